	.target	sm_103a

	.elftype	@"ET_EXEC"


//--------------------- .note.nv.tkinfo           --------------------------
	.section	.note.nv.tkinfo,"",@"SHT_NOTE"
	.sectionflags	@"SHF_NOTE_NV_TKINFO"
	.tkinfo
        /*0018*/ 	.word	0x00000002
        /*0030*/ 	.string	""
        /*0030*/ 	.string	"ptxas"
        /*0030*/ 	.string	"Cuda compilation tools, release 13.0, V13.0.88"
        /*0030*/ 	.string	"Build cuda_13.0.r13.0/compiler.36424714_0"
        /*0030*/ 	.string	"-arch sm_103a -m 64 "



//--------------------- .note.nv.cuinfo           --------------------------
	.section	.note.nv.cuinfo,"",@"SHT_NOTE"
	.sectionflags	@"SHF_NOTE_NV_CUINFO"
        /*0018*/ 	.short	0x0002
        /*001a*/ 	.short	0x0067
        /*001c*/ 	.short	0x0082
	.zero		2


//--------------------- .nv.info                  --------------------------
	.section	.nv.info,"",@"SHT_CUDA_INFO"
	.align	4


	//----- nvinfo : EIATTR_REGCOUNT
	.align		4
        /*0000*/ 	.byte	0x04, 0x2f
        /*0002*/ 	.short	(.L_1 - .L_0)
	.align		4
.L_0:
        /*0004*/ 	.word	index@(_ZN10layer_norm13ln_bwd_kernelINS_13Kernel_traitsIfffffjLj2560ELj1ELj1ELj4ELj16ENS_18Kernel_traits_baseILj2560EfffffjLj128EEEEELb1ELb1ELb1ELb1EEEvNS_9BwdParamsE)
        /*0008*/ 	.word	0x000000d8


	//----- nvinfo : EIATTR_FRAME_SIZE
	.align		4
.L_1:
        /*000c*/ 	.byte	0x04, 0x11
        /*000e*/ 	.short	(.L_3 - .L_2)
	.align		4
.L_2:
        /*0010*/ 	.word	index@(_ZN10layer_norm13ln_bwd_kernelINS_13Kernel_traitsIfffffjLj2560ELj1ELj1ELj4ELj16ENS_18Kernel_traits_baseILj2560EfffffjLj128EEEEELb1ELb1ELb1ELb1EEEvNS_9BwdParamsE)
        /*0014*/ 	.word	0x00000000


	//----- nvinfo : EIATTR_REGCOUNT
	.align		4
.L_3:
        /*0018*/ 	.byte	0x04, 0x2f
        /*001a*/ 	.short	(.L_5 - .L_4)
	.align		4
.L_4:
        /*001c*/ 	.word	index@(_ZN10layer_norm22ln_bwd_finalize_kernelINS_22Kernel_traits_finalizeILj2560EfffffjLb1ELj1024ELj4ENS_18Kernel_traits_baseILj2560EfffffjLj1024EEEEELb1ELb1EEEvNS_9BwdParamsE)
        /*0020*/ 	.word	0x00000020


	//----- nvinfo : EIATTR_FRAME_SIZE
	.align		4
.L_5:
        /*0024*/ 	.byte	0x04, 0x11
        /*0026*/ 	.short	(.L_7 - .L_6)
	.align		4
.L_6:
        /*0028*/ 	.word	index@(_ZN10layer_norm22ln_bwd_finalize_kernelINS_22Kernel_traits_finalizeILj2560EfffffjLb1ELj1024ELj4ENS_18Kernel_traits_baseILj2560EfffffjLj1024EEEEELb1ELb1EEEvNS_9BwdParamsE)
        /*002c*/ 	.word	0x00000000


	//----- nvinfo : EIATTR_REGCOUNT
	.align		4
.L_7:
        /*0030*/ 	.byte	0x04, 0x2f
        /*0032*/ 	.short	(.L_9 - .L_8)
	.align		4
.L_8:
        /*0034*/ 	.word	index@(_ZN10layer_norm13ln_bwd_kernelINS_13Kernel_traitsIfffffjLj2560ELj1ELj1ELj4ELj16ENS_18Kernel_traits_baseILj2560EfffffjLj128EEEEELb1ELb1ELb1ELb0EEEvNS_9BwdParamsE)
        /*0038*/ 	.word	0x000000d6


	//----- nvinfo : EIATTR_FRAME_SIZE
	.align		4
.L_9:
        /*003c*/ 	.byte	0x04, 0x11
        /*003e*/ 	.short	(.L_11 - .L_10)
	.align		4
.L_10:
        /*0040*/ 	.word	index@(_ZN10layer_norm13ln_bwd_kernelINS_13Kernel_traitsIfffffjLj2560ELj1ELj1ELj4ELj16ENS_18Kernel_traits_baseILj2560EfffffjLj128EEEEELb1ELb1ELb1ELb0EEEvNS_9BwdParamsE)
        /*0044*/ 	.word	0x00000000


	//----- nvinfo : EIATTR_REGCOUNT
	.align		4
.L_11:
        /*0048*/ 	.byte	0x04, 0x2f
        /*004a*/ 	.short	(.L_13 - .L_12)
	.align		4
.L_12:
        /*004c*/ 	.word	index@(_ZN10layer_norm22ln_bwd_finalize_kernelINS_22Kernel_traits_finalizeILj2560EfffffjLb1ELj1024ELj4ENS_18Kernel_traits_baseILj2560EfffffjLj1024EEEEELb1ELb0EEEvNS_9BwdParamsE)
        /*0050*/ 	.word	0x00000020


	//----- nvinfo : EIATTR_FRAME_SIZE
	.align		4
.L_13:
        /*0054*/ 	.byte	0x04, 0x11
        /*0056*/ 	.short	(.L_15 - .L_14)
	.align		4
.L_14:
        /*0058*/ 	.word	index@(_ZN10layer_norm22ln_bwd_finalize_kernelINS_22Kernel_traits_finalizeILj2560EfffffjLb1ELj1024ELj4ENS_18Kernel_traits_baseILj2560EfffffjLj1024EEEEELb1ELb0EEEvNS_9BwdParamsE)
        /*005c*/ 	.word	0x00000000


	//----- nvinfo : EIATTR_REGCOUNT
	.align		4
.L_15:
        /*0060*/ 	.byte	0x04, 0x2f
        /*0062*/ 	.short	(.L_17 - .L_16)
	.align		4
.L_16:
        /*0064*/ 	.word	index@(_ZN10layer_norm13ln_bwd_kernelINS_13Kernel_traitsIfffffjLj2560ELj1ELj1ELj4ELj16ENS_18Kernel_traits_baseILj2560EfffffjLj128EEEEELb1ELb1ELb0ELb1EEEvNS_9BwdParamsE)
        /*0068*/ 	.word	0x000000e1


	//----- nvinfo : EIATTR_FRAME_SIZE
	.align		4
.L_17:
        /*006c*/ 	.byte	0x04, 0x11
        /*006e*/ 	.short	(.L_19 - .L_18)
	.align		4
.L_18:
        /*0070*/ 	.word	index@(_ZN10layer_norm13ln_bwd_kernelINS_13Kernel_traitsIfffffjLj2560ELj1ELj1ELj4ELj16ENS_18Kernel_traits_baseILj2560EfffffjLj128EEEEELb1ELb1ELb0ELb1EEEvNS_9BwdParamsE)
        /*0074*/ 	.word	0x00000000


	//----- nvinfo : EIATTR_REGCOUNT
	.align		4
.L_19:
        /*0078*/ 	.byte	0x04, 0x2f
        /*007a*/ 	.short	(.L_21 - .L_20)
	.align		4
.L_20:
        /*007c*/ 	.word	index@(_ZN10layer_norm13ln_bwd_kernelINS_13Kernel_traitsIfffffjLj2560ELj1ELj1ELj4ELj16ENS_18Kernel_traits_baseILj2560EfffffjLj128EEEEELb1ELb1ELb0ELb0EEEvNS_9BwdParamsE)
        /*0080*/ 	.word	0x000000c6


	//----- nvinfo : EIATTR_FRAME_SIZE
	.align		4
.L_21:
        /*0084*/ 	.byte	0x04, 0x11
        /*0086*/ 	.short	(.L_23 - .L_22)
	.align		4
.L_22:
        /*0088*/ 	.word	index@(_ZN10layer_norm13ln_bwd_kernelINS_13Kernel_traitsIfffffjLj2560ELj1ELj1ELj4ELj16ENS_18Kernel_traits_baseILj2560EfffffjLj128EEEEELb1ELb1ELb0ELb0EEEvNS_9BwdParamsE)
        /*008c*/ 	.word	0x00000000


	//----- nvinfo : EIATTR_REGCOUNT
	.align		4
.L_23:
        /*0090*/ 	.byte	0x04, 0x2f
        /*0092*/ 	.short	(.L_25 - .L_24)
	.align		4
.L_24:
        /*0094*/ 	.word	index@(_ZN10layer_norm13ln_bwd_kernelINS_13Kernel_traitsIfffffjLj2560ELj1ELj1ELj4ELj16ENS_18Kernel_traits_baseILj2560EfffffjLj128EEEEELb1ELb0ELb1ELb1EEEvNS_9BwdParamsE)
        /*0098*/ 	.word	0x000000a8


	//----- nvinfo : EIATTR_FRAME_SIZE
	.align		4
.L_25:
        /*009c*/ 	.byte	0x04, 0x11
        /*009e*/ 	.short	(.L_27 - .L_26)
	.align		4
.L_26:
        /*00a0*/ 	.word	index@(_ZN10layer_norm13ln_bwd_kernelINS_13Kernel_traitsIfffffjLj2560ELj1ELj1ELj4ELj16ENS_18Kernel_traits_baseILj2560EfffffjLj128EEEEELb1ELb0ELb1ELb1EEEvNS_9BwdParamsE)
        /*00a4*/ 	.word	0x00000000


	//----- nvinfo : EIATTR_REGCOUNT
	.align		4
.L_27:
        /*00a8*/ 	.byte	0x04, 0x2f
        /*00aa*/ 	.short	(.L_29 - .L_28)
	.align		4
.L_28:
        /*00ac*/ 	.word	index@(_ZN10layer_norm22ln_bwd_finalize_kernelINS_22Kernel_traits_finalizeILj2560EfffffjLb0ELj1024ELj4ENS_18Kernel_traits_baseILj2560EfffffjLj1024EEEEELb0ELb1EEEvNS_9BwdParamsE)
        /*00b0*/ 	.word	0x00000020


	//----- nvinfo : EIATTR_FRAME_SIZE
	.align		4
.L_29:
        /*00b4*/ 	.byte	0x04, 0x11
        /*00b6*/ 	.short	(.L_31 - .L_30)
	.align		4
.L_30:
        /*00b8*/ 	.word	index@(_ZN10layer_norm22ln_bwd_finalize_kernelINS_22Kernel_traits_finalizeILj2560EfffffjLb0ELj1024ELj4ENS_18Kernel_traits_baseILj2560EfffffjLj1024EEEEELb0ELb1EEEvNS_9BwdParamsE)
        /*00bc*/ 	.word	0x00000000


	//----- nvinfo : EIATTR_REGCOUNT
	.align		4
.L_31:
        /*00c0*/ 	.byte	0x04, 0x2f
        /*00c2*/ 	.short	(.L_33 - .L_32)
	.align		4
.L_32:
        /*00c4*/ 	.word	index@(_ZN10layer_norm13ln_bwd_kernelINS_13Kernel_traitsIfffffjLj2560ELj1ELj1ELj4ELj16ENS_18Kernel_traits_baseILj2560EfffffjLj128EEEEELb1ELb0ELb1ELb0EEEvNS_9BwdParamsE)
        /*00c8*/ 	.word	0x000000a2


	//----- nvinfo : EIATTR_FRAME_SIZE
	.align		4
.L_33:
        /*00cc*/ 	.byte	0x04, 0x11
        /*00ce*/ 	.short	(.L_35 - .L_34)
	.align		4
.L_34:
        /*00d0*/ 	.word	index@(_ZN10layer_norm13ln_bwd_kernelINS_13Kernel_traitsIfffffjLj2560ELj1ELj1ELj4ELj16ENS_18Kernel_traits_baseILj2560EfffffjLj128EEEEELb1ELb0ELb1ELb0EEEvNS_9BwdParamsE)
        /*00d4*/ 	.word	0x00000000


	//----- nvinfo : EIATTR_REGCOUNT
	.align		4
.L_35:
        /*00d8*/ 	.byte	0x04, 0x2f
        /*00da*/ 	.short	(.L_37 - .L_36)
	.align		4
.L_36:
        /*00dc*/ 	.word	index@(_ZN10layer_norm22ln_bwd_finalize_kernelINS_22Kernel_traits_finalizeILj2560EfffffjLb0ELj1024ELj4ENS_18Kernel_traits_baseILj2560EfffffjLj1024EEEEELb0ELb0EEEvNS_9BwdParamsE)
        /*00e0*/ 	.word	0x0000003f


	//----- nvinfo : EIATTR_FRAME_SIZE
	.align		4
.L_37:
        /*00e4*/ 	.byte	0x04, 0x11
        /*00e6*/ 	.short	(.L_39 - .L_38)
	.align		4
.L_38:
        /*00e8*/ 	.word	index@(_ZN10layer_norm22ln_bwd_finalize_kernelINS_22Kernel_traits_finalizeILj2560EfffffjLb0ELj1024ELj4ENS_18Kernel_traits_baseILj2560EfffffjLj1024EEEEELb0ELb0EEEvNS_9BwdParamsE)
        /*00ec*/ 	.word	0x00000000


	//----- nvinfo : EIATTR_REGCOUNT
	.align		4
.L_39:
        /*00f0*/ 	.byte	0x04, 0x2f
        /*00f2*/ 	.short	(.L_41 - .L_40)
	.align		4
.L_40:
        /*00f4*/ 	.word	index@(_ZN10layer_norm13ln_bwd_kernelINS_13Kernel_traitsIfffffjLj2560ELj1ELj1ELj4ELj16ENS_18Kernel_traits_baseILj2560EfffffjLj128EEEEELb1ELb0ELb0ELb1EEEvNS_9BwdParamsE)
        /*00f8*/ 	.word	0x000000a8


	//----- nvinfo : EIATTR_FRAME_SIZE
	.align		4
.L_41:
        /*00fc*/ 	.byte	0x04, 0x11
        /*00fe*/ 	.short	(.L_43 - .L_42)
	.align		4
.L_42:
        /*0100*/ 	.word	index@(_ZN10layer_norm13ln_bwd_kernelINS_13Kernel_traitsIfffffjLj2560ELj1ELj1ELj4ELj16ENS_18Kernel_traits_baseILj2560EfffffjLj128EEEEELb1ELb0ELb0ELb1EEEvNS_9BwdParamsE)
        /*0104*/ 	.word	0x00000000


	//----- nvinfo : EIATTR_REGCOUNT
	.align		4
.L_43:
        /*0108*/ 	.byte	0x04, 0x2f
        /*010a*/ 	.short	(.L_45 - .L_44)
	.align		4
.L_44:
        /*010c*/ 	.word	index@(_ZN10layer_norm13ln_bwd_kernelINS_13Kernel_traitsIfffffjLj2560ELj1ELj1ELj4ELj16ENS_18Kernel_traits_baseILj2560EfffffjLj128EEEEELb1ELb0ELb0ELb0EEEvNS_9BwdParamsE)
        /*0110*/ 	.word	0x0000009e


	//----- nvinfo : EIATTR_FRAME_SIZE
	.align		4
.L_45:
        /*0114*/ 	.byte	0x04, 0x11
        /*0116*/ 	.short	(.L_47 - .L_46)
	.align		4
.L_46:
        /*0118*/ 	.word	index@(_ZN10layer_norm13ln_bwd_kernelINS_13Kernel_traitsIfffffjLj2560ELj1ELj1ELj4ELj16ENS_18Kernel_traits_baseILj2560EfffffjLj128EEEEELb1ELb0ELb0ELb0EEEvNS_9BwdParamsE)
        /*011c*/ 	.word	0x00000000


	//----- nvinfo : EIATTR_REGCOUNT
	.align		4
.L_47:
        /*0120*/ 	.byte	0x04, 0x2f
        /*0122*/ 	.short	(.L_49 - .L_48)
	.align		4
.L_48:
        /*0124*/ 	.word	index@(_ZN10layer_norm13ln_bwd_kernelINS_13Kernel_traitsIfffffjLj2560ELj1ELj1ELj4ELj16ENS_18Kernel_traits_baseILj2560EfffffjLj128EEEEELb0ELb1ELb1ELb1EEEvNS_9BwdParamsE)
        /*0128*/ 	.word	0x000000c8


	//----- nvinfo : EIATTR_FRAME_SIZE
	.align		4
.L_49:
        /*012c*/ 	.byte	0x04, 0x11
        /*012e*/ 	.short	(.L_51 - .L_50)
	.align		4
.L_50:
        /*0130*/ 	.word	index@(_ZN10layer_norm13ln_bwd_kernelINS_13Kernel_traitsIfffffjLj2560ELj1ELj1ELj4ELj16ENS_18Kernel_traits_baseILj2560EfffffjLj128EEEEELb0ELb1ELb1ELb1EEEvNS_9BwdParamsE)
        /*0134*/ 	.word	0x00000000


	//----- nvinfo : EIATTR_REGCOUNT
	.align		4
.L_51:
        /*0138*/ 	.byte	0x04, 0x2f
        /*013a*/ 	.short	(.L_53 - .L_52)
	.align		4
.L_52:
        /*013c*/ 	.word	index@(_ZN10layer_norm13ln_bwd_kernelINS_13Kernel_traitsIfffffjLj2560ELj1ELj1ELj4ELj16ENS_18Kernel_traits_baseILj2560EfffffjLj128EEEEELb0ELb1ELb1ELb0EEEvNS_9BwdParamsE)
        /*0140*/ 	.word	0x000000c6


	//----- nvinfo : EIATTR_FRAME_SIZE
	.align		4
.L_53:
        /*0144*/ 	.byte	0x04, 0x11
        /*0146*/ 	.short	(.L_55 - .L_54)
	.align		4
.L_54:
        /*0148*/ 	.word	index@(_ZN10layer_norm13ln_bwd_kernelINS_13Kernel_traitsIfffffjLj2560ELj1ELj1ELj4ELj16ENS_18Kernel_traits_baseILj2560EfffffjLj128EEEEELb0ELb1ELb1ELb0EEEvNS_9BwdParamsE)
        /*014c*/ 	.word	0x00000000


	//----- nvinfo : EIATTR_REGCOUNT
	.align		4
.L_55:
        /*0150*/ 	.byte	0x04, 0x2f
        /*0152*/ 	.short	(.L_57 - .L_56)
	.align		4
.L_56:
        /*0154*/ 	.word	index@(_ZN10layer_norm13ln_bwd_kernelINS_13Kernel_traitsIfffffjLj2560ELj1ELj1ELj4ELj16ENS_18Kernel_traits_baseILj2560EfffffjLj128EEEEELb0ELb1ELb0ELb1EEEvNS_9BwdParamsE)
        /*0158*/ 	.word	0x000000d7


	//----- nvinfo : EIATTR_FRAME_SIZE
	.align		4
.L_57:
        /*015c*/ 	.byte	0x04, 0x11
        /*015e*/ 	.short	(.L_59 - .L_58)
	.align		4
.L_58:
        /*0160*/ 	.word	index@(_ZN10layer_norm13ln_bwd_kernelINS_13Kernel_traitsIfffffjLj2560ELj1ELj1ELj4ELj16ENS_18Kernel_traits_baseILj2560EfffffjLj128EEEEELb0ELb1ELb0ELb1EEEvNS_9BwdParamsE)
        /*0164*/ 	.word	0x00000000


	//----- nvinfo : EIATTR_REGCOUNT
	.align		4
.L_59:
        /*0168*/ 	.byte	0x04, 0x2f
        /*016a*/ 	.short	(.L_61 - .L_60)
	.align		4
.L_60:
        /*016c*/ 	.word	index@(_ZN10layer_norm13ln_bwd_kernelINS_13Kernel_traitsIfffffjLj2560ELj1ELj1ELj4ELj16ENS_18Kernel_traits_baseILj2560EfffffjLj128EEEEELb0ELb1ELb0ELb0EEEvNS_9BwdParamsE)
        /*0170*/ 	.word	0x000000bf


	//----- nvinfo : EIATTR_FRAME_SIZE
	.align		4
.L_61:
        /*0174*/ 	.byte	0x04, 0x11
        /*0176*/ 	.short	(.L_63 - .L_62)
	.align		4
.L_62:
        /*0178*/ 	.word	index@(_ZN10layer_norm13ln_bwd_kernelINS_13Kernel_traitsIfffffjLj2560ELj1ELj1ELj4ELj16ENS_18Kernel_traits_baseILj2560EfffffjLj128EEEEELb0ELb1ELb0ELb0EEEvNS_9BwdParamsE)
        /*017c*/ 	.word	0x00000000


	//----- nvinfo : EIATTR_REGCOUNT
	.align		4
.L_63:
        /*0180*/ 	.byte	0x04, 0x2f
        /*0182*/ 	.short	(.L_65 - .L_64)
	.align		4
.L_64:
        /*0184*/ 	.word	index@(_ZN10layer_norm13ln_bwd_kernelINS_13Kernel_traitsIfffffjLj2560ELj1ELj1ELj4ELj16ENS_18Kernel_traits_baseILj2560EfffffjLj128EEEEELb0ELb0ELb1ELb1EEEvNS_9BwdParamsE)
        /*0188*/ 	.word	0x0000009a


	//----- nvinfo : EIATTR_FRAME_SIZE
	.align		4
.L_65:
        /*018c*/ 	.byte	0x04, 0x11
        /*018e*/ 	.short	(.L_67 - .L_66)
	.align		4
.L_66:
        /*0190*/ 	.word	index@(_ZN10layer_norm13ln_bwd_kernelINS_13Kernel_traitsIfffffjLj2560ELj1ELj1ELj4ELj16ENS_18Kernel_traits_baseILj2560EfffffjLj128EEEEELb0ELb0ELb1ELb1EEEvNS_9BwdParamsE)
        /*0194*/ 	.word	0x00000000


	//----- nvinfo : EIATTR_REGCOUNT
	.align		4
.L_67:
        /*0198*/ 	.byte	0x04, 0x2f
        /*019a*/ 	.short	(.L_69 - .L_68)
	.align		4
.L_68:
        /*019c*/ 	.word	index@(_ZN10layer_norm13ln_bwd_kernelINS_13Kernel_traitsIfffffjLj2560ELj1ELj1ELj4ELj16ENS_18Kernel_traits_baseILj2560EfffffjLj128EEEEELb0ELb0ELb1ELb0EEEvNS_9BwdParamsE)
        /*01a0*/ 	.word	0x0000009a


	//----- nvinfo : EIATTR_FRAME_SIZE
	.align		4
.L_69:
        /*01a4*/ 	.byte	0x04, 0x11
        /*01a6*/ 	.short	(.L_71 - .L_70)
	.align		4
.L_70:
        /*01a8*/ 	.word	index@(_ZN10layer_norm13ln_bwd_kernelINS_13Kernel_traitsIfffffjLj2560ELj1ELj1ELj4ELj16ENS_18Kernel_traits_baseILj2560EfffffjLj128EEEEELb0ELb0ELb1ELb0EEEvNS_9BwdParamsE)
        /*01ac*/ 	.word	0x00000000


	//----- nvinfo : EIATTR_REGCOUNT
	.align		4
.L_71:
        /*01b0*/ 	.byte	0x04, 0x2f
        /*01b2*/ 	.short	(.L_73 - .L_72)
	.align		4
.L_72:
        /*01b4*/ 	.word	index@(_ZN10layer_norm13ln_bwd_kernelINS_13Kernel_traitsIfffffjLj2560ELj1ELj1ELj4ELj16ENS_18Kernel_traits_baseILj2560EfffffjLj128EEEEELb0ELb0ELb0ELb1EEEvNS_9BwdParamsE)
        /*01b8*/ 	.word	0x000000a7


	//----- nvinfo : EIATTR_FRAME_SIZE
	.align		4
.L_73:
        /*01bc*/ 	.byte	0x04, 0x11
        /*01be*/ 	.short	(.L_75 - .L_74)
	.align		4
.L_74:
        /*01c0*/ 	.word	index@(_ZN10layer_norm13ln_bwd_kernelINS_13Kernel_traitsIfffffjLj2560ELj1ELj1ELj4ELj16ENS_18Kernel_traits_baseILj2560EfffffjLj128EEEEELb0ELb0ELb0ELb1EEEvNS_9BwdParamsE)
        /*01c4*/ 	.word	0x00000000


	//----- nvinfo : EIATTR_REGCOUNT
	.align		4
.L_75:
        /*01c8*/ 	.byte	0x04, 0x2f
        /*01ca*/ 	.short	(.L_77 - .L_76)
	.align		4
.L_76:
        /*01cc*/ 	.word	index@(_ZN10layer_norm13ln_bwd_kernelINS_13Kernel_traitsIfffffjLj2560ELj1ELj1ELj4ELj16ENS_18Kernel_traits_baseILj2560EfffffjLj128EEEEELb0ELb0ELb0ELb0EEEvNS_9BwdParamsE)
        /*01d0*/ 	.word	0x00000094


	//----- nvinfo : EIATTR_FRAME_SIZE
	.align		4
.L_77:
        /*01d4*/ 	.byte	0x04, 0x11
        /*01d6*/ 	.short	(.L_79 - .L_78)
	.align		4
.L_78:
        /*01d8*/ 	.word	index@(_ZN10layer_norm13ln_bwd_kernelINS_13Kernel_traitsIfffffjLj2560ELj1ELj1ELj4ELj16ENS_18Kernel_traits_baseILj2560EfffffjLj128EEEEELb0ELb0ELb0ELb0EEEvNS_9BwdParamsE)
        /*01dc*/ 	.word	0x00000000


	//----- nvinfo : EIATTR_REGCOUNT
	.align		4
.L_79:
        /*01e0*/ 	.byte	0x04, 0x2f
        /*01e2*/ 	.short	(.L_81 - .L_80)
	.align		4
.L_80:
        /*01e4*/ 	.word	index@(_ZN10layer_norm13ln_bwd_kernelINS_13Kernel_traitsI6__halfffffjLj2560ELj1ELj1ELj4ELj16ENS_18Kernel_traits_baseILj2560ES2_ffffjLj128EEEEELb1ELb1ELb1ELb1EEEvNS_9BwdParamsE)
        /*01e8*/ 	.word	0x000000c2


	//----- nvinfo : EIATTR_FRAME_SIZE
	.align		4
.L_81:
        /*01ec*/ 	.byte	0x04, 0x11
        /*01ee*/ 	.short	(.L_83 - .L_82)
	.align		4
.L_82:
        /*01f0*/ 	.word	index@(_ZN10layer_norm13ln_bwd_kernelINS_13Kernel_traitsI6__halfffffjLj2560ELj1ELj1ELj4ELj16ENS_18Kernel_traits_baseILj2560ES2_ffffjLj128EEEEELb1ELb1ELb1ELb1EEEvNS_9BwdParamsE)
        /*01f4*/ 	.word	0x00000000


	//----- nvinfo : EIATTR_REGCOUNT
	.align		4
.L_83:
        /*01f8*/ 	.byte	0x04, 0x2f
        /*01fa*/ 	.short	(.L_85 - .L_84)
	.align		4
.L_84:
        /*01fc*/ 	.word	index@(_ZN10layer_norm22ln_bwd_finalize_kernelINS_22Kernel_traits_finalizeILj2560E6__halfffffjLb1ELj1024ELj4ENS_18Kernel_traits_baseILj2560ES2_ffffjLj1024EEEEELb1ELb1EEEvNS_9BwdParamsE)
        /*0200*/ 	.word	0x00000020


	//----- nvinfo : EIATTR_FRAME_SIZE
	.align		4
.L_85:
        /*0204*/ 	.byte	0x04, 0x11
        /*0206*/ 	.short	(.L_87 - .L_86)
	.align		4
.L_86:
        /*0208*/ 	.word	index@(_ZN10layer_norm22ln_bwd_finalize_kernelINS_22Kernel_traits_finalizeILj2560E6__halfffffjLb1ELj1024ELj4ENS_18Kernel_traits_baseILj2560ES2_ffffjLj1024EEEEELb1ELb1EEEvNS_9BwdParamsE)
        /*020c*/ 	.word	0x00000000


	//----- nvinfo : EIATTR_REGCOUNT
	.align		4
.L_87:
        /*0210*/ 	.byte	0x04, 0x2f
        /*0212*/ 	.short	(.L_89 - .L_88)
	.align		4
.L_88:
        /*0214*/ 	.word	index@(_ZN10layer_norm13ln_bwd_kernelINS_13Kernel_traitsI6__halfffffjLj2560ELj1ELj1ELj4ELj16ENS_18Kernel_traits_baseILj2560ES2_ffffjLj128EEEEELb1ELb1ELb1ELb0EEEvNS_9BwdParamsE)
        /*0218*/ 	.word	0x000000c2


	//----- nvinfo : EIATTR_FRAME_SIZE
	.align		4
.L_89:
        /*021c*/ 	.byte	0x04, 0x11
        /*021e*/ 	.short	(.L_91 - .L_90)
	.align		4
.L_90:
        /*0220*/ 	.word	index@(_ZN10layer_norm13ln_bwd_kernelINS_13Kernel_traitsI6__halfffffjLj2560ELj1ELj1ELj4ELj16ENS_18Kernel_traits_baseILj2560ES2_ffffjLj128EEEEELb1ELb1ELb1ELb0EEEvNS_9BwdParamsE)
        /*0224*/ 	.word	0x00000000


	//----- nvinfo : EIATTR_REGCOUNT
	.align		4
.L_91:
        /*0228*/ 	.byte	0x04, 0x2f
        /*022a*/ 	.short	(.L_93 - .L_92)
	.align		4
.L_92:
        /*022c*/ 	.word	index@(_ZN10layer_norm22ln_bwd_finalize_kernelINS_22Kernel_traits_finalizeILj2560E6__halfffffjLb1ELj1024ELj4ENS_18Kernel_traits_baseILj2560ES2_ffffjLj1024EEEEELb1ELb0EEEvNS_9BwdParamsE)
        /*0230*/ 	.word	0x00000020


	//----- nvinfo : EIATTR_FRAME_SIZE
	.align		4
.L_93:
        /*0234*/ 	.byte	0x04, 0x11
        /*0236*/ 	.short	(.L_95 - .L_94)
	.align		4
.L_94:
        /*0238*/ 	.word	index@(_ZN10layer_norm22ln_bwd_finalize_kernelINS_22Kernel_traits_finalizeILj2560E6__halfffffjLb1ELj1024ELj4ENS_18Kernel_traits_baseILj2560ES2_ffffjLj1024EEEEELb1ELb0EEEvNS_9BwdParamsE)
        /*023c*/ 	.word	0x00000000


	//----- nvinfo : EIATTR_REGCOUNT
	.align		4
.L_95:
        /*0240*/ 	.byte	0x04, 0x2f
        /*0242*/ 	.short	(.L_97 - .L_96)
	.align		4
.L_96:
        /*0244*/ 	.word	index@(_ZN10layer_norm13ln_bwd_kernelINS_13Kernel_traitsI6__halfffffjLj2560ELj1ELj1ELj4ELj16ENS_18Kernel_traits_baseILj2560ES2_ffffjLj128EEEEELb1ELb1ELb0ELb1EEEvNS_9BwdParamsE)
        /*0248*/ 	.word	0x000000d5


	//----- nvinfo : EIATTR_FRAME_SIZE
	.align		4
.L_97:
        /*024c*/ 	.byte	0x04, 0x11
        /*024e*/ 	.short	(.L_99 - .L_98)
	.align		4
.L_98:
        /*0250*/ 	.word	index@(_ZN10layer_norm13ln_bwd_kernelINS_13Kernel_traitsI6__halfffffjLj2560ELj1ELj1ELj4ELj16ENS_18Kernel_traits_baseILj2560ES2_ffffjLj128EEEEELb1ELb1ELb0ELb1EEEvNS_9BwdParamsE)
        /*0254*/ 	.word	0x00000000


	//----- nvinfo : EIATTR_REGCOUNT
	.align		4
.L_99:
        /*0258*/ 	.byte	0x04, 0x2f
        /*025a*/ 	.short	(.L_101 - .L_100)
	.align		4
.L_100:
        /*025c*/ 	.word	index@(_ZN10layer_norm13ln_bwd_kernelINS_13Kernel_traitsI6__halfffffjLj2560ELj1ELj1ELj4ELj16ENS_18Kernel_traits_baseILj2560ES2_ffffjLj128EEEEELb1ELb1ELb0ELb0EEEvNS_9BwdParamsE)
        /*0260*/ 	.word	0x000000b3


	//----- nvinfo : EIATTR_FRAME_SIZE
	.align		4
.L_101:
        /*0264*/ 	.byte	0x04, 0x11
        /*0266*/ 	.short	(.L_103 - .L_102)
	.align		4
.L_102:
        /*0268*/ 	.word	index@(_ZN10layer_norm13ln_bwd_kernelINS_13Kernel_traitsI6__halfffffjLj2560ELj1ELj1ELj4ELj16ENS_18Kernel_traits_baseILj2560ES2_ffffjLj128EEEEELb1ELb1ELb0ELb0EEEvNS_9BwdParamsE)
        /*026c*/ 	.word	0x00000000


	//----- nvinfo : EIATTR_REGCOUNT
	.align		4
.L_103:
        /*0270*/ 	.byte	0x04, 0x2f
        /*0272*/ 	.short	(.L_105 - .L_104)
	.align		4
.L_104:
        /*0274*/ 	.word	index@(_ZN10layer_norm13ln_bwd_kernelINS_13Kernel_traitsI6__halfffffjLj2560ELj1ELj1ELj4ELj16ENS_18Kernel_traits_baseILj2560ES2_ffffjLj128EEEEELb1ELb0ELb1ELb1EEEvNS_9BwdParamsE)
        /*0278*/ 	.word	0x000000a6


	//----- nvinfo : EIATTR_FRAME_SIZE
	.align		4
.L_105:
        /*027c*/ 	.byte	0x04, 0x11
        /*027e*/ 	.short	(.L_107 - .L_106)
	.align		4
.L_106:
        /*0280*/ 	.word	index@(_ZN10layer_norm13ln_bwd_kernelINS_13Kernel_traitsI6__halfffffjLj2560ELj1ELj1ELj4ELj16ENS_18Kernel_traits_baseILj2560ES2_ffffjLj128EEEEELb1ELb0ELb1ELb1EEEvNS_9BwdParamsE)
        /*0284*/ 	.word	0x00000000


	//----- nvinfo : EIATTR_REGCOUNT
	.align		4
.L_107:
        /*0288*/ 	.byte	0x04, 0x2f
        /*028a*/ 	.short	(.L_109 - .L_108)
	.align		4
.L_108:
        /*028c*/ 	.word	index@(_ZN10layer_norm22ln_bwd_finalize_kernelINS_22Kernel_traits_finalizeILj2560E6__halfffffjLb0ELj1024ELj4ENS_18Kernel_traits_baseILj2560ES2_ffffjLj1024EEEEELb0ELb1EEEvNS_9BwdParamsE)
        /*0290*/ 	.word	0x00000020


	//----- nvinfo : EIATTR_FRAME_SIZE
	.align		4
.L_109:
        /*0294*/ 	.byte	0x04, 0x11
        /*0296*/ 	.short	(.L_111 - .L_110)
	.align		4
.L_110:
        /*0298*/ 	.word	index@(_ZN10layer_norm22ln_bwd_finalize_kernelINS_22Kernel_traits_finalizeILj2560E6__halfffffjLb0ELj1024ELj4ENS_18Kernel_traits_baseILj2560ES2_ffffjLj1024EEEEELb0ELb1EEEvNS_9BwdParamsE)
        /*029c*/ 	.word	0x00000000


	//----- nvinfo : EIATTR_REGCOUNT
	.align		4
.L_111:
        /*02a0*/ 	.byte	0x04, 0x2f
        /*02a2*/ 	.short	(.L_113 - .L_112)
	.align		4
.L_112:
        /*02a4*/ 	.word	index@(_ZN10layer_norm13ln_bwd_kernelINS_13Kernel_traitsI6__halfffffjLj2560ELj1ELj1ELj4ELj16ENS_18Kernel_traits_baseILj2560ES2_ffffjLj128EEEEELb1ELb0ELb1ELb0EEEvNS_9BwdParamsE)
        /*02a8*/ 	.word	0x00000099


	//----- nvinfo : EIATTR_FRAME_SIZE
	.align		4
.L_113:
        /*02ac*/ 	.byte	0x04, 0x11
        /*02ae*/ 	.short	(.L_115 - .L_114)
	.align		4
.L_114:
        /*02b0*/ 	.word	index@(_ZN10layer_norm13ln_bwd_kernelINS_13Kernel_traitsI6__halfffffjLj2560ELj1ELj1ELj4ELj16ENS_18Kernel_traits_baseILj2560ES2_ffffjLj128EEEEELb1ELb0ELb1ELb0EEEvNS_9BwdParamsE)
        /*02b4*/ 	.word	0x00000000


	//----- nvinfo : EIATTR_REGCOUNT
	.align		4
.L_115:
        /*02b8*/ 	.byte	0x04, 0x2f
        /*02ba*/ 	.short	(.L_117 - .L_116)
	.align		4
.L_116:
        /*02bc*/ 	.word	index@(_ZN10layer_norm22ln_bwd_finalize_kernelINS_22Kernel_traits_finalizeILj2560E6__halfffffjLb0ELj1024ELj4ENS_18Kernel_traits_baseILj2560ES2_ffffjLj1024EEEEELb0ELb0EEEvNS_9BwdParamsE)
        /*02c0*/ 	.word	0x0000003f


	//----- nvinfo : EIATTR_FRAME_SIZE
	.align		4
.L_117:
        /*02c4*/ 	.byte	0x04, 0x11
        /*02c6*/ 	.short	(.L_119 - .L_118)
	.align		4
.L_118:
        /*02c8*/ 	.word	index@(_ZN10layer_norm22ln_bwd_finalize_kernelINS_22Kernel_traits_finalizeILj2560E6__halfffffjLb0ELj1024ELj4ENS_18Kernel_traits_baseILj2560ES2_ffffjLj1024EEEEELb0ELb0EEEvNS_9BwdParamsE)
        /*02cc*/ 	.word	0x00000000


	//----- nvinfo : EIATTR_REGCOUNT
	.align		4
.L_119:
        /*02d0*/ 	.byte	0x04, 0x2f
        /*02d2*/ 	.short	(.L_121 - .L_120)
	.align		4
.L_120:
        /*02d4*/ 	.word	index@(_ZN10layer_norm13ln_bwd_kernelINS_13Kernel_traitsI6__halfffffjLj2560ELj1ELj1ELj4ELj16ENS_18Kernel_traits_baseILj2560ES2_ffffjLj128EEEEELb1ELb0ELb0ELb1EEEvNS_9BwdParamsE)
        /*02d8*/ 	.word	0x000000a8


	//----- nvinfo : EIATTR_FRAME_SIZE
	.align		4
.L_121:
        /*02dc*/ 	.byte	0x04, 0x11
        /*02de*/ 	.short	(.L_123 - .L_122)
	.align		4
.L_122:
        /*02e0*/ 	.word	index@(_ZN10layer_norm13ln_bwd_kernelINS_13Kernel_traitsI6__halfffffjLj2560ELj1ELj1ELj4ELj16ENS_18Kernel_traits_baseILj2560ES2_ffffjLj128EEEEELb1ELb0ELb0ELb1EEEvNS_9BwdParamsE)
        /*02e4*/ 	.word	0x00000000


	//----- nvinfo : EIATTR_REGCOUNT
	.align		4
.L_123:
        /*02e8*/ 	.byte	0x04, 0x2f
        /*02ea*/ 	.short	(.L_125 - .L_124)
	.align		4
.L_124:
        /*02ec*/ 	.word	index@(_ZN10layer_norm13ln_bwd_kernelINS_13Kernel_traitsI6__halfffffjLj2560ELj1ELj1ELj4ELj16ENS_18Kernel_traits_baseILj2560ES2_ffffjLj128EEEEELb1ELb0ELb0ELb0EEEvNS_9BwdParamsE)
        /*02f0*/ 	.word	0x00000094


	//----- nvinfo : EIATTR_FRAME_SIZE
	.align		4
.L_125:
        /*02f4*/ 	.byte	0x04, 0x11
        /*02f6*/ 	.short	(.L_127 - .L_126)
	.align		4
.L_126:
        /*02f8*/ 	.word	index@(_ZN10layer_norm13ln_bwd_kernelINS_13Kernel_traitsI6__halfffffjLj2560ELj1ELj1ELj4ELj16ENS_18Kernel_traits_baseILj2560ES2_ffffjLj128EEEEELb1ELb0ELb0ELb0EEEvNS_9BwdParamsE)
        /*02fc*/ 	.word	0x00000000


	//----- nvinfo : EIATTR_REGCOUNT
	.align		4
.L_127:
        /*0300*/ 	.byte	0x04, 0x2f
        /*0302*/ 	.short	(.L_129 - .L_128)
	.align		4
.L_128:
        /*0304*/ 	.word	index@(_ZN10layer_norm13ln_bwd_kernelINS_13Kernel_traitsI6__halfffffjLj2560ELj1ELj1ELj4ELj16ENS_18Kernel_traits_baseILj2560ES2_ffffjLj128EEEEELb0ELb1ELb1ELb1EEEvNS_9BwdParamsE)
        /*0308*/ 	.word	0x000000bc


	//----- nvinfo : EIATTR_FRAME_SIZE
	.align		4
.L_129:
        /*030c*/ 	.byte	0x04, 0x11
        /*030e*/ 	.short	(.L_131 - .L_130)
	.align		4
.L_130:
        /*0310*/ 	.word	index@(_ZN10layer_norm13ln_bwd_kernelINS_13Kernel_traitsI6__halfffffjLj2560ELj1ELj1ELj4ELj16ENS_18Kernel_traits_baseILj2560ES2_ffffjLj128EEEEELb0ELb1ELb1ELb1EEEvNS_9BwdParamsE)
        /*0314*/ 	.word	0x00000000


	//----- nvinfo : EIATTR_REGCOUNT
	.align		4
.L_131:
        /*0318*/ 	.byte	0x04, 0x2f
        /*031a*/ 	.short	(.L_133 - .L_132)
	.align		4
.L_132:
        /*031c*/ 	.word	index@(_ZN10layer_norm13ln_bwd_kernelINS_13Kernel_traitsI6__halfffffjLj2560ELj1ELj1ELj4ELj16ENS_18Kernel_traits_baseILj2560ES2_ffffjLj128EEEEELb0ELb1ELb1ELb0EEEvNS_9BwdParamsE)
        /*0320*/ 	.word	0x000000b3


	//----- nvinfo : EIATTR_FRAME_SIZE
	.align		4
.L_133:
        /*0324*/ 	.byte	0x04, 0x11
        /*0326*/ 	.short	(.L_135 - .L_134)
	.align		4
.L_134:
        /*0328*/ 	.word	index@(_ZN10layer_norm13ln_bwd_kernelINS_13Kernel_traitsI6__halfffffjLj2560ELj1ELj1ELj4ELj16ENS_18Kernel_traits_baseILj2560ES2_ffffjLj128EEEEELb0ELb1ELb1ELb0EEEvNS_9BwdParamsE)
        /*032c*/ 	.word	0x00000000


	//----- nvinfo : EIATTR_REGCOUNT
	.align		4
.L_135:
        /*0330*/ 	.byte	0x04, 0x2f
        /*0332*/ 	.short	(.L_137 - .L_136)
	.align		4
.L_136:
        /*0334*/ 	.word	index@(_ZN10layer_norm13ln_bwd_kernelINS_13Kernel_traitsI6__halfffffjLj2560ELj1ELj1ELj4ELj16ENS_18Kernel_traits_baseILj2560ES2_ffffjLj128EEEEELb0ELb1ELb0ELb1EEEvNS_9BwdParamsE)
        /*0338*/ 	.word	0x000000cf


	//----- nvinfo : EIATTR_FRAME_SIZE
	.align		4
.L_137:
        /*033c*/ 	.byte	0x04, 0x11
        /*033e*/ 	.short	(.L_139 - .L_138)
	.align		4
.L_138:
        /*0340*/ 	.word	index@(_ZN10layer_norm13ln_bwd_kernelINS_13Kernel_traitsI6__halfffffjLj2560ELj1ELj1ELj4ELj16ENS_18Kernel_traits_baseILj2560ES2_ffffjLj128EEEEELb0ELb1ELb0ELb1EEEvNS_9BwdParamsE)
        /*0344*/ 	.word	0x00000000


	//----- nvinfo : EIATTR_REGCOUNT
	.align		4
.L_139:
        /*0348*/ 	.byte	0x04, 0x2f
        /*034a*/ 	.short	(.L_141 - .L_140)
	.align		4
.L_140:
        /*034c*/ 	.word	index@(_ZN10layer_norm13ln_bwd_kernelINS_13Kernel_traitsI6__halfffffjLj2560ELj1ELj1ELj4ELj16ENS_18Kernel_traits_baseILj2560ES2_ffffjLj128EEEEELb0ELb1ELb0ELb0EEEvNS_9BwdParamsE)
        /*0350*/ 	.word	0x000000a8


	//----- nvinfo : EIATTR_FRAME_SIZE
	.align		4
.L_141:
        /*0354*/ 	.byte	0x04, 0x11
        /*0356*/ 	.short	(.L_143 - .L_142)
	.align		4
.L_142:
        /*0358*/ 	.word	index@(_ZN10layer_norm13ln_bwd_kernelINS_13Kernel_traitsI6__halfffffjLj2560ELj1ELj1ELj4ELj16ENS_18Kernel_traits_baseILj2560ES2_ffffjLj128EEEEELb0ELb1ELb0ELb0EEEvNS_9BwdParamsE)
        /*035c*/ 	.word	0x00000000


	//----- nvinfo : EIATTR_REGCOUNT
	.align		4
.L_143:
        /*0360*/ 	.byte	0x04, 0x2f
        /*0362*/ 	.short	(.L_145 - .L_144)
	.align		4
.L_144:
        /*0364*/ 	.word	index@(_ZN10layer_norm13ln_bwd_kernelINS_13Kernel_traitsI6__halfffffjLj2560ELj1ELj1ELj4ELj16ENS_18Kernel_traits_baseILj2560ES2_ffffjLj128EEEEELb0ELb0ELb1ELb1EEEvNS_9BwdParamsE)
        /*0368*/ 	.word	0x00000096


	//----- nvinfo : EIATTR_FRAME_SIZE
	.align		4
.L_145:
        /*036c*/ 	.byte	0x04, 0x11
        /*036e*/ 	.short	(.L_147 - .L_146)
	.align		4
.L_146:
        /*0370*/ 	.word	index@(_ZN10layer_norm13ln_bwd_kernelINS_13Kernel_traitsI6__halfffffjLj2560ELj1ELj1ELj4ELj16ENS_18Kernel_traits_baseILj2560ES2_ffffjLj128EEEEELb0ELb0ELb1ELb1EEEvNS_9BwdParamsE)
        /*0374*/ 	.word	0x00000000


	//----- nvinfo : EIATTR_REGCOUNT
	.align		4
.L_147:
        /*0378*/ 	.byte	0x04, 0x2f
        /*037a*/ 	.short	(.L_149 - .L_148)
	.align		4
.L_148:
        /*037c*/ 	.word	index@(_ZN10layer_norm13ln_bwd_kernelINS_13Kernel_traitsI6__halfffffjLj2560ELj1ELj1ELj4ELj16ENS_18Kernel_traits_baseILj2560ES2_ffffjLj128EEEEELb0ELb0ELb1ELb0EEEvNS_9BwdParamsE)
        /*0380*/ 	.word	0x00000091


	//----- nvinfo : EIATTR_FRAME_SIZE
	.align		4
.L_149:
        /*0384*/ 	.byte	0x04, 0x11
        /*0386*/ 	.short	(.L_151 - .L_150)
	.align		4
.L_150:
        /*0388*/ 	.word	index@(_ZN10layer_norm13ln_bwd_kernelINS_13Kernel_traitsI6__halfffffjLj2560ELj1ELj1ELj4ELj16ENS_18Kernel_traits_baseILj2560ES2_ffffjLj128EEEEELb0ELb0ELb1ELb0EEEvNS_9BwdParamsE)
        /*038c*/ 	.word	0x00000000


	//----- nvinfo : EIATTR_REGCOUNT
	.align		4
.L_151:
        /*0390*/ 	.byte	0x04, 0x2f
        /*0392*/ 	.short	(.L_153 - .L_152)
	.align		4
.L_152:
        /*0394*/ 	.word	index@(_ZN10layer_norm13ln_bwd_kernelINS_13Kernel_traitsI6__halfffffjLj2560ELj1ELj1ELj4ELj16ENS_18Kernel_traits_baseILj2560ES2_ffffjLj128EEEEELb0ELb0ELb0ELb1EEEvNS_9BwdParamsE)
        /*0398*/ 	.word	0x000000a7


	//----- nvinfo : EIATTR_FRAME_SIZE
	.align		4
.L_153:
        /*039c*/ 	.byte	0x04, 0x11
        /*039e*/ 	.short	(.L_155 - .L_154)
	.align		4
.L_154:
        /*03a0*/ 	.word	index@(_ZN10layer_norm13ln_bwd_kernelINS_13Kernel_traitsI6__halfffffjLj2560ELj1ELj1ELj4ELj16ENS_18Kernel_traits_baseILj2560ES2_ffffjLj128EEEEELb0ELb0ELb0ELb1EEEvNS_9BwdParamsE)
        /*03a4*/ 	.word	0x00000000


	//----- nvinfo : EIATTR_REGCOUNT
	.align		4
.L_155:
        /*03a8*/ 	.byte	0x04, 0x2f
        /*03aa*/ 	.short	(.L_157 - .L_156)
	.align		4
.L_156:
        /*03ac*/ 	.word	index@(_ZN10layer_norm13ln_bwd_kernelINS_13Kernel_traitsI6__halfffffjLj2560ELj1ELj1ELj4ELj16ENS_18Kernel_traits_baseILj2560ES2_ffffjLj128EEEEELb0ELb0ELb0ELb0EEEvNS_9BwdParamsE)
        /*03b0*/ 	.word	0x0000008c


	//----- nvinfo : EIATTR_FRAME_SIZE
	.align		4
.L_157:
        /*03b4*/ 	.byte	0x04, 0x11
        /*03b6*/ 	.short	(.L_159 - .L_158)
	.align		4
.L_158:
        /*03b8*/ 	.word	index@(_ZN10layer_norm13ln_bwd_kernelINS_13Kernel_traitsI6__halfffffjLj2560ELj1ELj1ELj4ELj16ENS_18Kernel_traits_baseILj2560ES2_ffffjLj128EEEEELb0ELb0ELb0ELb0EEEvNS_9BwdParamsE)
        /*03bc*/ 	.word	0x00000000


	//----- nvinfo : EIATTR_REGCOUNT
	.align		4
.L_159:
        /*03c0*/ 	.byte	0x04, 0x2f
        /*03c2*/ 	.short	(.L_161 - .L_160)
	.align		4
.L_160:
        /*03c4*/ 	.word	index@(_ZN10layer_norm13ln_bwd_kernelINS_13Kernel_traitsIf6__halffS2_fjLj2560ELj1ELj1ELj4ELj8ENS_18Kernel_traits_baseILj2560EfS2_fS2_fjLj128EEEEELb1ELb1ELb1ELb1EEEvNS_9BwdParamsE)
        /*03c8*/ 	.word	0x000000ca


	//----- nvinfo : EIATTR_FRAME_SIZE
	.align		4
.L_161:
        /*03cc*/ 	.byte	0x04, 0x11
        /*03ce*/ 	.short	(.L_163 - .L_162)
	.align		4
.L_162:
        /*03d0*/ 	.word	index@(_ZN10layer_norm13ln_bwd_kernelINS_13Kernel_traitsIf6__halffS2_fjLj2560ELj1ELj1ELj4ELj8ENS_18Kernel_traits_baseILj2560EfS2_fS2_fjLj128EEEEELb1ELb1ELb1ELb1EEEvNS_9BwdParamsE)
        /*03d4*/ 	.word	0x00000000


	//----- nvinfo : EIATTR_REGCOUNT
	.align		4
.L_163:
        /*03d8*/ 	.byte	0x04, 0x2f
        /*03da*/ 	.short	(.L_165 - .L_164)
	.align		4
.L_164:
        /*03dc*/ 	.word	index@(_ZN10layer_norm22ln_bwd_finalize_kernelINS_22Kernel_traits_finalizeILj2560Ef6__halffS2_fjLb1ELj1024ELj4ENS_18Kernel_traits_baseILj2560EfS2_fS2_fjLj1024EEEEELb1ELb1EEEvNS_9BwdParamsE)
        /*03e0*/ 	.word	0x00000020


	//----- nvinfo : EIATTR_FRAME_SIZE
	.align		4
.L_165:
        /*03e4*/ 	.byte	0x04, 0x11
        /*03e6*/ 	.short	(.L_167 - .L_166)
	.align		4
.L_166:
        /*03e8*/ 	.word	index@(_ZN10layer_norm22ln_bwd_finalize_kernelINS_22Kernel_traits_finalizeILj2560Ef6__halffS2_fjLb1ELj1024ELj4ENS_18Kernel_traits_baseILj2560EfS2_fS2_fjLj1024EEEEELb1ELb1EEEvNS_9BwdParamsE)
        /*03ec*/ 	.word	0x00000000


	//----- nvinfo : EIATTR_REGCOUNT
	.align		4
.L_167:
        /*03f0*/ 	.byte	0x04, 0x2f
        /*03f2*/ 	.short	(.L_169 - .L_168)
	.align		4
.L_168:
        /*03f4*/ 	.word	index@(_ZN10layer_norm13ln_bwd_kernelINS_13Kernel_traitsIf6__halffS2_fjLj2560ELj1ELj1ELj4ELj8ENS_18Kernel_traits_baseILj2560EfS2_fS2_fjLj128EEEEELb1ELb1ELb1ELb0EEEvNS_9BwdParamsE)
        /*03f8*/ 	.word	0x000000d4


	//----- nvinfo : EIATTR_FRAME_SIZE
	.align		4
.L_169:
        /*03fc*/ 	.byte	0x04, 0x11
        /*03fe*/ 	.short	(.L_171 - .L_170)
	.align		4
.L_170:
        /*0400*/ 	.word	index@(_ZN10layer_norm13ln_bwd_kernelINS_13Kernel_traitsIf6__halffS2_fjLj2560ELj1ELj1ELj4ELj8ENS_18Kernel_traits_baseILj2560EfS2_fS2_fjLj128EEEEELb1ELb1ELb1ELb0EEEvNS_9BwdParamsE)
        /*0404*/ 	.word	0x00000000


	//----- nvinfo : EIATTR_REGCOUNT
	.align		4
.L_171:
        /*0408*/ 	.byte	0x04, 0x2f
        /*040a*/ 	.short	(.L_173 - .L_172)
	.align		4
.L_172:
        /*040c*/ 	.word	index@(_ZN10layer_norm22ln_bwd_finalize_kernelINS_22Kernel_traits_finalizeILj2560Ef6__halffS2_fjLb1ELj1024ELj4ENS_18Kernel_traits_baseILj2560EfS2_fS2_fjLj1024EEEEELb1ELb0EEEvNS_9BwdParamsE)
        /*0410*/ 	.word	0x00000020


	//----- nvinfo : EIATTR_FRAME_SIZE
	.align		4
.L_173:
        /*0414*/ 	.byte	0x04, 0x11
        /*0416*/ 	.short	(.L_175 - .L_174)
	.align		4
.L_174:
        /*0418*/ 	.word	index@(_ZN10layer_norm22ln_bwd_finalize_kernelINS_22Kernel_traits_finalizeILj2560Ef6__halffS2_fjLb1ELj1024ELj4ENS_18Kernel_traits_baseILj2560EfS2_fS2_fjLj1024EEEEELb1ELb0EEEvNS_9BwdParamsE)
        /*041c*/ 	.word	0x00000000


	//----- nvinfo : EIATTR_REGCOUNT
	.align		4
.L_175:
        /*0420*/ 	.byte	0x04, 0x2f
        /*0422*/ 	.short	(.L_177 - .L_176)
	.align		4
.L_176:
        /*0424*/ 	.word	index@(_ZN10layer_norm13ln_bwd_kernelINS_13Kernel_traitsIf6__halffS2_fjLj2560ELj1ELj1ELj4ELj8ENS_18Kernel_traits_baseILj2560EfS2_fS2_fjLj128EEEEELb1ELb1ELb0ELb1EEEvNS_9BwdParamsE)
        /*0428*/ 	.word	0x000000d6


	//----- nvinfo : EIATTR_FRAME_SIZE
	.align		4
.L_177:
        /*042c*/ 	.byte	0x04, 0x11
        /*042e*/ 	.short	(.L_179 - .L_178)
	.align		4
.L_178:
        /*0430*/ 	.word	index@(_ZN10layer_norm13ln_bwd_kernelINS_13Kernel_traitsIf6__halffS2_fjLj2560ELj1ELj1ELj4ELj8ENS_18Kernel_traits_baseILj2560EfS2_fS2_fjLj128EEEEELb1ELb1ELb0ELb1EEEvNS_9BwdParamsE)
        /*0434*/ 	.word	0x00000000


	//----- nvinfo : EIATTR_REGCOUNT
	.align		4
.L_179:
        /*0438*/ 	.byte	0x04, 0x2f
        /*043a*/ 	.short	(.L_181 - .L_180)
	.align		4
.L_180:
        /*043c*/ 	.word	index@(_ZN10layer_norm13ln_bwd_kernelINS_13Kernel_traitsIf6__halffS2_fjLj2560ELj1ELj1ELj4ELj8ENS_18Kernel_traits_baseILj2560EfS2_fS2_fjLj128EEEEELb1ELb1ELb0ELb0EEEvNS_9BwdParamsE)
        /*0440*/ 	.word	0x000000c7


	//----- nvinfo : EIATTR_FRAME_SIZE
	.align		4
.L_181:
        /*0444*/ 	.byte	0x04, 0x11
        /*0446*/ 	.short	(.L_183 - .L_182)
	.align		4
.L_182:
        /*0448*/ 	.word	index@(_ZN10layer_norm13ln_bwd_kernelINS_13Kernel_traitsIf6__halffS2_fjLj2560ELj1ELj1ELj4ELj8ENS_18Kernel_traits_baseILj2560EfS2_fS2_fjLj128EEEEELb1ELb1ELb0ELb0EEEvNS_9BwdParamsE)
        /*044c*/ 	.word	0x00000000


	//----- nvinfo : EIATTR_REGCOUNT
	.align		4
.L_183:
        /*0450*/ 	.byte	0x04, 0x2f
        /*0452*/ 	.short	(.L_185 - .L_184)
	.align		4
.L_184:
        /*0454*/ 	.word	index@(_ZN10layer_norm13ln_bwd_kernelINS_13Kernel_traitsIf6__halffS2_fjLj2560ELj1ELj1ELj4ELj8ENS_18Kernel_traits_baseILj2560EfS2_fS2_fjLj128EEEEELb1ELb0ELb1ELb1EEEvNS_9BwdParamsE)
        /*0458*/ 	.word	0x000000a2


	//----- nvinfo : EIATTR_FRAME_SIZE
	.align		4
.L_185:
        /*045c*/ 	.byte	0x04, 0x11
        /*045e*/ 	.short	(.L_187 - .L_186)
	.align		4
.L_186:
        /*0460*/ 	.word	index@(_ZN10layer_norm13ln_bwd_kernelINS_13Kernel_traitsIf6__halffS2_fjLj2560ELj1ELj1ELj4ELj8ENS_18Kernel_traits_baseILj2560EfS2_fS2_fjLj128EEEEELb1ELb0ELb1ELb1EEEvNS_9BwdParamsE)
        /*0464*/ 	.word	0x00000000


	//----- nvinfo : EIATTR_REGCOUNT
	.align		4
.L_187:
        /*0468*/ 	.byte	0x04, 0x2f
        /*046a*/ 	.short	(.L_189 - .L_188)
	.align		4
.L_188:
        /*046c*/ 	.word	index@(_ZN10layer_norm22ln_bwd_finalize_kernelINS_22Kernel_traits_finalizeILj2560Ef6__halffS2_fjLb0ELj1024ELj4ENS_18Kernel_traits_baseILj2560EfS2_fS2_fjLj1024EEEEELb0ELb1EEEvNS_9BwdParamsE)
        /*0470*/ 	.word	0x00000020


	//----- nvinfo : EIATTR_FRAME_SIZE
	.align		4
.L_189:
        /*0474*/ 	.byte	0x04, 0x11
        /*0476*/ 	.short	(.L_191 - .L_190)
	.align		4
.L_190:
        /*0478*/ 	.word	index@(_ZN10layer_norm22ln_bwd_finalize_kernelINS_22Kernel_traits_finalizeILj2560Ef6__halffS2_fjLb0ELj1024ELj4ENS_18Kernel_traits_baseILj2560EfS2_fS2_fjLj1024EEEEELb0ELb1EEEvNS_9BwdParamsE)
        /*047c*/ 	.word	0x00000000


	//----- nvinfo : EIATTR_REGCOUNT
	.align		4
.L_191:
        /*0480*/ 	.byte	0x04, 0x2f
        /*0482*/ 	.short	(.L_193 - .L_192)
	.align		4
.L_192:
        /*0484*/ 	.word	index@(_ZN10layer_norm13ln_bwd_kernelINS_13Kernel_traitsIf6__halffS2_fjLj2560ELj1ELj1ELj4ELj8ENS_18Kernel_traits_baseILj2560EfS2_fS2_fjLj128EEEEELb1ELb0ELb1ELb0EEEvNS_9BwdParamsE)
        /*0488*/ 	.word	0x000000a4


	//----- nvinfo : EIATTR_FRAME_SIZE
	.align		4
.L_193:
        /*048c*/ 	.byte	0x04, 0x11
        /*048e*/ 	.short	(.L_195 - .L_194)
	.align		4
.L_194:
        /*0490*/ 	.word	index@(_ZN10layer_norm13ln_bwd_kernelINS_13Kernel_traitsIf6__halffS2_fjLj2560ELj1ELj1ELj4ELj8ENS_18Kernel_traits_baseILj2560EfS2_fS2_fjLj128EEEEELb1ELb0ELb1ELb0EEEvNS_9BwdParamsE)
        /*0494*/ 	.word	0x00000000


	//----- nvinfo : EIATTR_REGCOUNT
	.align		4
.L_195:
        /*0498*/ 	.byte	0x04, 0x2f
        /*049a*/ 	.short	(.L_197 - .L_196)
	.align		4
.L_196:
        /*049c*/ 	.word	index@(_ZN10layer_norm22ln_bwd_finalize_kernelINS_22Kernel_traits_finalizeILj2560Ef6__halffS2_fjLb0ELj1024ELj4ENS_18Kernel_traits_baseILj2560EfS2_fS2_fjLj1024EEEEELb0ELb0EEEvNS_9BwdParamsE)
        /*04a0*/ 	.word	0x0000003f


	//----- nvinfo : EIATTR_FRAME_SIZE
	.align		4
.L_197:
        /*04a4*/ 	.byte	0x04, 0x11
        /*04a6*/ 	.short	(.L_199 - .L_198)
	.align		4
.L_198:
        /*04a8*/ 	.word	index@(_ZN10layer_norm22ln_bwd_finalize_kernelINS_22Kernel_traits_finalizeILj2560Ef6__halffS2_fjLb0ELj1024ELj4ENS_18Kernel_traits_baseILj2560EfS2_fS2_fjLj1024EEEEELb0ELb0EEEvNS_9BwdParamsE)
        /*04ac*/ 	.word	0x00000000


	//----- nvinfo : EIATTR_REGCOUNT
	.align		4
.L_199:
        /*04b0*/ 	.byte	0x04, 0x2f
        /*04b2*/ 	.short	(.L_201 - .L_200)
	.align		4
.L_200:
        /*04b4*/ 	.word	index@(_ZN10layer_norm13ln_bwd_kernelINS_13Kernel_traitsIf6__halffS2_fjLj2560ELj1ELj1ELj4ELj8ENS_18Kernel_traits_baseILj2560EfS2_fS2_fjLj128EEEEELb1ELb0ELb0ELb1EEEvNS_9BwdParamsE)
        /*04b8*/ 	.word	0x000000a8


	//----- nvinfo : EIATTR_FRAME_SIZE
	.align		4
.L_201:
        /*04bc*/ 	.byte	0x04, 0x11
        /*04be*/ 	.short	(.L_203 - .L_202)
	.align		4
.L_202:
        /*04c0*/ 	.word	index@(_ZN10layer_norm13ln_bwd_kernelINS_13Kernel_traitsIf6__halffS2_fjLj2560ELj1ELj1ELj4ELj8ENS_18Kernel_traits_baseILj2560EfS2_fS2_fjLj128EEEEELb1ELb0ELb0ELb1EEEvNS_9BwdParamsE)
        /*04c4*/ 	.word	0x00000000


	//----- nvinfo : EIATTR_REGCOUNT
	.align		4
.L_203:
        /*04c8*/ 	.byte	0x04, 0x2f
        /*04ca*/ 	.short	(.L_205 - .L_204)
	.align		4
.L_204:
        /*04cc*/ 	.word	index@(_ZN10layer_norm13ln_bwd_kernelINS_13Kernel_traitsIf6__halffS2_fjLj2560ELj1ELj1ELj4ELj8ENS_18Kernel_traits_baseILj2560EfS2_fS2_fjLj128EEEEELb1ELb0ELb0ELb0EEEvNS_9BwdParamsE)
        /*04d0*/ 	.word	0x00000098


	//----- nvinfo : EIATTR_FRAME_SIZE
	.align		4
.L_205:
        /*04d4*/ 	.byte	0x04, 0x11
        /*04d6*/ 	.short	(.L_207 - .L_206)
	.align		4
.L_206:
        /*04d8*/ 	.word	index@(_ZN10layer_norm13ln_bwd_kernelINS_13Kernel_traitsIf6__halffS2_fjLj2560ELj1ELj1ELj4ELj8ENS_18Kernel_traits_baseILj2560EfS2_fS2_fjLj128EEEEELb1ELb0ELb0ELb0EEEvNS_9BwdParamsE)
        /*04dc*/ 	.word	0x00000000


	//----- nvinfo : EIATTR_REGCOUNT
	.align		4
.L_207:
        /*04e0*/ 	.byte	0x04, 0x2f
        /*04e2*/ 	.short	(.L_209 - .L_208)
	.align		4
.L_208:
        /*04e4*/ 	.word	index@(_ZN10layer_norm13ln_bwd_kernelINS_13Kernel_traitsIf6__halffS2_fjLj2560ELj1ELj1ELj4ELj8ENS_18Kernel_traits_baseILj2560EfS2_fS2_fjLj128EEEEELb0ELb1ELb1ELb1EEEvNS_9BwdParamsE)
        /*04e8*/ 	.word	0x000000c3


	//----- nvinfo : EIATTR_FRAME_SIZE
	.align		4
.L_209:
        /*04ec*/ 	.byte	0x04, 0x11
        /*04ee*/ 	.short	(.L_211 - .L_210)
	.align		4
.L_210:
        /*04f0*/ 	.word	index@(_ZN10layer_norm13ln_bwd_kernelINS_13Kernel_traitsIf6__halffS2_fjLj2560ELj1ELj1ELj4ELj8ENS_18Kernel_traits_baseILj2560EfS2_fS2_fjLj128EEEEELb0ELb1ELb1ELb1EEEvNS_9BwdParamsE)
        /*04f4*/ 	.word	0x00000000


	//----- nvinfo : EIATTR_REGCOUNT
	.align		4
.L_211:
        /*04f8*/ 	.byte	0x04, 0x2f
        /*04fa*/ 	.short	(.L_213 - .L_212)
	.align		4
.L_212:
        /*04fc*/ 	.word	index@(_ZN10layer_norm13ln_bwd_kernelINS_13Kernel_traitsIf6__halffS2_fjLj2560ELj1ELj1ELj4ELj8ENS_18Kernel_traits_baseILj2560EfS2_fS2_fjLj128EEEEELb0ELb1ELb1ELb0EEEvNS_9BwdParamsE)
        /*0500*/ 	.word	0x000000c5


	//----- nvinfo : EIATTR_FRAME_SIZE
	.align		4
.L_213:
        /*0504*/ 	.byte	0x04, 0x11
        /*0506*/ 	.short	(.L_215 - .L_214)
	.align		4
.L_214:
        /*0508*/ 	.word	index@(_ZN10layer_norm13ln_bwd_kernelINS_13Kernel_traitsIf6__halffS2_fjLj2560ELj1ELj1ELj4ELj8ENS_18Kernel_traits_baseILj2560EfS2_fS2_fjLj128EEEEELb0ELb1ELb1ELb0EEEvNS_9BwdParamsE)
        /*050c*/ 	.word	0x00000000


	//----- nvinfo : EIATTR_REGCOUNT
	.align		4
.L_215:
        /*0510*/ 	.byte	0x04, 0x2f
        /*0512*/ 	.short	(.L_217 - .L_216)
	.align		4
.L_216:
        /*0514*/ 	.word	index@(_ZN10layer_norm13ln_bwd_kernelINS_13Kernel_traitsIf6__halffS2_fjLj2560ELj1ELj1ELj4ELj8ENS_18Kernel_traits_baseILj2560EfS2_fS2_fjLj128EEEEELb0ELb1ELb0ELb1EEEvNS_9BwdParamsE)
        /*0518*/ 	.word	0x000000d0


	//----- nvinfo : EIATTR_FRAME_SIZE
	.align		4
.L_217:
        /*051c*/ 	.byte	0x04, 0x11
        /*051e*/ 	.short	(.L_219 - .L_218)
	.align		4
.L_218:
        /*0520*/ 	.word	index@(_ZN10layer_norm13ln_bwd_kernelINS_13Kernel_traitsIf6__halffS2_fjLj2560ELj1ELj1ELj4ELj8ENS_18Kernel_traits_baseILj2560EfS2_fS2_fjLj128EEEEELb0ELb1ELb0ELb1EEEvNS_9BwdParamsE)
        /*0524*/ 	.word	0x00000000


	//----- nvinfo : EIATTR_REGCOUNT
	.align		4
.L_219:
        /*0528*/ 	.byte	0x04, 0x2f
        /*052a*/ 	.short	(.L_221 - .L_220)
	.align		4
.L_220:
        /*052c*/ 	.word	index@(_ZN10layer_norm13ln_bwd_kernelINS_13Kernel_traitsIf6__halffS2_fjLj2560ELj1ELj1ELj4ELj8ENS_18Kernel_traits_baseILj2560EfS2_fS2_fjLj128EEEEELb0ELb1ELb0ELb0EEEvNS_9BwdParamsE)
        /*0530*/ 	.word	0x000000c2


	//----- nvinfo : EIATTR_FRAME_SIZE
	.align		4
.L_221:
        /*0534*/ 	.byte	0x04, 0x11
        /*0536*/ 	.short	(.L_223 - .L_222)
	.align		4
.L_222:
        /*0538*/ 	.word	index@(_ZN10layer_norm13ln_bwd_kernelINS_13Kernel_traitsIf6__halffS2_fjLj2560ELj1ELj1ELj4ELj8ENS_18Kernel_traits_baseILj2560EfS2_fS2_fjLj128EEEEELb0ELb1ELb0ELb0EEEvNS_9BwdParamsE)
        /*053c*/ 	.word	0x00000000


	//----- nvinfo : EIATTR_REGCOUNT
	.align		4
.L_223:
        /*0540*/ 	.byte	0x04, 0x2f
        /*0542*/ 	.short	(.L_225 - .L_224)
	.align		4
.L_224:
        /*0544*/ 	.word	index@(_ZN10layer_norm13ln_bwd_kernelINS_13Kernel_traitsIf6__halffS2_fjLj2560ELj1ELj1ELj4ELj8ENS_18Kernel_traits_baseILj2560EfS2_fS2_fjLj128EEEEELb0ELb0ELb1ELb1EEEvNS_9BwdParamsE)
        /*0548*/ 	.word	0x0000009c


	//----- nvinfo : EIATTR_FRAME_SIZE
	.align		4
.L_225:
        /*054c*/ 	.byte	0x04, 0x11
        /*054e*/ 	.short	(.L_227 - .L_226)
	.align		4
.L_226:
        /*0550*/ 	.word	index@(_ZN10layer_norm13ln_bwd_kernelINS_13Kernel_traitsIf6__halffS2_fjLj2560ELj1ELj1ELj4ELj8ENS_18Kernel_traits_baseILj2560EfS2_fS2_fjLj128EEEEELb0ELb0ELb1ELb1EEEvNS_9BwdParamsE)
        /*0554*/ 	.word	0x00000000


	//----- nvinfo : EIATTR_REGCOUNT
	.align		4
.L_227:
        /*0558*/ 	.byte	0x04, 0x2f
        /*055a*/ 	.short	(.L_229 - .L_228)
	.align		4
.L_228:
        /*055c*/ 	.word	index@(_ZN10layer_norm13ln_bwd_kernelINS_13Kernel_traitsIf6__halffS2_fjLj2560ELj1ELj1ELj4ELj8ENS_18Kernel_traits_baseILj2560EfS2_fS2_fjLj128EEEEELb0ELb0ELb1ELb0EEEvNS_9BwdParamsE)
        /*0560*/ 	.word	0x0000009c


	//----- nvinfo : EIATTR_FRAME_SIZE
	.align		4
.L_229:
        /*0564*/ 	.byte	0x04, 0x11
        /*0566*/ 	.short	(.L_231 - .L_230)
	.align		4
.L_230:
        /*0568*/ 	.word	index@(_ZN10layer_norm13ln_bwd_kernelINS_13Kernel_traitsIf6__halffS2_fjLj2560ELj1ELj1ELj4ELj8ENS_18Kernel_traits_baseILj2560EfS2_fS2_fjLj128EEEEELb0ELb0ELb1ELb0EEEvNS_9BwdParamsE)
        /*056c*/ 	.word	0x00000000


	//----- nvinfo : EIATTR_REGCOUNT
	.align		4
.L_231:
        /*0570*/ 	.byte	0x04, 0x2f
        /*0572*/ 	.short	(.L_233 - .L_232)
	.align		4
.L_232:
        /*0574*/ 	.word	index@(_ZN10layer_norm13ln_bwd_kernelINS_13Kernel_traitsIf6__halffS2_fjLj2560ELj1ELj1ELj4ELj8ENS_18Kernel_traits_baseILj2560EfS2_fS2_fjLj128EEEEELb0ELb0ELb0ELb1EEEvNS_9BwdParamsE)
        /*0578*/ 	.word	0x000000a8


	//----- nvinfo : EIATTR_FRAME_SIZE
	.align		4
.L_233:
        /*057c*/ 	.byte	0x04, 0x11
        /*057e*/ 	.short	(.L_235 - .L_234)
	.align		4
.L_234:
        /*0580*/ 	.word	index@(_ZN10layer_norm13ln_bwd_kernelINS_13Kernel_traitsIf6__halffS2_fjLj2560ELj1ELj1ELj4ELj8ENS_18Kernel_traits_baseILj2560EfS2_fS2_fjLj128EEEEELb0ELb0ELb0ELb1EEEvNS_9BwdParamsE)
        /*0584*/ 	.word	0x00000000


	//----- nvinfo : EIATTR_REGCOUNT
	.align		4
.L_235:
        /*0588*/ 	.byte	0x04, 0x2f
        /*058a*/ 	.short	(.L_237 - .L_236)
	.align		4
.L_236:
        /*058c*/ 	.word	index@(_ZN10layer_norm13ln_bwd_kernelINS_13Kernel_traitsIf6__halffS2_fjLj2560ELj1ELj1ELj4ELj8ENS_18Kernel_traits_baseILj2560EfS2_fS2_fjLj128EEEEELb0ELb0ELb0ELb0EEEvNS_9BwdParamsE)
        /*0590*/ 	.word	0x00000094


	//----- nvinfo : EIATTR_FRAME_SIZE
	.align		4
.L_237:
        /*0594*/ 	.byte	0x04, 0x11
        /*0596*/ 	.short	(.L_239 - .L_238)
	.align		4
.L_238:
        /*0598*/ 	.word	index@(_ZN10layer_norm13ln_bwd_kernelINS_13Kernel_traitsIf6__halffS2_fjLj2560ELj1ELj1ELj4ELj8ENS_18Kernel_traits_baseILj2560EfS2_fS2_fjLj128EEEEELb0ELb0ELb0ELb0EEEvNS_9BwdParamsE)
        /*059c*/ 	.word	0x00000000


	//----- nvinfo : EIATTR_REGCOUNT
	.align		4
.L_239:
        /*05a0*/ 	.byte	0x04, 0x2f
        /*05a2*/ 	.short	(.L_241 - .L_240)
	.align		4
.L_240:
        /*05a4*/ 	.word	index@(_ZN10layer_norm13ln_bwd_kernelINS_13Kernel_traitsI6__halfS2_fS2_fjLj2560ELj1ELj1ELj4ELj8ENS_18Kernel_traits_baseILj2560ES2_S2_fS2_fjLj128EEEEELb1ELb1ELb1ELb1EEEvNS_9BwdParamsE)
        /*05a8*/ 	.word	0x000000ae


	//----- nvinfo : EIATTR_FRAME_SIZE
	.align		4
.L_241:
        /*05ac*/ 	.byte	0x04, 0x11
        /*05ae*/ 	.short	(.L_243 - .L_242)
	.align		4
.L_242:
        /*05b0*/ 	.word	index@(_ZN10layer_norm13ln_bwd_kernelINS_13Kernel_traitsI6__halfS2_fS2_fjLj2560ELj1ELj1ELj4ELj8ENS_18Kernel_traits_baseILj2560ES2_S2_fS2_fjLj128EEEEELb1ELb1ELb1ELb1EEEvNS_9BwdParamsE)
        /*05b4*/ 	.word	0x00000000


	//----- nvinfo : EIATTR_REGCOUNT
	.align		4
.L_243:
        /*05b8*/ 	.byte	0x04, 0x2f
        /*05ba*/ 	.short	(.L_245 - .L_244)
	.align		4
.L_244:
        /*05bc*/ 	.word	index@(_ZN10layer_norm22ln_bwd_finalize_kernelINS_22Kernel_traits_finalizeILj2560E6__halfS2_fS2_fjLb1ELj1024ELj4ENS_18Kernel_traits_baseILj2560ES2_S2_fS2_fjLj1024EEEEELb1ELb1EEEvNS_9BwdParamsE)
        /*05c0*/ 	.word	0x00000020


	//----- nvinfo : EIATTR_FRAME_SIZE
	.align		4
.L_245:
        /*05c4*/ 	.byte	0x04, 0x11
        /*05c6*/ 	.short	(.L_247 - .L_246)
	.align		4
.L_246:
        /*05c8*/ 	.word	index@(_ZN10layer_norm22ln_bwd_finalize_kernelINS_22Kernel_traits_finalizeILj2560E6__halfS2_fS2_fjLb1ELj1024ELj4ENS_18Kernel_traits_baseILj2560ES2_S2_fS2_fjLj1024EEEEELb1ELb1EEEvNS_9BwdParamsE)
        /*05cc*/ 	.word	0x00000000


	//----- nvinfo : EIATTR_REGCOUNT
	.align		4
.L_247:
        /*05d0*/ 	.byte	0x04, 0x2f
        /*05d2*/ 	.short	(.L_249 - .L_248)
	.align		4
.L_248:
        /*05d4*/ 	.word	index@(_ZN10layer_norm13ln_bwd_kernelINS_13Kernel_traitsI6__halfS2_fS2_fjLj2560ELj1ELj1ELj4ELj8ENS_18Kernel_traits_baseILj2560ES2_S2_fS2_fjLj128EEEEELb1ELb1ELb1ELb0EEEvNS_9BwdParamsE)
        /*05d8*/ 	.word	0x000000be


	//----- nvinfo : EIATTR_FRAME_SIZE
	.align		4
.L_249:
        /*05dc*/ 	.byte	0x04, 0x11
        /*05de*/ 	.short	(.L_251 - .L_250)
	.align		4
.L_250:
        /*05e0*/ 	.word	index@(_ZN10layer_norm13ln_bwd_kernelINS_13Kernel_traitsI6__halfS2_fS2_fjLj2560ELj1ELj1ELj4ELj8ENS_18Kernel_traits_baseILj2560ES2_S2_fS2_fjLj128EEEEELb1ELb1ELb1ELb0EEEvNS_9BwdParamsE)
        /*05e4*/ 	.word	0x00000000


	//----- nvinfo : EIATTR_REGCOUNT
	.align		4
.L_251:
        /*05e8*/ 	.byte	0x04, 0x2f
        /*05ea*/ 	.short	(.L_253 - .L_252)
	.align		4
.L_252:
        /*05ec*/ 	.word	index@(_ZN10layer_norm22ln_bwd_finalize_kernelINS_22Kernel_traits_finalizeILj2560E6__halfS2_fS2_fjLb1ELj1024ELj4ENS_18Kernel_traits_baseILj2560ES2_S2_fS2_fjLj1024EEEEELb1ELb0EEEvNS_9BwdParamsE)
        /*05f0*/ 	.word	0x00000020


	//----- nvinfo : EIATTR_FRAME_SIZE
	.align		4
.L_253:
        /*05f4*/ 	.byte	0x04, 0x11
        /*05f6*/ 	.short	(.L_255 - .L_254)
	.align		4
.L_254:
        /*05f8*/ 	.word	index@(_ZN10layer_norm22ln_bwd_finalize_kernelINS_22Kernel_traits_finalizeILj2560E6__halfS2_fS2_fjLb1ELj1024ELj4ENS_18Kernel_traits_baseILj2560ES2_S2_fS2_fjLj1024EEEEELb1ELb0EEEvNS_9BwdParamsE)
        /*05fc*/ 	.word	0x00000000


	//----- nvinfo : EIATTR_REGCOUNT
	.align		4
.L_255:
        /*0600*/ 	.byte	0x04, 0x2f
        /*0602*/ 	.short	(.L_257 - .L_256)
	.align		4
.L_256:
        /*0604*/ 	.word	index@(_ZN10layer_norm13ln_bwd_kernelINS_13Kernel_traitsI6__halfS2_fS2_fjLj2560ELj1ELj1ELj4ELj8ENS_18Kernel_traits_baseILj2560ES2_S2_fS2_fjLj128EEEEELb1ELb1ELb0ELb1EEEvNS_9BwdParamsE)
        /*0608*/ 	.word	0x000000d6


	//----- nvinfo : EIATTR_FRAME_SIZE
	.align		4
.L_257:
        /*060c*/ 	.byte	0x04, 0x11
        /*060e*/ 	.short	(.L_259 - .L_258)
	.align		4
.L_258:
        /*0610*/ 	.word	index@(_ZN10layer_norm13ln_bwd_kernelINS_13Kernel_traitsI6__halfS2_fS2_fjLj2560ELj1ELj1ELj4ELj8ENS_18Kernel_traits_baseILj2560ES2_S2_fS2_fjLj128EEEEELb1ELb1ELb0ELb1EEEvNS_9BwdParamsE)
        /*0614*/ 	.word	0x00000000


	//----- nvinfo : EIATTR_REGCOUNT
	.align		4
.L_259:
        /*0618*/ 	.byte	0x04, 0x2f
        /*061a*/ 	.short	(.L_261 - .L_260)
	.align		4
.L_260:
        /*061c*/ 	.word	index@(_ZN10layer_norm13ln_bwd_kernelINS_13Kernel_traitsI6__halfS2_fS2_fjLj2560ELj1ELj1ELj4ELj8ENS_18Kernel_traits_baseILj2560ES2_S2_fS2_fjLj128EEEEELb1ELb1ELb0ELb0EEEvNS_9BwdParamsE)
        /*0620*/ 	.word	0x000000b4


	//----- nvinfo : EIATTR_FRAME_SIZE
	.align		4
.L_261:
        /*0624*/ 	.byte	0x04, 0x11
        /*0626*/ 	.short	(.L_263 - .L_262)
	.align		4
.L_262:
        /*0628*/ 	.word	index@(_ZN10layer_norm13ln_bwd_kernelINS_13Kernel_traitsI6__halfS2_fS2_fjLj2560ELj1ELj1ELj4ELj8ENS_18Kernel_traits_baseILj2560ES2_S2_fS2_fjLj128EEEEELb1ELb1ELb0ELb0EEEvNS_9BwdParamsE)
        /*062c*/ 	.word	0x00000000


	//----- nvinfo : EIATTR_REGCOUNT
	.align		4
.L_263:
        /*0630*/ 	.byte	0x04, 0x2f
        /*0632*/ 	.short	(.L_265 - .L_264)
	.align		4
.L_264:
        /*0634*/ 	.word	index@(_ZN10layer_norm13ln_bwd_kernelINS_13Kernel_traitsI6__halfS2_fS2_fjLj2560ELj1ELj1ELj4ELj8ENS_18Kernel_traits_baseILj2560ES2_S2_fS2_fjLj128EEEEELb1ELb0ELb1ELb1EEEvNS_9BwdParamsE)
        /*0638*/ 	.word	0x000000a2


	//----- nvinfo : EIATTR_FRAME_SIZE
	.align		4
.L_265:
        /*063c*/ 	.byte	0x04, 0x11
        /*063e*/ 	.short	(.L_267 - .L_266)
	.align		4
.L_266:
        /*0640*/ 	.word	index@(_ZN10layer_norm13ln_bwd_kernelINS_13Kernel_traitsI6__halfS2_fS2_fjLj2560ELj1ELj1ELj4ELj8ENS_18Kernel_traits_baseILj2560ES2_S2_fS2_fjLj128EEEEELb1ELb0ELb1ELb1EEEvNS_9BwdParamsE)
        /*0644*/ 	.word	0x00000000


	//----- nvinfo : EIATTR_REGCOUNT
	.align		4
.L_267:
        /*0648*/ 	.byte	0x04, 0x2f
        /*064a*/ 	.short	(.L_269 - .L_268)
	.align		4
.L_268:
        /*064c*/ 	.word	index@(_ZN10layer_norm22ln_bwd_finalize_kernelINS_22Kernel_traits_finalizeILj2560E6__halfS2_fS2_fjLb0ELj1024ELj4ENS_18Kernel_traits_baseILj2560ES2_S2_fS2_fjLj1024EEEEELb0ELb1EEEvNS_9BwdParamsE)
        /*0650*/ 	.word	0x00000020


	//----- nvinfo : EIATTR_FRAME_SIZE
	.align		4
.L_269:
        /*0654*/ 	.byte	0x04, 0x11
        /*0656*/ 	.short	(.L_271 - .L_270)
	.align		4
.L_270:
        /*0658*/ 	.word	index@(_ZN10layer_norm22ln_bwd_finalize_kernelINS_22Kernel_traits_finalizeILj2560E6__halfS2_fS2_fjLb0ELj1024ELj4ENS_18Kernel_traits_baseILj2560ES2_S2_fS2_fjLj1024EEEEELb0ELb1EEEvNS_9BwdParamsE)
        /*065c*/ 	.word	0x00000000


	//----- nvinfo : EIATTR_REGCOUNT
	.align		4
.L_271:
        /*0660*/ 	.byte	0x04, 0x2f
        /*0662*/ 	.short	(.L_273 - .L_272)
	.align		4
.L_272:
        /*0664*/ 	.word	index@(_ZN10layer_norm13ln_bwd_kernelINS_13Kernel_traitsI6__halfS2_fS2_fjLj2560ELj1ELj1ELj4ELj8ENS_18Kernel_traits_baseILj2560ES2_S2_fS2_fjLj128EEEEELb1ELb0ELb1ELb0EEEvNS_9BwdParamsE)
        /*0668*/ 	.word	0x00000097


	//----- nvinfo : EIATTR_FRAME_SIZE
	.align		4
.L_273:
        /*066c*/ 	.byte	0x04, 0x11
        /*066e*/ 	.short	(.L_275 - .L_274)
	.align		4
.L_274:
        /*0670*/ 	.word	index@(_ZN10layer_norm13ln_bwd_kernelINS_13Kernel_traitsI6__halfS2_fS2_fjLj2560ELj1ELj1ELj4ELj8ENS_18Kernel_traits_baseILj2560ES2_S2_fS2_fjLj128EEEEELb1ELb0ELb1ELb0EEEvNS_9BwdParamsE)
        /*0674*/ 	.word	0x00000000


	//----- nvinfo : EIATTR_REGCOUNT
	.align		4
.L_275:
        /*0678*/ 	.byte	0x04, 0x2f
        /*067a*/ 	.short	(.L_277 - .L_276)
	.align		4
.L_276:
        /*067c*/ 	.word	index@(_ZN10layer_norm22ln_bwd_finalize_kernelINS_22Kernel_traits_finalizeILj2560E6__halfS2_fS2_fjLb0ELj1024ELj4ENS_18Kernel_traits_baseILj2560ES2_S2_fS2_fjLj1024EEEEELb0ELb0EEEvNS_9BwdParamsE)
        /*0680*/ 	.word	0x0000003f


	//----- nvinfo : EIATTR_FRAME_SIZE
	.align		4
.L_277:
        /*0684*/ 	.byte	0x04, 0x11
        /*0686*/ 	.short	(.L_279 - .L_278)
	.align		4
.L_278:
        /*0688*/ 	.word	index@(_ZN10layer_norm22ln_bwd_finalize_kernelINS_22Kernel_traits_finalizeILj2560E6__halfS2_fS2_fjLb0ELj1024ELj4ENS_18Kernel_traits_baseILj2560ES2_S2_fS2_fjLj1024EEEEELb0ELb0EEEvNS_9BwdParamsE)
        /*068c*/ 	.word	0x00000000


	//----- nvinfo : EIATTR_REGCOUNT
	.align		4
.L_279:
        /*0690*/ 	.byte	0x04, 0x2f
        /*0692*/ 	.short	(.L_281 - .L_280)
	.align		4
.L_280:
        /*0694*/ 	.word	index@(_ZN10layer_norm13ln_bwd_kernelINS_13Kernel_traitsI6__halfS2_fS2_fjLj2560ELj1ELj1ELj4ELj8ENS_18Kernel_traits_baseILj2560ES2_S2_fS2_fjLj128EEEEELb1ELb0ELb0ELb1EEEvNS_9BwdParamsE)
        /*0698*/ 	.word	0x000000a7


	//----- nvinfo : EIATTR_FRAME_SIZE
	.align		4
.L_281:
        /*069c*/ 	.byte	0x04, 0x11
        /*069e*/ 	.short	(.L_283 - .L_282)
	.align		4
.L_282:
        /*06a0*/ 	.word	index@(_ZN10layer_norm13ln_bwd_kernelINS_13Kernel_traitsI6__halfS2_fS2_fjLj2560ELj1ELj1ELj4ELj8ENS_18Kernel_traits_baseILj2560ES2_S2_fS2_fjLj128EEEEELb1ELb0ELb0ELb1EEEvNS_9BwdParamsE)
        /*06a4*/ 	.word	0x00000000


	//----- nvinfo : EIATTR_REGCOUNT
	.align		4
.L_283:
        /*06a8*/ 	.byte	0x04, 0x2f
        /*06aa*/ 	.short	(.L_285 - .L_284)
	.align		4
.L_284:
        /*06ac*/ 	.word	index@(_ZN10layer_norm13ln_bwd_kernelINS_13Kernel_traitsI6__halfS2_fS2_fjLj2560ELj1ELj1ELj4ELj8ENS_18Kernel_traits_baseILj2560ES2_S2_fS2_fjLj128EEEEELb1ELb0ELb0ELb0EEEvNS_9BwdParamsE)
        /*06b0*/ 	.word	0x00000090


	//----- nvinfo : EIATTR_FRAME_SIZE
	.align		4
.L_285:
        /*06b4*/ 	.byte	0x04, 0x11
        /*06b6*/ 	.short	(.L_287 - .L_286)
	.align		4
.L_286:
        /*06b8*/ 	.word	index@(_ZN10layer_norm13ln_bwd_kernelINS_13Kernel_traitsI6__halfS2_fS2_fjLj2560ELj1ELj1ELj4ELj8ENS_18Kernel_traits_baseILj2560ES2_S2_fS2_fjLj128EEEEELb1ELb0ELb0ELb0EEEvNS_9BwdParamsE)
        /*06bc*/ 	.word	0x00000000


	//----- nvinfo : EIATTR_REGCOUNT
	.align		4
.L_287:
        /*06c0*/ 	.byte	0x04, 0x2f
        /*06c2*/ 	.short	(.L_289 - .L_288)
	.align		4
.L_288:
        /*06c4*/ 	.word	index@(_ZN10layer_norm13ln_bwd_kernelINS_13Kernel_traitsI6__halfS2_fS2_fjLj2560ELj1ELj1ELj4ELj8ENS_18Kernel_traits_baseILj2560ES2_S2_fS2_fjLj128EEEEELb0ELb1ELb1ELb1EEEvNS_9BwdParamsE)
        /*06c8*/ 	.word	0x000000ba


	//----- nvinfo : EIATTR_FRAME_SIZE
	.align		4
.L_289:
        /*06cc*/ 	.byte	0x04, 0x11
        /*06ce*/ 	.short	(.L_291 - .L_290)
	.align		4
.L_290:
        /*06d0*/ 	.word	index@(_ZN10layer_norm13ln_bwd_kernelINS_13Kernel_traitsI6__halfS2_fS2_fjLj2560ELj1ELj1ELj4ELj8ENS_18Kernel_traits_baseILj2560ES2_S2_fS2_fjLj128EEEEELb0ELb1ELb1ELb1EEEvNS_9BwdParamsE)
        /*06d4*/ 	.word	0x00000000


	//----- nvinfo : EIATTR_REGCOUNT
	.align		4
.L_291:
        /*06d8*/ 	.byte	0x04, 0x2f
        /*06da*/ 	.short	(.L_293 - .L_292)
	.align		4
.L_292:
        /*06dc*/ 	.word	index@(_ZN10layer_norm13ln_bwd_kernelINS_13Kernel_traitsI6__halfS2_fS2_fjLj2560ELj1ELj1ELj4ELj8ENS_18Kernel_traits_baseILj2560ES2_S2_fS2_fjLj128EEEEELb0ELb1ELb1ELb0EEEvNS_9BwdParamsE)
        /*06e0*/ 	.word	0x000000ae


	//----- nvinfo : EIATTR_FRAME_SIZE
	.align		4
.L_293:
        /*06e4*/ 	.byte	0x04, 0x11
        /*06e6*/ 	.short	(.L_295 - .L_294)
	.align		4
.L_294:
        /*06e8*/ 	.word	index@(_ZN10layer_norm13ln_bwd_kernelINS_13Kernel_traitsI6__halfS2_fS2_fjLj2560ELj1ELj1ELj4ELj8ENS_18Kernel_traits_baseILj2560ES2_S2_fS2_fjLj128EEEEELb0ELb1ELb1ELb0EEEvNS_9BwdParamsE)
        /*06ec*/ 	.word	0x00000000


	//----- nvinfo : EIATTR_REGCOUNT
	.align		4
.L_295:
        /*06f0*/ 	.byte	0x04, 0x2f
        /*06f2*/ 	.short	(.L_297 - .L_296)
	.align		4
.L_296:
        /*06f4*/ 	.word	index@(_ZN10layer_norm13ln_bwd_kernelINS_13Kernel_traitsI6__halfS2_fS2_fjLj2560ELj1ELj1ELj4ELj8ENS_18Kernel_traits_baseILj2560ES2_S2_fS2_fjLj128EEEEELb0ELb1ELb0ELb1EEEvNS_9BwdParamsE)
        /*06f8*/ 	.word	0x000000ce


	//----- nvinfo : EIATTR_FRAME_SIZE
	.align		4
.L_297:
        /*06fc*/ 	.byte	0x04, 0x11
        /*06fe*/ 	.short	(.L_299 - .L_298)
	.align		4
.L_298:
        /*0700*/ 	.word	index@(_ZN10layer_norm13ln_bwd_kernelINS_13Kernel_traitsI6__halfS2_fS2_fjLj2560ELj1ELj1ELj4ELj8ENS_18Kernel_traits_baseILj2560ES2_S2_fS2_fjLj128EEEEELb0ELb1ELb0ELb1EEEvNS_9BwdParamsE)
        /*0704*/ 	.word	0x00000000


	//----- nvinfo : EIATTR_REGCOUNT
	.align		4
.L_299:
        /*0708*/ 	.byte	0x04, 0x2f
        /*070a*/ 	.short	(.L_301 - .L_300)
	.align		4
.L_300:
        /*070c*/ 	.word	index@(_ZN10layer_norm13ln_bwd_kernelINS_13Kernel_traitsI6__halfS2_fS2_fjLj2560ELj1ELj1ELj4ELj8ENS_18Kernel_traits_baseILj2560ES2_S2_fS2_fjLj128EEEEELb0ELb1ELb0ELb0EEEvNS_9BwdParamsE)
        /*0710*/ 	.word	0x000000a8


	//----- nvinfo : EIATTR_FRAME_SIZE
	.align		4
.L_301:
        /*0714*/ 	.byte	0x04, 0x11
        /*0716*/ 	.short	(.L_303 - .L_302)
	.align		4
.L_302:
        /*0718*/ 	.word	index@(_ZN10layer_norm13ln_bwd_kernelINS_13Kernel_traitsI6__halfS2_fS2_fjLj2560ELj1ELj1ELj4ELj8ENS_18Kernel_traits_baseILj2560ES2_S2_fS2_fjLj128EEEEELb0ELb1ELb0ELb0EEEvNS_9BwdParamsE)
        /*071c*/ 	.word	0x00000000


	//----- nvinfo : EIATTR_REGCOUNT
	.align		4
.L_303:
        /*0720*/ 	.byte	0x04, 0x2f
        /*0722*/ 	.short	(.L_305 - .L_304)
	.align		4
.L_304:
        /*0724*/ 	.word	index@(_ZN10layer_norm13ln_bwd_kernelINS_13Kernel_traitsI6__halfS2_fS2_fjLj2560ELj1ELj1ELj4ELj8ENS_18Kernel_traits_baseILj2560ES2_S2_fS2_fjLj128EEEEELb0ELb0ELb1ELb1EEEvNS_9BwdParamsE)
        /*0728*/ 	.word	0x00000098


	//----- nvinfo : EIATTR_FRAME_SIZE
	.align		4
.L_305:
        /*072c*/ 	.byte	0x04, 0x11
        /*072e*/ 	.short	(.L_307 - .L_306)
	.align		4
.L_306:
        /*0730*/ 	.word	index@(_ZN10layer_norm13ln_bwd_kernelINS_13Kernel_traitsI6__halfS2_fS2_fjLj2560ELj1ELj1ELj4ELj8ENS_18Kernel_traits_baseILj2560ES2_S2_fS2_fjLj128EEEEELb0ELb0ELb1ELb1EEEvNS_9BwdParamsE)
        /*0734*/ 	.word	0x00000000


	//----- nvinfo : EIATTR_REGCOUNT
	.align		4
.L_307:
        /*0738*/ 	.byte	0x04, 0x2f
        /*073a*/ 	.short	(.L_309 - .L_308)
	.align		4
.L_308:
        /*073c*/ 	.word	index@(_ZN10layer_norm13ln_bwd_kernelINS_13Kernel_traitsI6__halfS2_fS2_fjLj2560ELj1ELj1ELj4ELj8ENS_18Kernel_traits_baseILj2560ES2_S2_fS2_fjLj128EEEEELb0ELb0ELb1ELb0EEEvNS_9BwdParamsE)
        /*0740*/ 	.word	0x00000092


	//----- nvinfo : EIATTR_FRAME_SIZE
	.align		4
.L_309:
        /*0744*/ 	.byte	0x04, 0x11
        /*0746*/ 	.short	(.L_311 - .L_310)
	.align		4
.L_310:
        /*0748*/ 	.word	index@(_ZN10layer_norm13ln_bwd_kernelINS_13Kernel_traitsI6__halfS2_fS2_fjLj2560ELj1ELj1ELj4ELj8ENS_18Kernel_traits_baseILj2560ES2_S2_fS2_fjLj128EEEEELb0ELb0ELb1ELb0EEEvNS_9BwdParamsE)
        /*074c*/ 	.word	0x00000000


	//----- nvinfo : EIATTR_REGCOUNT
	.align		4
.L_311:
        /*0750*/ 	.byte	0x04, 0x2f
        /*0752*/ 	.short	(.L_313 - .L_312)
	.align		4
.L_312:
        /*0754*/ 	.word	index@(_ZN10layer_norm13ln_bwd_kernelINS_13Kernel_traitsI6__halfS2_fS2_fjLj2560ELj1ELj1ELj4ELj8ENS_18Kernel_traits_baseILj2560ES2_S2_fS2_fjLj128EEEEELb0ELb0ELb0ELb1EEEvNS_9BwdParamsE)
        /*0758*/ 	.word	0x000000a3


	//----- nvinfo : EIATTR_FRAME_SIZE
	.align		4
.L_313:
        /*075c*/ 	.byte	0x04, 0x11
        /*075e*/ 	.short	(.L_315 - .L_314)
	.align		4
.L_314:
        /*0760*/ 	.word	index@(_ZN10layer_norm13ln_bwd_kernelINS_13Kernel_traitsI6__halfS2_fS2_fjLj2560ELj1ELj1ELj4ELj8ENS_18Kernel_traits_baseILj2560ES2_S2_fS2_fjLj128EEEEELb0ELb0ELb0ELb1EEEvNS_9BwdParamsE)
        /*0764*/ 	.word	0x00000000


	//----- nvinfo : EIATTR_REGCOUNT
	.align		4
.L_315:
        /*0768*/ 	.byte	0x04, 0x2f
        /*076a*/ 	.short	(.L_317 - .L_316)
	.align		4
.L_316:
        /*076c*/ 	.word	index@(_ZN10layer_norm13ln_bwd_kernelINS_13Kernel_traitsI6__halfS2_fS2_fjLj2560ELj1ELj1ELj4ELj8ENS_18Kernel_traits_baseILj2560ES2_S2_fS2_fjLj128EEEEELb0ELb0ELb0ELb0EEEvNS_9BwdParamsE)
        /*0770*/ 	.word	0x0000008c


	//----- nvinfo : EIATTR_FRAME_SIZE
	.align		4
.L_317:
        /*0774*/ 	.byte	0x04, 0x11
        /*0776*/ 	.short	(.L_319 - .L_318)
	.align		4
.L_318:
        /*0778*/ 	.word	index@(_ZN10layer_norm13ln_bwd_kernelINS_13Kernel_traitsI6__halfS2_fS2_fjLj2560ELj1ELj1ELj4ELj8ENS_18Kernel_traits_baseILj2560ES2_S2_fS2_fjLj128EEEEELb0ELb0ELb0ELb0EEEvNS_9BwdParamsE)
        /*077c*/ 	.word	0x00000000


	//----- nvinfo : EIATTR_REGCOUNT
	.align		4
.L_319:
        /*0780*/ 	.byte	0x04, 0x2f
        /*0782*/ 	.short	(.L_321 - .L_320)
	.align		4
.L_320:
        /*0784*/ 	.word	index@(_ZN10layer_norm13ln_bwd_kernelINS_13Kernel_traitsIf6__halfS2_S2_fjLj2560ELj1ELj1ELj4ELj8ENS_18Kernel_traits_baseILj2560EfS2_S2_S2_fjLj128EEEEELb1ELb1ELb1ELb1EEEvNS_9BwdParamsE)
        /*0788*/ 	.word	0x000000c0


	//----- nvinfo : EIATTR_FRAME_SIZE
	.align		4
.L_321:
        /*078c*/ 	.byte	0x04, 0x11
        /*078e*/ 	.short	(.L_323 - .L_322)
	.align		4
.L_322:
        /*0790*/ 	.word	index@(_ZN10layer_norm13ln_bwd_kernelINS_13Kernel_traitsIf6__halfS2_S2_fjLj2560ELj1ELj1ELj4ELj8ENS_18Kernel_traits_baseILj2560EfS2_S2_S2_fjLj128EEEEELb1ELb1ELb1ELb1EEEvNS_9BwdParamsE)
        /*0794*/ 	.word	0x00000000


	//----- nvinfo : EIATTR_REGCOUNT
	.align		4
.L_323:
        /*0798*/ 	.byte	0x04, 0x2f
        /*079a*/ 	.short	(.L_325 - .L_324)
	.align		4
.L_324:
        /*079c*/ 	.word	index@(_ZN10layer_norm22ln_bwd_finalize_kernelINS_22Kernel_traits_finalizeILj2560Ef6__halfS2_S2_fjLb1ELj1024ELj4ENS_18Kernel_traits_baseILj2560EfS2_S2_S2_fjLj1024EEEEELb1ELb1EEEvNS_9BwdParamsE)
        /*07a0*/ 	.word	0x00000020


	//----- nvinfo : EIATTR_FRAME_SIZE
	.align		4
.L_325:
        /*07a4*/ 	.byte	0x04, 0x11
        /*07a6*/ 	.short	(.L_327 - .L_326)
	.align		4
.L_326:
        /*07a8*/ 	.word	index@(_ZN10layer_norm22ln_bwd_finalize_kernelINS_22Kernel_traits_finalizeILj2560Ef6__halfS2_S2_fjLb1ELj1024ELj4ENS_18Kernel_traits_baseILj2560EfS2_S2_S2_fjLj1024EEEEELb1ELb1EEEvNS_9BwdParamsE)
        /*07ac*/ 	.word	0x00000000


	//----- nvinfo : EIATTR_REGCOUNT
	.align		4
.L_327:
        /*07b0*/ 	.byte	0x04, 0x2f
        /*07b2*/ 	.short	(.L_329 - .L_328)
	.align		4
.L_328:
        /*07b4*/ 	.word	index@(_ZN10layer_norm13ln_bwd_kernelINS_13Kernel_traitsIf6__halfS2_S2_fjLj2560ELj1ELj1ELj4ELj8ENS_18Kernel_traits_baseILj2560EfS2_S2_S2_fjLj128EEEEELb1ELb1ELb1ELb0EEEvNS_9BwdParamsE)
        /*07b8*/ 	.word	0x000000c8


	//----- nvinfo : EIATTR_FRAME_SIZE
	.align		4
.L_329:
        /*07bc*/ 	.byte	0x04, 0x11
        /*07be*/ 	.short	(.L_331 - .L_330)
	.align		4
.L_330:
        /*07c0*/ 	.word	index@(_ZN10layer_norm13ln_bwd_kernelINS_13Kernel_traitsIf6__halfS2_S2_fjLj2560ELj1ELj1ELj4ELj8ENS_18Kernel_traits_baseILj2560EfS2_S2_S2_fjLj128EEEEELb1ELb1ELb1ELb0EEEvNS_9BwdParamsE)
        /*07c4*/ 	.word	0x00000000


	//----- nvinfo : EIATTR_REGCOUNT
	.align		4
.L_331:
        /*07c8*/ 	.byte	0x04, 0x2f
        /*07ca*/ 	.short	(.L_333 - .L_332)
	.align		4
.L_332:
        /*07cc*/ 	.word	index@(_ZN10layer_norm22ln_bwd_finalize_kernelINS_22Kernel_traits_finalizeILj2560Ef6__halfS2_S2_fjLb1ELj1024ELj4ENS_18Kernel_traits_baseILj2560EfS2_S2_S2_fjLj1024EEEEELb1ELb0EEEvNS_9BwdParamsE)
        /*07d0*/ 	.word	0x00000020


	//----- nvinfo : EIATTR_FRAME_SIZE
	.align		4
.L_333:
        /*07d4*/ 	.byte	0x04, 0x11
        /*07d6*/ 	.short	(.L_335 - .L_334)
	.align		4
.L_334:
        /*07d8*/ 	.word	index@(_ZN10layer_norm22ln_bwd_finalize_kernelINS_22Kernel_traits_finalizeILj2560Ef6__halfS2_S2_fjLb1ELj1024ELj4ENS_18Kernel_traits_baseILj2560EfS2_S2_S2_fjLj1024EEEEELb1ELb0EEEvNS_9BwdParamsE)
        /*07dc*/ 	.word	0x00000000


	//----- nvinfo : EIATTR_REGCOUNT
	.align		4
.L_335:
        /*07e0*/ 	.byte	0x04, 0x2f
        /*07e2*/ 	.short	(.L_337 - .L_336)
	.align		4
.L_336:
        /*07e4*/ 	.word	index@(_ZN10layer_norm13ln_bwd_kernelINS_13Kernel_traitsIf6__halfS2_S2_fjLj2560ELj1ELj1ELj4ELj8ENS_18Kernel_traits_baseILj2560EfS2_S2_S2_fjLj128EEEEELb1ELb1ELb0ELb1EEEvNS_9BwdParamsE)
        /*07e8*/ 	.word	0x000000c5


	//----- nvinfo : EIATTR_FRAME_SIZE
	.align		4
.L_337:
        /*07ec*/ 	.byte	0x04, 0x11
        /*07ee*/ 	.short	(.L_339 - .L_338)
	.align		4
.L_338:
        /*07f0*/ 	.word	index@(_ZN10layer_norm13ln_bwd_kernelINS_13Kernel_traitsIf6__halfS2_S2_fjLj2560ELj1ELj1ELj4ELj8ENS_18Kernel_traits_baseILj2560EfS2_S2_S2_fjLj128EEEEELb1ELb1ELb0ELb1EEEvNS_9BwdParamsE)
        /*07f4*/ 	.word	0x00000000


	//----- nvinfo : EIATTR_REGCOUNT
	.align		4
.L_339:
        /*07f8*/ 	.byte	0x04, 0x2f
        /*07fa*/ 	.short	(.L_341 - .L_340)
	.align		4
.L_340:
        /*07fc*/ 	.word	index@(_ZN10layer_norm13ln_bwd_kernelINS_13Kernel_traitsIf6__halfS2_S2_fjLj2560ELj1ELj1ELj4ELj8ENS_18Kernel_traits_baseILj2560EfS2_S2_S2_fjLj128EEEEELb1ELb1ELb0ELb0EEEvNS_9BwdParamsE)
        /*0800*/ 	.word	0x000000b8


	//----- nvinfo : EIATTR_FRAME_SIZE
	.align		4
.L_341:
        /*0804*/ 	.byte	0x04, 0x11
        /*0806*/ 	.short	(.L_343 - .L_342)
	.align		4
.L_342:
        /*0808*/ 	.word	index@(_ZN10layer_norm13ln_bwd_kernelINS_13Kernel_traitsIf6__halfS2_S2_fjLj2560ELj1ELj1ELj4ELj8ENS_18Kernel_traits_baseILj2560EfS2_S2_S2_fjLj128EEEEELb1ELb1ELb0ELb0EEEvNS_9BwdParamsE)
        /*080c*/ 	.word	0x00000000


	//----- nvinfo : EIATTR_REGCOUNT
	.align		4
.L_343:
        /*0810*/ 	.byte	0x04, 0x2f
        /*0812*/ 	.short	(.L_345 - .L_344)
	.align		4
.L_344:
        /*0814*/ 	.word	index@(_ZN10layer_norm13ln_bwd_kernelINS_13Kernel_traitsIf6__halfS2_S2_fjLj2560ELj1ELj1ELj4ELj8ENS_18Kernel_traits_baseILj2560EfS2_S2_S2_fjLj128EEEEELb1ELb0ELb1ELb1EEEvNS_9BwdParamsE)
        /*0818*/ 	.word	0x0000009e


	//----- nvinfo : EIATTR_FRAME_SIZE
	.align		4
.L_345:
        /*081c*/ 	.byte	0x04, 0x11
        /*081e*/ 	.short	(.L_347 - .L_346)
	.align		4
.L_346:
        /*0820*/ 	.word	index@(_ZN10layer_norm13ln_bwd_kernelINS_13Kernel_traitsIf6__halfS2_S2_fjLj2560ELj1ELj1ELj4ELj8ENS_18Kernel_traits_baseILj2560EfS2_S2_S2_fjLj128EEEEELb1ELb0ELb1ELb1EEEvNS_9BwdParamsE)
        /*0824*/ 	.word	0x00000000


	//----- nvinfo : EIATTR_REGCOUNT
	.align		4
.L_347:
        /*0828*/ 	.byte	0x04, 0x2f
        /*082a*/ 	.short	(.L_349 - .L_348)
	.align		4
.L_348:
        /*082c*/ 	.word	index@(_ZN10layer_norm22ln_bwd_finalize_kernelINS_22Kernel_traits_finalizeILj2560Ef6__halfS2_S2_fjLb0ELj1024ELj4ENS_18Kernel_traits_baseILj2560EfS2_S2_S2_fjLj1024EEEEELb0ELb1EEEvNS_9BwdParamsE)
        /*0830*/ 	.word	0x00000020


	//----- nvinfo : EIATTR_FRAME_SIZE
	.align		4
.L_349:
        /*0834*/ 	.byte	0x04, 0x11
        /*0836*/ 	.short	(.L_351 - .L_350)
	.align		4
.L_350:
        /*0838*/ 	.word	index@(_ZN10layer_norm22ln_bwd_finalize_kernelINS_22Kernel_traits_finalizeILj2560Ef6__halfS2_S2_fjLb0ELj1024ELj4ENS_18Kernel_traits_baseILj2560EfS2_S2_S2_fjLj1024EEEEELb0ELb1EEEvNS_9BwdParamsE)
        /*083c*/ 	.word	0x00000000


	//----- nvinfo : EIATTR_REGCOUNT
	.align		4
.L_351:
        /*0840*/ 	.byte	0x04, 0x2f
        /*0842*/ 	.short	(.L_353 - .L_352)
	.align		4
.L_352:
        /*0844*/ 	.word	index@(_ZN10layer_norm13ln_bwd_kernelINS_13Kernel_traitsIf6__halfS2_S2_fjLj2560ELj1ELj1ELj4ELj8ENS_18Kernel_traits_baseILj2560EfS2_S2_S2_fjLj128EEEEELb1ELb0ELb1ELb0EEEvNS_9BwdParamsE)
        /*0848*/ 	.word	0x0000009e


	//----- nvinfo : EIATTR_FRAME_SIZE
	.align		4
.L_353:
        /*084c*/ 	.byte	0x04, 0x11
        /*084e*/ 	.short	(.L_355 - .L_354)
	.align		4
.L_354:
        /*0850*/ 	.word	index@(_ZN10layer_norm13ln_bwd_kernelINS_13Kernel_traitsIf6__halfS2_S2_fjLj2560ELj1ELj1ELj4ELj8ENS_18Kernel_traits_baseILj2560EfS2_S2_S2_fjLj128EEEEELb1ELb0ELb1ELb0EEEvNS_9BwdParamsE)
        /*0854*/ 	.word	0x00000000


	//----- nvinfo : EIATTR_REGCOUNT
	.align		4
.L_355:
        /*0858*/ 	.byte	0x04, 0x2f
        /*085a*/ 	.short	(.L_357 - .L_356)
	.align		4
.L_356:
        /*085c*/ 	.word	index@(_ZN10layer_norm22ln_bwd_finalize_kernelINS_22Kernel_traits_finalizeILj2560Ef6__halfS2_S2_fjLb0ELj1024ELj4ENS_18Kernel_traits_baseILj2560EfS2_S2_S2_fjLj1024EEEEELb0ELb0EEEvNS_9BwdParamsE)
        /*0860*/ 	.word	0x0000003f


	//----- nvinfo : EIATTR_FRAME_SIZE
	.align		4
.L_357:
        /*0864*/ 	.byte	0x04, 0x11
        /*0866*/ 	.short	(.L_359 - .L_358)
	.align		4
.L_358:
        /*0868*/ 	.word	index@(_ZN10layer_norm22ln_bwd_finalize_kernelINS_22Kernel_traits_finalizeILj2560Ef6__halfS2_S2_fjLb0ELj1024ELj4ENS_18Kernel_traits_baseILj2560EfS2_S2_S2_fjLj1024EEEEELb0ELb0EEEvNS_9BwdParamsE)
        /*086c*/ 	.word	0x00000000


	//----- nvinfo : EIATTR_REGCOUNT
	.align		4
.L_359:
        /*0870*/ 	.byte	0x04, 0x2f
        /*0872*/ 	.short	(.L_361 - .L_360)
	.align		4
.L_360:
        /*0874*/ 	.word	index@(_ZN10layer_norm13ln_bwd_kernelINS_13Kernel_traitsIf6__halfS2_S2_fjLj2560ELj1ELj1ELj4ELj8ENS_18Kernel_traits_baseILj2560EfS2_S2_S2_fjLj128EEEEELb1ELb0ELb0ELb1EEEvNS_9BwdParamsE)
        /*0878*/ 	.word	0x0000009d


	//----- nvinfo : EIATTR_FRAME_SIZE
	.align		4
.L_361:
        /*087c*/ 	.byte	0x04, 0x11
        /*087e*/ 	.short	(.L_363 - .L_362)
	.align		4
.L_362:
        /*0880*/ 	.word	index@(_ZN10layer_norm13ln_bwd_kernelINS_13Kernel_traitsIf6__halfS2_S2_fjLj2560ELj1ELj1ELj4ELj8ENS_18Kernel_traits_baseILj2560EfS2_S2_S2_fjLj128EEEEELb1ELb0ELb0ELb1EEEvNS_9BwdParamsE)
        /*0884*/ 	.word	0x00000000


	//----- nvinfo : EIATTR_REGCOUNT
	.align		4
.L_363:
        /*0888*/ 	.byte	0x04, 0x2f
        /*088a*/ 	.short	(.L_365 - .L_364)
	.align		4
.L_364:
        /*088c*/ 	.word	index@(_ZN10layer_norm13ln_bwd_kernelINS_13Kernel_traitsIf6__halfS2_S2_fjLj2560ELj1ELj1ELj4ELj8ENS_18Kernel_traits_baseILj2560EfS2_S2_S2_fjLj128EEEEELb1ELb0ELb0ELb0EEEvNS_9BwdParamsE)
        /*0890*/ 	.word	0x0000008a


	//----- nvinfo : EIATTR_FRAME_SIZE
	.align		4
.L_365:
        /*0894*/ 	.byte	0x04, 0x11
        /*0896*/ 	.short	(.L_367 - .L_366)
	.align		4
.L_366:
        /*0898*/ 	.word	index@(_ZN10layer_norm13ln_bwd_kernelINS_13Kernel_traitsIf6__halfS2_S2_fjLj2560ELj1ELj1ELj4ELj8ENS_18Kernel_traits_baseILj2560EfS2_S2_S2_fjLj128EEEEELb1ELb0ELb0ELb0EEEvNS_9BwdParamsE)
        /*089c*/ 	.word	0x00000000


	//----- nvinfo : EIATTR_REGCOUNT
	.align		4
.L_367:
        /*08a0*/ 	.byte	0x04, 0x2f
        /*08a2*/ 	.short	(.L_369 - .L_368)
	.align		4
.L_368:
        /*08a4*/ 	.word	index@(_ZN10layer_norm13ln_bwd_kernelINS_13Kernel_traitsIf6__halfS2_S2_fjLj2560ELj1ELj1ELj4ELj8ENS_18Kernel_traits_baseILj2560EfS2_S2_S2_fjLj128EEEEELb0ELb1ELb1ELb1EEEvNS_9BwdParamsE)
        /*08a8*/ 	.word	0x000000b8


	//----- nvinfo : EIATTR_FRAME_SIZE
	.align		4
.L_369:
        /*08ac*/ 	.byte	0x04, 0x11
        /*08ae*/ 	.short	(.L_371 - .L_370)
	.align		4
.L_370:
        /*08b0*/ 	.word	index@(_ZN10layer_norm13ln_bwd_kernelINS_13Kernel_traitsIf6__halfS2_S2_fjLj2560ELj1ELj1ELj4ELj8ENS_18Kernel_traits_baseILj2560EfS2_S2_S2_fjLj128EEEEELb0ELb1ELb1ELb1EEEvNS_9BwdParamsE)
        /*08b4*/ 	.word	0x00000000


	//----- nvinfo : EIATTR_REGCOUNT
	.align		4
.L_371:
        /*08b8*/ 	.byte	0x04, 0x2f
        /*08ba*/ 	.short	(.L_373 - .L_372)
	.align		4
.L_372:
        /*08bc*/ 	.word	index@(_ZN10layer_norm13ln_bwd_kernelINS_13Kernel_traitsIf6__halfS2_S2_fjLj2560ELj1ELj1ELj4ELj8ENS_18Kernel_traits_baseILj2560EfS2_S2_S2_fjLj128EEEEELb0ELb1ELb1ELb0EEEvNS_9BwdParamsE)
        /*08c0*/ 	.word	0x000000b8


	//----- nvinfo : EIATTR_FRAME_SIZE
	.align		4
.L_373:
        /*08c4*/ 	.byte	0x04, 0x11
        /*08c6*/ 	.short	(.L_375 - .L_374)
	.align		4
.L_374:
        /*08c8*/ 	.word	index@(_ZN10layer_norm13ln_bwd_kernelINS_13Kernel_traitsIf6__halfS2_S2_fjLj2560ELj1ELj1ELj4ELj8ENS_18Kernel_traits_baseILj2560EfS2_S2_S2_fjLj128EEEEELb0ELb1ELb1ELb0EEEvNS_9BwdParamsE)
        /*08cc*/ 	.word	0x00000000


	//----- nvinfo : EIATTR_REGCOUNT
	.align		4
.L_375:
        /*08d0*/ 	.byte	0x04, 0x2f
        /*08d2*/ 	.short	(.L_377 - .L_376)
	.align		4
.L_376:
        /*08d4*/ 	.word	index@(_ZN10layer_norm13ln_bwd_kernelINS_13Kernel_traitsIf6__halfS2_S2_fjLj2560ELj1ELj1ELj4ELj8ENS_18Kernel_traits_baseILj2560EfS2_S2_S2_fjLj128EEEEELb0ELb1ELb0ELb1EEEvNS_9BwdParamsE)
        /*08d8*/ 	.word	0x000000d5


	//----- nvinfo : EIATTR_FRAME_SIZE
	.align		4
.L_377:
        /*08dc*/ 	.byte	0x04, 0x11
        /*08de*/ 	.short	(.L_379 - .L_378)
	.align		4
.L_378:
        /*08e0*/ 	.word	index@(_ZN10layer_norm13ln_bwd_kernelINS_13Kernel_traitsIf6__halfS2_S2_fjLj2560ELj1ELj1ELj4ELj8ENS_18Kernel_traits_baseILj2560EfS2_S2_S2_fjLj128EEEEELb0ELb1ELb0ELb1EEEvNS_9BwdParamsE)
        /*08e4*/ 	.word	0x00000000


	//----- nvinfo : EIATTR_REGCOUNT
	.align		4
.L_379:
        /*08e8*/ 	.byte	0x04, 0x2f
        /*08ea*/ 	.short	(.L_381 - .L_380)
	.align		4
.L_380:
        /*08ec*/ 	.word	index@(_ZN10layer_norm13ln_bwd_kernelINS_13Kernel_traitsIf6__halfS2_S2_fjLj2560ELj1ELj1ELj4ELj8ENS_18Kernel_traits_baseILj2560EfS2_S2_S2_fjLj128EEEEELb0ELb1ELb0ELb0EEEvNS_9BwdParamsE)
        /*08f0*/ 	.word	0x000000a8


	//----- nvinfo : EIATTR_FRAME_SIZE
	.align		4
.L_381:
        /*08f4*/ 	.byte	0x04, 0x11
        /*08f6*/ 	.short	(.L_383 - .L_382)
	.align		4
.L_382:
        /*08f8*/ 	.word	index@(_ZN10layer_norm13ln_bwd_kernelINS_13Kernel_traitsIf6__halfS2_S2_fjLj2560ELj1ELj1ELj4ELj8ENS_18Kernel_traits_baseILj2560EfS2_S2_S2_fjLj128EEEEELb0ELb1ELb0ELb0EEEvNS_9BwdParamsE)
        /*08fc*/ 	.word	0x00000000


	//----- nvinfo : EIATTR_REGCOUNT
	.align		4
.L_383:
        /*0900*/ 	.byte	0x04, 0x2f
        /*0902*/ 	.short	(.L_385 - .L_384)
	.align		4
.L_384:
        /*0904*/ 	.word	index@(_ZN10layer_norm13ln_bwd_kernelINS_13Kernel_traitsIf6__halfS2_S2_fjLj2560ELj1ELj1ELj4ELj8ENS_18Kernel_traits_baseILj2560EfS2_S2_S2_fjLj128EEEEELb0ELb0ELb1ELb1EEEvNS_9BwdParamsE)
        /*0908*/ 	.word	0x00000086


	//----- nvinfo : EIATTR_FRAME_SIZE
	.align		4
.L_385:
        /*090c*/ 	.byte	0x04, 0x11
        /*090e*/ 	.short	(.L_387 - .L_386)
	.align		4
.L_386:
        /*0910*/ 	.word	index@(_ZN10layer_norm13ln_bwd_kernelINS_13Kernel_traitsIf6__halfS2_S2_fjLj2560ELj1ELj1ELj4ELj8ENS_18Kernel_traits_baseILj2560EfS2_S2_S2_fjLj128EEEEELb0ELb0ELb1ELb1EEEvNS_9BwdParamsE)
        /*0914*/ 	.word	0x00000000


	//----- nvinfo : EIATTR_REGCOUNT
	.align		4
.L_387:
        /*0918*/ 	.byte	0x04, 0x2f
        /*091a*/ 	.short	(.L_389 - .L_388)
	.align		4
.L_388:
        /*091c*/ 	.word	index@(_ZN10layer_norm13ln_bwd_kernelINS_13Kernel_traitsIf6__halfS2_S2_fjLj2560ELj1ELj1ELj4ELj8ENS_18Kernel_traits_baseILj2560EfS2_S2_S2_fjLj128EEEEELb0ELb0ELb1ELb0EEEvNS_9BwdParamsE)
        /*0920*/ 	.word	0x0000008a


	//----- nvinfo : EIATTR_FRAME_SIZE
	.align		4
.L_389:
        /*0924*/ 	.byte	0x04, 0x11
        /*0926*/ 	.short	(.L_391 - .L_390)
	.align		4
.L_390:
        /*0928*/ 	.word	index@(_ZN10layer_norm13ln_bwd_kernelINS_13Kernel_traitsIf6__halfS2_S2_fjLj2560ELj1ELj1ELj4ELj8ENS_18Kernel_traits_baseILj2560EfS2_S2_S2_fjLj128EEEEELb0ELb0ELb1ELb0EEEvNS_9BwdParamsE)
        /*092c*/ 	.word	0x00000000


	//----- nvinfo : EIATTR_REGCOUNT
	.align		4
.L_391:
        /*0930*/ 	.byte	0x04, 0x2f
        /*0932*/ 	.short	(.L_393 - .L_392)
	.align		4
.L_392:
        /*0934*/ 	.word	index@(_ZN10layer_norm13ln_bwd_kernelINS_13Kernel_traitsIf6__halfS2_S2_fjLj2560ELj1ELj1ELj4ELj8ENS_18Kernel_traits_baseILj2560EfS2_S2_S2_fjLj128EEEEELb0ELb0ELb0ELb1EEEvNS_9BwdParamsE)
        /*0938*/ 	.word	0x000000a8


	//----- nvinfo : EIATTR_FRAME_SIZE
	.align		4
.L_393:
        /*093c*/ 	.byte	0x04, 0x11
        /*093e*/ 	.short	(.L_395 - .L_394)
	.align		4
.L_394:
        /*0940*/ 	.word	index@(_ZN10layer_norm13ln_bwd_kernelINS_13Kernel_traitsIf6__halfS2_S2_fjLj2560ELj1ELj1ELj4ELj8ENS_18Kernel_traits_baseILj2560EfS2_S2_S2_fjLj128EEEEELb0ELb0ELb0ELb1EEEvNS_9BwdParamsE)
        /*0944*/ 	.word	0x00000000


	//----- nvinfo : EIATTR_REGCOUNT
	.align		4
.L_395:
        /*0948*/ 	.byte	0x04, 0x2f
        /*094a*/ 	.short	(.L_397 - .L_396)
	.align		4
.L_396:
        /*094c*/ 	.word	index@(_ZN10layer_norm13ln_bwd_kernelINS_13Kernel_traitsIf6__halfS2_S2_fjLj2560ELj1ELj1ELj4ELj8ENS_18Kernel_traits_baseILj2560EfS2_S2_S2_fjLj128EEEEELb0ELb0ELb0ELb0EEEvNS_9BwdParamsE)
        /*0950*/ 	.word	0x00000080


	//----- nvinfo : EIATTR_FRAME_SIZE
	.align		4
.L_397:
        /*0954*/ 	.byte	0x04, 0x11
        /*0956*/ 	.short	(.L_399 - .L_398)
	.align		4
.L_398:
        /*0958*/ 	.word	index@(_ZN10layer_norm13ln_bwd_kernelINS_13Kernel_traitsIf6__halfS2_S2_fjLj2560ELj1ELj1ELj4ELj8ENS_18Kernel_traits_baseILj2560EfS2_S2_S2_fjLj128EEEEELb0ELb0ELb0ELb0EEEvNS_9BwdParamsE)
        /*095c*/ 	.word	0x00000000


	//----- nvinfo : EIATTR_REGCOUNT
	.align		4
.L_399:
        /*0960*/ 	.byte	0x04, 0x2f
        /*0962*/ 	.short	(.L_401 - .L_400)
	.align		4
.L_400:
        /*0964*/ 	.word	index@(_ZN10layer_norm13ln_bwd_kernelINS_13Kernel_traitsIf13__nv_bfloat16fS2_fjLj2560ELj1ELj1ELj4ELj8ENS_18Kernel_traits_baseILj2560EfS2_fS2_fjLj128EEEEELb1ELb1ELb1ELb1EEEvNS_9BwdParamsE)
        /*0968*/ 	.word	0x000000cc


	//----- nvinfo : EIATTR_FRAME_SIZE
	.align		4
.L_401:
        /*096c*/ 	.byte	0x04, 0x11
        /*096e*/ 	.short	(.L_403 - .L_402)
	.align		4
.L_402:
        /*0970*/ 	.word	index@(_ZN10layer_norm13ln_bwd_kernelINS_13Kernel_traitsIf13__nv_bfloat16fS2_fjLj2560ELj1ELj1ELj4ELj8ENS_18Kernel_traits_baseILj2560EfS2_fS2_fjLj128EEEEELb1ELb1ELb1ELb1EEEvNS_9BwdParamsE)
        /*0974*/ 	.word	0x00000000


	//----- nvinfo : EIATTR_REGCOUNT
	.align		4
.L_403:
        /*0978*/ 	.byte	0x04, 0x2f
        /*097a*/ 	.short	(.L_405 - .L_404)
	.align		4
.L_404:
        /*097c*/ 	.word	index@(_ZN10layer_norm22ln_bwd_finalize_kernelINS_22Kernel_traits_finalizeILj2560Ef13__nv_bfloat16fS2_fjLb1ELj1024ELj4ENS_18Kernel_traits_baseILj2560EfS2_fS2_fjLj1024EEEEELb1ELb1EEEvNS_9BwdParamsE)
        /*0980*/ 	.word	0x00000020


	//----- nvinfo : EIATTR_FRAME_SIZE
	.align		4
.L_405:
        /*0984*/ 	.byte	0x04, 0x11
        /*0986*/ 	.short	(.L_407 - .L_406)
	.align		4
.L_406:
        /*0988*/ 	.word	index@(_ZN10layer_norm22ln_bwd_finalize_kernelINS_22Kernel_traits_finalizeILj2560Ef13__nv_bfloat16fS2_fjLb1ELj1024ELj4ENS_18Kernel_traits_baseILj2560EfS2_fS2_fjLj1024EEEEELb1ELb1EEEvNS_9BwdParamsE)
        /*098c*/ 	.word	0x00000000


	//----- nvinfo : EIATTR_REGCOUNT
	.align		4
.L_407:
        /*0990*/ 	.byte	0x04, 0x2f
        /*0992*/ 	.short	(.L_409 - .L_408)
	.align		4
.L_408:
        /*0994*/ 	.word	index@(_ZN10layer_norm13ln_bwd_kernelINS_13Kernel_traitsIf13__nv_bfloat16fS2_fjLj2560ELj1ELj1ELj4ELj8ENS_18Kernel_traits_baseILj2560EfS2_fS2_fjLj128EEEEELb1ELb1ELb1ELb0EEEvNS_9BwdParamsE)
        /*0998*/ 	.word	0x000000d6


	//----- nvinfo : EIATTR_FRAME_SIZE
	.align		4
.L_409:
        /*099c*/ 	.byte	0x04, 0x11
        /*099e*/ 	.short	(.L_411 - .L_410)
	.align		4
.L_410:
        /*09a0*/ 	.word	index@(_ZN10layer_norm13ln_bwd_kernelINS_13Kernel_traitsIf13__nv_bfloat16fS2_fjLj2560ELj1ELj1ELj4ELj8ENS_18Kernel_traits_baseILj2560EfS2_fS2_fjLj128EEEEELb1ELb1ELb1ELb0EEEvNS_9BwdParamsE)
        /*09a4*/ 	.word	0x00000000


	//----- nvinfo : EIATTR_REGCOUNT
	.align		4
.L_411:
        /*09a8*/ 	.byte	0x04, 0x2f
        /*09aa*/ 	.short	(.L_413 - .L_412)
	.align		4
.L_412:
        /*09ac*/ 	.word	index@(_ZN10layer_norm22ln_bwd_finalize_kernelINS_22Kernel_traits_finalizeILj2560Ef13__nv_bfloat16fS2_fjLb1ELj1024ELj4ENS_18Kernel_traits_baseILj2560EfS2_fS2_fjLj1024EEEEELb1ELb0EEEvNS_9BwdParamsE)
        /*09b0*/ 	.word	0x00000020


	//----- nvinfo : EIATTR_FRAME_SIZE
	.align		4
.L_413:
        /*09b4*/ 	.byte	0x04, 0x11
        /*09b6*/ 	.short	(.L_415 - .L_414)
	.align		4
.L_414:
        /*09b8*/ 	.word	index@(_ZN10layer_norm22ln_bwd_finalize_kernelINS_22Kernel_traits_finalizeILj2560Ef13__nv_bfloat16fS2_fjLb1ELj1024ELj4ENS_18Kernel_traits_baseILj2560EfS2_fS2_fjLj1024EEEEELb1ELb0EEEvNS_9BwdParamsE)
        /*09bc*/ 	.word	0x00000000


	//----- nvinfo : EIATTR_REGCOUNT
	.align		4
.L_415:
        /*09c0*/ 	.byte	0x04, 0x2f
        /*09c2*/ 	.short	(.L_417 - .L_416)
	.align		4
.L_416:
        /*09c4*/ 	.word	index@(_ZN10layer_norm13ln_bwd_kernelINS_13Kernel_traitsIf13__nv_bfloat16fS2_fjLj2560ELj1ELj1ELj4ELj8ENS_18Kernel_traits_baseILj2560EfS2_fS2_fjLj128EEEEELb1ELb1ELb0ELb1EEEvNS_9BwdParamsE)
        /*09c8*/ 	.word	0x000000d6


	//----- nvinfo : EIATTR_FRAME_SIZE
	.align		4
.L_417:
        /*09cc*/ 	.byte	0x04, 0x11
        /*09ce*/ 	.short	(.L_419 - .L_418)
	.align		4
.L_418:
        /*09d0*/ 	.word	index@(_ZN10layer_norm13ln_bwd_kernelINS_13Kernel_traitsIf13__nv_bfloat16fS2_fjLj2560ELj1ELj1ELj4ELj8ENS_18Kernel_traits_baseILj2560EfS2_fS2_fjLj128EEEEELb1ELb1ELb0ELb1EEEvNS_9BwdParamsE)
        /*09d4*/ 	.word	0x00000000


	//----- nvinfo : EIATTR_REGCOUNT
	.align		4
.L_419:
        /*09d8*/ 	.byte	0x04, 0x2f
        /*09da*/ 	.short	(.L_421 - .L_420)
	.align		4
.L_420:
        /*09dc*/ 	.word	index@(_ZN10layer_norm13ln_bwd_kernelINS_13Kernel_traitsIf13__nv_bfloat16fS2_fjLj2560ELj1ELj1ELj4ELj8ENS_18Kernel_traits_baseILj2560EfS2_fS2_fjLj128EEEEELb1ELb1ELb0ELb0EEEvNS_9BwdParamsE)
        /*09e0*/ 	.word	0x000000c7


	//----- nvinfo : EIATTR_FRAME_SIZE
	.align		4
.L_421:
        /*09e4*/ 	.byte	0x04, 0x11
        /*09e6*/ 	.short	(.L_423 - .L_422)
	.align		4
.L_422:
        /*09e8*/ 	.word	index@(_ZN10layer_norm13ln_bwd_kernelINS_13Kernel_traitsIf13__nv_bfloat16fS2_fjLj2560ELj1ELj1ELj4ELj8ENS_18Kernel_traits_baseILj2560EfS2_fS2_fjLj128EEEEELb1ELb1ELb0ELb0EEEvNS_9BwdParamsE)
        /*09ec*/ 	.word	0x00000000


	//----- nvinfo : EIATTR_REGCOUNT
	.align		4
.L_423:
        /*09f0*/ 	.byte	0x04, 0x2f
        /*09f2*/ 	.short	(.L_425 - .L_424)
	.align		4
.L_424:
        /*09f4*/ 	.word	index@(_ZN10layer_norm13ln_bwd_kernelINS_13Kernel_traitsIf13__nv_bfloat16fS2_fjLj2560ELj1ELj1ELj4ELj8ENS_18Kernel_traits_baseILj2560EfS2_fS2_fjLj128EEEEELb1ELb0ELb1ELb1EEEvNS_9BwdParamsE)
        /*09f8*/ 	.word	0x000000a2


	//----- nvinfo : EIATTR_FRAME_SIZE
	.align		4
.L_425:
        /*09fc*/ 	.byte	0x04, 0x11
        /*09fe*/ 	.short	(.L_427 - .L_426)
	.align		4
.L_426:
        /*0a00*/ 	.word	index@(_ZN10layer_norm13ln_bwd_kernelINS_13Kernel_traitsIf13__nv_bfloat16fS2_fjLj2560ELj1ELj1ELj4ELj8ENS_18Kernel_traits_baseILj2560EfS2_fS2_fjLj128EEEEELb1ELb0ELb1ELb1EEEvNS_9BwdParamsE)
        /*0a04*/ 	.word	0x00000000


	//----- nvinfo : EIATTR_REGCOUNT
	.align		4
.L_427:
        /*0a08*/ 	.byte	0x04, 0x2f
        /*0a0a*/ 	.short	(.L_429 - .L_428)
	.align		4
.L_428:
        /*0a0c*/ 	.word	index@(_ZN10layer_norm22ln_bwd_finalize_kernelINS_22Kernel_traits_finalizeILj2560Ef13__nv_bfloat16fS2_fjLb0ELj1024ELj4ENS_18Kernel_traits_baseILj2560EfS2_fS2_fjLj1024EEEEELb0ELb1EEEvNS_9BwdParamsE)
        /*0a10*/ 	.word	0x00000020


	//----- nvinfo : EIATTR_FRAME_SIZE
	.align		4
.L_429:
        /*0a14*/ 	.byte	0x04, 0x11
        /*0a16*/ 	.short	(.L_431 - .L_430)
	.align		4
.L_430:
        /*0a18*/ 	.word	index@(_ZN10layer_norm22ln_bwd_finalize_kernelINS_22Kernel_traits_finalizeILj2560Ef13__nv_bfloat16fS2_fjLb0ELj1024ELj4ENS_18Kernel_traits_baseILj2560EfS2_fS2_fjLj1024EEEEELb0ELb1EEEvNS_9BwdParamsE)
        /*0a1c*/ 	.word	0x00000000


	//----- nvinfo : EIATTR_REGCOUNT
	.align		4
.L_431:
        /*0a20*/ 	.byte	0x04, 0x2f
        /*0a22*/ 	.short	(.L_433 - .L_432)
	.align		4
.L_432:
        /*0a24*/ 	.word	index@(_ZN10layer_norm13ln_bwd_kernelINS_13Kernel_traitsIf13__nv_bfloat16fS2_fjLj2560ELj1ELj1ELj4ELj8ENS_18Kernel_traits_baseILj2560EfS2_fS2_fjLj128EEEEELb1ELb0ELb1ELb0EEEvNS_9BwdParamsE)
        /*0a28*/ 	.word	0x000000a4


	//----- nvinfo : EIATTR_FRAME_SIZE
	.align		4
.L_433:
        /*0a2c*/ 	.byte	0x04, 0x11
        /*0a2e*/ 	.short	(.L_435 - .L_434)
	.align		4
.L_434:
        /*0a30*/ 	.word	index@(_ZN10layer_norm13ln_bwd_kernelINS_13Kernel_traitsIf13__nv_bfloat16fS2_fjLj2560ELj1ELj1ELj4ELj8ENS_18Kernel_traits_baseILj2560EfS2_fS2_fjLj128EEEEELb1ELb0ELb1ELb0EEEvNS_9BwdParamsE)
        /*0a34*/ 	.word	0x00000000


	//----- nvinfo : EIATTR_REGCOUNT
	.align		4
.L_435:
        /*0a38*/ 	.byte	0x04, 0x2f
        /*0a3a*/ 	.short	(.L_437 - .L_436)
	.align		4
.L_436:
        /*0a3c*/ 	.word	index@(_ZN10layer_norm22ln_bwd_finalize_kernelINS_22Kernel_traits_finalizeILj2560Ef13__nv_bfloat16fS2_fjLb0ELj1024ELj4ENS_18Kernel_traits_baseILj2560EfS2_fS2_fjLj1024EEEEELb0ELb0EEEvNS_9BwdParamsE)
        /*0a40*/ 	.word	0x0000003f


	//----- nvinfo : EIATTR_FRAME_SIZE
	.align		4
.L_437:
        /*0a44*/ 	.byte	0x04, 0x11
        /*0a46*/ 	.short	(.L_439 - .L_438)
	.align		4
.L_438:
        /*0a48*/ 	.word	index@(_ZN10layer_norm22ln_bwd_finalize_kernelINS_22Kernel_traits_finalizeILj2560Ef13__nv_bfloat16fS2_fjLb0ELj1024ELj4ENS_18Kernel_traits_baseILj2560EfS2_fS2_fjLj1024EEEEELb0ELb0EEEvNS_9BwdParamsE)
        /*0a4c*/ 	.word	0x00000000


	//----- nvinfo : EIATTR_REGCOUNT
	.align		4
.L_439:
        /*0a50*/ 	.byte	0x04, 0x2f
        /*0a52*/ 	.short	(.L_441 - .L_440)
	.align		4
.L_440:
        /*0a54*/ 	.word	index@(_ZN10layer_norm13ln_bwd_kernelINS_13Kernel_traitsIf13__nv_bfloat16fS2_fjLj2560ELj1ELj1ELj4ELj8ENS_18Kernel_traits_baseILj2560EfS2_fS2_fjLj128EEEEELb1ELb0ELb0ELb1EEEvNS_9BwdParamsE)
        /*0a58*/ 	.word	0x000000a8


	//----- nvinfo : EIATTR_FRAME_SIZE
	.align		4
.L_441:
        /*0a5c*/ 	.byte	0x04, 0x11
        /*0a5e*/ 	.short	(.L_443 - .L_442)
	.align		4
.L_442:
        /*0a60*/ 	.word	index@(_ZN10layer_norm13ln_bwd_kernelINS_13Kernel_traitsIf13__nv_bfloat16fS2_fjLj2560ELj1ELj1ELj4ELj8ENS_18Kernel_traits_baseILj2560EfS2_fS2_fjLj128EEEEELb1ELb0ELb0ELb1EEEvNS_9BwdParamsE)
        /*0a64*/ 	.word	0x00000000


	//----- nvinfo : EIATTR_REGCOUNT
	.align		4
.L_443:
        /*0a68*/ 	.byte	0x04, 0x2f
        /*0a6a*/ 	.short	(.L_445 - .L_444)
	.align		4
.L_444:
        /*0a6c*/ 	.word	index@(_ZN10layer_norm13ln_bwd_kernelINS_13Kernel_traitsIf13__nv_bfloat16fS2_fjLj2560ELj1ELj1ELj4ELj8ENS_18Kernel_traits_baseILj2560EfS2_fS2_fjLj128EEEEELb1ELb0ELb0ELb0EEEvNS_9BwdParamsE)
        /*0a70*/ 	.word	0x00000098


	//----- nvinfo : EIATTR_FRAME_SIZE
	.align		4
.L_445:
        /*0a74*/ 	.byte	0x04, 0x11
        /*0a76*/ 	.short	(.L_447 - .L_446)
	.align		4
.L_446:
        /*0a78*/ 	.word	index@(_ZN10layer_norm13ln_bwd_kernelINS_13Kernel_traitsIf13__nv_bfloat16fS2_fjLj2560ELj1ELj1ELj4ELj8ENS_18Kernel_traits_baseILj2560EfS2_fS2_fjLj128EEEEELb1ELb0ELb0ELb0EEEvNS_9BwdParamsE)
        /*0a7c*/ 	.word	0x00000000


	//----- nvinfo : EIATTR_REGCOUNT
	.align		4
.L_447:
        /*0a80*/ 	.byte	0x04, 0x2f
        /*0a82*/ 	.short	(.L_449 - .L_448)
	.align		4
.L_448:
        /*0a84*/ 	.word	index@(_ZN10layer_norm13ln_bwd_kernelINS_13Kernel_traitsIf13__nv_bfloat16fS2_fjLj2560ELj1ELj1ELj4ELj8ENS_18Kernel_traits_baseILj2560EfS2_fS2_fjLj128EEEEELb0ELb1ELb1ELb1EEEvNS_9BwdParamsE)
        /*0a88*/ 	.word	0x000000c6


	//----- nvinfo : EIATTR_FRAME_SIZE
	.align		4
.L_449:
        /*0a8c*/ 	.byte	0x04, 0x11
        /*0a8e*/ 	.short	(.L_451 - .L_450)
	.align		4
.L_450:
        /*0a90*/ 	.word	index@(_ZN10layer_norm13ln_bwd_kernelINS_13Kernel_traitsIf13__nv_bfloat16fS2_fjLj2560ELj1ELj1ELj4ELj8ENS_18Kernel_traits_baseILj2560EfS2_fS2_fjLj128EEEEELb0ELb1ELb1ELb1EEEvNS_9BwdParamsE)
        /*0a94*/ 	.word	0x00000000


	//----- nvinfo : EIATTR_REGCOUNT
	.align		4
.L_451:
        /*0a98*/ 	.byte	0x04, 0x2f
        /*0a9a*/ 	.short	(.L_453 - .L_452)
	.align		4
.L_452:
        /*0a9c*/ 	.word	index@(_ZN10layer_norm13ln_bwd_kernelINS_13Kernel_traitsIf13__nv_bfloat16fS2_fjLj2560ELj1ELj1ELj4ELj8ENS_18Kernel_traits_baseILj2560EfS2_fS2_fjLj128EEEEELb0ELb1ELb1ELb0EEEvNS_9BwdParamsE)
        /*0aa0*/ 	.word	0x000000c7


	//----- nvinfo : EIATTR_FRAME_SIZE
	.align		4
.L_453:
        /*0aa4*/ 	.byte	0x04, 0x11
        /*0aa6*/ 	.short	(.L_455 - .L_454)
	.align		4
.L_454:
        /*0aa8*/ 	.word	index@(_ZN10layer_norm13ln_bwd_kernelINS_13Kernel_traitsIf13__nv_bfloat16fS2_fjLj2560ELj1ELj1ELj4ELj8ENS_18Kernel_traits_baseILj2560EfS2_fS2_fjLj128EEEEELb0ELb1ELb1ELb0EEEvNS_9BwdParamsE)
        /*0aac*/ 	.word	0x00000000


	//----- nvinfo : EIATTR_REGCOUNT
	.align		4
.L_455:
        /*0ab0*/ 	.byte	0x04, 0x2f
        /*0ab2*/ 	.short	(.L_457 - .L_456)
	.align		4
.L_456:
        /*0ab4*/ 	.word	index@(_ZN10layer_norm13ln_bwd_kernelINS_13Kernel_traitsIf13__nv_bfloat16fS2_fjLj2560ELj1ELj1ELj4ELj8ENS_18Kernel_traits_baseILj2560EfS2_fS2_fjLj128EEEEELb0ELb1ELb0ELb1EEEvNS_9BwdParamsE)
        /*0ab8*/ 	.word	0x000000d0


	//----- nvinfo : EIATTR_FRAME_SIZE
	.align		4
.L_457:
        /*0abc*/ 	.byte	0x04, 0x11
        /*0abe*/ 	.short	(.L_459 - .L_458)
	.align		4
.L_458:
        /*0ac0*/ 	.word	index@(_ZN10layer_norm13ln_bwd_kernelINS_13Kernel_traitsIf13__nv_bfloat16fS2_fjLj2560ELj1ELj1ELj4ELj8ENS_18Kernel_traits_baseILj2560EfS2_fS2_fjLj128EEEEELb0ELb1ELb0ELb1EEEvNS_9BwdParamsE)
        /*0ac4*/ 	.word	0x00000000


	//----- nvinfo : EIATTR_REGCOUNT
	.align		4
.L_459:
        /*0ac8*/ 	.byte	0x04, 0x2f
        /*0aca*/ 	.short	(.L_461 - .L_460)
	.align		4
.L_460:
        /*0acc*/ 	.word	index@(_ZN10layer_norm13ln_bwd_kernelINS_13Kernel_traitsIf13__nv_bfloat16fS2_fjLj2560ELj1ELj1ELj4ELj8ENS_18Kernel_traits_baseILj2560EfS2_fS2_fjLj128EEEEELb0ELb1ELb0ELb0EEEvNS_9BwdParamsE)
        /*0ad0*/ 	.word	0x000000c2


	//----- nvinfo : EIATTR_FRAME_SIZE
	.align		4
.L_461:
        /*0ad4*/ 	.byte	0x04, 0x11
        /*0ad6*/ 	.short	(.L_463 - .L_462)
	.align		4
.L_462:
        /*0ad8*/ 	.word	index@(_ZN10layer_norm13ln_bwd_kernelINS_13Kernel_traitsIf13__nv_bfloat16fS2_fjLj2560ELj1ELj1ELj4ELj8ENS_18Kernel_traits_baseILj2560EfS2_fS2_fjLj128EEEEELb0ELb1ELb0ELb0EEEvNS_9BwdParamsE)
        /*0adc*/ 	.word	0x00000000


	//----- nvinfo : EIATTR_REGCOUNT
	.align		4
.L_463:
        /*0ae0*/ 	.byte	0x04, 0x2f
        /*0ae2*/ 	.short	(.L_465 - .L_464)
	.align		4
.L_464:
        /*0ae4*/ 	.word	index@(_ZN10layer_norm13ln_bwd_kernelINS_13Kernel_traitsIf13__nv_bfloat16fS2_fjLj2560ELj1ELj1ELj4ELj8ENS_18Kernel_traits_baseILj2560EfS2_fS2_fjLj128EEEEELb0ELb0ELb1ELb1EEEvNS_9BwdParamsE)
        /*0ae8*/ 	.word	0x0000009c


	//----- nvinfo : EIATTR_FRAME_SIZE
	.align		4
.L_465:
        /*0aec*/ 	.byte	0x04, 0x11
        /*0aee*/ 	.short	(.L_467 - .L_466)
	.align		4
.L_466:
        /*0af0*/ 	.word	index@(_ZN10layer_norm13ln_bwd_kernelINS_13Kernel_traitsIf13__nv_bfloat16fS2_fjLj2560ELj1ELj1ELj4ELj8ENS_18Kernel_traits_baseILj2560EfS2_fS2_fjLj128EEEEELb0ELb0ELb1ELb1EEEvNS_9BwdParamsE)
        /*0af4*/ 	.word	0x00000000


	//----- nvinfo : EIATTR_REGCOUNT
	.align		4
.L_467:
        /*0af8*/ 	.byte	0x04, 0x2f
        /*0afa*/ 	.short	(.L_469 - .L_468)
	.align		4
.L_468:
        /*0afc*/ 	.word	index@(_ZN10layer_norm13ln_bwd_kernelINS_13Kernel_traitsIf13__nv_bfloat16fS2_fjLj2560ELj1ELj1ELj4ELj8ENS_18Kernel_traits_baseILj2560EfS2_fS2_fjLj128EEEEELb0ELb0ELb1ELb0EEEvNS_9BwdParamsE)
        /*0b00*/ 	.word	0x0000009c


	//----- nvinfo : EIATTR_FRAME_SIZE
	.align		4
.L_469:
        /*0b04*/ 	.byte	0x04, 0x11
        /*0b06*/ 	.short	(.L_471 - .L_470)
	.align		4
.L_470:
        /*0b08*/ 	.word	index@(_ZN10layer_norm13ln_bwd_kernelINS_13Kernel_traitsIf13__nv_bfloat16fS2_fjLj2560ELj1ELj1ELj4ELj8ENS_18Kernel_traits_baseILj2560EfS2_fS2_fjLj128EEEEELb0ELb0ELb1ELb0EEEvNS_9BwdParamsE)
        /*0b0c*/ 	.word	0x00000000


	//----- nvinfo : EIATTR_REGCOUNT
	.align		4
.L_471:
        /*0b10*/ 	.byte	0x04, 0x2f
        /*0b12*/ 	.short	(.L_473 - .L_472)
	.align		4
.L_472:
        /*0b14*/ 	.word	index@(_ZN10layer_norm13ln_bwd_kernelINS_13Kernel_traitsIf13__nv_bfloat16fS2_fjLj2560ELj1ELj1ELj4ELj8ENS_18Kernel_traits_baseILj2560EfS2_fS2_fjLj128EEEEELb0ELb0ELb0ELb1EEEvNS_9BwdParamsE)
        /*0b18*/ 	.word	0x000000a8


	//----- nvinfo : EIATTR_FRAME_SIZE
	.align		4
.L_473:
        /*0b1c*/ 	.byte	0x04, 0x11
        /*0b1e*/ 	.short	(.L_475 - .L_474)
	.align		4
.L_474:
        /*0b20*/ 	.word	index@(_ZN10layer_norm13ln_bwd_kernelINS_13Kernel_traitsIf13__nv_bfloat16fS2_fjLj2560ELj1ELj1ELj4ELj8ENS_18Kernel_traits_baseILj2560EfS2_fS2_fjLj128EEEEELb0ELb0ELb0ELb1EEEvNS_9BwdParamsE)
        /*0b24*/ 	.word	0x00000000


	//----- nvinfo : EIATTR_REGCOUNT
	.align		4
.L_475:
        /*0b28*/ 	.byte	0x04, 0x2f
        /*0b2a*/ 	.short	(.L_477 - .L_476)
	.align		4
.L_476:
        /*0b2c*/ 	.word	index@(_ZN10layer_norm13ln_bwd_kernelINS_13Kernel_traitsIf13__nv_bfloat16fS2_fjLj2560ELj1ELj1ELj4ELj8ENS_18Kernel_traits_baseILj2560EfS2_fS2_fjLj128EEEEELb0ELb0ELb0ELb0EEEvNS_9BwdParamsE)
        /*0b30*/ 	.word	0x00000096


	//----- nvinfo : EIATTR_FRAME_SIZE
	.align		4
.L_477:
        /*0b34*/ 	.byte	0x04, 0x11
        /*0b36*/ 	.short	(.L_479 - .L_478)
	.align		4
.L_478:
        /*0b38*/ 	.word	index@(_ZN10layer_norm13ln_bwd_kernelINS_13Kernel_traitsIf13__nv_bfloat16fS2_fjLj2560ELj1ELj1ELj4ELj8ENS_18Kernel_traits_baseILj2560EfS2_fS2_fjLj128EEEEELb0ELb0ELb0ELb0EEEvNS_9BwdParamsE)
        /*0b3c*/ 	.word	0x00000000


	//----- nvinfo : EIATTR_REGCOUNT
	.align		4
.L_479:
        /*0b40*/ 	.byte	0x04, 0x2f
        /*0b42*/ 	.short	(.L_481 - .L_480)
	.align		4
.L_480:
        /*0b44*/ 	.word	index@(_ZN10layer_norm13ln_bwd_kernelINS_13Kernel_traitsI13__nv_bfloat16S2_fS2_fjLj2560ELj1ELj1ELj4ELj8ENS_18Kernel_traits_baseILj2560ES2_S2_fS2_fjLj128EEEEELb1ELb1ELb1ELb1EEEvNS_9BwdParamsE)
        /*0b48*/ 	.word	0x000000b5


	//----- nvinfo : EIATTR_FRAME_SIZE
	.align		4
.L_481:
        /*0b4c*/ 	.byte	0x04, 0x11
        /*0b4e*/ 	.short	(.L_483 - .L_482)
	.align		4
.L_482:
        /*0b50*/ 	.word	index@(_ZN10layer_norm13ln_bwd_kernelINS_13Kernel_traitsI13__nv_bfloat16S2_fS2_fjLj2560ELj1ELj1ELj4ELj8ENS_18Kernel_traits_baseILj2560ES2_S2_fS2_fjLj128EEEEELb1ELb1ELb1ELb1EEEvNS_9BwdParamsE)
        /*0b54*/ 	.word	0x00000000


	//----- nvinfo : EIATTR_REGCOUNT
	.align		4
.L_483:
        /*0b58*/ 	.byte	0x04, 0x2f
        /*0b5a*/ 	.short	(.L_485 - .L_484)
	.align		4
.L_484:
        /*0b5c*/ 	.word	index@(_ZN10layer_norm22ln_bwd_finalize_kernelINS_22Kernel_traits_finalizeILj2560E13__nv_bfloat16S2_fS2_fjLb1ELj1024ELj4ENS_18Kernel_traits_baseILj2560ES2_S2_fS2_fjLj1024EEEEELb1ELb1EEEvNS_9BwdParamsE)
        /*0b60*/ 	.word	0x00000020


	//----- nvinfo : EIATTR_FRAME_SIZE
	.align		4
.L_485:
        /*0b64*/ 	.byte	0x04, 0x11
        /*0b66*/ 	.short	(.L_487 - .L_486)
	.align		4
.L_486:
        /*0b68*/ 	.word	index@(_ZN10layer_norm22ln_bwd_finalize_kernelINS_22Kernel_traits_finalizeILj2560E13__nv_bfloat16S2_fS2_fjLb1ELj1024ELj4ENS_18Kernel_traits_baseILj2560ES2_S2_fS2_fjLj1024EEEEELb1ELb1EEEvNS_9BwdParamsE)
        /*0b6c*/ 	.word	0x00000000


	//----- nvinfo : EIATTR_REGCOUNT
	.align		4
.L_487:
        /*0b70*/ 	.byte	0x04, 0x2f
        /*0b72*/ 	.short	(.L_489 - .L_488)
	.align		4
.L_488:
        /*0b74*/ 	.word	index@(_ZN10layer_norm13ln_bwd_kernelINS_13Kernel_traitsI13__nv_bfloat16S2_fS2_fjLj2560ELj1ELj1ELj4ELj8ENS_18Kernel_traits_baseILj2560ES2_S2_fS2_fjLj128EEEEELb1ELb1ELb1ELb0EEEvNS_9BwdParamsE)
        /*0b78*/ 	.word	0x000000d6


	//----- nvinfo : EIATTR_FRAME_SIZE
	.align		4
.L_489:
        /*0b7c*/ 	.byte	0x04, 0x11
        /*0b7e*/ 	.short	(.L_491 - .L_490)
	.align		4
.L_490:
        /*0b80*/ 	.word	index@(_ZN10layer_norm13ln_bwd_kernelINS_13Kernel_traitsI13__nv_bfloat16S2_fS2_fjLj2560ELj1ELj1ELj4ELj8ENS_18Kernel_traits_baseILj2560ES2_S2_fS2_fjLj128EEEEELb1ELb1ELb1ELb0EEEvNS_9BwdParamsE)
        /*0b84*/ 	.word	0x00000000


	//----- nvinfo : EIATTR_REGCOUNT
	.align		4
.L_491:
        /*0b88*/ 	.byte	0x04, 0x2f
        /*0b8a*/ 	.short	(.L_493 - .L_492)
	.align		4
.L_492:
        /*0b8c*/ 	.word	index@(_ZN10layer_norm22ln_bwd_finalize_kernelINS_22Kernel_traits_finalizeILj2560E13__nv_bfloat16S2_fS2_fjLb1ELj1024ELj4ENS_18Kernel_traits_baseILj2560ES2_S2_fS2_fjLj1024EEEEELb1ELb0EEEvNS_9BwdParamsE)
        /*0b90*/ 	.word	0x00000020


	//----- nvinfo : EIATTR_FRAME_SIZE
	.align		4
.L_493:
        /*0b94*/ 	.byte	0x04, 0x11
        /*0b96*/ 	.short	(.L_495 - .L_494)
	.align		4
.L_494:
        /*0b98*/ 	.word	index@(_ZN10layer_norm22ln_bwd_finalize_kernelINS_22Kernel_traits_finalizeILj2560E13__nv_bfloat16S2_fS2_fjLb1ELj1024ELj4ENS_18Kernel_traits_baseILj2560ES2_S2_fS2_fjLj1024EEEEELb1ELb0EEEvNS_9BwdParamsE)
        /*0b9c*/ 	.word	0x00000000


	//----- nvinfo : EIATTR_REGCOUNT
	.align		4
.L_495:
        /*0ba0*/ 	.byte	0x04, 0x2f
        /*0ba2*/ 	.short	(.L_497 - .L_496)
	.align		4
.L_496:
        /*0ba4*/ 	.word	index@(_ZN10layer_norm13ln_bwd_kernelINS_13Kernel_traitsI13__nv_bfloat16S2_fS2_fjLj2560ELj1ELj1ELj4ELj8ENS_18Kernel_traits_baseILj2560ES2_S2_fS2_fjLj128EEEEELb1ELb1ELb0ELb1EEEvNS_9BwdParamsE)
        /*0ba8*/ 	.word	0x000000d4


	//----- nvinfo : EIATTR_FRAME_SIZE
	.align		4
.L_497:
        /*0bac*/ 	.byte	0x04, 0x11
        /*0bae*/ 	.short	(.L_499 - .L_498)
	.align		4
.L_498:
        /*0bb0*/ 	.word	index@(_ZN10layer_norm13ln_bwd_kernelINS_13Kernel_traitsI13__nv_bfloat16S2_fS2_fjLj2560ELj1ELj1ELj4ELj8ENS_18Kernel_traits_baseILj2560ES2_S2_fS2_fjLj128EEEEELb1ELb1ELb0ELb1EEEvNS_9BwdParamsE)
        /*0bb4*/ 	.word	0x00000000


	//----- nvinfo : EIATTR_REGCOUNT
	.align		4
.L_499:
        /*0bb8*/ 	.byte	0x04, 0x2f
        /*0bba*/ 	.short	(.L_501 - .L_500)
	.align		4
.L_500:
        /*0bbc*/ 	.word	index@(_ZN10layer_norm13ln_bwd_kernelINS_13Kernel_traitsI13__nv_bfloat16S2_fS2_fjLj2560ELj1ELj1ELj4ELj8ENS_18Kernel_traits_baseILj2560ES2_S2_fS2_fjLj128EEEEELb1ELb1ELb0ELb0EEEvNS_9BwdParamsE)
        /*0bc0*/ 	.word	0x000000c8


	//----- nvinfo : EIATTR_FRAME_SIZE
	.align		4
.L_501:
        /*0bc4*/ 	.byte	0x04, 0x11
        /*0bc6*/ 	.short	(.L_503 - .L_502)
	.align		4
.L_502:
        /*0bc8*/ 	.word	index@(_ZN10layer_norm13ln_bwd_kernelINS_13Kernel_traitsI13__nv_bfloat16S2_fS2_fjLj2560ELj1ELj1ELj4ELj8ENS_18Kernel_traits_baseILj2560ES2_S2_fS2_fjLj128EEEEELb1ELb1ELb0ELb0EEEvNS_9BwdParamsE)
        /*0bcc*/ 	.word	0x00000000


	//----- nvinfo : EIATTR_REGCOUNT
	.align		4
.L_503:
        /*0bd0*/ 	.byte	0x04, 0x2f
        /*0bd2*/ 	.short	(.L_505 - .L_504)
	.align		4
.L_504:
        /*0bd4*/ 	.word	index@(_ZN10layer_norm13ln_bwd_kernelINS_13Kernel_traitsI13__nv_bfloat16S2_fS2_fjLj2560ELj1ELj1ELj4ELj8ENS_18Kernel_traits_baseILj2560ES2_S2_fS2_fjLj128EEEEELb1ELb0ELb1ELb1EEEvNS_9BwdParamsE)
        /*0bd8*/ 	.word	0x000000a2


	//----- nvinfo : EIATTR_FRAME_SIZE
	.align		4
.L_505:
        /*0bdc*/ 	.byte	0x04, 0x11
        /*0bde*/ 	.short	(.L_507 - .L_506)
	.align		4
.L_506:
        /*0be0*/ 	.word	index@(_ZN10layer_norm13ln_bwd_kernelINS_13Kernel_traitsI13__nv_bfloat16S2_fS2_fjLj2560ELj1ELj1ELj4ELj8ENS_18Kernel_traits_baseILj2560ES2_S2_fS2_fjLj128EEEEELb1ELb0ELb1ELb1EEEvNS_9BwdParamsE)
        /*0be4*/ 	.word	0x00000000


	//----- nvinfo : EIATTR_REGCOUNT
	.align		4
.L_507:
        /*0be8*/ 	.byte	0x04, 0x2f
        /*0bea*/ 	.short	(.L_509 - .L_508)
	.align		4
.L_508:
        /*0bec*/ 	.word	index@(_ZN10layer_norm22ln_bwd_finalize_kernelINS_22Kernel_traits_finalizeILj2560E13__nv_bfloat16S2_fS2_fjLb0ELj1024ELj4ENS_18Kernel_traits_baseILj2560ES2_S2_fS2_fjLj1024EEEEELb0ELb1EEEvNS_9BwdParamsE)
        /*0bf0*/ 	.word	0x00000020


	//----- nvinfo : EIATTR_FRAME_SIZE
	.align		4
.L_509:
        /*0bf4*/ 	.byte	0x04, 0x11
        /*0bf6*/ 	.short	(.L_511 - .L_510)
	.align		4
.L_510:
        /*0bf8*/ 	.word	index@(_ZN10layer_norm22ln_bwd_finalize_kernelINS_22Kernel_traits_finalizeILj2560E13__nv_bfloat16S2_fS2_fjLb0ELj1024ELj4ENS_18Kernel_traits_baseILj2560ES2_S2_fS2_fjLj1024EEEEELb0ELb1EEEvNS_9BwdParamsE)
        /*0bfc*/ 	.word	0x00000000


	//----- nvinfo : EIATTR_REGCOUNT
	.align		4
.L_511:
        /*0c00*/ 	.byte	0x04, 0x2f
        /*0c02*/ 	.short	(.L_513 - .L_512)
	.align		4
.L_512:
        /*0c04*/ 	.word	index@(_ZN10layer_norm13ln_bwd_kernelINS_13Kernel_traitsI13__nv_bfloat16S2_fS2_fjLj2560ELj1ELj1ELj4ELj8ENS_18Kernel_traits_baseILj2560ES2_S2_fS2_fjLj128EEEEELb1ELb0ELb1ELb0EEEvNS_9BwdParamsE)
        /*0c08*/ 	.word	0x000000a4


	//----- nvinfo : EIATTR_FRAME_SIZE
	.align		4
.L_513:
        /*0c0c*/ 	.byte	0x04, 0x11
        /*0c0e*/ 	.short	(.L_515 - .L_514)
	.align		4
.L_514:
        /*0c10*/ 	.word	index@(_ZN10layer_norm13ln_bwd_kernelINS_13Kernel_traitsI13__nv_bfloat16S2_fS2_fjLj2560ELj1ELj1ELj4ELj8ENS_18Kernel_traits_baseILj2560ES2_S2_fS2_fjLj128EEEEELb1ELb0ELb1ELb0EEEvNS_9BwdParamsE)
        /*0c14*/ 	.word	0x00000000


	//----- nvinfo : EIATTR_REGCOUNT
	.align		4
.L_515:
        /*0c18*/ 	.byte	0x04, 0x2f
        /*0c1a*/ 	.short	(.L_517 - .L_516)
	.align		4
.L_516:
        /*0c1c*/ 	.word	index@(_ZN10layer_norm22ln_bwd_finalize_kernelINS_22Kernel_traits_finalizeILj2560E13__nv_bfloat16S2_fS2_fjLb0ELj1024ELj4ENS_18Kernel_traits_baseILj2560ES2_S2_fS2_fjLj1024EEEEELb0ELb0EEEvNS_9BwdParamsE)
        /*0c20*/ 	.word	0x0000003f


	//----- nvinfo : EIATTR_FRAME_SIZE
	.align		4
.L_517:
        /*0c24*/ 	.byte	0x04, 0x11
        /*0c26*/ 	.short	(.L_519 - .L_518)
	.align		4
.L_518:
        /*0c28*/ 	.word	index@(_ZN10layer_norm22ln_bwd_finalize_kernelINS_22Kernel_traits_finalizeILj2560E13__nv_bfloat16S2_fS2_fjLb0ELj1024ELj4ENS_18Kernel_traits_baseILj2560ES2_S2_fS2_fjLj1024EEEEELb0ELb0EEEvNS_9BwdParamsE)
        /*0c2c*/ 	.word	0x00000000


	//----- nvinfo : EIATTR_REGCOUNT
	.align		4
.L_519:
        /*0c30*/ 	.byte	0x04, 0x2f
        /*0c32*/ 	.short	(.L_521 - .L_520)
	.align		4
.L_520:
        /*0c34*/ 	.word	index@(_ZN10layer_norm13ln_bwd_kernelINS_13Kernel_traitsI13__nv_bfloat16S2_fS2_fjLj2560ELj1ELj1ELj4ELj8ENS_18Kernel_traits_baseILj2560ES2_S2_fS2_fjLj128EEEEELb1ELb0ELb0ELb1EEEvNS_9BwdParamsE)
        /*0c38*/ 	.word	0x000000a7


	//----- nvinfo : EIATTR_FRAME_SIZE
	.align		4
.L_521:
        /*0c3c*/ 	.byte	0x04, 0x11
        /*0c3e*/ 	.short	(.L_523 - .L_522)
	.align		4
.L_522:
        /*0c40*/ 	.word	index@(_ZN10layer_norm13ln_bwd_kernelINS_13Kernel_traitsI13__nv_bfloat16S2_fS2_fjLj2560ELj1ELj1ELj4ELj8ENS_18Kernel_traits_baseILj2560ES2_S2_fS2_fjLj128EEEEELb1ELb0ELb0ELb1EEEvNS_9BwdParamsE)
        /*0c44*/ 	.word	0x00000000


	//----- nvinfo : EIATTR_REGCOUNT
	.align		4
.L_523:
        /*0c48*/ 	.byte	0x04, 0x2f
        /*0c4a*/ 	.short	(.L_525 - .L_524)
	.align		4
.L_524:
        /*0c4c*/ 	.word	index@(_ZN10layer_norm13ln_bwd_kernelINS_13Kernel_traitsI13__nv_bfloat16S2_fS2_fjLj2560ELj1ELj1ELj4ELj8ENS_18Kernel_traits_baseILj2560ES2_S2_fS2_fjLj128EEEEELb1ELb0ELb0ELb0EEEvNS_9BwdParamsE)
        /*0c50*/ 	.word	0x00000098


	//----- nvinfo : EIATTR_FRAME_SIZE
	.align		4
.L_525:
        /*0c54*/ 	.byte	0x04, 0x11
        /*0c56*/ 	.short	(.L_527 - .L_526)
	.align		4
.L_526:
        /*0c58*/ 	.word	index@(_ZN10layer_norm13ln_bwd_kernelINS_13Kernel_traitsI13__nv_bfloat16S2_fS2_fjLj2560ELj1ELj1ELj4ELj8ENS_18Kernel_traits_baseILj2560ES2_S2_fS2_fjLj128EEEEELb1ELb0ELb0ELb0EEEvNS_9BwdParamsE)
        /*0c5c*/ 	.word	0x00000000


	//----- nvinfo : EIATTR_REGCOUNT
	.align		4
.L_527:
        /*0c60*/ 	.byte	0x04, 0x2f
        /*0c62*/ 	.short	(.L_529 - .L_528)
	.align		4
.L_528:
        /*0c64*/ 	.word	index@(_ZN10layer_norm13ln_bwd_kernelINS_13Kernel_traitsI13__nv_bfloat16S2_fS2_fjLj2560ELj1ELj1ELj4ELj8ENS_18Kernel_traits_baseILj2560ES2_S2_fS2_fjLj128EEEEELb0ELb1ELb1ELb1EEEvNS_9BwdParamsE)
        /*0c68*/ 	.word	0x000000c8


	//----- nvinfo : EIATTR_FRAME_SIZE
	.align		4
.L_529:
        /*0c6c*/ 	.byte	0x04, 0x11
        /*0c6e*/ 	.short	(.L_531 - .L_530)
	.align		4
.L_530:
        /*0c70*/ 	.word	index@(_ZN10layer_norm13ln_bwd_kernelINS_13Kernel_traitsI13__nv_bfloat16S2_fS2_fjLj2560ELj1ELj1ELj4ELj8ENS_18Kernel_traits_baseILj2560ES2_S2_fS2_fjLj128EEEEELb0ELb1ELb1ELb1EEEvNS_9BwdParamsE)
        /*0c74*/ 	.word	0x00000000


	//----- nvinfo : EIATTR_REGCOUNT
	.align		4
.L_531:
        /*0c78*/ 	.byte	0x04, 0x2f
        /*0c7a*/ 	.short	(.L_533 - .L_532)
	.align		4
.L_532:
        /*0c7c*/ 	.word	index@(_ZN10layer_norm13ln_bwd_kernelINS_13Kernel_traitsI13__nv_bfloat16S2_fS2_fjLj2560ELj1ELj1ELj4ELj8ENS_18Kernel_traits_baseILj2560ES2_S2_fS2_fjLj128EEEEELb0ELb1ELb1ELb0EEEvNS_9BwdParamsE)
        /*0c80*/ 	.word	0x000000c7


	//----- nvinfo : EIATTR_FRAME_SIZE
	.align		4
.L_533:
        /*0c84*/ 	.byte	0x04, 0x11
        /*0c86*/ 	.short	(.L_535 - .L_534)
	.align		4
.L_534:
        /*0c88*/ 	.word	index@(_ZN10layer_norm13ln_bwd_kernelINS_13Kernel_traitsI13__nv_bfloat16S2_fS2_fjLj2560ELj1ELj1ELj4ELj8ENS_18Kernel_traits_baseILj2560ES2_S2_fS2_fjLj128EEEEELb0ELb1ELb1ELb0EEEvNS_9BwdParamsE)
        /*0c8c*/ 	.word	0x00000000


	//----- nvinfo : EIATTR_REGCOUNT
	.align		4
.L_535:
        /*0c90*/ 	.byte	0x04, 0x2f
        /*0c92*/ 	.short	(.L_537 - .L_536)
	.align		4
.L_536:
        /*0c94*/ 	.word	index@(_ZN10layer_norm13ln_bwd_kernelINS_13Kernel_traitsI13__nv_bfloat16S2_fS2_fjLj2560ELj1ELj1ELj4ELj8ENS_18Kernel_traits_baseILj2560ES2_S2_fS2_fjLj128EEEEELb0ELb1ELb0ELb1EEEvNS_9BwdParamsE)
        /*0c98*/ 	.word	0x000000cf


	//----- nvinfo : EIATTR_FRAME_SIZE
	.align		4
.L_537:
        /*0c9c*/ 	.byte	0x04, 0x11
        /*0c9e*/ 	.short	(.L_539 - .L_538)
	.align		4
.L_538:
        /*0ca0*/ 	.word	index@(_ZN10layer_norm13ln_bwd_kernelINS_13Kernel_traitsI13__nv_bfloat16S2_fS2_fjLj2560ELj1ELj1ELj4ELj8ENS_18Kernel_traits_baseILj2560ES2_S2_fS2_fjLj128EEEEELb0ELb1ELb0ELb1EEEvNS_9BwdParamsE)
        /*0ca4*/ 	.word	0x00000000


	//----- nvinfo : EIATTR_REGCOUNT
	.align		4
.L_539:
        /*0ca8*/ 	.byte	0x04, 0x2f
        /*0caa*/ 	.short	(.L_541 - .L_540)
	.align		4
.L_540:
        /*0cac*/ 	.word	index@(_ZN10layer_norm13ln_bwd_kernelINS_13Kernel_traitsI13__nv_bfloat16S2_fS2_fjLj2560ELj1ELj1ELj4ELj8ENS_18Kernel_traits_baseILj2560ES2_S2_fS2_fjLj128EEEEELb0ELb1ELb0ELb0EEEvNS_9BwdParamsE)
        /*0cb0*/ 	.word	0x000000c0


	//----- nvinfo : EIATTR_FRAME_SIZE
	.align		4
.L_541:
        /*0cb4*/ 	.byte	0x04, 0x11
        /*0cb6*/ 	.short	(.L_543 - .L_542)
	.align		4
.L_542:
        /*0cb8*/ 	.word	index@(_ZN10layer_norm13ln_bwd_kernelINS_13Kernel_traitsI13__nv_bfloat16S2_fS2_fjLj2560ELj1ELj1ELj4ELj8ENS_18Kernel_traits_baseILj2560ES2_S2_fS2_fjLj128EEEEELb0ELb1ELb0ELb0EEEvNS_9BwdParamsE)
        /*0cbc*/ 	.word	0x00000000


	//----- nvinfo : EIATTR_REGCOUNT
	.align		4
.L_543:
        /*0cc0*/ 	.byte	0x04, 0x2f
        /*0cc2*/ 	.short	(.L_545 - .L_544)
	.align		4
.L_544:
        /*0cc4*/ 	.word	index@(_ZN10layer_norm13ln_bwd_kernelINS_13Kernel_traitsI13__nv_bfloat16S2_fS2_fjLj2560ELj1ELj1ELj4ELj8ENS_18Kernel_traits_baseILj2560ES2_S2_fS2_fjLj128EEEEELb0ELb0ELb1ELb1EEEvNS_9BwdParamsE)
        /*0cc8*/ 	.word	0x000000a0


	//----- nvinfo : EIATTR_FRAME_SIZE
	.align		4
.L_545:
        /*0ccc*/ 	.byte	0x04, 0x11
        /*0cce*/ 	.short	(.L_547 - .L_546)
	.align		4
.L_546:
        /*0cd0*/ 	.word	index@(_ZN10layer_norm13ln_bwd_kernelINS_13Kernel_traitsI13__nv_bfloat16S2_fS2_fjLj2560ELj1ELj1ELj4ELj8ENS_18Kernel_traits_baseILj2560ES2_S2_fS2_fjLj128EEEEELb0ELb0ELb1ELb1EEEvNS_9BwdParamsE)
        /*0cd4*/ 	.word	0x00000000


	//----- nvinfo : EIATTR_REGCOUNT
	.align		4
.L_547:
        /*0cd8*/ 	.byte	0x04, 0x2f
        /*0cda*/ 	.short	(.L_549 - .L_548)
	.align		4
.L_548:
        /*0cdc*/ 	.word	index@(_ZN10layer_norm13ln_bwd_kernelINS_13Kernel_traitsI13__nv_bfloat16S2_fS2_fjLj2560ELj1ELj1ELj4ELj8ENS_18Kernel_traits_baseILj2560ES2_S2_fS2_fjLj128EEEEELb0ELb0ELb1ELb0EEEvNS_9BwdParamsE)
        /*0ce0*/ 	.word	0x0000009a


	//----- nvinfo : EIATTR_FRAME_SIZE
	.align		4
.L_549:
        /*0ce4*/ 	.byte	0x04, 0x11
        /*0ce6*/ 	.short	(.L_551 - .L_550)
	.align		4
.L_550:
        /*0ce8*/ 	.word	index@(_ZN10layer_norm13ln_bwd_kernelINS_13Kernel_traitsI13__nv_bfloat16S2_fS2_fjLj2560ELj1ELj1ELj4ELj8ENS_18Kernel_traits_baseILj2560ES2_S2_fS2_fjLj128EEEEELb0ELb0ELb1ELb0EEEvNS_9BwdParamsE)
        /*0cec*/ 	.word	0x00000000


	//----- nvinfo : EIATTR_REGCOUNT
	.align		4
.L_551:
        /*0cf0*/ 	.byte	0x04, 0x2f
        /*0cf2*/ 	.short	(.L_553 - .L_552)
	.align		4
.L_552:
        /*0cf4*/ 	.word	index@(_ZN10layer_norm13ln_bwd_kernelINS_13Kernel_traitsI13__nv_bfloat16S2_fS2_fjLj2560ELj1ELj1ELj4ELj8ENS_18Kernel_traits_baseILj2560ES2_S2_fS2_fjLj128EEEEELb0ELb0ELb0ELb1EEEvNS_9BwdParamsE)
        /*0cf8*/ 	.word	0x000000a3


	//----- nvinfo : EIATTR_FRAME_SIZE
	.align		4
.L_553:
        /*0cfc*/ 	.byte	0x04, 0x11
        /*0cfe*/ 	.short	(.L_555 - .L_554)
	.align		4
.L_554:
        /*0d00*/ 	.word	index@(_ZN10layer_norm13ln_bwd_kernelINS_13Kernel_traitsI13__nv_bfloat16S2_fS2_fjLj2560ELj1ELj1ELj4ELj8ENS_18Kernel_traits_baseILj2560ES2_S2_fS2_fjLj128EEEEELb0ELb0ELb0ELb1EEEvNS_9BwdParamsE)
        /*0d04*/ 	.word	0x00000000


	//----- nvinfo : EIATTR_REGCOUNT
	.align		4
.L_555:
        /*0d08*/ 	.byte	0x04, 0x2f
        /*0d0a*/ 	.short	(.L_557 - .L_556)
	.align		4
.L_556:
        /*0d0c*/ 	.word	index@(_ZN10layer_norm13ln_bwd_kernelINS_13Kernel_traitsI13__nv_bfloat16S2_fS2_fjLj2560ELj1ELj1ELj4ELj8ENS_18Kernel_traits_baseILj2560ES2_S2_fS2_fjLj128EEEEELb0ELb0ELb0ELb0EEEvNS_9BwdParamsE)
        /*0d10*/ 	.word	0x00000096


	//----- nvinfo : EIATTR_FRAME_SIZE
	.align		4
.L_557:
        /*0d14*/ 	.byte	0x04, 0x11
        /*0d16*/ 	.short	(.L_559 - .L_558)
	.align		4
.L_558:
        /*0d18*/ 	.word	index@(_ZN10layer_norm13ln_bwd_kernelINS_13Kernel_traitsI13__nv_bfloat16S2_fS2_fjLj2560ELj1ELj1ELj4ELj8ENS_18Kernel_traits_baseILj2560ES2_S2_fS2_fjLj128EEEEELb0ELb0ELb0ELb0EEEvNS_9BwdParamsE)
        /*0d1c*/ 	.word	0x00000000


	//----- nvinfo : EIATTR_REGCOUNT
	.align		4
.L_559:
        /*0d20*/ 	.byte	0x04, 0x2f
        /*0d22*/ 	.short	(.L_561 - .L_560)
	.align		4
.L_560:
        /*0d24*/ 	.word	index@(_ZN10layer_norm13ln_bwd_kernelINS_13Kernel_traitsIf13__nv_bfloat16S2_S2_fjLj2560ELj1ELj1ELj4ELj8ENS_18Kernel_traits_baseILj2560EfS2_S2_S2_fjLj128EEEEELb1ELb1ELb1ELb1EEEvNS_9BwdParamsE)
        /*0d28*/ 	.word	0x000000c2


	//----- nvinfo : EIATTR_FRAME_SIZE
	.align		4
.L_561:
        /*0d2c*/ 	.byte	0x04, 0x11
        /*0d2e*/ 	.short	(.L_563 - .L_562)
	.align		4
.L_562:
        /*0d30*/ 	.word	index@(_ZN10layer_norm13ln_bwd_kernelINS_13Kernel_traitsIf13__nv_bfloat16S2_S2_fjLj2560ELj1ELj1ELj4ELj8ENS_18Kernel_traits_baseILj2560EfS2_S2_S2_fjLj128EEEEELb1ELb1ELb1ELb1EEEvNS_9BwdParamsE)
        /*0d34*/ 	.word	0x00000000


	//----- nvinfo : EIATTR_REGCOUNT
	.align		4
.L_563:
        /*0d38*/ 	.byte	0x04, 0x2f
        /*0d3a*/ 	.short	(.L_565 - .L_564)
	.align		4
.L_564:
        /*0d3c*/ 	.word	index@(_ZN10layer_norm22ln_bwd_finalize_kernelINS_22Kernel_traits_finalizeILj2560Ef13__nv_bfloat16S2_S2_fjLb1ELj1024ELj4ENS_18Kernel_traits_baseILj2560EfS2_S2_S2_fjLj1024EEEEELb1ELb1EEEvNS_9BwdParamsE)
        /*0d40*/ 	.word	0x00000020


	//----- nvinfo : EIATTR_FRAME_SIZE
	.align		4
.L_565:
        /*0d44*/ 	.byte	0x04, 0x11
        /*0d46*/ 	.short	(.L_567 - .L_566)
	.align		4
.L_566:
        /*0d48*/ 	.word	index@(_ZN10layer_norm22ln_bwd_finalize_kernelINS_22Kernel_traits_finalizeILj2560Ef13__nv_bfloat16S2_S2_fjLb1ELj1024ELj4ENS_18Kernel_traits_baseILj2560EfS2_S2_S2_fjLj1024EEEEELb1ELb1EEEvNS_9BwdParamsE)
        /*0d4c*/ 	.word	0x00000000


	//----- nvinfo : EIATTR_REGCOUNT
	.align		4
.L_567:
        /*0d50*/ 	.byte	0x04, 0x2f
        /*0d52*/ 	.short	(.L_569 - .L_568)
	.align		4
.L_568:
        /*0d54*/ 	.word	index@(_ZN10layer_norm13ln_bwd_kernelINS_13Kernel_traitsIf13__nv_bfloat16S2_S2_fjLj2560ELj1ELj1ELj4ELj8ENS_18Kernel_traits_baseILj2560EfS2_S2_S2_fjLj128EEEEELb1ELb1ELb1ELb0EEEvNS_9BwdParamsE)
        /*0d58*/ 	.word	0x000000ca


	//----- nvinfo : EIATTR_FRAME_SIZE
	.align		4
.L_569:
        /*0d5c*/ 	.byte	0x04, 0x11
        /*0d5e*/ 	.short	(.L_571 - .L_570)
	.align		4
.L_570:
        /*0d60*/ 	.word	index@(_ZN10layer_norm13ln_bwd_kernelINS_13Kernel_traitsIf13__nv_bfloat16S2_S2_fjLj2560ELj1ELj1ELj4ELj8ENS_18Kernel_traits_baseILj2560EfS2_S2_S2_fjLj128EEEEELb1ELb1ELb1ELb0EEEvNS_9BwdParamsE)
        /*0d64*/ 	.word	0x00000000


	//----- nvinfo : EIATTR_REGCOUNT
	.align		4
.L_571:
        /*0d68*/ 	.byte	0x04, 0x2f
        /*0d6a*/ 	.short	(.L_573 - .L_572)
	.align		4
.L_572:
        /*0d6c*/ 	.word	index@(_ZN10layer_norm22ln_bwd_finalize_kernelINS_22Kernel_traits_finalizeILj2560Ef13__nv_bfloat16S2_S2_fjLb1ELj1024ELj4ENS_18Kernel_traits_baseILj2560EfS2_S2_S2_fjLj1024EEEEELb1ELb0EEEvNS_9BwdParamsE)
        /*0d70*/ 	.word	0x00000020


	//----- nvinfo : EIATTR_FRAME_SIZE
	.align		4
.L_573:
        /*0d74*/ 	.byte	0x04, 0x11
        /*0d76*/ 	.short	(.L_575 - .L_574)
	.align		4
.L_574:
        /*0d78*/ 	.word	index@(_ZN10layer_norm22ln_bwd_finalize_kernelINS_22Kernel_traits_finalizeILj2560Ef13__nv_bfloat16S2_S2_fjLb1ELj1024ELj4ENS_18Kernel_traits_baseILj2560EfS2_S2_S2_fjLj1024EEEEELb1ELb0EEEvNS_9BwdParamsE)
        /*0d7c*/ 	.word	0x00000000


	//----- nvinfo : EIATTR_REGCOUNT
	.align		4
.L_575:
        /*0d80*/ 	.byte	0x04, 0x2f
        /*0d82*/ 	.short	(.L_577 - .L_576)
	.align		4
.L_576:
        /*0d84*/ 	.word	index@(_ZN10layer_norm13ln_bwd_kernelINS_13Kernel_traitsIf13__nv_bfloat16S2_S2_fjLj2560ELj1ELj1ELj4ELj8ENS_18Kernel_traits_baseILj2560EfS2_S2_S2_fjLj128EEEEELb1ELb1ELb0ELb1EEEvNS_9BwdParamsE)
        /*0d88*/ 	.word	0x000000c9


	//----- nvinfo : EIATTR_FRAME_SIZE
	.align		4
.L_577:
        /*0d8c*/ 	.byte	0x04, 0x11
        /*0d8e*/ 	.short	(.L_579 - .L_578)
	.align		4
.L_578:
        /*0d90*/ 	.word	index@(_ZN10layer_norm13ln_bwd_kernelINS_13Kernel_traitsIf13__nv_bfloat16S2_S2_fjLj2560ELj1ELj1ELj4ELj8ENS_18Kernel_traits_baseILj2560EfS2_S2_S2_fjLj128EEEEELb1ELb1ELb0ELb1EEEvNS_9BwdParamsE)
        /*0d94*/ 	.word	0x00000000


	//----- nvinfo : EIATTR_REGCOUNT
	.align		4
.L_579:
        /*0d98*/ 	.byte	0x04, 0x2f
        /*0d9a*/ 	.short	(.L_581 - .L_580)
	.align		4
.L_580:
        /*0d9c*/ 	.word	index@(_ZN10layer_norm13ln_bwd_kernelINS_13Kernel_traitsIf13__nv_bfloat16S2_S2_fjLj2560ELj1ELj1ELj4ELj8ENS_18Kernel_traits_baseILj2560EfS2_S2_S2_fjLj128EEEEELb1ELb1ELb0ELb0EEEvNS_9BwdParamsE)
        /*0da0*/ 	.word	0x000000ba


	//----- nvinfo : EIATTR_FRAME_SIZE
	.align		4
.L_581:
        /*0da4*/ 	.byte	0x04, 0x11
        /*0da6*/ 	.short	(.L_583 - .L_582)
	.align		4
.L_582:
        /*0da8*/ 	.word	index@(_ZN10layer_norm13ln_bwd_kernelINS_13Kernel_traitsIf13__nv_bfloat16S2_S2_fjLj2560ELj1ELj1ELj4ELj8ENS_18Kernel_traits_baseILj2560EfS2_S2_S2_fjLj128EEEEELb1ELb1ELb0ELb0EEEvNS_9BwdParamsE)
        /*0dac*/ 	.word	0x00000000


	//----- nvinfo : EIATTR_REGCOUNT
	.align		4
.L_583:
        /*0db0*/ 	.byte	0x04, 0x2f
        /*0db2*/ 	.short	(.L_585 - .L_584)
	.align		4
.L_584:
        /*0db4*/ 	.word	index@(_ZN10layer_norm13ln_bwd_kernelINS_13Kernel_traitsIf13__nv_bfloat16S2_S2_fjLj2560ELj1ELj1ELj4ELj8ENS_18Kernel_traits_baseILj2560EfS2_S2_S2_fjLj128EEEEELb1ELb0ELb1ELb1EEEvNS_9BwdParamsE)
        /*0db8*/ 	.word	0x0000009e


	//----- nvinfo : EIATTR_FRAME_SIZE
	.align		4
.L_585:
        /*0dbc*/ 	.byte	0x04, 0x11
        /*0dbe*/ 	.short	(.L_587 - .L_586)
	.align		4
.L_586:
        /*0dc0*/ 	.word	index@(_ZN10layer_norm13ln_bwd_kernelINS_13Kernel_traitsIf13__nv_bfloat16S2_S2_fjLj2560ELj1ELj1ELj4ELj8ENS_18Kernel_traits_baseILj2560EfS2_S2_S2_fjLj128EEEEELb1ELb0ELb1ELb1EEEvNS_9BwdParamsE)
        /*0dc4*/ 	.word	0x00000000


	//----- nvinfo : EIATTR_REGCOUNT
	.align		4
.L_587:
        /*0dc8*/ 	.byte	0x04, 0x2f
        /*0dca*/ 	.short	(.L_589 - .L_588)
	.align		4
.L_588:
        /*0dcc*/ 	.word	index@(_ZN10layer_norm22ln_bwd_finalize_kernelINS_22Kernel_traits_finalizeILj2560Ef13__nv_bfloat16S2_S2_fjLb0ELj1024ELj4ENS_18Kernel_traits_baseILj2560EfS2_S2_S2_fjLj1024EEEEELb0ELb1EEEvNS_9BwdParamsE)
        /*0dd0*/ 	.word	0x00000020


	//----- nvinfo : EIATTR_FRAME_SIZE
	.align		4
.L_589:
        /*0dd4*/ 	.byte	0x04, 0x11
        /*0dd6*/ 	.short	(.L_591 - .L_590)
	.align		4
.L_590:
        /*0dd8*/ 	.word	index@(_ZN10layer_norm22ln_bwd_finalize_kernelINS_22Kernel_traits_finalizeILj2560Ef13__nv_bfloat16S2_S2_fjLb0ELj1024ELj4ENS_18Kernel_traits_baseILj2560EfS2_S2_S2_fjLj1024EEEEELb0ELb1EEEvNS_9BwdParamsE)
        /*0ddc*/ 	.word	0x00000000


	//----- nvinfo : EIATTR_REGCOUNT
	.align		4
.L_591:
        /*0de0*/ 	.byte	0x04, 0x2f
        /*0de2*/ 	.short	(.L_593 - .L_592)
	.align		4
.L_592:
        /*0de4*/ 	.word	index@(_ZN10layer_norm13ln_bwd_kernelINS_13Kernel_traitsIf13__nv_bfloat16S2_S2_fjLj2560ELj1ELj1ELj4ELj8ENS_18Kernel_traits_baseILj2560EfS2_S2_S2_fjLj128EEEEELb1ELb0ELb1ELb0EEEvNS_9BwdParamsE)
        /*0de8*/ 	.word	0x0000009e


	//----- nvinfo : EIATTR_FRAME_SIZE
	.align		4
.L_593:
        /*0dec*/ 	.byte	0x04, 0x11
        /*0dee*/ 	.short	(.L_595 - .L_594)
	.align		4
.L_594:
        /*0df0*/ 	.word	index@(_ZN10layer_norm13ln_bwd_kernelINS_13Kernel_traitsIf13__nv_bfloat16S2_S2_fjLj2560ELj1ELj1ELj4ELj8ENS_18Kernel_traits_baseILj2560EfS2_S2_S2_fjLj128EEEEELb1ELb0ELb1ELb0EEEvNS_9BwdParamsE)
        /*0df4*/ 	.word	0x00000000


	//----- nvinfo : EIATTR_REGCOUNT
	.align		4
.L_595:
        /*0df8*/ 	.byte	0x04, 0x2f
        /*0dfa*/ 	.short	(.L_597 - .L_596)
	.align		4
.L_596:
        /*0dfc*/ 	.word	index@(_ZN10layer_norm22ln_bwd_finalize_kernelINS_22Kernel_traits_finalizeILj2560Ef13__nv_bfloat16S2_S2_fjLb0ELj1024ELj4ENS_18Kernel_traits_baseILj2560EfS2_S2_S2_fjLj1024EEEEELb0ELb0EEEvNS_9BwdParamsE)
        /*0e00*/ 	.word	0x0000003f


	//----- nvinfo : EIATTR_FRAME_SIZE
	.align		4
.L_597:
        /*0e04*/ 	.byte	0x04, 0x11
        /*0e06*/ 	.short	(.L_599 - .L_598)
	.align		4
.L_598:
        /*0e08*/ 	.word	index@(_ZN10layer_norm22ln_bwd_finalize_kernelINS_22Kernel_traits_finalizeILj2560Ef13__nv_bfloat16S2_S2_fjLb0ELj1024ELj4ENS_18Kernel_traits_baseILj2560EfS2_S2_S2_fjLj1024EEEEELb0ELb0EEEvNS_9BwdParamsE)
        /*0e0c*/ 	.word	0x00000000


	//----- nvinfo : EIATTR_REGCOUNT
	.align		4
.L_599:
        /*0e10*/ 	.byte	0x04, 0x2f
        /*0e12*/ 	.short	(.L_601 - .L_600)
	.align		4
.L_600:
        /*0e14*/ 	.word	index@(_ZN10layer_norm13ln_bwd_kernelINS_13Kernel_traitsIf13__nv_bfloat16S2_S2_fjLj2560ELj1ELj1ELj4ELj8ENS_18Kernel_traits_baseILj2560EfS2_S2_S2_fjLj128EEEEELb1ELb0ELb0ELb1EEEvNS_9BwdParamsE)
        /*0e18*/ 	.word	0x0000009d


	//----- nvinfo : EIATTR_FRAME_SIZE
	.align		4
.L_601:
        /*0e1c*/ 	.byte	0x04, 0x11
        /*0e1e*/ 	.short	(.L_603 - .L_602)
	.align		4
.L_602:
        /*0e20*/ 	.word	index@(_ZN10layer_norm13ln_bwd_kernelINS_13Kernel_traitsIf13__nv_bfloat16S2_S2_fjLj2560ELj1ELj1ELj4ELj8ENS_18Kernel_traits_baseILj2560EfS2_S2_S2_fjLj128EEEEELb1ELb0ELb0ELb1EEEvNS_9BwdParamsE)
        /*0e24*/ 	.word	0x00000000


	//----- nvinfo : EIATTR_REGCOUNT
	.align		4
.L_603:
        /*0e28*/ 	.byte	0x04, 0x2f
        /*0e2a*/ 	.short	(.L_605 - .L_604)
	.align		4
.L_604:
        /*0e2c*/ 	.word	index@(_ZN10layer_norm13ln_bwd_kernelINS_13Kernel_traitsIf13__nv_bfloat16S2_S2_fjLj2560ELj1ELj1ELj4ELj8ENS_18Kernel_traits_baseILj2560EfS2_S2_S2_fjLj128EEEEELb1ELb0ELb0ELb0EEEvNS_9BwdParamsE)
        /*0e30*/ 	.word	0x0000008a


	//----- nvinfo : EIATTR_FRAME_SIZE
	.align		4
.L_605:
        /*0e34*/ 	.byte	0x04, 0x11
        /*0e36*/ 	.short	(.L_607 - .L_606)
	.align		4
.L_606:
        /*0e38*/ 	.word	index@(_ZN10layer_norm13ln_bwd_kernelINS_13Kernel_traitsIf13__nv_bfloat16S2_S2_fjLj2560ELj1ELj1ELj4ELj8ENS_18Kernel_traits_baseILj2560EfS2_S2_S2_fjLj128EEEEELb1ELb0ELb0ELb0EEEvNS_9BwdParamsE)
        /*0e3c*/ 	.word	0x00000000


	//----- nvinfo : EIATTR_REGCOUNT
	.align		4
.L_607:
        /*0e40*/ 	.byte	0x04, 0x2f
        /*0e42*/ 	.short	(.L_609 - .L_608)
	.align		4
.L_608:
        /*0e44*/ 	.word	index@(_ZN10layer_norm13ln_bwd_kernelINS_13Kernel_traitsIf13__nv_bfloat16S2_S2_fjLj2560ELj1ELj1ELj4ELj8ENS_18Kernel_traits_baseILj2560EfS2_S2_S2_fjLj128EEEEELb0ELb1ELb1ELb1EEEvNS_9BwdParamsE)
        /*0e48*/ 	.word	0x000000ba


	//----- nvinfo : EIATTR_FRAME_SIZE
	.align		4
.L_609:
        /*0e4c*/ 	.byte	0x04, 0x11
        /*0e4e*/ 	.short	(.L_611 - .L_610)
	.align		4
.L_610:
        /*0e50*/ 	.word	index@(_ZN10layer_norm13ln_bwd_kernelINS_13Kernel_traitsIf13__nv_bfloat16S2_S2_fjLj2560ELj1ELj1ELj4ELj8ENS_18Kernel_traits_baseILj2560EfS2_S2_S2_fjLj128EEEEELb0ELb1ELb1ELb1EEEvNS_9BwdParamsE)
        /*0e54*/ 	.word	0x00000000


	//----- nvinfo : EIATTR_REGCOUNT
	.align		4
.L_611:
        /*0e58*/ 	.byte	0x04, 0x2f
        /*0e5a*/ 	.short	(.L_613 - .L_612)
	.align		4
.L_612:
        /*0e5c*/ 	.word	index@(_ZN10layer_norm13ln_bwd_kernelINS_13Kernel_traitsIf13__nv_bfloat16S2_S2_fjLj2560ELj1ELj1ELj4ELj8ENS_18Kernel_traits_baseILj2560EfS2_S2_S2_fjLj128EEEEELb0ELb1ELb1ELb0EEEvNS_9BwdParamsE)
        /*0e60*/ 	.word	0x000000ba


	//----- nvinfo : EIATTR_FRAME_SIZE
	.align		4
.L_613:
        /*0e64*/ 	.byte	0x04, 0x11
        /*0e66*/ 	.short	(.L_615 - .L_614)
	.align		4
.L_614:
        /*0e68*/ 	.word	index@(_ZN10layer_norm13ln_bwd_kernelINS_13Kernel_traitsIf13__nv_bfloat16S2_S2_fjLj2560ELj1ELj1ELj4ELj8ENS_18Kernel_traits_baseILj2560EfS2_S2_S2_fjLj128EEEEELb0ELb1ELb1ELb0EEEvNS_9BwdParamsE)
        /*0e6c*/ 	.word	0x00000000


	//----- nvinfo : EIATTR_REGCOUNT
	.align		4
.L_615:
        /*0e70*/ 	.byte	0x04, 0x2f
        /*0e72*/ 	.short	(.L_617 - .L_616)
	.align		4
.L_616:
        /*0e74*/ 	.word	index@(_ZN10layer_norm13ln_bwd_kernelINS_13Kernel_traitsIf13__nv_bfloat16S2_S2_fjLj2560ELj1ELj1ELj4ELj8ENS_18Kernel_traits_baseILj2560EfS2_S2_S2_fjLj128EEEEELb0ELb1ELb0ELb1EEEvNS_9BwdParamsE)
        /*0e78*/ 	.word	0x000000d7


	//----- nvinfo : EIATTR_FRAME_SIZE
	.align		4
.L_617:
        /*0e7c*/ 	.byte	0x04, 0x11
        /*0e7e*/ 	.short	(.L_619 - .L_618)
	.align		4
.L_618:
        /*0e80*/ 	.word	index@(_ZN10layer_norm13ln_bwd_kernelINS_13Kernel_traitsIf13__nv_bfloat16S2_S2_fjLj2560ELj1ELj1ELj4ELj8ENS_18Kernel_traits_baseILj2560EfS2_S2_S2_fjLj128EEEEELb0ELb1ELb0ELb1EEEvNS_9BwdParamsE)
        /*0e84*/ 	.word	0x00000000


	//----- nvinfo : EIATTR_REGCOUNT
	.align		4
.L_619:
        /*0e88*/ 	.byte	0x04, 0x2f
        /*0e8a*/ 	.short	(.L_621 - .L_620)
	.align		4
.L_620:
        /*0e8c*/ 	.word	index@(_ZN10layer_norm13ln_bwd_kernelINS_13Kernel_traitsIf13__nv_bfloat16S2_S2_fjLj2560ELj1ELj1ELj4ELj8ENS_18Kernel_traits_baseILj2560EfS2_S2_S2_fjLj128EEEEELb0ELb1ELb0ELb0EEEvNS_9BwdParamsE)
        /*0e90*/ 	.word	0x000000a8


	//----- nvinfo : EIATTR_FRAME_SIZE
	.align		4
.L_621:
        /*0e94*/ 	.byte	0x04, 0x11
        /*0e96*/ 	.short	(.L_623 - .L_622)
	.align		4
.L_622:
        /*0e98*/ 	.word	index@(_ZN10layer_norm13ln_bwd_kernelINS_13Kernel_traitsIf13__nv_bfloat16S2_S2_fjLj2560ELj1ELj1ELj4ELj8ENS_18Kernel_traits_baseILj2560EfS2_S2_S2_fjLj128EEEEELb0ELb1ELb0ELb0EEEvNS_9BwdParamsE)
        /*0e9c*/ 	.word	0x00000000


	//----- nvinfo : EIATTR_REGCOUNT
	.align		4
.L_623:
        /*0ea0*/ 	.byte	0x04, 0x2f
        /*0ea2*/ 	.short	(.L_625 - .L_624)
	.align		4
.L_624:
        /*0ea4*/ 	.word	index@(_ZN10layer_norm13ln_bwd_kernelINS_13Kernel_traitsIf13__nv_bfloat16S2_S2_fjLj2560ELj1ELj1ELj4ELj8ENS_18Kernel_traits_baseILj2560EfS2_S2_S2_fjLj128EEEEELb0ELb0ELb1ELb1EEEvNS_9BwdParamsE)
        /*0ea8*/ 	.word	0x00000086


	//----- nvinfo : EIATTR_FRAME_SIZE
	.align		4
.L_625:
        /*0eac*/ 	.byte	0x04, 0x11
        /*0eae*/ 	.short	(.L_627 - .L_626)
	.align		4
.L_626:
        /*0eb0*/ 	.word	index@(_ZN10layer_norm13ln_bwd_kernelINS_13Kernel_traitsIf13__nv_bfloat16S2_S2_fjLj2560ELj1ELj1ELj4ELj8ENS_18Kernel_traits_baseILj2560EfS2_S2_S2_fjLj128EEEEELb0ELb0ELb1ELb1EEEvNS_9BwdParamsE)
        /*0eb4*/ 	.word	0x00000000


	//----- nvinfo : EIATTR_REGCOUNT
	.align		4
.L_627:
        /*0eb8*/ 	.byte	0x04, 0x2f
        /*0eba*/ 	.short	(.L_629 - .L_628)
	.align		4
.L_628:
        /*0ebc*/ 	.word	index@(_ZN10layer_norm13ln_bwd_kernelINS_13Kernel_traitsIf13__nv_bfloat16S2_S2_fjLj2560ELj1ELj1ELj4ELj8ENS_18Kernel_traits_baseILj2560EfS2_S2_S2_fjLj128EEEEELb0ELb0ELb1ELb0EEEvNS_9BwdParamsE)
        /*0ec0*/ 	.word	0x0000008a


	//----- nvinfo : EIATTR_FRAME_SIZE
	.align		4
.L_629:
        /*0ec4*/ 	.byte	0x04, 0x11
        /*0ec6*/ 	.short	(.L_631 - .L_630)
	.align		4
.L_630:
        /*0ec8*/ 	.word	index@(_ZN10layer_norm13ln_bwd_kernelINS_13Kernel_traitsIf13__nv_bfloat16S2_S2_fjLj2560ELj1ELj1ELj4ELj8ENS_18Kernel_traits_baseILj2560EfS2_S2_S2_fjLj128EEEEELb0ELb0ELb1ELb0EEEvNS_9BwdParamsE)
        /*0ecc*/ 	.word	0x00000000


	//----- nvinfo : EIATTR_REGCOUNT
	.align		4
.L_631:
        /*0ed0*/ 	.byte	0x04, 0x2f
        /*0ed2*/ 	.short	(.L_633 - .L_632)
	.align		4
.L_632:
        /*0ed4*/ 	.word	index@(_ZN10layer_norm13ln_bwd_kernelINS_13Kernel_traitsIf13__nv_bfloat16S2_S2_fjLj2560ELj1ELj1ELj4ELj8ENS_18Kernel_traits_baseILj2560EfS2_S2_S2_fjLj128EEEEELb0ELb0ELb0ELb1EEEvNS_9BwdParamsE)
        /*0ed8*/ 	.word	0x000000a8


	//----- nvinfo : EIATTR_FRAME_SIZE
	.align		4
.L_633:
        /*0edc*/ 	.byte	0x04, 0x11
        /*0ede*/ 	.short	(.L_635 - .L_634)
	.align		4
.L_634:
        /*0ee0*/ 	.word	index@(_ZN10layer_norm13ln_bwd_kernelINS_13Kernel_traitsIf13__nv_bfloat16S2_S2_fjLj2560ELj1ELj1ELj4ELj8ENS_18Kernel_traits_baseILj2560EfS2_S2_S2_fjLj128EEEEELb0ELb0ELb0ELb1EEEvNS_9BwdParamsE)
        /*0ee4*/ 	.word	0x00000000


	//----- nvinfo : EIATTR_REGCOUNT
	.align		4
.L_635:
        /*0ee8*/ 	.byte	0x04, 0x2f
        /*0eea*/ 	.short	(.L_637 - .L_636)
	.align		4
.L_636:
        /*0eec*/ 	.word	index@(_ZN10layer_norm13ln_bwd_kernelINS_13Kernel_traitsIf13__nv_bfloat16S2_S2_fjLj2560ELj1ELj1ELj4ELj8ENS_18Kernel_traits_baseILj2560EfS2_S2_S2_fjLj128EEEEELb0ELb0ELb0ELb0EEEvNS_9BwdParamsE)
        /*0ef0*/ 	.word	0x00000080


	//----- nvinfo : EIATTR_FRAME_SIZE
	.align		4
.L_637:
        /*0ef4*/ 	.byte	0x04, 0x11
        /*0ef6*/ 	.short	(.L_639 - .L_638)
	.align		4
.L_638:
        /*0ef8*/ 	.word	index@(_ZN10layer_norm13ln_bwd_kernelINS_13Kernel_traitsIf13__nv_bfloat16S2_S2_fjLj2560ELj1ELj1ELj4ELj8ENS_18Kernel_traits_baseILj2560EfS2_S2_S2_fjLj128EEEEELb0ELb0ELb0ELb0EEEvNS_9BwdParamsE)
        /*0efc*/ 	.word	0x00000000


	//----- nvinfo : EIATTR_REGCOUNT
	.align		4
.L_639:
        /*0f00*/ 	.byte	0x04, 0x2f
        /*0f02*/ 	.short	(.L_641 - .L_640)
	.align		4
.L_640:
        /*0f04*/ 	.word	index@(_ZN10layer_norm13ln_bwd_kernelINS_13Kernel_traitsI6__halfS2_S2_S2_fjLj2560ELj1ELj1ELj4ELj8ENS_18Kernel_traits_baseILj2560ES2_S2_S2_S2_fjLj128EEEEELb1ELb1ELb1ELb1EEEvNS_9BwdParamsE)
        /*0f08*/ 	.word	0x000000a4


	//----- nvinfo : EIATTR_FRAME_SIZE
	.align		4
.L_641:
        /*0f0c*/ 	.byte	0x04, 0x11
        /*0f0e*/ 	.short	(.L_643 - .L_642)
	.align		4
.L_642:
        /*0f10*/ 	.word	index@(_ZN10layer_norm13ln_bwd_kernelINS_13Kernel_traitsI6__halfS2_S2_S2_fjLj2560ELj1ELj1ELj4ELj8ENS_18Kernel_traits_baseILj2560ES2_S2_S2_S2_fjLj128EEEEELb1ELb1ELb1ELb1EEEvNS_9BwdParamsE)
        /*0f14*/ 	.word	0x00000000


	//----- nvinfo : EIATTR_REGCOUNT
	.align		4
.L_643:
        /*0f18*/ 	.byte	0x04, 0x2f
        /*0f1a*/ 	.short	(.L_645 - .L_644)
	.align		4
.L_644:
        /*0f1c*/ 	.word	index@(_ZN10layer_norm22ln_bwd_finalize_kernelINS_22Kernel_traits_finalizeILj2560E6__halfS2_S2_S2_fjLb1ELj1024ELj4ENS_18Kernel_traits_baseILj2560ES2_S2_S2_S2_fjLj1024EEEEELb1ELb1EEEvNS_9BwdParamsE)
        /*0f20*/ 	.word	0x00000020


	//----- nvinfo : EIATTR_FRAME_SIZE
	.align		4
.L_645:
        /*0f24*/ 	.byte	0x04, 0x11
        /*0f26*/ 	.short	(.L_647 - .L_646)
	.align		4
.L_646:
        /*0f28*/ 	.word	index@(_ZN10layer_norm22ln_bwd_finalize_kernelINS_22Kernel_traits_finalizeILj2560E6__halfS2_S2_S2_fjLb1ELj1024ELj4ENS_18Kernel_traits_baseILj2560ES2_S2_S2_S2_fjLj1024EEEEELb1ELb1EEEvNS_9BwdParamsE)
        /*0f2c*/ 	.word	0x00000000


	//----- nvinfo : EIATTR_REGCOUNT
	.align		4
.L_647:
        /*0f30*/ 	.byte	0x04, 0x2f
        /*0f32*/ 	.short	(.L_649 - .L_648)
	.align		4
.L_648:
        /*0f34*/ 	.word	index@(_ZN10layer_norm13ln_bwd_kernelINS_13Kernel_traitsI6__halfS2_S2_S2_fjLj2560ELj1ELj1ELj4ELj8ENS_18Kernel_traits_baseILj2560ES2_S2_S2_S2_fjLj128EEEEELb1ELb1ELb1ELb0EEEvNS_9BwdParamsE)
        /*0f38*/ 	.word	0x000000a8


	//----- nvinfo : EIATTR_FRAME_SIZE
	.align		4
.L_649:
        /*0f3c*/ 	.byte	0x04, 0x11
        /*0f3e*/ 	.short	(.L_651 - .L_650)
	.align		4
.L_650:
        /*0f40*/ 	.word	index@(_ZN10layer_norm13ln_bwd_kernelINS_13Kernel_traitsI6__halfS2_S2_S2_fjLj2560ELj1ELj1ELj4ELj8ENS_18Kernel_traits_baseILj2560ES2_S2_S2_S2_fjLj128EEEEELb1ELb1ELb1ELb0EEEvNS_9BwdParamsE)
        /*0f44*/ 	.word	0x00000000


	//----- nvinfo : EIATTR_REGCOUNT
	.align		4
.L_651:
        /*0f48*/ 	.byte	0x04, 0x2f
        /*0f4a*/ 	.short	(.L_653 - .L_652)
	.align		4
.L_652:
        /*0f4c*/ 	.word	index@(_ZN10layer_norm22ln_bwd_finalize_kernelINS_22Kernel_traits_finalizeILj2560E6__halfS2_S2_S2_fjLb1ELj1024ELj4ENS_18Kernel_traits_baseILj2560ES2_S2_S2_S2_fjLj1024EEEEELb1ELb0EEEvNS_9BwdParamsE)
        /*0f50*/ 	.word	0x00000020


	//----- nvinfo : EIATTR_FRAME_SIZE
	.align		4
.L_653:
        /*0f54*/ 	.byte	0x04, 0x11
        /*0f56*/ 	.short	(.L_655 - .L_654)
	.align		4
.L_654:
        /*0f58*/ 	.word	index@(_ZN10layer_norm22ln_bwd_finalize_kernelINS_22Kernel_traits_finalizeILj2560E6__halfS2_S2_S2_fjLb1ELj1024ELj4ENS_18Kernel_traits_baseILj2560ES2_S2_S2_S2_fjLj1024EEEEELb1ELb0EEEvNS_9BwdParamsE)
        /*0f5c*/ 	.word	0x00000000


	//----- nvinfo : EIATTR_REGCOUNT
	.align		4
.L_655:
        /*0f60*/ 	.byte	0x04, 0x2f
        /*0f62*/ 	.short	(.L_657 - .L_656)
	.align		4
.L_656:
        /*0f64*/ 	.word	index@(_ZN10layer_norm13ln_bwd_kernelINS_13Kernel_traitsI6__halfS2_S2_S2_fjLj2560ELj1ELj1ELj4ELj8ENS_18Kernel_traits_baseILj2560ES2_S2_S2_S2_fjLj128EEEEELb1ELb1ELb0ELb1EEEvNS_9BwdParamsE)
        /*0f68*/ 	.word	0x000000c0


	//----- nvinfo : EIATTR_FRAME_SIZE
	.align		4
.L_657:
        /*0f6c*/ 	.byte	0x04, 0x11
        /*0f6e*/ 	.short	(.L_659 - .L_658)
	.align		4
.L_658:
        /*0f70*/ 	.word	index@(_ZN10layer_norm13ln_bwd_kernelINS_13Kernel_traitsI6__halfS2_S2_S2_fjLj2560ELj1ELj1ELj4ELj8ENS_18Kernel_traits_baseILj2560ES2_S2_S2_S2_fjLj128EEEEELb1ELb1ELb0ELb1EEEvNS_9BwdParamsE)
        /*0f74*/ 	.word	0x00000000


	//----- nvinfo : EIATTR_REGCOUNT
	.align		4
.L_659:
        /*0f78*/ 	.byte	0x04, 0x2f
        /*0f7a*/ 	.short	(.L_661 - .L_660)
	.align		4
.L_660:
        /*0f7c*/ 	.word	index@(_ZN10layer_norm13ln_bwd_kernelINS_13Kernel_traitsI6__halfS2_S2_S2_fjLj2560ELj1ELj1ELj4ELj8ENS_18Kernel_traits_baseILj2560ES2_S2_S2_S2_fjLj128EEEEELb1ELb1ELb0ELb0EEEvNS_9BwdParamsE)
        /*0f80*/ 	.word	0x000000a8


	//----- nvinfo : EIATTR_FRAME_SIZE
	.align		4
.L_661:
        /*0f84*/ 	.byte	0x04, 0x11
        /*0f86*/ 	.short	(.L_663 - .L_662)
	.align		4
.L_662:
        /*0f88*/ 	.word	index@(_ZN10layer_norm13ln_bwd_kernelINS_13Kernel_traitsI6__halfS2_S2_S2_fjLj2560ELj1ELj1ELj4ELj8ENS_18Kernel_traits_baseILj2560ES2_S2_S2_S2_fjLj128EEEEELb1ELb1ELb0ELb0EEEvNS_9BwdParamsE)
        /*0f8c*/ 	.word	0x00000000


	//----- nvinfo : EIATTR_REGCOUNT
	.align		4
.L_663:
        /*0f90*/ 	.byte	0x04, 0x2f
        /*0f92*/ 	.short	(.L_665 - .L_664)
	.align		4
.L_664:
        /*0f94*/ 	.word	index@(_ZN10layer_norm13ln_bwd_kernelINS_13Kernel_traitsI6__halfS2_S2_S2_fjLj2560ELj1ELj1ELj4ELj8ENS_18Kernel_traits_baseILj2560ES2_S2_S2_S2_fjLj128EEEEELb1ELb0ELb1ELb1EEEvNS_9BwdParamsE)
        /*0f98*/ 	.word	0x00000090


	//----- nvinfo : EIATTR_FRAME_SIZE
	.align		4
.L_665:
        /*0f9c*/ 	.byte	0x04, 0x11
        /*0f9e*/ 	.short	(.L_667 - .L_666)
	.align		4
.L_666:
        /*0fa0*/ 	.word	index@(_ZN10layer_norm13ln_bwd_kernelINS_13Kernel_traitsI6__halfS2_S2_S2_fjLj2560ELj1ELj1ELj4ELj8ENS_18Kernel_traits_baseILj2560ES2_S2_S2_S2_fjLj128EEEEELb1ELb0ELb1ELb1EEEvNS_9BwdParamsE)
        /*0fa4*/ 	.word	0x00000000


	//----- nvinfo : EIATTR_REGCOUNT
	.align		4
.L_667:
        /*0fa8*/ 	.byte	0x04, 0x2f
        /*0faa*/ 	.short	(.L_669 - .L_668)
	.align		4
.L_668:
        /*0fac*/ 	.word	index@(_ZN10layer_norm22ln_bwd_finalize_kernelINS_22Kernel_traits_finalizeILj2560E6__halfS2_S2_S2_fjLb0ELj1024ELj4ENS_18Kernel_traits_baseILj2560ES2_S2_S2_S2_fjLj1024EEEEELb0ELb1EEEvNS_9BwdParamsE)
        /*0fb0*/ 	.word	0x00000020


	//----- nvinfo : EIATTR_FRAME_SIZE
	.align		4
.L_669:
        /*0fb4*/ 	.byte	0x04, 0x11
        /*0fb6*/ 	.short	(.L_671 - .L_670)
	.align		4
.L_670:
        /*0fb8*/ 	.word	index@(_ZN10layer_norm22ln_bwd_finalize_kernelINS_22Kernel_traits_finalizeILj2560E6__halfS2_S2_S2_fjLb0ELj1024ELj4ENS_18Kernel_traits_baseILj2560ES2_S2_S2_S2_fjLj1024EEEEELb0ELb1EEEvNS_9BwdParamsE)
        /*0fbc*/ 	.word	0x00000000


	//----- nvinfo : EIATTR_REGCOUNT
	.align		4
.L_671:
        /*0fc0*/ 	.byte	0x04, 0x2f
        /*0fc2*/ 	.short	(.L_673 - .L_672)
	.align		4
.L_672:
        /*0fc4*/ 	.word	index@(_ZN10layer_norm13ln_bwd_kernelINS_13Kernel_traitsI6__halfS2_S2_S2_fjLj2560ELj1ELj1ELj4ELj8ENS_18Kernel_traits_baseILj2560ES2_S2_S2_S2_fjLj128EEEEELb1ELb0ELb1ELb0EEEvNS_9BwdParamsE)
        /*0fc8*/ 	.word	0x00000090


	//----- nvinfo : EIATTR_FRAME_SIZE
	.align		4
.L_673:
        /*0fcc*/ 	.byte	0x04, 0x11
        /*0fce*/ 	.short	(.L_675 - .L_674)
	.align		4
.L_674:
        /*0fd0*/ 	.word	index@(_ZN10layer_norm13ln_bwd_kernelINS_13Kernel_traitsI6__halfS2_S2_S2_fjLj2560ELj1ELj1ELj4ELj8ENS_18Kernel_traits_baseILj2560ES2_S2_S2_S2_fjLj128EEEEELb1ELb0ELb1ELb0EEEvNS_9BwdParamsE)
        /*0fd4*/ 	.word	0x00000000


	//----- nvinfo : EIATTR_REGCOUNT
	.align		4
.L_675:
        /*0fd8*/ 	.byte	0x04, 0x2f
        /*0fda*/ 	.short	(.L_677 - .L_676)
	.align		4
.L_676:
        /*0fdc*/ 	.word	index@(_ZN10layer_norm22ln_bwd_finalize_kernelINS_22Kernel_traits_finalizeILj2560E6__halfS2_S2_S2_fjLb0ELj1024ELj4ENS_18Kernel_traits_baseILj2560ES2_S2_S2_S2_fjLj1024EEEEELb0ELb0EEEvNS_9BwdParamsE)
        /*0fe0*/ 	.word	0x0000003f


	//----- nvinfo : EIATTR_FRAME_SIZE
	.align		4
.L_677:
        /*0fe4*/ 	.byte	0x04, 0x11
        /*0fe6*/ 	.short	(.L_679 - .L_678)
	.align		4
.L_678:
        /*0fe8*/ 	.word	index@(_ZN10layer_norm22ln_bwd_finalize_kernelINS_22Kernel_traits_finalizeILj2560E6__halfS2_S2_S2_fjLb0ELj1024ELj4ENS_18Kernel_traits_baseILj2560ES2_S2_S2_S2_fjLj1024EEEEELb0ELb0EEEvNS_9BwdParamsE)
        /*0fec*/ 	.word	0x00000000


	//----- nvinfo : EIATTR_REGCOUNT
	.align		4
.L_679:
        /*0ff0*/ 	.byte	0x04, 0x2f
        /*0ff2*/ 	.short	(.L_681 - .L_680)
	.align		4
.L_680:
        /*0ff4*/ 	.word	index@(_ZN10layer_norm13ln_bwd_kernelINS_13Kernel_traitsI6__halfS2_S2_S2_fjLj2560ELj1ELj1ELj4ELj8ENS_18Kernel_traits_baseILj2560ES2_S2_S2_S2_fjLj128EEEEELb1ELb0ELb0ELb1EEEvNS_9BwdParamsE)
        /*0ff8*/ 	.word	0x0000009d


	//----- nvinfo : EIATTR_FRAME_SIZE
	.align		4
.L_681:
        /*0ffc*/ 	.byte	0x04, 0x11
        /*0ffe*/ 	.short	(.L_683 - .L_682)
	.align		4
.L_682:
        /*1000*/ 	.word	index@(_ZN10layer_norm13ln_bwd_kernelINS_13Kernel_traitsI6__halfS2_S2_S2_fjLj2560ELj1ELj1ELj4ELj8ENS_18Kernel_traits_baseILj2560ES2_S2_S2_S2_fjLj128EEEEELb1ELb0ELb0ELb1EEEvNS_9BwdParamsE)
        /*1004*/ 	.word	0x00000000


	//----- nvinfo : EIATTR_REGCOUNT
	.align		4
.L_683:
        /*1008*/ 	.byte	0x04, 0x2f
        /*100a*/ 	.short	(.L_685 - .L_684)
	.align		4
.L_684:
        /*100c*/ 	.word	index@(_ZN10layer_norm13ln_bwd_kernelINS_13Kernel_traitsI6__halfS2_S2_S2_fjLj2560ELj1ELj1ELj4ELj8ENS_18Kernel_traits_baseILj2560ES2_S2_S2_S2_fjLj128EEEEELb1ELb0ELb0ELb0EEEvNS_9BwdParamsE)
        /*1010*/ 	.word	0x00000080


	//----- nvinfo : EIATTR_FRAME_SIZE
	.align		4
.L_685:
        /*1014*/ 	.byte	0x04, 0x11
        /*1016*/ 	.short	(.L_687 - .L_686)
	.align		4
.L_686:
        /*1018*/ 	.word	index@(_ZN10layer_norm13ln_bwd_kernelINS_13Kernel_traitsI6__halfS2_S2_S2_fjLj2560ELj1ELj1ELj4ELj8ENS_18Kernel_traits_baseILj2560ES2_S2_S2_S2_fjLj128EEEEELb1ELb0ELb0ELb0EEEvNS_9BwdParamsE)
        /*101c*/ 	.word	0x00000000


	//----- nvinfo : EIATTR_REGCOUNT
	.align		4
.L_687:
        /*1020*/ 	.byte	0x04, 0x2f
        /*1022*/ 	.short	(.L_689 - .L_688)
	.align		4
.L_688:
        /*1024*/ 	.word	index@(_ZN10layer_norm13ln_bwd_kernelINS_13Kernel_traitsI6__halfS2_S2_S2_fjLj2560ELj1ELj1ELj4ELj8ENS_18Kernel_traits_baseILj2560ES2_S2_S2_S2_fjLj128EEEEELb0ELb1ELb1ELb1EEEvNS_9BwdParamsE)
        /*1028*/ 	.word	0x000000a8


	//----- nvinfo : EIATTR_FRAME_SIZE
	.align		4
.L_689:
        /*102c*/ 	.byte	0x04, 0x11
        /*102e*/ 	.short	(.L_691 - .L_690)
	.align		4
.L_690:
        /*1030*/ 	.word	index@(_ZN10layer_norm13ln_bwd_kernelINS_13Kernel_traitsI6__halfS2_S2_S2_fjLj2560ELj1ELj1ELj4ELj8ENS_18Kernel_traits_baseILj2560ES2_S2_S2_S2_fjLj128EEEEELb0ELb1ELb1ELb1EEEvNS_9BwdParamsE)
        /*1034*/ 	.word	0x00000000


	//----- nvinfo : EIATTR_REGCOUNT
	.align		4
.L_691:
        /*1038*/ 	.byte	0x04, 0x2f
        /*103a*/ 	.short	(.L_693 - .L_692)
	.align		4
.L_692:
        /*103c*/ 	.word	index@(_ZN10layer_norm13ln_bwd_kernelINS_13Kernel_traitsI6__halfS2_S2_S2_fjLj2560ELj1ELj1ELj4ELj8ENS_18Kernel_traits_baseILj2560ES2_S2_S2_S2_fjLj128EEEEELb0ELb1ELb1ELb0EEEvNS_9BwdParamsE)
        /*1040*/ 	.word	0x000000a6


	//----- nvinfo : EIATTR_FRAME_SIZE
	.align		4
.L_693:
        /*1044*/ 	.byte	0x04, 0x11
        /*1046*/ 	.short	(.L_695 - .L_694)
	.align		4
.L_694:
        /*1048*/ 	.word	index@(_ZN10layer_norm13ln_bwd_kernelINS_13Kernel_traitsI6__halfS2_S2_S2_fjLj2560ELj1ELj1ELj4ELj8ENS_18Kernel_traits_baseILj2560ES2_S2_S2_S2_fjLj128EEEEELb0ELb1ELb1ELb0EEEvNS_9BwdParamsE)
        /*104c*/ 	.word	0x00000000


	//----- nvinfo : EIATTR_REGCOUNT
	.align		4
.L_695:
        /*1050*/ 	.byte	0x04, 0x2f
        /*1052*/ 	.short	(.L_697 - .L_696)
	.align		4
.L_696:
        /*1054*/ 	.word	index@(_ZN10layer_norm13ln_bwd_kernelINS_13Kernel_traitsI6__halfS2_S2_S2_fjLj2560ELj1ELj1ELj4ELj8ENS_18Kernel_traits_baseILj2560ES2_S2_S2_S2_fjLj128EEEEELb0ELb1ELb0ELb1EEEvNS_9BwdParamsE)
        /*1058*/ 	.word	0x000000cf


	//----- nvinfo : EIATTR_FRAME_SIZE
	.align		4
.L_697:
        /*105c*/ 	.byte	0x04, 0x11
        /*105e*/ 	.short	(.L_699 - .L_698)
	.align		4
.L_698:
        /*1060*/ 	.word	index@(_ZN10layer_norm13ln_bwd_kernelINS_13Kernel_traitsI6__halfS2_S2_S2_fjLj2560ELj1ELj1ELj4ELj8ENS_18Kernel_traits_baseILj2560ES2_S2_S2_S2_fjLj128EEEEELb0ELb1ELb0ELb1EEEvNS_9BwdParamsE)
        /*1064*/ 	.word	0x00000000


	//----- nvinfo : EIATTR_REGCOUNT
	.align		4
.L_699:
        /*1068*/ 	.byte	0x04, 0x2f
        /*106a*/ 	.short	(.L_701 - .L_700)
	.align		4
.L_700:
        /*106c*/ 	.word	index@(_ZN10layer_norm13ln_bwd_kernelINS_13Kernel_traitsI6__halfS2_S2_S2_fjLj2560ELj1ELj1ELj4ELj8ENS_18Kernel_traits_baseILj2560ES2_S2_S2_S2_fjLj128EEEEELb0ELb1ELb0ELb0EEEvNS_9BwdParamsE)
        /*1070*/ 	.word	0x0000009e


	//----- nvinfo : EIATTR_FRAME_SIZE
	.align		4
.L_701:
        /*1074*/ 	.byte	0x04, 0x11
        /*1076*/ 	.short	(.L_703 - .L_702)
	.align		4
.L_702:
        /*1078*/ 	.word	index@(_ZN10layer_norm13ln_bwd_kernelINS_13Kernel_traitsI6__halfS2_S2_S2_fjLj2560ELj1ELj1ELj4ELj8ENS_18Kernel_traits_baseILj2560ES2_S2_S2_S2_fjLj128EEEEELb0ELb1ELb0ELb0EEEvNS_9BwdParamsE)
        /*107c*/ 	.word	0x00000000


	//----- nvinfo : EIATTR_REGCOUNT
	.align		4
.L_703:
        /*1080*/ 	.byte	0x04, 0x2f
        /*1082*/ 	.short	(.L_705 - .L_704)
	.align		4
.L_704:
        /*1084*/ 	.word	index@(_ZN10layer_norm13ln_bwd_kernelINS_13Kernel_traitsI6__halfS2_S2_S2_fjLj2560ELj1ELj1ELj4ELj8ENS_18Kernel_traits_baseILj2560ES2_S2_S2_S2_fjLj128EEEEELb0ELb0ELb1ELb1EEEvNS_9BwdParamsE)
        /*1088*/ 	.word	0x00000080


	//----- nvinfo : EIATTR_FRAME_SIZE
	.align		4
.L_705:
        /*108c*/ 	.byte	0x04, 0x11
        /*108e*/ 	.short	(.L_707 - .L_706)
	.align		4
.L_706:
        /*1090*/ 	.word	index@(_ZN10layer_norm13ln_bwd_kernelINS_13Kernel_traitsI6__halfS2_S2_S2_fjLj2560ELj1ELj1ELj4ELj8ENS_18Kernel_traits_baseILj2560ES2_S2_S2_S2_fjLj128EEEEELb0ELb0ELb1ELb1EEEvNS_9BwdParamsE)
        /*1094*/ 	.word	0x00000000


	//----- nvinfo : EIATTR_REGCOUNT
	.align		4
.L_707:
        /*1098*/ 	.byte	0x04, 0x2f
        /*109a*/ 	.short	(.L_709 - .L_708)
	.align		4
.L_708:
        /*109c*/ 	.word	index@(_ZN10layer_norm13ln_bwd_kernelINS_13Kernel_traitsI6__halfS2_S2_S2_fjLj2560ELj1ELj1ELj4ELj8ENS_18Kernel_traits_baseILj2560ES2_S2_S2_S2_fjLj128EEEEELb0ELb0ELb1ELb0EEEvNS_9BwdParamsE)
        /*10a0*/ 	.word	0x00000080


	//----- nvinfo : EIATTR_FRAME_SIZE
	.align		4
.L_709:
        /*10a4*/ 	.byte	0x04, 0x11
        /*10a6*/ 	.short	(.L_711 - .L_710)
	.align		4
.L_710:
        /*10a8*/ 	.word	index@(_ZN10layer_norm13ln_bwd_kernelINS_13Kernel_traitsI6__halfS2_S2_S2_fjLj2560ELj1ELj1ELj4ELj8ENS_18Kernel_traits_baseILj2560ES2_S2_S2_S2_fjLj128EEEEELb0ELb0ELb1ELb0EEEvNS_9BwdParamsE)
        /*10ac*/ 	.word	0x00000000


	//----- nvinfo : EIATTR_REGCOUNT
	.align		4
.L_711:
        /*10b0*/ 	.byte	0x04, 0x2f
        /*10b2*/ 	.short	(.L_713 - .L_712)
	.align		4
.L_712:
        /*10b4*/ 	.word	index@(_ZN10layer_norm13ln_bwd_kernelINS_13Kernel_traitsI6__halfS2_S2_S2_fjLj2560ELj1ELj1ELj4ELj8ENS_18Kernel_traits_baseILj2560ES2_S2_S2_S2_fjLj128EEEEELb0ELb0ELb0ELb1EEEvNS_9BwdParamsE)
        /*10b8*/ 	.word	0x000000a7


	//----- nvinfo : EIATTR_FRAME_SIZE
	.align		4
.L_713:
        /*10bc*/ 	.byte	0x04, 0x11
        /*10be*/ 	.short	(.L_715 - .L_714)
	.align		4
.L_714:
        /*10c0*/ 	.word	index@(_ZN10layer_norm13ln_bwd_kernelINS_13Kernel_traitsI6__halfS2_S2_S2_fjLj2560ELj1ELj1ELj4ELj8ENS_18Kernel_traits_baseILj2560ES2_S2_S2_S2_fjLj128EEEEELb0ELb0ELb0ELb1EEEvNS_9BwdParamsE)
        /*10c4*/ 	.word	0x00000000


	//----- nvinfo : EIATTR_REGCOUNT
	.align		4
.L_715:
        /*10c8*/ 	.byte	0x04, 0x2f
        /*10ca*/ 	.short	(.L_717 - .L_716)
	.align		4
.L_716:
        /*10cc*/ 	.word	index@(_ZN10layer_norm13ln_bwd_kernelINS_13Kernel_traitsI6__halfS2_S2_S2_fjLj2560ELj1ELj1ELj4ELj8ENS_18Kernel_traits_baseILj2560ES2_S2_S2_S2_fjLj128EEEEELb0ELb0ELb0ELb0EEEvNS_9BwdParamsE)
        /*10d0*/ 	.word	0x00000079


	//----- nvinfo : EIATTR_FRAME_SIZE
	.align		4
.L_717:
        /*10d4*/ 	.byte	0x04, 0x11
        /*10d6*/ 	.short	(.L_719 - .L_718)
	.align		4
.L_718:
        /*10d8*/ 	.word	index@(_ZN10layer_norm13ln_bwd_kernelINS_13Kernel_traitsI6__halfS2_S2_S2_fjLj2560ELj1ELj1ELj4ELj8ENS_18Kernel_traits_baseILj2560ES2_S2_S2_S2_fjLj128EEEEELb0ELb0ELb0ELb0EEEvNS_9BwdParamsE)
        /*10dc*/ 	.word	0x00000000


	//----- nvinfo : EIATTR_REGCOUNT
	.align		4
.L_719:
        /*10e0*/ 	.byte	0x04, 0x2f
        /*10e2*/ 	.short	(.L_721 - .L_720)
	.align		4
.L_720:
        /*10e4*/ 	.word	index@(_ZN10layer_norm13ln_bwd_kernelINS_13Kernel_traitsI13__nv_bfloat16S2_S2_S2_fjLj2560ELj1ELj1ELj4ELj8ENS_18Kernel_traits_baseILj2560ES2_S2_S2_S2_fjLj128EEEEELb1ELb1ELb1ELb1EEEvNS_9BwdParamsE)
        /*10e8*/ 	.word	0x000000a8


	//----- nvinfo : EIATTR_FRAME_SIZE
	.align		4
.L_721:
        /*10ec*/ 	.byte	0x04, 0x11
        /*10ee*/ 	.short	(.L_723 - .L_722)
	.align		4
.L_722:
        /*10f0*/ 	.word	index@(_ZN10layer_norm13ln_bwd_kernelINS_13Kernel_traitsI13__nv_bfloat16S2_S2_S2_fjLj2560ELj1ELj1ELj4ELj8ENS_18Kernel_traits_baseILj2560ES2_S2_S2_S2_fjLj128EEEEELb1ELb1ELb1ELb1EEEvNS_9BwdParamsE)
        /*10f4*/ 	.word	0x00000000


	//----- nvinfo : EIATTR_REGCOUNT
	.align		4
.L_723:
        /*10f8*/ 	.byte	0x04, 0x2f
        /*10fa*/ 	.short	(.L_725 - .L_724)
	.align		4
.L_724:
        /*10fc*/ 	.word	index@(_ZN10layer_norm22ln_bwd_finalize_kernelINS_22Kernel_traits_finalizeILj2560E13__nv_bfloat16S2_S2_S2_fjLb1ELj1024ELj4ENS_18Kernel_traits_baseILj2560ES2_S2_S2_S2_fjLj1024EEEEELb1ELb1EEEvNS_9BwdParamsE)
        /*1100*/ 	.word	0x00000020


	//----- nvinfo : EIATTR_FRAME_SIZE
	.align		4
.L_725:
        /*1104*/ 	.byte	0x04, 0x11
        /*1106*/ 	.short	(.L_727 - .L_726)
	.align		4
.L_726:
        /*1108*/ 	.word	index@(_ZN10layer_norm22ln_bwd_finalize_kernelINS_22Kernel_traits_finalizeILj2560E13__nv_bfloat16S2_S2_S2_fjLb1ELj1024ELj4ENS_18Kernel_traits_baseILj2560ES2_S2_S2_S2_fjLj1024EEEEELb1ELb1EEEvNS_9BwdParamsE)
        /*110c*/ 	.word	0x00000000


	//----- nvinfo : EIATTR_REGCOUNT
	.align		4
.L_727:
        /*1110*/ 	.byte	0x04, 0x2f
        /*1112*/ 	.short	(.L_729 - .L_728)
	.align		4
.L_728:
        /*1114*/ 	.word	index@(_ZN10layer_norm13ln_bwd_kernelINS_13Kernel_traitsI13__nv_bfloat16S2_S2_S2_fjLj2560ELj1ELj1ELj4ELj8ENS_18Kernel_traits_baseILj2560ES2_S2_S2_S2_fjLj128EEEEELb1ELb1ELb1ELb0EEEvNS_9BwdParamsE)
        /*1118*/ 	.word	0x000000ca


	//----- nvinfo : EIATTR_FRAME_SIZE
	.align		4
.L_729:
        /*111c*/ 	.byte	0x04, 0x11
        /*111e*/ 	.short	(.L_731 - .L_730)
	.align		4
.L_730:
        /*1120*/ 	.word	index@(_ZN10layer_norm13ln_bwd_kernelINS_13Kernel_traitsI13__nv_bfloat16S2_S2_S2_fjLj2560ELj1ELj1ELj4ELj8ENS_18Kernel_traits_baseILj2560ES2_S2_S2_S2_fjLj128EEEEELb1ELb1ELb1ELb0EEEvNS_9BwdParamsE)
        /*1124*/ 	.word	0x00000000


	//----- nvinfo : EIATTR_REGCOUNT
	.align		4
.L_731:
        /*1128*/ 	.byte	0x04, 0x2f
        /*112a*/ 	.short	(.L_733 - .L_732)
	.align		4
.L_732:
        /*112c*/ 	.word	index@(_ZN10layer_norm22ln_bwd_finalize_kernelINS_22Kernel_traits_finalizeILj2560E13__nv_bfloat16S2_S2_S2_fjLb1ELj1024ELj4ENS_18Kernel_traits_baseILj2560ES2_S2_S2_S2_fjLj1024EEEEELb1ELb0EEEvNS_9BwdParamsE)
        /*1130*/ 	.word	0x00000020


	//----- nvinfo : EIATTR_FRAME_SIZE
	.align		4
.L_733:
        /*1134*/ 	.byte	0x04, 0x11
        /*1136*/ 	.short	(.L_735 - .L_734)
	.align		4
.L_734:
        /*1138*/ 	.word	index@(_ZN10layer_norm22ln_bwd_finalize_kernelINS_22Kernel_traits_finalizeILj2560E13__nv_bfloat16S2_S2_S2_fjLb1ELj1024ELj4ENS_18Kernel_traits_baseILj2560ES2_S2_S2_S2_fjLj1024EEEEELb1ELb0EEEvNS_9BwdParamsE)
        /*113c*/ 	.word	0x00000000


	//----- nvinfo : EIATTR_REGCOUNT
	.align		4
.L_735:
        /*1140*/ 	.byte	0x04, 0x2f
        /*1142*/ 	.short	(.L_737 - .L_736)
	.align		4
.L_736:
        /*1144*/ 	.word	index@(_ZN10layer_norm13ln_bwd_kernelINS_13Kernel_traitsI13__nv_bfloat16S2_S2_S2_fjLj2560ELj1ELj1ELj4ELj8ENS_18Kernel_traits_baseILj2560ES2_S2_S2_S2_fjLj128EEEEELb1ELb1ELb0ELb1EEEvNS_9BwdParamsE)
        /*1148*/ 	.word	0x000000c5


	//----- nvinfo : EIATTR_FRAME_SIZE
	.align		4
.L_737:
        /*114c*/ 	.byte	0x04, 0x11
        /*114e*/ 	.short	(.L_739 - .L_738)
	.align		4
.L_738:
        /*1150*/ 	.word	index@(_ZN10layer_norm13ln_bwd_kernelINS_13Kernel_traitsI13__nv_bfloat16S2_S2_S2_fjLj2560ELj1ELj1ELj4ELj8ENS_18Kernel_traits_baseILj2560ES2_S2_S2_S2_fjLj128EEEEELb1ELb1ELb0ELb1EEEvNS_9BwdParamsE)
        /*1154*/ 	.word	0x00000000


	//----- nvinfo : EIATTR_REGCOUNT
	.align		4
.L_739:
        /*1158*/ 	.byte	0x04, 0x2f
        /*115a*/ 	.short	(.L_741 - .L_740)
	.align		4
.L_740:
        /*115c*/ 	.word	index@(_ZN10layer_norm13ln_bwd_kernelINS_13Kernel_traitsI13__nv_bfloat16S2_S2_S2_fjLj2560ELj1ELj1ELj4ELj8ENS_18Kernel_traits_baseILj2560ES2_S2_S2_S2_fjLj128EEEEELb1ELb1ELb0ELb0EEEvNS_9BwdParamsE)
        /*1160*/ 	.word	0x000000c0


	//----- nvinfo : EIATTR_FRAME_SIZE
	.align		4
.L_741:
        /*1164*/ 	.byte	0x04, 0x11
        /*1166*/ 	.short	(.L_743 - .L_742)
	.align		4
.L_742:
        /*1168*/ 	.word	index@(_ZN10layer_norm13ln_bwd_kernelINS_13Kernel_traitsI13__nv_bfloat16S2_S2_S2_fjLj2560ELj1ELj1ELj4ELj8ENS_18Kernel_traits_baseILj2560ES2_S2_S2_S2_fjLj128EEEEELb1ELb1ELb0ELb0EEEvNS_9BwdParamsE)
        /*116c*/ 	.word	0x00000000


	//----- nvinfo : EIATTR_REGCOUNT
	.align		4
.L_743:
        /*1170*/ 	.byte	0x04, 0x2f
        /*1172*/ 	.short	(.L_745 - .L_744)
	.align		4
.L_744:
        /*1174*/ 	.word	index@(_ZN10layer_norm13ln_bwd_kernelINS_13Kernel_traitsI13__nv_bfloat16S2_S2_S2_fjLj2560ELj1ELj1ELj4ELj8ENS_18Kernel_traits_baseILj2560ES2_S2_S2_S2_fjLj128EEEEELb1ELb0ELb1ELb1EEEvNS_9BwdParamsE)
        /*1178*/ 	.word	0x00000097


	//----- nvinfo : EIATTR_FRAME_SIZE
	.align		4
.L_745:
        /*117c*/ 	.byte	0x04, 0x11
        /*117e*/ 	.short	(.L_747 - .L_746)
	.align		4
.L_746:
        /*1180*/ 	.word	index@(_ZN10layer_norm13ln_bwd_kernelINS_13Kernel_traitsI13__nv_bfloat16S2_S2_S2_fjLj2560ELj1ELj1ELj4ELj8ENS_18Kernel_traits_baseILj2560ES2_S2_S2_S2_fjLj128EEEEELb1ELb0ELb1ELb1EEEvNS_9BwdParamsE)
        /*1184*/ 	.word	0x00000000


	//----- nvinfo : EIATTR_REGCOUNT
	.align		4
.L_747:
        /*1188*/ 	.byte	0x04, 0x2f
        /*118a*/ 	.short	(.L_749 - .L_748)
	.align		4
.L_748:
        /*118c*/ 	.word	index@(_ZN10layer_norm22ln_bwd_finalize_kernelINS_22Kernel_traits_finalizeILj2560E13__nv_bfloat16S2_S2_S2_fjLb0ELj1024ELj4ENS_18Kernel_traits_baseILj2560ES2_S2_S2_S2_fjLj1024EEEEELb0ELb1EEEvNS_9BwdParamsE)
        /*1190*/ 	.word	0x00000020


	//----- nvinfo : EIATTR_FRAME_SIZE
	.align		4
.L_749:
        /*1194*/ 	.byte	0x04, 0x11
        /*1196*/ 	.short	(.L_751 - .L_750)
	.align		4
.L_750:
        /*1198*/ 	.word	index@(_ZN10layer_norm22ln_bwd_finalize_kernelINS_22Kernel_traits_finalizeILj2560E13__nv_bfloat16S2_S2_S2_fjLb0ELj1024ELj4ENS_18Kernel_traits_baseILj2560ES2_S2_S2_S2_fjLj1024EEEEELb0ELb1EEEvNS_9BwdParamsE)
        /*119c*/ 	.word	0x00000000


	//----- nvinfo : EIATTR_REGCOUNT
	.align		4
.L_751:
        /*11a0*/ 	.byte	0x04, 0x2f
        /*11a2*/ 	.short	(.L_753 - .L_752)
	.align		4
.L_752:
        /*11a4*/ 	.word	index@(_ZN10layer_norm13ln_bwd_kernelINS_13Kernel_traitsI13__nv_bfloat16S2_S2_S2_fjLj2560ELj1ELj1ELj4ELj8ENS_18Kernel_traits_baseILj2560ES2_S2_S2_S2_fjLj128EEEEELb1ELb0ELb1ELb0EEEvNS_9BwdParamsE)
        /*11a8*/ 	.word	0x0000009e


	//----- nvinfo : EIATTR_FRAME_SIZE
	.align		4
.L_753:
        /*11ac*/ 	.byte	0x04, 0x11
        /*11ae*/ 	.short	(.L_755 - .L_754)
	.align		4
.L_754:
        /*11b0*/ 	.word	index@(_ZN10layer_norm13ln_bwd_kernelINS_13Kernel_traitsI13__nv_bfloat16S2_S2_S2_fjLj2560ELj1ELj1ELj4ELj8ENS_18Kernel_traits_baseILj2560ES2_S2_S2_S2_fjLj128EEEEELb1ELb0ELb1ELb0EEEvNS_9BwdParamsE)
        /*11b4*/ 	.word	0x00000000


	//----- nvinfo : EIATTR_REGCOUNT
	.align		4
.L_755:
        /*11b8*/ 	.byte	0x04, 0x2f
        /*11ba*/ 	.short	(.L_757 - .L_756)
	.align		4
.L_756:
        /*11bc*/ 	.word	index@(_ZN10layer_norm22ln_bwd_finalize_kernelINS_22Kernel_traits_finalizeILj2560E13__nv_bfloat16S2_S2_S2_fjLb0ELj1024ELj4ENS_18Kernel_traits_baseILj2560ES2_S2_S2_S2_fjLj1024EEEEELb0ELb0EEEvNS_9BwdParamsE)
        /*11c0*/ 	.word	0x0000003f


	//----- nvinfo : EIATTR_FRAME_SIZE
	.align		4
.L_757:
        /*11c4*/ 	.byte	0x04, 0x11
        /*11c6*/ 	.short	(.L_759 - .L_758)
	.align		4
.L_758:
        /*11c8*/ 	.word	index@(_ZN10layer_norm22ln_bwd_finalize_kernelINS_22Kernel_traits_finalizeILj2560E13__nv_bfloat16S2_S2_S2_fjLb0ELj1024ELj4ENS_18Kernel_traits_baseILj2560ES2_S2_S2_S2_fjLj1024EEEEELb0ELb0EEEvNS_9BwdParamsE)
        /*11cc*/ 	.word	0x00000000


	//----- nvinfo : EIATTR_REGCOUNT
	.align		4
.L_759:
        /*11d0*/ 	.byte	0x04, 0x2f
        /*11d2*/ 	.short	(.L_761 - .L_760)
	.align		4
.L_760:
        /*11d4*/ 	.word	index@(_ZN10layer_norm13ln_bwd_kernelINS_13Kernel_traitsI13__nv_bfloat16S2_S2_S2_fjLj2560ELj1ELj1ELj4ELj8ENS_18Kernel_traits_baseILj2560ES2_S2_S2_S2_fjLj128EEEEELb1ELb0ELb0ELb1EEEvNS_9BwdParamsE)
        /*11d8*/ 	.word	0x0000009d


	//----- nvinfo : EIATTR_FRAME_SIZE
	.align		4
.L_761:
        /*11dc*/ 	.byte	0x04, 0x11
        /*11de*/ 	.short	(.L_763 - .L_762)
	.align		4
.L_762:
        /*11e0*/ 	.word	index@(_ZN10layer_norm13ln_bwd_kernelINS_13Kernel_traitsI13__nv_bfloat16S2_S2_S2_fjLj2560ELj1ELj1ELj4ELj8ENS_18Kernel_traits_baseILj2560ES2_S2_S2_S2_fjLj128EEEEELb1ELb0ELb0ELb1EEEvNS_9BwdParamsE)
        /*11e4*/ 	.word	0x00000000


	//----- nvinfo : EIATTR_REGCOUNT
	.align		4
.L_763:
        /*11e8*/ 	.byte	0x04, 0x2f
        /*11ea*/ 	.short	(.L_765 - .L_764)
	.align		4
.L_764:
        /*11ec*/ 	.word	index@(_ZN10layer_norm13ln_bwd_kernelINS_13Kernel_traitsI13__nv_bfloat16S2_S2_S2_fjLj2560ELj1ELj1ELj4ELj8ENS_18Kernel_traits_baseILj2560ES2_S2_S2_S2_fjLj128EEEEELb1ELb0ELb0ELb0EEEvNS_9BwdParamsE)
        /*11f0*/ 	.word	0x00000089


	//----- nvinfo : EIATTR_FRAME_SIZE
	.align		4
.L_765:
        /*11f4*/ 	.byte	0x04, 0x11
        /*11f6*/ 	.short	(.L_767 - .L_766)
	.align		4
.L_766:
        /*11f8*/ 	.word	index@(_ZN10layer_norm13ln_bwd_kernelINS_13Kernel_traitsI13__nv_bfloat16S2_S2_S2_fjLj2560ELj1ELj1ELj4ELj8ENS_18Kernel_traits_baseILj2560ES2_S2_S2_S2_fjLj128EEEEELb1ELb0ELb0ELb0EEEvNS_9BwdParamsE)
        /*11fc*/ 	.word	0x00000000


	//----- nvinfo : EIATTR_REGCOUNT
	.align		4
.L_767:
        /*1200*/ 	.byte	0x04, 0x2f
        /*1202*/ 	.short	(.L_769 - .L_768)
	.align		4
.L_768:
        /*1204*/ 	.word	index@(_ZN10layer_norm13ln_bwd_kernelINS_13Kernel_traitsI13__nv_bfloat16S2_S2_S2_fjLj2560ELj1ELj1ELj4ELj8ENS_18Kernel_traits_baseILj2560ES2_S2_S2_S2_fjLj128EEEEELb0ELb1ELb1ELb1EEEvNS_9BwdParamsE)
        /*1208*/ 	.word	0x000000c3


	//----- nvinfo : EIATTR_FRAME_SIZE
	.align		4
.L_769:
        /*120c*/ 	.byte	0x04, 0x11
        /*120e*/ 	.short	(.L_771 - .L_770)
	.align		4
.L_770:
        /*1210*/ 	.word	index@(_ZN10layer_norm13ln_bwd_kernelINS_13Kernel_traitsI13__nv_bfloat16S2_S2_S2_fjLj2560ELj1ELj1ELj4ELj8ENS_18Kernel_traits_baseILj2560ES2_S2_S2_S2_fjLj128EEEEELb0ELb1ELb1ELb1EEEvNS_9BwdParamsE)
        /*1214*/ 	.word	0x00000000


	//----- nvinfo : EIATTR_REGCOUNT
	.align		4
.L_771:
        /*1218*/ 	.byte	0x04, 0x2f
        /*121a*/ 	.short	(.L_773 - .L_772)
	.align		4
.L_772:
        /*121c*/ 	.word	index@(_ZN10layer_norm13ln_bwd_kernelINS_13Kernel_traitsI13__nv_bfloat16S2_S2_S2_fjLj2560ELj1ELj1ELj4ELj8ENS_18Kernel_traits_baseILj2560ES2_S2_S2_S2_fjLj128EEEEELb0ELb1ELb1ELb0EEEvNS_9BwdParamsE)
        /*1220*/ 	.word	0x000000ba


	//----- nvinfo : EIATTR_FRAME_SIZE
	.align		4
.L_773:
        /*1224*/ 	.byte	0x04, 0x11
        /*1226*/ 	.short	(.L_775 - .L_774)
	.align		4
.L_774:
        /*1228*/ 	.word	index@(_ZN10layer_norm13ln_bwd_kernelINS_13Kernel_traitsI13__nv_bfloat16S2_S2_S2_fjLj2560ELj1ELj1ELj4ELj8ENS_18Kernel_traits_baseILj2560ES2_S2_S2_S2_fjLj128EEEEELb0ELb1ELb1ELb0EEEvNS_9BwdParamsE)
        /*122c*/ 	.word	0x00000000


	//----- nvinfo : EIATTR_REGCOUNT
	.align		4
.L_775:
        /*1230*/ 	.byte	0x04, 0x2f
        /*1232*/ 	.short	(.L_777 - .L_776)
	.align		4
.L_776:
        /*1234*/ 	.word	index@(_ZN10layer_norm13ln_bwd_kernelINS_13Kernel_traitsI13__nv_bfloat16S2_S2_S2_fjLj2560ELj1ELj1ELj4ELj8ENS_18Kernel_traits_baseILj2560ES2_S2_S2_S2_fjLj128EEEEELb0ELb1ELb0ELb1EEEvNS_9BwdParamsE)
        /*1238*/ 	.word	0x000000d8


	//----- nvinfo : EIATTR_FRAME_SIZE
	.align		4
.L_777:
        /*123c*/ 	.byte	0x04, 0x11
        /*123e*/ 	.short	(.L_779 - .L_778)
	.align		4
.L_778:
        /*1240*/ 	.word	index@(_ZN10layer_norm13ln_bwd_kernelINS_13Kernel_traitsI13__nv_bfloat16S2_S2_S2_fjLj2560ELj1ELj1ELj4ELj8ENS_18Kernel_traits_baseILj2560ES2_S2_S2_S2_fjLj128EEEEELb0ELb1ELb0ELb1EEEvNS_9BwdParamsE)
        /*1244*/ 	.word	0x00000000


	//----- nvinfo : EIATTR_REGCOUNT
	.align		4
.L_779:
        /*1248*/ 	.byte	0x04, 0x2f
        /*124a*/ 	.short	(.L_781 - .L_780)
	.align		4
.L_780:
        /*124c*/ 	.word	index@(_ZN10layer_norm13ln_bwd_kernelINS_13Kernel_traitsI13__nv_bfloat16S2_S2_S2_fjLj2560ELj1ELj1ELj4ELj8ENS_18Kernel_traits_baseILj2560ES2_S2_S2_S2_fjLj128EEEEELb0ELb1ELb0ELb0EEEvNS_9BwdParamsE)
        /*1250*/ 	.word	0x000000a8


	//----- nvinfo : EIATTR_FRAME_SIZE
	.align		4
.L_781:
        /*1254*/ 	.byte	0x04, 0x11
        /*1256*/ 	.short	(.L_783 - .L_782)
	.align		4
.L_782:
        /*1258*/ 	.word	index@(_ZN10layer_norm13ln_bwd_kernelINS_13Kernel_traitsI13__nv_bfloat16S2_S2_S2_fjLj2560ELj1ELj1ELj4ELj8ENS_18Kernel_traits_baseILj2560ES2_S2_S2_S2_fjLj128EEEEELb0ELb1ELb0ELb0EEEvNS_9BwdParamsE)
        /*125c*/ 	.word	0x00000000


	//----- nvinfo : EIATTR_REGCOUNT
	.align		4
.L_783:
        /*1260*/ 	.byte	0x04, 0x2f
        /*1262*/ 	.short	(.L_785 - .L_784)
	.align		4
.L_784:
        /*1264*/ 	.word	index@(_ZN10layer_norm13ln_bwd_kernelINS_13Kernel_traitsI13__nv_bfloat16S2_S2_S2_fjLj2560ELj1ELj1ELj4ELj8ENS_18Kernel_traits_baseILj2560ES2_S2_S2_S2_fjLj128EEEEELb0ELb0ELb1ELb1EEEvNS_9BwdParamsE)
        /*1268*/ 	.word	0x00000080


	//----- nvinfo : EIATTR_FRAME_SIZE
	.align		4
.L_785:
        /*126c*/ 	.byte	0x04, 0x11
        /*126e*/ 	.short	(.L_787 - .L_786)
	.align		4
.L_786:
        /*1270*/ 	.word	index@(_ZN10layer_norm13ln_bwd_kernelINS_13Kernel_traitsI13__nv_bfloat16S2_S2_S2_fjLj2560ELj1ELj1ELj4ELj8ENS_18Kernel_traits_baseILj2560ES2_S2_S2_S2_fjLj128EEEEELb0ELb0ELb1ELb1EEEvNS_9BwdParamsE)
        /*1274*/ 	.word	0x00000000


	//----- nvinfo : EIATTR_REGCOUNT
	.align		4
.L_787:
        /*1278*/ 	.byte	0x04, 0x2f
        /*127a*/ 	.short	(.L_789 - .L_788)
	.align		4
.L_788:
        /*127c*/ 	.word	index@(_ZN10layer_norm13ln_bwd_kernelINS_13Kernel_traitsI13__nv_bfloat16S2_S2_S2_fjLj2560ELj1ELj1ELj4ELj8ENS_18Kernel_traits_baseILj2560ES2_S2_S2_S2_fjLj128EEEEELb0ELb0ELb1ELb0EEEvNS_9BwdParamsE)
        /*1280*/ 	.word	0x0000008a


	//----- nvinfo : EIATTR_FRAME_SIZE
	.align		4
.L_789:
        /*1284*/ 	.byte	0x04, 0x11
        /*1286*/ 	.short	(.L_791 - .L_790)
	.align		4
.L_790:
        /*1288*/ 	.word	index@(_ZN10layer_norm13ln_bwd_kernelINS_13Kernel_traitsI13__nv_bfloat16S2_S2_S2_fjLj2560ELj1ELj1ELj4ELj8ENS_18Kernel_traits_baseILj2560ES2_S2_S2_S2_fjLj128EEEEELb0ELb0ELb1ELb0EEEvNS_9BwdParamsE)
        /*128c*/ 	.word	0x00000000


	//----- nvinfo : EIATTR_REGCOUNT
	.align		4
.L_791:
        /*1290*/ 	.byte	0x04, 0x2f
        /*1292*/ 	.short	(.L_793 - .L_792)
	.align		4
.L_792:
        /*1294*/ 	.word	index@(_ZN10layer_norm13ln_bwd_kernelINS_13Kernel_traitsI13__nv_bfloat16S2_S2_S2_fjLj2560ELj1ELj1ELj4ELj8ENS_18Kernel_traits_baseILj2560ES2_S2_S2_S2_fjLj128EEEEELb0ELb0ELb0ELb1EEEvNS_9BwdParamsE)
        /*1298*/ 	.word	0x000000a8


	//----- nvinfo : EIATTR_FRAME_SIZE
	.align		4
.L_793:
        /*129c*/ 	.byte	0x04, 0x11
        /*129e*/ 	.short	(.L_795 - .L_794)
	.align		4
.L_794:
        /*12a0*/ 	.word	index@(_ZN10layer_norm13ln_bwd_kernelINS_13Kernel_traitsI13__nv_bfloat16S2_S2_S2_fjLj2560ELj1ELj1ELj4ELj8ENS_18Kernel_traits_baseILj2560ES2_S2_S2_S2_fjLj128EEEEELb0ELb0ELb0ELb1EEEvNS_9BwdParamsE)
        /*12a4*/ 	.word	0x00000000


	//----- nvinfo : EIATTR_REGCOUNT
	.align		4
.L_795:
        /*12a8*/ 	.byte	0x04, 0x2f
        /*12aa*/ 	.short	(.L_797 - .L_796)
	.align		4
.L_796:
        /*12ac*/ 	.word	index@(_ZN10layer_norm13ln_bwd_kernelINS_13Kernel_traitsI13__nv_bfloat16S2_S2_S2_fjLj2560ELj1ELj1ELj4ELj8ENS_18Kernel_traits_baseILj2560ES2_S2_S2_S2_fjLj128EEEEELb0ELb0ELb0ELb0EEEvNS_9BwdParamsE)
        /*12b0*/ 	.word	0x00000080


	//----- nvinfo : EIATTR_FRAME_SIZE
	.align		4
.L_797:
        /*12b4*/ 	.byte	0x04, 0x11
        /*12b6*/ 	.short	(.L_799 - .L_798)
	.align		4
.L_798:
        /*12b8*/ 	.word	index@(_ZN10layer_norm13ln_bwd_kernelINS_13Kernel_traitsI13__nv_bfloat16S2_S2_S2_fjLj2560ELj1ELj1ELj4ELj8ENS_18Kernel_traits_baseILj2560ES2_S2_S2_S2_fjLj128EEEEELb0ELb0ELb0ELb0EEEvNS_9BwdParamsE)
        /*12bc*/ 	.word	0x00000000


	//----- nvinfo : EIATTR_MIN_STACK_SIZE
	.align		4
.L_799:
        /*12c0*/ 	.byte	0x04, 0x12
        /*12c2*/ 	.short	(.L_801 - .L_800)
	.align		4
.L_800:
        /*12c4*/ 	.word	index@(_ZN10layer_norm13ln_bwd_kernelINS_13Kernel_traitsI13__nv_bfloat16S2_S2_S2_fjLj2560ELj1ELj1ELj4ELj8ENS_18Kernel_traits_baseILj2560ES2_S2_S2_S2_fjLj128EEEEELb0ELb0ELb0ELb0EEEvNS_9BwdParamsE)
        /*12c8*/ 	.word	0x00000000


	//----- nvinfo : EIATTR_MIN_STACK_SIZE
	.align		4
.L_801:
        /*12cc*/ 	.byte	0x04, 0x12
        /*12ce*/ 	.short	(.L_803 - .L_802)
	.align		4
.L_802:
        /*12d0*/ 	.word	index@(_ZN10layer_norm13ln_bwd_kernelINS_13Kernel_traitsI13__nv_bfloat16S2_S2_S2_fjLj2560ELj1ELj1ELj4ELj8ENS_18Kernel_traits_baseILj2560ES2_S2_S2_S2_fjLj128EEEEELb0ELb0ELb0ELb1EEEvNS_9BwdParamsE)
        /*12d4*/ 	.word	0x00000000


	//----- nvinfo : EIATTR_MIN_STACK_SIZE
	.align		4
.L_803:
        /*12d8*/ 	.byte	0x04, 0x12
        /*12da*/ 	.short	(.L_805 - .L_804)
	.align		4
.L_804:
        /*12dc*/ 	.word	index@(_ZN10layer_norm13ln_bwd_kernelINS_13Kernel_traitsI13__nv_bfloat16S2_S2_S2_fjLj2560ELj1ELj1ELj4ELj8ENS_18Kernel_traits_baseILj2560ES2_S2_S2_S2_fjLj128EEEEELb0ELb0ELb1ELb0EEEvNS_9BwdParamsE)
        /*12e0*/ 	.word	0x00000000


	//----- nvinfo : EIATTR_MIN_STACK_SIZE
	.align		4
.L_805:
        /*12e4*/ 	.byte	0x04, 0x12
        /*12e6*/ 	.short	(.L_807 - .L_806)
	.align		4
.L_806:
        /*12e8*/ 	.word	index@(_ZN10layer_norm13ln_bwd_kernelINS_13Kernel_traitsI13__nv_bfloat16S2_S2_S2_fjLj2560ELj1ELj1ELj4ELj8ENS_18Kernel_traits_baseILj2560ES2_S2_S2_S2_fjLj128EEEEELb0ELb0ELb1ELb1EEEvNS_9BwdParamsE)
        /*12ec*/ 	.word	0x00000000


	//----- nvinfo : EIATTR_MIN_STACK_SIZE
	.align		4
.L_807:
        /*12f0*/ 	.byte	0x04, 0x12
        /*12f2*/ 	.short	(.L_809 - .L_808)
	.align		4
.L_808:
        /*12f4*/ 	.word	index@(_ZN10layer_norm13ln_bwd_kernelINS_13Kernel_traitsI13__nv_bfloat16S2_S2_S2_fjLj2560ELj1ELj1ELj4ELj8ENS_18Kernel_traits_baseILj2560ES2_S2_S2_S2_fjLj128EEEEELb0ELb1ELb0ELb0EEEvNS_9BwdParamsE)
        /*12f8*/ 	.word	0x00000000


	//----- nvinfo : EIATTR_MIN_STACK_SIZE
	.align		4
.L_809:
        /*12fc*/ 	.byte	0x04, 0x12
        /*12fe*/ 	.short	(.L_811 - .L_810)
	.align		4
.L_810:
        /*1300*/ 	.word	index@(_ZN10layer_norm13ln_bwd_kernelINS_13Kernel_traitsI13__nv_bfloat16S2_S2_S2_fjLj2560ELj1ELj1ELj4ELj8ENS_18Kernel_traits_baseILj2560ES2_S2_S2_S2_fjLj128EEEEELb0ELb1ELb0ELb1EEEvNS_9BwdParamsE)
        /*1304*/ 	.word	0x00000000


	//----- nvinfo : EIATTR_MIN_STACK_SIZE
	.align		4
.L_811:
        /*1308*/ 	.byte	0x04, 0x12
        /*130a*/ 	.short	(.L_813 - .L_812)
	.align		4
.L_812:
        /*130c*/ 	.word	index@(_ZN10layer_norm13ln_bwd_kernelINS_13Kernel_traitsI13__nv_bfloat16S2_S2_S2_fjLj2560ELj1ELj1ELj4ELj8ENS_18Kernel_traits_baseILj2560ES2_S2_S2_S2_fjLj128EEEEELb0ELb1ELb1ELb0EEEvNS_9BwdParamsE)
        /*1310*/ 	.word	0x00000000


	//----- nvinfo : EIATTR_MIN_STACK_SIZE
	.align		4
.L_813:
        /*1314*/ 	.byte	0x04, 0x12
        /*1316*/ 	.short	(.L_815 - .L_814)
	.align		4
.L_814:
        /*1318*/ 	.word	index@(_ZN10layer_norm13ln_bwd_kernelINS_13Kernel_traitsI13__nv_bfloat16S2_S2_S2_fjLj2560ELj1ELj1ELj4ELj8ENS_18Kernel_traits_baseILj2560ES2_S2_S2_S2_fjLj128EEEEELb0ELb1ELb1ELb1EEEvNS_9BwdParamsE)
        /*131c*/ 	.word	0x00000000


	//----- nvinfo : EIATTR_MIN_STACK_SIZE
	.align		4
.L_815:
        /*1320*/ 	.byte	0x04, 0x12
        /*1322*/ 	.short	(.L_817 - .L_816)
	.align		4
.L_816:
        /*1324*/ 	.word	index@(_ZN10layer_norm13ln_bwd_kernelINS_13Kernel_traitsI13__nv_bfloat16S2_S2_S2_fjLj2560ELj1ELj1ELj4ELj8ENS_18Kernel_traits_baseILj2560ES2_S2_S2_S2_fjLj128EEEEELb1ELb0ELb0ELb0EEEvNS_9BwdParamsE)
        /*1328*/ 	.word	0x00000000


	//----- nvinfo : EIATTR_MIN_STACK_SIZE
	.align		4
.L_817:
        /*132c*/ 	.byte	0x04, 0x12
        /*132e*/ 	.short	(.L_819 - .L_818)
	.align		4
.L_818:
        /*1330*/ 	.word	index@(_ZN10layer_norm13ln_bwd_kernelINS_13Kernel_traitsI13__nv_bfloat16S2_S2_S2_fjLj2560ELj1ELj1ELj4ELj8ENS_18Kernel_traits_baseILj2560ES2_S2_S2_S2_fjLj128EEEEELb1ELb0ELb0ELb1EEEvNS_9BwdParamsE)
        /*1334*/ 	.word	0x00000000


	//----- nvinfo : EIATTR_MIN_STACK_SIZE
	.align		4
.L_819:
        /*1338*/ 	.byte	0x04, 0x12
        /*133a*/ 	.short	(.L_821 - .L_820)
	.align		4
.L_820:
        /*133c*/ 	.word	index@(_ZN10layer_norm22ln_bwd_finalize_kernelINS_22Kernel_traits_finalizeILj2560E13__nv_bfloat16S2_S2_S2_fjLb0ELj1024ELj4ENS_18Kernel_traits_baseILj2560ES2_S2_S2_S2_fjLj1024EEEEELb0ELb0EEEvNS_9BwdParamsE)
        /*1340*/ 	.word	0x00000000


	//----- nvinfo : EIATTR_MIN_STACK_SIZE
	.align		4
.L_821:
        /*1344*/ 	.byte	0x04, 0x12
        /*1346*/ 	.short	(.L_823 - .L_822)
	.align		4
.L_822:
        /*1348*/ 	.word	index@(_ZN10layer_norm13ln_bwd_kernelINS_13Kernel_traitsI13__nv_bfloat16S2_S2_S2_fjLj2560ELj1ELj1ELj4ELj8ENS_18Kernel_traits_baseILj2560ES2_S2_S2_S2_fjLj128EEEEELb1ELb0ELb1ELb0EEEvNS_9BwdParamsE)
        /*134c*/ 	.word	0x00000000


	//----- nvinfo : EIATTR_MIN_STACK_SIZE
	.align		4
.L_823:
        /*1350*/ 	.byte	0x04, 0x12
        /*1352*/ 	.short	(.L_825 - .L_824)
	.align		4
.L_824:
        /*1354*/ 	.word	index@(_ZN10layer_norm22ln_bwd_finalize_kernelINS_22Kernel_traits_finalizeILj2560E13__nv_bfloat16S2_S2_S2_fjLb0ELj1024ELj4ENS_18Kernel_traits_baseILj2560ES2_S2_S2_S2_fjLj1024EEEEELb0ELb1EEEvNS_9BwdParamsE)
        /*1358*/ 	.word	0x00000000


	//----- nvinfo : EIATTR_MIN_STACK_SIZE
	.align		4
.L_825:
        /*135c*/ 	.byte	0x04, 0x12
        /*135e*/ 	.short	(.L_827 - .L_826)
	.align		4
.L_826:
        /*1360*/ 	.word	index@(_ZN10layer_norm13ln_bwd_kernelINS_13Kernel_traitsI13__nv_bfloat16S2_S2_S2_fjLj2560ELj1ELj1ELj4ELj8ENS_18Kernel_traits_baseILj2560ES2_S2_S2_S2_fjLj128EEEEELb1ELb0ELb1ELb1EEEvNS_9BwdParamsE)
        /*1364*/ 	.word	0x00000000


	//----- nvinfo : EIATTR_MIN_STACK_SIZE
	.align		4
.L_827:
        /*1368*/ 	.byte	0x04, 0x12
        /*136a*/ 	.short	(.L_829 - .L_828)
	.align		4
.L_828:
        /*136c*/ 	.word	index@(_ZN10layer_norm13ln_bwd_kernelINS_13Kernel_traitsI13__nv_bfloat16S2_S2_S2_fjLj2560ELj1ELj1ELj4ELj8ENS_18Kernel_traits_baseILj2560ES2_S2_S2_S2_fjLj128EEEEELb1ELb1ELb0ELb0EEEvNS_9BwdParamsE)
        /*1370*/ 	.word	0x00000000


	//----- nvinfo : EIATTR_MIN_STACK_SIZE
	.align		4
.L_829:
        /*1374*/ 	.byte	0x04, 0x12
        /*1376*/ 	.short	(.L_831 - .L_830)
	.align		4
.L_830:
        /*1378*/ 	.word	index@(_ZN10layer_norm13ln_bwd_kernelINS_13Kernel_traitsI13__nv_bfloat16S2_S2_S2_fjLj2560ELj1ELj1ELj4ELj8ENS_18Kernel_traits_baseILj2560ES2_S2_S2_S2_fjLj128EEEEELb1ELb1ELb0ELb1EEEvNS_9BwdParamsE)
        /*137c*/ 	.word	0x00000000


	//----- nvinfo : EIATTR_MIN_STACK_SIZE
	.align		4
.L_831:
        /*1380*/ 	.byte	0x04, 0x12
        /*1382*/ 	.short	(.L_833 - .L_832)
	.align		4
.L_832:
        /*1384*/ 	.word	index@(_ZN10layer_norm22ln_bwd_finalize_kernelINS_22Kernel_traits_finalizeILj2560E13__nv_bfloat16S2_S2_S2_fjLb1ELj1024ELj4ENS_18Kernel_traits_baseILj2560ES2_S2_S2_S2_fjLj1024EEEEELb1ELb0EEEvNS_9BwdParamsE)
        /*1388*/ 	.word	0x00000000


	//----- nvinfo : EIATTR_MIN_STACK_SIZE
	.align		4
.L_833:
        /*138c*/ 	.byte	0x04, 0x12
        /*138e*/ 	.short	(.L_835 - .L_834)
	.align		4
.L_834:
        /*1390*/ 	.word	index@(_ZN10layer_norm13ln_bwd_kernelINS_13Kernel_traitsI13__nv_bfloat16S2_S2_S2_fjLj2560ELj1ELj1ELj4ELj8ENS_18Kernel_traits_baseILj2560ES2_S2_S2_S2_fjLj128EEEEELb1ELb1ELb1ELb0EEEvNS_9BwdParamsE)
        /*1394*/ 	.word	0x00000000


	//----- nvinfo : EIATTR_MIN_STACK_SIZE
	.align		4
.L_835:
        /*1398*/ 	.byte	0x04, 0x12
        /*139a*/ 	.short	(.L_837 - .L_836)
	.align		4
.L_836:
        /*139c*/ 	.word	index@(_ZN10layer_norm22ln_bwd_finalize_kernelINS_22Kernel_traits_finalizeILj2560E13__nv_bfloat16S2_S2_S2_fjLb1ELj1024ELj4ENS_18Kernel_traits_baseILj2560ES2_S2_S2_S2_fjLj1024EEEEELb1ELb1EEEvNS_9BwdParamsE)
        /*13a0*/ 	.word	0x00000000


	//----- nvinfo : EIATTR_MIN_STACK_SIZE
	.align		4
.L_837:
        /*13a4*/ 	.byte	0x04, 0x12
        /*13a6*/ 	.short	(.L_839 - .L_838)
	.align		4
.L_838:
        /*13a8*/ 	.word	index@(_ZN10layer_norm13ln_bwd_kernelINS_13Kernel_traitsI13__nv_bfloat16S2_S2_S2_fjLj2560ELj1ELj1ELj4ELj8ENS_18Kernel_traits_baseILj2560ES2_S2_S2_S2_fjLj128EEEEELb1ELb1ELb1ELb1EEEvNS_9BwdParamsE)
        /*13ac*/ 	.word	0x00000000


	//----- nvinfo : EIATTR_MIN_STACK_SIZE
	.align		4
.L_839:
        /*13b0*/ 	.byte	0x04, 0x12
        /*13b2*/ 	.short	(.L_841 - .L_840)
	.align		4
.L_840:
        /*13b4*/ 	.word	index@(_ZN10layer_norm13ln_bwd_kernelINS_13Kernel_traitsI6__halfS2_S2_S2_fjLj2560ELj1ELj1ELj4ELj8ENS_18Kernel_traits_baseILj2560ES2_S2_S2_S2_fjLj128EEEEELb0ELb0ELb0ELb0EEEvNS_9BwdParamsE)
        /*13b8*/ 	.word	0x00000000


	//----- nvinfo : EIATTR_MIN_STACK_SIZE
	.align		4
.L_841:
        /*13bc*/ 	.byte	0x04, 0x12
        /*13be*/ 	.short	(.L_843 - .L_842)
	.align		4
.L_842:
        /*13c0*/ 	.word	index@(_ZN10layer_norm13ln_bwd_kernelINS_13Kernel_traitsI6__halfS2_S2_S2_fjLj2560ELj1ELj1ELj4ELj8ENS_18Kernel_traits_baseILj2560ES2_S2_S2_S2_fjLj128EEEEELb0ELb0ELb0ELb1EEEvNS_9BwdParamsE)
        /*13c4*/ 	.word	0x00000000


	//----- nvinfo : EIATTR_MIN_STACK_SIZE
	.align		4
.L_843:
        /*13c8*/ 	.byte	0x04, 0x12
        /*13ca*/ 	.short	(.L_845 - .L_844)
	.align		4
.L_844:
        /*13cc*/ 	.word	index@(_ZN10layer_norm13ln_bwd_kernelINS_13Kernel_traitsI6__halfS2_S2_S2_fjLj2560ELj1ELj1ELj4ELj8ENS_18Kernel_traits_baseILj2560ES2_S2_S2_S2_fjLj128EEEEELb0ELb0ELb1ELb0EEEvNS_9BwdParamsE)
        /*13d0*/ 	.word	0x00000000


	//----- nvinfo : EIATTR_MIN_STACK_SIZE
	.align		4
.L_845:
        /*13d4*/ 	.byte	0x04, 0x12
        /*13d6*/ 	.short	(.L_847 - .L_846)
	.align		4
.L_846:
        /*13d8*/ 	.word	index@(_ZN10layer_norm13ln_bwd_kernelINS_13Kernel_traitsI6__halfS2_S2_S2_fjLj2560ELj1ELj1ELj4ELj8ENS_18Kernel_traits_baseILj2560ES2_S2_S2_S2_fjLj128EEEEELb0ELb0ELb1ELb1EEEvNS_9BwdParamsE)
        /*13dc*/ 	.word	0x00000000


	//----- nvinfo : EIATTR_MIN_STACK_SIZE
	.align		4
.L_847:
        /*13e0*/ 	.byte	0x04, 0x12
        /*13e2*/ 	.short	(.L_849 - .L_848)
	.align		4
.L_848:
        /*13e4*/ 	.word	index@(_ZN10layer_norm13ln_bwd_kernelINS_13Kernel_traitsI6__halfS2_S2_S2_fjLj2560ELj1ELj1ELj4ELj8ENS_18Kernel_traits_baseILj2560ES2_S2_S2_S2_fjLj128EEEEELb0ELb1ELb0ELb0EEEvNS_9BwdParamsE)
        /*13e8*/ 	.word	0x00000000


	//----- nvinfo : EIATTR_MIN_STACK_SIZE
	.align		4
.L_849:
        /*13ec*/ 	.byte	0x04, 0x12
        /*13ee*/ 	.short	(.L_851 - .L_850)
	.align		4
.L_850:
        /*13f0*/ 	.word	index@(_ZN10layer_norm13ln_bwd_kernelINS_13Kernel_traitsI6__halfS2_S2_S2_fjLj2560ELj1ELj1ELj4ELj8ENS_18Kernel_traits_baseILj2560ES2_S2_S2_S2_fjLj128EEEEELb0ELb1ELb0ELb1EEEvNS_9BwdParamsE)
        /*13f4*/ 	.word	0x00000000


	//----- nvinfo : EIATTR_MIN_STACK_SIZE
	.align		4
.L_851:
        /*13f8*/ 	.byte	0x04, 0x12
        /*13fa*/ 	.short	(.L_853 - .L_852)
	.align		4
.L_852:
        /*13fc*/ 	.word	index@(_ZN10layer_norm13ln_bwd_kernelINS_13Kernel_traitsI6__halfS2_S2_S2_fjLj2560ELj1ELj1ELj4ELj8ENS_18Kernel_traits_baseILj2560ES2_S2_S2_S2_fjLj128EEEEELb0ELb1ELb1ELb0EEEvNS_9BwdParamsE)
        /*1400*/ 	.word	0x00000000


	//----- nvinfo : EIATTR_MIN_STACK_SIZE
	.align		4
.L_853:
        /*1404*/ 	.byte	0x04, 0x12
        /*1406*/ 	.short	(.L_855 - .L_854)
	.align		4
.L_854:
        /*1408*/ 	.word	index@(_ZN10layer_norm13ln_bwd_kernelINS_13Kernel_traitsI6__halfS2_S2_S2_fjLj2560ELj1ELj1ELj4ELj8ENS_18Kernel_traits_baseILj2560ES2_S2_S2_S2_fjLj128EEEEELb0ELb1ELb1ELb1EEEvNS_9BwdParamsE)
        /*140c*/ 	.word	0x00000000


	//----- nvinfo : EIATTR_MIN_STACK_SIZE
	.align		4
.L_855:
        /*1410*/ 	.byte	0x04, 0x12
        /*1412*/ 	.short	(.L_857 - .L_856)
	.align		4
.L_856:
        /*1414*/ 	.word	index@(_ZN10layer_norm13ln_bwd_kernelINS_13Kernel_traitsI6__halfS2_S2_S2_fjLj2560ELj1ELj1ELj4ELj8ENS_18Kernel_traits_baseILj2560ES2_S2_S2_S2_fjLj128EEEEELb1ELb0ELb0ELb0EEEvNS_9BwdParamsE)
        /*1418*/ 	.word	0x00000000


	//----- nvinfo : EIATTR_MIN_STACK_SIZE
	.align		4
.L_857:
        /*141c*/ 	.byte	0x04, 0x12
        /*141e*/ 	.short	(.L_859 - .L_858)
	.align		4
.L_858:
        /*1420*/ 	.word	index@(_ZN10layer_norm13ln_bwd_kernelINS_13Kernel_traitsI6__halfS2_S2_S2_fjLj2560ELj1ELj1ELj4ELj8ENS_18Kernel_traits_baseILj2560ES2_S2_S2_S2_fjLj128EEEEELb1ELb0ELb0ELb1EEEvNS_9BwdParamsE)
        /*1424*/ 	.word	0x00000000


	//----- nvinfo : EIATTR_MIN_STACK_SIZE
	.align		4
.L_859:
        /*1428*/ 	.byte	0x04, 0x12
        /*142a*/ 	.short	(.L_861 - .L_860)
	.align		4
.L_860:
        /*142c*/ 	.word	index@(_ZN10layer_norm22ln_bwd_finalize_kernelINS_22Kernel_traits_finalizeILj2560E6__halfS2_S2_S2_fjLb0ELj1024ELj4ENS_18Kernel_traits_baseILj2560ES2_S2_S2_S2_fjLj1024EEEEELb0ELb0EEEvNS_9BwdParamsE)
        /*1430*/ 	.word	0x00000000


	//----- nvinfo : EIATTR_MIN_STACK_SIZE
	.align		4
.L_861:
        /*1434*/ 	.byte	0x04, 0x12
        /*1436*/ 	.short	(.L_863 - .L_862)
	.align		4
.L_862:
        /*1438*/ 	.word	index@(_ZN10layer_norm13ln_bwd_kernelINS_13Kernel_traitsI6__halfS2_S2_S2_fjLj2560ELj1ELj1ELj4ELj8ENS_18Kernel_traits_baseILj2560ES2_S2_S2_S2_fjLj128EEEEELb1ELb0ELb1ELb0EEEvNS_9BwdParamsE)
        /*143c*/ 	.word	0x00000000


	//----- nvinfo : EIATTR_MIN_STACK_SIZE
	.align		4
.L_863:
        /*1440*/ 	.byte	0x04, 0x12
        /*1442*/ 	.short	(.L_865 - .L_864)
	.align		4
.L_864:
        /*1444*/ 	.word	index@(_ZN10layer_norm22ln_bwd_finalize_kernelINS_22Kernel_traits_finalizeILj2560E6__halfS2_S2_S2_fjLb0ELj1024ELj4ENS_18Kernel_traits_baseILj2560ES2_S2_S2_S2_fjLj1024EEEEELb0ELb1EEEvNS_9BwdParamsE)
        /*1448*/ 	.word	0x00000000


	//----- nvinfo : EIATTR_MIN_STACK_SIZE
	.align		4
.L_865:
        /*144c*/ 	.byte	0x04, 0x12
        /*144e*/ 	.short	(.L_867 - .L_866)
	.align		4
.L_866:
        /*1450*/ 	.word	index@(_ZN10layer_norm13ln_bwd_kernelINS_13Kernel_traitsI6__halfS2_S2_S2_fjLj2560ELj1ELj1ELj4ELj8ENS_18Kernel_traits_baseILj2560ES2_S2_S2_S2_fjLj128EEEEELb1ELb0ELb1ELb1EEEvNS_9BwdParamsE)
        /*1454*/ 	.word	0x00000000


	//----- nvinfo : EIATTR_MIN_STACK_SIZE
	.align		4
.L_867:
        /*1458*/ 	.byte	0x04, 0x12
        /*145a*/ 	.short	(.L_869 - .L_868)
	.align		4
.L_868:
        /*145c*/ 	.word	index@(_ZN10layer_norm13ln_bwd_kernelINS_13Kernel_traitsI6__halfS2_S2_S2_fjLj2560ELj1ELj1ELj4ELj8ENS_18Kernel_traits_baseILj2560ES2_S2_S2_S2_fjLj128EEEEELb1ELb1ELb0ELb0EEEvNS_9BwdParamsE)
        /*1460*/ 	.word	0x00000000


	//----- nvinfo : EIATTR_MIN_STACK_SIZE
	.align		4
.L_869:
        /*1464*/ 	.byte	0x04, 0x12
        /*1466*/ 	.short	(.L_871 - .L_870)
	.align		4
.L_870:
        /*1468*/ 	.word	index@(_ZN10layer_norm13ln_bwd_kernelINS_13Kernel_traitsI6__halfS2_S2_S2_fjLj2560ELj1ELj1ELj4ELj8ENS_18Kernel_traits_baseILj2560ES2_S2_S2_S2_fjLj128EEEEELb1ELb1ELb0ELb1EEEvNS_9BwdParamsE)
        /*146c*/ 	.word	0x00000000


	//----- nvinfo : EIATTR_MIN_STACK_SIZE
	.align		4
.L_871:
        /*1470*/ 	.byte	0x04, 0x12
        /*1472*/ 	.short	(.L_873 - .L_872)
	.align		4
.L_872:
        /*1474*/ 	.word	index@(_ZN10layer_norm22ln_bwd_finalize_kernelINS_22Kernel_traits_finalizeILj2560E6__halfS2_S2_S2_fjLb1ELj1024ELj4ENS_18Kernel_traits_baseILj2560ES2_S2_S2_S2_fjLj1024EEEEELb1ELb0EEEvNS_9BwdParamsE)
        /*1478*/ 	.word	0x00000000


	//----- nvinfo : EIATTR_MIN_STACK_SIZE
	.align		4
.L_873:
        /*147c*/ 	.byte	0x04, 0x12
        /*147e*/ 	.short	(.L_875 - .L_874)
	.align		4
.L_874:
        /*1480*/ 	.word	index@(_ZN10layer_norm13ln_bwd_kernelINS_13Kernel_traitsI6__halfS2_S2_S2_fjLj2560ELj1ELj1ELj4ELj8ENS_18Kernel_traits_baseILj2560ES2_S2_S2_S2_fjLj128EEEEELb1ELb1ELb1ELb0EEEvNS_9BwdParamsE)
        /*1484*/ 	.word	0x00000000


	//----- nvinfo : EIATTR_MIN_STACK_SIZE
	.align		4
.L_875:
        /*1488*/ 	.byte	0x04, 0x12
        /*148a*/ 	.short	(.L_877 - .L_876)
	.align		4
.L_876:
        /*148c*/ 	.word	index@(_ZN10layer_norm22ln_bwd_finalize_kernelINS_22Kernel_traits_finalizeILj2560E6__halfS2_S2_S2_fjLb1ELj1024ELj4ENS_18Kernel_traits_baseILj2560ES2_S2_S2_S2_fjLj1024EEEEELb1ELb1EEEvNS_9BwdParamsE)
        /*1490*/ 	.word	0x00000000


	//----- nvinfo : EIATTR_MIN_STACK_SIZE
	.align		4
.L_877:
        /*1494*/ 	.byte	0x04, 0x12
        /*1496*/ 	.short	(.L_879 - .L_878)
	.align		4
.L_878:
        /*1498*/ 	.word	index@(_ZN10layer_norm13ln_bwd_kernelINS_13Kernel_traitsI6__halfS2_S2_S2_fjLj2560ELj1ELj1ELj4ELj8ENS_18Kernel_traits_baseILj2560ES2_S2_S2_S2_fjLj128EEEEELb1ELb1ELb1ELb1EEEvNS_9BwdParamsE)
        /*149c*/ 	.word	0x00000000


	//----- nvinfo : EIATTR_MIN_STACK_SIZE
	.align		4
.L_879:
        /*14a0*/ 	.byte	0x04, 0x12
        /*14a2*/ 	.short	(.L_881 - .L_880)
	.align		4
.L_880:
        /*14a4*/ 	.word	index@(_ZN10layer_norm13ln_bwd_kernelINS_13Kernel_traitsIf13__nv_bfloat16S2_S2_fjLj2560ELj1ELj1ELj4ELj8ENS_18Kernel_traits_baseILj2560EfS2_S2_S2_fjLj128EEEEELb0ELb0ELb0ELb0EEEvNS_9BwdParamsE)
        /*14a8*/ 	.word	0x00000000


	//----- nvinfo : EIATTR_MIN_STACK_SIZE
	.align		4
.L_881:
        /*14ac*/ 	.byte	0x04, 0x12
        /*14ae*/ 	.short	(.L_883 - .L_882)
	.align		4
.L_882:
        /*14b0*/ 	.word	index@(_ZN10layer_norm13ln_bwd_kernelINS_13Kernel_traitsIf13__nv_bfloat16S2_S2_fjLj2560ELj1ELj1ELj4ELj8ENS_18Kernel_traits_baseILj2560EfS2_S2_S2_fjLj128EEEEELb0ELb0ELb0ELb1EEEvNS_9BwdParamsE)
        /*14b4*/ 	.word	0x00000000


	//----- nvinfo : EIATTR_MIN_STACK_SIZE
	.align		4
.L_883:
        /*14b8*/ 	.byte	0x04, 0x12
        /*14ba*/ 	.short	(.L_885 - .L_884)
	.align		4
.L_884:
        /*14bc*/ 	.word	index@(_ZN10layer_norm13ln_bwd_kernelINS_13Kernel_traitsIf13__nv_bfloat16S2_S2_fjLj2560ELj1ELj1ELj4ELj8ENS_18Kernel_traits_baseILj2560EfS2_S2_S2_fjLj128EEEEELb0ELb0ELb1ELb0EEEvNS_9BwdParamsE)
        /*14c0*/ 	.word	0x00000000


	//----- nvinfo : EIATTR_MIN_STACK_SIZE
	.align		4
.L_885:
        /*14c4*/ 	.byte	0x04, 0x12
        /*14c6*/ 	.short	(.L_887 - .L_886)
	.align		4
.L_886:
        /*14c8*/ 	.word	index@(_ZN10layer_norm13ln_bwd_kernelINS_13Kernel_traitsIf13__nv_bfloat16S2_S2_fjLj2560ELj1ELj1ELj4ELj8ENS_18Kernel_traits_baseILj2560EfS2_S2_S2_fjLj128EEEEELb0ELb0ELb1ELb1EEEvNS_9BwdParamsE)
        /*14cc*/ 	.word	0x00000000


	//----- nvinfo : EIATTR_MIN_STACK_SIZE
	.align		4
.L_887:
        /*14d0*/ 	.byte	0x04, 0x12
        /*14d2*/ 	.short	(.L_889 - .L_888)
	.align		4
.L_888:
        /*14d4*/ 	.word	index@(_ZN10layer_norm13ln_bwd_kernelINS_13Kernel_traitsIf13__nv_bfloat16S2_S2_fjLj2560ELj1ELj1ELj4ELj8ENS_18Kernel_traits_baseILj2560EfS2_S2_S2_fjLj128EEEEELb0ELb1ELb0ELb0EEEvNS_9BwdParamsE)
        /*14d8*/ 	.word	0x00000000


	//----- nvinfo : EIATTR_MIN_STACK_SIZE
	.align		4
.L_889:
        /*14dc*/ 	.byte	0x04, 0x12
        /*14de*/ 	.short	(.L_891 - .L_890)
	.align		4
.L_890:
        /*14e0*/ 	.word	index@(_ZN10layer_norm13ln_bwd_kernelINS_13Kernel_traitsIf13__nv_bfloat16S2_S2_fjLj2560ELj1ELj1ELj4ELj8ENS_18Kernel_traits_baseILj2560EfS2_S2_S2_fjLj128EEEEELb0ELb1ELb0ELb1EEEvNS_9BwdParamsE)
        /*14e4*/ 	.word	0x00000000


	//----- nvinfo : EIATTR_MIN_STACK_SIZE
	.align		4
.L_891:
        /*14e8*/ 	.byte	0x04, 0x12
        /*14ea*/ 	.short	(.L_893 - .L_892)
	.align		4
.L_892:
        /*14ec*/ 	.word	index@(_ZN10layer_norm13ln_bwd_kernelINS_13Kernel_traitsIf13__nv_bfloat16S2_S2_fjLj2560ELj1ELj1ELj4ELj8ENS_18Kernel_traits_baseILj2560EfS2_S2_S2_fjLj128EEEEELb0ELb1ELb1ELb0EEEvNS_9BwdParamsE)
        /*14f0*/ 	.word	0x00000000


	//----- nvinfo : EIATTR_MIN_STACK_SIZE
	.align		4
.L_893:
        /*14f4*/ 	.byte	0x04, 0x12
        /*14f6*/ 	.short	(.L_895 - .L_894)
	.align		4
.L_894:
        /*14f8*/ 	.word	index@(_ZN10layer_norm13ln_bwd_kernelINS_13Kernel_traitsIf13__nv_bfloat16S2_S2_fjLj2560ELj1ELj1ELj4ELj8ENS_18Kernel_traits_baseILj2560EfS2_S2_S2_fjLj128EEEEELb0ELb1ELb1ELb1EEEvNS_9BwdParamsE)
        /*14fc*/ 	.word	0x00000000


	//----- nvinfo : EIATTR_MIN_STACK_SIZE
	.align		4
.L_895:
        /*1500*/ 	.byte	0x04, 0x12
        /*1502*/ 	.short	(.L_897 - .L_896)
	.align		4
.L_896:
        /*1504*/ 	.word	index@(_ZN10layer_norm13ln_bwd_kernelINS_13Kernel_traitsIf13__nv_bfloat16S2_S2_fjLj2560ELj1ELj1ELj4ELj8ENS_18Kernel_traits_baseILj2560EfS2_S2_S2_fjLj128EEEEELb1ELb0ELb0ELb0EEEvNS_9BwdParamsE)
        /*1508*/ 	.word	0x00000000


	//----- nvinfo : EIATTR_MIN_STACK_SIZE
	.align		4
.L_897:
        /*150c*/ 	.byte	0x04, 0x12
        /*150e*/ 	.short	(.L_899 - .L_898)
	.align		4
.L_898:
        /*1510*/ 	.word	index@(_ZN10layer_norm13ln_bwd_kernelINS_13Kernel_traitsIf13__nv_bfloat16S2_S2_fjLj2560ELj1ELj1ELj4ELj8ENS_18Kernel_traits_baseILj2560EfS2_S2_S2_fjLj128EEEEELb1ELb0ELb0ELb1EEEvNS_9BwdParamsE)
        /*1514*/ 	.word	0x00000000


	//----- nvinfo : EIATTR_MIN_STACK_SIZE
	.align		4
.L_899:
        /*1518*/ 	.byte	0x04, 0x12
        /*151a*/ 	.short	(.L_901 - .L_900)
	.align		4
.L_900:
        /*151c*/ 	.word	index@(_ZN10layer_norm22ln_bwd_finalize_kernelINS_22Kernel_traits_finalizeILj2560Ef13__nv_bfloat16S2_S2_fjLb0ELj1024ELj4ENS_18Kernel_traits_baseILj2560EfS2_S2_S2_fjLj1024EEEEELb0ELb0EEEvNS_9BwdParamsE)
        /*1520*/ 	.word	0x00000000


	//----- nvinfo : EIATTR_MIN_STACK_SIZE
	.align		4
.L_901:
        /*1524*/ 	.byte	0x04, 0x12
        /*1526*/ 	.short	(.L_903 - .L_902)
	.align		4
.L_902:
        /*1528*/ 	.word	index@(_ZN10layer_norm13ln_bwd_kernelINS_13Kernel_traitsIf13__nv_bfloat16S2_S2_fjLj2560ELj1ELj1ELj4ELj8ENS_18Kernel_traits_baseILj2560EfS2_S2_S2_fjLj128EEEEELb1ELb0ELb1ELb0EEEvNS_9BwdParamsE)
        /*152c*/ 	.word	0x00000000


	//----- nvinfo : EIATTR_MIN_STACK_SIZE
	.align		4
.L_903:
        /*1530*/ 	.byte	0x04, 0x12
        /*1532*/ 	.short	(.L_905 - .L_904)
	.align		4
.L_904:
        /*1534*/ 	.word	index@(_ZN10layer_norm22ln_bwd_finalize_kernelINS_22Kernel_traits_finalizeILj2560Ef13__nv_bfloat16S2_S2_fjLb0ELj1024ELj4ENS_18Kernel_traits_baseILj2560EfS2_S2_S2_fjLj1024EEEEELb0ELb1EEEvNS_9BwdParamsE)
        /*1538*/ 	.word	0x00000000


	//----- nvinfo : EIATTR_MIN_STACK_SIZE
	.align		4
.L_905:
        /*153c*/ 	.byte	0x04, 0x12
        /*153e*/ 	.short	(.L_907 - .L_906)
	.align		4
.L_906:
        /*1540*/ 	.word	index@(_ZN10layer_norm13ln_bwd_kernelINS_13Kernel_traitsIf13__nv_bfloat16S2_S2_fjLj2560ELj1ELj1ELj4ELj8ENS_18Kernel_traits_baseILj2560EfS2_S2_S2_fjLj128EEEEELb1ELb0ELb1ELb1EEEvNS_9BwdParamsE)
        /*1544*/ 	.word	0x00000000


	//----- nvinfo : EIATTR_MIN_STACK_SIZE
	.align		4
.L_907:
        /*1548*/ 	.byte	0x04, 0x12
        /*154a*/ 	.short	(.L_909 - .L_908)
	.align		4
.L_908:
        /*154c*/ 	.word	index@(_ZN10layer_norm13ln_bwd_kernelINS_13Kernel_traitsIf13__nv_bfloat16S2_S2_fjLj2560ELj1ELj1ELj4ELj8ENS_18Kernel_traits_baseILj2560EfS2_S2_S2_fjLj128EEEEELb1ELb1ELb0ELb0EEEvNS_9BwdParamsE)
        /*1550*/ 	.word	0x00000000


	//----- nvinfo : EIATTR_MIN_STACK_SIZE
	.align		4
.L_909:
        /*1554*/ 	.byte	0x04, 0x12
        /*1556*/ 	.short	(.L_911 - .L_910)
	.align		4
.L_910:
        /*1558*/ 	.word	index@(_ZN10layer_norm13ln_bwd_kernelINS_13Kernel_traitsIf13__nv_bfloat16S2_S2_fjLj2560ELj1ELj1ELj4ELj8ENS_18Kernel_traits_baseILj2560EfS2_S2_S2_fjLj128EEEEELb1ELb1ELb0ELb1EEEvNS_9BwdParamsE)
        /*155c*/ 	.word	0x00000000


	//----- nvinfo : EIATTR_MIN_STACK_SIZE
	.align		4
.L_911:
        /*1560*/ 	.byte	0x04, 0x12
        /*1562*/ 	.short	(.L_913 - .L_912)
	.align		4
.L_912:
        /*1564*/ 	.word	index@(_ZN10layer_norm22ln_bwd_finalize_kernelINS_22Kernel_traits_finalizeILj2560Ef13__nv_bfloat16S2_S2_fjLb1ELj1024ELj4ENS_18Kernel_traits_baseILj2560EfS2_S2_S2_fjLj1024EEEEELb1ELb0EEEvNS_9BwdParamsE)
        /*1568*/ 	.word	0x00000000


	//----- nvinfo : EIATTR_MIN_STACK_SIZE
	.align		4
.L_913:
        /*156c*/ 	.byte	0x04, 0x12
        /*156e*/ 	.short	(.L_915 - .L_914)
	.align		4
.L_914:
        /*1570*/ 	.word	index@(_ZN10layer_norm13ln_bwd_kernelINS_13Kernel_traitsIf13__nv_bfloat16S2_S2_fjLj2560ELj1ELj1ELj4ELj8ENS_18Kernel_traits_baseILj2560EfS2_S2_S2_fjLj128EEEEELb1ELb1ELb1ELb0EEEvNS_9BwdParamsE)
        /*1574*/ 	.word	0x00000000


	//----- nvinfo : EIATTR_MIN_STACK_SIZE
	.align		4
.L_915:
        /*1578*/ 	.byte	0x04, 0x12
        /*157a*/ 	.short	(.L_917 - .L_916)
	.align		4
.L_916:
        /*157c*/ 	.word	index@(_ZN10layer_norm22ln_bwd_finalize_kernelINS_22Kernel_traits_finalizeILj2560Ef13__nv_bfloat16S2_S2_fjLb1ELj1024ELj4ENS_18Kernel_traits_baseILj2560EfS2_S2_S2_fjLj1024EEEEELb1ELb1EEEvNS_9BwdParamsE)
        /*1580*/ 	.word	0x00000000


	//----- nvinfo : EIATTR_MIN_STACK_SIZE
	.align		4
.L_917:
        /*1584*/ 	.byte	0x04, 0x12
        /*1586*/ 	.short	(.L_919 - .L_918)
	.align		4
.L_918:
        /*1588*/ 	.word	index@(_ZN10layer_norm13ln_bwd_kernelINS_13Kernel_traitsIf13__nv_bfloat16S2_S2_fjLj2560ELj1ELj1ELj4ELj8ENS_18Kernel_traits_baseILj2560EfS2_S2_S2_fjLj128EEEEELb1ELb1ELb1ELb1EEEvNS_9BwdParamsE)
        /*158c*/ 	.word	0x00000000


	//----- nvinfo : EIATTR_MIN_STACK_SIZE
	.align		4
.L_919:
        /*1590*/ 	.byte	0x04, 0x12
        /*1592*/ 	.short	(.L_921 - .L_920)
	.align		4
.L_920:
        /*1594*/ 	.word	index@(_ZN10layer_norm13ln_bwd_kernelINS_13Kernel_traitsI13__nv_bfloat16S2_fS2_fjLj2560ELj1ELj1ELj4ELj8ENS_18Kernel_traits_baseILj2560ES2_S2_fS2_fjLj128EEEEELb0ELb0ELb0ELb0EEEvNS_9BwdParamsE)
        /*1598*/ 	.word	0x00000000


	//----- nvinfo : EIATTR_MIN_STACK_SIZE
	.align		4
.L_921:
        /*159c*/ 	.byte	0x04, 0x12
        /*159e*/ 	.short	(.L_923 - .L_922)
	.align		4
.L_922:
        /*15a0*/ 	.word	index@(_ZN10layer_norm13ln_bwd_kernelINS_13Kernel_traitsI13__nv_bfloat16S2_fS2_fjLj2560ELj1ELj1ELj4ELj8ENS_18Kernel_traits_baseILj2560ES2_S2_fS2_fjLj128EEEEELb0ELb0ELb0ELb1EEEvNS_9BwdParamsE)
        /*15a4*/ 	.word	0x00000000


	//----- nvinfo : EIATTR_MIN_STACK_SIZE
	.align		4
.L_923:
        /*15a8*/ 	.byte	0x04, 0x12
        /*15aa*/ 	.short	(.L_925 - .L_924)
	.align		4
.L_924:
        /*15ac*/ 	.word	index@(_ZN10layer_norm13ln_bwd_kernelINS_13Kernel_traitsI13__nv_bfloat16S2_fS2_fjLj2560ELj1ELj1ELj4ELj8ENS_18Kernel_traits_baseILj2560ES2_S2_fS2_fjLj128EEEEELb0ELb0ELb1ELb0EEEvNS_9BwdParamsE)
        /*15b0*/ 	.word	0x00000000


	//----- nvinfo : EIATTR_MIN_STACK_SIZE
	.align		4
.L_925:
        /*15b4*/ 	.byte	0x04, 0x12
        /*15b6*/ 	.short	(.L_927 - .L_926)
	.align		4
.L_926:
        /*15b8*/ 	.word	index@(_ZN10layer_norm13ln_bwd_kernelINS_13Kernel_traitsI13__nv_bfloat16S2_fS2_fjLj2560ELj1ELj1ELj4ELj8ENS_18Kernel_traits_baseILj2560ES2_S2_fS2_fjLj128EEEEELb0ELb0ELb1ELb1EEEvNS_9BwdParamsE)
        /*15bc*/ 	.word	0x00000000


	//----- nvinfo : EIATTR_MIN_STACK_SIZE
	.align		4
.L_927:
        /*15c0*/ 	.byte	0x04, 0x12
        /*15c2*/ 	.short	(.L_929 - .L_928)
	.align		4
.L_928:
        /*15c4*/ 	.word	index@(_ZN10layer_norm13ln_bwd_kernelINS_13Kernel_traitsI13__nv_bfloat16S2_fS2_fjLj2560ELj1ELj1ELj4ELj8ENS_18Kernel_traits_baseILj2560ES2_S2_fS2_fjLj128EEEEELb0ELb1ELb0ELb0EEEvNS_9BwdParamsE)
        /*15c8*/ 	.word	0x00000000


	//----- nvinfo : EIATTR_MIN_STACK_SIZE
	.align		4
.L_929:
        /*15cc*/ 	.byte	0x04, 0x12
        /*15ce*/ 	.short	(.L_931 - .L_930)
	.align		4
.L_930:
        /*15d0*/ 	.word	index@(_ZN10layer_norm13ln_bwd_kernelINS_13Kernel_traitsI13__nv_bfloat16S2_fS2_fjLj2560ELj1ELj1ELj4ELj8ENS_18Kernel_traits_baseILj2560ES2_S2_fS2_fjLj128EEEEELb0ELb1ELb0ELb1EEEvNS_9BwdParamsE)
        /*15d4*/ 	.word	0x00000000


	//----- nvinfo : EIATTR_MIN_STACK_SIZE
	.align		4
.L_931:
        /*15d8*/ 	.byte	0x04, 0x12
        /*15da*/ 	.short	(.L_933 - .L_932)
	.align		4
.L_932:
        /*15dc*/ 	.word	index@(_ZN10layer_norm13ln_bwd_kernelINS_13Kernel_traitsI13__nv_bfloat16S2_fS2_fjLj2560ELj1ELj1ELj4ELj8ENS_18Kernel_traits_baseILj2560ES2_S2_fS2_fjLj128EEEEELb0ELb1ELb1ELb0EEEvNS_9BwdParamsE)
        /*15e0*/ 	.word	0x00000000


	//----- nvinfo : EIATTR_MIN_STACK_SIZE
	.align		4
.L_933:
        /*15e4*/ 	.byte	0x04, 0x12
        /*15e6*/ 	.short	(.L_935 - .L_934)
	.align		4
.L_934:
        /*15e8*/ 	.word	index@(_ZN10layer_norm13ln_bwd_kernelINS_13Kernel_traitsI13__nv_bfloat16S2_fS2_fjLj2560ELj1ELj1ELj4ELj8ENS_18Kernel_traits_baseILj2560ES2_S2_fS2_fjLj128EEEEELb0ELb1ELb1ELb1EEEvNS_9BwdParamsE)
        /*15ec*/ 	.word	0x00000000


	//----- nvinfo : EIATTR_MIN_STACK_SIZE
	.align		4
.L_935:
        /*15f0*/ 	.byte	0x04, 0x12
        /*15f2*/ 	.short	(.L_937 - .L_936)
	.align		4
.L_936:
        /*15f4*/ 	.word	index@(_ZN10layer_norm13ln_bwd_kernelINS_13Kernel_traitsI13__nv_bfloat16S2_fS2_fjLj2560ELj1ELj1ELj4ELj8ENS_18Kernel_traits_baseILj2560ES2_S2_fS2_fjLj128EEEEELb1ELb0ELb0ELb0EEEvNS_9BwdParamsE)
        /*15f8*/ 	.word	0x00000000


	//----- nvinfo : EIATTR_MIN_STACK_SIZE
	.align		4
.L_937:
        /*15fc*/ 	.byte	0x04, 0x12
        /*15fe*/ 	.short	(.L_939 - .L_938)
	.align		4
.L_938:
        /*1600*/ 	.word	index@(_ZN10layer_norm13ln_bwd_kernelINS_13Kernel_traitsI13__nv_bfloat16S2_fS2_fjLj2560ELj1ELj1ELj4ELj8ENS_18Kernel_traits_baseILj2560ES2_S2_fS2_fjLj128EEEEELb1ELb0ELb0ELb1EEEvNS_9BwdParamsE)
        /*1604*/ 	.word	0x00000000


	//----- nvinfo : EIATTR_MIN_STACK_SIZE
	.align		4
.L_939:
        /*1608*/ 	.byte	0x04, 0x12
        /*160a*/ 	.short	(.L_941 - .L_940)
	.align		4
.L_940:
        /*160c*/ 	.word	index@(_ZN10layer_norm22ln_bwd_finalize_kernelINS_22Kernel_traits_finalizeILj2560E13__nv_bfloat16S2_fS2_fjLb0ELj1024ELj4ENS_18Kernel_traits_baseILj2560ES2_S2_fS2_fjLj1024EEEEELb0ELb0EEEvNS_9BwdParamsE)
        /*1610*/ 	.word	0x00000000


	//----- nvinfo : EIATTR_MIN_STACK_SIZE
	.align		4
.L_941:
        /*1614*/ 	.byte	0x04, 0x12
        /*1616*/ 	.short	(.L_943 - .L_942)
	.align		4
.L_942:
        /*1618*/ 	.word	index@(_ZN10layer_norm13ln_bwd_kernelINS_13Kernel_traitsI13__nv_bfloat16S2_fS2_fjLj2560ELj1ELj1ELj4ELj8ENS_18Kernel_traits_baseILj2560ES2_S2_fS2_fjLj128EEEEELb1ELb0ELb1ELb0EEEvNS_9BwdParamsE)
        /*161c*/ 	.word	0x00000000


	//----- nvinfo : EIATTR_MIN_STACK_SIZE
	.align		4
.L_943:
        /*1620*/ 	.byte	0x04, 0x12
        /*1622*/ 	.short	(.L_945 - .L_944)
	.align		4
.L_944:
        /*1624*/ 	.word	index@(_ZN10layer_norm22ln_bwd_finalize_kernelINS_22Kernel_traits_finalizeILj2560E13__nv_bfloat16S2_fS2_fjLb0ELj1024ELj4ENS_18Kernel_traits_baseILj2560ES2_S2_fS2_fjLj1024EEEEELb0ELb1EEEvNS_9BwdParamsE)
        /*1628*/ 	.word	0x00000000


	//----- nvinfo : EIATTR_MIN_STACK_SIZE
	.align		4
.L_945:
        /*162c*/ 	.byte	0x04, 0x12
        /*162e*/ 	.short	(.L_947 - .L_946)
	.align		4
.L_946:
        /*1630*/ 	.word	index@(_ZN10layer_norm13ln_bwd_kernelINS_13Kernel_traitsI13__nv_bfloat16S2_fS2_fjLj2560ELj1ELj1ELj4ELj8ENS_18Kernel_traits_baseILj2560ES2_S2_fS2_fjLj128EEEEELb1ELb0ELb1ELb1EEEvNS_9BwdParamsE)
        /*1634*/ 	.word	0x00000000


	//----- nvinfo : EIATTR_MIN_STACK_SIZE
	.align		4
.L_947:
        /*1638*/ 	.byte	0x04, 0x12
        /*163a*/ 	.short	(.L_949 - .L_948)
	.align		4
.L_948:
        /*163c*/ 	.word	index@(_ZN10layer_norm13ln_bwd_kernelINS_13Kernel_traitsI13__nv_bfloat16S2_fS2_fjLj2560ELj1ELj1ELj4ELj8ENS_18Kernel_traits_baseILj2560ES2_S2_fS2_fjLj128EEEEELb1ELb1ELb0ELb0EEEvNS_9BwdParamsE)
        /*1640*/ 	.word	0x00000000


	//----- nvinfo : EIATTR_MIN_STACK_SIZE
	.align		4
.L_949:
        /*1644*/ 	.byte	0x04, 0x12
        /*1646*/ 	.short	(.L_951 - .L_950)
	.align		4
.L_950:
        /*1648*/ 	.word	index@(_ZN10layer_norm13ln_bwd_kernelINS_13Kernel_traitsI13__nv_bfloat16S2_fS2_fjLj2560ELj1ELj1ELj4ELj8ENS_18Kernel_traits_baseILj2560ES2_S2_fS2_fjLj128EEEEELb1ELb1ELb0ELb1EEEvNS_9BwdParamsE)
        /*164c*/ 	.word	0x00000000


	//----- nvinfo : EIATTR_MIN_STACK_SIZE
	.align		4
.L_951:
        /*1650*/ 	.byte	0x04, 0x12
        /*1652*/ 	.short	(.L_953 - .L_952)
	.align		4
.L_952:
        /*1654*/ 	.word	index@(_ZN10layer_norm22ln_bwd_finalize_kernelINS_22Kernel_traits_finalizeILj2560E13__nv_bfloat16S2_fS2_fjLb1ELj1024ELj4ENS_18Kernel_traits_baseILj2560ES2_S2_fS2_fjLj1024EEEEELb1ELb0EEEvNS_9BwdParamsE)
        /*1658*/ 	.word	0x00000000


	//----- nvinfo : EIATTR_MIN_STACK_SIZE
	.align		4
.L_953:
        /*165c*/ 	.byte	0x04, 0x12
        /*165e*/ 	.short	(.L_955 - .L_954)
	.align		4
.L_954:
        /*1660*/ 	.word	index@(_ZN10layer_norm13ln_bwd_kernelINS_13Kernel_traitsI13__nv_bfloat16S2_fS2_fjLj2560ELj1ELj1ELj4ELj8ENS_18Kernel_traits_baseILj2560ES2_S2_fS2_fjLj128EEEEELb1ELb1ELb1ELb0EEEvNS_9BwdParamsE)
        /*1664*/ 	.word	0x00000000


	//----- nvinfo : EIATTR_MIN_STACK_SIZE
	.align		4
.L_955:
        /*1668*/ 	.byte	0x04, 0x12
        /*166a*/ 	.short	(.L_957 - .L_956)
	.align		4
.L_956:
        /*166c*/ 	.word	index@(_ZN10layer_norm22ln_bwd_finalize_kernelINS_22Kernel_traits_finalizeILj2560E13__nv_bfloat16S2_fS2_fjLb1ELj1024ELj4ENS_18Kernel_traits_baseILj2560ES2_S2_fS2_fjLj1024EEEEELb1ELb1EEEvNS_9BwdParamsE)
        /*1670*/ 	.word	0x00000000


	//----- nvinfo : EIATTR_MIN_STACK_SIZE
	.align		4
.L_957:
        /*1674*/ 	.byte	0x04, 0x12
        /*1676*/ 	.short	(.L_959 - .L_958)
	.align		4
.L_958:
        /*1678*/ 	.word	index@(_ZN10layer_norm13ln_bwd_kernelINS_13Kernel_traitsI13__nv_bfloat16S2_fS2_fjLj2560ELj1ELj1ELj4ELj8ENS_18Kernel_traits_baseILj2560ES2_S2_fS2_fjLj128EEEEELb1ELb1ELb1ELb1EEEvNS_9BwdParamsE)
        /*167c*/ 	.word	0x00000000


	//----- nvinfo : EIATTR_MIN_STACK_SIZE
	.align		4
.L_959:
        /*1680*/ 	.byte	0x04, 0x12
        /*1682*/ 	.short	(.L_961 - .L_960)
	.align		4
.L_960:
        /*1684*/ 	.word	index@(_ZN10layer_norm13ln_bwd_kernelINS_13Kernel_traitsIf13__nv_bfloat16fS2_fjLj2560ELj1ELj1ELj4ELj8ENS_18Kernel_traits_baseILj2560EfS2_fS2_fjLj128EEEEELb0ELb0ELb0ELb0EEEvNS_9BwdParamsE)
        /*1688*/ 	.word	0x00000000


	//----- nvinfo : EIATTR_MIN_STACK_SIZE
	.align		4
.L_961:
        /*168c*/ 	.byte	0x04, 0x12
        /*168e*/ 	.short	(.L_963 - .L_962)
	.align		4
.L_962:
        /*1690*/ 	.word	index@(_ZN10layer_norm13ln_bwd_kernelINS_13Kernel_traitsIf13__nv_bfloat16fS2_fjLj2560ELj1ELj1ELj4ELj8ENS_18Kernel_traits_baseILj2560EfS2_fS2_fjLj128EEEEELb0ELb0ELb0ELb1EEEvNS_9BwdParamsE)
        /*1694*/ 	.word	0x00000000


	//----- nvinfo : EIATTR_MIN_STACK_SIZE
	.align		4
.L_963:
        /*1698*/ 	.byte	0x04, 0x12
        /*169a*/ 	.short	(.L_965 - .L_964)
	.align		4
.L_964:
        /*169c*/ 	.word	index@(_ZN10layer_norm13ln_bwd_kernelINS_13Kernel_traitsIf13__nv_bfloat16fS2_fjLj2560ELj1ELj1ELj4ELj8ENS_18Kernel_traits_baseILj2560EfS2_fS2_fjLj128EEEEELb0ELb0ELb1ELb0EEEvNS_9BwdParamsE)
        /*16a0*/ 	.word	0x00000000


	//----- nvinfo : EIATTR_MIN_STACK_SIZE
	.align		4
.L_965:
        /*16a4*/ 	.byte	0x04, 0x12
        /*16a6*/ 	.short	(.L_967 - .L_966)
	.align		4
.L_966:
        /*16a8*/ 	.word	index@(_ZN10layer_norm13ln_bwd_kernelINS_13Kernel_traitsIf13__nv_bfloat16fS2_fjLj2560ELj1ELj1ELj4ELj8ENS_18Kernel_traits_baseILj2560EfS2_fS2_fjLj128EEEEELb0ELb0ELb1ELb1EEEvNS_9BwdParamsE)
        /*16ac*/ 	.word	0x00000000


	//----- nvinfo : EIATTR_MIN_STACK_SIZE
	.align		4
.L_967:
        /*16b0*/ 	.byte	0x04, 0x12
        /*16b2*/ 	.short	(.L_969 - .L_968)
	.align		4
.L_968:
        /*16b4*/ 	.word	index@(_ZN10layer_norm13ln_bwd_kernelINS_13Kernel_traitsIf13__nv_bfloat16fS2_fjLj2560ELj1ELj1ELj4ELj8ENS_18Kernel_traits_baseILj2560EfS2_fS2_fjLj128EEEEELb0ELb1ELb0ELb0EEEvNS_9BwdParamsE)
        /*16b8*/ 	.word	0x00000000


	//----- nvinfo : EIATTR_MIN_STACK_SIZE
	.align		4
.L_969:
        /*16bc*/ 	.byte	0x04, 0x12
        /*16be*/ 	.short	(.L_971 - .L_970)
	.align		4
.L_970:
        /*16c0*/ 	.word	index@(_ZN10layer_norm13ln_bwd_kernelINS_13Kernel_traitsIf13__nv_bfloat16fS2_fjLj2560ELj1ELj1ELj4ELj8ENS_18Kernel_traits_baseILj2560EfS2_fS2_fjLj128EEEEELb0ELb1ELb0ELb1EEEvNS_9BwdParamsE)
        /*16c4*/ 	.word	0x00000000


	//----- nvinfo : EIATTR_MIN_STACK_SIZE
	.align		4
.L_971:
        /*16c8*/ 	.byte	0x04, 0x12
        /*16ca*/ 	.short	(.L_973 - .L_972)
	.align		4
.L_972:
        /*16cc*/ 	.word	index@(_ZN10layer_norm13ln_bwd_kernelINS_13Kernel_traitsIf13__nv_bfloat16fS2_fjLj2560ELj1ELj1ELj4ELj8ENS_18Kernel_traits_baseILj2560EfS2_fS2_fjLj128EEEEELb0ELb1ELb1ELb0EEEvNS_9BwdParamsE)
        /*16d0*/ 	.word	0x00000000


	//----- nvinfo : EIATTR_MIN_STACK_SIZE
	.align		4
.L_973:
        /*16d4*/ 	.byte	0x04, 0x12
        /*16d6*/ 	.short	(.L_975 - .L_974)
	.align		4
.L_974:
        /*16d8*/ 	.word	index@(_ZN10layer_norm13ln_bwd_kernelINS_13Kernel_traitsIf13__nv_bfloat16fS2_fjLj2560ELj1ELj1ELj4ELj8ENS_18Kernel_traits_baseILj2560EfS2_fS2_fjLj128EEEEELb0ELb1ELb1ELb1EEEvNS_9BwdParamsE)
        /*16dc*/ 	.word	0x00000000


	//----- nvinfo : EIATTR_MIN_STACK_SIZE
	.align		4
.L_975:
        /*16e0*/ 	.byte	0x04, 0x12
        /*16e2*/ 	.short	(.L_977 - .L_976)
	.align		4
.L_976:
        /*16e4*/ 	.word	index@(_ZN10layer_norm13ln_bwd_kernelINS_13Kernel_traitsIf13__nv_bfloat16fS2_fjLj2560ELj1ELj1ELj4ELj8ENS_18Kernel_traits_baseILj2560EfS2_fS2_fjLj128EEEEELb1ELb0ELb0ELb0EEEvNS_9BwdParamsE)
        /*16e8*/ 	.word	0x00000000


	//----- nvinfo : EIATTR_MIN_STACK_SIZE
	.align		4
.L_977:
        /*16ec*/ 	.byte	0x04, 0x12
        /*16ee*/ 	.short	(.L_979 - .L_978)
	.align		4
.L_978:
        /*16f0*/ 	.word	index@(_ZN10layer_norm13ln_bwd_kernelINS_13Kernel_traitsIf13__nv_bfloat16fS2_fjLj2560ELj1ELj1ELj4ELj8ENS_18Kernel_traits_baseILj2560EfS2_fS2_fjLj128EEEEELb1ELb0ELb0ELb1EEEvNS_9BwdParamsE)
        /*16f4*/ 	.word	0x00000000


	//----- nvinfo : EIATTR_MIN_STACK_SIZE
	.align		4
.L_979:
        /*16f8*/ 	.byte	0x04, 0x12
        /*16fa*/ 	.short	(.L_981 - .L_980)
	.align		4
.L_980:
        /*16fc*/ 	.word	index@(_ZN10layer_norm22ln_bwd_finalize_kernelINS_22Kernel_traits_finalizeILj2560Ef13__nv_bfloat16fS2_fjLb0ELj1024ELj4ENS_18Kernel_traits_baseILj2560EfS2_fS2_fjLj1024EEEEELb0ELb0EEEvNS_9BwdParamsE)
        /*1700*/ 	.word	0x00000000


	//----- nvinfo : EIATTR_MIN_STACK_SIZE
	.align		4
.L_981:
        /*1704*/ 	.byte	0x04, 0x12
        /*1706*/ 	.short	(.L_983 - .L_982)
	.align		4
.L_982:
        /*1708*/ 	.word	index@(_ZN10layer_norm13ln_bwd_kernelINS_13Kernel_traitsIf13__nv_bfloat16fS2_fjLj2560ELj1ELj1ELj4ELj8ENS_18Kernel_traits_baseILj2560EfS2_fS2_fjLj128EEEEELb1ELb0ELb1ELb0EEEvNS_9BwdParamsE)
        /*170c*/ 	.word	0x00000000


	//----- nvinfo : EIATTR_MIN_STACK_SIZE
	.align		4
.L_983:
        /*1710*/ 	.byte	0x04, 0x12
        /*1712*/ 	.short	(.L_985 - .L_984)
	.align		4
.L_984:
        /*1714*/ 	.word	index@(_ZN10layer_norm22ln_bwd_finalize_kernelINS_22Kernel_traits_finalizeILj2560Ef13__nv_bfloat16fS2_fjLb0ELj1024ELj4ENS_18Kernel_traits_baseILj2560EfS2_fS2_fjLj1024EEEEELb0ELb1EEEvNS_9BwdParamsE)
        /*1718*/ 	.word	0x00000000


	//----- nvinfo : EIATTR_MIN_STACK_SIZE
	.align		4
.L_985:
        /*171c*/ 	.byte	0x04, 0x12
        /*171e*/ 	.short	(.L_987 - .L_986)
	.align		4
.L_986:
        /*1720*/ 	.word	index@(_ZN10layer_norm13ln_bwd_kernelINS_13Kernel_traitsIf13__nv_bfloat16fS2_fjLj2560ELj1ELj1ELj4ELj8ENS_18Kernel_traits_baseILj2560EfS2_fS2_fjLj128EEEEELb1ELb0ELb1ELb1EEEvNS_9BwdParamsE)
        /*1724*/ 	.word	0x00000000


	//----- nvinfo : EIATTR_MIN_STACK_SIZE
	.align		4
.L_987:
        /*1728*/ 	.byte	0x04, 0x12
        /*172a*/ 	.short	(.L_989 - .L_988)
	.align		4
.L_988:
        /*172c*/ 	.word	index@(_ZN10layer_norm13ln_bwd_kernelINS_13Kernel_traitsIf13__nv_bfloat16fS2_fjLj2560ELj1ELj1ELj4ELj8ENS_18Kernel_traits_baseILj2560EfS2_fS2_fjLj128EEEEELb1ELb1ELb0ELb0EEEvNS_9BwdParamsE)
        /*1730*/ 	.word	0x00000000


	//----- nvinfo : EIATTR_MIN_STACK_SIZE
	.align		4
.L_989:
        /*1734*/ 	.byte	0x04, 0x12
        /*1736*/ 	.short	(.L_991 - .L_990)
	.align		4
.L_990:
        /*1738*/ 	.word	index@(_ZN10layer_norm13ln_bwd_kernelINS_13Kernel_traitsIf13__nv_bfloat16fS2_fjLj2560ELj1ELj1ELj4ELj8ENS_18Kernel_traits_baseILj2560EfS2_fS2_fjLj128EEEEELb1ELb1ELb0ELb1EEEvNS_9BwdParamsE)
        /*173c*/ 	.word	0x00000000


	//----- nvinfo : EIATTR_MIN_STACK_SIZE
	.align		4
.L_991:
        /*1740*/ 	.byte	0x04, 0x12
        /*1742*/ 	.short	(.L_993 - .L_992)
	.align		4
.L_992:
        /*1744*/ 	.word	index@(_ZN10layer_norm22ln_bwd_finalize_kernelINS_22Kernel_traits_finalizeILj2560Ef13__nv_bfloat16fS2_fjLb1ELj1024ELj4ENS_18Kernel_traits_baseILj2560EfS2_fS2_fjLj1024EEEEELb1ELb0EEEvNS_9BwdParamsE)
        /*1748*/ 	.word	0x00000000


	//----- nvinfo : EIATTR_MIN_STACK_SIZE
	.align		4
.L_993:
        /*174c*/ 	.byte	0x04, 0x12
        /*174e*/ 	.short	(.L_995 - .L_994)
	.align		4
.L_994:
        /*1750*/ 	.word	index@(_ZN10layer_norm13ln_bwd_kernelINS_13Kernel_traitsIf13__nv_bfloat16fS2_fjLj2560ELj1ELj1ELj4ELj8ENS_18Kernel_traits_baseILj2560EfS2_fS2_fjLj128EEEEELb1ELb1ELb1ELb0EEEvNS_9BwdParamsE)
        /*1754*/ 	.word	0x00000000


	//----- nvinfo : EIATTR_MIN_STACK_SIZE
	.align		4
.L_995:
        /*1758*/ 	.byte	0x04, 0x12
        /*175a*/ 	.short	(.L_997 - .L_996)
	.align		4
.L_996:
        /*175c*/ 	.word	index@(_ZN10layer_norm22ln_bwd_finalize_kernelINS_22Kernel_traits_finalizeILj2560Ef13__nv_bfloat16fS2_fjLb1ELj1024ELj4ENS_18Kernel_traits_baseILj2560EfS2_fS2_fjLj1024EEEEELb1ELb1EEEvNS_9BwdParamsE)
        /*1760*/ 	.word	0x00000000


	//----- nvinfo : EIATTR_MIN_STACK_SIZE
	.align		4
.L_997:
        /*1764*/ 	.byte	0x04, 0x12
        /*1766*/ 	.short	(.L_999 - .L_998)
	.align		4
.L_998:
        /*1768*/ 	.word	index@(_ZN10layer_norm13ln_bwd_kernelINS_13Kernel_traitsIf13__nv_bfloat16fS2_fjLj2560ELj1ELj1ELj4ELj8ENS_18Kernel_traits_baseILj2560EfS2_fS2_fjLj128EEEEELb1ELb1ELb1ELb1EEEvNS_9BwdParamsE)
        /*176c*/ 	.word	0x00000000


	//----- nvinfo : EIATTR_MIN_STACK_SIZE
	.align		4
.L_999:
        /*1770*/ 	.byte	0x04, 0x12
        /*1772*/ 	.short	(.L_1001 - .L_1000)
	.align		4
.L_1000:
        /*1774*/ 	.word	index@(_ZN10layer_norm13ln_bwd_kernelINS_13Kernel_traitsIf6__halfS2_S2_fjLj2560ELj1ELj1ELj4ELj8ENS_18Kernel_traits_baseILj2560EfS2_S2_S2_fjLj128EEEEELb0ELb0ELb0ELb0EEEvNS_9BwdParamsE)
        /*1778*/ 	.word	0x00000000


	//----- nvinfo : EIATTR_MIN_STACK_SIZE
	.align		4
.L_1001:
        /*177c*/ 	.byte	0x04, 0x12
        /*177e*/ 	.short	(.L_1003 - .L_1002)
	.align		4
.L_1002:
        /*1780*/ 	.word	index@(_ZN10layer_norm13ln_bwd_kernelINS_13Kernel_traitsIf6__halfS2_S2_fjLj2560ELj1ELj1ELj4ELj8ENS_18Kernel_traits_baseILj2560EfS2_S2_S2_fjLj128EEEEELb0ELb0ELb0ELb1EEEvNS_9BwdParamsE)
        /*1784*/ 	.word	0x00000000


	//----- nvinfo : EIATTR_MIN_STACK_SIZE
	.align		4
.L_1003:
        /*1788*/ 	.byte	0x04, 0x12
        /*178a*/ 	.short	(.L_1005 - .L_1004)
	.align		4
.L_1004:
        /*178c*/ 	.word	index@(_ZN10layer_norm13ln_bwd_kernelINS_13Kernel_traitsIf6__halfS2_S2_fjLj2560ELj1ELj1ELj4ELj8ENS_18Kernel_traits_baseILj2560EfS2_S2_S2_fjLj128EEEEELb0ELb0ELb1ELb0EEEvNS_9BwdParamsE)
        /*1790*/ 	.word	0x00000000


	//----- nvinfo : EIATTR_MIN_STACK_SIZE
	.align		4
.L_1005:
        /*1794*/ 	.byte	0x04, 0x12
        /*1796*/ 	.short	(.L_1007 - .L_1006)
	.align		4
.L_1006:
        /*1798*/ 	.word	index@(_ZN10layer_norm13ln_bwd_kernelINS_13Kernel_traitsIf6__halfS2_S2_fjLj2560ELj1ELj1ELj4ELj8ENS_18Kernel_traits_baseILj2560EfS2_S2_S2_fjLj128EEEEELb0ELb0ELb1ELb1EEEvNS_9BwdParamsE)
        /*179c*/ 	.word	0x00000000


	//----- nvinfo : EIATTR_MIN_STACK_SIZE
	.align		4
.L_1007:
        /*17a0*/ 	.byte	0x04, 0x12
        /*17a2*/ 	.short	(.L_1009 - .L_1008)
	.align		4
.L_1008:
        /*17a4*/ 	.word	index@(_ZN10layer_norm13ln_bwd_kernelINS_13Kernel_traitsIf6__halfS2_S2_fjLj2560ELj1ELj1ELj4ELj8ENS_18Kernel_traits_baseILj2560EfS2_S2_S2_fjLj128EEEEELb0ELb1ELb0ELb0EEEvNS_9BwdParamsE)
        /*17a8*/ 	.word	0x00000000


	//----- nvinfo : EIATTR_MIN_STACK_SIZE
	.align		4
.L_1009:
        /*17ac*/ 	.byte	0x04, 0x12
        /*17ae*/ 	.short	(.L_1011 - .L_1010)
	.align		4
.L_1010:
        /*17b0*/ 	.word	index@(_ZN10layer_norm13ln_bwd_kernelINS_13Kernel_traitsIf6__halfS2_S2_fjLj2560ELj1ELj1ELj4ELj8ENS_18Kernel_traits_baseILj2560EfS2_S2_S2_fjLj128EEEEELb0ELb1ELb0ELb1EEEvNS_9BwdParamsE)
        /*17b4*/ 	.word	0x00000000


	//----- nvinfo : EIATTR_MIN_STACK_SIZE
	.align		4
.L_1011:
        /*17b8*/ 	.byte	0x04, 0x12
        /*17ba*/ 	.short	(.L_1013 - .L_1012)
	.align		4
.L_1012:
        /*17bc*/ 	.word	index@(_ZN10layer_norm13ln_bwd_kernelINS_13Kernel_traitsIf6__halfS2_S2_fjLj2560ELj1ELj1ELj4ELj8ENS_18Kernel_traits_baseILj2560EfS2_S2_S2_fjLj128EEEEELb0ELb1ELb1ELb0EEEvNS_9BwdParamsE)
        /*17c0*/ 	.word	0x00000000


	//----- nvinfo : EIATTR_MIN_STACK_SIZE
	.align		4
.L_1013:
        /*17c4*/ 	.byte	0x04, 0x12
        /*17c6*/ 	.short	(.L_1015 - .L_1014)
	.align		4
.L_1014:
        /*17c8*/ 	.word	index@(_ZN10layer_norm13ln_bwd_kernelINS_13Kernel_traitsIf6__halfS2_S2_fjLj2560ELj1ELj1ELj4ELj8ENS_18Kernel_traits_baseILj2560EfS2_S2_S2_fjLj128EEEEELb0ELb1ELb1ELb1EEEvNS_9BwdParamsE)
        /*17cc*/ 	.word	0x00000000


	//----- nvinfo : EIATTR_MIN_STACK_SIZE
	.align		4
.L_1015:
        /*17d0*/ 	.byte	0x04, 0x12
        /*17d2*/ 	.short	(.L_1017 - .L_1016)
	.align		4
.L_1016:
        /*17d4*/ 	.word	index@(_ZN10layer_norm13ln_bwd_kernelINS_13Kernel_traitsIf6__halfS2_S2_fjLj2560ELj1ELj1ELj4ELj8ENS_18Kernel_traits_baseILj2560EfS2_S2_S2_fjLj128EEEEELb1ELb0ELb0ELb0EEEvNS_9BwdParamsE)
        /*17d8*/ 	.word	0x00000000


	//----- nvinfo : EIATTR_MIN_STACK_SIZE
	.align		4
.L_1017:
        /*17dc*/ 	.byte	0x04, 0x12
        /*17de*/ 	.short	(.L_1019 - .L_1018)
	.align		4
.L_1018:
        /*17e0*/ 	.word	index@(_ZN10layer_norm13ln_bwd_kernelINS_13Kernel_traitsIf6__halfS2_S2_fjLj2560ELj1ELj1ELj4ELj8ENS_18Kernel_traits_baseILj2560EfS2_S2_S2_fjLj128EEEEELb1ELb0ELb0ELb1EEEvNS_9BwdParamsE)
        /*17e4*/ 	.word	0x00000000


	//----- nvinfo : EIATTR_MIN_STACK_SIZE
	.align		4
.L_1019:
        /*17e8*/ 	.byte	0x04, 0x12
        /*17ea*/ 	.short	(.L_1021 - .L_1020)
	.align		4
.L_1020:
        /*17ec*/ 	.word	index@(_ZN10layer_norm22ln_bwd_finalize_kernelINS_22Kernel_traits_finalizeILj2560Ef6__halfS2_S2_fjLb0ELj1024ELj4ENS_18Kernel_traits_baseILj2560EfS2_S2_S2_fjLj1024EEEEELb0ELb0EEEvNS_9BwdParamsE)
        /*17f0*/ 	.word	0x00000000


	//----- nvinfo : EIATTR_MIN_STACK_SIZE
	.align		4
.L_1021:
        /*17f4*/ 	.byte	0x04, 0x12
        /*17f6*/ 	.short	(.L_1023 - .L_1022)
	.align		4
.L_1022:
        /*17f8*/ 	.word	index@(_ZN10layer_norm13ln_bwd_kernelINS_13Kernel_traitsIf6__halfS2_S2_fjLj2560ELj1ELj1ELj4ELj8ENS_18Kernel_traits_baseILj2560EfS2_S2_S2_fjLj128EEEEELb1ELb0ELb1ELb0EEEvNS_9BwdParamsE)
        /*17fc*/ 	.word	0x00000000


	//----- nvinfo : EIATTR_MIN_STACK_SIZE
	.align		4
.L_1023:
        /*1800*/ 	.byte	0x04, 0x12
        /*1802*/ 	.short	(.L_1025 - .L_1024)
	.align		4
.L_1024:
        /*1804*/ 	.word	index@(_ZN10layer_norm22ln_bwd_finalize_kernelINS_22Kernel_traits_finalizeILj2560Ef6__halfS2_S2_fjLb0ELj1024ELj4ENS_18Kernel_traits_baseILj2560EfS2_S2_S2_fjLj1024EEEEELb0ELb1EEEvNS_9BwdParamsE)
        /*1808*/ 	.word	0x00000000


	//----- nvinfo : EIATTR_MIN_STACK_SIZE
	.align		4
.L_1025:
        /*180c*/ 	.byte	0x04, 0x12
        /*180e*/ 	.short	(.L_1027 - .L_1026)
	.align		4
.L_1026:
        /*1810*/ 	.word	index@(_ZN10layer_norm13ln_bwd_kernelINS_13Kernel_traitsIf6__halfS2_S2_fjLj2560ELj1ELj1ELj4ELj8ENS_18Kernel_traits_baseILj2560EfS2_S2_S2_fjLj128EEEEELb1ELb0ELb1ELb1EEEvNS_9BwdParamsE)
        /*1814*/ 	.word	0x00000000


	//----- nvinfo : EIATTR_MIN_STACK_SIZE
	.align		4
.L_1027:
        /*1818*/ 	.byte	0x04, 0x12
        /*181a*/ 	.short	(.L_1029 - .L_1028)
	.align		4
.L_1028:
        /*181c*/ 	.word	index@(_ZN10layer_norm13ln_bwd_kernelINS_13Kernel_traitsIf6__halfS2_S2_fjLj2560ELj1ELj1ELj4ELj8ENS_18Kernel_traits_baseILj2560EfS2_S2_S2_fjLj128EEEEELb1ELb1ELb0ELb0EEEvNS_9BwdParamsE)
        /*1820*/ 	.word	0x00000000


	//----- nvinfo : EIATTR_MIN_STACK_SIZE
	.align		4
.L_1029:
        /*1824*/ 	.byte	0x04, 0x12
        /*1826*/ 	.short	(.L_1031 - .L_1030)
	.align		4
.L_1030:
        /*1828*/ 	.word	index@(_ZN10layer_norm13ln_bwd_kernelINS_13Kernel_traitsIf6__halfS2_S2_fjLj2560ELj1ELj1ELj4ELj8ENS_18Kernel_traits_baseILj2560EfS2_S2_S2_fjLj128EEEEELb1ELb1ELb0ELb1EEEvNS_9BwdParamsE)
        /*182c*/ 	.word	0x00000000


	//----- nvinfo : EIATTR_MIN_STACK_SIZE
	.align		4
.L_1031:
        /*1830*/ 	.byte	0x04, 0x12
        /*1832*/ 	.short	(.L_1033 - .L_1032)
	.align		4
.L_1032:
        /*1834*/ 	.word	index@(_ZN10layer_norm22ln_bwd_finalize_kernelINS_22Kernel_traits_finalizeILj2560Ef6__halfS2_S2_fjLb1ELj1024ELj4ENS_18Kernel_traits_baseILj2560EfS2_S2_S2_fjLj1024EEEEELb1ELb0EEEvNS_9BwdParamsE)
        /*1838*/ 	.word	0x00000000


	//----- nvinfo : EIATTR_MIN_STACK_SIZE
	.align		4
.L_1033:
        /*183c*/ 	.byte	0x04, 0x12
        /*183e*/ 	.short	(.L_1035 - .L_1034)
	.align		4
.L_1034:
        /*1840*/ 	.word	index@(_ZN10layer_norm13ln_bwd_kernelINS_13Kernel_traitsIf6__halfS2_S2_fjLj2560ELj1ELj1ELj4ELj8ENS_18Kernel_traits_baseILj2560EfS2_S2_S2_fjLj128EEEEELb1ELb1ELb1ELb0EEEvNS_9BwdParamsE)
        /*1844*/ 	.word	0x00000000


	//----- nvinfo : EIATTR_MIN_STACK_SIZE
	.align		4
.L_1035:
        /*1848*/ 	.byte	0x04, 0x12
        /*184a*/ 	.short	(.L_1037 - .L_1036)
	.align		4
.L_1036:
        /*184c*/ 	.word	index@(_ZN10layer_norm22ln_bwd_finalize_kernelINS_22Kernel_traits_finalizeILj2560Ef6__halfS2_S2_fjLb1ELj1024ELj4ENS_18Kernel_traits_baseILj2560EfS2_S2_S2_fjLj1024EEEEELb1ELb1EEEvNS_9BwdParamsE)
        /*1850*/ 	.word	0x00000000


	//----- nvinfo : EIATTR_MIN_STACK_SIZE
	.align		4
.L_1037:
        /*1854*/ 	.byte	0x04, 0x12
        /*1856*/ 	.short	(.L_1039 - .L_1038)
	.align		4
.L_1038:
        /*1858*/ 	.word	index@(_ZN10layer_norm13ln_bwd_kernelINS_13Kernel_traitsIf6__halfS2_S2_fjLj2560ELj1ELj1ELj4ELj8ENS_18Kernel_traits_baseILj2560EfS2_S2_S2_fjLj128EEEEELb1ELb1ELb1ELb1EEEvNS_9BwdParamsE)
        /*185c*/ 	.word	0x00000000


	//----- nvinfo : EIATTR_MIN_STACK_SIZE
	.align		4
.L_1039:
        /*1860*/ 	.byte	0x04, 0x12
        /*1862*/ 	.short	(.L_1041 - .L_1040)
	.align		4
.L_1040:
        /*1864*/ 	.word	index@(_ZN10layer_norm13ln_bwd_kernelINS_13Kernel_traitsI6__halfS2_fS2_fjLj2560ELj1ELj1ELj4ELj8ENS_18Kernel_traits_baseILj2560ES2_S2_fS2_fjLj128EEEEELb0ELb0ELb0ELb0EEEvNS_9BwdParamsE)
        /*1868*/ 	.word	0x00000000


	//----- nvinfo : EIATTR_MIN_STACK_SIZE
	.align		4
.L_1041:
        /*186c*/ 	.byte	0x04, 0x12
        /*186e*/ 	.short	(.L_1043 - .L_1042)
	.align		4
.L_1042:
        /*1870*/ 	.word	index@(_ZN10layer_norm13ln_bwd_kernelINS_13Kernel_traitsI6__halfS2_fS2_fjLj2560ELj1ELj1ELj4ELj8ENS_18Kernel_traits_baseILj2560ES2_S2_fS2_fjLj128EEEEELb0ELb0ELb0ELb1EEEvNS_9BwdParamsE)
        /*1874*/ 	.word	0x00000000


	//----- nvinfo : EIATTR_MIN_STACK_SIZE
	.align		4
.L_1043:
        /*1878*/ 	.byte	0x04, 0x12
        /*187a*/ 	.short	(.L_1045 - .L_1044)
	.align		4
.L_1044:
        /*187c*/ 	.word	index@(_ZN10layer_norm13ln_bwd_kernelINS_13Kernel_traitsI6__halfS2_fS2_fjLj2560ELj1ELj1ELj4ELj8ENS_18Kernel_traits_baseILj2560ES2_S2_fS2_fjLj128EEEEELb0ELb0ELb1ELb0EEEvNS_9BwdParamsE)
        /*1880*/ 	.word	0x00000000


	//----- nvinfo : EIATTR_MIN_STACK_SIZE
	.align		4
.L_1045:
        /*1884*/ 	.byte	0x04, 0x12
        /*1886*/ 	.short	(.L_1047 - .L_1046)
	.align		4
.L_1046:
        /*1888*/ 	.word	index@(_ZN10layer_norm13ln_bwd_kernelINS_13Kernel_traitsI6__halfS2_fS2_fjLj2560ELj1ELj1ELj4ELj8ENS_18Kernel_traits_baseILj2560ES2_S2_fS2_fjLj128EEEEELb0ELb0ELb1ELb1EEEvNS_9BwdParamsE)
        /*188c*/ 	.word	0x00000000


	//----- nvinfo : EIATTR_MIN_STACK_SIZE
	.align		4
.L_1047:
        /*1890*/ 	.byte	0x04, 0x12
        /*1892*/ 	.short	(.L_1049 - .L_1048)
	.align		4
.L_1048:
        /*1894*/ 	.word	index@(_ZN10layer_norm13ln_bwd_kernelINS_13Kernel_traitsI6__halfS2_fS2_fjLj2560ELj1ELj1ELj4ELj8ENS_18Kernel_traits_baseILj2560ES2_S2_fS2_fjLj128EEEEELb0ELb1ELb0ELb0EEEvNS_9BwdParamsE)
        /*1898*/ 	.word	0x00000000


	//----- nvinfo : EIATTR_MIN_STACK_SIZE
	.align		4
.L_1049:
        /*189c*/ 	.byte	0x04, 0x12
        /*189e*/ 	.short	(.L_1051 - .L_1050)
	.align		4
.L_1050:
        /*18a0*/ 	.word	index@(_ZN10layer_norm13ln_bwd_kernelINS_13Kernel_traitsI6__halfS2_fS2_fjLj2560ELj1ELj1ELj4ELj8ENS_18Kernel_traits_baseILj2560ES2_S2_fS2_fjLj128EEEEELb0ELb1ELb0ELb1EEEvNS_9BwdParamsE)
        /*18a4*/ 	.word	0x00000000


	//----- nvinfo : EIATTR_MIN_STACK_SIZE
	.align		4
.L_1051:
        /*18a8*/ 	.byte	0x04, 0x12
        /*18aa*/ 	.short	(.L_1053 - .L_1052)
	.align		4
.L_1052:
        /*18ac*/ 	.word	index@(_ZN10layer_norm13ln_bwd_kernelINS_13Kernel_traitsI6__halfS2_fS2_fjLj2560ELj1ELj1ELj4ELj8ENS_18Kernel_traits_baseILj2560ES2_S2_fS2_fjLj128EEEEELb0ELb1ELb1ELb0EEEvNS_9BwdParamsE)
        /*18b0*/ 	.word	0x00000000


	//----- nvinfo : EIATTR_MIN_STACK_SIZE
	.align		4
.L_1053:
        /*18b4*/ 	.byte	0x04, 0x12
        /*18b6*/ 	.short	(.L_1055 - .L_1054)
	.align		4
.L_1054:
        /*18b8*/ 	.word	index@(_ZN10layer_norm13ln_bwd_kernelINS_13Kernel_traitsI6__halfS2_fS2_fjLj2560ELj1ELj1ELj4ELj8ENS_18Kernel_traits_baseILj2560ES2_S2_fS2_fjLj128EEEEELb0ELb1ELb1ELb1EEEvNS_9BwdParamsE)
        /*18bc*/ 	.word	0x00000000


	//----- nvinfo : EIATTR_MIN_STACK_SIZE
	.align		4
.L_1055:
        /*18c0*/ 	.byte	0x04, 0x12
        /*18c2*/ 	.short	(.L_1057 - .L_1056)
	.align		4
.L_1056:
        /*18c4*/ 	.word	index@(_ZN10layer_norm13ln_bwd_kernelINS_13Kernel_traitsI6__halfS2_fS2_fjLj2560ELj1ELj1ELj4ELj8ENS_18Kernel_traits_baseILj2560ES2_S2_fS2_fjLj128EEEEELb1ELb0ELb0ELb0EEEvNS_9BwdParamsE)
        /*18c8*/ 	.word	0x00000000


	//----- nvinfo : EIATTR_MIN_STACK_SIZE
	.align		4
.L_1057:
        /*18cc*/ 	.byte	0x04, 0x12
        /*18ce*/ 	.short	(.L_1059 - .L_1058)
	.align		4
.L_1058:
        /*18d0*/ 	.word	index@(_ZN10layer_norm13ln_bwd_kernelINS_13Kernel_traitsI6__halfS2_fS2_fjLj2560ELj1ELj1ELj4ELj8ENS_18Kernel_traits_baseILj2560ES2_S2_fS2_fjLj128EEEEELb1ELb0ELb0ELb1EEEvNS_9BwdParamsE)
        /*18d4*/ 	.word	0x00000000


	//----- nvinfo : EIATTR_MIN_STACK_SIZE
	.align		4
.L_1059:
        /*18d8*/ 	.byte	0x04, 0x12
        /*18da*/ 	.short	(.L_1061 - .L_1060)
	.align		4
.L_1060:
        /*18dc*/ 	.word	index@(_ZN10layer_norm22ln_bwd_finalize_kernelINS_22Kernel_traits_finalizeILj2560E6__halfS2_fS2_fjLb0ELj1024ELj4ENS_18Kernel_traits_baseILj2560ES2_S2_fS2_fjLj1024EEEEELb0ELb0EEEvNS_9BwdParamsE)
        /*18e0*/ 	.word	0x00000000


	//----- nvinfo : EIATTR_MIN_STACK_SIZE
	.align		4
.L_1061:
        /*18e4*/ 	.byte	0x04, 0x12
        /*18e6*/ 	.short	(.L_1063 - .L_1062)
	.align		4
.L_1062:
        /*18e8*/ 	.word	index@(_ZN10layer_norm13ln_bwd_kernelINS_13Kernel_traitsI6__halfS2_fS2_fjLj2560ELj1ELj1ELj4ELj8ENS_18Kernel_traits_baseILj2560ES2_S2_fS2_fjLj128EEEEELb1ELb0ELb1ELb0EEEvNS_9BwdParamsE)
        /*18ec*/ 	.word	0x00000000


	//----- nvinfo : EIATTR_MIN_STACK_SIZE
	.align		4
.L_1063:
        /*18f0*/ 	.byte	0x04, 0x12
        /*18f2*/ 	.short	(.L_1065 - .L_1064)
	.align		4
.L_1064:
        /*18f4*/ 	.word	index@(_ZN10layer_norm22ln_bwd_finalize_kernelINS_22Kernel_traits_finalizeILj2560E6__halfS2_fS2_fjLb0ELj1024ELj4ENS_18Kernel_traits_baseILj2560ES2_S2_fS2_fjLj1024EEEEELb0ELb1EEEvNS_9BwdParamsE)
        /*18f8*/ 	.word	0x00000000


	//----- nvinfo : EIATTR_MIN_STACK_SIZE
	.align		4
.L_1065:
        /*18fc*/ 	.byte	0x04, 0x12
        /*18fe*/ 	.short	(.L_1067 - .L_1066)
	.align		4
.L_1066:
        /*1900*/ 	.word	index@(_ZN10layer_norm13ln_bwd_kernelINS_13Kernel_traitsI6__halfS2_fS2_fjLj2560ELj1ELj1ELj4ELj8ENS_18Kernel_traits_baseILj2560ES2_S2_fS2_fjLj128EEEEELb1ELb0ELb1ELb1EEEvNS_9BwdParamsE)
        /*1904*/ 	.word	0x00000000


	//----- nvinfo : EIATTR_MIN_STACK_SIZE
	.align		4
.L_1067:
        /*1908*/ 	.byte	0x04, 0x12
        /*190a*/ 	.short	(.L_1069 - .L_1068)
	.align		4
.L_1068:
        /*190c*/ 	.word	index@(_ZN10layer_norm13ln_bwd_kernelINS_13Kernel_traitsI6__halfS2_fS2_fjLj2560ELj1ELj1ELj4ELj8ENS_18Kernel_traits_baseILj2560ES2_S2_fS2_fjLj128EEEEELb1ELb1ELb0ELb0EEEvNS_9BwdParamsE)
        /*1910*/ 	.word	0x00000000


	//----- nvinfo : EIATTR_MIN_STACK_SIZE
	.align		4
.L_1069:
        /*1914*/ 	.byte	0x04, 0x12
        /*1916*/ 	.short	(.L_1071 - .L_1070)
	.align		4
.L_1070:
        /*1918*/ 	.word	index@(_ZN10layer_norm13ln_bwd_kernelINS_13Kernel_traitsI6__halfS2_fS2_fjLj2560ELj1ELj1ELj4ELj8ENS_18Kernel_traits_baseILj2560ES2_S2_fS2_fjLj128EEEEELb1ELb1ELb0ELb1EEEvNS_9BwdParamsE)
        /*191c*/ 	.word	0x00000000


	//----- nvinfo : EIATTR_MIN_STACK_SIZE
	.align		4
.L_1071:
        /*1920*/ 	.byte	0x04, 0x12
        /*1922*/ 	.short	(.L_1073 - .L_1072)
	.align		4
.L_1072:
        /*1924*/ 	.word	index@(_ZN10layer_norm22ln_bwd_finalize_kernelINS_22Kernel_traits_finalizeILj2560E6__halfS2_fS2_fjLb1ELj1024ELj4ENS_18Kernel_traits_baseILj2560ES2_S2_fS2_fjLj1024EEEEELb1ELb0EEEvNS_9BwdParamsE)
        /*1928*/ 	.word	0x00000000


	//----- nvinfo : EIATTR_MIN_STACK_SIZE
	.align		4
.L_1073:
        /*192c*/ 	.byte	0x04, 0x12
        /*192e*/ 	.short	(.L_1075 - .L_1074)
	.align		4
.L_1074:
        /*1930*/ 	.word	index@(_ZN10layer_norm13ln_bwd_kernelINS_13Kernel_traitsI6__halfS2_fS2_fjLj2560ELj1ELj1ELj4ELj8ENS_18Kernel_traits_baseILj2560ES2_S2_fS2_fjLj128EEEEELb1ELb1ELb1ELb0EEEvNS_9BwdParamsE)
        /*1934*/ 	.word	0x00000000


	//----- nvinfo : EIATTR_MIN_STACK_SIZE
	.align		4
.L_1075:
        /*1938*/ 	.byte	0x04, 0x12
        /*193a*/ 	.short	(.L_1077 - .L_1076)
	.align		4
.L_1076:
        /*193c*/ 	.word	index@(_ZN10layer_norm22ln_bwd_finalize_kernelINS_22Kernel_traits_finalizeILj2560E6__halfS2_fS2_fjLb1ELj1024ELj4ENS_18Kernel_traits_baseILj2560ES2_S2_fS2_fjLj1024EEEEELb1ELb1EEEvNS_9BwdParamsE)
        /*1940*/ 	.word	0x00000000


	//----- nvinfo : EIATTR_MIN_STACK_SIZE
	.align		4
.L_1077:
        /*1944*/ 	.byte	0x04, 0x12
        /*1946*/ 	.short	(.L_1079 - .L_1078)
	.align		4
.L_1078:
        /*1948*/ 	.word	index@(_ZN10layer_norm13ln_bwd_kernelINS_13Kernel_traitsI6__halfS2_fS2_fjLj2560ELj1ELj1ELj4ELj8ENS_18Kernel_traits_baseILj2560ES2_S2_fS2_fjLj128EEEEELb1ELb1ELb1ELb1EEEvNS_9BwdParamsE)
        /*194c*/ 	.word	0x00000000


	//----- nvinfo : EIATTR_MIN_STACK_SIZE
	.align		4
.L_1079:
        /*1950*/ 	.byte	0x04, 0x12
        /*1952*/ 	.short	(.L_1081 - .L_1080)
	.align		4
.L_1080:
        /*1954*/ 	.word	index@(_ZN10layer_norm13ln_bwd_kernelINS_13Kernel_traitsIf6__halffS2_fjLj2560ELj1ELj1ELj4ELj8ENS_18Kernel_traits_baseILj2560EfS2_fS2_fjLj128EEEEELb0ELb0ELb0ELb0EEEvNS_9BwdParamsE)
        /*1958*/ 	.word	0x00000000


	//----- nvinfo : EIATTR_MIN_STACK_SIZE
	.align		4
.L_1081:
        /*195c*/ 	.byte	0x04, 0x12
        /*195e*/ 	.short	(.L_1083 - .L_1082)
	.align		4
.L_1082:
        /*1960*/ 	.word	index@(_ZN10layer_norm13ln_bwd_kernelINS_13Kernel_traitsIf6__halffS2_fjLj2560ELj1ELj1ELj4ELj8ENS_18Kernel_traits_baseILj2560EfS2_fS2_fjLj128EEEEELb0ELb0ELb0ELb1EEEvNS_9BwdParamsE)
        /*1964*/ 	.word	0x00000000


	//----- nvinfo : EIATTR_MIN_STACK_SIZE
	.align		4
.L_1083:
        /*1968*/ 	.byte	0x04, 0x12
        /*196a*/ 	.short	(.L_1085 - .L_1084)
	.align		4
.L_1084:
        /*196c*/ 	.word	index@(_ZN10layer_norm13ln_bwd_kernelINS_13Kernel_traitsIf6__halffS2_fjLj2560ELj1ELj1ELj4ELj8ENS_18Kernel_traits_baseILj2560EfS2_fS2_fjLj128EEEEELb0ELb0ELb1ELb0EEEvNS_9BwdParamsE)
        /*1970*/ 	.word	0x00000000


	//----- nvinfo : EIATTR_MIN_STACK_SIZE
	.align		4
.L_1085:
        /*1974*/ 	.byte	0x04, 0x12
        /*1976*/ 	.short	(.L_1087 - .L_1086)
	.align		4
.L_1086:
        /*1978*/ 	.word	index@(_ZN10layer_norm13ln_bwd_kernelINS_13Kernel_traitsIf6__halffS2_fjLj2560ELj1ELj1ELj4ELj8ENS_18Kernel_traits_baseILj2560EfS2_fS2_fjLj128EEEEELb0ELb0ELb1ELb1EEEvNS_9BwdParamsE)
        /*197c*/ 	.word	0x00000000


	//----- nvinfo : EIATTR_MIN_STACK_SIZE
	.align		4
.L_1087:
        /*1980*/ 	.byte	0x04, 0x12
        /*1982*/ 	.short	(.L_1089 - .L_1088)
	.align		4
.L_1088:
        /*1984*/ 	.word	index@(_ZN10layer_norm13ln_bwd_kernelINS_13Kernel_traitsIf6__halffS2_fjLj2560ELj1ELj1ELj4ELj8ENS_18Kernel_traits_baseILj2560EfS2_fS2_fjLj128EEEEELb0ELb1ELb0ELb0EEEvNS_9BwdParamsE)
        /*1988*/ 	.word	0x00000000


	//----- nvinfo : EIATTR_MIN_STACK_SIZE
	.align		4
.L_1089:
        /*198c*/ 	.byte	0x04, 0x12
        /*198e*/ 	.short	(.L_1091 - .L_1090)
	.align		4
.L_1090:
        /*1990*/ 	.word	index@(_ZN10layer_norm13ln_bwd_kernelINS_13Kernel_traitsIf6__halffS2_fjLj2560ELj1ELj1ELj4ELj8ENS_18Kernel_traits_baseILj2560EfS2_fS2_fjLj128EEEEELb0ELb1ELb0ELb1EEEvNS_9BwdParamsE)
        /*1994*/ 	.word	0x00000000


	//----- nvinfo : EIATTR_MIN_STACK_SIZE
	.align		4
.L_1091:
        /*1998*/ 	.byte	0x04, 0x12
        /*199a*/ 	.short	(.L_1093 - .L_1092)
	.align		4
.L_1092:
        /*199c*/ 	.word	index@(_ZN10layer_norm13ln_bwd_kernelINS_13Kernel_traitsIf6__halffS2_fjLj2560ELj1ELj1ELj4ELj8ENS_18Kernel_traits_baseILj2560EfS2_fS2_fjLj128EEEEELb0ELb1ELb1ELb0EEEvNS_9BwdParamsE)
        /*19a0*/ 	.word	0x00000000


	//----- nvinfo : EIATTR_MIN_STACK_SIZE
	.align		4
.L_1093:
        /*19a4*/ 	.byte	0x04, 0x12
        /*19a6*/ 	.short	(.L_1095 - .L_1094)
	.align		4
.L_1094:
        /*19a8*/ 	.word	index@(_ZN10layer_norm13ln_bwd_kernelINS_13Kernel_traitsIf6__halffS2_fjLj2560ELj1ELj1ELj4ELj8ENS_18Kernel_traits_baseILj2560EfS2_fS2_fjLj128EEEEELb0ELb1ELb1ELb1EEEvNS_9BwdParamsE)
        /*19ac*/ 	.word	0x00000000


	//----- nvinfo : EIATTR_MIN_STACK_SIZE
	.align		4
.L_1095:
        /*19b0*/ 	.byte	0x04, 0x12
        /*19b2*/ 	.short	(.L_1097 - .L_1096)
	.align		4
.L_1096:
        /*19b4*/ 	.word	index@(_ZN10layer_norm13ln_bwd_kernelINS_13Kernel_traitsIf6__halffS2_fjLj2560ELj1ELj1ELj4ELj8ENS_18Kernel_traits_baseILj2560EfS2_fS2_fjLj128EEEEELb1ELb0ELb0ELb0EEEvNS_9BwdParamsE)
        /*19b8*/ 	.word	0x00000000


	//----- nvinfo : EIATTR_MIN_STACK_SIZE
	.align		4
.L_1097:
        /*19bc*/ 	.byte	0x04, 0x12
        /*19be*/ 	.short	(.L_1099 - .L_1098)
	.align		4
.L_1098:
        /*19c0*/ 	.word	index@(_ZN10layer_norm13ln_bwd_kernelINS_13Kernel_traitsIf6__halffS2_fjLj2560ELj1ELj1ELj4ELj8ENS_18Kernel_traits_baseILj2560EfS2_fS2_fjLj128EEEEELb1ELb0ELb0ELb1EEEvNS_9BwdParamsE)
        /*19c4*/ 	.word	0x00000000


	//----- nvinfo : EIATTR_MIN_STACK_SIZE
	.align		4
.L_1099:
        /*19c8*/ 	.byte	0x04, 0x12
        /*19ca*/ 	.short	(.L_1101 - .L_1100)
	.align		4
.L_1100:
        /*19cc*/ 	.word	index@(_ZN10layer_norm22ln_bwd_finalize_kernelINS_22Kernel_traits_finalizeILj2560Ef6__halffS2_fjLb0ELj1024ELj4ENS_18Kernel_traits_baseILj2560EfS2_fS2_fjLj1024EEEEELb0ELb0EEEvNS_9BwdParamsE)
        /*19d0*/ 	.word	0x00000000


	//----- nvinfo : EIATTR_MIN_STACK_SIZE
	.align		4
.L_1101:
        /*19d4*/ 	.byte	0x04, 0x12
        /*19d6*/ 	.short	(.L_1103 - .L_1102)
	.align		4
.L_1102:
        /*19d8*/ 	.word	index@(_ZN10layer_norm13ln_bwd_kernelINS_13Kernel_traitsIf6__halffS2_fjLj2560ELj1ELj1ELj4ELj8ENS_18Kernel_traits_baseILj2560EfS2_fS2_fjLj128EEEEELb1ELb0ELb1ELb0EEEvNS_9BwdParamsE)
        /*19dc*/ 	.word	0x00000000


	//----- nvinfo : EIATTR_MIN_STACK_SIZE
	.align		4
.L_1103:
        /*19e0*/ 	.byte	0x04, 0x12
        /*19e2*/ 	.short	(.L_1105 - .L_1104)
	.align		4
.L_1104:
        /*19e4*/ 	.word	index@(_ZN10layer_norm22ln_bwd_finalize_kernelINS_22Kernel_traits_finalizeILj2560Ef6__halffS2_fjLb0ELj1024ELj4ENS_18Kernel_traits_baseILj2560EfS2_fS2_fjLj1024EEEEELb0ELb1EEEvNS_9BwdParamsE)
        /*19e8*/ 	.word	0x00000000


	//----- nvinfo : EIATTR_MIN_STACK_SIZE
	.align		4
.L_1105:
        /*19ec*/ 	.byte	0x04, 0x12
        /*19ee*/ 	.short	(.L_1107 - .L_1106)
	.align		4
.L_1106:
        /*19f0*/ 	.word	index@(_ZN10layer_norm13ln_bwd_kernelINS_13Kernel_traitsIf6__halffS2_fjLj2560ELj1ELj1ELj4ELj8ENS_18Kernel_traits_baseILj2560EfS2_fS2_fjLj128EEEEELb1ELb0ELb1ELb1EEEvNS_9BwdParamsE)
        /*19f4*/ 	.word	0x00000000


	//----- nvinfo : EIATTR_MIN_STACK_SIZE
	.align		4
.L_1107:
        /*19f8*/ 	.byte	0x04, 0x12
        /*19fa*/ 	.short	(.L_1109 - .L_1108)
	.align		4
.L_1108:
        /*19fc*/ 	.word	index@(_ZN10layer_norm13ln_bwd_kernelINS_13Kernel_traitsIf6__halffS2_fjLj2560ELj1ELj1ELj4ELj8ENS_18Kernel_traits_baseILj2560EfS2_fS2_fjLj128EEEEELb1ELb1ELb0ELb0EEEvNS_9BwdParamsE)
        /*1a00*/ 	.word	0x00000000


	//----- nvinfo : EIATTR_MIN_STACK_SIZE
	.align		4
.L_1109:
        /*1a04*/ 	.byte	0x04, 0x12
        /*1a06*/ 	.short	(.L_1111 - .L_1110)
	.align		4
.L_1110:
        /*1a08*/ 	.word	index@(_ZN10layer_norm13ln_bwd_kernelINS_13Kernel_traitsIf6__halffS2_fjLj2560ELj1ELj1ELj4ELj8ENS_18Kernel_traits_baseILj2560EfS2_fS2_fjLj128EEEEELb1ELb1ELb0ELb1EEEvNS_9BwdParamsE)
        /*1a0c*/ 	.word	0x00000000


	//----- nvinfo : EIATTR_MIN_STACK_SIZE
	.align		4
.L_1111:
        /*1a10*/ 	.byte	0x04, 0x12
        /*1a12*/ 	.short	(.L_1113 - .L_1112)
	.align		4
.L_1112:
        /*1a14*/ 	.word	index@(_ZN10layer_norm22ln_bwd_finalize_kernelINS_22Kernel_traits_finalizeILj2560Ef6__halffS2_fjLb1ELj1024ELj4ENS_18Kernel_traits_baseILj2560EfS2_fS2_fjLj1024EEEEELb1ELb0EEEvNS_9BwdParamsE)
        /*1a18*/ 	.word	0x00000000


	//----- nvinfo : EIATTR_MIN_STACK_SIZE
	.align		4
.L_1113:
        /*1a1c*/ 	.byte	0x04, 0x12
        /*1a1e*/ 	.short	(.L_1115 - .L_1114)
	.align		4
.L_1114:
        /*1a20*/ 	.word	index@(_ZN10layer_norm13ln_bwd_kernelINS_13Kernel_traitsIf6__halffS2_fjLj2560ELj1ELj1ELj4ELj8ENS_18Kernel_traits_baseILj2560EfS2_fS2_fjLj128EEEEELb1ELb1ELb1ELb0EEEvNS_9BwdParamsE)
        /*1a24*/ 	.word	0x00000000


	//----- nvinfo : EIATTR_MIN_STACK_SIZE
	.align		4
.L_1115:
        /*1a28*/ 	.byte	0x04, 0x12
        /*1a2a*/ 	.short	(.L_1117 - .L_1116)
	.align		4
.L_1116:
        /*1a2c*/ 	.word	index@(_ZN10layer_norm22ln_bwd_finalize_kernelINS_22Kernel_traits_finalizeILj2560Ef6__halffS2_fjLb1ELj1024ELj4ENS_18Kernel_traits_baseILj2560EfS2_fS2_fjLj1024EEEEELb1ELb1EEEvNS_9BwdParamsE)
        /*1a30*/ 	.word	0x00000000


	//----- nvinfo : EIATTR_MIN_STACK_SIZE
	.align		4
.L_1117:
        /*1a34*/ 	.byte	0x04, 0x12
        /*1a36*/ 	.short	(.L_1119 - .L_1118)
	.align		4
.L_1118:
        /*1a38*/ 	.word	index@(_ZN10layer_norm13ln_bwd_kernelINS_13Kernel_traitsIf6__halffS2_fjLj2560ELj1ELj1ELj4ELj8ENS_18Kernel_traits_baseILj2560EfS2_fS2_fjLj128EEEEELb1ELb1ELb1ELb1EEEvNS_9BwdParamsE)
        /*1a3c*/ 	.word	0x00000000


	//----- nvinfo : EIATTR_MIN_STACK_SIZE
	.align		4
.L_1119:
        /*1a40*/ 	.byte	0x04, 0x12
        /*1a42*/ 	.short	(.L_1121 - .L_1120)
	.align		4
.L_1120:
        /*1a44*/ 	.word	index@(_ZN10layer_norm13ln_bwd_kernelINS_13Kernel_traitsI6__halfffffjLj2560ELj1ELj1ELj4ELj16ENS_18Kernel_traits_baseILj2560ES2_ffffjLj128EEEEELb0ELb0ELb0ELb0EEEvNS_9BwdParamsE)
        /*1a48*/ 	.word	0x00000000


	//----- nvinfo : EIATTR_MIN_STACK_SIZE
	.align		4
.L_1121:
        /*1a4c*/ 	.byte	0x04, 0x12
        /*1a4e*/ 	.short	(.L_1123 - .L_1122)
	.align		4
.L_1122:
        /*1a50*/ 	.word	index@(_ZN10layer_norm13ln_bwd_kernelINS_13Kernel_traitsI6__halfffffjLj2560ELj1ELj1ELj4ELj16ENS_18Kernel_traits_baseILj2560ES2_ffffjLj128EEEEELb0ELb0ELb0ELb1EEEvNS_9BwdParamsE)
        /*1a54*/ 	.word	0x00000000


	//----- nvinfo : EIATTR_MIN_STACK_SIZE
	.align		4
.L_1123:
        /*1a58*/ 	.byte	0x04, 0x12
        /*1a5a*/ 	.short	(.L_1125 - .L_1124)
	.align		4
.L_1124:
        /*1a5c*/ 	.word	index@(_ZN10layer_norm13ln_bwd_kernelINS_13Kernel_traitsI6__halfffffjLj2560ELj1ELj1ELj4ELj16ENS_18Kernel_traits_baseILj2560ES2_ffffjLj128EEEEELb0ELb0ELb1ELb0EEEvNS_9BwdParamsE)
        /*1a60*/ 	.word	0x00000000


	//----- nvinfo : EIATTR_MIN_STACK_SIZE
	.align		4
.L_1125:
        /*1a64*/ 	.byte	0x04, 0x12
        /*1a66*/ 	.short	(.L_1127 - .L_1126)
	.align		4
.L_1126:
        /*1a68*/ 	.word	index@(_ZN10layer_norm13ln_bwd_kernelINS_13Kernel_traitsI6__halfffffjLj2560ELj1ELj1ELj4ELj16ENS_18Kernel_traits_baseILj2560ES2_ffffjLj128EEEEELb0ELb0ELb1ELb1EEEvNS_9BwdParamsE)
        /*1a6c*/ 	.word	0x00000000


	//----- nvinfo : EIATTR_MIN_STACK_SIZE
	.align		4
.L_1127:
        /*1a70*/ 	.byte	0x04, 0x12
        /*1a72*/ 	.short	(.L_1129 - .L_1128)
	.align		4
.L_1128:
        /*1a74*/ 	.word	index@(_ZN10layer_norm13ln_bwd_kernelINS_13Kernel_traitsI6__halfffffjLj2560ELj1ELj1ELj4ELj16ENS_18Kernel_traits_baseILj2560ES2_ffffjLj128EEEEELb0ELb1ELb0ELb0EEEvNS_9BwdParamsE)
        /*1a78*/ 	.word	0x00000000


	//----- nvinfo : EIATTR_MIN_STACK_SIZE
	.align		4
.L_1129:
        /*1a7c*/ 	.byte	0x04, 0x12
        /*1a7e*/ 	.short	(.L_1131 - .L_1130)
	.align		4
.L_1130:
        /*1a80*/ 	.word	index@(_ZN10layer_norm13ln_bwd_kernelINS_13Kernel_traitsI6__halfffffjLj2560ELj1ELj1ELj4ELj16ENS_18Kernel_traits_baseILj2560ES2_ffffjLj128EEEEELb0ELb1ELb0ELb1EEEvNS_9BwdParamsE)
        /*1a84*/ 	.word	0x00000000


	//----- nvinfo : EIATTR_MIN_STACK_SIZE
	.align		4
.L_1131:
        /*1a88*/ 	.byte	0x04, 0x12
        /*1a8a*/ 	.short	(.L_1133 - .L_1132)
	.align		4
.L_1132:
        /*1a8c*/ 	.word	index@(_ZN10layer_norm13ln_bwd_kernelINS_13Kernel_traitsI6__halfffffjLj2560ELj1ELj1ELj4ELj16ENS_18Kernel_traits_baseILj2560ES2_ffffjLj128EEEEELb0ELb1ELb1ELb0EEEvNS_9BwdParamsE)
        /*1a90*/ 	.word	0x00000000


	//----- nvinfo : EIATTR_MIN_STACK_SIZE
	.align		4
.L_1133:
        /*1a94*/ 	.byte	0x04, 0x12
        /*1a96*/ 	.short	(.L_1135 - .L_1134)
	.align		4
.L_1134:
        /*1a98*/ 	.word	index@(_ZN10layer_norm13ln_bwd_kernelINS_13Kernel_traitsI6__halfffffjLj2560ELj1ELj1ELj4ELj16ENS_18Kernel_traits_baseILj2560ES2_ffffjLj128EEEEELb0ELb1ELb1ELb1EEEvNS_9BwdParamsE)
        /*1a9c*/ 	.word	0x00000000


	//----- nvinfo : EIATTR_MIN_STACK_SIZE
	.align		4
.L_1135:
        /*1aa0*/ 	.byte	0x04, 0x12
        /*1aa2*/ 	.short	(.L_1137 - .L_1136)
	.align		4
.L_1136:
        /*1aa4*/ 	.word	index@(_ZN10layer_norm13ln_bwd_kernelINS_13Kernel_traitsI6__halfffffjLj2560ELj1ELj1ELj4ELj16ENS_18Kernel_traits_baseILj2560ES2_ffffjLj128EEEEELb1ELb0ELb0ELb0EEEvNS_9BwdParamsE)
        /*1aa8*/ 	.word	0x00000000


	//----- nvinfo : EIATTR_MIN_STACK_SIZE
	.align		4
.L_1137:
        /*1aac*/ 	.byte	0x04, 0x12
        /*1aae*/ 	.short	(.L_1139 - .L_1138)
	.align		4
.L_1138:
        /*1ab0*/ 	.word	index@(_ZN10layer_norm13ln_bwd_kernelINS_13Kernel_traitsI6__halfffffjLj2560ELj1ELj1ELj4ELj16ENS_18Kernel_traits_baseILj2560ES2_ffffjLj128EEEEELb1ELb0ELb0ELb1EEEvNS_9BwdParamsE)
        /*1ab4*/ 	.word	0x00000000


	//----- nvinfo : EIATTR_MIN_STACK_SIZE
	.align		4
.L_1139:
        /*1ab8*/ 	.byte	0x04, 0x12
        /*1aba*/ 	.short	(.L_1141 - .L_1140)
	.align		4
.L_1140:
        /*1abc*/ 	.word	index@(_ZN10layer_norm22ln_bwd_finalize_kernelINS_22Kernel_traits_finalizeILj2560E6__halfffffjLb0ELj1024ELj4ENS_18Kernel_traits_baseILj2560ES2_ffffjLj1024EEEEELb0ELb0EEEvNS_9BwdParamsE)
        /*1ac0*/ 	.word	0x00000000


	//----- nvinfo : EIATTR_MIN_STACK_SIZE
	.align		4
.L_1141:
        /*1ac4*/ 	.byte	0x04, 0x12
        /*1ac6*/ 	.short	(.L_1143 - .L_1142)
	.align		4
.L_1142:
        /*1ac8*/ 	.word	index@(_ZN10layer_norm13ln_bwd_kernelINS_13Kernel_traitsI6__halfffffjLj2560ELj1ELj1ELj4ELj16ENS_18Kernel_traits_baseILj2560ES2_ffffjLj128EEEEELb1ELb0ELb1ELb0EEEvNS_9BwdParamsE)
        /*1acc*/ 	.word	0x00000000


	//----- nvinfo : EIATTR_MIN_STACK_SIZE
	.align		4
.L_1143:
        /*1ad0*/ 	.byte	0x04, 0x12
        /*1ad2*/ 	.short	(.L_1145 - .L_1144)
	.align		4
.L_1144:
        /*1ad4*/ 	.word	index@(_ZN10layer_norm22ln_bwd_finalize_kernelINS_22Kernel_traits_finalizeILj2560E6__halfffffjLb0ELj1024ELj4ENS_18Kernel_traits_baseILj2560ES2_ffffjLj1024EEEEELb0ELb1EEEvNS_9BwdParamsE)
        /*1ad8*/ 	.word	0x00000000


	//----- nvinfo : EIATTR_MIN_STACK_SIZE
	.align		4
.L_1145:
        /*1adc*/ 	.byte	0x04, 0x12
        /*1ade*/ 	.short	(.L_1147 - .L_1146)
	.align		4
.L_1146:
        /*1ae0*/ 	.word	index@(_ZN10layer_norm13ln_bwd_kernelINS_13Kernel_traitsI6__halfffffjLj2560ELj1ELj1ELj4ELj16ENS_18Kernel_traits_baseILj2560ES2_ffffjLj128EEEEELb1ELb0ELb1ELb1EEEvNS_9BwdParamsE)
        /*1ae4*/ 	.word	0x00000000


	//----- nvinfo : EIATTR_MIN_STACK_SIZE
	.align		4
.L_1147:
        /*1ae8*/ 	.byte	0x04, 0x12
        /*1aea*/ 	.short	(.L_1149 - .L_1148)
	.align		4
.L_1148:
        /*1aec*/ 	.word	index@(_ZN10layer_norm13ln_bwd_kernelINS_13Kernel_traitsI6__halfffffjLj2560ELj1ELj1ELj4ELj16ENS_18Kernel_traits_baseILj2560ES2_ffffjLj128EEEEELb1ELb1ELb0ELb0EEEvNS_9BwdParamsE)
        /*1af0*/ 	.word	0x00000000


	//----- nvinfo : EIATTR_MIN_STACK_SIZE
	.align		4
.L_1149:
        /*1af4*/ 	.byte	0x04, 0x12
        /*1af6*/ 	.short	(.L_1151 - .L_1150)
	.align		4
.L_1150:
        /*1af8*/ 	.word	index@(_ZN10layer_norm13ln_bwd_kernelINS_13Kernel_traitsI6__halfffffjLj2560ELj1ELj1ELj4ELj16ENS_18Kernel_traits_baseILj2560ES2_ffffjLj128EEEEELb1ELb1ELb0ELb1EEEvNS_9BwdParamsE)
        /*1afc*/ 	.word	0x00000000


	//----- nvinfo : EIATTR_MIN_STACK_SIZE
	.align		4
.L_1151:
        /*1b00*/ 	.byte	0x04, 0x12
        /*1b02*/ 	.short	(.L_1153 - .L_1152)
	.align		4
.L_1152:
        /*1b04*/ 	.word	index@(_ZN10layer_norm22ln_bwd_finalize_kernelINS_22Kernel_traits_finalizeILj2560E6__halfffffjLb1ELj1024ELj4ENS_18Kernel_traits_baseILj2560ES2_ffffjLj1024EEEEELb1ELb0EEEvNS_9BwdParamsE)
        /*1b08*/ 	.word	0x00000000


	//----- nvinfo : EIATTR_MIN_STACK_SIZE
	.align		4
.L_1153:
        /*1b0c*/ 	.byte	0x04, 0x12
        /*1b0e*/ 	.short	(.L_1155 - .L_1154)
	.align		4
.L_1154:
        /*1b10*/ 	.word	index@(_ZN10layer_norm13ln_bwd_kernelINS_13Kernel_traitsI6__halfffffjLj2560ELj1ELj1ELj4ELj16ENS_18Kernel_traits_baseILj2560ES2_ffffjLj128EEEEELb1ELb1ELb1ELb0EEEvNS_9BwdParamsE)
        /*1b14*/ 	.word	0x00000000


	//----- nvinfo : EIATTR_MIN_STACK_SIZE
	.align		4
.L_1155:
        /*1b18*/ 	.byte	0x04, 0x12
        /*1b1a*/ 	.short	(.L_1157 - .L_1156)
	.align		4
.L_1156:
        /*1b1c*/ 	.word	index@(_ZN10layer_norm22ln_bwd_finalize_kernelINS_22Kernel_traits_finalizeILj2560E6__halfffffjLb1ELj1024ELj4ENS_18Kernel_traits_baseILj2560ES2_ffffjLj1024EEEEELb1ELb1EEEvNS_9BwdParamsE)
        /*1b20*/ 	.word	0x00000000


	//----- nvinfo : EIATTR_MIN_STACK_SIZE
	.align		4
.L_1157:
        /*1b24*/ 	.byte	0x04, 0x12
        /*1b26*/ 	.short	(.L_1159 - .L_1158)
	.align		4
.L_1158:
        /*1b28*/ 	.word	index@(_ZN10layer_norm13ln_bwd_kernelINS_13Kernel_traitsI6__halfffffjLj2560ELj1ELj1ELj4ELj16ENS_18Kernel_traits_baseILj2560ES2_ffffjLj128EEEEELb1ELb1ELb1ELb1EEEvNS_9BwdParamsE)
        /*1b2c*/ 	.word	0x00000000


	//----- nvinfo : EIATTR_MIN_STACK_SIZE
	.align		4
.L_1159:
        /*1b30*/ 	.byte	0x04, 0x12
        /*1b32*/ 	.short	(.L_1161 - .L_1160)
	.align		4
.L_1160:
        /*1b34*/ 	.word	index@(_ZN10layer_norm13ln_bwd_kernelINS_13Kernel_traitsIfffffjLj2560ELj1ELj1ELj4ELj16ENS_18Kernel_traits_baseILj2560EfffffjLj128EEEEELb0ELb0ELb0ELb0EEEvNS_9BwdParamsE)
        /*1b38*/ 	.word	0x00000000


	//----- nvinfo : EIATTR_MIN_STACK_SIZE
	.align		4
.L_1161:
        /*1b3c*/ 	.byte	0x04, 0x12
        /*1b3e*/ 	.short	(.L_1163 - .L_1162)
	.align		4
.L_1162:
        /*1b40*/ 	.word	index@(_ZN10layer_norm13ln_bwd_kernelINS_13Kernel_traitsIfffffjLj2560ELj1ELj1ELj4ELj16ENS_18Kernel_traits_baseILj2560EfffffjLj128EEEEELb0ELb0ELb0ELb1EEEvNS_9BwdParamsE)
        /*1b44*/ 	.word	0x00000000


	//----- nvinfo : EIATTR_MIN_STACK_SIZE
	.align		4
.L_1163:
        /*1b48*/ 	.byte	0x04, 0x12
        /*1b4a*/ 	.short	(.L_1165 - .L_1164)
	.align		4
.L_1164:
        /*1b4c*/ 	.word	index@(_ZN10layer_norm13ln_bwd_kernelINS_13Kernel_traitsIfffffjLj2560ELj1ELj1ELj4ELj16ENS_18Kernel_traits_baseILj2560EfffffjLj128EEEEELb0ELb0ELb1ELb0EEEvNS_9BwdParamsE)
        /*1b50*/ 	.word	0x00000000


	//----- nvinfo : EIATTR_MIN_STACK_SIZE
	.align		4
.L_1165:
        /*1b54*/ 	.byte	0x04, 0x12
        /*1b56*/ 	.short	(.L_1167 - .L_1166)
	.align		4
.L_1166:
        /*1b58*/ 	.word	index@(_ZN10layer_norm13ln_bwd_kernelINS_13Kernel_traitsIfffffjLj2560ELj1ELj1ELj4ELj16ENS_18Kernel_traits_baseILj2560EfffffjLj128EEEEELb0ELb0ELb1ELb1EEEvNS_9BwdParamsE)
        /*1b5c*/ 	.word	0x00000000


	//----- nvinfo : EIATTR_MIN_STACK_SIZE
	.align		4
.L_1167:
        /*1b60*/ 	.byte	0x04, 0x12
        /*1b62*/ 	.short	(.L_1169 - .L_1168)
	.align		4
.L_1168:
        /*1b64*/ 	.word	index@(_ZN10layer_norm13ln_bwd_kernelINS_13Kernel_traitsIfffffjLj2560ELj1ELj1ELj4ELj16ENS_18Kernel_traits_baseILj2560EfffffjLj128EEEEELb0ELb1ELb0ELb0EEEvNS_9BwdParamsE)
        /*1b68*/ 	.word	0x00000000


	//----- nvinfo : EIATTR_MIN_STACK_SIZE
	.align		4
.L_1169:
        /*1b6c*/ 	.byte	0x04, 0x12
        /*1b6e*/ 	.short	(.L_1171 - .L_1170)
	.align		4
.L_1170:
        /*1b70*/ 	.word	index@(_ZN10layer_norm13ln_bwd_kernelINS_13Kernel_traitsIfffffjLj2560ELj1ELj1ELj4ELj16ENS_18Kernel_traits_baseILj2560EfffffjLj128EEEEELb0ELb1ELb0ELb1EEEvNS_9BwdParamsE)
        /*1b74*/ 	.word	0x00000000


	//----- nvinfo : EIATTR_MIN_STACK_SIZE
	.align		4
.L_1171:
        /*1b78*/ 	.byte	0x04, 0x12
        /*1b7a*/ 	.short	(.L_1173 - .L_1172)
	.align		4
.L_1172:
        /*1b7c*/ 	.word	index@(_ZN10layer_norm13ln_bwd_kernelINS_13Kernel_traitsIfffffjLj2560ELj1ELj1ELj4ELj16ENS_18Kernel_traits_baseILj2560EfffffjLj128EEEEELb0ELb1ELb1ELb0EEEvNS_9BwdParamsE)
        /*1b80*/ 	.word	0x00000000


	//----- nvinfo : EIATTR_MIN_STACK_SIZE
	.align		4
.L_1173:
        /*1b84*/ 	.byte	0x04, 0x12
        /*1b86*/ 	.short	(.L_1175 - .L_1174)
	.align		4
.L_1174:
        /*1b88*/ 	.word	index@(_ZN10layer_norm13ln_bwd_kernelINS_13Kernel_traitsIfffffjLj2560ELj1ELj1ELj4ELj16ENS_18Kernel_traits_baseILj2560EfffffjLj128EEEEELb0ELb1ELb1ELb1EEEvNS_9BwdParamsE)
        /*1b8c*/ 	.word	0x00000000


	//----- nvinfo : EIATTR_MIN_STACK_SIZE
	.align		4
.L_1175:
        /*1b90*/ 	.byte	0x04, 0x12
        /*1b92*/ 	.short	(.L_1177 - .L_1176)
	.align		4
.L_1176:
        /*1b94*/ 	.word	index@(_ZN10layer_norm13ln_bwd_kernelINS_13Kernel_traitsIfffffjLj2560ELj1ELj1ELj4ELj16ENS_18Kernel_traits_baseILj2560EfffffjLj128EEEEELb1ELb0ELb0ELb0EEEvNS_9BwdParamsE)
        /*1b98*/ 	.word	0x00000000


	//----- nvinfo : EIATTR_MIN_STACK_SIZE
	.align		4
.L_1177:
        /*1b9c*/ 	.byte	0x04, 0x12
        /*1b9e*/ 	.short	(.L_1179 - .L_1178)
	.align		4
.L_1178:
        /*1ba0*/ 	.word	index@(_ZN10layer_norm13ln_bwd_kernelINS_13Kernel_traitsIfffffjLj2560ELj1ELj1ELj4ELj16ENS_18Kernel_traits_baseILj2560EfffffjLj128EEEEELb1ELb0ELb0ELb1EEEvNS_9BwdParamsE)
        /*1ba4*/ 	.word	0x00000000


	//----- nvinfo : EIATTR_MIN_STACK_SIZE
	.align		4
.L_1179:
        /*1ba8*/ 	.byte	0x04, 0x12
        /*1baa*/ 	.short	(.L_1181 - .L_1180)
	.align		4
.L_1180:
        /*1bac*/ 	.word	index@(_ZN10layer_norm22ln_bwd_finalize_kernelINS_22Kernel_traits_finalizeILj2560EfffffjLb0ELj1024ELj4ENS_18Kernel_traits_baseILj2560EfffffjLj1024EEEEELb0ELb0EEEvNS_9BwdParamsE)
        /*1bb0*/ 	.word	0x00000000


	//----- nvinfo : EIATTR_MIN_STACK_SIZE
	.align		4
.L_1181:
        /*1bb4*/ 	.byte	0x04, 0x12
        /*1bb6*/ 	.short	(.L_1183 - .L_1182)
	.align		4
.L_1182:
        /*1bb8*/ 	.word	index@(_ZN10layer_norm13ln_bwd_kernelINS_13Kernel_traitsIfffffjLj2560ELj1ELj1ELj4ELj16ENS_18Kernel_traits_baseILj2560EfffffjLj128EEEEELb1ELb0ELb1ELb0EEEvNS_9BwdParamsE)
        /*1bbc*/ 	.word	0x00000000


	//----- nvinfo : EIATTR_MIN_STACK_SIZE
	.align		4
.L_1183:
        /*1bc0*/ 	.byte	0x04, 0x12
        /*1bc2*/ 	.short	(.L_1185 - .L_1184)
	.align		4
.L_1184:
        /*1bc4*/ 	.word	index@(_ZN10layer_norm22ln_bwd_finalize_kernelINS_22Kernel_traits_finalizeILj2560EfffffjLb0ELj1024ELj4ENS_18Kernel_traits_baseILj2560EfffffjLj1024EEEEELb0ELb1EEEvNS_9BwdParamsE)
        /*1bc8*/ 	.word	0x00000000


	//----- nvinfo : EIATTR_MIN_STACK_SIZE
	.align		4
.L_1185:
        /*1bcc*/ 	.byte	0x04, 0x12
        /*1bce*/ 	.short	(.L_1187 - .L_1186)
	.align		4
.L_1186:
        /*1bd0*/ 	.word	index@(_ZN10layer_norm13ln_bwd_kernelINS_13Kernel_traitsIfffffjLj2560ELj1ELj1ELj4ELj16ENS_18Kernel_traits_baseILj2560EfffffjLj128EEEEELb1ELb0ELb1ELb1EEEvNS_9BwdParamsE)
        /*1bd4*/ 	.word	0x00000000


	//----- nvinfo : EIATTR_MIN_STACK_SIZE
	.align		4
.L_1187:
        /*1bd8*/ 	.byte	0x04, 0x12
        /*1bda*/ 	.short	(.L_1189 - .L_1188)
	.align		4
.L_1188:
        /*1bdc*/ 	.word	index@(_ZN10layer_norm13ln_bwd_kernelINS_13Kernel_traitsIfffffjLj2560ELj1ELj1ELj4ELj16ENS_18Kernel_traits_baseILj2560EfffffjLj128EEEEELb1ELb1ELb0ELb0EEEvNS_9BwdParamsE)
        /*1be0*/ 	.word	0x00000000


	//----- nvinfo : EIATTR_MIN_STACK_SIZE
	.align		4
.L_1189:
        /*1be4*/ 	.byte	0x04, 0x12
        /*1be6*/ 	.short	(.L_1191 - .L_1190)
	.align		4
.L_1190:
        /*1be8*/ 	.word	index@(_ZN10layer_norm13ln_bwd_kernelINS_13Kernel_traitsIfffffjLj2560ELj1ELj1ELj4ELj16ENS_18Kernel_traits_baseILj2560EfffffjLj128EEEEELb1ELb1ELb0ELb1EEEvNS_9BwdParamsE)
        /*1bec*/ 	.word	0x00000000


	//----- nvinfo : EIATTR_MIN_STACK_SIZE
	.align		4
.L_1191:
        /*1bf0*/ 	.byte	0x04, 0x12
        /*1bf2*/ 	.short	(.L_1193 - .L_1192)
	.align		4
.L_1192:
        /*1bf4*/ 	.word	index@(_ZN10layer_norm22ln_bwd_finalize_kernelINS_22Kernel_traits_finalizeILj2560EfffffjLb1ELj1024ELj4ENS_18Kernel_traits_baseILj2560EfffffjLj1024EEEEELb1ELb0EEEvNS_9BwdParamsE)
        /*1bf8*/ 	.word	0x00000000


	//----- nvinfo : EIATTR_MIN_STACK_SIZE
	.align		4
.L_1193:
        /*1bfc*/ 	.byte	0x04, 0x12
        /*1bfe*/ 	.short	(.L_1195 - .L_1194)
	.align		4
.L_1194:
        /*1c00*/ 	.word	index@(_ZN10layer_norm13ln_bwd_kernelINS_13Kernel_traitsIfffffjLj2560ELj1ELj1ELj4ELj16ENS_18Kernel_traits_baseILj2560EfffffjLj128EEEEELb1ELb1ELb1ELb0EEEvNS_9BwdParamsE)
        /*1c04*/ 	.word	0x00000000


	//----- nvinfo : EIATTR_MIN_STACK_SIZE
	.align		4
.L_1195:
        /*1c08*/ 	.byte	0x04, 0x12
        /*1c0a*/ 	.short	(.L_1197 - .L_1196)
	.align		4
.L_1196:
        /*1c0c*/ 	.word	index@(_ZN10layer_norm22ln_bwd_finalize_kernelINS_22Kernel_traits_finalizeILj2560EfffffjLb1ELj1024ELj4ENS_18Kernel_traits_baseILj2560EfffffjLj1024EEEEELb1ELb1EEEvNS_9BwdParamsE)
        /*1c10*/ 	.word	0x00000000


	//----- nvinfo : EIATTR_MIN_STACK_SIZE
	.align		4
.L_1197:
        /*1c14*/ 	.byte	0x04, 0x12
        /*1c16*/ 	.short	(.L_1199 - .L_1198)
	.align		4
.L_1198:
        /*1c18*/ 	.word	index@(_ZN10layer_norm13ln_bwd_kernelINS_13Kernel_traitsIfffffjLj2560ELj1ELj1ELj4ELj16ENS_18Kernel_traits_baseILj2560EfffffjLj128EEEEELb1ELb1ELb1ELb1EEEvNS_9BwdParamsE)
        /*1c1c*/ 	.word	0x00000000
.L_1199:


//--------------------- .nv.compat                --------------------------
	.section	.nv.compat,"",@"SHT_CUDA_COMPAT_INFO"
	.align	4
        /*0000*/ 	.byte	0x02, 0x09, 0x01, 0x00, 0x02, 0x02, 0x01, 0x00, 0x02, 0x05, 0x05, 0x00, 0x03, 0x07, 0x01, 0x01
        /*0010*/ 	.byte	0x02, 0x03, 0x00, 0x00, 0x02, 0x06, 0x01, 0x00, 0x04, 0x0b, 0x08, 0x00, 0x00, 0x00, 0x00, 0x00
        /*0020*/ 	.byte	0x00, 0x00, 0x00, 0x00


//--------------------- .nv.info._ZN10layer_norm13ln_bwd_kernelINS_13Kernel_traitsI13__nv_bfloat16S2_S2_S2_fjLj2560ELj1ELj1ELj4ELj8ENS_18Kernel_traits_baseILj2560ES2_S2_S2_S2_fjLj128EEEEELb0ELb0ELb0ELb0EEEvNS_9BwdParamsE --------------------------
	.section	.nv.info._ZN10layer_norm13ln_bwd_kernelINS_13Kernel_traitsI13__nv_bfloat16S2_S2_S2_fjLj2560ELj1ELj1ELj4ELj8ENS_18Kernel_traits_baseILj2560ES2_S2_S2_S2_fjLj128EEEEELb0ELb0ELb0ELb0EEEvNS_9BwdParamsE,"",@"SHT_CUDA_INFO"
	.sectionflags	@""
	.align	4


	//----- nvinfo : EIATTR_CUDA_API_VERSION
	.align		4
        /*0000*/ 	.byte	0x04, 0x37
        /*0002*/ 	.short	(.L_1201 - .L_1200)
.L_1200:
        /*0004*/ 	.word	0x00000082


	//----- nvinfo : EIATTR_KPARAM_INFO
	.align		4
.L_1201:
        /*0008*/ 	.byte	0x04, 0x17
        /*000a*/ 	.short	(.L_1203 - .L_1202)
.L_1202:
        /*000c*/ 	.word	0x00000000
        /*0010*/ 	.short	0x0000
        /*0012*/ 	.short	0x0000
        /*0014*/ 	.byte	0x00, 0xf0, 0xa1, 0x04


	//----- nvinfo : EIATTR_SPARSE_MMA_MASK
	.align		4
.L_1203:
        /*0018*/ 	.byte	0x03, 0x50
        /*001a*/ 	.short	0x0000


	//----- nvinfo : EIATTR_MAXREG_COUNT
	.align		4
        /*001c*/ 	.byte	0x03, 0x1b
        /*001e*/ 	.short	0x00ff


	//----- nvinfo : EIATTR_NUM_BARRIERS
	.align		4
        /*0020*/ 	.byte	0x02, 0x4c
        /*0022*/ 	.byte	0x01
	.zero		1


	//----- nvinfo : EIATTR_MERCURY_ISA_VERSION
	.align		4
        /*0024*/ 	.byte	0x03, 0x5f
        /*0026*/ 	.short	0x0101


	//----- nvinfo : EIATTR_COOP_GROUP_MASK_REGIDS
	.align		4
        /*0028*/ 	.byte	0x04, 0x29
        /*002a*/ 	.short	(.L_1205 - .L_1204)


	//   ....[0]....
.L_1204:
        /*002c*/ 	.word	0xffffffff


	//   ....[1]....
        /*0030*/ 	.word	0xffffffff


	//   ....[2]....
        /*0034*/ 	.word	0xffffffff


	//   ....[3]....
        /*0038*/ 	.word	0xffffffff


	//   ....[4]....
        /*003c*/ 	.word	0xffffffff


	//   ....[5]....
        /*0040*/ 	.word	0xffffffff


	//   ....[6]....
        /*0044*/ 	.word	0xffffffff


	//   ....[7]....
        /*0048*/ 	.word	0xffffffff


	//   ....[8]....
        /*004c*/ 	.word	0xffffffff


	//   ....[9]....
        /*0050*/ 	.word	0xffffffff


	//----- nvinfo : EIATTR_COOP_GROUP_INSTR_OFFSETS
	.align		4
.L_1205:
        /*0054*/ 	.byte	0x04, 0x28
        /*0056*/ 	.short	(.L_1207 - .L_1206)


	//   ....[0]....
.L_1206:
        /*0058*/ 	.word	0x00001c60


	//   ....[1]....
        /*005c*/ 	.word	0x00001c90


	//   ....[2]....
        /*0060*/ 	.word	0x00001cc0


	//   ....[3]....
        /*0064*/ 	.word	0x00001cd0


	//   ....[4]....
        /*0068*/ 	.word	0x00001d00


	//   ....[5]....
        /*006c*/ 	.word	0x00001d10


	//   ....[6]....
        /*0070*/ 	.word	0x00001d40


	//   ....[7]....
        /*0074*/ 	.word	0x00001d50


	//   ....[8]....
        /*0078*/ 	.word	0x00001d80


	//   ....[9]....
        /*007c*/ 	.word	0x00001d90


	//----- nvinfo : EIATTR_VRC_CTA_INIT_COUNT
	.align		4
.L_1207:
        /*0080*/ 	.byte	0x02, 0x4a
	.zero		1
	.zero		1


	//----- nvinfo : EIATTR_EXIT_INSTR_OFFSETS
	.align		4
        /*0084*/ 	.byte	0x04, 0x1c
        /*0086*/ 	.short	(.L_1209 - .L_1208)


	//   ....[0]....
.L_1208:
        /*0088*/ 	.word	0x000054e0


	//   ....[1]....
        /*008c*/ 	.word	0x00005560


	//----- nvinfo : EIATTR_MAX_THREADS
	.align		4
.L_1209:
        /*0090*/ 	.byte	0x04, 0x05
        /*0092*/ 	.short	(.L_1211 - .L_1210)
.L_1210:
        /*0094*/ 	.word	0x00000080
        /*0098*/ 	.word	0x00000001
        /*009c*/ 	.word	0x00000001


	//----- nvinfo : EIATTR_CRS_STACK_SIZE
	.align		4
.L_1211:
        /*00a0*/ 	.byte	0x04, 0x1e
        /*00a2*/ 	.short	(.L_1213 - .L_1212)
.L_1212:
        /*00a4*/ 	.word	0x00000000


	//----- nvinfo : EIATTR_CBANK_PARAM_SIZE
	.align		4
.L_1213:
        /*00a8*/ 	.byte	0x03, 0x19
        /*00aa*/ 	.short	0x0128


	//----- nvinfo : EIATTR_PARAM_CBANK
	.align		4
        /*00ac*/ 	.byte	0x04, 0x0a
        /*00ae*/ 	.short	(.L_1215 - .L_1214)
	.align		4
.L_1214:
        /*00b0*/ 	.word	index@(.nv.constant0._ZN10layer_norm13ln_bwd_kernelINS_13Kernel_traitsI13__nv_bfloat16S2_S2_S2_fjLj2560ELj1ELj1ELj4ELj8ENS_18Kernel_traits_baseILj2560ES2_S2_S2_S2_fjLj128EEEEELb0ELb0ELb0ELb0EEEvNS_9BwdParamsE)
        /*00b4*/ 	.short	0x0380
        /*00b6*/ 	.short	0x0128


	//----- nvinfo : EIATTR_SW_WAR
	.align		4
.L_1215:
        /*00b8*/ 	.byte	0x04, 0x36
        /*00ba*/ 	.short	(.L_1217 - .L_1216)
.L_1216:
        /*00bc*/ 	.word	0x00000008
.L_1217:


//--------------------- .nv.info._ZN10layer_norm13ln_bwd_kernelINS_13Kernel_traitsI13__nv_bfloat16S2_S2_S2_fjLj2560ELj1ELj1ELj4ELj8ENS_18Kernel_traits_baseILj2560ES2_S2_S2_S2_fjLj128EEEEELb0ELb0ELb0ELb1EEEvNS_9BwdParamsE --------------------------
	.section	.nv.info._ZN10layer_norm13ln_bwd_kernelINS_13Kernel_traitsI13__nv_bfloat16S2_S2_S2_fjLj2560ELj1ELj1ELj4ELj8ENS_18Kernel_traits_baseILj2560ES2_S2_S2_S2_fjLj128EEEEELb0ELb0ELb0ELb1EEEvNS_9BwdParamsE,"",@"SHT_CUDA_INFO"
	.sectionflags	@""
	.align	4


	//----- nvinfo : EIATTR_CUDA_API_VERSION
	.align		4
        /*0000*/ 	.byte	0x04, 0x37
        /*0002*/ 	.short	(.L_1219 - .L_1218)
.L_1218:
        /*0004*/ 	.word	0x00000082


	//----- nvinfo : EIATTR_KPARAM_INFO
	.align		4
.L_1219:
        /*0008*/ 	.byte	0x04, 0x17
        /*000a*/ 	.short	(.L_1221 - .L_1220)
.L_1220:
        /*000c*/ 	.word	0x00000000
        /*0010*/ 	.short	0x0000
        /*0012*/ 	.short	0x0000
        /*0014*/ 	.byte	0x00, 0xf0, 0xa1, 0x04


	//----- nvinfo : EIATTR_SPARSE_MMA_MASK
	.align		4
.L_1221:
        /*0018*/ 	.byte	0x03, 0x50
        /*001a*/ 	.short	0x0000


	//----- nvinfo : EIATTR_MAXREG_COUNT
	.align		4
        /*001c*/ 	.byte	0x03, 0x1b
        /*001e*/ 	.short	0x00ff


	//----- nvinfo : EIATTR_NUM_BARRIERS
	.align		4
        /*0020*/ 	.byte	0x02, 0x4c
        /*0022*/ 	.byte	0x01
	.zero		1


	//----- nvinfo : EIATTR_MERCURY_ISA_VERSION
	.align		4
        /*0024*/ 	.byte	0x03, 0x5f
        /*0026*/ 	.short	0x0101


	//----- nvinfo : EIATTR_COOP_GROUP_MASK_REGIDS
	.align		4
        /*0028*/ 	.byte	0x04, 0x29
        /*002a*/ 	.short	(.L_1223 - .L_1222)


	//   ....[0]....
.L_1222:
        /*002c*/ 	.word	0xffffffff


	//   ....[1]....
        /*0030*/ 	.word	0xffffffff


	//   ....[2]....
        /*0034*/ 	.word	0xffffffff


	//   ....[3]....
        /*0038*/ 	.word	0xffffffff


	//   ....[4]....
        /*003c*/ 	.word	0xffffffff


	//   ....[5]....
        /*0040*/ 	.word	0xffffffff


	//   ....[6]....
        /*0044*/ 	.word	0xffffffff


	//   ....[7]....
        /*0048*/ 	.word	0xffffffff


	//   ....[8]....
        /*004c*/ 	.word	0xffffffff


	//   ....[9]....
        /*0050*/ 	.word	0xffffffff


	//----- nvinfo : EIATTR_COOP_GROUP_INSTR_OFFSETS
	.align		4
.L_1223:
        /*0054*/ 	.byte	0x04, 0x28
        /*0056*/ 	.short	(.L_1225 - .L_1224)


	//   ....[0]....
.L_1224:
        /*0058*/ 	.word	0x00002310


	//   ....[1]....
        /*005c*/ 	.word	0x00002340


	//   ....[2]....
        /*0060*/ 	.word	0x00002370


	//   ....[3]....
        /*0064*/ 	.word	0x00002390


	//   ....[4]....
        /*0068*/ 	.word	0x000023a0


	//   ....[5]....
        /*006c*/ 	.word	0x000023d0


	//   ....[6]....
        /*0070*/ 	.word	0x000023e0


	//   ....[7]....
        /*0074*/ 	.word	0x00002410


	//   ....[8]....
        /*0078*/ 	.word	0x00002420


	//   ....[9]....
        /*007c*/ 	.word	0x00002450


	//----- nvinfo : EIATTR_VRC_CTA_INIT_COUNT
	.align		4
.L_1225:
        /*0080*/ 	.byte	0x02, 0x4a
	.zero		1
	.zero		1


	//----- nvinfo : EIATTR_EXIT_INSTR_OFFSETS
	.align		4
        /*0084*/ 	.byte	0x04, 0x1c
        /*0086*/ 	.short	(.L_1227 - .L_1226)


	//   ....[0]....
.L_1226:
        /*0088*/ 	.word	0x00005970


	//----- nvinfo : EIATTR_MAX_THREADS
	.align		4
.L_1227:
        /*008c*/ 	.byte	0x04, 0x05
        /*008e*/ 	.short	(.L_1229 - .L_1228)
.L_1228:
        /*0090*/ 	.word	0x00000080
        /*0094*/ 	.word	0x00000001
        /*0098*/ 	.word	0x00000001


	//----- nvinfo : EIATTR_CRS_STACK_SIZE
	.align		4
.L_1229:
        /*009c*/ 	.byte	0x04, 0x1e
        /*009e*/ 	.short	(.L_1231 - .L_1230)
.L_1230:
        /*00a0*/ 	.word	0x00000000


	//----- nvinfo : EIATTR_CBANK_PARAM_SIZE
	.align		4
.L_1231:
        /*00a4*/ 	.byte	0x03, 0x19
        /*00a6*/ 	.short	0x0128


	//----- nvinfo : EIATTR_PARAM_CBANK
	.align		4
        /*00a8*/ 	.byte	0x04, 0x0a
        /*00aa*/ 	.short	(.L_1233 - .L_1232)
	.align		4
.L_1232:
        /*00ac*/ 	.word	index@(.nv.constant0._ZN10layer_norm13ln_bwd_kernelINS_13Kernel_traitsI13__nv_bfloat16S2_S2_S2_fjLj2560ELj1ELj1ELj4ELj8ENS_18Kernel_traits_baseILj2560ES2_S2_S2_S2_fjLj128EEEEELb0ELb0ELb0ELb1EEEvNS_9BwdParamsE)
        /*00b0*/ 	.short	0x0380
        /*00b2*/ 	.short	0x0128


	//----- nvinfo : EIATTR_SW_WAR
	.align		4
.L_1233:
        /*00b4*/ 	.byte	0x04, 0x36
        /*00b6*/ 	.short	(.L_1235 - .L_1234)
.L_1234:
        /*00b8*/ 	.word	0x00000008
.L_1235:


//--------------------- .nv.info._ZN10layer_norm13ln_bwd_kernelINS_13Kernel_traitsI13__nv_bfloat16S2_S2_S2_fjLj2560ELj1ELj1ELj4ELj8ENS_18Kernel_traits_baseILj2560ES2_S2_S2_S2_fjLj128EEEEELb0ELb0ELb1ELb0EEEvNS_9BwdParamsE --------------------------
	.section	.nv.info._ZN10layer_norm13ln_bwd_kernelINS_13Kernel_traitsI13__nv_bfloat16S2_S2_S2_fjLj2560ELj1ELj1ELj4ELj8ENS_18Kernel_traits_baseILj2560ES2_S2_S2_S2_fjLj128EEEEELb0ELb0ELb1ELb0EEEvNS_9BwdParamsE,"",@"SHT_CUDA_INFO"
	.sectionflags	@""
	.align	4


	//----- nvinfo : EIATTR_CUDA_API_VERSION
	.align		4
        /*0000*/ 	.byte	0x04, 0x37
        /*0002*/ 	.short	(.L_1237 - .L_1236)
.L_1236:
        /*0004*/ 	.word	0x00000082


	//----- nvinfo : EIATTR_KPARAM_INFO
	.align		4
.L_1237:
        /*0008*/ 	.byte	0x04, 0x17
        /*000a*/ 	.short	(.L_1239 - .L_1238)
.L_1238:
        /*000c*/ 	.word	0x00000000
        /*0010*/ 	.short	0x0000
        /*0012*/ 	.short	0x0000
        /*0014*/ 	.byte	0x00, 0xf0, 0xa1, 0x04


	//----- nvinfo : EIATTR_SPARSE_MMA_MASK
	.align		4
.L_1239:
        /*0018*/ 	.byte	0x03, 0x50
        /*001a*/ 	.short	0x0000


	//----- nvinfo : EIATTR_MAXREG_COUNT
	.align		4
        /*001c*/ 	.byte	0x03, 0x1b
        /*001e*/ 	.short	0x00ff


	//----- nvinfo : EIATTR_NUM_BARRIERS
	.align		4
        /*0020*/ 	.byte	0x02, 0x4c
        /*0022*/ 	.byte	0x01
	.zero		1


	//----- nvinfo : EIATTR_MERCURY_ISA_VERSION
	.align		4
        /*0024*/ 	.byte	0x03, 0x5f
        /*0026*/ 	.short	0x0101


	//----- nvinfo : EIATTR_COOP_GROUP_MASK_REGIDS
	.align		4
        /*0028*/ 	.byte	0x04, 0x29
        /*002a*/ 	.short	(.L_1241 - .L_1240)


	//   ....[0]....
.L_1240:
        /*002c*/ 	.word	0xffffffff


	//   ....[1]....
        /*0030*/ 	.word	0xffffffff


	//   ....[2]....
        /*0034*/ 	.word	0xffffffff


	//   ....[3]....
        /*0038*/ 	.word	0xffffffff


	//   ....[4]....
        /*003c*/ 	.word	0xffffffff


	//   ....[5]....
        /*0040*/ 	.word	0xffffffff


	//   ....[6]....
        /*0044*/ 	.word	0xffffffff


	//   ....[7]....
        /*0048*/ 	.word	0xffffffff


	//   ....[8]....
        /*004c*/ 	.word	0xffffffff


	//   ....[9]....
        /*0050*/ 	.word	0xffffffff


	//----- nvinfo : EIATTR_COOP_GROUP_INSTR_OFFSETS
	.align		4
.L_1241:
        /*0054*/ 	.byte	0x04, 0x28
        /*0056*/ 	.short	(.L_1243 - .L_1242)


	//   ....[0]....
.L_1242:
        /*0058*/ 	.word	0x00001f60


	//   ....[1]....
        /*005c*/ 	.word	0x00001f90


	//   ....[2]....
        /*0060*/ 	.word	0x00001fc0


	//   ....[3]....
        /*0064*/ 	.word	0x00001fd0


	//   ....[4]....
        /*0068*/ 	.word	0x00002000


	//   ....[5]....
        /*006c*/ 	.word	0x00002010


	//   ....[6]....
        /*0070*/ 	.word	0x00002040


	//   ....[7]....
        /*0074*/ 	.word	0x00002050


	//   ....[8]....
        /*0078*/ 	.word	0x00002080


	//   ....[9]....
        /*007c*/ 	.word	0x00002090


	//----- nvinfo : EIATTR_VRC_CTA_INIT_COUNT
	.align		4
.L_1243:
        /*0080*/ 	.byte	0x02, 0x4a
	.zero		1
	.zero		1


	//----- nvinfo : EIATTR_EXIT_INSTR_OFFSETS
	.align		4
        /*0084*/ 	.byte	0x04, 0x1c
        /*0086*/ 	.short	(.L_1245 - .L_1244)


	//   ....[0]....
.L_1244:
        /*0088*/ 	.word	0x00005d90


	//   ....[1]....
        /*008c*/ 	.word	0x00005e10


	//----- nvinfo : EIATTR_MAX_THREADS
	.align		4
.L_1245:
        /*0090*/ 	.byte	0x04, 0x05
        /*0092*/ 	.short	(.L_1247 - .L_1246)
.L_1246:
        /*0094*/ 	.word	0x00000080
        /*0098*/ 	.word	0x00000001
        /*009c*/ 	.word	0x00000001


	//----- nvinfo : EIATTR_CRS_STACK_SIZE
	.align		4
.L_1247:
        /*00a0*/ 	.byte	0x04, 0x1e
        /*00a2*/ 	.short	(.L_1249 - .L_1248)
.L_1248:
        /*00a4*/ 	.word	0x00000000


	//----- nvinfo : EIATTR_CBANK_PARAM_SIZE
	.align		4
.L_1249:
        /*00a8*/ 	.byte	0x03, 0x19
        /*00aa*/ 	.short	0x0128


	//----- nvinfo : EIATTR_PARAM_CBANK
	.align		4
        /*00ac*/ 	.byte	0x04, 0x0a
        /*00ae*/ 	.short	(.L_1251 - .L_1250)
	.align		4
.L_1250:
        /*00b0*/ 	.word	index@(.nv.constant0._ZN10layer_norm13ln_bwd_kernelINS_13Kernel_traitsI13__nv_bfloat16S2_S2_S2_fjLj2560ELj1ELj1ELj4ELj8ENS_18Kernel_traits_baseILj2560ES2_S2_S2_S2_fjLj128EEEEELb0ELb0ELb1ELb0EEEvNS_9BwdParamsE)
        /*00b4*/ 	.short	0x0380
        /*00b6*/ 	.short	0x0128


	//----- nvinfo : EIATTR_SW_WAR
	.align		4
.L_1251:
        /*00b8*/ 	.byte	0x04, 0x36
        /*00ba*/ 	.short	(.L_1253 - .L_1252)
.L_1252:
        /*00bc*/ 	.word	0x00000008
.L_1253:


//--------------------- .nv.info._ZN10layer_norm13ln_bwd_kernelINS_13Kernel_traitsI13__nv_bfloat16S2_S2_S2_fjLj2560ELj1ELj1ELj4ELj8ENS_18Kernel_traits_baseILj2560ES2_S2_S2_S2_fjLj128EEEEELb0ELb0ELb1ELb1EEEvNS_9BwdParamsE --------------------------
	.section	.nv.info._ZN10layer_norm13ln_bwd_kernelINS_13Kernel_traitsI13__nv_bfloat16S2_S2_S2_fjLj2560ELj1ELj1ELj4ELj8ENS_18Kernel_traits_baseILj2560ES2_S2_S2_S2_fjLj128EEEEELb0ELb0ELb1ELb1EEEvNS_9BwdParamsE,"",@"SHT_CUDA_INFO"
	.sectionflags	@""
	.align	4


	//----- nvinfo : EIATTR_CUDA_API_VERSION
	.align		4
        /*0000*/ 	.byte	0x04, 0x37
        /*0002*/ 	.short	(.L_1255 - .L_1254)
.L_1254:
        /*0004*/ 	.word	0x00000082


	//----- nvinfo : EIATTR_KPARAM_INFO
	.align		4
.L_1255:
        /*0008*/ 	.byte	0x04, 0x17
        /*000a*/ 	.short	(.L_1257 - .L_1256)
.L_1256:
        /*000c*/ 	.word	0x00000000
        /*0010*/ 	.short	0x0000
        /*0012*/ 	.short	0x0000
        /*0014*/ 	.byte	0x00, 0xf0, 0xa1, 0x04


	//----- nvinfo : EIATTR_SPARSE_MMA_MASK
	.align		4
.L_1257:
        /*0018*/ 	.byte	0x03, 0x50
        /*001a*/ 	.short	0x0000


	//----- nvinfo : EIATTR_MAXREG_COUNT
	.align		4
        /*001c*/ 	.byte	0x03, 0x1b
        /*001e*/ 	.short	0x00ff


	//----- nvinfo : EIATTR_NUM_BARRIERS
	.align		4
        /*0020*/ 	.byte	0x02, 0x4c
        /*0022*/ 	.byte	0x01
	.zero		1


	//----- nvinfo : EIATTR_MERCURY_ISA_VERSION
	.align		4
        /*0024*/ 	.byte	0x03, 0x5f
        /*0026*/ 	.short	0x0101


	//----- nvinfo : EIATTR_COOP_GROUP_MASK_REGIDS
	.align		4
        /*0028*/ 	.byte	0x04, 0x29
        /*002a*/ 	.short	(.L_1259 - .L_1258)


	//   ....[0]....
.L_1258:
        /*002c*/ 	.word	0xffffffff


	//   ....[1]....
        /*0030*/ 	.word	0xffffffff


	//   ....[2]....
        /*0034*/ 	.word	0xffffffff


	//   ....[3]....
        /*0038*/ 	.word	0xffffffff


	//   ....[4]....
        /*003c*/ 	.word	0xffffffff


	//   ....[5]....
        /*0040*/ 	.word	0xffffffff


	//   ....[6]....
        /*0044*/ 	.word	0xffffffff


	//   ....[7]....
        /*0048*/ 	.word	0xffffffff


	//   ....[8]....
        /*004c*/ 	.word	0xffffffff


	//   ....[9]....
        /*0050*/ 	.word	0xffffffff


	//----- nvinfo : EIATTR_COOP_GROUP_INSTR_OFFSETS
	.align		4
.L_1259:
        /*0054*/ 	.byte	0x04, 0x28
        /*0056*/ 	.short	(.L_1261 - .L_1260)


	//   ....[0]....
.L_1260:
        /*0058*/ 	.word	0x00001810


	//   ....[1]....
        /*005c*/ 	.word	0x00001830


	//   ....[2]....
        /*0060*/ 	.word	0x00001870


	//   ....[3]....
        /*0064*/ 	.word	0x00001880


	//   ....[4]....
        /*0068*/ 	.word	0x000018b0


	//   ....[5]....
        /*006c*/ 	.word	0x000018d0


	//   ....[6]....
        /*0070*/ 	.word	0x00001900


	//   ....[7]....
        /*0074*/ 	.word	0x00001910


	//   ....[8]....
        /*0078*/ 	.word	0x00001940


	//   ....[9]....
        /*007c*/ 	.word	0x00001950


	//----- nvinfo : EIATTR_VRC_CTA_INIT_COUNT
	.align		4
.L_1261:
        /*0080*/ 	.byte	0x02, 0x4a
	.zero		1
	.zero		1


	//----- nvinfo : EIATTR_EXIT_INSTR_OFFSETS
	.align		4
        /*0084*/ 	.byte	0x04, 0x1c
        /*0086*/ 	.short	(.L_1263 - .L_1262)


	//   ....[0]....
.L_1262:
        /*0088*/ 	.word	0x00005550


	//----- nvinfo : EIATTR_MAX_THREADS
	.align		4
.L_1263:
        /*008c*/ 	.byte	0x04, 0x05
        /*008e*/ 	.short	(.L_1265 - .L_1264)
.L_1264:
        /*0090*/ 	.word	0x00000080
        /*0094*/ 	.word	0x00000001
        /*0098*/ 	.word	0x00000001


	//----- nvinfo : EIATTR_CRS_STACK_SIZE
	.align		4
.L_1265:
        /*009c*/ 	.byte	0x04, 0x1e
        /*009e*/ 	.short	(.L_1267 - .L_1266)
.L_1266:
        /*00a0*/ 	.word	0x00000000


	//----- nvinfo : EIATTR_CBANK_PARAM_SIZE
	.align		4
.L_1267:
        /*00a4*/ 	.byte	0x03, 0x19
        /*00a6*/ 	.short	0x0128


	//----- nvinfo : EIATTR_PARAM_CBANK
	.align		4
        /*00a8*/ 	.byte	0x04, 0x0a
        /*00aa*/ 	.short	(.L_1269 - .L_1268)
	.align		4
.L_1268:
        /*00ac*/ 	.word	index@(.nv.constant0._ZN10layer_norm13ln_bwd_kernelINS_13Kernel_traitsI13__nv_bfloat16S2_S2_S2_fjLj2560ELj1ELj1ELj4ELj8ENS_18Kernel_traits_baseILj2560ES2_S2_S2_S2_fjLj128EEEEELb0ELb0ELb1ELb1EEEvNS_9BwdParamsE)
        /*00b0*/ 	.short	0x0380
        /*00b2*/ 	.short	0x0128


	//----- nvinfo : EIATTR_SW_WAR
	.align		4
.L_1269:
        /*00b4*/ 	.byte	0x04, 0x36
        /*00b6*/ 	.short	(.L_1271 - .L_1270)
.L_1270:
        /*00b8*/ 	.word	0x00000008
.L_1271:


//--------------------- .nv.info._ZN10layer_norm13ln_bwd_kernelINS_13Kernel_traitsI13__nv_bfloat16S2_S2_S2_fjLj2560ELj1ELj1ELj4ELj8ENS_18Kernel_traits_baseILj2560ES2_S2_S2_S2_fjLj128EEEEELb0ELb1ELb0ELb0EEEvNS_9BwdParamsE --------------------------
	.section	.nv.info._ZN10layer_norm13ln_bwd_kernelINS_13Kernel_traitsI13__nv_bfloat16S2_S2_S2_fjLj2560ELj1ELj1ELj4ELj8ENS_18Kernel_traits_baseILj2560ES2_S2_S2_S2_fjLj128EEEEELb0ELb1ELb0ELb0EEEvNS_9BwdParamsE,"",@"SHT_CUDA_INFO"
	.sectionflags	@""
	.align	4


	//----- nvinfo : EIATTR_CUDA_API_VERSION
	.align		4
        /*0000*/ 	.byte	0x04, 0x37
        /*0002*/ 	.short	(.L_1273 - .L_1272)
.L_1272:
        /*0004*/ 	.word	0x00000082


	//----- nvinfo : EIATTR_KPARAM_INFO
	.align		4
.L_1273:
        /*0008*/ 	.byte	0x04, 0x17
        /*000a*/ 	.short	(.L_1275 - .L_1274)
.L_1274:
        /*000c*/ 	.word	0x00000000
        /*0010*/ 	.short	0x0000
        /*0012*/ 	.short	0x0000
        /*0014*/ 	.byte	0x00, 0xf0, 0xa1, 0x04


	//----- nvinfo : EIATTR_SPARSE_MMA_MASK
	.align		4
.L_1275:
        /*0018*/ 	.byte	0x03, 0x50
        /*001a*/ 	.short	0x0000


	//----- nvinfo : EIATTR_MAXREG_COUNT
	.align		4
        /*001c*/ 	.byte	0x03, 0x1b
        /*001e*/ 	.short	0x00ff


	//----- nvinfo : EIATTR_NUM_BARRIERS
	.align		4
        /*0020*/ 	.byte	0x02, 0x4c
        /*0022*/ 	.byte	0x01
	.zero		1


	//----- nvinfo : EIATTR_MERCURY_ISA_VERSION
	.align		4
        /*0024*/ 	.byte	0x03, 0x5f
        /*0026*/ 	.short	0x0101


	//----- nvinfo : EIATTR_COOP_GROUP_MASK_REGIDS
	.align		4
        /*0028*/ 	.byte	0x04, 0x29
        /*002a*/ 	.short	(.L_1277 - .L_1276)


	//   ....[0]....
.L_1276:
        /*002c*/ 	.word	0xffffffff


	//   ....[1]....
        /*0030*/ 	.word	0xffffffff


	//   ....[2]....
        /*0034*/ 	.word	0xffffffff


	//   ....[3]....
        /*0038*/ 	.word	0xffffffff


	//   ....[4]....
        /*003c*/ 	.word	0xffffffff


	//   ....[5]....
        /*0040*/ 	.word	0xffffffff


	//   ....[6]....
        /*0044*/ 	.word	0xffffffff


	//   ....[7]....
        /*0048*/ 	.word	0xffffffff


	//   ....[8]....
        /*004c*/ 	.word	0xffffffff


	//   ....[9]....
        /*0050*/ 	.word	0xffffffff


	//----- nvinfo : EIATTR_COOP_GROUP_INSTR_OFFSETS
	.align		4
.L_1277:
        /*0054*/ 	.byte	0x04, 0x28
        /*0056*/ 	.short	(.L_1279 - .L_1278)


	//   ....[0]....
.L_1278:
        /*0058*/ 	.word	0x000021e0


	//   ....[1]....
        /*005c*/ 	.word	0x00002210


	//   ....[2]....
        /*0060*/ 	.word	0x00002240


	//   ....[3]....
        /*0064*/ 	.word	0x00002250


	//   ....[4]....
        /*0068*/ 	.word	0x00002280


	//   ....[5]....
        /*006c*/ 	.word	0x00002290


	//   ....[6]....
        /*0070*/ 	.word	0x000022c0


	//   ....[7]....
        /*0074*/ 	.word	0x000022d0


	//   ....[8]....
        /*0078*/ 	.word	0x00002300


	//   ....[9]....
        /*007c*/ 	.word	0x00002310


	//----- nvinfo : EIATTR_VRC_CTA_INIT_COUNT
	.align		4
.L_1279:
        /*0080*/ 	.byte	0x02, 0x4a
	.zero		1
	.zero		1


	//----- nvinfo : EIATTR_EXIT_INSTR_OFFSETS
	.align		4
        /*0084*/ 	.byte	0x04, 0x1c
        /*0086*/ 	.short	(.L_1281 - .L_1280)


	//   ....[0]....
.L_1280:
        /*0088*/ 	.word	0x00007600


	//   ....[1]....
        /*008c*/ 	.word	0x000076a0


	//----- nvinfo : EIATTR_MAX_THREADS
	.align		4
.L_1281:
        /*0090*/ 	.byte	0x04, 0x05
        /*0092*/ 	.short	(.L_1283 - .L_1282)
.L_1282:
        /*0094*/ 	.word	0x00000080
        /*0098*/ 	.word	0x00000001
        /*009c*/ 	.word	0x00000001


	//----- nvinfo : EIATTR_CRS_STACK_SIZE
	.align		4
.L_1283:
        /*00a0*/ 	.byte	0x04, 0x1e
        /*00a2*/ 	.short	(.L_1285 - .L_1284)
.L_1284:
        /*00a4*/ 	.word	0x00000000


	//----- nvinfo : EIATTR_CBANK_PARAM_SIZE
	.align		4
.L_1285:
        /*00a8*/ 	.byte	0x03, 0x19
        /*00aa*/ 	.short	0x0128


	//----- nvinfo : EIATTR_PARAM_CBANK
	.align		4
        /*00ac*/ 	.byte	0x04, 0x0a
        /*00ae*/ 	.short	(.L_1287 - .L_1286)
	.align		4
.L_1286:
        /*00b0*/ 	.word	index@(.nv.constant0._ZN10layer_norm13ln_bwd_kernelINS_13Kernel_traitsI13__nv_bfloat16S2_S2_S2_fjLj2560ELj1ELj1ELj4ELj8ENS_18Kernel_traits_baseILj2560ES2_S2_S2_S2_fjLj128EEEEELb0ELb1ELb0ELb0EEEvNS_9BwdParamsE)
        /*00b4*/ 	.short	0x0380
        /*00b6*/ 	.short	0x0128


	//----- nvinfo : EIATTR_SW_WAR
	.align		4
.L_1287:
        /*00b8*/ 	.byte	0x04, 0x36
        /*00ba*/ 	.short	(.L_1289 - .L_1288)
.L_1288:
        /*00bc*/ 	.word	0x00000008
.L_1289:


//--------------------- .nv.info._ZN10layer_norm13ln_bwd_kernelINS_13Kernel_traitsI13__nv_bfloat16S2_S2_S2_fjLj2560ELj1ELj1ELj4ELj8ENS_18Kernel_traits_baseILj2560ES2_S2_S2_S2_fjLj128EEEEELb0ELb1ELb0ELb1EEEvNS_9BwdParamsE --------------------------
	.section	.nv.info._ZN10layer_norm13ln_bwd_kernelINS_13Kernel_traitsI13__nv_bfloat16S2_S2_S2_fjLj2560ELj1ELj1ELj4ELj8ENS_18Kernel_traits_baseILj2560ES2_S2_S2_S2_fjLj128EEEEELb0ELb1ELb0ELb1EEEvNS_9BwdParamsE,"",@"SHT_CUDA_INFO"
	.sectionflags	@""
	.align	4


	//----- nvinfo : EIATTR_CUDA_API_VERSION
	.align		4
        /*0000*/ 	.byte	0x04, 0x37
        /*0002*/ 	.short	(.L_1291 - .L_1290)
.L_1290:
        /*0004*/ 	.word	0x00000082


	//----- nvinfo : EIATTR_KPARAM_INFO
	.align		4
.L_1291:
        /*0008*/ 	.byte	0x04, 0x17
        /*000a*/ 	.short	(.L_1293 - .L_1292)
.L_1292:
        /*000c*/ 	.word	0x00000000
        /*0010*/ 	.short	0x0000
        /*0012*/ 	.short	0x0000
        /*0014*/ 	.byte	0x00, 0xf0, 0xa1, 0x04


	//----- nvinfo : EIATTR_SPARSE_MMA_MASK
	.align		4
.L_1293:
        /*0018*/ 	.byte	0x03, 0x50
        /*001a*/ 	.short	0x0000


	//----- nvinfo : EIATTR_MAXREG_COUNT
	.align		4
        /*001c*/ 	.byte	0x03, 0x1b
        /*001e*/ 	.short	0x00ff


	//----- nvinfo : EIATTR_NUM_BARRIERS
	.align		4
        /*0020*/ 	.byte	0x02, 0x4c
        /*0022*/ 	.byte	0x01
	.zero		1


	//----- nvinfo : EIATTR_MERCURY_ISA_VERSION
	.align		4
        /*0024*/ 	.byte	0x03, 0x5f
        /*0026*/ 	.short	0x0101


	//----- nvinfo : EIATTR_COOP_GROUP_MASK_REGIDS
	.align		4
        /*0028*/ 	.byte	0x04, 0x29
        /*002a*/ 	.short	(.L_1295 - .L_1294)


	//   ....[0]....
.L_1294:
        /*002c*/ 	.word	0xffffffff


	//   ....[1]....
        /*0030*/ 	.word	0xffffffff


	//   ....[2]....
        /*0034*/ 	.word	0xffffffff


	//   ....[3]....
        /*0038*/ 	.word	0xffffffff


	//   ....[4]....
        /*003c*/ 	.word	0xffffffff


	//   ....[5]....
        /*0040*/ 	.word	0xffffffff


	//   ....[6]....
        /*0044*/ 	.word	0xffffffff


	//   ....[7]....
        /*0048*/ 	.word	0xffffffff


	//   ....[8]....
        /*004c*/ 	.word	0xffffffff


	//   ....[9]....
        /*0050*/ 	.word	0xffffffff


	//----- nvinfo : EIATTR_COOP_GROUP_INSTR_OFFSETS
	.align		4
.L_1295:
        /*0054*/ 	.byte	0x04, 0x28
        /*0056*/ 	.short	(.L_1297 - .L_1296)


	//   ....[0]....
.L_1296:
        /*0058*/ 	.word	0x00002540


	//   ....[1]....
        /*005c*/ 	.word	0x00002570


	//   ....[2]....
        /*0060*/ 	.word	0x000025a0


	//   ....[3]....
        /*0064*/ 	.word	0x000025b0


	//   ....[4]....
        /*0068*/ 	.word	0x000025e0


	//   ....[5]....
        /*006c*/ 	.word	0x000025f0


	//   ....[6]....
        /*0070*/ 	.word	0x00002620


	//   ....[7]....
        /*0074*/ 	.word	0x00002630


	//   ....[8]....
        /*0078*/ 	.word	0x00002660


	//   ....[9]....
        /*007c*/ 	.word	0x00002670


	//----- nvinfo : EIATTR_VRC_CTA_INIT_COUNT
	.align		4
.L_1297:
        /*0080*/ 	.byte	0x02, 0x4a
	.zero		1
	.zero		1


	//----- nvinfo : EIATTR_EXIT_INSTR_OFFSETS
	.align		4
        /*0084*/ 	.byte	0x04, 0x1c
        /*0086*/ 	.short	(.L_1299 - .L_1298)


	//   ....[0]....
.L_1298:
        /*0088*/ 	.word	0x00007610


	//----- nvinfo : EIATTR_MAX_THREADS
	.align		4
.L_1299:
        /*008c*/ 	.byte	0x04, 0x05
        /*008e*/ 	.short	(.L_1301 - .L_1300)
.L_1300:
        /*0090*/ 	.word	0x00000080
        /*0094*/ 	.word	0x00000001
        /*0098*/ 	.word	0x00000001


	//----- nvinfo : EIATTR_CRS_STACK_SIZE
	.align		4
.L_1301:
        /*009c*/ 	.byte	0x04, 0x1e
        /*009e*/ 	.short	(.L_1303 - .L_1302)
.L_1302:
        /*00a0*/ 	.word	0x00000000


	//----- nvinfo : EIATTR_CBANK_PARAM_SIZE
	.align		4
.L_1303:
        /*00a4*/ 	.byte	0x03, 0x19
        /*00a6*/ 	.short	0x0128


	//----- nvinfo : EIATTR_PARAM_CBANK
	.align		4
        /*00a8*/ 	.byte	0x04, 0x0a
        /*00aa*/ 	.short	(.L_1305 - .L_1304)
	.align		4
.L_1304:
        /*00ac*/ 	.word	index@(.nv.constant0._ZN10layer_norm13ln_bwd_kernelINS_13Kernel_traitsI13__nv_bfloat16S2_S2_S2_fjLj2560ELj1ELj1ELj4ELj8ENS_18Kernel_traits_baseILj2560ES2_S2_S2_S2_fjLj128EEEEELb0ELb1ELb0ELb1EEEvNS_9BwdParamsE)
        /*00b0*/ 	.short	0x0380
        /*00b2*/ 	.short	0x0128


	//----- nvinfo : EIATTR_SW_WAR
	.align		4
.L_1305:
        /*00b4*/ 	.byte	0x04, 0x36
        /*00b6*/ 	.short	(.L_1307 - .L_1306)
.L_1306:
        /*00b8*/ 	.word	0x00000008
.L_1307:


//--------------------- .nv.info._ZN10layer_norm13ln_bwd_kernelINS_13Kernel_traitsI13__nv_bfloat16S2_S2_S2_fjLj2560ELj1ELj1ELj4ELj8ENS_18Kernel_traits_baseILj2560ES2_S2_S2_S2_fjLj128EEEEELb0ELb1ELb1ELb0EEEvNS_9BwdParamsE --------------------------
	.section	.nv.info._ZN10layer_norm13ln_bwd_kernelINS_13Kernel_traitsI13__nv_bfloat16S2_S2_S2_fjLj2560ELj1ELj1ELj4ELj8ENS_18Kernel_traits_baseILj2560ES2_S2_S2_S2_fjLj128EEEEELb0ELb1ELb1ELb0EEEvNS_9BwdParamsE,"",@"SHT_CUDA_INFO"
	.sectionflags	@""
	.align	4


	//----- nvinfo : EIATTR_CUDA_API_VERSION
	.align		4
        /*0000*/ 	.byte	0x04, 0x37
        /*0002*/ 	.short	(.L_1309 - .L_1308)
.L_1308:
        /*0004*/ 	.word	0x00000082


	//----- nvinfo : EIATTR_KPARAM_INFO
	.align		4
.L_1309:
        /*0008*/ 	.byte	0x04, 0x17
        /*000a*/ 	.short	(.L_1311 - .L_1310)
.L_1310:
        /*000c*/ 	.word	0x00000000
        /*0010*/ 	.short	0x0000
        /*0012*/ 	.short	0x0000
        /*0014*/ 	.byte	0x00, 0xf0, 0xa1, 0x04


	//----- nvinfo : EIATTR_SPARSE_MMA_MASK
	.align		4
.L_1311:
        /*0018*/ 	.byte	0x03, 0x50
        /*001a*/ 	.short	0x0000


	//----- nvinfo : EIATTR_MAXREG_COUNT
	.align		4
        /*001c*/ 	.byte	0x03, 0x1b
        /*001e*/ 	.short	0x00ff


	//----- nvinfo : EIATTR_NUM_BARRIERS
	.align		4
        /*0020*/ 	.byte	0x02, 0x4c
        /*0022*/ 	.byte	0x01
	.zero		1


	//----- nvinfo : EIATTR_MERCURY_ISA_VERSION
	.align		4
        /*0024*/ 	.byte	0x03, 0x5f
        /*0026*/ 	.short	0x0101


	//----- nvinfo : EIATTR_COOP_GROUP_MASK_REGIDS
	.align		4
        /*0028*/ 	.byte	0x04, 0x29
        /*002a*/ 	.short	(.L_1313 - .L_1312)


	//   ....[0]....
.L_1312:
        /*002c*/ 	.word	0xffffffff


	//   ....[1]....
        /*0030*/ 	.word	0xffffffff


	//   ....[2]....
        /*0034*/ 	.word	0xffffffff


	//   ....[3]....
        /*0038*/ 	.word	0xffffffff


	//   ....[4]....
        /*003c*/ 	.word	0xffffffff


	//   ....[5]....
        /*0040*/ 	.word	0xffffffff


	//   ....[6]....
        /*0044*/ 	.word	0xffffffff


	//   ....[7]....
        /*0048*/ 	.word	0xffffffff


	//   ....[8]....
        /*004c*/ 	.word	0xffffffff


	//   ....[9]....
        /*0050*/ 	.word	0xffffffff


	//----- nvinfo : EIATTR_COOP_GROUP_INSTR_OFFSETS
	.align		4
.L_1313:
        /*0054*/ 	.byte	0x04, 0x28
        /*0056*/ 	.short	(.L_1315 - .L_1314)


	//   ....[0]....
.L_1314:
        /*0058*/ 	.word	0x000023f0


	//   ....[1]....
        /*005c*/ 	.word	0x00002420


	//   ....[2]....
        /*0060*/ 	.word	0x00002450


	//   ....[3]....
        /*0064*/ 	.word	0x00002460


	//   ....[4]....
        /*0068*/ 	.word	0x00002490


	//   ....[5]....
        /*006c*/ 	.word	0x000024a0


	//   ....[6]....
        /*0070*/ 	.word	0x000024d0


	//   ....[7]....
        /*0074*/ 	.word	0x000024e0


	//   ....[8]....
        /*0078*/ 	.word	0x00002510


	//   ....[9]....
        /*007c*/ 	.word	0x00002520


	//----- nvinfo : EIATTR_VRC_CTA_INIT_COUNT
	.align		4
.L_1315:
        /*0080*/ 	.byte	0x02, 0x4a
	.zero		1
	.zero		1


	//----- nvinfo : EIATTR_EXIT_INSTR_OFFSETS
	.align		4
        /*0084*/ 	.byte	0x04, 0x1c
        /*0086*/ 	.short	(.L_1317 - .L_1316)


	//   ....[0]....
.L_1316:
        /*0088*/ 	.word	0x00007c60


	//   ....[1]....
        /*008c*/ 	.word	0x00007d00


	//----- nvinfo : EIATTR_MAX_THREADS
	.align		4
.L_1317:
        /*0090*/ 	.byte	0x04, 0x05
        /*0092*/ 	.short	(.L_1319 - .L_1318)
.L_1318:
        /*0094*/ 	.word	0x00000080
        /*0098*/ 	.word	0x00000001
        /*009c*/ 	.word	0x00000001


	//----- nvinfo : EIATTR_CRS_STACK_SIZE
	.align		4
.L_1319:
        /*00a0*/ 	.byte	0x04, 0x1e
        /*00a2*/ 	.short	(.L_1321 - .L_1320)
.L_1320:
        /*00a4*/ 	.word	0x00000000


	//----- nvinfo : EIATTR_CBANK_PARAM_SIZE
	.align		4
.L_1321:
        /*00a8*/ 	.byte	0x03, 0x19
        /*00aa*/ 	.short	0x0128


	//----- nvinfo : EIATTR_PARAM_CBANK
	.align		4
        /*00ac*/ 	.byte	0x04, 0x0a
        /*00ae*/ 	.short	(.L_1323 - .L_1322)
	.align		4
.L_1322:
        /*00b0*/ 	.word	index@(.nv.constant0._ZN10layer_norm13ln_bwd_kernelINS_13Kernel_traitsI13__nv_bfloat16S2_S2_S2_fjLj2560ELj1ELj1ELj4ELj8ENS_18Kernel_traits_baseILj2560ES2_S2_S2_S2_fjLj128EEEEELb0ELb1ELb1ELb0EEEvNS_9BwdParamsE)
        /*00b4*/ 	.short	0x0380
        /*00b6*/ 	.short	0x0128


	//----- nvinfo : EIATTR_SW_WAR
	.align		4
.L_1323:
        /*00b8*/ 	.byte	0x04, 0x36
        /*00ba*/ 	.short	(.L_1325 - .L_1324)
.L_1324:
        /*00bc*/ 	.word	0x00000008
.L_1325:


//--------------------- .nv.info._ZN10layer_norm13ln_bwd_kernelINS_13Kernel_traitsI13__nv_bfloat16S2_S2_S2_fjLj2560ELj1ELj1ELj4ELj8ENS_18Kernel_traits_baseILj2560ES2_S2_S2_S2_fjLj128EEEEELb0ELb1ELb1ELb1EEEvNS_9BwdParamsE --------------------------
	.section	.nv.info._ZN10layer_norm13ln_bwd_kernelINS_13Kernel_traitsI13__nv_bfloat16S2_S2_S2_fjLj2560ELj1ELj1ELj4ELj8ENS_18Kernel_traits_baseILj2560ES2_S2_S2_S2_fjLj128EEEEELb0ELb1ELb1ELb1EEEvNS_9BwdParamsE,"",@"SHT_CUDA_INFO"
	.sectionflags	@""
	.align	4


	//----- nvinfo : EIATTR_CUDA_API_VERSION
	.align		4
        /*0000*/ 	.byte	0x04, 0x37
        /*0002*/ 	.short	(.L_1327 - .L_1326)
.L_1326:
        /*0004*/ 	.word	0x00000082


	//----- nvinfo : EIATTR_KPARAM_INFO
	.align		4
.L_1327:
        /*0008*/ 	.byte	0x04, 0x17
        /*000a*/ 	.short	(.L_1329 - .L_1328)
.L_1328:
        /*000c*/ 	.word	0x00000000
        /*0010*/ 	.short	0x0000
        /*0012*/ 	.short	0x0000
        /*0014*/ 	.byte	0x00, 0xf0, 0xa1, 0x04


	//----- nvinfo : EIATTR_SPARSE_MMA_MASK
	.align		4
.L_1329:
        /*0018*/ 	.byte	0x03, 0x50
        /*001a*/ 	.short	0x0000


	//----- nvinfo : EIATTR_MAXREG_COUNT
	.align		4
        /*001c*/ 	.byte	0x03, 0x1b
        /*001e*/ 	.short	0x00ff


	//----- nvinfo : EIATTR_NUM_BARRIERS
	.align		4
        /*0020*/ 	.byte	0x02, 0x4c
        /*0022*/ 	.byte	0x01
	.zero		1


	//----- nvinfo : EIATTR_MERCURY_ISA_VERSION
	.align		4
        /*0024*/ 	.byte	0x03, 0x5f
        /*0026*/ 	.short	0x0101


	//----- nvinfo : EIATTR_COOP_GROUP_MASK_REGIDS
	.align		4
        /*0028*/ 	.byte	0x04, 0x29
        /*002a*/ 	.short	(.L_1331 - .L_1330)


	//   ....[0]....
.L_1330:
        /*002c*/ 	.word	0xffffffff


	//   ....[1]....
        /*0030*/ 	.word	0xffffffff


	//   ....[2]....
        /*0034*/ 	.word	0xffffffff


	//   ....[3]....
        /*0038*/ 	.word	0xffffffff


	//   ....[4]....
        /*003c*/ 	.word	0xffffffff


	//   ....[5]....
        /*0040*/ 	.word	0xffffffff


	//   ....[6]....
        /*0044*/ 	.word	0xffffffff


	//   ....[7]....
        /*0048*/ 	.word	0xffffffff


	//   ....[8]....
        /*004c*/ 	.word	0xffffffff


	//   ....[9]....
        /*0050*/ 	.word	0xffffffff


	//----- nvinfo : EIATTR_COOP_GROUP_INSTR_OFFSETS
	.align		4
.L_1331:
        /*0054*/ 	.byte	0x04, 0x28
        /*0056*/ 	.short	(.L_1333 - .L_1332)


	//   ....[0]....
.L_1332:
        /*0058*/ 	.word	0x000019b0


	//   ....[1]....
        /*005c*/ 	.word	0x000019f0


	//   ....[2]....
        /*0060*/ 	.word	0x00001a60


	//   ....[3]....
        /*0064*/ 	.word	0x00001a70


	//   ....[4]....
        /*0068*/ 	.word	0x00001ab0


	//   ....[5]....
        /*006c*/ 	.word	0x00001ac0


	//   ....[6]....
        /*0070*/ 	.word	0x00001af0


	//   ....[7]....
        /*0074*/ 	.word	0x00001b10


	//   ....[8]....
        /*0078*/ 	.word	0x00001b50


	//   ....[9]....
        /*007c*/ 	.word	0x00001b70


	//----- nvinfo : EIATTR_VRC_CTA_INIT_COUNT
	.align		4
.L_1333:
        /*0080*/ 	.byte	0x02, 0x4a
	.zero		1
	.zero		1


	//----- nvinfo : EIATTR_EXIT_INSTR_OFFSETS
	.align		4
        /*0084*/ 	.byte	0x04, 0x1c
        /*0086*/ 	.short	(.L_1335 - .L_1334)


	//   ....[0]....
.L_1334:
        /*0088*/ 	.word	0x00006bb0


	//----- nvinfo : EIATTR_MAX_THREADS
	.align		4
.L_1335:
        /*008c*/ 	.byte	0x04, 0x05
        /*008e*/ 	.short	(.L_1337 - .L_1336)
.L_1336:
        /*0090*/ 	.word	0x00000080
        /*0094*/ 	.word	0x00000001
        /*0098*/ 	.word	0x00000001


	//----- nvinfo : EIATTR_CRS_STACK_SIZE
	.align		4
.L_1337:
        /*009c*/ 	.byte	0x04, 0x1e
        /*009e*/ 	.short	(.L_1339 - .L_1338)
.L_1338:
        /*00a0*/ 	.word	0x00000000


	//----- nvinfo : EIATTR_CBANK_PARAM_SIZE
	.align		4
.L_1339:
        /*00a4*/ 	.byte	0x03, 0x19
        /*00a6*/ 	.short	0x0128


	//----- nvinfo : EIATTR_PARAM_CBANK
	.align		4
        /*00a8*/ 	.byte	0x04, 0x0a
        /*00aa*/ 	.short	(.L_1341 - .L_1340)
	.align		4
.L_1340:
        /*00ac*/ 	.word	index@(.nv.constant0._ZN10layer_norm13ln_bwd_kernelINS_13Kernel_traitsI13__nv_bfloat16S2_S2_S2_fjLj2560ELj1ELj1ELj4ELj8ENS_18Kernel_traits_baseILj2560ES2_S2_S2_S2_fjLj128EEEEELb0ELb1ELb1ELb1EEEvNS_9BwdParamsE)
        /*00b0*/ 	.short	0x0380
        /*00b2*/ 	.short	0x0128


	//----- nvinfo : EIATTR_SW_WAR
	.align		4
.L_1341:
        /*00b4*/ 	.byte	0x04, 0x36
        /*00b6*/ 	.short	(.L_1343 - .L_1342)
.L_1342:
        /*00b8*/ 	.word	0x00000008
.L_1343:


//--------------------- .nv.info._ZN10layer_norm13ln_bwd_kernelINS_13Kernel_traitsI13__nv_bfloat16S2_S2_S2_fjLj2560ELj1ELj1ELj4ELj8ENS_18Kernel_traits_baseILj2560ES2_S2_S2_S2_fjLj128EEEEELb1ELb0ELb0ELb0EEEvNS_9BwdParamsE --------------------------
	.section	.nv.info._ZN10layer_norm13ln_bwd_kernelINS_13Kernel_traitsI13__nv_bfloat16S2_S2_S2_fjLj2560ELj1ELj1ELj4ELj8ENS_18Kernel_traits_baseILj2560ES2_S2_S2_S2_fjLj128EEEEELb1ELb0ELb0ELb0EEEvNS_9BwdParamsE,"",@"SHT_CUDA_INFO"
	.sectionflags	@""
	.align	4


	//----- nvinfo : EIATTR_CUDA_API_VERSION
	.align		4
        /*0000*/ 	.byte	0x04, 0x37
        /*0002*/ 	.short	(.L_1345 - .L_1344)
.L_1344:
        /*0004*/ 	.word	0x00000082


	//----- nvinfo : EIATTR_KPARAM_INFO
	.align		4
.L_1345:
        /*0008*/ 	.byte	0x04, 0x17
        /*000a*/ 	.short	(.L_1347 - .L_1346)
.L_1346:
        /*000c*/ 	.word	0x00000000
        /*0010*/ 	.short	0x0000
        /*0012*/ 	.short	0x0000
        /*0014*/ 	.byte	0x00, 0xf0, 0xa1, 0x04


	//----- nvinfo : EIATTR_SPARSE_MMA_MASK
	.align		4
.L_1347:
        /*0018*/ 	.byte	0x03, 0x50
        /*001a*/ 	.short	0x0000


	//----- nvinfo : EIATTR_MAXREG_COUNT
	.align		4
        /*001c*/ 	.byte	0x03, 0x1b
        /*001e*/ 	.short	0x00ff


	//----- nvinfo : EIATTR_NUM_BARRIERS
	.align		4
        /*0020*/ 	.byte	0x02, 0x4c
        /*0022*/ 	.byte	0x01
	.zero		1


	//----- nvinfo : EIATTR_MERCURY_ISA_VERSION
	.align		4
        /*0024*/ 	.byte	0x03, 0x5f
        /*0026*/ 	.short	0x0101


	//----- nvinfo : EIATTR_COOP_GROUP_MASK_REGIDS
	.align		4
        /*0028*/ 	.byte	0x04, 0x29
        /*002a*/ 	.short	(.L_1349 - .L_1348)


	//   ....[0]....
.L_1348:
        /*002c*/ 	.word	0xffffffff


	//   ....[1]....
        /*0030*/ 	.word	0xffffffff


	//   ....[2]....
        /*0034*/ 	.word	0xffffffff


	//   ....[3]....
        /*0038*/ 	.word	0xffffffff


	//   ....[4]....
        /*003c*/ 	.word	0xffffffff


	//   ....[5]....
        /*0040*/ 	.word	0xffffffff


	//   ....[6]....
        /*0044*/ 	.word	0xffffffff


	//   ....[7]....
        /*0048*/ 	.word	0xffffffff


	//   ....[8]....
        /*004c*/ 	.word	0xffffffff


	//   ....[9]....
        /*0050*/ 	.word	0xffffffff


	//----- nvinfo : EIATTR_COOP_GROUP_INSTR_OFFSETS
	.align		4
.L_1349:
        /*0054*/ 	.byte	0x04, 0x28
        /*0056*/ 	.short	(.L_1351 - .L_1350)


	//   ....[0]....
.L_1350:
        /*0058*/ 	.word	0x00001d60


	//   ....[1]....
        /*005c*/ 	.word	0x00001e60


	//   ....[2]....
        /*0060*/ 	.word	0x00001e90


	//   ....[3]....
        /*0064*/ 	.word	0x00001ed0


	//   ....[4]....
        /*0068*/ 	.word	0x00001ee0


	//   ....[5]....
        /*006c*/ 	.word	0x00001f10


	//   ....[6]....
        /*0070*/ 	.word	0x00001f20


	//   ....[7]....
        /*0074*/ 	.word	0x00001f50


	//   ....[8]....
        /*0078*/ 	.word	0x00001f60


	//   ....[9]....
        /*007c*/ 	.word	0x00001f90


	//----- nvinfo : EIATTR_VRC_CTA_INIT_COUNT
	.align		4
.L_1351:
        /*0080*/ 	.byte	0x02, 0x4a
	.zero		1
	.zero		1


	//----- nvinfo : EIATTR_EXIT_INSTR_OFFSETS
	.align		4
        /*0084*/ 	.byte	0x04, 0x1c
        /*0086*/ 	.short	(.L_1353 - .L_1352)


	//   ....[0]....
.L_1352:
        /*0088*/ 	.word	0x000064a0


	//   ....[1]....
        /*008c*/ 	.word	0x00006520


	//----- nvinfo : EIATTR_MAX_THREADS
	.align		4
.L_1353:
        /*0090*/ 	.byte	0x04, 0x05
        /*0092*/ 	.short	(.L_1355 - .L_1354)
.L_1354:
        /*0094*/ 	.word	0x00000080
        /*0098*/ 	.word	0x00000001
        /*009c*/ 	.word	0x00000001


	//----- nvinfo : EIATTR_CRS_STACK_SIZE
	.align		4
.L_1355:
        /*00a0*/ 	.byte	0x04, 0x1e
        /*00a2*/ 	.short	(.L_1357 - .L_1356)
.L_1356:
        /*00a4*/ 	.word	0x00000000


	//----- nvinfo : EIATTR_CBANK_PARAM_SIZE
	.align		4
.L_1357:
        /*00a8*/ 	.byte	0x03, 0x19
        /*00aa*/ 	.short	0x0128


	//----- nvinfo : EIATTR_PARAM_CBANK
	.align		4
        /*00ac*/ 	.byte	0x04, 0x0a
        /*00ae*/ 	.short	(.L_1359 - .L_1358)
	.align		4
.L_1358:
        /*00b0*/ 	.word	index@(.nv.constant0._ZN10layer_norm13ln_bwd_kernelINS_13Kernel_traitsI13__nv_bfloat16S2_S2_S2_fjLj2560ELj1ELj1ELj4ELj8ENS_18Kernel_traits_baseILj2560ES2_S2_S2_S2_fjLj128EEEEELb1ELb0ELb0ELb0EEEvNS_9BwdParamsE)
        /*00b4*/ 	.short	0x0380
        /*00b6*/ 	.short	0x0128


	//----- nvinfo : EIATTR_SW_WAR
	.align		4
.L_1359:
        /*00b8*/ 	.byte	0x04, 0x36
        /*00ba*/ 	.short	(.L_1361 - .L_1360)
.L_1360:
        /*00bc*/ 	.word	0x00000008
.L_1361:


//--------------------- .nv.info._ZN10layer_norm13ln_bwd_kernelINS_13Kernel_traitsI13__nv_bfloat16S2_S2_S2_fjLj2560ELj1ELj1ELj4ELj8ENS_18Kernel_traits_baseILj2560ES2_S2_S2_S2_fjLj128EEEEELb1ELb0ELb0ELb1EEEvNS_9BwdParamsE --------------------------
	.section	.nv.info._ZN10layer_norm13ln_bwd_kernelINS_13Kernel_traitsI13__nv_bfloat16S2_S2_S2_fjLj2560ELj1ELj1ELj4ELj8ENS_18Kernel_traits_baseILj2560ES2_S2_S2_S2_fjLj128EEEEELb1ELb0ELb0ELb1EEEvNS_9BwdParamsE,"",@"SHT_CUDA_INFO"
	.sectionflags	@""
	.align	4


	//----- nvinfo : EIATTR_CUDA_API_VERSION
	.align		4
        /*0000*/ 	.byte	0x04, 0x37
        /*0002*/ 	.short	(.L_1363 - .L_1362)
.L_1362:
        /*0004*/ 	.word	0x00000082


	//----- nvinfo : EIATTR_KPARAM_INFO
	.align		4
.L_1363:
        /*0008*/ 	.byte	0x04, 0x17
        /*000a*/ 	.short	(.L_1365 - .L_1364)
.L_1364:
        /*000c*/ 	.word	0x00000000
        /*0010*/ 	.short	0x0000
        /*0012*/ 	.short	0x0000
        /*0014*/ 	.byte	0x00, 0xf0, 0xa1, 0x04


	//----- nvinfo : EIATTR_SPARSE_MMA_MASK
	.align		4
.L_1365:
        /*0018*/ 	.byte	0x03, 0x50
        /*001a*/ 	.short	0x0000


	//----- nvinfo : EIATTR_MAXREG_COUNT
	.align		4
        /*001c*/ 	.byte	0x03, 0x1b
        /*001e*/ 	.short	0x00ff


	//----- nvinfo : EIATTR_NUM_BARRIERS
	.align		4
        /*0020*/ 	.byte	0x02, 0x4c
        /*0022*/ 	.byte	0x01
	.zero		1


	//----- nvinfo : EIATTR_MERCURY_ISA_VERSION
	.align		4
        /*0024*/ 	.byte	0x03, 0x5f
        /*0026*/ 	.short	0x0101


	//----- nvinfo : EIATTR_COOP_GROUP_MASK_REGIDS
	.align		4
        /*0028*/ 	.byte	0x04, 0x29
        /*002a*/ 	.short	(.L_1367 - .L_1366)


	//   ....[0]....
.L_1366:
        /*002c*/ 	.word	0xffffffff


	//   ....[1]....
        /*0030*/ 	.word	0xffffffff


	//   ....[2]....
        /*0034*/ 	.word	0xffffffff


	//   ....[3]....
        /*0038*/ 	.word	0xffffffff


	//   ....[4]....
        /*003c*/ 	.word	0xffffffff


	//   ....[5]....
        /*0040*/ 	.word	0xffffffff


	//   ....[6]....
        /*0044*/ 	.word	0xffffffff


	//   ....[7]....
        /*0048*/ 	.word	0xffffffff


	//   ....[8]....
        /*004c*/ 	.word	0xffffffff


	//   ....[9]....
        /*0050*/ 	.word	0xffffffff


	//----- nvinfo : EIATTR_COOP_GROUP_INSTR_OFFSETS
	.align		4
.L_1367:
        /*0054*/ 	.byte	0x04, 0x28
        /*0056*/ 	.short	(.L_1369 - .L_1368)


	//   ....[0]....
.L_1368:
        /*0058*/ 	.word	0x00001500


	//   ....[1]....
        /*005c*/ 	.word	0x00001530


	//   ....[2]....
        /*0060*/ 	.word	0x00001590


	//   ....[3]....
        /*0064*/ 	.word	0x000015a0


	//   ....[4]....
        /*0068*/ 	.word	0x000015d0


	//   ....[5]....
        /*006c*/ 	.word	0x000015e0


	//   ....[6]....
        /*0070*/ 	.word	0x00001640


	//   ....[7]....
        /*0074*/ 	.word	0x00001650


	//   ....[8]....
        /*0078*/ 	.word	0x000016b0


	//   ....[9]....
        /*007c*/ 	.word	0x000016c0


	//----- nvinfo : EIATTR_VRC_CTA_INIT_COUNT
	.align		4
.L_1369:
        /*0080*/ 	.byte	0x02, 0x4a
	.zero		1
	.zero		1


	//----- nvinfo : EIATTR_EXIT_INSTR_OFFSETS
	.align		4
        /*0084*/ 	.byte	0x04, 0x1c
        /*0086*/ 	.short	(.L_1371 - .L_1370)


	//   ....[0]....
.L_1370:
        /*0088*/ 	.word	0x00005ab0


	//----- nvinfo : EIATTR_MAX_THREADS
	.align		4
.L_1371:
        /*008c*/ 	.byte	0x04, 0x05
        /*008e*/ 	.short	(.L_1373 - .L_1372)
.L_1372:
        /*0090*/ 	.word	0x00000080
        /*0094*/ 	.word	0x00000001
        /*0098*/ 	.word	0x00000001


	//----- nvinfo : EIATTR_CBANK_PARAM_SIZE
	.align		4
.L_1373:
        /*009c*/ 	.byte	0x03, 0x19
        /*009e*/ 	.short	0x0128


	//----- nvinfo : EIATTR_PARAM_CBANK
	.align		4
        /*00a0*/ 	.byte	0x04, 0x0a
        /*00a2*/ 	.short	(.L_1375 - .L_1374)
	.align		4
.L_1374:
        /*00a4*/ 	.word	index@(.nv.constant0._ZN10layer_norm13ln_bwd_kernelINS_13Kernel_traitsI13__nv_bfloat16S2_S2_S2_fjLj2560ELj1ELj1ELj4ELj8ENS_18Kernel_traits_baseILj2560ES2_S2_S2_S2_fjLj128EEEEELb1ELb0ELb0ELb1EEEvNS_9BwdParamsE)
        /*00a8*/ 	.short	0x0380
        /*00aa*/ 	.short	0x0128


	//----- nvinfo : EIATTR_SW_WAR
	.align		4
.L_1375:
        /*00ac*/ 	.byte	0x04, 0x36
        /*00ae*/ 	.short	(.L_1377 - .L_1376)
.L_1376:
        /*00b0*/ 	.word	0x00000008
.L_1377:


//--------------------- .nv.info._ZN10layer_norm22ln_bwd_finalize_kernelINS_22Kernel_traits_finalizeILj2560E13__nv_bfloat16S2_S2_S2_fjLb0ELj1024ELj4ENS_18Kernel_traits_baseILj2560ES2_S2_S2_S2_fjLj1024EEEEELb0ELb0EEEvNS_9BwdParamsE --------------------------
	.section	.nv.info._ZN10layer_norm22ln_bwd_finalize_kernelINS_22Kernel_traits_finalizeILj2560E13__nv_bfloat16S2_S2_S2_fjLb0ELj1024ELj4ENS_18Kernel_traits_baseILj2560ES2_S2_S2_S2_fjLj1024EEEEELb0ELb0EEEvNS_9BwdParamsE,"",@"SHT_CUDA_INFO"
	.sectionflags	@""
	.align	4


	//----- nvinfo : EIATTR_CUDA_API_VERSION
	.align		4
        /*0000*/ 	.byte	0x04, 0x37
        /*0002*/ 	.short	(.L_1379 - .L_1378)
.L_1378:
        /*0004*/ 	.word	0x00000082


	//----- nvinfo : EIATTR_KPARAM_INFO
	.align		4
.L_1379:
        /*0008*/ 	.byte	0x04, 0x17
        /*000a*/ 	.short	(.L_1381 - .L_1380)
.L_1380:
        /*000c*/ 	.word	0x00000000
        /*0010*/ 	.short	0x0000
        /*0012*/ 	.short	0x0000
        /*0014*/ 	.byte	0x00, 0xf0, 0xa1, 0x04


	//----- nvinfo : EIATTR_SPARSE_MMA_MASK
	.align		4
.L_1381:
        /*0018*/ 	.byte	0x03, 0x50
        /*001a*/ 	.short	0x0000


	//----- nvinfo : EIATTR_MAXREG_COUNT
	.align		4
        /*001c*/ 	.byte	0x03, 0x1b
        /*001e*/ 	.short	0x0040


	//----- nvinfo : EIATTR_NUM_BARRIERS
	.align		4
        /*0020*/ 	.byte	0x02, 0x4c
        /*0022*/ 	.byte	0x01
	.zero		1


	//----- nvinfo : EIATTR_MERCURY_ISA_VERSION
	.align		4
        /*0024*/ 	.byte	0x03, 0x5f
        /*0026*/ 	.short	0x0101


	//----- nvinfo : EIATTR_COOP_GROUP_MASK_REGIDS
	.align		4
        /*0028*/ 	.byte	0x04, 0x29
        /*002a*/ 	.short	(.L_1383 - .L_1382)


	//   ....[0]....
.L_1382:
        /*002c*/ 	.word	0xffffffff


	//   ....[1]....
        /*0030*/ 	.word	0xffffffff


	//   ....[2]....
        /*0034*/ 	.word	0xffffffff


	//   ....[3]....
        /*0038*/ 	.word	0xffffffff


	//   ....[4]....
        /*003c*/ 	.word	0xffffffff


	//   ....[5]....
        /*0040*/ 	.word	0xffffffff


	//   ....[6]....
        /*0044*/ 	.word	0xffffffff


	//   ....[7]....
        /*0048*/ 	.word	0xffffffff


	//   ....[8]....
        /*004c*/ 	.word	0xffffffff


	//   ....[9]....
        /*0050*/ 	.word	0xffffffff


	//----- nvinfo : EIATTR_COOP_GROUP_INSTR_OFFSETS
	.align		4
.L_1383:
        /*0054*/ 	.byte	0x04, 0x28
        /*0056*/ 	.short	(.L_1385 - .L_1384)


	//   ....[0]....
.L_1384:
        /*0058*/ 	.word	0x000015e0


	//   ....[1]....
        /*005c*/ 	.word	0x000015f0


	//   ....[2]....
        /*0060*/ 	.word	0x00001620


	//   ....[3]....
        /*0064*/ 	.word	0x00001630


	//   ....[4]....
        /*0068*/ 	.word	0x00001660


	//   ....[5]....
        /*006c*/ 	.word	0x00001670


	//   ....[6]....
        /*0070*/ 	.word	0x000016b0


	//   ....[7]....
        /*0074*/ 	.word	0x000016e0


	//   ....[8]....
        /*0078*/ 	.word	0x00001710


	//   ....[9]....
        /*007c*/ 	.word	0x00001720


	//----- nvinfo : EIATTR_VRC_CTA_INIT_COUNT
	.align		4
.L_1385:
        /*0080*/ 	.byte	0x02, 0x4a
	.zero		1
	.zero		1


	//----- nvinfo : EIATTR_EXIT_INSTR_OFFSETS
	.align		4
        /*0084*/ 	.byte	0x04, 0x1c
        /*0086*/ 	.short	(.L_1387 - .L_1386)


	//   ....[0]....
.L_1386:
        /*0088*/ 	.word	0x00000060


	//   ....[1]....
        /*008c*/ 	.word	0x00001780


	//   ....[2]....
        /*0090*/ 	.word	0x000017b0


	//   ....[3]....
        /*0094*/ 	.word	0x00001870


	//----- nvinfo : EIATTR_MAX_THREADS
	.align		4
.L_1387:
        /*0098*/ 	.byte	0x04, 0x05
        /*009a*/ 	.short	(.L_1389 - .L_1388)
.L_1388:
        /*009c*/ 	.word	0x00000400
        /*00a0*/ 	.word	0x00000001
        /*00a4*/ 	.word	0x00000001


	//----- nvinfo : EIATTR_CRS_STACK_SIZE
	.align		4
.L_1389:
        /*00a8*/ 	.byte	0x04, 0x1e
        /*00aa*/ 	.short	(.L_1391 - .L_1390)
.L_1390:
        /*00ac*/ 	.word	0x00000000


	//----- nvinfo : EIATTR_CBANK_PARAM_SIZE
	.align		4
.L_1391:
        /*00b0*/ 	.byte	0x03, 0x19
        /*00b2*/ 	.short	0x0128


	//----- nvinfo : EIATTR_PARAM_CBANK
	.align		4
        /*00b4*/ 	.byte	0x04, 0x0a
        /*00b6*/ 	.short	(.L_1393 - .L_1392)
	.align		4
.L_1392:
        /*00b8*/ 	.word	index@(.nv.constant0._ZN10layer_norm22ln_bwd_finalize_kernelINS_22Kernel_traits_finalizeILj2560E13__nv_bfloat16S2_S2_S2_fjLb0ELj1024ELj4ENS_18Kernel_traits_baseILj2560ES2_S2_S2_S2_fjLj1024EEEEELb0ELb0EEEvNS_9BwdParamsE)
        /*00bc*/ 	.short	0x0380
        /*00be*/ 	.short	0x0128


	//----- nvinfo : EIATTR_SW_WAR
	.align		4
.L_1393:
        /*00c0*/ 	.byte	0x04, 0x36
        /*00c2*/ 	.short	(.L_1395 - .L_1394)
.L_1394:
        /*00c4*/ 	.word	0x00000008
.L_1395:


//--------------------- .nv.info._ZN10layer_norm13ln_bwd_kernelINS_13Kernel_traitsI13__nv_bfloat16S2_S2_S2_fjLj2560ELj1ELj1ELj4ELj8ENS_18Kernel_traits_baseILj2560ES2_S2_S2_S2_fjLj128EEEEELb1ELb0ELb1ELb0EEEvNS_9BwdParamsE --------------------------
	.section	.nv.info._ZN10layer_norm13ln_bwd_kernelINS_13Kernel_traitsI13__nv_bfloat16S2_S2_S2_fjLj2560ELj1ELj1ELj4ELj8ENS_18Kernel_traits_baseILj2560ES2_S2_S2_S2_fjLj128EEEEELb1ELb0ELb1ELb0EEEvNS_9BwdParamsE,"",@"SHT_CUDA_INFO"
	.sectionflags	@""
	.align	4


	//----- nvinfo : EIATTR_CUDA_API_VERSION
	.align		4
        /*0000*/ 	.byte	0x04, 0x37
        /*0002*/ 	.short	(.L_1397 - .L_1396)
.L_1396:
        /*0004*/ 	.word	0x00000082


	//----- nvinfo : EIATTR_KPARAM_INFO
	.align		4
.L_1397:
        /*0008*/ 	.byte	0x04, 0x17
        /*000a*/ 	.short	(.L_1399 - .L_1398)
.L_1398:
        /*000c*/ 	.word	0x00000000
        /*0010*/ 	.short	0x0000
        /*0012*/ 	.short	0x0000
        /*0014*/ 	.byte	0x00, 0xf0, 0xa1, 0x04


	//----- nvinfo : EIATTR_SPARSE_MMA_MASK
	.align		4
.L_1399:
        /*0018*/ 	.byte	0x03, 0x50
        /*001a*/ 	.short	0x0000


	//----- nvinfo : EIATTR_MAXREG_COUNT
	.align		4
        /*001c*/ 	.byte	0x03, 0x1b
        /*001e*/ 	.short	0x00ff


	//----- nvinfo : EIATTR_NUM_BARRIERS
	.align		4
        /*0020*/ 	.byte	0x02, 0x4c
        /*0022*/ 	.byte	0x01
	.zero		1


	//----- nvinfo : EIATTR_MERCURY_ISA_VERSION
	.align		4
        /*0024*/ 	.byte	0x03, 0x5f
        /*0026*/ 	.short	0x0101


	//----- nvinfo : EIATTR_COOP_GROUP_MASK_REGIDS
	.align		4
        /*0028*/ 	.byte	0x04, 0x29
        /*002a*/ 	.short	(.L_1401 - .L_1400)


	//   ....[0]....
.L_1400:
        /*002c*/ 	.word	0xffffffff


	//   ....[1]....
        /*0030*/ 	.word	0xffffffff


	//   ....[2]....
        /*0034*/ 	.word	0xffffffff


	//   ....[3]....
        /*0038*/ 	.word	0xffffffff


	//   ....[4]....
        /*003c*/ 	.word	0xffffffff


	//   ....[5]....
        /*0040*/ 	.word	0xffffffff


	//   ....[6]....
        /*0044*/ 	.word	0xffffffff


	//   ....[7]....
        /*0048*/ 	.word	0xffffffff


	//   ....[8]....
        /*004c*/ 	.word	0xffffffff


	//   ....[9]....
        /*0050*/ 	.word	0xffffffff


	//----- nvinfo : EIATTR_COOP_GROUP_INSTR_OFFSETS
	.align		4
.L_1401:
        /*0054*/ 	.byte	0x04, 0x28
        /*0056*/ 	.short	(.L_1403 - .L_1402)


	//   ....[0]....
.L_1402:
        /*0058*/ 	.word	0x00002380


	//   ....[1]....
        /*005c*/ 	.word	0x000023b0


	//   ....[2]....
        /*0060*/ 	.word	0x000023e0


	//   ....[3]....
        /*0064*/ 	.word	0x000023f0


	//   ....[4]....
        /*0068*/ 	.word	0x00002420


	//   ....[5]....
        /*006c*/ 	.word	0x00002430


	//   ....[6]....
        /*0070*/ 	.word	0x00002460


	//   ....[7]....
        /*0074*/ 	.word	0x00002470


	//   ....[8]....
        /*0078*/ 	.word	0x000024a0


	//   ....[9]....
        /*007c*/ 	.word	0x000024b0


	//----- nvinfo : EIATTR_VRC_CTA_INIT_COUNT
	.align		4
.L_1403:
        /*0080*/ 	.byte	0x02, 0x4a
	.zero		1
	.zero		1


	//----- nvinfo : EIATTR_EXIT_INSTR_OFFSETS
	.align		4
        /*0084*/ 	.byte	0x04, 0x1c
        /*0086*/ 	.short	(.L_1405 - .L_1404)


	//   ....[0]....
.L_1404:
        /*0088*/ 	.word	0x00007390


	//   ....[1]....
        /*008c*/ 	.word	0x00007410


	//----- nvinfo : EIATTR_MAX_THREADS
	.align		4
.L_1405:
        /*0090*/ 	.byte	0x04, 0x05
        /*0092*/ 	.short	(.L_1407 - .L_1406)
.L_1406:
        /*0094*/ 	.word	0x00000080
        /*0098*/ 	.word	0x00000001
        /*009c*/ 	.word	0x00000001


	//----- nvinfo : EIATTR_CRS_STACK_SIZE
	.align		4
.L_1407:
        /*00a0*/ 	.byte	0x04, 0x1e
        /*00a2*/ 	.short	(.L_1409 - .L_1408)
.L_1408:
        /*00a4*/ 	.word	0x00000000


	//----- nvinfo : EIATTR_CBANK_PARAM_SIZE
	.align		4
.L_1409:
        /*00a8*/ 	.byte	0x03, 0x19
        /*00aa*/ 	.short	0x0128


	//----- nvinfo : EIATTR_PARAM_CBANK
	.align		4
        /*00ac*/ 	.byte	0x04, 0x0a
        /*00ae*/ 	.short	(.L_1411 - .L_1410)
	.align		4
.L_1410:
        /*00b0*/ 	.word	index@(.nv.constant0._ZN10layer_norm13ln_bwd_kernelINS_13Kernel_traitsI13__nv_bfloat16S2_S2_S2_fjLj2560ELj1ELj1ELj4ELj8ENS_18Kernel_traits_baseILj2560ES2_S2_S2_S2_fjLj128EEEEELb1ELb0ELb1ELb0EEEvNS_9BwdParamsE)
        /*00b4*/ 	.short	0x0380
        /*00b6*/ 	.short	0x0128


	//----- nvinfo : EIATTR_SW_WAR
	.align		4
.L_1411:
        /*00b8*/ 	.byte	0x04, 0x36
        /*00ba*/ 	.short	(.L_1413 - .L_1412)
.L_1412:
        /*00bc*/ 	.word	0x00000008
.L_1413:


//--------------------- .nv.info._ZN10layer_norm22ln_bwd_finalize_kernelINS_22Kernel_traits_finalizeILj2560E13__nv_bfloat16S2_S2_S2_fjLb0ELj1024ELj4ENS_18Kernel_traits_baseILj2560ES2_S2_S2_S2_fjLj1024EEEEELb0ELb1EEEvNS_9BwdParamsE --------------------------
	.section	.nv.info._ZN10layer_norm22ln_bwd_finalize_kernelINS_22Kernel_traits_finalizeILj2560E13__nv_bfloat16S2_S2_S2_fjLb0ELj1024ELj4ENS_18Kernel_traits_baseILj2560ES2_S2_S2_S2_fjLj1024EEEEELb0ELb1EEEvNS_9BwdParamsE,"",@"SHT_CUDA_INFO"
	.sectionflags	@""
	.align	4


	//----- nvinfo : EIATTR_CUDA_API_VERSION
	.align		4
        /*0000*/ 	.byte	0x04, 0x37
        /*0002*/ 	.short	(.L_1415 - .L_1414)
.L_1414:
        /*0004*/ 	.word	0x00000082


	//----- nvinfo : EIATTR_KPARAM_INFO
	.align		4
.L_1415:
        /*0008*/ 	.byte	0x04, 0x17
        /*000a*/ 	.short	(.L_1417 - .L_1416)
.L_1416:
        /*000c*/ 	.word	0x00000000
        /*0010*/ 	.short	0x0000
        /*0012*/ 	.short	0x0000
        /*0014*/ 	.byte	0x00, 0xf0, 0xa1, 0x04


	//----- nvinfo : EIATTR_SPARSE_MMA_MASK
	.align		4
.L_1417:
        /*0018*/ 	.byte	0x03, 0x50
        /*001a*/ 	.short	0x0000


	//----- nvinfo : EIATTR_MAXREG_COUNT
	.align		4
        /*001c*/ 	.byte	0x03, 0x1b
        /*001e*/ 	.short	0x0040


	//----- nvinfo : EIATTR_NUM_BARRIERS
	.align		4
        /*0020*/ 	.byte	0x02, 0x4c
        /*0022*/ 	.byte	0x01
	.zero		1


	//----- nvinfo : EIATTR_MERCURY_ISA_VERSION
	.align		4
        /*0024*/ 	.byte	0x03, 0x5f
        /*0026*/ 	.short	0x0101


	//----- nvinfo : EIATTR_COOP_GROUP_MASK_REGIDS
	.align		4
        /*0028*/ 	.byte	0x04, 0x29
        /*002a*/ 	.short	(.L_1419 - .L_1418)


	//   ....[0]....
.L_1418:
        /*002c*/ 	.word	0xffffffff


	//   ....[1]....
        /*0030*/ 	.word	0xffffffff


	//   ....[2]....
        /*0034*/ 	.word	0xffffffff


	//   ....[3]....
        /*0038*/ 	.word	0xffffffff


	//   ....[4]....
        /*003c*/ 	.word	0xffffffff


	//   ....[5]....
        /*0040*/ 	.word	0xffffffff


	//   ....[6]....
        /*0044*/ 	.word	0xffffffff


	//   ....[7]....
        /*0048*/ 	.word	0xffffffff


	//   ....[8]....
        /*004c*/ 	.word	0xffffffff


	//   ....[9]....
        /*0050*/ 	.word	0xffffffff


	//----- nvinfo : EIATTR_COOP_GROUP_INSTR_OFFSETS
	.align		4
.L_1419:
        /*0054*/ 	.byte	0x04, 0x28
        /*0056*/ 	.short	(.L_1421 - .L_1420)


	//   ....[0]....
.L_1420:
        /*0058*/ 	.word	0x00001630


	//   ....[1]....
        /*005c*/ 	.word	0x00001640


	//   ....[2]....
        /*0060*/ 	.word	0x00001670


	//   ....[3]....
        /*0064*/ 	.word	0x00001680


	//   ....[4]....
        /*0068*/ 	.word	0x000016b0


	//   ....[5]....
        /*006c*/ 	.word	0x000016d0


	//   ....[6]....
        /*0070*/ 	.word	0x00001700


	//   ....[7]....
        /*0074*/ 	.word	0x00001710


	//   ....[8]....
        /*0078*/ 	.word	0x00001740


	//   ....[9]....
        /*007c*/ 	.word	0x00001750


	//----- nvinfo : EIATTR_VRC_CTA_INIT_COUNT
	.align		4
.L_1421:
        /*0080*/ 	.byte	0x02, 0x4a
	.zero		1
	.zero		1


	//----- nvinfo : EIATTR_EXIT_INSTR_OFFSETS
	.align		4
        /*0084*/ 	.byte	0x04, 0x1c
        /*0086*/ 	.short	(.L_1423 - .L_1422)


	//   ....[0]....
.L_1422:
        /*0088*/ 	.word	0x00000070


	//   ....[1]....
        /*008c*/ 	.word	0x000017b0


	//   ....[2]....
        /*0090*/ 	.word	0x00001880


	//----- nvinfo : EIATTR_MAX_THREADS
	.align		4
.L_1423:
        /*0094*/ 	.byte	0x04, 0x05
        /*0096*/ 	.short	(.L_1425 - .L_1424)
.L_1424:
        /*0098*/ 	.word	0x00000400
        /*009c*/ 	.word	0x00000001
        /*00a0*/ 	.word	0x00000001


	//----- nvinfo : EIATTR_CRS_STACK_SIZE
	.align		4
.L_1425:
        /*00a4*/ 	.byte	0x04, 0x1e
        /*00a6*/ 	.short	(.L_1427 - .L_1426)
.L_1426:
        /*00a8*/ 	.word	0x00000000


	//----- nvinfo : EIATTR_CBANK_PARAM_SIZE
	.align		4
.L_1427:
        /*00ac*/ 	.byte	0x03, 0x19
        /*00ae*/ 	.short	0x0128


	//----- nvinfo : EIATTR_PARAM_CBANK
	.align		4
        /*00b0*/ 	.byte	0x04, 0x0a
        /*00b2*/ 	.short	(.L_1429 - .L_1428)
	.align		4
.L_1428:
        /*00b4*/ 	.word	index@(.nv.constant0._ZN10layer_norm22ln_bwd_finalize_kernelINS_22Kernel_traits_finalizeILj2560E13__nv_bfloat16S2_S2_S2_fjLb0ELj1024ELj4ENS_18Kernel_traits_baseILj2560ES2_S2_S2_S2_fjLj1024EEEEELb0ELb1EEEvNS_9BwdParamsE)
        /*00b8*/ 	.short	0x0380
        /*00ba*/ 	.short	0x0128


	//----- nvinfo : EIATTR_SW_WAR
	.align		4
.L_1429:
        /*00bc*/ 	.byte	0x04, 0x36
        /*00be*/ 	.short	(.L_1431 - .L_1430)
.L_1430:
        /*00c0*/ 	.word	0x00000008
.L_1431:


//--------------------- .nv.info._ZN10layer_norm13ln_bwd_kernelINS_13Kernel_traitsI13__nv_bfloat16S2_S2_S2_fjLj2560ELj1ELj1ELj4ELj8ENS_18Kernel_traits_baseILj2560ES2_S2_S2_S2_fjLj128EEEEELb1ELb0ELb1ELb1EEEvNS_9BwdParamsE --------------------------
	.section	.nv.info._ZN10layer_norm13ln_bwd_kernelINS_13Kernel_traitsI13__nv_bfloat16S2_S2_S2_fjLj2560ELj1ELj1ELj4ELj8ENS_18Kernel_traits_baseILj2560ES2_S2_S2_S2_fjLj128EEEEELb1ELb0ELb1ELb1EEEvNS_9BwdParamsE,"",@"SHT_CUDA_INFO"
	.sectionflags	@""
	.align	4


	//----- nvinfo : EIATTR_CUDA_API_VERSION
	.align		4
        /*0000*/ 	.byte	0x04, 0x37
        /*0002*/ 	.short	(.L_1433 - .L_1432)
.L_1432:
        /*0004*/ 	.word	0x00000082


	//----- nvinfo : EIATTR_KPARAM_INFO
	.align		4
.L_1433:
        /*0008*/ 	.byte	0x04, 0x17
        /*000a*/ 	.short	(.L_1435 - .L_1434)
.L_1434:
        /*000c*/ 	.word	0x00000000
        /*0010*/ 	.short	0x0000
        /*0012*/ 	.short	0x0000
        /*0014*/ 	.byte	0x00, 0xf0, 0xa1, 0x04


	//----- nvinfo : EIATTR_SPARSE_MMA_MASK
	.align		4
.L_1435:
        /*0018*/ 	.byte	0x03, 0x50
        /*001a*/ 	.short	0x0000


	//----- nvinfo : EIATTR_MAXREG_COUNT
	.align		4
        /*001c*/ 	.byte	0x03, 0x1b
        /*001e*/ 	.short	0x00ff


	//----- nvinfo : EIATTR_NUM_BARRIERS
	.align		4
        /*0020*/ 	.byte	0x02, 0x4c
        /*0022*/ 	.byte	0x01
	.zero		1


	//----- nvinfo : EIATTR_MERCURY_ISA_VERSION
	.align		4
        /*0024*/ 	.byte	0x03, 0x5f
        /*0026*/ 	.short	0x0101


	//----- nvinfo : EIATTR_COOP_GROUP_MASK_REGIDS
	.align		4
        /*0028*/ 	.byte	0x04, 0x29
        /*002a*/ 	.short	(.L_1437 - .L_1436)


	//   ....[0]....
.L_1436:
        /*002c*/ 	.word	0xffffffff


	//   ....[1]....
        /*0030*/ 	.word	0xffffffff


	//   ....[2]....
        /*0034*/ 	.word	0xffffffff


	//   ....[3]....
        /*0038*/ 	.word	0xffffffff


	//   ....[4]....
        /*003c*/ 	.word	0xffffffff


	//   ....[5]....
        /*0040*/ 	.word	0xffffffff


	//   ....[6]....
        /*0044*/ 	.word	0xffffffff


	//   ....[7]....
        /*0048*/ 	.word	0xffffffff


	//   ....[8]....
        /*004c*/ 	.word	0xffffffff


	//   ....[9]....
        /*0050*/ 	.word	0xffffffff


	//----- nvinfo : EIATTR_COOP_GROUP_INSTR_OFFSETS
	.align		4
.L_1437:
        /*0054*/ 	.byte	0x04, 0x28
        /*0056*/ 	.short	(.L_1439 - .L_1438)


	//   ....[0]....
.L_1438:
        /*0058*/ 	.word	0x00001bb0


	//   ....[1]....
        /*005c*/ 	.word	0x00001be0


	//   ....[2]....
        /*0060*/ 	.word	0x00001c10


	//   ....[3]....
        /*0064*/ 	.word	0x00001c20


	//   ....[4]....
        /*0068*/ 	.word	0x00001c50


	//   ....[5]....
        /*006c*/ 	.word	0x00001c60


	//   ....[6]....
        /*0070*/ 	.word	0x00001c90


	//   ....[7]....
        /*0074*/ 	.word	0x00001ca0


	//   ....[8]....
        /*0078*/ 	.word	0x00001cd0


	//   ....[9]....
        /*007c*/ 	.word	0x00001ce0


	//----- nvinfo : EIATTR_VRC_CTA_INIT_COUNT
	.align		4
.L_1439:
        /*0080*/ 	.byte	0x02, 0x4a
	.zero		1
	.zero		1


	//----- nvinfo : EIATTR_EXIT_INSTR_OFFSETS
	.align		4
        /*0084*/ 	.byte	0x04, 0x1c
        /*0086*/ 	.short	(.L_1441 - .L_1440)


	//   ....[0]....
.L_1440:
        /*0088*/ 	.word	0x00006880


	//----- nvinfo : EIATTR_MAX_THREADS
	.align		4
.L_1441:
        /*008c*/ 	.byte	0x04, 0x05
        /*008e*/ 	.short	(.L_1443 - .L_1442)
.L_1442:
        /*0090*/ 	.word	0x00000080
        /*0094*/ 	.word	0x00000001
        /*0098*/ 	.word	0x00000001


	//----- nvinfo : EIATTR_CRS_STACK_SIZE
	.align		4
.L_1443:
        /*009c*/ 	.byte	0x04, 0x1e
        /*009e*/ 	.short	(.L_1445 - .L_1444)
.L_1444:
        /*00a0*/ 	.word	0x00000000


	//----- nvinfo : EIATTR_CBANK_PARAM_SIZE
	.align		4
.L_1445:
        /*00a4*/ 	.byte	0x03, 0x19
        /*00a6*/ 	.short	0x0128


	//----- nvinfo : EIATTR_PARAM_CBANK
	.align		4
        /*00a8*/ 	.byte	0x04, 0x0a
        /*00aa*/ 	.short	(.L_1447 - .L_1446)
	.align		4
.L_1446:
        /*00ac*/ 	.word	index@(.nv.constant0._ZN10layer_norm13ln_bwd_kernelINS_13Kernel_traitsI13__nv_bfloat16S2_S2_S2_fjLj2560ELj1ELj1ELj4ELj8ENS_18Kernel_traits_baseILj2560ES2_S2_S2_S2_fjLj128EEEEELb1ELb0ELb1ELb1EEEvNS_9BwdParamsE)
        /*00b0*/ 	.short	0x0380
        /*00b2*/ 	.short	0x0128


	//----- nvinfo : EIATTR_SW_WAR
	.align		4
.L_1447:
        /*00b4*/ 	.byte	0x04, 0x36
        /*00b6*/ 	.short	(.L_1449 - .L_1448)
.L_1448:
        /*00b8*/ 	.word	0x00000008
.L_1449:


//--------------------- .nv.info._ZN10layer_norm13ln_bwd_kernelINS_13Kernel_traitsI13__nv_bfloat16S2_S2_S2_fjLj2560ELj1ELj1ELj4ELj8ENS_18Kernel_traits_baseILj2560ES2_S2_S2_S2_fjLj128EEEEELb1ELb1ELb0ELb0EEEvNS_9BwdParamsE --------------------------
	.section	.nv.info._ZN10layer_norm13ln_bwd_kernelINS_13Kernel_traitsI13__nv_bfloat16S2_S2_S2_fjLj2560ELj1ELj1ELj4ELj8ENS_18Kernel_traits_baseILj2560ES2_S2_S2_S2_fjLj128EEEEELb1ELb1ELb0ELb0EEEvNS_9BwdParamsE,"",@"SHT_CUDA_INFO"
	.sectionflags	@""
	.align	4


	//----- nvinfo : EIATTR_CUDA_API_VERSION
	.align		4
        /*0000*/ 	.byte	0x04, 0x37
        /*0002*/ 	.short	(.L_1451 - .L_1450)
.L_1450:
        /*0004*/ 	.word	0x00000082


	//----- nvinfo : EIATTR_KPARAM_INFO
	.align		4
.L_1451:
        /*0008*/ 	.byte	0x04, 0x17
        /*000a*/ 	.short	(.L_1453 - .L_1452)
.L_1452:
        /*000c*/ 	.word	0x00000000
        /*0010*/ 	.short	0x0000
        /*0012*/ 	.short	0x0000
        /*0014*/ 	.byte	0x00, 0xf0, 0xa1, 0x04


	//----- nvinfo : EIATTR_SPARSE_MMA_MASK
	.align		4
.L_1453:
        /*0018*/ 	.byte	0x03, 0x50
        /*001a*/ 	.short	0x0000


	//----- nvinfo : EIATTR_MAXREG_COUNT
	.align		4
        /*001c*/ 	.byte	0x03, 0x1b
        /*001e*/ 	.short	0x00ff


	//----- nvinfo : EIATTR_NUM_BARRIERS
	.align		4
        /*0020*/ 	.byte	0x02, 0x4c
        /*0022*/ 	.byte	0x01
	.zero		1


	//----- nvinfo : EIATTR_MERCURY_ISA_VERSION
	.align		4
        /*0024*/ 	.byte	0x03, 0x5f
        /*0026*/ 	.short	0x0101


	//----- nvinfo : EIATTR_COOP_GROUP_MASK_REGIDS
	.align		4
        /*0028*/ 	.byte	0x04, 0x29
        /*002a*/ 	.short	(.L_1455 - .L_1454)


	//   ....[0]....
.L_1454:
        /*002c*/ 	.word	0xffffffff


	//   ....[1]....
        /*0030*/ 	.word	0xffffffff


	//   ....[2]....
        /*0034*/ 	.word	0xffffffff


	//   ....[3]....
        /*0038*/ 	.word	0xffffffff


	//   ....[4]....
        /*003c*/ 	.word	0xffffffff


	//   ....[5]....
        /*0040*/ 	.word	0xffffffff


	//   ....[6]....
        /*0044*/ 	.word	0xffffffff


	//   ....[7]....
        /*0048*/ 	.word	0xffffffff


	//   ....[8]....
        /*004c*/ 	.word	0xffffffff


	//   ....[9]....
        /*0050*/ 	.word	0xffffffff


	//----- nvinfo : EIATTR_COOP_GROUP_INSTR_OFFSETS
	.align		4
.L_1455:
        /*0054*/ 	.byte	0x04, 0x28
        /*0056*/ 	.short	(.L_1457 - .L_1456)


	//   ....[0]....
.L_1456:
        /*0058*/ 	.word	0x000020c0


	//   ....[1]....
        /*005c*/ 	.word	0x000020f0


	//   ....[2]....
        /*0060*/ 	.word	0x00002120


	//   ....[3]....
        /*0064*/ 	.word	0x00002130


	//   ....[4]....
        /*0068*/ 	.word	0x00002160


	//   ....[5]....
        /*006c*/ 	.word	0x00002170


	//   ....[6]....
        /*0070*/ 	.word	0x000021a0


	//   ....[7]....
        /*0074*/ 	.word	0x000021b0


	//   ....[8]....
        /*0078*/ 	.word	0x000021e0


	//   ....[9]....
        /*007c*/ 	.word	0x000021f0


	//----- nvinfo : EIATTR_VRC_CTA_INIT_COUNT
	.align		4
.L_1457:
        /*0080*/ 	.byte	0x02, 0x4a
	.zero		1
	.zero		1


	//----- nvinfo : EIATTR_EXIT_INSTR_OFFSETS
	.align		4
        /*0084*/ 	.byte	0x04, 0x1c
        /*0086*/ 	.short	(.L_1459 - .L_1458)


	//   ....[0]....
.L_1458:
        /*0088*/ 	.word	0x00009d50


	//   ....[1]....
        /*008c*/ 	.word	0x00009df0


	//----- nvinfo : EIATTR_MAX_THREADS
	.align		4
.L_1459:
        /*0090*/ 	.byte	0x04, 0x05
        /*0092*/ 	.short	(.L_1461 - .L_1460)
.L_1460:
        /*0094*/ 	.word	0x00000080
        /*0098*/ 	.word	0x00000001
        /*009c*/ 	.word	0x00000001


	//----- nvinfo : EIATTR_CRS_STACK_SIZE
	.align		4
.L_1461:
        /*00a0*/ 	.byte	0x04, 0x1e
        /*00a2*/ 	.short	(.L_1463 - .L_1462)
.L_1462:
        /*00a4*/ 	.word	0x00000000


	//----- nvinfo : EIATTR_CBANK_PARAM_SIZE
	.align		4
.L_1463:
        /*00a8*/ 	.byte	0x03, 0x19
        /*00aa*/ 	.short	0x0128


	//----- nvinfo : EIATTR_PARAM_CBANK
	.align		4
        /*00ac*/ 	.byte	0x04, 0x0a
        /*00ae*/ 	.short	(.L_1465 - .L_1464)
	.align		4
.L_1464:
        /*00b0*/ 	.word	index@(.nv.constant0._ZN10layer_norm13ln_bwd_kernelINS_13Kernel_traitsI13__nv_bfloat16S2_S2_S2_fjLj2560ELj1ELj1ELj4ELj8ENS_18Kernel_traits_baseILj2560ES2_S2_S2_S2_fjLj128EEEEELb1ELb1ELb0ELb0EEEvNS_9BwdParamsE)
        /*00b4*/ 	.short	0x0380
        /*00b6*/ 	.short	0x0128


	//----- nvinfo : EIATTR_SW_WAR
	.align		4
.L_1465:
        /*00b8*/ 	.byte	0x04, 0x36
        /*00ba*/ 	.short	(.L_1467 - .L_1466)
.L_1466:
        /*00bc*/ 	.word	0x00000008
.L_1467:


//--------------------- .nv.info._ZN10layer_norm13ln_bwd_kernelINS_13Kernel_traitsI13__nv_bfloat16S2_S2_S2_fjLj2560ELj1ELj1ELj4ELj8ENS_18Kernel_traits_baseILj2560ES2_S2_S2_S2_fjLj128EEEEELb1ELb1ELb0ELb1EEEvNS_9BwdParamsE --------------------------
	.section	.nv.info._ZN10layer_norm13ln_bwd_kernelINS_13Kernel_traitsI13__nv_bfloat16S2_S2_S2_fjLj2560ELj1ELj1ELj4ELj8ENS_18Kernel_traits_baseILj2560ES2_S2_S2_S2_fjLj128EEEEELb1ELb1ELb0ELb1EEEvNS_9BwdParamsE,"",@"SHT_CUDA_INFO"
	.sectionflags	@""
	.align	4


	//----- nvinfo : EIATTR_CUDA_API_VERSION
	.align		4
        /*0000*/ 	.byte	0x04, 0x37
        /*0002*/ 	.short	(.L_1469 - .L_1468)
.L_1468:
        /*0004*/ 	.word	0x00000082


	//----- nvinfo : EIATTR_KPARAM_INFO
	.align		4
.L_1469:
        /*0008*/ 	.byte	0x04, 0x17
        /*000a*/ 	.short	(.L_1471 - .L_1470)
.L_1470:
        /*000c*/ 	.word	0x00000000
        /*0010*/ 	.short	0x0000
        /*0012*/ 	.short	0x0000
        /*0014*/ 	.byte	0x00, 0xf0, 0xa1, 0x04


	//----- nvinfo : EIATTR_SPARSE_MMA_MASK
	.align		4
.L_1471:
        /*0018*/ 	.byte	0x03, 0x50
        /*001a*/ 	.short	0x0000


	//----- nvinfo : EIATTR_MAXREG_COUNT
	.align		4
        /*001c*/ 	.byte	0x03, 0x1b
        /*001e*/ 	.short	0x00ff


	//----- nvinfo : EIATTR_NUM_BARRIERS
	.align		4
        /*0020*/ 	.byte	0x02, 0x4c
        /*0022*/ 	.byte	0x01
	.zero		1


	//----- nvinfo : EIATTR_MERCURY_ISA_VERSION
	.align		4
        /*0024*/ 	.byte	0x03, 0x5f
        /*0026*/ 	.short	0x0101


	//----- nvinfo : EIATTR_COOP_GROUP_MASK_REGIDS
	.align		4
        /*0028*/ 	.byte	0x04, 0x29
        /*002a*/ 	.short	(.L_1473 - .L_1472)


	//   ....[0]....
.L_1472:
        /*002c*/ 	.word	0xffffffff


	//   ....[1]....
        /*0030*/ 	.word	0xffffffff


	//   ....[2]....
        /*0034*/ 	.word	0xffffffff


	//   ....[3]....
        /*0038*/ 	.word	0xffffffff


	//   ....[4]....
        /*003c*/ 	.word	0xffffffff


	//   ....[5]....
        /*0040*/ 	.word	0xffffffff


	//   ....[6]....
        /*0044*/ 	.word	0xffffffff


	//   ....[7]....
        /*0048*/ 	.word	0xffffffff


	//   ....[8]....
        /*004c*/ 	.word	0xffffffff


	//   ....[9]....
        /*0050*/ 	.word	0xffffffff


	//----- nvinfo : EIATTR_COOP_GROUP_INSTR_OFFSETS
	.align		4
.L_1473:
        /*0054*/ 	.byte	0x04, 0x28
        /*0056*/ 	.short	(.L_1475 - .L_1474)


	//   ....[0]....
.L_1474:
        /*0058*/ 	.word	0x000017a0


	//   ....[1]....
        /*005c*/ 	.word	0x000017b0


	//   ....[2]....
        /*0060*/ 	.word	0x00001800


	//   ....[3]....
        /*0064*/ 	.word	0x00001810


	//   ....[4]....
        /*0068*/ 	.word	0x00001840


	//   ....[5]....
        /*006c*/ 	.word	0x00001850


	//   ....[6]....
        /*0070*/ 	.word	0x00001890


	//   ....[7]....
        /*0074*/ 	.word	0x000018a0


	//   ....[8]....
        /*0078*/ 	.word	0x000018f0


	//   ....[9]....
        /*007c*/ 	.word	0x00001900


	//----- nvinfo : EIATTR_VRC_CTA_INIT_COUNT
	.align		4
.L_1475:
        /*0080*/ 	.byte	0x02, 0x4a
	.zero		1
	.zero		1


	//----- nvinfo : EIATTR_EXIT_INSTR_OFFSETS
	.align		4
        /*0084*/ 	.byte	0x04, 0x1c
        /*0086*/ 	.short	(.L_1477 - .L_1476)


	//   ....[0]....
.L_1476:
        /*0088*/ 	.word	0x00008030


	//----- nvinfo : EIATTR_MAX_THREADS
	.align		4
.L_1477:
        /*008c*/ 	.byte	0x04, 0x05
        /*008e*/ 	.short	(.L_1479 - .L_1478)
.L_1478:
        /*0090*/ 	.word	0x00000080
        /*0094*/ 	.word	0x00000001
        /*0098*/ 	.word	0x00000001


	//----- nvinfo : EIATTR_CBANK_PARAM_SIZE
	.align		4
.L_1479:
        /*009c*/ 	.byte	0x03, 0x19
        /*009e*/ 	.short	0x0128


	//----- nvinfo : EIATTR_PARAM_CBANK
	.align		4
        /*00a0*/ 	.byte	0x04, 0x0a
        /*00a2*/ 	.short	(.L_1481 - .L_1480)
	.align		4
.L_1480:
        /*00a4*/ 	.word	index@(.nv.constant0._ZN10layer_norm13ln_bwd_kernelINS_13Kernel_traitsI13__nv_bfloat16S2_S2_S2_fjLj2560ELj1ELj1ELj4ELj8ENS_18Kernel_traits_baseILj2560ES2_S2_S2_S2_fjLj128EEEEELb1ELb1ELb0ELb1EEEvNS_9BwdParamsE)
        /*00a8*/ 	.short	0x0380
        /*00aa*/ 	.short	0x0128


	//----- nvinfo : EIATTR_SW_WAR
	.align		4
.L_1481:
        /*00ac*/ 	.byte	0x04, 0x36
        /*00ae*/ 	.short	(.L_1483 - .L_1482)
.L_1482:
        /*00b0*/ 	.word	0x00000008
.L_1483:


//--------------------- .nv.info._ZN10layer_norm22ln_bwd_finalize_kernelINS_22Kernel_traits_finalizeILj2560E13__nv_bfloat16S2_S2_S2_fjLb1ELj1024ELj4ENS_18Kernel_traits_baseILj2560ES2_S2_S2_S2_fjLj1024EEEEELb1ELb0EEEvNS_9BwdParamsE --------------------------
	.section	.nv.info._ZN10layer_norm22ln_bwd_finalize_kernelINS_22Kernel_traits_finalizeILj2560E13__nv_bfloat16S2_S2_S2_fjLb1ELj1024ELj4ENS_18Kernel_traits_baseILj2560ES2_S2_S2_S2_fjLj1024EEEEELb1ELb0EEEvNS_9BwdParamsE,"",@"SHT_CUDA_INFO"
	.sectionflags	@""
	.align	4


	//----- nvinfo : EIATTR_CUDA_API_VERSION
	.align		4
        /*0000*/ 	.byte	0x04, 0x37
        /*0002*/ 	.short	(.L_1485 - .L_1484)
.L_1484:
        /*0004*/ 	.word	0x00000082


	//----- nvinfo : EIATTR_KPARAM_INFO
	.align		4
.L_1485:
        /*0008*/ 	.byte	0x04, 0x17
        /*000a*/ 	.short	(.L_1487 - .L_1486)
.L_1486:
        /*000c*/ 	.word	0x00000000
        /*0010*/ 	.short	0x0000
        /*0012*/ 	.short	0x0000
        /*0014*/ 	.byte	0x00, 0xf0, 0xa1, 0x04


	//----- nvinfo : EIATTR_SPARSE_MMA_MASK
	.align		4
.L_1487:
        /*0018*/ 	.byte	0x03, 0x50
        /*001a*/ 	.short	0x0000


	//----- nvinfo : EIATTR_MAXREG_COUNT
	.align		4
        /*001c*/ 	.byte	0x03, 0x1b
        /*001e*/ 	.short	0x0040


	//----- nvinfo : EIATTR_NUM_BARRIERS
	.align		4
        /*0020*/ 	.byte	0x02, 0x4c
        /*0022*/ 	.byte	0x01
	.zero		1


	//----- nvinfo : EIATTR_MERCURY_ISA_VERSION
	.align		4
        /*0024*/ 	.byte	0x03, 0x5f
        /*0026*/ 	.short	0x0101


	//----- nvinfo : EIATTR_COOP_GROUP_MASK_REGIDS
	.align		4
        /*0028*/ 	.byte	0x04, 0x29
        /*002a*/ 	.short	(.L_1489 - .L_1488)


	//   ....[0]....
.L_1488:
        /*002c*/ 	.word	0xffffffff


	//   ....[1]....
        /*0030*/ 	.word	0xffffffff


	//   ....[2]....
        /*0034*/ 	.word	0xffffffff


	//   ....[3]....
        /*0038*/ 	.word	0xffffffff


	//   ....[4]....
        /*003c*/ 	.word	0xffffffff


	//   ....[5]....
        /*0040*/ 	.word	0xffffffff


	//   ....[6]....
        /*0044*/ 	.word	0xffffffff


	//   ....[7]....
        /*0048*/ 	.word	0xffffffff


	//   ....[8]....
        /*004c*/ 	.word	0xffffffff


	//   ....[9]....
        /*0050*/ 	.word	0xffffffff


	//   ....[10]....
        /*0054*/ 	.word	0xffffffff


	//   ....[11]....
        /*0058*/ 	.word	0xffffffff


	//   ....[12]....
        /*005c*/ 	.word	0xffffffff


	//   ....[13]....
        /*0060*/ 	.word	0xffffffff


	//   ....[14]....
        /*0064*/ 	.word	0xffffffff


	//----- nvinfo : EIATTR_COOP_GROUP_INSTR_OFFSETS
	.align		4
.L_1489:
        /*0068*/ 	.byte	0x04, 0x28
        /*006a*/ 	.short	(.L_1491 - .L_1490)


	//   ....[0]....
.L_1490:
        /*006c*/ 	.word	0x00001060


	//   ....[1]....
        /*0070*/ 	.word	0x00001070


	//   ....[2]....
        /*0074*/ 	.word	0x00001080


	//   ....[3]....
        /*0078*/ 	.word	0x000010b0


	//   ....[4]....
        /*007c*/ 	.word	0x000010d0


	//   ....[5]....
        /*0080*/ 	.word	0x000010e0


	//   ....[6]....
        /*0084*/ 	.word	0x00001110


	//   ....[7]....
        /*0088*/ 	.word	0x00001130


	//   ....[8]....
        /*008c*/ 	.word	0x00001140


	//   ....[9]....
        /*0090*/ 	.word	0x00001180


	//   ....[10]....
        /*0094*/ 	.word	0x000011b0


	//   ....[11]....
        /*0098*/ 	.word	0x000011c0


	//   ....[12]....
        /*009c*/ 	.word	0x00001200


	//   ....[13]....
        /*00a0*/ 	.word	0x00001220


	//   ....[14]....
        /*00a4*/ 	.word	0x00001230


	//----- nvinfo : EIATTR_VRC_CTA_INIT_COUNT
	.align		4
.L_1491:
        /*00a8*/ 	.byte	0x02, 0x4a
	.zero		1
	.zero		1


	//----- nvinfo : EIATTR_EXIT_INSTR_OFFSETS
	.align		4
        /*00ac*/ 	.byte	0x04, 0x1c
        /*00ae*/ 	.short	(.L_1493 - .L_1492)


	//   ....[0]....
.L_1492:
        /*00b0*/ 	.word	0x00000060


	//   ....[1]....
        /*00b4*/ 	.word	0x000012b0


	//   ....[2]....
        /*00b8*/ 	.word	0x000012e0


	//   ....[3]....
        /*00bc*/ 	.word	0x000013f0


	//----- nvinfo : EIATTR_MAX_THREADS
	.align		4
.L_1493:
        /*00c0*/ 	.byte	0x04, 0x05
        /*00c2*/ 	.short	(.L_1495 - .L_1494)
.L_1494:
        /*00c4*/ 	.word	0x00000400
        /*00c8*/ 	.word	0x00000001
        /*00cc*/ 	.word	0x00000001


	//----- nvinfo : EIATTR_CRS_STACK_SIZE
	.align		4
.L_1495:
        /*00d0*/ 	.byte	0x04, 0x1e
        /*00d2*/ 	.short	(.L_1497 - .L_1496)
.L_1496:
        /*00d4*/ 	.word	0x00000000


	//----- nvinfo : EIATTR_CBANK_PARAM_SIZE
	.align		4
.L_1497:
        /*00d8*/ 	.byte	0x03, 0x19
        /*00da*/ 	.short	0x0128


	//----- nvinfo : EIATTR_PARAM_CBANK
	.align		4
        /*00dc*/ 	.byte	0x04, 0x0a
        /*00de*/ 	.short	(.L_1499 - .L_1498)
	.align		4
.L_1498:
        /*00e0*/ 	.word	index@(.nv.constant0._ZN10layer_norm22ln_bwd_finalize_kernelINS_22Kernel_traits_finalizeILj2560E13__nv_bfloat16S2_S2_S2_fjLb1ELj1024ELj4ENS_18Kernel_traits_baseILj2560ES2_S2_S2_S2_fjLj1024EEEEELb1ELb0EEEvNS_9BwdParamsE)
        /*00e4*/ 	.short	0x0380
        /*00e6*/ 	.short	0x0128


	//----- nvinfo : EIATTR_SW_WAR
	.align		4
.L_1499:
        /*00e8*/ 	.byte	0x04, 0x36
        /*00ea*/ 	.short	(.L_1501 - .L_1500)
.L_1500:
        /*00ec*/ 	.word	0x00000008
.L_1501:


//--------------------- .nv.info._ZN10layer_norm13ln_bwd_kernelINS_13Kernel_traitsI13__nv_bfloat16S2_S2_S2_fjLj2560ELj1ELj1ELj4ELj8ENS_18Kernel_traits_baseILj2560ES2_S2_S2_S2_fjLj128EEEEELb1ELb1ELb1ELb0EEEvNS_9BwdParamsE --------------------------
	.section	.nv.info._ZN10layer_norm13ln_bwd_kernelINS_13Kernel_traitsI13__nv_bfloat16S2_S2_S2_fjLj2560ELj1ELj1ELj4ELj8ENS_18Kernel_traits_baseILj2560ES2_S2_S2_S2_fjLj128EEEEELb1ELb1ELb1ELb0EEEvNS_9BwdParamsE,"",@"SHT_CUDA_INFO"
	.sectionflags	@""
	.align	4


	//----- nvinfo : EIATTR_CUDA_API_VERSION
	.align		4
        /*0000*/ 	.byte	0x04, 0x37
        /*0002*/ 	.short	(.L_1503 - .L_1502)
.L_1502:
        /*0004*/ 	.word	0x00000082


	//----- nvinfo : EIATTR_KPARAM_INFO
	.align		4
.L_1503:
        /*0008*/ 	.byte	0x04, 0x17
        /*000a*/ 	.short	(.L_1505 - .L_1504)
.L_1504:
        /*000c*/ 	.word	0x00000000
        /*0010*/ 	.short	0x0000
        /*0012*/ 	.short	0x0000
        /*0014*/ 	.byte	0x00, 0xf0, 0xa1, 0x04


	//----- nvinfo : EIATTR_SPARSE_MMA_MASK
	.align		4
.L_1505:
        /*0018*/ 	.byte	0x03, 0x50
        /*001a*/ 	.short	0x0000


	//----- nvinfo : EIATTR_MAXREG_COUNT
	.align		4
        /*001c*/ 	.byte	0x03, 0x1b
        /*001e*/ 	.short	0x00ff


	//----- nvinfo : EIATTR_NUM_BARRIERS
	.align		4
        /*0020*/ 	.byte	0x02, 0x4c
        /*0022*/ 	.byte	0x01
	.zero		1


	//----- nvinfo : EIATTR_MERCURY_ISA_VERSION
	.align		4
        /*0024*/ 	.byte	0x03, 0x5f
        /*0026*/ 	.short	0x0101


	//----- nvinfo : EIATTR_COOP_GROUP_MASK_REGIDS
	.align		4
        /*0028*/ 	.byte	0x04, 0x29
        /*002a*/ 	.short	(.L_1507 - .L_1506)


	//   ....[0]....
.L_1506:
        /*002c*/ 	.word	0xffffffff


	//   ....[1]....
        /*0030*/ 	.word	0xffffffff


	//   ....[2]....
        /*0034*/ 	.word	0xffffffff


	//   ....[3]....
        /*0038*/ 	.word	0xffffffff


	//   ....[4]....
        /*003c*/ 	.word	0xffffffff


	//   ....[5]....
        /*0040*/ 	.word	0xffffffff


	//   ....[6]....
        /*0044*/ 	.word	0xffffffff


	//   ....[7]....
        /*0048*/ 	.word	0xffffffff


	//   ....[8]....
        /*004c*/ 	.word	0xffffffff


	//   ....[9]....
        /*0050*/ 	.word	0xffffffff


	//----- nvinfo : EIATTR_COOP_GROUP_INSTR_OFFSETS
	.align		4
.L_1507:
        /*0054*/ 	.byte	0x04, 0x28
        /*0056*/ 	.short	(.L_1509 - .L_1508)


	//   ....[0]....
.L_1508:
        /*0058*/ 	.word	0x000028e0


	//   ....[1]....
        /*005c*/ 	.word	0x00002910


	//   ....[2]....
        /*0060*/ 	.word	0x00002940


	//   ....[3]....
        /*0064*/ 	.word	0x00002950


	//   ....[4]....
        /*0068*/ 	.word	0x00002980


	//   ....[5]....
        /*006c*/ 	.word	0x00002990


	//   ....[6]....
        /*0070*/ 	.word	0x000029c0


	//   ....[7]....
        /*0074*/ 	.word	0x000029d0


	//   ....[8]....
        /*0078*/ 	.word	0x00002a00


	//   ....[9]....
        /*007c*/ 	.word	0x00002a10


	//----- nvinfo : EIATTR_VRC_CTA_INIT_COUNT
	.align		4
.L_1509:
        /*0080*/ 	.byte	0x02, 0x4a
	.zero		1
	.zero		1


	//----- nvinfo : EIATTR_EXIT_INSTR_OFFSETS
	.align		4
        /*0084*/ 	.byte	0x04, 0x1c
        /*0086*/ 	.short	(.L_1511 - .L_1510)


	//   ....[0]....
.L_1510:
        /*0088*/ 	.word	0x0000ad00


	//   ....[1]....
        /*008c*/ 	.word	0x0000ada0


	//----- nvinfo : EIATTR_MAX_THREADS
	.align		4
.L_1511:
        /*0090*/ 	.byte	0x04, 0x05
        /*0092*/ 	.short	(.L_1513 - .L_1512)
.L_1512:
        /*0094*/ 	.word	0x00000080
        /*0098*/ 	.word	0x00000001
        /*009c*/ 	.word	0x00000001


	//----- nvinfo : EIATTR_CRS_STACK_SIZE
	.align		4
.L_1513:
        /*00a0*/ 	.byte	0x04, 0x1e
        /*00a2*/ 	.short	(.L_1515 - .L_1514)
.L_1514:
        /*00a4*/ 	.word	0x00000000


	//----- nvinfo : EIATTR_CBANK_PARAM_SIZE
	.align		4
.L_1515:
        /*00a8*/ 	.byte	0x03, 0x19
        /*00aa*/ 	.short	0x0128


	//----- nvinfo : EIATTR_PARAM_CBANK
	.align		4
        /*00ac*/ 	.byte	0x04, 0x0a
        /*00ae*/ 	.short	(.L_1517 - .L_1516)
	.align		4
.L_1516:
        /*00b0*/ 	.word	index@(.nv.constant0._ZN10layer_norm13ln_bwd_kernelINS_13Kernel_traitsI13__nv_bfloat16S2_S2_S2_fjLj2560ELj1ELj1ELj4ELj8ENS_18Kernel_traits_baseILj2560ES2_S2_S2_S2_fjLj128EEEEELb1ELb1ELb1ELb0EEEvNS_9BwdParamsE)
        /*00b4*/ 	.short	0x0380
        /*00b6*/ 	.short	0x0128


	//----- nvinfo : EIATTR_SW_WAR
	.align		4
.L_1517:
        /*00b8*/ 	.byte	0x04, 0x36
        /*00ba*/ 	.short	(.L_1519 - .L_1518)
.L_1518:
        /*00bc*/ 	.word	0x00000008
.L_1519:


//--------------------- .nv.info._ZN10layer_norm22ln_bwd_finalize_kernelINS_22Kernel_traits_finalizeILj2560E13__nv_bfloat16S2_S2_S2_fjLb1ELj1024ELj4ENS_18Kernel_traits_baseILj2560ES2_S2_S2_S2_fjLj1024EEEEELb1ELb1EEEvNS_9BwdParamsE --------------------------
	.section	.nv.info._ZN10layer_norm22ln_bwd_finalize_kernelINS_22Kernel_traits_finalizeILj2560E13__nv_bfloat16S2_S2_S2_fjLb1ELj1024ELj4ENS_18Kernel_traits_baseILj2560ES2_S2_S2_S2_fjLj1024EEEEELb1ELb1EEEvNS_9BwdParamsE,"",@"SHT_CUDA_INFO"
	.sectionflags	@""
	.align	4


	//----- nvinfo : EIATTR_CUDA_API_VERSION
	.align		4
        /*0000*/ 	.byte	0x04, 0x37
        /*0002*/ 	.short	(.L_1521 - .L_1520)
.L_1520:
        /*0004*/ 	.word	0x00000082


	//----- nvinfo : EIATTR_KPARAM_INFO
	.align		4
.L_1521:
        /*0008*/ 	.byte	0x04, 0x17
        /*000a*/ 	.short	(.L_1523 - .L_1522)
.L_1522:
        /*000c*/ 	.word	0x00000000
        /*0010*/ 	.short	0x0000
        /*0012*/ 	.short	0x0000
        /*0014*/ 	.byte	0x00, 0xf0, 0xa1, 0x04


	//----- nvinfo : EIATTR_SPARSE_MMA_MASK
	.align		4
.L_1523:
        /*0018*/ 	.byte	0x03, 0x50
        /*001a*/ 	.short	0x0000


	//----- nvinfo : EIATTR_MAXREG_COUNT
	.align		4
        /*001c*/ 	.byte	0x03, 0x1b
        /*001e*/ 	.short	0x0040


	//----- nvinfo : EIATTR_NUM_BARRIERS
	.align		4
        /*0020*/ 	.byte	0x02, 0x4c
        /*0022*/ 	.byte	0x01
	.zero		1


	//----- nvinfo : EIATTR_MERCURY_ISA_VERSION
	.align		4
        /*0024*/ 	.byte	0x03, 0x5f
        /*0026*/ 	.short	0x0101


	//----- nvinfo : EIATTR_COOP_GROUP_MASK_REGIDS
	.align		4
        /*0028*/ 	.byte	0x04, 0x29
        /*002a*/ 	.short	(.L_1525 - .L_1524)


	//   ....[0]....
.L_1524:
        /*002c*/ 	.word	0xffffffff


	//   ....[1]....
        /*0030*/ 	.word	0xffffffff


	//   ....[2]....
        /*0034*/ 	.word	0xffffffff


	//   ....[3]....
        /*0038*/ 	.word	0xffffffff


	//   ....[4]....
        /*003c*/ 	.word	0xffffffff


	//   ....[5]....
        /*0040*/ 	.word	0xffffffff


	//   ....[6]....
        /*0044*/ 	.word	0xffffffff


	//   ....[7]....
        /*0048*/ 	.word	0xffffffff


	//   ....[8]....
        /*004c*/ 	.word	0xffffffff


	//   ....[9]....
        /*0050*/ 	.word	0xffffffff


	//   ....[10]....
        /*0054*/ 	.word	0xffffffff


	//   ....[11]....
        /*0058*/ 	.word	0xffffffff


	//   ....[12]....
        /*005c*/ 	.word	0xffffffff


	//   ....[13]....
        /*0060*/ 	.word	0xffffffff


	//   ....[14]....
        /*0064*/ 	.word	0xffffffff


	//----- nvinfo : EIATTR_COOP_GROUP_INSTR_OFFSETS
	.align		4
.L_1525:
        /*0068*/ 	.byte	0x04, 0x28
        /*006a*/ 	.short	(.L_1527 - .L_1526)


	//   ....[0]....
.L_1526:
        /*006c*/ 	.word	0x00001070


	//   ....[1]....
        /*0070*/ 	.word	0x00001080


	//   ....[2]....
        /*0074*/ 	.word	0x00001090


	//   ....[3]....
        /*0078*/ 	.word	0x000010c0


	//   ....[4]....
        /*007c*/ 	.word	0x000010e0


	//   ....[5]....
        /*0080*/ 	.word	0x000010f0


	//   ....[6]....
        /*0084*/ 	.word	0x00001120


	//   ....[7]....
        /*0088*/ 	.word	0x00001140


	//   ....[8]....
        /*008c*/ 	.word	0x00001150


	//   ....[9]....
        /*0090*/ 	.word	0x00001180


	//   ....[10]....
        /*0094*/ 	.word	0x000011a0


	//   ....[11]....
        /*0098*/ 	.word	0x000011b0


	//   ....[12]....
        /*009c*/ 	.word	0x000011f0


	//   ....[13]....
        /*00a0*/ 	.word	0x00001210


	//   ....[14]....
        /*00a4*/ 	.word	0x00001220


	//----- nvinfo : EIATTR_VRC_CTA_INIT_COUNT
	.align		4
.L_1527:
        /*00a8*/ 	.byte	0x02, 0x4a
	.zero		1
	.zero		1


	//----- nvinfo : EIATTR_EXIT_INSTR_OFFSETS
	.align		4
        /*00ac*/ 	.byte	0x04, 0x1c
        /*00ae*/ 	.short	(.L_1529 - .L_1528)


	//   ....[0]....
.L_1528:
        /*00b0*/ 	.word	0x00000060


	//   ....[1]....
        /*00b4*/ 	.word	0x000012a0


	//   ....[2]....
        /*00b8*/ 	.word	0x000013c0


	//----- nvinfo : EIATTR_MAX_THREADS
	.align		4
.L_1529:
        /*00bc*/ 	.byte	0x04, 0x05
        /*00be*/ 	.short	(.L_1531 - .L_1530)
.L_1530:
        /*00c0*/ 	.word	0x00000400
        /*00c4*/ 	.word	0x00000001
        /*00c8*/ 	.word	0x00000001


	//----- nvinfo : EIATTR_CRS_STACK_SIZE
	.align		4
.L_1531:
        /*00cc*/ 	.byte	0x04, 0x1e
        /*00ce*/ 	.short	(.L_1533 - .L_1532)
.L_1532:
        /*00d0*/ 	.word	0x00000000


	//----- nvinfo : EIATTR_CBANK_PARAM_SIZE
	.align		4
.L_1533:
        /*00d4*/ 	.byte	0x03, 0x19
        /*00d6*/ 	.short	0x0128


	//----- nvinfo : EIATTR_PARAM_CBANK
	.align		4
        /*00d8*/ 	.byte	0x04, 0x0a
        /*00da*/ 	.short	(.L_1535 - .L_1534)
	.align		4
.L_1534:
        /*00dc*/ 	.word	index@(.nv.constant0._ZN10layer_norm22ln_bwd_finalize_kernelINS_22Kernel_traits_finalizeILj2560E13__nv_bfloat16S2_S2_S2_fjLb1ELj1024ELj4ENS_18Kernel_traits_baseILj2560ES2_S2_S2_S2_fjLj1024EEEEELb1ELb1EEEvNS_9BwdParamsE)
        /*00e0*/ 	.short	0x0380
        /*00e2*/ 	.short	0x0128


	//----- nvinfo : EIATTR_SW_WAR
	.align		4
.L_1535:
        /*00e4*/ 	.byte	0x04, 0x36
        /*00e6*/ 	.short	(.L_1537 - .L_1536)
.L_1536:
        /*00e8*/ 	.word	0x00000008
.L_1537:


//--------------------- .nv.info._ZN10layer_norm13ln_bwd_kernelINS_13Kernel_traitsI13__nv_bfloat16S2_S2_S2_fjLj2560ELj1ELj1ELj4ELj8ENS_18Kernel_traits_baseILj2560ES2_S2_S2_S2_fjLj128EEEEELb1ELb1ELb1ELb1EEEvNS_9BwdParamsE --------------------------
	.section	.nv.info._ZN10layer_norm13ln_bwd_kernelINS_13Kernel_traitsI13__nv_bfloat16S2_S2_S2_fjLj2560ELj1ELj1ELj4ELj8ENS_18Kernel_traits_baseILj2560ES2_S2_S2_S2_fjLj128EEEEELb1ELb1ELb1ELb1EEEvNS_9BwdParamsE,"",@"SHT_CUDA_INFO"
	.sectionflags	@""
	.align	4


	//----- nvinfo : EIATTR_CUDA_API_VERSION
	.align		4
        /*0000*/ 	.byte	0x04, 0x37
        /*0002*/ 	.short	(.L_1539 - .L_1538)
.L_1538:
        /*0004*/ 	.word	0x00000082


	//----- nvinfo : EIATTR_KPARAM_INFO
	.align		4
.L_1539:
        /*0008*/ 	.byte	0x04, 0x17
        /*000a*/ 	.short	(.L_1541 - .L_1540)
.L_1540:
        /*000c*/ 	.word	0x00000000
        /*0010*/ 	.short	0x0000
        /*0012*/ 	.short	0x0000
        /*0014*/ 	.byte	0x00, 0xf0, 0xa1, 0x04


	//----- nvinfo : EIATTR_SPARSE_MMA_MASK
	.align		4
.L_1541:
        /*0018*/ 	.byte	0x03, 0x50
        /*001a*/ 	.short	0x0000


	//----- nvinfo : EIATTR_MAXREG_COUNT
	.align		4
        /*001c*/ 	.byte	0x03, 0x1b
        /*001e*/ 	.short	0x00ff


	//----- nvinfo : EIATTR_NUM_BARRIERS
	.align		4
        /*0020*/ 	.byte	0x02, 0x4c
        /*0022*/ 	.byte	0x01
	.zero		1


	//----- nvinfo : EIATTR_MERCURY_ISA_VERSION
	.align		4
        /*0024*/ 	.byte	0x03, 0x5f
        /*0026*/ 	.short	0x0101


	//----- nvinfo : EIATTR_COOP_GROUP_MASK_REGIDS
	.align		4
        /*0028*/ 	.byte	0x04, 0x29
        /*002a*/ 	.short	(.L_1543 - .L_1542)


	//   ....[0]....
.L_1542:
        /*002c*/ 	.word	0xffffffff


	//   ....[1]....
        /*0030*/ 	.word	0xffffffff


	//   ....[2]....
        /*0034*/ 	.word	0xffffffff


	//   ....[3]....
        /*0038*/ 	.word	0xffffffff


	//   ....[4]....
        /*003c*/ 	.word	0xffffffff


	//   ....[5]....
        /*0040*/ 	.word	0xffffffff


	//   ....[6]....
        /*0044*/ 	.word	0xffffffff


	//   ....[7]....
        /*0048*/ 	.word	0xffffffff


	//   ....[8]....
        /*004c*/ 	.word	0xffffffff


	//   ....[9]....
        /*0050*/ 	.word	0xffffffff


	//----- nvinfo : EIATTR_COOP_GROUP_INSTR_OFFSETS
	.align		4
.L_1543:
        /*0054*/ 	.byte	0x04, 0x28
        /*0056*/ 	.short	(.L_1545 - .L_1544)


	//   ....[0]....
.L_1544:
        /*0058*/ 	.word	0x00001e20


	//   ....[1]....
        /*005c*/ 	.word	0x00001e40


	//   ....[2]....
        /*0060*/ 	.word	0x00001e70


	//   ....[3]....
        /*0064*/ 	.word	0x00001e80


	//   ....[4]....
        /*0068*/ 	.word	0x00001eb0


	//   ....[5]....
        /*006c*/ 	.word	0x00001ec0


	//   ....[6]....
        /*0070*/ 	.word	0x00001ef0


	//   ....[7]....
        /*0074*/ 	.word	0x00001f00


	//   ....[8]....
        /*0078*/ 	.word	0x00001f40


	//   ....[9]....
        /*007c*/ 	.word	0x00001f50


	//----- nvinfo : EIATTR_VRC_CTA_INIT_COUNT
	.align		4
.L_1545:
        /*0080*/ 	.byte	0x02, 0x4a
	.zero		1
	.zero		1


	//----- nvinfo : EIATTR_EXIT_INSTR_OFFSETS
	.align		4
        /*0084*/ 	.byte	0x04, 0x1c
        /*0086*/ 	.short	(.L_1547 - .L_1546)


	//   ....[0]....
.L_1546:
        /*0088*/ 	.word	0x00009e90


	//----- nvinfo : EIATTR_MAX_THREADS
	.align		4
.L_1547:
        /*008c*/ 	.byte	0x04, 0x05
        /*008e*/ 	.short	(.L_1549 - .L_1548)
.L_1548:
        /*0090*/ 	.word	0x00000080
        /*0094*/ 	.word	0x00000001
        /*0098*/ 	.word	0x00000001


	//----- nvinfo : EIATTR_CRS_STACK_SIZE
	.align		4
.L_1549:
        /*009c*/ 	.byte	0x04, 0x1e
        /*009e*/ 	.short	(.L_1551 - .L_1550)
.L_1550:
        /*00a0*/ 	.word	0x00000000


	//----- nvinfo : EIATTR_CBANK_PARAM_SIZE
	.align		4
.L_1551:
        /*00a4*/ 	.byte	0x03, 0x19
        /*00a6*/ 	.short	0x0128


	//----- nvinfo : EIATTR_PARAM_CBANK
	.align		4
        /*00a8*/ 	.byte	0x04, 0x0a
        /*00aa*/ 	.short	(.L_1553 - .L_1552)
	.align		4
.L_1552:
        /*00ac*/ 	.word	index@(.nv.constant0._ZN10layer_norm13ln_bwd_kernelINS_13Kernel_traitsI13__nv_bfloat16S2_S2_S2_fjLj2560ELj1ELj1ELj4ELj8ENS_18Kernel_traits_baseILj2560ES2_S2_S2_S2_fjLj128EEEEELb1ELb1ELb1ELb1EEEvNS_9BwdParamsE)
        /*00b0*/ 	.short	0x0380
        /*00b2*/ 	.short	0x0128


	//----- nvinfo : EIATTR_SW_WAR
	.align		4
.L_1553:
        /*00b4*/ 	.byte	0x04, 0x36
        /*00b6*/ 	.short	(.L_1555 - .L_1554)
.L_1554:
        /*00b8*/ 	.word	0x00000008
.L_1555:


//--------------------- .nv.info._ZN10layer_norm13ln_bwd_kernelINS_13Kernel_traitsI6__halfS2_S2_S2_fjLj2560ELj1ELj1ELj4ELj8ENS_18Kernel_traits_baseILj2560ES2_S2_S2_S2_fjLj128EEEEELb0ELb0ELb0ELb0EEEvNS_9BwdParamsE --------------------------
	.section	.nv.info._ZN10layer_norm13ln_bwd_kernelINS_13Kernel_traitsI6__halfS2_S2_S2_fjLj2560ELj1ELj1ELj4ELj8ENS_18Kernel_traits_baseILj2560ES2_S2_S2_S2_fjLj128EEEEELb0ELb0ELb0ELb0EEEvNS_9BwdParamsE,"",@"SHT_CUDA_INFO"
	.sectionflags	@""
	.align	4


	//----- nvinfo : EIATTR_CUDA_API_VERSION
	.align		4
        /*0000*/ 	.byte	0x04, 0x37
        /*0002*/ 	.short	(.L_1557 - .L_1556)
.L_1556:
        /*0004*/ 	.word	0x00000082


	//----- nvinfo : EIATTR_KPARAM_INFO
	.align		4
.L_1557:
        /*0008*/ 	.byte	0x04, 0x17
        /*000a*/ 	.short	(.L_1559 - .L_1558)
.L_1558:
        /*000c*/ 	.word	0x00000000
        /*0010*/ 	.short	0x0000
        /*0012*/ 	.short	0x0000
        /*0014*/ 	.byte	0x00, 0xf0, 0xa1, 0x04


	//----- nvinfo : EIATTR_SPARSE_MMA_MASK
	.align		4
.L_1559:
        /*0018*/ 	.byte	0x03, 0x50
        /*001a*/ 	.short	0x0000


	//----- nvinfo : EIATTR_MAXREG_COUNT
	.align		4
        /*001c*/ 	.byte	0x03, 0x1b
        /*001e*/ 	.short	0x00ff


	//----- nvinfo : EIATTR_NUM_BARRIERS
	.align		4
        /*0020*/ 	.byte	0x02, 0x4c
        /*0022*/ 	.byte	0x01
	.zero		1


	//----- nvinfo : EIATTR_MERCURY_ISA_VERSION
	.align		4
        /*0024*/ 	.byte	0x03, 0x5f
        /*0026*/ 	.short	0x0101


	//----- nvinfo : EIATTR_COOP_GROUP_MASK_REGIDS
	.align		4
        /*0028*/ 	.byte	0x04, 0x29
        /*002a*/ 	.short	(.L_1561 - .L_1560)


	//   ....[0]....
.L_1560:
        /*002c*/ 	.word	0xffffffff


	//   ....[1]....
        /*0030*/ 	.word	0xffffffff


	//   ....[2]....
        /*0034*/ 	.word	0xffffffff


	//   ....[3]....
        /*0038*/ 	.word	0xffffffff


	//   ....[4]....
        /*003c*/ 	.word	0xffffffff


	//   ....[5]....
        /*0040*/ 	.word	0xffffffff


	//   ....[6]....
        /*0044*/ 	.word	0xffffffff


	//   ....[7]....
        /*0048*/ 	.word	0xffffffff


	//   ....[8]....
        /*004c*/ 	.word	0xffffffff


	//   ....[9]....
        /*0050*/ 	.word	0xffffffff


	//----- nvinfo : EIATTR_COOP_GROUP_INSTR_OFFSETS
	.align		4
.L_1561:
        /*0054*/ 	.byte	0x04, 0x28
        /*0056*/ 	.short	(.L_1563 - .L_1562)


	//   ....[0]....
.L_1562:
        /*0058*/ 	.word	0x00001c60


	//   ....[1]....
        /*005c*/ 	.word	0x00001c90


	//   ....[2]....
        /*0060*/ 	.word	0x00001cc0


	//   ....[3]....
        /*0064*/ 	.word	0x00001cd0


	//   ....[4]....
        /*0068*/ 	.word	0x00001d00


	//   ....[5]....
        /*006c*/ 	.word	0x00001d10


	//   ....[6]....
        /*0070*/ 	.word	0x00001d40


	//   ....[7]....
        /*0074*/ 	.word	0x00001d50


	//   ....[8]....
        /*0078*/ 	.word	0x00001d80


	//   ....[9]....
        /*007c*/ 	.word	0x00001d90


	//----- nvinfo : EIATTR_VRC_CTA_INIT_COUNT
	.align		4
.L_1563:
        /*0080*/ 	.byte	0x02, 0x4a
	.zero		1
	.zero		1


	//----- nvinfo : EIATTR_EXIT_INSTR_OFFSETS
	.align		4
        /*0084*/ 	.byte	0x04, 0x1c
        /*0086*/ 	.short	(.L_1565 - .L_1564)


	//   ....[0]....
.L_1564:
        /*0088*/ 	.word	0x00005530


	//   ....[1]....
        /*008c*/ 	.word	0x000055b0


	//----- nvinfo : EIATTR_MAX_THREADS
	.align		4
.L_1565:
        /*0090*/ 	.byte	0x04, 0x05
        /*0092*/ 	.short	(.L_1567 - .L_1566)
.L_1566:
        /*0094*/ 	.word	0x00000080
        /*0098*/ 	.word	0x00000001
        /*009c*/ 	.word	0x00000001


	//----- nvinfo : EIATTR_CRS_STACK_SIZE
	.align		4
.L_1567:
        /*00a0*/ 	.byte	0x04, 0x1e
        /*00a2*/ 	.short	(.L_1569 - .L_1568)
.L_1568:
        /*00a4*/ 	.word	0x00000000


	//----- nvinfo : EIATTR_CBANK_PARAM_SIZE
	.align		4
.L_1569:
        /*00a8*/ 	.byte	0x03, 0x19
        /*00aa*/ 	.short	0x0128


	//----- nvinfo : EIATTR_PARAM_CBANK
	.align		4
        /*00ac*/ 	.byte	0x04, 0x0a
        /*00ae*/ 	.short	(.L_1571 - .L_1570)
	.align		4
.L_1570:
        /*00b0*/ 	.word	index@(.nv.constant0._ZN10layer_norm13ln_bwd_kernelINS_13Kernel_traitsI6__halfS2_S2_S2_fjLj2560ELj1ELj1ELj4ELj8ENS_18Kernel_traits_baseILj2560ES2_S2_S2_S2_fjLj128EEEEELb0ELb0ELb0ELb0EEEvNS_9BwdParamsE)
        /*00b4*/ 	.short	0x0380
        /*00b6*/ 	.short	0x0128


	//----- nvinfo : EIATTR_SW_WAR
	.align		4
.L_1571:
        /*00b8*/ 	.byte	0x04, 0x36
        /*00ba*/ 	.short	(.L_1573 - .L_1572)
.L_1572:
        /*00bc*/ 	.word	0x00000008
.L_1573:


//--------------------- .nv.info._ZN10layer_norm13ln_bwd_kernelINS_13Kernel_traitsI6__halfS2_S2_S2_fjLj2560ELj1ELj1ELj4ELj8ENS_18Kernel_traits_baseILj2560ES2_S2_S2_S2_fjLj128EEEEELb0ELb0ELb0ELb1EEEvNS_9BwdParamsE --------------------------
	.section	.nv.info._ZN10layer_norm13ln_bwd_kernelINS_13Kernel_traitsI6__halfS2_S2_S2_fjLj2560ELj1ELj1ELj4ELj8ENS_18Kernel_traits_baseILj2560ES2_S2_S2_S2_fjLj128EEEEELb0ELb0ELb0ELb1EEEvNS_9BwdParamsE,"",@"SHT_CUDA_INFO"
	.sectionflags	@""
	.align	4


	//----- nvinfo : EIATTR_CUDA_API_VERSION
	.align		4
        /*0000*/ 	.byte	0x04, 0x37
        /*0002*/ 	.short	(.L_1575 - .L_1574)
.L_1574:
        /*0004*/ 	.word	0x00000082


	//----- nvinfo : EIATTR_KPARAM_INFO
	.align		4
.L_1575:
        /*0008*/ 	.byte	0x04, 0x17
        /*000a*/ 	.short	(.L_1577 - .L_1576)
.L_1576:
        /*000c*/ 	.word	0x00000000
        /*0010*/ 	.short	0x0000
        /*0012*/ 	.short	0x0000
        /*0014*/ 	.byte	0x00, 0xf0, 0xa1, 0x04


	//----- nvinfo : EIATTR_SPARSE_MMA_MASK
	.align		4
.L_1577:
        /*0018*/ 	.byte	0x03, 0x50
        /*001a*/ 	.short	0x0000


	//----- nvinfo : EIATTR_MAXREG_COUNT
	.align		4
        /*001c*/ 	.byte	0x03, 0x1b
        /*001e*/ 	.short	0x00ff


	//----- nvinfo : EIATTR_NUM_BARRIERS
	.align		4
        /*0020*/ 	.byte	0x02, 0x4c
        /*0022*/ 	.byte	0x01
	.zero		1


	//----- nvinfo : EIATTR_MERCURY_ISA_VERSION
	.align		4
        /*0024*/ 	.byte	0x03, 0x5f
        /*0026*/ 	.short	0x0101


	//----- nvinfo : EIATTR_COOP_GROUP_MASK_REGIDS
	.align		4
        /*0028*/ 	.byte	0x04, 0x29
        /*002a*/ 	.short	(.L_1579 - .L_1578)


	//   ....[0]....
.L_1578:
        /*002c*/ 	.word	0xffffffff


	//   ....[1]....
        /*0030*/ 	.word	0xffffffff


	//   ....[2]....
        /*0034*/ 	.word	0xffffffff


	//   ....[3]....
        /*0038*/ 	.word	0xffffffff


	//   ....[4]....
        /*003c*/ 	.word	0xffffffff


	//   ....[5]....
        /*0040*/ 	.word	0xffffffff


	//   ....[6]....
        /*0044*/ 	.word	0xffffffff


	//   ....[7]....
        /*0048*/ 	.word	0xffffffff


	//   ....[8]....
        /*004c*/ 	.word	0xffffffff


	//   ....[9]....
        /*0050*/ 	.word	0xffffffff


	//----- nvinfo : EIATTR_COOP_GROUP_INSTR_OFFSETS
	.align		4
.L_1579:
        /*0054*/ 	.byte	0x04, 0x28
        /*0056*/ 	.short	(.L_1581 - .L_1580)


	//   ....[0]....
.L_1580:
        /*0058*/ 	.word	0x00002350


	//   ....[1]....
        /*005c*/ 	.word	0x00002380


	//   ....[2]....
        /*0060*/ 	.word	0x000023b0


	//   ....[3]....
        /*0064*/ 	.word	0x000023c0


	//   ....[4]....
        /*0068*/ 	.word	0x000023f0


	//   ....[5]....
        /*006c*/ 	.word	0x00002400


	//   ....[6]....
        /*0070*/ 	.word	0x00002430


	//   ....[7]....
        /*0074*/ 	.word	0x00002440


	//   ....[8]....
        /*0078*/ 	.word	0x00002470


	//   ....[9]....
        /*007c*/ 	.word	0x00002480


	//----- nvinfo : EIATTR_VRC_CTA_INIT_COUNT
	.align		4
.L_1581:
        /*0080*/ 	.byte	0x02, 0x4a
	.zero		1
	.zero		1


	//----- nvinfo : EIATTR_EXIT_INSTR_OFFSETS
	.align		4
        /*0084*/ 	.byte	0x04, 0x1c
        /*0086*/ 	.short	(.L_1583 - .L_1582)


	//   ....[0]....
.L_1582:
        /*0088*/ 	.word	0x000059d0


	//----- nvinfo : EIATTR_MAX_THREADS
	.align		4
.L_1583:
        /*008c*/ 	.byte	0x04, 0x05
        /*008e*/ 	.short	(.L_1585 - .L_1584)
.L_1584:
        /*0090*/ 	.word	0x00000080
        /*0094*/ 	.word	0x00000001
        /*0098*/ 	.word	0x00000001


	//----- nvinfo : EIATTR_CRS_STACK_SIZE
	.align		4
.L_1585:
        /*009c*/ 	.byte	0x04, 0x1e
        /*009e*/ 	.short	(.L_1587 - .L_1586)
.L_1586:
        /*00a0*/ 	.word	0x00000000


	//----- nvinfo : EIATTR_CBANK_PARAM_SIZE
	.align		4
.L_1587:
        /*00a4*/ 	.byte	0x03, 0x19
        /*00a6*/ 	.short	0x0128


	//----- nvinfo : EIATTR_PARAM_CBANK
	.align		4
        /*00a8*/ 	.byte	0x04, 0x0a
        /*00aa*/ 	.short	(.L_1589 - .L_1588)
	.align		4
.L_1588:
        /*00ac*/ 	.word	index@(.nv.constant0._ZN10layer_norm13ln_bwd_kernelINS_13Kernel_traitsI6__halfS2_S2_S2_fjLj2560ELj1ELj1ELj4ELj8ENS_18Kernel_traits_baseILj2560ES2_S2_S2_S2_fjLj128EEEEELb0ELb0ELb0ELb1EEEvNS_9BwdParamsE)
        /*00b0*/ 	.short	0x0380
        /*00b2*/ 	.short	0x0128


	//----- nvinfo : EIATTR_SW_WAR
	.align		4
.L_1589:
        /*00b4*/ 	.byte	0x04, 0x36
        /*00b6*/ 	.short	(.L_1591 - .L_1590)
.L_1590:
        /*00b8*/ 	.word	0x00000008
.L_1591:


//--------------------- .nv.info._ZN10layer_norm13ln_bwd_kernelINS_13Kernel_traitsI6__halfS2_S2_S2_fjLj2560ELj1ELj1ELj4ELj8ENS_18Kernel_traits_baseILj2560ES2_S2_S2_S2_fjLj128EEEEELb0ELb0ELb1ELb0EEEvNS_9BwdParamsE --------------------------
	.section	.nv.info._ZN10layer_norm13ln_bwd_kernelINS_13Kernel_traitsI6__halfS2_S2_S2_fjLj2560ELj1ELj1ELj4ELj8ENS_18Kernel_traits_baseILj2560ES2_S2_S2_S2_fjLj128EEEEELb0ELb0ELb1ELb0EEEvNS_9BwdParamsE,"",@"SHT_CUDA_INFO"
	.sectionflags	@""
	.align	4


	//----- nvinfo : EIATTR_CUDA_API_VERSION
	.align		4
        /*0000*/ 	.byte	0x04, 0x37
        /*0002*/ 	.short	(.L_1593 - .L_1592)
.L_1592:
        /*0004*/ 	.word	0x00000082


	//----- nvinfo : EIATTR_KPARAM_INFO
	.align		4
.L_1593:
        /*0008*/ 	.byte	0x04, 0x17
        /*000a*/ 	.short	(.L_1595 - .L_1594)
.L_1594:
        /*000c*/ 	.word	0x00000000
        /*0010*/ 	.short	0x0000
        /*0012*/ 	.short	0x0000
        /*0014*/ 	.byte	0x00, 0xf0, 0xa1, 0x04


	//----- nvinfo : EIATTR_SPARSE_MMA_MASK
	.align		4
.L_1595:
        /*0018*/ 	.byte	0x03, 0x50
        /*001a*/ 	.short	0x0000


	//----- nvinfo : EIATTR_MAXREG_COUNT
	.align		4
        /*001c*/ 	.byte	0x03, 0x1b
        /*001e*/ 	.short	0x00ff


	//----- nvinfo : EIATTR_NUM_BARRIERS
	.align		4
        /*0020*/ 	.byte	0x02, 0x4c
        /*0022*/ 	.byte	0x01
	.zero		1


	//----- nvinfo : EIATTR_MERCURY_ISA_VERSION
	.align		4
        /*0024*/ 	.byte	0x03, 0x5f
        /*0026*/ 	.short	0x0101


	//----- nvinfo : EIATTR_COOP_GROUP_MASK_REGIDS
	.align		4
        /*0028*/ 	.byte	0x04, 0x29
        /*002a*/ 	.short	(.L_1597 - .L_1596)


	//   ....[0]....
.L_1596:
        /*002c*/ 	.word	0xffffffff


	//   ....[1]....
        /*0030*/ 	.word	0xffffffff


	//   ....[2]....
        /*0034*/ 	.word	0xffffffff


	//   ....[3]....
        /*0038*/ 	.word	0xffffffff


	//   ....[4]....
        /*003c*/ 	.word	0xffffffff


	//   ....[5]....
        /*0040*/ 	.word	0xffffffff


	//   ....[6]....
        /*0044*/ 	.word	0xffffffff


	//   ....[7]....
        /*0048*/ 	.word	0xffffffff


	//   ....[8]....
        /*004c*/ 	.word	0xffffffff


	//   ....[9]....
        /*0050*/ 	.word	0xffffffff


	//----- nvinfo : EIATTR_COOP_GROUP_INSTR_OFFSETS
	.align		4
.L_1597:
        /*0054*/ 	.byte	0x04, 0x28
        /*0056*/ 	.short	(.L_1599 - .L_1598)


	//   ....[0]....
.L_1598:
        /*0058*/ 	.word	0x00001ff0


	//   ....[1]....
        /*005c*/ 	.word	0x00002020


	//   ....[2]....
        /*0060*/ 	.word	0x00002050


	//   ....[3]....
        /*0064*/ 	.word	0x00002060


	//   ....[4]....
        /*0068*/ 	.word	0x00002090


	//   ....[5]....
        /*006c*/ 	.word	0x000020a0


	//   ....[6]....
        /*0070*/ 	.word	0x000020d0


	//   ....[7]....
        /*0074*/ 	.word	0x000020e0


	//   ....[8]....
        /*0078*/ 	.word	0x00002110


	//   ....[9]....
        /*007c*/ 	.word	0x00002120


	//----- nvinfo : EIATTR_VRC_CTA_INIT_COUNT
	.align		4
.L_1599:
        /*0080*/ 	.byte	0x02, 0x4a
	.zero		1
	.zero		1


	//----- nvinfo : EIATTR_EXIT_INSTR_OFFSETS
	.align		4
        /*0084*/ 	.byte	0x04, 0x1c
        /*0086*/ 	.short	(.L_1601 - .L_1600)


	//   ....[0]....
.L_1600:
        /*0088*/ 	.word	0x000061e0


	//   ....[1]....
        /*008c*/ 	.word	0x00006260


	//----- nvinfo : EIATTR_MAX_THREADS
	.align		4
.L_1601:
        /*0090*/ 	.byte	0x04, 0x05
        /*0092*/ 	.short	(.L_1603 - .L_1602)
.L_1602:
        /*0094*/ 	.word	0x00000080
        /*0098*/ 	.word	0x00000001
        /*009c*/ 	.word	0x00000001


	//----- nvinfo : EIATTR_CRS_STACK_SIZE
	.align		4
.L_1603:
        /*00a0*/ 	.byte	0x04, 0x1e
        /*00a2*/ 	.short	(.L_1605 - .L_1604)
.L_1604:
        /*00a4*/ 	.word	0x00000000


	//----- nvinfo : EIATTR_CBANK_PARAM_SIZE
	.align		4
.L_1605:
        /*00a8*/ 	.byte	0x03, 0x19
        /*00aa*/ 	.short	0x0128


	//----- nvinfo : EIATTR_PARAM_CBANK
	.align		4
        /*00ac*/ 	.byte	0x04, 0x0a
        /*00ae*/ 	.short	(.L_1607 - .L_1606)
	.align		4
.L_1606:
        /*00b0*/ 	.word	index@(.nv.constant0._ZN10layer_norm13ln_bwd_kernelINS_13Kernel_traitsI6__halfS2_S2_S2_fjLj2560ELj1ELj1ELj4ELj8ENS_18Kernel_traits_baseILj2560ES2_S2_S2_S2_fjLj128EEEEELb0ELb0ELb1ELb0EEEvNS_9BwdParamsE)
        /*00b4*/ 	.short	0x0380
        /*00b6*/ 	.short	0x0128


	//----- nvinfo : EIATTR_SW_WAR
	.align		4
.L_1607:
        /*00b8*/ 	.byte	0x04, 0x36
        /*00ba*/ 	.short	(.L_1609 - .L_1608)
.L_1608:
        /*00bc*/ 	.word	0x00000008
.L_1609:


//--------------------- .nv.info._ZN10layer_norm13ln_bwd_kernelINS_13Kernel_traitsI6__halfS2_S2_S2_fjLj2560ELj1ELj1ELj4ELj8ENS_18Kernel_traits_baseILj2560ES2_S2_S2_S2_fjLj128EEEEELb0ELb0ELb1ELb1EEEvNS_9BwdParamsE --------------------------
	.section	.nv.info._ZN10layer_norm13ln_bwd_kernelINS_13Kernel_traitsI6__halfS2_S2_S2_fjLj2560ELj1ELj1ELj4ELj8ENS_18Kernel_traits_baseILj2560ES2_S2_S2_S2_fjLj128EEEEELb0ELb0ELb1ELb1EEEvNS_9BwdParamsE,"",@"SHT_CUDA_INFO"
	.sectionflags	@""
	.align	4


	//----- nvinfo : EIATTR_CUDA_API_VERSION
	.align		4
        /*0000*/ 	.byte	0x04, 0x37
        /*0002*/ 	.short	(.L_1611 - .L_1610)
.L_1610:
        /*0004*/ 	.word	0x00000082


	//----- nvinfo : EIATTR_KPARAM_INFO
	.align		4
.L_1611:
        /*0008*/ 	.byte	0x04, 0x17
        /*000a*/ 	.short	(.L_1613 - .L_1612)
.L_1612:
        /*000c*/ 	.word	0x00000000
        /*0010*/ 	.short	0x0000
        /*0012*/ 	.short	0x0000
        /*0014*/ 	.byte	0x00, 0xf0, 0xa1, 0x04


	//----- nvinfo : EIATTR_SPARSE_MMA_MASK
	.align		4
.L_1613:
        /*0018*/ 	.byte	0x03, 0x50
        /*001a*/ 	.short	0x0000


	//----- nvinfo : EIATTR_MAXREG_COUNT
	.align		4
        /*001c*/ 	.byte	0x03, 0x1b
        /*001e*/ 	.short	0x00ff


	//----- nvinfo : EIATTR_NUM_BARRIERS
	.align		4
        /*0020*/ 	.byte	0x02, 0x4c
        /*0022*/ 	.byte	0x01
	.zero		1


	//----- nvinfo : EIATTR_MERCURY_ISA_VERSION
	.align		4
        /*0024*/ 	.byte	0x03, 0x5f
        /*0026*/ 	.short	0x0101


	//----- nvinfo : EIATTR_COOP_GROUP_MASK_REGIDS
	.align		4
        /*0028*/ 	.byte	0x04, 0x29
        /*002a*/ 	.short	(.L_1615 - .L_1614)


	//   ....[0]....
.L_1614:
        /*002c*/ 	.word	0xffffffff


	//   ....[1]....
        /*0030*/ 	.word	0xffffffff


	//   ....[2]....
        /*0034*/ 	.word	0xffffffff


	//   ....[3]....
        /*0038*/ 	.word	0xffffffff


	//   ....[4]....
        /*003c*/ 	.word	0xffffffff


	//   ....[5]....
        /*0040*/ 	.word	0xffffffff


	//   ....[6]....
        /*0044*/ 	.word	0xffffffff


	//   ....[7]....
        /*0048*/ 	.word	0xffffffff


	//   ....[8]....
        /*004c*/ 	.word	0xffffffff


	//   ....[9]....
        /*0050*/ 	.word	0xffffffff


	//----- nvinfo : EIATTR_COOP_GROUP_INSTR_OFFSETS
	.align		4
.L_1615:
        /*0054*/ 	.byte	0x04, 0x28
        /*0056*/ 	.short	(.L_1617 - .L_1616)


	//   ....[0]....
.L_1616:
        /*0058*/ 	.word	0x00001810


	//   ....[1]....
        /*005c*/ 	.word	0x00001830


	//   ....[2]....
        /*0060*/ 	.word	0x00001870


	//   ....[3]....
        /*0064*/ 	.word	0x00001880


	//   ....[4]....
        /*0068*/ 	.word	0x000018b0


	//   ....[5]....
        /*006c*/ 	.word	0x000018d0


	//   ....[6]....
        /*0070*/ 	.word	0x00001900


	//   ....[7]....
        /*0074*/ 	.word	0x00001910


	//   ....[8]....
        /*0078*/ 	.word	0x00001940


	//   ....[9]....
        /*007c*/ 	.word	0x00001950


	//----- nvinfo : EIATTR_VRC_CTA_INIT_COUNT
	.align		4
.L_1617:
        /*0080*/ 	.byte	0x02, 0x4a
	.zero		1
	.zero		1


	//----- nvinfo : EIATTR_EXIT_INSTR_OFFSETS
	.align		4
        /*0084*/ 	.byte	0x04, 0x1c
        /*0086*/ 	.short	(.L_1619 - .L_1618)


	//   ....[0]....
.L_1618:
        /*0088*/ 	.word	0x00005550


	//----- nvinfo : EIATTR_MAX_THREADS
	.align		4
.L_1619:
        /*008c*/ 	.byte	0x04, 0x05
        /*008e*/ 	.short	(.L_1621 - .L_1620)
.L_1620:
        /*0090*/ 	.word	0x00000080
        /*0094*/ 	.word	0x00000001
        /*0098*/ 	.word	0x00000001


	//----- nvinfo : EIATTR_CRS_STACK_SIZE
	.align		4
.L_1621:
        /*009c*/ 	.byte	0x04, 0x1e
        /*009e*/ 	.short	(.L_1623 - .L_1622)
.L_1622:
        /*00a0*/ 	.word	0x00000000


	//----- nvinfo : EIATTR_CBANK_PARAM_SIZE
	.align		4
.L_1623:
        /*00a4*/ 	.byte	0x03, 0x19
        /*00a6*/ 	.short	0x0128


	//----- nvinfo : EIATTR_PARAM_CBANK
	.align		4
        /*00a8*/ 	.byte	0x04, 0x0a
        /*00aa*/ 	.short	(.L_1625 - .L_1624)
	.align		4
.L_1624:
        /*00ac*/ 	.word	index@(.nv.constant0._ZN10layer_norm13ln_bwd_kernelINS_13Kernel_traitsI6__halfS2_S2_S2_fjLj2560ELj1ELj1ELj4ELj8ENS_18Kernel_traits_baseILj2560ES2_S2_S2_S2_fjLj128EEEEELb0ELb0ELb1ELb1EEEvNS_9BwdParamsE)
        /*00b0*/ 	.short	0x0380
        /*00b2*/ 	.short	0x0128


	//----- nvinfo : EIATTR_SW_WAR
	.align		4
.L_1625:
        /*00b4*/ 	.byte	0x04, 0x36
        /*00b6*/ 	.short	(.L_1627 - .L_1626)
.L_1626:
        /*00b8*/ 	.word	0x00000008
.L_1627:


//--------------------- .nv.info._ZN10layer_norm13ln_bwd_kernelINS_13Kernel_traitsI6__halfS2_S2_S2_fjLj2560ELj1ELj1ELj4ELj8ENS_18Kernel_traits_baseILj2560ES2_S2_S2_S2_fjLj128EEEEELb0ELb1ELb0ELb0EEEvNS_9BwdParamsE --------------------------
	.section	.nv.info._ZN10layer_norm13ln_bwd_kernelINS_13Kernel_traitsI6__halfS2_S2_S2_fjLj2560ELj1ELj1ELj4ELj8ENS_18Kernel_traits_baseILj2560ES2_S2_S2_S2_fjLj128EEEEELb0ELb1ELb0ELb0EEEvNS_9BwdParamsE,"",@"SHT_CUDA_INFO"
	.sectionflags	@""
	.align	4


	//----- nvinfo : EIATTR_CUDA_API_VERSION
	.align		4
        /*0000*/ 	.byte	0x04, 0x37
        /*0002*/ 	.short	(.L_1629 - .L_1628)
.L_1628:
        /*0004*/ 	.word	0x00000082


	//----- nvinfo : EIATTR_KPARAM_INFO
	.align		4
.L_1629:
        /*0008*/ 	.byte	0x04, 0x17
        /*000a*/ 	.short	(.L_1631 - .L_1630)
.L_1630:
        /*000c*/ 	.word	0x00000000
        /*0010*/ 	.short	0x0000
        /*0012*/ 	.short	0x0000
        /*0014*/ 	.byte	0x00, 0xf0, 0xa1, 0x04


	//----- nvinfo : EIATTR_SPARSE_MMA_MASK
	.align		4
.L_1631:
        /*0018*/ 	.byte	0x03, 0x50
        /*001a*/ 	.short	0x0000


	//----- nvinfo : EIATTR_MAXREG_COUNT
	.align		4
        /*001c*/ 	.byte	0x03, 0x1b
        /*001e*/ 	.short	0x00ff


	//----- nvinfo : EIATTR_NUM_BARRIERS
	.align		4
        /*0020*/ 	.byte	0x02, 0x4c
        /*0022*/ 	.byte	0x01
	.zero		1


	//----- nvinfo : EIATTR_MERCURY_ISA_VERSION
	.align		4
        /*0024*/ 	.byte	0x03, 0x5f
        /*0026*/ 	.short	0x0101


	//----- nvinfo : EIATTR_COOP_GROUP_MASK_REGIDS
	.align		4
        /*0028*/ 	.byte	0x04, 0x29
        /*002a*/ 	.short	(.L_1633 - .L_1632)


	//   ....[0]....
.L_1632:
        /*002c*/ 	.word	0xffffffff


	//   ....[1]....
        /*0030*/ 	.word	0xffffffff


	//   ....[2]....
        /*0034*/ 	.word	0xffffffff


	//   ....[3]....
        /*0038*/ 	.word	0xffffffff


	//   ....[4]....
        /*003c*/ 	.word	0xffffffff


	//   ....[5]....
        /*0040*/ 	.word	0xffffffff


	//   ....[6]....
        /*0044*/ 	.word	0xffffffff


	//   ....[7]....
        /*0048*/ 	.word	0xffffffff


	//   ....[8]....
        /*004c*/ 	.word	0xffffffff


	//   ....[9]....
        /*0050*/ 	.word	0xffffffff


	//----- nvinfo : EIATTR_COOP_GROUP_INSTR_OFFSETS
	.align		4
.L_1633:
        /*0054*/ 	.byte	0x04, 0x28
        /*0056*/ 	.short	(.L_1635 - .L_1634)


	//   ....[0]....
.L_1634:
        /*0058*/ 	.word	0x00002060


	//   ....[1]....
        /*005c*/ 	.word	0x00002090


	//   ....[2]....
        /*0060*/ 	.word	0x000020c0


	//   ....[3]....
        /*0064*/ 	.word	0x000020d0


	//   ....[4]....
        /*0068*/ 	.word	0x00002100


	//   ....[5]....
        /*006c*/ 	.word	0x00002110


	//   ....[6]....
        /*0070*/ 	.word	0x00002140


	//   ....[7]....
        /*0074*/ 	.word	0x00002150


	//   ....[8]....
        /*0078*/ 	.word	0x00002180


	//   ....[9]....
        /*007c*/ 	.word	0x00002190


	//----- nvinfo : EIATTR_VRC_CTA_INIT_COUNT
	.align		4
.L_1635:
        /*0080*/ 	.byte	0x02, 0x4a
	.zero		1
	.zero		1


	//----- nvinfo : EIATTR_EXIT_INSTR_OFFSETS
	.align		4
        /*0084*/ 	.byte	0x04, 0x1c
        /*0086*/ 	.short	(.L_1637 - .L_1636)


	//   ....[0]....
.L_1636:
        /*0088*/ 	.word	0x000074d0


	//   ....[1]....
        /*008c*/ 	.word	0x00007570


	//----- nvinfo : EIATTR_MAX_THREADS
	.align		4
.L_1637:
        /*0090*/ 	.byte	0x04, 0x05
        /*0092*/ 	.short	(.L_1639 - .L_1638)
.L_1638:
        /*0094*/ 	.word	0x00000080
        /*0098*/ 	.word	0x00000001
        /*009c*/ 	.word	0x00000001


	//----- nvinfo : EIATTR_CRS_STACK_SIZE
	.align		4
.L_1639:
        /*00a0*/ 	.byte	0x04, 0x1e
        /*00a2*/ 	.short	(.L_1641 - .L_1640)
.L_1640:
        /*00a4*/ 	.word	0x00000000


	//----- nvinfo : EIATTR_CBANK_PARAM_SIZE
	.align		4
.L_1641:
        /*00a8*/ 	.byte	0x03, 0x19
        /*00aa*/ 	.short	0x0128


	//----- nvinfo : EIATTR_PARAM_CBANK
	.align		4
        /*00ac*/ 	.byte	0x04, 0x0a
        /*00ae*/ 	.short	(.L_1643 - .L_1642)
	.align		4
.L_1642:
        /*00b0*/ 	.word	index@(.nv.constant0._ZN10layer_norm13ln_bwd_kernelINS_13Kernel_traitsI6__halfS2_S2_S2_fjLj2560ELj1ELj1ELj4ELj8ENS_18Kernel_traits_baseILj2560ES2_S2_S2_S2_fjLj128EEEEELb0ELb1ELb0ELb0EEEvNS_9BwdParamsE)
        /*00b4*/ 	.short	0x0380
        /*00b6*/ 	.short	0x0128


	//----- nvinfo : EIATTR_SW_WAR
	.align		4
.L_1643:
        /*00b8*/ 	.byte	0x04, 0x36
        /*00ba*/ 	.short	(.L_1645 - .L_1644)
.L_1644:
        /*00bc*/ 	.word	0x00000008
.L_1645:


//--------------------- .nv.info._ZN10layer_norm13ln_bwd_kernelINS_13Kernel_traitsI6__halfS2_S2_S2_fjLj2560ELj1ELj1ELj4ELj8ENS_18Kernel_traits_baseILj2560ES2_S2_S2_S2_fjLj128EEEEELb0ELb1ELb0ELb1EEEvNS_9BwdParamsE --------------------------
	.section	.nv.info._ZN10layer_norm13ln_bwd_kernelINS_13Kernel_traitsI6__halfS2_S2_S2_fjLj2560ELj1ELj1ELj4ELj8ENS_18Kernel_traits_baseILj2560ES2_S2_S2_S2_fjLj128EEEEELb0ELb1ELb0ELb1EEEvNS_9BwdParamsE,"",@"SHT_CUDA_INFO"
	.sectionflags	@""
	.align	4


	//----- nvinfo : EIATTR_CUDA_API_VERSION
	.align		4
        /*0000*/ 	.byte	0x04, 0x37
        /*0002*/ 	.short	(.L_1647 - .L_1646)
.L_1646:
        /*0004*/ 	.word	0x00000082


	//----- nvinfo : EIATTR_KPARAM_INFO
	.align		4
.L_1647:
        /*0008*/ 	.byte	0x04, 0x17
        /*000a*/ 	.short	(.L_1649 - .L_1648)
.L_1648:
        /*000c*/ 	.word	0x00000000
        /*0010*/ 	.short	0x0000
        /*0012*/ 	.short	0x0000
        /*0014*/ 	.byte	0x00, 0xf0, 0xa1, 0x04


	//----- nvinfo : EIATTR_SPARSE_MMA_MASK
	.align		4
.L_1649:
        /*0018*/ 	.byte	0x03, 0x50
        /*001a*/ 	.short	0x0000


	//----- nvinfo : EIATTR_MAXREG_COUNT
	.align		4
        /*001c*/ 	.byte	0x03, 0x1b
        /*001e*/ 	.short	0x00ff


	//----- nvinfo : EIATTR_NUM_BARRIERS
	.align		4
        /*0020*/ 	.byte	0x02, 0x4c
        /*0022*/ 	.byte	0x01
	.zero		1


	//----- nvinfo : EIATTR_MERCURY_ISA_VERSION
	.align		4
        /*0024*/ 	.byte	0x03, 0x5f
        /*0026*/ 	.short	0x0101


	//----- nvinfo : EIATTR_COOP_GROUP_MASK_REGIDS
	.align		4
        /*0028*/ 	.byte	0x04, 0x29
        /*002a*/ 	.short	(.L_1651 - .L_1650)


	//   ....[0]....
.L_1650:
        /*002c*/ 	.word	0xffffffff


	//   ....[1]....
        /*0030*/ 	.word	0xffffffff


	//   ....[2]....
        /*0034*/ 	.word	0xffffffff


	//   ....[3]....
        /*0038*/ 	.word	0xffffffff


	//   ....[4]....
        /*003c*/ 	.word	0xffffffff


	//   ....[5]....
        /*0040*/ 	.word	0xffffffff


	//   ....[6]....
        /*0044*/ 	.word	0xffffffff


	//   ....[7]....
        /*0048*/ 	.word	0xffffffff


	//   ....[8]....
        /*004c*/ 	.word	0xffffffff


	//   ....[9]....
        /*0050*/ 	.word	0xffffffff


	//----- nvinfo : EIATTR_COOP_GROUP_INSTR_OFFSETS
	.align		4
.L_1651:
        /*0054*/ 	.byte	0x04, 0x28
        /*0056*/ 	.short	(.L_1653 - .L_1652)


	//   ....[0]....
.L_1652:
        /*0058*/ 	.word	0x000025e0


	//   ....[1]....
        /*005c*/ 	.word	0x00002610


	//   ....[2]....
        /*0060*/ 	.word	0x00002640


	//   ....[3]....
        /*0064*/ 	.word	0x00002650


	//   ....[4]....
        /*0068*/ 	.word	0x00002680


	//   ....[5]....
        /*006c*/ 	.word	0x00002690


	//   ....[6]....
        /*0070*/ 	.word	0x000026c0


	//   ....[7]....
        /*0074*/ 	.word	0x000026d0


	//   ....[8]....
        /*0078*/ 	.word	0x00002700


	//   ....[9]....
        /*007c*/ 	.word	0x00002710


	//----- nvinfo : EIATTR_VRC_CTA_INIT_COUNT
	.align		4
.L_1653:
        /*0080*/ 	.byte	0x02, 0x4a
	.zero		1
	.zero		1


	//----- nvinfo : EIATTR_EXIT_INSTR_OFFSETS
	.align		4
        /*0084*/ 	.byte	0x04, 0x1c
        /*0086*/ 	.short	(.L_1655 - .L_1654)


	//   ....[0]....
.L_1654:
        /*0088*/ 	.word	0x000076b0


	//----- nvinfo : EIATTR_MAX_THREADS
	.align		4
.L_1655:
        /*008c*/ 	.byte	0x04, 0x05
        /*008e*/ 	.short	(.L_1657 - .L_1656)
.L_1656:
        /*0090*/ 	.word	0x00000080
        /*0094*/ 	.word	0x00000001
        /*0098*/ 	.word	0x00000001


	//----- nvinfo : EIATTR_CRS_STACK_SIZE
	.align		4
.L_1657:
        /*009c*/ 	.byte	0x04, 0x1e
        /*009e*/ 	.short	(.L_1659 - .L_1658)
.L_1658:
        /*00a0*/ 	.word	0x00000000


	//----- nvinfo : EIATTR_CBANK_PARAM_SIZE
	.align		4
.L_1659:
        /*00a4*/ 	.byte	0x03, 0x19
        /*00a6*/ 	.short	0x0128


	//----- nvinfo : EIATTR_PARAM_CBANK
	.align		4
        /*00a8*/ 	.byte	0x04, 0x0a
        /*00aa*/ 	.short	(.L_1661 - .L_1660)
	.align		4
.L_1660:
        /*00ac*/ 	.word	index@(.nv.constant0._ZN10layer_norm13ln_bwd_kernelINS_13Kernel_traitsI6__halfS2_S2_S2_fjLj2560ELj1ELj1ELj4ELj8ENS_18Kernel_traits_baseILj2560ES2_S2_S2_S2_fjLj128EEEEELb0ELb1ELb0ELb1EEEvNS_9BwdParamsE)
        /*00b0*/ 	.short	0x0380
        /*00b2*/ 	.short	0x0128


	//----- nvinfo : EIATTR_SW_WAR
	.align		4
.L_1661:
        /*00b4*/ 	.byte	0x04, 0x36
        /*00b6*/ 	.short	(.L_1663 - .L_1662)
.L_1662:
        /*00b8*/ 	.word	0x00000008
.L_1663:


//--------------------- .nv.info._ZN10layer_norm13ln_bwd_kernelINS_13Kernel_traitsI6__halfS2_S2_S2_fjLj2560ELj1ELj1ELj4ELj8ENS_18Kernel_traits_baseILj2560ES2_S2_S2_S2_fjLj128EEEEELb0ELb1ELb1ELb0EEEvNS_9BwdParamsE --------------------------
	.section	.nv.info._ZN10layer_norm13ln_bwd_kernelINS_13Kernel_traitsI6__halfS2_S2_S2_fjLj2560ELj1ELj1ELj4ELj8ENS_18Kernel_traits_baseILj2560ES2_S2_S2_S2_fjLj128EEEEELb0ELb1ELb1ELb0EEEvNS_9BwdParamsE,"",@"SHT_CUDA_INFO"
	.sectionflags	@""
	.align	4


	//----- nvinfo : EIATTR_CUDA_API_VERSION
	.align		4
        /*0000*/ 	.byte	0x04, 0x37
        /*0002*/ 	.short	(.L_1665 - .L_1664)
.L_1664:
        /*0004*/ 	.word	0x00000082


	//----- nvinfo : EIATTR_KPARAM_INFO
	.align		4
.L_1665:
        /*0008*/ 	.byte	0x04, 0x17
        /*000a*/ 	.short	(.L_1667 - .L_1666)
.L_1666:
        /*000c*/ 	.word	0x00000000
        /*0010*/ 	.short	0x0000
        /*0012*/ 	.short	0x0000
        /*0014*/ 	.byte	0x00, 0xf0, 0xa1, 0x04


	//----- nvinfo : EIATTR_SPARSE_MMA_MASK
	.align		4
.L_1667:
        /*0018*/ 	.byte	0x03, 0x50
        /*001a*/ 	.short	0x0000


	//----- nvinfo : EIATTR_MAXREG_COUNT
	.align		4
        /*001c*/ 	.byte	0x03, 0x1b
        /*001e*/ 	.short	0x00ff


	//----- nvinfo : EIATTR_NUM_BARRIERS
	.align		4
        /*0020*/ 	.byte	0x02, 0x4c
        /*0022*/ 	.byte	0x01
	.zero		1


	//----- nvinfo : EIATTR_MERCURY_ISA_VERSION
	.align		4
        /*0024*/ 	.byte	0x03, 0x5f
        /*0026*/ 	.short	0x0101


	//----- nvinfo : EIATTR_COOP_GROUP_MASK_REGIDS
	.align		4
        /*0028*/ 	.byte	0x04, 0x29
        /*002a*/ 	.short	(.L_1669 - .L_1668)


	//   ....[0]....
.L_1668:
        /*002c*/ 	.word	0xffffffff


	//   ....[1]....
        /*0030*/ 	.word	0xffffffff


	//   ....[2]....
        /*0034*/ 	.word	0xffffffff


	//   ....[3]....
        /*0038*/ 	.word	0xffffffff


	//   ....[4]....
        /*003c*/ 	.word	0xffffffff


	//   ....[5]....
        /*0040*/ 	.word	0xffffffff


	//   ....[6]....
        /*0044*/ 	.word	0xffffffff


	//   ....[7]....
        /*0048*/ 	.word	0xffffffff


	//   ....[8]....
        /*004c*/ 	.word	0xffffffff


	//   ....[9]....
        /*0050*/ 	.word	0xffffffff


	//----- nvinfo : EIATTR_COOP_GROUP_INSTR_OFFSETS
	.align		4
.L_1669:
        /*0054*/ 	.byte	0x04, 0x28
        /*0056*/ 	.short	(.L_1671 - .L_1670)


	//   ....[0]....
.L_1670:
        /*0058*/ 	.word	0x00002320


	//   ....[1]....
        /*005c*/ 	.word	0x00002350


	//   ....[2]....
        /*0060*/ 	.word	0x00002380


	//   ....[3]....
        /*0064*/ 	.word	0x00002390


	//   ....[4]....
        /*0068*/ 	.word	0x000023c0


	//   ....[5]....
        /*006c*/ 	.word	0x000023d0


	//   ....[6]....
        /*0070*/ 	.word	0x00002400


	//   ....[7]....
        /*0074*/ 	.word	0x00002410


	//   ....[8]....
        /*0078*/ 	.word	0x00002440


	//   ....[9]....
        /*007c*/ 	.word	0x00002450


	//----- nvinfo : EIATTR_VRC_CTA_INIT_COUNT
	.align		4
.L_1671:
        /*0080*/ 	.byte	0x02, 0x4a
	.zero		1
	.zero		1


	//----- nvinfo : EIATTR_EXIT_INSTR_OFFSETS
	.align		4
        /*0084*/ 	.byte	0x04, 0x1c
        /*0086*/ 	.short	(.L_1673 - .L_1672)


	//   ....[0]....
.L_1672:
        /*0088*/ 	.word	0x00007d30


	//   ....[1]....
        /*008c*/ 	.word	0x00007dd0


	//----- nvinfo : EIATTR_MAX_THREADS
	.align		4
.L_1673:
        /*0090*/ 	.byte	0x04, 0x05
        /*0092*/ 	.short	(.L_1675 - .L_1674)
.L_1674:
        /*0094*/ 	.word	0x00000080
        /*0098*/ 	.word	0x00000001
        /*009c*/ 	.word	0x00000001


	//----- nvinfo : EIATTR_CRS_STACK_SIZE
	.align		4
.L_1675:
        /*00a0*/ 	.byte	0x04, 0x1e
        /*00a2*/ 	.short	(.L_1677 - .L_1676)
.L_1676:
        /*00a4*/ 	.word	0x00000000


	//----- nvinfo : EIATTR_CBANK_PARAM_SIZE
	.align		4
.L_1677:
        /*00a8*/ 	.byte	0x03, 0x19
        /*00aa*/ 	.short	0x0128


	//----- nvinfo : EIATTR_PARAM_CBANK
	.align		4
        /*00ac*/ 	.byte	0x04, 0x0a
        /*00ae*/ 	.short	(.L_1679 - .L_1678)
	.align		4
.L_1678:
        /*00b0*/ 	.word	index@(.nv.constant0._ZN10layer_norm13ln_bwd_kernelINS_13Kernel_traitsI6__halfS2_S2_S2_fjLj2560ELj1ELj1ELj4ELj8ENS_18Kernel_traits_baseILj2560ES2_S2_S2_S2_fjLj128EEEEELb0ELb1ELb1ELb0EEEvNS_9BwdParamsE)
        /*00b4*/ 	.short	0x0380
        /*00b6*/ 	.short	0x0128


	//----- nvinfo : EIATTR_SW_WAR
	.align		4
.L_1679:
        /*00b8*/ 	.byte	0x04, 0x36
        /*00ba*/ 	.short	(.L_1681 - .L_1680)
.L_1680:
        /*00bc*/ 	.word	0x00000008
.L_1681:


//--------------------- .nv.info._ZN10layer_norm13ln_bwd_kernelINS_13Kernel_traitsI6__halfS2_S2_S2_fjLj2560ELj1ELj1ELj4ELj8ENS_18Kernel_traits_baseILj2560ES2_S2_S2_S2_fjLj128EEEEELb0ELb1ELb1ELb1EEEvNS_9BwdParamsE --------------------------
	.section	.nv.info._ZN10layer_norm13ln_bwd_kernelINS_13Kernel_traitsI6__halfS2_S2_S2_fjLj2560ELj1ELj1ELj4ELj8ENS_18Kernel_traits_baseILj2560ES2_S2_S2_S2_fjLj128EEEEELb0ELb1ELb1ELb1EEEvNS_9BwdParamsE,"",@"SHT_CUDA_INFO"
	.sectionflags	@""
	.align	4


	//----- nvinfo : EIATTR_CUDA_API_VERSION
	.align		4
        /*0000*/ 	.byte	0x04, 0x37
        /*0002*/ 	.short	(.L_1683 - .L_1682)
.L_1682:
        /*0004*/ 	.word	0x00000082


	//----- nvinfo : EIATTR_KPARAM_INFO
	.align		4
.L_1683:
        /*0008*/ 	.byte	0x04, 0x17
        /*000a*/ 	.short	(.L_1685 - .L_1684)
.L_1684:
        /*000c*/ 	.word	0x00000000
        /*0010*/ 	.short	0x0000
        /*0012*/ 	.short	0x0000
        /*0014*/ 	.byte	0x00, 0xf0, 0xa1, 0x04


	//----- nvinfo : EIATTR_SPARSE_MMA_MASK
	.align		4
.L_1685:
        /*0018*/ 	.byte	0x03, 0x50
        /*001a*/ 	.short	0x0000


	//----- nvinfo : EIATTR_MAXREG_COUNT
	.align		4
        /*001c*/ 	.byte	0x03, 0x1b
        /*001e*/ 	.short	0x00ff


	//----- nvinfo : EIATTR_NUM_BARRIERS
	.align		4
        /*0020*/ 	.byte	0x02, 0x4c
        /*0022*/ 	.byte	0x01
	.zero		1


	//----- nvinfo : EIATTR_MERCURY_ISA_VERSION
	.align		4
        /*0024*/ 	.byte	0x03, 0x5f
        /*0026*/ 	.short	0x0101


	//----- nvinfo : EIATTR_COOP_GROUP_MASK_REGIDS
	.align		4
        /*0028*/ 	.byte	0x04, 0x29
        /*002a*/ 	.short	(.L_1687 - .L_1686)


	//   ....[0]....
.L_1686:
        /*002c*/ 	.word	0xffffffff


	//   ....[1]....
        /*0030*/ 	.word	0xffffffff


	//   ....[2]....
        /*0034*/ 	.word	0xffffffff


	//   ....[3]....
        /*0038*/ 	.word	0xffffffff


	//   ....[4]....
        /*003c*/ 	.word	0xffffffff


	//   ....[5]....
        /*0040*/ 	.word	0xffffffff


	//   ....[6]....
        /*0044*/ 	.word	0xffffffff


	//   ....[7]....
        /*0048*/ 	.word	0xffffffff


	//   ....[8]....
        /*004c*/ 	.word	0xffffffff


	//   ....[9]....
        /*0050*/ 	.word	0xffffffff


	//----- nvinfo : EIATTR_COOP_GROUP_INSTR_OFFSETS
	.align		4
.L_1687:
        /*0054*/ 	.byte	0x04, 0x28
        /*0056*/ 	.short	(.L_1689 - .L_1688)


	//   ....[0]....
.L_1688:
        /*0058*/ 	.word	0x00001a70


	//   ....[1]....
        /*005c*/ 	.word	0x00001a90


	//   ....[2]....
        /*0060*/ 	.word	0x00001ac0


	//   ....[3]....
        /*0064*/ 	.word	0x00001ad0


	//   ....[4]....
        /*0068*/ 	.word	0x00001b10


	//   ....[5]....
        /*006c*/ 	.word	0x00001b20


	//   ....[6]....
        /*0070*/ 	.word	0x00001b60


	//   ....[7]....
        /*0074*/ 	.word	0x00001b70


	//   ....[8]....
        /*0078*/ 	.word	0x00001ba0


	//   ....[9]....
        /*007c*/ 	.word	0x00001bb0


	//----- nvinfo : EIATTR_VRC_CTA_INIT_COUNT
	.align		4
.L_1689:
        /*0080*/ 	.byte	0x02, 0x4a
	.zero		1
	.zero		1


	//----- nvinfo : EIATTR_EXIT_INSTR_OFFSETS
	.align		4
        /*0084*/ 	.byte	0x04, 0x1c
        /*0086*/ 	.short	(.L_1691 - .L_1690)


	//   ....[0]....
.L_1690:
        /*0088*/ 	.word	0x00006ef0


	//----- nvinfo : EIATTR_MAX_THREADS
	.align		4
.L_1691:
        /*008c*/ 	.byte	0x04, 0x05
        /*008e*/ 	.short	(.L_1693 - .L_1692)
.L_1692:
        /*0090*/ 	.word	0x00000080
        /*0094*/ 	.word	0x00000001
        /*0098*/ 	.word	0x00000001


	//----- nvinfo : EIATTR_CRS_STACK_SIZE
	.align		4
.L_1693:
        /*009c*/ 	.byte	0x04, 0x1e
        /*009e*/ 	.short	(.L_1695 - .L_1694)
.L_1694:
        /*00a0*/ 	.word	0x00000000


	//----- nvinfo : EIATTR_CBANK_PARAM_SIZE
	.align		4
.L_1695:
        /*00a4*/ 	.byte	0x03, 0x19
        /*00a6*/ 	.short	0x0128


	//----- nvinfo : EIATTR_PARAM_CBANK
	.align		4
        /*00a8*/ 	.byte	0x04, 0x0a
        /*00aa*/ 	.short	(.L_1697 - .L_1696)
	.align		4
.L_1696:
        /*00ac*/ 	.word	index@(.nv.constant0._ZN10layer_norm13ln_bwd_kernelINS_13Kernel_traitsI6__halfS2_S2_S2_fjLj2560ELj1ELj1ELj4ELj8ENS_18Kernel_traits_baseILj2560ES2_S2_S2_S2_fjLj128EEEEELb0ELb1ELb1ELb1EEEvNS_9BwdParamsE)
        /*00b0*/ 	.short	0x0380
        /*00b2*/ 	.short	0x0128


	//----- nvinfo : EIATTR_SW_WAR
	.align		4
.L_1697:
        /*00b4*/ 	.byte	0x04, 0x36
        /*00b6*/ 	.short	(.L_1699 - .L_1698)
.L_1698:
        /*00b8*/ 	.word	0x00000008
.L_1699:


//--------------------- .nv.info._ZN10layer_norm13ln_bwd_kernelINS_13Kernel_traitsI6__halfS2_S2_S2_fjLj2560ELj1ELj1ELj4ELj8ENS_18Kernel_traits_baseILj2560ES2_S2_S2_S2_fjLj128EEEEELb1ELb0ELb0ELb0EEEvNS_9BwdParamsE --------------------------
	.section	.nv.info._ZN10layer_norm13ln_bwd_kernelINS_13Kernel_traitsI6__halfS2_S2_S2_fjLj2560ELj1ELj1ELj4ELj8ENS_18Kernel_traits_baseILj2560ES2_S2_S2_S2_fjLj128EEEEELb1ELb0ELb0ELb0EEEvNS_9BwdParamsE,"",@"SHT_CUDA_INFO"
	.sectionflags	@""
	.align	4


	//----- nvinfo : EIATTR_CUDA_API_VERSION
	.align		4
        /*0000*/ 	.byte	0x04, 0x37
        /*0002*/ 	.short	(.L_1701 - .L_1700)
.L_1700:
        /*0004*/ 	.word	0x00000082


	//----- nvinfo : EIATTR_KPARAM_INFO
	.align		4
.L_1701:
        /*0008*/ 	.byte	0x04, 0x17
        /*000a*/ 	.short	(.L_1703 - .L_1702)
.L_1702:
        /*000c*/ 	.word	0x00000000
        /*0010*/ 	.short	0x0000
        /*0012*/ 	.short	0x0000
        /*0014*/ 	.byte	0x00, 0xf0, 0xa1, 0x04


	//----- nvinfo : EIATTR_SPARSE_MMA_MASK
	.align		4
.L_1703:
        /*0018*/ 	.byte	0x03, 0x50
        /*001a*/ 	.short	0x0000


	//----- nvinfo : EIATTR_MAXREG_COUNT
	.align		4
        /*001c*/ 	.byte	0x03, 0x1b
        /*001e*/ 	.short	0x00ff


	//----- nvinfo : EIATTR_NUM_BARRIERS
	.align		4
        /*0020*/ 	.byte	0x02, 0x4c
        /*0022*/ 	.byte	0x01
	.zero		1


	//----- nvinfo : EIATTR_MERCURY_ISA_VERSION
	.align		4
        /*0024*/ 	.byte	0x03, 0x5f
        /*0026*/ 	.short	0x0101


	//----- nvinfo : EIATTR_COOP_GROUP_MASK_REGIDS
	.align		4
        /*0028*/ 	.byte	0x04, 0x29
        /*002a*/ 	.short	(.L_1705 - .L_1704)


	//   ....[0]....
.L_1704:
        /*002c*/ 	.word	0xffffffff


	//   ....[1]....
        /*0030*/ 	.word	0xffffffff


	//   ....[2]....
        /*0034*/ 	.word	0xffffffff


	//   ....[3]....
        /*0038*/ 	.word	0xffffffff


	//   ....[4]....
        /*003c*/ 	.word	0xffffffff


	//   ....[5]....
        /*0040*/ 	.word	0xffffffff


	//   ....[6]....
        /*0044*/ 	.word	0xffffffff


	//   ....[7]....
        /*0048*/ 	.word	0xffffffff


	//   ....[8]....
        /*004c*/ 	.word	0xffffffff


	//   ....[9]....
        /*0050*/ 	.word	0xffffffff


	//----- nvinfo : EIATTR_COOP_GROUP_INSTR_OFFSETS
	.align		4
.L_1705:
        /*0054*/ 	.byte	0x04, 0x28
        /*0056*/ 	.short	(.L_1707 - .L_1706)


	//   ....[0]....
.L_1706:
        /*0058*/ 	.word	0x00001de0


	//   ....[1]....
        /*005c*/ 	.word	0x00001ee0


	//   ....[2]....
        /*0060*/ 	.word	0x00001f10


	//   ....[3]....
        /*0064*/ 	.word	0x00001f50


	//   ....[4]....
        /*0068*/ 	.word	0x00001f60


	//   ....[5]....
        /*006c*/ 	.word	0x00001f90


	//   ....[6]....
        /*0070*/ 	.word	0x00001fa0


	//   ....[7]....
        /*0074*/ 	.word	0x00001fd0


	//   ....[8]....
        /*0078*/ 	.word	0x00001fe0


	//   ....[9]....
        /*007c*/ 	.word	0x00002010


	//----- nvinfo : EIATTR_VRC_CTA_INIT_COUNT
	.align		4
.L_1707:
        /*0080*/ 	.byte	0x02, 0x4a
	.zero		1
	.zero		1


	//----- nvinfo : EIATTR_EXIT_INSTR_OFFSETS
	.align		4
        /*0084*/ 	.byte	0x04, 0x1c
        /*0086*/ 	.short	(.L_1709 - .L_1708)


	//   ....[0]....
.L_1708:
        /*0088*/ 	.word	0x00006520


	//   ....[1]....
        /*008c*/ 	.word	0x000065a0


	//----- nvinfo : EIATTR_MAX_THREADS
	.align		4
.L_1709:
        /*0090*/ 	.byte	0x04, 0x05
        /*0092*/ 	.short	(.L_1711 - .L_1710)
.L_1710:
        /*0094*/ 	.word	0x00000080
        /*0098*/ 	.word	0x00000001
        /*009c*/ 	.word	0x00000001


	//----- nvinfo : EIATTR_CRS_STACK_SIZE
	.align		4
.L_1711:
        /*00a0*/ 	.byte	0x04, 0x1e
        /*00a2*/ 	.short	(.L_1713 - .L_1712)
.L_1712:
        /*00a4*/ 	.word	0x00000000


	//----- nvinfo : EIATTR_CBANK_PARAM_SIZE
	.align		4
.L_1713:
        /*00a8*/ 	.byte	0x03, 0x19
        /*00aa*/ 	.short	0x0128


	//----- nvinfo : EIATTR_PARAM_CBANK
	.align		4
        /*00ac*/ 	.byte	0x04, 0x0a
        /*00ae*/ 	.short	(.L_1715 - .L_1714)
	.align		4
.L_1714:
        /*00b0*/ 	.word	index@(.nv.constant0._ZN10layer_norm13ln_bwd_kernelINS_13Kernel_traitsI6__halfS2_S2_S2_fjLj2560ELj1ELj1ELj4ELj8ENS_18Kernel_traits_baseILj2560ES2_S2_S2_S2_fjLj128EEEEELb1ELb0ELb0ELb0EEEvNS_9BwdParamsE)
        /*00b4*/ 	.short	0x0380
        /*00b6*/ 	.short	0x0128


	//----- nvinfo : EIATTR_SW_WAR
	.align		4
.L_1715:
        /*00b8*/ 	.byte	0x04, 0x36
        /*00ba*/ 	.short	(.L_1717 - .L_1716)
.L_1716:
        /*00bc*/ 	.word	0x00000008
.L_1717:


//--------------------- .nv.info._ZN10layer_norm13ln_bwd_kernelINS_13Kernel_traitsI6__halfS2_S2_S2_fjLj2560ELj1ELj1ELj4ELj8ENS_18Kernel_traits_baseILj2560ES2_S2_S2_S2_fjLj128EEEEELb1ELb0ELb0ELb1EEEvNS_9BwdParamsE --------------------------
	.section	.nv.info._ZN10layer_norm13ln_bwd_kernelINS_13Kernel_traitsI6__halfS2_S2_S2_fjLj2560ELj1ELj1ELj4ELj8ENS_18Kernel_traits_baseILj2560ES2_S2_S2_S2_fjLj128EEEEELb1ELb0ELb0ELb1EEEvNS_9BwdParamsE,"",@"SHT_CUDA_INFO"
	.sectionflags	@""
	.align	4


	//----- nvinfo : EIATTR_CUDA_API_VERSION
	.align		4
        /*0000*/ 	.byte	0x04, 0x37
        /*0002*/ 	.short	(.L_1719 - .L_1718)
.L_1718:
        /*0004*/ 	.word	0x00000082


	//----- nvinfo : EIATTR_KPARAM_INFO
	.align		4
.L_1719:
        /*0008*/ 	.byte	0x04, 0x17
        /*000a*/ 	.short	(.L_1721 - .L_1720)
.L_1720:
        /*000c*/ 	.word	0x00000000
        /*0010*/ 	.short	0x0000
        /*0012*/ 	.short	0x0000
        /*0014*/ 	.byte	0x00, 0xf0, 0xa1, 0x04


	//----- nvinfo : EIATTR_SPARSE_MMA_MASK
	.align		4
.L_1721:
        /*0018*/ 	.byte	0x03, 0x50
        /*001a*/ 	.short	0x0000


	//----- nvinfo : EIATTR_MAXREG_COUNT
	.align		4
        /*001c*/ 	.byte	0x03, 0x1b
        /*001e*/ 	.short	0x00ff


	//----- nvinfo : EIATTR_NUM_BARRIERS
	.align		4
        /*0020*/ 	.byte	0x02, 0x4c
        /*0022*/ 	.byte	0x01
	.zero		1


	//----- nvinfo : EIATTR_MERCURY_ISA_VERSION
	.align		4
        /*0024*/ 	.byte	0x03, 0x5f
        /*0026*/ 	.short	0x0101


	//----- nvinfo : EIATTR_COOP_GROUP_MASK_REGIDS
	.align		4
        /*0028*/ 	.byte	0x04, 0x29
        /*002a*/ 	.short	(.L_1723 - .L_1722)


	//   ....[0]....
.L_1722:
        /*002c*/ 	.word	0xffffffff


	//   ....[1]....
        /*0030*/ 	.word	0xffffffff


	//   ....[2]....
        /*0034*/ 	.word	0xffffffff


	//   ....[3]....
        /*0038*/ 	.word	0xffffffff


	//   ....[4]....
        /*003c*/ 	.word	0xffffffff


	//   ....[5]....
        /*0040*/ 	.word	0xffffffff


	//   ....[6]....
        /*0044*/ 	.word	0xffffffff


	//   ....[7]....
        /*0048*/ 	.word	0xffffffff


	//   ....[8]....
        /*004c*/ 	.word	0xffffffff


	//   ....[9]....
        /*0050*/ 	.word	0xffffffff


	//----- nvinfo : EIATTR_COOP_GROUP_INSTR_OFFSETS
	.align		4
.L_1723:
        /*0054*/ 	.byte	0x04, 0x28
        /*0056*/ 	.short	(.L_1725 - .L_1724)


	//   ....[0]....
.L_1724:
        /*0058*/ 	.word	0x00001510


	//   ....[1]....
        /*005c*/ 	.word	0x00001520


	//   ....[2]....
        /*0060*/ 	.word	0x00001590


	//   ....[3]....
        /*0064*/ 	.word	0x000015a0


	//   ....[4]....
        /*0068*/ 	.word	0x000015d0


	//   ....[5]....
        /*006c*/ 	.word	0x000015e0


	//   ....[6]....
        /*0070*/ 	.word	0x00001640


	//   ....[7]....
        /*0074*/ 	.word	0x00001650


	//   ....[8]....
        /*0078*/ 	.word	0x000016b0


	//   ....[9]....
        /*007c*/ 	.word	0x000016c0


	//----- nvinfo : EIATTR_VRC_CTA_INIT_COUNT
	.align		4
.L_1725:
        /*0080*/ 	.byte	0x02, 0x4a
	.zero		1
	.zero		1


	//----- nvinfo : EIATTR_EXIT_INSTR_OFFSETS
	.align		4
        /*0084*/ 	.byte	0x04, 0x1c
        /*0086*/ 	.short	(.L_1727 - .L_1726)


	//   ....[0]....
.L_1726:
        /*0088*/ 	.word	0x00005ac0


	//----- nvinfo : EIATTR_MAX_THREADS
	.align		4
.L_1727:
        /*008c*/ 	.byte	0x04, 0x05
        /*008e*/ 	.short	(.L_1729 - .L_1728)
.L_1728:
        /*0090*/ 	.word	0x00000080
        /*0094*/ 	.word	0x00000001
        /*0098*/ 	.word	0x00000001


	//----- nvinfo : EIATTR_CBANK_PARAM_SIZE
	.align		4
.L_1729:
        /*009c*/ 	.byte	0x03, 0x19
        /*009e*/ 	.short	0x0128


	//----- nvinfo : EIATTR_PARAM_CBANK
	.align		4
        /*00a0*/ 	.byte	0x04, 0x0a
        /*00a2*/ 	.short	(.L_1731 - .L_1730)
	.align		4
.L_1730:
        /*00a4*/ 	.word	index@(.nv.constant0._ZN10layer_norm13ln_bwd_kernelINS_13Kernel_traitsI6__halfS2_S2_S2_fjLj2560ELj1ELj1ELj4ELj8ENS_18Kernel_traits_baseILj2560ES2_S2_S2_S2_fjLj128EEEEELb1ELb0ELb0ELb1EEEvNS_9BwdParamsE)
        /*00a8*/ 	.short	0x0380
        /*00aa*/ 	.short	0x0128


	//----- nvinfo : EIATTR_SW_WAR
	.align		4
.L_1731:
        /*00ac*/ 	.byte	0x04, 0x36
        /*00ae*/ 	.short	(.L_1733 - .L_1732)
.L_1732:
        /*00b0*/ 	.word	0x00000008
.L_1733:


//--------------------- .nv.info._ZN10layer_norm22ln_bwd_finalize_kernelINS_22Kernel_traits_finalizeILj2560E6__halfS2_S2_S2_fjLb0ELj1024ELj4ENS_18Kernel_traits_baseILj2560ES2_S2_S2_S2_fjLj1024EEEEELb0ELb0EEEvNS_9BwdParamsE --------------------------
	.section	.nv.info._ZN10layer_norm22ln_bwd_finalize_kernelINS_22Kernel_traits_finalizeILj2560E6__halfS2_S2_S2_fjLb0ELj1024ELj4ENS_18Kernel_traits_baseILj2560ES2_S2_S2_S2_fjLj1024EEEEELb0ELb0EEEvNS_9BwdParamsE,"",@"SHT_CUDA_INFO"
	.sectionflags	@""
	.align	4


	//----- nvinfo : EIATTR_CUDA_API_VERSION
	.align		4
        /*0000*/ 	.byte	0x04, 0x37
        /*0002*/ 	.short	(.L_1735 - .L_1734)
.L_1734:
        /*0004*/ 	.word	0x00000082


	//----- nvinfo : EIATTR_KPARAM_INFO
	.align		4
.L_1735:
        /*0008*/ 	.byte	0x04, 0x17
        /*000a*/ 	.short	(.L_1737 - .L_1736)
.L_1736:
        /*000c*/ 	.word	0x00000000
        /*0010*/ 	.short	0x0000
        /*0012*/ 	.short	0x0000
        /*0014*/ 	.byte	0x00, 0xf0, 0xa1, 0x04


	//----- nvinfo : EIATTR_SPARSE_MMA_MASK
	.align		4
.L_1737:
        /*0018*/ 	.byte	0x03, 0x50
        /*001a*/ 	.short	0x0000


	//----- nvinfo : EIATTR_MAXREG_COUNT
	.align		4
        /*001c*/ 	.byte	0x03, 0x1b
        /*001e*/ 	.short	0x0040


	//----- nvinfo : EIATTR_NUM_BARRIERS
	.align		4
        /*0020*/ 	.byte	0x02, 0x4c
        /*0022*/ 	.byte	0x01
	.zero		1


	//----- nvinfo : EIATTR_MERCURY_ISA_VERSION
	.align		4
        /*0024*/ 	.byte	0x03, 0x5f
        /*0026*/ 	.short	0x0101


	//----- nvinfo : EIATTR_COOP_GROUP_MASK_REGIDS
	.align		4
        /*0028*/ 	.byte	0x04, 0x29
        /*002a*/ 	.short	(.L_1739 - .L_1738)


	//   ....[0]....
.L_1738:
        /*002c*/ 	.word	0xffffffff


	//   ....[1]....
        /*0030*/ 	.word	0xffffffff


	//   ....[2]....
        /*0034*/ 	.word	0xffffffff


	//   ....[3]....
        /*0038*/ 	.word	0xffffffff


	//   ....[4]....
        /*003c*/ 	.word	0xffffffff


	//   ....[5]....
        /*0040*/ 	.word	0xffffffff


	//   ....[6]....
        /*0044*/ 	.word	0xffffffff


	//   ....[7]....
        /*0048*/ 	.word	0xffffffff


	//   ....[8]....
        /*004c*/ 	.word	0xffffffff


	//   ....[9]....
        /*0050*/ 	.word	0xffffffff


	//----- nvinfo : EIATTR_COOP_GROUP_INSTR_OFFSETS
	.align		4
.L_1739:
        /*0054*/ 	.byte	0x04, 0x28
        /*0056*/ 	.short	(.L_1741 - .L_1740)


	//   ....[0]....
.L_1740:
        /*0058*/ 	.word	0x000015e0


	//   ....[1]....
        /*005c*/ 	.word	0x000015f0


	//   ....[2]....
        /*0060*/ 	.word	0x00001620


	//   ....[3]....
        /*0064*/ 	.word	0x00001630


	//   ....[4]....
        /*0068*/ 	.word	0x00001660


	//   ....[5]....
        /*006c*/ 	.word	0x00001670


	//   ....[6]....
        /*0070*/ 	.word	0x000016b0


	//   ....[7]....
        /*0074*/ 	.word	0x000016e0


	//   ....[8]....
        /*0078*/ 	.word	0x00001710


	//   ....[9]....
        /*007c*/ 	.word	0x00001720


	//----- nvinfo : EIATTR_VRC_CTA_INIT_COUNT
	.align		4
.L_1741:
        /*0080*/ 	.byte	0x02, 0x4a
	.zero		1
	.zero		1


	//----- nvinfo : EIATTR_EXIT_INSTR_OFFSETS
	.align		4
        /*0084*/ 	.byte	0x04, 0x1c
        /*0086*/ 	.short	(.L_1743 - .L_1742)


	//   ....[0]....
.L_1742:
        /*0088*/ 	.word	0x00000060


	//   ....[1]....
        /*008c*/ 	.word	0x00001780


	//   ....[2]....
        /*0090*/ 	.word	0x000017b0


	//   ....[3]....
        /*0094*/ 	.word	0x00001870


	//----- nvinfo : EIATTR_MAX_THREADS
	.align		4
.L_1743:
        /*0098*/ 	.byte	0x04, 0x05
        /*009a*/ 	.short	(.L_1745 - .L_1744)
.L_1744:
        /*009c*/ 	.word	0x00000400
        /*00a0*/ 	.word	0x00000001
        /*00a4*/ 	.word	0x00000001


	//----- nvinfo : EIATTR_CRS_STACK_SIZE
	.align		4
.L_1745:
        /*00a8*/ 	.byte	0x04, 0x1e
        /*00aa*/ 	.short	(.L_1747 - .L_1746)
.L_1746:
        /*00ac*/ 	.word	0x00000000


	//----- nvinfo : EIATTR_CBANK_PARAM_SIZE
	.align		4
.L_1747:
        /*00b0*/ 	.byte	0x03, 0x19
        /*00b2*/ 	.short	0x0128


	//----- nvinfo : EIATTR_PARAM_CBANK
	.align		4
        /*00b4*/ 	.byte	0x04, 0x0a
        /*00b6*/ 	.short	(.L_1749 - .L_1748)
	.align		4
.L_1748:
        /*00b8*/ 	.word	index@(.nv.constant0._ZN10layer_norm22ln_bwd_finalize_kernelINS_22Kernel_traits_finalizeILj2560E6__halfS2_S2_S2_fjLb0ELj1024ELj4ENS_18Kernel_traits_baseILj2560ES2_S2_S2_S2_fjLj1024EEEEELb0ELb0EEEvNS_9BwdParamsE)
        /*00bc*/ 	.short	0x0380
        /*00be*/ 	.short	0x0128


	//----- nvinfo : EIATTR_SW_WAR
	.align		4
.L_1749:
        /*00c0*/ 	.byte	0x04, 0x36
        /*00c2*/ 	.short	(.L_1751 - .L_1750)
.L_1750:
        /*00c4*/ 	.word	0x00000008
.L_1751:


//--------------------- .nv.info._ZN10layer_norm13ln_bwd_kernelINS_13Kernel_traitsI6__halfS2_S2_S2_fjLj2560ELj1ELj1ELj4ELj8ENS_18Kernel_traits_baseILj2560ES2_S2_S2_S2_fjLj128EEEEELb1ELb0ELb1ELb0EEEvNS_9BwdParamsE --------------------------
	.section	.nv.info._ZN10layer_norm13ln_bwd_kernelINS_13Kernel_traitsI6__halfS2_S2_S2_fjLj2560ELj1ELj1ELj4ELj8ENS_18Kernel_traits_baseILj2560ES2_S2_S2_S2_fjLj128EEEEELb1ELb0ELb1ELb0EEEvNS_9BwdParamsE,"",@"SHT_CUDA_INFO"
	.sectionflags	@""
	.align	4


	//----- nvinfo : EIATTR_CUDA_API_VERSION
	.align		4
        /*0000*/ 	.byte	0x04, 0x37
        /*0002*/ 	.short	(.L_1753 - .L_1752)
.L_1752:
        /*0004*/ 	.word	0x00000082


	//----- nvinfo : EIATTR_KPARAM_INFO
	.align		4
.L_1753:
        /*0008*/ 	.byte	0x04, 0x17
        /*000a*/ 	.short	(.L_1755 - .L_1754)
.L_1754:
        /*000c*/ 	.word	0x00000000
        /*0010*/ 	.short	0x0000
        /*0012*/ 	.short	0x0000
        /*0014*/ 	.byte	0x00, 0xf0, 0xa1, 0x04


	//----- nvinfo : EIATTR_SPARSE_MMA_MASK
	.align		4
.L_1755:
        /*0018*/ 	.byte	0x03, 0x50
        /*001a*/ 	.short	0x0000


	//----- nvinfo : EIATTR_MAXREG_COUNT
	.align		4
        /*001c*/ 	.byte	0x03, 0x1b
        /*001e*/ 	.short	0x00ff


	//----- nvinfo : EIATTR_NUM_BARRIERS
	.align		4
        /*0020*/ 	.byte	0x02, 0x4c
        /*0022*/ 	.byte	0x01
	.zero		1


	//----- nvinfo : EIATTR_MERCURY_ISA_VERSION
	.align		4
        /*0024*/ 	.byte	0x03, 0x5f
        /*0026*/ 	.short	0x0101


	//----- nvinfo : EIATTR_COOP_GROUP_MASK_REGIDS
	.align		4
        /*0028*/ 	.byte	0x04, 0x29
        /*002a*/ 	.short	(.L_1757 - .L_1756)


	//   ....[0]....
.L_1756:
        /*002c*/ 	.word	0xffffffff


	//   ....[1]....
        /*0030*/ 	.word	0xffffffff


	//   ....[2]....
        /*0034*/ 	.word	0xffffffff


	//   ....[3]....
        /*0038*/ 	.word	0xffffffff


	//   ....[4]....
        /*003c*/ 	.word	0xffffffff


	//   ....[5]....
        /*0040*/ 	.word	0xffffffff


	//   ....[6]....
        /*0044*/ 	.word	0xffffffff


	//   ....[7]....
        /*0048*/ 	.word	0xffffffff


	//   ....[8]....
        /*004c*/ 	.word	0xffffffff


	//   ....[9]....
        /*0050*/ 	.word	0xffffffff


	//----- nvinfo : EIATTR_COOP_GROUP_INSTR_OFFSETS
	.align		4
.L_1757:
        /*0054*/ 	.byte	0x04, 0x28
        /*0056*/ 	.short	(.L_1759 - .L_1758)


	//   ....[0]....
.L_1758:
        /*0058*/ 	.word	0x000023f0


	//   ....[1]....
        /*005c*/ 	.word	0x00002420


	//   ....[2]....
        /*0060*/ 	.word	0x00002450


	//   ....[3]....
        /*0064*/ 	.word	0x00002460


	//   ....[4]....
        /*0068*/ 	.word	0x00002490


	//   ....[5]....
        /*006c*/ 	.word	0x000024a0


	//   ....[6]....
        /*0070*/ 	.word	0x000024d0


	//   ....[7]....
        /*0074*/ 	.word	0x000024e0


	//   ....[8]....
        /*0078*/ 	.word	0x00002510


	//   ....[9]....
        /*007c*/ 	.word	0x00002520


	//----- nvinfo : EIATTR_VRC_CTA_INIT_COUNT
	.align		4
.L_1759:
        /*0080*/ 	.byte	0x02, 0x4a
	.zero		1
	.zero		1


	//----- nvinfo : EIATTR_EXIT_INSTR_OFFSETS
	.align		4
        /*0084*/ 	.byte	0x04, 0x1c
        /*0086*/ 	.short	(.L_1761 - .L_1760)


	//   ....[0]....
.L_1760:
        /*0088*/ 	.word	0x000074b0


	//   ....[1]....
        /*008c*/ 	.word	0x00007530


	//----- nvinfo : EIATTR_MAX_THREADS
	.align		4
.L_1761:
        /*0090*/ 	.byte	0x04, 0x05
        /*0092*/ 	.short	(.L_1763 - .L_1762)
.L_1762:
        /*0094*/ 	.word	0x00000080
        /*0098*/ 	.word	0x00000001
        /*009c*/ 	.word	0x00000001


	//----- nvinfo : EIATTR_CRS_STACK_SIZE
	.align		4
.L_1763:
        /*00a0*/ 	.byte	0x04, 0x1e
        /*00a2*/ 	.short	(.L_1765 - .L_1764)
.L_1764:
        /*00a4*/ 	.word	0x00000000


	//----- nvinfo : EIATTR_CBANK_PARAM_SIZE
	.align		4
.L_1765:
        /*00a8*/ 	.byte	0x03, 0x19
        /*00aa*/ 	.short	0x0128


	//----- nvinfo : EIATTR_PARAM_CBANK
	.align		4
        /*00ac*/ 	.byte	0x04, 0x0a
        /*00ae*/ 	.short	(.L_1767 - .L_1766)
	.align		4
.L_1766:
        /*00b0*/ 	.word	index@(.nv.constant0._ZN10layer_norm13ln_bwd_kernelINS_13Kernel_traitsI6__halfS2_S2_S2_fjLj2560ELj1ELj1ELj4ELj8ENS_18Kernel_traits_baseILj2560ES2_S2_S2_S2_fjLj128EEEEELb1ELb0ELb1ELb0EEEvNS_9BwdParamsE)
        /*00b4*/ 	.short	0x0380
        /*00b6*/ 	.short	0x0128


	//----- nvinfo : EIATTR_SW_WAR
	.align		4
.L_1767:
        /*00b8*/ 	.byte	0x04, 0x36
        /*00ba*/ 	.short	(.L_1769 - .L_1768)
.L_1768:
        /*00bc*/ 	.word	0x00000008
.L_1769:


//--------------------- .nv.info._ZN10layer_norm22ln_bwd_finalize_kernelINS_22Kernel_traits_finalizeILj2560E6__halfS2_S2_S2_fjLb0ELj1024ELj4ENS_18Kernel_traits_baseILj2560ES2_S2_S2_S2_fjLj1024EEEEELb0ELb1EEEvNS_9BwdParamsE --------------------------
	.section	.nv.info._ZN10layer_norm22ln_bwd_finalize_kernelINS_22Kernel_traits_finalizeILj2560E6__halfS2_S2_S2_fjLb0ELj1024ELj4ENS_18Kernel_traits_baseILj2560ES2_S2_S2_S2_fjLj1024EEEEELb0ELb1EEEvNS_9BwdParamsE,"",@"SHT_CUDA_INFO"
	.sectionflags	@""
	.align	4


	//----- nvinfo : EIATTR_CUDA_API_VERSION
	.align		4
        /*0000*/ 	.byte	0x04, 0x37
        /*0002*/ 	.short	(.L_1771 - .L_1770)
.L_1770:
        /*0004*/ 	.word	0x00000082


	//----- nvinfo : EIATTR_KPARAM_INFO
	.align		4
.L_1771:
        /*0008*/ 	.byte	0x04, 0x17
        /*000a*/ 	.short	(.L_1773 - .L_1772)
.L_1772:
        /*000c*/ 	.word	0x00000000
        /*0010*/ 	.short	0x0000
        /*0012*/ 	.short	0x0000
        /*0014*/ 	.byte	0x00, 0xf0, 0xa1, 0x04


	//----- nvinfo : EIATTR_SPARSE_MMA_MASK
	.align		4
.L_1773:
        /*0018*/ 	.byte	0x03, 0x50
        /*001a*/ 	.short	0x0000


	//----- nvinfo : EIATTR_MAXREG_COUNT
	.align		4
        /*001c*/ 	.byte	0x03, 0x1b
        /*001e*/ 	.short	0x0040


	//----- nvinfo : EIATTR_NUM_BARRIERS
	.align		4
        /*0020*/ 	.byte	0x02, 0x4c
        /*0022*/ 	.byte	0x01
	.zero		1


	//----- nvinfo : EIATTR_MERCURY_ISA_VERSION
	.align		4
        /*0024*/ 	.byte	0x03, 0x5f
        /*0026*/ 	.short	0x0101


	//----- nvinfo : EIATTR_COOP_GROUP_MASK_REGIDS
	.align		4
        /*0028*/ 	.byte	0x04, 0x29
        /*002a*/ 	.short	(.L_1775 - .L_1774)


	//   ....[0]....
.L_1774:
        /*002c*/ 	.word	0xffffffff


	//   ....[1]....
        /*0030*/ 	.word	0xffffffff


	//   ....[2]....
        /*0034*/ 	.word	0xffffffff


	//   ....[3]....
        /*0038*/ 	.word	0xffffffff


	//   ....[4]....
        /*003c*/ 	.word	0xffffffff


	//   ....[5]....
        /*0040*/ 	.word	0xffffffff


	//   ....[6]....
        /*0044*/ 	.word	0xffffffff


	//   ....[7]....
        /*0048*/ 	.word	0xffffffff


	//   ....[8]....
        /*004c*/ 	.word	0xffffffff


	//   ....[9]....
        /*0050*/ 	.word	0xffffffff


	//----- nvinfo : EIATTR_COOP_GROUP_INSTR_OFFSETS
	.align		4
.L_1775:
        /*0054*/ 	.byte	0x04, 0x28
        /*0056*/ 	.short	(.L_1777 - .L_1776)


	//   ....[0]....
.L_1776:
        /*0058*/ 	.word	0x00001630


	//   ....[1]....
        /*005c*/ 	.word	0x00001640


	//   ....[2]....
        /*0060*/ 	.word	0x00001670


	//   ....[3]....
        /*0064*/ 	.word	0x00001680


	//   ....[4]....
        /*0068*/ 	.word	0x000016b0


	//   ....[5]....
        /*006c*/ 	.word	0x000016d0


	//   ....[6]....
        /*0070*/ 	.word	0x00001700


	//   ....[7]....
        /*0074*/ 	.word	0x00001710


	//   ....[8]....
        /*0078*/ 	.word	0x00001740


	//   ....[9]....
        /*007c*/ 	.word	0x00001750


	//----- nvinfo : EIATTR_VRC_CTA_INIT_COUNT
	.align		4
.L_1777:
        /*0080*/ 	.byte	0x02, 0x4a
	.zero		1
	.zero		1


	//----- nvinfo : EIATTR_EXIT_INSTR_OFFSETS
	.align		4
        /*0084*/ 	.byte	0x04, 0x1c
        /*0086*/ 	.short	(.L_1779 - .L_1778)


	//   ....[0]....
.L_1778:
        /*0088*/ 	.word	0x00000070


	//   ....[1]....
        /*008c*/ 	.word	0x000017b0


	//   ....[2]....
        /*0090*/ 	.word	0x00001880


	//----- nvinfo : EIATTR_MAX_THREADS
	.align		4
.L_1779:
        /*0094*/ 	.byte	0x04, 0x05
        /*0096*/ 	.short	(.L_1781 - .L_1780)
.L_1780:
        /*0098*/ 	.word	0x00000400
        /*009c*/ 	.word	0x00000001
        /*00a0*/ 	.word	0x00000001


	//----- nvinfo : EIATTR_CRS_STACK_SIZE
	.align		4
.L_1781:
        /*00a4*/ 	.byte	0x04, 0x1e
        /*00a6*/ 	.short	(.L_1783 - .L_1782)
.L_1782:
        /*00a8*/ 	.word	0x00000000


	//----- nvinfo : EIATTR_CBANK_PARAM_SIZE
	.align		4
.L_1783:
        /*00ac*/ 	.byte	0x03, 0x19
        /*00ae*/ 	.short	0x0128


	//----- nvinfo : EIATTR_PARAM_CBANK
	.align		4
        /*00b0*/ 	.byte	0x04, 0x0a
        /*00b2*/ 	.short	(.L_1785 - .L_1784)
	.align		4
.L_1784:
        /*00b4*/ 	.word	index@(.nv.constant0._ZN10layer_norm22ln_bwd_finalize_kernelINS_22Kernel_traits_finalizeILj2560E6__halfS2_S2_S2_fjLb0ELj1024ELj4ENS_18Kernel_traits_baseILj2560ES2_S2_S2_S2_fjLj1024EEEEELb0ELb1EEEvNS_9BwdParamsE)
        /*00b8*/ 	.short	0x0380
        /*00ba*/ 	.short	0x0128


	//----- nvinfo : EIATTR_SW_WAR
	.align		4
.L_1785:
        /*00bc*/ 	.byte	0x04, 0x36
        /*00be*/ 	.short	(.L_1787 - .L_1786)
.L_1786:
        /*00c0*/ 	.word	0x00000008
.L_1787:


//--------------------- .nv.info._ZN10layer_norm13ln_bwd_kernelINS_13Kernel_traitsI6__halfS2_S2_S2_fjLj2560ELj1ELj1ELj4ELj8ENS_18Kernel_traits_baseILj2560ES2_S2_S2_S2_fjLj128EEEEELb1ELb0ELb1ELb1EEEvNS_9BwdParamsE --------------------------
	.section	.nv.info._ZN10layer_norm13ln_bwd_kernelINS_13Kernel_traitsI6__halfS2_S2_S2_fjLj2560ELj1ELj1ELj4ELj8ENS_18Kernel_traits_baseILj2560ES2_S2_S2_S2_fjLj128EEEEELb1ELb0ELb1ELb1EEEvNS_9BwdParamsE,"",@"SHT_CUDA_INFO"
	.sectionflags	@""
	.align	4


	//----- nvinfo : EIATTR_CUDA_API_VERSION
	.align		4
        /*0000*/ 	.byte	0x04, 0x37
        /*0002*/ 	.short	(.L_1789 - .L_1788)
.L_1788:
        /*0004*/ 	.word	0x00000082


	//----- nvinfo : EIATTR_KPARAM_INFO
	.align		4
.L_1789:
        /*0008*/ 	.byte	0x04, 0x17
        /*000a*/ 	.short	(.L_1791 - .L_1790)
.L_1790:
        /*000c*/ 	.word	0x00000000
        /*0010*/ 	.short	0x0000
        /*0012*/ 	.short	0x0000
        /*0014*/ 	.byte	0x00, 0xf0, 0xa1, 0x04


	//----- nvinfo : EIATTR_SPARSE_MMA_MASK
	.align		4
.L_1791:
        /*0018*/ 	.byte	0x03, 0x50
        /*001a*/ 	.short	0x0000


	//----- nvinfo : EIATTR_MAXREG_COUNT
	.align		4
        /*001c*/ 	.byte	0x03, 0x1b
        /*001e*/ 	.short	0x00ff


	//----- nvinfo : EIATTR_NUM_BARRIERS
	.align		4
        /*0020*/ 	.byte	0x02, 0x4c
        /*0022*/ 	.byte	0x01
	.zero		1


	//----- nvinfo : EIATTR_MERCURY_ISA_VERSION
	.align		4
        /*0024*/ 	.byte	0x03, 0x5f
        /*0026*/ 	.short	0x0101


	//----- nvinfo : EIATTR_COOP_GROUP_MASK_REGIDS
	.align		4
        /*0028*/ 	.byte	0x04, 0x29
        /*002a*/ 	.short	(.L_1793 - .L_1792)


	//   ....[0]....
.L_1792:
        /*002c*/ 	.word	0xffffffff


	//   ....[1]....
        /*0030*/ 	.word	0xffffffff


	//   ....[2]....
        /*0034*/ 	.word	0xffffffff


	//   ....[3]....
        /*0038*/ 	.word	0xffffffff


	//   ....[4]....
        /*003c*/ 	.word	0xffffffff


	//   ....[5]....
        /*0040*/ 	.word	0xffffffff


	//   ....[6]....
        /*0044*/ 	.word	0xffffffff


	//   ....[7]....
        /*0048*/ 	.word	0xffffffff


	//   ....[8]....
        /*004c*/ 	.word	0xffffffff


	//   ....[9]....
        /*0050*/ 	.word	0xffffffff


	//----- nvinfo : EIATTR_COOP_GROUP_INSTR_OFFSETS
	.align		4
.L_1793:
        /*0054*/ 	.byte	0x04, 0x28
        /*0056*/ 	.short	(.L_1795 - .L_1794)


	//   ....[0]....
.L_1794:
        /*0058*/ 	.word	0x00001c50


	//   ....[1]....
        /*005c*/ 	.word	0x00001c80


	//   ....[2]....
        /*0060*/ 	.word	0x00001cb0


	//   ....[3]....
        /*0064*/ 	.word	0x00001cc0


	//   ....[4]....
        /*0068*/ 	.word	0x00001cf0


	//   ....[5]....
        /*006c*/ 	.word	0x00001d00


	//   ....[6]....
        /*0070*/ 	.word	0x00001d30


	//   ....[7]....
        /*0074*/ 	.word	0x00001d40


	//   ....[8]....
        /*0078*/ 	.word	0x00001d70


	//   ....[9]....
        /*007c*/ 	.word	0x00001d80


	//----- nvinfo : EIATTR_VRC_CTA_INIT_COUNT
	.align		4
.L_1795:
        /*0080*/ 	.byte	0x02, 0x4a
	.zero		1
	.zero		1


	//----- nvinfo : EIATTR_EXIT_INSTR_OFFSETS
	.align		4
        /*0084*/ 	.byte	0x04, 0x1c
        /*0086*/ 	.short	(.L_1797 - .L_1796)


	//   ....[0]....
.L_1796:
        /*0088*/ 	.word	0x00006a20


	//----- nvinfo : EIATTR_MAX_THREADS
	.align		4
.L_1797:
        /*008c*/ 	.byte	0x04, 0x05
        /*008e*/ 	.short	(.L_1799 - .L_1798)
.L_1798:
        /*0090*/ 	.word	0x00000080
        /*0094*/ 	.word	0x00000001
        /*0098*/ 	.word	0x00000001


	//----- nvinfo : EIATTR_CRS_STACK_SIZE
	.align		4
.L_1799:
        /*009c*/ 	.byte	0x04, 0x1e
        /*009e*/ 	.short	(.L_1801 - .L_1800)
.L_1800:
        /*00a0*/ 	.word	0x00000000


	//----- nvinfo : EIATTR_CBANK_PARAM_SIZE
	.align		4
.L_1801:
        /*00a4*/ 	.byte	0x03, 0x19
        /*00a6*/ 	.short	0x0128


	//----- nvinfo : EIATTR_PARAM_CBANK
	.align		4
        /*00a8*/ 	.byte	0x04, 0x0a
        /*00aa*/ 	.short	(.L_1803 - .L_1802)
	.align		4
.L_1802:
        /*00ac*/ 	.word	index@(.nv.constant0._ZN10layer_norm13ln_bwd_kernelINS_13Kernel_traitsI6__halfS2_S2_S2_fjLj2560ELj1ELj1ELj4ELj8ENS_18Kernel_traits_baseILj2560ES2_S2_S2_S2_fjLj128EEEEELb1ELb0ELb1ELb1EEEvNS_9BwdParamsE)
        /*00b0*/ 	.short	0x0380
        /*00b2*/ 	.short	0x0128


	//----- nvinfo : EIATTR_SW_WAR
	.align		4
.L_1803:
        /*00b4*/ 	.byte	0x04, 0x36
        /*00b6*/ 	.short	(.L_1805 - .L_1804)
.L_1804:
        /*00b8*/ 	.word	0x00000008
.L_1805:


//--------------------- .nv.info._ZN10layer_norm13ln_bwd_kernelINS_13Kernel_traitsI6__halfS2_S2_S2_fjLj2560ELj1ELj1ELj4ELj8ENS_18Kernel_traits_baseILj2560ES2_S2_S2_S2_fjLj128EEEEELb1ELb1ELb0ELb0EEEvNS_9BwdParamsE --------------------------
	.section	.nv.info._ZN10layer_norm13ln_bwd_kernelINS_13Kernel_traitsI6__halfS2_S2_S2_fjLj2560ELj1ELj1ELj4ELj8ENS_18Kernel_traits_baseILj2560ES2_S2_S2_S2_fjLj128EEEEELb1ELb1ELb0ELb0EEEvNS_9BwdParamsE,"",@"SHT_CUDA_INFO"
	.sectionflags	@""
	.align	4


	//----- nvinfo : EIATTR_CUDA_API_VERSION
	.align		4
        /*0000*/ 	.byte	0x04, 0x37
        /*0002*/ 	.short	(.L_1807 - .L_1806)
.L_1806:
        /*0004*/ 	.word	0x00000082


	//----- nvinfo : EIATTR_KPARAM_INFO
	.align		4
.L_1807:
        /*0008*/ 	.byte	0x04, 0x17
        /*000a*/ 	.short	(.L_1809 - .L_1808)
.L_1808:
        /*000c*/ 	.word	0x00000000
        /*0010*/ 	.short	0x0000
        /*0012*/ 	.short	0x0000
        /*0014*/ 	.byte	0x00, 0xf0, 0xa1, 0x04


	//----- nvinfo : EIATTR_SPARSE_MMA_MASK
	.align		4
.L_1809:
        /*0018*/ 	.byte	0x03, 0x50
        /*001a*/ 	.short	0x0000


	//----- nvinfo : EIATTR_MAXREG_COUNT
	.align		4
        /*001c*/ 	.byte	0x03, 0x1b
        /*001e*/ 	.short	0x00ff


	//----- nvinfo : EIATTR_NUM_BARRIERS
	.align		4
        /*0020*/ 	.byte	0x02, 0x4c
        /*0022*/ 	.byte	0x01
	.zero		1


	//----- nvinfo : EIATTR_MERCURY_ISA_VERSION
	.align		4
        /*0024*/ 	.byte	0x03, 0x5f
        /*0026*/ 	.short	0x0101


	//----- nvinfo : EIATTR_COOP_GROUP_MASK_REGIDS
	.align		4
        /*0028*/ 	.byte	0x04, 0x29
        /*002a*/ 	.short	(.L_1811 - .L_1810)


	//   ....[0]....
.L_1810:
        /*002c*/ 	.word	0xffffffff


	//   ....[1]....
        /*0030*/ 	.word	0xffffffff


	//   ....[2]....
        /*0034*/ 	.word	0xffffffff


	//   ....[3]....
        /*0038*/ 	.word	0xffffffff


	//   ....[4]....
        /*003c*/ 	.word	0xffffffff


	//   ....[5]....
        /*0040*/ 	.word	0xffffffff


	//   ....[6]....
        /*0044*/ 	.word	0xffffffff


	//   ....[7]....
        /*0048*/ 	.word	0xffffffff


	//   ....[8]....
        /*004c*/ 	.word	0xffffffff


	//   ....[9]....
        /*0050*/ 	.word	0xffffffff


	//----- nvinfo : EIATTR_COOP_GROUP_INSTR_OFFSETS
	.align		4
.L_1811:
        /*0054*/ 	.byte	0x04, 0x28
        /*0056*/ 	.short	(.L_1813 - .L_1812)


	//   ....[0]....
.L_1812:
        /*0058*/ 	.word	0x00002100


	//   ....[1]....
        /*005c*/ 	.word	0x00002130


	//   ....[2]....
        /*0060*/ 	.word	0x00002160


	//   ....[3]....
        /*0064*/ 	.word	0x00002170


	//   ....[4]....
        /*0068*/ 	.word	0x000021a0


	//   ....[5]....
        /*006c*/ 	.word	0x000021b0


	//   ....[6]....
        /*0070*/ 	.word	0x000021e0


	//   ....[7]....
        /*0074*/ 	.word	0x000021f0


	//   ....[8]....
        /*0078*/ 	.word	0x00002220


	//   ....[9]....
        /*007c*/ 	.word	0x00002230


	//----- nvinfo : EIATTR_VRC_CTA_INIT_COUNT
	.align		4
.L_1813:
        /*0080*/ 	.byte	0x02, 0x4a
	.zero		1
	.zero		1


	//----- nvinfo : EIATTR_EXIT_INSTR_OFFSETS
	.align		4
        /*0084*/ 	.byte	0x04, 0x1c
        /*0086*/ 	.short	(.L_1815 - .L_1814)


	//   ....[0]....
.L_1814:
        /*0088*/ 	.word	0x00009e70


	//   ....[1]....
        /*008c*/ 	.word	0x00009f10


	//----- nvinfo : EIATTR_MAX_THREADS
	.align		4
.L_1815:
        /*0090*/ 	.byte	0x04, 0x05
        /*0092*/ 	.short	(.L_1817 - .L_1816)
.L_1816:
        /*0094*/ 	.word	0x00000080
        /*0098*/ 	.word	0x00000001
        /*009c*/ 	.word	0x00000001


	//----- nvinfo : EIATTR_CRS_STACK_SIZE
	.align		4
.L_1817:
        /*00a0*/ 	.byte	0x04, 0x1e
        /*00a2*/ 	.short	(.L_1819 - .L_1818)
.L_1818:
        /*00a4*/ 	.word	0x00000000


	//----- nvinfo : EIATTR_CBANK_PARAM_SIZE
	.align		4
.L_1819:
        /*00a8*/ 	.byte	0x03, 0x19
        /*00aa*/ 	.short	0x0128


	//----- nvinfo : EIATTR_PARAM_CBANK
	.align		4
        /*00ac*/ 	.byte	0x04, 0x0a
        /*00ae*/ 	.short	(.L_1821 - .L_1820)
	.align		4
.L_1820:
        /*00b0*/ 	.word	index@(.nv.constant0._ZN10layer_norm13ln_bwd_kernelINS_13Kernel_traitsI6__halfS2_S2_S2_fjLj2560ELj1ELj1ELj4ELj8ENS_18Kernel_traits_baseILj2560ES2_S2_S2_S2_fjLj128EEEEELb1ELb1ELb0ELb0EEEvNS_9BwdParamsE)
        /*00b4*/ 	.short	0x0380
        /*00b6*/ 	.short	0x0128


	//----- nvinfo : EIATTR_SW_WAR
	.align		4
.L_1821:
        /*00b8*/ 	.byte	0x04, 0x36
        /*00ba*/ 	.short	(.L_1823 - .L_1822)
.L_1822:
        /*00bc*/ 	.word	0x00000008
.L_1823:


//--------------------- .nv.info._ZN10layer_norm13ln_bwd_kernelINS_13Kernel_traitsI6__halfS2_S2_S2_fjLj2560ELj1ELj1ELj4ELj8ENS_18Kernel_traits_baseILj2560ES2_S2_S2_S2_fjLj128EEEEELb1ELb1ELb0ELb1EEEvNS_9BwdParamsE --------------------------
	.section	.nv.info._ZN10layer_norm13ln_bwd_kernelINS_13Kernel_traitsI6__halfS2_S2_S2_fjLj2560ELj1ELj1ELj4ELj8ENS_18Kernel_traits_baseILj2560ES2_S2_S2_S2_fjLj128EEEEELb1ELb1ELb0ELb1EEEvNS_9BwdParamsE,"",@"SHT_CUDA_INFO"
	.sectionflags	@""
	.align	4


	//----- nvinfo : EIATTR_CUDA_API_VERSION
	.align		4
        /*0000*/ 	.byte	0x04, 0x37
        /*0002*/ 	.short	(.L_1825 - .L_1824)
.L_1824:
        /*0004*/ 	.word	0x00000082


	//----- nvinfo : EIATTR_KPARAM_INFO
	.align		4
.L_1825:
        /*0008*/ 	.byte	0x04, 0x17
        /*000a*/ 	.short	(.L_1827 - .L_1826)
.L_1826:
        /*000c*/ 	.word	0x00000000
        /*0010*/ 	.short	0x0000
        /*0012*/ 	.short	0x0000
        /*0014*/ 	.byte	0x00, 0xf0, 0xa1, 0x04


	//----- nvinfo : EIATTR_SPARSE_MMA_MASK
	.align		4
.L_1827:
        /*0018*/ 	.byte	0x03, 0x50
        /*001a*/ 	.short	0x0000


	//----- nvinfo : EIATTR_MAXREG_COUNT
	.align		4
        /*001c*/ 	.byte	0x03, 0x1b
        /*001e*/ 	.short	0x00ff


	//----- nvinfo : EIATTR_NUM_BARRIERS
	.align		4
        /*0020*/ 	.byte	0x02, 0x4c
        /*0022*/ 	.byte	0x01
	.zero		1


	//----- nvinfo : EIATTR_MERCURY_ISA_VERSION
	.align		4
        /*0024*/ 	.byte	0x03, 0x5f
        /*0026*/ 	.short	0x0101


	//----- nvinfo : EIATTR_COOP_GROUP_MASK_REGIDS
	.align		4
        /*0028*/ 	.byte	0x04, 0x29
        /*002a*/ 	.short	(.L_1829 - .L_1828)


	//   ....[0]....
.L_1828:
        /*002c*/ 	.word	0xffffffff


	//   ....[1]....
        /*0030*/ 	.word	0xffffffff


	//   ....[2]....
        /*0034*/ 	.word	0xffffffff


	//   ....[3]....
        /*0038*/ 	.word	0xffffffff


	//   ....[4]....
        /*003c*/ 	.word	0xffffffff


	//   ....[5]....
        /*0040*/ 	.word	0xffffffff


	//   ....[6]....
        /*0044*/ 	.word	0xffffffff


	//   ....[7]....
        /*0048*/ 	.word	0xffffffff


	//   ....[8]....
        /*004c*/ 	.word	0xffffffff


	//   ....[9]....
        /*0050*/ 	.word	0xffffffff


	//----- nvinfo : EIATTR_COOP_GROUP_INSTR_OFFSETS
	.align		4
.L_1829:
        /*0054*/ 	.byte	0x04, 0x28
        /*0056*/ 	.short	(.L_1831 - .L_1830)


	//   ....[0]....
.L_1830:
        /*0058*/ 	.word	0x000017f0


	//   ....[1]....
        /*005c*/ 	.word	0x00001800


	//   ....[2]....
        /*0060*/ 	.word	0x00001850


	//   ....[3]....
        /*0064*/ 	.word	0x00001860


	//   ....[4]....
        /*0068*/ 	.word	0x00001890


	//   ....[5]....
        /*006c*/ 	.word	0x000018a0


	//   ....[6]....
        /*0070*/ 	.word	0x000018e0


	//   ....[7]....
        /*0074*/ 	.word	0x000018f0


	//   ....[8]....
        /*0078*/ 	.word	0x00001940


	//   ....[9]....
        /*007c*/ 	.word	0x00001950


	//----- nvinfo : EIATTR_VRC_CTA_INIT_COUNT
	.align		4
.L_1831:
        /*0080*/ 	.byte	0x02, 0x4a
	.zero		1
	.zero		1


	//----- nvinfo : EIATTR_EXIT_INSTR_OFFSETS
	.align		4
        /*0084*/ 	.byte	0x04, 0x1c
        /*0086*/ 	.short	(.L_1833 - .L_1832)


	//   ....[0]....
.L_1832:
        /*0088*/ 	.word	0x00008080


	//----- nvinfo : EIATTR_MAX_THREADS
	.align		4
.L_1833:
        /*008c*/ 	.byte	0x04, 0x05
        /*008e*/ 	.short	(.L_1835 - .L_1834)
.L_1834:
        /*0090*/ 	.word	0x00000080
        /*0094*/ 	.word	0x00000001
        /*0098*/ 	.word	0x00000001


	//----- nvinfo : EIATTR_CBANK_PARAM_SIZE
	.align		4
.L_1835:
        /*009c*/ 	.byte	0x03, 0x19
        /*009e*/ 	.short	0x0128


	//----- nvinfo : EIATTR_PARAM_CBANK
	.align		4
        /*00a0*/ 	.byte	0x04, 0x0a
        /*00a2*/ 	.short	(.L_1837 - .L_1836)
	.align		4
.L_1836:
        /*00a4*/ 	.word	index@(.nv.constant0._ZN10layer_norm13ln_bwd_kernelINS_13Kernel_traitsI6__halfS2_S2_S2_fjLj2560ELj1ELj1ELj4ELj8ENS_18Kernel_traits_baseILj2560ES2_S2_S2_S2_fjLj128EEEEELb1ELb1ELb0ELb1EEEvNS_9BwdParamsE)
        /*00a8*/ 	.short	0x0380
        /*00aa*/ 	.short	0x0128


	//----- nvinfo : EIATTR_SW_WAR
	.align		4
.L_1837:
        /*00ac*/ 	.byte	0x04, 0x36
        /*00ae*/ 	.short	(.L_1839 - .L_1838)
.L_1838:
        /*00b0*/ 	.word	0x00000008
.L_1839:


//--------------------- .nv.info._ZN10layer_norm22ln_bwd_finalize_kernelINS_22Kernel_traits_finalizeILj2560E6__halfS2_S2_S2_fjLb1ELj1024ELj4ENS_18Kernel_traits_baseILj2560ES2_S2_S2_S2_fjLj1024EEEEELb1ELb0EEEvNS_9BwdParamsE --------------------------
	.section	.nv.info._ZN10layer_norm22ln_bwd_finalize_kernelINS_22Kernel_traits_finalizeILj2560E6__halfS2_S2_S2_fjLb1ELj1024ELj4ENS_18Kernel_traits_baseILj2560ES2_S2_S2_S2_fjLj1024EEEEELb1ELb0EEEvNS_9BwdParamsE,"",@"SHT_CUDA_INFO"
	.sectionflags	@""
	.align	4


	//----- nvinfo : EIATTR_CUDA_API_VERSION
	.align		4
        /*0000*/ 	.byte	0x04, 0x37
        /*0002*/ 	.short	(.L_1841 - .L_1840)
.L_1840:
        /*0004*/ 	.word	0x00000082


	//----- nvinfo : EIATTR_KPARAM_INFO
	.align		4
.L_1841:
        /*0008*/ 	.byte	0x04, 0x17
        /*000a*/ 	.short	(.L_1843 - .L_1842)
.L_1842:
        /*000c*/ 	.word	0x00000000
        /*0010*/ 	.short	0x0000
        /*0012*/ 	.short	0x0000
        /*0014*/ 	.byte	0x00, 0xf0, 0xa1, 0x04


	//----- nvinfo : EIATTR_SPARSE_MMA_MASK
	.align		4
.L_1843:
        /*0018*/ 	.byte	0x03, 0x50
        /*001a*/ 	.short	0x0000


	//----- nvinfo : EIATTR_MAXREG_COUNT
	.align		4
        /*001c*/ 	.byte	0x03, 0x1b
        /*001e*/ 	.short	0x0040


	//----- nvinfo : EIATTR_NUM_BARRIERS
	.align		4
        /*0020*/ 	.byte	0x02, 0x4c
        /*0022*/ 	.byte	0x01
	.zero		1


	//----- nvinfo : EIATTR_MERCURY_ISA_VERSION
	.align		4
        /*0024*/ 	.byte	0x03, 0x5f
        /*0026*/ 	.short	0x0101


	//----- nvinfo : EIATTR_COOP_GROUP_MASK_REGIDS
	.align		4
        /*0028*/ 	.byte	0x04, 0x29
        /*002a*/ 	.short	(.L_1845 - .L_1844)


	//   ....[0]....
.L_1844:
        /*002c*/ 	.word	0xffffffff


	//   ....[1]....
        /*0030*/ 	.word	0xffffffff


	//   ....[2]....
        /*0034*/ 	.word	0xffffffff


	//   ....[3]....
        /*0038*/ 	.word	0xffffffff


	//   ....[4]....
        /*003c*/ 	.word	0xffffffff


	//   ....[5]....
        /*0040*/ 	.word	0xffffffff


	//   ....[6]....
        /*0044*/ 	.word	0xffffffff


	//   ....[7]....
        /*0048*/ 	.word	0xffffffff


	//   ....[8]....
        /*004c*/ 	.word	0xffffffff


	//   ....[9]....
        /*0050*/ 	.word	0xffffffff


	//   ....[10]....
        /*0054*/ 	.word	0xffffffff


	//   ....[11]....
        /*0058*/ 	.word	0xffffffff


	//   ....[12]....
        /*005c*/ 	.word	0xffffffff


	//   ....[13]....
        /*0060*/ 	.word	0xffffffff


	//   ....[14]....
        /*0064*/ 	.word	0xffffffff


	//----- nvinfo : EIATTR_COOP_GROUP_INSTR_OFFSETS
	.align		4
.L_1845:
        /*0068*/ 	.byte	0x04, 0x28
        /*006a*/ 	.short	(.L_1847 - .L_1846)


	//   ....[0]....
.L_1846:
        /*006c*/ 	.word	0x00001060


	//   ....[1]....
        /*0070*/ 	.word	0x00001070


	//   ....[2]....
        /*0074*/ 	.word	0x00001080


	//   ....[3]....
        /*0078*/ 	.word	0x000010b0


	//   ....[4]....
        /*007c*/ 	.word	0x000010d0


	//   ....[5]....
        /*0080*/ 	.word	0x000010e0


	//   ....[6]....
        /*0084*/ 	.word	0x00001110


	//   ....[7]....
        /*0088*/ 	.word	0x00001130


	//   ....[8]....
        /*008c*/ 	.word	0x00001140


	//   ....[9]....
        /*0090*/ 	.word	0x00001180


	//   ....[10]....
        /*0094*/ 	.word	0x000011b0


	//   ....[11]....
        /*0098*/ 	.word	0x000011c0


	//   ....[12]....
        /*009c*/ 	.word	0x00001200


	//   ....[13]....
        /*00a0*/ 	.word	0x00001220


	//   ....[14]....
        /*00a4*/ 	.word	0x00001230


	//----- nvinfo : EIATTR_VRC_CTA_INIT_COUNT
	.align		4
.L_1847:
        /*00a8*/ 	.byte	0x02, 0x4a
	.zero		1
	.zero		1


	//----- nvinfo : EIATTR_EXIT_INSTR_OFFSETS
	.align		4
        /*00ac*/ 	.byte	0x04, 0x1c
        /*00ae*/ 	.short	(.L_1849 - .L_1848)


	//   ....[0]....
.L_1848:
        /*00b0*/ 	.word	0x00000060


	//   ....[1]....
        /*00b4*/ 	.word	0x000012b0


	//   ....[2]....
        /*00b8*/ 	.word	0x000012e0


	//   ....[3]....
        /*00bc*/ 	.word	0x000013f0


	//----- nvinfo : EIATTR_MAX_THREADS
	.align		4
.L_1849:
        /*00c0*/ 	.byte	0x04, 0x05
        /*00c2*/ 	.short	(.L_1851 - .L_1850)
.L_1850:
        /*00c4*/ 	.word	0x00000400
        /*00c8*/ 	.word	0x00000001
        /*00cc*/ 	.word	0x00000001


	//----- nvinfo : EIATTR_CRS_STACK_SIZE
	.align		4
.L_1851:
        /*00d0*/ 	.byte	0x04, 0x1e
        /*00d2*/ 	.short	(.L_1853 - .L_1852)
.L_1852:
        /*00d4*/ 	.word	0x00000000


	//----- nvinfo : EIATTR_CBANK_PARAM_SIZE
	.align		4
.L_1853:
        /*00d8*/ 	.byte	0x03, 0x19
        /*00da*/ 	.short	0x0128


	//----- nvinfo : EIATTR_PARAM_CBANK
	.align		4
        /*00dc*/ 	.byte	0x04, 0x0a
        /*00de*/ 	.short	(.L_1855 - .L_1854)
	.align		4
.L_1854:
        /*00e0*/ 	.word	index@(.nv.constant0._ZN10layer_norm22ln_bwd_finalize_kernelINS_22Kernel_traits_finalizeILj2560E6__halfS2_S2_S2_fjLb1ELj1024ELj4ENS_18Kernel_traits_baseILj2560ES2_S2_S2_S2_fjLj1024EEEEELb1ELb0EEEvNS_9BwdParamsE)
        /*00e4*/ 	.short	0x0380
        /*00e6*/ 	.short	0x0128


	//----- nvinfo : EIATTR_SW_WAR
	.align		4
.L_1855:
        /*00e8*/ 	.byte	0x04, 0x36
        /*00ea*/ 	.short	(.L_1857 - .L_1856)
.L_1856:
        /*00ec*/ 	.word	0x00000008
.L_1857:


//--------------------- .nv.info._ZN10layer_norm13ln_bwd_kernelINS_13Kernel_traitsI6__halfS2_S2_S2_fjLj2560ELj1ELj1ELj4ELj8ENS_18Kernel_traits_baseILj2560ES2_S2_S2_S2_fjLj128EEEEELb1ELb1ELb1ELb0EEEvNS_9BwdParamsE --------------------------
	.section	.nv.info._ZN10layer_norm13ln_bwd_kernelINS_13Kernel_traitsI6__halfS2_S2_S2_fjLj2560ELj1ELj1ELj4ELj8ENS_18Kernel_traits_baseILj2560ES2_S2_S2_S2_fjLj128EEEEELb1ELb1ELb1ELb0EEEvNS_9BwdParamsE,"",@"SHT_CUDA_INFO"
	.sectionflags	@""
	.align	4


	//----- nvinfo : EIATTR_CUDA_API_VERSION
	.align		4
        /*0000*/ 	.byte	0x04, 0x37
        /*0002*/ 	.short	(.L_1859 - .L_1858)
.L_1858:
        /*0004*/ 	.word	0x00000082


	//----- nvinfo : EIATTR_KPARAM_INFO
	.align		4
.L_1859:
        /*0008*/ 	.byte	0x04, 0x17
        /*000a*/ 	.short	(.L_1861 - .L_1860)
.L_1860:
        /*000c*/ 	.word	0x00000000
        /*0010*/ 	.short	0x0000
        /*0012*/ 	.short	0x0000
        /*0014*/ 	.byte	0x00, 0xf0, 0xa1, 0x04


	//----- nvinfo : EIATTR_SPARSE_MMA_MASK
	.align		4
.L_1861:
        /*0018*/ 	.byte	0x03, 0x50
        /*001a*/ 	.short	0x0000


	//----- nvinfo : EIATTR_MAXREG_COUNT
	.align		4
        /*001c*/ 	.byte	0x03, 0x1b
        /*001e*/ 	.short	0x00ff


	//----- nvinfo : EIATTR_NUM_BARRIERS
	.align		4
        /*0020*/ 	.byte	0x02, 0x4c
        /*0022*/ 	.byte	0x01
	.zero		1


	//----- nvinfo : EIATTR_MERCURY_ISA_VERSION
	.align		4
        /*0024*/ 	.byte	0x03, 0x5f
        /*0026*/ 	.short	0x0101


	//----- nvinfo : EIATTR_COOP_GROUP_MASK_REGIDS
	.align		4
        /*0028*/ 	.byte	0x04, 0x29
        /*002a*/ 	.short	(.L_1863 - .L_1862)


	//   ....[0]....
.L_1862:
        /*002c*/ 	.word	0xffffffff


	//   ....[1]....
        /*0030*/ 	.word	0xffffffff


	//   ....[2]....
        /*0034*/ 	.word	0xffffffff


	//   ....[3]....
        /*0038*/ 	.word	0xffffffff


	//   ....[4]....
        /*003c*/ 	.word	0xffffffff


	//   ....[5]....
        /*0040*/ 	.word	0xffffffff


	//   ....[6]....
        /*0044*/ 	.word	0xffffffff


	//   ....[7]....
        /*0048*/ 	.word	0xffffffff


	//   ....[8]....
        /*004c*/ 	.word	0xffffffff


	//   ....[9]....
        /*0050*/ 	.word	0xffffffff


	//----- nvinfo : EIATTR_COOP_GROUP_INSTR_OFFSETS
	.align		4
.L_1863:
        /*0054*/ 	.byte	0x04, 0x28
        /*0056*/ 	.short	(.L_1865 - .L_1864)


	//   ....[0]....
.L_1864:
        /*0058*/ 	.word	0x00002810


	//   ....[1]....
        /*005c*/ 	.word	0x00002840


	//   ....[2]....
        /*0060*/ 	.word	0x00002870


	//   ....[3]....
        /*0064*/ 	.word	0x00002880


	//   ....[4]....
        /*0068*/ 	.word	0x000028b0


	//   ....[5]....
        /*006c*/ 	.word	0x000028c0


	//   ....[6]....
        /*0070*/ 	.word	0x000028f0


	//   ....[7]....
        /*0074*/ 	.word	0x00002900


	//   ....[8]....
        /*0078*/ 	.word	0x00002930


	//   ....[9]....
        /*007c*/ 	.word	0x00002940


	//----- nvinfo : EIATTR_VRC_CTA_INIT_COUNT
	.align		4
.L_1865:
        /*0080*/ 	.byte	0x02, 0x4a
	.zero		1
	.zero		1


	//----- nvinfo : EIATTR_EXIT_INSTR_OFFSETS
	.align		4
        /*0084*/ 	.byte	0x04, 0x1c
        /*0086*/ 	.short	(.L_1867 - .L_1866)


	//   ....[0]....
.L_1866:
        /*0088*/ 	.word	0x0000af30


	//   ....[1]....
        /*008c*/ 	.word	0x0000afd0


	//----- nvinfo : EIATTR_MAX_THREADS
	.align		4
.L_1867:
        /*0090*/ 	.byte	0x04, 0x05
        /*0092*/ 	.short	(.L_1869 - .L_1868)
.L_1868:
        /*0094*/ 	.word	0x00000080
        /*0098*/ 	.word	0x00000001
        /*009c*/ 	.word	0x00000001


	//----- nvinfo : EIATTR_CRS_STACK_SIZE
	.align		4
.L_1869:
        /*00a0*/ 	.byte	0x04, 0x1e
        /*00a2*/ 	.short	(.L_1871 - .L_1870)
.L_1870:
        /*00a4*/ 	.word	0x00000000


	//----- nvinfo : EIATTR_CBANK_PARAM_SIZE
	.align		4
.L_1871:
        /*00a8*/ 	.byte	0x03, 0x19
        /*00aa*/ 	.short	0x0128


	//----- nvinfo : EIATTR_PARAM_CBANK
	.align		4
        /*00ac*/ 	.byte	0x04, 0x0a
        /*00ae*/ 	.short	(.L_1873 - .L_1872)
	.align		4
.L_1872:
        /*00b0*/ 	.word	index@(.nv.constant0._ZN10layer_norm13ln_bwd_kernelINS_13Kernel_traitsI6__halfS2_S2_S2_fjLj2560ELj1ELj1ELj4ELj8ENS_18Kernel_traits_baseILj2560ES2_S2_S2_S2_fjLj128EEEEELb1ELb1ELb1ELb0EEEvNS_9BwdParamsE)
        /*00b4*/ 	.short	0x0380
        /*00b6*/ 	.short	0x0128


	//----- nvinfo : EIATTR_SW_WAR
	.align		4
.L_1873:
        /*00b8*/ 	.byte	0x04, 0x36
        /*00ba*/ 	.short	(.L_1875 - .L_1874)
.L_1874:
        /*00bc*/ 	.word	0x00000008
.L_1875:


//--------------------- .nv.info._ZN10layer_norm22ln_bwd_finalize_kernelINS_22Kernel_traits_finalizeILj2560E6__halfS2_S2_S2_fjLb1ELj1024ELj4ENS_18Kernel_traits_baseILj2560ES2_S2_S2_S2_fjLj1024EEEEELb1ELb1EEEvNS_9BwdParamsE --------------------------
	.section	.nv.info._ZN10layer_norm22ln_bwd_finalize_kernelINS_22Kernel_traits_finalizeILj2560E6__halfS2_S2_S2_fjLb1ELj1024ELj4ENS_18Kernel_traits_baseILj2560ES2_S2_S2_S2_fjLj1024EEEEELb1ELb1EEEvNS_9BwdParamsE,"",@"SHT_CUDA_INFO"
	.sectionflags	@""
	.align	4


	//----- nvinfo : EIATTR_CUDA_API_VERSION
	.align		4
        /*0000*/ 	.byte	0x04, 0x37
        /*0002*/ 	.short	(.L_1877 - .L_1876)
.L_1876:
        /*0004*/ 	.word	0x00000082


	//----- nvinfo : EIATTR_KPARAM_INFO
	.align		4
.L_1877:
        /*0008*/ 	.byte	0x04, 0x17
        /*000a*/ 	.short	(.L_1879 - .L_1878)
.L_1878:
        /*000c*/ 	.word	0x00000000
        /*0010*/ 	.short	0x0000
        /*0012*/ 	.short	0x0000
        /*0014*/ 	.byte	0x00, 0xf0, 0xa1, 0x04


	//----- nvinfo : EIATTR_SPARSE_MMA_MASK
	.align		4
.L_1879:
        /*0018*/ 	.byte	0x03, 0x50
        /*001a*/ 	.short	0x0000


	//----- nvinfo : EIATTR_MAXREG_COUNT
	.align		4
        /*001c*/ 	.byte	0x03, 0x1b
        /*001e*/ 	.short	0x0040


	//----- nvinfo : EIATTR_NUM_BARRIERS
	.align		4
        /*0020*/ 	.byte	0x02, 0x4c
        /*0022*/ 	.byte	0x01
	.zero		1


	//----- nvinfo : EIATTR_MERCURY_ISA_VERSION
	.align		4
        /*0024*/ 	.byte	0x03, 0x5f
        /*0026*/ 	.short	0x0101


	//----- nvinfo : EIATTR_COOP_GROUP_MASK_REGIDS
	.align		4
        /*0028*/ 	.byte	0x04, 0x29
        /*002a*/ 	.short	(.L_1881 - .L_1880)


	//   ....[0]....
.L_1880:
        /*002c*/ 	.word	0xffffffff


	//   ....[1]....
        /*0030*/ 	.word	0xffffffff


	//   ....[2]....
        /*0034*/ 	.word	0xffffffff


	//   ....[3]....
        /*0038*/ 	.word	0xffffffff


	//   ....[4]....
        /*003c*/ 	.word	0xffffffff


	//   ....[5]....
        /*0040*/ 	.word	0xffffffff


	//   ....[6]....
        /*0044*/ 	.word	0xffffffff


	//   ....[7]....
        /*0048*/ 	.word	0xffffffff


	//   ....[8]....
        /*004c*/ 	.word	0xffffffff


	//   ....[9]....
        /*0050*/ 	.word	0xffffffff


	//   ....[10]....
        /*0054*/ 	.word	0xffffffff


	//   ....[11]....
        /*0058*/ 	.word	0xffffffff


	//   ....[12]....
        /*005c*/ 	.word	0xffffffff


	//   ....[13]....
        /*0060*/ 	.word	0xffffffff


	//   ....[14]....
        /*0064*/ 	.word	0xffffffff


	//----- nvinfo : EIATTR_COOP_GROUP_INSTR_OFFSETS
	.align		4
.L_1881:
        /*0068*/ 	.byte	0x04, 0x28
        /*006a*/ 	.short	(.L_1883 - .L_1882)


	//   ....[0]....
.L_1882:
        /*006c*/ 	.word	0x00001070


	//   ....[1]....
        /*0070*/ 	.word	0x00001080


	//   ....[2]....
        /*0074*/ 	.word	0x00001090


	//   ....[3]....
        /*0078*/ 	.word	0x000010c0


	//   ....[4]....
        /*007c*/ 	.word	0x000010e0


	//   ....[5]....
        /*0080*/ 	.word	0x000010f0


	//   ....[6]....
        /*0084*/ 	.word	0x00001120


	//   ....[7]....
        /*0088*/ 	.word	0x00001140


	//   ....[8]....
        /*008c*/ 	.word	0x00001150


	//   ....[9]....
        /*0090*/ 	.word	0x00001180


	//   ....[10]....
        /*0094*/ 	.word	0x000011a0


	//   ....[11]....
        /*0098*/ 	.word	0x000011b0


	//   ....[12]....
        /*009c*/ 	.word	0x000011f0


	//   ....[13]....
        /*00a0*/ 	.word	0x00001210


	//   ....[14]....
        /*00a4*/ 	.word	0x00001220


	//----- nvinfo : EIATTR_VRC_CTA_INIT_COUNT
	.align		4
.L_1883:
        /*00a8*/ 	.byte	0x02, 0x4a
	.zero		1
	.zero		1


	//----- nvinfo : EIATTR_EXIT_INSTR_OFFSETS
	.align		4
        /*00ac*/ 	.byte	0x04, 0x1c
        /*00ae*/ 	.short	(.L_1885 - .L_1884)


	//   ....[0]....
.L_1884:
        /*00b0*/ 	.word	0x00000060


	//   ....[1]....
        /*00b4*/ 	.word	0x000012a0


	//   ....[2]....
        /*00b8*/ 	.word	0x000013c0


	//----- nvinfo : EIATTR_MAX_THREADS
	.align		4
.L_1885:
        /*00bc*/ 	.byte	0x04, 0x05
        /*00be*/ 	.short	(.L_1887 - .L_1886)
.L_1886:
        /*00c0*/ 	.word	0x00000400
        /*00c4*/ 	.word	0x00000001
        /*00c8*/ 	.word	0x00000001


	//----- nvinfo : EIATTR_CRS_STACK_SIZE
	.align		4
.L_1887:
        /*00cc*/ 	.byte	0x04, 0x1e
        /*00ce*/ 	.short	(.L_1889 - .L_1888)
.L_1888:
        /*00d0*/ 	.word	0x00000000


	//----- nvinfo : EIATTR_CBANK_PARAM_SIZE
	.align		4
.L_1889:
        /*00d4*/ 	.byte	0x03, 0x19
        /*00d6*/ 	.short	0x0128


	//----- nvinfo : EIATTR_PARAM_CBANK
	.align		4
        /*00d8*/ 	.byte	0x04, 0x0a
        /*00da*/ 	.short	(.L_1891 - .L_1890)
	.align		4
.L_1890:
        /*00dc*/ 	.word	index@(.nv.constant0._ZN10layer_norm22ln_bwd_finalize_kernelINS_22Kernel_traits_finalizeILj2560E6__halfS2_S2_S2_fjLb1ELj1024ELj4ENS_18Kernel_traits_baseILj2560ES2_S2_S2_S2_fjLj1024EEEEELb1ELb1EEEvNS_9BwdParamsE)
        /*00e0*/ 	.short	0x0380
        /*00e2*/ 	.short	0x0128


	//----- nvinfo : EIATTR_SW_WAR
	.align		4
.L_1891:
        /*00e4*/ 	.byte	0x04, 0x36
        /*00e6*/ 	.short	(.L_1893 - .L_1892)
.L_1892:
        /*00e8*/ 	.word	0x00000008
.L_1893:


//--------------------- .nv.info._ZN10layer_norm13ln_bwd_kernelINS_13Kernel_traitsI6__halfS2_S2_S2_fjLj2560ELj1ELj1ELj4ELj8ENS_18Kernel_traits_baseILj2560ES2_S2_S2_S2_fjLj128EEEEELb1ELb1ELb1ELb1EEEvNS_9BwdParamsE --------------------------
	.section	.nv.info._ZN10layer_norm13ln_bwd_kernelINS_13Kernel_traitsI6__halfS2_S2_S2_fjLj2560ELj1ELj1ELj4ELj8ENS_18Kernel_traits_baseILj2560ES2_S2_S2_S2_fjLj128EEEEELb1ELb1ELb1ELb1EEEvNS_9BwdParamsE,"",@"SHT_CUDA_INFO"
	.sectionflags	@""
	.align	4


	//----- nvinfo : EIATTR_CUDA_API_VERSION
	.align		4
        /*0000*/ 	.byte	0x04, 0x37
        /*0002*/ 	.short	(.L_1895 - .L_1894)
.L_1894:
        /*0004*/ 	.word	0x00000082


	//----- nvinfo : EIATTR_KPARAM_INFO
	.align		4
.L_1895:
        /*0008*/ 	.byte	0x04, 0x17
        /*000a*/ 	.short	(.L_1897 - .L_1896)
.L_1896:
        /*000c*/ 	.word	0x00000000
        /*0010*/ 	.short	0x0000
        /*0012*/ 	.short	0x0000
        /*0014*/ 	.byte	0x00, 0xf0, 0xa1, 0x04


	//----- nvinfo : EIATTR_SPARSE_MMA_MASK
	.align		4
.L_1897:
        /*0018*/ 	.byte	0x03, 0x50
        /*001a*/ 	.short	0x0000


	//----- nvinfo : EIATTR_MAXREG_COUNT
	.align		4
        /*001c*/ 	.byte	0x03, 0x1b
        /*001e*/ 	.short	0x00ff


	//----- nvinfo : EIATTR_NUM_BARRIERS
	.align		4
        /*0020*/ 	.byte	0x02, 0x4c
        /*0022*/ 	.byte	0x01
	.zero		1


	//----- nvinfo : EIATTR_MERCURY_ISA_VERSION
	.align		4
        /*0024*/ 	.byte	0x03, 0x5f
        /*0026*/ 	.short	0x0101


	//----- nvinfo : EIATTR_COOP_GROUP_MASK_REGIDS
	.align		4
        /*0028*/ 	.byte	0x04, 0x29
        /*002a*/ 	.short	(.L_1899 - .L_1898)


	//   ....[0]....
.L_1898:
        /*002c*/ 	.word	0xffffffff


	//   ....[1]....
        /*0030*/ 	.word	0xffffffff


	//   ....[2]....
        /*0034*/ 	.word	0xffffffff


	//   ....[3]....
        /*0038*/ 	.word	0xffffffff


	//   ....[4]....
        /*003c*/ 	.word	0xffffffff


	//   ....[5]....
        /*0040*/ 	.word	0xffffffff


	//   ....[6]....
        /*0044*/ 	.word	0xffffffff


	//   ....[7]....
        /*0048*/ 	.word	0xffffffff


	//   ....[8]....
        /*004c*/ 	.word	0xffffffff


	//   ....[9]....
        /*0050*/ 	.word	0xffffffff


	//----- nvinfo : EIATTR_COOP_GROUP_INSTR_OFFSETS
	.align		4
.L_1899:
        /*0054*/ 	.byte	0x04, 0x28
        /*0056*/ 	.short	(.L_1901 - .L_1900)


	//   ....[0]....
.L_1900:
        /*0058*/ 	.word	0x00001e90


	//   ....[1]....
        /*005c*/ 	.word	0x00001eb0


	//   ....[2]....
        /*0060*/ 	.word	0x00001ef0


	//   ....[3]....
        /*0064*/ 	.word	0x00001f00


	//   ....[4]....
        /*0068*/ 	.word	0x00001f40


	//   ....[5]....
        /*006c*/ 	.word	0x00001f50


	//   ....[6]....
        /*0070*/ 	.word	0x00001f80


	//   ....[7]....
        /*0074*/ 	.word	0x00001f90


	//   ....[8]....
        /*0078*/ 	.word	0x00001fc0


	//   ....[9]....
        /*007c*/ 	.word	0x00001fd0


	//----- nvinfo : EIATTR_VRC_CTA_INIT_COUNT
	.align		4
.L_1901:
        /*0080*/ 	.byte	0x02, 0x4a
	.zero		1
	.zero		1


	//----- nvinfo : EIATTR_EXIT_INSTR_OFFSETS
	.align		4
        /*0084*/ 	.byte	0x04, 0x1c
        /*0086*/ 	.short	(.L_1903 - .L_1902)


	//   ....[0]....
.L_1902:
        /*0088*/ 	.word	0x0000a1b0


	//----- nvinfo : EIATTR_MAX_THREADS
	.align		4
.L_1903:
        /*008c*/ 	.byte	0x04, 0x05
        /*008e*/ 	.short	(.L_1905 - .L_1904)
.L_1904:
        /*0090*/ 	.word	0x00000080
        /*0094*/ 	.word	0x00000001
        /*0098*/ 	.word	0x00000001


	//----- nvinfo : EIATTR_CRS_STACK_SIZE
	.align		4
.L_1905:
        /*009c*/ 	.byte	0x04, 0x1e
        /*009e*/ 	.short	(.L_1907 - .L_1906)
.L_1906:
        /*00a0*/ 	.word	0x00000000


	//----- nvinfo : EIATTR_CBANK_PARAM_SIZE
	.align		4
.L_1907:
        /*00a4*/ 	.byte	0x03, 0x19
        /*00a6*/ 	.short	0x0128


	//----- nvinfo : EIATTR_PARAM_CBANK
	.align		4
        /*00a8*/ 	.byte	0x04, 0x0a
        /*00aa*/ 	.short	(.L_1909 - .L_1908)
	.align		4
.L_1908:
        /*00ac*/ 	.word	index@(.nv.constant0._ZN10layer_norm13ln_bwd_kernelINS_13Kernel_traitsI6__halfS2_S2_S2_fjLj2560ELj1ELj1ELj4ELj8ENS_18Kernel_traits_baseILj2560ES2_S2_S2_S2_fjLj128EEEEELb1ELb1ELb1ELb1EEEvNS_9BwdParamsE)
        /*00b0*/ 	.short	0x0380
        /*00b2*/ 	.short	0x0128


	//----- nvinfo : EIATTR_SW_WAR
	.align		4
.L_1909:
        /*00b4*/ 	.byte	0x04, 0x36
        /*00b6*/ 	.short	(.L_1911 - .L_1910)
.L_1910:
        /*00b8*/ 	.word	0x00000008
.L_1911:


//--------------------- .nv.info._ZN10layer_norm13ln_bwd_kernelINS_13Kernel_traitsIf13__nv_bfloat16S2_S2_fjLj2560ELj1ELj1ELj4ELj8ENS_18Kernel_traits_baseILj2560EfS2_S2_S2_fjLj128EEEEELb0ELb0ELb0ELb0EEEvNS_9BwdParamsE --------------------------
	.section	.nv.info._ZN10layer_norm13ln_bwd_kernelINS_13Kernel_traitsIf13__nv_bfloat16S2_S2_fjLj2560ELj1ELj1ELj4ELj8ENS_18Kernel_traits_baseILj2560EfS2_S2_S2_fjLj128EEEEELb0ELb0ELb0ELb0EEEvNS_9BwdParamsE,"",@"SHT_CUDA_INFO"
	.sectionflags	@""
	.align	4


	//----- nvinfo : EIATTR_CUDA_API_VERSION
	.align		4
        /*0000*/ 	.byte	0x04, 0x37
        /*0002*/ 	.short	(.L_1913 - .L_1912)
.L_1912:
        /*0004*/ 	.word	0x00000082


	//----- nvinfo : EIATTR_KPARAM_INFO
	.align		4
.L_1913:
        /*0008*/ 	.byte	0x04, 0x17
        /*000a*/ 	.short	(.L_1915 - .L_1914)
.L_1914:
        /*000c*/ 	.word	0x00000000
        /*0010*/ 	.short	0x0000
        /*0012*/ 	.short	0x0000
        /*0014*/ 	.byte	0x00, 0xf0, 0xa1, 0x04


	//----- nvinfo : EIATTR_SPARSE_MMA_MASK
	.align		4
.L_1915:
        /*0018*/ 	.byte	0x03, 0x50
        /*001a*/ 	.short	0x0000


	//----- nvinfo : EIATTR_MAXREG_COUNT
	.align		4
        /*001c*/ 	.byte	0x03, 0x1b
        /*001e*/ 	.short	0x00ff


	//----- nvinfo : EIATTR_NUM_BARRIERS
	.align		4
        /*0020*/ 	.byte	0x02, 0x4c
        /*0022*/ 	.byte	0x01
	.zero		1


	//----- nvinfo : EIATTR_MERCURY_ISA_VERSION
	.align		4
        /*0024*/ 	.byte	0x03, 0x5f
        /*0026*/ 	.short	0x0101


	//----- nvinfo : EIATTR_COOP_GROUP_MASK_REGIDS
	.align		4
        /*0028*/ 	.byte	0x04, 0x29
        /*002a*/ 	.short	(.L_1917 - .L_1916)


	//   ....[0]....
.L_1916:
        /*002c*/ 	.word	0xffffffff


	//   ....[1]....
        /*0030*/ 	.word	0xffffffff


	//   ....[2]....
        /*0034*/ 	.word	0xffffffff


	//   ....[3]....
        /*0038*/ 	.word	0xffffffff


	//   ....[4]....
        /*003c*/ 	.word	0xffffffff


	//   ....[5]....
        /*0040*/ 	.word	0xffffffff


	//   ....[6]....
        /*0044*/ 	.word	0xffffffff


	//   ....[7]....
        /*0048*/ 	.word	0xffffffff


	//   ....[8]....
        /*004c*/ 	.word	0xffffffff


	//   ....[9]....
        /*0050*/ 	.word	0xffffffff


	//----- nvinfo : EIATTR_COOP_GROUP_INSTR_OFFSETS
	.align		4
.L_1917:
        /*0054*/ 	.byte	0x04, 0x28
        /*0056*/ 	.short	(.L_1919 - .L_1918)


	//   ....[0]....
.L_1918:
        /*0058*/ 	.word	0x00001970


	//   ....[1]....
        /*005c*/ 	.word	0x000019a0


	//   ....[2]....
        /*0060*/ 	.word	0x000019d0


	//   ....[3]....
        /*0064*/ 	.word	0x000019e0


	//   ....[4]....
        /*0068*/ 	.word	0x00001a10


	//   ....[5]....
        /*006c*/ 	.word	0x00001a20


	//   ....[6]....
        /*0070*/ 	.word	0x00001a50


	//   ....[7]....
        /*0074*/ 	.word	0x00001a60


	//   ....[8]....
        /*0078*/ 	.word	0x00001a90


	//   ....[9]....
        /*007c*/ 	.word	0x00001aa0


	//----- nvinfo : EIATTR_VRC_CTA_INIT_COUNT
	.align		4
.L_1919:
        /*0080*/ 	.byte	0x02, 0x4a
	.zero		1
	.zero		1


	//----- nvinfo : EIATTR_EXIT_INSTR_OFFSETS
	.align		4
        /*0084*/ 	.byte	0x04, 0x1c
        /*0086*/ 	.short	(.L_1921 - .L_1920)


	//   ....[0]....
.L_1920:
        /*0088*/ 	.word	0x000051f0


	//   ....[1]....
        /*008c*/ 	.word	0x00005270


	//----- nvinfo : EIATTR_MAX_THREADS
	.align		4
.L_1921:
        /*0090*/ 	.byte	0x04, 0x05
        /*0092*/ 	.short	(.L_1923 - .L_1922)
.L_1922:
        /*0094*/ 	.word	0x00000080
        /*0098*/ 	.word	0x00000001
        /*009c*/ 	.word	0x00000001


	//----- nvinfo : EIATTR_CRS_STACK_SIZE
	.align		4
.L_1923:
        /*00a0*/ 	.byte	0x04, 0x1e
        /*00a2*/ 	.short	(.L_1925 - .L_1924)
.L_1924:
        /*00a4*/ 	.word	0x00000000


	//----- nvinfo : EIATTR_CBANK_PARAM_SIZE
	.align		4
.L_1925:
        /*00a8*/ 	.byte	0x03, 0x19
        /*00aa*/ 	.short	0x0128


	//----- nvinfo : EIATTR_PARAM_CBANK
	.align		4
        /*00ac*/ 	.byte	0x04, 0x0a
        /*00ae*/ 	.short	(.L_1927 - .L_1926)
	.align		4
.L_1926:
        /*00b0*/ 	.word	index@(.nv.constant0._ZN10layer_norm13ln_bwd_kernelINS_13Kernel_traitsIf13__nv_bfloat16S2_S2_fjLj2560ELj1ELj1ELj4ELj8ENS_18Kernel_traits_baseILj2560EfS2_S2_S2_fjLj128EEEEELb0ELb0ELb0ELb0EEEvNS_9BwdParamsE)
        /*00b4*/ 	.short	0x0380
        /*00b6*/ 	.short	0x0128


	//----- nvinfo : EIATTR_SW_WAR
	.align		4
.L_1927:
        /*00b8*/ 	.byte	0x04, 0x36
        /*00ba*/ 	.short	(.L_1929 - .L_1928)
.L_1928:
        /*00bc*/ 	.word	0x00000008
.L_1929:


//--------------------- .nv.info._ZN10layer_norm13ln_bwd_kernelINS_13Kernel_traitsIf13__nv_bfloat16S2_S2_fjLj2560ELj1ELj1ELj4ELj8ENS_18Kernel_traits_baseILj2560EfS2_S2_S2_fjLj128EEEEELb0ELb0ELb0ELb1EEEvNS_9BwdParamsE --------------------------
	.section	.nv.info._ZN10layer_norm13ln_bwd_kernelINS_13Kernel_traitsIf13__nv_bfloat16S2_S2_fjLj2560ELj1ELj1ELj4ELj8ENS_18Kernel_traits_baseILj2560EfS2_S2_S2_fjLj128EEEEELb0ELb0ELb0ELb1EEEvNS_9BwdParamsE,"",@"SHT_CUDA_INFO"
	.sectionflags	@""
	.align	4


	//----- nvinfo : EIATTR_CUDA_API_VERSION
	.align		4
        /*0000*/ 	.byte	0x04, 0x37
        /*0002*/ 	.short	(.L_1931 - .L_1930)
.L_1930:
        /*0004*/ 	.word	0x00000082


	//----- nvinfo : EIATTR_KPARAM_INFO
	.align		4
.L_1931:
        /*0008*/ 	.byte	0x04, 0x17
        /*000a*/ 	.short	(.L_1933 - .L_1932)
.L_1932:
        /*000c*/ 	.word	0x00000000
        /*0010*/ 	.short	0x0000
        /*0012*/ 	.short	0x0000
        /*0014*/ 	.byte	0x00, 0xf0, 0xa1, 0x04


	//----- nvinfo : EIATTR_SPARSE_MMA_MASK
	.align		4
.L_1933:
        /*0018*/ 	.byte	0x03, 0x50
        /*001a*/ 	.short	0x0000


	//----- nvinfo : EIATTR_MAXREG_COUNT
	.align		4
        /*001c*/ 	.byte	0x03, 0x1b
        /*001e*/ 	.short	0x00ff


	//----- nvinfo : EIATTR_NUM_BARRIERS
	.align		4
        /*0020*/ 	.byte	0x02, 0x4c
        /*0022*/ 	.byte	0x01
	.zero		1


	//----- nvinfo : EIATTR_MERCURY_ISA_VERSION
	.align		4
        /*0024*/ 	.byte	0x03, 0x5f
        /*0026*/ 	.short	0x0101


	//----- nvinfo : EIATTR_COOP_GROUP_MASK_REGIDS
	.align		4
        /*0028*/ 	.byte	0x04, 0x29
        /*002a*/ 	.short	(.L_1935 - .L_1934)


	//   ....[0]....
.L_1934:
        /*002c*/ 	.word	0xffffffff


	//   ....[1]....
        /*0030*/ 	.word	0xffffffff


	//   ....[2]....
        /*0034*/ 	.word	0xffffffff


	//   ....[3]....
        /*0038*/ 	.word	0xffffffff


	//   ....[4]....
        /*003c*/ 	.word	0xffffffff


	//   ....[5]....
        /*0040*/ 	.word	0xffffffff


	//   ....[6]....
        /*0044*/ 	.word	0xffffffff


	//   ....[7]....
        /*0048*/ 	.word	0xffffffff


	//   ....[8]....
        /*004c*/ 	.word	0xffffffff


	//   ....[9]....
        /*0050*/ 	.word	0xffffffff


	//----- nvinfo : EIATTR_COOP_GROUP_INSTR_OFFSETS
	.align		4
.L_1935:
        /*0054*/ 	.byte	0x04, 0x28
        /*0056*/ 	.short	(.L_1937 - .L_1936)


	//   ....[0]....
.L_1936:
        /*0058*/ 	.word	0x00001ff0


	//   ....[1]....
        /*005c*/ 	.word	0x00002030


	//   ....[2]....
        /*0060*/ 	.word	0x00002040


	//   ....[3]....
        /*0064*/ 	.word	0x00002070


	//   ....[4]....
        /*0068*/ 	.word	0x00002080


	//   ....[5]....
        /*006c*/ 	.word	0x000020b0


	//   ....[6]....
        /*0070*/ 	.word	0x000020c0


	//   ....[7]....
        /*0074*/ 	.word	0x000020f0


	//   ....[8]....
        /*0078*/ 	.word	0x00002100


	//   ....[9]....
        /*007c*/ 	.word	0x00002130


	//----- nvinfo : EIATTR_VRC_CTA_INIT_COUNT
	.align		4
.L_1937:
        /*0080*/ 	.byte	0x02, 0x4a
	.zero		1
	.zero		1


	//----- nvinfo : EIATTR_EXIT_INSTR_OFFSETS
	.align		4
        /*0084*/ 	.byte	0x04, 0x1c
        /*0086*/ 	.short	(.L_1939 - .L_1938)


	//   ....[0]....
.L_1938:
        /*0088*/ 	.word	0x00005640


	//----- nvinfo : EIATTR_MAX_THREADS
	.align		4
.L_1939:
        /*008c*/ 	.byte	0x04, 0x05
        /*008e*/ 	.short	(.L_1941 - .L_1940)
.L_1940:
        /*0090*/ 	.word	0x00000080
        /*0094*/ 	.word	0x00000001
        /*0098*/ 	.word	0x00000001


	//----- nvinfo : EIATTR_CRS_STACK_SIZE
	.align		4
.L_1941:
        /*009c*/ 	.byte	0x04, 0x1e
        /*009e*/ 	.short	(.L_1943 - .L_1942)
.L_1942:
        /*00a0*/ 	.word	0x00000000


	//----- nvinfo : EIATTR_CBANK_PARAM_SIZE
	.align		4
.L_1943:
        /*00a4*/ 	.byte	0x03, 0x19
        /*00a6*/ 	.short	0x0128


	//----- nvinfo : EIATTR_PARAM_CBANK
	.align		4
        /*00a8*/ 	.byte	0x04, 0x0a
        /*00aa*/ 	.short	(.L_1945 - .L_1944)
	.align		4
.L_1944:
        /*00ac*/ 	.word	index@(.nv.constant0._ZN10layer_norm13ln_bwd_kernelINS_13Kernel_traitsIf13__nv_bfloat16S2_S2_fjLj2560ELj1ELj1ELj4ELj8ENS_18Kernel_traits_baseILj2560EfS2_S2_S2_fjLj128EEEEELb0ELb0ELb0ELb1EEEvNS_9BwdParamsE)
        /*00b0*/ 	.short	0x0380
        /*00b2*/ 	.short	0x0128


	//----- nvinfo : EIATTR_SW_WAR
	.align		4
.L_1945:
        /*00b4*/ 	.byte	0x04, 0x36
        /*00b6*/ 	.short	(.L_1947 - .L_1946)
.L_1946:
        /*00b8*/ 	.word	0x00000008
.L_1947:


//--------------------- .nv.info._ZN10layer_norm13ln_bwd_kernelINS_13Kernel_traitsIf13__nv_bfloat16S2_S2_fjLj2560ELj1ELj1ELj4ELj8ENS_18Kernel_traits_baseILj2560EfS2_S2_S2_fjLj128EEEEELb0ELb0ELb1ELb0EEEvNS_9BwdParamsE --------------------------
	.section	.nv.info._ZN10layer_norm13ln_bwd_kernelINS_13Kernel_traitsIf13__nv_bfloat16S2_S2_fjLj2560ELj1ELj1ELj4ELj8ENS_18Kernel_traits_baseILj2560EfS2_S2_S2_fjLj128EEEEELb0ELb0ELb1ELb0EEEvNS_9BwdParamsE,"",@"SHT_CUDA_INFO"
	.sectionflags	@""
	.align	4


	//----- nvinfo : EIATTR_CUDA_API_VERSION
	.align		4
        /*0000*/ 	.byte	0x04, 0x37
        /*0002*/ 	.short	(.L_1949 - .L_1948)
.L_1948:
        /*0004*/ 	.word	0x00000082


	//----- nvinfo : EIATTR_KPARAM_INFO
	.align		4
.L_1949:
        /*0008*/ 	.byte	0x04, 0x17
        /*000a*/ 	.short	(.L_1951 - .L_1950)
.L_1950:
        /*000c*/ 	.word	0x00000000
        /*0010*/ 	.short	0x0000
        /*0012*/ 	.short	0x0000
        /*0014*/ 	.byte	0x00, 0xf0, 0xa1, 0x04


	//----- nvinfo : EIATTR_SPARSE_MMA_MASK
	.align		4
.L_1951:
        /*0018*/ 	.byte	0x03, 0x50
        /*001a*/ 	.short	0x0000


	//----- nvinfo : EIATTR_MAXREG_COUNT
	.align		4
        /*001c*/ 	.byte	0x03, 0x1b
        /*001e*/ 	.short	0x00ff


	//----- nvinfo : EIATTR_NUM_BARRIERS
	.align		4
        /*0020*/ 	.byte	0x02, 0x4c
        /*0022*/ 	.byte	0x01
	.zero		1


	//----- nvinfo : EIATTR_MERCURY_ISA_VERSION
	.align		4
        /*0024*/ 	.byte	0x03, 0x5f
        /*0026*/ 	.short	0x0101


	//----- nvinfo : EIATTR_COOP_GROUP_MASK_REGIDS
	.align		4
        /*0028*/ 	.byte	0x04, 0x29
        /*002a*/ 	.short	(.L_1953 - .L_1952)


	//   ....[0]....
.L_1952:
        /*002c*/ 	.word	0xffffffff


	//   ....[1]....
        /*0030*/ 	.word	0xffffffff


	//   ....[2]....
        /*0034*/ 	.word	0xffffffff


	//   ....[3]....
        /*0038*/ 	.word	0xffffffff


	//   ....[4]....
        /*003c*/ 	.word	0xffffffff


	//   ....[5]....
        /*0040*/ 	.word	0xffffffff


	//   ....[6]....
        /*0044*/ 	.word	0xffffffff


	//   ....[7]....
        /*0048*/ 	.word	0xffffffff


	//   ....[8]....
        /*004c*/ 	.word	0xffffffff


	//   ....[9]....
        /*0050*/ 	.word	0xffffffff


	//----- nvinfo : EIATTR_COOP_GROUP_INSTR_OFFSETS
	.align		4
.L_1953:
        /*0054*/ 	.byte	0x04, 0x28
        /*0056*/ 	.short	(.L_1955 - .L_1954)


	//   ....[0]....
.L_1954:
        /*0058*/ 	.word	0x00001c70


	//   ....[1]....
        /*005c*/ 	.word	0x00001ca0


	//   ....[2]....
        /*0060*/ 	.word	0x00001cd0


	//   ....[3]....
        /*0064*/ 	.word	0x00001ce0


	//   ....[4]....
        /*0068*/ 	.word	0x00001d10


	//   ....[5]....
        /*006c*/ 	.word	0x00001d20


	//   ....[6]....
        /*0070*/ 	.word	0x00001d50


	//   ....[7]....
        /*0074*/ 	.word	0x00001d60


	//   ....[8]....
        /*0078*/ 	.word	0x00001d90


	//   ....[9]....
        /*007c*/ 	.word	0x00001da0


	//----- nvinfo : EIATTR_VRC_CTA_INIT_COUNT
	.align		4
.L_1955:
        /*0080*/ 	.byte	0x02, 0x4a
	.zero		1
	.zero		1


	//----- nvinfo : EIATTR_EXIT_INSTR_OFFSETS
	.align		4
        /*0084*/ 	.byte	0x04, 0x1c
        /*0086*/ 	.short	(.L_1957 - .L_1956)


	//   ....[0]....
.L_1956:
        /*0088*/ 	.word	0x00005d90


	//   ....[1]....
        /*008c*/ 	.word	0x00005e10


	//----- nvinfo : EIATTR_MAX_THREADS
	.align		4
.L_1957:
        /*0090*/ 	.byte	0x04, 0x05
        /*0092*/ 	.short	(.L_1959 - .L_1958)
.L_1958:
        /*0094*/ 	.word	0x00000080
        /*0098*/ 	.word	0x00000001
        /*009c*/ 	.word	0x00000001


	//----- nvinfo : EIATTR_CRS_STACK_SIZE
	.align		4
.L_1959:
        /*00a0*/ 	.byte	0x04, 0x1e
        /*00a2*/ 	.short	(.L_1961 - .L_1960)
.L_1960:
        /*00a4*/ 	.word	0x00000000


	//----- nvinfo : EIATTR_CBANK_PARAM_SIZE
	.align		4
.L_1961:
        /*00a8*/ 	.byte	0x03, 0x19
        /*00aa*/ 	.short	0x0128


	//----- nvinfo : EIATTR_PARAM_CBANK
	.align		4
        /*00ac*/ 	.byte	0x04, 0x0a
        /*00ae*/ 	.short	(.L_1963 - .L_1962)
	.align		4
.L_1962:
        /*00b0*/ 	.word	index@(.nv.constant0._ZN10layer_norm13ln_bwd_kernelINS_13Kernel_traitsIf13__nv_bfloat16S2_S2_fjLj2560ELj1ELj1ELj4ELj8ENS_18Kernel_traits_baseILj2560EfS2_S2_S2_fjLj128EEEEELb0ELb0ELb1ELb0EEEvNS_9BwdParamsE)
        /*00b4*/ 	.short	0x0380
        /*00b6*/ 	.short	0x0128


	//----- nvinfo : EIATTR_SW_WAR
	.align		4
.L_1963:
        /*00b8*/ 	.byte	0x04, 0x36
        /*00ba*/ 	.short	(.L_1965 - .L_1964)
.L_1964:
        /*00bc*/ 	.word	0x00000008
.L_1965:


//--------------------- .nv.info._ZN10layer_norm13ln_bwd_kernelINS_13Kernel_traitsIf13__nv_bfloat16S2_S2_fjLj2560ELj1ELj1ELj4ELj8ENS_18Kernel_traits_baseILj2560EfS2_S2_S2_fjLj128EEEEELb0ELb0ELb1ELb1EEEvNS_9BwdParamsE --------------------------
	.section	.nv.info._ZN10layer_norm13ln_bwd_kernelINS_13Kernel_traitsIf13__nv_bfloat16S2_S2_fjLj2560ELj1ELj1ELj4ELj8ENS_18Kernel_traits_baseILj2560EfS2_S2_S2_fjLj128EEEEELb0ELb0ELb1ELb1EEEvNS_9BwdParamsE,"",@"SHT_CUDA_INFO"
	.sectionflags	@""
	.align	4


	//----- nvinfo : EIATTR_CUDA_API_VERSION
	.align		4
        /*0000*/ 	.byte	0x04, 0x37
        /*0002*/ 	.short	(.L_1967 - .L_1966)
.L_1966:
        /*0004*/ 	.word	0x00000082


	//----- nvinfo : EIATTR_KPARAM_INFO
	.align		4
.L_1967:
        /*0008*/ 	.byte	0x04, 0x17
        /*000a*/ 	.short	(.L_1969 - .L_1968)
.L_1968:
        /*000c*/ 	.word	0x00000000
        /*0010*/ 	.short	0x0000
        /*0012*/ 	.short	0x0000
        /*0014*/ 	.byte	0x00, 0xf0, 0xa1, 0x04


	//----- nvinfo : EIATTR_SPARSE_MMA_MASK
	.align		4
.L_1969:
        /*0018*/ 	.byte	0x03, 0x50
        /*001a*/ 	.short	0x0000


	//----- nvinfo : EIATTR_MAXREG_COUNT
	.align		4
        /*001c*/ 	.byte	0x03, 0x1b
        /*001e*/ 	.short	0x00ff


	//----- nvinfo : EIATTR_NUM_BARRIERS
	.align		4
        /*0020*/ 	.byte	0x02, 0x4c
        /*0022*/ 	.byte	0x01
	.zero		1


	//----- nvinfo : EIATTR_MERCURY_ISA_VERSION
	.align		4
        /*0024*/ 	.byte	0x03, 0x5f
        /*0026*/ 	.short	0x0101


	//----- nvinfo : EIATTR_COOP_GROUP_MASK_REGIDS
	.align		4
        /*0028*/ 	.byte	0x04, 0x29
        /*002a*/ 	.short	(.L_1971 - .L_1970)


	//   ....[0]....
.L_1970:
        /*002c*/ 	.word	0xffffffff


	//   ....[1]....
        /*0030*/ 	.word	0xffffffff


	//   ....[2]....
        /*0034*/ 	.word	0xffffffff


	//   ....[3]....
        /*0038*/ 	.word	0xffffffff


	//   ....[4]....
        /*003c*/ 	.word	0xffffffff


	//   ....[5]....
        /*0040*/ 	.word	0xffffffff


	//   ....[6]....
        /*0044*/ 	.word	0xffffffff


	//   ....[7]....
        /*0048*/ 	.word	0xffffffff


	//   ....[8]....
        /*004c*/ 	.word	0xffffffff


	//   ....[9]....
        /*0050*/ 	.word	0xffffffff


	//----- nvinfo : EIATTR_COOP_GROUP_INSTR_OFFSETS
	.align		4
.L_1971:
        /*0054*/ 	.byte	0x04, 0x28
        /*0056*/ 	.short	(.L_1973 - .L_1972)


	//   ....[0]....
.L_1972:
        /*0058*/ 	.word	0x00001700


	//   ....[1]....
        /*005c*/ 	.word	0x00001720


	//   ....[2]....
        /*0060*/ 	.word	0x00001760


	//   ....[3]....
        /*0064*/ 	.word	0x00001770


	//   ....[4]....
        /*0068*/ 	.word	0x000017a0


	//   ....[5]....
        /*006c*/ 	.word	0x000017c0


	//   ....[6]....
        /*0070*/ 	.word	0x000017f0


	//   ....[7]....
        /*0074*/ 	.word	0x00001800


	//   ....[8]....
        /*0078*/ 	.word	0x00001830


	//   ....[9]....
        /*007c*/ 	.word	0x00001840


	//----- nvinfo : EIATTR_VRC_CTA_INIT_COUNT
	.align		4
.L_1973:
        /*0080*/ 	.byte	0x02, 0x4a
	.zero		1
	.zero		1


	//----- nvinfo : EIATTR_EXIT_INSTR_OFFSETS
	.align		4
        /*0084*/ 	.byte	0x04, 0x1c
        /*0086*/ 	.short	(.L_1975 - .L_1974)


	//   ....[0]....
.L_1974:
        /*0088*/ 	.word	0x000054e0


	//----- nvinfo : EIATTR_MAX_THREADS
	.align		4
.L_1975:
        /*008c*/ 	.byte	0x04, 0x05
        /*008e*/ 	.short	(.L_1977 - .L_1976)
.L_1976:
        /*0090*/ 	.word	0x00000080
        /*0094*/ 	.word	0x00000001
        /*0098*/ 	.word	0x00000001


	//----- nvinfo : EIATTR_CRS_STACK_SIZE
	.align		4
.L_1977:
        /*009c*/ 	.byte	0x04, 0x1e
        /*009e*/ 	.short	(.L_1979 - .L_1978)
.L_1978:
        /*00a0*/ 	.word	0x00000000


	//----- nvinfo : EIATTR_CBANK_PARAM_SIZE
	.align		4
.L_1979:
        /*00a4*/ 	.byte	0x03, 0x19
        /*00a6*/ 	.short	0x0128


	//----- nvinfo : EIATTR_PARAM_CBANK
	.align		4
        /*00a8*/ 	.byte	0x04, 0x0a
        /*00aa*/ 	.short	(.L_1981 - .L_1980)
	.align		4
.L_1980:
        /*00ac*/ 	.word	index@(.nv.constant0._ZN10layer_norm13ln_bwd_kernelINS_13Kernel_traitsIf13__nv_bfloat16S2_S2_fjLj2560ELj1ELj1ELj4ELj8ENS_18Kernel_traits_baseILj2560EfS2_S2_S2_fjLj128EEEEELb0ELb0ELb1ELb1EEEvNS_9BwdParamsE)
        /*00b0*/ 	.short	0x0380
        /*00b2*/ 	.short	0x0128


	//----- nvinfo : EIATTR_SW_WAR
	.align		4
.L_1981:
        /*00b4*/ 	.byte	0x04, 0x36
        /*00b6*/ 	.short	(.L_1983 - .L_1982)
.L_1982:
        /*00b8*/ 	.word	0x00000008
.L_1983:


//--------------------- .nv.info._ZN10layer_norm13ln_bwd_kernelINS_13Kernel_traitsIf13__nv_bfloat16S2_S2_fjLj2560ELj1ELj1ELj4ELj8ENS_18Kernel_traits_baseILj2560EfS2_S2_S2_fjLj128EEEEELb0ELb1ELb0ELb0EEEvNS_9BwdParamsE --------------------------
	.section	.nv.info._ZN10layer_norm13ln_bwd_kernelINS_13Kernel_traitsIf13__nv_bfloat16S2_S2_fjLj2560ELj1ELj1ELj4ELj8ENS_18Kernel_traits_baseILj2560EfS2_S2_S2_fjLj128EEEEELb0ELb1ELb0ELb0EEEvNS_9BwdParamsE,"",@"SHT_CUDA_INFO"
	.sectionflags	@""
	.align	4


	//----- nvinfo : EIATTR_CUDA_API_VERSION
	.align		4
        /*0000*/ 	.byte	0x04, 0x37
        /*0002*/ 	.short	(.L_1985 - .L_1984)
.L_1984:
        /*0004*/ 	.word	0x00000082


	//----- nvinfo : EIATTR_KPARAM_INFO
	.align		4
.L_1985:
        /*0008*/ 	.byte	0x04, 0x17
        /*000a*/ 	.short	(.L_1987 - .L_1986)
.L_1986:
        /*000c*/ 	.word	0x00000000
        /*0010*/ 	.short	0x0000
        /*0012*/ 	.short	0x0000
        /*0014*/ 	.byte	0x00, 0xf0, 0xa1, 0x04


	//----- nvinfo : EIATTR_SPARSE_MMA_MASK
	.align		4
.L_1987:
        /*0018*/ 	.byte	0x03, 0x50
        /*001a*/ 	.short	0x0000


	//----- nvinfo : EIATTR_MAXREG_COUNT
	.align		4
        /*001c*/ 	.byte	0x03, 0x1b
        /*001e*/ 	.short	0x00ff


	//----- nvinfo : EIATTR_NUM_BARRIERS
	.align		4
        /*0020*/ 	.byte	0x02, 0x4c
        /*0022*/ 	.byte	0x01
	.zero		1


	//----- nvinfo : EIATTR_MERCURY_ISA_VERSION
	.align		4
        /*0024*/ 	.byte	0x03, 0x5f
        /*0026*/ 	.short	0x0101


	//----- nvinfo : EIATTR_COOP_GROUP_MASK_REGIDS
	.align		4
        /*0028*/ 	.byte	0x04, 0x29
        /*002a*/ 	.short	(.L_1989 - .L_1988)


	//   ....[0]....
.L_1988:
        /*002c*/ 	.word	0xffffffff


	//   ....[1]....
        /*0030*/ 	.word	0xffffffff


	//   ....[2]....
        /*0034*/ 	.word	0xffffffff


	//   ....[3]....
        /*0038*/ 	.word	0xffffffff


	//   ....[4]....
        /*003c*/ 	.word	0xffffffff


	//   ....[5]....
        /*0040*/ 	.word	0xffffffff


	//   ....[6]....
        /*0044*/ 	.word	0xffffffff


	//   ....[7]....
        /*0048*/ 	.word	0xffffffff


	//   ....[8]....
        /*004c*/ 	.word	0xffffffff


	//   ....[9]....
        /*0050*/ 	.word	0xffffffff


	//----- nvinfo : EIATTR_COOP_GROUP_INSTR_OFFSETS
	.align		4
.L_1989:
        /*0054*/ 	.byte	0x04, 0x28
        /*0056*/ 	.short	(.L_1991 - .L_1990)


	//   ....[0]....
.L_1990:
        /*0058*/ 	.word	0x00001ba0


	//   ....[1]....
        /*005c*/ 	.word	0x00001bd0


	//   ....[2]....
        /*0060*/ 	.word	0x00001c00


	//   ....[3]....
        /*0064*/ 	.word	0x00001c10


	//   ....[4]....
        /*0068*/ 	.word	0x00001c40


	//   ....[5]....
        /*006c*/ 	.word	0x00001c50


	//   ....[6]....
        /*0070*/ 	.word	0x00001c80


	//   ....[7]....
        /*0074*/ 	.word	0x00001c90


	//   ....[8]....
        /*0078*/ 	.word	0x00001cc0


	//   ....[9]....
        /*007c*/ 	.word	0x00001cd0


	//----- nvinfo : EIATTR_VRC_CTA_INIT_COUNT
	.align		4
.L_1991:
        /*0080*/ 	.byte	0x02, 0x4a
	.zero		1
	.zero		1


	//----- nvinfo : EIATTR_EXIT_INSTR_OFFSETS
	.align		4
        /*0084*/ 	.byte	0x04, 0x1c
        /*0086*/ 	.short	(.L_1993 - .L_1992)


	//   ....[0]....
.L_1992:
        /*0088*/ 	.word	0x00006ac0


	//   ....[1]....
        /*008c*/ 	.word	0x00006b60


	//----- nvinfo : EIATTR_MAX_THREADS
	.align		4
.L_1993:
        /*0090*/ 	.byte	0x04, 0x05
        /*0092*/ 	.short	(.L_1995 - .L_1994)
.L_1994:
        /*0094*/ 	.word	0x00000080
        /*0098*/ 	.word	0x00000001
        /*009c*/ 	.word	0x00000001


	//----- nvinfo : EIATTR_CRS_STACK_SIZE
	.align		4
.L_1995:
        /*00a0*/ 	.byte	0x04, 0x1e
        /*00a2*/ 	.short	(.L_1997 - .L_1996)
.L_1996:
        /*00a4*/ 	.word	0x00000000


	//----- nvinfo : EIATTR_CBANK_PARAM_SIZE
	.align		4
.L_1997:
        /*00a8*/ 	.byte	0x03, 0x19
        /*00aa*/ 	.short	0x0128


	//----- nvinfo : EIATTR_PARAM_CBANK
	.align		4
        /*00ac*/ 	.byte	0x04, 0x0a
        /*00ae*/ 	.short	(.L_1999 - .L_1998)
	.align		4
.L_1998:
        /*00b0*/ 	.word	index@(.nv.constant0._ZN10layer_norm13ln_bwd_kernelINS_13Kernel_traitsIf13__nv_bfloat16S2_S2_fjLj2560ELj1ELj1ELj4ELj8ENS_18Kernel_traits_baseILj2560EfS2_S2_S2_fjLj128EEEEELb0ELb1ELb0ELb0EEEvNS_9BwdParamsE)
        /*00b4*/ 	.short	0x0380
        /*00b6*/ 	.short	0x0128


	//----- nvinfo : EIATTR_SW_WAR
	.align		4
.L_1999:
        /*00b8*/ 	.byte	0x04, 0x36
        /*00ba*/ 	.short	(.L_2001 - .L_2000)
.L_2000:
        /*00bc*/ 	.word	0x00000008
.L_2001:


//--------------------- .nv.info._ZN10layer_norm13ln_bwd_kernelINS_13Kernel_traitsIf13__nv_bfloat16S2_S2_fjLj2560ELj1ELj1ELj4ELj8ENS_18Kernel_traits_baseILj2560EfS2_S2_S2_fjLj128EEEEELb0ELb1ELb0ELb1EEEvNS_9BwdParamsE --------------------------
	.section	.nv.info._ZN10layer_norm13ln_bwd_kernelINS_13Kernel_traitsIf13__nv_bfloat16S2_S2_fjLj2560ELj1ELj1ELj4ELj8ENS_18Kernel_traits_baseILj2560EfS2_S2_S2_fjLj128EEEEELb0ELb1ELb0ELb1EEEvNS_9BwdParamsE,"",@"SHT_CUDA_INFO"
	.sectionflags	@""
	.align	4


	//----- nvinfo : EIATTR_CUDA_API_VERSION
	.align		4
        /*0000*/ 	.byte	0x04, 0x37
        /*0002*/ 	.short	(.L_2003 - .L_2002)
.L_2002:
        /*0004*/ 	.word	0x00000082


	//----- nvinfo : EIATTR_KPARAM_INFO
	.align		4
.L_2003:
        /*0008*/ 	.byte	0x04, 0x17
        /*000a*/ 	.short	(.L_2005 - .L_2004)
.L_2004:
        /*000c*/ 	.word	0x00000000
        /*0010*/ 	.short	0x0000
        /*0012*/ 	.short	0x0000
        /*0014*/ 	.byte	0x00, 0xf0, 0xa1, 0x04


	//----- nvinfo : EIATTR_SPARSE_MMA_MASK
	.align		4
.L_2005:
        /*0018*/ 	.byte	0x03, 0x50
        /*001a*/ 	.short	0x0000


	//----- nvinfo : EIATTR_MAXREG_COUNT
	.align		4
        /*001c*/ 	.byte	0x03, 0x1b
        /*001e*/ 	.short	0x00ff


	//----- nvinfo : EIATTR_NUM_BARRIERS
	.align		4
        /*0020*/ 	.byte	0x02, 0x4c
        /*0022*/ 	.byte	0x01
	.zero		1


	//----- nvinfo : EIATTR_MERCURY_ISA_VERSION
	.align		4
        /*0024*/ 	.byte	0x03, 0x5f
        /*0026*/ 	.short	0x0101


	//----- nvinfo : EIATTR_COOP_GROUP_MASK_REGIDS
	.align		4
        /*0028*/ 	.byte	0x04, 0x29
        /*002a*/ 	.short	(.L_2007 - .L_2006)


	//   ....[0]....
.L_2006:
        /*002c*/ 	.word	0xffffffff


	//   ....[1]....
        /*0030*/ 	.word	0xffffffff


	//   ....[2]....
        /*0034*/ 	.word	0xffffffff


	//   ....[3]....
        /*0038*/ 	.word	0xffffffff


	//   ....[4]....
        /*003c*/ 	.word	0xffffffff


	//   ....[5]....
        /*0040*/ 	.word	0xffffffff


	//   ....[6]....
        /*0044*/ 	.word	0xffffffff


	//   ....[7]....
        /*0048*/ 	.word	0xffffffff


	//   ....[8]....
        /*004c*/ 	.word	0xffffffff


	//   ....[9]....
        /*0050*/ 	.word	0xffffffff


	//----- nvinfo : EIATTR_COOP_GROUP_INSTR_OFFSETS
	.align		4
.L_2007:
        /*0054*/ 	.byte	0x04, 0x28
        /*0056*/ 	.short	(.L_2009 - .L_2008)


	//   ....[0]....
.L_2008:
        /*0058*/ 	.word	0x00002180


	//   ....[1]....
        /*005c*/ 	.word	0x000021b0


	//   ....[2]....
        /*0060*/ 	.word	0x000021e0


	//   ....[3]....
        /*0064*/ 	.word	0x000021f0


	//   ....[4]....
        /*0068*/ 	.word	0x00002220


	//   ....[5]....
        /*006c*/ 	.word	0x00002230


	//   ....[6]....
        /*0070*/ 	.word	0x00002260


	//   ....[7]....
        /*0074*/ 	.word	0x00002270


	//   ....[8]....
        /*0078*/ 	.word	0x000022a0


	//   ....[9]....
        /*007c*/ 	.word	0x000022b0


	//----- nvinfo : EIATTR_VRC_CTA_INIT_COUNT
	.align		4
.L_2009:
        /*0080*/ 	.byte	0x02, 0x4a
	.zero		1
	.zero		1


	//----- nvinfo : EIATTR_EXIT_INSTR_OFFSETS
	.align		4
        /*0084*/ 	.byte	0x04, 0x1c
        /*0086*/ 	.short	(.L_2011 - .L_2010)


	//   ....[0]....
.L_2010:
        /*0088*/ 	.word	0x00006f40


	//----- nvinfo : EIATTR_MAX_THREADS
	.align		4
.L_2011:
        /*008c*/ 	.byte	0x04, 0x05
        /*008e*/ 	.short	(.L_2013 - .L_2012)
.L_2012:
        /*0090*/ 	.word	0x00000080
        /*0094*/ 	.word	0x00000001
        /*0098*/ 	.word	0x00000001


	//----- nvinfo : EIATTR_CRS_STACK_SIZE
	.align		4
.L_2013:
        /*009c*/ 	.byte	0x04, 0x1e
        /*009e*/ 	.short	(.L_2015 - .L_2014)
.L_2014:
        /*00a0*/ 	.word	0x00000000


	//----- nvinfo : EIATTR_CBANK_PARAM_SIZE
	.align		4
.L_2015:
        /*00a4*/ 	.byte	0x03, 0x19
        /*00a6*/ 	.short	0x0128


	//----- nvinfo : EIATTR_PARAM_CBANK
	.align		4
        /*00a8*/ 	.byte	0x04, 0x0a
        /*00aa*/ 	.short	(.L_2017 - .L_2016)
	.align		4
.L_2016:
        /*00ac*/ 	.word	index@(.nv.constant0._ZN10layer_norm13ln_bwd_kernelINS_13Kernel_traitsIf13__nv_bfloat16S2_S2_fjLj2560ELj1ELj1ELj4ELj8ENS_18Kernel_traits_baseILj2560EfS2_S2_S2_fjLj128EEEEELb0ELb1ELb0ELb1EEEvNS_9BwdParamsE)
        /*00b0*/ 	.short	0x0380
        /*00b2*/ 	.short	0x0128


	//----- nvinfo : EIATTR_SW_WAR
	.align		4
.L_2017:
        /*00b4*/ 	.byte	0x04, 0x36
        /*00b6*/ 	.short	(.L_2019 - .L_2018)
.L_2018:
        /*00b8*/ 	.word	0x00000008
.L_2019:


//--------------------- .nv.info._ZN10layer_norm13ln_bwd_kernelINS_13Kernel_traitsIf13__nv_bfloat16S2_S2_fjLj2560ELj1ELj1ELj4ELj8ENS_18Kernel_traits_baseILj2560EfS2_S2_S2_fjLj128EEEEELb0ELb1ELb1ELb0EEEvNS_9BwdParamsE --------------------------
	.section	.nv.info._ZN10layer_norm13ln_bwd_kernelINS_13Kernel_traitsIf13__nv_bfloat16S2_S2_fjLj2560ELj1ELj1ELj4ELj8ENS_18Kernel_traits_baseILj2560EfS2_S2_S2_fjLj128EEEEELb0ELb1ELb1ELb0EEEvNS_9BwdParamsE,"",@"SHT_CUDA_INFO"
	.sectionflags	@""
	.align	4


	//----- nvinfo : EIATTR_CUDA_API_VERSION
	.align		4
        /*0000*/ 	.byte	0x04, 0x37
        /*0002*/ 	.short	(.L_2021 - .L_2020)
.L_2020:
        /*0004*/ 	.word	0x00000082


	//----- nvinfo : EIATTR_KPARAM_INFO
	.align		4
.L_2021:
        /*0008*/ 	.byte	0x04, 0x17
        /*000a*/ 	.short	(.L_2023 - .L_2022)
.L_2022:
        /*000c*/ 	.word	0x00000000
        /*0010*/ 	.short	0x0000
        /*0012*/ 	.short	0x0000
        /*0014*/ 	.byte	0x00, 0xf0, 0xa1, 0x04


	//----- nvinfo : EIATTR_SPARSE_MMA_MASK
	.align		4
.L_2023:
        /*0018*/ 	.byte	0x03, 0x50
        /*001a*/ 	.short	0x0000


	//----- nvinfo : EIATTR_MAXREG_COUNT
	.align		4
        /*001c*/ 	.byte	0x03, 0x1b
        /*001e*/ 	.short	0x00ff


	//----- nvinfo : EIATTR_NUM_BARRIERS
	.align		4
        /*0020*/ 	.byte	0x02, 0x4c
        /*0022*/ 	.byte	0x01
	.zero		1


	//----- nvinfo : EIATTR_MERCURY_ISA_VERSION
	.align		4
        /*0024*/ 	.byte	0x03, 0x5f
        /*0026*/ 	.short	0x0101


	//----- nvinfo : EIATTR_COOP_GROUP_MASK_REGIDS
	.align		4
        /*0028*/ 	.byte	0x04, 0x29
        /*002a*/ 	.short	(.L_2025 - .L_2024)


	//   ....[0]....
.L_2024:
        /*002c*/ 	.word	0xffffffff


	//   ....[1]....
        /*0030*/ 	.word	0xffffffff


	//   ....[2]....
        /*0034*/ 	.word	0xffffffff


	//   ....[3]....
        /*0038*/ 	.word	0xffffffff


	//   ....[4]....
        /*003c*/ 	.word	0xffffffff


	//   ....[5]....
        /*0040*/ 	.word	0xffffffff


	//   ....[6]....
        /*0044*/ 	.word	0xffffffff


	//   ....[7]....
        /*0048*/ 	.word	0xffffffff


	//   ....[8]....
        /*004c*/ 	.word	0xffffffff


	//   ....[9]....
        /*0050*/ 	.word	0xffffffff


	//----- nvinfo : EIATTR_COOP_GROUP_INSTR_OFFSETS
	.align		4
.L_2025:
        /*0054*/ 	.byte	0x04, 0x28
        /*0056*/ 	.short	(.L_2027 - .L_2026)


	//   ....[0]....
.L_2026:
        /*0058*/ 	.word	0x00001de0


	//   ....[1]....
        /*005c*/ 	.word	0x00001e10


	//   ....[2]....
        /*0060*/ 	.word	0x00001e40


	//   ....[3]....
        /*0064*/ 	.word	0x00001e50


	//   ....[4]....
        /*0068*/ 	.word	0x00001e80


	//   ....[5]....
        /*006c*/ 	.word	0x00001e90


	//   ....[6]....
        /*0070*/ 	.word	0x00001ec0


	//   ....[7]....
        /*0074*/ 	.word	0x00001ed0


	//   ....[8]....
        /*0078*/ 	.word	0x00001f00


	//   ....[9]....
        /*007c*/ 	.word	0x00001f10


	//----- nvinfo : EIATTR_VRC_CTA_INIT_COUNT
	.align		4
.L_2027:
        /*0080*/ 	.byte	0x02, 0x4a
	.zero		1
	.zero		1


	//----- nvinfo : EIATTR_EXIT_INSTR_OFFSETS
	.align		4
        /*0084*/ 	.byte	0x04, 0x1c
        /*0086*/ 	.short	(.L_2029 - .L_2028)


	//   ....[0]....
.L_2028:
        /*0088*/ 	.word	0x000071b0


	//   ....[1]....
        /*008c*/ 	.word	0x00007250


	//----- nvinfo : EIATTR_MAX_THREADS
	.align		4
.L_2029:
        /*0090*/ 	.byte	0x04, 0x05
        /*0092*/ 	.short	(.L_2031 - .L_2030)
.L_2030:
        /*0094*/ 	.word	0x00000080
        /*0098*/ 	.word	0x00000001
        /*009c*/ 	.word	0x00000001


	//----- nvinfo : EIATTR_CRS_STACK_SIZE
	.align		4
.L_2031:
        /*00a0*/ 	.byte	0x04, 0x1e
        /*00a2*/ 	.short	(.L_2033 - .L_2032)
.L_2032:
        /*00a4*/ 	.word	0x00000000


	//----- nvinfo : EIATTR_CBANK_PARAM_SIZE
	.align		4
.L_2033:
        /*00a8*/ 	.byte	0x03, 0x19
        /*00aa*/ 	.short	0x0128


	//----- nvinfo : EIATTR_PARAM_CBANK
	.align		4
        /*00ac*/ 	.byte	0x04, 0x0a
        /*00ae*/ 	.short	(.L_2035 - .L_2034)
	.align		4
.L_2034:
        /*00b0*/ 	.word	index@(.nv.constant0._ZN10layer_norm13ln_bwd_kernelINS_13Kernel_traitsIf13__nv_bfloat16S2_S2_fjLj2560ELj1ELj1ELj4ELj8ENS_18Kernel_traits_baseILj2560EfS2_S2_S2_fjLj128EEEEELb0ELb1ELb1ELb0EEEvNS_9BwdParamsE)
        /*00b4*/ 	.short	0x0380
        /*00b6*/ 	.short	0x0128


	//----- nvinfo : EIATTR_SW_WAR
	.align		4
.L_2035:
        /*00b8*/ 	.byte	0x04, 0x36
        /*00ba*/ 	.short	(.L_2037 - .L_2036)
.L_2036:
        /*00bc*/ 	.word	0x00000008
.L_2037:


//--------------------- .nv.info._ZN10layer_norm13ln_bwd_kernelINS_13Kernel_traitsIf13__nv_bfloat16S2_S2_fjLj2560ELj1ELj1ELj4ELj8ENS_18Kernel_traits_baseILj2560EfS2_S2_S2_fjLj128EEEEELb0ELb1ELb1ELb1EEEvNS_9BwdParamsE --------------------------
	.section	.nv.info._ZN10layer_norm13ln_bwd_kernelINS_13Kernel_traitsIf13__nv_bfloat16S2_S2_fjLj2560ELj1ELj1ELj4ELj8ENS_18Kernel_traits_baseILj2560EfS2_S2_S2_fjLj128EEEEELb0ELb1ELb1ELb1EEEvNS_9BwdParamsE,"",@"SHT_CUDA_INFO"
	.sectionflags	@""
	.align	4


	//----- nvinfo : EIATTR_CUDA_API_VERSION
	.align		4
        /*0000*/ 	.byte	0x04, 0x37
        /*0002*/ 	.short	(.L_2039 - .L_2038)
.L_2038:
        /*0004*/ 	.word	0x00000082


	//----- nvinfo : EIATTR_KPARAM_INFO
	.align		4
.L_2039:
        /*0008*/ 	.byte	0x04, 0x17
        /*000a*/ 	.short	(.L_2041 - .L_2040)
.L_2040:
        /*000c*/ 	.word	0x00000000
        /*0010*/ 	.short	0x0000
        /*0012*/ 	.short	0x0000
        /*0014*/ 	.byte	0x00, 0xf0, 0xa1, 0x04


	//----- nvinfo : EIATTR_SPARSE_MMA_MASK
	.align		4
.L_2041:
        /*0018*/ 	.byte	0x03, 0x50
        /*001a*/ 	.short	0x0000


	//----- nvinfo : EIATTR_MAXREG_COUNT
	.align		4
        /*001c*/ 	.byte	0x03, 0x1b
        /*001e*/ 	.short	0x00ff


	//----- nvinfo : EIATTR_NUM_BARRIERS
	.align		4
        /*0020*/ 	.byte	0x02, 0x4c
        /*0022*/ 	.byte	0x01
	.zero		1


	//----- nvinfo : EIATTR_MERCURY_ISA_VERSION
	.align		4
        /*0024*/ 	.byte	0x03, 0x5f
        /*0026*/ 	.short	0x0101


	//----- nvinfo : EIATTR_COOP_GROUP_MASK_REGIDS
	.align		4
        /*0028*/ 	.byte	0x04, 0x29
        /*002a*/ 	.short	(.L_2043 - .L_2042)


	//   ....[0]....
.L_2042:
        /*002c*/ 	.word	0xffffffff


	//   ....[1]....
        /*0030*/ 	.word	0xffffffff


	//   ....[2]....
        /*0034*/ 	.word	0xffffffff


	//   ....[3]....
        /*0038*/ 	.word	0xffffffff


	//   ....[4]....
        /*003c*/ 	.word	0xffffffff


	//   ....[5]....
        /*0040*/ 	.word	0xffffffff


	//   ....[6]....
        /*0044*/ 	.word	0xffffffff


	//   ....[7]....
        /*0048*/ 	.word	0xffffffff


	//   ....[8]....
        /*004c*/ 	.word	0xffffffff


	//   ....[9]....
        /*0050*/ 	.word	0xffffffff


	//----- nvinfo : EIATTR_COOP_GROUP_INSTR_OFFSETS
	.align		4
.L_2043:
        /*0054*/ 	.byte	0x04, 0x28
        /*0056*/ 	.short	(.L_2045 - .L_2044)


	//   ....[0]....
.L_2044:
        /*0058*/ 	.word	0x00001730


	//   ....[1]....
        /*005c*/ 	.word	0x00001770


	//   ....[2]....
        /*0060*/ 	.word	0x000017c0


	//   ....[3]....
        /*0064*/ 	.word	0x000017d0


	//   ....[4]....
        /*0068*/ 	.word	0x00001810


	//   ....[5]....
        /*006c*/ 	.word	0x00001820


	//   ....[6]....
        /*0070*/ 	.word	0x00001860


	//   ....[7]....
        /*0074*/ 	.word	0x00001880


	//   ....[8]....
        /*0078*/ 	.word	0x000018f0


	//   ....[9]....
        /*007c*/ 	.word	0x00001900


	//----- nvinfo : EIATTR_VRC_CTA_INIT_COUNT
	.align		4
.L_2045:
        /*0080*/ 	.byte	0x02, 0x4a
	.zero		1
	.zero		1


	//----- nvinfo : EIATTR_EXIT_INSTR_OFFSETS
	.align		4
        /*0084*/ 	.byte	0x04, 0x1c
        /*0086*/ 	.short	(.L_2047 - .L_2046)


	//   ....[0]....
.L_2046:
        /*0088*/ 	.word	0x000066a0


	//----- nvinfo : EIATTR_MAX_THREADS
	.align		4
.L_2047:
        /*008c*/ 	.byte	0x04, 0x05
        /*008e*/ 	.short	(.L_2049 - .L_2048)
.L_2048:
        /*0090*/ 	.word	0x00000080
        /*0094*/ 	.word	0x00000001
        /*0098*/ 	.word	0x00000001


	//----- nvinfo : EIATTR_CRS_STACK_SIZE
	.align		4
.L_2049:
        /*009c*/ 	.byte	0x04, 0x1e
        /*009e*/ 	.short	(.L_2051 - .L_2050)
.L_2050:
        /*00a0*/ 	.word	0x00000000


	//----- nvinfo : EIATTR_CBANK_PARAM_SIZE
	.align		4
.L_2051:
        /*00a4*/ 	.byte	0x03, 0x19
        /*00a6*/ 	.short	0x0128


	//----- nvinfo : EIATTR_PARAM_CBANK
	.align		4
        /*00a8*/ 	.byte	0x04, 0x0a
        /*00aa*/ 	.short	(.L_2053 - .L_2052)
	.align		4
.L_2052:
        /*00ac*/ 	.word	index@(.nv.constant0._ZN10layer_norm13ln_bwd_kernelINS_13Kernel_traitsIf13__nv_bfloat16S2_S2_fjLj2560ELj1ELj1ELj4ELj8ENS_18Kernel_traits_baseILj2560EfS2_S2_S2_fjLj128EEEEELb0ELb1ELb1ELb1EEEvNS_9BwdParamsE)
        /*00b0*/ 	.short	0x0380
        /*00b2*/ 	.short	0x0128


	//----- nvinfo : EIATTR_SW_WAR
	.align		4
.L_2053:
        /*00b4*/ 	.byte	0x04, 0x36
        /*00b6*/ 	.short	(.L_2055 - .L_2054)
.L_2054:
        /*00b8*/ 	.word	0x00000008
.L_2055:


//--------------------- .nv.info._ZN10layer_norm13ln_bwd_kernelINS_13Kernel_traitsIf13__nv_bfloat16S2_S2_fjLj2560ELj1ELj1ELj4ELj8ENS_18Kernel_traits_baseILj2560EfS2_S2_S2_fjLj128EEEEELb1ELb0ELb0ELb0EEEvNS_9BwdParamsE --------------------------
	.section	.nv.info._ZN10layer_norm13ln_bwd_kernelINS_13Kernel_traitsIf13__nv_bfloat16S2_S2_fjLj2560ELj1ELj1ELj4ELj8ENS_18Kernel_traits_baseILj2560EfS2_S2_S2_fjLj128EEEEELb1ELb0ELb0ELb0EEEvNS_9BwdParamsE,"",@"SHT_CUDA_INFO"
	.sectionflags	@""
	.align	4


	//----- nvinfo : EIATTR_CUDA_API_VERSION
	.align		4
        /*0000*/ 	.byte	0x04, 0x37
        /*0002*/ 	.short	(.L_2057 - .L_2056)
.L_2056:
        /*0004*/ 	.word	0x00000082


	//----- nvinfo : EIATTR_KPARAM_INFO
	.align		4
.L_2057:
        /*0008*/ 	.byte	0x04, 0x17
        /*000a*/ 	.short	(.L_2059 - .L_2058)
.L_2058:
        /*000c*/ 	.word	0x00000000
        /*0010*/ 	.short	0x0000
        /*0012*/ 	.short	0x0000
        /*0014*/ 	.byte	0x00, 0xf0, 0xa1, 0x04


	//----- nvinfo : EIATTR_SPARSE_MMA_MASK
	.align		4
.L_2059:
        /*0018*/ 	.byte	0x03, 0x50
        /*001a*/ 	.short	0x0000


	//----- nvinfo : EIATTR_MAXREG_COUNT
	.align		4
        /*001c*/ 	.byte	0x03, 0x1b
        /*001e*/ 	.short	0x00ff


	//----- nvinfo : EIATTR_NUM_BARRIERS
	.align		4
        /*0020*/ 	.byte	0x02, 0x4c
        /*0022*/ 	.byte	0x01
	.zero		1


	//----- nvinfo : EIATTR_MERCURY_ISA_VERSION
	.align		4
        /*0024*/ 	.byte	0x03, 0x5f
        /*0026*/ 	.short	0x0101


	//----- nvinfo : EIATTR_COOP_GROUP_MASK_REGIDS
	.align		4
        /*0028*/ 	.byte	0x04, 0x29
        /*002a*/ 	.short	(.L_2061 - .L_2060)


	//   ....[0]....
.L_2060:
        /*002c*/ 	.word	0xffffffff


	//   ....[1]....
        /*0030*/ 	.word	0xffffffff


	//   ....[2]....
        /*0034*/ 	.word	0xffffffff


	//   ....[3]....
        /*0038*/ 	.word	0xffffffff


	//   ....[4]....
        /*003c*/ 	.word	0xffffffff


	//   ....[5]....
        /*0040*/ 	.word	0xffffffff


	//   ....[6]....
        /*0044*/ 	.word	0xffffffff


	//   ....[7]....
        /*0048*/ 	.word	0xffffffff


	//   ....[8]....
        /*004c*/ 	.word	0xffffffff


	//   ....[9]....
        /*0050*/ 	.word	0xffffffff


	//----- nvinfo : EIATTR_COOP_GROUP_INSTR_OFFSETS
	.align		4
.L_2061:
        /*0054*/ 	.byte	0x04, 0x28
        /*0056*/ 	.short	(.L_2063 - .L_2062)


	//   ....[0]....
.L_2062:
        /*0058*/ 	.word	0x00001ad0


	//   ....[1]....
        /*005c*/ 	.word	0x00001bd0


	//   ....[2]....
        /*0060*/ 	.word	0x00001c00


	//   ....[3]....
        /*0064*/ 	.word	0x00001c40


	//   ....[4]....
        /*0068*/ 	.word	0x00001c50


	//   ....[5]....
        /*006c*/ 	.word	0x00001c80


	//   ....[6]....
        /*0070*/ 	.word	0x00001c90


	//   ....[7]....
        /*0074*/ 	.word	0x00001cc0


	//   ....[8]....
        /*0078*/ 	.word	0x00001cd0


	//   ....[9]....
        /*007c*/ 	.word	0x00001d00


	//----- nvinfo : EIATTR_VRC_CTA_INIT_COUNT
	.align		4
.L_2063:
        /*0080*/ 	.byte	0x02, 0x4a
	.zero		1
	.zero		1


	//----- nvinfo : EIATTR_EXIT_INSTR_OFFSETS
	.align		4
        /*0084*/ 	.byte	0x04, 0x1c
        /*0086*/ 	.short	(.L_2065 - .L_2064)


	//   ....[0]....
.L_2064:
        /*0088*/ 	.word	0x00006210


	//   ....[1]....
        /*008c*/ 	.word	0x00006290


	//----- nvinfo : EIATTR_MAX_THREADS
	.align		4
.L_2065:
        /*0090*/ 	.byte	0x04, 0x05
        /*0092*/ 	.short	(.L_2067 - .L_2066)
.L_2066:
        /*0094*/ 	.word	0x00000080
        /*0098*/ 	.word	0x00000001
        /*009c*/ 	.word	0x00000001


	//----- nvinfo : EIATTR_CRS_STACK_SIZE
	.align		4
.L_2067:
        /*00a0*/ 	.byte	0x04, 0x1e
        /*00a2*/ 	.short	(.L_2069 - .L_2068)
.L_2068:
        /*00a4*/ 	.word	0x00000000


	//----- nvinfo : EIATTR_CBANK_PARAM_SIZE
	.align		4
.L_2069:
        /*00a8*/ 	.byte	0x03, 0x19
        /*00aa*/ 	.short	0x0128


	//----- nvinfo : EIATTR_PARAM_CBANK
	.align		4
        /*00ac*/ 	.byte	0x04, 0x0a
        /*00ae*/ 	.short	(.L_2071 - .L_2070)
	.align		4
.L_2070:
        /*00b0*/ 	.word	index@(.nv.constant0._ZN10layer_norm13ln_bwd_kernelINS_13Kernel_traitsIf13__nv_bfloat16S2_S2_fjLj2560ELj1ELj1ELj4ELj8ENS_18Kernel_traits_baseILj2560EfS2_S2_S2_fjLj128EEEEELb1ELb0ELb0ELb0EEEvNS_9BwdParamsE)
        /*00b4*/ 	.short	0x0380
        /*00b6*/ 	.short	0x0128


	//----- nvinfo : EIATTR_SW_WAR
	.align		4
.L_2071:
        /*00b8*/ 	.byte	0x04, 0x36
        /*00ba*/ 	.short	(.L_2073 - .L_2072)
.L_2072:
        /*00bc*/ 	.word	0x00000008
.L_2073:


//--------------------- .nv.info._ZN10layer_norm13ln_bwd_kernelINS_13Kernel_traitsIf13__nv_bfloat16S2_S2_fjLj2560ELj1ELj1ELj4ELj8ENS_18Kernel_traits_baseILj2560EfS2_S2_S2_fjLj128EEEEELb1ELb0ELb0ELb1EEEvNS_9BwdParamsE --------------------------
	.section	.nv.info._ZN10layer_norm13ln_bwd_kernelINS_13Kernel_traitsIf13__nv_bfloat16S2_S2_fjLj2560ELj1ELj1ELj4ELj8ENS_18Kernel_traits_baseILj2560EfS2_S2_S2_fjLj128EEEEELb1ELb0ELb0ELb1EEEvNS_9BwdParamsE,"",@"SHT_CUDA_INFO"
	.sectionflags	@""
	.align	4


	//----- nvinfo : EIATTR_CUDA_API_VERSION
	.align		4
        /*0000*/ 	.byte	0x04, 0x37
        /*0002*/ 	.short	(.L_2075 - .L_2074)
.L_2074:
        /*0004*/ 	.word	0x00000082


	//----- nvinfo : EIATTR_KPARAM_INFO
	.align		4
.L_2075:
        /*0008*/ 	.byte	0x04, 0x17
        /*000a*/ 	.short	(.L_2077 - .L_2076)
.L_2076:
        /*000c*/ 	.word	0x00000000
        /*0010*/ 	.short	0x0000
        /*0012*/ 	.short	0x0000
        /*0014*/ 	.byte	0x00, 0xf0, 0xa1, 0x04


	//----- nvinfo : EIATTR_SPARSE_MMA_MASK
	.align		4
.L_2077:
        /*0018*/ 	.byte	0x03, 0x50
        /*001a*/ 	.short	0x0000


	//----- nvinfo : EIATTR_MAXREG_COUNT
	.align		4
        /*001c*/ 	.byte	0x03, 0x1b
        /*001e*/ 	.short	0x00ff


	//----- nvinfo : EIATTR_NUM_BARRIERS
	.align		4
        /*0020*/ 	.byte	0x02, 0x4c
        /*0022*/ 	.byte	0x01
	.zero		1


	//----- nvinfo : EIATTR_MERCURY_ISA_VERSION
	.align		4
        /*0024*/ 	.byte	0x03, 0x5f
        /*0026*/ 	.short	0x0101


	//----- nvinfo : EIATTR_COOP_GROUP_MASK_REGIDS
	.align		4
        /*0028*/ 	.byte	0x04, 0x29
        /*002a*/ 	.short	(.L_2079 - .L_2078)


	//   ....[0]....
.L_2078:
        /*002c*/ 	.word	0xffffffff


	//   ....[1]....
        /*0030*/ 	.word	0xffffffff


	//   ....[2]....
        /*0034*/ 	.word	0xffffffff


	//   ....[3]....
        /*0038*/ 	.word	0xffffffff


	//   ....[4]....
        /*003c*/ 	.word	0xffffffff


	//   ....[5]....
        /*0040*/ 	.word	0xffffffff


	//   ....[6]....
        /*0044*/ 	.word	0xffffffff


	//   ....[7]....
        /*0048*/ 	.word	0xffffffff


	//   ....[8]....
        /*004c*/ 	.word	0xffffffff


	//   ....[9]....
        /*0050*/ 	.word	0xffffffff


	//----- nvinfo : EIATTR_COOP_GROUP_INSTR_OFFSETS
	.align		4
.L_2079:
        /*0054*/ 	.byte	0x04, 0x28
        /*0056*/ 	.short	(.L_2081 - .L_2080)


	//   ....[0]....
.L_2080:
        /*0058*/ 	.word	0x00001330


	//   ....[1]....
        /*005c*/ 	.word	0x00001340


	//   ....[2]....
        /*0060*/ 	.word	0x000013b0


	//   ....[3]....
        /*0064*/ 	.word	0x000013c0


	//   ....[4]....
        /*0068*/ 	.word	0x000013f0


	//   ....[5]....
        /*006c*/ 	.word	0x00001400


	//   ....[6]....
        /*0070*/ 	.word	0x00001460


	//   ....[7]....
        /*0074*/ 	.word	0x00001470


	//   ....[8]....
        /*0078*/ 	.word	0x000014d0


	//   ....[9]....
        /*007c*/ 	.word	0x000014e0


	//----- nvinfo : EIATTR_VRC_CTA_INIT_COUNT
	.align		4
.L_2081:
        /*0080*/ 	.byte	0x02, 0x4a
	.zero		1
	.zero		1


	//----- nvinfo : EIATTR_EXIT_INSTR_OFFSETS
	.align		4
        /*0084*/ 	.byte	0x04, 0x1c
        /*0086*/ 	.short	(.L_2083 - .L_2082)


	//   ....[0]....
.L_2082:
        /*0088*/ 	.word	0x00005910


	//----- nvinfo : EIATTR_MAX_THREADS
	.align		4
.L_2083:
        /*008c*/ 	.byte	0x04, 0x05
        /*008e*/ 	.short	(.L_2085 - .L_2084)
.L_2084:
        /*0090*/ 	.word	0x00000080
        /*0094*/ 	.word	0x00000001
        /*0098*/ 	.word	0x00000001


	//----- nvinfo : EIATTR_CBANK_PARAM_SIZE
	.align		4
.L_2085:
        /*009c*/ 	.byte	0x03, 0x19
        /*009e*/ 	.short	0x0128


	//----- nvinfo : EIATTR_PARAM_CBANK
	.align		4
        /*00a0*/ 	.byte	0x04, 0x0a
        /*00a2*/ 	.short	(.L_2087 - .L_2086)
	.align		4
.L_2086:
        /*00a4*/ 	.word	index@(.nv.constant0._ZN10layer_norm13ln_bwd_kernelINS_13Kernel_traitsIf13__nv_bfloat16S2_S2_fjLj2560ELj1ELj1ELj4ELj8ENS_18Kernel_traits_baseILj2560EfS2_S2_S2_fjLj128EEEEELb1ELb0ELb0ELb1EEEvNS_9BwdParamsE)
        /*00a8*/ 	.short	0x0380
        /*00aa*/ 	.short	0x0128


	//----- nvinfo : EIATTR_SW_WAR
	.align		4
.L_2087:
        /*00ac*/ 	.byte	0x04, 0x36
        /*00ae*/ 	.short	(.L_2089 - .L_2088)
.L_2088:
        /*00b0*/ 	.word	0x00000008
.L_2089:


//--------------------- .nv.info._ZN10layer_norm22ln_bwd_finalize_kernelINS_22Kernel_traits_finalizeILj2560Ef13__nv_bfloat16S2_S2_fjLb0ELj1024ELj4ENS_18Kernel_traits_baseILj2560EfS2_S2_S2_fjLj1024EEEEELb0ELb0EEEvNS_9BwdParamsE --------------------------
	.section	.nv.info._ZN10layer_norm22ln_bwd_finalize_kernelINS_22Kernel_traits_finalizeILj2560Ef13__nv_bfloat16S2_S2_fjLb0ELj1024ELj4ENS_18Kernel_traits_baseILj2560EfS2_S2_S2_fjLj1024EEEEELb0ELb0EEEvNS_9BwdParamsE,"",@"SHT_CUDA_INFO"
	.sectionflags	@""
	.align	4


	//----- nvinfo : EIATTR_CUDA_API_VERSION
	.align		4
        /*0000*/ 	.byte	0x04, 0x37
        /*0002*/ 	.short	(.L_2091 - .L_2090)
.L_2090:
        /*0004*/ 	.word	0x00000082


	//----- nvinfo : EIATTR_KPARAM_INFO
	.align		4
.L_2091:
        /*0008*/ 	.byte	0x04, 0x17
        /*000a*/ 	.short	(.L_2093 - .L_2092)
.L_2092:
        /*000c*/ 	.word	0x00000000
        /*0010*/ 	.short	0x0000
        /*0012*/ 	.short	0x0000
        /*0014*/ 	.byte	0x00, 0xf0, 0xa1, 0x04


	//----- nvinfo : EIATTR_SPARSE_MMA_MASK
	.align		4
.L_2093:
        /*0018*/ 	.byte	0x03, 0x50
        /*001a*/ 	.short	0x0000


	//----- nvinfo : EIATTR_MAXREG_COUNT
	.align		4
        /*001c*/ 	.byte	0x03, 0x1b
        /*001e*/ 	.short	0x0040


	//----- nvinfo : EIATTR_NUM_BARRIERS
	.align		4
        /*0020*/ 	.byte	0x02, 0x4c
        /*0022*/ 	.byte	0x01
	.zero		1


	//----- nvinfo : EIATTR_MERCURY_ISA_VERSION
	.align		4
        /*0024*/ 	.byte	0x03, 0x5f
        /*0026*/ 	.short	0x0101


	//----- nvinfo : EIATTR_COOP_GROUP_MASK_REGIDS
	.align		4
        /*0028*/ 	.byte	0x04, 0x29
        /*002a*/ 	.short	(.L_2095 - .L_2094)


	//   ....[0]....
.L_2094:
        /*002c*/ 	.word	0xffffffff


	//   ....[1]....
        /*0030*/ 	.word	0xffffffff


	//   ....[2]....
        /*0034*/ 	.word	0xffffffff


	//   ....[3]....
        /*0038*/ 	.word	0xffffffff


	//   ....[4]....
        /*003c*/ 	.word	0xffffffff


	//   ....[5]....
        /*0040*/ 	.word	0xffffffff


	//   ....[6]....
        /*0044*/ 	.word	0xffffffff


	//   ....[7]....
        /*0048*/ 	.word	0xffffffff


	//   ....[8]....
        /*004c*/ 	.word	0xffffffff


	//   ....[9]....
        /*0050*/ 	.word	0xffffffff


	//----- nvinfo : EIATTR_COOP_GROUP_INSTR_OFFSETS
	.align		4
.L_2095:
        /*0054*/ 	.byte	0x04, 0x28
        /*0056*/ 	.short	(.L_2097 - .L_2096)


	//   ....[0]....
.L_2096:
        /*0058*/ 	.word	0x000015e0


	//   ....[1]....
        /*005c*/ 	.word	0x000015f0


	//   ....[2]....
        /*0060*/ 	.word	0x00001620


	//   ....[3]....
        /*0064*/ 	.word	0x00001630


	//   ....[4]....
        /*0068*/ 	.word	0x00001660


	//   ....[5]....
        /*006c*/ 	.word	0x00001670


	//   ....[6]....
        /*0070*/ 	.word	0x000016b0


	//   ....[7]....
        /*0074*/ 	.word	0x000016e0


	//   ....[8]....
        /*0078*/ 	.word	0x00001710


	//   ....[9]....
        /*007c*/ 	.word	0x00001720


	//----- nvinfo : EIATTR_VRC_CTA_INIT_COUNT
	.align		4
.L_2097:
        /*0080*/ 	.byte	0x02, 0x4a
	.zero		1
	.zero		1


	//----- nvinfo : EIATTR_EXIT_INSTR_OFFSETS
	.align		4
        /*0084*/ 	.byte	0x04, 0x1c
        /*0086*/ 	.short	(.L_2099 - .L_2098)


	//   ....[0]....
.L_2098:
        /*0088*/ 	.word	0x00000060


	//   ....[1]....
        /*008c*/ 	.word	0x00001780


	//   ....[2]....
        /*0090*/ 	.word	0x000017b0


	//   ....[3]....
        /*0094*/ 	.word	0x00001850


	//----- nvinfo : EIATTR_MAX_THREADS
	.align		4
.L_2099:
        /*0098*/ 	.byte	0x04, 0x05
        /*009a*/ 	.short	(.L_2101 - .L_2100)
.L_2100:
        /*009c*/ 	.word	0x00000400
        /*00a0*/ 	.word	0x00000001
        /*00a4*/ 	.word	0x00000001


	//----- nvinfo : EIATTR_CRS_STACK_SIZE
	.align		4
.L_2101:
        /*00a8*/ 	.byte	0x04, 0x1e
        /*00aa*/ 	.short	(.L_2103 - .L_2102)
.L_2102:
        /*00ac*/ 	.word	0x00000000


	//----- nvinfo : EIATTR_CBANK_PARAM_SIZE
	.align		4
.L_2103:
        /*00b0*/ 	.byte	0x03, 0x19
        /*00b2*/ 	.short	0x0128


	//----- nvinfo : EIATTR_PARAM_CBANK
	.align		4
        /*00b4*/ 	.byte	0x04, 0x0a
        /*00b6*/ 	.short	(.L_2105 - .L_2104)
	.align		4
.L_2104:
        /*00b8*/ 	.word	index@(.nv.constant0._ZN10layer_norm22ln_bwd_finalize_kernelINS_22Kernel_traits_finalizeILj2560Ef13__nv_bfloat16S2_S2_fjLb0ELj1024ELj4ENS_18Kernel_traits_baseILj2560EfS2_S2_S2_fjLj1024EEEEELb0ELb0EEEvNS_9BwdParamsE)
        /*00bc*/ 	.short	0x0380
        /*00be*/ 	.short	0x0128


	//----- nvinfo : EIATTR_SW_WAR
	.align		4
.L_2105:
        /*00c0*/ 	.byte	0x04, 0x36
        /*00c2*/ 	.short	(.L_2107 - .L_2106)
.L_2106:
        /*00c4*/ 	.word	0x00000008
.L_2107:


//--------------------- .nv.info._ZN10layer_norm13ln_bwd_kernelINS_13Kernel_traitsIf13__nv_bfloat16S2_S2_fjLj2560ELj1ELj1ELj4ELj8ENS_18Kernel_traits_baseILj2560EfS2_S2_S2_fjLj128EEEEELb1ELb0ELb1ELb0EEEvNS_9BwdParamsE --------------------------
	.section	.nv.info._ZN10layer_norm13ln_bwd_kernelINS_13Kernel_traitsIf13__nv_bfloat16S2_S2_fjLj2560ELj1ELj1ELj4ELj8ENS_18Kernel_traits_baseILj2560EfS2_S2_S2_fjLj128EEEEELb1ELb0ELb1ELb0EEEvNS_9BwdParamsE,"",@"SHT_CUDA_INFO"
	.sectionflags	@""
	.align	4


	//----- nvinfo : EIATTR_CUDA_API_VERSION
	.align		4
        /*0000*/ 	.byte	0x04, 0x37
        /*0002*/ 	.short	(.L_2109 - .L_2108)
.L_2108:
        /*0004*/ 	.word	0x00000082


	//----- nvinfo : EIATTR_KPARAM_INFO
	.align		4
.L_2109:
        /*0008*/ 	.byte	0x04, 0x17
        /*000a*/ 	.short	(.L_2111 - .L_2110)
.L_2110:
        /*000c*/ 	.word	0x00000000
        /*0010*/ 	.short	0x0000
        /*0012*/ 	.short	0x0000
        /*0014*/ 	.byte	0x00, 0xf0, 0xa1, 0x04


	//----- nvinfo : EIATTR_SPARSE_MMA_MASK
	.align		4
.L_2111:
        /*0018*/ 	.byte	0x03, 0x50
        /*001a*/ 	.short	0x0000


	//----- nvinfo : EIATTR_MAXREG_COUNT
	.align		4
        /*001c*/ 	.byte	0x03, 0x1b
        /*001e*/ 	.short	0x00ff


	//----- nvinfo : EIATTR_NUM_BARRIERS
	.align		4
        /*0020*/ 	.byte	0x02, 0x4c
        /*0022*/ 	.byte	0x01
	.zero		1


	//----- nvinfo : EIATTR_MERCURY_ISA_VERSION
	.align		4
        /*0024*/ 	.byte	0x03, 0x5f
        /*0026*/ 	.short	0x0101


	//----- nvinfo : EIATTR_COOP_GROUP_MASK_REGIDS
	.align		4
        /*0028*/ 	.byte	0x04, 0x29
        /*002a*/ 	.short	(.L_2113 - .L_2112)


	//   ....[0]....
.L_2112:
        /*002c*/ 	.word	0xffffffff


	//   ....[1]....
        /*0030*/ 	.word	0xffffffff


	//   ....[2]....
        /*0034*/ 	.word	0xffffffff


	//   ....[3]....
        /*0038*/ 	.word	0xffffffff


	//   ....[4]....
        /*003c*/ 	.word	0xffffffff


	//   ....[5]....
        /*0040*/ 	.word	0xffffffff


	//   ....[6]....
        /*0044*/ 	.word	0xffffffff


	//   ....[7]....
        /*0048*/ 	.word	0xffffffff


	//   ....[8]....
        /*004c*/ 	.word	0xffffffff


	//   ....[9]....
        /*0050*/ 	.word	0xffffffff


	//----- nvinfo : EIATTR_COOP_GROUP_INSTR_OFFSETS
	.align		4
.L_2113:
        /*0054*/ 	.byte	0x04, 0x28
        /*0056*/ 	.short	(.L_2115 - .L_2114)


	//   ....[0]....
.L_2114:
        /*0058*/ 	.word	0x000020f0


	//   ....[1]....
        /*005c*/ 	.word	0x00002120


	//   ....[2]....
        /*0060*/ 	.word	0x00002150


	//   ....[3]....
        /*0064*/ 	.word	0x00002160


	//   ....[4]....
        /*0068*/ 	.word	0x00002190


	//   ....[5]....
        /*006c*/ 	.word	0x000021a0


	//   ....[6]....
        /*0070*/ 	.word	0x000021d0


	//   ....[7]....
        /*0074*/ 	.word	0x000021e0


	//   ....[8]....
        /*0078*/ 	.word	0x00002210


	//   ....[9]....
        /*007c*/ 	.word	0x00002220


	//----- nvinfo : EIATTR_VRC_CTA_INIT_COUNT
	.align		4
.L_2115:
        /*0080*/ 	.byte	0x02, 0x4a
	.zero		1
	.zero		1


	//----- nvinfo : EIATTR_EXIT_INSTR_OFFSETS
	.align		4
        /*0084*/ 	.byte	0x04, 0x1c
        /*0086*/ 	.short	(.L_2117 - .L_2116)


	//   ....[0]....
.L_2116:
        /*0088*/ 	.word	0x00007080


	//   ....[1]....
        /*008c*/ 	.word	0x00007100


	//----- nvinfo : EIATTR_MAX_THREADS
	.align		4
.L_2117:
        /*0090*/ 	.byte	0x04, 0x05
        /*0092*/ 	.short	(.L_2119 - .L_2118)
.L_2118:
        /*0094*/ 	.word	0x00000080
        /*0098*/ 	.word	0x00000001
        /*009c*/ 	.word	0x00000001


	//----- nvinfo : EIATTR_CRS_STACK_SIZE
	.align		4
.L_2119:
        /*00a0*/ 	.byte	0x04, 0x1e
        /*00a2*/ 	.short	(.L_2121 - .L_2120)
.L_2120:
        /*00a4*/ 	.word	0x00000000


	//----- nvinfo : EIATTR_CBANK_PARAM_SIZE
	.align		4
.L_2121:
        /*00a8*/ 	.byte	0x03, 0x19
        /*00aa*/ 	.short	0x0128


	//----- nvinfo : EIATTR_PARAM_CBANK
	.align		4
        /*00ac*/ 	.byte	0x04, 0x0a
        /*00ae*/ 	.short	(.L_2123 - .L_2122)
	.align		4
.L_2122:
        /*00b0*/ 	.word	index@(.nv.constant0._ZN10layer_norm13ln_bwd_kernelINS_13Kernel_traitsIf13__nv_bfloat16S2_S2_fjLj2560ELj1ELj1ELj4ELj8ENS_18Kernel_traits_baseILj2560EfS2_S2_S2_fjLj128EEEEELb1ELb0ELb1ELb0EEEvNS_9BwdParamsE)
        /*00b4*/ 	.short	0x0380
        /*00b6*/ 	.short	0x0128


	//----- nvinfo : EIATTR_SW_WAR
	.align		4
.L_2123:
        /*00b8*/ 	.byte	0x04, 0x36
        /*00ba*/ 	.short	(.L_2125 - .L_2124)
.L_2124:
        /*00bc*/ 	.word	0x00000008
.L_2125:


//--------------------- .nv.info._ZN10layer_norm22ln_bwd_finalize_kernelINS_22Kernel_traits_finalizeILj2560Ef13__nv_bfloat16S2_S2_fjLb0ELj1024ELj4ENS_18Kernel_traits_baseILj2560EfS2_S2_S2_fjLj1024EEEEELb0ELb1EEEvNS_9BwdParamsE --------------------------
	.section	.nv.info._ZN10layer_norm22ln_bwd_finalize_kernelINS_22Kernel_traits_finalizeILj2560Ef13__nv_bfloat16S2_S2_fjLb0ELj1024ELj4ENS_18Kernel_traits_baseILj2560EfS2_S2_S2_fjLj1024EEEEELb0ELb1EEEvNS_9BwdParamsE,"",@"SHT_CUDA_INFO"
	.sectionflags	@""
	.align	4


	//----- nvinfo : EIATTR_CUDA_API_VERSION
	.align		4
        /*0000*/ 	.byte	0x04, 0x37
        /*0002*/ 	.short	(.L_2127 - .L_2126)
.L_2126:
        /*0004*/ 	.word	0x00000082


	//----- nvinfo : EIATTR_KPARAM_INFO
	.align		4
.L_2127:
        /*0008*/ 	.byte	0x04, 0x17
        /*000a*/ 	.short	(.L_2129 - .L_2128)
.L_2128:
        /*000c*/ 	.word	0x00000000
        /*0010*/ 	.short	0x0000
        /*0012*/ 	.short	0x0000
        /*0014*/ 	.byte	0x00, 0xf0, 0xa1, 0x04


	//----- nvinfo : EIATTR_SPARSE_MMA_MASK
	.align		4
.L_2129:
        /*0018*/ 	.byte	0x03, 0x50
        /*001a*/ 	.short	0x0000


	//----- nvinfo : EIATTR_MAXREG_COUNT
	.align		4
        /*001c*/ 	.byte	0x03, 0x1b
        /*001e*/ 	.short	0x0040


	//----- nvinfo : EIATTR_NUM_BARRIERS
	.align		4
        /*0020*/ 	.byte	0x02, 0x4c
        /*0022*/ 	.byte	0x01
	.zero		1


	//----- nvinfo : EIATTR_MERCURY_ISA_VERSION
	.align		4
        /*0024*/ 	.byte	0x03, 0x5f
        /*0026*/ 	.short	0x0101


	//----- nvinfo : EIATTR_COOP_GROUP_MASK_REGIDS
	.align		4
        /*0028*/ 	.byte	0x04, 0x29
        /*002a*/ 	.short	(.L_2131 - .L_2130)


	//   ....[0]....
.L_2130:
        /*002c*/ 	.word	0xffffffff


	//   ....[1]....
        /*0030*/ 	.word	0xffffffff


	//   ....[2]....
        /*0034*/ 	.word	0xffffffff


	//   ....[3]....
        /*0038*/ 	.word	0xffffffff


	//   ....[4]....
        /*003c*/ 	.word	0xffffffff


	//   ....[5]....
        /*0040*/ 	.word	0xffffffff


	//   ....[6]....
        /*0044*/ 	.word	0xffffffff


	//   ....[7]....
        /*0048*/ 	.word	0xffffffff


	//   ....[8]....
        /*004c*/ 	.word	0xffffffff


	//   ....[9]....
        /*0050*/ 	.word	0xffffffff


	//----- nvinfo : EIATTR_COOP_GROUP_INSTR_OFFSETS
	.align		4
.L_2131:
        /*0054*/ 	.byte	0x04, 0x28
        /*0056*/ 	.short	(.L_2133 - .L_2132)


	//   ....[0]....
.L_2132:
        /*0058*/ 	.word	0x00001630


	//   ....[1]....
        /*005c*/ 	.word	0x00001640


	//   ....[2]....
        /*0060*/ 	.word	0x00001670


	//   ....[3]....
        /*0064*/ 	.word	0x00001680


	//   ....[4]....
        /*0068*/ 	.word	0x000016b0


	//   ....[5]....
        /*006c*/ 	.word	0x000016c0


	//   ....[6]....
        /*0070*/ 	.word	0x000016f0


	//   ....[7]....
        /*0074*/ 	.word	0x00001710


	//   ....[8]....
        /*0078*/ 	.word	0x00001740


	//   ....[9]....
        /*007c*/ 	.word	0x00001750


	//----- nvinfo : EIATTR_VRC_CTA_INIT_COUNT
	.align		4
.L_2133:
        /*0080*/ 	.byte	0x02, 0x4a
	.zero		1
	.zero		1


	//----- nvinfo : EIATTR_EXIT_INSTR_OFFSETS
	.align		4
        /*0084*/ 	.byte	0x04, 0x1c
        /*0086*/ 	.short	(.L_2135 - .L_2134)


	//   ....[0]....
.L_2134:
        /*0088*/ 	.word	0x00000070


	//   ....[1]....
        /*008c*/ 	.word	0x000017b0


	//   ....[2]....
        /*0090*/ 	.word	0x00001860


	//----- nvinfo : EIATTR_MAX_THREADS
	.align		4
.L_2135:
        /*0094*/ 	.byte	0x04, 0x05
        /*0096*/ 	.short	(.L_2137 - .L_2136)
.L_2136:
        /*0098*/ 	.word	0x00000400
        /*009c*/ 	.word	0x00000001
        /*00a0*/ 	.word	0x00000001


	//----- nvinfo : EIATTR_CRS_STACK_SIZE
	.align		4
.L_2137:
        /*00a4*/ 	.byte	0x04, 0x1e
        /*00a6*/ 	.short	(.L_2139 - .L_2138)
.L_2138:
        /*00a8*/ 	.word	0x00000000


	//----- nvinfo : EIATTR_CBANK_PARAM_SIZE
	.align		4
.L_2139:
        /*00ac*/ 	.byte	0x03, 0x19
        /*00ae*/ 	.short	0x0128


	//----- nvinfo : EIATTR_PARAM_CBANK
	.align		4
        /*00b0*/ 	.byte	0x04, 0x0a
        /*00b2*/ 	.short	(.L_2141 - .L_2140)
	.align		4
.L_2140:
        /*00b4*/ 	.word	index@(.nv.constant0._ZN10layer_norm22ln_bwd_finalize_kernelINS_22Kernel_traits_finalizeILj2560Ef13__nv_bfloat16S2_S2_fjLb0ELj1024ELj4ENS_18Kernel_traits_baseILj2560EfS2_S2_S2_fjLj1024EEEEELb0ELb1EEEvNS_9BwdParamsE)
        /*00b8*/ 	.short	0x0380
        /*00ba*/ 	.short	0x0128


	//----- nvinfo : EIATTR_SW_WAR
	.align		4
.L_2141:
        /*00bc*/ 	.byte	0x04, 0x36
        /*00be*/ 	.short	(.L_2143 - .L_2142)
.L_2142:
        /*00c0*/ 	.word	0x00000008
.L_2143:


//--------------------- .nv.info._ZN10layer_norm13ln_bwd_kernelINS_13Kernel_traitsIf13__nv_bfloat16S2_S2_fjLj2560ELj1ELj1ELj4ELj8ENS_18Kernel_traits_baseILj2560EfS2_S2_S2_fjLj128EEEEELb1ELb0ELb1ELb1EEEvNS_9BwdParamsE --------------------------
	.section	.nv.info._ZN10layer_norm13ln_bwd_kernelINS_13Kernel_traitsIf13__nv_bfloat16S2_S2_fjLj2560ELj1ELj1ELj4ELj8ENS_18Kernel_traits_baseILj2560EfS2_S2_S2_fjLj128EEEEELb1ELb0ELb1ELb1EEEvNS_9BwdParamsE,"",@"SHT_CUDA_INFO"
	.sectionflags	@""
	.align	4


	//----- nvinfo : EIATTR_CUDA_API_VERSION
	.align		4
        /*0000*/ 	.byte	0x04, 0x37
        /*0002*/ 	.short	(.L_2145 - .L_2144)
.L_2144:
        /*0004*/ 	.word	0x00000082


	//----- nvinfo : EIATTR_KPARAM_INFO
	.align		4
.L_2145:
        /*0008*/ 	.byte	0x04, 0x17
        /*000a*/ 	.short	(.L_2147 - .L_2146)
.L_2146:
        /*000c*/ 	.word	0x00000000
        /*0010*/ 	.short	0x0000
        /*0012*/ 	.short	0x0000
        /*0014*/ 	.byte	0x00, 0xf0, 0xa1, 0x04


	//----- nvinfo : EIATTR_SPARSE_MMA_MASK
	.align		4
.L_2147:
        /*0018*/ 	.byte	0x03, 0x50
        /*001a*/ 	.short	0x0000


	//----- nvinfo : EIATTR_MAXREG_COUNT
	.align		4
        /*001c*/ 	.byte	0x03, 0x1b
        /*001e*/ 	.short	0x00ff


	//----- nvinfo : EIATTR_NUM_BARRIERS
	.align		4
        /*0020*/ 	.byte	0x02, 0x4c
        /*0022*/ 	.byte	0x01
	.zero		1


	//----- nvinfo : EIATTR_MERCURY_ISA_VERSION
	.align		4
        /*0024*/ 	.byte	0x03, 0x5f
        /*0026*/ 	.short	0x0101


	//----- nvinfo : EIATTR_COOP_GROUP_MASK_REGIDS
	.align		4
        /*0028*/ 	.byte	0x04, 0x29
        /*002a*/ 	.short	(.L_2149 - .L_2148)


	//   ....[0]....
.L_2148:
        /*002c*/ 	.word	0xffffffff


	//   ....[1]....
        /*0030*/ 	.word	0xffffffff


	//   ....[2]....
        /*0034*/ 	.word	0xffffffff


	//   ....[3]....
        /*0038*/ 	.word	0xffffffff


	//   ....[4]....
        /*003c*/ 	.word	0xffffffff


	//   ....[5]....
        /*0040*/ 	.word	0xffffffff


	//   ....[6]....
        /*0044*/ 	.word	0xffffffff


	//   ....[7]....
        /*0048*/ 	.word	0xffffffff


	//   ....[8]....
        /*004c*/ 	.word	0xffffffff


	//   ....[9]....
        /*0050*/ 	.word	0xffffffff


	//----- nvinfo : EIATTR_COOP_GROUP_INSTR_OFFSETS
	.align		4
.L_2149:
        /*0054*/ 	.byte	0x04, 0x28
        /*0056*/ 	.short	(.L_2151 - .L_2150)


	//   ....[0]....
.L_2150:
        /*0058*/ 	.word	0x000019d0


	//   ....[1]....
        /*005c*/ 	.word	0x00001a00


	//   ....[2]....
        /*0060*/ 	.word	0x00001a30


	//   ....[3]....
        /*0064*/ 	.word	0x00001a40


	//   ....[4]....
        /*0068*/ 	.word	0x00001a70


	//   ....[5]....
        /*006c*/ 	.word	0x00001a80


	//   ....[6]....
        /*0070*/ 	.word	0x00001ab0


	//   ....[7]....
        /*0074*/ 	.word	0x00001ac0


	//   ....[8]....
        /*0078*/ 	.word	0x00001af0


	//   ....[9]....
        /*007c*/ 	.word	0x00001b00


	//----- nvinfo : EIATTR_VRC_CTA_INIT_COUNT
	.align		4
.L_2151:
        /*0080*/ 	.byte	0x02, 0x4a
	.zero		1
	.zero		1


	//----- nvinfo : EIATTR_EXIT_INSTR_OFFSETS
	.align		4
        /*0084*/ 	.byte	0x04, 0x1c
        /*0086*/ 	.short	(.L_2153 - .L_2152)


	//   ....[0]....
.L_2152:
        /*0088*/ 	.word	0x000066d0


	//----- nvinfo : EIATTR_MAX_THREADS
	.align		4
.L_2153:
        /*008c*/ 	.byte	0x04, 0x05
        /*008e*/ 	.short	(.L_2155 - .L_2154)
.L_2154:
        /*0090*/ 	.word	0x00000080
        /*0094*/ 	.word	0x00000001
        /*0098*/ 	.word	0x00000001


	//----- nvinfo : EIATTR_CRS_STACK_SIZE
	.align		4
.L_2155:
        /*009c*/ 	.byte	0x04, 0x1e
        /*009e*/ 	.short	(.L_2157 - .L_2156)
.L_2156:
        /*00a0*/ 	.word	0x00000000


	//----- nvinfo : EIATTR_CBANK_PARAM_SIZE
	.align		4
.L_2157:
        /*00a4*/ 	.byte	0x03, 0x19
        /*00a6*/ 	.short	0x0128


	//----- nvinfo : EIATTR_PARAM_CBANK
	.align		4
        /*00a8*/ 	.byte	0x04, 0x0a
        /*00aa*/ 	.short	(.L_2159 - .L_2158)
	.align		4
.L_2158:
        /*00ac*/ 	.word	index@(.nv.constant0._ZN10layer_norm13ln_bwd_kernelINS_13Kernel_traitsIf13__nv_bfloat16S2_S2_fjLj2560ELj1ELj1ELj4ELj8ENS_18Kernel_traits_baseILj2560EfS2_S2_S2_fjLj128EEEEELb1ELb0ELb1ELb1EEEvNS_9BwdParamsE)
        /*00b0*/ 	.short	0x0380
        /*00b2*/ 	.short	0x0128


	//----- nvinfo : EIATTR_SW_WAR
	.align		4
.L_2159:
        /*00b4*/ 	.byte	0x04, 0x36
        /*00b6*/ 	.short	(.L_2161 - .L_2160)
.L_2160:
        /*00b8*/ 	.word	0x00000008
.L_2161:


//--------------------- .nv.info._ZN10layer_norm13ln_bwd_kernelINS_13Kernel_traitsIf13__nv_bfloat16S2_S2_fjLj2560ELj1ELj1ELj4ELj8ENS_18Kernel_traits_baseILj2560EfS2_S2_S2_fjLj128EEEEELb1ELb1ELb0ELb0EEEvNS_9BwdParamsE --------------------------
	.section	.nv.info._ZN10layer_norm13ln_bwd_kernelINS_13Kernel_traitsIf13__nv_bfloat16S2_S2_fjLj2560ELj1ELj1ELj4ELj8ENS_18Kernel_traits_baseILj2560EfS2_S2_S2_fjLj128EEEEELb1ELb1ELb0ELb0EEEvNS_9BwdParamsE,"",@"SHT_CUDA_INFO"
	.sectionflags	@""
	.align	4


	//----- nvinfo : EIATTR_CUDA_API_VERSION
	.align		4
        /*0000*/ 	.byte	0x04, 0x37
        /*0002*/ 	.short	(.L_2163 - .L_2162)
.L_2162:
        /*0004*/ 	.word	0x00000082


	//----- nvinfo : EIATTR_KPARAM_INFO
	.align		4
.L_2163:
        /*0008*/ 	.byte	0x04, 0x17
        /*000a*/ 	.short	(.L_2165 - .L_2164)
.L_2164:
        /*000c*/ 	.word	0x00000000
        /*0010*/ 	.short	0x0000
        /*0012*/ 	.short	0x0000
        /*0014*/ 	.byte	0x00, 0xf0, 0xa1, 0x04


	//----- nvinfo : EIATTR_SPARSE_MMA_MASK
	.align		4
.L_2165:
        /*0018*/ 	.byte	0x03, 0x50
        /*001a*/ 	.short	0x0000


	//----- nvinfo : EIATTR_MAXREG_COUNT
	.align		4
        /*001c*/ 	.byte	0x03, 0x1b
        /*001e*/ 	.short	0x00ff


	//----- nvinfo : EIATTR_NUM_BARRIERS
	.align		4
        /*0020*/ 	.byte	0x02, 0x4c
        /*0022*/ 	.byte	0x01
	.zero		1


	//----- nvinfo : EIATTR_MERCURY_ISA_VERSION
	.align		4
        /*0024*/ 	.byte	0x03, 0x5f
        /*0026*/ 	.short	0x0101


	//----- nvinfo : EIATTR_COOP_GROUP_MASK_REGIDS
	.align		4
        /*0028*/ 	.byte	0x04, 0x29
        /*002a*/ 	.short	(.L_2167 - .L_2166)


	//   ....[0]....
.L_2166:
        /*002c*/ 	.word	0xffffffff


	//   ....[1]....
        /*0030*/ 	.word	0xffffffff


	//   ....[2]....
        /*0034*/ 	.word	0xffffffff


	//   ....[3]....
        /*0038*/ 	.word	0xffffffff


	//   ....[4]....
        /*003c*/ 	.word	0xffffffff


	//   ....[5]....
        /*0040*/ 	.word	0xffffffff


	//   ....[6]....
        /*0044*/ 	.word	0xffffffff


	//   ....[7]....
        /*0048*/ 	.word	0xffffffff


	//   ....[8]....
        /*004c*/ 	.word	0xffffffff


	//   ....[9]....
        /*0050*/ 	.word	0xffffffff


	//----- nvinfo : EIATTR_COOP_GROUP_INSTR_OFFSETS
	.align		4
.L_2167:
        /*0054*/ 	.byte	0x04, 0x28
        /*0056*/ 	.short	(.L_2169 - .L_2168)


	//   ....[0]....
.L_2168:
        /*0058*/ 	.word	0x00001ca0


	//   ....[1]....
        /*005c*/ 	.word	0x00001cd0


	//   ....[2]....
        /*0060*/ 	.word	0x00001d00


	//   ....[3]....
        /*0064*/ 	.word	0x00001d10


	//   ....[4]....
        /*0068*/ 	.word	0x00001d40


	//   ....[5]....
        /*006c*/ 	.word	0x00001d50


	//   ....[6]....
        /*0070*/ 	.word	0x00001d80


	//   ....[7]....
        /*0074*/ 	.word	0x00001d90


	//   ....[8]....
        /*0078*/ 	.word	0x00001dc0


	//   ....[9]....
        /*007c*/ 	.word	0x00001dd0


	//----- nvinfo : EIATTR_VRC_CTA_INIT_COUNT
	.align		4
.L_2169:
        /*0080*/ 	.byte	0x02, 0x4a
	.zero		1
	.zero		1


	//----- nvinfo : EIATTR_EXIT_INSTR_OFFSETS
	.align		4
        /*0084*/ 	.byte	0x04, 0x1c
        /*0086*/ 	.short	(.L_2171 - .L_2170)


	//   ....[0]....
.L_2170:
        /*0088*/ 	.word	0x00008670


	//   ....[1]....
        /*008c*/ 	.word	0x00008710


	//----- nvinfo : EIATTR_MAX_THREADS
	.align		4
.L_2171:
        /*0090*/ 	.byte	0x04, 0x05
        /*0092*/ 	.short	(.L_2173 - .L_2172)
.L_2172:
        /*0094*/ 	.word	0x00000080
        /*0098*/ 	.word	0x00000001
        /*009c*/ 	.word	0x00000001


	//----- nvinfo : EIATTR_CRS_STACK_SIZE
	.align		4
.L_2173:
        /*00a0*/ 	.byte	0x04, 0x1e
        /*00a2*/ 	.short	(.L_2175 - .L_2174)
.L_2174:
        /*00a4*/ 	.word	0x00000000


	//----- nvinfo : EIATTR_CBANK_PARAM_SIZE
	.align		4
.L_2175:
        /*00a8*/ 	.byte	0x03, 0x19
        /*00aa*/ 	.short	0x0128


	//----- nvinfo : EIATTR_PARAM_CBANK
	.align		4
        /*00ac*/ 	.byte	0x04, 0x0a
        /*00ae*/ 	.short	(.L_2177 - .L_2176)
	.align		4
.L_2176:
        /*00b0*/ 	.word	index@(.nv.constant0._ZN10layer_norm13ln_bwd_kernelINS_13Kernel_traitsIf13__nv_bfloat16S2_S2_fjLj2560ELj1ELj1ELj4ELj8ENS_18Kernel_traits_baseILj2560EfS2_S2_S2_fjLj128EEEEELb1ELb1ELb0ELb0EEEvNS_9BwdParamsE)
        /*00b4*/ 	.short	0x0380
        /*00b6*/ 	.short	0x0128


	//----- nvinfo : EIATTR_SW_WAR
	.align		4
.L_2177:
        /*00b8*/ 	.byte	0x04, 0x36
        /*00ba*/ 	.short	(.L_2179 - .L_2178)
.L_2178:
        /*00bc*/ 	.word	0x00000008
.L_2179:


//--------------------- .nv.info._ZN10layer_norm13ln_bwd_kernelINS_13Kernel_traitsIf13__nv_bfloat16S2_S2_fjLj2560ELj1ELj1ELj4ELj8ENS_18Kernel_traits_baseILj2560EfS2_S2_S2_fjLj128EEEEELb1ELb1ELb0ELb1EEEvNS_9BwdParamsE --------------------------
	.section	.nv.info._ZN10layer_norm13ln_bwd_kernelINS_13Kernel_traitsIf13__nv_bfloat16S2_S2_fjLj2560ELj1ELj1ELj4ELj8ENS_18Kernel_traits_baseILj2560EfS2_S2_S2_fjLj128EEEEELb1ELb1ELb0ELb1EEEvNS_9BwdParamsE,"",@"SHT_CUDA_INFO"
	.sectionflags	@""
	.align	4


	//----- nvinfo : EIATTR_CUDA_API_VERSION
	.align		4
        /*0000*/ 	.byte	0x04, 0x37
        /*0002*/ 	.short	(.L_2181 - .L_2180)
.L_2180:
        /*0004*/ 	.word	0x00000082


	//----- nvinfo : EIATTR_KPARAM_INFO
	.align		4
.L_2181:
        /*0008*/ 	.byte	0x04, 0x17
        /*000a*/ 	.short	(.L_2183 - .L_2182)
.L_2182:
        /*000c*/ 	.word	0x00000000
        /*0010*/ 	.short	0x0000
        /*0012*/ 	.short	0x0000
        /*0014*/ 	.byte	0x00, 0xf0, 0xa1, 0x04


	//----- nvinfo : EIATTR_SPARSE_MMA_MASK
	.align		4
.L_2183:
        /*0018*/ 	.byte	0x03, 0x50
        /*001a*/ 	.short	0x0000


	//----- nvinfo : EIATTR_MAXREG_COUNT
	.align		4
        /*001c*/ 	.byte	0x03, 0x1b
        /*001e*/ 	.short	0x00ff


	//----- nvinfo : EIATTR_NUM_BARRIERS
	.align		4
        /*0020*/ 	.byte	0x02, 0x4c
        /*0022*/ 	.byte	0x01
	.zero		1


	//----- nvinfo : EIATTR_MERCURY_ISA_VERSION
	.align		4
        /*0024*/ 	.byte	0x03, 0x5f
        /*0026*/ 	.short	0x0101


	//----- nvinfo : EIATTR_COOP_GROUP_MASK_REGIDS
	.align		4
        /*0028*/ 	.byte	0x04, 0x29
        /*002a*/ 	.short	(.L_2185 - .L_2184)


	//   ....[0]....
.L_2184:
        /*002c*/ 	.word	0xffffffff


	//   ....[1]....
        /*0030*/ 	.word	0xffffffff


	//   ....[2]....
        /*0034*/ 	.word	0xffffffff


	//   ....[3]....
        /*0038*/ 	.word	0xffffffff


	//   ....[4]....
        /*003c*/ 	.word	0xffffffff


	//   ....[5]....
        /*0040*/ 	.word	0xffffffff


	//   ....[6]....
        /*0044*/ 	.word	0xffffffff


	//   ....[7]....
        /*0048*/ 	.word	0xffffffff


	//   ....[8]....
        /*004c*/ 	.word	0xffffffff


	//   ....[9]....
        /*0050*/ 	.word	0xffffffff


	//----- nvinfo : EIATTR_COOP_GROUP_INSTR_OFFSETS
	.align		4
.L_2185:
        /*0054*/ 	.byte	0x04, 0x28
        /*0056*/ 	.short	(.L_2187 - .L_2186)


	//   ....[0]....
.L_2186:
        /*0058*/ 	.word	0x00001500


	//   ....[1]....
        /*005c*/ 	.word	0x00001510


	//   ....[2]....
        /*0060*/ 	.word	0x00001560


	//   ....[3]....
        /*0064*/ 	.word	0x00001570


	//   ....[4]....
        /*0068*/ 	.word	0x000015a0


	//   ....[5]....
        /*006c*/ 	.word	0x000015b0


	//   ....[6]....
        /*0070*/ 	.word	0x00001610


	//   ....[7]....
        /*0074*/ 	.word	0x00001620


	//   ....[8]....
        /*0078*/ 	.word	0x00001680


	//   ....[9]....
        /*007c*/ 	.word	0x00001690


	//----- nvinfo : EIATTR_VRC_CTA_INIT_COUNT
	.align		4
.L_2187:
        /*0080*/ 	.byte	0x02, 0x4a
	.zero		1
	.zero		1


	//----- nvinfo : EIATTR_EXIT_INSTR_OFFSETS
	.align		4
        /*0084*/ 	.byte	0x04, 0x1c
        /*0086*/ 	.short	(.L_2189 - .L_2188)


	//   ....[0]....
.L_2188:
        /*0088*/ 	.word	0x00007800


	//----- nvinfo : EIATTR_MAX_THREADS
	.align		4
.L_2189:
        /*008c*/ 	.byte	0x04, 0x05
        /*008e*/ 	.short	(.L_2191 - .L_2190)
.L_2190:
        /*0090*/ 	.word	0x00000080
        /*0094*/ 	.word	0x00000001
        /*0098*/ 	.word	0x00000001


	//----- nvinfo : EIATTR_CBANK_PARAM_SIZE
	.align		4
.L_2191:
        /*009c*/ 	.byte	0x03, 0x19
        /*009e*/ 	.short	0x0128


	//----- nvinfo : EIATTR_PARAM_CBANK
	.align		4
        /*00a0*/ 	.byte	0x04, 0x0a
        /*00a2*/ 	.short	(.L_2193 - .L_2192)
	.align		4
.L_2192:
        /*00a4*/ 	.word	index@(.nv.constant0._ZN10layer_norm13ln_bwd_kernelINS_13Kernel_traitsIf13__nv_bfloat16S2_S2_fjLj2560ELj1ELj1ELj4ELj8ENS_18Kernel_traits_baseILj2560EfS2_S2_S2_fjLj128EEEEELb1ELb1ELb0ELb1EEEvNS_9BwdParamsE)
        /*00a8*/ 	.short	0x0380
        /*00aa*/ 	.short	0x0128


	//----- nvinfo : EIATTR_SW_WAR
	.align		4
.L_2193:
        /*00ac*/ 	.byte	0x04, 0x36
        /*00ae*/ 	.short	(.L_2195 - .L_2194)
.L_2194:
        /*00b0*/ 	.word	0x00000008
.L_2195:


//--------------------- .nv.info._ZN10layer_norm22ln_bwd_finalize_kernelINS_22Kernel_traits_finalizeILj2560Ef13__nv_bfloat16S2_S2_fjLb1ELj1024ELj4ENS_18Kernel_traits_baseILj2560EfS2_S2_S2_fjLj1024EEEEELb1ELb0EEEvNS_9BwdParamsE --------------------------
	.section	.nv.info._ZN10layer_norm22ln_bwd_finalize_kernelINS_22Kernel_traits_finalizeILj2560Ef13__nv_bfloat16S2_S2_fjLb1ELj1024ELj4ENS_18Kernel_traits_baseILj2560EfS2_S2_S2_fjLj1024EEEEELb1ELb0EEEvNS_9BwdParamsE,"",@"SHT_CUDA_INFO"
	.sectionflags	@""
	.align	4


	//----- nvinfo : EIATTR_CUDA_API_VERSION
	.align		4
        /*0000*/ 	.byte	0x04, 0x37
        /*0002*/ 	.short	(.L_2197 - .L_2196)
.L_2196:
        /*0004*/ 	.word	0x00000082


	//----- nvinfo : EIATTR_KPARAM_INFO
	.align		4
.L_2197:
        /*0008*/ 	.byte	0x04, 0x17
        /*000a*/ 	.short	(.L_2199 - .L_2198)
.L_2198:
        /*000c*/ 	.word	0x00000000
        /*0010*/ 	.short	0x0000
        /*0012*/ 	.short	0x0000
        /*0014*/ 	.byte	0x00, 0xf0, 0xa1, 0x04


	//----- nvinfo : EIATTR_SPARSE_MMA_MASK
	.align		4
.L_2199:
        /*0018*/ 	.byte	0x03, 0x50
        /*001a*/ 	.short	0x0000


	//----- nvinfo : EIATTR_MAXREG_COUNT
	.align		4
        /*001c*/ 	.byte	0x03, 0x1b
        /*001e*/ 	.short	0x0040


	//----- nvinfo : EIATTR_NUM_BARRIERS
	.align		4
        /*0020*/ 	.byte	0x02, 0x4c
        /*0022*/ 	.byte	0x01
	.zero		1


	//----- nvinfo : EIATTR_MERCURY_ISA_VERSION
	.align		4
        /*0024*/ 	.byte	0x03, 0x5f
        /*0026*/ 	.short	0x0101


	//----- nvinfo : EIATTR_COOP_GROUP_MASK_REGIDS
	.align		4
        /*0028*/ 	.byte	0x04, 0x29
        /*002a*/ 	.short	(.L_2201 - .L_2200)


	//   ....[0]....
.L_2200:
        /*002c*/ 	.word	0xffffffff


	//   ....[1]....
        /*0030*/ 	.word	0xffffffff


	//   ....[2]....
        /*0034*/ 	.word	0xffffffff


	//   ....[3]....
        /*0038*/ 	.word	0xffffffff


	//   ....[4]....
        /*003c*/ 	.word	0xffffffff


	//   ....[5]....
        /*0040*/ 	.word	0xffffffff


	//   ....[6]....
        /*0044*/ 	.word	0xffffffff


	//   ....[7]....
        /*0048*/ 	.word	0xffffffff


	//   ....[8]....
        /*004c*/ 	.word	0xffffffff


	//   ....[9]....
        /*0050*/ 	.word	0xffffffff


	//   ....[10]....
        /*0054*/ 	.word	0xffffffff


	//   ....[11]....
        /*0058*/ 	.word	0xffffffff


	//   ....[12]....
        /*005c*/ 	.word	0xffffffff


	//   ....[13]....
        /*0060*/ 	.word	0xffffffff


	//   ....[14]....
        /*0064*/ 	.word	0xffffffff


	//----- nvinfo : EIATTR_COOP_GROUP_INSTR_OFFSETS
	.align		4
.L_2201:
        /*0068*/ 	.byte	0x04, 0x28
        /*006a*/ 	.short	(.L_2203 - .L_2202)


	//   ....[0]....
.L_2202:
        /*006c*/ 	.word	0x00001040


	//   ....[1]....
        /*0070*/ 	.word	0x00001050


	//   ....[2]....
        /*0074*/ 	.word	0x00001060


	//   ....[3]....
        /*0078*/ 	.word	0x00001090


	//   ....[4]....
        /*007c*/ 	.word	0x000010b0


	//   ....[5]....
        /*0080*/ 	.word	0x000010c0


	//   ....[6]....
        /*0084*/ 	.word	0x000010f0


	//   ....[7]....
        /*0088*/ 	.word	0x00001110


	//   ....[8]....
        /*008c*/ 	.word	0x00001120


	//   ....[9]....
        /*0090*/ 	.word	0x00001160


	//   ....[10]....
        /*0094*/ 	.word	0x00001190


	//   ....[11]....
        /*0098*/ 	.word	0x000011a0


	//   ....[12]....
        /*009c*/ 	.word	0x000011e0


	//   ....[13]....
        /*00a0*/ 	.word	0x00001200


	//   ....[14]....
        /*00a4*/ 	.word	0x00001210


	//----- nvinfo : EIATTR_VRC_CTA_INIT_COUNT
	.align		4
.L_2203:
        /*00a8*/ 	.byte	0x02, 0x4a
	.zero		1
	.zero		1


	//----- nvinfo : EIATTR_EXIT_INSTR_OFFSETS
	.align		4
        /*00ac*/ 	.byte	0x04, 0x1c
        /*00ae*/ 	.short	(.L_2205 - .L_2204)


	//   ....[0]....
.L_2204:
        /*00b0*/ 	.word	0x00000060


	//   ....[1]....
        /*00b4*/ 	.word	0x00001290


	//   ....[2]....
        /*00b8*/ 	.word	0x000012c0


	//   ....[3]....
        /*00bc*/ 	.word	0x000013a0


	//----- nvinfo : EIATTR_MAX_THREADS
	.align		4
.L_2205:
        /*00c0*/ 	.byte	0x04, 0x05
        /*00c2*/ 	.short	(.L_2207 - .L_2206)
.L_2206:
        /*00c4*/ 	.word	0x00000400
        /*00c8*/ 	.word	0x00000001
        /*00cc*/ 	.word	0x00000001


	//----- nvinfo : EIATTR_CRS_STACK_SIZE
	.align		4
.L_2207:
        /*00d0*/ 	.byte	0x04, 0x1e
        /*00d2*/ 	.short	(.L_2209 - .L_2208)
.L_2208:
        /*00d4*/ 	.word	0x00000000


	//----- nvinfo : EIATTR_CBANK_PARAM_SIZE
	.align		4
.L_2209:
        /*00d8*/ 	.byte	0x03, 0x19
        /*00da*/ 	.short	0x0128


	//----- nvinfo : EIATTR_PARAM_CBANK
	.align		4
        /*00dc*/ 	.byte	0x04, 0x0a
        /*00de*/ 	.short	(.L_2211 - .L_2210)
	.align		4
.L_2210:
        /*00e0*/ 	.word	index@(.nv.constant0._ZN10layer_norm22ln_bwd_finalize_kernelINS_22Kernel_traits_finalizeILj2560Ef13__nv_bfloat16S2_S2_fjLb1ELj1024ELj4ENS_18Kernel_traits_baseILj2560EfS2_S2_S2_fjLj1024EEEEELb1ELb0EEEvNS_9BwdParamsE)
        /*00e4*/ 	.short	0x0380
        /*00e6*/ 	.short	0x0128


	//----- nvinfo : EIATTR_SW_WAR
	.align		4
.L_2211:
        /*00e8*/ 	.byte	0x04, 0x36
        /*00ea*/ 	.short	(.L_2213 - .L_2212)
.L_2212:
        /*00ec*/ 	.word	0x00000008
.L_2213:


//--------------------- .nv.info._ZN10layer_norm13ln_bwd_kernelINS_13Kernel_traitsIf13__nv_bfloat16S2_S2_fjLj2560ELj1ELj1ELj4ELj8ENS_18Kernel_traits_baseILj2560EfS2_S2_S2_fjLj128EEEEELb1ELb1ELb1ELb0EEEvNS_9BwdParamsE --------------------------
	.section	.nv.info._ZN10layer_norm13ln_bwd_kernelINS_13Kernel_traitsIf13__nv_bfloat16S2_S2_fjLj2560ELj1ELj1ELj4ELj8ENS_18Kernel_traits_baseILj2560EfS2_S2_S2_fjLj128EEEEELb1ELb1ELb1ELb0EEEvNS_9BwdParamsE,"",@"SHT_CUDA_INFO"
	.sectionflags	@""
	.align	4


	//----- nvinfo : EIATTR_CUDA_API_VERSION
	.align		4
        /*0000*/ 	.byte	0x04, 0x37
        /*0002*/ 	.short	(.L_2215 - .L_2214)
.L_2214:
        /*0004*/ 	.word	0x00000082


	//----- nvinfo : EIATTR_KPARAM_INFO
	.align		4
.L_2215:
        /*0008*/ 	.byte	0x04, 0x17
        /*000a*/ 	.short	(.L_2217 - .L_2216)
.L_2216:
        /*000c*/ 	.word	0x00000000
        /*0010*/ 	.short	0x0000
        /*0012*/ 	.short	0x0000
        /*0014*/ 	.byte	0x00, 0xf0, 0xa1, 0x04


	//----- nvinfo : EIATTR_SPARSE_MMA_MASK
	.align		4
.L_2217:
        /*0018*/ 	.byte	0x03, 0x50
        /*001a*/ 	.short	0x0000


	//----- nvinfo : EIATTR_MAXREG_COUNT
	.align		4
        /*001c*/ 	.byte	0x03, 0x1b
        /*001e*/ 	.short	0x00ff


	//----- nvinfo : EIATTR_NUM_BARRIERS
	.align		4
        /*0020*/ 	.byte	0x02, 0x4c
        /*0022*/ 	.byte	0x01
	.zero		1


	//----- nvinfo : EIATTR_MERCURY_ISA_VERSION
	.align		4
        /*0024*/ 	.byte	0x03, 0x5f
        /*0026*/ 	.short	0x0101


	//----- nvinfo : EIATTR_COOP_GROUP_MASK_REGIDS
	.align		4
        /*0028*/ 	.byte	0x04, 0x29
        /*002a*/ 	.short	(.L_2219 - .L_2218)


	//   ....[0]....
.L_2218:
        /*002c*/ 	.word	0xffffffff


	//   ....[1]....
        /*0030*/ 	.word	0xffffffff


	//   ....[2]....
        /*0034*/ 	.word	0xffffffff


	//   ....[3]....
        /*0038*/ 	.word	0xffffffff


	//   ....[4]....
        /*003c*/ 	.word	0xffffffff


	//   ....[5]....
        /*0040*/ 	.word	0xffffffff


	//   ....[6]....
        /*0044*/ 	.word	0xffffffff


	//   ....[7]....
        /*0048*/ 	.word	0xffffffff


	//   ....[8]....
        /*004c*/ 	.word	0xffffffff


	//   ....[9]....
        /*0050*/ 	.word	0xffffffff


	//----- nvinfo : EIATTR_COOP_GROUP_INSTR_OFFSETS
	.align		4
.L_2219:
        /*0054*/ 	.byte	0x04, 0x28
        /*0056*/ 	.short	(.L_2221 - .L_2220)


	//   ....[0]....
.L_2220:
        /*0058*/ 	.word	0x00002310


	//   ....[1]....
        /*005c*/ 	.word	0x00002340


	//   ....[2]....
        /*0060*/ 	.word	0x00002370


	//   ....[3]....
        /*0064*/ 	.word	0x00002380


	//   ....[4]....
        /*0068*/ 	.word	0x000023b0


	//   ....[5]....
        /*006c*/ 	.word	0x000023c0


	//   ....[6]....
        /*0070*/ 	.word	0x000023f0


	//   ....[7]....
        /*0074*/ 	.word	0x00002400


	//   ....[8]....
        /*0078*/ 	.word	0x00002430


	//   ....[9]....
        /*007c*/ 	.word	0x00002440


	//----- nvinfo : EIATTR_VRC_CTA_INIT_COUNT
	.align		4
.L_2221:
        /*0080*/ 	.byte	0x02, 0x4a
	.zero		1
	.zero		1


	//----- nvinfo : EIATTR_EXIT_INSTR_OFFSETS
	.align		4
        /*0084*/ 	.byte	0x04, 0x1c
        /*0086*/ 	.short	(.L_2223 - .L_2222)


	//   ....[0]....
.L_2222:
        /*0088*/ 	.word	0x00009ae0


	//   ....[1]....
        /*008c*/ 	.word	0x00009b80


	//----- nvinfo : EIATTR_MAX_THREADS
	.align		4
.L_2223:
        /*0090*/ 	.byte	0x04, 0x05
        /*0092*/ 	.short	(.L_2225 - .L_2224)
.L_2224:
        /*0094*/ 	.word	0x00000080
        /*0098*/ 	.word	0x00000001
        /*009c*/ 	.word	0x00000001


	//----- nvinfo : EIATTR_CRS_STACK_SIZE
	.align		4
.L_2225:
        /*00a0*/ 	.byte	0x04, 0x1e
        /*00a2*/ 	.short	(.L_2227 - .L_2226)
.L_2226:
        /*00a4*/ 	.word	0x00000000


	//----- nvinfo : EIATTR_CBANK_PARAM_SIZE
	.align		4
.L_2227:
        /*00a8*/ 	.byte	0x03, 0x19
        /*00aa*/ 	.short	0x0128


	//----- nvinfo : EIATTR_PARAM_CBANK
	.align		4
        /*00ac*/ 	.byte	0x04, 0x0a
        /*00ae*/ 	.short	(.L_2229 - .L_2228)
	.align		4
.L_2228:
        /*00b0*/ 	.word	index@(.nv.constant0._ZN10layer_norm13ln_bwd_kernelINS_13Kernel_traitsIf13__nv_bfloat16S2_S2_fjLj2560ELj1ELj1ELj4ELj8ENS_18Kernel_traits_baseILj2560EfS2_S2_S2_fjLj128EEEEELb1ELb1ELb1ELb0EEEvNS_9BwdParamsE)
        /*00b4*/ 	.short	0x0380
        /*00b6*/ 	.short	0x0128


	//----- nvinfo : EIATTR_SW_WAR
	.align		4
.L_2229:
        /*00b8*/ 	.byte	0x04, 0x36
        /*00ba*/ 	.short	(.L_2231 - .L_2230)
.L_2230:
        /*00bc*/ 	.word	0x00000008
.L_2231:


//--------------------- .nv.info._ZN10layer_norm22ln_bwd_finalize_kernelINS_22Kernel_traits_finalizeILj2560Ef13__nv_bfloat16S2_S2_fjLb1ELj1024ELj4ENS_18Kernel_traits_baseILj2560EfS2_S2_S2_fjLj1024EEEEELb1ELb1EEEvNS_9BwdParamsE --------------------------
	.section	.nv.info._ZN10layer_norm22ln_bwd_finalize_kernelINS_22Kernel_traits_finalizeILj2560Ef13__nv_bfloat16S2_S2_fjLb1ELj1024ELj4ENS_18Kernel_traits_baseILj2560EfS2_S2_S2_fjLj1024EEEEELb1ELb1EEEvNS_9BwdParamsE,"",@"SHT_CUDA_INFO"
	.sectionflags	@""
	.align	4


	//----- nvinfo : EIATTR_CUDA_API_VERSION
	.align		4
        /*0000*/ 	.byte	0x04, 0x37
        /*0002*/ 	.short	(.L_2233 - .L_2232)
.L_2232:
        /*0004*/ 	.word	0x00000082


	//----- nvinfo : EIATTR_KPARAM_INFO
	.align		4
.L_2233:
        /*0008*/ 	.byte	0x04, 0x17
        /*000a*/ 	.short	(.L_2235 - .L_2234)
.L_2234:
        /*000c*/ 	.word	0x00000000
        /*0010*/ 	.short	0x0000
        /*0012*/ 	.short	0x0000
        /*0014*/ 	.byte	0x00, 0xf0, 0xa1, 0x04


	//----- nvinfo : EIATTR_SPARSE_MMA_MASK
	.align		4
.L_2235:
        /*0018*/ 	.byte	0x03, 0x50
        /*001a*/ 	.short	0x0000


	//----- nvinfo : EIATTR_MAXREG_COUNT
	.align		4
        /*001c*/ 	.byte	0x03, 0x1b
        /*001e*/ 	.short	0x0040


	//----- nvinfo : EIATTR_NUM_BARRIERS
	.align		4
        /*0020*/ 	.byte	0x02, 0x4c
        /*0022*/ 	.byte	0x01
	.zero		1


	//----- nvinfo : EIATTR_MERCURY_ISA_VERSION
	.align		4
        /*0024*/ 	.byte	0x03, 0x5f
        /*0026*/ 	.short	0x0101


	//----- nvinfo : EIATTR_COOP_GROUP_MASK_REGIDS
	.align		4
        /*0028*/ 	.byte	0x04, 0x29
        /*002a*/ 	.short	(.L_2237 - .L_2236)


	//   ....[0]....
.L_2236:
        /*002c*/ 	.word	0xffffffff


	//   ....[1]....
        /*0030*/ 	.word	0xffffffff


	//   ....[2]....
        /*0034*/ 	.word	0xffffffff


	//   ....[3]....
        /*0038*/ 	.word	0xffffffff


	//   ....[4]....
        /*003c*/ 	.word	0xffffffff


	//   ....[5]....
        /*0040*/ 	.word	0xffffffff


	//   ....[6]....
        /*0044*/ 	.word	0xffffffff


	//   ....[7]....
        /*0048*/ 	.word	0xffffffff


	//   ....[8]....
        /*004c*/ 	.word	0xffffffff


	//   ....[9]....
        /*0050*/ 	.word	0xffffffff


	//   ....[10]....
        /*0054*/ 	.word	0xffffffff


	//   ....[11]....
        /*0058*/ 	.word	0xffffffff


	//   ....[12]....
        /*005c*/ 	.word	0xffffffff


	//   ....[13]....
        /*0060*/ 	.word	0xffffffff


	//   ....[14]....
        /*0064*/ 	.word	0xffffffff


	//----- nvinfo : EIATTR_COOP_GROUP_INSTR_OFFSETS
	.align		4
.L_2237:
        /*0068*/ 	.byte	0x04, 0x28
        /*006a*/ 	.short	(.L_2239 - .L_2238)


	//   ....[0]....
.L_2238:
        /*006c*/ 	.word	0x00001090


	//   ....[1]....
        /*0070*/ 	.word	0x000010a0


	//   ....[2]....
        /*0074*/ 	.word	0x000010b0


	//   ....[3]....
        /*0078*/ 	.word	0x000010e0


	//   ....[4]....
        /*007c*/ 	.word	0x00001100


	//   ....[5]....
        /*0080*/ 	.word	0x00001110


	//   ....[6]....
        /*0084*/ 	.word	0x00001140


	//   ....[7]....
        /*0088*/ 	.word	0x00001160


	//   ....[8]....
        /*008c*/ 	.word	0x00001170


	//   ....[9]....
        /*0090*/ 	.word	0x000011a0


	//   ....[10]....
        /*0094*/ 	.word	0x000011c0


	//   ....[11]....
        /*0098*/ 	.word	0x000011d0


	//   ....[12]....
        /*009c*/ 	.word	0x00001210


	//   ....[13]....
        /*00a0*/ 	.word	0x00001230


	//   ....[14]....
        /*00a4*/ 	.word	0x00001240


	//----- nvinfo : EIATTR_VRC_CTA_INIT_COUNT
	.align		4
.L_2239:
        /*00a8*/ 	.byte	0x02, 0x4a
	.zero		1
	.zero		1


	//----- nvinfo : EIATTR_EXIT_INSTR_OFFSETS
	.align		4
        /*00ac*/ 	.byte	0x04, 0x1c
        /*00ae*/ 	.short	(.L_2241 - .L_2240)


	//   ....[0]....
.L_2240:
        /*00b0*/ 	.word	0x00000060


	//   ....[1]....
        /*00b4*/ 	.word	0x000012c0


	//   ....[2]....
        /*00b8*/ 	.word	0x000013b0


	//----- nvinfo : EIATTR_MAX_THREADS
	.align		4
.L_2241:
        /*00bc*/ 	.byte	0x04, 0x05
        /*00be*/ 	.short	(.L_2243 - .L_2242)
.L_2242:
        /*00c0*/ 	.word	0x00000400
        /*00c4*/ 	.word	0x00000001
        /*00c8*/ 	.word	0x00000001


	//----- nvinfo : EIATTR_CRS_STACK_SIZE
	.align		4
.L_2243:
        /*00cc*/ 	.byte	0x04, 0x1e
        /*00ce*/ 	.short	(.L_2245 - .L_2244)
.L_2244:
        /*00d0*/ 	.word	0x00000000


	//----- nvinfo : EIATTR_CBANK_PARAM_SIZE
	.align		4
.L_2245:
        /*00d4*/ 	.byte	0x03, 0x19
        /*00d6*/ 	.short	0x0128


	//----- nvinfo : EIATTR_PARAM_CBANK
	.align		4
        /*00d8*/ 	.byte	0x04, 0x0a
        /*00da*/ 	.short	(.L_2247 - .L_2246)
	.align		4
.L_2246:
        /*00dc*/ 	.word	index@(.nv.constant0._ZN10layer_norm22ln_bwd_finalize_kernelINS_22Kernel_traits_finalizeILj2560Ef13__nv_bfloat16S2_S2_fjLb1ELj1024ELj4ENS_18Kernel_traits_baseILj2560EfS2_S2_S2_fjLj1024EEEEELb1ELb1EEEvNS_9BwdParamsE)
        /*00e0*/ 	.short	0x0380
        /*00e2*/ 	.short	0x0128


	//----- nvinfo : EIATTR_SW_WAR
	.align		4
.L_2247:
        /*00e4*/ 	.byte	0x04, 0x36
        /*00e6*/ 	.short	(.L_2249 - .L_2248)
.L_2248:
        /*00e8*/ 	.word	0x00000008
.L_2249:


//--------------------- .nv.info._ZN10layer_norm13ln_bwd_kernelINS_13Kernel_traitsIf13__nv_bfloat16S2_S2_fjLj2560ELj1ELj1ELj4ELj8ENS_18Kernel_traits_baseILj2560EfS2_S2_S2_fjLj128EEEEELb1ELb1ELb1ELb1EEEvNS_9BwdParamsE --------------------------
	.section	.nv.info._ZN10layer_norm13ln_bwd_kernelINS_13Kernel_traitsIf13__nv_bfloat16S2_S2_fjLj2560ELj1ELj1ELj4ELj8ENS_18Kernel_traits_baseILj2560EfS2_S2_S2_fjLj128EEEEELb1ELb1ELb1ELb1EEEvNS_9BwdParamsE,"",@"SHT_CUDA_INFO"
	.sectionflags	@""
	.align	4


	//----- nvinfo : EIATTR_CUDA_API_VERSION
	.align		4
        /*0000*/ 	.byte	0x04, 0x37
        /*0002*/ 	.short	(.L_2251 - .L_2250)
.L_2250:
        /*0004*/ 	.word	0x00000082


	//----- nvinfo : EIATTR_KPARAM_INFO
	.align		4
.L_2251:
        /*0008*/ 	.byte	0x04, 0x17
        /*000a*/ 	.short	(.L_2253 - .L_2252)
.L_2252:
        /*000c*/ 	.word	0x00000000
        /*0010*/ 	.short	0x0000
        /*0012*/ 	.short	0x0000
        /*0014*/ 	.byte	0x00, 0xf0, 0xa1, 0x04


	//----- nvinfo : EIATTR_SPARSE_MMA_MASK
	.align		4
.L_2253:
        /*0018*/ 	.byte	0x03, 0x50
        /*001a*/ 	.short	0x0000


	//----- nvinfo : EIATTR_MAXREG_COUNT
	.align		4
        /*001c*/ 	.byte	0x03, 0x1b
        /*001e*/ 	.short	0x00ff


	//----- nvinfo : EIATTR_NUM_BARRIERS
	.align		4
        /*0020*/ 	.byte	0x02, 0x4c
        /*0022*/ 	.byte	0x01
	.zero		1


	//----- nvinfo : EIATTR_MERCURY_ISA_VERSION
	.align		4
        /*0024*/ 	.byte	0x03, 0x5f
        /*0026*/ 	.short	0x0101


	//----- nvinfo : EIATTR_COOP_GROUP_MASK_REGIDS
	.align		4
        /*0028*/ 	.byte	0x04, 0x29
        /*002a*/ 	.short	(.L_2255 - .L_2254)


	//   ....[0]....
.L_2254:
        /*002c*/ 	.word	0xffffffff


	//   ....[1]....
        /*0030*/ 	.word	0xffffffff


	//   ....[2]....
        /*0034*/ 	.word	0xffffffff


	//   ....[3]....
        /*0038*/ 	.word	0xffffffff


	//   ....[4]....
        /*003c*/ 	.word	0xffffffff


	//   ....[5]....
        /*0040*/ 	.word	0xffffffff


	//   ....[6]....
        /*0044*/ 	.word	0xffffffff


	//   ....[7]....
        /*0048*/ 	.word	0xffffffff


	//   ....[8]....
        /*004c*/ 	.word	0xffffffff


	//   ....[9]....
        /*0050*/ 	.word	0xffffffff


	//----- nvinfo : EIATTR_COOP_GROUP_INSTR_OFFSETS
	.align		4
.L_2255:
        /*0054*/ 	.byte	0x04, 0x28
        /*0056*/ 	.short	(.L_2257 - .L_2256)


	//   ....[0]....
.L_2256:
        /*0058*/ 	.word	0x00001b20


	//   ....[1]....
        /*005c*/ 	.word	0x00001b60


	//   ....[2]....
        /*0060*/ 	.word	0x00001bb0


	//   ....[3]....
        /*0064*/ 	.word	0x00001bc0


	//   ....[4]....
        /*0068*/ 	.word	0x00001c00


	//   ....[5]....
        /*006c*/ 	.word	0x00001c10


	//   ....[6]....
        /*0070*/ 	.word	0x00001c40


	//   ....[7]....
        /*0074*/ 	.word	0x00001c60


	//   ....[8]....
        /*0078*/ 	.word	0x00001ca0


	//   ....[9]....
        /*007c*/ 	.word	0x00001cd0


	//----- nvinfo : EIATTR_VRC_CTA_INIT_COUNT
	.align		4
.L_2257:
        /*0080*/ 	.byte	0x02, 0x4a
	.zero		1
	.zero		1


	//----- nvinfo : EIATTR_EXIT_INSTR_OFFSETS
	.align		4
        /*0084*/ 	.byte	0x04, 0x1c
        /*0086*/ 	.short	(.L_2259 - .L_2258)


	//   ....[0]....
.L_2258:
        /*0088*/ 	.word	0x00008eb0


	//----- nvinfo : EIATTR_MAX_THREADS
	.align		4
.L_2259:
        /*008c*/ 	.byte	0x04, 0x05
        /*008e*/ 	.short	(.L_2261 - .L_2260)
.L_2260:
        /*0090*/ 	.word	0x00000080
        /*0094*/ 	.word	0x00000001
        /*0098*/ 	.word	0x00000001


	//----- nvinfo : EIATTR_CRS_STACK_SIZE
	.align		4
.L_2261:
        /*009c*/ 	.byte	0x04, 0x1e
        /*009e*/ 	.short	(.L_2263 - .L_2262)
.L_2262:
        /*00a0*/ 	.word	0x00000000


	//----- nvinfo : EIATTR_CBANK_PARAM_SIZE
	.align		4
.L_2263:
        /*00a4*/ 	.byte	0x03, 0x19
        /*00a6*/ 	.short	0x0128


	//----- nvinfo : EIATTR_PARAM_CBANK
	.align		4
        /*00a8*/ 	.byte	0x04, 0x0a
        /*00aa*/ 	.short	(.L_2265 - .L_2264)
	.align		4
.L_2264:
        /*00ac*/ 	.word	index@(.nv.constant0._ZN10layer_norm13ln_bwd_kernelINS_13Kernel_traitsIf13__nv_bfloat16S2_S2_fjLj2560ELj1ELj1ELj4ELj8ENS_18Kernel_traits_baseILj2560EfS2_S2_S2_fjLj128EEEEELb1ELb1ELb1ELb1EEEvNS_9BwdParamsE)
        /*00b0*/ 	.short	0x0380
        /*00b2*/ 	.short	0x0128


	//----- nvinfo : EIATTR_SW_WAR
	.align		4
.L_2265:
        /*00b4*/ 	.byte	0x04, 0x36
        /*00b6*/ 	.short	(.L_2267 - .L_2266)
.L_2266:
        /*00b8*/ 	.word	0x00000008
.L_2267:


//--------------------- .nv.info._ZN10layer_norm13ln_bwd_kernelINS_13Kernel_traitsI13__nv_bfloat16S2_fS2_fjLj2560ELj1ELj1ELj4ELj8ENS_18Kernel_traits_baseILj2560ES2_S2_fS2_fjLj128EEEEELb0ELb0ELb0ELb0EEEvNS_9BwdParamsE --------------------------
	.section	.nv.info._ZN10layer_norm13ln_bwd_kernelINS_13Kernel_traitsI13__nv_bfloat16S2_fS2_fjLj2560ELj1ELj1ELj4ELj8ENS_18Kernel_traits_baseILj2560ES2_S2_fS2_fjLj128EEEEELb0ELb0ELb0ELb0EEEvNS_9BwdParamsE,"",@"SHT_CUDA_INFO"
	.sectionflags	@""
	.align	4


	//----- nvinfo : EIATTR_CUDA_API_VERSION
	.align		4
        /*0000*/ 	.byte	0x04, 0x37
        /*0002*/ 	.short	(.L_2269 - .L_2268)
.L_2268:
        /*0004*/ 	.word	0x00000082


	//----- nvinfo : EIATTR_KPARAM_INFO
	.align		4
.L_2269:
        /*0008*/ 	.byte	0x04, 0x17
        /*000a*/ 	.short	(.L_2271 - .L_2270)
.L_2270:
        /*000c*/ 	.word	0x00000000
        /*0010*/ 	.short	0x0000
        /*0012*/ 	.short	0x0000
        /*0014*/ 	.byte	0x00, 0xf0, 0xa1, 0x04


	//----- nvinfo : EIATTR_SPARSE_MMA_MASK
	.align		4
.L_2271:
        /*0018*/ 	.byte	0x03, 0x50
        /*001a*/ 	.short	0x0000


	//----- nvinfo : EIATTR_MAXREG_COUNT
	.align		4
        /*001c*/ 	.byte	0x03, 0x1b
        /*001e*/ 	.short	0x00ff


	//----- nvinfo : EIATTR_NUM_BARRIERS
	.align		4
        /*0020*/ 	.byte	0x02, 0x4c
        /*0022*/ 	.byte	0x01
	.zero		1


	//----- nvinfo : EIATTR_MERCURY_ISA_VERSION
	.align		4
        /*0024*/ 	.byte	0x03, 0x5f
        /*0026*/ 	.short	0x0101


	//----- nvinfo : EIATTR_COOP_GROUP_MASK_REGIDS
	.align		4
        /*0028*/ 	.byte	0x04, 0x29
        /*002a*/ 	.short	(.L_2273 - .L_2272)


	//   ....[0]....
.L_2272:
        /*002c*/ 	.word	0xffffffff


	//   ....[1]....
        /*0030*/ 	.word	0xffffffff


	//   ....[2]....
        /*0034*/ 	.word	0xffffffff


	//   ....[3]....
        /*0038*/ 	.word	0xffffffff


	//   ....[4]....
        /*003c*/ 	.word	0xffffffff


	//   ....[5]....
        /*0040*/ 	.word	0xffffffff


	//   ....[6]....
        /*0044*/ 	.word	0xffffffff


	//   ....[7]....
        /*0048*/ 	.word	0xffffffff


	//   ....[8]....
        /*004c*/ 	.word	0xffffffff


	//   ....[9]....
        /*0050*/ 	.word	0xffffffff


	//----- nvinfo : EIATTR_COOP_GROUP_INSTR_OFFSETS
	.align		4
.L_2273:
        /*0054*/ 	.byte	0x04, 0x28
        /*0056*/ 	.short	(.L_2275 - .L_2274)


	//   ....[0]....
.L_2274:
        /*0058*/ 	.word	0x000019b0


	//   ....[1]....
        /*005c*/ 	.word	0x00001a40


	//   ....[2]....
        /*0060*/ 	.word	0x00001a60


	//   ....[3]....
        /*0064*/ 	.word	0x00001ab0


	//   ....[4]....
        /*0068*/ 	.word	0x00001ad0


	//   ....[5]....
        /*006c*/ 	.word	0x00001af0


	//   ....[6]....
        /*0070*/ 	.word	0x00001b10


	//   ....[7]....
        /*0074*/ 	.word	0x00001b30


	//   ....[8]....
        /*0078*/ 	.word	0x00001b50


	//   ....[9]....
        /*007c*/ 	.word	0x00001b70


	//----- nvinfo : EIATTR_VRC_CTA_INIT_COUNT
	.align		4
.L_2275:
        /*0080*/ 	.byte	0x02, 0x4a
	.zero		1
	.zero		1


	//----- nvinfo : EIATTR_EXIT_INSTR_OFFSETS
	.align		4
        /*0084*/ 	.byte	0x04, 0x1c
        /*0086*/ 	.short	(.L_2277 - .L_2276)


	//   ....[0]....
.L_2276:
        /*0088*/ 	.word	0x00004850


	//   ....[1]....
        /*008c*/ 	.word	0x000048d0


	//----- nvinfo : EIATTR_MAX_THREADS
	.align		4
.L_2277:
        /*0090*/ 	.byte	0x04, 0x05
        /*0092*/ 	.short	(.L_2279 - .L_2278)
.L_2278:
        /*0094*/ 	.word	0x00000080
        /*0098*/ 	.word	0x00000001
        /*009c*/ 	.word	0x00000001


	//----- nvinfo : EIATTR_CRS_STACK_SIZE
	.align		4
.L_2279:
        /*00a0*/ 	.byte	0x04, 0x1e
        /*00a2*/ 	.short	(.L_2281 - .L_2280)
.L_2280:
        /*00a4*/ 	.word	0x00000000


	//----- nvinfo : EIATTR_CBANK_PARAM_SIZE
	.align		4
.L_2281:
        /*00a8*/ 	.byte	0x03, 0x19
        /*00aa*/ 	.short	0x0128


	//----- nvinfo : EIATTR_PARAM_CBANK
	.align		4
        /*00ac*/ 	.byte	0x04, 0x0a
        /*00ae*/ 	.short	(.L_2283 - .L_2282)
	.align		4
.L_2282:
        /*00b0*/ 	.word	index@(.nv.constant0._ZN10layer_norm13ln_bwd_kernelINS_13Kernel_traitsI13__nv_bfloat16S2_fS2_fjLj2560ELj1ELj1ELj4ELj8ENS_18Kernel_traits_baseILj2560ES2_S2_fS2_fjLj128EEEEELb0ELb0ELb0ELb0EEEvNS_9BwdParamsE)
        /*00b4*/ 	.short	0x0380
        /*00b6*/ 	.short	0x0128


	//----- nvinfo : EIATTR_SW_WAR
	.align		4
.L_2283:
        /*00b8*/ 	.byte	0x04, 0x36
        /*00ba*/ 	.short	(.L_2285 - .L_2284)
.L_2284:
        /*00bc*/ 	.word	0x00000008
.L_2285:


//--------------------- .nv.info._ZN10layer_norm13ln_bwd_kernelINS_13Kernel_traitsI13__nv_bfloat16S2_fS2_fjLj2560ELj1ELj1ELj4ELj8ENS_18Kernel_traits_baseILj2560ES2_S2_fS2_fjLj128EEEEELb0ELb0ELb0ELb1EEEvNS_9BwdParamsE --------------------------
	.section	.nv.info._ZN10layer_norm13ln_bwd_kernelINS_13Kernel_traitsI13__nv_bfloat16S2_fS2_fjLj2560ELj1ELj1ELj4ELj8ENS_18Kernel_traits_baseILj2560ES2_S2_fS2_fjLj128EEEEELb0ELb0ELb0ELb1EEEvNS_9BwdParamsE,"",@"SHT_CUDA_INFO"
	.sectionflags	@""
	.align	4


	//----- nvinfo : EIATTR_CUDA_API_VERSION
	.align		4
        /*0000*/ 	.byte	0x04, 0x37
        /*0002*/ 	.short	(.L_2287 - .L_2286)
.L_2286:
        /*0004*/ 	.word	0x00000082


	//----- nvinfo : EIATTR_KPARAM_INFO
	.align		4
.L_2287:
        /*0008*/ 	.byte	0x04, 0x17
        /*000a*/ 	.short	(.L_2289 - .L_2288)
.L_2288:
        /*000c*/ 	.word	0x00000000
        /*0010*/ 	.short	0x0000
        /*0012*/ 	.short	0x0000
        /*0014*/ 	.byte	0x00, 0xf0, 0xa1, 0x04


	//----- nvinfo : EIATTR_SPARSE_MMA_MASK
	.align		4
.L_2289:
        /*0018*/ 	.byte	0x03, 0x50
        /*001a*/ 	.short	0x0000


	//----- nvinfo : EIATTR_MAXREG_COUNT
	.align		4
        /*001c*/ 	.byte	0x03, 0x1b
        /*001e*/ 	.short	0x00ff


	//----- nvinfo : EIATTR_NUM_BARRIERS
	.align		4
        /*0020*/ 	.byte	0x02, 0x4c
        /*0022*/ 	.byte	0x01
	.zero		1


	//----- nvinfo : EIATTR_MERCURY_ISA_VERSION
	.align		4
        /*0024*/ 	.byte	0x03, 0x5f
        /*0026*/ 	.short	0x0101


	//----- nvinfo : EIATTR_COOP_GROUP_MASK_REGIDS
	.align		4
        /*0028*/ 	.byte	0x04, 0x29
        /*002a*/ 	.short	(.L_2291 - .L_2290)


	//   ....[0]....
.L_2290:
        /*002c*/ 	.word	0xffffffff


	//   ....[1]....
        /*0030*/ 	.word	0xffffffff


	//   ....[2]....
        /*0034*/ 	.word	0xffffffff


	//   ....[3]....
        /*0038*/ 	.word	0xffffffff


	//   ....[4]....
        /*003c*/ 	.word	0xffffffff


	//   ....[5]....
        /*0040*/ 	.word	0xffffffff


	//   ....[6]....
        /*0044*/ 	.word	0xffffffff


	//   ....[7]....
        /*0048*/ 	.word	0xffffffff


	//   ....[8]....
        /*004c*/ 	.word	0xffffffff


	//   ....[9]....
        /*0050*/ 	.word	0xffffffff


	//----- nvinfo : EIATTR_COOP_GROUP_INSTR_OFFSETS
	.align		4
.L_2291:
        /*0054*/ 	.byte	0x04, 0x28
        /*0056*/ 	.short	(.L_2293 - .L_2292)


	//   ....[0]....
.L_2292:
        /*0058*/ 	.word	0x00001290


	//   ....[1]....
        /*005c*/ 	.word	0x000012a0


	//   ....[2]....
        /*0060*/ 	.word	0x000012d0


	//   ....[3]....
        /*0064*/ 	.word	0x000012e0


	//   ....[4]....
        /*0068*/ 	.word	0x00001310


	//   ....[5]....
        /*006c*/ 	.word	0x00001320


	//   ....[6]....
        /*0070*/ 	.word	0x00001350


	//   ....[7]....
        /*0074*/ 	.word	0x00001360


	//   ....[8]....
        /*0078*/ 	.word	0x000013b0


	//   ....[9]....
        /*007c*/ 	.word	0x000013c0


	//----- nvinfo : EIATTR_VRC_CTA_INIT_COUNT
	.align		4
.L_2293:
        /*0080*/ 	.byte	0x02, 0x4a
	.zero		1
	.zero		1


	//----- nvinfo : EIATTR_EXIT_INSTR_OFFSETS
	.align		4
        /*0084*/ 	.byte	0x04, 0x1c
        /*0086*/ 	.short	(.L_2295 - .L_2294)


	//   ....[0]....
.L_2294:
        /*0088*/ 	.word	0x00003ee0


	//----- nvinfo : EIATTR_MAX_THREADS
	.align		4
.L_2295:
        /*008c*/ 	.byte	0x04, 0x05
        /*008e*/ 	.short	(.L_2297 - .L_2296)
.L_2296:
        /*0090*/ 	.word	0x00000080
        /*0094*/ 	.word	0x00000001
        /*0098*/ 	.word	0x00000001


	//----- nvinfo : EIATTR_CBANK_PARAM_SIZE
	.align		4
.L_2297:
        /*009c*/ 	.byte	0x03, 0x19
        /*009e*/ 	.short	0x0128


	//----- nvinfo : EIATTR_PARAM_CBANK
	.align		4
        /*00a0*/ 	.byte	0x04, 0x0a
        /*00a2*/ 	.short	(.L_2299 - .L_2298)
	.align		4
.L_2298:
        /*00a4*/ 	.word	index@(.nv.constant0._ZN10layer_norm13ln_bwd_kernelINS_13Kernel_traitsI13__nv_bfloat16S2_fS2_fjLj2560ELj1ELj1ELj4ELj8ENS_18Kernel_traits_baseILj2560ES2_S2_fS2_fjLj128EEEEELb0ELb0ELb0ELb1EEEvNS_9BwdParamsE)
        /*00a8*/ 	.short	0x0380
        /*00aa*/ 	.short	0x0128


	//----- nvinfo : EIATTR_SW_WAR
	.align		4
.L_2299:
        /*00ac*/ 	.byte	0x04, 0x36
        /*00ae*/ 	.short	(.L_2301 - .L_2300)
.L_2300:
        /*00b0*/ 	.word	0x00000008
.L_2301:


//--------------------- .nv.info._ZN10layer_norm13ln_bwd_kernelINS_13Kernel_traitsI13__nv_bfloat16S2_fS2_fjLj2560ELj1ELj1ELj4ELj8ENS_18Kernel_traits_baseILj2560ES2_S2_fS2_fjLj128EEEEELb0ELb0ELb1ELb0EEEvNS_9BwdParamsE --------------------------
	.section	.nv.info._ZN10layer_norm13ln_bwd_kernelINS_13Kernel_traitsI13__nv_bfloat16S2_fS2_fjLj2560ELj1ELj1ELj4ELj8ENS_18Kernel_traits_baseILj2560ES2_S2_fS2_fjLj128EEEEELb0ELb0ELb1ELb0EEEvNS_9BwdParamsE,"",@"SHT_CUDA_INFO"
	.sectionflags	@""
	.align	4


	//----- nvinfo : EIATTR_CUDA_API_VERSION
	.align		4
        /*0000*/ 	.byte	0x04, 0x37
        /*0002*/ 	.short	(.L_2303 - .L_2302)
.L_2302:
        /*0004*/ 	.word	0x00000082


	//----- nvinfo : EIATTR_KPARAM_INFO
	.align		4
.L_2303:
        /*0008*/ 	.byte	0x04, 0x17
        /*000a*/ 	.short	(.L_2305 - .L_2304)
.L_2304:
        /*000c*/ 	.word	0x00000000
        /*0010*/ 	.short	0x0000
        /*0012*/ 	.short	0x0000
        /*0014*/ 	.byte	0x00, 0xf0, 0xa1, 0x04


	//----- nvinfo : EIATTR_SPARSE_MMA_MASK
	.align		4
.L_2305:
        /*0018*/ 	.byte	0x03, 0x50
        /*001a*/ 	.short	0x0000


	//----- nvinfo : EIATTR_MAXREG_COUNT
	.align		4
        /*001c*/ 	.byte	0x03, 0x1b
        /*001e*/ 	.short	0x00ff


	//----- nvinfo : EIATTR_NUM_BARRIERS
	.align		4
        /*0020*/ 	.byte	0x02, 0x4c
        /*0022*/ 	.byte	0x01
	.zero		1


	//----- nvinfo : EIATTR_MERCURY_ISA_VERSION
	.align		4
        /*0024*/ 	.byte	0x03, 0x5f
        /*0026*/ 	.short	0x0101


	//----- nvinfo : EIATTR_COOP_GROUP_MASK_REGIDS
	.align		4
        /*0028*/ 	.byte	0x04, 0x29
        /*002a*/ 	.short	(.L_2307 - .L_2306)


	//   ....[0]....
.L_2306:
        /*002c*/ 	.word	0xffffffff


	//   ....[1]....
        /*0030*/ 	.word	0xffffffff


	//   ....[2]....
        /*0034*/ 	.word	0xffffffff


	//   ....[3]....
        /*0038*/ 	.word	0xffffffff


	//   ....[4]....
        /*003c*/ 	.word	0xffffffff


	//   ....[5]....
        /*0040*/ 	.word	0xffffffff


	//   ....[6]....
        /*0044*/ 	.word	0xffffffff


	//   ....[7]....
        /*0048*/ 	.word	0xffffffff


	//   ....[8]....
        /*004c*/ 	.word	0xffffffff


	//   ....[9]....
        /*0050*/ 	.word	0xffffffff


	//----- nvinfo : EIATTR_COOP_GROUP_INSTR_OFFSETS
	.align		4
.L_2307:
        /*0054*/ 	.byte	0x04, 0x28
        /*0056*/ 	.short	(.L_2309 - .L_2308)


	//   ....[0]....
.L_2308:
        /*0058*/ 	.word	0x00001cf0


	//   ....[1]....
        /*005c*/ 	.word	0x00001d20


	//   ....[2]....
        /*0060*/ 	.word	0x00001d50


	//   ....[3]....
        /*0064*/ 	.word	0x00001d60


	//   ....[4]....
        /*0068*/ 	.word	0x00001d90


	//   ....[5]....
        /*006c*/ 	.word	0x00001da0


	//   ....[6]....
        /*0070*/ 	.word	0x00001dd0


	//   ....[7]....
        /*0074*/ 	.word	0x00001de0


	//   ....[8]....
        /*0078*/ 	.word	0x00001e10


	//   ....[9]....
        /*007c*/ 	.word	0x00001e20


	//----- nvinfo : EIATTR_VRC_CTA_INIT_COUNT
	.align		4
.L_2309:
        /*0080*/ 	.byte	0x02, 0x4a
	.zero		1
	.zero		1


	//----- nvinfo : EIATTR_EXIT_INSTR_OFFSETS
	.align		4
        /*0084*/ 	.byte	0x04, 0x1c
        /*0086*/ 	.short	(.L_2311 - .L_2310)


	//   ....[0]....
.L_2310:
        /*0088*/ 	.word	0x00005700


	//   ....[1]....
        /*008c*/ 	.word	0x00005780


	//----- nvinfo : EIATTR_MAX_THREADS
	.align		4
.L_2311:
        /*0090*/ 	.byte	0x04, 0x05
        /*0092*/ 	.short	(.L_2313 - .L_2312)
.L_2312:
        /*0094*/ 	.word	0x00000080
        /*0098*/ 	.word	0x00000001
        /*009c*/ 	.word	0x00000001


	//----- nvinfo : EIATTR_CRS_STACK_SIZE
	.align		4
.L_2313:
        /*00a0*/ 	.byte	0x04, 0x1e
        /*00a2*/ 	.short	(.L_2315 - .L_2314)
.L_2314:
        /*00a4*/ 	.word	0x00000000


	//----- nvinfo : EIATTR_CBANK_PARAM_SIZE
	.align		4
.L_2315:
        /*00a8*/ 	.byte	0x03, 0x19
        /*00aa*/ 	.short	0x0128


	//----- nvinfo : EIATTR_PARAM_CBANK
	.align		4
        /*00ac*/ 	.byte	0x04, 0x0a
        /*00ae*/ 	.short	(.L_2317 - .L_2316)
	.align		4
.L_2316:
        /*00b0*/ 	.word	index@(.nv.constant0._ZN10layer_norm13ln_bwd_kernelINS_13Kernel_traitsI13__nv_bfloat16S2_fS2_fjLj2560ELj1ELj1ELj4ELj8ENS_18Kernel_traits_baseILj2560ES2_S2_fS2_fjLj128EEEEELb0ELb0ELb1ELb0EEEvNS_9BwdParamsE)
        /*00b4*/ 	.short	0x0380
        /*00b6*/ 	.short	0x0128


	//----- nvinfo : EIATTR_SW_WAR
	.align		4
.L_2317:
        /*00b8*/ 	.byte	0x04, 0x36
        /*00ba*/ 	.short	(.L_2319 - .L_2318)
.L_2318:
        /*00bc*/ 	.word	0x00000008
.L_2319:


//--------------------- .nv.info._ZN10layer_norm13ln_bwd_kernelINS_13Kernel_traitsI13__nv_bfloat16S2_fS2_fjLj2560ELj1ELj1ELj4ELj8ENS_18Kernel_traits_baseILj2560ES2_S2_fS2_fjLj128EEEEELb0ELb0ELb1ELb1EEEvNS_9BwdParamsE --------------------------
	.section	.nv.info._ZN10layer_norm13ln_bwd_kernelINS_13Kernel_traitsI13__nv_bfloat16S2_fS2_fjLj2560ELj1ELj1ELj4ELj8ENS_18Kernel_traits_baseILj2560ES2_S2_fS2_fjLj128EEEEELb0ELb0ELb1ELb1EEEvNS_9BwdParamsE,"",@"SHT_CUDA_INFO"
	.sectionflags	@""
	.align	4


	//----- nvinfo : EIATTR_CUDA_API_VERSION
	.align		4
        /*0000*/ 	.byte	0x04, 0x37
        /*0002*/ 	.short	(.L_2321 - .L_2320)
.L_2320:
        /*0004*/ 	.word	0x00000082


	//----- nvinfo : EIATTR_KPARAM_INFO
	.align		4
.L_2321:
        /*0008*/ 	.byte	0x04, 0x17
        /*000a*/ 	.short	(.L_2323 - .L_2322)
.L_2322:
        /*000c*/ 	.word	0x00000000
        /*0010*/ 	.short	0x0000
        /*0012*/ 	.short	0x0000
        /*0014*/ 	.byte	0x00, 0xf0, 0xa1, 0x04


	//----- nvinfo : EIATTR_SPARSE_MMA_MASK
	.align		4
.L_2323:
        /*0018*/ 	.byte	0x03, 0x50
        /*001a*/ 	.short	0x0000


	//----- nvinfo : EIATTR_MAXREG_COUNT
	.align		4
        /*001c*/ 	.byte	0x03, 0x1b
        /*001e*/ 	.short	0x00ff


	//----- nvinfo : EIATTR_NUM_BARRIERS
	.align		4
        /*0020*/ 	.byte	0x02, 0x4c
        /*0022*/ 	.byte	0x01
	.zero		1


	//----- nvinfo : EIATTR_MERCURY_ISA_VERSION
	.align		4
        /*0024*/ 	.byte	0x03, 0x5f
        /*0026*/ 	.short	0x0101


	//----- nvinfo : EIATTR_COOP_GROUP_MASK_REGIDS
	.align		4
        /*0028*/ 	.byte	0x04, 0x29
        /*002a*/ 	.short	(.L_2325 - .L_2324)


	//   ....[0]....
.L_2324:
        /*002c*/ 	.word	0xffffffff


	//   ....[1]....
        /*0030*/ 	.word	0xffffffff


	//   ....[2]....
        /*0034*/ 	.word	0xffffffff


	//   ....[3]....
        /*0038*/ 	.word	0xffffffff


	//   ....[4]....
        /*003c*/ 	.word	0xffffffff


	//   ....[5]....
        /*0040*/ 	.word	0xffffffff


	//   ....[6]....
        /*0044*/ 	.word	0xffffffff


	//   ....[7]....
        /*0048*/ 	.word	0xffffffff


	//   ....[8]....
        /*004c*/ 	.word	0xffffffff


	//   ....[9]....
        /*0050*/ 	.word	0xffffffff


	//----- nvinfo : EIATTR_COOP_GROUP_INSTR_OFFSETS
	.align		4
.L_2325:
        /*0054*/ 	.byte	0x04, 0x28
        /*0056*/ 	.short	(.L_2327 - .L_2326)


	//   ....[0]....
.L_2326:
        /*0058*/ 	.word	0x00001600


	//   ....[1]....
        /*005c*/ 	.word	0x00001630


	//   ....[2]....
        /*0060*/ 	.word	0x00001660


	//   ....[3]....
        /*0064*/ 	.word	0x00001670


	//   ....[4]....
        /*0068*/ 	.word	0x000016a0


	//   ....[5]....
        /*006c*/ 	.word	0x000016b0


	//   ....[6]....
        /*0070*/ 	.word	0x000016e0


	//   ....[7]....
        /*0074*/ 	.word	0x000016f0


	//   ....[8]....
        /*0078*/ 	.word	0x00001720


	//   ....[9]....
        /*007c*/ 	.word	0x00001730


	//----- nvinfo : EIATTR_VRC_CTA_INIT_COUNT
	.align		4
.L_2327:
        /*0080*/ 	.byte	0x02, 0x4a
	.zero		1
	.zero		1


	//----- nvinfo : EIATTR_EXIT_INSTR_OFFSETS
	.align		4
        /*0084*/ 	.byte	0x04, 0x1c
        /*0086*/ 	.short	(.L_2329 - .L_2328)


	//   ....[0]....
.L_2328:
        /*0088*/ 	.word	0x00004b10


	//----- nvinfo : EIATTR_MAX_THREADS
	.align		4
.L_2329:
        /*008c*/ 	.byte	0x04, 0x05
        /*008e*/ 	.short	(.L_2331 - .L_2330)
.L_2330:
        /*0090*/ 	.word	0x00000080
        /*0094*/ 	.word	0x00000001
        /*0098*/ 	.word	0x00000001


	//----- nvinfo : EIATTR_CRS_STACK_SIZE
	.align		4
.L_2331:
        /*009c*/ 	.byte	0x04, 0x1e
        /*009e*/ 	.short	(.L_2333 - .L_2332)
.L_2332:
        /*00a0*/ 	.word	0x00000000


	//----- nvinfo : EIATTR_CBANK_PARAM_SIZE
	.align		4
.L_2333:
        /*00a4*/ 	.byte	0x03, 0x19
        /*00a6*/ 	.short	0x0128


	//----- nvinfo : EIATTR_PARAM_CBANK
	.align		4
        /*00a8*/ 	.byte	0x04, 0x0a
        /*00aa*/ 	.short	(.L_2335 - .L_2334)
	.align		4
.L_2334:
        /*00ac*/ 	.word	index@(.nv.constant0._ZN10layer_norm13ln_bwd_kernelINS_13Kernel_traitsI13__nv_bfloat16S2_fS2_fjLj2560ELj1ELj1ELj4ELj8ENS_18Kernel_traits_baseILj2560ES2_S2_fS2_fjLj128EEEEELb0ELb0ELb1ELb1EEEvNS_9BwdParamsE)
        /*00b0*/ 	.short	0x0380
        /*00b2*/ 	.short	0x0128


	//----- nvinfo : EIATTR_SW_WAR
	.align		4
.L_2335:
        /*00b4*/ 	.byte	0x04, 0x36
        /*00b6*/ 	.short	(.L_2337 - .L_2336)
.L_2336:
        /*00b8*/ 	.word	0x00000008
.L_2337:


//--------------------- .nv.info._ZN10layer_norm13ln_bwd_kernelINS_13Kernel_traitsI13__nv_bfloat16S2_fS2_fjLj2560ELj1ELj1ELj4ELj8ENS_18Kernel_traits_baseILj2560ES2_S2_fS2_fjLj128EEEEELb0ELb1ELb0ELb0EEEvNS_9BwdParamsE --------------------------
	.section	.nv.info._ZN10layer_norm13ln_bwd_kernelINS_13Kernel_traitsI13__nv_bfloat16S2_fS2_fjLj2560ELj1ELj1ELj4ELj8ENS_18Kernel_traits_baseILj2560ES2_S2_fS2_fjLj128EEEEELb0ELb1ELb0ELb0EEEvNS_9BwdParamsE,"",@"SHT_CUDA_INFO"
	.sectionflags	@""
	.align	4


	//----- nvinfo : EIATTR_CUDA_API_VERSION
	.align		4
        /*0000*/ 	.byte	0x04, 0x37
        /*0002*/ 	.short	(.L_2339 - .L_2338)
.L_2338:
        /*0004*/ 	.word	0x00000082


	//----- nvinfo : EIATTR_KPARAM_INFO
	.align		4
.L_2339:
        /*0008*/ 	.byte	0x04, 0x17
        /*000a*/ 	.short	(.L_2341 - .L_2340)
.L_2340:
        /*000c*/ 	.word	0x00000000
        /*0010*/ 	.short	0x0000
        /*0012*/ 	.short	0x0000
        /*0014*/ 	.byte	0x00, 0xf0, 0xa1, 0x04


	//----- nvinfo : EIATTR_SPARSE_MMA_MASK
	.align		4
.L_2341:
        /*0018*/ 	.byte	0x03, 0x50
        /*001a*/ 	.short	0x0000


	//----- nvinfo : EIATTR_MAXREG_COUNT
	.align		4
        /*001c*/ 	.byte	0x03, 0x1b
        /*001e*/ 	.short	0x00ff


	//----- nvinfo : EIATTR_NUM_BARRIERS
	.align		4
        /*0020*/ 	.byte	0x02, 0x4c
        /*0022*/ 	.byte	0x01
	.zero		1


	//----- nvinfo : EIATTR_MERCURY_ISA_VERSION
	.align		4
        /*0024*/ 	.byte	0x03, 0x5f
        /*0026*/ 	.short	0x0101


	//----- nvinfo : EIATTR_COOP_GROUP_MASK_REGIDS
	.align		4
        /*0028*/ 	.byte	0x04, 0x29
        /*002a*/ 	.short	(.L_2343 - .L_2342)


	//   ....[0]....
.L_2342:
        /*002c*/ 	.word	0xffffffff


	//   ....[1]....
        /*0030*/ 	.word	0xffffffff


	//   ....[2]....
        /*0034*/ 	.word	0xffffffff


	//   ....[3]....
        /*0038*/ 	.word	0xffffffff


	//   ....[4]....
        /*003c*/ 	.word	0xffffffff


	//   ....[5]....
        /*0040*/ 	.word	0xffffffff


	//   ....[6]....
        /*0044*/ 	.word	0xffffffff


	//   ....[7]....
        /*0048*/ 	.word	0xffffffff


	//   ....[8]....
        /*004c*/ 	.word	0xffffffff


	//   ....[9]....
        /*0050*/ 	.word	0xffffffff


	//----- nvinfo : EIATTR_COOP_GROUP_INSTR_OFFSETS
	.align		4
.L_2343:
        /*0054*/ 	.byte	0x04, 0x28
        /*0056*/ 	.short	(.L_2345 - .L_2344)


	//   ....[0]....
.L_2344:
        /*0058*/ 	.word	0x00001e90


	//   ....[1]....
        /*005c*/ 	.word	0x00001ec0


	//   ....[2]....
        /*0060*/ 	.word	0x00001ef0


	//   ....[3]....
        /*0064*/ 	.word	0x00001f00


	//   ....[4]....
        /*0068*/ 	.word	0x00001f30


	//   ....[5]....
        /*006c*/ 	.word	0x00001f40


	//   ....[6]....
        /*0070*/ 	.word	0x00001f70


	//   ....[7]....
        /*0074*/ 	.word	0x00001f80


	//   ....[8]....
        /*0078*/ 	.word	0x00001fb0


	//   ....[9]....
        /*007c*/ 	.word	0x00001fc0


	//----- nvinfo : EIATTR_VRC_CTA_INIT_COUNT
	.align		4
.L_2345:
        /*0080*/ 	.byte	0x02, 0x4a
	.zero		1
	.zero		1


	//----- nvinfo : EIATTR_EXIT_INSTR_OFFSETS
	.align		4
        /*0084*/ 	.byte	0x04, 0x1c
        /*0086*/ 	.short	(.L_2347 - .L_2346)


	//   ....[0]....
.L_2346:
        /*0088*/ 	.word	0x00006770


	//   ....[1]....
        /*008c*/ 	.word	0x00006810


	//----- nvinfo : EIATTR_MAX_THREADS
	.align		4
.L_2347:
        /*0090*/ 	.byte	0x04, 0x05
        /*0092*/ 	.short	(.L_2349 - .L_2348)
.L_2348:
        /*0094*/ 	.word	0x00000080
        /*0098*/ 	.word	0x00000001
        /*009c*/ 	.word	0x00000001


	//----- nvinfo : EIATTR_CRS_STACK_SIZE
	.align		4
.L_2349:
        /*00a0*/ 	.byte	0x04, 0x1e
        /*00a2*/ 	.short	(.L_2351 - .L_2350)
.L_2350:
        /*00a4*/ 	.word	0x00000000


	//----- nvinfo : EIATTR_CBANK_PARAM_SIZE
	.align		4
.L_2351:
        /*00a8*/ 	.byte	0x03, 0x19
        /*00aa*/ 	.short	0x0128


	//----- nvinfo : EIATTR_PARAM_CBANK
	.align		4
        /*00ac*/ 	.byte	0x04, 0x0a
        /*00ae*/ 	.short	(.L_2353 - .L_2352)
	.align		4
.L_2352:
        /*00b0*/ 	.word	index@(.nv.constant0._ZN10layer_norm13ln_bwd_kernelINS_13Kernel_traitsI13__nv_bfloat16S2_fS2_fjLj2560ELj1ELj1ELj4ELj8ENS_18Kernel_traits_baseILj2560ES2_S2_fS2_fjLj128EEEEELb0ELb1ELb0ELb0EEEvNS_9BwdParamsE)
        /*00b4*/ 	.short	0x0380
        /*00b6*/ 	.short	0x0128


	//----- nvinfo : EIATTR_SW_WAR
	.align		4
.L_2353:
        /*00b8*/ 	.byte	0x04, 0x36
        /*00ba*/ 	.short	(.L_2355 - .L_2354)
.L_2354:
        /*00bc*/ 	.word	0x00000008
.L_2355:


//--------------------- .nv.info._ZN10layer_norm13ln_bwd_kernelINS_13Kernel_traitsI13__nv_bfloat16S2_fS2_fjLj2560ELj1ELj1ELj4ELj8ENS_18Kernel_traits_baseILj2560ES2_S2_fS2_fjLj128EEEEELb0ELb1ELb0ELb1EEEvNS_9BwdParamsE --------------------------
	.section	.nv.info._ZN10layer_norm13ln_bwd_kernelINS_13Kernel_traitsI13__nv_bfloat16S2_fS2_fjLj2560ELj1ELj1ELj4ELj8ENS_18Kernel_traits_baseILj2560ES2_S2_fS2_fjLj128EEEEELb0ELb1ELb0ELb1EEEvNS_9BwdParamsE,"",@"SHT_CUDA_INFO"
	.sectionflags	@""
	.align	4


	//----- nvinfo : EIATTR_CUDA_API_VERSION
	.align		4
        /*0000*/ 	.byte	0x04, 0x37
        /*0002*/ 	.short	(.L_2357 - .L_2356)
.L_2356:
        /*0004*/ 	.word	0x00000082


	//----- nvinfo : EIATTR_KPARAM_INFO
	.align		4
.L_2357:
        /*0008*/ 	.byte	0x04, 0x17
        /*000a*/ 	.short	(.L_2359 - .L_2358)
.L_2358:
        /*000c*/ 	.word	0x00000000
        /*0010*/ 	.short	0x0000
        /*0012*/ 	.short	0x0000
        /*0014*/ 	.byte	0x00, 0xf0, 0xa1, 0x04


	//----- nvinfo : EIATTR_SPARSE_MMA_MASK
	.align		4
.L_2359:
        /*0018*/ 	.byte	0x03, 0x50
        /*001a*/ 	.short	0x0000


	//----- nvinfo : EIATTR_MAXREG_COUNT
	.align		4
        /*001c*/ 	.byte	0x03, 0x1b
        /*001e*/ 	.short	0x00ff


	//----- nvinfo : EIATTR_NUM_BARRIERS
	.align		4
        /*0020*/ 	.byte	0x02, 0x4c
        /*0022*/ 	.byte	0x01
	.zero		1


	//----- nvinfo : EIATTR_MERCURY_ISA_VERSION
	.align		4
        /*0024*/ 	.byte	0x03, 0x5f
        /*0026*/ 	.short	0x0101


	//----- nvinfo : EIATTR_COOP_GROUP_MASK_REGIDS
	.align		4
        /*0028*/ 	.byte	0x04, 0x29
        /*002a*/ 	.short	(.L_2361 - .L_2360)


	//   ....[0]....
.L_2360:
        /*002c*/ 	.word	0xffffffff


	//   ....[1]....
        /*0030*/ 	.word	0xffffffff


	//   ....[2]....
        /*0034*/ 	.word	0xffffffff


	//   ....[3]....
        /*0038*/ 	.word	0xffffffff


	//   ....[4]....
        /*003c*/ 	.word	0xffffffff


	//   ....[5]....
        /*0040*/ 	.word	0xffffffff


	//   ....[6]....
        /*0044*/ 	.word	0xffffffff


	//   ....[7]....
        /*0048*/ 	.word	0xffffffff


	//   ....[8]....
        /*004c*/ 	.word	0xffffffff


	//   ....[9]....
        /*0050*/ 	.word	0xffffffff


	//----- nvinfo : EIATTR_COOP_GROUP_INSTR_OFFSETS
	.align		4
.L_2361:
        /*0054*/ 	.byte	0x04, 0x28
        /*0056*/ 	.short	(.L_2363 - .L_2362)


	//   ....[0]....
.L_2362:
        /*0058*/ 	.word	0x00001490


	//   ....[1]....
        /*005c*/ 	.word	0x000014a0


	//   ....[2]....
        /*0060*/ 	.word	0x000014d0


	//   ....[3]....
        /*0064*/ 	.word	0x000014e0


	//   ....[4]....
        /*0068*/ 	.word	0x00001510


	//   ....[5]....
        /*006c*/ 	.word	0x00001520


	//   ....[6]....
        /*0070*/ 	.word	0x00001560


	//   ....[7]....
        /*0074*/ 	.word	0x00001570


	//   ....[8]....
        /*0078*/ 	.word	0x000015a0


	//   ....[9]....
        /*007c*/ 	.word	0x000015b0


	//----- nvinfo : EIATTR_VRC_CTA_INIT_COUNT
	.align		4
.L_2363:
        /*0080*/ 	.byte	0x02, 0x4a
	.zero		1
	.zero		1


	//----- nvinfo : EIATTR_EXIT_INSTR_OFFSETS
	.align		4
        /*0084*/ 	.byte	0x04, 0x1c
        /*0086*/ 	.short	(.L_2365 - .L_2364)


	//   ....[0]....
.L_2364:
        /*0088*/ 	.word	0x00005d90


	//----- nvinfo : EIATTR_MAX_THREADS
	.align		4
.L_2365:
        /*008c*/ 	.byte	0x04, 0x05
        /*008e*/ 	.short	(.L_2367 - .L_2366)
.L_2366:
        /*0090*/ 	.word	0x00000080
        /*0094*/ 	.word	0x00000001
        /*0098*/ 	.word	0x00000001


	//----- nvinfo : EIATTR_CRS_STACK_SIZE
	.align		4
.L_2367:
        /*009c*/ 	.byte	0x04, 0x1e
        /*009e*/ 	.short	(.L_2369 - .L_2368)
.L_2368:
        /*00a0*/ 	.word	0x00000000


	//----- nvinfo : EIATTR_CBANK_PARAM_SIZE
	.align		4
.L_2369:
        /*00a4*/ 	.byte	0x03, 0x19
        /*00a6*/ 	.short	0x0128


	//----- nvinfo : EIATTR_PARAM_CBANK
	.align		4
        /*00a8*/ 	.byte	0x04, 0x0a
        /*00aa*/ 	.short	(.L_2371 - .L_2370)
	.align		4
.L_2370:
        /*00ac*/ 	.word	index@(.nv.constant0._ZN10layer_norm13ln_bwd_kernelINS_13Kernel_traitsI13__nv_bfloat16S2_fS2_fjLj2560ELj1ELj1ELj4ELj8ENS_18Kernel_traits_baseILj2560ES2_S2_fS2_fjLj128EEEEELb0ELb1ELb0ELb1EEEvNS_9BwdParamsE)
        /*00b0*/ 	.short	0x0380
        /*00b2*/ 	.short	0x0128


	//----- nvinfo : EIATTR_SW_WAR
	.align		4
.L_2371:
        /*00b4*/ 	.byte	0x04, 0x36
        /*00b6*/ 	.short	(.L_2373 - .L_2372)
.L_2372:
        /*00b8*/ 	.word	0x00000008
.L_2373:


//--------------------- .nv.info._ZN10layer_norm13ln_bwd_kernelINS_13Kernel_traitsI13__nv_bfloat16S2_fS2_fjLj2560ELj1ELj1ELj4ELj8ENS_18Kernel_traits_baseILj2560ES2_S2_fS2_fjLj128EEEEELb0ELb1ELb1ELb0EEEvNS_9BwdParamsE --------------------------
	.section	.nv.info._ZN10layer_norm13ln_bwd_kernelINS_13Kernel_traitsI13__nv_bfloat16S2_fS2_fjLj2560ELj1ELj1ELj4ELj8ENS_18Kernel_traits_baseILj2560ES2_S2_fS2_fjLj128EEEEELb0ELb1ELb1ELb0EEEvNS_9BwdParamsE,"",@"SHT_CUDA_INFO"
	.sectionflags	@""
	.align	4


	//----- nvinfo : EIATTR_CUDA_API_VERSION
	.align		4
        /*0000*/ 	.byte	0x04, 0x37
        /*0002*/ 	.short	(.L_2375 - .L_2374)
.L_2374:
        /*0004*/ 	.word	0x00000082


	//----- nvinfo : EIATTR_KPARAM_INFO
	.align		4
.L_2375:
        /*0008*/ 	.byte	0x04, 0x17
        /*000a*/ 	.short	(.L_2377 - .L_2376)
.L_2376:
        /*000c*/ 	.word	0x00000000
        /*0010*/ 	.short	0x0000
        /*0012*/ 	.short	0x0000
        /*0014*/ 	.byte	0x00, 0xf0, 0xa1, 0x04


	//----- nvinfo : EIATTR_SPARSE_MMA_MASK
	.align		4
.L_2377:
        /*0018*/ 	.byte	0x03, 0x50
        /*001a*/ 	.short	0x0000


	//----- nvinfo : EIATTR_MAXREG_COUNT
	.align		4
        /*001c*/ 	.byte	0x03, 0x1b
        /*001e*/ 	.short	0x00ff


	//----- nvinfo : EIATTR_NUM_BARRIERS
	.align		4
        /*0020*/ 	.byte	0x02, 0x4c
        /*0022*/ 	.byte	0x01
	.zero		1


	//----- nvinfo : EIATTR_MERCURY_ISA_VERSION
	.align		4
        /*0024*/ 	.byte	0x03, 0x5f
        /*0026*/ 	.short	0x0101


	//----- nvinfo : EIATTR_COOP_GROUP_MASK_REGIDS
	.align		4
        /*0028*/ 	.byte	0x04, 0x29
        /*002a*/ 	.short	(.L_2379 - .L_2378)


	//   ....[0]....
.L_2378:
        /*002c*/ 	.word	0xffffffff


	//   ....[1]....
        /*0030*/ 	.word	0xffffffff


	//   ....[2]....
        /*0034*/ 	.word	0xffffffff


	//   ....[3]....
        /*0038*/ 	.word	0xffffffff


	//   ....[4]....
        /*003c*/ 	.word	0xffffffff


	//   ....[5]....
        /*0040*/ 	.word	0xffffffff


	//   ....[6]....
        /*0044*/ 	.word	0xffffffff


	//   ....[7]....
        /*0048*/ 	.word	0xffffffff


	//   ....[8]....
        /*004c*/ 	.word	0xffffffff


	//   ....[9]....
        /*0050*/ 	.word	0xffffffff


	//----- nvinfo : EIATTR_COOP_GROUP_INSTR_OFFSETS
	.align		4
.L_2379:
        /*0054*/ 	.byte	0x04, 0x28
        /*0056*/ 	.short	(.L_2381 - .L_2380)


	//   ....[0]....
.L_2380:
        /*0058*/ 	.word	0x000020d0


	//   ....[1]....
        /*005c*/ 	.word	0x00002100


	//   ....[2]....
        /*0060*/ 	.word	0x00002130


	//   ....[3]....
        /*0064*/ 	.word	0x00002140


	//   ....[4]....
        /*0068*/ 	.word	0x00002170


	//   ....[5]....
        /*006c*/ 	.word	0x00002180


	//   ....[6]....
        /*0070*/ 	.word	0x000021b0


	//   ....[7]....
        /*0074*/ 	.word	0x000021c0


	//   ....[8]....
        /*0078*/ 	.word	0x000021f0


	//   ....[9]....
        /*007c*/ 	.word	0x00002200


	//----- nvinfo : EIATTR_VRC_CTA_INIT_COUNT
	.align		4
.L_2381:
        /*0080*/ 	.byte	0x02, 0x4a
	.zero		1
	.zero		1


	//----- nvinfo : EIATTR_EXIT_INSTR_OFFSETS
	.align		4
        /*0084*/ 	.byte	0x04, 0x1c
        /*0086*/ 	.short	(.L_2383 - .L_2382)


	//   ....[0]....
.L_2382:
        /*0088*/ 	.word	0x00007940


	//   ....[1]....
        /*008c*/ 	.word	0x000079e0


	//----- nvinfo : EIATTR_MAX_THREADS
	.align		4
.L_2383:
        /*0090*/ 	.byte	0x04, 0x05
        /*0092*/ 	.short	(.L_2385 - .L_2384)
.L_2384:
        /*0094*/ 	.word	0x00000080
        /*0098*/ 	.word	0x00000001
        /*009c*/ 	.word	0x00000001


	//----- nvinfo : EIATTR_CRS_STACK_SIZE
	.align		4
.L_2385:
        /*00a0*/ 	.byte	0x04, 0x1e
        /*00a2*/ 	.short	(.L_2387 - .L_2386)
.L_2386:
        /*00a4*/ 	.word	0x00000000


	//----- nvinfo : EIATTR_CBANK_PARAM_SIZE
	.align		4
.L_2387:
        /*00a8*/ 	.byte	0x03, 0x19
        /*00aa*/ 	.short	0x0128


	//----- nvinfo : EIATTR_PARAM_CBANK
	.align		4
        /*00ac*/ 	.byte	0x04, 0x0a
        /*00ae*/ 	.short	(.L_2389 - .L_2388)
	.align		4
.L_2388:
        /*00b0*/ 	.word	index@(.nv.constant0._ZN10layer_norm13ln_bwd_kernelINS_13Kernel_traitsI13__nv_bfloat16S2_fS2_fjLj2560ELj1ELj1ELj4ELj8ENS_18Kernel_traits_baseILj2560ES2_S2_fS2_fjLj128EEEEELb0ELb1ELb1ELb0EEEvNS_9BwdParamsE)
        /*00b4*/ 	.short	0x0380
        /*00b6*/ 	.short	0x0128


	//----- nvinfo : EIATTR_SW_WAR
	.align		4
.L_2389:
        /*00b8*/ 	.byte	0x04, 0x36
        /*00ba*/ 	.short	(.L_2391 - .L_2390)
.L_2390:
        /*00bc*/ 	.word	0x00000008
.L_2391:


//--------------------- .nv.info._ZN10layer_norm13ln_bwd_kernelINS_13Kernel_traitsI13__nv_bfloat16S2_fS2_fjLj2560ELj1ELj1ELj4ELj8ENS_18Kernel_traits_baseILj2560ES2_S2_fS2_fjLj128EEEEELb0ELb1ELb1ELb1EEEvNS_9BwdParamsE --------------------------
	.section	.nv.info._ZN10layer_norm13ln_bwd_kernelINS_13Kernel_traitsI13__nv_bfloat16S2_fS2_fjLj2560ELj1ELj1ELj4ELj8ENS_18Kernel_traits_baseILj2560ES2_S2_fS2_fjLj128EEEEELb0ELb1ELb1ELb1EEEvNS_9BwdParamsE,"",@"SHT_CUDA_INFO"
	.sectionflags	@""
	.align	4


	//----- nvinfo : EIATTR_CUDA_API_VERSION
	.align		4
        /*0000*/ 	.byte	0x04, 0x37
        /*0002*/ 	.short	(.L_2393 - .L_2392)
.L_2392:
        /*0004*/ 	.word	0x00000082


	//----- nvinfo : EIATTR_KPARAM_INFO
	.align		4
.L_2393:
        /*0008*/ 	.byte	0x04, 0x17
        /*000a*/ 	.short	(.L_2395 - .L_2394)
.L_2394:
        /*000c*/ 	.word	0x00000000
        /*0010*/ 	.short	0x0000
        /*0012*/ 	.short	0x0000
        /*0014*/ 	.byte	0x00, 0xf0, 0xa1, 0x04


	//----- nvinfo : EIATTR_SPARSE_MMA_MASK
	.align		4
.L_2395:
        /*0018*/ 	.byte	0x03, 0x50
        /*001a*/ 	.short	0x0000


	//----- nvinfo : EIATTR_MAXREG_COUNT
	.align		4
        /*001c*/ 	.byte	0x03, 0x1b
        /*001e*/ 	.short	0x00ff


	//----- nvinfo : EIATTR_NUM_BARRIERS
	.align		4
        /*0020*/ 	.byte	0x02, 0x4c
        /*0022*/ 	.byte	0x01
	.zero		1


	//----- nvinfo : EIATTR_MERCURY_ISA_VERSION
	.align		4
        /*0024*/ 	.byte	0x03, 0x5f
        /*0026*/ 	.short	0x0101


	//----- nvinfo : EIATTR_COOP_GROUP_MASK_REGIDS
	.align		4
        /*0028*/ 	.byte	0x04, 0x29
        /*002a*/ 	.short	(.L_2397 - .L_2396)


	//   ....[0]....
.L_2396:
        /*002c*/ 	.word	0xffffffff


	//   ....[1]....
        /*0030*/ 	.word	0xffffffff


	//   ....[2]....
        /*0034*/ 	.word	0xffffffff


	//   ....[3]....
        /*0038*/ 	.word	0xffffffff


	//   ....[4]....
        /*003c*/ 	.word	0xffffffff


	//   ....[5]....
        /*0040*/ 	.word	0xffffffff


	//   ....[6]....
        /*0044*/ 	.word	0xffffffff


	//   ....[7]....
        /*0048*/ 	.word	0xffffffff


	//   ....[8]....
        /*004c*/ 	.word	0xffffffff


	//   ....[9]....
        /*0050*/ 	.word	0xffffffff


	//----- nvinfo : EIATTR_COOP_GROUP_INSTR_OFFSETS
	.align		4
.L_2397:
        /*0054*/ 	.byte	0x04, 0x28
        /*0056*/ 	.short	(.L_2399 - .L_2398)


	//   ....[0]....
.L_2398:
        /*0058*/ 	.word	0x000017d0


	//   ....[1]....
        /*005c*/ 	.word	0x00001810


	//   ....[2]....
        /*0060*/ 	.word	0x00001880


	//   ....[3]....
        /*0064*/ 	.word	0x00001890


	//   ....[4]....
        /*0068*/ 	.word	0x000018d0


	//   ....[5]....
        /*006c*/ 	.word	0x000018f0


	//   ....[6]....
        /*0070*/ 	.word	0x00001920


	//   ....[7]....
        /*0074*/ 	.word	0x00001950


	//   ....[8]....
        /*0078*/ 	.word	0x000019a0


	//   ....[9]....
        /*007c*/ 	.word	0x000019b0


	//----- nvinfo : EIATTR_VRC_CTA_INIT_COUNT
	.align		4
.L_2399:
        /*0080*/ 	.byte	0x02, 0x4a
	.zero		1
	.zero		1


	//----- nvinfo : EIATTR_EXIT_INSTR_OFFSETS
	.align		4
        /*0084*/ 	.byte	0x04, 0x1c
        /*0086*/ 	.short	(.L_2401 - .L_2400)


	//   ....[0]....
.L_2400:
        /*0088*/ 	.word	0x00006b50


	//----- nvinfo : EIATTR_MAX_THREADS
	.align		4
.L_2401:
        /*008c*/ 	.byte	0x04, 0x05
        /*008e*/ 	.short	(.L_2403 - .L_2402)
.L_2402:
        /*0090*/ 	.word	0x00000080
        /*0094*/ 	.word	0x00000001
        /*0098*/ 	.word	0x00000001


	//----- nvinfo : EIATTR_CRS_STACK_SIZE
	.align		4
.L_2403:
        /*009c*/ 	.byte	0x04, 0x1e
        /*009e*/ 	.short	(.L_2405 - .L_2404)
.L_2404:
        /*00a0*/ 	.word	0x00000000


	//----- nvinfo : EIATTR_CBANK_PARAM_SIZE
	.align		4
.L_2405:
        /*00a4*/ 	.byte	0x03, 0x19
        /*00a6*/ 	.short	0x0128


	//----- nvinfo : EIATTR_PARAM_CBANK
	.align		4
        /*00a8*/ 	.byte	0x04, 0x0a
        /*00aa*/ 	.short	(.L_2407 - .L_2406)
	.align		4
.L_2406:
        /*00ac*/ 	.word	index@(.nv.constant0._ZN10layer_norm13ln_bwd_kernelINS_13Kernel_traitsI13__nv_bfloat16S2_fS2_fjLj2560ELj1ELj1ELj4ELj8ENS_18Kernel_traits_baseILj2560ES2_S2_fS2_fjLj128EEEEELb0ELb1ELb1ELb1EEEvNS_9BwdParamsE)
        /*00b0*/ 	.short	0x0380
        /*00b2*/ 	.short	0x0128


	//----- nvinfo : EIATTR_SW_WAR
	.align		4
.L_2407:
        /*00b4*/ 	.byte	0x04, 0x36
        /*00b6*/ 	.short	(.L_2409 - .L_2408)
.L_2408:
        /*00b8*/ 	.word	0x00000008
.L_2409:


//--------------------- .nv.info._ZN10layer_norm13ln_bwd_kernelINS_13Kernel_traitsI13__nv_bfloat16S2_fS2_fjLj2560ELj1ELj1ELj4ELj8ENS_18Kernel_traits_baseILj2560ES2_S2_fS2_fjLj128EEEEELb1ELb0ELb0ELb0EEEvNS_9BwdParamsE --------------------------
	.section	.nv.info._ZN10layer_norm13ln_bwd_kernelINS_13Kernel_traitsI13__nv_bfloat16S2_fS2_fjLj2560ELj1ELj1ELj4ELj8ENS_18Kernel_traits_baseILj2560ES2_S2_fS2_fjLj128EEEEELb1ELb0ELb0ELb0EEEvNS_9BwdParamsE,"",@"SHT_CUDA_INFO"
	.sectionflags	@""
	.align	4


	//----- nvinfo : EIATTR_CUDA_API_VERSION
	.align		4
        /*0000*/ 	.byte	0x04, 0x37
        /*0002*/ 	.short	(.L_2411 - .L_2410)
.L_2410:
        /*0004*/ 	.word	0x00000082


	//----- nvinfo : EIATTR_KPARAM_INFO
	.align		4
.L_2411:
        /*0008*/ 	.byte	0x04, 0x17
        /*000a*/ 	.short	(.L_2413 - .L_2412)
.L_2412:
        /*000c*/ 	.word	0x00000000
        /*0010*/ 	.short	0x0000
        /*0012*/ 	.short	0x0000
        /*0014*/ 	.byte	0x00, 0xf0, 0xa1, 0x04


	//----- nvinfo : EIATTR_SPARSE_MMA_MASK
	.align		4
.L_2413:
        /*0018*/ 	.byte	0x03, 0x50
        /*001a*/ 	.short	0x0000


	//----- nvinfo : EIATTR_MAXREG_COUNT
	.align		4
        /*001c*/ 	.byte	0x03, 0x1b
        /*001e*/ 	.short	0x00ff


	//----- nvinfo : EIATTR_NUM_BARRIERS
	.align		4
        /*0020*/ 	.byte	0x02, 0x4c
        /*0022*/ 	.byte	0x01
	.zero		1


	//----- nvinfo : EIATTR_MERCURY_ISA_VERSION
	.align		4
        /*0024*/ 	.byte	0x03, 0x5f
        /*0026*/ 	.short	0x0101


	//----- nvinfo : EIATTR_COOP_GROUP_MASK_REGIDS
	.align		4
        /*0028*/ 	.byte	0x04, 0x29
        /*002a*/ 	.short	(.L_2415 - .L_2414)


	//   ....[0]....
.L_2414:
        /*002c*/ 	.word	0xffffffff


	//   ....[1]....
        /*0030*/ 	.word	0xffffffff


	//   ....[2]....
        /*0034*/ 	.word	0xffffffff


	//   ....[3]....
        /*0038*/ 	.word	0xffffffff


	//   ....[4]....
        /*003c*/ 	.word	0xffffffff


	//   ....[5]....
        /*0040*/ 	.word	0xffffffff


	//   ....[6]....
        /*0044*/ 	.word	0xffffffff


	//   ....[7]....
        /*0048*/ 	.word	0xffffffff


	//   ....[8]....
        /*004c*/ 	.word	0xffffffff


	//   ....[9]....
        /*0050*/ 	.word	0xffffffff


	//----- nvinfo : EIATTR_COOP_GROUP_INSTR_OFFSETS
	.align		4
.L_2415:
        /*0054*/ 	.byte	0x04, 0x28
        /*0056*/ 	.short	(.L_2417 - .L_2416)


	//   ....[0]....
.L_2416:
        /*0058*/ 	.word	0x00001a60


	//   ....[1]....
        /*005c*/ 	.word	0x00001a90


	//   ....[2]....
        /*0060*/ 	.word	0x00001ac0


	//   ....[3]....
        /*0064*/ 	.word	0x00001ad0


	//   ....[4]....
        /*0068*/ 	.word	0x00001b00


	//   ....[5]....
        /*006c*/ 	.word	0x00001b10


	//   ....[6]....
        /*0070*/ 	.word	0x00001b40


	//   ....[7]....
        /*0074*/ 	.word	0x00001b50


	//   ....[8]....
        /*0078*/ 	.word	0x00001b80


	//   ....[9]....
        /*007c*/ 	.word	0x00001b90


	//----- nvinfo : EIATTR_VRC_CTA_INIT_COUNT
	.align		4
.L_2417:
        /*0080*/ 	.byte	0x02, 0x4a
	.zero		1
	.zero		1


	//----- nvinfo : EIATTR_EXIT_INSTR_OFFSETS
	.align		4
        /*0084*/ 	.byte	0x04, 0x1c
        /*0086*/ 	.short	(.L_2419 - .L_2418)


	//   ....[0]....
.L_2418:
        /*0088*/ 	.word	0x00005800


	//   ....[1]....
        /*008c*/ 	.word	0x00005880


	//----- nvinfo : EIATTR_MAX_THREADS
	.align		4
.L_2419:
        /*0090*/ 	.byte	0x04, 0x05
        /*0092*/ 	.short	(.L_2421 - .L_2420)
.L_2420:
        /*0094*/ 	.word	0x00000080
        /*0098*/ 	.word	0x00000001
        /*009c*/ 	.word	0x00000001


	//----- nvinfo : EIATTR_CRS_STACK_SIZE
	.align		4
.L_2421:
        /*00a0*/ 	.byte	0x04, 0x1e
        /*00a2*/ 	.short	(.L_2423 - .L_2422)
.L_2422:
        /*00a4*/ 	.word	0x00000000


	//----- nvinfo : EIATTR_CBANK_PARAM_SIZE
	.align		4
.L_2423:
        /*00a8*/ 	.byte	0x03, 0x19
        /*00aa*/ 	.short	0x0128


	//----- nvinfo : EIATTR_PARAM_CBANK
	.align		4
        /*00ac*/ 	.byte	0x04, 0x0a
        /*00ae*/ 	.short	(.L_2425 - .L_2424)
	.align		4
.L_2424:
        /*00b0*/ 	.word	index@(.nv.constant0._ZN10layer_norm13ln_bwd_kernelINS_13Kernel_traitsI13__nv_bfloat16S2_fS2_fjLj2560ELj1ELj1ELj4ELj8ENS_18Kernel_traits_baseILj2560ES2_S2_fS2_fjLj128EEEEELb1ELb0ELb0ELb0EEEvNS_9BwdParamsE)
        /*00b4*/ 	.short	0x0380
        /*00b6*/ 	.short	0x0128


	//----- nvinfo : EIATTR_SW_WAR
	.align		4
.L_2425:
        /*00b8*/ 	.byte	0x04, 0x36
        /*00ba*/ 	.short	(.L_2427 - .L_2426)
.L_2426:
        /*00bc*/ 	.word	0x00000008
.L_2427:


//--------------------- .nv.info._ZN10layer_norm13ln_bwd_kernelINS_13Kernel_traitsI13__nv_bfloat16S2_fS2_fjLj2560ELj1ELj1ELj4ELj8ENS_18Kernel_traits_baseILj2560ES2_S2_fS2_fjLj128EEEEELb1ELb0ELb0ELb1EEEvNS_9BwdParamsE --------------------------
	.section	.nv.info._ZN10layer_norm13ln_bwd_kernelINS_13Kernel_traitsI13__nv_bfloat16S2_fS2_fjLj2560ELj1ELj1ELj4ELj8ENS_18Kernel_traits_baseILj2560ES2_S2_fS2_fjLj128EEEEELb1ELb0ELb0ELb1EEEvNS_9BwdParamsE,"",@"SHT_CUDA_INFO"
	.sectionflags	@""
	.align	4


	//----- nvinfo : EIATTR_CUDA_API_VERSION
	.align		4
        /*0000*/ 	.byte	0x04, 0x37
        /*0002*/ 	.short	(.L_2429 - .L_2428)
.L_2428:
        /*0004*/ 	.word	0x00000082


	//----- nvinfo : EIATTR_KPARAM_INFO
	.align		4
.L_2429:
        /*0008*/ 	.byte	0x04, 0x17
        /*000a*/ 	.short	(.L_2431 - .L_2430)
.L_2430:
        /*000c*/ 	.word	0x00000000
        /*0010*/ 	.short	0x0000
        /*0012*/ 	.short	0x0000
        /*0014*/ 	.byte	0x00, 0xf0, 0xa1, 0x04


	//----- nvinfo : EIATTR_SPARSE_MMA_MASK
	.align		4
.L_2431:
        /*0018*/ 	.byte	0x03, 0x50
        /*001a*/ 	.short	0x0000


	//----- nvinfo : EIATTR_MAXREG_COUNT
	.align		4
        /*001c*/ 	.byte	0x03, 0x1b
        /*001e*/ 	.short	0x00ff


	//----- nvinfo : EIATTR_NUM_BARRIERS
	.align		4
        /*0020*/ 	.byte	0x02, 0x4c
        /*0022*/ 	.byte	0x01
	.zero		1


	//----- nvinfo : EIATTR_MERCURY_ISA_VERSION
	.align		4
        /*0024*/ 	.byte	0x03, 0x5f
        /*0026*/ 	.short	0x0101


	//----- nvinfo : EIATTR_COOP_GROUP_MASK_REGIDS
	.align		4
        /*0028*/ 	.byte	0x04, 0x29
        /*002a*/ 	.short	(.L_2433 - .L_2432)


	//   ....[0]....
.L_2432:
        /*002c*/ 	.word	0xffffffff


	//   ....[1]....
        /*0030*/ 	.word	0xffffffff


	//   ....[2]....
        /*0034*/ 	.word	0xffffffff


	//   ....[3]....
        /*0038*/ 	.word	0xffffffff


	//   ....[4]....
        /*003c*/ 	.word	0xffffffff


	//   ....[5]....
        /*0040*/ 	.word	0xffffffff


	//   ....[6]....
        /*0044*/ 	.word	0xffffffff


	//   ....[7]....
        /*0048*/ 	.word	0xffffffff


	//   ....[8]....
        /*004c*/ 	.word	0xffffffff


	//   ....[9]....
        /*0050*/ 	.word	0xffffffff


	//----- nvinfo : EIATTR_COOP_GROUP_INSTR_OFFSETS
	.align		4
.L_2433:
        /*0054*/ 	.byte	0x04, 0x28
        /*0056*/ 	.short	(.L_2435 - .L_2434)


	//   ....[0]....
.L_2434:
        /*0058*/ 	.word	0x000011a0


	//   ....[1]....
        /*005c*/ 	.word	0x000011c0


	//   ....[2]....
        /*0060*/ 	.word	0x000011e0


	//   ....[3]....
        /*0064*/ 	.word	0x00001210


	//   ....[4]....
        /*0068*/ 	.word	0x00001230


	//   ....[5]....
        /*006c*/ 	.word	0x00001250


	//   ....[6]....
        /*0070*/ 	.word	0x000012c0


	//   ....[7]....
        /*0074*/ 	.word	0x000012f0


	//   ....[8]....
        /*0078*/ 	.word	0x00001380


	//   ....[9]....
        /*007c*/ 	.word	0x000014c0


	//----- nvinfo : EIATTR_VRC_CTA_INIT_COUNT
	.align		4
.L_2435:
        /*0080*/ 	.byte	0x02, 0x4a
	.zero		1
	.zero		1


	//----- nvinfo : EIATTR_EXIT_INSTR_OFFSETS
	.align		4
        /*0084*/ 	.byte	0x04, 0x1c
        /*0086*/ 	.short	(.L_2437 - .L_2436)


	//   ....[0]....
.L_2436:
        /*0088*/ 	.word	0x00004eb0


	//----- nvinfo : EIATTR_MAX_THREADS
	.align		4
.L_2437:
        /*008c*/ 	.byte	0x04, 0x05
        /*008e*/ 	.short	(.L_2439 - .L_2438)
.L_2438:
        /*0090*/ 	.word	0x00000080
        /*0094*/ 	.word	0x00000001
        /*0098*/ 	.word	0x00000001


	//----- nvinfo : EIATTR_CBANK_PARAM_SIZE
	.align		4
.L_2439:
        /*009c*/ 	.byte	0x03, 0x19
        /*009e*/ 	.short	0x0128


	//----- nvinfo : EIATTR_PARAM_CBANK
	.align		4
        /*00a0*/ 	.byte	0x04, 0x0a
        /*00a2*/ 	.short	(.L_2441 - .L_2440)
	.align		4
.L_2440:
        /*00a4*/ 	.word	index@(.nv.constant0._ZN10layer_norm13ln_bwd_kernelINS_13Kernel_traitsI13__nv_bfloat16S2_fS2_fjLj2560ELj1ELj1ELj4ELj8ENS_18Kernel_traits_baseILj2560ES2_S2_fS2_fjLj128EEEEELb1ELb0ELb0ELb1EEEvNS_9BwdParamsE)
        /*00a8*/ 	.short	0x0380
        /*00aa*/ 	.short	0x0128


	//----- nvinfo : EIATTR_SW_WAR
	.align		4
.L_2441:
        /*00ac*/ 	.byte	0x04, 0x36
        /*00ae*/ 	.short	(.L_2443 - .L_2442)
.L_2442:
        /*00b0*/ 	.word	0x00000008
.L_2443:


//--------------------- .nv.info._ZN10layer_norm22ln_bwd_finalize_kernelINS_22Kernel_traits_finalizeILj2560E13__nv_bfloat16S2_fS2_fjLb0ELj1024ELj4ENS_18Kernel_traits_baseILj2560ES2_S2_fS2_fjLj1024EEEEELb0ELb0EEEvNS_9BwdParamsE --------------------------
	.section	.nv.info._ZN10layer_norm22ln_bwd_finalize_kernelINS_22Kernel_traits_finalizeILj2560E13__nv_bfloat16S2_fS2_fjLb0ELj1024ELj4ENS_18Kernel_traits_baseILj2560ES2_S2_fS2_fjLj1024EEEEELb0ELb0EEEvNS_9BwdParamsE,"",@"SHT_CUDA_INFO"
	.sectionflags	@""
	.align	4


	//----- nvinfo : EIATTR_CUDA_API_VERSION
	.align		4
        /*0000*/ 	.byte	0x04, 0x37
        /*0002*/ 	.short	(.L_2445 - .L_2444)
.L_2444:
        /*0004*/ 	.word	0x00000082


	//----- nvinfo : EIATTR_KPARAM_INFO
	.align		4
.L_2445:
        /*0008*/ 	.byte	0x04, 0x17
        /*000a*/ 	.short	(.L_2447 - .L_2446)
.L_2446:
        /*000c*/ 	.word	0x00000000
        /*0010*/ 	.short	0x0000
        /*0012*/ 	.short	0x0000
        /*0014*/ 	.byte	0x00, 0xf0, 0xa1, 0x04


	//----- nvinfo : EIATTR_SPARSE_MMA_MASK
	.align		4
.L_2447:
        /*0018*/ 	.byte	0x03, 0x50
        /*001a*/ 	.short	0x0000


	//----- nvinfo : EIATTR_MAXREG_COUNT
	.align		4
        /*001c*/ 	.byte	0x03, 0x1b
        /*001e*/ 	.short	0x0040


	//----- nvinfo : EIATTR_NUM_BARRIERS
	.align		4
        /*0020*/ 	.byte	0x02, 0x4c
        /*0022*/ 	.byte	0x01
	.zero		1


	//----- nvinfo : EIATTR_MERCURY_ISA_VERSION
	.align		4
        /*0024*/ 	.byte	0x03, 0x5f
        /*0026*/ 	.short	0x0101


	//----- nvinfo : EIATTR_COOP_GROUP_MASK_REGIDS
	.align		4
        /*0028*/ 	.byte	0x04, 0x29
        /*002a*/ 	.short	(.L_2449 - .L_2448)


	//   ....[0]....
.L_2448:
        /*002c*/ 	.word	0xffffffff


	//   ....[1]....
        /*0030*/ 	.word	0xffffffff


	//   ....[2]....
        /*0034*/ 	.word	0xffffffff


	//   ....[3]....
        /*0038*/ 	.word	0xffffffff


	//   ....[4]....
        /*003c*/ 	.word	0xffffffff


	//   ....[5]....
        /*0040*/ 	.word	0xffffffff


	//   ....[6]....
        /*0044*/ 	.word	0xffffffff


	//   ....[7]....
        /*0048*/ 	.word	0xffffffff


	//   ....[8]....
        /*004c*/ 	.word	0xffffffff


	//   ....[9]....
        /*0050*/ 	.word	0xffffffff


	//----- nvinfo : EIATTR_COOP_GROUP_INSTR_OFFSETS
	.align		4
.L_2449:
        /*0054*/ 	.byte	0x04, 0x28
        /*0056*/ 	.short	(.L_2451 - .L_2450)


	//   ....[0]....
.L_2450:
        /*0058*/ 	.word	0x000015e0


	//   ....[1]....
        /*005c*/ 	.word	0x000015f0


	//   ....[2]....
        /*0060*/ 	.word	0x00001620


	//   ....[3]....
        /*0064*/ 	.word	0x00001630


	//   ....[4]....
        /*0068*/ 	.word	0x00001660


	//   ....[5]....
        /*006c*/ 	.word	0x00001670


	//   ....[6]....
        /*0070*/ 	.word	0x000016b0


	//   ....[7]....
        /*0074*/ 	.word	0x000016e0


	//   ....[8]....
        /*0078*/ 	.word	0x00001710


	//   ....[9]....
        /*007c*/ 	.word	0x00001720


	//----- nvinfo : EIATTR_VRC_CTA_INIT_COUNT
	.align		4
.L_2451:
        /*0080*/ 	.byte	0x02, 0x4a
	.zero		1
	.zero		1


	//----- nvinfo : EIATTR_EXIT_INSTR_OFFSETS
	.align		4
        /*0084*/ 	.byte	0x04, 0x1c
        /*0086*/ 	.short	(.L_2453 - .L_2452)


	//   ....[0]....
.L_2452:
        /*0088*/ 	.word	0x00000060


	//   ....[1]....
        /*008c*/ 	.word	0x00001780


	//   ....[2]....
        /*0090*/ 	.word	0x000017b0


	//   ....[3]....
        /*0094*/ 	.word	0x00001870


	//----- nvinfo : EIATTR_MAX_THREADS
	.align		4
.L_2453:
        /*0098*/ 	.byte	0x04, 0x05
        /*009a*/ 	.short	(.L_2455 - .L_2454)
.L_2454:
        /*009c*/ 	.word	0x00000400
        /*00a0*/ 	.word	0x00000001
        /*00a4*/ 	.word	0x00000001


	//----- nvinfo : EIATTR_CRS_STACK_SIZE
	.align		4
.L_2455:
        /*00a8*/ 	.byte	0x04, 0x1e
        /*00aa*/ 	.short	(.L_2457 - .L_2456)
.L_2456:
        /*00ac*/ 	.word	0x00000000


	//----- nvinfo : EIATTR_CBANK_PARAM_SIZE
	.align		4
.L_2457:
        /*00b0*/ 	.byte	0x03, 0x19
        /*00b2*/ 	.short	0x0128


	//----- nvinfo : EIATTR_PARAM_CBANK
	.align		4
        /*00b4*/ 	.byte	0x04, 0x0a
        /*00b6*/ 	.short	(.L_2459 - .L_2458)
	.align		4
.L_2458:
        /*00b8*/ 	.word	index@(.nv.constant0._ZN10layer_norm22ln_bwd_finalize_kernelINS_22Kernel_traits_finalizeILj2560E13__nv_bfloat16S2_fS2_fjLb0ELj1024ELj4ENS_18Kernel_traits_baseILj2560ES2_S2_fS2_fjLj1024EEEEELb0ELb0EEEvNS_9BwdParamsE)
        /*00bc*/ 	.short	0x0380
        /*00be*/ 	.short	0x0128


	//----- nvinfo : EIATTR_SW_WAR
	.align		4
.L_2459:
        /*00c0*/ 	.byte	0x04, 0x36
        /*00c2*/ 	.short	(.L_2461 - .L_2460)
.L_2460:
        /*00c4*/ 	.word	0x00000008
.L_2461:


//--------------------- .nv.info._ZN10layer_norm13ln_bwd_kernelINS_13Kernel_traitsI13__nv_bfloat16S2_fS2_fjLj2560ELj1ELj1ELj4ELj8ENS_18Kernel_traits_baseILj2560ES2_S2_fS2_fjLj128EEEEELb1ELb0ELb1ELb0EEEvNS_9BwdParamsE --------------------------
	.section	.nv.info._ZN10layer_norm13ln_bwd_kernelINS_13Kernel_traitsI13__nv_bfloat16S2_fS2_fjLj2560ELj1ELj1ELj4ELj8ENS_18Kernel_traits_baseILj2560ES2_S2_fS2_fjLj128EEEEELb1ELb0ELb1ELb0EEEvNS_9BwdParamsE,"",@"SHT_CUDA_INFO"
	.sectionflags	@""
	.align	4


	//----- nvinfo : EIATTR_CUDA_API_VERSION
	.align		4
        /*0000*/ 	.byte	0x04, 0x37
        /*0002*/ 	.short	(.L_2463 - .L_2462)
.L_2462:
        /*0004*/ 	.word	0x00000082


	//----- nvinfo : EIATTR_KPARAM_INFO
	.align		4
.L_2463:
        /*0008*/ 	.byte	0x04, 0x17
        /*000a*/ 	.short	(.L_2465 - .L_2464)
.L_2464:
        /*000c*/ 	.word	0x00000000
        /*0010*/ 	.short	0x0000
        /*0012*/ 	.short	0x0000
        /*0014*/ 	.byte	0x00, 0xf0, 0xa1, 0x04


	//----- nvinfo : EIATTR_SPARSE_MMA_MASK
	.align		4
.L_2465:
        /*0018*/ 	.byte	0x03, 0x50
        /*001a*/ 	.short	0x0000


	//----- nvinfo : EIATTR_MAXREG_COUNT
	.align		4
        /*001c*/ 	.byte	0x03, 0x1b
        /*001e*/ 	.short	0x00ff


	//----- nvinfo : EIATTR_NUM_BARRIERS
	.align		4
        /*0020*/ 	.byte	0x02, 0x4c
        /*0022*/ 	.byte	0x01
	.zero		1


	//----- nvinfo : EIATTR_MERCURY_ISA_VERSION
	.align		4
        /*0024*/ 	.byte	0x03, 0x5f
        /*0026*/ 	.short	0x0101


	//----- nvinfo : EIATTR_COOP_GROUP_MASK_REGIDS
	.align		4
        /*0028*/ 	.byte	0x04, 0x29
        /*002a*/ 	.short	(.L_2467 - .L_2466)


	//   ....[0]....
.L_2466:
        /*002c*/ 	.word	0xffffffff


	//   ....[1]....
        /*0030*/ 	.word	0xffffffff


	//   ....[2]....
        /*0034*/ 	.word	0xffffffff


	//   ....[3]....
        /*0038*/ 	.word	0xffffffff


	//   ....[4]....
        /*003c*/ 	.word	0xffffffff


	//   ....[5]....
        /*0040*/ 	.word	0xffffffff


	//   ....[6]....
        /*0044*/ 	.word	0xffffffff


	//   ....[7]....
        /*0048*/ 	.word	0xffffffff


	//   ....[8]....
        /*004c*/ 	.word	0xffffffff


	//   ....[9]....
        /*0050*/ 	.word	0xffffffff


	//----- nvinfo : EIATTR_COOP_GROUP_INSTR_OFFSETS
	.align		4
.L_2467:
        /*0054*/ 	.byte	0x04, 0x28
        /*0056*/ 	.short	(.L_2469 - .L_2468)


	//   ....[0]....
.L_2468:
        /*0058*/ 	.word	0x00002270


	//   ....[1]....
        /*005c*/ 	.word	0x00002290


	//   ....[2]....
        /*0060*/ 	.word	0x000022d0


	//   ....[3]....
        /*0064*/ 	.word	0x000022e0


	//   ....[4]....
        /*0068*/ 	.word	0x00002320


	//   ....[5]....
        /*006c*/ 	.word	0x00002330


	//   ....[6]....
        /*0070*/ 	.word	0x00002360


	//   ....[7]....
        /*0074*/ 	.word	0x00002370


	//   ....[8]....
        /*0078*/ 	.word	0x000023a0


	//   ....[9]....
        /*007c*/ 	.word	0x000023b0


	//----- nvinfo : EIATTR_VRC_CTA_INIT_COUNT
	.align		4
.L_2469:
        /*0080*/ 	.byte	0x02, 0x4a
	.zero		1
	.zero		1


	//----- nvinfo : EIATTR_EXIT_INSTR_OFFSETS
	.align		4
        /*0084*/ 	.byte	0x04, 0x1c
        /*0086*/ 	.short	(.L_2471 - .L_2470)


	//   ....[0]....
.L_2470:
        /*0088*/ 	.word	0x00007370


	//   ....[1]....
        /*008c*/ 	.word	0x000073f0


	//----- nvinfo : EIATTR_MAX_THREADS
	.align		4
.L_2471:
        /*0090*/ 	.byte	0x04, 0x05
        /*0092*/ 	.short	(.L_2473 - .L_2472)
.L_2472:
        /*0094*/ 	.word	0x00000080
        /*0098*/ 	.word	0x00000001
        /*009c*/ 	.word	0x00000001


	//----- nvinfo : EIATTR_CRS_STACK_SIZE
	.align		4
.L_2473:
        /*00a0*/ 	.byte	0x04, 0x1e
        /*00a2*/ 	.short	(.L_2475 - .L_2474)
.L_2474:
        /*00a4*/ 	.word	0x00000000


	//----- nvinfo : EIATTR_CBANK_PARAM_SIZE
	.align		4
.L_2475:
        /*00a8*/ 	.byte	0x03, 0x19
        /*00aa*/ 	.short	0x0128


	//----- nvinfo : EIATTR_PARAM_CBANK
	.align		4
        /*00ac*/ 	.byte	0x04, 0x0a
        /*00ae*/ 	.short	(.L_2477 - .L_2476)
	.align		4
.L_2476:
        /*00b0*/ 	.word	index@(.nv.constant0._ZN10layer_norm13ln_bwd_kernelINS_13Kernel_traitsI13__nv_bfloat16S2_fS2_fjLj2560ELj1ELj1ELj4ELj8ENS_18Kernel_traits_baseILj2560ES2_S2_fS2_fjLj128EEEEELb1ELb0ELb1ELb0EEEvNS_9BwdParamsE)
        /*00b4*/ 	.short	0x0380
        /*00b6*/ 	.short	0x0128


	//----- nvinfo : EIATTR_SW_WAR
	.align		4
.L_2477:
        /*00b8*/ 	.byte	0x04, 0x36
        /*00ba*/ 	.short	(.L_2479 - .L_2478)
.L_2478:
        /*00bc*/ 	.word	0x00000008
.L_2479:


//--------------------- .nv.info._ZN10layer_norm22ln_bwd_finalize_kernelINS_22Kernel_traits_finalizeILj2560E13__nv_bfloat16S2_fS2_fjLb0ELj1024ELj4ENS_18Kernel_traits_baseILj2560ES2_S2_fS2_fjLj1024EEEEELb0ELb1EEEvNS_9BwdParamsE --------------------------
	.section	.nv.info._ZN10layer_norm22ln_bwd_finalize_kernelINS_22Kernel_traits_finalizeILj2560E13__nv_bfloat16S2_fS2_fjLb0ELj1024ELj4ENS_18Kernel_traits_baseILj2560ES2_S2_fS2_fjLj1024EEEEELb0ELb1EEEvNS_9BwdParamsE,"",@"SHT_CUDA_INFO"
	.sectionflags	@""
	.align	4


	//----- nvinfo : EIATTR_CUDA_API_VERSION
	.align		4
        /*0000*/ 	.byte	0x04, 0x37
        /*0002*/ 	.short	(.L_2481 - .L_2480)
.L_2480:
        /*0004*/ 	.word	0x00000082


	//----- nvinfo : EIATTR_KPARAM_INFO
	.align		4
.L_2481:
        /*0008*/ 	.byte	0x04, 0x17
        /*000a*/ 	.short	(.L_2483 - .L_2482)
.L_2482:
        /*000c*/ 	.word	0x00000000
        /*0010*/ 	.short	0x0000
        /*0012*/ 	.short	0x0000
        /*0014*/ 	.byte	0x00, 0xf0, 0xa1, 0x04


	//----- nvinfo : EIATTR_SPARSE_MMA_MASK
	.align		4
.L_2483:
        /*0018*/ 	.byte	0x03, 0x50
        /*001a*/ 	.short	0x0000


	//----- nvinfo : EIATTR_MAXREG_COUNT
	.align		4
        /*001c*/ 	.byte	0x03, 0x1b
        /*001e*/ 	.short	0x0040


	//----- nvinfo : EIATTR_NUM_BARRIERS
	.align		4
        /*0020*/ 	.byte	0x02, 0x4c
        /*0022*/ 	.byte	0x01
	.zero		1


	//----- nvinfo : EIATTR_MERCURY_ISA_VERSION
	.align		4
        /*0024*/ 	.byte	0x03, 0x5f
        /*0026*/ 	.short	0x0101


	//----- nvinfo : EIATTR_COOP_GROUP_MASK_REGIDS
	.align		4
        /*0028*/ 	.byte	0x04, 0x29
        /*002a*/ 	.short	(.L_2485 - .L_2484)


	//   ....[0]....
.L_2484:
        /*002c*/ 	.word	0xffffffff


	//   ....[1]....
        /*0030*/ 	.word	0xffffffff


	//   ....[2]....
        /*0034*/ 	.word	0xffffffff


	//   ....[3]....
        /*0038*/ 	.word	0xffffffff


	//   ....[4]....
        /*003c*/ 	.word	0xffffffff


	//   ....[5]....
        /*0040*/ 	.word	0xffffffff


	//   ....[6]....
        /*0044*/ 	.word	0xffffffff


	//   ....[7]....
        /*0048*/ 	.word	0xffffffff


	//   ....[8]....
        /*004c*/ 	.word	0xffffffff


	//   ....[9]....
        /*0050*/ 	.word	0xffffffff


	//----- nvinfo : EIATTR_COOP_GROUP_INSTR_OFFSETS
	.align		4
.L_2485:
        /*0054*/ 	.byte	0x04, 0x28
        /*0056*/ 	.short	(.L_2487 - .L_2486)


	//   ....[0]....
.L_2486:
        /*0058*/ 	.word	0x00001630


	//   ....[1]....
        /*005c*/ 	.word	0x00001640


	//   ....[2]....
        /*0060*/ 	.word	0x00001670


	//   ....[3]....
        /*0064*/ 	.word	0x00001680


	//   ....[4]....
        /*0068*/ 	.word	0x000016b0


	//   ....[5]....
        /*006c*/ 	.word	0x000016d0


	//   ....[6]....
        /*0070*/ 	.word	0x00001700


	//   ....[7]....
        /*0074*/ 	.word	0x00001710


	//   ....[8]....
        /*0078*/ 	.word	0x00001740


	//   ....[9]....
        /*007c*/ 	.word	0x00001750


	//----- nvinfo : EIATTR_VRC_CTA_INIT_COUNT
	.align		4
.L_2487:
        /*0080*/ 	.byte	0x02, 0x4a
	.zero		1
	.zero		1


	//----- nvinfo : EIATTR_EXIT_INSTR_OFFSETS
	.align		4
        /*0084*/ 	.byte	0x04, 0x1c
        /*0086*/ 	.short	(.L_2489 - .L_2488)


	//   ....[0]....
.L_2488:
        /*0088*/ 	.word	0x00000070


	//   ....[1]....
        /*008c*/ 	.word	0x000017b0


	//   ....[2]....
        /*0090*/ 	.word	0x00001880


	//----- nvinfo : EIATTR_MAX_THREADS
	.align		4
.L_2489:
        /*0094*/ 	.byte	0x04, 0x05
        /*0096*/ 	.short	(.L_2491 - .L_2490)
.L_2490:
        /*0098*/ 	.word	0x00000400
        /*009c*/ 	.word	0x00000001
        /*00a0*/ 	.word	0x00000001


	//----- nvinfo : EIATTR_CRS_STACK_SIZE
	.align		4
.L_2491:
        /*00a4*/ 	.byte	0x04, 0x1e
        /*00a6*/ 	.short	(.L_2493 - .L_2492)
.L_2492:
        /*00a8*/ 	.word	0x00000000


	//----- nvinfo : EIATTR_CBANK_PARAM_SIZE
	.align		4
.L_2493:
        /*00ac*/ 	.byte	0x03, 0x19
        /*00ae*/ 	.short	0x0128


	//----- nvinfo : EIATTR_PARAM_CBANK
	.align		4
        /*00b0*/ 	.byte	0x04, 0x0a
        /*00b2*/ 	.short	(.L_2495 - .L_2494)
	.align		4
.L_2494:
        /*00b4*/ 	.word	index@(.nv.constant0._ZN10layer_norm22ln_bwd_finalize_kernelINS_22Kernel_traits_finalizeILj2560E13__nv_bfloat16S2_fS2_fjLb0ELj1024ELj4ENS_18Kernel_traits_baseILj2560ES2_S2_fS2_fjLj1024EEEEELb0ELb1EEEvNS_9BwdParamsE)
        /*00b8*/ 	.short	0x0380
        /*00ba*/ 	.short	0x0128


	//----- nvinfo : EIATTR_SW_WAR
	.align		4
.L_2495:
        /*00bc*/ 	.byte	0x04, 0x36
        /*00be*/ 	.short	(.L_2497 - .L_2496)
.L_2496:
        /*00c0*/ 	.word	0x00000008
.L_2497:


//--------------------- .nv.info._ZN10layer_norm13ln_bwd_kernelINS_13Kernel_traitsI13__nv_bfloat16S2_fS2_fjLj2560ELj1ELj1ELj4ELj8ENS_18Kernel_traits_baseILj2560ES2_S2_fS2_fjLj128EEEEELb1ELb0ELb1ELb1EEEvNS_9BwdParamsE --------------------------
	.section	.nv.info._ZN10layer_norm13ln_bwd_kernelINS_13Kernel_traitsI13__nv_bfloat16S2_fS2_fjLj2560ELj1ELj1ELj4ELj8ENS_18Kernel_traits_baseILj2560ES2_S2_fS2_fjLj128EEEEELb1ELb0ELb1ELb1EEEvNS_9BwdParamsE,"",@"SHT_CUDA_INFO"
	.sectionflags	@""
	.align	4


	//----- nvinfo : EIATTR_CUDA_API_VERSION
	.align		4
        /*0000*/ 	.byte	0x04, 0x37
        /*0002*/ 	.short	(.L_2499 - .L_2498)
.L_2498:
        /*0004*/ 	.word	0x00000082


	//----- nvinfo : EIATTR_KPARAM_INFO
	.align		4
.L_2499:
        /*0008*/ 	.byte	0x04, 0x17
        /*000a*/ 	.short	(.L_2501 - .L_2500)
.L_2500:
        /*000c*/ 	.word	0x00000000
        /*0010*/ 	.short	0x0000
        /*0012*/ 	.short	0x0000
        /*0014*/ 	.byte	0x00, 0xf0, 0xa1, 0x04


	//----- nvinfo : EIATTR_SPARSE_MMA_MASK
	.align		4
.L_2501:
        /*0018*/ 	.byte	0x03, 0x50
        /*001a*/ 	.short	0x0000


	//----- nvinfo : EIATTR_MAXREG_COUNT
	.align		4
        /*001c*/ 	.byte	0x03, 0x1b
        /*001e*/ 	.short	0x00ff


	//----- nvinfo : EIATTR_NUM_BARRIERS
	.align		4
        /*0020*/ 	.byte	0x02, 0x4c
        /*0022*/ 	.byte	0x01
	.zero		1


	//----- nvinfo : EIATTR_MERCURY_ISA_VERSION
	.align		4
        /*0024*/ 	.byte	0x03, 0x5f
        /*0026*/ 	.short	0x0101


	//----- nvinfo : EIATTR_COOP_GROUP_MASK_REGIDS
	.align		4
        /*0028*/ 	.byte	0x04, 0x29
        /*002a*/ 	.short	(.L_2503 - .L_2502)


	//   ....[0]....
.L_2502:
        /*002c*/ 	.word	0xffffffff


	//   ....[1]....
        /*0030*/ 	.word	0xffffffff


	//   ....[2]....
        /*0034*/ 	.word	0xffffffff


	//   ....[3]....
        /*0038*/ 	.word	0xffffffff


	//   ....[4]....
        /*003c*/ 	.word	0xffffffff


	//   ....[5]....
        /*0040*/ 	.word	0xffffffff


	//   ....[6]....
        /*0044*/ 	.word	0xffffffff


	//   ....[7]....
        /*0048*/ 	.word	0xffffffff


	//   ....[8]....
        /*004c*/ 	.word	0xffffffff


	//   ....[9]....
        /*0050*/ 	.word	0xffffffff


	//----- nvinfo : EIATTR_COOP_GROUP_INSTR_OFFSETS
	.align		4
.L_2503:
        /*0054*/ 	.byte	0x04, 0x28
        /*0056*/ 	.short	(.L_2505 - .L_2504)


	//   ....[0]....
.L_2504:
        /*0058*/ 	.word	0x000019d0


	//   ....[1]....
        /*005c*/ 	.word	0x000019f0


	//   ....[2]....
        /*0060*/ 	.word	0x00001a20


	//   ....[3]....
        /*0064*/ 	.word	0x00001a30


	//   ....[4]....
        /*0068*/ 	.word	0x00001a60


	//   ....[5]....
        /*006c*/ 	.word	0x00001a70


	//   ....[6]....
        /*0070*/ 	.word	0x00001ab0


	//   ....[7]....
        /*0074*/ 	.word	0x00001ac0


	//   ....[8]....
        /*0078*/ 	.word	0x00001af0


	//   ....[9]....
        /*007c*/ 	.word	0x00001b10


	//----- nvinfo : EIATTR_VRC_CTA_INIT_COUNT
	.align		4
.L_2505:
        /*0080*/ 	.byte	0x02, 0x4a
	.zero		1
	.zero		1


	//----- nvinfo : EIATTR_EXIT_INSTR_OFFSETS
	.align		4
        /*0084*/ 	.byte	0x04, 0x1c
        /*0086*/ 	.short	(.L_2507 - .L_2506)


	//   ....[0]....
.L_2506:
        /*0088*/ 	.word	0x00005d30


	//----- nvinfo : EIATTR_MAX_THREADS
	.align		4
.L_2507:
        /*008c*/ 	.byte	0x04, 0x05
        /*008e*/ 	.short	(.L_2509 - .L_2508)
.L_2508:
        /*0090*/ 	.word	0x00000080
        /*0094*/ 	.word	0x00000001
        /*0098*/ 	.word	0x00000001


	//----- nvinfo : EIATTR_CRS_STACK_SIZE
	.align		4
.L_2509:
        /*009c*/ 	.byte	0x04, 0x1e
        /*009e*/ 	.short	(.L_2511 - .L_2510)
.L_2510:
        /*00a0*/ 	.word	0x00000000


	//----- nvinfo : EIATTR_CBANK_PARAM_SIZE
	.align		4
.L_2511:
        /*00a4*/ 	.byte	0x03, 0x19
        /*00a6*/ 	.short	0x0128


	//----- nvinfo : EIATTR_PARAM_CBANK
	.align		4
        /*00a8*/ 	.byte	0x04, 0x0a
        /*00aa*/ 	.short	(.L_2513 - .L_2512)
	.align		4
.L_2512:
        /*00ac*/ 	.word	index@(.nv.constant0._ZN10layer_norm13ln_bwd_kernelINS_13Kernel_traitsI13__nv_bfloat16S2_fS2_fjLj2560ELj1ELj1ELj4ELj8ENS_18Kernel_traits_baseILj2560ES2_S2_fS2_fjLj128EEEEELb1ELb0ELb1ELb1EEEvNS_9BwdParamsE)
        /*00b0*/ 	.short	0x0380
        /*00b2*/ 	.short	0x0128


	//----- nvinfo : EIATTR_SW_WAR
	.align		4
.L_2513:
        /*00b4*/ 	.byte	0x04, 0x36
        /*00b6*/ 	.short	(.L_2515 - .L_2514)
.L_2514:
        /*00b8*/ 	.word	0x00000008
.L_2515:


//--------------------- .nv.info._ZN10layer_norm13ln_bwd_kernelINS_13Kernel_traitsI13__nv_bfloat16S2_fS2_fjLj2560ELj1ELj1ELj4ELj8ENS_18Kernel_traits_baseILj2560ES2_S2_fS2_fjLj128EEEEELb1ELb1ELb0ELb0EEEvNS_9BwdParamsE --------------------------
	.section	.nv.info._ZN10layer_norm13ln_bwd_kernelINS_13Kernel_traitsI13__nv_bfloat16S2_fS2_fjLj2560ELj1ELj1ELj4ELj8ENS_18Kernel_traits_baseILj2560ES2_S2_fS2_fjLj128EEEEELb1ELb1ELb0ELb0EEEvNS_9BwdParamsE,"",@"SHT_CUDA_INFO"
	.sectionflags	@""
	.align	4


	//----- nvinfo : EIATTR_CUDA_API_VERSION
	.align		4
        /*0000*/ 	.byte	0x04, 0x37
        /*0002*/ 	.short	(.L_2517 - .L_2516)
.L_2516:
        /*0004*/ 	.word	0x00000082


	//----- nvinfo : EIATTR_KPARAM_INFO
	.align		4
.L_2517:
        /*0008*/ 	.byte	0x04, 0x17
        /*000a*/ 	.short	(.L_2519 - .L_2518)
.L_2518:
        /*000c*/ 	.word	0x00000000
        /*0010*/ 	.short	0x0000
        /*0012*/ 	.short	0x0000
        /*0014*/ 	.byte	0x00, 0xf0, 0xa1, 0x04


	//----- nvinfo : EIATTR_SPARSE_MMA_MASK
	.align		4
.L_2519:
        /*0018*/ 	.byte	0x03, 0x50
        /*001a*/ 	.short	0x0000


	//----- nvinfo : EIATTR_MAXREG_COUNT
	.align		4
        /*001c*/ 	.byte	0x03, 0x1b
        /*001e*/ 	.short	0x00ff


	//----- nvinfo : EIATTR_NUM_BARRIERS
	.align		4
        /*0020*/ 	.byte	0x02, 0x4c
        /*0022*/ 	.byte	0x01
	.zero		1


	//----- nvinfo : EIATTR_MERCURY_ISA_VERSION
	.align		4
        /*0024*/ 	.byte	0x03, 0x5f
        /*0026*/ 	.short	0x0101


	//----- nvinfo : EIATTR_COOP_GROUP_MASK_REGIDS
	.align		4
        /*0028*/ 	.byte	0x04, 0x29
        /*002a*/ 	.short	(.L_2521 - .L_2520)


	//   ....[0]....
.L_2520:
        /*002c*/ 	.word	0xffffffff


	//   ....[1]....
        /*0030*/ 	.word	0xffffffff


	//   ....[2]....
        /*0034*/ 	.word	0xffffffff


	//   ....[3]....
        /*0038*/ 	.word	0xffffffff


	//   ....[4]....
        /*003c*/ 	.word	0xffffffff


	//   ....[5]....
        /*0040*/ 	.word	0xffffffff


	//   ....[6]....
        /*0044*/ 	.word	0xffffffff


	//   ....[7]....
        /*0048*/ 	.word	0xffffffff


	//   ....[8]....
        /*004c*/ 	.word	0xffffffff


	//   ....[9]....
        /*0050*/ 	.word	0xffffffff


	//----- nvinfo : EIATTR_COOP_GROUP_INSTR_OFFSETS
	.align		4
.L_2521:
        /*0054*/ 	.byte	0x04, 0x28
        /*0056*/ 	.short	(.L_2523 - .L_2522)


	//   ....[0]....
.L_2522:
        /*0058*/ 	.word	0x00001e40


	//   ....[1]....
        /*005c*/ 	.word	0x00001e70


	//   ....[2]....
        /*0060*/ 	.word	0x00001ea0


	//   ....[3]....
        /*0064*/ 	.word	0x00001eb0


	//   ....[4]....
        /*0068*/ 	.word	0x00001ee0


	//   ....[5]....
        /*006c*/ 	.word	0x00001ef0


	//   ....[6]....
        /*0070*/ 	.word	0x00001f20


	//   ....[7]....
        /*0074*/ 	.word	0x00001f30


	//   ....[8]....
        /*0078*/ 	.word	0x00001f60


	//   ....[9]....
        /*007c*/ 	.word	0x00001f70


	//----- nvinfo : EIATTR_VRC_CTA_INIT_COUNT
	.align		4
.L_2523:
        /*0080*/ 	.byte	0x02, 0x4a
	.zero		1
	.zero		1


	//----- nvinfo : EIATTR_EXIT_INSTR_OFFSETS
	.align		4
        /*0084*/ 	.byte	0x04, 0x1c
        /*0086*/ 	.short	(.L_2525 - .L_2524)


	//   ....[0]....
.L_2524:
        /*0088*/ 	.word	0x0000a340


	//   ....[1]....
        /*008c*/ 	.word	0x0000a3e0


	//----- nvinfo : EIATTR_MAX_THREADS
	.align		4
.L_2525:
        /*0090*/ 	.byte	0x04, 0x05
        /*0092*/ 	.short	(.L_2527 - .L_2526)
.L_2526:
        /*0094*/ 	.word	0x00000080
        /*0098*/ 	.word	0x00000001
        /*009c*/ 	.word	0x00000001


	//----- nvinfo : EIATTR_CRS_STACK_SIZE
	.align		4
.L_2527:
        /*00a0*/ 	.byte	0x04, 0x1e
        /*00a2*/ 	.short	(.L_2529 - .L_2528)
.L_2528:
        /*00a4*/ 	.word	0x00000000


	//----- nvinfo : EIATTR_CBANK_PARAM_SIZE
	.align		4
.L_2529:
        /*00a8*/ 	.byte	0x03, 0x19
        /*00aa*/ 	.short	0x0128


	//----- nvinfo : EIATTR_PARAM_CBANK
	.align		4
        /*00ac*/ 	.byte	0x04, 0x0a
        /*00ae*/ 	.short	(.L_2531 - .L_2530)
	.align		4
.L_2530:
        /*00b0*/ 	.word	index@(.nv.constant0._ZN10layer_norm13ln_bwd_kernelINS_13Kernel_traitsI13__nv_bfloat16S2_fS2_fjLj2560ELj1ELj1ELj4ELj8ENS_18Kernel_traits_baseILj2560ES2_S2_fS2_fjLj128EEEEELb1ELb1ELb0ELb0EEEvNS_9BwdParamsE)
        /*00b4*/ 	.short	0x0380
        /*00b6*/ 	.short	0x0128


	//----- nvinfo : EIATTR_SW_WAR
	.align		4
.L_2531:
        /*00b8*/ 	.byte	0x04, 0x36
        /*00ba*/ 	.short	(.L_2533 - .L_2532)
.L_2532:
        /*00bc*/ 	.word	0x00000008
.L_2533:


//--------------------- .nv.info._ZN10layer_norm13ln_bwd_kernelINS_13Kernel_traitsI13__nv_bfloat16S2_fS2_fjLj2560ELj1ELj1ELj4ELj8ENS_18Kernel_traits_baseILj2560ES2_S2_fS2_fjLj128EEEEELb1ELb1ELb0ELb1EEEvNS_9BwdParamsE --------------------------
	.section	.nv.info._ZN10layer_norm13ln_bwd_kernelINS_13Kernel_traitsI13__nv_bfloat16S2_fS2_fjLj2560ELj1ELj1ELj4ELj8ENS_18Kernel_traits_baseILj2560ES2_S2_fS2_fjLj128EEEEELb1ELb1ELb0ELb1EEEvNS_9BwdParamsE,"",@"SHT_CUDA_INFO"
	.sectionflags	@""
	.align	4


	//----- nvinfo : EIATTR_CUDA_API_VERSION
	.align		4
        /*0000*/ 	.byte	0x04, 0x37
        /*0002*/ 	.short	(.L_2535 - .L_2534)
.L_2534:
        /*0004*/ 	.word	0x00000082


	//----- nvinfo : EIATTR_KPARAM_INFO
	.align		4
.L_2535:
        /*0008*/ 	.byte	0x04, 0x17
        /*000a*/ 	.short	(.L_2537 - .L_2536)
.L_2536:
        /*000c*/ 	.word	0x00000000
        /*0010*/ 	.short	0x0000
        /*0012*/ 	.short	0x0000
        /*0014*/ 	.byte	0x00, 0xf0, 0xa1, 0x04


	//----- nvinfo : EIATTR_SPARSE_MMA_MASK
	.align		4
.L_2537:
        /*0018*/ 	.byte	0x03, 0x50
        /*001a*/ 	.short	0x0000


	//----- nvinfo : EIATTR_MAXREG_COUNT
	.align		4
        /*001c*/ 	.byte	0x03, 0x1b
        /*001e*/ 	.short	0x00ff


	//----- nvinfo : EIATTR_NUM_BARRIERS
	.align		4
        /*0020*/ 	.byte	0x02, 0x4c
        /*0022*/ 	.byte	0x01
	.zero		1


	//----- nvinfo : EIATTR_MERCURY_ISA_VERSION
	.align		4
        /*0024*/ 	.byte	0x03, 0x5f
        /*0026*/ 	.short	0x0101


	//----- nvinfo : EIATTR_COOP_GROUP_MASK_REGIDS
	.align		4
        /*0028*/ 	.byte	0x04, 0x29
        /*002a*/ 	.short	(.L_2539 - .L_2538)


	//   ....[0]....
.L_2538:
        /*002c*/ 	.word	0xffffffff


	//   ....[1]....
        /*0030*/ 	.word	0xffffffff


	//   ....[2]....
        /*0034*/ 	.word	0xffffffff


	//   ....[3]....
        /*0038*/ 	.word	0xffffffff


	//   ....[4]....
        /*003c*/ 	.word	0xffffffff


	//   ....[5]....
        /*0040*/ 	.word	0xffffffff


	//   ....[6]....
        /*0044*/ 	.word	0xffffffff


	//   ....[7]....
        /*0048*/ 	.word	0xffffffff


	//   ....[8]....
        /*004c*/ 	.word	0xffffffff


	//   ....[9]....
        /*0050*/ 	.word	0xffffffff


	//----- nvinfo : EIATTR_COOP_GROUP_INSTR_OFFSETS
	.align		4
.L_2539:
        /*0054*/ 	.byte	0x04, 0x28
        /*0056*/ 	.short	(.L_2541 - .L_2540)


	//   ....[0]....
.L_2540:
        /*0058*/ 	.word	0x000014e0


	//   ....[1]....
        /*005c*/ 	.word	0x00001500


	//   ....[2]....
        /*0060*/ 	.word	0x00001550


	//   ....[3]....
        /*0064*/ 	.word	0x00001560


	//   ....[4]....
        /*0068*/ 	.word	0x000015b0


	//   ....[5]....
        /*006c*/ 	.word	0x000015c0


	//   ....[6]....
        /*0070*/ 	.word	0x00001620


	//   ....[7]....
        /*0074*/ 	.word	0x00001630


	//   ....[8]....
        /*0078*/ 	.word	0x00001690


	//   ....[9]....
        /*007c*/ 	.word	0x000016a0


	//----- nvinfo : EIATTR_VRC_CTA_INIT_COUNT
	.align		4
.L_2541:
        /*0080*/ 	.byte	0x02, 0x4a
	.zero		1
	.zero		1


	//----- nvinfo : EIATTR_EXIT_INSTR_OFFSETS
	.align		4
        /*0084*/ 	.byte	0x04, 0x1c
        /*0086*/ 	.short	(.L_2543 - .L_2542)


	//   ....[0]....
.L_2542:
        /*0088*/ 	.word	0x00007cc0


	//----- nvinfo : EIATTR_MAX_THREADS
	.align		4
.L_2543:
        /*008c*/ 	.byte	0x04, 0x05
        /*008e*/ 	.short	(.L_2545 - .L_2544)
.L_2544:
        /*0090*/ 	.word	0x00000080
        /*0094*/ 	.word	0x00000001
        /*0098*/ 	.word	0x00000001


	//----- nvinfo : EIATTR_CBANK_PARAM_SIZE
	.align		4
.L_2545:
        /*009c*/ 	.byte	0x03, 0x19
        /*009e*/ 	.short	0x0128


	//----- nvinfo : EIATTR_PARAM_CBANK
	.align		4
        /*00a0*/ 	.byte	0x04, 0x0a
        /*00a2*/ 	.short	(.L_2547 - .L_2546)
	.align		4
.L_2546:
        /*00a4*/ 	.word	index@(.nv.constant0._ZN10layer_norm13ln_bwd_kernelINS_13Kernel_traitsI13__nv_bfloat16S2_fS2_fjLj2560ELj1ELj1ELj4ELj8ENS_18Kernel_traits_baseILj2560ES2_S2_fS2_fjLj128EEEEELb1ELb1ELb0ELb1EEEvNS_9BwdParamsE)
        /*00a8*/ 	.short	0x0380
        /*00aa*/ 	.short	0x0128


	//----- nvinfo : EIATTR_SW_WAR
	.align		4
.L_2547:
        /*00ac*/ 	.byte	0x04, 0x36
        /*00ae*/ 	.short	(.L_2549 - .L_2548)
.L_2548:
        /*00b0*/ 	.word	0x00000008
.L_2549:


//--------------------- .nv.info._ZN10layer_norm22ln_bwd_finalize_kernelINS_22Kernel_traits_finalizeILj2560E13__nv_bfloat16S2_fS2_fjLb1ELj1024ELj4ENS_18Kernel_traits_baseILj2560ES2_S2_fS2_fjLj1024EEEEELb1ELb0EEEvNS_9BwdParamsE --------------------------
	.section	.nv.info._ZN10layer_norm22ln_bwd_finalize_kernelINS_22Kernel_traits_finalizeILj2560E13__nv_bfloat16S2_fS2_fjLb1ELj1024ELj4ENS_18Kernel_traits_baseILj2560ES2_S2_fS2_fjLj1024EEEEELb1ELb0EEEvNS_9BwdParamsE,"",@"SHT_CUDA_INFO"
	.sectionflags	@""
	.align	4


	//----- nvinfo : EIATTR_CUDA_API_VERSION
	.align		4
        /*0000*/ 	.byte	0x04, 0x37
        /*0002*/ 	.short	(.L_2551 - .L_2550)
.L_2550:
        /*0004*/ 	.word	0x00000082


	//----- nvinfo : EIATTR_KPARAM_INFO
	.align		4
.L_2551:
        /*0008*/ 	.byte	0x04, 0x17
        /*000a*/ 	.short	(.L_2553 - .L_2552)
.L_2552:
        /*000c*/ 	.word	0x00000000
        /*0010*/ 	.short	0x0000
        /*0012*/ 	.short	0x0000
        /*0014*/ 	.byte	0x00, 0xf0, 0xa1, 0x04


	//----- nvinfo : EIATTR_SPARSE_MMA_MASK
	.align		4
.L_2553:
        /*0018*/ 	.byte	0x03, 0x50
        /*001a*/ 	.short	0x0000


	//----- nvinfo : EIATTR_MAXREG_COUNT
	.align		4
        /*001c*/ 	.byte	0x03, 0x1b
        /*001e*/ 	.short	0x0040


	//----- nvinfo : EIATTR_NUM_BARRIERS
	.align		4
        /*0020*/ 	.byte	0x02, 0x4c
        /*0022*/ 	.byte	0x01
	.zero		1


	//----- nvinfo : EIATTR_MERCURY_ISA_VERSION
	.align		4
        /*0024*/ 	.byte	0x03, 0x5f
        /*0026*/ 	.short	0x0101


	//----- nvinfo : EIATTR_COOP_GROUP_MASK_REGIDS
	.align		4
        /*0028*/ 	.byte	0x04, 0x29
        /*002a*/ 	.short	(.L_2555 - .L_2554)


	//   ....[0]....
.L_2554:
        /*002c*/ 	.word	0xffffffff


	//   ....[1]....
        /*0030*/ 	.word	0xffffffff


	//   ....[2]....
        /*0034*/ 	.word	0xffffffff


	//   ....[3]....
        /*0038*/ 	.word	0xffffffff


	//   ....[4]....
        /*003c*/ 	.word	0xffffffff


	//   ....[5]....
        /*0040*/ 	.word	0xffffffff


	//   ....[6]....
        /*0044*/ 	.word	0xffffffff


	//   ....[7]....
        /*0048*/ 	.word	0xffffffff


	//   ....[8]....
        /*004c*/ 	.word	0xffffffff


	//   ....[9]....
        /*0050*/ 	.word	0xffffffff


	//   ....[10]....
        /*0054*/ 	.word	0xffffffff


	//   ....[11]....
        /*0058*/ 	.word	0xffffffff


	//   ....[12]....
        /*005c*/ 	.word	0xffffffff


	//   ....[13]....
        /*0060*/ 	.word	0xffffffff


	//   ....[14]....
        /*0064*/ 	.word	0xffffffff


	//----- nvinfo : EIATTR_COOP_GROUP_INSTR_OFFSETS
	.align		4
.L_2555:
        /*0068*/ 	.byte	0x04, 0x28
        /*006a*/ 	.short	(.L_2557 - .L_2556)


	//   ....[0]....
.L_2556:
        /*006c*/ 	.word	0x00001060


	//   ....[1]....
        /*0070*/ 	.word	0x00001070


	//   ....[2]....
        /*0074*/ 	.word	0x00001080


	//   ....[3]....
        /*0078*/ 	.word	0x000010b0


	//   ....[4]....
        /*007c*/ 	.word	0x000010d0


	//   ....[5]....
        /*0080*/ 	.word	0x000010e0


	//   ....[6]....
        /*0084*/ 	.word	0x00001110


	//   ....[7]....
        /*0088*/ 	.word	0x00001130


	//   ....[8]....
        /*008c*/ 	.word	0x00001140


	//   ....[9]....
        /*0090*/ 	.word	0x00001180


	//   ....[10]....
        /*0094*/ 	.word	0x000011b0


	//   ....[11]....
        /*0098*/ 	.word	0x000011c0


	//   ....[12]....
        /*009c*/ 	.word	0x00001200


	//   ....[13]....
        /*00a0*/ 	.word	0x00001220


	//   ....[14]....
        /*00a4*/ 	.word	0x00001230


	//----- nvinfo : EIATTR_VRC_CTA_INIT_COUNT
	.align		4
.L_2557:
        /*00a8*/ 	.byte	0x02, 0x4a
	.zero		1
	.zero		1


	//----- nvinfo : EIATTR_EXIT_INSTR_OFFSETS
	.align		4
        /*00ac*/ 	.byte	0x04, 0x1c
        /*00ae*/ 	.short	(.L_2559 - .L_2558)


	//   ....[0]....
.L_2558:
        /*00b0*/ 	.word	0x00000060


	//   ....[1]....
        /*00b4*/ 	.word	0x000012b0


	//   ....[2]....
        /*00b8*/ 	.word	0x000012e0


	//   ....[3]....
        /*00bc*/ 	.word	0x000013f0


	//----- nvinfo : EIATTR_MAX_THREADS
	.align		4
.L_2559:
        /*00c0*/ 	.byte	0x04, 0x05
        /*00c2*/ 	.short	(.L_2561 - .L_2560)
.L_2560:
        /*00c4*/ 	.word	0x00000400
        /*00c8*/ 	.word	0x00000001
        /*00cc*/ 	.word	0x00000001


	//----- nvinfo : EIATTR_CRS_STACK_SIZE
	.align		4
.L_2561:
        /*00d0*/ 	.byte	0x04, 0x1e
        /*00d2*/ 	.short	(.L_2563 - .L_2562)
.L_2562:
        /*00d4*/ 	.word	0x00000000


	//----- nvinfo : EIATTR_CBANK_PARAM_SIZE
	.align		4
.L_2563:
        /*00d8*/ 	.byte	0x03, 0x19
        /*00da*/ 	.short	0x0128


	//----- nvinfo : EIATTR_PARAM_CBANK
	.align		4
        /*00dc*/ 	.byte	0x04, 0x0a
        /*00de*/ 	.short	(.L_2565 - .L_2564)
	.align		4
.L_2564:
        /*00e0*/ 	.word	index@(.nv.constant0._ZN10layer_norm22ln_bwd_finalize_kernelINS_22Kernel_traits_finalizeILj2560E13__nv_bfloat16S2_fS2_fjLb1ELj1024ELj4ENS_18Kernel_traits_baseILj2560ES2_S2_fS2_fjLj1024EEEEELb1ELb0EEEvNS_9BwdParamsE)
        /*00e4*/ 	.short	0x0380
        /*00e6*/ 	.short	0x0128


	//----- nvinfo : EIATTR_SW_WAR
	.align		4
.L_2565:
        /*00e8*/ 	.byte	0x04, 0x36
        /*00ea*/ 	.short	(.L_2567 - .L_2566)
.L_2566:
        /*00ec*/ 	.word	0x00000008
.L_2567:


//--------------------- .nv.info._ZN10layer_norm13ln_bwd_kernelINS_13Kernel_traitsI13__nv_bfloat16S2_fS2_fjLj2560ELj1ELj1ELj4ELj8ENS_18Kernel_traits_baseILj2560ES2_S2_fS2_fjLj128EEEEELb1ELb1ELb1ELb0EEEvNS_9BwdParamsE --------------------------
	.section	.nv.info._ZN10layer_norm13ln_bwd_kernelINS_13Kernel_traitsI13__nv_bfloat16S2_fS2_fjLj2560ELj1ELj1ELj4ELj8ENS_18Kernel_traits_baseILj2560ES2_S2_fS2_fjLj128EEEEELb1ELb1ELb1ELb0EEEvNS_9BwdParamsE,"",@"SHT_CUDA_INFO"
	.sectionflags	@""
	.align	4


	//----- nvinfo : EIATTR_CUDA_API_VERSION
	.align		4
        /*0000*/ 	.byte	0x04, 0x37
        /*0002*/ 	.short	(.L_2569 - .L_2568)
.L_2568:
        /*0004*/ 	.word	0x00000082


	//----- nvinfo : EIATTR_KPARAM_INFO
	.align		4
.L_2569:
        /*0008*/ 	.byte	0x04, 0x17
        /*000a*/ 	.short	(.L_2571 - .L_2570)
.L_2570:
        /*000c*/ 	.word	0x00000000
        /*0010*/ 	.short	0x0000
        /*0012*/ 	.short	0x0000
        /*0014*/ 	.byte	0x00, 0xf0, 0xa1, 0x04


	//----- nvinfo : EIATTR_SPARSE_MMA_MASK
	.align		4
.L_2571:
        /*0018*/ 	.byte	0x03, 0x50
        /*001a*/ 	.short	0x0000


	//----- nvinfo : EIATTR_MAXREG_COUNT
	.align		4
        /*001c*/ 	.byte	0x03, 0x1b
        /*001e*/ 	.short	0x00ff


	//----- nvinfo : EIATTR_NUM_BARRIERS
	.align		4
        /*0020*/ 	.byte	0x02, 0x4c
        /*0022*/ 	.byte	0x01
	.zero		1


	//----- nvinfo : EIATTR_MERCURY_ISA_VERSION
	.align		4
        /*0024*/ 	.byte	0x03, 0x5f
        /*0026*/ 	.short	0x0101


	//----- nvinfo : EIATTR_COOP_GROUP_MASK_REGIDS
	.align		4
        /*0028*/ 	.byte	0x04, 0x29
        /*002a*/ 	.short	(.L_2573 - .L_2572)


	//   ....[0]....
.L_2572:
        /*002c*/ 	.word	0xffffffff


	//   ....[1]....
        /*0030*/ 	.word	0xffffffff


	//   ....[2]....
        /*0034*/ 	.word	0xffffffff


	//   ....[3]....
        /*0038*/ 	.word	0xffffffff


	//   ....[4]....
        /*003c*/ 	.word	0xffffffff


	//   ....[5]....
        /*0040*/ 	.word	0xffffffff


	//   ....[6]....
        /*0044*/ 	.word	0xffffffff


	//   ....[7]....
        /*0048*/ 	.word	0xffffffff


	//   ....[8]....
        /*004c*/ 	.word	0xffffffff


	//   ....[9]....
        /*0050*/ 	.word	0xffffffff


	//----- nvinfo : EIATTR_COOP_GROUP_INSTR_OFFSETS
	.align		4
.L_2573:
        /*0054*/ 	.byte	0x04, 0x28
        /*0056*/ 	.short	(.L_2575 - .L_2574)


	//   ....[0]....
.L_2574:
        /*0058*/ 	.word	0x00002740


	//   ....[1]....
        /*005c*/ 	.word	0x00002770


	//   ....[2]....
        /*0060*/ 	.word	0x000027a0


	//   ....[3]....
        /*0064*/ 	.word	0x000027b0


	//   ....[4]....
        /*0068*/ 	.word	0x000027e0


	//   ....[5]....
        /*006c*/ 	.word	0x000027f0


	//   ....[6]....
        /*0070*/ 	.word	0x00002820


	//   ....[7]....
        /*0074*/ 	.word	0x00002830


	//   ....[8]....
        /*0078*/ 	.word	0x00002860


	//   ....[9]....
        /*007c*/ 	.word	0x00002870


	//----- nvinfo : EIATTR_VRC_CTA_INIT_COUNT
	.align		4
.L_2575:
        /*0080*/ 	.byte	0x02, 0x4a
	.zero		1
	.zero		1


	//----- nvinfo : EIATTR_EXIT_INSTR_OFFSETS
	.align		4
        /*0084*/ 	.byte	0x04, 0x1c
        /*0086*/ 	.short	(.L_2577 - .L_2576)


	//   ....[0]....
.L_2576:
        /*0088*/ 	.word	0x0000b850


	//   ....[1]....
        /*008c*/ 	.word	0x0000b8f0


	//----- nvinfo : EIATTR_MAX_THREADS
	.align		4
.L_2577:
        /*0090*/ 	.byte	0x04, 0x05
        /*0092*/ 	.short	(.L_2579 - .L_2578)
.L_2578:
        /*0094*/ 	.word	0x00000080
        /*0098*/ 	.word	0x00000001
        /*009c*/ 	.word	0x00000001


	//----- nvinfo : EIATTR_CRS_STACK_SIZE
	.align		4
.L_2579:
        /*00a0*/ 	.byte	0x04, 0x1e
        /*00a2*/ 	.short	(.L_2581 - .L_2580)
.L_2580:
        /*00a4*/ 	.word	0x00000000


	//----- nvinfo : EIATTR_CBANK_PARAM_SIZE
	.align		4
.L_2581:
        /*00a8*/ 	.byte	0x03, 0x19
        /*00aa*/ 	.short	0x0128


	//----- nvinfo : EIATTR_PARAM_CBANK
	.align		4
        /*00ac*/ 	.byte	0x04, 0x0a
        /*00ae*/ 	.short	(.L_2583 - .L_2582)
	.align		4
.L_2582:
        /*00b0*/ 	.word	index@(.nv.constant0._ZN10layer_norm13ln_bwd_kernelINS_13Kernel_traitsI13__nv_bfloat16S2_fS2_fjLj2560ELj1ELj1ELj4ELj8ENS_18Kernel_traits_baseILj2560ES2_S2_fS2_fjLj128EEEEELb1ELb1ELb1ELb0EEEvNS_9BwdParamsE)
        /*00b4*/ 	.short	0x0380
        /*00b6*/ 	.short	0x0128


	//----- nvinfo : EIATTR_SW_WAR
	.align		4
.L_2583:
        /*00b8*/ 	.byte	0x04, 0x36
        /*00ba*/ 	.short	(.L_2585 - .L_2584)
.L_2584:
        /*00bc*/ 	.word	0x00000008
.L_2585:


//--------------------- .nv.info._ZN10layer_norm22ln_bwd_finalize_kernelINS_22Kernel_traits_finalizeILj2560E13__nv_bfloat16S2_fS2_fjLb1ELj1024ELj4ENS_18Kernel_traits_baseILj2560ES2_S2_fS2_fjLj1024EEEEELb1ELb1EEEvNS_9BwdParamsE --------------------------
	.section	.nv.info._ZN10layer_norm22ln_bwd_finalize_kernelINS_22Kernel_traits_finalizeILj2560E13__nv_bfloat16S2_fS2_fjLb1ELj1024ELj4ENS_18Kernel_traits_baseILj2560ES2_S2_fS2_fjLj1024EEEEELb1ELb1EEEvNS_9BwdParamsE,"",@"SHT_CUDA_INFO"
	.sectionflags	@""
	.align	4


	//----- nvinfo : EIATTR_CUDA_API_VERSION
	.align		4
        /*0000*/ 	.byte	0x04, 0x37
        /*0002*/ 	.short	(.L_2587 - .L_2586)
.L_2586:
        /*0004*/ 	.word	0x00000082


	//----- nvinfo : EIATTR_KPARAM_INFO
	.align		4
.L_2587:
        /*0008*/ 	.byte	0x04, 0x17
        /*000a*/ 	.short	(.L_2589 - .L_2588)
.L_2588:
        /*000c*/ 	.word	0x00000000
        /*0010*/ 	.short	0x0000
        /*0012*/ 	.short	0x0000
        /*0014*/ 	.byte	0x00, 0xf0, 0xa1, 0x04


	//----- nvinfo : EIATTR_SPARSE_MMA_MASK
	.align		4
.L_2589:
        /*0018*/ 	.byte	0x03, 0x50
        /*001a*/ 	.short	0x0000


	//----- nvinfo : EIATTR_MAXREG_COUNT
	.align		4
        /*001c*/ 	.byte	0x03, 0x1b
        /*001e*/ 	.short	0x0040


	//----- nvinfo : EIATTR_NUM_BARRIERS
	.align		4
        /*0020*/ 	.byte	0x02, 0x4c
        /*0022*/ 	.byte	0x01
	.zero		1


	//----- nvinfo : EIATTR_MERCURY_ISA_VERSION
	.align		4
        /*0024*/ 	.byte	0x03, 0x5f
        /*0026*/ 	.short	0x0101


	//----- nvinfo : EIATTR_COOP_GROUP_MASK_REGIDS
	.align		4
        /*0028*/ 	.byte	0x04, 0x29
        /*002a*/ 	.short	(.L_2591 - .L_2590)


	//   ....[0]....
.L_2590:
        /*002c*/ 	.word	0xffffffff


	//   ....[1]....
        /*0030*/ 	.word	0xffffffff


	//   ....[2]....
        /*0034*/ 	.word	0xffffffff


	//   ....[3]....
        /*0038*/ 	.word	0xffffffff


	//   ....[4]....
        /*003c*/ 	.word	0xffffffff


	//   ....[5]....
        /*0040*/ 	.word	0xffffffff


	//   ....[6]....
        /*0044*/ 	.word	0xffffffff


	//   ....[7]....
        /*0048*/ 	.word	0xffffffff


	//   ....[8]....
        /*004c*/ 	.word	0xffffffff


	//   ....[9]....
        /*0050*/ 	.word	0xffffffff


	//   ....[10]....
        /*0054*/ 	.word	0xffffffff


	//   ....[11]....
        /*0058*/ 	.word	0xffffffff


	//   ....[12]....
        /*005c*/ 	.word	0xffffffff


	//   ....[13]....
        /*0060*/ 	.word	0xffffffff


	//   ....[14]....
        /*0064*/ 	.word	0xffffffff


	//----- nvinfo : EIATTR_COOP_GROUP_INSTR_OFFSETS
	.align		4
.L_2591:
        /*0068*/ 	.byte	0x04, 0x28
        /*006a*/ 	.short	(.L_2593 - .L_2592)


	//   ....[0]....
.L_2592:
        /*006c*/ 	.word	0x00001070


	//   ....[1]....
        /*0070*/ 	.word	0x00001080


	//   ....[2]....
        /*0074*/ 	.word	0x00001090


	//   ....[3]....
        /*0078*/ 	.word	0x000010c0


	//   ....[4]....
        /*007c*/ 	.word	0x000010e0


	//   ....[5]....
        /*0080*/ 	.word	0x000010f0


	//   ....[6]....
        /*0084*/ 	.word	0x00001120


	//   ....[7]....
        /*0088*/ 	.word	0x00001140


	//   ....[8]....
        /*008c*/ 	.word	0x00001150


	//   ....[9]....
        /*0090*/ 	.word	0x00001180


	//   ....[10]....
        /*0094*/ 	.word	0x000011a0


	//   ....[11]....
        /*0098*/ 	.word	0x000011b0


	//   ....[12]....
        /*009c*/ 	.word	0x000011f0


	//   ....[13]....
        /*00a0*/ 	.word	0x00001210


	//   ....[14]....
        /*00a4*/ 	.word	0x00001220


	//----- nvinfo : EIATTR_VRC_CTA_INIT_COUNT
	.align		4
.L_2593:
        /*00a8*/ 	.byte	0x02, 0x4a
	.zero		1
	.zero		1


	//----- nvinfo : EIATTR_EXIT_INSTR_OFFSETS
	.align		4
        /*00ac*/ 	.byte	0x04, 0x1c
        /*00ae*/ 	.short	(.L_2595 - .L_2594)


	//   ....[0]....
.L_2594:
        /*00b0*/ 	.word	0x00000060


	//   ....[1]....
        /*00b4*/ 	.word	0x000012a0


	//   ....[2]....
        /*00b8*/ 	.word	0x000013c0


	//----- nvinfo : EIATTR_MAX_THREADS
	.align		4
.L_2595:
        /*00bc*/ 	.byte	0x04, 0x05
        /*00be*/ 	.short	(.L_2597 - .L_2596)
.L_2596:
        /*00c0*/ 	.word	0x00000400
        /*00c4*/ 	.word	0x00000001
        /*00c8*/ 	.word	0x00000001


	//----- nvinfo : EIATTR_CRS_STACK_SIZE
	.align		4
.L_2597:
        /*00cc*/ 	.byte	0x04, 0x1e
        /*00ce*/ 	.short	(.L_2599 - .L_2598)
.L_2598:
        /*00d0*/ 	.word	0x00000000


	//----- nvinfo : EIATTR_CBANK_PARAM_SIZE
	.align		4
.L_2599:
        /*00d4*/ 	.byte	0x03, 0x19
        /*00d6*/ 	.short	0x0128


	//----- nvinfo : EIATTR_PARAM_CBANK
	.align		4
        /*00d8*/ 	.byte	0x04, 0x0a
        /*00da*/ 	.short	(.L_2601 - .L_2600)
	.align		4
.L_2600:
        /*00dc*/ 	.word	index@(.nv.constant0._ZN10layer_norm22ln_bwd_finalize_kernelINS_22Kernel_traits_finalizeILj2560E13__nv_bfloat16S2_fS2_fjLb1ELj1024ELj4ENS_18Kernel_traits_baseILj2560ES2_S2_fS2_fjLj1024EEEEELb1ELb1EEEvNS_9BwdParamsE)
        /*00e0*/ 	.short	0x0380
        /*00e2*/ 	.short	0x0128


	//----- nvinfo : EIATTR_SW_WAR
	.align		4
.L_2601:
        /*00e4*/ 	.byte	0x04, 0x36
        /*00e6*/ 	.short	(.L_2603 - .L_2602)
.L_2602:
        /*00e8*/ 	.word	0x00000008
.L_2603:


//--------------------- .nv.info._ZN10layer_norm13ln_bwd_kernelINS_13Kernel_traitsI13__nv_bfloat16S2_fS2_fjLj2560ELj1ELj1ELj4ELj8ENS_18Kernel_traits_baseILj2560ES2_S2_fS2_fjLj128EEEEELb1ELb1ELb1ELb1EEEvNS_9BwdParamsE --------------------------
	.section	.nv.info._ZN10layer_norm13ln_bwd_kernelINS_13Kernel_traitsI13__nv_bfloat16S2_fS2_fjLj2560ELj1ELj1ELj4ELj8ENS_18Kernel_traits_baseILj2560ES2_S2_fS2_fjLj128EEEEELb1ELb1ELb1ELb1EEEvNS_9BwdParamsE,"",@"SHT_CUDA_INFO"
	.sectionflags	@""
	.align	4


	//----- nvinfo : EIATTR_CUDA_API_VERSION
	.align		4
        /*0000*/ 	.byte	0x04, 0x37
        /*0002*/ 	.short	(.L_2605 - .L_2604)
.L_2604:
        /*0004*/ 	.word	0x00000082


	//----- nvinfo : EIATTR_KPARAM_INFO
	.align		4
.L_2605:
        /*0008*/ 	.byte	0x04, 0x17
        /*000a*/ 	.short	(.L_2607 - .L_2606)
.L_2606:
        /*000c*/ 	.word	0x00000000
        /*0010*/ 	.short	0x0000
        /*0012*/ 	.short	0x0000
        /*0014*/ 	.byte	0x00, 0xf0, 0xa1, 0x04


	//----- nvinfo : EIATTR_SPARSE_MMA_MASK
	.align		4
.L_2607:
        /*0018*/ 	.byte	0x03, 0x50
        /*001a*/ 	.short	0x0000


	//----- nvinfo : EIATTR_MAXREG_COUNT
	.align		4
        /*001c*/ 	.byte	0x03, 0x1b
        /*001e*/ 	.short	0x00ff


	//----- nvinfo : EIATTR_NUM_BARRIERS
	.align		4
        /*0020*/ 	.byte	0x02, 0x4c
        /*0022*/ 	.byte	0x01
	.zero		1


	//----- nvinfo : EIATTR_MERCURY_ISA_VERSION
	.align		4
        /*0024*/ 	.byte	0x03, 0x5f
        /*0026*/ 	.short	0x0101


	//----- nvinfo : EIATTR_COOP_GROUP_MASK_REGIDS
	.align		4
        /*0028*/ 	.byte	0x04, 0x29
        /*002a*/ 	.short	(.L_2609 - .L_2608)


	//   ....[0]....
.L_2608:
        /*002c*/ 	.word	0xffffffff


	//   ....[1]....
        /*0030*/ 	.word	0xffffffff


	//   ....[2]....
        /*0034*/ 	.word	0xffffffff


	//   ....[3]....
        /*0038*/ 	.word	0xffffffff


	//   ....[4]....
        /*003c*/ 	.word	0xffffffff


	//   ....[5]....
        /*0040*/ 	.word	0xffffffff


	//   ....[6]....
        /*0044*/ 	.word	0xffffffff


	//   ....[7]....
        /*0048*/ 	.word	0xffffffff


	//   ....[8]....
        /*004c*/ 	.word	0xffffffff


	//   ....[9]....
        /*0050*/ 	.word	0xffffffff


	//----- nvinfo : EIATTR_COOP_GROUP_INSTR_OFFSETS
	.align		4
.L_2609:
        /*0054*/ 	.byte	0x04, 0x28
        /*0056*/ 	.short	(.L_2611 - .L_2610)


	//   ....[0]....
.L_2610:
        /*0058*/ 	.word	0x00001c00


	//   ....[1]....
        /*005c*/ 	.word	0x00001c20


	//   ....[2]....
        /*0060*/ 	.word	0x00001c60


	//   ....[3]....
        /*0064*/ 	.word	0x00001c70


	//   ....[4]....
        /*0068*/ 	.word	0x00001ca0


	//   ....[5]....
        /*006c*/ 	.word	0x00001cc0


	//   ....[6]....
        /*0070*/ 	.word	0x00001cf0


	//   ....[7]....
        /*0074*/ 	.word	0x00001d00


	//   ....[8]....
        /*0078*/ 	.word	0x00001d30


	//   ....[9]....
        /*007c*/ 	.word	0x00001d40


	//----- nvinfo : EIATTR_VRC_CTA_INIT_COUNT
	.align		4
.L_2611:
        /*0080*/ 	.byte	0x02, 0x4a
	.zero		1
	.zero		1


	//----- nvinfo : EIATTR_EXIT_INSTR_OFFSETS
	.align		4
        /*0084*/ 	.byte	0x04, 0x1c
        /*0086*/ 	.short	(.L_2613 - .L_2612)


	//   ....[0]....
.L_2612:
        /*0088*/ 	.word	0x0000aa40


	//----- nvinfo : EIATTR_MAX_THREADS
	.align		4
.L_2613:
        /*008c*/ 	.byte	0x04, 0x05
        /*008e*/ 	.short	(.L_2615 - .L_2614)
.L_2614:
        /*0090*/ 	.word	0x00000080
        /*0094*/ 	.word	0x00000001
        /*0098*/ 	.word	0x00000001


	//----- nvinfo : EIATTR_CRS_STACK_SIZE
	.align		4
.L_2615:
        /*009c*/ 	.byte	0x04, 0x1e
        /*009e*/ 	.short	(.L_2617 - .L_2616)
.L_2616:
        /*00a0*/ 	.word	0x00000000


	//----- nvinfo : EIATTR_CBANK_PARAM_SIZE
	.align		4
.L_2617:
        /*00a4*/ 	.byte	0x03, 0x19
        /*00a6*/ 	.short	0x0128


	//----- nvinfo : EIATTR_PARAM_CBANK
	.align		4
        /*00a8*/ 	.byte	0x04, 0x0a
        /*00aa*/ 	.short	(.L_2619 - .L_2618)
	.align		4
.L_2618:
        /*00ac*/ 	.word	index@(.nv.constant0._ZN10layer_norm13ln_bwd_kernelINS_13Kernel_traitsI13__nv_bfloat16S2_fS2_fjLj2560ELj1ELj1ELj4ELj8ENS_18Kernel_traits_baseILj2560ES2_S2_fS2_fjLj128EEEEELb1ELb1ELb1ELb1EEEvNS_9BwdParamsE)
        /*00b0*/ 	.short	0x0380
        /*00b2*/ 	.short	0x0128


	//----- nvinfo : EIATTR_SW_WAR
	.align		4
.L_2619:
        /*00b4*/ 	.byte	0x04, 0x36
        /*00b6*/ 	.short	(.L_2621 - .L_2620)
.L_2620:
        /*00b8*/ 	.word	0x00000008
.L_2621:


//--------------------- .nv.info._ZN10layer_norm13ln_bwd_kernelINS_13Kernel_traitsIf13__nv_bfloat16fS2_fjLj2560ELj1ELj1ELj4ELj8ENS_18Kernel_traits_baseILj2560EfS2_fS2_fjLj128EEEEELb0ELb0ELb0ELb0EEEvNS_9BwdParamsE --------------------------
	.section	.nv.info._ZN10layer_norm13ln_bwd_kernelINS_13Kernel_traitsIf13__nv_bfloat16fS2_fjLj2560ELj1ELj1ELj4ELj8ENS_18Kernel_traits_baseILj2560EfS2_fS2_fjLj128EEEEELb0ELb0ELb0ELb0EEEvNS_9BwdParamsE,"",@"SHT_CUDA_INFO"
	.sectionflags	@""
	.align	4


	//----- nvinfo : EIATTR_CUDA_API_VERSION
	.align		4
        /*0000*/ 	.byte	0x04, 0x37
        /*0002*/ 	.short	(.L_2623 - .L_2622)
.L_2622:
        /*0004*/ 	.word	0x00000082


	//----- nvinfo : EIATTR_KPARAM_INFO
	.align		4
.L_2623:
        /*0008*/ 	.byte	0x04, 0x17
        /*000a*/ 	.short	(.L_2625 - .L_2624)
.L_2624:
        /*000c*/ 	.word	0x00000000
        /*0010*/ 	.short	0x0000
        /*0012*/ 	.short	0x0000
        /*0014*/ 	.byte	0x00, 0xf0, 0xa1, 0x04


	//----- nvinfo : EIATTR_SPARSE_MMA_MASK
	.align		4
.L_2625:
        /*0018*/ 	.byte	0x03, 0x50
        /*001a*/ 	.short	0x0000


	//----- nvinfo : EIATTR_MAXREG_COUNT
	.align		4
        /*001c*/ 	.byte	0x03, 0x1b
        /*001e*/ 	.short	0x00ff


	//----- nvinfo : EIATTR_NUM_BARRIERS
	.align		4
        /*0020*/ 	.byte	0x02, 0x4c
        /*0022*/ 	.byte	0x01
	.zero		1


	//----- nvinfo : EIATTR_MERCURY_ISA_VERSION
	.align		4
        /*0024*/ 	.byte	0x03, 0x5f
        /*0026*/ 	.short	0x0101


	//----- nvinfo : EIATTR_COOP_GROUP_MASK_REGIDS
	.align		4
        /*0028*/ 	.byte	0x04, 0x29
        /*002a*/ 	.short	(.L_2627 - .L_2626)


	//   ....[0]....
.L_2626:
        /*002c*/ 	.word	0xffffffff


	//   ....[1]....
        /*0030*/ 	.word	0xffffffff


	//   ....[2]....
        /*0034*/ 	.word	0xffffffff


	//   ....[3]....
        /*0038*/ 	.word	0xffffffff


	//   ....[4]....
        /*003c*/ 	.word	0xffffffff


	//   ....[5]....
        /*0040*/ 	.word	0xffffffff


	//   ....[6]....
        /*0044*/ 	.word	0xffffffff


	//   ....[7]....
        /*0048*/ 	.word	0xffffffff


	//   ....[8]....
        /*004c*/ 	.word	0xffffffff


	//   ....[9]....
        /*0050*/ 	.word	0xffffffff


	//----- nvinfo : EIATTR_COOP_GROUP_INSTR_OFFSETS
	.align		4
.L_2627:
        /*0054*/ 	.byte	0x04, 0x28
        /*0056*/ 	.short	(.L_2629 - .L_2628)


	//   ....[0]....
.L_2628:
        /*0058*/ 	.word	0x00001700


	//   ....[1]....
        /*005c*/ 	.word	0x000017a0


	//   ....[2]....
        /*0060*/ 	.word	0x000017b0


	//   ....[3]....
        /*0064*/ 	.word	0x00001810


	//   ....[4]....
        /*0068*/ 	.word	0x00001820


	//   ....[5]....
        /*006c*/ 	.word	0x00001850


	//   ....[6]....
        /*0070*/ 	.word	0x00001860


	//   ....[7]....
        /*0074*/ 	.word	0x00001890


	//   ....[8]....
        /*0078*/ 	.word	0x000018a0


	//   ....[9]....
        /*007c*/ 	.word	0x000018d0


	//----- nvinfo : EIATTR_VRC_CTA_INIT_COUNT
	.align		4
.L_2629:
        /*0080*/ 	.byte	0x02, 0x4a
	.zero		1
	.zero		1


	//----- nvinfo : EIATTR_EXIT_INSTR_OFFSETS
	.align		4
        /*0084*/ 	.byte	0x04, 0x1c
        /*0086*/ 	.short	(.L_2631 - .L_2630)


	//   ....[0]....
.L_2630:
        /*0088*/ 	.word	0x000045a0


	//   ....[1]....
        /*008c*/ 	.word	0x00004620


	//----- nvinfo : EIATTR_MAX_THREADS
	.align		4
.L_2631:
        /*0090*/ 	.byte	0x04, 0x05
        /*0092*/ 	.short	(.L_2633 - .L_2632)
.L_2632:
        /*0094*/ 	.word	0x00000080
        /*0098*/ 	.word	0x00000001
        /*009c*/ 	.word	0x00000001


	//----- nvinfo : EIATTR_CRS_STACK_SIZE
	.align		4
.L_2633:
        /*00a0*/ 	.byte	0x04, 0x1e
        /*00a2*/ 	.short	(.L_2635 - .L_2634)
.L_2634:
        /*00a4*/ 	.word	0x00000000


	//----- nvinfo : EIATTR_CBANK_PARAM_SIZE
	.align		4
.L_2635:
        /*00a8*/ 	.byte	0x03, 0x19
        /*00aa*/ 	.short	0x0128


	//----- nvinfo : EIATTR_PARAM_CBANK
	.align		4
        /*00ac*/ 	.byte	0x04, 0x0a
        /*00ae*/ 	.short	(.L_2637 - .L_2636)
	.align		4
.L_2636:
        /*00b0*/ 	.word	index@(.nv.constant0._ZN10layer_norm13ln_bwd_kernelINS_13Kernel_traitsIf13__nv_bfloat16fS2_fjLj2560ELj1ELj1ELj4ELj8ENS_18Kernel_traits_baseILj2560EfS2_fS2_fjLj128EEEEELb0ELb0ELb0ELb0EEEvNS_9BwdParamsE)
        /*00b4*/ 	.short	0x0380
        /*00b6*/ 	.short	0x0128


	//----- nvinfo : EIATTR_SW_WAR
	.align		4
.L_2637:
        /*00b8*/ 	.byte	0x04, 0x36
        /*00ba*/ 	.short	(.L_2639 - .L_2638)
.L_2638:
        /*00bc*/ 	.word	0x00000008
.L_2639:


//--------------------- .nv.info._ZN10layer_norm13ln_bwd_kernelINS_13Kernel_traitsIf13__nv_bfloat16fS2_fjLj2560ELj1ELj1ELj4ELj8ENS_18Kernel_traits_baseILj2560EfS2_fS2_fjLj128EEEEELb0ELb0ELb0ELb1EEEvNS_9BwdParamsE --------------------------
	.section	.nv.info._ZN10layer_norm13ln_bwd_kernelINS_13Kernel_traitsIf13__nv_bfloat16fS2_fjLj2560ELj1ELj1ELj4ELj8ENS_18Kernel_traits_baseILj2560EfS2_fS2_fjLj128EEEEELb0ELb0ELb0ELb1EEEvNS_9BwdParamsE,"",@"SHT_CUDA_INFO"
	.sectionflags	@""
	.align	4


	//----- nvinfo : EIATTR_CUDA_API_VERSION
	.align		4
        /*0000*/ 	.byte	0x04, 0x37
        /*0002*/ 	.short	(.L_2641 - .L_2640)
.L_2640:
        /*0004*/ 	.word	0x00000082


	//----- nvinfo : EIATTR_KPARAM_INFO
	.align		4
.L_2641:
        /*0008*/ 	.byte	0x04, 0x17
        /*000a*/ 	.short	(.L_2643 - .L_2642)
.L_2642:
        /*000c*/ 	.word	0x00000000
        /*0010*/ 	.short	0x0000
        /*0012*/ 	.short	0x0000
        /*0014*/ 	.byte	0x00, 0xf0, 0xa1, 0x04


	//----- nvinfo : EIATTR_SPARSE_MMA_MASK
	.align		4
.L_2643:
        /*0018*/ 	.byte	0x03, 0x50
        /*001a*/ 	.short	0x0000


	//----- nvinfo : EIATTR_MAXREG_COUNT
	.align		4
        /*001c*/ 	.byte	0x03, 0x1b
        /*001e*/ 	.short	0x00ff


	//----- nvinfo : EIATTR_NUM_BARRIERS
	.align		4
        /*0020*/ 	.byte	0x02, 0x4c
        /*0022*/ 	.byte	0x01
	.zero		1


	//----- nvinfo : EIATTR_MERCURY_ISA_VERSION
	.align		4
        /*0024*/ 	.byte	0x03, 0x5f
        /*0026*/ 	.short	0x0101


	//----- nvinfo : EIATTR_COOP_GROUP_MASK_REGIDS
	.align		4
        /*0028*/ 	.byte	0x04, 0x29
        /*002a*/ 	.short	(.L_2645 - .L_2644)


	//   ....[0]....
.L_2644:
        /*002c*/ 	.word	0xffffffff


	//   ....[1]....
        /*0030*/ 	.word	0xffffffff


	//   ....[2]....
        /*0034*/ 	.word	0xffffffff


	//   ....[3]....
        /*0038*/ 	.word	0xffffffff


	//   ....[4]....
        /*003c*/ 	.word	0xffffffff


	//   ....[5]....
        /*0040*/ 	.word	0xffffffff


	//   ....[6]....
        /*0044*/ 	.word	0xffffffff


	//   ....[7]....
        /*0048*/ 	.word	0xffffffff


	//   ....[8]....
        /*004c*/ 	.word	0xffffffff


	//   ....[9]....
        /*0050*/ 	.word	0xffffffff


	//----- nvinfo : EIATTR_COOP_GROUP_INSTR_OFFSETS
	.align		4
.L_2645:
        /*0054*/ 	.byte	0x04, 0x28
        /*0056*/ 	.short	(.L_2647 - .L_2646)


	//   ....[0]....
.L_2646:
        /*0058*/ 	.word	0x00001090


	//   ....[1]....
        /*005c*/ 	.word	0x000010a0


	//   ....[2]....
        /*0060*/ 	.word	0x000010d0


	//   ....[3]....
        /*0064*/ 	.word	0x000010e0


	//   ....[4]....
        /*0068*/ 	.word	0x00001110


	//   ....[5]....
        /*006c*/ 	.word	0x00001120


	//   ....[6]....
        /*0070*/ 	.word	0x00001160


	//   ....[7]....
        /*0074*/ 	.word	0x00001170


	//   ....[8]....
        /*0078*/ 	.word	0x000011e0


	//   ....[9]....
        /*007c*/ 	.word	0x000011f0


	//----- nvinfo : EIATTR_VRC_CTA_INIT_COUNT
	.align		4
.L_2647:
        /*0080*/ 	.byte	0x02, 0x4a
	.zero		1
	.zero		1


	//----- nvinfo : EIATTR_EXIT_INSTR_OFFSETS
	.align		4
        /*0084*/ 	.byte	0x04, 0x1c
        /*0086*/ 	.short	(.L_2649 - .L_2648)


	//   ....[0]....
.L_2648:
        /*0088*/ 	.word	0x00003cf0


	//----- nvinfo : EIATTR_MAX_THREADS
	.align		4
.L_2649:
        /*008c*/ 	.byte	0x04, 0x05
        /*008e*/ 	.short	(.L_2651 - .L_2650)
.L_2650:
        /*0090*/ 	.word	0x00000080
        /*0094*/ 	.word	0x00000001
        /*0098*/ 	.word	0x00000001


	//----- nvinfo : EIATTR_CBANK_PARAM_SIZE
	.align		4
.L_2651:
        /*009c*/ 	.byte	0x03, 0x19
        /*009e*/ 	.short	0x0128


	//----- nvinfo : EIATTR_PARAM_CBANK
	.align		4
        /*00a0*/ 	.byte	0x04, 0x0a
        /*00a2*/ 	.short	(.L_2653 - .L_2652)
	.align		4
.L_2652:
        /*00a4*/ 	.word	index@(.nv.constant0._ZN10layer_norm13ln_bwd_kernelINS_13Kernel_traitsIf13__nv_bfloat16fS2_fjLj2560ELj1ELj1ELj4ELj8ENS_18Kernel_traits_baseILj2560EfS2_fS2_fjLj128EEEEELb0ELb0ELb0ELb1EEEvNS_9BwdParamsE)
        /*00a8*/ 	.short	0x0380
        /*00aa*/ 	.short	0x0128


	//----- nvinfo : EIATTR_SW_WAR
	.align		4
.L_2653:
        /*00ac*/ 	.byte	0x04, 0x36
        /*00ae*/ 	.short	(.L_2655 - .L_2654)
.L_2654:
        /*00b0*/ 	.word	0x00000008
.L_2655:


//--------------------- .nv.info._ZN10layer_norm13ln_bwd_kernelINS_13Kernel_traitsIf13__nv_bfloat16fS2_fjLj2560ELj1ELj1ELj4ELj8ENS_18Kernel_traits_baseILj2560EfS2_fS2_fjLj128EEEEELb0ELb0ELb1ELb0EEEvNS_9BwdParamsE --------------------------
	.section	.nv.info._ZN10layer_norm13ln_bwd_kernelINS_13Kernel_traitsIf13__nv_bfloat16fS2_fjLj2560ELj1ELj1ELj4ELj8ENS_18Kernel_traits_baseILj2560EfS2_fS2_fjLj128EEEEELb0ELb0ELb1ELb0EEEvNS_9BwdParamsE,"",@"SHT_CUDA_INFO"
	.sectionflags	@""
	.align	4


	//----- nvinfo : EIATTR_CUDA_API_VERSION
	.align		4
        /*0000*/ 	.byte	0x04, 0x37
        /*0002*/ 	.short	(.L_2657 - .L_2656)
.L_2656:
        /*0004*/ 	.word	0x00000082


	//----- nvinfo : EIATTR_KPARAM_INFO
	.align		4
.L_2657:
        /*0008*/ 	.byte	0x04, 0x17
        /*000a*/ 	.short	(.L_2659 - .L_2658)
.L_2658:
        /*000c*/ 	.word	0x00000000
        /*0010*/ 	.short	0x0000
        /*0012*/ 	.short	0x0000
        /*0014*/ 	.byte	0x00, 0xf0, 0xa1, 0x04


	//----- nvinfo : EIATTR_SPARSE_MMA_MASK
	.align		4
.L_2659:
        /*0018*/ 	.byte	0x03, 0x50
        /*001a*/ 	.short	0x0000


	//----- nvinfo : EIATTR_MAXREG_COUNT
	.align		4
        /*001c*/ 	.byte	0x03, 0x1b
        /*001e*/ 	.short	0x00ff


	//----- nvinfo : EIATTR_NUM_BARRIERS
	.align		4
        /*0020*/ 	.byte	0x02, 0x4c
        /*0022*/ 	.byte	0x01
	.zero		1


	//----- nvinfo : EIATTR_MERCURY_ISA_VERSION
	.align		4
        /*0024*/ 	.byte	0x03, 0x5f
        /*0026*/ 	.short	0x0101


	//----- nvinfo : EIATTR_COOP_GROUP_MASK_REGIDS
	.align		4
        /*0028*/ 	.byte	0x04, 0x29
        /*002a*/ 	.short	(.L_2661 - .L_2660)


	//   ....[0]....
.L_2660:
        /*002c*/ 	.word	0xffffffff


	//   ....[1]....
        /*0030*/ 	.word	0xffffffff


	//   ....[2]....
        /*0034*/ 	.word	0xffffffff


	//   ....[3]....
        /*0038*/ 	.word	0xffffffff


	//   ....[4]....
        /*003c*/ 	.word	0xffffffff


	//   ....[5]....
        /*0040*/ 	.word	0xffffffff


	//   ....[6]....
        /*0044*/ 	.word	0xffffffff


	//   ....[7]....
        /*0048*/ 	.word	0xffffffff


	//   ....[8]....
        /*004c*/ 	.word	0xffffffff


	//   ....[9]....
        /*0050*/ 	.word	0xffffffff


	//----- nvinfo : EIATTR_COOP_GROUP_INSTR_OFFSETS
	.align		4
.L_2661:
        /*0054*/ 	.byte	0x04, 0x28
        /*0056*/ 	.short	(.L_2663 - .L_2662)


	//   ....[0]....
.L_2662:
        /*0058*/ 	.word	0x00001a10


	//   ....[1]....
        /*005c*/ 	.word	0x00001a40


	//   ....[2]....
        /*0060*/ 	.word	0x00001a70


	//   ....[3]....
        /*0064*/ 	.word	0x00001a80


	//   ....[4]....
        /*0068*/ 	.word	0x00001ab0


	//   ....[5]....
        /*006c*/ 	.word	0x00001ac0


	//   ....[6]....
        /*0070*/ 	.word	0x00001af0


	//   ....[7]....
        /*0074*/ 	.word	0x00001b00


	//   ....[8]....
        /*0078*/ 	.word	0x00001b30


	//   ....[9]....
        /*007c*/ 	.word	0x00001b40


	//----- nvinfo : EIATTR_VRC_CTA_INIT_COUNT
	.align		4
.L_2663:
        /*0080*/ 	.byte	0x02, 0x4a
	.zero		1
	.zero		1


	//----- nvinfo : EIATTR_EXIT_INSTR_OFFSETS
	.align		4
        /*0084*/ 	.byte	0x04, 0x1c
        /*0086*/ 	.short	(.L_2665 - .L_2664)


	//   ....[0]....
.L_2664:
        /*0088*/ 	.word	0x00005300


	//   ....[1]....
        /*008c*/ 	.word	0x00005380


	//----- nvinfo : EIATTR_MAX_THREADS
	.align		4
.L_2665:
        /*0090*/ 	.byte	0x04, 0x05
        /*0092*/ 	.short	(.L_2667 - .L_2666)
.L_2666:
        /*0094*/ 	.word	0x00000080
        /*0098*/ 	.word	0x00000001
        /*009c*/ 	.word	0x00000001


	//----- nvinfo : EIATTR_CRS_STACK_SIZE
	.align		4
.L_2667:
        /*00a0*/ 	.byte	0x04, 0x1e
        /*00a2*/ 	.short	(.L_2669 - .L_2668)
.L_2668:
        /*00a4*/ 	.word	0x00000000


	//----- nvinfo : EIATTR_CBANK_PARAM_SIZE
	.align		4
.L_2669:
        /*00a8*/ 	.byte	0x03, 0x19
        /*00aa*/ 	.short	0x0128


	//----- nvinfo : EIATTR_PARAM_CBANK
	.align		4
        /*00ac*/ 	.byte	0x04, 0x0a
        /*00ae*/ 	.short	(.L_2671 - .L_2670)
	.align		4
.L_2670:
        /*00b0*/ 	.word	index@(.nv.constant0._ZN10layer_norm13ln_bwd_kernelINS_13Kernel_traitsIf13__nv_bfloat16fS2_fjLj2560ELj1ELj1ELj4ELj8ENS_18Kernel_traits_baseILj2560EfS2_fS2_fjLj128EEEEELb0ELb0ELb1ELb0EEEvNS_9BwdParamsE)
        /*00b4*/ 	.short	0x0380
        /*00b6*/ 	.short	0x0128


	//----- nvinfo : EIATTR_SW_WAR
	.align		4
.L_2671:
        /*00b8*/ 	.byte	0x04, 0x36
        /*00ba*/ 	.short	(.L_2673 - .L_2672)
.L_2672:
        /*00bc*/ 	.word	0x00000008
.L_2673:


//--------------------- .nv.info._ZN10layer_norm13ln_bwd_kernelINS_13Kernel_traitsIf13__nv_bfloat16fS2_fjLj2560ELj1ELj1ELj4ELj8ENS_18Kernel_traits_baseILj2560EfS2_fS2_fjLj128EEEEELb0ELb0ELb1ELb1EEEvNS_9BwdParamsE --------------------------
	.section	.nv.info._ZN10layer_norm13ln_bwd_kernelINS_13Kernel_traitsIf13__nv_bfloat16fS2_fjLj2560ELj1ELj1ELj4ELj8ENS_18Kernel_traits_baseILj2560EfS2_fS2_fjLj128EEEEELb0ELb0ELb1ELb1EEEvNS_9BwdParamsE,"",@"SHT_CUDA_INFO"
	.sectionflags	@""
	.align	4


	//----- nvinfo : EIATTR_CUDA_API_VERSION
	.align		4
        /*0000*/ 	.byte	0x04, 0x37
        /*0002*/ 	.short	(.L_2675 - .L_2674)
.L_2674:
        /*0004*/ 	.word	0x00000082


	//----- nvinfo : EIATTR_KPARAM_INFO
	.align		4
.L_2675:
        /*0008*/ 	.byte	0x04, 0x17
        /*000a*/ 	.short	(.L_2677 - .L_2676)
.L_2676:
        /*000c*/ 	.word	0x00000000
        /*0010*/ 	.short	0x0000
        /*0012*/ 	.short	0x0000
        /*0014*/ 	.byte	0x00, 0xf0, 0xa1, 0x04


	//----- nvinfo : EIATTR_SPARSE_MMA_MASK
	.align		4
.L_2677:
        /*0018*/ 	.byte	0x03, 0x50
        /*001a*/ 	.short	0x0000


	//----- nvinfo : EIATTR_MAXREG_COUNT
	.align		4
        /*001c*/ 	.byte	0x03, 0x1b
        /*001e*/ 	.short	0x00ff


	//----- nvinfo : EIATTR_NUM_BARRIERS
	.align		4
        /*0020*/ 	.byte	0x02, 0x4c
        /*0022*/ 	.byte	0x01
	.zero		1


	//----- nvinfo : EIATTR_MERCURY_ISA_VERSION
	.align		4
        /*0024*/ 	.byte	0x03, 0x5f
        /*0026*/ 	.short	0x0101


	//----- nvinfo : EIATTR_COOP_GROUP_MASK_REGIDS
	.align		4
        /*0028*/ 	.byte	0x04, 0x29
        /*002a*/ 	.short	(.L_2679 - .L_2678)


	//   ....[0]....
.L_2678:
        /*002c*/ 	.word	0xffffffff


	//   ....[1]....
        /*0030*/ 	.word	0xffffffff


	//   ....[2]....
        /*0034*/ 	.word	0xffffffff


	//   ....[3]....
        /*0038*/ 	.word	0xffffffff


	//   ....[4]....
        /*003c*/ 	.word	0xffffffff


	//   ....[5]....
        /*0040*/ 	.word	0xffffffff


	//   ....[6]....
        /*0044*/ 	.word	0xffffffff


	//   ....[7]....
        /*0048*/ 	.word	0xffffffff


	//   ....[8]....
        /*004c*/ 	.word	0xffffffff


	//   ....[9]....
        /*0050*/ 	.word	0xffffffff


	//----- nvinfo : EIATTR_COOP_GROUP_INSTR_OFFSETS
	.align		4
.L_2679:
        /*0054*/ 	.byte	0x04, 0x28
        /*0056*/ 	.short	(.L_2681 - .L_2680)


	//   ....[0]....
.L_2680:
        /*0058*/ 	.word	0x00001420


	//   ....[1]....
        /*005c*/ 	.word	0x00001450


	//   ....[2]....
        /*0060*/ 	.word	0x00001480


	//   ....[3]....
        /*0064*/ 	.word	0x00001490


	//   ....[4]....
        /*0068*/ 	.word	0x000014c0


	//   ....[5]....
        /*006c*/ 	.word	0x000014d0


	//   ....[6]....
        /*0070*/ 	.word	0x00001500


	//   ....[7]....
        /*0074*/ 	.word	0x00001510


	//   ....[8]....
        /*0078*/ 	.word	0x00001540


	//   ....[9]....
        /*007c*/ 	.word	0x00001550


	//----- nvinfo : EIATTR_VRC_CTA_INIT_COUNT
	.align		4
.L_2681:
        /*0080*/ 	.byte	0x02, 0x4a
	.zero		1
	.zero		1


	//----- nvinfo : EIATTR_EXIT_INSTR_OFFSETS
	.align		4
        /*0084*/ 	.byte	0x04, 0x1c
        /*0086*/ 	.short	(.L_2683 - .L_2682)


	//   ....[0]....
.L_2682:
        /*0088*/ 	.word	0x00004a70


	//----- nvinfo : EIATTR_MAX_THREADS
	.align		4
.L_2683:
        /*008c*/ 	.byte	0x04, 0x05
        /*008e*/ 	.short	(.L_2685 - .L_2684)
.L_2684:
        /*0090*/ 	.word	0x00000080
        /*0094*/ 	.word	0x00000001
        /*0098*/ 	.word	0x00000001


	//----- nvinfo : EIATTR_CRS_STACK_SIZE
	.align		4
.L_2685:
        /*009c*/ 	.byte	0x04, 0x1e
        /*009e*/ 	.short	(.L_2687 - .L_2686)
.L_2686:
        /*00a0*/ 	.word	0x00000000


	//----- nvinfo : EIATTR_CBANK_PARAM_SIZE
	.align		4
.L_2687:
        /*00a4*/ 	.byte	0x03, 0x19
        /*00a6*/ 	.short	0x0128


	//----- nvinfo : EIATTR_PARAM_CBANK
	.align		4
        /*00a8*/ 	.byte	0x04, 0x0a
        /*00aa*/ 	.short	(.L_2689 - .L_2688)
	.align		4
.L_2688:
        /*00ac*/ 	.word	index@(.nv.constant0._ZN10layer_norm13ln_bwd_kernelINS_13Kernel_traitsIf13__nv_bfloat16fS2_fjLj2560ELj1ELj1ELj4ELj8ENS_18Kernel_traits_baseILj2560EfS2_fS2_fjLj128EEEEELb0ELb0ELb1ELb1EEEvNS_9BwdParamsE)
        /*00b0*/ 	.short	0x0380
        /*00b2*/ 	.short	0x0128


	//----- nvinfo : EIATTR_SW_WAR
	.align		4
.L_2689:
        /*00b4*/ 	.byte	0x04, 0x36
        /*00b6*/ 	.short	(.L_2691 - .L_2690)
.L_2690:
        /*00b8*/ 	.word	0x00000008
.L_2691:


//--------------------- .nv.info._ZN10layer_norm13ln_bwd_kernelINS_13Kernel_traitsIf13__nv_bfloat16fS2_fjLj2560ELj1ELj1ELj4ELj8ENS_18Kernel_traits_baseILj2560EfS2_fS2_fjLj128EEEEELb0ELb1ELb0ELb0EEEvNS_9BwdParamsE --------------------------
	.section	.nv.info._ZN10layer_norm13ln_bwd_kernelINS_13Kernel_traitsIf13__nv_bfloat16fS2_fjLj2560ELj1ELj1ELj4ELj8ENS_18Kernel_traits_baseILj2560EfS2_fS2_fjLj128EEEEELb0ELb1ELb0ELb0EEEvNS_9BwdParamsE,"",@"SHT_CUDA_INFO"
	.sectionflags	@""
	.align	4


	//----- nvinfo : EIATTR_CUDA_API_VERSION
	.align		4
        /*0000*/ 	.byte	0x04, 0x37
        /*0002*/ 	.short	(.L_2693 - .L_2692)
.L_2692:
        /*0004*/ 	.word	0x00000082


	//----- nvinfo : EIATTR_KPARAM_INFO
	.align		4
.L_2693:
        /*0008*/ 	.byte	0x04, 0x17
        /*000a*/ 	.short	(.L_2695 - .L_2694)
.L_2694:
        /*000c*/ 	.word	0x00000000
        /*0010*/ 	.short	0x0000
        /*0012*/ 	.short	0x0000
        /*0014*/ 	.byte	0x00, 0xf0, 0xa1, 0x04


	//----- nvinfo : EIATTR_SPARSE_MMA_MASK
	.align		4
.L_2695:
        /*0018*/ 	.byte	0x03, 0x50
        /*001a*/ 	.short	0x0000


	//----- nvinfo : EIATTR_MAXREG_COUNT
	.align		4
        /*001c*/ 	.byte	0x03, 0x1b
        /*001e*/ 	.short	0x00ff


	//----- nvinfo : EIATTR_NUM_BARRIERS
	.align		4
        /*0020*/ 	.byte	0x02, 0x4c
        /*0022*/ 	.byte	0x01
	.zero		1


	//----- nvinfo : EIATTR_MERCURY_ISA_VERSION
	.align		4
        /*0024*/ 	.byte	0x03, 0x5f
        /*0026*/ 	.short	0x0101


	//----- nvinfo : EIATTR_COOP_GROUP_MASK_REGIDS
	.align		4
        /*0028*/ 	.byte	0x04, 0x29
        /*002a*/ 	.short	(.L_2697 - .L_2696)


	//   ....[0]....
.L_2696:
        /*002c*/ 	.word	0xffffffff


	//   ....[1]....
        /*0030*/ 	.word	0xffffffff


	//   ....[2]....
        /*0034*/ 	.word	0xffffffff


	//   ....[3]....
        /*0038*/ 	.word	0xffffffff


	//   ....[4]....
        /*003c*/ 	.word	0xffffffff


	//   ....[5]....
        /*0040*/ 	.word	0xffffffff


	//   ....[6]....
        /*0044*/ 	.word	0xffffffff


	//   ....[7]....
        /*0048*/ 	.word	0xffffffff


	//   ....[8]....
        /*004c*/ 	.word	0xffffffff


	//   ....[9]....
        /*0050*/ 	.word	0xffffffff


	//----- nvinfo : EIATTR_COOP_GROUP_INSTR_OFFSETS
	.align		4
.L_2697:
        /*0054*/ 	.byte	0x04, 0x28
        /*0056*/ 	.short	(.L_2699 - .L_2698)


	//   ....[0]....
.L_2698:
        /*0058*/ 	.word	0x00001920


	//   ....[1]....
        /*005c*/ 	.word	0x00001950


	//   ....[2]....
        /*0060*/ 	.word	0x00001980


	//   ....[3]....
        /*0064*/ 	.word	0x00001990


	//   ....[4]....
        /*0068*/ 	.word	0x000019c0


	//   ....[5]....
        /*006c*/ 	.word	0x000019d0


	//   ....[6]....
        /*0070*/ 	.word	0x00001a00


	//   ....[7]....
        /*0074*/ 	.word	0x00001a10


	//   ....[8]....
        /*0078*/ 	.word	0x00001a40


	//   ....[9]....
        /*007c*/ 	.word	0x00001a50


	//----- nvinfo : EIATTR_VRC_CTA_INIT_COUNT
	.align		4
.L_2699:
        /*0080*/ 	.byte	0x02, 0x4a
	.zero		1
	.zero		1


	//----- nvinfo : EIATTR_EXIT_INSTR_OFFSETS
	.align		4
        /*0084*/ 	.byte	0x04, 0x1c
        /*0086*/ 	.short	(.L_2701 - .L_2700)


	//   ....[0]....
.L_2700:
        /*0088*/ 	.word	0x00005d30


	//   ....[1]....
        /*008c*/ 	.word	0x00005dd0


	//----- nvinfo : EIATTR_MAX_THREADS
	.align		4
.L_2701:
        /*0090*/ 	.byte	0x04, 0x05
        /*0092*/ 	.short	(.L_2703 - .L_2702)
.L_2702:
        /*0094*/ 	.word	0x00000080
        /*0098*/ 	.word	0x00000001
        /*009c*/ 	.word	0x00000001


	//----- nvinfo : EIATTR_CRS_STACK_SIZE
	.align		4
.L_2703:
        /*00a0*/ 	.byte	0x04, 0x1e
        /*00a2*/ 	.short	(.L_2705 - .L_2704)
.L_2704:
        /*00a4*/ 	.word	0x00000000


	//----- nvinfo : EIATTR_CBANK_PARAM_SIZE
	.align		4
.L_2705:
        /*00a8*/ 	.byte	0x03, 0x19
        /*00aa*/ 	.short	0x0128


	//----- nvinfo : EIATTR_PARAM_CBANK
	.align		4
        /*00ac*/ 	.byte	0x04, 0x0a
        /*00ae*/ 	.short	(.L_2707 - .L_2706)
	.align		4
.L_2706:
        /*00b0*/ 	.word	index@(.nv.constant0._ZN10layer_norm13ln_bwd_kernelINS_13Kernel_traitsIf13__nv_bfloat16fS2_fjLj2560ELj1ELj1ELj4ELj8ENS_18Kernel_traits_baseILj2560EfS2_fS2_fjLj128EEEEELb0ELb1ELb0ELb0EEEvNS_9BwdParamsE)
        /*00b4*/ 	.short	0x0380
        /*00b6*/ 	.short	0x0128


	//----- nvinfo : EIATTR_SW_WAR
	.align		4
.L_2707:
        /*00b8*/ 	.byte	0x04, 0x36
        /*00ba*/ 	.short	(.L_2709 - .L_2708)
.L_2708:
        /*00bc*/ 	.word	0x00000008
.L_2709:


//--------------------- .nv.info._ZN10layer_norm13ln_bwd_kernelINS_13Kernel_traitsIf13__nv_bfloat16fS2_fjLj2560ELj1ELj1ELj4ELj8ENS_18Kernel_traits_baseILj2560EfS2_fS2_fjLj128EEEEELb0ELb1ELb0ELb1EEEvNS_9BwdParamsE --------------------------
	.section	.nv.info._ZN10layer_norm13ln_bwd_kernelINS_13Kernel_traitsIf13__nv_bfloat16fS2_fjLj2560ELj1ELj1ELj4ELj8ENS_18Kernel_traits_baseILj2560EfS2_fS2_fjLj128EEEEELb0ELb1ELb0ELb1EEEvNS_9BwdParamsE,"",@"SHT_CUDA_INFO"
	.sectionflags	@""
	.align	4


	//----- nvinfo : EIATTR_CUDA_API_VERSION
	.align		4
        /*0000*/ 	.byte	0x04, 0x37
        /*0002*/ 	.short	(.L_2711 - .L_2710)
.L_2710:
        /*0004*/ 	.word	0x00000082


	//----- nvinfo : EIATTR_KPARAM_INFO
	.align		4
.L_2711:
        /*0008*/ 	.byte	0x04, 0x17
        /*000a*/ 	.short	(.L_2713 - .L_2712)
.L_2712:
        /*000c*/ 	.word	0x00000000
        /*0010*/ 	.short	0x0000
        /*0012*/ 	.short	0x0000
        /*0014*/ 	.byte	0x00, 0xf0, 0xa1, 0x04


	//----- nvinfo : EIATTR_SPARSE_MMA_MASK
	.align		4
.L_2713:
        /*0018*/ 	.byte	0x03, 0x50
        /*001a*/ 	.short	0x0000


	//----- nvinfo : EIATTR_MAXREG_COUNT
	.align		4
        /*001c*/ 	.byte	0x03, 0x1b
        /*001e*/ 	.short	0x00ff


	//----- nvinfo : EIATTR_NUM_BARRIERS
	.align		4
        /*0020*/ 	.byte	0x02, 0x4c
        /*0022*/ 	.byte	0x01
	.zero		1


	//----- nvinfo : EIATTR_MERCURY_ISA_VERSION
	.align		4
        /*0024*/ 	.byte	0x03, 0x5f
        /*0026*/ 	.short	0x0101


	//----- nvinfo : EIATTR_COOP_GROUP_MASK_REGIDS
	.align		4
        /*0028*/ 	.byte	0x04, 0x29
        /*002a*/ 	.short	(.L_2715 - .L_2714)


	//   ....[0]....
.L_2714:
        /*002c*/ 	.word	0xffffffff


	//   ....[1]....
        /*0030*/ 	.word	0xffffffff


	//   ....[2]....
        /*0034*/ 	.word	0xffffffff


	//   ....[3]....
        /*0038*/ 	.word	0xffffffff


	//   ....[4]....
        /*003c*/ 	.word	0xffffffff


	//   ....[5]....
        /*0040*/ 	.word	0xffffffff


	//   ....[6]....
        /*0044*/ 	.word	0xffffffff


	//   ....[7]....
        /*0048*/ 	.word	0xffffffff


	//   ....[8]....
        /*004c*/ 	.word	0xffffffff


	//   ....[9]....
        /*0050*/ 	.word	0xffffffff


	//----- nvinfo : EIATTR_COOP_GROUP_INSTR_OFFSETS
	.align		4
.L_2715:
        /*0054*/ 	.byte	0x04, 0x28
        /*0056*/ 	.short	(.L_2717 - .L_2716)


	//   ....[0]....
.L_2716:
        /*0058*/ 	.word	0x00001220


	//   ....[1]....
        /*005c*/ 	.word	0x00001230


	//   ....[2]....
        /*0060*/ 	.word	0x00001260


	//   ....[3]....
        /*0064*/ 	.word	0x00001270


	//   ....[4]....
        /*0068*/ 	.word	0x000012a0


	//   ....[5]....
        /*006c*/ 	.word	0x000012b0


	//   ....[6]....
        /*0070*/ 	.word	0x000012f0


	//   ....[7]....
        /*0074*/ 	.word	0x00001300


	//   ....[8]....
        /*0078*/ 	.word	0x00001330


	//   ....[9]....
        /*007c*/ 	.word	0x00001340


	//----- nvinfo : EIATTR_VRC_CTA_INIT_COUNT
	.align		4
.L_2717:
        /*0080*/ 	.byte	0x02, 0x4a
	.zero		1
	.zero		1


	//----- nvinfo : EIATTR_EXIT_INSTR_OFFSETS
	.align		4
        /*0084*/ 	.byte	0x04, 0x1c
        /*0086*/ 	.short	(.L_2719 - .L_2718)


	//   ....[0]....
.L_2718:
        /*0088*/ 	.word	0x000055b0


	//----- nvinfo : EIATTR_MAX_THREADS
	.align		4
.L_2719:
        /*008c*/ 	.byte	0x04, 0x05
        /*008e*/ 	.short	(.L_2721 - .L_2720)
.L_2720:
        /*0090*/ 	.word	0x00000080
        /*0094*/ 	.word	0x00000001
        /*0098*/ 	.word	0x00000001


	//----- nvinfo : EIATTR_CRS_STACK_SIZE
	.align		4
.L_2721:
        /*009c*/ 	.byte	0x04, 0x1e
        /*009e*/ 	.short	(.L_2723 - .L_2722)
.L_2722:
        /*00a0*/ 	.word	0x00000000


	//----- nvinfo : EIATTR_CBANK_PARAM_SIZE
	.align		4
.L_2723:
        /*00a4*/ 	.byte	0x03, 0x19
        /*00a6*/ 	.short	0x0128


	//----- nvinfo : EIATTR_PARAM_CBANK
	.align		4
        /*00a8*/ 	.byte	0x04, 0x0a
        /*00aa*/ 	.short	(.L_2725 - .L_2724)
	.align		4
.L_2724:
        /*00ac*/ 	.word	index@(.nv.constant0._ZN10layer_norm13ln_bwd_kernelINS_13Kernel_traitsIf13__nv_bfloat16fS2_fjLj2560ELj1ELj1ELj4ELj8ENS_18Kernel_traits_baseILj2560EfS2_fS2_fjLj128EEEEELb0ELb1ELb0ELb1EEEvNS_9BwdParamsE)
        /*00b0*/ 	.short	0x0380
        /*00b2*/ 	.short	0x0128


	//----- nvinfo : EIATTR_SW_WAR
	.align		4
.L_2725:
        /*00b4*/ 	.byte	0x04, 0x36
        /*00b6*/ 	.short	(.L_2727 - .L_2726)
.L_2726:
        /*00b8*/ 	.word	0x00000008
.L_2727:


//--------------------- .nv.info._ZN10layer_norm13ln_bwd_kernelINS_13Kernel_traitsIf13__nv_bfloat16fS2_fjLj2560ELj1ELj1ELj4ELj8ENS_18Kernel_traits_baseILj2560EfS2_fS2_fjLj128EEEEELb0ELb1ELb1ELb0EEEvNS_9BwdParamsE --------------------------
	.section	.nv.info._ZN10layer_norm13ln_bwd_kernelINS_13Kernel_traitsIf13__nv_bfloat16fS2_fjLj2560ELj1ELj1ELj4ELj8ENS_18Kernel_traits_baseILj2560EfS2_fS2_fjLj128EEEEELb0ELb1ELb1ELb0EEEvNS_9BwdParamsE,"",@"SHT_CUDA_INFO"
	.sectionflags	@""
	.align	4


	//----- nvinfo : EIATTR_CUDA_API_VERSION
	.align		4
        /*0000*/ 	.byte	0x04, 0x37
        /*0002*/ 	.short	(.L_2729 - .L_2728)
.L_2728:
        /*0004*/ 	.word	0x00000082


	//----- nvinfo : EIATTR_KPARAM_INFO
	.align		4
.L_2729:
        /*0008*/ 	.byte	0x04, 0x17
        /*000a*/ 	.short	(.L_2731 - .L_2730)
.L_2730:
        /*000c*/ 	.word	0x00000000
        /*0010*/ 	.short	0x0000
        /*0012*/ 	.short	0x0000
        /*0014*/ 	.byte	0x00, 0xf0, 0xa1, 0x04


	//----- nvinfo : EIATTR_SPARSE_MMA_MASK
	.align		4
.L_2731:
        /*0018*/ 	.byte	0x03, 0x50
        /*001a*/ 	.short	0x0000


	//----- nvinfo : EIATTR_MAXREG_COUNT
	.align		4
        /*001c*/ 	.byte	0x03, 0x1b
        /*001e*/ 	.short	0x00ff


	//----- nvinfo : EIATTR_NUM_BARRIERS
	.align		4
        /*0020*/ 	.byte	0x02, 0x4c
        /*0022*/ 	.byte	0x01
	.zero		1


	//----- nvinfo : EIATTR_MERCURY_ISA_VERSION
	.align		4
        /*0024*/ 	.byte	0x03, 0x5f
        /*0026*/ 	.short	0x0101


	//----- nvinfo : EIATTR_COOP_GROUP_MASK_REGIDS
	.align		4
        /*0028*/ 	.byte	0x04, 0x29
        /*002a*/ 	.short	(.L_2733 - .L_2732)


	//   ....[0]....
.L_2732:
        /*002c*/ 	.word	0xffffffff


	//   ....[1]....
        /*0030*/ 	.word	0xffffffff


	//   ....[2]....
        /*0034*/ 	.word	0xffffffff


	//   ....[3]....
        /*0038*/ 	.word	0xffffffff


	//   ....[4]....
        /*003c*/ 	.word	0xffffffff


	//   ....[5]....
        /*0040*/ 	.word	0xffffffff


	//   ....[6]....
        /*0044*/ 	.word	0xffffffff


	//   ....[7]....
        /*0048*/ 	.word	0xffffffff


	//   ....[8]....
        /*004c*/ 	.word	0xffffffff


	//   ....[9]....
        /*0050*/ 	.word	0xffffffff


	//----- nvinfo : EIATTR_COOP_GROUP_INSTR_OFFSETS
	.align		4
.L_2733:
        /*0054*/ 	.byte	0x04, 0x28
        /*0056*/ 	.short	(.L_2735 - .L_2734)


	//   ....[0]....
.L_2734:
        /*0058*/ 	.word	0x00001c40


	//   ....[1]....
        /*005c*/ 	.word	0x00001c70


	//   ....[2]....
        /*0060*/ 	.word	0x00001ca0


	//   ....[3]....
        /*0064*/ 	.word	0x00001cb0


	//   ....[4]....
        /*0068*/ 	.word	0x00001ce0


	//   ....[5]....
        /*006c*/ 	.word	0x00001cf0


	//   ....[6]....
        /*0070*/ 	.word	0x00001d20


	//   ....[7]....
        /*0074*/ 	.word	0x00001d30


	//   ....[8]....
        /*0078*/ 	.word	0x00001d60


	//   ....[9]....
        /*007c*/ 	.word	0x00001d70


	//----- nvinfo : EIATTR_VRC_CTA_INIT_COUNT
	.align		4
.L_2735:
        /*0080*/ 	.byte	0x02, 0x4a
	.zero		1
	.zero		1


	//----- nvinfo : EIATTR_EXIT_INSTR_OFFSETS
	.align		4
        /*0084*/ 	.byte	0x04, 0x1c
        /*0086*/ 	.short	(.L_2737 - .L_2736)


	//   ....[0]....
.L_2736:
        /*0088*/ 	.word	0x00006f10


	//   ....[1]....
        /*008c*/ 	.word	0x00006fb0


	//----- nvinfo : EIATTR_MAX_THREADS
	.align		4
.L_2737:
        /*0090*/ 	.byte	0x04, 0x05
        /*0092*/ 	.short	(.L_2739 - .L_2738)
.L_2738:
        /*0094*/ 	.word	0x00000080
        /*0098*/ 	.word	0x00000001
        /*009c*/ 	.word	0x00000001


	//----- nvinfo : EIATTR_CRS_STACK_SIZE
	.align		4
.L_2739:
        /*00a0*/ 	.byte	0x04, 0x1e
        /*00a2*/ 	.short	(.L_2741 - .L_2740)
.L_2740:
        /*00a4*/ 	.word	0x00000000


	//----- nvinfo : EIATTR_CBANK_PARAM_SIZE
	.align		4
.L_2741:
        /*00a8*/ 	.byte	0x03, 0x19
        /*00aa*/ 	.short	0x0128


	//----- nvinfo : EIATTR_PARAM_CBANK
	.align		4
        /*00ac*/ 	.byte	0x04, 0x0a
        /*00ae*/ 	.short	(.L_2743 - .L_2742)
	.align		4
.L_2742:
        /*00b0*/ 	.word	index@(.nv.constant0._ZN10layer_norm13ln_bwd_kernelINS_13Kernel_traitsIf13__nv_bfloat16fS2_fjLj2560ELj1ELj1ELj4ELj8ENS_18Kernel_traits_baseILj2560EfS2_fS2_fjLj128EEEEELb0ELb1ELb1ELb0EEEvNS_9BwdParamsE)
        /*00b4*/ 	.short	0x0380
        /*00b6*/ 	.short	0x0128


	//----- nvinfo : EIATTR_SW_WAR
	.align		4
.L_2743:
        /*00b8*/ 	.byte	0x04, 0x36
        /*00ba*/ 	.short	(.L_2745 - .L_2744)
.L_2744:
        /*00bc*/ 	.word	0x00000008
.L_2745:


//--------------------- .nv.info._ZN10layer_norm13ln_bwd_kernelINS_13Kernel_traitsIf13__nv_bfloat16fS2_fjLj2560ELj1ELj1ELj4ELj8ENS_18Kernel_traits_baseILj2560EfS2_fS2_fjLj128EEEEELb0ELb1ELb1ELb1EEEvNS_9BwdParamsE --------------------------
	.section	.nv.info._ZN10layer_norm13ln_bwd_kernelINS_13Kernel_traitsIf13__nv_bfloat16fS2_fjLj2560ELj1ELj1ELj4ELj8ENS_18Kernel_traits_baseILj2560EfS2_fS2_fjLj128EEEEELb0ELb1ELb1ELb1EEEvNS_9BwdParamsE,"",@"SHT_CUDA_INFO"
	.sectionflags	@""
	.align	4


	//----- nvinfo : EIATTR_CUDA_API_VERSION
	.align		4
        /*0000*/ 	.byte	0x04, 0x37
        /*0002*/ 	.short	(.L_2747 - .L_2746)
.L_2746:
        /*0004*/ 	.word	0x00000082


	//----- nvinfo : EIATTR_KPARAM_INFO
	.align		4
.L_2747:
        /*0008*/ 	.byte	0x04, 0x17
        /*000a*/ 	.short	(.L_2749 - .L_2748)
.L_2748:
        /*000c*/ 	.word	0x00000000
        /*0010*/ 	.short	0x0000
        /*0012*/ 	.short	0x0000
        /*0014*/ 	.byte	0x00, 0xf0, 0xa1, 0x04


	//----- nvinfo : EIATTR_SPARSE_MMA_MASK
	.align		4
.L_2749:
        /*0018*/ 	.byte	0x03, 0x50
        /*001a*/ 	.short	0x0000


	//----- nvinfo : EIATTR_MAXREG_COUNT
	.align		4
        /*001c*/ 	.byte	0x03, 0x1b
        /*001e*/ 	.short	0x00ff


	//----- nvinfo : EIATTR_NUM_BARRIERS
	.align		4
        /*0020*/ 	.byte	0x02, 0x4c
        /*0022*/ 	.byte	0x01
	.zero		1


	//----- nvinfo : EIATTR_MERCURY_ISA_VERSION
	.align		4
        /*0024*/ 	.byte	0x03, 0x5f
        /*0026*/ 	.short	0x0101


	//----- nvinfo : EIATTR_COOP_GROUP_MASK_REGIDS
	.align		4
        /*0028*/ 	.byte	0x04, 0x29
        /*002a*/ 	.short	(.L_2751 - .L_2750)


	//   ....[0]....
.L_2750:
        /*002c*/ 	.word	0xffffffff


	//   ....[1]....
        /*0030*/ 	.word	0xffffffff


	//   ....[2]....
        /*0034*/ 	.word	0xffffffff


	//   ....[3]....
        /*0038*/ 	.word	0xffffffff


	//   ....[4]....
        /*003c*/ 	.word	0xffffffff


	//   ....[5]....
        /*0040*/ 	.word	0xffffffff


	//   ....[6]....
        /*0044*/ 	.word	0xffffffff


	//   ....[7]....
        /*0048*/ 	.word	0xffffffff


	//   ....[8]....
        /*004c*/ 	.word	0xffffffff


	//   ....[9]....
        /*0050*/ 	.word	0xffffffff


	//----- nvinfo : EIATTR_COOP_GROUP_INSTR_OFFSETS
	.align		4
.L_2751:
        /*0054*/ 	.byte	0x04, 0x28
        /*0056*/ 	.short	(.L_2753 - .L_2752)


	//   ....[0]....
.L_2752:
        /*0058*/ 	.word	0x00001550


	//   ....[1]....
        /*005c*/ 	.word	0x00001590


	//   ....[2]....
        /*0060*/ 	.word	0x000015f0


	//   ....[3]....
        /*0064*/ 	.word	0x00001600


	//   ....[4]....
        /*0068*/ 	.word	0x00001640


	//   ....[5]....
        /*006c*/ 	.word	0x00001660


	//   ....[6]....
        /*0070*/ 	.word	0x00001690


	//   ....[7]....
        /*0074*/ 	.word	0x000016a0


	//   ....[8]....
        /*0078*/ 	.word	0x000016d0


	//   ....[9]....
        /*007c*/ 	.word	0x000016f0


	//----- nvinfo : EIATTR_VRC_CTA_INIT_COUNT
	.align		4
.L_2753:
        /*0080*/ 	.byte	0x02, 0x4a
	.zero		1
	.zero		1


	//----- nvinfo : EIATTR_EXIT_INSTR_OFFSETS
	.align		4
        /*0084*/ 	.byte	0x04, 0x1c
        /*0086*/ 	.short	(.L_2755 - .L_2754)


	//   ....[0]....
.L_2754:
        /*0088*/ 	.word	0x000062d0


	//----- nvinfo : EIATTR_MAX_THREADS
	.align		4
.L_2755:
        /*008c*/ 	.byte	0x04, 0x05
        /*008e*/ 	.short	(.L_2757 - .L_2756)
.L_2756:
        /*0090*/ 	.word	0x00000080
        /*0094*/ 	.word	0x00000001
        /*0098*/ 	.word	0x00000001


	//----- nvinfo : EIATTR_CRS_STACK_SIZE
	.align		4
.L_2757:
        /*009c*/ 	.byte	0x04, 0x1e
        /*009e*/ 	.short	(.L_2759 - .L_2758)
.L_2758:
        /*00a0*/ 	.word	0x00000000


	//----- nvinfo : EIATTR_CBANK_PARAM_SIZE
	.align		4
.L_2759:
        /*00a4*/ 	.byte	0x03, 0x19
        /*00a6*/ 	.short	0x0128


	//----- nvinfo : EIATTR_PARAM_CBANK
	.align		4
        /*00a8*/ 	.byte	0x04, 0x0a
        /*00aa*/ 	.short	(.L_2761 - .L_2760)
	.align		4
.L_2760:
        /*00ac*/ 	.word	index@(.nv.constant0._ZN10layer_norm13ln_bwd_kernelINS_13Kernel_traitsIf13__nv_bfloat16fS2_fjLj2560ELj1ELj1ELj4ELj8ENS_18Kernel_traits_baseILj2560EfS2_fS2_fjLj128EEEEELb0ELb1ELb1ELb1EEEvNS_9BwdParamsE)
        /*00b0*/ 	.short	0x0380
        /*00b2*/ 	.short	0x0128


	//----- nvinfo : EIATTR_SW_WAR
	.align		4
.L_2761:
        /*00b4*/ 	.byte	0x04, 0x36
        /*00b6*/ 	.short	(.L_2763 - .L_2762)
.L_2762:
        /*00b8*/ 	.word	0x00000008
.L_2763:


//--------------------- .nv.info._ZN10layer_norm13ln_bwd_kernelINS_13Kernel_traitsIf13__nv_bfloat16fS2_fjLj2560ELj1ELj1ELj4ELj8ENS_18Kernel_traits_baseILj2560EfS2_fS2_fjLj128EEEEELb1ELb0ELb0ELb0EEEvNS_9BwdParamsE --------------------------
	.section	.nv.info._ZN10layer_norm13ln_bwd_kernelINS_13Kernel_traitsIf13__nv_bfloat16fS2_fjLj2560ELj1ELj1ELj4ELj8ENS_18Kernel_traits_baseILj2560EfS2_fS2_fjLj128EEEEELb1ELb0ELb0ELb0EEEvNS_9BwdParamsE,"",@"SHT_CUDA_INFO"
	.sectionflags	@""
	.align	4


	//----- nvinfo : EIATTR_CUDA_API_VERSION
	.align		4
        /*0000*/ 	.byte	0x04, 0x37
        /*0002*/ 	.short	(.L_2765 - .L_2764)
.L_2764:
        /*0004*/ 	.word	0x00000082


	//----- nvinfo : EIATTR_KPARAM_INFO
	.align		4
.L_2765:
        /*0008*/ 	.byte	0x04, 0x17
        /*000a*/ 	.short	(.L_2767 - .L_2766)
.L_2766:
        /*000c*/ 	.word	0x00000000
        /*0010*/ 	.short	0x0000
        /*0012*/ 	.short	0x0000
        /*0014*/ 	.byte	0x00, 0xf0, 0xa1, 0x04


	//----- nvinfo : EIATTR_SPARSE_MMA_MASK
	.align		4
.L_2767:
        /*0018*/ 	.byte	0x03, 0x50
        /*001a*/ 	.short	0x0000


	//----- nvinfo : EIATTR_MAXREG_COUNT
	.align		4
        /*001c*/ 	.byte	0x03, 0x1b
        /*001e*/ 	.short	0x00ff


	//----- nvinfo : EIATTR_NUM_BARRIERS
	.align		4
        /*0020*/ 	.byte	0x02, 0x4c
        /*0022*/ 	.byte	0x01
	.zero		1


	//----- nvinfo : EIATTR_MERCURY_ISA_VERSION
	.align		4
        /*0024*/ 	.byte	0x03, 0x5f
        /*0026*/ 	.short	0x0101


	//----- nvinfo : EIATTR_COOP_GROUP_MASK_REGIDS
	.align		4
        /*0028*/ 	.byte	0x04, 0x29
        /*002a*/ 	.short	(.L_2769 - .L_2768)


	//   ....[0]....
.L_2768:
        /*002c*/ 	.word	0xffffffff


	//   ....[1]....
        /*0030*/ 	.word	0xffffffff


	//   ....[2]....
        /*0034*/ 	.word	0xffffffff


	//   ....[3]....
        /*0038*/ 	.word	0xffffffff


	//   ....[4]....
        /*003c*/ 	.word	0xffffffff


	//   ....[5]....
        /*0040*/ 	.word	0xffffffff


	//   ....[6]....
        /*0044*/ 	.word	0xffffffff


	//   ....[7]....
        /*0048*/ 	.word	0xffffffff


	//   ....[8]....
        /*004c*/ 	.word	0xffffffff


	//   ....[9]....
        /*0050*/ 	.word	0xffffffff


	//----- nvinfo : EIATTR_COOP_GROUP_INSTR_OFFSETS
	.align		4
.L_2769:
        /*0054*/ 	.byte	0x04, 0x28
        /*0056*/ 	.short	(.L_2771 - .L_2770)


	//   ....[0]....
.L_2770:
        /*0058*/ 	.word	0x000017e0


	//   ....[1]....
        /*005c*/ 	.word	0x00001810


	//   ....[2]....
        /*0060*/ 	.word	0x00001840


	//   ....[3]....
        /*0064*/ 	.word	0x00001850


	//   ....[4]....
        /*0068*/ 	.word	0x00001880


	//   ....[5]....
        /*006c*/ 	.word	0x00001890


	//   ....[6]....
        /*0070*/ 	.word	0x000018c0


	//   ....[7]....
        /*0074*/ 	.word	0x000018d0


	//   ....[8]....
        /*0078*/ 	.word	0x00001900


	//   ....[9]....
        /*007c*/ 	.word	0x00001910


	//----- nvinfo : EIATTR_VRC_CTA_INIT_COUNT
	.align		4
.L_2771:
        /*0080*/ 	.byte	0x02, 0x4a
	.zero		1
	.zero		1


	//----- nvinfo : EIATTR_EXIT_INSTR_OFFSETS
	.align		4
        /*0084*/ 	.byte	0x04, 0x1c
        /*0086*/ 	.short	(.L_2773 - .L_2772)


	//   ....[0]....
.L_2772:
        /*0088*/ 	.word	0x00005580


	//   ....[1]....
        /*008c*/ 	.word	0x00005600


	//----- nvinfo : EIATTR_MAX_THREADS
	.align		4
.L_2773:
        /*0090*/ 	.byte	0x04, 0x05
        /*0092*/ 	.short	(.L_2775 - .L_2774)
.L_2774:
        /*0094*/ 	.word	0x00000080
        /*0098*/ 	.word	0x00000001
        /*009c*/ 	.word	0x00000001


	//----- nvinfo : EIATTR_CRS_STACK_SIZE
	.align		4
.L_2775:
        /*00a0*/ 	.byte	0x04, 0x1e
        /*00a2*/ 	.short	(.L_2777 - .L_2776)
.L_2776:
        /*00a4*/ 	.word	0x00000000


	//----- nvinfo : EIATTR_CBANK_PARAM_SIZE
	.align		4
.L_2777:
        /*00a8*/ 	.byte	0x03, 0x19
        /*00aa*/ 	.short	0x0128


	//----- nvinfo : EIATTR_PARAM_CBANK
	.align		4
        /*00ac*/ 	.byte	0x04, 0x0a
        /*00ae*/ 	.short	(.L_2779 - .L_2778)
	.align		4
.L_2778:
        /*00b0*/ 	.word	index@(.nv.constant0._ZN10layer_norm13ln_bwd_kernelINS_13Kernel_traitsIf13__nv_bfloat16fS2_fjLj2560ELj1ELj1ELj4ELj8ENS_18Kernel_traits_baseILj2560EfS2_fS2_fjLj128EEEEELb1ELb0ELb0ELb0EEEvNS_9BwdParamsE)
        /*00b4*/ 	.short	0x0380
        /*00b6*/ 	.short	0x0128


	//----- nvinfo : EIATTR_SW_WAR
	.align		4
.L_2779:
        /*00b8*/ 	.byte	0x04, 0x36
        /*00ba*/ 	.short	(.L_2781 - .L_2780)
.L_2780:
        /*00bc*/ 	.word	0x00000008
.L_2781:


//--------------------- .nv.info._ZN10layer_norm13ln_bwd_kernelINS_13Kernel_traitsIf13__nv_bfloat16fS2_fjLj2560ELj1ELj1ELj4ELj8ENS_18Kernel_traits_baseILj2560EfS2_fS2_fjLj128EEEEELb1ELb0ELb0ELb1EEEvNS_9BwdParamsE --------------------------
	.section	.nv.info._ZN10layer_norm13ln_bwd_kernelINS_13Kernel_traitsIf13__nv_bfloat16fS2_fjLj2560ELj1ELj1ELj4ELj8ENS_18Kernel_traits_baseILj2560EfS2_fS2_fjLj128EEEEELb1ELb0ELb0ELb1EEEvNS_9BwdParamsE,"",@"SHT_CUDA_INFO"
	.sectionflags	@""
	.align	4


	//----- nvinfo : EIATTR_CUDA_API_VERSION
	.align		4
        /*0000*/ 	.byte	0x04, 0x37
        /*0002*/ 	.short	(.L_2783 - .L_2782)
.L_2782:
        /*0004*/ 	.word	0x00000082


	//----- nvinfo : EIATTR_KPARAM_INFO
	.align		4
.L_2783:
        /*0008*/ 	.byte	0x04, 0x17
        /*000a*/ 	.short	(.L_2785 - .L_2784)
.L_2784:
        /*000c*/ 	.word	0x00000000
        /*0010*/ 	.short	0x0000
        /*0012*/ 	.short	0x0000
        /*0014*/ 	.byte	0x00, 0xf0, 0xa1, 0x04


	//----- nvinfo : EIATTR_SPARSE_MMA_MASK
	.align		4
.L_2785:
        /*0018*/ 	.byte	0x03, 0x50
        /*001a*/ 	.short	0x0000


	//----- nvinfo : EIATTR_MAXREG_COUNT
	.align		4
        /*001c*/ 	.byte	0x03, 0x1b
        /*001e*/ 	.short	0x00ff


	//----- nvinfo : EIATTR_NUM_BARRIERS
	.align		4
        /*0020*/ 	.byte	0x02, 0x4c
        /*0022*/ 	.byte	0x01
	.zero		1


	//----- nvinfo : EIATTR_MERCURY_ISA_VERSION
	.align		4
        /*0024*/ 	.byte	0x03, 0x5f
        /*0026*/ 	.short	0x0101


	//----- nvinfo : EIATTR_COOP_GROUP_MASK_REGIDS
	.align		4
        /*0028*/ 	.byte	0x04, 0x29
        /*002a*/ 	.short	(.L_2787 - .L_2786)


	//   ....[0]....
.L_2786:
        /*002c*/ 	.word	0xffffffff


	//   ....[1]....
        /*0030*/ 	.word	0xffffffff


	//   ....[2]....
        /*0034*/ 	.word	0xffffffff


	//   ....[3]....
        /*0038*/ 	.word	0xffffffff


	//   ....[4]....
        /*003c*/ 	.word	0xffffffff


	//   ....[5]....
        /*0040*/ 	.word	0xffffffff


	//   ....[6]....
        /*0044*/ 	.word	0xffffffff


	//   ....[7]....
        /*0048*/ 	.word	0xffffffff


	//   ....[8]....
        /*004c*/ 	.word	0xffffffff


	//   ....[9]....
        /*0050*/ 	.word	0xffffffff


	//----- nvinfo : EIATTR_COOP_GROUP_INSTR_OFFSETS
	.align		4
.L_2787:
        /*0054*/ 	.byte	0x04, 0x28
        /*0056*/ 	.short	(.L_2789 - .L_2788)


	//   ....[0]....
.L_2788:
        /*0058*/ 	.word	0x00000fc0


	//   ....[1]....
        /*005c*/ 	.word	0x00000fe0


	//   ....[2]....
        /*0060*/ 	.word	0x00001000


	//   ....[3]....
        /*0064*/ 	.word	0x00001030


	//   ....[4]....
        /*0068*/ 	.word	0x00001050


	//   ....[5]....
        /*006c*/ 	.word	0x00001070


	//   ....[6]....
        /*0070*/ 	.word	0x000010b0


	//   ....[7]....
        /*0074*/ 	.word	0x00001130


	//   ....[8]....
        /*0078*/ 	.word	0x00001170


	//   ....[9]....
        /*007c*/ 	.word	0x000012c0


	//----- nvinfo : EIATTR_VRC_CTA_INIT_COUNT
	.align		4
.L_2789:
        /*0080*/ 	.byte	0x02, 0x4a
	.zero		1
	.zero		1


	//----- nvinfo : EIATTR_EXIT_INSTR_OFFSETS
	.align		4
        /*0084*/ 	.byte	0x04, 0x1c
        /*0086*/ 	.short	(.L_2791 - .L_2790)


	//   ....[0]....
.L_2790:
        /*0088*/ 	.word	0x00004cd0


	//----- nvinfo : EIATTR_MAX_THREADS
	.align		4
.L_2791:
        /*008c*/ 	.byte	0x04, 0x05
        /*008e*/ 	.short	(.L_2793 - .L_2792)
.L_2792:
        /*0090*/ 	.word	0x00000080
        /*0094*/ 	.word	0x00000001
        /*0098*/ 	.word	0x00000001


	//----- nvinfo : EIATTR_CBANK_PARAM_SIZE
	.align		4
.L_2793:
        /*009c*/ 	.byte	0x03, 0x19
        /*009e*/ 	.short	0x0128


	//----- nvinfo : EIATTR_PARAM_CBANK
	.align		4
        /*00a0*/ 	.byte	0x04, 0x0a
        /*00a2*/ 	.short	(.L_2795 - .L_2794)
	.align		4
.L_2794:
        /*00a4*/ 	.word	index@(.nv.constant0._ZN10layer_norm13ln_bwd_kernelINS_13Kernel_traitsIf13__nv_bfloat16fS2_fjLj2560ELj1ELj1ELj4ELj8ENS_18Kernel_traits_baseILj2560EfS2_fS2_fjLj128EEEEELb1ELb0ELb0ELb1EEEvNS_9BwdParamsE)
        /*00a8*/ 	.short	0x0380
        /*00aa*/ 	.short	0x0128


	//----- nvinfo : EIATTR_SW_WAR
	.align		4
.L_2795:
        /*00ac*/ 	.byte	0x04, 0x36
        /*00ae*/ 	.short	(.L_2797 - .L_2796)
.L_2796:
        /*00b0*/ 	.word	0x00000008
.L_2797:


//--------------------- .nv.info._ZN10layer_norm22ln_bwd_finalize_kernelINS_22Kernel_traits_finalizeILj2560Ef13__nv_bfloat16fS2_fjLb0ELj1024ELj4ENS_18Kernel_traits_baseILj2560EfS2_fS2_fjLj1024EEEEELb0ELb0EEEvNS_9BwdParamsE --------------------------
	.section	.nv.info._ZN10layer_norm22ln_bwd_finalize_kernelINS_22Kernel_traits_finalizeILj2560Ef13__nv_bfloat16fS2_fjLb0ELj1024ELj4ENS_18Kernel_traits_baseILj2560EfS2_fS2_fjLj1024EEEEELb0ELb0EEEvNS_9BwdParamsE,"",@"SHT_CUDA_INFO"
	.sectionflags	@""
	.align	4


	//----- nvinfo : EIATTR_CUDA_API_VERSION
	.align		4
        /*0000*/ 	.byte	0x04, 0x37
        /*0002*/ 	.short	(.L_2799 - .L_2798)
.L_2798:
        /*0004*/ 	.word	0x00000082


	//----- nvinfo : EIATTR_KPARAM_INFO
	.align		4
.L_2799:
        /*0008*/ 	.byte	0x04, 0x17
        /*000a*/ 	.short	(.L_2801 - .L_2800)
.L_2800:
        /*000c*/ 	.word	0x00000000
        /*0010*/ 	.short	0x0000
        /*0012*/ 	.short	0x0000
        /*0014*/ 	.byte	0x00, 0xf0, 0xa1, 0x04


	//----- nvinfo : EIATTR_SPARSE_MMA_MASK
	.align		4
.L_2801:
        /*0018*/ 	.byte	0x03, 0x50
        /*001a*/ 	.short	0x0000


	//----- nvinfo : EIATTR_MAXREG_COUNT
	.align		4
        /*001c*/ 	.byte	0x03, 0x1b
        /*001e*/ 	.short	0x0040


	//----- nvinfo : EIATTR_NUM_BARRIERS
	.align		4
        /*0020*/ 	.byte	0x02, 0x4c
        /*0022*/ 	.byte	0x01
	.zero		1


	//----- nvinfo : EIATTR_MERCURY_ISA_VERSION
	.align		4
        /*0024*/ 	.byte	0x03, 0x5f
        /*0026*/ 	.short	0x0101


	//----- nvinfo : EIATTR_COOP_GROUP_MASK_REGIDS
	.align		4
        /*0028*/ 	.byte	0x04, 0x29
        /*002a*/ 	.short	(.L_2803 - .L_2802)


	//   ....[0]....
.L_2802:
        /*002c*/ 	.word	0xffffffff


	//   ....[1]....
        /*0030*/ 	.word	0xffffffff


	//   ....[2]....
        /*0034*/ 	.word	0xffffffff


	//   ....[3]....
        /*0038*/ 	.word	0xffffffff


	//   ....[4]....
        /*003c*/ 	.word	0xffffffff


	//   ....[5]....
        /*0040*/ 	.word	0xffffffff


	//   ....[6]....
        /*0044*/ 	.word	0xffffffff


	//   ....[7]....
        /*0048*/ 	.word	0xffffffff


	//   ....[8]....
        /*004c*/ 	.word	0xffffffff


	//   ....[9]....
        /*0050*/ 	.word	0xffffffff


	//----- nvinfo : EIATTR_COOP_GROUP_INSTR_OFFSETS
	.align		4
.L_2803:
        /*0054*/ 	.byte	0x04, 0x28
        /*0056*/ 	.short	(.L_2805 - .L_2804)


	//   ....[0]....
.L_2804:
        /*0058*/ 	.word	0x000015e0


	//   ....[1]....
        /*005c*/ 	.word	0x000015f0


	//   ....[2]....
        /*0060*/ 	.word	0x00001620


	//   ....[3]....
        /*0064*/ 	.word	0x00001630


	//   ....[4]....
        /*0068*/ 	.word	0x00001660


	//   ....[5]....
        /*006c*/ 	.word	0x00001670


	//   ....[6]....
        /*0070*/ 	.word	0x000016b0


	//   ....[7]....
        /*0074*/ 	.word	0x000016e0


	//   ....[8]....
        /*0078*/ 	.word	0x00001710


	//   ....[9]....
        /*007c*/ 	.word	0x00001720


	//----- nvinfo : EIATTR_VRC_CTA_INIT_COUNT
	.align		4
.L_2805:
        /*0080*/ 	.byte	0x02, 0x4a
	.zero		1
	.zero		1


	//----- nvinfo : EIATTR_EXIT_INSTR_OFFSETS
	.align		4
        /*0084*/ 	.byte	0x04, 0x1c
        /*0086*/ 	.short	(.L_2807 - .L_2806)


	//   ....[0]....
.L_2806:
        /*0088*/ 	.word	0x00000060


	//   ....[1]....
        /*008c*/ 	.word	0x00001780


	//   ....[2]....
        /*0090*/ 	.word	0x000017b0


	//   ....[3]....
        /*0094*/ 	.word	0x00001850


	//----- nvinfo : EIATTR_MAX_THREADS
	.align		4
.L_2807:
        /*0098*/ 	.byte	0x04, 0x05
        /*009a*/ 	.short	(.L_2809 - .L_2808)
.L_2808:
        /*009c*/ 	.word	0x00000400
        /*00a0*/ 	.word	0x00000001
        /*00a4*/ 	.word	0x00000001


	//----- nvinfo : EIATTR_CRS_STACK_SIZE
	.align		4
.L_2809:
        /*00a8*/ 	.byte	0x04, 0x1e
        /*00aa*/ 	.short	(.L_2811 - .L_2810)
.L_2810:
        /*00ac*/ 	.word	0x00000000


	//----- nvinfo : EIATTR_CBANK_PARAM_SIZE
	.align		4
.L_2811:
        /*00b0*/ 	.byte	0x03, 0x19
        /*00b2*/ 	.short	0x0128


	//----- nvinfo : EIATTR_PARAM_CBANK
	.align		4
        /*00b4*/ 	.byte	0x04, 0x0a
        /*00b6*/ 	.short	(.L_2813 - .L_2812)
	.align		4
.L_2812:
        /*00b8*/ 	.word	index@(.nv.constant0._ZN10layer_norm22ln_bwd_finalize_kernelINS_22Kernel_traits_finalizeILj2560Ef13__nv_bfloat16fS2_fjLb0ELj1024ELj4ENS_18Kernel_traits_baseILj2560EfS2_fS2_fjLj1024EEEEELb0ELb0EEEvNS_9BwdParamsE)
        /*00bc*/ 	.short	0x0380
        /*00be*/ 	.short	0x0128


	//----- nvinfo : EIATTR_SW_WAR
	.align		4
.L_2813:
        /*00c0*/ 	.byte	0x04, 0x36
        /*00c2*/ 	.short	(.L_2815 - .L_2814)
.L_2814:
        /*00c4*/ 	.word	0x00000008
.L_2815:


//--------------------- .nv.info._ZN10layer_norm13ln_bwd_kernelINS_13Kernel_traitsIf13__nv_bfloat16fS2_fjLj2560ELj1ELj1ELj4ELj8ENS_18Kernel_traits_baseILj2560EfS2_fS2_fjLj128EEEEELb1ELb0ELb1ELb0EEEvNS_9BwdParamsE --------------------------
	.section	.nv.info._ZN10layer_norm13ln_bwd_kernelINS_13Kernel_traitsIf13__nv_bfloat16fS2_fjLj2560ELj1ELj1ELj4ELj8ENS_18Kernel_traits_baseILj2560EfS2_fS2_fjLj128EEEEELb1ELb0ELb1ELb0EEEvNS_9BwdParamsE,"",@"SHT_CUDA_INFO"
	.sectionflags	@""
	.align	4


	//----- nvinfo : EIATTR_CUDA_API_VERSION
	.align		4
        /*0000*/ 	.byte	0x04, 0x37
        /*0002*/ 	.short	(.L_2817 - .L_2816)
.L_2816:
        /*0004*/ 	.word	0x00000082


	//----- nvinfo : EIATTR_KPARAM_INFO
	.align		4
.L_2817:
        /*0008*/ 	.byte	0x04, 0x17
        /*000a*/ 	.short	(.L_2819 - .L_2818)
.L_2818:
        /*000c*/ 	.word	0x00000000
        /*0010*/ 	.short	0x0000
        /*0012*/ 	.short	0x0000
        /*0014*/ 	.byte	0x00, 0xf0, 0xa1, 0x04


	//----- nvinfo : EIATTR_SPARSE_MMA_MASK
	.align		4
.L_2819:
        /*0018*/ 	.byte	0x03, 0x50
        /*001a*/ 	.short	0x0000


	//----- nvinfo : EIATTR_MAXREG_COUNT
	.align		4
        /*001c*/ 	.byte	0x03, 0x1b
        /*001e*/ 	.short	0x00ff


	//----- nvinfo : EIATTR_NUM_BARRIERS
	.align		4
        /*0020*/ 	.byte	0x02, 0x4c
        /*0022*/ 	.byte	0x01
	.zero		1


	//----- nvinfo : EIATTR_MERCURY_ISA_VERSION
	.align		4
        /*0024*/ 	.byte	0x03, 0x5f
        /*0026*/ 	.short	0x0101


	//----- nvinfo : EIATTR_COOP_GROUP_MASK_REGIDS
	.align		4
        /*0028*/ 	.byte	0x04, 0x29
        /*002a*/ 	.short	(.L_2821 - .L_2820)


	//   ....[0]....
.L_2820:
        /*002c*/ 	.word	0xffffffff


	//   ....[1]....
        /*0030*/ 	.word	0xffffffff


	//   ....[2]....
        /*0034*/ 	.word	0xffffffff


	//   ....[3]....
        /*0038*/ 	.word	0xffffffff


	//   ....[4]....
        /*003c*/ 	.word	0xffffffff


	//   ....[5]....
        /*0040*/ 	.word	0xffffffff


	//   ....[6]....
        /*0044*/ 	.word	0xffffffff


	//   ....[7]....
        /*0048*/ 	.word	0xffffffff


	//   ....[8]....
        /*004c*/ 	.word	0xffffffff


	//   ....[9]....
        /*0050*/ 	.word	0xffffffff


	//----- nvinfo : EIATTR_COOP_GROUP_INSTR_OFFSETS
	.align		4
.L_2821:
        /*0054*/ 	.byte	0x04, 0x28
        /*0056*/ 	.short	(.L_2823 - .L_2822)


	//   ....[0]....
.L_2822:
        /*0058*/ 	.word	0x00001f80


	//   ....[1]....
        /*005c*/ 	.word	0x00001fa0


	//   ....[2]....
        /*0060*/ 	.word	0x00001fe0


	//   ....[3]....
        /*0064*/ 	.word	0x00001ff0


	//   ....[4]....
        /*0068*/ 	.word	0x00002030


	//   ....[5]....
        /*006c*/ 	.word	0x00002040


	//   ....[6]....
        /*0070*/ 	.word	0x00002070


	//   ....[7]....
        /*0074*/ 	.word	0x00002080


	//   ....[8]....
        /*0078*/ 	.word	0x000020b0


	//   ....[9]....
        /*007c*/ 	.word	0x000020c0


	//----- nvinfo : EIATTR_VRC_CTA_INIT_COUNT
	.align		4
.L_2823:
        /*0080*/ 	.byte	0x02, 0x4a
	.zero		1
	.zero		1


	//----- nvinfo : EIATTR_EXIT_INSTR_OFFSETS
	.align		4
        /*0084*/ 	.byte	0x04, 0x1c
        /*0086*/ 	.short	(.L_2825 - .L_2824)


	//   ....[0]....
.L_2824:
        /*0088*/ 	.word	0x00006eb0


	//   ....[1]....
        /*008c*/ 	.word	0x00006f30


	//----- nvinfo : EIATTR_MAX_THREADS
	.align		4
.L_2825:
        /*0090*/ 	.byte	0x04, 0x05
        /*0092*/ 	.short	(.L_2827 - .L_2826)
.L_2826:
        /*0094*/ 	.word	0x00000080
        /*0098*/ 	.word	0x00000001
        /*009c*/ 	.word	0x00000001


	//----- nvinfo : EIATTR_CRS_STACK_SIZE
	.align		4
.L_2827:
        /*00a0*/ 	.byte	0x04, 0x1e
        /*00a2*/ 	.short	(.L_2829 - .L_2828)
.L_2828:
        /*00a4*/ 	.word	0x00000000


	//----- nvinfo : EIATTR_CBANK_PARAM_SIZE
	.align		4
.L_2829:
        /*00a8*/ 	.byte	0x03, 0x19
        /*00aa*/ 	.short	0x0128


	//----- nvinfo : EIATTR_PARAM_CBANK
	.align		4
        /*00ac*/ 	.byte	0x04, 0x0a
        /*00ae*/ 	.short	(.L_2831 - .L_2830)
	.align		4
.L_2830:
        /*00b0*/ 	.word	index@(.nv.constant0._ZN10layer_norm13ln_bwd_kernelINS_13Kernel_traitsIf13__nv_bfloat16fS2_fjLj2560ELj1ELj1ELj4ELj8ENS_18Kernel_traits_baseILj2560EfS2_fS2_fjLj128EEEEELb1ELb0ELb1ELb0EEEvNS_9BwdParamsE)
        /*00b4*/ 	.short	0x0380
        /*00b6*/ 	.short	0x0128


	//----- nvinfo : EIATTR_SW_WAR
	.align		4
.L_2831:
        /*00b8*/ 	.byte	0x04, 0x36
        /*00ba*/ 	.short	(.L_2833 - .L_2832)
.L_2832:
        /*00bc*/ 	.word	0x00000008
.L_2833:


//--------------------- .nv.info._ZN10layer_norm22ln_bwd_finalize_kernelINS_22Kernel_traits_finalizeILj2560Ef13__nv_bfloat16fS2_fjLb0ELj1024ELj4ENS_18Kernel_traits_baseILj2560EfS2_fS2_fjLj1024EEEEELb0ELb1EEEvNS_9BwdParamsE --------------------------
	.section	.nv.info._ZN10layer_norm22ln_bwd_finalize_kernelINS_22Kernel_traits_finalizeILj2560Ef13__nv_bfloat16fS2_fjLb0ELj1024ELj4ENS_18Kernel_traits_baseILj2560EfS2_fS2_fjLj1024EEEEELb0ELb1EEEvNS_9BwdParamsE,"",@"SHT_CUDA_INFO"
	.sectionflags	@""
	.align	4


	//----- nvinfo : EIATTR_CUDA_API_VERSION
	.align		4
        /*0000*/ 	.byte	0x04, 0x37
        /*0002*/ 	.short	(.L_2835 - .L_2834)
.L_2834:
        /*0004*/ 	.word	0x00000082


	//----- nvinfo : EIATTR_KPARAM_INFO
	.align		4
.L_2835:
        /*0008*/ 	.byte	0x04, 0x17
        /*000a*/ 	.short	(.L_2837 - .L_2836)
.L_2836:
        /*000c*/ 	.word	0x00000000
        /*0010*/ 	.short	0x0000
        /*0012*/ 	.short	0x0000
        /*0014*/ 	.byte	0x00, 0xf0, 0xa1, 0x04


	//----- nvinfo : EIATTR_SPARSE_MMA_MASK
	.align		4
.L_2837:
        /*0018*/ 	.byte	0x03, 0x50
        /*001a*/ 	.short	0x0000


	//----- nvinfo : EIATTR_MAXREG_COUNT
	.align		4
        /*001c*/ 	.byte	0x03, 0x1b
        /*001e*/ 	.short	0x0040


	//----- nvinfo : EIATTR_NUM_BARRIERS
	.align		4
        /*0020*/ 	.byte	0x02, 0x4c
        /*0022*/ 	.byte	0x01
	.zero		1


	//----- nvinfo : EIATTR_MERCURY_ISA_VERSION
	.align		4
        /*0024*/ 	.byte	0x03, 0x5f
        /*0026*/ 	.short	0x0101


	//----- nvinfo : EIATTR_COOP_GROUP_MASK_REGIDS
	.align		4
        /*0028*/ 	.byte	0x04, 0x29
        /*002a*/ 	.short	(.L_2839 - .L_2838)


	//   ....[0]....
.L_2838:
        /*002c*/ 	.word	0xffffffff


	//   ....[1]....
        /*0030*/ 	.word	0xffffffff


	//   ....[2]....
        /*0034*/ 	.word	0xffffffff


	//   ....[3]....
        /*0038*/ 	.word	0xffffffff


	//   ....[4]....
        /*003c*/ 	.word	0xffffffff


	//   ....[5]....
        /*0040*/ 	.word	0xffffffff


	//   ....[6]....
        /*0044*/ 	.word	0xffffffff


	//   ....[7]....
        /*0048*/ 	.word	0xffffffff


	//   ....[8]....
        /*004c*/ 	.word	0xffffffff


	//   ....[9]....
        /*0050*/ 	.word	0xffffffff


	//----- nvinfo : EIATTR_COOP_GROUP_INSTR_OFFSETS
	.align		4
.L_2839:
        /*0054*/ 	.byte	0x04, 0x28
        /*0056*/ 	.short	(.L_2841 - .L_2840)


	//   ....[0]....
.L_2840:
        /*0058*/ 	.word	0x00001630


	//   ....[1]....
        /*005c*/ 	.word	0x00001640


	//   ....[2]....
        /*0060*/ 	.word	0x00001670


	//   ....[3]....
        /*0064*/ 	.word	0x00001680


	//   ....[4]....
        /*0068*/ 	.word	0x000016b0


	//   ....[5]....
        /*006c*/ 	.word	0x000016c0


	//   ....[6]....
        /*0070*/ 	.word	0x000016f0


	//   ....[7]....
        /*0074*/ 	.word	0x00001710


	//   ....[8]....
        /*0078*/ 	.word	0x00001740


	//   ....[9]....
        /*007c*/ 	.word	0x00001750


	//----- nvinfo : EIATTR_VRC_CTA_INIT_COUNT
	.align		4
.L_2841:
        /*0080*/ 	.byte	0x02, 0x4a
	.zero		1
	.zero		1


	//----- nvinfo : EIATTR_EXIT_INSTR_OFFSETS
	.align		4
        /*0084*/ 	.byte	0x04, 0x1c
        /*0086*/ 	.short	(.L_2843 - .L_2842)


	//   ....[0]....
.L_2842:
        /*0088*/ 	.word	0x00000070


	//   ....[1]....
        /*008c*/ 	.word	0x000017b0


	//   ....[2]....
        /*0090*/ 	.word	0x00001860


	//----- nvinfo : EIATTR_MAX_THREADS
	.align		4
.L_2843:
        /*0094*/ 	.byte	0x04, 0x05
        /*0096*/ 	.short	(.L_2845 - .L_2844)
.L_2844:
        /*0098*/ 	.word	0x00000400
        /*009c*/ 	.word	0x00000001
        /*00a0*/ 	.word	0x00000001


	//----- nvinfo : EIATTR_CRS_STACK_SIZE
	.align		4
.L_2845:
        /*00a4*/ 	.byte	0x04, 0x1e
        /*00a6*/ 	.short	(.L_2847 - .L_2846)
.L_2846:
        /*00a8*/ 	.word	0x00000000


	//----- nvinfo : EIATTR_CBANK_PARAM_SIZE
	.align		4
.L_2847:
        /*00ac*/ 	.byte	0x03, 0x19
        /*00ae*/ 	.short	0x0128


	//----- nvinfo : EIATTR_PARAM_CBANK
	.align		4
        /*00b0*/ 	.byte	0x04, 0x0a
        /*00b2*/ 	.short	(.L_2849 - .L_2848)
	.align		4
.L_2848:
        /*00b4*/ 	.word	index@(.nv.constant0._ZN10layer_norm22ln_bwd_finalize_kernelINS_22Kernel_traits_finalizeILj2560Ef13__nv_bfloat16fS2_fjLb0ELj1024ELj4ENS_18Kernel_traits_baseILj2560EfS2_fS2_fjLj1024EEEEELb0ELb1EEEvNS_9BwdParamsE)
        /*00b8*/ 	.short	0x0380
        /*00ba*/ 	.short	0x0128


	//----- nvinfo : EIATTR_SW_WAR
	.align		4
.L_2849:
        /*00bc*/ 	.byte	0x04, 0x36
        /*00be*/ 	.short	(.L_2851 - .L_2850)
.L_2850:
        /*00c0*/ 	.word	0x00000008
.L_2851:


//--------------------- .nv.info._ZN10layer_norm13ln_bwd_kernelINS_13Kernel_traitsIf13__nv_bfloat16fS2_fjLj2560ELj1ELj1ELj4ELj8ENS_18Kernel_traits_baseILj2560EfS2_fS2_fjLj128EEEEELb1ELb0ELb1ELb1EEEvNS_9BwdParamsE --------------------------
	.section	.nv.info._ZN10layer_norm13ln_bwd_kernelINS_13Kernel_traitsIf13__nv_bfloat16fS2_fjLj2560ELj1ELj1ELj4ELj8ENS_18Kernel_traits_baseILj2560EfS2_fS2_fjLj128EEEEELb1ELb0ELb1ELb1EEEvNS_9BwdParamsE,"",@"SHT_CUDA_INFO"
	.sectionflags	@""
	.align	4


	//----- nvinfo : EIATTR_CUDA_API_VERSION
	.align		4
        /*0000*/ 	.byte	0x04, 0x37
        /*0002*/ 	.short	(.L_2853 - .L_2852)
.L_2852:
        /*0004*/ 	.word	0x00000082


	//----- nvinfo : EIATTR_KPARAM_INFO
	.align		4
.L_2853:
        /*0008*/ 	.byte	0x04, 0x17
        /*000a*/ 	.short	(.L_2855 - .L_2854)
.L_2854:
        /*000c*/ 	.word	0x00000000
        /*0010*/ 	.short	0x0000
        /*0012*/ 	.short	0x0000
        /*0014*/ 	.byte	0x00, 0xf0, 0xa1, 0x04


	//----- nvinfo : EIATTR_SPARSE_MMA_MASK
	.align		4
.L_2855:
        /*0018*/ 	.byte	0x03, 0x50
        /*001a*/ 	.short	0x0000


	//----- nvinfo : EIATTR_MAXREG_COUNT
	.align		4
        /*001c*/ 	.byte	0x03, 0x1b
        /*001e*/ 	.short	0x00ff


	//----- nvinfo : EIATTR_NUM_BARRIERS
	.align		4
        /*0020*/ 	.byte	0x02, 0x4c
        /*0022*/ 	.byte	0x01
	.zero		1


	//----- nvinfo : EIATTR_MERCURY_ISA_VERSION
	.align		4
        /*0024*/ 	.byte	0x03, 0x5f
        /*0026*/ 	.short	0x0101


	//----- nvinfo : EIATTR_COOP_GROUP_MASK_REGIDS
	.align		4
        /*0028*/ 	.byte	0x04, 0x29
        /*002a*/ 	.short	(.L_2857 - .L_2856)


	//   ....[0]....
.L_2856:
        /*002c*/ 	.word	0xffffffff


	//   ....[1]....
        /*0030*/ 	.word	0xffffffff


	//   ....[2]....
        /*0034*/ 	.word	0xffffffff


	//   ....[3]....
        /*0038*/ 	.word	0xffffffff


	//   ....[4]....
        /*003c*/ 	.word	0xffffffff


	//   ....[5]....
        /*0040*/ 	.word	0xffffffff


	//   ....[6]....
        /*0044*/ 	.word	0xffffffff


	//   ....[7]....
        /*0048*/ 	.word	0xffffffff


	//   ....[8]....
        /*004c*/ 	.word	0xffffffff


	//   ....[9]....
        /*0050*/ 	.word	0xffffffff


	//----- nvinfo : EIATTR_COOP_GROUP_INSTR_OFFSETS
	.align		4
.L_2857:
        /*0054*/ 	.byte	0x04, 0x28
        /*0056*/ 	.short	(.L_2859 - .L_2858)


	//   ....[0]....
.L_2858:
        /*0058*/ 	.word	0x000017f0


	//   ....[1]....
        /*005c*/ 	.word	0x00001810


	//   ....[2]....
        /*0060*/ 	.word	0x00001850


	//   ....[3]....
        /*0064*/ 	.word	0x00001860


	//   ....[4]....
        /*0068*/ 	.word	0x000018a0


	//   ....[5]....
        /*006c*/ 	.word	0x000018b0


	//   ....[6]....
        /*0070*/ 	.word	0x000018e0


	//   ....[7]....
        /*0074*/ 	.word	0x000018f0


	//   ....[8]....
        /*0078*/ 	.word	0x00001920


	//   ....[9]....
        /*007c*/ 	.word	0x00001930


	//----- nvinfo : EIATTR_VRC_CTA_INIT_COUNT
	.align		4
.L_2859:
        /*0080*/ 	.byte	0x02, 0x4a
	.zero		1
	.zero		1


	//----- nvinfo : EIATTR_EXIT_INSTR_OFFSETS
	.align		4
        /*0084*/ 	.byte	0x04, 0x1c
        /*0086*/ 	.short	(.L_2861 - .L_2860)


	//   ....[0]....
.L_2860:
        /*0088*/ 	.word	0x00005d00


	//----- nvinfo : EIATTR_MAX_THREADS
	.align		4
.L_2861:
        /*008c*/ 	.byte	0x04, 0x05
        /*008e*/ 	.short	(.L_2863 - .L_2862)
.L_2862:
        /*0090*/ 	.word	0x00000080
        /*0094*/ 	.word	0x00000001
        /*0098*/ 	.word	0x00000001


	//----- nvinfo : EIATTR_CRS_STACK_SIZE
	.align		4
.L_2863:
        /*009c*/ 	.byte	0x04, 0x1e
        /*009e*/ 	.short	(.L_2865 - .L_2864)
.L_2864:
        /*00a0*/ 	.word	0x00000000


	//----- nvinfo : EIATTR_CBANK_PARAM_SIZE
	.align		4
.L_2865:
        /*00a4*/ 	.byte	0x03, 0x19
        /*00a6*/ 	.short	0x0128


	//----- nvinfo : EIATTR_PARAM_CBANK
	.align		4
        /*00a8*/ 	.byte	0x04, 0x0a
        /*00aa*/ 	.short	(.L_2867 - .L_2866)
	.align		4
.L_2866:
        /*00ac*/ 	.word	index@(.nv.constant0._ZN10layer_norm13ln_bwd_kernelINS_13Kernel_traitsIf13__nv_bfloat16fS2_fjLj2560ELj1ELj1ELj4ELj8ENS_18Kernel_traits_baseILj2560EfS2_fS2_fjLj128EEEEELb1ELb0ELb1ELb1EEEvNS_9BwdParamsE)
        /*00b0*/ 	.short	0x0380
        /*00b2*/ 	.short	0x0128


	//----- nvinfo : EIATTR_SW_WAR
	.align		4
.L_2867:
        /*00b4*/ 	.byte	0x04, 0x36
        /*00b6*/ 	.short	(.L_2869 - .L_2868)
.L_2868:
        /*00b8*/ 	.word	0x00000008
.L_2869:


//--------------------- .nv.info._ZN10layer_norm13ln_bwd_kernelINS_13Kernel_traitsIf13__nv_bfloat16fS2_fjLj2560ELj1ELj1ELj4ELj8ENS_18Kernel_traits_baseILj2560EfS2_fS2_fjLj128EEEEELb1ELb1ELb0ELb0EEEvNS_9BwdParamsE --------------------------
	.section	.nv.info._ZN10layer_norm13ln_bwd_kernelINS_13Kernel_traitsIf13__nv_bfloat16fS2_fjLj2560ELj1ELj1ELj4ELj8ENS_18Kernel_traits_baseILj2560EfS2_fS2_fjLj128EEEEELb1ELb1ELb0ELb0EEEvNS_9BwdParamsE,"",@"SHT_CUDA_INFO"
	.sectionflags	@""
	.align	4


	//----- nvinfo : EIATTR_CUDA_API_VERSION
	.align		4
        /*0000*/ 	.byte	0x04, 0x37
        /*0002*/ 	.short	(.L_2871 - .L_2870)
.L_2870:
        /*0004*/ 	.word	0x00000082


	//----- nvinfo : EIATTR_KPARAM_INFO
	.align		4
.L_2871:
        /*0008*/ 	.byte	0x04, 0x17
        /*000a*/ 	.short	(.L_2873 - .L_2872)
.L_2872:
        /*000c*/ 	.word	0x00000000
        /*0010*/ 	.short	0x0000
        /*0012*/ 	.short	0x0000
        /*0014*/ 	.byte	0x00, 0xf0, 0xa1, 0x04


	//----- nvinfo : EIATTR_SPARSE_MMA_MASK
	.align		4
.L_2873:
        /*0018*/ 	.byte	0x03, 0x50
        /*001a*/ 	.short	0x0000


	//----- nvinfo : EIATTR_MAXREG_COUNT
	.align		4
        /*001c*/ 	.byte	0x03, 0x1b
        /*001e*/ 	.short	0x00ff


	//----- nvinfo : EIATTR_NUM_BARRIERS
	.align		4
        /*0020*/ 	.byte	0x02, 0x4c
        /*0022*/ 	.byte	0x01
	.zero		1


	//----- nvinfo : EIATTR_MERCURY_ISA_VERSION
	.align		4
        /*0024*/ 	.byte	0x03, 0x5f
        /*0026*/ 	.short	0x0101


	//----- nvinfo : EIATTR_COOP_GROUP_MASK_REGIDS
	.align		4
        /*0028*/ 	.byte	0x04, 0x29
        /*002a*/ 	.short	(.L_2875 - .L_2874)


	//   ....[0]....
.L_2874:
        /*002c*/ 	.word	0xffffffff


	//   ....[1]....
        /*0030*/ 	.word	0xffffffff


	//   ....[2]....
        /*0034*/ 	.word	0xffffffff


	//   ....[3]....
        /*0038*/ 	.word	0xffffffff


	//   ....[4]....
        /*003c*/ 	.word	0xffffffff


	//   ....[5]....
        /*0040*/ 	.word	0xffffffff


	//   ....[6]....
        /*0044*/ 	.word	0xffffffff


	//   ....[7]....
        /*0048*/ 	.word	0xffffffff


	//   ....[8]....
        /*004c*/ 	.word	0xffffffff


	//   ....[9]....
        /*0050*/ 	.word	0xffffffff


	//----- nvinfo : EIATTR_COOP_GROUP_INSTR_OFFSETS
	.align		4
.L_2875:
        /*0054*/ 	.byte	0x04, 0x28
        /*0056*/ 	.short	(.L_2877 - .L_2876)


	//   ....[0]....
.L_2876:
        /*0058*/ 	.word	0x00001a30


	//   ....[1]....
        /*005c*/ 	.word	0x00001a60


	//   ....[2]....
        /*0060*/ 	.word	0x00001a90


	//   ....[3]....
        /*0064*/ 	.word	0x00001aa0


	//   ....[4]....
        /*0068*/ 	.word	0x00001ad0


	//   ....[5]....
        /*006c*/ 	.word	0x00001ae0


	//   ....[6]....
        /*0070*/ 	.word	0x00001b10


	//   ....[7]....
        /*0074*/ 	.word	0x00001b20


	//   ....[8]....
        /*0078*/ 	.word	0x00001b50


	//   ....[9]....
        /*007c*/ 	.word	0x00001b60


	//----- nvinfo : EIATTR_VRC_CTA_INIT_COUNT
	.align		4
.L_2877:
        /*0080*/ 	.byte	0x02, 0x4a
	.zero		1
	.zero		1


	//----- nvinfo : EIATTR_EXIT_INSTR_OFFSETS
	.align		4
        /*0084*/ 	.byte	0x04, 0x1c
        /*0086*/ 	.short	(.L_2879 - .L_2878)


	//   ....[0]....
.L_2878:
        /*0088*/ 	.word	0x00007940


	//   ....[1]....
        /*008c*/ 	.word	0x000079e0


	//----- nvinfo : EIATTR_MAX_THREADS
	.align		4
.L_2879:
        /*0090*/ 	.byte	0x04, 0x05
        /*0092*/ 	.short	(.L_2881 - .L_2880)
.L_2880:
        /*0094*/ 	.word	0x00000080
        /*0098*/ 	.word	0x00000001
        /*009c*/ 	.word	0x00000001


	//----- nvinfo : EIATTR_CRS_STACK_SIZE
	.align		4
.L_2881:
        /*00a0*/ 	.byte	0x04, 0x1e
        /*00a2*/ 	.short	(.L_2883 - .L_2882)
.L_2882:
        /*00a4*/ 	.word	0x00000000


	//----- nvinfo : EIATTR_CBANK_PARAM_SIZE
	.align		4
.L_2883:
        /*00a8*/ 	.byte	0x03, 0x19
        /*00aa*/ 	.short	0x0128


	//----- nvinfo : EIATTR_PARAM_CBANK
	.align		4
        /*00ac*/ 	.byte	0x04, 0x0a
        /*00ae*/ 	.short	(.L_2885 - .L_2884)
	.align		4
.L_2884:
        /*00b0*/ 	.word	index@(.nv.constant0._ZN10layer_norm13ln_bwd_kernelINS_13Kernel_traitsIf13__nv_bfloat16fS2_fjLj2560ELj1ELj1ELj4ELj8ENS_18Kernel_traits_baseILj2560EfS2_fS2_fjLj128EEEEELb1ELb1ELb0ELb0EEEvNS_9BwdParamsE)
        /*00b4*/ 	.short	0x0380
        /*00b6*/ 	.short	0x0128


	//----- nvinfo : EIATTR_SW_WAR
	.align		4
.L_2885:
        /*00b8*/ 	.byte	0x04, 0x36
        /*00ba*/ 	.short	(.L_2887 - .L_2886)
.L_2886:
        /*00bc*/ 	.word	0x00000008
.L_2887:


//--------------------- .nv.info._ZN10layer_norm13ln_bwd_kernelINS_13Kernel_traitsIf13__nv_bfloat16fS2_fjLj2560ELj1ELj1ELj4ELj8ENS_18Kernel_traits_baseILj2560EfS2_fS2_fjLj128EEEEELb1ELb1ELb0ELb1EEEvNS_9BwdParamsE --------------------------
	.section	.nv.info._ZN10layer_norm13ln_bwd_kernelINS_13Kernel_traitsIf13__nv_bfloat16fS2_fjLj2560ELj1ELj1ELj4ELj8ENS_18Kernel_traits_baseILj2560EfS2_fS2_fjLj128EEEEELb1ELb1ELb0ELb1EEEvNS_9BwdParamsE,"",@"SHT_CUDA_INFO"
	.sectionflags	@""
	.align	4


	//----- nvinfo : EIATTR_CUDA_API_VERSION
	.align		4
        /*0000*/ 	.byte	0x04, 0x37
        /*0002*/ 	.short	(.L_2889 - .L_2888)
.L_2888:
        /*0004*/ 	.word	0x00000082


	//----- nvinfo : EIATTR_KPARAM_INFO
	.align		4
.L_2889:
        /*0008*/ 	.byte	0x04, 0x17
        /*000a*/ 	.short	(.L_2891 - .L_2890)
.L_2890:
        /*000c*/ 	.word	0x00000000
        /*0010*/ 	.short	0x0000
        /*0012*/ 	.short	0x0000
        /*0014*/ 	.byte	0x00, 0xf0, 0xa1, 0x04


	//----- nvinfo : EIATTR_SPARSE_MMA_MASK
	.align		4
.L_2891:
        /*0018*/ 	.byte	0x03, 0x50
        /*001a*/ 	.short	0x0000


	//----- nvinfo : EIATTR_MAXREG_COUNT
	.align		4
        /*001c*/ 	.byte	0x03, 0x1b
        /*001e*/ 	.short	0x00ff


	//----- nvinfo : EIATTR_NUM_BARRIERS
	.align		4
        /*0020*/ 	.byte	0x02, 0x4c
        /*0022*/ 	.byte	0x01
	.zero		1


	//----- nvinfo : EIATTR_MERCURY_ISA_VERSION
	.align		4
        /*0024*/ 	.byte	0x03, 0x5f
        /*0026*/ 	.short	0x0101


	//----- nvinfo : EIATTR_COOP_GROUP_MASK_REGIDS
	.align		4
        /*0028*/ 	.byte	0x04, 0x29
        /*002a*/ 	.short	(.L_2893 - .L_2892)


	//   ....[0]....
.L_2892:
        /*002c*/ 	.word	0xffffffff


	//   ....[1]....
        /*0030*/ 	.word	0xffffffff


	//   ....[2]....
        /*0034*/ 	.word	0xffffffff


	//   ....[3]....
        /*0038*/ 	.word	0xffffffff


	//   ....[4]....
        /*003c*/ 	.word	0xffffffff


	//   ....[5]....
        /*0040*/ 	.word	0xffffffff


	//   ....[6]....
        /*0044*/ 	.word	0xffffffff


	//   ....[7]....
        /*0048*/ 	.word	0xffffffff


	//   ....[8]....
        /*004c*/ 	.word	0xffffffff


	//   ....[9]....
        /*0050*/ 	.word	0xffffffff


	//----- nvinfo : EIATTR_COOP_GROUP_INSTR_OFFSETS
	.align		4
.L_2893:
        /*0054*/ 	.byte	0x04, 0x28
        /*0056*/ 	.short	(.L_2895 - .L_2894)


	//   ....[0]....
.L_2894:
        /*0058*/ 	.word	0x00001280


	//   ....[1]....
        /*005c*/ 	.word	0x00001290


	//   ....[2]....
        /*0060*/ 	.word	0x000012e0


	//   ....[3]....
        /*0064*/ 	.word	0x000012f0


	//   ....[4]....
        /*0068*/ 	.word	0x00001340


	//   ....[5]....
        /*006c*/ 	.word	0x00001350


	//   ....[6]....
        /*0070*/ 	.word	0x000013b0


	//   ....[7]....
        /*0074*/ 	.word	0x000013c0


	//   ....[8]....
        /*0078*/ 	.word	0x00001420


	//   ....[9]....
        /*007c*/ 	.word	0x00001430


	//----- nvinfo : EIATTR_VRC_CTA_INIT_COUNT
	.align		4
.L_2895:
        /*0080*/ 	.byte	0x02, 0x4a
	.zero		1
	.zero		1


	//----- nvinfo : EIATTR_EXIT_INSTR_OFFSETS
	.align		4
        /*0084*/ 	.byte	0x04, 0x1c
        /*0086*/ 	.short	(.L_2897 - .L_2896)


	//   ....[0]....
.L_2896:
        /*0088*/ 	.word	0x00006b80


	//----- nvinfo : EIATTR_MAX_THREADS
	.align		4
.L_2897:
        /*008c*/ 	.byte	0x04, 0x05
        /*008e*/ 	.short	(.L_2899 - .L_2898)
.L_2898:
        /*0090*/ 	.word	0x00000080
        /*0094*/ 	.word	0x00000001
        /*0098*/ 	.word	0x00000001


	//----- nvinfo : EIATTR_CBANK_PARAM_SIZE
	.align		4
.L_2899:
        /*009c*/ 	.byte	0x03, 0x19
        /*009e*/ 	.short	0x0128


	//----- nvinfo : EIATTR_PARAM_CBANK
	.align		4
        /*00a0*/ 	.byte	0x04, 0x0a
        /*00a2*/ 	.short	(.L_2901 - .L_2900)
	.align		4
.L_2900:
        /*00a4*/ 	.word	index@(.nv.constant0._ZN10layer_norm13ln_bwd_kernelINS_13Kernel_traitsIf13__nv_bfloat16fS2_fjLj2560ELj1ELj1ELj4ELj8ENS_18Kernel_traits_baseILj2560EfS2_fS2_fjLj128EEEEELb1ELb1ELb0ELb1EEEvNS_9BwdParamsE)
        /*00a8*/ 	.short	0x0380
        /*00aa*/ 	.short	0x0128


	//----- nvinfo : EIATTR_SW_WAR
	.align		4
.L_2901:
        /*00ac*/ 	.byte	0x04, 0x36
        /*00ae*/ 	.short	(.L_2903 - .L_2902)
.L_2902:
        /*00b0*/ 	.word	0x00000008
.L_2903:


//--------------------- .nv.info._ZN10layer_norm22ln_bwd_finalize_kernelINS_22Kernel_traits_finalizeILj2560Ef13__nv_bfloat16fS2_fjLb1ELj1024ELj4ENS_18Kernel_traits_baseILj2560EfS2_fS2_fjLj1024EEEEELb1ELb0EEEvNS_9BwdParamsE --------------------------
	.section	.nv.info._ZN10layer_norm22ln_bwd_finalize_kernelINS_22Kernel_traits_finalizeILj2560Ef13__nv_bfloat16fS2_fjLb1ELj1024ELj4ENS_18Kernel_traits_baseILj2560EfS2_fS2_fjLj1024EEEEELb1ELb0EEEvNS_9BwdParamsE,"",@"SHT_CUDA_INFO"
	.sectionflags	@""
	.align	4


	//----- nvinfo : EIATTR_CUDA_API_VERSION
	.align		4
        /*0000*/ 	.byte	0x04, 0x37
        /*0002*/ 	.short	(.L_2905 - .L_2904)
.L_2904:
        /*0004*/ 	.word	0x00000082


	//----- nvinfo : EIATTR_KPARAM_INFO
	.align		4
.L_2905:
        /*0008*/ 	.byte	0x04, 0x17
        /*000a*/ 	.short	(.L_2907 - .L_2906)
.L_2906:
        /*000c*/ 	.word	0x00000000
        /*0010*/ 	.short	0x0000
        /*0012*/ 	.short	0x0000
        /*0014*/ 	.byte	0x00, 0xf0, 0xa1, 0x04


	//----- nvinfo : EIATTR_SPARSE_MMA_MASK
	.align		4
.L_2907:
        /*0018*/ 	.byte	0x03, 0x50
        /*001a*/ 	.short	0x0000


	//----- nvinfo : EIATTR_MAXREG_COUNT
	.align		4
        /*001c*/ 	.byte	0x03, 0x1b
        /*001e*/ 	.short	0x0040


	//----- nvinfo : EIATTR_NUM_BARRIERS
	.align		4
        /*0020*/ 	.byte	0x02, 0x4c
        /*0022*/ 	.byte	0x01
	.zero		1


	//----- nvinfo : EIATTR_MERCURY_ISA_VERSION
	.align		4
        /*0024*/ 	.byte	0x03, 0x5f
        /*0026*/ 	.short	0x0101


	//----- nvinfo : EIATTR_COOP_GROUP_MASK_REGIDS
	.align		4
        /*0028*/ 	.byte	0x04, 0x29
        /*002a*/ 	.short	(.L_2909 - .L_2908)


	//   ....[0]....
.L_2908:
        /*002c*/ 	.word	0xffffffff


	//   ....[1]....
        /*0030*/ 	.word	0xffffffff


	//   ....[2]....
        /*0034*/ 	.word	0xffffffff


	//   ....[3]....
        /*0038*/ 	.word	0xffffffff


	//   ....[4]....
        /*003c*/ 	.word	0xffffffff


	//   ....[5]....
        /*0040*/ 	.word	0xffffffff


	//   ....[6]....
        /*0044*/ 	.word	0xffffffff


	//   ....[7]....
        /*0048*/ 	.word	0xffffffff


	//   ....[8]....
        /*004c*/ 	.word	0xffffffff


	//   ....[9]....
        /*0050*/ 	.word	0xffffffff


	//   ....[10]....
        /*0054*/ 	.word	0xffffffff


	//   ....[11]....
        /*0058*/ 	.word	0xffffffff


	//   ....[12]....
        /*005c*/ 	.word	0xffffffff


	//   ....[13]....
        /*0060*/ 	.word	0xffffffff


	//   ....[14]....
        /*0064*/ 	.word	0xffffffff


	//----- nvinfo : EIATTR_COOP_GROUP_INSTR_OFFSETS
	.align		4
.L_2909:
        /*0068*/ 	.byte	0x04, 0x28
        /*006a*/ 	.short	(.L_2911 - .L_2910)


	//   ....[0]....
.L_2910:
        /*006c*/ 	.word	0x00001040


	//   ....[1]....
        /*0070*/ 	.word	0x00001050


	//   ....[2]....
        /*0074*/ 	.word	0x00001060


	//   ....[3]....
        /*0078*/ 	.word	0x00001090


	//   ....[4]....
        /*007c*/ 	.word	0x000010b0


	//   ....[5]....
        /*0080*/ 	.word	0x000010c0


	//   ....[6]....
        /*0084*/ 	.word	0x000010f0


	//   ....[7]....
        /*0088*/ 	.word	0x00001110


	//   ....[8]....
        /*008c*/ 	.word	0x00001120


	//   ....[9]....
        /*0090*/ 	.word	0x00001160


	//   ....[10]....
        /*0094*/ 	.word	0x00001190


	//   ....[11]....
        /*0098*/ 	.word	0x000011a0


	//   ....[12]....
        /*009c*/ 	.word	0x000011e0


	//   ....[13]....
        /*00a0*/ 	.word	0x00001200


	//   ....[14]....
        /*00a4*/ 	.word	0x00001210


	//----- nvinfo : EIATTR_VRC_CTA_INIT_COUNT
	.align		4
.L_2911:
        /*00a8*/ 	.byte	0x02, 0x4a
	.zero		1
	.zero		1


	//----- nvinfo : EIATTR_EXIT_INSTR_OFFSETS
	.align		4
        /*00ac*/ 	.byte	0x04, 0x1c
        /*00ae*/ 	.short	(.L_2913 - .L_2912)


	//   ....[0]....
.L_2912:
        /*00b0*/ 	.word	0x00000060


	//   ....[1]....
        /*00b4*/ 	.word	0x00001290


	//   ....[2]....
        /*00b8*/ 	.word	0x000012c0


	//   ....[3]....
        /*00bc*/ 	.word	0x000013a0


	//----- nvinfo : EIATTR_MAX_THREADS
	.align		4
.L_2913:
        /*00c0*/ 	.byte	0x04, 0x05
        /*00c2*/ 	.short	(.L_2915 - .L_2914)
.L_2914:
        /*00c4*/ 	.word	0x00000400
        /*00c8*/ 	.word	0x00000001
        /*00cc*/ 	.word	0x00000001


	//----- nvinfo : EIATTR_CRS_STACK_SIZE
	.align		4
.L_2915:
        /*00d0*/ 	.byte	0x04, 0x1e
        /*00d2*/ 	.short	(.L_2917 - .L_2916)
.L_2916:
        /*00d4*/ 	.word	0x00000000


	//----- nvinfo : EIATTR_CBANK_PARAM_SIZE
	.align		4
.L_2917:
        /*00d8*/ 	.byte	0x03, 0x19
        /*00da*/ 	.short	0x0128


	//----- nvinfo : EIATTR_PARAM_CBANK
	.align		4
        /*00dc*/ 	.byte	0x04, 0x0a
        /*00de*/ 	.short	(.L_2919 - .L_2918)
	.align		4
.L_2918:
        /*00e0*/ 	.word	index@(.nv.constant0._ZN10layer_norm22ln_bwd_finalize_kernelINS_22Kernel_traits_finalizeILj2560Ef13__nv_bfloat16fS2_fjLb1ELj1024ELj4ENS_18Kernel_traits_baseILj2560EfS2_fS2_fjLj1024EEEEELb1ELb0EEEvNS_9BwdParamsE)
        /*00e4*/ 	.short	0x0380
        /*00e6*/ 	.short	0x0128


	//----- nvinfo : EIATTR_SW_WAR
	.align		4
.L_2919:
        /*00e8*/ 	.byte	0x04, 0x36
        /*00ea*/ 	.short	(.L_2921 - .L_2920)
.L_2920:
        /*00ec*/ 	.word	0x00000008
.L_2921:


//--------------------- .nv.info._ZN10layer_norm13ln_bwd_kernelINS_13Kernel_traitsIf13__nv_bfloat16fS2_fjLj2560ELj1ELj1ELj4ELj8ENS_18Kernel_traits_baseILj2560EfS2_fS2_fjLj128EEEEELb1ELb1ELb1ELb0EEEvNS_9BwdParamsE --------------------------
	.section	.nv.info._ZN10layer_norm13ln_bwd_kernelINS_13Kernel_traitsIf13__nv_bfloat16fS2_fjLj2560ELj1ELj1ELj4ELj8ENS_18Kernel_traits_baseILj2560EfS2_fS2_fjLj128EEEEELb1ELb1ELb1ELb0EEEvNS_9BwdParamsE,"",@"SHT_CUDA_INFO"
	.sectionflags	@""
	.align	4


	//----- nvinfo : EIATTR_CUDA_API_VERSION
	.align		4
        /*0000*/ 	.byte	0x04, 0x37
        /*0002*/ 	.short	(.L_2923 - .L_2922)
.L_2922:
        /*0004*/ 	.word	0x00000082


	//----- nvinfo : EIATTR_KPARAM_INFO
	.align		4
.L_2923:
        /*0008*/ 	.byte	0x04, 0x17
        /*000a*/ 	.short	(.L_2925 - .L_2924)
.L_2924:
        /*000c*/ 	.word	0x00000000
        /*0010*/ 	.short	0x0000
        /*0012*/ 	.short	0x0000
        /*0014*/ 	.byte	0x00, 0xf0, 0xa1, 0x04


	//----- nvinfo : EIATTR_SPARSE_MMA_MASK
	.align		4
.L_2925:
        /*0018*/ 	.byte	0x03, 0x50
        /*001a*/ 	.short	0x0000


	//----- nvinfo : EIATTR_MAXREG_COUNT
	.align		4
        /*001c*/ 	.byte	0x03, 0x1b
        /*001e*/ 	.short	0x00ff


	//----- nvinfo : EIATTR_NUM_BARRIERS
	.align		4
        /*0020*/ 	.byte	0x02, 0x4c
        /*0022*/ 	.byte	0x01
	.zero		1


	//----- nvinfo : EIATTR_MERCURY_ISA_VERSION
	.align		4
        /*0024*/ 	.byte	0x03, 0x5f
        /*0026*/ 	.short	0x0101


	//----- nvinfo : EIATTR_COOP_GROUP_MASK_REGIDS
	.align		4
        /*0028*/ 	.byte	0x04, 0x29
        /*002a*/ 	.short	(.L_2927 - .L_2926)


	//   ....[0]....
.L_2926:
        /*002c*/ 	.word	0xffffffff


	//   ....[1]....
        /*0030*/ 	.word	0xffffffff


	//   ....[2]....
        /*0034*/ 	.word	0xffffffff


	//   ....[3]....
        /*0038*/ 	.word	0xffffffff


	//   ....[4]....
        /*003c*/ 	.word	0xffffffff


	//   ....[5]....
        /*0040*/ 	.word	0xffffffff


	//   ....[6]....
        /*0044*/ 	.word	0xffffffff


	//   ....[7]....
        /*0048*/ 	.word	0xffffffff


	//   ....[8]....
        /*004c*/ 	.word	0xffffffff


	//   ....[9]....
        /*0050*/ 	.word	0xffffffff


	//----- nvinfo : EIATTR_COOP_GROUP_INSTR_OFFSETS
	.align		4
.L_2927:
        /*0054*/ 	.byte	0x04, 0x28
        /*0056*/ 	.short	(.L_2929 - .L_2928)


	//   ....[0]....
.L_2928:
        /*0058*/ 	.word	0x00002170


	//   ....[1]....
        /*005c*/ 	.word	0x000021a0


	//   ....[2]....
        /*0060*/ 	.word	0x000021d0


	//   ....[3]....
        /*0064*/ 	.word	0x000021e0


	//   ....[4]....
        /*0068*/ 	.word	0x00002210


	//   ....[5]....
        /*006c*/ 	.word	0x00002220


	//   ....[6]....
        /*0070*/ 	.word	0x00002250


	//   ....[7]....
        /*0074*/ 	.word	0x00002260


	//   ....[8]....
        /*0078*/ 	.word	0x00002290


	//   ....[9]....
        /*007c*/ 	.word	0x000022a0


	//----- nvinfo : EIATTR_VRC_CTA_INIT_COUNT
	.align		4
.L_2929:
        /*0080*/ 	.byte	0x02, 0x4a
	.zero		1
	.zero		1


	//----- nvinfo : EIATTR_EXIT_INSTR_OFFSETS
	.align		4
        /*0084*/ 	.byte	0x04, 0x1c
        /*0086*/ 	.short	(.L_2931 - .L_2930)


	//   ....[0]....
.L_2930:
        /*0088*/ 	.word	0x00009e70


	//   ....[1]....
        /*008c*/ 	.word	0x00009f10


	//----- nvinfo : EIATTR_MAX_THREADS
	.align		4
.L_2931:
        /*0090*/ 	.byte	0x04, 0x05
        /*0092*/ 	.short	(.L_2933 - .L_2932)
.L_2932:
        /*0094*/ 	.word	0x00000080
        /*0098*/ 	.word	0x00000001
        /*009c*/ 	.word	0x00000001


	//----- nvinfo : EIATTR_CRS_STACK_SIZE
	.align		4
.L_2933:
        /*00a0*/ 	.byte	0x04, 0x1e
        /*00a2*/ 	.short	(.L_2935 - .L_2934)
.L_2934:
        /*00a4*/ 	.word	0x00000000


	//----- nvinfo : EIATTR_CBANK_PARAM_SIZE
	.align		4
.L_2935:
        /*00a8*/ 	.byte	0x03, 0x19
        /*00aa*/ 	.short	0x0128


	//----- nvinfo : EIATTR_PARAM_CBANK
	.align		4
        /*00ac*/ 	.byte	0x04, 0x0a
        /*00ae*/ 	.short	(.L_2937 - .L_2936)
	.align		4
.L_2936:
        /*00b0*/ 	.word	index@(.nv.constant0._ZN10layer_norm13ln_bwd_kernelINS_13Kernel_traitsIf13__nv_bfloat16fS2_fjLj2560ELj1ELj1ELj4ELj8ENS_18Kernel_traits_baseILj2560EfS2_fS2_fjLj128EEEEELb1ELb1ELb1ELb0EEEvNS_9BwdParamsE)
        /*00b4*/ 	.short	0x0380
        /*00b6*/ 	.short	0x0128


	//----- nvinfo : EIATTR_SW_WAR
	.align		4
.L_2937:
        /*00b8*/ 	.byte	0x04, 0x36
        /*00ba*/ 	.short	(.L_2939 - .L_2938)
.L_2938:
        /*00bc*/ 	.word	0x00000008
.L_2939:


//--------------------- .nv.info._ZN10layer_norm22ln_bwd_finalize_kernelINS_22Kernel_traits_finalizeILj2560Ef13__nv_bfloat16fS2_fjLb1ELj1024ELj4ENS_18Kernel_traits_baseILj2560EfS2_fS2_fjLj1024EEEEELb1ELb1EEEvNS_9BwdParamsE --------------------------
	.section	.nv.info._ZN10layer_norm22ln_bwd_finalize_kernelINS_22Kernel_traits_finalizeILj2560Ef13__nv_bfloat16fS2_fjLb1ELj1024ELj4ENS_18Kernel_traits_baseILj2560EfS2_fS2_fjLj1024EEEEELb1ELb1EEEvNS_9BwdParamsE,"",@"SHT_CUDA_INFO"
	.sectionflags	@""
	.align	4


	//----- nvinfo : EIATTR_CUDA_API_VERSION
	.align		4
        /*0000*/ 	.byte	0x04, 0x37
        /*0002*/ 	.short	(.L_2941 - .L_2940)
.L_2940:
        /*0004*/ 	.word	0x00000082


	//----- nvinfo : EIATTR_KPARAM_INFO
	.align		4
.L_2941:
        /*0008*/ 	.byte	0x04, 0x17
        /*000a*/ 	.short	(.L_2943 - .L_2942)
.L_2942:
        /*000c*/ 	.word	0x00000000
        /*0010*/ 	.short	0x0000
        /*0012*/ 	.short	0x0000
        /*0014*/ 	.byte	0x00, 0xf0, 0xa1, 0x04


	//----- nvinfo : EIATTR_SPARSE_MMA_MASK
	.align		4
.L_2943:
        /*0018*/ 	.byte	0x03, 0x50
        /*001a*/ 	.short	0x0000


	//----- nvinfo : EIATTR_MAXREG_COUNT
	.align		4
        /*001c*/ 	.byte	0x03, 0x1b
        /*001e*/ 	.short	0x0040


	//----- nvinfo : EIATTR_NUM_BARRIERS
	.align		4
        /*0020*/ 	.byte	0x02, 0x4c
        /*0022*/ 	.byte	0x01
	.zero		1


	//----- nvinfo : EIATTR_MERCURY_ISA_VERSION
	.align		4
        /*0024*/ 	.byte	0x03, 0x5f
        /*0026*/ 	.short	0x0101


	//----- nvinfo : EIATTR_COOP_GROUP_MASK_REGIDS
	.align		4
        /*0028*/ 	.byte	0x04, 0x29
        /*002a*/ 	.short	(.L_2945 - .L_2944)


	//   ....[0]....
.L_2944:
        /*002c*/ 	.word	0xffffffff


	//   ....[1]....
        /*0030*/ 	.word	0xffffffff


	//   ....[2]....
        /*0034*/ 	.word	0xffffffff


	//   ....[3]....
        /*0038*/ 	.word	0xffffffff


	//   ....[4]....
        /*003c*/ 	.word	0xffffffff


	//   ....[5]....
        /*0040*/ 	.word	0xffffffff


	//   ....[6]....
        /*0044*/ 	.word	0xffffffff


	//   ....[7]....
        /*0048*/ 	.word	0xffffffff


	//   ....[8]....
        /*004c*/ 	.word	0xffffffff


	//   ....[9]....
        /*0050*/ 	.word	0xffffffff


	//   ....[10]....
        /*0054*/ 	.word	0xffffffff


	//   ....[11]....
        /*0058*/ 	.word	0xffffffff


	//   ....[12]....
        /*005c*/ 	.word	0xffffffff


	//   ....[13]....
        /*0060*/ 	.word	0xffffffff


	//   ....[14]....
        /*0064*/ 	.word	0xffffffff


	//----- nvinfo : EIATTR_COOP_GROUP_INSTR_OFFSETS
	.align		4
.L_2945:
        /*0068*/ 	.byte	0x04, 0x28
        /*006a*/ 	.short	(.L_2947 - .L_2946)


	//   ....[0]....
.L_2946:
        /*006c*/ 	.word	0x00001090


	//   ....[1]....
        /*0070*/ 	.word	0x000010a0


	//   ....[2]....
        /*0074*/ 	.word	0x000010b0


	//   ....[3]....
        /*0078*/ 	.word	0x000010e0


	//   ....[4]....
        /*007c*/ 	.word	0x00001100


	//   ....[5]....
        /*0080*/ 	.word	0x00001110


	//   ....[6]....
        /*0084*/ 	.word	0x00001140


	//   ....[7]....
        /*0088*/ 	.word	0x00001160


	//   ....[8]....
        /*008c*/ 	.word	0x00001170


	//   ....[9]....
        /*0090*/ 	.word	0x000011a0


	//   ....[10]....
        /*0094*/ 	.word	0x000011c0


	//   ....[11]....
        /*0098*/ 	.word	0x000011d0


	//   ....[12]....
        /*009c*/ 	.word	0x00001210


	//   ....[13]....
        /*00a0*/ 	.word	0x00001230


	//   ....[14]....
        /*00a4*/ 	.word	0x00001240


	//----- nvinfo : EIATTR_VRC_CTA_INIT_COUNT
	.align		4
.L_2947:
        /*00a8*/ 	.byte	0x02, 0x4a
	.zero		1
	.zero		1


	//----- nvinfo : EIATTR_EXIT_INSTR_OFFSETS
	.align		4
        /*00ac*/ 	.byte	0x04, 0x1c
        /*00ae*/ 	.short	(.L_2949 - .L_2948)


	//   ....[0]....
.L_2948:
        /*00b0*/ 	.word	0x00000060


	//   ....[1]....
        /*00b4*/ 	.word	0x000012c0


	//   ....[2]....
        /*00b8*/ 	.word	0x000013b0


	//----- nvinfo : EIATTR_MAX_THREADS
	.align		4
.L_2949:
        /*00bc*/ 	.byte	0x04, 0x05
        /*00be*/ 	.short	(.L_2951 - .L_2950)
.L_2950:
        /*00c0*/ 	.word	0x00000400
        /*00c4*/ 	.word	0x00000001
        /*00c8*/ 	.word	0x00000001


	//----- nvinfo : EIATTR_CRS_STACK_SIZE
	.align		4
.L_2951:
        /*00cc*/ 	.byte	0x04, 0x1e
        /*00ce*/ 	.short	(.L_2953 - .L_2952)
.L_2952:
        /*00d0*/ 	.word	0x00000000


	//----- nvinfo : EIATTR_CBANK_PARAM_SIZE
	.align		4
.L_2953:
        /*00d4*/ 	.byte	0x03, 0x19
        /*00d6*/ 	.short	0x0128


	//----- nvinfo : EIATTR_PARAM_CBANK
	.align		4
        /*00d8*/ 	.byte	0x04, 0x0a
        /*00da*/ 	.short	(.L_2955 - .L_2954)
	.align		4
.L_2954:
        /*00dc*/ 	.word	index@(.nv.constant0._ZN10layer_norm22ln_bwd_finalize_kernelINS_22Kernel_traits_finalizeILj2560Ef13__nv_bfloat16fS2_fjLb1ELj1024ELj4ENS_18Kernel_traits_baseILj2560EfS2_fS2_fjLj1024EEEEELb1ELb1EEEvNS_9BwdParamsE)
        /*00e0*/ 	.short	0x0380
        /*00e2*/ 	.short	0x0128


	//----- nvinfo : EIATTR_SW_WAR
	.align		4
.L_2955:
        /*00e4*/ 	.byte	0x04, 0x36
        /*00e6*/ 	.short	(.L_2957 - .L_2956)
.L_2956:
        /*00e8*/ 	.word	0x00000008
.L_2957:


//--------------------- .nv.info._ZN10layer_norm13ln_bwd_kernelINS_13Kernel_traitsIf13__nv_bfloat16fS2_fjLj2560ELj1ELj1ELj4ELj8ENS_18Kernel_traits_baseILj2560EfS2_fS2_fjLj128EEEEELb1ELb1ELb1ELb1EEEvNS_9BwdParamsE --------------------------
	.section	.nv.info._ZN10layer_norm13ln_bwd_kernelINS_13Kernel_traitsIf13__nv_bfloat16fS2_fjLj2560ELj1ELj1ELj4ELj8ENS_18Kernel_traits_baseILj2560EfS2_fS2_fjLj128EEEEELb1ELb1ELb1ELb1EEEvNS_9BwdParamsE,"",@"SHT_CUDA_INFO"
	.sectionflags	@""
	.align	4


	//----- nvinfo : EIATTR_CUDA_API_VERSION
	.align		4
        /*0000*/ 	.byte	0x04, 0x37
        /*0002*/ 	.short	(.L_2959 - .L_2958)
.L_2958:
        /*0004*/ 	.word	0x00000082


	//----- nvinfo : EIATTR_KPARAM_INFO
	.align		4
.L_2959:
        /*0008*/ 	.byte	0x04, 0x17
        /*000a*/ 	.short	(.L_2961 - .L_2960)
.L_2960:
        /*000c*/ 	.word	0x00000000
        /*0010*/ 	.short	0x0000
        /*0012*/ 	.short	0x0000
        /*0014*/ 	.byte	0x00, 0xf0, 0xa1, 0x04


	//----- nvinfo : EIATTR_SPARSE_MMA_MASK
	.align		4
.L_2961:
        /*0018*/ 	.byte	0x03, 0x50
        /*001a*/ 	.short	0x0000


	//----- nvinfo : EIATTR_MAXREG_COUNT
	.align		4
        /*001c*/ 	.byte	0x03, 0x1b
        /*001e*/ 	.short	0x00ff


	//----- nvinfo : EIATTR_NUM_BARRIERS
	.align		4
        /*0020*/ 	.byte	0x02, 0x4c
        /*0022*/ 	.byte	0x01
	.zero		1


	//----- nvinfo : EIATTR_MERCURY_ISA_VERSION
	.align		4
        /*0024*/ 	.byte	0x03, 0x5f
        /*0026*/ 	.short	0x0101


	//----- nvinfo : EIATTR_COOP_GROUP_MASK_REGIDS
	.align		4
        /*0028*/ 	.byte	0x04, 0x29
        /*002a*/ 	.short	(.L_2963 - .L_2962)


	//   ....[0]....
.L_2962:
        /*002c*/ 	.word	0xffffffff


	//   ....[1]....
        /*0030*/ 	.word	0xffffffff


	//   ....[2]....
        /*0034*/ 	.word	0xffffffff


	//   ....[3]....
        /*0038*/ 	.word	0xffffffff


	//   ....[4]....
        /*003c*/ 	.word	0xffffffff


	//   ....[5]....
        /*0040*/ 	.word	0xffffffff


	//   ....[6]....
        /*0044*/ 	.word	0xffffffff


	//   ....[7]....
        /*0048*/ 	.word	0xffffffff


	//   ....[8]....
        /*004c*/ 	.word	0xffffffff


	//   ....[9]....
        /*0050*/ 	.word	0xffffffff


	//----- nvinfo : EIATTR_COOP_GROUP_INSTR_OFFSETS
	.align		4
.L_2963:
        /*0054*/ 	.byte	0x04, 0x28
        /*0056*/ 	.short	(.L_2965 - .L_2964)


	//   ....[0]....
.L_2964:
        /*0058*/ 	.word	0x00001940


	//   ....[1]....
        /*005c*/ 	.word	0x00001980


	//   ....[2]....
        /*0060*/ 	.word	0x000019d0


	//   ....[3]....
        /*0064*/ 	.word	0x000019e0


	//   ....[4]....
        /*0068*/ 	.word	0x00001a20


	//   ....[5]....
        /*006c*/ 	.word	0x00001a30


	//   ....[6]....
        /*0070*/ 	.word	0x00001a80


	//   ....[7]....
        /*0074*/ 	.word	0x00001aa0


	//   ....[8]....
        /*0078*/ 	.word	0x00001b00


	//   ....[9]....
        /*007c*/ 	.word	0x00001b10


	//----- nvinfo : EIATTR_VRC_CTA_INIT_COUNT
	.align		4
.L_2965:
        /*0080*/ 	.byte	0x02, 0x4a
	.zero		1
	.zero		1


	//----- nvinfo : EIATTR_EXIT_INSTR_OFFSETS
	.align		4
        /*0084*/ 	.byte	0x04, 0x1c
        /*0086*/ 	.short	(.L_2967 - .L_2966)


	//   ....[0]....
.L_2966:
        /*0088*/ 	.word	0x00009330


	//----- nvinfo : EIATTR_MAX_THREADS
	.align		4
.L_2967:
        /*008c*/ 	.byte	0x04, 0x05
        /*008e*/ 	.short	(.L_2969 - .L_2968)
.L_2968:
        /*0090*/ 	.word	0x00000080
        /*0094*/ 	.word	0x00000001
        /*0098*/ 	.word	0x00000001


	//----- nvinfo : EIATTR_CRS_STACK_SIZE
	.align		4
.L_2969:
        /*009c*/ 	.byte	0x04, 0x1e
        /*009e*/ 	.short	(.L_2971 - .L_2970)
.L_2970:
        /*00a0*/ 	.word	0x00000000


	//----- nvinfo : EIATTR_CBANK_PARAM_SIZE
	.align		4
.L_2971:
        /*00a4*/ 	.byte	0x03, 0x19
        /*00a6*/ 	.short	0x0128


	//----- nvinfo : EIATTR_PARAM_CBANK
	.align		4
        /*00a8*/ 	.byte	0x04, 0x0a
        /*00aa*/ 	.short	(.L_2973 - .L_2972)
	.align		4
.L_2972:
        /*00ac*/ 	.word	index@(.nv.constant0._ZN10layer_norm13ln_bwd_kernelINS_13Kernel_traitsIf13__nv_bfloat16fS2_fjLj2560ELj1ELj1ELj4ELj8ENS_18Kernel_traits_baseILj2560EfS2_fS2_fjLj128EEEEELb1ELb1ELb1ELb1EEEvNS_9BwdParamsE)
        /*00b0*/ 	.short	0x0380
        /*00b2*/ 	.short	0x0128


	//----- nvinfo : EIATTR_SW_WAR
	.align		4
.L_2973:
        /*00b4*/ 	.byte	0x04, 0x36
        /*00b6*/ 	.short	(.L_2975 - .L_2974)
.L_2974:
        /*00b8*/ 	.word	0x00000008
.L_2975:


//--------------------- .nv.info._ZN10layer_norm13ln_bwd_kernelINS_13Kernel_traitsIf6__halfS2_S2_fjLj2560ELj1ELj1ELj4ELj8ENS_18Kernel_traits_baseILj2560EfS2_S2_S2_fjLj128EEEEELb0ELb0ELb0ELb0EEEvNS_9BwdParamsE --------------------------
	.section	.nv.info._ZN10layer_norm13ln_bwd_kernelINS_13Kernel_traitsIf6__halfS2_S2_fjLj2560ELj1ELj1ELj4ELj8ENS_18Kernel_traits_baseILj2560EfS2_S2_S2_fjLj128EEEEELb0ELb0ELb0ELb0EEEvNS_9BwdParamsE,"",@"SHT_CUDA_INFO"
	.sectionflags	@""
	.align	4


	//----- nvinfo : EIATTR_CUDA_API_VERSION
	.align		4
        /*0000*/ 	.byte	0x04, 0x37
        /*0002*/ 	.short	(.L_2977 - .L_2976)
.L_2976:
        /*0004*/ 	.word	0x00000082


	//----- nvinfo : EIATTR_KPARAM_INFO
	.align		4
.L_2977:
        /*0008*/ 	.byte	0x04, 0x17
        /*000a*/ 	.short	(.L_2979 - .L_2978)
.L_2978:
        /*000c*/ 	.word	0x00000000
        /*0010*/ 	.short	0x0000
        /*0012*/ 	.short	0x0000
        /*0014*/ 	.byte	0x00, 0xf0, 0xa1, 0x04


	//----- nvinfo : EIATTR_SPARSE_MMA_MASK
	.align		4
.L_2979:
        /*0018*/ 	.byte	0x03, 0x50
        /*001a*/ 	.short	0x0000


	//----- nvinfo : EIATTR_MAXREG_COUNT
	.align		4
        /*001c*/ 	.byte	0x03, 0x1b
        /*001e*/ 	.short	0x00ff


	//----- nvinfo : EIATTR_NUM_BARRIERS
	.align		4
        /*0020*/ 	.byte	0x02, 0x4c
        /*0022*/ 	.byte	0x01
	.zero		1


	//----- nvinfo : EIATTR_MERCURY_ISA_VERSION
	.align		4
        /*0024*/ 	.byte	0x03, 0x5f
        /*0026*/ 	.short	0x0101


	//----- nvinfo : EIATTR_COOP_GROUP_MASK_REGIDS
	.align		4
        /*0028*/ 	.byte	0x04, 0x29
        /*002a*/ 	.short	(.L_2981 - .L_2980)


	//   ....[0]....
.L_2980:
        /*002c*/ 	.word	0xffffffff


	//   ....[1]....
        /*0030*/ 	.word	0xffffffff


	//   ....[2]....
        /*0034*/ 	.word	0xffffffff


	//   ....[3]....
        /*0038*/ 	.word	0xffffffff


	//   ....[4]....
        /*003c*/ 	.word	0xffffffff


	//   ....[5]....
        /*0040*/ 	.word	0xffffffff


	//   ....[6]....
        /*0044*/ 	.word	0xffffffff


	//   ....[7]....
        /*0048*/ 	.word	0xffffffff


	//   ....[8]....
        /*004c*/ 	.word	0xffffffff


	//   ....[9]....
        /*0050*/ 	.word	0xffffffff


	//----- nvinfo : EIATTR_COOP_GROUP_INSTR_OFFSETS
	.align		4
.L_2981:
        /*0054*/ 	.byte	0x04, 0x28
        /*0056*/ 	.short	(.L_2983 - .L_2982)


	//   ....[0]....
.L_2982:
        /*0058*/ 	.word	0x00001930


	//   ....[1]....
        /*005c*/ 	.word	0x00001960


	//   ....[2]....
        /*0060*/ 	.word	0x00001990


	//   ....[3]....
        /*0064*/ 	.word	0x000019a0


	//   ....[4]....
        /*0068*/ 	.word	0x000019d0


	//   ....[5]....
        /*006c*/ 	.word	0x000019e0


	//   ....[6]....
        /*0070*/ 	.word	0x00001a10


	//   ....[7]....
        /*0074*/ 	.word	0x00001a20


	//   ....[8]....
        /*0078*/ 	.word	0x00001a50


	//   ....[9]....
        /*007c*/ 	.word	0x00001a60


	//----- nvinfo : EIATTR_VRC_CTA_INIT_COUNT
	.align		4
.L_2983:
        /*0080*/ 	.byte	0x02, 0x4a
	.zero		1
	.zero		1


	//----- nvinfo : EIATTR_EXIT_INSTR_OFFSETS
	.align		4
        /*0084*/ 	.byte	0x04, 0x1c
        /*0086*/ 	.short	(.L_2985 - .L_2984)


	//   ....[0]....
.L_2984:
        /*0088*/ 	.word	0x00005200


	//   ....[1]....
        /*008c*/ 	.word	0x00005280


	//----- nvinfo : EIATTR_MAX_THREADS
	.align		4
.L_2985:
        /*0090*/ 	.byte	0x04, 0x05
        /*0092*/ 	.short	(.L_2987 - .L_2986)
.L_2986:
        /*0094*/ 	.word	0x00000080
        /*0098*/ 	.word	0x00000001
        /*009c*/ 	.word	0x00000001


	//----- nvinfo : EIATTR_CRS_STACK_SIZE
	.align		4
.L_2987:
        /*00a0*/ 	.byte	0x04, 0x1e
        /*00a2*/ 	.short	(.L_2989 - .L_2988)
.L_2988:
        /*00a4*/ 	.word	0x00000000


	//----- nvinfo : EIATTR_CBANK_PARAM_SIZE
	.align		4
.L_2989:
        /*00a8*/ 	.byte	0x03, 0x19
        /*00aa*/ 	.short	0x0128


	//----- nvinfo : EIATTR_PARAM_CBANK
	.align		4
        /*00ac*/ 	.byte	0x04, 0x0a
        /*00ae*/ 	.short	(.L_2991 - .L_2990)
	.align		4
.L_2990:
        /*00b0*/ 	.word	index@(.nv.constant0._ZN10layer_norm13ln_bwd_kernelINS_13Kernel_traitsIf6__halfS2_S2_fjLj2560ELj1ELj1ELj4ELj8ENS_18Kernel_traits_baseILj2560EfS2_S2_S2_fjLj128EEEEELb0ELb0ELb0ELb0EEEvNS_9BwdParamsE)
        /*00b4*/ 	.short	0x0380
        /*00b6*/ 	.short	0x0128


	//----- nvinfo : EIATTR_SW_WAR
	.align		4
.L_2991:
        /*00b8*/ 	.byte	0x04, 0x36
        /*00ba*/ 	.short	(.L_2993 - .L_2992)
.L_2992:
        /*00bc*/ 	.word	0x00000008
.L_2993:


//--------------------- .nv.info._ZN10layer_norm13ln_bwd_kernelINS_13Kernel_traitsIf6__halfS2_S2_fjLj2560ELj1ELj1ELj4ELj8ENS_18Kernel_traits_baseILj2560EfS2_S2_S2_fjLj128EEEEELb0ELb0ELb0ELb1EEEvNS_9BwdParamsE --------------------------
	.section	.nv.info._ZN10layer_norm13ln_bwd_kernelINS_13Kernel_traitsIf6__halfS2_S2_fjLj2560ELj1ELj1ELj4ELj8ENS_18Kernel_traits_baseILj2560EfS2_S2_S2_fjLj128EEEEELb0ELb0ELb0ELb1EEEvNS_9BwdParamsE,"",@"SHT_CUDA_INFO"
	.sectionflags	@""
	.align	4


	//----- nvinfo : EIATTR_CUDA_API_VERSION
	.align		4
        /*0000*/ 	.byte	0x04, 0x37
        /*0002*/ 	.short	(.L_2995 - .L_2994)
.L_2994:
        /*0004*/ 	.word	0x00000082


	//----- nvinfo : EIATTR_KPARAM_INFO
	.align		4
.L_2995:
        /*0008*/ 	.byte	0x04, 0x17
        /*000a*/ 	.short	(.L_2997 - .L_2996)
.L_2996:
        /*000c*/ 	.word	0x00000000
        /*0010*/ 	.short	0x0000
        /*0012*/ 	.short	0x0000
        /*0014*/ 	.byte	0x00, 0xf0, 0xa1, 0x04


	//----- nvinfo : EIATTR_SPARSE_MMA_MASK
	.align		4
.L_2997:
        /*0018*/ 	.byte	0x03, 0x50
        /*001a*/ 	.short	0x0000


	//----- nvinfo : EIATTR_MAXREG_COUNT
	.align		4
        /*001c*/ 	.byte	0x03, 0x1b
        /*001e*/ 	.short	0x00ff


	//----- nvinfo : EIATTR_NUM_BARRIERS
	.align		4
        /*0020*/ 	.byte	0x02, 0x4c
        /*0022*/ 	.byte	0x01
	.zero		1


	//----- nvinfo : EIATTR_MERCURY_ISA_VERSION
	.align		4
        /*0024*/ 	.byte	0x03, 0x5f
        /*0026*/ 	.short	0x0101


	//----- nvinfo : EIATTR_COOP_GROUP_MASK_REGIDS
	.align		4
        /*0028*/ 	.byte	0x04, 0x29
        /*002a*/ 	.short	(.L_2999 - .L_2998)


	//   ....[0]....
.L_2998:
        /*002c*/ 	.word	0xffffffff


	//   ....[1]....
        /*0030*/ 	.word	0xffffffff


	//   ....[2]....
        /*0034*/ 	.word	0xffffffff


	//   ....[3]....
        /*0038*/ 	.word	0xffffffff


	//   ....[4]....
        /*003c*/ 	.word	0xffffffff


	//   ....[5]....
        /*0040*/ 	.word	0xffffffff


	//   ....[6]....
        /*0044*/ 	.word	0xffffffff


	//   ....[7]....
        /*0048*/ 	.word	0xffffffff


	//   ....[8]....
        /*004c*/ 	.word	0xffffffff


	//   ....[9]....
        /*0050*/ 	.word	0xffffffff


	//----- nvinfo : EIATTR_COOP_GROUP_INSTR_OFFSETS
	.align		4
.L_2999:
        /*0054*/ 	.byte	0x04, 0x28
        /*0056*/ 	.short	(.L_3001 - .L_3000)


	//   ....[0]....
.L_3000:
        /*0058*/ 	.word	0x00001ff0


	//   ....[1]....
        /*005c*/ 	.word	0x00002030


	//   ....[2]....
        /*0060*/ 	.word	0x00002040


	//   ....[3]....
        /*0064*/ 	.word	0x00002070


	//   ....[4]....
        /*0068*/ 	.word	0x00002080


	//   ....[5]....
        /*006c*/ 	.word	0x000020b0


	//   ....[6]....
        /*0070*/ 	.word	0x000020c0


	//   ....[7]....
        /*0074*/ 	.word	0x000020f0


	//   ....[8]....
        /*0078*/ 	.word	0x00002100


	//   ....[9]....
        /*007c*/ 	.word	0x00002130


	//----- nvinfo : EIATTR_VRC_CTA_INIT_COUNT
	.align		4
.L_3001:
        /*0080*/ 	.byte	0x02, 0x4a
	.zero		1
	.zero		1


	//----- nvinfo : EIATTR_EXIT_INSTR_OFFSETS
	.align		4
        /*0084*/ 	.byte	0x04, 0x1c
        /*0086*/ 	.short	(.L_3003 - .L_3002)


	//   ....[0]....
.L_3002:
        /*0088*/ 	.word	0x00005640


	//----- nvinfo : EIATTR_MAX_THREADS
	.align		4
.L_3003:
        /*008c*/ 	.byte	0x04, 0x05
        /*008e*/ 	.short	(.L_3005 - .L_3004)
.L_3004:
        /*0090*/ 	.word	0x00000080
        /*0094*/ 	.word	0x00000001
        /*0098*/ 	.word	0x00000001


	//----- nvinfo : EIATTR_CRS_STACK_SIZE
	.align		4
.L_3005:
        /*009c*/ 	.byte	0x04, 0x1e
        /*009e*/ 	.short	(.L_3007 - .L_3006)
.L_3006:
        /*00a0*/ 	.word	0x00000000


	//----- nvinfo : EIATTR_CBANK_PARAM_SIZE
	.align		4
.L_3007:
        /*00a4*/ 	.byte	0x03, 0x19
        /*00a6*/ 	.short	0x0128


	//----- nvinfo : EIATTR_PARAM_CBANK
	.align		4
        /*00a8*/ 	.byte	0x04, 0x0a
        /*00aa*/ 	.short	(.L_3009 - .L_3008)
	.align		4
.L_3008:
        /*00ac*/ 	.word	index@(.nv.constant0._ZN10layer_norm13ln_bwd_kernelINS_13Kernel_traitsIf6__halfS2_S2_fjLj2560ELj1ELj1ELj4ELj8ENS_18Kernel_traits_baseILj2560EfS2_S2_S2_fjLj128EEEEELb0ELb0ELb0ELb1EEEvNS_9BwdParamsE)
        /*00b0*/ 	.short	0x0380
        /*00b2*/ 	.short	0x0128


	//----- nvinfo : EIATTR_SW_WAR
	.align		4
.L_3009:
        /*00b4*/ 	.byte	0x04, 0x36
        /*00b6*/ 	.short	(.L_3011 - .L_3010)
.L_3010:
        /*00b8*/ 	.word	0x00000008
.L_3011:


//--------------------- .nv.info._ZN10layer_norm13ln_bwd_kernelINS_13Kernel_traitsIf6__halfS2_S2_fjLj2560ELj1ELj1ELj4ELj8ENS_18Kernel_traits_baseILj2560EfS2_S2_S2_fjLj128EEEEELb0ELb0ELb1ELb0EEEvNS_9BwdParamsE --------------------------
	.section	.nv.info._ZN10layer_norm13ln_bwd_kernelINS_13Kernel_traitsIf6__halfS2_S2_fjLj2560ELj1ELj1ELj4ELj8ENS_18Kernel_traits_baseILj2560EfS2_S2_S2_fjLj128EEEEELb0ELb0ELb1ELb0EEEvNS_9BwdParamsE,"",@"SHT_CUDA_INFO"
	.sectionflags	@""
	.align	4


	//----- nvinfo : EIATTR_CUDA_API_VERSION
	.align		4
        /*0000*/ 	.byte	0x04, 0x37
        /*0002*/ 	.short	(.L_3013 - .L_3012)
.L_3012:
        /*0004*/ 	.word	0x00000082


	//----- nvinfo : EIATTR_KPARAM_INFO
	.align		4
.L_3013:
        /*0008*/ 	.byte	0x04, 0x17
        /*000a*/ 	.short	(.L_3015 - .L_3014)
.L_3014:
        /*000c*/ 	.word	0x00000000
        /*0010*/ 	.short	0x0000
        /*0012*/ 	.short	0x0000
        /*0014*/ 	.byte	0x00, 0xf0, 0xa1, 0x04


	//----- nvinfo : EIATTR_SPARSE_MMA_MASK
	.align		4
.L_3015:
        /*0018*/ 	.byte	0x03, 0x50
        /*001a*/ 	.short	0x0000


	//----- nvinfo : EIATTR_MAXREG_COUNT
	.align		4
        /*001c*/ 	.byte	0x03, 0x1b
        /*001e*/ 	.short	0x00ff


	//----- nvinfo : EIATTR_NUM_BARRIERS
	.align		4
        /*0020*/ 	.byte	0x02, 0x4c
        /*0022*/ 	.byte	0x01
	.zero		1


	//----- nvinfo : EIATTR_MERCURY_ISA_VERSION
	.align		4
        /*0024*/ 	.byte	0x03, 0x5f
        /*0026*/ 	.short	0x0101


	//----- nvinfo : EIATTR_COOP_GROUP_MASK_REGIDS
	.align		4
        /*0028*/ 	.byte	0x04, 0x29
        /*002a*/ 	.short	(.L_3017 - .L_3016)


	//   ....[0]....
.L_3016:
        /*002c*/ 	.word	0xffffffff


	//   ....[1]....
        /*0030*/ 	.word	0xffffffff


	//   ....[2]....
        /*0034*/ 	.word	0xffffffff


	//   ....[3]....
        /*0038*/ 	.word	0xffffffff


	//   ....[4]....
        /*003c*/ 	.word	0xffffffff


	//   ....[5]....
        /*0040*/ 	.word	0xffffffff


	//   ....[6]....
        /*0044*/ 	.word	0xffffffff


	//   ....[7]....
        /*0048*/ 	.word	0xffffffff


	//   ....[8]....
        /*004c*/ 	.word	0xffffffff


	//   ....[9]....
        /*0050*/ 	.word	0xffffffff


	//----- nvinfo : EIATTR_COOP_GROUP_INSTR_OFFSETS
	.align		4
.L_3017:
        /*0054*/ 	.byte	0x04, 0x28
        /*0056*/ 	.short	(.L_3019 - .L_3018)


	//   ....[0]....
.L_3018:
        /*0058*/ 	.word	0x00001c70


	//   ....[1]....
        /*005c*/ 	.word	0x00001ca0


	//   ....[2]....
        /*0060*/ 	.word	0x00001cd0


	//   ....[3]....
        /*0064*/ 	.word	0x00001ce0


	//   ....[4]....
        /*0068*/ 	.word	0x00001d10


	//   ....[5]....
        /*006c*/ 	.word	0x00001d20


	//   ....[6]....
        /*0070*/ 	.word	0x00001d50


	//   ....[7]....
        /*0074*/ 	.word	0x00001d60


	//   ....[8]....
        /*0078*/ 	.word	0x00001d90


	//   ....[9]....
        /*007c*/ 	.word	0x00001da0


	//----- nvinfo : EIATTR_VRC_CTA_INIT_COUNT
	.align		4
.L_3019:
        /*0080*/ 	.byte	0x02, 0x4a
	.zero		1
	.zero		1


	//----- nvinfo : EIATTR_EXIT_INSTR_OFFSETS
	.align		4
        /*0084*/ 	.byte	0x04, 0x1c
        /*0086*/ 	.short	(.L_3021 - .L_3020)


	//   ....[0]....
.L_3020:
        /*0088*/ 	.word	0x00005d90


	//   ....[1]....
        /*008c*/ 	.word	0x00005e10


	//----- nvinfo : EIATTR_MAX_THREADS
	.align		4
.L_3021:
        /*0090*/ 	.byte	0x04, 0x05
        /*0092*/ 	.short	(.L_3023 - .L_3022)
.L_3022:
        /*0094*/ 	.word	0x00000080
        /*0098*/ 	.word	0x00000001
        /*009c*/ 	.word	0x00000001


	//----- nvinfo : EIATTR_CRS_STACK_SIZE
	.align		4
.L_3023:
        /*00a0*/ 	.byte	0x04, 0x1e
        /*00a2*/ 	.short	(.L_3025 - .L_3024)
.L_3024:
        /*00a4*/ 	.word	0x00000000


	//----- nvinfo : EIATTR_CBANK_PARAM_SIZE
	.align		4
.L_3025:
        /*00a8*/ 	.byte	0x03, 0x19
        /*00aa*/ 	.short	0x0128


	//----- nvinfo : EIATTR_PARAM_CBANK
	.align		4
        /*00ac*/ 	.byte	0x04, 0x0a
        /*00ae*/ 	.short	(.L_3027 - .L_3026)
	.align		4
.L_3026:
        /*00b0*/ 	.word	index@(.nv.constant0._ZN10layer_norm13ln_bwd_kernelINS_13Kernel_traitsIf6__halfS2_S2_fjLj2560ELj1ELj1ELj4ELj8ENS_18Kernel_traits_baseILj2560EfS2_S2_S2_fjLj128EEEEELb0ELb0ELb1ELb0EEEvNS_9BwdParamsE)
        /*00b4*/ 	.short	0x0380
        /*00b6*/ 	.short	0x0128


	//----- nvinfo : EIATTR_SW_WAR
	.align		4
.L_3027:
        /*00b8*/ 	.byte	0x04, 0x36
        /*00ba*/ 	.short	(.L_3029 - .L_3028)
.L_3028:
        /*00bc*/ 	.word	0x00000008
.L_3029:


//--------------------- .nv.info._ZN10layer_norm13ln_bwd_kernelINS_13Kernel_traitsIf6__halfS2_S2_fjLj2560ELj1ELj1ELj4ELj8ENS_18Kernel_traits_baseILj2560EfS2_S2_S2_fjLj128EEEEELb0ELb0ELb1ELb1EEEvNS_9BwdParamsE --------------------------
	.section	.nv.info._ZN10layer_norm13ln_bwd_kernelINS_13Kernel_traitsIf6__halfS2_S2_fjLj2560ELj1ELj1ELj4ELj8ENS_18Kernel_traits_baseILj2560EfS2_S2_S2_fjLj128EEEEELb0ELb0ELb1ELb1EEEvNS_9BwdParamsE,"",@"SHT_CUDA_INFO"
	.sectionflags	@""
	.align	4


	//----- nvinfo : EIATTR_CUDA_API_VERSION
	.align		4
        /*0000*/ 	.byte	0x04, 0x37
        /*0002*/ 	.short	(.L_3031 - .L_3030)
.L_3030:
        /*0004*/ 	.word	0x00000082


	//----- nvinfo : EIATTR_KPARAM_INFO
	.align		4
.L_3031:
        /*0008*/ 	.byte	0x04, 0x17
        /*000a*/ 	.short	(.L_3033 - .L_3032)
.L_3032:
        /*000c*/ 	.word	0x00000000
        /*0010*/ 	.short	0x0000
        /*0012*/ 	.short	0x0000
        /*0014*/ 	.byte	0x00, 0xf0, 0xa1, 0x04


	//----- nvinfo : EIATTR_SPARSE_MMA_MASK
	.align		4
.L_3033:
        /*0018*/ 	.byte	0x03, 0x50
        /*001a*/ 	.short	0x0000


	//----- nvinfo : EIATTR_MAXREG_COUNT
	.align		4
        /*001c*/ 	.byte	0x03, 0x1b
        /*001e*/ 	.short	0x00ff


	//----- nvinfo : EIATTR_NUM_BARRIERS
	.align		4
        /*0020*/ 	.byte	0x02, 0x4c
        /*0022*/ 	.byte	0x01
	.zero		1


	//----- nvinfo : EIATTR_MERCURY_ISA_VERSION
	.align		4
        /*0024*/ 	.byte	0x03, 0x5f
        /*0026*/ 	.short	0x0101


	//----- nvinfo : EIATTR_COOP_GROUP_MASK_REGIDS
	.align		4
        /*0028*/ 	.byte	0x04, 0x29
        /*002a*/ 	.short	(.L_3035 - .L_3034)


	//   ....[0]....
.L_3034:
        /*002c*/ 	.word	0xffffffff


	//   ....[1]....
        /*0030*/ 	.word	0xffffffff


	//   ....[2]....
        /*0034*/ 	.word	0xffffffff


	//   ....[3]....
        /*0038*/ 	.word	0xffffffff


	//   ....[4]....
        /*003c*/ 	.word	0xffffffff


	//   ....[5]....
        /*0040*/ 	.word	0xffffffff


	//   ....[6]....
        /*0044*/ 	.word	0xffffffff


	//   ....[7]....
        /*0048*/ 	.word	0xffffffff


	//   ....[8]....
        /*004c*/ 	.word	0xffffffff


	//   ....[9]....
        /*0050*/ 	.word	0xffffffff


	//----- nvinfo : EIATTR_COOP_GROUP_INSTR_OFFSETS
	.align		4
.L_3035:
        /*0054*/ 	.byte	0x04, 0x28
        /*0056*/ 	.short	(.L_3037 - .L_3036)


	//   ....[0]....
.L_3036:
        /*0058*/ 	.word	0x00001700


	//   ....[1]....
        /*005c*/ 	.word	0x00001720


	//   ....[2]....
        /*0060*/ 	.word	0x00001760


	//   ....[3]....
        /*0064*/ 	.word	0x00001770


	//   ....[4]....
        /*0068*/ 	.word	0x000017a0


	//   ....[5]....
        /*006c*/ 	.word	0x000017c0


	//   ....[6]....
        /*0070*/ 	.word	0x000017f0


	//   ....[7]....
        /*0074*/ 	.word	0x00001800


	//   ....[8]....
        /*0078*/ 	.word	0x00001830


	//   ....[9]....
        /*007c*/ 	.word	0x00001840


	//----- nvinfo : EIATTR_VRC_CTA_INIT_COUNT
	.align		4
.L_3037:
        /*0080*/ 	.byte	0x02, 0x4a
	.zero		1
	.zero		1


	//----- nvinfo : EIATTR_EXIT_INSTR_OFFSETS
	.align		4
        /*0084*/ 	.byte	0x04, 0x1c
        /*0086*/ 	.short	(.L_3039 - .L_3038)


	//   ....[0]....
.L_3038:
        /*0088*/ 	.word	0x000054e0


	//----- nvinfo : EIATTR_MAX_THREADS
	.align		4
.L_3039:
        /*008c*/ 	.byte	0x04, 0x05
        /*008e*/ 	.short	(.L_3041 - .L_3040)
.L_3040:
        /*0090*/ 	.word	0x00000080
        /*0094*/ 	.word	0x00000001
        /*0098*/ 	.word	0x00000001


	//----- nvinfo : EIATTR_CRS_STACK_SIZE
	.align		4
.L_3041:
        /*009c*/ 	.byte	0x04, 0x1e
        /*009e*/ 	.short	(.L_3043 - .L_3042)
.L_3042:
        /*00a0*/ 	.word	0x00000000


	//----- nvinfo : EIATTR_CBANK_PARAM_SIZE
	.align		4
.L_3043:
        /*00a4*/ 	.byte	0x03, 0x19
        /*00a6*/ 	.short	0x0128


	//----- nvinfo : EIATTR_PARAM_CBANK
	.align		4
        /*00a8*/ 	.byte	0x04, 0x0a
        /*00aa*/ 	.short	(.L_3045 - .L_3044)
	.align		4
.L_3044:
        /*00ac*/ 	.word	index@(.nv.constant0._ZN10layer_norm13ln_bwd_kernelINS_13Kernel_traitsIf6__halfS2_S2_fjLj2560ELj1ELj1ELj4ELj8ENS_18Kernel_traits_baseILj2560EfS2_S2_S2_fjLj128EEEEELb0ELb0ELb1ELb1EEEvNS_9BwdParamsE)
        /*00b0*/ 	.short	0x0380
        /*00b2*/ 	.short	0x0128


	//----- nvinfo : EIATTR_SW_WAR
	.align		4
.L_3045:
        /*00b4*/ 	.byte	0x04, 0x36
        /*00b6*/ 	.short	(.L_3047 - .L_3046)
.L_3046:
        /*00b8*/ 	.word	0x00000008
.L_3047:


//--------------------- .nv.info._ZN10layer_norm13ln_bwd_kernelINS_13Kernel_traitsIf6__halfS2_S2_fjLj2560ELj1ELj1ELj4ELj8ENS_18Kernel_traits_baseILj2560EfS2_S2_S2_fjLj128EEEEELb0ELb1ELb0ELb0EEEvNS_9BwdParamsE --------------------------
	.section	.nv.info._ZN10layer_norm13ln_bwd_kernelINS_13Kernel_traitsIf6__halfS2_S2_fjLj2560ELj1ELj1ELj4ELj8ENS_18Kernel_traits_baseILj2560EfS2_S2_S2_fjLj128EEEEELb0ELb1ELb0ELb0EEEvNS_9BwdParamsE,"",@"SHT_CUDA_INFO"
	.sectionflags	@""
	.align	4


	//----- nvinfo : EIATTR_CUDA_API_VERSION
	.align		4
        /*0000*/ 	.byte	0x04, 0x37
        /*0002*/ 	.short	(.L_3049 - .L_3048)
.L_3048:
        /*0004*/ 	.word	0x00000082


	//----- nvinfo : EIATTR_KPARAM_INFO
	.align		4
.L_3049:
        /*0008*/ 	.byte	0x04, 0x17
        /*000a*/ 	.short	(.L_3051 - .L_3050)
.L_3050:
        /*000c*/ 	.word	0x00000000
        /*0010*/ 	.short	0x0000
        /*0012*/ 	.short	0x0000
        /*0014*/ 	.byte	0x00, 0xf0, 0xa1, 0x04


	//----- nvinfo : EIATTR_SPARSE_MMA_MASK
	.align		4
.L_3051:
        /*0018*/ 	.byte	0x03, 0x50
        /*001a*/ 	.short	0x0000


	//----- nvinfo : EIATTR_MAXREG_COUNT
	.align		4
        /*001c*/ 	.byte	0x03, 0x1b
        /*001e*/ 	.short	0x00ff


	//----- nvinfo : EIATTR_NUM_BARRIERS
	.align		4
        /*0020*/ 	.byte	0x02, 0x4c
        /*0022*/ 	.byte	0x01
	.zero		1


	//----- nvinfo : EIATTR_MERCURY_ISA_VERSION
	.align		4
        /*0024*/ 	.byte	0x03, 0x5f
        /*0026*/ 	.short	0x0101


	//----- nvinfo : EIATTR_COOP_GROUP_MASK_REGIDS
	.align		4
        /*0028*/ 	.byte	0x04, 0x29
        /*002a*/ 	.short	(.L_3053 - .L_3052)


	//   ....[0]....
.L_3052:
        /*002c*/ 	.word	0xffffffff


	//   ....[1]....
        /*0030*/ 	.word	0xffffffff


	//   ....[2]....
        /*0034*/ 	.word	0xffffffff


	//   ....[3]....
        /*0038*/ 	.word	0xffffffff


	//   ....[4]....
        /*003c*/ 	.word	0xffffffff


	//   ....[5]....
        /*0040*/ 	.word	0xffffffff


	//   ....[6]....
        /*0044*/ 	.word	0xffffffff


	//   ....[7]....
        /*0048*/ 	.word	0xffffffff


	//   ....[8]....
        /*004c*/ 	.word	0xffffffff


	//   ....[9]....
        /*0050*/ 	.word	0xffffffff


	//----- nvinfo : EIATTR_COOP_GROUP_INSTR_OFFSETS
	.align		4
.L_3053:
        /*0054*/ 	.byte	0x04, 0x28
        /*0056*/ 	.short	(.L_3055 - .L_3054)


	//   ....[0]....
.L_3054:
        /*0058*/ 	.word	0x00001b70


	//   ....[1]....
        /*005c*/ 	.word	0x00001ba0


	//   ....[2]....
        /*0060*/ 	.word	0x00001bd0


	//   ....[3]....
        /*0064*/ 	.word	0x00001be0


	//   ....[4]....
        /*0068*/ 	.word	0x00001c10


	//   ....[5]....
        /*006c*/ 	.word	0x00001c20


	//   ....[6]....
        /*0070*/ 	.word	0x00001c50


	//   ....[7]....
        /*0074*/ 	.word	0x00001c60


	//   ....[8]....
        /*0078*/ 	.word	0x00001c90


	//   ....[9]....
        /*007c*/ 	.word	0x00001ca0


	//----- nvinfo : EIATTR_VRC_CTA_INIT_COUNT
	.align		4
.L_3055:
        /*0080*/ 	.byte	0x02, 0x4a
	.zero		1
	.zero		1


	//----- nvinfo : EIATTR_EXIT_INSTR_OFFSETS
	.align		4
        /*0084*/ 	.byte	0x04, 0x1c
        /*0086*/ 	.short	(.L_3057 - .L_3056)


	//   ....[0]....
.L_3056:
        /*0088*/ 	.word	0x00006ae0


	//   ....[1]....
        /*008c*/ 	.word	0x00006b80


	//----- nvinfo : EIATTR_MAX_THREADS
	.align		4
.L_3057:
        /*0090*/ 	.byte	0x04, 0x05
        /*0092*/ 	.short	(.L_3059 - .L_3058)
.L_3058:
        /*0094*/ 	.word	0x00000080
        /*0098*/ 	.word	0x00000001
        /*009c*/ 	.word	0x00000001


	//----- nvinfo : EIATTR_CRS_STACK_SIZE
	.align		4
.L_3059:
        /*00a0*/ 	.byte	0x04, 0x1e
        /*00a2*/ 	.short	(.L_3061 - .L_3060)
.L_3060:
        /*00a4*/ 	.word	0x00000000


	//----- nvinfo : EIATTR_CBANK_PARAM_SIZE
	.align		4
.L_3061:
        /*00a8*/ 	.byte	0x03, 0x19
        /*00aa*/ 	.short	0x0128


	//----- nvinfo : EIATTR_PARAM_CBANK
	.align		4
        /*00ac*/ 	.byte	0x04, 0x0a
        /*00ae*/ 	.short	(.L_3063 - .L_3062)
	.align		4
.L_3062:
        /*00b0*/ 	.word	index@(.nv.constant0._ZN10layer_norm13ln_bwd_kernelINS_13Kernel_traitsIf6__halfS2_S2_fjLj2560ELj1ELj1ELj4ELj8ENS_18Kernel_traits_baseILj2560EfS2_S2_S2_fjLj128EEEEELb0ELb1ELb0ELb0EEEvNS_9BwdParamsE)
        /*00b4*/ 	.short	0x0380
        /*00b6*/ 	.short	0x0128


	//----- nvinfo : EIATTR_SW_WAR
	.align		4
.L_3063:
        /*00b8*/ 	.byte	0x04, 0x36
        /*00ba*/ 	.short	(.L_3065 - .L_3064)
.L_3064:
        /*00bc*/ 	.word	0x00000008
.L_3065:


//--------------------- .nv.info._ZN10layer_norm13ln_bwd_kernelINS_13Kernel_traitsIf6__halfS2_S2_fjLj2560ELj1ELj1ELj4ELj8ENS_18Kernel_traits_baseILj2560EfS2_S2_S2_fjLj128EEEEELb0ELb1ELb0ELb1EEEvNS_9BwdParamsE --------------------------
	.section	.nv.info._ZN10layer_norm13ln_bwd_kernelINS_13Kernel_traitsIf6__halfS2_S2_fjLj2560ELj1ELj1ELj4ELj8ENS_18Kernel_traits_baseILj2560EfS2_S2_S2_fjLj128EEEEELb0ELb1ELb0ELb1EEEvNS_9BwdParamsE,"",@"SHT_CUDA_INFO"
	.sectionflags	@""
	.align	4


	//----- nvinfo : EIATTR_CUDA_API_VERSION
	.align		4
        /*0000*/ 	.byte	0x04, 0x37
        /*0002*/ 	.short	(.L_3067 - .L_3066)
.L_3066:
        /*0004*/ 	.word	0x00000082


	//----- nvinfo : EIATTR_KPARAM_INFO
	.align		4
.L_3067:
        /*0008*/ 	.byte	0x04, 0x17
        /*000a*/ 	.short	(.L_3069 - .L_3068)
.L_3068:
        /*000c*/ 	.word	0x00000000
        /*0010*/ 	.short	0x0000
        /*0012*/ 	.short	0x0000
        /*0014*/ 	.byte	0x00, 0xf0, 0xa1, 0x04


	//----- nvinfo : EIATTR_SPARSE_MMA_MASK
	.align		4
.L_3069:
        /*0018*/ 	.byte	0x03, 0x50
        /*001a*/ 	.short	0x0000


	//----- nvinfo : EIATTR_MAXREG_COUNT
	.align		4
        /*001c*/ 	.byte	0x03, 0x1b
        /*001e*/ 	.short	0x00ff


	//----- nvinfo : EIATTR_NUM_BARRIERS
	.align		4
        /*0020*/ 	.byte	0x02, 0x4c
        /*0022*/ 	.byte	0x01
	.zero		1


	//----- nvinfo : EIATTR_MERCURY_ISA_VERSION
	.align		4
        /*0024*/ 	.byte	0x03, 0x5f
        /*0026*/ 	.short	0x0101


	//----- nvinfo : EIATTR_COOP_GROUP_MASK_REGIDS
	.align		4
        /*0028*/ 	.byte	0x04, 0x29
        /*002a*/ 	.short	(.L_3071 - .L_3070)


	//   ....[0]....
.L_3070:
        /*002c*/ 	.word	0xffffffff


	//   ....[1]....
        /*0030*/ 	.word	0xffffffff


	//   ....[2]....
        /*0034*/ 	.word	0xffffffff


	//   ....[3]....
        /*0038*/ 	.word	0xffffffff


	//   ....[4]....
        /*003c*/ 	.word	0xffffffff


	//   ....[5]....
        /*0040*/ 	.word	0xffffffff


	//   ....[6]....
        /*0044*/ 	.word	0xffffffff


	//   ....[7]....
        /*0048*/ 	.word	0xffffffff


	//   ....[8]....
        /*004c*/ 	.word	0xffffffff


	//   ....[9]....
        /*0050*/ 	.word	0xffffffff


	//----- nvinfo : EIATTR_COOP_GROUP_INSTR_OFFSETS
	.align		4
.L_3071:
        /*0054*/ 	.byte	0x04, 0x28
        /*0056*/ 	.short	(.L_3073 - .L_3072)


	//   ....[0]....
.L_3072:
        /*0058*/ 	.word	0x00002180


	//   ....[1]....
        /*005c*/ 	.word	0x000021b0


	//   ....[2]....
        /*0060*/ 	.word	0x000021e0


	//   ....[3]....
        /*0064*/ 	.word	0x000021f0


	//   ....[4]....
        /*0068*/ 	.word	0x00002220


	//   ....[5]....
        /*006c*/ 	.word	0x00002230


	//   ....[6]....
        /*0070*/ 	.word	0x00002260


	//   ....[7]....
        /*0074*/ 	.word	0x00002270


	//   ....[8]....
        /*0078*/ 	.word	0x000022a0


	//   ....[9]....
        /*007c*/ 	.word	0x000022b0


	//----- nvinfo : EIATTR_VRC_CTA_INIT_COUNT
	.align		4
.L_3073:
        /*0080*/ 	.byte	0x02, 0x4a
	.zero		1
	.zero		1


	//----- nvinfo : EIATTR_EXIT_INSTR_OFFSETS
	.align		4
        /*0084*/ 	.byte	0x04, 0x1c
        /*0086*/ 	.short	(.L_3075 - .L_3074)


	//   ....[0]....
.L_3074:
        /*0088*/ 	.word	0x00006f40


	//----- nvinfo : EIATTR_MAX_THREADS
	.align		4
.L_3075:
        /*008c*/ 	.byte	0x04, 0x05
        /*008e*/ 	.short	(.L_3077 - .L_3076)
.L_3076:
        /*0090*/ 	.word	0x00000080
        /*0094*/ 	.word	0x00000001
        /*0098*/ 	.word	0x00000001


	//----- nvinfo : EIATTR_CRS_STACK_SIZE
	.align		4
.L_3077:
        /*009c*/ 	.byte	0x04, 0x1e
        /*009e*/ 	.short	(.L_3079 - .L_3078)
.L_3078:
        /*00a0*/ 	.word	0x00000000


	//----- nvinfo : EIATTR_CBANK_PARAM_SIZE
	.align		4
.L_3079:
        /*00a4*/ 	.byte	0x03, 0x19
        /*00a6*/ 	.short	0x0128


	//----- nvinfo : EIATTR_PARAM_CBANK
	.align		4
        /*00a8*/ 	.byte	0x04, 0x0a
        /*00aa*/ 	.short	(.L_3081 - .L_3080)
	.align		4
.L_3080:
        /*00ac*/ 	.word	index@(.nv.constant0._ZN10layer_norm13ln_bwd_kernelINS_13Kernel_traitsIf6__halfS2_S2_fjLj2560ELj1ELj1ELj4ELj8ENS_18Kernel_traits_baseILj2560EfS2_S2_S2_fjLj128EEEEELb0ELb1ELb0ELb1EEEvNS_9BwdParamsE)
        /*00b0*/ 	.short	0x0380
        /*00b2*/ 	.short	0x0128


	//----- nvinfo : EIATTR_SW_WAR
	.align		4
.L_3081:
        /*00b4*/ 	.byte	0x04, 0x36
        /*00b6*/ 	.short	(.L_3083 - .L_3082)
.L_3082:
        /*00b8*/ 	.word	0x00000008
.L_3083:


//--------------------- .nv.info._ZN10layer_norm13ln_bwd_kernelINS_13Kernel_traitsIf6__halfS2_S2_fjLj2560ELj1ELj1ELj4ELj8ENS_18Kernel_traits_baseILj2560EfS2_S2_S2_fjLj128EEEEELb0ELb1ELb1ELb0EEEvNS_9BwdParamsE --------------------------
	.section	.nv.info._ZN10layer_norm13ln_bwd_kernelINS_13Kernel_traitsIf6__halfS2_S2_fjLj2560ELj1ELj1ELj4ELj8ENS_18Kernel_traits_baseILj2560EfS2_S2_S2_fjLj128EEEEELb0ELb1ELb1ELb0EEEvNS_9BwdParamsE,"",@"SHT_CUDA_INFO"
	.sectionflags	@""
	.align	4


	//----- nvinfo : EIATTR_CUDA_API_VERSION
	.align		4
        /*0000*/ 	.byte	0x04, 0x37
        /*0002*/ 	.short	(.L_3085 - .L_3084)
.L_3084:
        /*0004*/ 	.word	0x00000082


	//----- nvinfo : EIATTR_KPARAM_INFO
	.align		4
.L_3085:
        /*0008*/ 	.byte	0x04, 0x17
        /*000a*/ 	.short	(.L_3087 - .L_3086)
.L_3086:
        /*000c*/ 	.word	0x00000000
        /*0010*/ 	.short	0x0000
        /*0012*/ 	.short	0x0000
        /*0014*/ 	.byte	0x00, 0xf0, 0xa1, 0x04


	//----- nvinfo : EIATTR_SPARSE_MMA_MASK
	.align		4
.L_3087:
        /*0018*/ 	.byte	0x03, 0x50
        /*001a*/ 	.short	0x0000


	//----- nvinfo : EIATTR_MAXREG_COUNT
	.align		4
        /*001c*/ 	.byte	0x03, 0x1b
        /*001e*/ 	.short	0x00ff


	//----- nvinfo : EIATTR_NUM_BARRIERS
	.align		4
        /*0020*/ 	.byte	0x02, 0x4c
        /*0022*/ 	.byte	0x01
	.zero		1


	//----- nvinfo : EIATTR_MERCURY_ISA_VERSION
	.align		4
        /*0024*/ 	.byte	0x03, 0x5f
        /*0026*/ 	.short	0x0101


	//----- nvinfo : EIATTR_COOP_GROUP_MASK_REGIDS
	.align		4
        /*0028*/ 	.byte	0x04, 0x29
        /*002a*/ 	.short	(.L_3089 - .L_3088)


	//   ....[0]....
.L_3088:
        /*002c*/ 	.word	0xffffffff


	//   ....[1]....
        /*0030*/ 	.word	0xffffffff


	//   ....[2]....
        /*0034*/ 	.word	0xffffffff


	//   ....[3]....
        /*0038*/ 	.word	0xffffffff


	//   ....[4]....
        /*003c*/ 	.word	0xffffffff


	//   ....[5]....
        /*0040*/ 	.word	0xffffffff


	//   ....[6]....
        /*0044*/ 	.word	0xffffffff


	//   ....[7]....
        /*0048*/ 	.word	0xffffffff


	//   ....[8]....
        /*004c*/ 	.word	0xffffffff


	//   ....[9]....
        /*0050*/ 	.word	0xffffffff


	//----- nvinfo : EIATTR_COOP_GROUP_INSTR_OFFSETS
	.align		4
.L_3089:
        /*0054*/ 	.byte	0x04, 0x28
        /*0056*/ 	.short	(.L_3091 - .L_3090)


	//   ....[0]....
.L_3090:
        /*0058*/ 	.word	0x00001de0


	//   ....[1]....
        /*005c*/ 	.word	0x00001e10


	//   ....[2]....
        /*0060*/ 	.word	0x00001e40


	//   ....[3]....
        /*0064*/ 	.word	0x00001e50


	//   ....[4]....
        /*0068*/ 	.word	0x00001e80


	//   ....[5]....
        /*006c*/ 	.word	0x00001e90


	//   ....[6]....
        /*0070*/ 	.word	0x00001ec0


	//   ....[7]....
        /*0074*/ 	.word	0x00001ed0


	//   ....[8]....
        /*0078*/ 	.word	0x00001f00


	//   ....[9]....
        /*007c*/ 	.word	0x00001f10


	//----- nvinfo : EIATTR_VRC_CTA_INIT_COUNT
	.align		4
.L_3091:
        /*0080*/ 	.byte	0x02, 0x4a
	.zero		1
	.zero		1


	//----- nvinfo : EIATTR_EXIT_INSTR_OFFSETS
	.align		4
        /*0084*/ 	.byte	0x04, 0x1c
        /*0086*/ 	.short	(.L_3093 - .L_3092)


	//   ....[0]....
.L_3092:
        /*0088*/ 	.word	0x000071b0


	//   ....[1]....
        /*008c*/ 	.word	0x00007250


	//----- nvinfo : EIATTR_MAX_THREADS
	.align		4
.L_3093:
        /*0090*/ 	.byte	0x04, 0x05
        /*0092*/ 	.short	(.L_3095 - .L_3094)
.L_3094:
        /*0094*/ 	.word	0x00000080
        /*0098*/ 	.word	0x00000001
        /*009c*/ 	.word	0x00000001


	//----- nvinfo : EIATTR_CRS_STACK_SIZE
	.align		4
.L_3095:
        /*00a0*/ 	.byte	0x04, 0x1e
        /*00a2*/ 	.short	(.L_3097 - .L_3096)
.L_3096:
        /*00a4*/ 	.word	0x00000000


	//----- nvinfo : EIATTR_CBANK_PARAM_SIZE
	.align		4
.L_3097:
        /*00a8*/ 	.byte	0x03, 0x19
        /*00aa*/ 	.short	0x0128


	//----- nvinfo : EIATTR_PARAM_CBANK
	.align		4
        /*00ac*/ 	.byte	0x04, 0x0a
        /*00ae*/ 	.short	(.L_3099 - .L_3098)
	.align		4
.L_3098:
        /*00b0*/ 	.word	index@(.nv.constant0._ZN10layer_norm13ln_bwd_kernelINS_13Kernel_traitsIf6__halfS2_S2_fjLj2560ELj1ELj1ELj4ELj8ENS_18Kernel_traits_baseILj2560EfS2_S2_S2_fjLj128EEEEELb0ELb1ELb1ELb0EEEvNS_9BwdParamsE)
        /*00b4*/ 	.short	0x0380
        /*00b6*/ 	.short	0x0128


	//----- nvinfo : EIATTR_SW_WAR
	.align		4
.L_3099:
        /*00b8*/ 	.byte	0x04, 0x36
        /*00ba*/ 	.short	(.L_3101 - .L_3100)
.L_3100:
        /*00bc*/ 	.word	0x00000008
.L_3101:


//--------------------- .nv.info._ZN10layer_norm13ln_bwd_kernelINS_13Kernel_traitsIf6__halfS2_S2_fjLj2560ELj1ELj1ELj4ELj8ENS_18Kernel_traits_baseILj2560EfS2_S2_S2_fjLj128EEEEELb0ELb1ELb1ELb1EEEvNS_9BwdParamsE --------------------------
	.section	.nv.info._ZN10layer_norm13ln_bwd_kernelINS_13Kernel_traitsIf6__halfS2_S2_fjLj2560ELj1ELj1ELj4ELj8ENS_18Kernel_traits_baseILj2560EfS2_S2_S2_fjLj128EEEEELb0ELb1ELb1ELb1EEEvNS_9BwdParamsE,"",@"SHT_CUDA_INFO"
	.sectionflags	@""
	.align	4


	//----- nvinfo : EIATTR_CUDA_API_VERSION
	.align		4
        /*0000*/ 	.byte	0x04, 0x37
        /*0002*/ 	.short	(.L_3103 - .L_3102)
.L_3102:
        /*0004*/ 	.word	0x00000082


	//----- nvinfo : EIATTR_KPARAM_INFO
	.align		4
.L_3103:
        /*0008*/ 	.byte	0x04, 0x17
        /*000a*/ 	.short	(.L_3105 - .L_3104)
.L_3104:
        /*000c*/ 	.word	0x00000000
        /*0010*/ 	.short	0x0000
        /*0012*/ 	.short	0x0000
        /*0014*/ 	.byte	0x00, 0xf0, 0xa1, 0x04


	//----- nvinfo : EIATTR_SPARSE_MMA_MASK
	.align		4
.L_3105:
        /*0018*/ 	.byte	0x03, 0x50
        /*001a*/ 	.short	0x0000


	//----- nvinfo : EIATTR_MAXREG_COUNT
	.align		4
        /*001c*/ 	.byte	0x03, 0x1b
        /*001e*/ 	.short	0x00ff


	//----- nvinfo : EIATTR_NUM_BARRIERS
	.align		4
        /*0020*/ 	.byte	0x02, 0x4c
        /*0022*/ 	.byte	0x01
	.zero		1


	//----- nvinfo : EIATTR_MERCURY_ISA_VERSION
	.align		4
        /*0024*/ 	.byte	0x03, 0x5f
        /*0026*/ 	.short	0x0101


	//----- nvinfo : EIATTR_COOP_GROUP_MASK_REGIDS
	.align		4
        /*0028*/ 	.byte	0x04, 0x29
        /*002a*/ 	.short	(.L_3107 - .L_3106)


	//   ....[0]....
.L_3106:
        /*002c*/ 	.word	0xffffffff


	//   ....[1]....
        /*0030*/ 	.word	0xffffffff


	//   ....[2]....
        /*0034*/ 	.word	0xffffffff


	//   ....[3]....
        /*0038*/ 	.word	0xffffffff


	//   ....[4]....
        /*003c*/ 	.word	0xffffffff


	//   ....[5]....
        /*0040*/ 	.word	0xffffffff


	//   ....[6]....
        /*0044*/ 	.word	0xffffffff


	//   ....[7]....
        /*0048*/ 	.word	0xffffffff


	//   ....[8]....
        /*004c*/ 	.word	0xffffffff


	//   ....[9]....
        /*0050*/ 	.word	0xffffffff


	//----- nvinfo : EIATTR_COOP_GROUP_INSTR_OFFSETS
	.align		4
.L_3107:
        /*0054*/ 	.byte	0x04, 0x28
        /*0056*/ 	.short	(.L_3109 - .L_3108)


	//   ....[0]....
.L_3108:
        /*0058*/ 	.word	0x00001730


	//   ....[1]....
        /*005c*/ 	.word	0x00001770


	//   ....[2]....
        /*0060*/ 	.word	0x000017c0


	//   ....[3]....
        /*0064*/ 	.word	0x000017d0


	//   ....[4]....
        /*0068*/ 	.word	0x00001810


	//   ....[5]....
        /*006c*/ 	.word	0x00001820


	//   ....[6]....
        /*0070*/ 	.word	0x00001860


	//   ....[7]....
        /*0074*/ 	.word	0x00001880


	//   ....[8]....
        /*0078*/ 	.word	0x000018f0


	//   ....[9]....
        /*007c*/ 	.word	0x00001900


	//----- nvinfo : EIATTR_VRC_CTA_INIT_COUNT
	.align		4
.L_3109:
        /*0080*/ 	.byte	0x02, 0x4a
	.zero		1
	.zero		1


	//----- nvinfo : EIATTR_EXIT_INSTR_OFFSETS
	.align		4
        /*0084*/ 	.byte	0x04, 0x1c
        /*0086*/ 	.short	(.L_3111 - .L_3110)


	//   ....[0]....
.L_3110:
        /*0088*/ 	.word	0x000066a0


	//----- nvinfo : EIATTR_MAX_THREADS
	.align		4
.L_3111:
        /*008c*/ 	.byte	0x04, 0x05
        /*008e*/ 	.short	(.L_3113 - .L_3112)
.L_3112:
        /*0090*/ 	.word	0x00000080
        /*0094*/ 	.word	0x00000001
        /*0098*/ 	.word	0x00000001


	//----- nvinfo : EIATTR_CRS_STACK_SIZE
	.align		4
.L_3113:
        /*009c*/ 	.byte	0x04, 0x1e
        /*009e*/ 	.short	(.L_3115 - .L_3114)
.L_3114:
        /*00a0*/ 	.word	0x00000000


	//----- nvinfo : EIATTR_CBANK_PARAM_SIZE
	.align		4
.L_3115:
        /*00a4*/ 	.byte	0x03, 0x19
        /*00a6*/ 	.short	0x0128


	//----- nvinfo : EIATTR_PARAM_CBANK
	.align		4
        /*00a8*/ 	.byte	0x04, 0x0a
        /*00aa*/ 	.short	(.L_3117 - .L_3116)
	.align		4
.L_3116:
        /*00ac*/ 	.word	index@(.nv.constant0._ZN10layer_norm13ln_bwd_kernelINS_13Kernel_traitsIf6__halfS2_S2_fjLj2560ELj1ELj1ELj4ELj8ENS_18Kernel_traits_baseILj2560EfS2_S2_S2_fjLj128EEEEELb0ELb1ELb1ELb1EEEvNS_9BwdParamsE)
        /*00b0*/ 	.short	0x0380
        /*00b2*/ 	.short	0x0128


	//----- nvinfo : EIATTR_SW_WAR
	.align		4
.L_3117:
        /*00b4*/ 	.byte	0x04, 0x36
        /*00b6*/ 	.short	(.L_3119 - .L_3118)
.L_3118:
        /*00b8*/ 	.word	0x00000008
.L_3119:


//--------------------- .nv.info._ZN10layer_norm13ln_bwd_kernelINS_13Kernel_traitsIf6__halfS2_S2_fjLj2560ELj1ELj1ELj4ELj8ENS_18Kernel_traits_baseILj2560EfS2_S2_S2_fjLj128EEEEELb1ELb0ELb0ELb0EEEvNS_9BwdParamsE --------------------------
	.section	.nv.info._ZN10layer_norm13ln_bwd_kernelINS_13Kernel_traitsIf6__halfS2_S2_fjLj2560ELj1ELj1ELj4ELj8ENS_18Kernel_traits_baseILj2560EfS2_S2_S2_fjLj128EEEEELb1ELb0ELb0ELb0EEEvNS_9BwdParamsE,"",@"SHT_CUDA_INFO"
	.sectionflags	@""
	.align	4


	//----- nvinfo : EIATTR_CUDA_API_VERSION
	.align		4
        /*0000*/ 	.byte	0x04, 0x37
        /*0002*/ 	.short	(.L_3121 - .L_3120)
.L_3120:
        /*0004*/ 	.word	0x00000082


	//----- nvinfo : EIATTR_KPARAM_INFO
	.align		4
.L_3121:
        /*0008*/ 	.byte	0x04, 0x17
        /*000a*/ 	.short	(.L_3123 - .L_3122)
.L_3122:
        /*000c*/ 	.word	0x00000000
        /*0010*/ 	.short	0x0000
        /*0012*/ 	.short	0x0000
        /*0014*/ 	.byte	0x00, 0xf0, 0xa1, 0x04


	//----- nvinfo : EIATTR_SPARSE_MMA_MASK
	.align		4
.L_3123:
        /*0018*/ 	.byte	0x03, 0x50
        /*001a*/ 	.short	0x0000


	//----- nvinfo : EIATTR_MAXREG_COUNT
	.align		4
        /*001c*/ 	.byte	0x03, 0x1b
        /*001e*/ 	.short	0x00ff


	//----- nvinfo : EIATTR_NUM_BARRIERS
	.align		4
        /*0020*/ 	.byte	0x02, 0x4c
        /*0022*/ 	.byte	0x01
	.zero		1


	//----- nvinfo : EIATTR_MERCURY_ISA_VERSION
	.align		4
        /*0024*/ 	.byte	0x03, 0x5f
        /*0026*/ 	.short	0x0101


	//----- nvinfo : EIATTR_COOP_GROUP_MASK_REGIDS
	.align		4
        /*0028*/ 	.byte	0x04, 0x29
        /*002a*/ 	.short	(.L_3125 - .L_3124)


	//   ....[0]....
.L_3124:
        /*002c*/ 	.word	0xffffffff


	//   ....[1]....
        /*0030*/ 	.word	0xffffffff


	//   ....[2]....
        /*0034*/ 	.word	0xffffffff


	//   ....[3]....
        /*0038*/ 	.word	0xffffffff


	//   ....[4]....
        /*003c*/ 	.word	0xffffffff


	//   ....[5]....
        /*0040*/ 	.word	0xffffffff


	//   ....[6]....
        /*0044*/ 	.word	0xffffffff


	//   ....[7]....
        /*0048*/ 	.word	0xffffffff


	//   ....[8]....
        /*004c*/ 	.word	0xffffffff


	//   ....[9]....
        /*0050*/ 	.word	0xffffffff


	//----- nvinfo : EIATTR_COOP_GROUP_INSTR_OFFSETS
	.align		4
.L_3125:
        /*0054*/ 	.byte	0x04, 0x28
        /*0056*/ 	.short	(.L_3127 - .L_3126)


	//   ....[0]....
.L_3126:
        /*0058*/ 	.word	0x00001ae0


	//   ....[1]....
        /*005c*/ 	.word	0x00001be0


	//   ....[2]....
        /*0060*/ 	.word	0x00001c10


	//   ....[3]....
        /*0064*/ 	.word	0x00001c50


	//   ....[4]....
        /*0068*/ 	.word	0x00001c60


	//   ....[5]....
        /*006c*/ 	.word	0x00001c90


	//   ....[6]....
        /*0070*/ 	.word	0x00001ca0


	//   ....[7]....
        /*0074*/ 	.word	0x00001cd0


	//   ....[8]....
        /*0078*/ 	.word	0x00001ce0


	//   ....[9]....
        /*007c*/ 	.word	0x00001d10


	//----- nvinfo : EIATTR_VRC_CTA_INIT_COUNT
	.align		4
.L_3127:
        /*0080*/ 	.byte	0x02, 0x4a
	.zero		1
	.zero		1


	//----- nvinfo : EIATTR_EXIT_INSTR_OFFSETS
	.align		4
        /*0084*/ 	.byte	0x04, 0x1c
        /*0086*/ 	.short	(.L_3129 - .L_3128)


	//   ....[0]....
.L_3128:
        /*0088*/ 	.word	0x00006220


	//   ....[1]....
        /*008c*/ 	.word	0x000062a0


	//----- nvinfo : EIATTR_MAX_THREADS
	.align		4
.L_3129:
        /*0090*/ 	.byte	0x04, 0x05
        /*0092*/ 	.short	(.L_3131 - .L_3130)
.L_3130:
        /*0094*/ 	.word	0x00000080
        /*0098*/ 	.word	0x00000001
        /*009c*/ 	.word	0x00000001


	//----- nvinfo : EIATTR_CRS_STACK_SIZE
	.align		4
.L_3131:
        /*00a0*/ 	.byte	0x04, 0x1e
        /*00a2*/ 	.short	(.L_3133 - .L_3132)
.L_3132:
        /*00a4*/ 	.word	0x00000000


	//----- nvinfo : EIATTR_CBANK_PARAM_SIZE
	.align		4
.L_3133:
        /*00a8*/ 	.byte	0x03, 0x19
        /*00aa*/ 	.short	0x0128


	//----- nvinfo : EIATTR_PARAM_CBANK
	.align		4
        /*00ac*/ 	.byte	0x04, 0x0a
        /*00ae*/ 	.short	(.L_3135 - .L_3134)
	.align		4
.L_3134:
        /*00b0*/ 	.word	index@(.nv.constant0._ZN10layer_norm13ln_bwd_kernelINS_13Kernel_traitsIf6__halfS2_S2_fjLj2560ELj1ELj1ELj4ELj8ENS_18Kernel_traits_baseILj2560EfS2_S2_S2_fjLj128EEEEELb1ELb0ELb0ELb0EEEvNS_9BwdParamsE)
        /*00b4*/ 	.short	0x0380
        /*00b6*/ 	.short	0x0128


	//----- nvinfo : EIATTR_SW_WAR
	.align		4
.L_3135:
        /*00b8*/ 	.byte	0x04, 0x36
        /*00ba*/ 	.short	(.L_3137 - .L_3136)
.L_3136:
        /*00bc*/ 	.word	0x00000008
.L_3137:


//--------------------- .nv.info._ZN10layer_norm13ln_bwd_kernelINS_13Kernel_traitsIf6__halfS2_S2_fjLj2560ELj1ELj1ELj4ELj8ENS_18Kernel_traits_baseILj2560EfS2_S2_S2_fjLj128EEEEELb1ELb0ELb0ELb1EEEvNS_9BwdParamsE --------------------------
	.section	.nv.info._ZN10layer_norm13ln_bwd_kernelINS_13Kernel_traitsIf6__halfS2_S2_fjLj2560ELj1ELj1ELj4ELj8ENS_18Kernel_traits_baseILj2560EfS2_S2_S2_fjLj128EEEEELb1ELb0ELb0ELb1EEEvNS_9BwdParamsE,"",@"SHT_CUDA_INFO"
	.sectionflags	@""
	.align	4


	//----- nvinfo : EIATTR_CUDA_API_VERSION
	.align		4
        /*0000*/ 	.byte	0x04, 0x37
        /*0002*/ 	.short	(.L_3139 - .L_3138)
.L_3138:
        /*0004*/ 	.word	0x00000082


	//----- nvinfo : EIATTR_KPARAM_INFO
	.align		4
.L_3139:
        /*0008*/ 	.byte	0x04, 0x17
        /*000a*/ 	.short	(.L_3141 - .L_3140)
.L_3140:
        /*000c*/ 	.word	0x00000000
        /*0010*/ 	.short	0x0000
        /*0012*/ 	.short	0x0000
        /*0014*/ 	.byte	0x00, 0xf0, 0xa1, 0x04


	//----- nvinfo : EIATTR_SPARSE_MMA_MASK
	.align		4
.L_3141:
        /*0018*/ 	.byte	0x03, 0x50
        /*001a*/ 	.short	0x0000


	//----- nvinfo : EIATTR_MAXREG_COUNT
	.align		4
        /*001c*/ 	.byte	0x03, 0x1b
        /*001e*/ 	.short	0x00ff


	//----- nvinfo : EIATTR_NUM_BARRIERS
	.align		4
        /*0020*/ 	.byte	0x02, 0x4c
        /*0022*/ 	.byte	0x01
	.zero		1


	//----- nvinfo : EIATTR_MERCURY_ISA_VERSION
	.align		4
        /*0024*/ 	.byte	0x03, 0x5f
        /*0026*/ 	.short	0x0101


	//----- nvinfo : EIATTR_COOP_GROUP_MASK_REGIDS
	.align		4
        /*0028*/ 	.byte	0x04, 0x29
        /*002a*/ 	.short	(.L_3143 - .L_3142)


	//   ....[0]....
.L_3142:
        /*002c*/ 	.word	0xffffffff


	//   ....[1]....
        /*0030*/ 	.word	0xffffffff


	//   ....[2]....
        /*0034*/ 	.word	0xffffffff


	//   ....[3]....
        /*0038*/ 	.word	0xffffffff


	//   ....[4]....
        /*003c*/ 	.word	0xffffffff


	//   ....[5]....
        /*0040*/ 	.word	0xffffffff


	//   ....[6]....
        /*0044*/ 	.word	0xffffffff


	//   ....[7]....
        /*0048*/ 	.word	0xffffffff


	//   ....[8]....
        /*004c*/ 	.word	0xffffffff


	//   ....[9]....
        /*0050*/ 	.word	0xffffffff


	//----- nvinfo : EIATTR_COOP_GROUP_INSTR_OFFSETS
	.align		4
.L_3143:
        /*0054*/ 	.byte	0x04, 0x28
        /*0056*/ 	.short	(.L_3145 - .L_3144)


	//   ....[0]....
.L_3144:
        /*0058*/ 	.word	0x00001330


	//   ....[1]....
        /*005c*/ 	.word	0x00001340


	//   ....[2]....
        /*0060*/ 	.word	0x000013b0


	//   ....[3]....
        /*0064*/ 	.word	0x000013c0


	//   ....[4]....
        /*0068*/ 	.word	0x000013f0


	//   ....[5]....
        /*006c*/ 	.word	0x00001400


	//   ....[6]....
        /*0070*/ 	.word	0x00001460


	//   ....[7]....
        /*0074*/ 	.word	0x00001470


	//   ....[8]....
        /*0078*/ 	.word	0x000014d0


	//   ....[9]....
        /*007c*/ 	.word	0x000014e0


	//----- nvinfo : EIATTR_VRC_CTA_INIT_COUNT
	.align		4
.L_3145:
        /*0080*/ 	.byte	0x02, 0x4a
	.zero		1
	.zero		1


	//----- nvinfo : EIATTR_EXIT_INSTR_OFFSETS
	.align		4
        /*0084*/ 	.byte	0x04, 0x1c
        /*0086*/ 	.short	(.L_3147 - .L_3146)


	//   ....[0]....
.L_3146:
        /*0088*/ 	.word	0x00005940


	//----- nvinfo : EIATTR_MAX_THREADS
	.align		4
.L_3147:
        /*008c*/ 	.byte	0x04, 0x05
        /*008e*/ 	.short	(.L_3149 - .L_3148)
.L_3148:
        /*0090*/ 	.word	0x00000080
        /*0094*/ 	.word	0x00000001
        /*0098*/ 	.word	0x00000001


	//----- nvinfo : EIATTR_CBANK_PARAM_SIZE
	.align		4
.L_3149:
        /*009c*/ 	.byte	0x03, 0x19
        /*009e*/ 	.short	0x0128


	//----- nvinfo : EIATTR_PARAM_CBANK
	.align		4
        /*00a0*/ 	.byte	0x04, 0x0a
        /*00a2*/ 	.short	(.L_3151 - .L_3150)
	.align		4
.L_3150:
        /*00a4*/ 	.word	index@(.nv.constant0._ZN10layer_norm13ln_bwd_kernelINS_13Kernel_traitsIf6__halfS2_S2_fjLj2560ELj1ELj1ELj4ELj8ENS_18Kernel_traits_baseILj2560EfS2_S2_S2_fjLj128EEEEELb1ELb0ELb0ELb1EEEvNS_9BwdParamsE)
        /*00a8*/ 	.short	0x0380
        /*00aa*/ 	.short	0x0128


	//----- nvinfo : EIATTR_SW_WAR
	.align		4
.L_3151:
        /*00ac*/ 	.byte	0x04, 0x36
        /*00ae*/ 	.short	(.L_3153 - .L_3152)
.L_3152:
        /*00b0*/ 	.word	0x00000008
.L_3153:


//--------------------- .nv.info._ZN10layer_norm22ln_bwd_finalize_kernelINS_22Kernel_traits_finalizeILj2560Ef6__halfS2_S2_fjLb0ELj1024ELj4ENS_18Kernel_traits_baseILj2560EfS2_S2_S2_fjLj1024EEEEELb0ELb0EEEvNS_9BwdParamsE --------------------------
	.section	.nv.info._ZN10layer_norm22ln_bwd_finalize_kernelINS_22Kernel_traits_finalizeILj2560Ef6__halfS2_S2_fjLb0ELj1024ELj4ENS_18Kernel_traits_baseILj2560EfS2_S2_S2_fjLj1024EEEEELb0ELb0EEEvNS_9BwdParamsE,"",@"SHT_CUDA_INFO"
	.sectionflags	@""
	.align	4


	//----- nvinfo : EIATTR_CUDA_API_VERSION
	.align		4
        /*0000*/ 	.byte	0x04, 0x37
        /*0002*/ 	.short	(.L_3155 - .L_3154)
.L_3154:
        /*0004*/ 	.word	0x00000082


	//----- nvinfo : EIATTR_KPARAM_INFO
	.align		4
.L_3155:
        /*0008*/ 	.byte	0x04, 0x17
        /*000a*/ 	.short	(.L_3157 - .L_3156)
.L_3156:
        /*000c*/ 	.word	0x00000000
        /*0010*/ 	.short	0x0000
        /*0012*/ 	.short	0x0000
        /*0014*/ 	.byte	0x00, 0xf0, 0xa1, 0x04


	//----- nvinfo : EIATTR_SPARSE_MMA_MASK
	.align		4
.L_3157:
        /*0018*/ 	.byte	0x03, 0x50
        /*001a*/ 	.short	0x0000


	//----- nvinfo : EIATTR_MAXREG_COUNT
	.align		4
        /*001c*/ 	.byte	0x03, 0x1b
        /*001e*/ 	.short	0x0040


	//----- nvinfo : EIATTR_NUM_BARRIERS
	.align		4
        /*0020*/ 	.byte	0x02, 0x4c
        /*0022*/ 	.byte	0x01
	.zero		1


	//----- nvinfo : EIATTR_MERCURY_ISA_VERSION
	.align		4
        /*0024*/ 	.byte	0x03, 0x5f
        /*0026*/ 	.short	0x0101


	//----- nvinfo : EIATTR_COOP_GROUP_MASK_REGIDS
	.align		4
        /*0028*/ 	.byte	0x04, 0x29
        /*002a*/ 	.short	(.L_3159 - .L_3158)


	//   ....[0]....
.L_3158:
        /*002c*/ 	.word	0xffffffff


	//   ....[1]....
        /*0030*/ 	.word	0xffffffff


	//   ....[2]....
        /*0034*/ 	.word	0xffffffff


	//   ....[3]....
        /*0038*/ 	.word	0xffffffff


	//   ....[4]....
        /*003c*/ 	.word	0xffffffff


	//   ....[5]....
        /*0040*/ 	.word	0xffffffff


	//   ....[6]....
        /*0044*/ 	.word	0xffffffff


	//   ....[7]....
        /*0048*/ 	.word	0xffffffff


	//   ....[8]....
        /*004c*/ 	.word	0xffffffff


	//   ....[9]....
        /*0050*/ 	.word	0xffffffff


	//----- nvinfo : EIATTR_COOP_GROUP_INSTR_OFFSETS
	.align		4
.L_3159:
        /*0054*/ 	.byte	0x04, 0x28
        /*0056*/ 	.short	(.L_3161 - .L_3160)


	//   ....[0]....
.L_3160:
        /*0058*/ 	.word	0x000015e0


	//   ....[1]....
        /*005c*/ 	.word	0x000015f0


	//   ....[2]....
        /*0060*/ 	.word	0x00001620


	//   ....[3]....
        /*0064*/ 	.word	0x00001630


	//   ....[4]....
        /*0068*/ 	.word	0x00001660


	//   ....[5]....
        /*006c*/ 	.word	0x00001670


	//   ....[6]....
        /*0070*/ 	.word	0x000016b0


	//   ....[7]....
        /*0074*/ 	.word	0x000016e0


	//   ....[8]....
        /*0078*/ 	.word	0x00001710


	//   ....[9]....
        /*007c*/ 	.word	0x00001720


	//----- nvinfo : EIATTR_VRC_CTA_INIT_COUNT
	.align		4
.L_3161:
        /*0080*/ 	.byte	0x02, 0x4a
	.zero		1
	.zero		1


	//----- nvinfo : EIATTR_EXIT_INSTR_OFFSETS
	.align		4
        /*0084*/ 	.byte	0x04, 0x1c
        /*0086*/ 	.short	(.L_3163 - .L_3162)


	//   ....[0]....
.L_3162:
        /*0088*/ 	.word	0x00000060


	//   ....[1]....
        /*008c*/ 	.word	0x00001780


	//   ....[2]....
        /*0090*/ 	.word	0x000017b0


	//   ....[3]....
        /*0094*/ 	.word	0x00001850


	//----- nvinfo : EIATTR_MAX_THREADS
	.align		4
.L_3163:
        /*0098*/ 	.byte	0x04, 0x05
        /*009a*/ 	.short	(.L_3165 - .L_3164)
.L_3164:
        /*009c*/ 	.word	0x00000400
        /*00a0*/ 	.word	0x00000001
        /*00a4*/ 	.word	0x00000001


	//----- nvinfo : EIATTR_CRS_STACK_SIZE
	.align		4
.L_3165:
        /*00a8*/ 	.byte	0x04, 0x1e
        /*00aa*/ 	.short	(.L_3167 - .L_3166)
.L_3166:
        /*00ac*/ 	.word	0x00000000


	//----- nvinfo : EIATTR_CBANK_PARAM_SIZE
	.align		4
.L_3167:
        /*00b0*/ 	.byte	0x03, 0x19
        /*00b2*/ 	.short	0x0128


	//----- nvinfo : EIATTR_PARAM_CBANK
	.align		4
        /*00b4*/ 	.byte	0x04, 0x0a
        /*00b6*/ 	.short	(.L_3169 - .L_3168)
	.align		4
.L_3168:
        /*00b8*/ 	.word	index@(.nv.constant0._ZN10layer_norm22ln_bwd_finalize_kernelINS_22Kernel_traits_finalizeILj2560Ef6__halfS2_S2_fjLb0ELj1024ELj4ENS_18Kernel_traits_baseILj2560EfS2_S2_S2_fjLj1024EEEEELb0ELb0EEEvNS_9BwdParamsE)
        /*00bc*/ 	.short	0x0380
        /*00be*/ 	.short	0x0128


	//----- nvinfo : EIATTR_SW_WAR
	.align		4
.L_3169:
        /*00c0*/ 	.byte	0x04, 0x36
        /*00c2*/ 	.short	(.L_3171 - .L_3170)
.L_3170:
        /*00c4*/ 	.word	0x00000008
.L_3171:


//--------------------- .nv.info._ZN10layer_norm13ln_bwd_kernelINS_13Kernel_traitsIf6__halfS2_S2_fjLj2560ELj1ELj1ELj4ELj8ENS_18Kernel_traits_baseILj2560EfS2_S2_S2_fjLj128EEEEELb1ELb0ELb1ELb0EEEvNS_9BwdParamsE --------------------------
	.section	.nv.info._ZN10layer_norm13ln_bwd_kernelINS_13Kernel_traitsIf6__halfS2_S2_fjLj2560ELj1ELj1ELj4ELj8ENS_18Kernel_traits_baseILj2560EfS2_S2_S2_fjLj128EEEEELb1ELb0ELb1ELb0EEEvNS_9BwdParamsE,"",@"SHT_CUDA_INFO"
	.sectionflags	@""
	.align	4


	//----- nvinfo : EIATTR_CUDA_API_VERSION
	.align		4
        /*0000*/ 	.byte	0x04, 0x37
        /*0002*/ 	.short	(.L_3173 - .L_3172)
.L_3172:
        /*0004*/ 	.word	0x00000082


	//----- nvinfo : EIATTR_KPARAM_INFO
	.align		4
.L_3173:
        /*0008*/ 	.byte	0x04, 0x17
        /*000a*/ 	.short	(.L_3175 - .L_3174)
.L_3174:
        /*000c*/ 	.word	0x00000000
        /*0010*/ 	.short	0x0000
        /*0012*/ 	.short	0x0000
        /*0014*/ 	.byte	0x00, 0xf0, 0xa1, 0x04


	//----- nvinfo : EIATTR_SPARSE_MMA_MASK
	.align		4
.L_3175:
        /*0018*/ 	.byte	0x03, 0x50
        /*001a*/ 	.short	0x0000


	//----- nvinfo : EIATTR_MAXREG_COUNT
	.align		4
        /*001c*/ 	.byte	0x03, 0x1b
        /*001e*/ 	.short	0x00ff


	//----- nvinfo : EIATTR_NUM_BARRIERS
	.align		4
        /*0020*/ 	.byte	0x02, 0x4c
        /*0022*/ 	.byte	0x01
	.zero		1


	//----- nvinfo : EIATTR_MERCURY_ISA_VERSION
	.align		4
        /*0024*/ 	.byte	0x03, 0x5f
        /*0026*/ 	.short	0x0101


	//----- nvinfo : EIATTR_COOP_GROUP_MASK_REGIDS
	.align		4
        /*0028*/ 	.byte	0x04, 0x29
        /*002a*/ 	.short	(.L_3177 - .L_3176)


	//   ....[0]....
.L_3176:
        /*002c*/ 	.word	0xffffffff


	//   ....[1]....
        /*0030*/ 	.word	0xffffffff


	//   ....[2]....
        /*0034*/ 	.word	0xffffffff


	//   ....[3]....
        /*0038*/ 	.word	0xffffffff


	//   ....[4]....
        /*003c*/ 	.word	0xffffffff


	//   ....[5]....
        /*0040*/ 	.word	0xffffffff


	//   ....[6]....
        /*0044*/ 	.word	0xffffffff


	//   ....[7]....
        /*0048*/ 	.word	0xffffffff


	//   ....[8]....
        /*004c*/ 	.word	0xffffffff


	//   ....[9]....
        /*0050*/ 	.word	0xffffffff


	//----- nvinfo : EIATTR_COOP_GROUP_INSTR_OFFSETS
	.align		4
.L_3177:
        /*0054*/ 	.byte	0x04, 0x28
        /*0056*/ 	.short	(.L_3179 - .L_3178)


	//   ....[0]....
.L_3178:
        /*0058*/ 	.word	0x000020f0


	//   ....[1]....
        /*005c*/ 	.word	0x00002120


	//   ....[2]....
        /*0060*/ 	.word	0x00002150


	//   ....[3]....
        /*0064*/ 	.word	0x00002160


	//   ....[4]....
        /*0068*/ 	.word	0x00002190


	//   ....[5]....
        /*006c*/ 	.word	0x000021a0


	//   ....[6]....
        /*0070*/ 	.word	0x000021d0


	//   ....[7]....
        /*0074*/ 	.word	0x000021e0


	//   ....[8]....
        /*0078*/ 	.word	0x00002210


	//   ....[9]....
        /*007c*/ 	.word	0x00002220


	//----- nvinfo : EIATTR_VRC_CTA_INIT_COUNT
	.align		4
.L_3179:
        /*0080*/ 	.byte	0x02, 0x4a
	.zero		1
	.zero		1


	//----- nvinfo : EIATTR_EXIT_INSTR_OFFSETS
	.align		4
        /*0084*/ 	.byte	0x04, 0x1c
        /*0086*/ 	.short	(.L_3181 - .L_3180)


	//   ....[0]....
.L_3180:
        /*0088*/ 	.word	0x00007080


	//   ....[1]....
        /*008c*/ 	.word	0x00007100


	//----- nvinfo : EIATTR_MAX_THREADS
	.align		4
.L_3181:
        /*0090*/ 	.byte	0x04, 0x05
        /*0092*/ 	.short	(.L_3183 - .L_3182)
.L_3182:
        /*0094*/ 	.word	0x00000080
        /*0098*/ 	.word	0x00000001
        /*009c*/ 	.word	0x00000001


	//----- nvinfo : EIATTR_CRS_STACK_SIZE
	.align		4
.L_3183:
        /*00a0*/ 	.byte	0x04, 0x1e
        /*00a2*/ 	.short	(.L_3185 - .L_3184)
.L_3184:
        /*00a4*/ 	.word	0x00000000


	//----- nvinfo : EIATTR_CBANK_PARAM_SIZE
	.align		4
.L_3185:
        /*00a8*/ 	.byte	0x03, 0x19
        /*00aa*/ 	.short	0x0128


	//----- nvinfo : EIATTR_PARAM_CBANK
	.align		4
        /*00ac*/ 	.byte	0x04, 0x0a
        /*00ae*/ 	.short	(.L_3187 - .L_3186)
	.align		4
.L_3186:
        /*00b0*/ 	.word	index@(.nv.constant0._ZN10layer_norm13ln_bwd_kernelINS_13Kernel_traitsIf6__halfS2_S2_fjLj2560ELj1ELj1ELj4ELj8ENS_18Kernel_traits_baseILj2560EfS2_S2_S2_fjLj128EEEEELb1ELb0ELb1ELb0EEEvNS_9BwdParamsE)
        /*00b4*/ 	.short	0x0380
        /*00b6*/ 	.short	0x0128


	//----- nvinfo : EIATTR_SW_WAR
	.align		4
.L_3187:
        /*00b8*/ 	.byte	0x04, 0x36
        /*00ba*/ 	.short	(.L_3189 - .L_3188)
.L_3188:
        /*00bc*/ 	.word	0x00000008
.L_3189:


//--------------------- .nv.info._ZN10layer_norm22ln_bwd_finalize_kernelINS_22Kernel_traits_finalizeILj2560Ef6__halfS2_S2_fjLb0ELj1024ELj4ENS_18Kernel_traits_baseILj2560EfS2_S2_S2_fjLj1024EEEEELb0ELb1EEEvNS_9BwdParamsE --------------------------
	.section	.nv.info._ZN10layer_norm22ln_bwd_finalize_kernelINS_22Kernel_traits_finalizeILj2560Ef6__halfS2_S2_fjLb0ELj1024ELj4ENS_18Kernel_traits_baseILj2560EfS2_S2_S2_fjLj1024EEEEELb0ELb1EEEvNS_9BwdParamsE,"",@"SHT_CUDA_INFO"
	.sectionflags	@""
	.align	4


	//----- nvinfo : EIATTR_CUDA_API_VERSION
	.align		4
        /*0000*/ 	.byte	0x04, 0x37
        /*0002*/ 	.short	(.L_3191 - .L_3190)
.L_3190:
        /*0004*/ 	.word	0x00000082


	//----- nvinfo : EIATTR_KPARAM_INFO
	.align		4
.L_3191:
        /*0008*/ 	.byte	0x04, 0x17
        /*000a*/ 	.short	(.L_3193 - .L_3192)
.L_3192:
        /*000c*/ 	.word	0x00000000
        /*0010*/ 	.short	0x0000
        /*0012*/ 	.short	0x0000
        /*0014*/ 	.byte	0x00, 0xf0, 0xa1, 0x04


	//----- nvinfo : EIATTR_SPARSE_MMA_MASK
	.align		4
.L_3193:
        /*0018*/ 	.byte	0x03, 0x50
        /*001a*/ 	.short	0x0000


	//----- nvinfo : EIATTR_MAXREG_COUNT
	.align		4
        /*001c*/ 	.byte	0x03, 0x1b
        /*001e*/ 	.short	0x0040


	//----- nvinfo : EIATTR_NUM_BARRIERS
	.align		4
        /*0020*/ 	.byte	0x02, 0x4c
        /*0022*/ 	.byte	0x01
	.zero		1


	//----- nvinfo : EIATTR_MERCURY_ISA_VERSION
	.align		4
        /*0024*/ 	.byte	0x03, 0x5f
        /*0026*/ 	.short	0x0101


	//----- nvinfo : EIATTR_COOP_GROUP_MASK_REGIDS
	.align		4
        /*0028*/ 	.byte	0x04, 0x29
        /*002a*/ 	.short	(.L_3195 - .L_3194)


	//   ....[0]....
.L_3194:
        /*002c*/ 	.word	0xffffffff


	//   ....[1]....
        /*0030*/ 	.word	0xffffffff


	//   ....[2]....
        /*0034*/ 	.word	0xffffffff


	//   ....[3]....
        /*0038*/ 	.word	0xffffffff


	//   ....[4]....
        /*003c*/ 	.word	0xffffffff


	//   ....[5]....
        /*0040*/ 	.word	0xffffffff


	//   ....[6]....
        /*0044*/ 	.word	0xffffffff


	//   ....[7]....
        /*0048*/ 	.word	0xffffffff


	//   ....[8]....
        /*004c*/ 	.word	0xffffffff


	//   ....[9]....
        /*0050*/ 	.word	0xffffffff


	//----- nvinfo : EIATTR_COOP_GROUP_INSTR_OFFSETS
	.align		4
.L_3195:
        /*0054*/ 	.byte	0x04, 0x28
        /*0056*/ 	.short	(.L_3197 - .L_3196)


	//   ....[0]....
.L_3196:
        /*0058*/ 	.word	0x00001630


	//   ....[1]....
        /*005c*/ 	.word	0x00001640


	//   ....[2]....
        /*0060*/ 	.word	0x00001670


	//   ....[3]....
        /*0064*/ 	.word	0x00001680


	//   ....[4]....
        /*0068*/ 	.word	0x000016b0


	//   ....[5]....
        /*006c*/ 	.word	0x000016c0


	//   ....[6]....
        /*0070*/ 	.word	0x000016f0


	//   ....[7]....
        /*0074*/ 	.word	0x00001710


	//   ....[8]....
        /*0078*/ 	.word	0x00001740


	//   ....[9]....
        /*007c*/ 	.word	0x00001750


	//----- nvinfo : EIATTR_VRC_CTA_INIT_COUNT
	.align		4
.L_3197:
        /*0080*/ 	.byte	0x02, 0x4a
	.zero		1
	.zero		1


	//----- nvinfo : EIATTR_EXIT_INSTR_OFFSETS
	.align		4
        /*0084*/ 	.byte	0x04, 0x1c
        /*0086*/ 	.short	(.L_3199 - .L_3198)


	//   ....[0]....
.L_3198:
        /*0088*/ 	.word	0x00000070


	//   ....[1]....
        /*008c*/ 	.word	0x000017b0


	//   ....[2]....
        /*0090*/ 	.word	0x00001860


	//----- nvinfo : EIATTR_MAX_THREADS
	.align		4
.L_3199:
        /*0094*/ 	.byte	0x04, 0x05
        /*0096*/ 	.short	(.L_3201 - .L_3200)
.L_3200:
        /*0098*/ 	.word	0x00000400
        /*009c*/ 	.word	0x00000001
        /*00a0*/ 	.word	0x00000001


	//----- nvinfo : EIATTR_CRS_STACK_SIZE
	.align		4
.L_3201:
        /*00a4*/ 	.byte	0x04, 0x1e
        /*00a6*/ 	.short	(.L_3203 - .L_3202)
.L_3202:
        /*00a8*/ 	.word	0x00000000


	//----- nvinfo : EIATTR_CBANK_PARAM_SIZE
	.align		4
.L_3203:
        /*00ac*/ 	.byte	0x03, 0x19
        /*00ae*/ 	.short	0x0128


	//----- nvinfo : EIATTR_PARAM_CBANK
	.align		4
        /*00b0*/ 	.byte	0x04, 0x0a
        /*00b2*/ 	.short	(.L_3205 - .L_3204)
	.align		4
.L_3204:
        /*00b4*/ 	.word	index@(.nv.constant0._ZN10layer_norm22ln_bwd_finalize_kernelINS_22Kernel_traits_finalizeILj2560Ef6__halfS2_S2_fjLb0ELj1024ELj4ENS_18Kernel_traits_baseILj2560EfS2_S2_S2_fjLj1024EEEEELb0ELb1EEEvNS_9BwdParamsE)
        /*00b8*/ 	.short	0x0380
        /*00ba*/ 	.short	0x0128


	//----- nvinfo : EIATTR_SW_WAR
	.align		4
.L_3205:
        /*00bc*/ 	.byte	0x04, 0x36
        /*00be*/ 	.short	(.L_3207 - .L_3206)
.L_3206:
        /*00c0*/ 	.word	0x00000008
.L_3207:


//--------------------- .nv.info._ZN10layer_norm13ln_bwd_kernelINS_13Kernel_traitsIf6__halfS2_S2_fjLj2560ELj1ELj1ELj4ELj8ENS_18Kernel_traits_baseILj2560EfS2_S2_S2_fjLj128EEEEELb1ELb0ELb1ELb1EEEvNS_9BwdParamsE --------------------------
	.section	.nv.info._ZN10layer_norm13ln_bwd_kernelINS_13Kernel_traitsIf6__halfS2_S2_fjLj2560ELj1ELj1ELj4ELj8ENS_18Kernel_traits_baseILj2560EfS2_S2_S2_fjLj128EEEEELb1ELb0ELb1ELb1EEEvNS_9BwdParamsE,"",@"SHT_CUDA_INFO"
	.sectionflags	@""
	.align	4


	//----- nvinfo : EIATTR_CUDA_API_VERSION
	.align		4
        /*0000*/ 	.byte	0x04, 0x37
        /*0002*/ 	.short	(.L_3209 - .L_3208)
.L_3208:
        /*0004*/ 	.word	0x00000082


	//----- nvinfo : EIATTR_KPARAM_INFO
	.align		4
.L_3209:
        /*0008*/ 	.byte	0x04, 0x17
        /*000a*/ 	.short	(.L_3211 - .L_3210)
.L_3210:
        /*000c*/ 	.word	0x00000000
        /*0010*/ 	.short	0x0000
        /*0012*/ 	.short	0x0000
        /*0014*/ 	.byte	0x00, 0xf0, 0xa1, 0x04


	//----- nvinfo : EIATTR_SPARSE_MMA_MASK
	.align		4
.L_3211:
        /*0018*/ 	.byte	0x03, 0x50
        /*001a*/ 	.short	0x0000


	//----- nvinfo : EIATTR_MAXREG_COUNT
	.align		4
        /*001c*/ 	.byte	0x03, 0x1b
        /*001e*/ 	.short	0x00ff


	//----- nvinfo : EIATTR_NUM_BARRIERS
	.align		4
        /*0020*/ 	.byte	0x02, 0x4c
        /*0022*/ 	.byte	0x01
	.zero		1


	//----- nvinfo : EIATTR_MERCURY_ISA_VERSION
	.align		4
        /*0024*/ 	.byte	0x03, 0x5f
        /*0026*/ 	.short	0x0101


	//----- nvinfo : EIATTR_COOP_GROUP_MASK_REGIDS
	.align		4
        /*0028*/ 	.byte	0x04, 0x29
        /*002a*/ 	.short	(.L_3213 - .L_3212)


	//   ....[0]....
.L_3212:
        /*002c*/ 	.word	0xffffffff


	//   ....[1]....
        /*0030*/ 	.word	0xffffffff


	//   ....[2]....
        /*0034*/ 	.word	0xffffffff


	//   ....[3]....
        /*0038*/ 	.word	0xffffffff


	//   ....[4]....
        /*003c*/ 	.word	0xffffffff


	//   ....[5]....
        /*0040*/ 	.word	0xffffffff


	//   ....[6]....
        /*0044*/ 	.word	0xffffffff


	//   ....[7]....
        /*0048*/ 	.word	0xffffffff


	//   ....[8]....
        /*004c*/ 	.word	0xffffffff


	//   ....[9]....
        /*0050*/ 	.word	0xffffffff


	//----- nvinfo : EIATTR_COOP_GROUP_INSTR_OFFSETS
	.align		4
.L_3213:
        /*0054*/ 	.byte	0x04, 0x28
        /*0056*/ 	.short	(.L_3215 - .L_3214)


	//   ....[0]....
.L_3214:
        /*0058*/ 	.word	0x000019d0


	//   ....[1]....
        /*005c*/ 	.word	0x00001a00


	//   ....[2]....
        /*0060*/ 	.word	0x00001a30


	//   ....[3]....
        /*0064*/ 	.word	0x00001a40


	//   ....[4]....
        /*0068*/ 	.word	0x00001a70


	//   ....[5]....
        /*006c*/ 	.word	0x00001a80


	//   ....[6]....
        /*0070*/ 	.word	0x00001ab0


	//   ....[7]....
        /*0074*/ 	.word	0x00001ac0


	//   ....[8]....
        /*0078*/ 	.word	0x00001af0


	//   ....[9]....
        /*007c*/ 	.word	0x00001b00


	//----- nvinfo : EIATTR_VRC_CTA_INIT_COUNT
	.align		4
.L_3215:
        /*0080*/ 	.byte	0x02, 0x4a
	.zero		1
	.zero		1


	//----- nvinfo : EIATTR_EXIT_INSTR_OFFSETS
	.align		4
        /*0084*/ 	.byte	0x04, 0x1c
        /*0086*/ 	.short	(.L_3217 - .L_3216)


	//   ....[0]....
.L_3216:
        /*0088*/ 	.word	0x000066f0


	//----- nvinfo : EIATTR_MAX_THREADS
	.align		4
.L_3217:
        /*008c*/ 	.byte	0x04, 0x05
        /*008e*/ 	.short	(.L_3219 - .L_3218)
.L_3218:
        /*0090*/ 	.word	0x00000080
        /*0094*/ 	.word	0x00000001
        /*0098*/ 	.word	0x00000001


	//----- nvinfo : EIATTR_CRS_STACK_SIZE
	.align		4
.L_3219:
        /*009c*/ 	.byte	0x04, 0x1e
        /*009e*/ 	.short	(.L_3221 - .L_3220)
.L_3220:
        /*00a0*/ 	.word	0x00000000


	//----- nvinfo : EIATTR_CBANK_PARAM_SIZE
	.align		4
.L_3221:
        /*00a4*/ 	.byte	0x03, 0x19
        /*00a6*/ 	.short	0x0128


	//----- nvinfo : EIATTR_PARAM_CBANK
	.align		4
        /*00a8*/ 	.byte	0x04, 0x0a
        /*00aa*/ 	.short	(.L_3223 - .L_3222)
	.align		4
.L_3222:
        /*00ac*/ 	.word	index@(.nv.constant0._ZN10layer_norm13ln_bwd_kernelINS_13Kernel_traitsIf6__halfS2_S2_fjLj2560ELj1ELj1ELj4ELj8ENS_18Kernel_traits_baseILj2560EfS2_S2_S2_fjLj128EEEEELb1ELb0ELb1ELb1EEEvNS_9BwdParamsE)
        /*00b0*/ 	.short	0x0380
        /*00b2*/ 	.short	0x0128


	//----- nvinfo : EIATTR_SW_WAR
	.align		4
.L_3223:
        /*00b4*/ 	.byte	0x04, 0x36
        /*00b6*/ 	.short	(.L_3225 - .L_3224)
.L_3224:
        /*00b8*/ 	.word	0x00000008
.L_3225:


//--------------------- .nv.info._ZN10layer_norm13ln_bwd_kernelINS_13Kernel_traitsIf6__halfS2_S2_fjLj2560ELj1ELj1ELj4ELj8ENS_18Kernel_traits_baseILj2560EfS2_S2_S2_fjLj128EEEEELb1ELb1ELb0ELb0EEEvNS_9BwdParamsE --------------------------
	.section	.nv.info._ZN10layer_norm13ln_bwd_kernelINS_13Kernel_traitsIf6__halfS2_S2_fjLj2560ELj1ELj1ELj4ELj8ENS_18Kernel_traits_baseILj2560EfS2_S2_S2_fjLj128EEEEELb1ELb1ELb0ELb0EEEvNS_9BwdParamsE,"",@"SHT_CUDA_INFO"
	.sectionflags	@""
	.align	4


	//----- nvinfo : EIATTR_CUDA_API_VERSION
	.align		4
        /*0000*/ 	.byte	0x04, 0x37
        /*0002*/ 	.short	(.L_3227 - .L_3226)
.L_3226:
        /*0004*/ 	.word	0x00000082


	//----- nvinfo : EIATTR_KPARAM_INFO
	.align		4
.L_3227:
        /*0008*/ 	.byte	0x04, 0x17
        /*000a*/ 	.short	(.L_3229 - .L_3228)
.L_3228:
        /*000c*/ 	.word	0x00000000
        /*0010*/ 	.short	0x0000
        /*0012*/ 	.short	0x0000
        /*0014*/ 	.byte	0x00, 0xf0, 0xa1, 0x04


	//----- nvinfo : EIATTR_SPARSE_MMA_MASK
	.align		4
.L_3229:
        /*0018*/ 	.byte	0x03, 0x50
        /*001a*/ 	.short	0x0000


	//----- nvinfo : EIATTR_MAXREG_COUNT
	.align		4
        /*001c*/ 	.byte	0x03, 0x1b
        /*001e*/ 	.short	0x00ff


	//----- nvinfo : EIATTR_NUM_BARRIERS
	.align		4
        /*0020*/ 	.byte	0x02, 0x4c
        /*0022*/ 	.byte	0x01
	.zero		1


	//----- nvinfo : EIATTR_MERCURY_ISA_VERSION
	.align		4
        /*0024*/ 	.byte	0x03, 0x5f
        /*0026*/ 	.short	0x0101


	//----- nvinfo : EIATTR_COOP_GROUP_MASK_REGIDS
	.align		4
        /*0028*/ 	.byte	0x04, 0x29
        /*002a*/ 	.short	(.L_3231 - .L_3230)


	//   ....[0]....
.L_3230:
        /*002c*/ 	.word	0xffffffff


	//   ....[1]....
        /*0030*/ 	.word	0xffffffff


	//   ....[2]....
        /*0034*/ 	.word	0xffffffff


	//   ....[3]....
        /*0038*/ 	.word	0xffffffff


	//   ....[4]....
        /*003c*/ 	.word	0xffffffff


	//   ....[5]....
        /*0040*/ 	.word	0xffffffff


	//   ....[6]....
        /*0044*/ 	.word	0xffffffff


	//   ....[7]....
        /*0048*/ 	.word	0xffffffff


	//   ....[8]....
        /*004c*/ 	.word	0xffffffff


	//   ....[9]....
        /*0050*/ 	.word	0xffffffff


	//----- nvinfo : EIATTR_COOP_GROUP_INSTR_OFFSETS
	.align		4
.L_3231:
        /*0054*/ 	.byte	0x04, 0x28
        /*0056*/ 	.short	(.L_3233 - .L_3232)


	//   ....[0]....
.L_3232:
        /*0058*/ 	.word	0x00001c60


	//   ....[1]....
        /*005c*/ 	.word	0x00001c90


	//   ....[2]....
        /*0060*/ 	.word	0x00001cc0


	//   ....[3]....
        /*0064*/ 	.word	0x00001cd0


	//   ....[4]....
        /*0068*/ 	.word	0x00001d00


	//   ....[5]....
        /*006c*/ 	.word	0x00001d10


	//   ....[6]....
        /*0070*/ 	.word	0x00001d40


	//   ....[7]....
        /*0074*/ 	.word	0x00001d50


	//   ....[8]....
        /*0078*/ 	.word	0x00001d80


	//   ....[9]....
        /*007c*/ 	.word	0x00001d90


	//----- nvinfo : EIATTR_VRC_CTA_INIT_COUNT
	.align		4
.L_3233:
        /*0080*/ 	.byte	0x02, 0x4a
	.zero		1
	.zero		1


	//----- nvinfo : EIATTR_EXIT_INSTR_OFFSETS
	.align		4
        /*0084*/ 	.byte	0x04, 0x1c
        /*0086*/ 	.short	(.L_3235 - .L_3234)


	//   ....[0]....
.L_3234:
        /*0088*/ 	.word	0x00008710


	//   ....[1]....
        /*008c*/ 	.word	0x000087b0


	//----- nvinfo : EIATTR_MAX_THREADS
	.align		4
.L_3235:
        /*0090*/ 	.byte	0x04, 0x05
        /*0092*/ 	.short	(.L_3237 - .L_3236)
.L_3236:
        /*0094*/ 	.word	0x00000080
        /*0098*/ 	.word	0x00000001
        /*009c*/ 	.word	0x00000001


	//----- nvinfo : EIATTR_CRS_STACK_SIZE
	.align		4
.L_3237:
        /*00a0*/ 	.byte	0x04, 0x1e
        /*00a2*/ 	.short	(.L_3239 - .L_3238)
.L_3238:
        /*00a4*/ 	.word	0x00000000


	//----- nvinfo : EIATTR_CBANK_PARAM_SIZE
	.align		4
.L_3239:
        /*00a8*/ 	.byte	0x03, 0x19
        /*00aa*/ 	.short	0x0128


	//----- nvinfo : EIATTR_PARAM_CBANK
	.align		4
        /*00ac*/ 	.byte	0x04, 0x0a
        /*00ae*/ 	.short	(.L_3241 - .L_3240)
	.align		4
.L_3240:
        /*00b0*/ 	.word	index@(.nv.constant0._ZN10layer_norm13ln_bwd_kernelINS_13Kernel_traitsIf6__halfS2_S2_fjLj2560ELj1ELj1ELj4ELj8ENS_18Kernel_traits_baseILj2560EfS2_S2_S2_fjLj128EEEEELb1ELb1ELb0ELb0EEEvNS_9BwdParamsE)
        /*00b4*/ 	.short	0x0380
        /*00b6*/ 	.short	0x0128


	//----- nvinfo : EIATTR_SW_WAR
	.align		4
.L_3241:
        /*00b8*/ 	.byte	0x04, 0x36
        /*00ba*/ 	.short	(.L_3243 - .L_3242)
.L_3242:
        /*00bc*/ 	.word	0x00000008
.L_3243:


//--------------------- .nv.info._ZN10layer_norm13ln_bwd_kernelINS_13Kernel_traitsIf6__halfS2_S2_fjLj2560ELj1ELj1ELj4ELj8ENS_18Kernel_traits_baseILj2560EfS2_S2_S2_fjLj128EEEEELb1ELb1ELb0ELb1EEEvNS_9BwdParamsE --------------------------
	.section	.nv.info._ZN10layer_norm13ln_bwd_kernelINS_13Kernel_traitsIf6__halfS2_S2_fjLj2560ELj1ELj1ELj4ELj8ENS_18Kernel_traits_baseILj2560EfS2_S2_S2_fjLj128EEEEELb1ELb1ELb0ELb1EEEvNS_9BwdParamsE,"",@"SHT_CUDA_INFO"
	.sectionflags	@""
	.align	4


	//----- nvinfo : EIATTR_CUDA_API_VERSION
	.align		4
        /*0000*/ 	.byte	0x04, 0x37
        /*0002*/ 	.short	(.L_3245 - .L_3244)
.L_3244:
        /*0004*/ 	.word	0x00000082


	//----- nvinfo : EIATTR_KPARAM_INFO
	.align		4
.L_3245:
        /*0008*/ 	.byte	0x04, 0x17
        /*000a*/ 	.short	(.L_3247 - .L_3246)
.L_3246:
        /*000c*/ 	.word	0x00000000
        /*0010*/ 	.short	0x0000
        /*0012*/ 	.short	0x0000
        /*0014*/ 	.byte	0x00, 0xf0, 0xa1, 0x04


	//----- nvinfo : EIATTR_SPARSE_MMA_MASK
	.align		4
.L_3247:
        /*0018*/ 	.byte	0x03, 0x50
        /*001a*/ 	.short	0x0000


	//----- nvinfo : EIATTR_MAXREG_COUNT
	.align		4
        /*001c*/ 	.byte	0x03, 0x1b
        /*001e*/ 	.short	0x00ff


	//----- nvinfo : EIATTR_NUM_BARRIERS
	.align		4
        /*0020*/ 	.byte	0x02, 0x4c
        /*0022*/ 	.byte	0x01
	.zero		1


	//----- nvinfo : EIATTR_MERCURY_ISA_VERSION
	.align		4
        /*0024*/ 	.byte	0x03, 0x5f
        /*0026*/ 	.short	0x0101


	//----- nvinfo : EIATTR_COOP_GROUP_MASK_REGIDS
	.align		4
        /*0028*/ 	.byte	0x04, 0x29
        /*002a*/ 	.short	(.L_3249 - .L_3248)


	//   ....[0]....
.L_3248:
        /*002c*/ 	.word	0xffffffff


	//   ....[1]....
        /*0030*/ 	.word	0xffffffff


	//   ....[2]....
        /*0034*/ 	.word	0xffffffff


	//   ....[3]....
        /*0038*/ 	.word	0xffffffff


	//   ....[4]....
        /*003c*/ 	.word	0xffffffff


	//   ....[5]....
        /*0040*/ 	.word	0xffffffff


	//   ....[6]....
        /*0044*/ 	.word	0xffffffff


	//   ....[7]....
        /*0048*/ 	.word	0xffffffff


	//   ....[8]....
        /*004c*/ 	.word	0xffffffff


	//   ....[9]....
        /*0050*/ 	.word	0xffffffff


	//----- nvinfo : EIATTR_COOP_GROUP_INSTR_OFFSETS
	.align		4
.L_3249:
        /*0054*/ 	.byte	0x04, 0x28
        /*0056*/ 	.short	(.L_3251 - .L_3250)


	//   ....[0]....
.L_3250:
        /*0058*/ 	.word	0x00001520


	//   ....[1]....
        /*005c*/ 	.word	0x00001530


	//   ....[2]....
        /*0060*/ 	.word	0x00001560


	//   ....[3]....
        /*0064*/ 	.word	0x00001570


	//   ....[4]....
        /*0068*/ 	.word	0x000015a0


	//   ....[5]....
        /*006c*/ 	.word	0x000015b0


	//   ....[6]....
        /*0070*/ 	.word	0x00001610


	//   ....[7]....
        /*0074*/ 	.word	0x00001620


	//   ....[8]....
        /*0078*/ 	.word	0x00001680


	//   ....[9]....
        /*007c*/ 	.word	0x00001690


	//----- nvinfo : EIATTR_VRC_CTA_INIT_COUNT
	.align		4
.L_3251:
        /*0080*/ 	.byte	0x02, 0x4a
	.zero		1
	.zero		1


	//----- nvinfo : EIATTR_EXIT_INSTR_OFFSETS
	.align		4
        /*0084*/ 	.byte	0x04, 0x1c
        /*0086*/ 	.short	(.L_3253 - .L_3252)


	//   ....[0]....
.L_3252:
        /*0088*/ 	.word	0x00007800


	//----- nvinfo : EIATTR_MAX_THREADS
	.align		4
.L_3253:
        /*008c*/ 	.byte	0x04, 0x05
        /*008e*/ 	.short	(.L_3255 - .L_3254)
.L_3254:
        /*0090*/ 	.word	0x00000080
        /*0094*/ 	.word	0x00000001
        /*0098*/ 	.word	0x00000001


	//----- nvinfo : EIATTR_CBANK_PARAM_SIZE
	.align		4
.L_3255:
        /*009c*/ 	.byte	0x03, 0x19
        /*009e*/ 	.short	0x0128


	//----- nvinfo : EIATTR_PARAM_CBANK
	.align		4
        /*00a0*/ 	.byte	0x04, 0x0a
        /*00a2*/ 	.short	(.L_3257 - .L_3256)
	.align		4
.L_3256:
        /*00a4*/ 	.word	index@(.nv.constant0._ZN10layer_norm13ln_bwd_kernelINS_13Kernel_traitsIf6__halfS2_S2_fjLj2560ELj1ELj1ELj4ELj8ENS_18Kernel_traits_baseILj2560EfS2_S2_S2_fjLj128EEEEELb1ELb1ELb0ELb1EEEvNS_9BwdParamsE)
        /*00a8*/ 	.short	0x0380
        /*00aa*/ 	.short	0x0128


	//----- nvinfo : EIATTR_SW_WAR
	.align		4
.L_3257:
        /*00ac*/ 	.byte	0x04, 0x36
        /*00ae*/ 	.short	(.L_3259 - .L_3258)
.L_3258:
        /*00b0*/ 	.word	0x00000008
.L_3259:


//--------------------- .nv.info._ZN10layer_norm22ln_bwd_finalize_kernelINS_22Kernel_traits_finalizeILj2560Ef6__halfS2_S2_fjLb1ELj1024ELj4ENS_18Kernel_traits_baseILj2560EfS2_S2_S2_fjLj1024EEEEELb1ELb0EEEvNS_9BwdParamsE --------------------------
	.section	.nv.info._ZN10layer_norm22ln_bwd_finalize_kernelINS_22Kernel_traits_finalizeILj2560Ef6__halfS2_S2_fjLb1ELj1024ELj4ENS_18Kernel_traits_baseILj2560EfS2_S2_S2_fjLj1024EEEEELb1ELb0EEEvNS_9BwdParamsE,"",@"SHT_CUDA_INFO"
	.sectionflags	@""
	.align	4


	//----- nvinfo : EIATTR_CUDA_API_VERSION
	.align		4
        /*0000*/ 	.byte	0x04, 0x37
        /*0002*/ 	.short	(.L_3261 - .L_3260)
.L_3260:
        /*0004*/ 	.word	0x00000082


	//----- nvinfo : EIATTR_KPARAM_INFO
	.align		4
.L_3261:
        /*0008*/ 	.byte	0x04, 0x17
        /*000a*/ 	.short	(.L_3263 - .L_3262)
.L_3262:
        /*000c*/ 	.word	0x00000000
        /*0010*/ 	.short	0x0000
        /*0012*/ 	.short	0x0000
        /*0014*/ 	.byte	0x00, 0xf0, 0xa1, 0x04


	//----- nvinfo : EIATTR_SPARSE_MMA_MASK
	.align		4
.L_3263:
        /*0018*/ 	.byte	0x03, 0x50
        /*001a*/ 	.short	0x0000


	//----- nvinfo : EIATTR_MAXREG_COUNT
	.align		4
        /*001c*/ 	.byte	0x03, 0x1b
        /*001e*/ 	.short	0x0040


	//----- nvinfo : EIATTR_NUM_BARRIERS
	.align		4
        /*0020*/ 	.byte	0x02, 0x4c
        /*0022*/ 	.byte	0x01
	.zero		1


	//----- nvinfo : EIATTR_MERCURY_ISA_VERSION
	.align		4
        /*0024*/ 	.byte	0x03, 0x5f
        /*0026*/ 	.short	0x0101


	//----- nvinfo : EIATTR_COOP_GROUP_MASK_REGIDS
	.align		4
        /*0028*/ 	.byte	0x04, 0x29
        /*002a*/ 	.short	(.L_3265 - .L_3264)


	//   ....[0]....
.L_3264:
        /*002c*/ 	.word	0xffffffff


	//   ....[1]....
        /*0030*/ 	.word	0xffffffff


	//   ....[2]....
        /*0034*/ 	.word	0xffffffff


	//   ....[3]....
        /*0038*/ 	.word	0xffffffff


	//   ....[4]....
        /*003c*/ 	.word	0xffffffff


	//   ....[5]....
        /*0040*/ 	.word	0xffffffff


	//   ....[6]....
        /*0044*/ 	.word	0xffffffff


	//   ....[7]....
        /*0048*/ 	.word	0xffffffff


	//   ....[8]....
        /*004c*/ 	.word	0xffffffff


	//   ....[9]....
        /*0050*/ 	.word	0xffffffff


	//   ....[10]....
        /*0054*/ 	.word	0xffffffff


	//   ....[11]....
        /*0058*/ 	.word	0xffffffff


	//   ....[12]....
        /*005c*/ 	.word	0xffffffff


	//   ....[13]....
        /*0060*/ 	.word	0xffffffff


	//   ....[14]....
        /*0064*/ 	.word	0xffffffff


	//----- nvinfo : EIATTR_COOP_GROUP_INSTR_OFFSETS
	.align		4
.L_3265:
        /*0068*/ 	.byte	0x04, 0x28
        /*006a*/ 	.short	(.L_3267 - .L_3266)


	//   ....[0]....
.L_3266:
        /*006c*/ 	.word	0x00001040


	//   ....[1]....
        /*0070*/ 	.word	0x00001050


	//   ....[2]....
        /*0074*/ 	.word	0x00001060


	//   ....[3]....
        /*0078*/ 	.word	0x00001090


	//   ....[4]....
        /*007c*/ 	.word	0x000010b0


	//   ....[5]....
        /*0080*/ 	.word	0x000010c0


	//   ....[6]....
        /*0084*/ 	.word	0x000010f0


	//   ....[7]....
        /*0088*/ 	.word	0x00001110


	//   ....[8]....
        /*008c*/ 	.word	0x00001120


	//   ....[9]....
        /*0090*/ 	.word	0x00001160


	//   ....[10]....
        /*0094*/ 	.word	0x00001190


	//   ....[11]....
        /*0098*/ 	.word	0x000011a0


	//   ....[12]....
        /*009c*/ 	.word	0x000011e0


	//   ....[13]....
        /*00a0*/ 	.word	0x00001200


	//   ....[14]....
        /*00a4*/ 	.word	0x00001210


	//----- nvinfo : EIATTR_VRC_CTA_INIT_COUNT
	.align		4
.L_3267:
        /*00a8*/ 	.byte	0x02, 0x4a
	.zero		1
	.zero		1


	//----- nvinfo : EIATTR_EXIT_INSTR_OFFSETS
	.align		4
        /*00ac*/ 	.byte	0x04, 0x1c
        /*00ae*/ 	.short	(.L_3269 - .L_3268)


	//   ....[0]....
.L_3268:
        /*00b0*/ 	.word	0x00000060


	//   ....[1]....
        /*00b4*/ 	.word	0x00001290


	//   ....[2]....
        /*00b8*/ 	.word	0x000012c0


	//   ....[3]....
        /*00bc*/ 	.word	0x000013a0


	//----- nvinfo : EIATTR_MAX_THREADS
	.align		4
.L_3269:
        /*00c0*/ 	.byte	0x04, 0x05
        /*00c2*/ 	.short	(.L_3271 - .L_3270)
.L_3270:
        /*00c4*/ 	.word	0x00000400
        /*00c8*/ 	.word	0x00000001
        /*00cc*/ 	.word	0x00000001


	//----- nvinfo : EIATTR_CRS_STACK_SIZE
	.align		4
.L_3271:
        /*00d0*/ 	.byte	0x04, 0x1e
        /*00d2*/ 	.short	(.L_3273 - .L_3272)
.L_3272:
        /*00d4*/ 	.word	0x00000000


	//----- nvinfo : EIATTR_CBANK_PARAM_SIZE
	.align		4
.L_3273:
        /*00d8*/ 	.byte	0x03, 0x19
        /*00da*/ 	.short	0x0128


	//----- nvinfo : EIATTR_PARAM_CBANK
	.align		4
        /*00dc*/ 	.byte	0x04, 0x0a
        /*00de*/ 	.short	(.L_3275 - .L_3274)
	.align		4
.L_3274:
        /*00e0*/ 	.word	index@(.nv.constant0._ZN10layer_norm22ln_bwd_finalize_kernelINS_22Kernel_traits_finalizeILj2560Ef6__halfS2_S2_fjLb1ELj1024ELj4ENS_18Kernel_traits_baseILj2560EfS2_S2_S2_fjLj1024EEEEELb1ELb0EEEvNS_9BwdParamsE)
        /*00e4*/ 	.short	0x0380
        /*00e6*/ 	.short	0x0128


	//----- nvinfo : EIATTR_SW_WAR
	.align		4
.L_3275:
        /*00e8*/ 	.byte	0x04, 0x36
        /*00ea*/ 	.short	(.L_3277 - .L_3276)
.L_3276:
        /*00ec*/ 	.word	0x00000008
.L_3277:


//--------------------- .nv.info._ZN10layer_norm13ln_bwd_kernelINS_13Kernel_traitsIf6__halfS2_S2_fjLj2560ELj1ELj1ELj4ELj8ENS_18Kernel_traits_baseILj2560EfS2_S2_S2_fjLj128EEEEELb1ELb1ELb1ELb0EEEvNS_9BwdParamsE --------------------------
	.section	.nv.info._ZN10layer_norm13ln_bwd_kernelINS_13Kernel_traitsIf6__halfS2_S2_fjLj2560ELj1ELj1ELj4ELj8ENS_18Kernel_traits_baseILj2560EfS2_S2_S2_fjLj128EEEEELb1ELb1ELb1ELb0EEEvNS_9BwdParamsE,"",@"SHT_CUDA_INFO"
	.sectionflags	@""
	.align	4


	//----- nvinfo : EIATTR_CUDA_API_VERSION
	.align		4
        /*0000*/ 	.byte	0x04, 0x37
        /*0002*/ 	.short	(.L_3279 - .L_3278)
.L_3278:
        /*0004*/ 	.word	0x00000082


	//----- nvinfo : EIATTR_KPARAM_INFO
	.align		4
.L_3279:
        /*0008*/ 	.byte	0x04, 0x17
        /*000a*/ 	.short	(.L_3281 - .L_3280)
.L_3280:
        /*000c*/ 	.word	0x00000000
        /*0010*/ 	.short	0x0000
        /*0012*/ 	.short	0x0000
        /*0014*/ 	.byte	0x00, 0xf0, 0xa1, 0x04


	//----- nvinfo : EIATTR_SPARSE_MMA_MASK
	.align		4
.L_3281:
        /*0018*/ 	.byte	0x03, 0x50
        /*001a*/ 	.short	0x0000


	//----- nvinfo : EIATTR_MAXREG_COUNT
	.align		4
        /*001c*/ 	.byte	0x03, 0x1b
        /*001e*/ 	.short	0x00ff


	//----- nvinfo : EIATTR_NUM_BARRIERS
	.align		4
        /*0020*/ 	.byte	0x02, 0x4c
        /*0022*/ 	.byte	0x01
	.zero		1


	//----- nvinfo : EIATTR_MERCURY_ISA_VERSION
	.align		4
        /*0024*/ 	.byte	0x03, 0x5f
        /*0026*/ 	.short	0x0101


	//----- nvinfo : EIATTR_COOP_GROUP_MASK_REGIDS
	.align		4
        /*0028*/ 	.byte	0x04, 0x29
        /*002a*/ 	.short	(.L_3283 - .L_3282)


	//   ....[0]....
.L_3282:
        /*002c*/ 	.word	0xffffffff


	//   ....[1]....
        /*0030*/ 	.word	0xffffffff


	//   ....[2]....
        /*0034*/ 	.word	0xffffffff


	//   ....[3]....
        /*0038*/ 	.word	0xffffffff


	//   ....[4]....
        /*003c*/ 	.word	0xffffffff


	//   ....[5]....
        /*0040*/ 	.word	0xffffffff


	//   ....[6]....
        /*0044*/ 	.word	0xffffffff


	//   ....[7]....
        /*0048*/ 	.word	0xffffffff


	//   ....[8]....
        /*004c*/ 	.word	0xffffffff


	//   ....[9]....
        /*0050*/ 	.word	0xffffffff


	//----- nvinfo : EIATTR_COOP_GROUP_INSTR_OFFSETS
	.align		4
.L_3283:
        /*0054*/ 	.byte	0x04, 0x28
        /*0056*/ 	.short	(.L_3285 - .L_3284)


	//   ....[0]....
.L_3284:
        /*0058*/ 	.word	0x00002310


	//   ....[1]....
        /*005c*/ 	.word	0x00002340


	//   ....[2]....
        /*0060*/ 	.word	0x00002370


	//   ....[3]....
        /*0064*/ 	.word	0x00002380


	//   ....[4]....
        /*0068*/ 	.word	0x000023b0


	//   ....[5]....
        /*006c*/ 	.word	0x000023c0


	//   ....[6]....
        /*0070*/ 	.word	0x000023f0


	//   ....[7]....
        /*0074*/ 	.word	0x00002400


	//   ....[8]....
        /*0078*/ 	.word	0x00002430


	//   ....[9]....
        /*007c*/ 	.word	0x00002440


	//----- nvinfo : EIATTR_VRC_CTA_INIT_COUNT
	.align		4
.L_3285:
        /*0080*/ 	.byte	0x02, 0x4a
	.zero		1
	.zero		1


	//----- nvinfo : EIATTR_EXIT_INSTR_OFFSETS
	.align		4
        /*0084*/ 	.byte	0x04, 0x1c
        /*0086*/ 	.short	(.L_3287 - .L_3286)


	//   ....[0]....
.L_3286:
        /*0088*/ 	.word	0x00009ae0


	//   ....[1]....
        /*008c*/ 	.word	0x00009b80


	//----- nvinfo : EIATTR_MAX_THREADS
	.align		4
.L_3287:
        /*0090*/ 	.byte	0x04, 0x05
        /*0092*/ 	.short	(.L_3289 - .L_3288)
.L_3288:
        /*0094*/ 	.word	0x00000080
        /*0098*/ 	.word	0x00000001
        /*009c*/ 	.word	0x00000001


	//----- nvinfo : EIATTR_CRS_STACK_SIZE
	.align		4
.L_3289:
        /*00a0*/ 	.byte	0x04, 0x1e
        /*00a2*/ 	.short	(.L_3291 - .L_3290)
.L_3290:
        /*00a4*/ 	.word	0x00000000


	//----- nvinfo : EIATTR_CBANK_PARAM_SIZE
	.align		4
.L_3291:
        /*00a8*/ 	.byte	0x03, 0x19
        /*00aa*/ 	.short	0x0128


	//----- nvinfo : EIATTR_PARAM_CBANK
	.align		4
        /*00ac*/ 	.byte	0x04, 0x0a
        /*00ae*/ 	.short	(.L_3293 - .L_3292)
	.align		4
.L_3292:
        /*00b0*/ 	.word	index@(.nv.constant0._ZN10layer_norm13ln_bwd_kernelINS_13Kernel_traitsIf6__halfS2_S2_fjLj2560ELj1ELj1ELj4ELj8ENS_18Kernel_traits_baseILj2560EfS2_S2_S2_fjLj128EEEEELb1ELb1ELb1ELb0EEEvNS_9BwdParamsE)
        /*00b4*/ 	.short	0x0380
        /*00b6*/ 	.short	0x0128


	//----- nvinfo : EIATTR_SW_WAR
	.align		4
.L_3293:
        /*00b8*/ 	.byte	0x04, 0x36
        /*00ba*/ 	.short	(.L_3295 - .L_3294)
.L_3294:
        /*00bc*/ 	.word	0x00000008
.L_3295:


//--------------------- .nv.info._ZN10layer_norm22ln_bwd_finalize_kernelINS_22Kernel_traits_finalizeILj2560Ef6__halfS2_S2_fjLb1ELj1024ELj4ENS_18Kernel_traits_baseILj2560EfS2_S2_S2_fjLj1024EEEEELb1ELb1EEEvNS_9BwdParamsE --------------------------
	.section	.nv.info._ZN10layer_norm22ln_bwd_finalize_kernelINS_22Kernel_traits_finalizeILj2560Ef6__halfS2_S2_fjLb1ELj1024ELj4ENS_18Kernel_traits_baseILj2560EfS2_S2_S2_fjLj1024EEEEELb1ELb1EEEvNS_9BwdParamsE,"",@"SHT_CUDA_INFO"
	.sectionflags	@""
	.align	4


	//----- nvinfo : EIATTR_CUDA_API_VERSION
	.align		4
        /*0000*/ 	.byte	0x04, 0x37
        /*0002*/ 	.short	(.L_3297 - .L_3296)
.L_3296:
        /*0004*/ 	.word	0x00000082


	//----- nvinfo : EIATTR_KPARAM_INFO
	.align		4
.L_3297:
        /*0008*/ 	.byte	0x04, 0x17
        /*000a*/ 	.short	(.L_3299 - .L_3298)
.L_3298:
        /*000c*/ 	.word	0x00000000
        /*0010*/ 	.short	0x0000
        /*0012*/ 	.short	0x0000
        /*0014*/ 	.byte	0x00, 0xf0, 0xa1, 0x04


	//----- nvinfo : EIATTR_SPARSE_MMA_MASK
	.align		4
.L_3299:
        /*0018*/ 	.byte	0x03, 0x50
        /*001a*/ 	.short	0x0000


	//----- nvinfo : EIATTR_MAXREG_COUNT
	.align		4
        /*001c*/ 	.byte	0x03, 0x1b
        /*001e*/ 	.short	0x0040


	//----- nvinfo : EIATTR_NUM_BARRIERS
	.align		4
        /*0020*/ 	.byte	0x02, 0x4c
        /*0022*/ 	.byte	0x01
	.zero		1


	//----- nvinfo : EIATTR_MERCURY_ISA_VERSION
	.align		4
        /*0024*/ 	.byte	0x03, 0x5f
        /*0026*/ 	.short	0x0101


	//----- nvinfo : EIATTR_COOP_GROUP_MASK_REGIDS
	.align		4
        /*0028*/ 	.byte	0x04, 0x29
        /*002a*/ 	.short	(.L_3301 - .L_3300)


	//   ....[0]....
.L_3300:
        /*002c*/ 	.word	0xffffffff


	//   ....[1]....
        /*0030*/ 	.word	0xffffffff


	//   ....[2]....
        /*0034*/ 	.word	0xffffffff


	//   ....[3]....
        /*0038*/ 	.word	0xffffffff


	//   ....[4]....
        /*003c*/ 	.word	0xffffffff


	//   ....[5]....
        /*0040*/ 	.word	0xffffffff


	//   ....[6]....
        /*0044*/ 	.word	0xffffffff


	//   ....[7]....
        /*0048*/ 	.word	0xffffffff


	//   ....[8]....
        /*004c*/ 	.word	0xffffffff


	//   ....[9]....
        /*0050*/ 	.word	0xffffffff


	//   ....[10]....
        /*0054*/ 	.word	0xffffffff


	//   ....[11]....
        /*0058*/ 	.word	0xffffffff


	//   ....[12]....
        /*005c*/ 	.word	0xffffffff


	//   ....[13]....
        /*0060*/ 	.word	0xffffffff


	//   ....[14]....
        /*0064*/ 	.word	0xffffffff


	//----- nvinfo : EIATTR_COOP_GROUP_INSTR_OFFSETS
	.align		4
.L_3301:
        /*0068*/ 	.byte	0x04, 0x28
        /*006a*/ 	.short	(.L_3303 - .L_3302)


	//   ....[0]....
.L_3302:
        /*006c*/ 	.word	0x00001090


	//   ....[1]....
        /*0070*/ 	.word	0x000010a0


	//   ....[2]....
        /*0074*/ 	.word	0x000010b0


	//   ....[3]....
        /*0078*/ 	.word	0x000010e0


	//   ....[4]....
        /*007c*/ 	.word	0x00001100


	//   ....[5]....
        /*0080*/ 	.word	0x00001110


	//   ....[6]....
        /*0084*/ 	.word	0x00001140


	//   ....[7]....
        /*0088*/ 	.word	0x00001160


	//   ....[8]....
        /*008c*/ 	.word	0x00001170


	//   ....[9]....
        /*0090*/ 	.word	0x000011a0


	//   ....[10]....
        /*0094*/ 	.word	0x000011c0


	//   ....[11]....
        /*0098*/ 	.word	0x000011d0


	//   ....[12]....
        /*009c*/ 	.word	0x00001210


	//   ....[13]....
        /*00a0*/ 	.word	0x00001230


	//   ....[14]....
        /*00a4*/ 	.word	0x00001240


	//----- nvinfo : EIATTR_VRC_CTA_INIT_COUNT
	.align		4
.L_3303:
        /*00a8*/ 	.byte	0x02, 0x4a
	.zero		1
	.zero		1


	//----- nvinfo : EIATTR_EXIT_INSTR_OFFSETS
	.align		4
        /*00ac*/ 	.byte	0x04, 0x1c
        /*00ae*/ 	.short	(.L_3305 - .L_3304)


	//   ....[0]....
.L_3304:
        /*00b0*/ 	.word	0x00000060


	//   ....[1]....
        /*00b4*/ 	.word	0x000012c0


	//   ....[2]....
        /*00b8*/ 	.word	0x000013b0


	//----- nvinfo : EIATTR_MAX_THREADS
	.align		4
.L_3305:
        /*00bc*/ 	.byte	0x04, 0x05
        /*00be*/ 	.short	(.L_3307 - .L_3306)
.L_3306:
        /*00c0*/ 	.word	0x00000400
        /*00c4*/ 	.word	0x00000001
        /*00c8*/ 	.word	0x00000001


	//----- nvinfo : EIATTR_CRS_STACK_SIZE
	.align		4
.L_3307:
        /*00cc*/ 	.byte	0x04, 0x1e
        /*00ce*/ 	.short	(.L_3309 - .L_3308)
.L_3308:
        /*00d0*/ 	.word	0x00000000


	//----- nvinfo : EIATTR_CBANK_PARAM_SIZE
	.align		4
.L_3309:
        /*00d4*/ 	.byte	0x03, 0x19
        /*00d6*/ 	.short	0x0128


	//----- nvinfo : EIATTR_PARAM_CBANK
	.align		4
        /*00d8*/ 	.byte	0x04, 0x0a
        /*00da*/ 	.short	(.L_3311 - .L_3310)
	.align		4
.L_3310:
        /*00dc*/ 	.word	index@(.nv.constant0._ZN10layer_norm22ln_bwd_finalize_kernelINS_22Kernel_traits_finalizeILj2560Ef6__halfS2_S2_fjLb1ELj1024ELj4ENS_18Kernel_traits_baseILj2560EfS2_S2_S2_fjLj1024EEEEELb1ELb1EEEvNS_9BwdParamsE)
        /*00e0*/ 	.short	0x0380
        /*00e2*/ 	.short	0x0128


	//----- nvinfo : EIATTR_SW_WAR
	.align		4
.L_3311:
        /*00e4*/ 	.byte	0x04, 0x36
        /*00e6*/ 	.short	(.L_3313 - .L_3312)
.L_3312:
        /*00e8*/ 	.word	0x00000008
.L_3313:


//--------------------- .nv.info._ZN10layer_norm13ln_bwd_kernelINS_13Kernel_traitsIf6__halfS2_S2_fjLj2560ELj1ELj1ELj4ELj8ENS_18Kernel_traits_baseILj2560EfS2_S2_S2_fjLj128EEEEELb1ELb1ELb1ELb1EEEvNS_9BwdParamsE --------------------------
	.section	.nv.info._ZN10layer_norm13ln_bwd_kernelINS_13Kernel_traitsIf6__halfS2_S2_fjLj2560ELj1ELj1ELj4ELj8ENS_18Kernel_traits_baseILj2560EfS2_S2_S2_fjLj128EEEEELb1ELb1ELb1ELb1EEEvNS_9BwdParamsE,"",@"SHT_CUDA_INFO"
	.sectionflags	@""
	.align	4


	//----- nvinfo : EIATTR_CUDA_API_VERSION
	.align		4
        /*0000*/ 	.byte	0x04, 0x37
        /*0002*/ 	.short	(.L_3315 - .L_3314)
.L_3314:
        /*0004*/ 	.word	0x00000082


	//----- nvinfo : EIATTR_KPARAM_INFO
	.align		4
.L_3315:
        /*0008*/ 	.byte	0x04, 0x17
        /*000a*/ 	.short	(.L_3317 - .L_3316)
.L_3316:
        /*000c*/ 	.word	0x00000000
        /*0010*/ 	.short	0x0000
        /*0012*/ 	.short	0x0000
        /*0014*/ 	.byte	0x00, 0xf0, 0xa1, 0x04


	//----- nvinfo : EIATTR_SPARSE_MMA_MASK
	.align		4
.L_3317:
        /*0018*/ 	.byte	0x03, 0x50
        /*001a*/ 	.short	0x0000


	//----- nvinfo : EIATTR_MAXREG_COUNT
	.align		4
        /*001c*/ 	.byte	0x03, 0x1b
        /*001e*/ 	.short	0x00ff


	//----- nvinfo : EIATTR_NUM_BARRIERS
	.align		4
        /*0020*/ 	.byte	0x02, 0x4c
        /*0022*/ 	.byte	0x01
	.zero		1


	//----- nvinfo : EIATTR_MERCURY_ISA_VERSION
	.align		4
        /*0024*/ 	.byte	0x03, 0x5f
        /*0026*/ 	.short	0x0101


	//----- nvinfo : EIATTR_COOP_GROUP_MASK_REGIDS
	.align		4
        /*0028*/ 	.byte	0x04, 0x29
        /*002a*/ 	.short	(.L_3319 - .L_3318)


	//   ....[0]....
.L_3318:
        /*002c*/ 	.word	0xffffffff


	//   ....[1]....
        /*0030*/ 	.word	0xffffffff


	//   ....[2]....
        /*0034*/ 	.word	0xffffffff


	//   ....[3]....
        /*0038*/ 	.word	0xffffffff


	//   ....[4]....
        /*003c*/ 	.word	0xffffffff


	//   ....[5]....
        /*0040*/ 	.word	0xffffffff


	//   ....[6]....
        /*0044*/ 	.word	0xffffffff


	//   ....[7]....
        /*0048*/ 	.word	0xffffffff


	//   ....[8]....
        /*004c*/ 	.word	0xffffffff


	//   ....[9]....
        /*0050*/ 	.word	0xffffffff


	//----- nvinfo : EIATTR_COOP_GROUP_INSTR_OFFSETS
	.align		4
.L_3319:
        /*0054*/ 	.byte	0x04, 0x28
        /*0056*/ 	.short	(.L_3321 - .L_3320)


	//   ....[0]....
.L_3320:
        /*0058*/ 	.word	0x00001b20


	//   ....[1]....
        /*005c*/ 	.word	0x00001b60


	//   ....[2]....
        /*0060*/ 	.word	0x00001bb0


	//   ....[3]....
        /*0064*/ 	.word	0x00001bc0


	//   ....[4]....
        /*0068*/ 	.word	0x00001c00


	//   ....[5]....
        /*006c*/ 	.word	0x00001c10


	//   ....[6]....
        /*0070*/ 	.word	0x00001c40


	//   ....[7]....
        /*0074*/ 	.word	0x00001c60


	//   ....[8]....
        /*0078*/ 	.word	0x00001ca0


	//   ....[9]....
        /*007c*/ 	.word	0x00001cd0


	//----- nvinfo : EIATTR_VRC_CTA_INIT_COUNT
	.align		4
.L_3321:
        /*0080*/ 	.byte	0x02, 0x4a
	.zero		1
	.zero		1


	//----- nvinfo : EIATTR_EXIT_INSTR_OFFSETS
	.align		4
        /*0084*/ 	.byte	0x04, 0x1c
        /*0086*/ 	.short	(.L_3323 - .L_3322)


	//   ....[0]....
.L_3322:
        /*0088*/ 	.word	0x00008eb0


	//----- nvinfo : EIATTR_MAX_THREADS
	.align		4
.L_3323:
        /*008c*/ 	.byte	0x04, 0x05
        /*008e*/ 	.short	(.L_3325 - .L_3324)
.L_3324:
        /*0090*/ 	.word	0x00000080
        /*0094*/ 	.word	0x00000001
        /*0098*/ 	.word	0x00000001


	//----- nvinfo : EIATTR_CRS_STACK_SIZE
	.align		4
.L_3325:
        /*009c*/ 	.byte	0x04, 0x1e
        /*009e*/ 	.short	(.L_3327 - .L_3326)
.L_3326:
        /*00a0*/ 	.word	0x00000000


	//----- nvinfo : EIATTR_CBANK_PARAM_SIZE
	.align		4
.L_3327:
        /*00a4*/ 	.byte	0x03, 0x19
        /*00a6*/ 	.short	0x0128


	//----- nvinfo : EIATTR_PARAM_CBANK
	.align		4
        /*00a8*/ 	.byte	0x04, 0x0a
        /*00aa*/ 	.short	(.L_3329 - .L_3328)
	.align		4
.L_3328:
        /*00ac*/ 	.word	index@(.nv.constant0._ZN10layer_norm13ln_bwd_kernelINS_13Kernel_traitsIf6__halfS2_S2_fjLj2560ELj1ELj1ELj4ELj8ENS_18Kernel_traits_baseILj2560EfS2_S2_S2_fjLj128EEEEELb1ELb1ELb1ELb1EEEvNS_9BwdParamsE)
        /*00b0*/ 	.short	0x0380
        /*00b2*/ 	.short	0x0128


	//----- nvinfo : EIATTR_SW_WAR
	.align		4
.L_3329:
        /*00b4*/ 	.byte	0x04, 0x36
        /*00b6*/ 	.short	(.L_3331 - .L_3330)
.L_3330:
        /*00b8*/ 	.word	0x00000008
.L_3331:


//--------------------- .nv.info._ZN10layer_norm13ln_bwd_kernelINS_13Kernel_traitsI6__halfS2_fS2_fjLj2560ELj1ELj1ELj4ELj8ENS_18Kernel_traits_baseILj2560ES2_S2_fS2_fjLj128EEEEELb0ELb0ELb0ELb0EEEvNS_9BwdParamsE --------------------------
	.section	.nv.info._ZN10layer_norm13ln_bwd_kernelINS_13Kernel_traitsI6__halfS2_fS2_fjLj2560ELj1ELj1ELj4ELj8ENS_18Kernel_traits_baseILj2560ES2_S2_fS2_fjLj128EEEEELb0ELb0ELb0ELb0EEEvNS_9BwdParamsE,"",@"SHT_CUDA_INFO"
	.sectionflags	@""
	.align	4


	//----- nvinfo : EIATTR_CUDA_API_VERSION
	.align		4
        /*0000*/ 	.byte	0x04, 0x37
        /*0002*/ 	.short	(.L_3333 - .L_3332)
.L_3332:
        /*0004*/ 	.word	0x00000082


	//----- nvinfo : EIATTR_KPARAM_INFO
	.align		4
.L_3333:
        /*0008*/ 	.byte	0x04, 0x17
        /*000a*/ 	.short	(.L_3335 - .L_3334)
.L_3334:
        /*000c*/ 	.word	0x00000000
        /*0010*/ 	.short	0x0000
        /*0012*/ 	.short	0x0000
        /*0014*/ 	.byte	0x00, 0xf0, 0xa1, 0x04


	//----- nvinfo : EIATTR_SPARSE_MMA_MASK
	.align		4
.L_3335:
        /*0018*/ 	.byte	0x03, 0x50
        /*001a*/ 	.short	0x0000


	//----- nvinfo : EIATTR_MAXREG_COUNT
	.align		4
        /*001c*/ 	.byte	0x03, 0x1b
        /*001e*/ 	.short	0x00ff


	//----- nvinfo : EIATTR_NUM_BARRIERS
	.align		4
        /*0020*/ 	.byte	0x02, 0x4c
        /*0022*/ 	.byte	0x01
	.zero		1


	//----- nvinfo : EIATTR_MERCURY_ISA_VERSION
	.align		4
        /*0024*/ 	.byte	0x03, 0x5f
        /*0026*/ 	.short	0x0101


	//----- nvinfo : EIATTR_COOP_GROUP_MASK_REGIDS
	.align		4
        /*0028*/ 	.byte	0x04, 0x29
        /*002a*/ 	.short	(.L_3337 - .L_3336)


	//   ....[0]....
.L_3336:
        /*002c*/ 	.word	0xffffffff


	//   ....[1]....
        /*0030*/ 	.word	0xffffffff


	//   ....[2]....
        /*0034*/ 	.word	0xffffffff


	//   ....[3]....
        /*0038*/ 	.word	0xffffffff


	//   ....[4]....
        /*003c*/ 	.word	0xffffffff


	//   ....[5]....
        /*0040*/ 	.word	0xffffffff


	//   ....[6]....
        /*0044*/ 	.word	0xffffffff


	//   ....[7]....
        /*0048*/ 	.word	0xffffffff


	//   ....[8]....
        /*004c*/ 	.word	0xffffffff


	//   ....[9]....
        /*0050*/ 	.word	0xffffffff


	//----- nvinfo : EIATTR_COOP_GROUP_INSTR_OFFSETS
	.align		4
.L_3337:
        /*0054*/ 	.byte	0x04, 0x28
        /*0056*/ 	.short	(.L_3339 - .L_3338)


	//   ....[0]....
.L_3338:
        /*0058*/ 	.word	0x00001a00


	//   ....[1]....
        /*005c*/ 	.word	0x00001a80


	//   ....[2]....
        /*0060*/ 	.word	0x00001ab0


	//   ....[3]....
        /*0064*/ 	.word	0x00001af0


	//   ....[4]....
        /*0068*/ 	.word	0x00001b10


	//   ....[5]....
        /*006c*/ 	.word	0x00001b30


	//   ....[6]....
        /*0070*/ 	.word	0x00001b50


	//   ....[7]....
        /*0074*/ 	.word	0x00001b70


	//   ....[8]....
        /*0078*/ 	.word	0x00001ba0


	//   ....[9]....
        /*007c*/ 	.word	0x00001bb0


	//----- nvinfo : EIATTR_VRC_CTA_INIT_COUNT
	.align		4
.L_3339:
        /*0080*/ 	.byte	0x02, 0x4a
	.zero		1
	.zero		1


	//----- nvinfo : EIATTR_EXIT_INSTR_OFFSETS
	.align		4
        /*0084*/ 	.byte	0x04, 0x1c
        /*0086*/ 	.short	(.L_3341 - .L_3340)


	//   ....[0]....
.L_3340:
        /*0088*/ 	.word	0x00004890


	//   ....[1]....
        /*008c*/ 	.word	0x00004910


	//----- nvinfo : EIATTR_MAX_THREADS
	.align		4
.L_3341:
        /*0090*/ 	.byte	0x04, 0x05
        /*0092*/ 	.short	(.L_3343 - .L_3342)
.L_3342:
        /*0094*/ 	.word	0x00000080
        /*0098*/ 	.word	0x00000001
        /*009c*/ 	.word	0x00000001


	//----- nvinfo : EIATTR_CRS_STACK_SIZE
	.align		4
.L_3343:
        /*00a0*/ 	.byte	0x04, 0x1e
        /*00a2*/ 	.short	(.L_3345 - .L_3344)
.L_3344:
        /*00a4*/ 	.word	0x00000000


	//----- nvinfo : EIATTR_CBANK_PARAM_SIZE
	.align		4
.L_3345:
        /*00a8*/ 	.byte	0x03, 0x19
        /*00aa*/ 	.short	0x0128


	//----- nvinfo : EIATTR_PARAM_CBANK
	.align		4
        /*00ac*/ 	.byte	0x04, 0x0a
        /*00ae*/ 	.short	(.L_3347 - .L_3346)
	.align		4
.L_3346:
        /*00b0*/ 	.word	index@(.nv.constant0._ZN10layer_norm13ln_bwd_kernelINS_13Kernel_traitsI6__halfS2_fS2_fjLj2560ELj1ELj1ELj4ELj8ENS_18Kernel_traits_baseILj2560ES2_S2_fS2_fjLj128EEEEELb0ELb0ELb0ELb0EEEvNS_9BwdParamsE)
        /*00b4*/ 	.short	0x0380
        /*00b6*/ 	.short	0x0128


	//----- nvinfo : EIATTR_SW_WAR
	.align		4
.L_3347:
        /*00b8*/ 	.byte	0x04, 0x36
        /*00ba*/ 	.short	(.L_3349 - .L_3348)
.L_3348:
        /*00bc*/ 	.word	0x00000008
.L_3349:


//--------------------- .nv.info._ZN10layer_norm13ln_bwd_kernelINS_13Kernel_traitsI6__halfS2_fS2_fjLj2560ELj1ELj1ELj4ELj8ENS_18Kernel_traits_baseILj2560ES2_S2_fS2_fjLj128EEEEELb0ELb0ELb0ELb1EEEvNS_9BwdParamsE --------------------------
	.section	.nv.info._ZN10layer_norm13ln_bwd_kernelINS_13Kernel_traitsI6__halfS2_fS2_fjLj2560ELj1ELj1ELj4ELj8ENS_18Kernel_traits_baseILj2560ES2_S2_fS2_fjLj128EEEEELb0ELb0ELb0ELb1EEEvNS_9BwdParamsE,"",@"SHT_CUDA_INFO"
	.sectionflags	@""
	.align	4


	//----- nvinfo : EIATTR_CUDA_API_VERSION
	.align		4
        /*0000*/ 	.byte	0x04, 0x37
        /*0002*/ 	.short	(.L_3351 - .L_3350)
.L_3350:
        /*0004*/ 	.word	0x00000082


	//----- nvinfo : EIATTR_KPARAM_INFO
	.align		4
.L_3351:
        /*0008*/ 	.byte	0x04, 0x17
        /*000a*/ 	.short	(.L_3353 - .L_3352)
.L_3352:
        /*000c*/ 	.word	0x00000000
        /*0010*/ 	.short	0x0000
        /*0012*/ 	.short	0x0000
        /*0014*/ 	.byte	0x00, 0xf0, 0xa1, 0x04


	//----- nvinfo : EIATTR_SPARSE_MMA_MASK
	.align		4
.L_3353:
        /*0018*/ 	.byte	0x03, 0x50
        /*001a*/ 	.short	0x0000


	//----- nvinfo : EIATTR_MAXREG_COUNT
	.align		4
        /*001c*/ 	.byte	0x03, 0x1b
        /*001e*/ 	.short	0x00ff


	//----- nvinfo : EIATTR_NUM_BARRIERS
	.align		4
        /*0020*/ 	.byte	0x02, 0x4c
        /*0022*/ 	.byte	0x01
	.zero		1


	//----- nvinfo : EIATTR_MERCURY_ISA_VERSION
	.align		4
        /*0024*/ 	.byte	0x03, 0x5f
        /*0026*/ 	.short	0x0101


	//----- nvinfo : EIATTR_COOP_GROUP_MASK_REGIDS
	.align		4
        /*0028*/ 	.byte	0x04, 0x29
        /*002a*/ 	.short	(.L_3355 - .L_3354)


	//   ....[0]....
.L_3354:
        /*002c*/ 	.word	0xffffffff


	//   ....[1]....
        /*0030*/ 	.word	0xffffffff


	//   ....[2]....
        /*0034*/ 	.word	0xffffffff


	//   ....[3]....
        /*0038*/ 	.word	0xffffffff


	//   ....[4]....
        /*003c*/ 	.word	0xffffffff


	//   ....[5]....
        /*0040*/ 	.word	0xffffffff


	//   ....[6]....
        /*0044*/ 	.word	0xffffffff


	//   ....[7]....
        /*0048*/ 	.word	0xffffffff


	//   ....[8]....
        /*004c*/ 	.word	0xffffffff


	//   ....[9]....
        /*0050*/ 	.word	0xffffffff


	//----- nvinfo : EIATTR_COOP_GROUP_INSTR_OFFSETS
	.align		4
.L_3355:
        /*0054*/ 	.byte	0x04, 0x28
        /*0056*/ 	.short	(.L_3357 - .L_3356)


	//   ....[0]....
.L_3356:
        /*0058*/ 	.word	0x00001290


	//   ....[1]....
        /*005c*/ 	.word	0x000012a0


	//   ....[2]....
        /*0060*/ 	.word	0x000012d0


	//   ....[3]....
        /*0064*/ 	.word	0x000012e0


	//   ....[4]....
        /*0068*/ 	.word	0x00001310


	//   ....[5]....
        /*006c*/ 	.word	0x00001320


	//   ....[6]....
        /*0070*/ 	.word	0x00001350


	//   ....[7]....
        /*0074*/ 	.word	0x00001360


	//   ....[8]....
        /*0078*/ 	.word	0x000013b0


	//   ....[9]....
        /*007c*/ 	.word	0x000013c0


	//----- nvinfo : EIATTR_VRC_CTA_INIT_COUNT
	.align		4
.L_3357:
        /*0080*/ 	.byte	0x02, 0x4a
	.zero		1
	.zero		1


	//----- nvinfo : EIATTR_EXIT_INSTR_OFFSETS
	.align		4
        /*0084*/ 	.byte	0x04, 0x1c
        /*0086*/ 	.short	(.L_3359 - .L_3358)


	//   ....[0]....
.L_3358:
        /*0088*/ 	.word	0x00003ee0


	//----- nvinfo : EIATTR_MAX_THREADS
	.align		4
.L_3359:
        /*008c*/ 	.byte	0x04, 0x05
        /*008e*/ 	.short	(.L_3361 - .L_3360)
.L_3360:
        /*0090*/ 	.word	0x00000080
        /*0094*/ 	.word	0x00000001
        /*0098*/ 	.word	0x00000001


	//----- nvinfo : EIATTR_CBANK_PARAM_SIZE
	.align		4
.L_3361:
        /*009c*/ 	.byte	0x03, 0x19
        /*009e*/ 	.short	0x0128


	//----- nvinfo : EIATTR_PARAM_CBANK
	.align		4
        /*00a0*/ 	.byte	0x04, 0x0a
        /*00a2*/ 	.short	(.L_3363 - .L_3362)
	.align		4
.L_3362:
        /*00a4*/ 	.word	index@(.nv.constant0._ZN10layer_norm13ln_bwd_kernelINS_13Kernel_traitsI6__halfS2_fS2_fjLj2560ELj1ELj1ELj4ELj8ENS_18Kernel_traits_baseILj2560ES2_S2_fS2_fjLj128EEEEELb0ELb0ELb0ELb1EEEvNS_9BwdParamsE)
        /*00a8*/ 	.short	0x0380
        /*00aa*/ 	.short	0x0128


	//----- nvinfo : EIATTR_SW_WAR
	.align		4
.L_3363:
        /*00ac*/ 	.byte	0x04, 0x36
        /*00ae*/ 	.short	(.L_3365 - .L_3364)
.L_3364:
        /*00b0*/ 	.word	0x00000008
.L_3365:


//--------------------- .nv.info._ZN10layer_norm13ln_bwd_kernelINS_13Kernel_traitsI6__halfS2_fS2_fjLj2560ELj1ELj1ELj4ELj8ENS_18Kernel_traits_baseILj2560ES2_S2_fS2_fjLj128EEEEELb0ELb0ELb1ELb0EEEvNS_9BwdParamsE --------------------------
	.section	.nv.info._ZN10layer_norm13ln_bwd_kernelINS_13Kernel_traitsI6__halfS2_fS2_fjLj2560ELj1ELj1ELj4ELj8ENS_18Kernel_traits_baseILj2560ES2_S2_fS2_fjLj128EEEEELb0ELb0ELb1ELb0EEEvNS_9BwdParamsE,"",@"SHT_CUDA_INFO"
	.sectionflags	@""
	.align	4


	//----- nvinfo : EIATTR_CUDA_API_VERSION
	.align		4
        /*0000*/ 	.byte	0x04, 0x37
        /*0002*/ 	.short	(.L_3367 - .L_3366)
.L_3366:
        /*0004*/ 	.word	0x00000082


	//----- nvinfo : EIATTR_KPARAM_INFO
	.align		4
.L_3367:
        /*0008*/ 	.byte	0x04, 0x17
        /*000a*/ 	.short	(.L_3369 - .L_3368)
.L_3368:
        /*000c*/ 	.word	0x00000000
        /*0010*/ 	.short	0x0000
        /*0012*/ 	.short	0x0000
        /*0014*/ 	.byte	0x00, 0xf0, 0xa1, 0x04


	//----- nvinfo : EIATTR_SPARSE_MMA_MASK
	.align		4
.L_3369:
        /*0018*/ 	.byte	0x03, 0x50
        /*001a*/ 	.short	0x0000


	//----- nvinfo : EIATTR_MAXREG_COUNT
	.align		4
        /*001c*/ 	.byte	0x03, 0x1b
        /*001e*/ 	.short	0x00ff


	//----- nvinfo : EIATTR_NUM_BARRIERS
	.align		4
        /*0020*/ 	.byte	0x02, 0x4c
        /*0022*/ 	.byte	0x01
	.zero		1


	//----- nvinfo : EIATTR_MERCURY_ISA_VERSION
	.align		4
        /*0024*/ 	.byte	0x03, 0x5f
        /*0026*/ 	.short	0x0101


	//----- nvinfo : EIATTR_COOP_GROUP_MASK_REGIDS
	.align		4
        /*0028*/ 	.byte	0x04, 0x29
        /*002a*/ 	.short	(.L_3371 - .L_3370)


	//   ....[0]....
.L_3370:
        /*002c*/ 	.word	0xffffffff


	//   ....[1]....
        /*0030*/ 	.word	0xffffffff


	//   ....[2]....
        /*0034*/ 	.word	0xffffffff


	//   ....[3]....
        /*0038*/ 	.word	0xffffffff


	//   ....[4]....
        /*003c*/ 	.word	0xffffffff


	//   ....[5]....
        /*0040*/ 	.word	0xffffffff


	//   ....[6]....
        /*0044*/ 	.word	0xffffffff


	//   ....[7]....
        /*0048*/ 	.word	0xffffffff


	//   ....[8]....
        /*004c*/ 	.word	0xffffffff


	//   ....[9]....
        /*0050*/ 	.word	0xffffffff


	//----- nvinfo : EIATTR_COOP_GROUP_INSTR_OFFSETS
	.align		4
.L_3371:
        /*0054*/ 	.byte	0x04, 0x28
        /*0056*/ 	.short	(.L_3373 - .L_3372)


	//   ....[0]....
.L_3372:
        /*0058*/ 	.word	0x00001d20


	//   ....[1]....
        /*005c*/ 	.word	0x00001d50


	//   ....[2]....
        /*0060*/ 	.word	0x00001d80


	//   ....[3]....
        /*0064*/ 	.word	0x00001d90


	//   ....[4]....
        /*0068*/ 	.word	0x00001dc0


	//   ....[5]....
        /*006c*/ 	.word	0x00001dd0


	//   ....[6]....
        /*0070*/ 	.word	0x00001e00


	//   ....[7]....
        /*0074*/ 	.word	0x00001e10


	//   ....[8]....
        /*0078*/ 	.word	0x00001e40


	//   ....[9]....
        /*007c*/ 	.word	0x00001e50


	//----- nvinfo : EIATTR_VRC_CTA_INIT_COUNT
	.align		4
.L_3373:
        /*0080*/ 	.byte	0x02, 0x4a
	.zero		1
	.zero		1


	//----- nvinfo : EIATTR_EXIT_INSTR_OFFSETS
	.align		4
        /*0084*/ 	.byte	0x04, 0x1c
        /*0086*/ 	.short	(.L_3375 - .L_3374)


	//   ....[0]....
.L_3374:
        /*0088*/ 	.word	0x00005780


	//   ....[1]....
        /*008c*/ 	.word	0x00005800


	//----- nvinfo : EIATTR_MAX_THREADS
	.align		4
.L_3375:
        /*0090*/ 	.byte	0x04, 0x05
        /*0092*/ 	.short	(.L_3377 - .L_3376)
.L_3376:
        /*0094*/ 	.word	0x00000080
        /*0098*/ 	.word	0x00000001
        /*009c*/ 	.word	0x00000001


	//----- nvinfo : EIATTR_CRS_STACK_SIZE
	.align		4
.L_3377:
        /*00a0*/ 	.byte	0x04, 0x1e
        /*00a2*/ 	.short	(.L_3379 - .L_3378)
.L_3378:
        /*00a4*/ 	.word	0x00000000


	//----- nvinfo : EIATTR_CBANK_PARAM_SIZE
	.align		4
.L_3379:
        /*00a8*/ 	.byte	0x03, 0x19
        /*00aa*/ 	.short	0x0128


	//----- nvinfo : EIATTR_PARAM_CBANK
	.align		4
        /*00ac*/ 	.byte	0x04, 0x0a
        /*00ae*/ 	.short	(.L_3381 - .L_3380)
	.align		4
.L_3380:
        /*00b0*/ 	.word	index@(.nv.constant0._ZN10layer_norm13ln_bwd_kernelINS_13Kernel_traitsI6__halfS2_fS2_fjLj2560ELj1ELj1ELj4ELj8ENS_18Kernel_traits_baseILj2560ES2_S2_fS2_fjLj128EEEEELb0ELb0ELb1ELb0EEEvNS_9BwdParamsE)
        /*00b4*/ 	.short	0x0380
        /*00b6*/ 	.short	0x0128


	//----- nvinfo : EIATTR_SW_WAR
	.align		4
.L_3381:
        /*00b8*/ 	.byte	0x04, 0x36
        /*00ba*/ 	.short	(.L_3383 - .L_3382)
.L_3382:
        /*00bc*/ 	.word	0x00000008
.L_3383:


//--------------------- .nv.info._ZN10layer_norm13ln_bwd_kernelINS_13Kernel_traitsI6__halfS2_fS2_fjLj2560ELj1ELj1ELj4ELj8ENS_18Kernel_traits_baseILj2560ES2_S2_fS2_fjLj128EEEEELb0ELb0ELb1ELb1EEEvNS_9BwdParamsE --------------------------
	.section	.nv.info._ZN10layer_norm13ln_bwd_kernelINS_13Kernel_traitsI6__halfS2_fS2_fjLj2560ELj1ELj1ELj4ELj8ENS_18Kernel_traits_baseILj2560ES2_S2_fS2_fjLj128EEEEELb0ELb0ELb1ELb1EEEvNS_9BwdParamsE,"",@"SHT_CUDA_INFO"
	.sectionflags	@""
	.align	4


	//----- nvinfo : EIATTR_CUDA_API_VERSION
	.align		4
        /*0000*/ 	.byte	0x04, 0x37
        /*0002*/ 	.short	(.L_3385 - .L_3384)
.L_3384:
        /*0004*/ 	.word	0x00000082


	//----- nvinfo : EIATTR_KPARAM_INFO
	.align		4
.L_3385:
        /*0008*/ 	.byte	0x04, 0x17
        /*000a*/ 	.short	(.L_3387 - .L_3386)
.L_3386:
        /*000c*/ 	.word	0x00000000
        /*0010*/ 	.short	0x0000
        /*0012*/ 	.short	0x0000
        /*0014*/ 	.byte	0x00, 0xf0, 0xa1, 0x04


	//----- nvinfo : EIATTR_SPARSE_MMA_MASK
	.align		4
.L_3387:
        /*0018*/ 	.byte	0x03, 0x50
        /*001a*/ 	.short	0x0000


	//----- nvinfo : EIATTR_MAXREG_COUNT
	.align		4
        /*001c*/ 	.byte	0x03, 0x1b
        /*001e*/ 	.short	0x00ff


	//----- nvinfo : EIATTR_NUM_BARRIERS
	.align		4
        /*0020*/ 	.byte	0x02, 0x4c
        /*0022*/ 	.byte	0x01
	.zero		1


	//----- nvinfo : EIATTR_MERCURY_ISA_VERSION
	.align		4
        /*0024*/ 	.byte	0x03, 0x5f
        /*0026*/ 	.short	0x0101


	//----- nvinfo : EIATTR_COOP_GROUP_MASK_REGIDS
	.align		4
        /*0028*/ 	.byte	0x04, 0x29
        /*002a*/ 	.short	(.L_3389 - .L_3388)


	//   ....[0]....
.L_3388:
        /*002c*/ 	.word	0xffffffff


	//   ....[1]....
        /*0030*/ 	.word	0xffffffff


	//   ....[2]....
        /*0034*/ 	.word	0xffffffff


	//   ....[3]....
        /*0038*/ 	.word	0xffffffff


	//   ....[4]....
        /*003c*/ 	.word	0xffffffff


	//   ....[5]....
        /*0040*/ 	.word	0xffffffff


	//   ....[6]....
        /*0044*/ 	.word	0xffffffff


	//   ....[7]....
        /*0048*/ 	.word	0xffffffff


	//   ....[8]....
        /*004c*/ 	.word	0xffffffff


	//   ....[9]....
        /*0050*/ 	.word	0xffffffff


	//----- nvinfo : EIATTR_COOP_GROUP_INSTR_OFFSETS
	.align		4
.L_3389:
        /*0054*/ 	.byte	0x04, 0x28
        /*0056*/ 	.short	(.L_3391 - .L_3390)


	//   ....[0]....
.L_3390:
        /*0058*/ 	.word	0x00001670


	//   ....[1]....
        /*005c*/ 	.word	0x000016a0


	//   ....[2]....
        /*0060*/ 	.word	0x000016d0


	//   ....[3]....
        /*0064*/ 	.word	0x000016e0


	//   ....[4]....
        /*0068*/ 	.word	0x00001710


	//   ....[5]....
        /*006c*/ 	.word	0x00001720


	//   ....[6]....
        /*0070*/ 	.word	0x00001750


	//   ....[7]....
        /*0074*/ 	.word	0x00001760


	//   ....[8]....
        /*0078*/ 	.word	0x00001790


	//   ....[9]....
        /*007c*/ 	.word	0x000017a0


	//----- nvinfo : EIATTR_VRC_CTA_INIT_COUNT
	.align		4
.L_3391:
        /*0080*/ 	.byte	0x02, 0x4a
	.zero		1
	.zero		1


	//----- nvinfo : EIATTR_EXIT_INSTR_OFFSETS
	.align		4
        /*0084*/ 	.byte	0x04, 0x1c
        /*0086*/ 	.short	(.L_3393 - .L_3392)


	//   ....[0]....
.L_3392:
        /*0088*/ 	.word	0x00004cc0


	//----- nvinfo : EIATTR_MAX_THREADS
	.align		4
.L_3393:
        /*008c*/ 	.byte	0x04, 0x05
        /*008e*/ 	.short	(.L_3395 - .L_3394)
.L_3394:
        /*0090*/ 	.word	0x00000080
        /*0094*/ 	.word	0x00000001
        /*0098*/ 	.word	0x00000001


	//----- nvinfo : EIATTR_CRS_STACK_SIZE
	.align		4
.L_3395:
        /*009c*/ 	.byte	0x04, 0x1e
        /*009e*/ 	.short	(.L_3397 - .L_3396)
.L_3396:
        /*00a0*/ 	.word	0x00000000


	//----- nvinfo : EIATTR_CBANK_PARAM_SIZE
	.align		4
.L_3397:
        /*00a4*/ 	.byte	0x03, 0x19
        /*00a6*/ 	.short	0x0128


	//----- nvinfo : EIATTR_PARAM_CBANK
	.align		4
        /*00a8*/ 	.byte	0x04, 0x0a
        /*00aa*/ 	.short	(.L_3399 - .L_3398)
	.align		4
.L_3398:
        /*00ac*/ 	.word	index@(.nv.constant0._ZN10layer_norm13ln_bwd_kernelINS_13Kernel_traitsI6__halfS2_fS2_fjLj2560ELj1ELj1ELj4ELj8ENS_18Kernel_traits_baseILj2560ES2_S2_fS2_fjLj128EEEEELb0ELb0ELb1ELb1EEEvNS_9BwdParamsE)
        /*00b0*/ 	.short	0x0380
        /*00b2*/ 	.short	0x0128


	//----- nvinfo : EIATTR_SW_WAR
	.align		4
.L_3399:
        /*00b4*/ 	.byte	0x04, 0x36
        /*00b6*/ 	.short	(.L_3401 - .L_3400)
.L_3400:
        /*00b8*/ 	.word	0x00000008
.L_3401:


//--------------------- .nv.info._ZN10layer_norm13ln_bwd_kernelINS_13Kernel_traitsI6__halfS2_fS2_fjLj2560ELj1ELj1ELj4ELj8ENS_18Kernel_traits_baseILj2560ES2_S2_fS2_fjLj128EEEEELb0ELb1ELb0ELb0EEEvNS_9BwdParamsE --------------------------
	.section	.nv.info._ZN10layer_norm13ln_bwd_kernelINS_13Kernel_traitsI6__halfS2_fS2_fjLj2560ELj1ELj1ELj4ELj8ENS_18Kernel_traits_baseILj2560ES2_S2_fS2_fjLj128EEEEELb0ELb1ELb0ELb0EEEvNS_9BwdParamsE,"",@"SHT_CUDA_INFO"
	.sectionflags	@""
	.align	4


	//----- nvinfo : EIATTR_CUDA_API_VERSION
	.align		4
        /*0000*/ 	.byte	0x04, 0x37
        /*0002*/ 	.short	(.L_3403 - .L_3402)
.L_3402:
        /*0004*/ 	.word	0x00000082


	//----- nvinfo : EIATTR_KPARAM_INFO
	.align		4
.L_3403:
        /*0008*/ 	.byte	0x04, 0x17
        /*000a*/ 	.short	(.L_3405 - .L_3404)
.L_3404:
        /*000c*/ 	.word	0x00000000
        /*0010*/ 	.short	0x0000
        /*0012*/ 	.short	0x0000
        /*0014*/ 	.byte	0x00, 0xf0, 0xa1, 0x04


	//----- nvinfo : EIATTR_SPARSE_MMA_MASK
	.align		4
.L_3405:
        /*0018*/ 	.byte	0x03, 0x50
        /*001a*/ 	.short	0x0000


	//----- nvinfo : EIATTR_MAXREG_COUNT
	.align		4
        /*001c*/ 	.byte	0x03, 0x1b
        /*001e*/ 	.short	0x00ff


	//----- nvinfo : EIATTR_NUM_BARRIERS
	.align		4
        /*0020*/ 	.byte	0x02, 0x4c
        /*0022*/ 	.byte	0x01
	.zero		1


	//----- nvinfo : EIATTR_MERCURY_ISA_VERSION
	.align		4
        /*0024*/ 	.byte	0x03, 0x5f
        /*0026*/ 	.short	0x0101


	//----- nvinfo : EIATTR_COOP_GROUP_MASK_REGIDS
	.align		4
        /*0028*/ 	.byte	0x04, 0x29
        /*002a*/ 	.short	(.L_3407 - .L_3406)


	//   ....[0]....
.L_3406:
        /*002c*/ 	.word	0xffffffff


	//   ....[1]....
        /*0030*/ 	.word	0xffffffff


	//   ....[2]....
        /*0034*/ 	.word	0xffffffff


	//   ....[3]....
        /*0038*/ 	.word	0xffffffff


	//   ....[4]....
        /*003c*/ 	.word	0xffffffff


	//   ....[5]....
        /*0040*/ 	.word	0xffffffff


	//   ....[6]....
        /*0044*/ 	.word	0xffffffff


	//   ....[7]....
        /*0048*/ 	.word	0xffffffff


	//   ....[8]....
        /*004c*/ 	.word	0xffffffff


	//   ....[9]....
        /*0050*/ 	.word	0xffffffff


	//----- nvinfo : EIATTR_COOP_GROUP_INSTR_OFFSETS
	.align		4
.L_3407:
        /*0054*/ 	.byte	0x04, 0x28
        /*0056*/ 	.short	(.L_3409 - .L_3408)


	//   ....[0]....
.L_3408:
        /*0058*/ 	.word	0x00001e20


	//   ....[1]....
        /*005c*/ 	.word	0x00001e50


	//   ....[2]....
        /*0060*/ 	.word	0x00001e80


	//   ....[3]....
        /*0064*/ 	.word	0x00001e90


	//   ....[4]....
        /*0068*/ 	.word	0x00001ec0


	//   ....[5]....
        /*006c*/ 	.word	0x00001ed0


	//   ....[6]....
        /*0070*/ 	.word	0x00001f00


	//   ....[7]....
        /*0074*/ 	.word	0x00001f10


	//   ....[8]....
        /*0078*/ 	.word	0x00001f40


	//   ....[9]....
        /*007c*/ 	.word	0x00001f50


	//----- nvinfo : EIATTR_VRC_CTA_INIT_COUNT
	.align		4
.L_3409:
        /*0080*/ 	.byte	0x02, 0x4a
	.zero		1
	.zero		1


	//----- nvinfo : EIATTR_EXIT_INSTR_OFFSETS
	.align		4
        /*0084*/ 	.byte	0x04, 0x1c
        /*0086*/ 	.short	(.L_3411 - .L_3410)


	//   ....[0]....
.L_3410:
        /*0088*/ 	.word	0x000066c0


	//   ....[1]....
        /*008c*/ 	.word	0x00006760


	//----- nvinfo : EIATTR_MAX_THREADS
	.align		4
.L_3411:
        /*0090*/ 	.byte	0x04, 0x05
        /*0092*/ 	.short	(.L_3413 - .L_3412)
.L_3412:
        /*0094*/ 	.word	0x00000080
        /*0098*/ 	.word	0x00000001
        /*009c*/ 	.word	0x00000001


	//----- nvinfo : EIATTR_CRS_STACK_SIZE
	.align		4
.L_3413:
        /*00a0*/ 	.byte	0x04, 0x1e
        /*00a2*/ 	.short	(.L_3415 - .L_3414)
.L_3414:
        /*00a4*/ 	.word	0x00000000


	//----- nvinfo : EIATTR_CBANK_PARAM_SIZE
	.align		4
.L_3415:
        /*00a8*/ 	.byte	0x03, 0x19
        /*00aa*/ 	.short	0x0128


	//----- nvinfo : EIATTR_PARAM_CBANK
	.align		4
        /*00ac*/ 	.byte	0x04, 0x0a
        /*00ae*/ 	.short	(.L_3417 - .L_3416)
	.align		4
.L_3416:
        /*00b0*/ 	.word	index@(.nv.constant0._ZN10layer_norm13ln_bwd_kernelINS_13Kernel_traitsI6__halfS2_fS2_fjLj2560ELj1ELj1ELj4ELj8ENS_18Kernel_traits_baseILj2560ES2_S2_fS2_fjLj128EEEEELb0ELb1ELb0ELb0EEEvNS_9BwdParamsE)
        /*00b4*/ 	.short	0x0380
        /*00b6*/ 	.short	0x0128


	//----- nvinfo : EIATTR_SW_WAR
	.align		4
.L_3417:
        /*00b8*/ 	.byte	0x04, 0x36
        /*00ba*/ 	.short	(.L_3419 - .L_3418)
.L_3418:
        /*00bc*/ 	.word	0x00000008
.L_3419:


//--------------------- .nv.info._ZN10layer_norm13ln_bwd_kernelINS_13Kernel_traitsI6__halfS2_fS2_fjLj2560ELj1ELj1ELj4ELj8ENS_18Kernel_traits_baseILj2560ES2_S2_fS2_fjLj128EEEEELb0ELb1ELb0ELb1EEEvNS_9BwdParamsE --------------------------
	.section	.nv.info._ZN10layer_norm13ln_bwd_kernelINS_13Kernel_traitsI6__halfS2_fS2_fjLj2560ELj1ELj1ELj4ELj8ENS_18Kernel_traits_baseILj2560ES2_S2_fS2_fjLj128EEEEELb0ELb1ELb0ELb1EEEvNS_9BwdParamsE,"",@"SHT_CUDA_INFO"
	.sectionflags	@""
	.align	4


	//----- nvinfo : EIATTR_CUDA_API_VERSION
	.align		4
        /*0000*/ 	.byte	0x04, 0x37
        /*0002*/ 	.short	(.L_3421 - .L_3420)
.L_3420:
        /*0004*/ 	.word	0x00000082


	//----- nvinfo : EIATTR_KPARAM_INFO
	.align		4
.L_3421:
        /*0008*/ 	.byte	0x04, 0x17
        /*000a*/ 	.short	(.L_3423 - .L_3422)
.L_3422:
        /*000c*/ 	.word	0x00000000
        /*0010*/ 	.short	0x0000
        /*0012*/ 	.short	0x0000
        /*0014*/ 	.byte	0x00, 0xf0, 0xa1, 0x04


	//----- nvinfo : EIATTR_SPARSE_MMA_MASK
	.align		4
.L_3423:
        /*0018*/ 	.byte	0x03, 0x50
        /*001a*/ 	.short	0x0000


	//----- nvinfo : EIATTR_MAXREG_COUNT
	.align		4
        /*001c*/ 	.byte	0x03, 0x1b
        /*001e*/ 	.short	0x00ff


	//----- nvinfo : EIATTR_NUM_BARRIERS
	.align		4
        /*0020*/ 	.byte	0x02, 0x4c
        /*0022*/ 	.byte	0x01
	.zero		1


	//----- nvinfo : EIATTR_MERCURY_ISA_VERSION
	.align		4
        /*0024*/ 	.byte	0x03, 0x5f
        /*0026*/ 	.short	0x0101


	//----- nvinfo : EIATTR_COOP_GROUP_MASK_REGIDS
	.align		4
        /*0028*/ 	.byte	0x04, 0x29
        /*002a*/ 	.short	(.L_3425 - .L_3424)


	//   ....[0]....
.L_3424:
        /*002c*/ 	.word	0xffffffff


	//   ....[1]....
        /*0030*/ 	.word	0xffffffff


	//   ....[2]....
        /*0034*/ 	.word	0xffffffff


	//   ....[3]....
        /*0038*/ 	.word	0xffffffff


	//   ....[4]....
        /*003c*/ 	.word	0xffffffff


	//   ....[5]....
        /*0040*/ 	.word	0xffffffff


	//   ....[6]....
        /*0044*/ 	.word	0xffffffff


	//   ....[7]....
        /*0048*/ 	.word	0xffffffff


	//   ....[8]....
        /*004c*/ 	.word	0xffffffff


	//   ....[9]....
        /*0050*/ 	.word	0xffffffff


	//----- nvinfo : EIATTR_COOP_GROUP_INSTR_OFFSETS
	.align		4
.L_3425:
        /*0054*/ 	.byte	0x04, 0x28
        /*0056*/ 	.short	(.L_3427 - .L_3426)


	//   ....[0]....
.L_3426:
        /*0058*/ 	.word	0x000014f0


	//   ....[1]....
        /*005c*/ 	.word	0x00001500


	//   ....[2]....
        /*0060*/ 	.word	0x00001530


	//   ....[3]....
        /*0064*/ 	.word	0x00001540


	//   ....[4]....
        /*0068*/ 	.word	0x00001570


	//   ....[5]....
        /*006c*/ 	.word	0x00001580


	//   ....[6]....
        /*0070*/ 	.word	0x000015c0


	//   ....[7]....
        /*0074*/ 	.word	0x000015d0


	//   ....[8]....
        /*0078*/ 	.word	0x00001600


	//   ....[9]....
        /*007c*/ 	.word	0x00001610


	//----- nvinfo : EIATTR_VRC_CTA_INIT_COUNT
	.align		4
.L_3427:
        /*0080*/ 	.byte	0x02, 0x4a
	.zero		1
	.zero		1


	//----- nvinfo : EIATTR_EXIT_INSTR_OFFSETS
	.align		4
        /*0084*/ 	.byte	0x04, 0x1c
        /*0086*/ 	.short	(.L_3429 - .L_3428)


	//   ....[0]....
.L_3428:
        /*0088*/ 	.word	0x00005d60


	//----- nvinfo : EIATTR_MAX_THREADS
	.align		4
.L_3429:
        /*008c*/ 	.byte	0x04, 0x05
        /*008e*/ 	.short	(.L_3431 - .L_3430)
.L_3430:
        /*0090*/ 	.word	0x00000080
        /*0094*/ 	.word	0x00000001
        /*0098*/ 	.word	0x00000001


	//----- nvinfo : EIATTR_CRS_STACK_SIZE
	.align		4
.L_3431:
        /*009c*/ 	.byte	0x04, 0x1e
        /*009e*/ 	.short	(.L_3433 - .L_3432)
.L_3432:
        /*00a0*/ 	.word	0x00000000


	//----- nvinfo : EIATTR_CBANK_PARAM_SIZE
	.align		4
.L_3433:
        /*00a4*/ 	.byte	0x03, 0x19
        /*00a6*/ 	.short	0x0128


	//----- nvinfo : EIATTR_PARAM_CBANK
	.align		4
        /*00a8*/ 	.byte	0x04, 0x0a
        /*00aa*/ 	.short	(.L_3435 - .L_3434)
	.align		4
.L_3434:
        /*00ac*/ 	.word	index@(.nv.constant0._ZN10layer_norm13ln_bwd_kernelINS_13Kernel_traitsI6__halfS2_fS2_fjLj2560ELj1ELj1ELj4ELj8ENS_18Kernel_traits_baseILj2560ES2_S2_fS2_fjLj128EEEEELb0ELb1ELb0ELb1EEEvNS_9BwdParamsE)
        /*00b0*/ 	.short	0x0380
        /*00b2*/ 	.short	0x0128


	//----- nvinfo : EIATTR_SW_WAR
	.align		4
.L_3435:
        /*00b4*/ 	.byte	0x04, 0x36
        /*00b6*/ 	.short	(.L_3437 - .L_3436)
.L_3436:
        /*00b8*/ 	.word	0x00000008
.L_3437:


//--------------------- .nv.info._ZN10layer_norm13ln_bwd_kernelINS_13Kernel_traitsI6__halfS2_fS2_fjLj2560ELj1ELj1ELj4ELj8ENS_18Kernel_traits_baseILj2560ES2_S2_fS2_fjLj128EEEEELb0ELb1ELb1ELb0EEEvNS_9BwdParamsE --------------------------
	.section	.nv.info._ZN10layer_norm13ln_bwd_kernelINS_13Kernel_traitsI6__halfS2_fS2_fjLj2560ELj1ELj1ELj4ELj8ENS_18Kernel_traits_baseILj2560ES2_S2_fS2_fjLj128EEEEELb0ELb1ELb1ELb0EEEvNS_9BwdParamsE,"",@"SHT_CUDA_INFO"
	.sectionflags	@""
	.align	4


	//----- nvinfo : EIATTR_CUDA_API_VERSION
	.align		4
        /*0000*/ 	.byte	0x04, 0x37
        /*0002*/ 	.short	(.L_3439 - .L_3438)
.L_3438:
        /*0004*/ 	.word	0x00000082


	//----- nvinfo : EIATTR_KPARAM_INFO
	.align		4
.L_3439:
        /*0008*/ 	.byte	0x04, 0x17
        /*000a*/ 	.short	(.L_3441 - .L_3440)
.L_3440:
        /*000c*/ 	.word	0x00000000
        /*0010*/ 	.short	0x0000
        /*0012*/ 	.short	0x0000
        /*0014*/ 	.byte	0x00, 0xf0, 0xa1, 0x04


	//----- nvinfo : EIATTR_SPARSE_MMA_MASK
	.align		4
.L_3441:
        /*0018*/ 	.byte	0x03, 0x50
        /*001a*/ 	.short	0x0000


	//----- nvinfo : EIATTR_MAXREG_COUNT
	.align		4
        /*001c*/ 	.byte	0x03, 0x1b
        /*001e*/ 	.short	0x00ff


	//----- nvinfo : EIATTR_NUM_BARRIERS
	.align		4
        /*0020*/ 	.byte	0x02, 0x4c
        /*0022*/ 	.byte	0x01
	.zero		1


	//----- nvinfo : EIATTR_MERCURY_ISA_VERSION
	.align		4
        /*0024*/ 	.byte	0x03, 0x5f
        /*0026*/ 	.short	0x0101


	//----- nvinfo : EIATTR_COOP_GROUP_MASK_REGIDS
	.align		4
        /*0028*/ 	.byte	0x04, 0x29
        /*002a*/ 	.short	(.L_3443 - .L_3442)


	//   ....[0]....
.L_3442:
        /*002c*/ 	.word	0xffffffff


	//   ....[1]....
        /*0030*/ 	.word	0xffffffff


	//   ....[2]....
        /*0034*/ 	.word	0xffffffff


	//   ....[3]....
        /*0038*/ 	.word	0xffffffff


	//   ....[4]....
        /*003c*/ 	.word	0xffffffff


	//   ....[5]....
        /*0040*/ 	.word	0xffffffff


	//   ....[6]....
        /*0044*/ 	.word	0xffffffff


	//   ....[7]....
        /*0048*/ 	.word	0xffffffff


	//   ....[8]....
        /*004c*/ 	.word	0xffffffff


	//   ....[9]....
        /*0050*/ 	.word	0xffffffff


	//----- nvinfo : EIATTR_COOP_GROUP_INSTR_OFFSETS
	.align		4
.L_3443:
        /*0054*/ 	.byte	0x04, 0x28
        /*0056*/ 	.short	(.L_3445 - .L_3444)


	//   ....[0]....
.L_3444:
        /*0058*/ 	.word	0x00002120


	//   ....[1]....
        /*005c*/ 	.word	0x00002150


	//   ....[2]....
        /*0060*/ 	.word	0x00002180


	//   ....[3]....
        /*0064*/ 	.word	0x00002190


	//   ....[4]....
        /*0068*/ 	.word	0x000021c0


	//   ....[5]....
        /*006c*/ 	.word	0x000021d0


	//   ....[6]....
        /*0070*/ 	.word	0x00002200


	//   ....[7]....
        /*0074*/ 	.word	0x00002210


	//   ....[8]....
        /*0078*/ 	.word	0x00002240


	//   ....[9]....
        /*007c*/ 	.word	0x00002250


	//----- nvinfo : EIATTR_VRC_CTA_INIT_COUNT
	.align		4
.L_3445:
        /*0080*/ 	.byte	0x02, 0x4a
	.zero		1
	.zero		1


	//----- nvinfo : EIATTR_EXIT_INSTR_OFFSETS
	.align		4
        /*0084*/ 	.byte	0x04, 0x1c
        /*0086*/ 	.short	(.L_3447 - .L_3446)


	//   ....[0]....
.L_3446:
        /*0088*/ 	.word	0x000078f0


	//   ....[1]....
        /*008c*/ 	.word	0x00007990


	//----- nvinfo : EIATTR_MAX_THREADS
	.align		4
.L_3447:
        /*0090*/ 	.byte	0x04, 0x05
        /*0092*/ 	.short	(.L_3449 - .L_3448)
.L_3448:
        /*0094*/ 	.word	0x00000080
        /*0098*/ 	.word	0x00000001
        /*009c*/ 	.word	0x00000001


	//----- nvinfo : EIATTR_CRS_STACK_SIZE
	.align		4
.L_3449:
        /*00a0*/ 	.byte	0x04, 0x1e
        /*00a2*/ 	.short	(.L_3451 - .L_3450)
.L_3450:
        /*00a4*/ 	.word	0x00000000


	//----- nvinfo : EIATTR_CBANK_PARAM_SIZE
	.align		4
.L_3451:
        /*00a8*/ 	.byte	0x03, 0x19
        /*00aa*/ 	.short	0x0128


	//----- nvinfo : EIATTR_PARAM_CBANK
	.align		4
        /*00ac*/ 	.byte	0x04, 0x0a
        /*00ae*/ 	.short	(.L_3453 - .L_3452)
	.align		4
.L_3452:
        /*00b0*/ 	.word	index@(.nv.constant0._ZN10layer_norm13ln_bwd_kernelINS_13Kernel_traitsI6__halfS2_fS2_fjLj2560ELj1ELj1ELj4ELj8ENS_18Kernel_traits_baseILj2560ES2_S2_fS2_fjLj128EEEEELb0ELb1ELb1ELb0EEEvNS_9BwdParamsE)
        /*00b4*/ 	.short	0x0380
        /*00b6*/ 	.short	0x0128


	//----- nvinfo : EIATTR_SW_WAR
	.align		4
.L_3453:
        /*00b8*/ 	.byte	0x04, 0x36
        /*00ba*/ 	.short	(.L_3455 - .L_3454)
.L_3454:
        /*00bc*/ 	.word	0x00000008
.L_3455:


//--------------------- .nv.info._ZN10layer_norm13ln_bwd_kernelINS_13Kernel_traitsI6__halfS2_fS2_fjLj2560ELj1ELj1ELj4ELj8ENS_18Kernel_traits_baseILj2560ES2_S2_fS2_fjLj128EEEEELb0ELb1ELb1ELb1EEEvNS_9BwdParamsE --------------------------
	.section	.nv.info._ZN10layer_norm13ln_bwd_kernelINS_13Kernel_traitsI6__halfS2_fS2_fjLj2560ELj1ELj1ELj4ELj8ENS_18Kernel_traits_baseILj2560ES2_S2_fS2_fjLj128EEEEELb0ELb1ELb1ELb1EEEvNS_9BwdParamsE,"",@"SHT_CUDA_INFO"
	.sectionflags	@""
	.align	4


	//----- nvinfo : EIATTR_CUDA_API_VERSION
	.align		4
        /*0000*/ 	.byte	0x04, 0x37
        /*0002*/ 	.short	(.L_3457 - .L_3456)
.L_3456:
        /*0004*/ 	.word	0x00000082


	//----- nvinfo : EIATTR_KPARAM_INFO
	.align		4
.L_3457:
        /*0008*/ 	.byte	0x04, 0x17
        /*000a*/ 	.short	(.L_3459 - .L_3458)
.L_3458:
        /*000c*/ 	.word	0x00000000
        /*0010*/ 	.short	0x0000
        /*0012*/ 	.short	0x0000
        /*0014*/ 	.byte	0x00, 0xf0, 0xa1, 0x04


	//----- nvinfo : EIATTR_SPARSE_MMA_MASK
	.align		4
.L_3459:
        /*0018*/ 	.byte	0x03, 0x50
        /*001a*/ 	.short	0x0000


	//----- nvinfo : EIATTR_MAXREG_COUNT
	.align		4
        /*001c*/ 	.byte	0x03, 0x1b
        /*001e*/ 	.short	0x00ff


	//----- nvinfo : EIATTR_NUM_BARRIERS
	.align		4
        /*0020*/ 	.byte	0x02, 0x4c
        /*0022*/ 	.byte	0x01
	.zero		1


	//----- nvinfo : EIATTR_MERCURY_ISA_VERSION
	.align		4
        /*0024*/ 	.byte	0x03, 0x5f
        /*0026*/ 	.short	0x0101


	//----- nvinfo : EIATTR_COOP_GROUP_MASK_REGIDS
	.align		4
        /*0028*/ 	.byte	0x04, 0x29
        /*002a*/ 	.short	(.L_3461 - .L_3460)


	//   ....[0]....
.L_3460:
        /*002c*/ 	.word	0xffffffff


	//   ....[1]....
        /*0030*/ 	.word	0xffffffff


	//   ....[2]....
        /*0034*/ 	.word	0xffffffff


	//   ....[3]....
        /*0038*/ 	.word	0xffffffff


	//   ....[4]....
        /*003c*/ 	.word	0xffffffff


	//   ....[5]....
        /*0040*/ 	.word	0xffffffff


	//   ....[6]....
        /*0044*/ 	.word	0xffffffff


	//   ....[7]....
        /*0048*/ 	.word	0xffffffff


	//   ....[8]....
        /*004c*/ 	.word	0xffffffff


	//   ....[9]....
        /*0050*/ 	.word	0xffffffff


	//----- nvinfo : EIATTR_COOP_GROUP_INSTR_OFFSETS
	.align		4
.L_3461:
        /*0054*/ 	.byte	0x04, 0x28
        /*0056*/ 	.short	(.L_3463 - .L_3462)


	//   ....[0]....
.L_3462:
        /*0058*/ 	.word	0x00001890


	//   ....[1]....
        /*005c*/ 	.word	0x000018d0


	//   ....[2]....
        /*0060*/ 	.word	0x00001940


	//   ....[3]....
        /*0064*/ 	.word	0x00001950


	//   ....[4]....
        /*0068*/ 	.word	0x00001990


	//   ....[5]....
        /*006c*/ 	.word	0x000019b0


	//   ....[6]....
        /*0070*/ 	.word	0x000019e0


	//   ....[7]....
        /*0074*/ 	.word	0x00001a10


	//   ....[8]....
        /*0078*/ 	.word	0x00001a60


	//   ....[9]....
        /*007c*/ 	.word	0x00001a70


	//----- nvinfo : EIATTR_VRC_CTA_INIT_COUNT
	.align		4
.L_3463:
        /*0080*/ 	.byte	0x02, 0x4a
	.zero		1
	.zero		1


	//----- nvinfo : EIATTR_EXIT_INSTR_OFFSETS
	.align		4
        /*0084*/ 	.byte	0x04, 0x1c
        /*0086*/ 	.short	(.L_3465 - .L_3464)


	//   ....[0]....
.L_3464:
        /*0088*/ 	.word	0x00006c20


	//----- nvinfo : EIATTR_MAX_THREADS
	.align		4
.L_3465:
        /*008c*/ 	.byte	0x04, 0x05
        /*008e*/ 	.short	(.L_3467 - .L_3466)
.L_3466:
        /*0090*/ 	.word	0x00000080
        /*0094*/ 	.word	0x00000001
        /*0098*/ 	.word	0x00000001


	//----- nvinfo : EIATTR_CRS_STACK_SIZE
	.align		4
.L_3467:
        /*009c*/ 	.byte	0x04, 0x1e
        /*009e*/ 	.short	(.L_3469 - .L_3468)
.L_3468:
        /*00a0*/ 	.word	0x00000000


	//----- nvinfo : EIATTR_CBANK_PARAM_SIZE
	.align		4
.L_3469:
        /*00a4*/ 	.byte	0x03, 0x19
        /*00a6*/ 	.short	0x0128


	//----- nvinfo : EIATTR_PARAM_CBANK
	.align		4
        /*00a8*/ 	.byte	0x04, 0x0a
        /*00aa*/ 	.short	(.L_3471 - .L_3470)
	.align		4
.L_3470:
        /*00ac*/ 	.word	index@(.nv.constant0._ZN10layer_norm13ln_bwd_kernelINS_13Kernel_traitsI6__halfS2_fS2_fjLj2560ELj1ELj1ELj4ELj8ENS_18Kernel_traits_baseILj2560ES2_S2_fS2_fjLj128EEEEELb0ELb1ELb1ELb1EEEvNS_9BwdParamsE)
        /*00b0*/ 	.short	0x0380
        /*00b2*/ 	.short	0x0128


	//----- nvinfo : EIATTR_SW_WAR
	.align		4
.L_3471:
        /*00b4*/ 	.byte	0x04, 0x36
        /*00b6*/ 	.short	(.L_3473 - .L_3472)
.L_3472:
        /*00b8*/ 	.word	0x00000008
.L_3473:


//--------------------- .nv.info._ZN10layer_norm13ln_bwd_kernelINS_13Kernel_traitsI6__halfS2_fS2_fjLj2560ELj1ELj1ELj4ELj8ENS_18Kernel_traits_baseILj2560ES2_S2_fS2_fjLj128EEEEELb1ELb0ELb0ELb0EEEvNS_9BwdParamsE --------------------------
	.section	.nv.info._ZN10layer_norm13ln_bwd_kernelINS_13Kernel_traitsI6__halfS2_fS2_fjLj2560ELj1ELj1ELj4ELj8ENS_18Kernel_traits_baseILj2560ES2_S2_fS2_fjLj128EEEEELb1ELb0ELb0ELb0EEEvNS_9BwdParamsE,"",@"SHT_CUDA_INFO"
	.sectionflags	@""
	.align	4


	//----- nvinfo : EIATTR_CUDA_API_VERSION
	.align		4
        /*0000*/ 	.byte	0x04, 0x37
        /*0002*/ 	.short	(.L_3475 - .L_3474)
.L_3474:
        /*0004*/ 	.word	0x00000082


	//----- nvinfo : EIATTR_KPARAM_INFO
	.align		4
.L_3475:
        /*0008*/ 	.byte	0x04, 0x17
        /*000a*/ 	.short	(.L_3477 - .L_3476)
.L_3476:
        /*000c*/ 	.word	0x00000000
        /*0010*/ 	.short	0x0000
        /*0012*/ 	.short	0x0000
        /*0014*/ 	.byte	0x00, 0xf0, 0xa1, 0x04


	//----- nvinfo : EIATTR_SPARSE_MMA_MASK
	.align		4
.L_3477:
        /*0018*/ 	.byte	0x03, 0x50
        /*001a*/ 	.short	0x0000


	//----- nvinfo : EIATTR_MAXREG_COUNT
	.align		4
        /*001c*/ 	.byte	0x03, 0x1b
        /*001e*/ 	.short	0x00ff


	//----- nvinfo : EIATTR_NUM_BARRIERS
	.align		4
        /*0020*/ 	.byte	0x02, 0x4c
        /*0022*/ 	.byte	0x01
	.zero		1


	//----- nvinfo : EIATTR_MERCURY_ISA_VERSION
	.align		4
        /*0024*/ 	.byte	0x03, 0x5f
        /*0026*/ 	.short	0x0101


	//----- nvinfo : EIATTR_COOP_GROUP_MASK_REGIDS
	.align		4
        /*0028*/ 	.byte	0x04, 0x29
        /*002a*/ 	.short	(.L_3479 - .L_3478)


	//   ....[0]....
.L_3478:
        /*002c*/ 	.word	0xffffffff


	//   ....[1]....
        /*0030*/ 	.word	0xffffffff


	//   ....[2]....
        /*0034*/ 	.word	0xffffffff


	//   ....[3]....
        /*0038*/ 	.word	0xffffffff


	//   ....[4]....
        /*003c*/ 	.word	0xffffffff


	//   ....[5]....
        /*0040*/ 	.word	0xffffffff


	//   ....[6]....
        /*0044*/ 	.word	0xffffffff


	//   ....[7]....
        /*0048*/ 	.word	0xffffffff


	//   ....[8]....
        /*004c*/ 	.word	0xffffffff


	//   ....[9]....
        /*0050*/ 	.word	0xffffffff


	//----- nvinfo : EIATTR_COOP_GROUP_INSTR_OFFSETS
	.align		4
.L_3479:
        /*0054*/ 	.byte	0x04, 0x28
        /*0056*/ 	.short	(.L_3481 - .L_3480)


	//   ....[0]....
.L_3480:
        /*0058*/ 	.word	0x00001ad0


	//   ....[1]....
        /*005c*/ 	.word	0x00001b00


	//   ....[2]....
        /*0060*/ 	.word	0x00001b30


	//   ....[3]....
        /*0064*/ 	.word	0x00001b40


	//   ....[4]....
        /*0068*/ 	.word	0x00001b70


	//   ....[5]....
        /*006c*/ 	.word	0x00001b80


	//   ....[6]....
        /*0070*/ 	.word	0x00001bb0


	//   ....[7]....
        /*0074*/ 	.word	0x00001bc0


	//   ....[8]....
        /*0078*/ 	.word	0x00001bf0


	//   ....[9]....
        /*007c*/ 	.word	0x00001c00


	//----- nvinfo : EIATTR_VRC_CTA_INIT_COUNT
	.align		4
.L_3481:
        /*0080*/ 	.byte	0x02, 0x4a
	.zero		1
	.zero		1


	//----- nvinfo : EIATTR_EXIT_INSTR_OFFSETS
	.align		4
        /*0084*/ 	.byte	0x04, 0x1c
        /*0086*/ 	.short	(.L_3483 - .L_3482)


	//   ....[0]....
.L_3482:
        /*0088*/ 	.word	0x00005870


	//   ....[1]....
        /*008c*/ 	.word	0x000058f0


	//----- nvinfo : EIATTR_MAX_THREADS
	.align		4
.L_3483:
        /*0090*/ 	.byte	0x04, 0x05
        /*0092*/ 	.short	(.L_3485 - .L_3484)
.L_3484:
        /*0094*/ 	.word	0x00000080
        /*0098*/ 	.word	0x00000001
        /*009c*/ 	.word	0x00000001


	//----- nvinfo : EIATTR_CRS_STACK_SIZE
	.align		4
.L_3485:
        /*00a0*/ 	.byte	0x04, 0x1e
        /*00a2*/ 	.short	(.L_3487 - .L_3486)
.L_3486:
        /*00a4*/ 	.word	0x00000000


	//----- nvinfo : EIATTR_CBANK_PARAM_SIZE
	.align		4
.L_3487:
        /*00a8*/ 	.byte	0x03, 0x19
        /*00aa*/ 	.short	0x0128


	//----- nvinfo : EIATTR_PARAM_CBANK
	.align		4
        /*00ac*/ 	.byte	0x04, 0x0a
        /*00ae*/ 	.short	(.L_3489 - .L_3488)
	.align		4
.L_3488:
        /*00b0*/ 	.word	index@(.nv.constant0._ZN10layer_norm13ln_bwd_kernelINS_13Kernel_traitsI6__halfS2_fS2_fjLj2560ELj1ELj1ELj4ELj8ENS_18Kernel_traits_baseILj2560ES2_S2_fS2_fjLj128EEEEELb1ELb0ELb0ELb0EEEvNS_9BwdParamsE)
        /*00b4*/ 	.short	0x0380
        /*00b6*/ 	.short	0x0128


	//----- nvinfo : EIATTR_SW_WAR
	.align		4
.L_3489:
        /*00b8*/ 	.byte	0x04, 0x36
        /*00ba*/ 	.short	(.L_3491 - .L_3490)
.L_3490:
        /*00bc*/ 	.word	0x00000008
.L_3491:


//--------------------- .nv.info._ZN10layer_norm13ln_bwd_kernelINS_13Kernel_traitsI6__halfS2_fS2_fjLj2560ELj1ELj1ELj4ELj8ENS_18Kernel_traits_baseILj2560ES2_S2_fS2_fjLj128EEEEELb1ELb0ELb0ELb1EEEvNS_9BwdParamsE --------------------------
	.section	.nv.info._ZN10layer_norm13ln_bwd_kernelINS_13Kernel_traitsI6__halfS2_fS2_fjLj2560ELj1ELj1ELj4ELj8ENS_18Kernel_traits_baseILj2560ES2_S2_fS2_fjLj128EEEEELb1ELb0ELb0ELb1EEEvNS_9BwdParamsE,"",@"SHT_CUDA_INFO"
	.sectionflags	@""
	.align	4


	//----- nvinfo : EIATTR_CUDA_API_VERSION
	.align		4
        /*0000*/ 	.byte	0x04, 0x37
        /*0002*/ 	.short	(.L_3493 - .L_3492)
.L_3492:
        /*0004*/ 	.word	0x00000082


	//----- nvinfo : EIATTR_KPARAM_INFO
	.align		4
.L_3493:
        /*0008*/ 	.byte	0x04, 0x17
        /*000a*/ 	.short	(.L_3495 - .L_3494)
.L_3494:
        /*000c*/ 	.word	0x00000000
        /*0010*/ 	.short	0x0000
        /*0012*/ 	.short	0x0000
        /*0014*/ 	.byte	0x00, 0xf0, 0xa1, 0x04


	//----- nvinfo : EIATTR_SPARSE_MMA_MASK
	.align		4
.L_3495:
        /*0018*/ 	.byte	0x03, 0x50
        /*001a*/ 	.short	0x0000


	//----- nvinfo : EIATTR_MAXREG_COUNT
	.align		4
        /*001c*/ 	.byte	0x03, 0x1b
        /*001e*/ 	.short	0x00ff


	//----- nvinfo : EIATTR_NUM_BARRIERS
	.align		4
        /*0020*/ 	.byte	0x02, 0x4c
        /*0022*/ 	.byte	0x01
	.zero		1


	//----- nvinfo : EIATTR_MERCURY_ISA_VERSION
	.align		4
        /*0024*/ 	.byte	0x03, 0x5f
        /*0026*/ 	.short	0x0101


	//----- nvinfo : EIATTR_COOP_GROUP_MASK_REGIDS
	.align		4
        /*0028*/ 	.byte	0x04, 0x29
        /*002a*/ 	.short	(.L_3497 - .L_3496)


	//   ....[0]....
.L_3496:
        /*002c*/ 	.word	0xffffffff


	//   ....[1]....
        /*0030*/ 	.word	0xffffffff


	//   ....[2]....
        /*0034*/ 	.word	0xffffffff


	//   ....[3]....
        /*0038*/ 	.word	0xffffffff


	//   ....[4]....
        /*003c*/ 	.word	0xffffffff


	//   ....[5]....
        /*0040*/ 	.word	0xffffffff


	//   ....[6]....
        /*0044*/ 	.word	0xffffffff


	//   ....[7]....
        /*0048*/ 	.word	0xffffffff


	//   ....[8]....
        /*004c*/ 	.word	0xffffffff


	//   ....[9]....
        /*0050*/ 	.word	0xffffffff


	//----- nvinfo : EIATTR_COOP_GROUP_INSTR_OFFSETS
	.align		4
.L_3497:
        /*0054*/ 	.byte	0x04, 0x28
        /*0056*/ 	.short	(.L_3499 - .L_3498)


	//   ....[0]....
.L_3498:
        /*0058*/ 	.word	0x000011a0


	//   ....[1]....
        /*005c*/ 	.word	0x000011c0


	//   ....[2]....
        /*0060*/ 	.word	0x000011e0


	//   ....[3]....
        /*0064*/ 	.word	0x00001210


	//   ....[4]....
        /*0068*/ 	.word	0x00001230


	//   ....[5]....
        /*006c*/ 	.word	0x00001250


	//   ....[6]....
        /*0070*/ 	.word	0x000012c0


	//   ....[7]....
        /*0074*/ 	.word	0x000012f0


	//   ....[8]....
        /*0078*/ 	.word	0x00001380


	//   ....[9]....
        /*007c*/ 	.word	0x000014c0


	//----- nvinfo : EIATTR_VRC_CTA_INIT_COUNT
	.align		4
.L_3499:
        /*0080*/ 	.byte	0x02, 0x4a
	.zero		1
	.zero		1


	//----- nvinfo : EIATTR_EXIT_INSTR_OFFSETS
	.align		4
        /*0084*/ 	.byte	0x04, 0x1c
        /*0086*/ 	.short	(.L_3501 - .L_3500)


	//   ....[0]....
.L_3500:
        /*0088*/ 	.word	0x00004eb0


	//----- nvinfo : EIATTR_MAX_THREADS
	.align		4
.L_3501:
        /*008c*/ 	.byte	0x04, 0x05
        /*008e*/ 	.short	(.L_3503 - .L_3502)
.L_3502:
        /*0090*/ 	.word	0x00000080
        /*0094*/ 	.word	0x00000001
        /*0098*/ 	.word	0x00000001


	//----- nvinfo : EIATTR_CBANK_PARAM_SIZE
	.align		4
.L_3503:
        /*009c*/ 	.byte	0x03, 0x19
        /*009e*/ 	.short	0x0128


	//----- nvinfo : EIATTR_PARAM_CBANK
	.align		4
        /*00a0*/ 	.byte	0x04, 0x0a
        /*00a2*/ 	.short	(.L_3505 - .L_3504)
	.align		4
.L_3504:
        /*00a4*/ 	.word	index@(.nv.constant0._ZN10layer_norm13ln_bwd_kernelINS_13Kernel_traitsI6__halfS2_fS2_fjLj2560ELj1ELj1ELj4ELj8ENS_18Kernel_traits_baseILj2560ES2_S2_fS2_fjLj128EEEEELb1ELb0ELb0ELb1EEEvNS_9BwdParamsE)
        /*00a8*/ 	.short	0x0380
        /*00aa*/ 	.short	0x0128


	//----- nvinfo : EIATTR_SW_WAR
	.align		4
.L_3505:
        /*00ac*/ 	.byte	0x04, 0x36
        /*00ae*/ 	.short	(.L_3507 - .L_3506)
.L_3506:
        /*00b0*/ 	.word	0x00000008
.L_3507:


//--------------------- .nv.info._ZN10layer_norm22ln_bwd_finalize_kernelINS_22Kernel_traits_finalizeILj2560E6__halfS2_fS2_fjLb0ELj1024ELj4ENS_18Kernel_traits_baseILj2560ES2_S2_fS2_fjLj1024EEEEELb0ELb0EEEvNS_9BwdParamsE --------------------------
	.section	.nv.info._ZN10layer_norm22ln_bwd_finalize_kernelINS_22Kernel_traits_finalizeILj2560E6__halfS2_fS2_fjLb0ELj1024ELj4ENS_18Kernel_traits_baseILj2560ES2_S2_fS2_fjLj1024EEEEELb0ELb0EEEvNS_9BwdParamsE,"",@"SHT_CUDA_INFO"
	.sectionflags	@""
	.align	4


	//----- nvinfo : EIATTR_CUDA_API_VERSION
	.align		4
        /*0000*/ 	.byte	0x04, 0x37
        /*0002*/ 	.short	(.L_3509 - .L_3508)
.L_3508:
        /*0004*/ 	.word	0x00000082


	//----- nvinfo : EIATTR_KPARAM_INFO
	.align		4
.L_3509:
        /*0008*/ 	.byte	0x04, 0x17
        /*000a*/ 	.short	(.L_3511 - .L_3510)
.L_3510:
        /*000c*/ 	.word	0x00000000
        /*0010*/ 	.short	0x0000
        /*0012*/ 	.short	0x0000
        /*0014*/ 	.byte	0x00, 0xf0, 0xa1, 0x04


	//----- nvinfo : EIATTR_SPARSE_MMA_MASK
	.align		4
.L_3511:
        /*0018*/ 	.byte	0x03, 0x50
        /*001a*/ 	.short	0x0000


	//----- nvinfo : EIATTR_MAXREG_COUNT
	.align		4
        /*001c*/ 	.byte	0x03, 0x1b
        /*001e*/ 	.short	0x0040


	//----- nvinfo : EIATTR_NUM_BARRIERS
	.align		4
        /*0020*/ 	.byte	0x02, 0x4c
        /*0022*/ 	.byte	0x01
	.zero		1


	//----- nvinfo : EIATTR_MERCURY_ISA_VERSION
	.align		4
        /*0024*/ 	.byte	0x03, 0x5f
        /*0026*/ 	.short	0x0101


	//----- nvinfo : EIATTR_COOP_GROUP_MASK_REGIDS
	.align		4
        /*0028*/ 	.byte	0x04, 0x29
        /*002a*/ 	.short	(.L_3513 - .L_3512)


	//   ....[0]....
.L_3512:
        /*002c*/ 	.word	0xffffffff


	//   ....[1]....
        /*0030*/ 	.word	0xffffffff


	//   ....[2]....
        /*0034*/ 	.word	0xffffffff


	//   ....[3]....
        /*0038*/ 	.word	0xffffffff


	//   ....[4]....
        /*003c*/ 	.word	0xffffffff


	//   ....[5]....
        /*0040*/ 	.word	0xffffffff


	//   ....[6]....
        /*0044*/ 	.word	0xffffffff


	//   ....[7]....
        /*0048*/ 	.word	0xffffffff


	//   ....[8]....
        /*004c*/ 	.word	0xffffffff


	//   ....[9]....
        /*0050*/ 	.word	0xffffffff


	//----- nvinfo : EIATTR_COOP_GROUP_INSTR_OFFSETS
	.align		4
.L_3513:
        /*0054*/ 	.byte	0x04, 0x28
        /*0056*/ 	.short	(.L_3515 - .L_3514)


	//   ....[0]....
.L_3514:
        /*0058*/ 	.word	0x000015e0


	//   ....[1]....
        /*005c*/ 	.word	0x000015f0


	//   ....[2]....
        /*0060*/ 	.word	0x00001620


	//   ....[3]....
        /*0064*/ 	.word	0x00001630


	//   ....[4]....
        /*0068*/ 	.word	0x00001660


	//   ....[5]....
        /*006c*/ 	.word	0x00001670


	//   ....[6]....
        /*0070*/ 	.word	0x000016b0


	//   ....[7]....
        /*0074*/ 	.word	0x000016e0


	//   ....[8]....
        /*0078*/ 	.word	0x00001710


	//   ....[9]....
        /*007c*/ 	.word	0x00001720


	//----- nvinfo : EIATTR_VRC_CTA_INIT_COUNT
	.align		4
.L_3515:
        /*0080*/ 	.byte	0x02, 0x4a
	.zero		1
	.zero		1


	//----- nvinfo : EIATTR_EXIT_INSTR_OFFSETS
	.align		4
        /*0084*/ 	.byte	0x04, 0x1c
        /*0086*/ 	.short	(.L_3517 - .L_3516)


	//   ....[0]....
.L_3516:
        /*0088*/ 	.word	0x00000060


	//   ....[1]....
        /*008c*/ 	.word	0x00001780


	//   ....[2]....
        /*0090*/ 	.word	0x000017b0


	//   ....[3]....
        /*0094*/ 	.word	0x00001870


	//----- nvinfo : EIATTR_MAX_THREADS
	.align		4
.L_3517:
        /*0098*/ 	.byte	0x04, 0x05
        /*009a*/ 	.short	(.L_3519 - .L_3518)
.L_3518:
        /*009c*/ 	.word	0x00000400
        /*00a0*/ 	.word	0x00000001
        /*00a4*/ 	.word	0x00000001


	//----- nvinfo : EIATTR_CRS_STACK_SIZE
	.align		4
.L_3519:
        /*00a8*/ 	.byte	0x04, 0x1e
        /*00aa*/ 	.short	(.L_3521 - .L_3520)
.L_3520:
        /*00ac*/ 	.word	0x00000000


	//----- nvinfo : EIATTR_CBANK_PARAM_SIZE
	.align		4
.L_3521:
        /*00b0*/ 	.byte	0x03, 0x19
        /*00b2*/ 	.short	0x0128


	//----- nvinfo : EIATTR_PARAM_CBANK
	.align		4
        /*00b4*/ 	.byte	0x04, 0x0a
        /*00b6*/ 	.short	(.L_3523 - .L_3522)
	.align		4
.L_3522:
        /*00b8*/ 	.word	index@(.nv.constant0._ZN10layer_norm22ln_bwd_finalize_kernelINS_22Kernel_traits_finalizeILj2560E6__halfS2_fS2_fjLb0ELj1024ELj4ENS_18Kernel_traits_baseILj2560ES2_S2_fS2_fjLj1024EEEEELb0ELb0EEEvNS_9BwdParamsE)
        /*00bc*/ 	.short	0x0380
        /*00be*/ 	.short	0x0128


	//----- nvinfo : EIATTR_SW_WAR
	.align		4
.L_3523:
        /*00c0*/ 	.byte	0x04, 0x36
        /*00c2*/ 	.short	(.L_3525 - .L_3524)
.L_3524:
        /*00c4*/ 	.word	0x00000008
.L_3525:


//--------------------- .nv.info._ZN10layer_norm13ln_bwd_kernelINS_13Kernel_traitsI6__halfS2_fS2_fjLj2560ELj1ELj1ELj4ELj8ENS_18Kernel_traits_baseILj2560ES2_S2_fS2_fjLj128EEEEELb1ELb0ELb1ELb0EEEvNS_9BwdParamsE --------------------------
	.section	.nv.info._ZN10layer_norm13ln_bwd_kernelINS_13Kernel_traitsI6__halfS2_fS2_fjLj2560ELj1ELj1ELj4ELj8ENS_18Kernel_traits_baseILj2560ES2_S2_fS2_fjLj128EEEEELb1ELb0ELb1ELb0EEEvNS_9BwdParamsE,"",@"SHT_CUDA_INFO"
	.sectionflags	@""
	.align	4


	//----- nvinfo : EIATTR_CUDA_API_VERSION
	.align		4
        /*0000*/ 	.byte	0x04, 0x37
        /*0002*/ 	.short	(.L_3527 - .L_3526)
.L_3526:
        /*0004*/ 	.word	0x00000082


	//----- nvinfo : EIATTR_KPARAM_INFO
	.align		4
.L_3527:
        /*0008*/ 	.byte	0x04, 0x17
        /*000a*/ 	.short	(.L_3529 - .L_3528)
.L_3528:
        /*000c*/ 	.word	0x00000000
        /*0010*/ 	.short	0x0000
        /*0012*/ 	.short	0x0000
        /*0014*/ 	.byte	0x00, 0xf0, 0xa1, 0x04


	//----- nvinfo : EIATTR_SPARSE_MMA_MASK
	.align		4
.L_3529:
        /*0018*/ 	.byte	0x03, 0x50
        /*001a*/ 	.short	0x0000


	//----- nvinfo : EIATTR_MAXREG_COUNT
	.align		4
        /*001c*/ 	.byte	0x03, 0x1b
        /*001e*/ 	.short	0x00ff


	//----- nvinfo : EIATTR_NUM_BARRIERS
	.align		4
        /*0020*/ 	.byte	0x02, 0x4c
        /*0022*/ 	.byte	0x01
	.zero		1


	//----- nvinfo : EIATTR_MERCURY_ISA_VERSION
	.align		4
        /*0024*/ 	.byte	0x03, 0x5f
        /*0026*/ 	.short	0x0101


	//----- nvinfo : EIATTR_COOP_GROUP_MASK_REGIDS
	.align		4
        /*0028*/ 	.byte	0x04, 0x29
        /*002a*/ 	.short	(.L_3531 - .L_3530)


	//   ....[0]....
.L_3530:
        /*002c*/ 	.word	0xffffffff


	//   ....[1]....
        /*0030*/ 	.word	0xffffffff


	//   ....[2]....
        /*0034*/ 	.word	0xffffffff


	//   ....[3]....
        /*0038*/ 	.word	0xffffffff


	//   ....[4]....
        /*003c*/ 	.word	0xffffffff


	//   ....[5]....
        /*0040*/ 	.word	0xffffffff


	//   ....[6]....
        /*0044*/ 	.word	0xffffffff


	//   ....[7]....
        /*0048*/ 	.word	0xffffffff


	//   ....[8]....
        /*004c*/ 	.word	0xffffffff


	//   ....[9]....
        /*0050*/ 	.word	0xffffffff


	//----- nvinfo : EIATTR_COOP_GROUP_INSTR_OFFSETS
	.align		4
.L_3531:
        /*0054*/ 	.byte	0x04, 0x28
        /*0056*/ 	.short	(.L_3533 - .L_3532)


	//   ....[0]....
.L_3532:
        /*0058*/ 	.word	0x00002290


	//   ....[1]....
        /*005c*/ 	.word	0x000022b0


	//   ....[2]....
        /*0060*/ 	.word	0x000022f0


	//   ....[3]....
        /*0064*/ 	.word	0x00002300


	//   ....[4]....
        /*0068*/ 	.word	0x00002340


	//   ....[5]....
        /*006c*/ 	.word	0x00002350


	//   ....[6]....
        /*0070*/ 	.word	0x00002380


	//   ....[7]....
        /*0074*/ 	.word	0x00002390


	//   ....[8]....
        /*0078*/ 	.word	0x000023c0


	//   ....[9]....
        /*007c*/ 	.word	0x000023d0


	//----- nvinfo : EIATTR_VRC_CTA_INIT_COUNT
	.align		4
.L_3533:
        /*0080*/ 	.byte	0x02, 0x4a
	.zero		1
	.zero		1


	//----- nvinfo : EIATTR_EXIT_INSTR_OFFSETS
	.align		4
        /*0084*/ 	.byte	0x04, 0x1c
        /*0086*/ 	.short	(.L_3535 - .L_3534)


	//   ....[0]....
.L_3534:
        /*0088*/ 	.word	0x00007390


	//   ....[1]....
        /*008c*/ 	.word	0x00007410


	//----- nvinfo : EIATTR_MAX_THREADS
	.align		4
.L_3535:
        /*0090*/ 	.byte	0x04, 0x05
        /*0092*/ 	.short	(.L_3537 - .L_3536)
.L_3536:
        /*0094*/ 	.word	0x00000080
        /*0098*/ 	.word	0x00000001
        /*009c*/ 	.word	0x00000001


	//----- nvinfo : EIATTR_CRS_STACK_SIZE
	.align		4
.L_3537:
        /*00a0*/ 	.byte	0x04, 0x1e
        /*00a2*/ 	.short	(.L_3539 - .L_3538)
.L_3538:
        /*00a4*/ 	.word	0x00000000


	//----- nvinfo : EIATTR_CBANK_PARAM_SIZE
	.align		4
.L_3539:
        /*00a8*/ 	.byte	0x03, 0x19
        /*00aa*/ 	.short	0x0128


	//----- nvinfo : EIATTR_PARAM_CBANK
	.align		4
        /*00ac*/ 	.byte	0x04, 0x0a
        /*00ae*/ 	.short	(.L_3541 - .L_3540)
	.align		4
.L_3540:
        /*00b0*/ 	.word	index@(.nv.constant0._ZN10layer_norm13ln_bwd_kernelINS_13Kernel_traitsI6__halfS2_fS2_fjLj2560ELj1ELj1ELj4ELj8ENS_18Kernel_traits_baseILj2560ES2_S2_fS2_fjLj128EEEEELb1ELb0ELb1ELb0EEEvNS_9BwdParamsE)
        /*00b4*/ 	.short	0x0380
        /*00b6*/ 	.short	0x0128


	//----- nvinfo : EIATTR_SW_WAR
	.align		4
.L_3541:
        /*00b8*/ 	.byte	0x04, 0x36
        /*00ba*/ 	.short	(.L_3543 - .L_3542)
.L_3542:
        /*00bc*/ 	.word	0x00000008
.L_3543:


//--------------------- .nv.info._ZN10layer_norm22ln_bwd_finalize_kernelINS_22Kernel_traits_finalizeILj2560E6__halfS2_fS2_fjLb0ELj1024ELj4ENS_18Kernel_traits_baseILj2560ES2_S2_fS2_fjLj1024EEEEELb0ELb1EEEvNS_9BwdParamsE --------------------------
	.section	.nv.info._ZN10layer_norm22ln_bwd_finalize_kernelINS_22Kernel_traits_finalizeILj2560E6__halfS2_fS2_fjLb0ELj1024ELj4ENS_18Kernel_traits_baseILj2560ES2_S2_fS2_fjLj1024EEEEELb0ELb1EEEvNS_9BwdParamsE,"",@"SHT_CUDA_INFO"
	.sectionflags	@""
	.align	4


	//----- nvinfo : EIATTR_CUDA_API_VERSION
	.align		4
        /*0000*/ 	.byte	0x04, 0x37
        /*0002*/ 	.short	(.L_3545 - .L_3544)
.L_3544:
        /*0004*/ 	.word	0x00000082


	//----- nvinfo : EIATTR_KPARAM_INFO
	.align		4
.L_3545:
        /*0008*/ 	.byte	0x04, 0x17
        /*000a*/ 	.short	(.L_3547 - .L_3546)
.L_3546:
        /*000c*/ 	.word	0x00000000
        /*0010*/ 	.short	0x0000
        /*0012*/ 	.short	0x0000
        /*0014*/ 	.byte	0x00, 0xf0, 0xa1, 0x04


	//----- nvinfo : EIATTR_SPARSE_MMA_MASK
	.align		4
.L_3547:
        /*0018*/ 	.byte	0x03, 0x50
        /*001a*/ 	.short	0x0000


	//----- nvinfo : EIATTR_MAXREG_COUNT
	.align		4
        /*001c*/ 	.byte	0x03, 0x1b
        /*001e*/ 	.short	0x0040


	//----- nvinfo : EIATTR_NUM_BARRIERS
	.align		4
        /*0020*/ 	.byte	0x02, 0x4c
        /*0022*/ 	.byte	0x01
	.zero		1


	//----- nvinfo : EIATTR_MERCURY_ISA_VERSION
	.align		4
        /*0024*/ 	.byte	0x03, 0x5f
        /*0026*/ 	.short	0x0101


	//----- nvinfo : EIATTR_COOP_GROUP_MASK_REGIDS
	.align		4
        /*0028*/ 	.byte	0x04, 0x29
        /*002a*/ 	.short	(.L_3549 - .L_3548)


	//   ....[0]....
.L_3548:
        /*002c*/ 	.word	0xffffffff


	//   ....[1]....
        /*0030*/ 	.word	0xffffffff


	//   ....[2]....
        /*0034*/ 	.word	0xffffffff


	//   ....[3]....
        /*0038*/ 	.word	0xffffffff


	//   ....[4]....
        /*003c*/ 	.word	0xffffffff


	//   ....[5]....
        /*0040*/ 	.word	0xffffffff


	//   ....[6]....
        /*0044*/ 	.word	0xffffffff


	//   ....[7]....
        /*0048*/ 	.word	0xffffffff


	//   ....[8]....
        /*004c*/ 	.word	0xffffffff


	//   ....[9]....
        /*0050*/ 	.word	0xffffffff


	//----- nvinfo : EIATTR_COOP_GROUP_INSTR_OFFSETS
	.align		4
.L_3549:
        /*0054*/ 	.byte	0x04, 0x28
        /*0056*/ 	.short	(.L_3551 - .L_3550)


	//   ....[0]....
.L_3550:
        /*0058*/ 	.word	0x00001630


	//   ....[1]....
        /*005c*/ 	.word	0x00001640


	//   ....[2]....
        /*0060*/ 	.word	0x00001670


	//   ....[3]....
        /*0064*/ 	.word	0x00001680


	//   ....[4]....
        /*0068*/ 	.word	0x000016b0


	//   ....[5]....
        /*006c*/ 	.word	0x000016d0


	//   ....[6]....
        /*0070*/ 	.word	0x00001700


	//   ....[7]....
        /*0074*/ 	.word	0x00001710


	//   ....[8]....
        /*0078*/ 	.word	0x00001740


	//   ....[9]....
        /*007c*/ 	.word	0x00001750


	//----- nvinfo : EIATTR_VRC_CTA_INIT_COUNT
	.align		4
.L_3551:
        /*0080*/ 	.byte	0x02, 0x4a
	.zero		1
	.zero		1


	//----- nvinfo : EIATTR_EXIT_INSTR_OFFSETS
	.align		4
        /*0084*/ 	.byte	0x04, 0x1c
        /*0086*/ 	.short	(.L_3553 - .L_3552)


	//   ....[0]....
.L_3552:
        /*0088*/ 	.word	0x00000070


	//   ....[1]....
        /*008c*/ 	.word	0x000017b0


	//   ....[2]....
        /*0090*/ 	.word	0x00001880


	//----- nvinfo : EIATTR_MAX_THREADS
	.align		4
.L_3553:
        /*0094*/ 	.byte	0x04, 0x05
        /*0096*/ 	.short	(.L_3555 - .L_3554)
.L_3554:
        /*0098*/ 	.word	0x00000400
        /*009c*/ 	.word	0x00000001
        /*00a0*/ 	.word	0x00000001


	//----- nvinfo : EIATTR_CRS_STACK_SIZE
	.align		4
.L_3555:
        /*00a4*/ 	.byte	0x04, 0x1e
        /*00a6*/ 	.short	(.L_3557 - .L_3556)
.L_3556:
        /*00a8*/ 	.word	0x00000000


	//----- nvinfo : EIATTR_CBANK_PARAM_SIZE
	.align		4
.L_3557:
        /*00ac*/ 	.byte	0x03, 0x19
        /*00ae*/ 	.short	0x0128


	//----- nvinfo : EIATTR_PARAM_CBANK
	.align		4
        /*00b0*/ 	.byte	0x04, 0x0a
        /*00b2*/ 	.short	(.L_3559 - .L_3558)
	.align		4
.L_3558:
        /*00b4*/ 	.word	index@(.nv.constant0._ZN10layer_norm22ln_bwd_finalize_kernelINS_22Kernel_traits_finalizeILj2560E6__halfS2_fS2_fjLb0ELj1024ELj4ENS_18Kernel_traits_baseILj2560ES2_S2_fS2_fjLj1024EEEEELb0ELb1EEEvNS_9BwdParamsE)
        /*00b8*/ 	.short	0x0380
        /*00ba*/ 	.short	0x0128


	//----- nvinfo : EIATTR_SW_WAR
	.align		4
.L_3559:
        /*00bc*/ 	.byte	0x04, 0x36
        /*00be*/ 	.short	(.L_3561 - .L_3560)
.L_3560:
        /*00c0*/ 	.word	0x00000008
.L_3561:


//--------------------- .nv.info._ZN10layer_norm13ln_bwd_kernelINS_13Kernel_traitsI6__halfS2_fS2_fjLj2560ELj1ELj1ELj4ELj8ENS_18Kernel_traits_baseILj2560ES2_S2_fS2_fjLj128EEEEELb1ELb0ELb1ELb1EEEvNS_9BwdParamsE --------------------------
	.section	.nv.info._ZN10layer_norm13ln_bwd_kernelINS_13Kernel_traitsI6__halfS2_fS2_fjLj2560ELj1ELj1ELj4ELj8ENS_18Kernel_traits_baseILj2560ES2_S2_fS2_fjLj128EEEEELb1ELb0ELb1ELb1EEEvNS_9BwdParamsE,"",@"SHT_CUDA_INFO"
	.sectionflags	@""
	.align	4


	//----- nvinfo : EIATTR_CUDA_API_VERSION
	.align		4
        /*0000*/ 	.byte	0x04, 0x37
        /*0002*/ 	.short	(.L_3563 - .L_3562)
.L_3562:
        /*0004*/ 	.word	0x00000082


	//----- nvinfo : EIATTR_KPARAM_INFO
	.align		4
.L_3563:
        /*0008*/ 	.byte	0x04, 0x17
        /*000a*/ 	.short	(.L_3565 - .L_3564)
.L_3564:
        /*000c*/ 	.word	0x00000000
        /*0010*/ 	.short	0x0000
        /*0012*/ 	.short	0x0000
        /*0014*/ 	.byte	0x00, 0xf0, 0xa1, 0x04


	//----- nvinfo : EIATTR_SPARSE_MMA_MASK
	.align		4
.L_3565:
        /*0018*/ 	.byte	0x03, 0x50
        /*001a*/ 	.short	0x0000


	//----- nvinfo : EIATTR_MAXREG_COUNT
	.align		4
        /*001c*/ 	.byte	0x03, 0x1b
        /*001e*/ 	.short	0x00ff


	//----- nvinfo : EIATTR_NUM_BARRIERS
	.align		4
        /*0020*/ 	.byte	0x02, 0x4c
        /*0022*/ 	.byte	0x01
	.zero		1


	//----- nvinfo : EIATTR_MERCURY_ISA_VERSION
	.align		4
        /*0024*/ 	.byte	0x03, 0x5f
        /*0026*/ 	.short	0x0101


	//----- nvinfo : EIATTR_COOP_GROUP_MASK_REGIDS
	.align		4
        /*0028*/ 	.byte	0x04, 0x29
        /*002a*/ 	.short	(.L_3567 - .L_3566)


	//   ....[0]....
.L_3566:
        /*002c*/ 	.word	0xffffffff


	//   ....[1]....
        /*0030*/ 	.word	0xffffffff


	//   ....[2]....
        /*0034*/ 	.word	0xffffffff


	//   ....[3]....
        /*0038*/ 	.word	0xffffffff


	//   ....[4]....
        /*003c*/ 	.word	0xffffffff


	//   ....[5]....
        /*0040*/ 	.word	0xffffffff


	//   ....[6]....
        /*0044*/ 	.word	0xffffffff


	//   ....[7]....
        /*0048*/ 	.word	0xffffffff


	//   ....[8]....
        /*004c*/ 	.word	0xffffffff


	//   ....[9]....
        /*0050*/ 	.word	0xffffffff


	//----- nvinfo : EIATTR_COOP_GROUP_INSTR_OFFSETS
	.align		4
.L_3567:
        /*0054*/ 	.byte	0x04, 0x28
        /*0056*/ 	.short	(.L_3569 - .L_3568)


	//   ....[0]....
.L_3568:
        /*0058*/ 	.word	0x00001a50


	//   ....[1]....
        /*005c*/ 	.word	0x00001a70


	//   ....[2]....
        /*0060*/ 	.word	0x00001aa0


	//   ....[3]....
        /*0064*/ 	.word	0x00001ab0


	//   ....[4]....
        /*0068*/ 	.word	0x00001af0


	//   ....[5]....
        /*006c*/ 	.word	0x00001b00


	//   ....[6]....
        /*0070*/ 	.word	0x00001b30


	//   ....[7]....
        /*0074*/ 	.word	0x00001b50


	//   ....[8]....
        /*0078*/ 	.word	0x00001b80


	//   ....[9]....
        /*007c*/ 	.word	0x00001b90


	//----- nvinfo : EIATTR_VRC_CTA_INIT_COUNT
	.align		4
.L_3569:
        /*0080*/ 	.byte	0x02, 0x4a
	.zero		1
	.zero		1


	//----- nvinfo : EIATTR_EXIT_INSTR_OFFSETS
	.align		4
        /*0084*/ 	.byte	0x04, 0x1c
        /*0086*/ 	.short	(.L_3571 - .L_3570)


	//   ....[0]....
.L_3570:
        /*0088*/ 	.word	0x00005f60


	//----- nvinfo : EIATTR_MAX_THREADS
	.align		4
.L_3571:
        /*008c*/ 	.byte	0x04, 0x05
        /*008e*/ 	.short	(.L_3573 - .L_3572)
.L_3572:
        /*0090*/ 	.word	0x00000080
        /*0094*/ 	.word	0x00000001
        /*0098*/ 	.word	0x00000001


	//----- nvinfo : EIATTR_CRS_STACK_SIZE
	.align		4
.L_3573:
        /*009c*/ 	.byte	0x04, 0x1e
        /*009e*/ 	.short	(.L_3575 - .L_3574)
.L_3574:
        /*00a0*/ 	.word	0x00000000


	//----- nvinfo : EIATTR_CBANK_PARAM_SIZE
	.align		4
.L_3575:
        /*00a4*/ 	.byte	0x03, 0x19
        /*00a6*/ 	.short	0x0128


	//----- nvinfo : EIATTR_PARAM_CBANK
	.align		4
        /*00a8*/ 	.byte	0x04, 0x0a
        /*00aa*/ 	.short	(.L_3577 - .L_3576)
	.align		4
.L_3576:
        /*00ac*/ 	.word	index@(.nv.constant0._ZN10layer_norm13ln_bwd_kernelINS_13Kernel_traitsI6__halfS2_fS2_fjLj2560ELj1ELj1ELj4ELj8ENS_18Kernel_traits_baseILj2560ES2_S2_fS2_fjLj128EEEEELb1ELb0ELb1ELb1EEEvNS_9BwdParamsE)
        /*00b0*/ 	.short	0x0380
        /*00b2*/ 	.short	0x0128


	//----- nvinfo : EIATTR_SW_WAR
	.align		4
.L_3577:
        /*00b4*/ 	.byte	0x04, 0x36
        /*00b6*/ 	.short	(.L_3579 - .L_3578)
.L_3578:
        /*00b8*/ 	.word	0x00000008
.L_3579:


//--------------------- .nv.info._ZN10layer_norm13ln_bwd_kernelINS_13Kernel_traitsI6__halfS2_fS2_fjLj2560ELj1ELj1ELj4ELj8ENS_18Kernel_traits_baseILj2560ES2_S2_fS2_fjLj128EEEEELb1ELb1ELb0ELb0EEEvNS_9BwdParamsE --------------------------
	.section	.nv.info._ZN10layer_norm13ln_bwd_kernelINS_13Kernel_traitsI6__halfS2_fS2_fjLj2560ELj1ELj1ELj4ELj8ENS_18Kernel_traits_baseILj2560ES2_S2_fS2_fjLj128EEEEELb1ELb1ELb0ELb0EEEvNS_9BwdParamsE,"",@"SHT_CUDA_INFO"
	.sectionflags	@""
	.align	4


	//----- nvinfo : EIATTR_CUDA_API_VERSION
	.align		4
        /*0000*/ 	.byte	0x04, 0x37
        /*0002*/ 	.short	(.L_3581 - .L_3580)
.L_3580:
        /*0004*/ 	.word	0x00000082


	//----- nvinfo : EIATTR_KPARAM_INFO
	.align		4
.L_3581:
        /*0008*/ 	.byte	0x04, 0x17
        /*000a*/ 	.short	(.L_3583 - .L_3582)
.L_3582:
        /*000c*/ 	.word	0x00000000
        /*0010*/ 	.short	0x0000
        /*0012*/ 	.short	0x0000
        /*0014*/ 	.byte	0x00, 0xf0, 0xa1, 0x04


	//----- nvinfo : EIATTR_SPARSE_MMA_MASK
	.align		4
.L_3583:
        /*0018*/ 	.byte	0x03, 0x50
        /*001a*/ 	.short	0x0000


	//----- nvinfo : EIATTR_MAXREG_COUNT
	.align		4
        /*001c*/ 	.byte	0x03, 0x1b
        /*001e*/ 	.short	0x00ff


	//----- nvinfo : EIATTR_NUM_BARRIERS
	.align		4
        /*0020*/ 	.byte	0x02, 0x4c
        /*0022*/ 	.byte	0x01
	.zero		1


	//----- nvinfo : EIATTR_MERCURY_ISA_VERSION
	.align		4
        /*0024*/ 	.byte	0x03, 0x5f
        /*0026*/ 	.short	0x0101


	//----- nvinfo : EIATTR_COOP_GROUP_MASK_REGIDS
	.align		4
        /*0028*/ 	.byte	0x04, 0x29
        /*002a*/ 	.short	(.L_3585 - .L_3584)


	//   ....[0]....
.L_3584:
        /*002c*/ 	.word	0xffffffff


	//   ....[1]....
        /*0030*/ 	.word	0xffffffff


	//   ....[2]....
        /*0034*/ 	.word	0xffffffff


	//   ....[3]....
        /*0038*/ 	.word	0xffffffff


	//   ....[4]....
        /*003c*/ 	.word	0xffffffff


	//   ....[5]....
        /*0040*/ 	.word	0xffffffff


	//   ....[6]....
        /*0044*/ 	.word	0xffffffff


	//   ....[7]....
        /*0048*/ 	.word	0xffffffff


	//   ....[8]....
        /*004c*/ 	.word	0xffffffff


	//   ....[9]....
        /*0050*/ 	.word	0xffffffff


	//----- nvinfo : EIATTR_COOP_GROUP_INSTR_OFFSETS
	.align		4
.L_3585:
        /*0054*/ 	.byte	0x04, 0x28
        /*0056*/ 	.short	(.L_3587 - .L_3586)


	//   ....[0]....
.L_3586:
        /*0058*/ 	.word	0x00001f30


	//   ....[1]....
        /*005c*/ 	.word	0x00001f60


	//   ....[2]....
        /*0060*/ 	.word	0x00001f90


	//   ....[3]....
        /*0064*/ 	.word	0x00001fa0


	//   ....[4]....
        /*0068*/ 	.word	0x00001fd0


	//   ....[5]....
        /*006c*/ 	.word	0x00001fe0


	//   ....[6]....
        /*0070*/ 	.word	0x00002010


	//   ....[7]....
        /*0074*/ 	.word	0x00002020


	//   ....[8]....
        /*0078*/ 	.word	0x00002050


	//   ....[9]....
        /*007c*/ 	.word	0x00002060


	//----- nvinfo : EIATTR_VRC_CTA_INIT_COUNT
	.align		4
.L_3587:
        /*0080*/ 	.byte	0x02, 0x4a
	.zero		1
	.zero		1


	//----- nvinfo : EIATTR_EXIT_INSTR_OFFSETS
	.align		4
        /*0084*/ 	.byte	0x04, 0x1c
        /*0086*/ 	.short	(.L_3589 - .L_3588)


	//   ....[0]....
.L_3588:
        /*0088*/ 	.word	0x0000a220


	//   ....[1]....
        /*008c*/ 	.word	0x0000a2c0


	//----- nvinfo : EIATTR_MAX_THREADS
	.align		4
.L_3589:
        /*0090*/ 	.byte	0x04, 0x05
        /*0092*/ 	.short	(.L_3591 - .L_3590)
.L_3590:
        /*0094*/ 	.word	0x00000080
        /*0098*/ 	.word	0x00000001
        /*009c*/ 	.word	0x00000001


	//----- nvinfo : EIATTR_CRS_STACK_SIZE
	.align		4
.L_3591:
        /*00a0*/ 	.byte	0x04, 0x1e
        /*00a2*/ 	.short	(.L_3593 - .L_3592)
.L_3592:
        /*00a4*/ 	.word	0x00000000


	//----- nvinfo : EIATTR_CBANK_PARAM_SIZE
	.align		4
.L_3593:
        /*00a8*/ 	.byte	0x03, 0x19
        /*00aa*/ 	.short	0x0128


	//----- nvinfo : EIATTR_PARAM_CBANK
	.align		4
        /*00ac*/ 	.byte	0x04, 0x0a
        /*00ae*/ 	.short	(.L_3595 - .L_3594)
	.align		4
.L_3594:
        /*00b0*/ 	.word	index@(.nv.constant0._ZN10layer_norm13ln_bwd_kernelINS_13Kernel_traitsI6__halfS2_fS2_fjLj2560ELj1ELj1ELj4ELj8ENS_18Kernel_traits_baseILj2560ES2_S2_fS2_fjLj128EEEEELb1ELb1ELb0ELb0EEEvNS_9BwdParamsE)
        /*00b4*/ 	.short	0x0380
        /*00b6*/ 	.short	0x0128


	//----- nvinfo : EIATTR_SW_WAR
	.align		4
.L_3595:
        /*00b8*/ 	.byte	0x04, 0x36
        /*00ba*/ 	.short	(.L_3597 - .L_3596)
.L_3596:
        /*00bc*/ 	.word	0x00000008
.L_3597:


//--------------------- .nv.info._ZN10layer_norm13ln_bwd_kernelINS_13Kernel_traitsI6__halfS2_fS2_fjLj2560ELj1ELj1ELj4ELj8ENS_18Kernel_traits_baseILj2560ES2_S2_fS2_fjLj128EEEEELb1ELb1ELb0ELb1EEEvNS_9BwdParamsE --------------------------
	.section	.nv.info._ZN10layer_norm13ln_bwd_kernelINS_13Kernel_traitsI6__halfS2_fS2_fjLj2560ELj1ELj1ELj4ELj8ENS_18Kernel_traits_baseILj2560ES2_S2_fS2_fjLj128EEEEELb1ELb1ELb0ELb1EEEvNS_9BwdParamsE,"",@"SHT_CUDA_INFO"
	.sectionflags	@""
	.align	4


	//----- nvinfo : EIATTR_CUDA_API_VERSION
	.align		4
        /*0000*/ 	.byte	0x04, 0x37
        /*0002*/ 	.short	(.L_3599 - .L_3598)
.L_3598:
        /*0004*/ 	.word	0x00000082


	//----- nvinfo : EIATTR_KPARAM_INFO
	.align		4
.L_3599:
        /*0008*/ 	.byte	0x04, 0x17
        /*000a*/ 	.short	(.L_3601 - .L_3600)
.L_3600:
        /*000c*/ 	.word	0x00000000
        /*0010*/ 	.short	0x0000
        /*0012*/ 	.short	0x0000
        /*0014*/ 	.byte	0x00, 0xf0, 0xa1, 0x04


	//----- nvinfo : EIATTR_SPARSE_MMA_MASK
	.align		4
.L_3601:
        /*0018*/ 	.byte	0x03, 0x50
        /*001a*/ 	.short	0x0000


	//----- nvinfo : EIATTR_MAXREG_COUNT
	.align		4
        /*001c*/ 	.byte	0x03, 0x1b
        /*001e*/ 	.short	0x00ff


	//----- nvinfo : EIATTR_NUM_BARRIERS
	.align		4
        /*0020*/ 	.byte	0x02, 0x4c
        /*0022*/ 	.byte	0x01
	.zero		1


	//----- nvinfo : EIATTR_MERCURY_ISA_VERSION
	.align		4
        /*0024*/ 	.byte	0x03, 0x5f
        /*0026*/ 	.short	0x0101


	//----- nvinfo : EIATTR_COOP_GROUP_MASK_REGIDS
	.align		4
        /*0028*/ 	.byte	0x04, 0x29
        /*002a*/ 	.short	(.L_3603 - .L_3602)


	//   ....[0]....
.L_3602:
        /*002c*/ 	.word	0xffffffff


	//   ....[1]....
        /*0030*/ 	.word	0xffffffff


	//   ....[2]....
        /*0034*/ 	.word	0xffffffff


	//   ....[3]....
        /*0038*/ 	.word	0xffffffff


	//   ....[4]....
        /*003c*/ 	.word	0xffffffff


	//   ....[5]....
        /*0040*/ 	.word	0xffffffff


	//   ....[6]....
        /*0044*/ 	.word	0xffffffff


	//   ....[7]....
        /*0048*/ 	.word	0xffffffff


	//   ....[8]....
        /*004c*/ 	.word	0xffffffff


	//   ....[9]....
        /*0050*/ 	.word	0xffffffff


	//----- nvinfo : EIATTR_COOP_GROUP_INSTR_OFFSETS
	.align		4
.L_3603:
        /*0054*/ 	.byte	0x04, 0x28
        /*0056*/ 	.short	(.L_3605 - .L_3604)


	//   ....[0]....
.L_3604:
        /*0058*/ 	.word	0x00001570


	//   ....[1]....
        /*005c*/ 	.word	0x00001580


	//   ....[2]....
        /*0060*/ 	.word	0x000015d0


	//   ....[3]....
        /*0064*/ 	.word	0x000015e0


	//   ....[4]....
        /*0068*/ 	.word	0x00001630


	//   ....[5]....
        /*006c*/ 	.word	0x00001640


	//   ....[6]....
        /*0070*/ 	.word	0x00001680


	//   ....[7]....
        /*0074*/ 	.word	0x00001690


	//   ....[8]....
        /*0078*/ 	.word	0x000016e0


	//   ....[9]....
        /*007c*/ 	.word	0x000016f0


	//----- nvinfo : EIATTR_VRC_CTA_INIT_COUNT
	.align		4
.L_3605:
        /*0080*/ 	.byte	0x02, 0x4a
	.zero		1
	.zero		1


	//----- nvinfo : EIATTR_EXIT_INSTR_OFFSETS
	.align		4
        /*0084*/ 	.byte	0x04, 0x1c
        /*0086*/ 	.short	(.L_3607 - .L_3606)


	//   ....[0]....
.L_3606:
        /*0088*/ 	.word	0x00007d40


	//----- nvinfo : EIATTR_MAX_THREADS
	.align		4
.L_3607:
        /*008c*/ 	.byte	0x04, 0x05
        /*008e*/ 	.short	(.L_3609 - .L_3608)
.L_3608:
        /*0090*/ 	.word	0x00000080
        /*0094*/ 	.word	0x00000001
        /*0098*/ 	.word	0x00000001


	//----- nvinfo : EIATTR_CBANK_PARAM_SIZE
	.align		4
.L_3609:
        /*009c*/ 	.byte	0x03, 0x19
        /*009e*/ 	.short	0x0128


	//----- nvinfo : EIATTR_PARAM_CBANK
	.align		4
        /*00a0*/ 	.byte	0x04, 0x0a
        /*00a2*/ 	.short	(.L_3611 - .L_3610)
	.align		4
.L_3610:
        /*00a4*/ 	.word	index@(.nv.constant0._ZN10layer_norm13ln_bwd_kernelINS_13Kernel_traitsI6__halfS2_fS2_fjLj2560ELj1ELj1ELj4ELj8ENS_18Kernel_traits_baseILj2560ES2_S2_fS2_fjLj128EEEEELb1ELb1ELb0ELb1EEEvNS_9BwdParamsE)
        /*00a8*/ 	.short	0x0380
        /*00aa*/ 	.short	0x0128


	//----- nvinfo : EIATTR_SW_WAR
	.align		4
.L_3611:
        /*00ac*/ 	.byte	0x04, 0x36
        /*00ae*/ 	.short	(.L_3613 - .L_3612)
.L_3612:
        /*00b0*/ 	.word	0x00000008
.L_3613:


//--------------------- .nv.info._ZN10layer_norm22ln_bwd_finalize_kernelINS_22Kernel_traits_finalizeILj2560E6__halfS2_fS2_fjLb1ELj1024ELj4ENS_18Kernel_traits_baseILj2560ES2_S2_fS2_fjLj1024EEEEELb1ELb0EEEvNS_9BwdParamsE --------------------------
	.section	.nv.info._ZN10layer_norm22ln_bwd_finalize_kernelINS_22Kernel_traits_finalizeILj2560E6__halfS2_fS2_fjLb1ELj1024ELj4ENS_18Kernel_traits_baseILj2560ES2_S2_fS2_fjLj1024EEEEELb1ELb0EEEvNS_9BwdParamsE,"",@"SHT_CUDA_INFO"
	.sectionflags	@""
	.align	4


	//----- nvinfo : EIATTR_CUDA_API_VERSION
	.align		4
        /*0000*/ 	.byte	0x04, 0x37
        /*0002*/ 	.short	(.L_3615 - .L_3614)
.L_3614:
        /*0004*/ 	.word	0x00000082


	//----- nvinfo : EIATTR_KPARAM_INFO
	.align		4
.L_3615:
        /*0008*/ 	.byte	0x04, 0x17
        /*000a*/ 	.short	(.L_3617 - .L_3616)
.L_3616:
        /*000c*/ 	.word	0x00000000
        /*0010*/ 	.short	0x0000
        /*0012*/ 	.short	0x0000
        /*0014*/ 	.byte	0x00, 0xf0, 0xa1, 0x04


	//----- nvinfo : EIATTR_SPARSE_MMA_MASK
	.align		4
.L_3617:
        /*0018*/ 	.byte	0x03, 0x50
        /*001a*/ 	.short	0x0000


	//----- nvinfo : EIATTR_MAXREG_COUNT
	.align		4
        /*001c*/ 	.byte	0x03, 0x1b
        /*001e*/ 	.short	0x0040


	//----- nvinfo : EIATTR_NUM_BARRIERS
	.align		4
        /*0020*/ 	.byte	0x02, 0x4c
        /*0022*/ 	.byte	0x01
	.zero		1


	//----- nvinfo : EIATTR_MERCURY_ISA_VERSION
	.align		4
        /*0024*/ 	.byte	0x03, 0x5f
        /*0026*/ 	.short	0x0101


	//----- nvinfo : EIATTR_COOP_GROUP_MASK_REGIDS
	.align		4
        /*0028*/ 	.byte	0x04, 0x29
        /*002a*/ 	.short	(.L_3619 - .L_3618)


	//   ....[0]....
.L_3618:
        /*002c*/ 	.word	0xffffffff


	//   ....[1]....
        /*0030*/ 	.word	0xffffffff


	//   ....[2]....
        /*0034*/ 	.word	0xffffffff


	//   ....[3]....
        /*0038*/ 	.word	0xffffffff


	//   ....[4]....
        /*003c*/ 	.word	0xffffffff


	//   ....[5]....
        /*0040*/ 	.word	0xffffffff


	//   ....[6]....
        /*0044*/ 	.word	0xffffffff


	//   ....[7]....
        /*0048*/ 	.word	0xffffffff


	//   ....[8]....
        /*004c*/ 	.word	0xffffffff


	//   ....[9]....
        /*0050*/ 	.word	0xffffffff


	//   ....[10]....
        /*0054*/ 	.word	0xffffffff


	//   ....[11]....
        /*0058*/ 	.word	0xffffffff


	//   ....[12]....
        /*005c*/ 	.word	0xffffffff


	//   ....[13]....
        /*0060*/ 	.word	0xffffffff


	//   ....[14]....
        /*0064*/ 	.word	0xffffffff


	//----- nvinfo : EIATTR_COOP_GROUP_INSTR_OFFSETS
	.align		4
.L_3619:
        /*0068*/ 	.byte	0x04, 0x28
        /*006a*/ 	.short	(.L_3621 - .L_3620)


	//   ....[0]....
.L_3620:
        /*006c*/ 	.word	0x00001060


	//   ....[1]....
        /*0070*/ 	.word	0x00001070


	//   ....[2]....
        /*0074*/ 	.word	0x00001080


	//   ....[3]....
        /*0078*/ 	.word	0x000010b0


	//   ....[4]....
        /*007c*/ 	.word	0x000010d0


	//   ....[5]....
        /*0080*/ 	.word	0x000010e0


	//   ....[6]....
        /*0084*/ 	.word	0x00001110


	//   ....[7]....
        /*0088*/ 	.word	0x00001130


	//   ....[8]....
        /*008c*/ 	.word	0x00001140


	//   ....[9]....
        /*0090*/ 	.word	0x00001180


	//   ....[10]....
        /*0094*/ 	.word	0x000011b0


	//   ....[11]....
        /*0098*/ 	.word	0x000011c0


	//   ....[12]....
        /*009c*/ 	.word	0x00001200


	//   ....[13]....
        /*00a0*/ 	.word	0x00001220


	//   ....[14]....
        /*00a4*/ 	.word	0x00001230


	//----- nvinfo : EIATTR_VRC_CTA_INIT_COUNT
	.align		4
.L_3621:
        /*00a8*/ 	.byte	0x02, 0x4a
	.zero		1
	.zero		1


	//----- nvinfo : EIATTR_EXIT_INSTR_OFFSETS
	.align		4
        /*00ac*/ 	.byte	0x04, 0x1c
        /*00ae*/ 	.short	(.L_3623 - .L_3622)


	//   ....[0]....
.L_3622:
        /*00b0*/ 	.word	0x00000060


	//   ....[1]....
        /*00b4*/ 	.word	0x000012b0


	//   ....[2]....
        /*00b8*/ 	.word	0x000012e0


	//   ....[3]....
        /*00bc*/ 	.word	0x000013f0


	//----- nvinfo : EIATTR_MAX_THREADS
	.align		4
.L_3623:
        /*00c0*/ 	.byte	0x04, 0x05
        /*00c2*/ 	.short	(.L_3625 - .L_3624)
.L_3624:
        /*00c4*/ 	.word	0x00000400
        /*00c8*/ 	.word	0x00000001
        /*00cc*/ 	.word	0x00000001


	//----- nvinfo : EIATTR_CRS_STACK_SIZE
	.align		4
.L_3625:
        /*00d0*/ 	.byte	0x04, 0x1e
        /*00d2*/ 	.short	(.L_3627 - .L_3626)
.L_3626:
        /*00d4*/ 	.word	0x00000000


	//----- nvinfo : EIATTR_CBANK_PARAM_SIZE
	.align		4
.L_3627:
        /*00d8*/ 	.byte	0x03, 0x19
        /*00da*/ 	.short	0x0128


	//----- nvinfo : EIATTR_PARAM_CBANK
	.align		4
        /*00dc*/ 	.byte	0x04, 0x0a
        /*00de*/ 	.short	(.L_3629 - .L_3628)
	.align		4
.L_3628:
        /*00e0*/ 	.word	index@(.nv.constant0._ZN10layer_norm22ln_bwd_finalize_kernelINS_22Kernel_traits_finalizeILj2560E6__halfS2_fS2_fjLb1ELj1024ELj4ENS_18Kernel_traits_baseILj2560ES2_S2_fS2_fjLj1024EEEEELb1ELb0EEEvNS_9BwdParamsE)
        /*00e4*/ 	.short	0x0380
        /*00e6*/ 	.short	0x0128


	//----- nvinfo : EIATTR_SW_WAR
	.align		4
.L_3629:
        /*00e8*/ 	.byte	0x04, 0x36
        /*00ea*/ 	.short	(.L_3631 - .L_3630)
.L_3630:
        /*00ec*/ 	.word	0x00000008
.L_3631:


//--------------------- .nv.info._ZN10layer_norm13ln_bwd_kernelINS_13Kernel_traitsI6__halfS2_fS2_fjLj2560ELj1ELj1ELj4ELj8ENS_18Kernel_traits_baseILj2560ES2_S2_fS2_fjLj128EEEEELb1ELb1ELb1ELb0EEEvNS_9BwdParamsE --------------------------
	.section	.nv.info._ZN10layer_norm13ln_bwd_kernelINS_13Kernel_traitsI6__halfS2_fS2_fjLj2560ELj1ELj1ELj4ELj8ENS_18Kernel_traits_baseILj2560ES2_S2_fS2_fjLj128EEEEELb1ELb1ELb1ELb0EEEvNS_9BwdParamsE,"",@"SHT_CUDA_INFO"
	.sectionflags	@""
	.align	4


	//----- nvinfo : EIATTR_CUDA_API_VERSION
	.align		4
        /*0000*/ 	.byte	0x04, 0x37
        /*0002*/ 	.short	(.L_3633 - .L_3632)
.L_3632:
        /*0004*/ 	.word	0x00000082


	//----- nvinfo : EIATTR_KPARAM_INFO
	.align		4
.L_3633:
        /*0008*/ 	.byte	0x04, 0x17
        /*000a*/ 	.short	(.L_3635 - .L_3634)
.L_3634:
        /*000c*/ 	.word	0x00000000
        /*0010*/ 	.short	0x0000
        /*0012*/ 	.short	0x0000
        /*0014*/ 	.byte	0x00, 0xf0, 0xa1, 0x04


	//----- nvinfo : EIATTR_SPARSE_MMA_MASK
	.align		4
.L_3635:
        /*0018*/ 	.byte	0x03, 0x50
        /*001a*/ 	.short	0x0000


	//----- nvinfo : EIATTR_MAXREG_COUNT
	.align		4
        /*001c*/ 	.byte	0x03, 0x1b
        /*001e*/ 	.short	0x00ff


	//----- nvinfo : EIATTR_NUM_BARRIERS
	.align		4
        /*0020*/ 	.byte	0x02, 0x4c
        /*0022*/ 	.byte	0x01
	.zero		1


	//----- nvinfo : EIATTR_MERCURY_ISA_VERSION
	.align		4
        /*0024*/ 	.byte	0x03, 0x5f
        /*0026*/ 	.short	0x0101


	//----- nvinfo : EIATTR_COOP_GROUP_MASK_REGIDS
	.align		4
        /*0028*/ 	.byte	0x04, 0x29
        /*002a*/ 	.short	(.L_3637 - .L_3636)


	//   ....[0]....
.L_3636:
        /*002c*/ 	.word	0xffffffff


	//   ....[1]....
        /*0030*/ 	.word	0xffffffff


	//   ....[2]....
        /*0034*/ 	.word	0xffffffff


	//   ....[3]....
        /*0038*/ 	.word	0xffffffff


	//   ....[4]....
        /*003c*/ 	.word	0xffffffff


	//   ....[5]....
        /*0040*/ 	.word	0xffffffff


	//   ....[6]....
        /*0044*/ 	.word	0xffffffff


	//   ....[7]....
        /*0048*/ 	.word	0xffffffff


	//   ....[8]....
        /*004c*/ 	.word	0xffffffff


	//   ....[9]....
        /*0050*/ 	.word	0xffffffff


	//----- nvinfo : EIATTR_COOP_GROUP_INSTR_OFFSETS
	.align		4
.L_3637:
        /*0054*/ 	.byte	0x04, 0x28
        /*0056*/ 	.short	(.L_3639 - .L_3638)


	//   ....[0]....
.L_3638:
        /*0058*/ 	.word	0x00002700


	//   ....[1]....
        /*005c*/ 	.word	0x00002730


	//   ....[2]....
        /*0060*/ 	.word	0x00002760


	//   ....[3]....
        /*0064*/ 	.word	0x00002770


	//   ....[4]....
        /*0068*/ 	.word	0x000027a0


	//   ....[5]....
        /*006c*/ 	.word	0x000027b0


	//   ....[6]....
        /*0070*/ 	.word	0x000027e0


	//   ....[7]....
        /*0074*/ 	.word	0x000027f0


	//   ....[8]....
        /*0078*/ 	.word	0x00002820


	//   ....[9]....
        /*007c*/ 	.word	0x00002830


	//----- nvinfo : EIATTR_VRC_CTA_INIT_COUNT
	.align		4
.L_3639:
        /*0080*/ 	.byte	0x02, 0x4a
	.zero		1
	.zero		1


	//----- nvinfo : EIATTR_EXIT_INSTR_OFFSETS
	.align		4
        /*0084*/ 	.byte	0x04, 0x1c
        /*0086*/ 	.short	(.L_3641 - .L_3640)


	//   ....[0]....
.L_3640:
        /*0088*/ 	.word	0x0000ba60


	//   ....[1]....
        /*008c*/ 	.word	0x0000bb00


	//----- nvinfo : EIATTR_MAX_THREADS
	.align		4
.L_3641:
        /*0090*/ 	.byte	0x04, 0x05
        /*0092*/ 	.short	(.L_3643 - .L_3642)
.L_3642:
        /*0094*/ 	.word	0x00000080
        /*0098*/ 	.word	0x00000001
        /*009c*/ 	.word	0x00000001


	//----- nvinfo : EIATTR_CRS_STACK_SIZE
	.align		4
.L_3643:
        /*00a0*/ 	.byte	0x04, 0x1e
        /*00a2*/ 	.short	(.L_3645 - .L_3644)
.L_3644:
        /*00a4*/ 	.word	0x00000000


	//----- nvinfo : EIATTR_CBANK_PARAM_SIZE
	.align		4
.L_3645:
        /*00a8*/ 	.byte	0x03, 0x19
        /*00aa*/ 	.short	0x0128


	//----- nvinfo : EIATTR_PARAM_CBANK
	.align		4
        /*00ac*/ 	.byte	0x04, 0x0a
        /*00ae*/ 	.short	(.L_3647 - .L_3646)
	.align		4
.L_3646:
        /*00b0*/ 	.word	index@(.nv.constant0._ZN10layer_norm13ln_bwd_kernelINS_13Kernel_traitsI6__halfS2_fS2_fjLj2560ELj1ELj1ELj4ELj8ENS_18Kernel_traits_baseILj2560ES2_S2_fS2_fjLj128EEEEELb1ELb1ELb1ELb0EEEvNS_9BwdParamsE)
        /*00b4*/ 	.short	0x0380
        /*00b6*/ 	.short	0x0128


	//----- nvinfo : EIATTR_SW_WAR
	.align		4
.L_3647:
        /*00b8*/ 	.byte	0x04, 0x36
        /*00ba*/ 	.short	(.L_3649 - .L_3648)
.L_3648:
        /*00bc*/ 	.word	0x00000008
.L_3649:


//--------------------- .nv.info._ZN10layer_norm22ln_bwd_finalize_kernelINS_22Kernel_traits_finalizeILj2560E6__halfS2_fS2_fjLb1ELj1024ELj4ENS_18Kernel_traits_baseILj2560ES2_S2_fS2_fjLj1024EEEEELb1ELb1EEEvNS_9BwdParamsE --------------------------
	.section	.nv.info._ZN10layer_norm22ln_bwd_finalize_kernelINS_22Kernel_traits_finalizeILj2560E6__halfS2_fS2_fjLb1ELj1024ELj4ENS_18Kernel_traits_baseILj2560ES2_S2_fS2_fjLj1024EEEEELb1ELb1EEEvNS_9BwdParamsE,"",@"SHT_CUDA_INFO"
	.sectionflags	@""
	.align	4


	//----- nvinfo : EIATTR_CUDA_API_VERSION
	.align		4
        /*0000*/ 	.byte	0x04, 0x37
        /*0002*/ 	.short	(.L_3651 - .L_3650)
.L_3650:
        /*0004*/ 	.word	0x00000082


	//----- nvinfo : EIATTR_KPARAM_INFO
	.align		4
.L_3651:
        /*0008*/ 	.byte	0x04, 0x17
        /*000a*/ 	.short	(.L_3653 - .L_3652)
.L_3652:
        /*000c*/ 	.word	0x00000000
        /*0010*/ 	.short	0x0000
        /*0012*/ 	.short	0x0000
        /*0014*/ 	.byte	0x00, 0xf0, 0xa1, 0x04


	//----- nvinfo : EIATTR_SPARSE_MMA_MASK
	.align		4
.L_3653:
        /*0018*/ 	.byte	0x03, 0x50
        /*001a*/ 	.short	0x0000


	//----- nvinfo : EIATTR_MAXREG_COUNT
	.align		4
        /*001c*/ 	.byte	0x03, 0x1b
        /*001e*/ 	.short	0x0040


	//----- nvinfo : EIATTR_NUM_BARRIERS
	.align		4
        /*0020*/ 	.byte	0x02, 0x4c
        /*0022*/ 	.byte	0x01
	.zero		1


	//----- nvinfo : EIATTR_MERCURY_ISA_VERSION
	.align		4
        /*0024*/ 	.byte	0x03, 0x5f
        /*0026*/ 	.short	0x0101


	//----- nvinfo : EIATTR_COOP_GROUP_MASK_REGIDS
	.align		4
        /*0028*/ 	.byte	0x04, 0x29
        /*002a*/ 	.short	(.L_3655 - .L_3654)


	//   ....[0]....
.L_3654:
        /*002c*/ 	.word	0xffffffff


	//   ....[1]....
        /*0030*/ 	.word	0xffffffff


	//   ....[2]....
        /*0034*/ 	.word	0xffffffff


	//   ....[3]....
        /*0038*/ 	.word	0xffffffff


	//   ....[4]....
        /*003c*/ 	.word	0xffffffff


	//   ....[5]....
        /*0040*/ 	.word	0xffffffff


	//   ....[6]....
        /*0044*/ 	.word	0xffffffff


	//   ....[7]....
        /*0048*/ 	.word	0xffffffff


	//   ....[8]....
        /*004c*/ 	.word	0xffffffff


	//   ....[9]....
        /*0050*/ 	.word	0xffffffff


	//   ....[10]....
        /*0054*/ 	.word	0xffffffff


	//   ....[11]....
        /*0058*/ 	.word	0xffffffff


	//   ....[12]....
        /*005c*/ 	.word	0xffffffff


	//   ....[13]....
        /*0060*/ 	.word	0xffffffff


	//   ....[14]....
        /*0064*/ 	.word	0xffffffff


	//----- nvinfo : EIATTR_COOP_GROUP_INSTR_OFFSETS
	.align		4
.L_3655:
        /*0068*/ 	.byte	0x04, 0x28
        /*006a*/ 	.short	(.L_3657 - .L_3656)


	//   ....[0]....
.L_3656:
        /*006c*/ 	.word	0x00001070


	//   ....[1]....
        /*0070*/ 	.word	0x00001080


	//   ....[2]....
        /*0074*/ 	.word	0x00001090


	//   ....[3]....
        /*0078*/ 	.word	0x000010c0


	//   ....[4]....
        /*007c*/ 	.word	0x000010e0


	//   ....[5]....
        /*0080*/ 	.word	0x000010f0


	//   ....[6]....
        /*0084*/ 	.word	0x00001120


	//   ....[7]....
        /*0088*/ 	.word	0x00001140


	//   ....[8]....
        /*008c*/ 	.word	0x00001150


	//   ....[9]....
        /*0090*/ 	.word	0x00001180


	//   ....[10]....
        /*0094*/ 	.word	0x000011a0


	//   ....[11]....
        /*0098*/ 	.word	0x000011b0


	//   ....[12]....
        /*009c*/ 	.word	0x000011f0


	//   ....[13]....
        /*00a0*/ 	.word	0x00001210


	//   ....[14]....
        /*00a4*/ 	.word	0x00001220


	//----- nvinfo : EIATTR_VRC_CTA_INIT_COUNT
	.align		4
.L_3657:
        /*00a8*/ 	.byte	0x02, 0x4a
	.zero		1
	.zero		1


	//----- nvinfo : EIATTR_EXIT_INSTR_OFFSETS
	.align		4
        /*00ac*/ 	.byte	0x04, 0x1c
        /*00ae*/ 	.short	(.L_3659 - .L_3658)


	//   ....[0]....
.L_3658:
        /*00b0*/ 	.word	0x00000060


	//   ....[1]....
        /*00b4*/ 	.word	0x000012a0


	//   ....[2]....
        /*00b8*/ 	.word	0x000013c0


	//----- nvinfo : EIATTR_MAX_THREADS
	.align		4
.L_3659:
        /*00bc*/ 	.byte	0x04, 0x05
        /*00be*/ 	.short	(.L_3661 - .L_3660)
.L_3660:
        /*00c0*/ 	.word	0x00000400
        /*00c4*/ 	.word	0x00000001
        /*00c8*/ 	.word	0x00000001


	//----- nvinfo : EIATTR_CRS_STACK_SIZE
	.align		4
.L_3661:
        /*00cc*/ 	.byte	0x04, 0x1e
        /*00ce*/ 	.short	(.L_3663 - .L_3662)
.L_3662:
        /*00d0*/ 	.word	0x00000000


	//----- nvinfo : EIATTR_CBANK_PARAM_SIZE
	.align		4
.L_3663:
        /*00d4*/ 	.byte	0x03, 0x19
        /*00d6*/ 	.short	0x0128


	//----- nvinfo : EIATTR_PARAM_CBANK
	.align		4
        /*00d8*/ 	.byte	0x04, 0x0a
        /*00da*/ 	.short	(.L_3665 - .L_3664)
	.align		4
.L_3664:
        /*00dc*/ 	.word	index@(.nv.constant0._ZN10layer_norm22ln_bwd_finalize_kernelINS_22Kernel_traits_finalizeILj2560E6__halfS2_fS2_fjLb1ELj1024ELj4ENS_18Kernel_traits_baseILj2560ES2_S2_fS2_fjLj1024EEEEELb1ELb1EEEvNS_9BwdParamsE)
        /*00e0*/ 	.short	0x0380
        /*00e2*/ 	.short	0x0128


	//----- nvinfo : EIATTR_SW_WAR
	.align		4
.L_3665:
        /*00e4*/ 	.byte	0x04, 0x36
        /*00e6*/ 	.short	(.L_3667 - .L_3666)
.L_3666:
        /*00e8*/ 	.word	0x00000008
.L_3667:


//--------------------- .nv.info._ZN10layer_norm13ln_bwd_kernelINS_13Kernel_traitsI6__halfS2_fS2_fjLj2560ELj1ELj1ELj4ELj8ENS_18Kernel_traits_baseILj2560ES2_S2_fS2_fjLj128EEEEELb1ELb1ELb1ELb1EEEvNS_9BwdParamsE --------------------------
	.section	.nv.info._ZN10layer_norm13ln_bwd_kernelINS_13Kernel_traitsI6__halfS2_fS2_fjLj2560ELj1ELj1ELj4ELj8ENS_18Kernel_traits_baseILj2560ES2_S2_fS2_fjLj128EEEEELb1ELb1ELb1ELb1EEEvNS_9BwdParamsE,"",@"SHT_CUDA_INFO"
	.sectionflags	@""
	.align	4


	//----- nvinfo : EIATTR_CUDA_API_VERSION
	.align		4
        /*0000*/ 	.byte	0x04, 0x37
        /*0002*/ 	.short	(.L_3669 - .L_3668)
.L_3668:
        /*0004*/ 	.word	0x00000082


	//----- nvinfo : EIATTR_KPARAM_INFO
	.align		4
.L_3669:
        /*0008*/ 	.byte	0x04, 0x17
        /*000a*/ 	.short	(.L_3671 - .L_3670)
.L_3670:
        /*000c*/ 	.word	0x00000000
        /*0010*/ 	.short	0x0000
        /*0012*/ 	.short	0x0000
        /*0014*/ 	.byte	0x00, 0xf0, 0xa1, 0x04


	//----- nvinfo : EIATTR_SPARSE_MMA_MASK
	.align		4
.L_3671:
        /*0018*/ 	.byte	0x03, 0x50
        /*001a*/ 	.short	0x0000


	//----- nvinfo : EIATTR_MAXREG_COUNT
	.align		4
        /*001c*/ 	.byte	0x03, 0x1b
        /*001e*/ 	.short	0x00ff


	//----- nvinfo : EIATTR_NUM_BARRIERS
	.align		4
        /*0020*/ 	.byte	0x02, 0x4c
        /*0022*/ 	.byte	0x01
	.zero		1


	//----- nvinfo : EIATTR_MERCURY_ISA_VERSION
	.align		4
        /*0024*/ 	.byte	0x03, 0x5f
        /*0026*/ 	.short	0x0101


	//----- nvinfo : EIATTR_COOP_GROUP_MASK_REGIDS
	.align		4
        /*0028*/ 	.byte	0x04, 0x29
        /*002a*/ 	.short	(.L_3673 - .L_3672)


	//   ....[0]....
.L_3672:
        /*002c*/ 	.word	0xffffffff


	//   ....[1]....
        /*0030*/ 	.word	0xffffffff


	//   ....[2]....
        /*0034*/ 	.word	0xffffffff


	//   ....[3]....
        /*0038*/ 	.word	0xffffffff


	//   ....[4]....
        /*003c*/ 	.word	0xffffffff


	//   ....[5]....
        /*0040*/ 	.word	0xffffffff


	//   ....[6]....
        /*0044*/ 	.word	0xffffffff


	//   ....[7]....
        /*0048*/ 	.word	0xffffffff


	//   ....[8]....
        /*004c*/ 	.word	0xffffffff


	//   ....[9]....
        /*0050*/ 	.word	0xffffffff


	//----- nvinfo : EIATTR_COOP_GROUP_INSTR_OFFSETS
	.align		4
.L_3673:
        /*0054*/ 	.byte	0x04, 0x28
        /*0056*/ 	.short	(.L_3675 - .L_3674)


	//   ....[0]....
.L_3674:
        /*0058*/ 	.word	0x00001c10


	//   ....[1]....
        /*005c*/ 	.word	0x00001c30


	//   ....[2]....
        /*0060*/ 	.word	0x00001c60


	//   ....[3]....
        /*0064*/ 	.word	0x00001c70


	//   ....[4]....
        /*0068*/ 	.word	0x00001ca0


	//   ....[5]....
        /*006c*/ 	.word	0x00001cb0


	//   ....[6]....
        /*0070*/ 	.word	0x00001ce0


	//   ....[7]....
        /*0074*/ 	.word	0x00001cf0


	//   ....[8]....
        /*0078*/ 	.word	0x00001d30


	//   ....[9]....
        /*007c*/ 	.word	0x00001d40


	//----- nvinfo : EIATTR_VRC_CTA_INIT_COUNT
	.align		4
.L_3675:
        /*0080*/ 	.byte	0x02, 0x4a
	.zero		1
	.zero		1


	//----- nvinfo : EIATTR_EXIT_INSTR_OFFSETS
	.align		4
        /*0084*/ 	.byte	0x04, 0x1c
        /*0086*/ 	.short	(.L_3677 - .L_3676)


	//   ....[0]....
.L_3676:
        /*0088*/ 	.word	0x0000aaa0


	//----- nvinfo : EIATTR_MAX_THREADS
	.align		4
.L_3677:
        /*008c*/ 	.byte	0x04, 0x05
        /*008e*/ 	.short	(.L_3679 - .L_3678)
.L_3678:
        /*0090*/ 	.word	0x00000080
        /*0094*/ 	.word	0x00000001
        /*0098*/ 	.word	0x00000001


	//----- nvinfo : EIATTR_CRS_STACK_SIZE
	.align		4
.L_3679:
        /*009c*/ 	.byte	0x04, 0x1e
        /*009e*/ 	.short	(.L_3681 - .L_3680)
.L_3680:
        /*00a0*/ 	.word	0x00000000


	//----- nvinfo : EIATTR_CBANK_PARAM_SIZE
	.align		4
.L_3681:
        /*00a4*/ 	.byte	0x03, 0x19
        /*00a6*/ 	.short	0x0128


	//----- nvinfo : EIATTR_PARAM_CBANK
	.align		4
        /*00a8*/ 	.byte	0x04, 0x0a
        /*00aa*/ 	.short	(.L_3683 - .L_3682)
	.align		4
.L_3682:
        /*00ac*/ 	.word	index@(.nv.constant0._ZN10layer_norm13ln_bwd_kernelINS_13Kernel_traitsI6__halfS2_fS2_fjLj2560ELj1ELj1ELj4ELj8ENS_18Kernel_traits_baseILj2560ES2_S2_fS2_fjLj128EEEEELb1ELb1ELb1ELb1EEEvNS_9BwdParamsE)
        /*00b0*/ 	.short	0x0380
        /*00b2*/ 	.short	0x0128


	//----- nvinfo : EIATTR_SW_WAR
	.align		4
.L_3683:
        /*00b4*/ 	.byte	0x04, 0x36
        /*00b6*/ 	.short	(.L_3685 - .L_3684)
.L_3684:
        /*00b8*/ 	.word	0x00000008
.L_3685:


//--------------------- .nv.info._ZN10layer_norm13ln_bwd_kernelINS_13Kernel_traitsIf6__halffS2_fjLj2560ELj1ELj1ELj4ELj8ENS_18Kernel_traits_baseILj2560EfS2_fS2_fjLj128EEEEELb0ELb0ELb0ELb0EEEvNS_9BwdParamsE --------------------------
	.section	.nv.info._ZN10layer_norm13ln_bwd_kernelINS_13Kernel_traitsIf6__halffS2_fjLj2560ELj1ELj1ELj4ELj8ENS_18Kernel_traits_baseILj2560EfS2_fS2_fjLj128EEEEELb0ELb0ELb0ELb0EEEvNS_9BwdParamsE,"",@"SHT_CUDA_INFO"
	.sectionflags	@""
	.align	4


	//----- nvinfo : EIATTR_CUDA_API_VERSION
	.align		4
        /*0000*/ 	.byte	0x04, 0x37
        /*0002*/ 	.short	(.L_3687 - .L_3686)
.L_3686:
        /*0004*/ 	.word	0x00000082


	//----- nvinfo : EIATTR_KPARAM_INFO
	.align		4
.L_3687:
        /*0008*/ 	.byte	0x04, 0x17
        /*000a*/ 	.short	(.L_3689 - .L_3688)
.L_3688:
        /*000c*/ 	.word	0x00000000
        /*0010*/ 	.short	0x0000
        /*0012*/ 	.short	0x0000
        /*0014*/ 	.byte	0x00, 0xf0, 0xa1, 0x04


	//----- nvinfo : EIATTR_SPARSE_MMA_MASK
	.align		4
.L_3689:
        /*0018*/ 	.byte	0x03, 0x50
        /*001a*/ 	.short	0x0000


	//----- nvinfo : EIATTR_MAXREG_COUNT
	.align		4
        /*001c*/ 	.byte	0x03, 0x1b
        /*001e*/ 	.short	0x00ff


	//----- nvinfo : EIATTR_NUM_BARRIERS
	.align		4
        /*0020*/ 	.byte	0x02, 0x4c
        /*0022*/ 	.byte	0x01
	.zero		1


	//----- nvinfo : EIATTR_MERCURY_ISA_VERSION
	.align		4
        /*0024*/ 	.byte	0x03, 0x5f
        /*0026*/ 	.short	0x0101


	//----- nvinfo : EIATTR_COOP_GROUP_MASK_REGIDS
	.align		4
        /*0028*/ 	.byte	0x04, 0x29
        /*002a*/ 	.short	(.L_3691 - .L_3690)


	//   ....[0]....
.L_3690:
        /*002c*/ 	.word	0xffffffff


	//   ....[1]....
        /*0030*/ 	.word	0xffffffff


	//   ....[2]....
        /*0034*/ 	.word	0xffffffff


	//   ....[3]....
        /*0038*/ 	.word	0xffffffff


	//   ....[4]....
        /*003c*/ 	.word	0xffffffff


	//   ....[5]....
        /*0040*/ 	.word	0xffffffff


	//   ....[6]....
        /*0044*/ 	.word	0xffffffff


	//   ....[7]....
        /*0048*/ 	.word	0xffffffff


	//   ....[8]....
        /*004c*/ 	.word	0xffffffff


	//   ....[9]....
        /*0050*/ 	.word	0xffffffff


	//----- nvinfo : EIATTR_COOP_GROUP_INSTR_OFFSETS
	.align		4
.L_3691:
        /*0054*/ 	.byte	0x04, 0x28
        /*0056*/ 	.short	(.L_3693 - .L_3692)


	//   ....[0]....
.L_3692:
        /*0058*/ 	.word	0x00001700


	//   ....[1]....
        /*005c*/ 	.word	0x000017a0


	//   ....[2]....
        /*0060*/ 	.word	0x000017b0


	//   ....[3]....
        /*0064*/ 	.word	0x00001810


	//   ....[4]....
        /*0068*/ 	.word	0x00001820


	//   ....[5]....
        /*006c*/ 	.word	0x00001850


	//   ....[6]....
        /*0070*/ 	.word	0x00001860


	//   ....[7]....
        /*0074*/ 	.word	0x00001890


	//   ....[8]....
        /*0078*/ 	.word	0x000018a0


	//   ....[9]....
        /*007c*/ 	.word	0x000018d0


	//----- nvinfo : EIATTR_VRC_CTA_INIT_COUNT
	.align		4
.L_3693:
        /*0080*/ 	.byte	0x02, 0x4a
	.zero		1
	.zero		1


	//----- nvinfo : EIATTR_EXIT_INSTR_OFFSETS
	.align		4
        /*0084*/ 	.byte	0x04, 0x1c
        /*0086*/ 	.short	(.L_3695 - .L_3694)


	//   ....[0]....
.L_3694:
        /*0088*/ 	.word	0x000045a0


	//   ....[1]....
        /*008c*/ 	.word	0x00004620


	//----- nvinfo : EIATTR_MAX_THREADS
	.align		4
.L_3695:
        /*0090*/ 	.byte	0x04, 0x05
        /*0092*/ 	.short	(.L_3697 - .L_3696)
.L_3696:
        /*0094*/ 	.word	0x00000080
        /*0098*/ 	.word	0x00000001
        /*009c*/ 	.word	0x00000001


	//----- nvinfo : EIATTR_CRS_STACK_SIZE
	.align		4
.L_3697:
        /*00a0*/ 	.byte	0x04, 0x1e
        /*00a2*/ 	.short	(.L_3699 - .L_3698)
.L_3698:
        /*00a4*/ 	.word	0x00000000


	//----- nvinfo : EIATTR_CBANK_PARAM_SIZE
	.align		4
.L_3699:
        /*00a8*/ 	.byte	0x03, 0x19
        /*00aa*/ 	.short	0x0128


	//----- nvinfo : EIATTR_PARAM_CBANK
	.align		4
        /*00ac*/ 	.byte	0x04, 0x0a
        /*00ae*/ 	.short	(.L_3701 - .L_3700)
	.align		4
.L_3700:
        /*00b0*/ 	.word	index@(.nv.constant0._ZN10layer_norm13ln_bwd_kernelINS_13Kernel_traitsIf6__halffS2_fjLj2560ELj1ELj1ELj4ELj8ENS_18Kernel_traits_baseILj2560EfS2_fS2_fjLj128EEEEELb0ELb0ELb0ELb0EEEvNS_9BwdParamsE)
        /*00b4*/ 	.short	0x0380
        /*00b6*/ 	.short	0x0128


	//----- nvinfo : EIATTR_SW_WAR
	.align		4
.L_3701:
        /*00b8*/ 	.byte	0x04, 0x36
        /*00ba*/ 	.short	(.L_3703 - .L_3702)
.L_3702:
        /*00bc*/ 	.word	0x00000008
.L_3703:


//--------------------- .nv.info._ZN10layer_norm13ln_bwd_kernelINS_13Kernel_traitsIf6__halffS2_fjLj2560ELj1ELj1ELj4ELj8ENS_18Kernel_traits_baseILj2560EfS2_fS2_fjLj128EEEEELb0ELb0ELb0ELb1EEEvNS_9BwdParamsE --------------------------
	.section	.nv.info._ZN10layer_norm13ln_bwd_kernelINS_13Kernel_traitsIf6__halffS2_fjLj2560ELj1ELj1ELj4ELj8ENS_18Kernel_traits_baseILj2560EfS2_fS2_fjLj128EEEEELb0ELb0ELb0ELb1EEEvNS_9BwdParamsE,"",@"SHT_CUDA_INFO"
	.sectionflags	@""
	.align	4


	//----- nvinfo : EIATTR_CUDA_API_VERSION
	.align		4
        /*0000*/ 	.byte	0x04, 0x37
        /*0002*/ 	.short	(.L_3705 - .L_3704)
.L_3704:
        /*0004*/ 	.word	0x00000082


	//----- nvinfo : EIATTR_KPARAM_INFO
	.align		4
.L_3705:
        /*0008*/ 	.byte	0x04, 0x17
        /*000a*/ 	.short	(.L_3707 - .L_3706)
.L_3706:
        /*000c*/ 	.word	0x00000000
        /*0010*/ 	.short	0x0000
        /*0012*/ 	.short	0x0000
        /*0014*/ 	.byte	0x00, 0xf0, 0xa1, 0x04


	//----- nvinfo : EIATTR_SPARSE_MMA_MASK
	.align		4
.L_3707:
        /*0018*/ 	.byte	0x03, 0x50
        /*001a*/ 	.short	0x0000


	//----- nvinfo : EIATTR_MAXREG_COUNT
	.align		4
        /*001c*/ 	.byte	0x03, 0x1b
        /*001e*/ 	.short	0x00ff


	//----- nvinfo : EIATTR_NUM_BARRIERS
	.align		4
        /*0020*/ 	.byte	0x02, 0x4c
        /*0022*/ 	.byte	0x01
	.zero		1


	//----- nvinfo : EIATTR_MERCURY_ISA_VERSION
	.align		4
        /*0024*/ 	.byte	0x03, 0x5f
        /*0026*/ 	.short	0x0101


	//----- nvinfo : EIATTR_COOP_GROUP_MASK_REGIDS
	.align		4
        /*0028*/ 	.byte	0x04, 0x29
        /*002a*/ 	.short	(.L_3709 - .L_3708)


	//   ....[0]....
.L_3708:
        /*002c*/ 	.word	0xffffffff


	//   ....[1]....
        /*0030*/ 	.word	0xffffffff


	//   ....[2]....
        /*0034*/ 	.word	0xffffffff


	//   ....[3]....
        /*0038*/ 	.word	0xffffffff


	//   ....[4]....
        /*003c*/ 	.word	0xffffffff


	//   ....[5]....
        /*0040*/ 	.word	0xffffffff


	//   ....[6]....
        /*0044*/ 	.word	0xffffffff


	//   ....[7]....
        /*0048*/ 	.word	0xffffffff


	//   ....[8]....
        /*004c*/ 	.word	0xffffffff


	//   ....[9]....
        /*0050*/ 	.word	0xffffffff


	//----- nvinfo : EIATTR_COOP_GROUP_INSTR_OFFSETS
	.align		4
.L_3709:
        /*0054*/ 	.byte	0x04, 0x28
        /*0056*/ 	.short	(.L_3711 - .L_3710)


	//   ....[0]....
.L_3710:
        /*0058*/ 	.word	0x00001090


	//   ....[1]....
        /*005c*/ 	.word	0x000010a0


	//   ....[2]....
        /*0060*/ 	.word	0x000010d0


	//   ....[3]....
        /*0064*/ 	.word	0x000010e0


	//   ....[4]....
        /*0068*/ 	.word	0x00001110


	//   ....[5]....
        /*006c*/ 	.word	0x00001120


	//   ....[6]....
        /*0070*/ 	.word	0x00001160


	//   ....[7]....
        /*0074*/ 	.word	0x00001170


	//   ....[8]....
        /*0078*/ 	.word	0x000011e0


	//   ....[9]....
        /*007c*/ 	.word	0x000011f0


	//----- nvinfo : EIATTR_VRC_CTA_INIT_COUNT
	.align		4
.L_3711:
        /*0080*/ 	.byte	0x02, 0x4a
	.zero		1
	.zero		1


	//----- nvinfo : EIATTR_EXIT_INSTR_OFFSETS
	.align		4
        /*0084*/ 	.byte	0x04, 0x1c
        /*0086*/ 	.short	(.L_3713 - .L_3712)


	//   ....[0]....
.L_3712:
        /*0088*/ 	.word	0x00003cf0


	//----- nvinfo : EIATTR_MAX_THREADS
	.align		4
.L_3713:
        /*008c*/ 	.byte	0x04, 0x05
        /*008e*/ 	.short	(.L_3715 - .L_3714)
.L_3714:
        /*0090*/ 	.word	0x00000080
        /*0094*/ 	.word	0x00000001
        /*0098*/ 	.word	0x00000001


	//----- nvinfo : EIATTR_CBANK_PARAM_SIZE
	.align		4
.L_3715:
        /*009c*/ 	.byte	0x03, 0x19
        /*009e*/ 	.short	0x0128


	//----- nvinfo : EIATTR_PARAM_CBANK
	.align		4
        /*00a0*/ 	.byte	0x04, 0x0a
        /*00a2*/ 	.short	(.L_3717 - .L_3716)
	.align		4
.L_3716:
        /*00a4*/ 	.word	index@(.nv.constant0._ZN10layer_norm13ln_bwd_kernelINS_13Kernel_traitsIf6__halffS2_fjLj2560ELj1ELj1ELj4ELj8ENS_18Kernel_traits_baseILj2560EfS2_fS2_fjLj128EEEEELb0ELb0ELb0ELb1EEEvNS_9BwdParamsE)
        /*00a8*/ 	.short	0x0380
        /*00aa*/ 	.short	0x0128


	//----- nvinfo : EIATTR_SW_WAR
	.align		4
.L_3717:
        /*00ac*/ 	.byte	0x04, 0x36
        /*00ae*/ 	.short	(.L_3719 - .L_3718)
.L_3718:
        /*00b0*/ 	.word	0x00000008
.L_3719:


//--------------------- .nv.info._ZN10layer_norm13ln_bwd_kernelINS_13Kernel_traitsIf6__halffS2_fjLj2560ELj1ELj1ELj4ELj8ENS_18Kernel_traits_baseILj2560EfS2_fS2_fjLj128EEEEELb0ELb0ELb1ELb0EEEvNS_9BwdParamsE --------------------------
	.section	.nv.info._ZN10layer_norm13ln_bwd_kernelINS_13Kernel_traitsIf6__halffS2_fjLj2560ELj1ELj1ELj4ELj8ENS_18Kernel_traits_baseILj2560EfS2_fS2_fjLj128EEEEELb0ELb0ELb1ELb0EEEvNS_9BwdParamsE,"",@"SHT_CUDA_INFO"
	.sectionflags	@""
	.align	4


	//----- nvinfo : EIATTR_CUDA_API_VERSION
	.align		4
        /*0000*/ 	.byte	0x04, 0x37
        /*0002*/ 	.short	(.L_3721 - .L_3720)
.L_3720:
        /*0004*/ 	.word	0x00000082


	//----- nvinfo : EIATTR_KPARAM_INFO
	.align		4
.L_3721:
        /*0008*/ 	.byte	0x04, 0x17
        /*000a*/ 	.short	(.L_3723 - .L_3722)
.L_3722:
        /*000c*/ 	.word	0x00000000
        /*0010*/ 	.short	0x0000
        /*0012*/ 	.short	0x0000
        /*0014*/ 	.byte	0x00, 0xf0, 0xa1, 0x04


	//----- nvinfo : EIATTR_SPARSE_MMA_MASK
	.align		4
.L_3723:
        /*0018*/ 	.byte	0x03, 0x50
        /*001a*/ 	.short	0x0000


	//----- nvinfo : EIATTR_MAXREG_COUNT
	.align		4
        /*001c*/ 	.byte	0x03, 0x1b
        /*001e*/ 	.short	0x00ff


	//----- nvinfo : EIATTR_NUM_BARRIERS
	.align		4
        /*0020*/ 	.byte	0x02, 0x4c
        /*0022*/ 	.byte	0x01
	.zero		1


	//----- nvinfo : EIATTR_MERCURY_ISA_VERSION
	.align		4
        /*0024*/ 	.byte	0x03, 0x5f
        /*0026*/ 	.short	0x0101


	//----- nvinfo : EIATTR_COOP_GROUP_MASK_REGIDS
	.align		4
        /*0028*/ 	.byte	0x04, 0x29
        /*002a*/ 	.short	(.L_3725 - .L_3724)


	//   ....[0]....
.L_3724:
        /*002c*/ 	.word	0xffffffff


	//   ....[1]....
        /*0030*/ 	.word	0xffffffff


	//   ....[2]....
        /*0034*/ 	.word	0xffffffff


	//   ....[3]....
        /*0038*/ 	.word	0xffffffff


	//   ....[4]....
        /*003c*/ 	.word	0xffffffff


	//   ....[5]....
        /*0040*/ 	.word	0xffffffff


	//   ....[6]....
        /*0044*/ 	.word	0xffffffff


	//   ....[7]....
        /*0048*/ 	.word	0xffffffff


	//   ....[8]....
        /*004c*/ 	.word	0xffffffff


	//   ....[9]....
        /*0050*/ 	.word	0xffffffff


	//----- nvinfo : EIATTR_COOP_GROUP_INSTR_OFFSETS
	.align		4
.L_3725:
        /*0054*/ 	.byte	0x04, 0x28
        /*0056*/ 	.short	(.L_3727 - .L_3726)


	//   ....[0]....
.L_3726:
        /*0058*/ 	.word	0x00001a10


	//   ....[1]....
        /*005c*/ 	.word	0x00001a40


	//   ....[2]....
        /*0060*/ 	.word	0x00001a70


	//   ....[3]....
        /*0064*/ 	.word	0x00001a80


	//   ....[4]....
        /*0068*/ 	.word	0x00001ab0


	//   ....[5]....
        /*006c*/ 	.word	0x00001ac0


	//   ....[6]....
        /*0070*/ 	.word	0x00001af0


	//   ....[7]....
        /*0074*/ 	.word	0x00001b00


	//   ....[8]....
        /*0078*/ 	.word	0x00001b30


	//   ....[9]....
        /*007c*/ 	.word	0x00001b40


	//----- nvinfo : EIATTR_VRC_CTA_INIT_COUNT
	.align		4
.L_3727:
        /*0080*/ 	.byte	0x02, 0x4a
	.zero		1
	.zero		1


	//----- nvinfo : EIATTR_EXIT_INSTR_OFFSETS
	.align		4
        /*0084*/ 	.byte	0x04, 0x1c
        /*0086*/ 	.short	(.L_3729 - .L_3728)


	//   ....[0]....
.L_3728:
        /*0088*/ 	.word	0x00005300


	//   ....[1]....
        /*008c*/ 	.word	0x00005380


	//----- nvinfo : EIATTR_MAX_THREADS
	.align		4
.L_3729:
        /*0090*/ 	.byte	0x04, 0x05
        /*0092*/ 	.short	(.L_3731 - .L_3730)
.L_3730:
        /*0094*/ 	.word	0x00000080
        /*0098*/ 	.word	0x00000001
        /*009c*/ 	.word	0x00000001


	//----- nvinfo : EIATTR_CRS_STACK_SIZE
	.align		4
.L_3731:
        /*00a0*/ 	.byte	0x04, 0x1e
        /*00a2*/ 	.short	(.L_3733 - .L_3732)
.L_3732:
        /*00a4*/ 	.word	0x00000000


	//----- nvinfo : EIATTR_CBANK_PARAM_SIZE
	.align		4
.L_3733:
        /*00a8*/ 	.byte	0x03, 0x19
        /*00aa*/ 	.short	0x0128


	//----- nvinfo : EIATTR_PARAM_CBANK
	.align		4
        /*00ac*/ 	.byte	0x04, 0x0a
        /*00ae*/ 	.short	(.L_3735 - .L_3734)
	.align		4
.L_3734:
        /*00b0*/ 	.word	index@(.nv.constant0._ZN10layer_norm13ln_bwd_kernelINS_13Kernel_traitsIf6__halffS2_fjLj2560ELj1ELj1ELj4ELj8ENS_18Kernel_traits_baseILj2560EfS2_fS2_fjLj128EEEEELb0ELb0ELb1ELb0EEEvNS_9BwdParamsE)
        /*00b4*/ 	.short	0x0380
        /*00b6*/ 	.short	0x0128


	//----- nvinfo : EIATTR_SW_WAR
	.align		4
.L_3735:
        /*00b8*/ 	.byte	0x04, 0x36
        /*00ba*/ 	.short	(.L_3737 - .L_3736)
.L_3736:
        /*00bc*/ 	.word	0x00000008
.L_3737:


//--------------------- .nv.info._ZN10layer_norm13ln_bwd_kernelINS_13Kernel_traitsIf6__halffS2_fjLj2560ELj1ELj1ELj4ELj8ENS_18Kernel_traits_baseILj2560EfS2_fS2_fjLj128EEEEELb0ELb0ELb1ELb1EEEvNS_9BwdParamsE --------------------------
	.section	.nv.info._ZN10layer_norm13ln_bwd_kernelINS_13Kernel_traitsIf6__halffS2_fjLj2560ELj1ELj1ELj4ELj8ENS_18Kernel_traits_baseILj2560EfS2_fS2_fjLj128EEEEELb0ELb0ELb1ELb1EEEvNS_9BwdParamsE,"",@"SHT_CUDA_INFO"
	.sectionflags	@""
	.align	4


	//----- nvinfo : EIATTR_CUDA_API_VERSION
	.align		4
        /*0000*/ 	.byte	0x04, 0x37
        /*0002*/ 	.short	(.L_3739 - .L_3738)
.L_3738:
        /*0004*/ 	.word	0x00000082


	//----- nvinfo : EIATTR_KPARAM_INFO
	.align		4
.L_3739:
        /*0008*/ 	.byte	0x04, 0x17
        /*000a*/ 	.short	(.L_3741 - .L_3740)
.L_3740:
        /*000c*/ 	.word	0x00000000
        /*0010*/ 	.short	0x0000
        /*0012*/ 	.short	0x0000
        /*0014*/ 	.byte	0x00, 0xf0, 0xa1, 0x04


	//----- nvinfo : EIATTR_SPARSE_MMA_MASK
	.align		4
.L_3741:
        /*0018*/ 	.byte	0x03, 0x50
        /*001a*/ 	.short	0x0000


	//----- nvinfo : EIATTR_MAXREG_COUNT
	.align		4
        /*001c*/ 	.byte	0x03, 0x1b
        /*001e*/ 	.short	0x00ff


	//----- nvinfo : EIATTR_NUM_BARRIERS
	.align		4
        /*0020*/ 	.byte	0x02, 0x4c
        /*0022*/ 	.byte	0x01
	.zero		1


	//----- nvinfo : EIATTR_MERCURY_ISA_VERSION
	.align		4
        /*0024*/ 	.byte	0x03, 0x5f
        /*0026*/ 	.short	0x0101


	//----- nvinfo : EIATTR_COOP_GROUP_MASK_REGIDS
	.align		4
        /*0028*/ 	.byte	0x04, 0x29
        /*002a*/ 	.short	(.L_3743 - .L_3742)


	//   ....[0]....
.L_3742:
        /*002c*/ 	.word	0xffffffff


	//   ....[1]....
        /*0030*/ 	.word	0xffffffff


	//   ....[2]....
        /*0034*/ 	.word	0xffffffff


	//   ....[3]....
        /*0038*/ 	.word	0xffffffff


	//   ....[4]....
        /*003c*/ 	.word	0xffffffff


	//   ....[5]....
        /*0040*/ 	.word	0xffffffff


	//   ....[6]....
        /*0044*/ 	.word	0xffffffff


	//   ....[7]....
        /*0048*/ 	.word	0xffffffff


	//   ....[8]....
        /*004c*/ 	.word	0xffffffff


	//   ....[9]....
        /*0050*/ 	.word	0xffffffff


	//----- nvinfo : EIATTR_COOP_GROUP_INSTR_OFFSETS
	.align		4
.L_3743:
        /*0054*/ 	.byte	0x04, 0x28
        /*0056*/ 	.short	(.L_3745 - .L_3744)


	//   ....[0]....
.L_3744:
        /*0058*/ 	.word	0x00001420


	//   ....[1]....
        /*005c*/ 	.word	0x00001450


	//   ....[2]....
        /*0060*/ 	.word	0x00001480


	//   ....[3]....
        /*0064*/ 	.word	0x00001490


	//   ....[4]....
        /*0068*/ 	.word	0x000014c0


	//   ....[5]....
        /*006c*/ 	.word	0x000014d0


	//   ....[6]....
        /*0070*/ 	.word	0x00001500


	//   ....[7]....
        /*0074*/ 	.word	0x00001510


	//   ....[8]....
        /*0078*/ 	.word	0x00001540


	//   ....[9]....
        /*007c*/ 	.word	0x00001550


	//----- nvinfo : EIATTR_VRC_CTA_INIT_COUNT
	.align		4
.L_3745:
        /*0080*/ 	.byte	0x02, 0x4a
	.zero		1
	.zero		1


	//----- nvinfo : EIATTR_EXIT_INSTR_OFFSETS
	.align		4
        /*0084*/ 	.byte	0x04, 0x1c
        /*0086*/ 	.short	(.L_3747 - .L_3746)


	//   ....[0]....
.L_3746:
        /*0088*/ 	.word	0x00004a70


	//----- nvinfo : EIATTR_MAX_THREADS
	.align		4
.L_3747:
        /*008c*/ 	.byte	0x04, 0x05
        /*008e*/ 	.short	(.L_3749 - .L_3748)
.L_3748:
        /*0090*/ 	.word	0x00000080
        /*0094*/ 	.word	0x00000001
        /*0098*/ 	.word	0x00000001


	//----- nvinfo : EIATTR_CRS_STACK_SIZE
	.align		4
.L_3749:
        /*009c*/ 	.byte	0x04, 0x1e
        /*009e*/ 	.short	(.L_3751 - .L_3750)
.L_3750:
        /*00a0*/ 	.word	0x00000000


	//----- nvinfo : EIATTR_CBANK_PARAM_SIZE
	.align		4
.L_3751:
        /*00a4*/ 	.byte	0x03, 0x19
        /*00a6*/ 	.short	0x0128


	//----- nvinfo : EIATTR_PARAM_CBANK
	.align		4
        /*00a8*/ 	.byte	0x04, 0x0a
        /*00aa*/ 	.short	(.L_3753 - .L_3752)
	.align		4
.L_3752:
        /*00ac*/ 	.word	index@(.nv.constant0._ZN10layer_norm13ln_bwd_kernelINS_13Kernel_traitsIf6__halffS2_fjLj2560ELj1ELj1ELj4ELj8ENS_18Kernel_traits_baseILj2560EfS2_fS2_fjLj128EEEEELb0ELb0ELb1ELb1EEEvNS_9BwdParamsE)
        /*00b0*/ 	.short	0x0380
        /*00b2*/ 	.short	0x0128


	//----- nvinfo : EIATTR_SW_WAR
	.align		4
.L_3753:
        /*00b4*/ 	.byte	0x04, 0x36
        /*00b6*/ 	.short	(.L_3755 - .L_3754)
.L_3754:
        /*00b8*/ 	.word	0x00000008
.L_3755:


//--------------------- .nv.info._ZN10layer_norm13ln_bwd_kernelINS_13Kernel_traitsIf6__halffS2_fjLj2560ELj1ELj1ELj4ELj8ENS_18Kernel_traits_baseILj2560EfS2_fS2_fjLj128EEEEELb0ELb1ELb0ELb0EEEvNS_9BwdParamsE --------------------------
	.section	.nv.info._ZN10layer_norm13ln_bwd_kernelINS_13Kernel_traitsIf6__halffS2_fjLj2560ELj1ELj1ELj4ELj8ENS_18Kernel_traits_baseILj2560EfS2_fS2_fjLj128EEEEELb0ELb1ELb0ELb0EEEvNS_9BwdParamsE,"",@"SHT_CUDA_INFO"
	.sectionflags	@""
	.align	4


	//----- nvinfo : EIATTR_CUDA_API_VERSION
	.align		4
        /*0000*/ 	.byte	0x04, 0x37
        /*0002*/ 	.short	(.L_3757 - .L_3756)
.L_3756:
        /*0004*/ 	.word	0x00000082


	//----- nvinfo : EIATTR_KPARAM_INFO
	.align		4
.L_3757:
        /*0008*/ 	.byte	0x04, 0x17
        /*000a*/ 	.short	(.L_3759 - .L_3758)
.L_3758:
        /*000c*/ 	.word	0x00000000
        /*0010*/ 	.short	0x0000
        /*0012*/ 	.short	0x0000
        /*0014*/ 	.byte	0x00, 0xf0, 0xa1, 0x04


	//----- nvinfo : EIATTR_SPARSE_MMA_MASK
	.align		4
.L_3759:
        /*0018*/ 	.byte	0x03, 0x50
        /*001a*/ 	.short	0x0000


	//----- nvinfo : EIATTR_MAXREG_COUNT
	.align		4
        /*001c*/ 	.byte	0x03, 0x1b
        /*001e*/ 	.short	0x00ff


	//----- nvinfo : EIATTR_NUM_BARRIERS
	.align		4
        /*0020*/ 	.byte	0x02, 0x4c
        /*0022*/ 	.byte	0x01
	.zero		1


	//----- nvinfo : EIATTR_MERCURY_ISA_VERSION
	.align		4
        /*0024*/ 	.byte	0x03, 0x5f
        /*0026*/ 	.short	0x0101


	//----- nvinfo : EIATTR_COOP_GROUP_MASK_REGIDS
	.align		4
        /*0028*/ 	.byte	0x04, 0x29
        /*002a*/ 	.short	(.L_3761 - .L_3760)


	//   ....[0]....
.L_3760:
        /*002c*/ 	.word	0xffffffff


	//   ....[1]....
        /*0030*/ 	.word	0xffffffff


	//   ....[2]....
        /*0034*/ 	.word	0xffffffff


	//   ....[3]....
        /*0038*/ 	.word	0xffffffff


	//   ....[4]....
        /*003c*/ 	.word	0xffffffff


	//   ....[5]....
        /*0040*/ 	.word	0xffffffff


	//   ....[6]....
        /*0044*/ 	.word	0xffffffff


	//   ....[7]....
        /*0048*/ 	.word	0xffffffff


	//   ....[8]....
        /*004c*/ 	.word	0xffffffff


	//   ....[9]....
        /*0050*/ 	.word	0xffffffff


	//----- nvinfo : EIATTR_COOP_GROUP_INSTR_OFFSETS
	.align		4
.L_3761:
        /*0054*/ 	.byte	0x04, 0x28
        /*0056*/ 	.short	(.L_3763 - .L_3762)


	//   ....[0]....
.L_3762:
        /*0058*/ 	.word	0x00001920


	//   ....[1]....
        /*005c*/ 	.word	0x00001950


	//   ....[2]....
        /*0060*/ 	.word	0x00001980


	//   ....[3]....
        /*0064*/ 	.word	0x00001990


	//   ....[4]....
        /*0068*/ 	.word	0x000019c0


	//   ....[5]....
        /*006c*/ 	.word	0x000019d0


	//   ....[6]....
        /*0070*/ 	.word	0x00001a00


	//   ....[7]....
        /*0074*/ 	.word	0x00001a10


	//   ....[8]....
        /*0078*/ 	.word	0x00001a40


	//   ....[9]....
        /*007c*/ 	.word	0x00001a50


	//----- nvinfo : EIATTR_VRC_CTA_INIT_COUNT
	.align		4
.L_3763:
        /*0080*/ 	.byte	0x02, 0x4a
	.zero		1
	.zero		1


	//----- nvinfo : EIATTR_EXIT_INSTR_OFFSETS
	.align		4
        /*0084*/ 	.byte	0x04, 0x1c
        /*0086*/ 	.short	(.L_3765 - .L_3764)


	//   ....[0]....
.L_3764:
        /*0088*/ 	.word	0x00005d10


	//   ....[1]....
        /*008c*/ 	.word	0x00005db0


	//----- nvinfo : EIATTR_MAX_THREADS
	.align		4
.L_3765:
        /*0090*/ 	.byte	0x04, 0x05
        /*0092*/ 	.short	(.L_3767 - .L_3766)
.L_3766:
        /*0094*/ 	.word	0x00000080
        /*0098*/ 	.word	0x00000001
        /*009c*/ 	.word	0x00000001


	//----- nvinfo : EIATTR_CRS_STACK_SIZE
	.align		4
.L_3767:
        /*00a0*/ 	.byte	0x04, 0x1e
        /*00a2*/ 	.short	(.L_3769 - .L_3768)
.L_3768:
        /*00a4*/ 	.word	0x00000000


	//----- nvinfo : EIATTR_CBANK_PARAM_SIZE
	.align		4
.L_3769:
        /*00a8*/ 	.byte	0x03, 0x19
        /*00aa*/ 	.short	0x0128


	//----- nvinfo : EIATTR_PARAM_CBANK
	.align		4
        /*00ac*/ 	.byte	0x04, 0x0a
        /*00ae*/ 	.short	(.L_3771 - .L_3770)
	.align		4
.L_3770:
        /*00b0*/ 	.word	index@(.nv.constant0._ZN10layer_norm13ln_bwd_kernelINS_13Kernel_traitsIf6__halffS2_fjLj2560ELj1ELj1ELj4ELj8ENS_18Kernel_traits_baseILj2560EfS2_fS2_fjLj128EEEEELb0ELb1ELb0ELb0EEEvNS_9BwdParamsE)
        /*00b4*/ 	.short	0x0380
        /*00b6*/ 	.short	0x0128


	//----- nvinfo : EIATTR_SW_WAR
	.align		4
.L_3771:
        /*00b8*/ 	.byte	0x04, 0x36
        /*00ba*/ 	.short	(.L_3773 - .L_3772)
.L_3772:
        /*00bc*/ 	.word	0x00000008
.L_3773:


//--------------------- .nv.info._ZN10layer_norm13ln_bwd_kernelINS_13Kernel_traitsIf6__halffS2_fjLj2560ELj1ELj1ELj4ELj8ENS_18Kernel_traits_baseILj2560EfS2_fS2_fjLj128EEEEELb0ELb1ELb0ELb1EEEvNS_9BwdParamsE --------------------------
	.section	.nv.info._ZN10layer_norm13ln_bwd_kernelINS_13Kernel_traitsIf6__halffS2_fjLj2560ELj1ELj1ELj4ELj8ENS_18Kernel_traits_baseILj2560EfS2_fS2_fjLj128EEEEELb0ELb1ELb0ELb1EEEvNS_9BwdParamsE,"",@"SHT_CUDA_INFO"
	.sectionflags	@""
	.align	4


	//----- nvinfo : EIATTR_CUDA_API_VERSION
	.align		4
        /*0000*/ 	.byte	0x04, 0x37
        /*0002*/ 	.short	(.L_3775 - .L_3774)
.L_3774:
        /*0004*/ 	.word	0x00000082


	//----- nvinfo : EIATTR_KPARAM_INFO
	.align		4
.L_3775:
        /*0008*/ 	.byte	0x04, 0x17
        /*000a*/ 	.short	(.L_3777 - .L_3776)
.L_3776:
        /*000c*/ 	.word	0x00000000
        /*0010*/ 	.short	0x0000
        /*0012*/ 	.short	0x0000
        /*0014*/ 	.byte	0x00, 0xf0, 0xa1, 0x04


	//----- nvinfo : EIATTR_SPARSE_MMA_MASK
	.align		4
.L_3777:
        /*0018*/ 	.byte	0x03, 0x50
        /*001a*/ 	.short	0x0000


	//----- nvinfo : EIATTR_MAXREG_COUNT
	.align		4
        /*001c*/ 	.byte	0x03, 0x1b
        /*001e*/ 	.short	0x00ff


	//----- nvinfo : EIATTR_NUM_BARRIERS
	.align		4
        /*0020*/ 	.byte	0x02, 0x4c
        /*0022*/ 	.byte	0x01
	.zero		1


	//----- nvinfo : EIATTR_MERCURY_ISA_VERSION
	.align		4
        /*0024*/ 	.byte	0x03, 0x5f
        /*0026*/ 	.short	0x0101


	//----- nvinfo : EIATTR_COOP_GROUP_MASK_REGIDS
	.align		4
        /*0028*/ 	.byte	0x04, 0x29
        /*002a*/ 	.short	(.L_3779 - .L_3778)


	//   ....[0]....
.L_3778:
        /*002c*/ 	.word	0xffffffff


	//   ....[1]....
        /*0030*/ 	.word	0xffffffff


	//   ....[2]....
        /*0034*/ 	.word	0xffffffff


	//   ....[3]....
        /*0038*/ 	.word	0xffffffff


	//   ....[4]....
        /*003c*/ 	.word	0xffffffff


	//   ....[5]....
        /*0040*/ 	.word	0xffffffff


	//   ....[6]....
        /*0044*/ 	.word	0xffffffff


	//   ....[7]....
        /*0048*/ 	.word	0xffffffff


	//   ....[8]....
        /*004c*/ 	.word	0xffffffff


	//   ....[9]....
        /*0050*/ 	.word	0xffffffff


	//----- nvinfo : EIATTR_COOP_GROUP_INSTR_OFFSETS
	.align		4
.L_3779:
        /*0054*/ 	.byte	0x04, 0x28
        /*0056*/ 	.short	(.L_3781 - .L_3780)


	//   ....[0]....
.L_3780:
        /*0058*/ 	.word	0x00001220


	//   ....[1]....
        /*005c*/ 	.word	0x00001230


	//   ....[2]....
        /*0060*/ 	.word	0x00001260


	//   ....[3]....
        /*0064*/ 	.word	0x00001270


	//   ....[4]....
        /*0068*/ 	.word	0x000012a0


	//   ....[5]....
        /*006c*/ 	.word	0x000012b0


	//   ....[6]....
        /*0070*/ 	.word	0x000012f0


	//   ....[7]....
        /*0074*/ 	.word	0x00001300


	//   ....[8]....
        /*0078*/ 	.word	0x00001330


	//   ....[9]....
        /*007c*/ 	.word	0x00001340


	//----- nvinfo : EIATTR_VRC_CTA_INIT_COUNT
	.align		4
.L_3781:
        /*0080*/ 	.byte	0x02, 0x4a
	.zero		1
	.zero		1


	//----- nvinfo : EIATTR_EXIT_INSTR_OFFSETS
	.align		4
        /*0084*/ 	.byte	0x04, 0x1c
        /*0086*/ 	.short	(.L_3783 - .L_3782)


	//   ....[0]....
.L_3782:
        /*0088*/ 	.word	0x000055b0


	//----- nvinfo : EIATTR_MAX_THREADS
	.align		4
.L_3783:
        /*008c*/ 	.byte	0x04, 0x05
        /*008e*/ 	.short	(.L_3785 - .L_3784)
.L_3784:
        /*0090*/ 	.word	0x00000080
        /*0094*/ 	.word	0x00000001
        /*0098*/ 	.word	0x00000001


	//----- nvinfo : EIATTR_CRS_STACK_SIZE
	.align		4
.L_3785:
        /*009c*/ 	.byte	0x04, 0x1e
        /*009e*/ 	.short	(.L_3787 - .L_3786)
.L_3786:
        /*00a0*/ 	.word	0x00000000


	//----- nvinfo : EIATTR_CBANK_PARAM_SIZE
	.align		4
.L_3787:
        /*00a4*/ 	.byte	0x03, 0x19
        /*00a6*/ 	.short	0x0128


	//----- nvinfo : EIATTR_PARAM_CBANK
	.align		4
        /*00a8*/ 	.byte	0x04, 0x0a
        /*00aa*/ 	.short	(.L_3789 - .L_3788)
	.align		4
.L_3788:
        /*00ac*/ 	.word	index@(.nv.constant0._ZN10layer_norm13ln_bwd_kernelINS_13Kernel_traitsIf6__halffS2_fjLj2560ELj1ELj1ELj4ELj8ENS_18Kernel_traits_baseILj2560EfS2_fS2_fjLj128EEEEELb0ELb1ELb0ELb1EEEvNS_9BwdParamsE)
        /*00b0*/ 	.short	0x0380
        /*00b2*/ 	.short	0x0128


	//----- nvinfo : EIATTR_SW_WAR
	.align		4
.L_3789:
        /*00b4*/ 	.byte	0x04, 0x36
        /*00b6*/ 	.short	(.L_3791 - .L_3790)
.L_3790:
        /*00b8*/ 	.word	0x00000008
.L_3791:


//--------------------- .nv.info._ZN10layer_norm13ln_bwd_kernelINS_13Kernel_traitsIf6__halffS2_fjLj2560ELj1ELj1ELj4ELj8ENS_18Kernel_traits_baseILj2560EfS2_fS2_fjLj128EEEEELb0ELb1ELb1ELb0EEEvNS_9BwdParamsE --------------------------
	.section	.nv.info._ZN10layer_norm13ln_bwd_kernelINS_13Kernel_traitsIf6__halffS2_fjLj2560ELj1ELj1ELj4ELj8ENS_18Kernel_traits_baseILj2560EfS2_fS2_fjLj128EEEEELb0ELb1ELb1ELb0EEEvNS_9BwdParamsE,"",@"SHT_CUDA_INFO"
	.sectionflags	@""
	.align	4


	//----- nvinfo : EIATTR_CUDA_API_VERSION
	.align		4
        /*0000*/ 	.byte	0x04, 0x37
        /*0002*/ 	.short	(.L_3793 - .L_3792)
.L_3792:
        /*0004*/ 	.word	0x00000082


	//----- nvinfo : EIATTR_KPARAM_INFO
	.align		4
.L_3793:
        /*0008*/ 	.byte	0x04, 0x17
        /*000a*/ 	.short	(.L_3795 - .L_3794)
.L_3794:
        /*000c*/ 	.word	0x00000000
        /*0010*/ 	.short	0x0000
        /*0012*/ 	.short	0x0000
        /*0014*/ 	.byte	0x00, 0xf0, 0xa1, 0x04


	//----- nvinfo : EIATTR_SPARSE_MMA_MASK
	.align		4
.L_3795:
        /*0018*/ 	.byte	0x03, 0x50
        /*001a*/ 	.short	0x0000


	//----- nvinfo : EIATTR_MAXREG_COUNT
	.align		4
        /*001c*/ 	.byte	0x03, 0x1b
        /*001e*/ 	.short	0x00ff


	//----- nvinfo : EIATTR_NUM_BARRIERS
	.align		4
        /*0020*/ 	.byte	0x02, 0x4c
        /*0022*/ 	.byte	0x01
	.zero		1


	//----- nvinfo : EIATTR_MERCURY_ISA_VERSION
	.align		4
        /*0024*/ 	.byte	0x03, 0x5f
        /*0026*/ 	.short	0x0101


	//----- nvinfo : EIATTR_COOP_GROUP_MASK_REGIDS
	.align		4
        /*0028*/ 	.byte	0x04, 0x29
        /*002a*/ 	.short	(.L_3797 - .L_3796)


	//   ....[0]....
.L_3796:
        /*002c*/ 	.word	0xffffffff


	//   ....[1]....
        /*0030*/ 	.word	0xffffffff


	//   ....[2]....
        /*0034*/ 	.word	0xffffffff


	//   ....[3]....
        /*0038*/ 	.word	0xffffffff


	//   ....[4]....
        /*003c*/ 	.word	0xffffffff


	//   ....[5]....
        /*0040*/ 	.word	0xffffffff


	//   ....[6]....
        /*0044*/ 	.word	0xffffffff


	//   ....[7]....
        /*0048*/ 	.word	0xffffffff


	//   ....[8]....
        /*004c*/ 	.word	0xffffffff


	//   ....[9]....
        /*0050*/ 	.word	0xffffffff


	//----- nvinfo : EIATTR_COOP_GROUP_INSTR_OFFSETS
	.align		4
.L_3797:
        /*0054*/ 	.byte	0x04, 0x28
        /*0056*/ 	.short	(.L_3799 - .L_3798)


	//   ....[0]....
.L_3798:
        /*0058*/ 	.word	0x00001c40


	//   ....[1]....
        /*005c*/ 	.word	0x00001c70


	//   ....[2]....
        /*0060*/ 	.word	0x00001ca0


	//   ....[3]....
        /*0064*/ 	.word	0x00001cb0


	//   ....[4]....
        /*0068*/ 	.word	0x00001ce0


	//   ....[5]....
        /*006c*/ 	.word	0x00001cf0


	//   ....[6]....
        /*0070*/ 	.word	0x00001d20


	//   ....[7]....
        /*0074*/ 	.word	0x00001d30


	//   ....[8]....
        /*0078*/ 	.word	0x00001d60


	//   ....[9]....
        /*007c*/ 	.word	0x00001d70


	//----- nvinfo : EIATTR_VRC_CTA_INIT_COUNT
	.align		4
.L_3799:
        /*0080*/ 	.byte	0x02, 0x4a
	.zero		1
	.zero		1


	//----- nvinfo : EIATTR_EXIT_INSTR_OFFSETS
	.align		4
        /*0084*/ 	.byte	0x04, 0x1c
        /*0086*/ 	.short	(.L_3801 - .L_3800)


	//   ....[0]....
.L_3800:
        /*0088*/ 	.word	0x00006f10


	//   ....[1]....
        /*008c*/ 	.word	0x00006fb0


	//----- nvinfo : EIATTR_MAX_THREADS
	.align		4
.L_3801:
        /*0090*/ 	.byte	0x04, 0x05
        /*0092*/ 	.short	(.L_3803 - .L_3802)
.L_3802:
        /*0094*/ 	.word	0x00000080
        /*0098*/ 	.word	0x00000001
        /*009c*/ 	.word	0x00000001


	//----- nvinfo : EIATTR_CRS_STACK_SIZE
	.align		4
.L_3803:
        /*00a0*/ 	.byte	0x04, 0x1e
        /*00a2*/ 	.short	(.L_3805 - .L_3804)
.L_3804:
        /*00a4*/ 	.word	0x00000000


	//----- nvinfo : EIATTR_CBANK_PARAM_SIZE
	.align		4
.L_3805:
        /*00a8*/ 	.byte	0x03, 0x19
        /*00aa*/ 	.short	0x0128


	//----- nvinfo : EIATTR_PARAM_CBANK
	.align		4
        /*00ac*/ 	.byte	0x04, 0x0a
        /*00ae*/ 	.short	(.L_3807 - .L_3806)
	.align		4
.L_3806:
        /*00b0*/ 	.word	index@(.nv.constant0._ZN10layer_norm13ln_bwd_kernelINS_13Kernel_traitsIf6__halffS2_fjLj2560ELj1ELj1ELj4ELj8ENS_18Kernel_traits_baseILj2560EfS2_fS2_fjLj128EEEEELb0ELb1ELb1ELb0EEEvNS_9BwdParamsE)
        /*00b4*/ 	.short	0x0380
        /*00b6*/ 	.short	0x0128


	//----- nvinfo : EIATTR_SW_WAR
	.align		4
.L_3807:
        /*00b8*/ 	.byte	0x04, 0x36
        /*00ba*/ 	.short	(.L_3809 - .L_3808)
.L_3808:
        /*00bc*/ 	.word	0x00000008
.L_3809:


//--------------------- .nv.info._ZN10layer_norm13ln_bwd_kernelINS_13Kernel_traitsIf6__halffS2_fjLj2560ELj1ELj1ELj4ELj8ENS_18Kernel_traits_baseILj2560EfS2_fS2_fjLj128EEEEELb0ELb1ELb1ELb1EEEvNS_9BwdParamsE --------------------------
	.section	.nv.info._ZN10layer_norm13ln_bwd_kernelINS_13Kernel_traitsIf6__halffS2_fjLj2560ELj1ELj1ELj4ELj8ENS_18Kernel_traits_baseILj2560EfS2_fS2_fjLj128EEEEELb0ELb1ELb1ELb1EEEvNS_9BwdParamsE,"",@"SHT_CUDA_INFO"
	.sectionflags	@""
	.align	4


	//----- nvinfo : EIATTR_CUDA_API_VERSION
	.align		4
        /*0000*/ 	.byte	0x04, 0x37
        /*0002*/ 	.short	(.L_3811 - .L_3810)
.L_3810:
        /*0004*/ 	.word	0x00000082


	//----- nvinfo : EIATTR_KPARAM_INFO
	.align		4
.L_3811:
        /*0008*/ 	.byte	0x04, 0x17
        /*000a*/ 	.short	(.L_3813 - .L_3812)
.L_3812:
        /*000c*/ 	.word	0x00000000
        /*0010*/ 	.short	0x0000
        /*0012*/ 	.short	0x0000
        /*0014*/ 	.byte	0x00, 0xf0, 0xa1, 0x04


	//----- nvinfo : EIATTR_SPARSE_MMA_MASK
	.align		4
.L_3813:
        /*0018*/ 	.byte	0x03, 0x50
        /*001a*/ 	.short	0x0000


	//----- nvinfo : EIATTR_MAXREG_COUNT
	.align		4
        /*001c*/ 	.byte	0x03, 0x1b
        /*001e*/ 	.short	0x00ff


	//----- nvinfo : EIATTR_NUM_BARRIERS
	.align		4
        /*0020*/ 	.byte	0x02, 0x4c
        /*0022*/ 	.byte	0x01
	.zero		1


	//----- nvinfo : EIATTR_MERCURY_ISA_VERSION
	.align		4
        /*0024*/ 	.byte	0x03, 0x5f
        /*0026*/ 	.short	0x0101


	//----- nvinfo : EIATTR_COOP_GROUP_MASK_REGIDS
	.align		4
        /*0028*/ 	.byte	0x04, 0x29
        /*002a*/ 	.short	(.L_3815 - .L_3814)


	//   ....[0]....
.L_3814:
        /*002c*/ 	.word	0xffffffff


	//   ....[1]....
        /*0030*/ 	.word	0xffffffff


	//   ....[2]....
        /*0034*/ 	.word	0xffffffff


	//   ....[3]....
        /*0038*/ 	.word	0xffffffff


	//   ....[4]....
        /*003c*/ 	.word	0xffffffff


	//   ....[5]....
        /*0040*/ 	.word	0xffffffff


	//   ....[6]....
        /*0044*/ 	.word	0xffffffff


	//   ....[7]....
        /*0048*/ 	.word	0xffffffff


	//   ....[8]....
        /*004c*/ 	.word	0xffffffff


	//   ....[9]....
        /*0050*/ 	.word	0xffffffff


	//----- nvinfo : EIATTR_COOP_GROUP_INSTR_OFFSETS
	.align		4
.L_3815:
        /*0054*/ 	.byte	0x04, 0x28
        /*0056*/ 	.short	(.L_3817 - .L_3816)


	//   ....[0]....
.L_3816:
        /*0058*/ 	.word	0x00001550


	//   ....[1]....
        /*005c*/ 	.word	0x00001590


	//   ....[2]....
        /*0060*/ 	.word	0x000015f0


	//   ....[3]....
        /*0064*/ 	.word	0x00001600


	//   ....[4]....
        /*0068*/ 	.word	0x00001640


	//   ....[5]....
        /*006c*/ 	.word	0x00001660


	//   ....[6]....
        /*0070*/ 	.word	0x00001690


	//   ....[7]....
        /*0074*/ 	.word	0x000016a0


	//   ....[8]....
        /*0078*/ 	.word	0x000016d0


	//   ....[9]....
        /*007c*/ 	.word	0x000016f0


	//----- nvinfo : EIATTR_VRC_CTA_INIT_COUNT
	.align		4
.L_3817:
        /*0080*/ 	.byte	0x02, 0x4a
	.zero		1
	.zero		1


	//----- nvinfo : EIATTR_EXIT_INSTR_OFFSETS
	.align		4
        /*0084*/ 	.byte	0x04, 0x1c
        /*0086*/ 	.short	(.L_3819 - .L_3818)


	//   ....[0]....
.L_3818:
        /*0088*/ 	.word	0x000062d0


	//----- nvinfo : EIATTR_MAX_THREADS
	.align		4
.L_3819:
        /*008c*/ 	.byte	0x04, 0x05
        /*008e*/ 	.short	(.L_3821 - .L_3820)
.L_3820:
        /*0090*/ 	.word	0x00000080
        /*0094*/ 	.word	0x00000001
        /*0098*/ 	.word	0x00000001


	//----- nvinfo : EIATTR_CRS_STACK_SIZE
	.align		4
.L_3821:
        /*009c*/ 	.byte	0x04, 0x1e
        /*009e*/ 	.short	(.L_3823 - .L_3822)
.L_3822:
        /*00a0*/ 	.word	0x00000000


	//----- nvinfo : EIATTR_CBANK_PARAM_SIZE
	.align		4
.L_3823:
        /*00a4*/ 	.byte	0x03, 0x19
        /*00a6*/ 	.short	0x0128


	//----- nvinfo : EIATTR_PARAM_CBANK
	.align		4
        /*00a8*/ 	.byte	0x04, 0x0a
        /*00aa*/ 	.short	(.L_3825 - .L_3824)
	.align		4
.L_3824:
        /*00ac*/ 	.word	index@(.nv.constant0._ZN10layer_norm13ln_bwd_kernelINS_13Kernel_traitsIf6__halffS2_fjLj2560ELj1ELj1ELj4ELj8ENS_18Kernel_traits_baseILj2560EfS2_fS2_fjLj128EEEEELb0ELb1ELb1ELb1EEEvNS_9BwdParamsE)
        /*00b0*/ 	.short	0x0380
        /*00b2*/ 	.short	0x0128


	//----- nvinfo : EIATTR_SW_WAR
	.align		4
.L_3825:
        /*00b4*/ 	.byte	0x04, 0x36
        /*00b6*/ 	.short	(.L_3827 - .L_3826)
.L_3826:
        /*00b8*/ 	.word	0x00000008
.L_3827:


//--------------------- .nv.info._ZN10layer_norm13ln_bwd_kernelINS_13Kernel_traitsIf6__halffS2_fjLj2560ELj1ELj1ELj4ELj8ENS_18Kernel_traits_baseILj2560EfS2_fS2_fjLj128EEEEELb1ELb0ELb0ELb0EEEvNS_9BwdParamsE --------------------------
	.section	.nv.info._ZN10layer_norm13ln_bwd_kernelINS_13Kernel_traitsIf6__halffS2_fjLj2560ELj1ELj1ELj4ELj8ENS_18Kernel_traits_baseILj2560EfS2_fS2_fjLj128EEEEELb1ELb0ELb0ELb0EEEvNS_9BwdParamsE,"",@"SHT_CUDA_INFO"
	.sectionflags	@""
	.align	4


	//----- nvinfo : EIATTR_CUDA_API_VERSION
	.align		4
        /*0000*/ 	.byte	0x04, 0x37
        /*0002*/ 	.short	(.L_3829 - .L_3828)
.L_3828:
        /*0004*/ 	.word	0x00000082


	//----- nvinfo : EIATTR_KPARAM_INFO
	.align		4
.L_3829:
        /*0008*/ 	.byte	0x04, 0x17
        /*000a*/ 	.short	(.L_3831 - .L_3830)
.L_3830:
        /*000c*/ 	.word	0x00000000
        /*0010*/ 	.short	0x0000
        /*0012*/ 	.short	0x0000
        /*0014*/ 	.byte	0x00, 0xf0, 0xa1, 0x04


	//----- nvinfo : EIATTR_SPARSE_MMA_MASK
	.align		4
.L_3831:
        /*0018*/ 	.byte	0x03, 0x50
        /*001a*/ 	.short	0x0000


	//----- nvinfo : EIATTR_MAXREG_COUNT
	.align		4
        /*001c*/ 	.byte	0x03, 0x1b
        /*001e*/ 	.short	0x00ff


	//----- nvinfo : EIATTR_NUM_BARRIERS
	.align		4
        /*0020*/ 	.byte	0x02, 0x4c
        /*0022*/ 	.byte	0x01
	.zero		1


	//----- nvinfo : EIATTR_MERCURY_ISA_VERSION
	.align		4
        /*0024*/ 	.byte	0x03, 0x5f
        /*0026*/ 	.short	0x0101


	//----- nvinfo : EIATTR_COOP_GROUP_MASK_REGIDS
	.align		4
        /*0028*/ 	.byte	0x04, 0x29
        /*002a*/ 	.short	(.L_3833 - .L_3832)


	//   ....[0]....
.L_3832:
        /*002c*/ 	.word	0xffffffff


	//   ....[1]....
        /*0030*/ 	.word	0xffffffff


	//   ....[2]....
        /*0034*/ 	.word	0xffffffff


	//   ....[3]....
        /*0038*/ 	.word	0xffffffff


	//   ....[4]....
        /*003c*/ 	.word	0xffffffff


	//   ....[5]....
        /*0040*/ 	.word	0xffffffff


	//   ....[6]....
        /*0044*/ 	.word	0xffffffff


	//   ....[7]....
        /*0048*/ 	.word	0xffffffff


	//   ....[8]....
        /*004c*/ 	.word	0xffffffff


	//   ....[9]....
        /*0050*/ 	.word	0xffffffff


	//----- nvinfo : EIATTR_COOP_GROUP_INSTR_OFFSETS
	.align		4
.L_3833:
        /*0054*/ 	.byte	0x04, 0x28
        /*0056*/ 	.short	(.L_3835 - .L_3834)


	//   ....[0]....
.L_3834:
        /*0058*/ 	.word	0x000017e0


	//   ....[1]....
        /*005c*/ 	.word	0x00001810


	//   ....[2]....
        /*0060*/ 	.word	0x00001840


	//   ....[3]....
        /*0064*/ 	.word	0x00001850


	//   ....[4]....
        /*0068*/ 	.word	0x00001880


	//   ....[5]....
        /*006c*/ 	.word	0x00001890


	//   ....[6]....
        /*0070*/ 	.word	0x000018c0


	//   ....[7]....
        /*0074*/ 	.word	0x000018d0


	//   ....[8]....
        /*0078*/ 	.word	0x00001900


	//   ....[9]....
        /*007c*/ 	.word	0x00001910


	//----- nvinfo : EIATTR_VRC_CTA_INIT_COUNT
	.align		4
.L_3835:
        /*0080*/ 	.byte	0x02, 0x4a
	.zero		1
	.zero		1


	//----- nvinfo : EIATTR_EXIT_INSTR_OFFSETS
	.align		4
        /*0084*/ 	.byte	0x04, 0x1c
        /*0086*/ 	.short	(.L_3837 - .L_3836)


	//   ....[0]....
.L_3836:
        /*0088*/ 	.word	0x00005580


	//   ....[1]....
        /*008c*/ 	.word	0x00005600


	//----- nvinfo : EIATTR_MAX_THREADS
	.align		4
.L_3837:
        /*0090*/ 	.byte	0x04, 0x05
        /*0092*/ 	.short	(.L_3839 - .L_3838)
.L_3838:
        /*0094*/ 	.word	0x00000080
        /*0098*/ 	.word	0x00000001
        /*009c*/ 	.word	0x00000001


	//----- nvinfo : EIATTR_CRS_STACK_SIZE
	.align		4
.L_3839:
        /*00a0*/ 	.byte	0x04, 0x1e
        /*00a2*/ 	.short	(.L_3841 - .L_3840)
.L_3840:
        /*00a4*/ 	.word	0x00000000


	//----- nvinfo : EIATTR_CBANK_PARAM_SIZE
	.align		4
.L_3841:
        /*00a8*/ 	.byte	0x03, 0x19
        /*00aa*/ 	.short	0x0128


	//----- nvinfo : EIATTR_PARAM_CBANK
	.align		4
        /*00ac*/ 	.byte	0x04, 0x0a
        /*00ae*/ 	.short	(.L_3843 - .L_3842)
	.align		4
.L_3842:
        /*00b0*/ 	.word	index@(.nv.constant0._ZN10layer_norm13ln_bwd_kernelINS_13Kernel_traitsIf6__halffS2_fjLj2560ELj1ELj1ELj4ELj8ENS_18Kernel_traits_baseILj2560EfS2_fS2_fjLj128EEEEELb1ELb0ELb0ELb0EEEvNS_9BwdParamsE)
        /*00b4*/ 	.short	0x0380
        /*00b6*/ 	.short	0x0128


	//----- nvinfo : EIATTR_SW_WAR
	.align		4
.L_3843:
        /*00b8*/ 	.byte	0x04, 0x36
        /*00ba*/ 	.short	(.L_3845 - .L_3844)
.L_3844:
        /*00bc*/ 	.word	0x00000008
.L_3845:


//--------------------- .nv.info._ZN10layer_norm13ln_bwd_kernelINS_13Kernel_traitsIf6__halffS2_fjLj2560ELj1ELj1ELj4ELj8ENS_18Kernel_traits_baseILj2560EfS2_fS2_fjLj128EEEEELb1ELb0ELb0ELb1EEEvNS_9BwdParamsE --------------------------
	.section	.nv.info._ZN10layer_norm13ln_bwd_kernelINS_13Kernel_traitsIf6__halffS2_fjLj2560ELj1ELj1ELj4ELj8ENS_18Kernel_traits_baseILj2560EfS2_fS2_fjLj128EEEEELb1ELb0ELb0ELb1EEEvNS_9BwdParamsE,"",@"SHT_CUDA_INFO"
	.sectionflags	@""
	.align	4


	//----- nvinfo : EIATTR_CUDA_API_VERSION
	.align		4
        /*0000*/ 	.byte	0x04, 0x37
        /*0002*/ 	.short	(.L_3847 - .L_3846)
.L_3846:
        /*0004*/ 	.word	0x00000082


	//----- nvinfo : EIATTR_KPARAM_INFO
	.align		4
.L_3847:
        /*0008*/ 	.byte	0x04, 0x17
        /*000a*/ 	.short	(.L_3849 - .L_3848)
.L_3848:
        /*000c*/ 	.word	0x00000000
        /*0010*/ 	.short	0x0000
        /*0012*/ 	.short	0x0000
        /*0014*/ 	.byte	0x00, 0xf0, 0xa1, 0x04


	//----- nvinfo : EIATTR_SPARSE_MMA_MASK
	.align		4
.L_3849:
        /*0018*/ 	.byte	0x03, 0x50
        /*001a*/ 	.short	0x0000


	//----- nvinfo : EIATTR_MAXREG_COUNT
	.align		4
        /*001c*/ 	.byte	0x03, 0x1b
        /*001e*/ 	.short	0x00ff


	//----- nvinfo : EIATTR_NUM_BARRIERS
	.align		4
        /*0020*/ 	.byte	0x02, 0x4c
        /*0022*/ 	.byte	0x01
	.zero		1


	//----- nvinfo : EIATTR_MERCURY_ISA_VERSION
	.align		4
        /*0024*/ 	.byte	0x03, 0x5f
        /*0026*/ 	.short	0x0101


	//----- nvinfo : EIATTR_COOP_GROUP_MASK_REGIDS
	.align		4
        /*0028*/ 	.byte	0x04, 0x29
        /*002a*/ 	.short	(.L_3851 - .L_3850)


	//   ....[0]....
.L_3850:
        /*002c*/ 	.word	0xffffffff


	//   ....[1]....
        /*0030*/ 	.word	0xffffffff


	//   ....[2]....
        /*0034*/ 	.word	0xffffffff


	//   ....[3]....
        /*0038*/ 	.word	0xffffffff


	//   ....[4]....
        /*003c*/ 	.word	0xffffffff


	//   ....[5]....
        /*0040*/ 	.word	0xffffffff


	//   ....[6]....
        /*0044*/ 	.word	0xffffffff


	//   ....[7]....
        /*0048*/ 	.word	0xffffffff


	//   ....[8]....
        /*004c*/ 	.word	0xffffffff


	//   ....[9]....
        /*0050*/ 	.word	0xffffffff


	//----- nvinfo : EIATTR_COOP_GROUP_INSTR_OFFSETS
	.align		4
.L_3851:
        /*0054*/ 	.byte	0x04, 0x28
        /*0056*/ 	.short	(.L_3853 - .L_3852)


	//   ....[0]....
.L_3852:
        /*0058*/ 	.word	0x00000fc0


	//   ....[1]....
        /*005c*/ 	.word	0x00000fe0


	//   ....[2]....
        /*0060*/ 	.word	0x00001000


	//   ....[3]....
        /*0064*/ 	.word	0x00001030


	//   ....[4]....
        /*0068*/ 	.word	0x00001050


	//   ....[5]....
        /*006c*/ 	.word	0x00001070


	//   ....[6]....
        /*0070*/ 	.word	0x000010b0


	//   ....[7]....
        /*0074*/ 	.word	0x00001130


	//   ....[8]....
        /*0078*/ 	.word	0x00001170


	//   ....[9]....
        /*007c*/ 	.word	0x000012c0


	//----- nvinfo : EIATTR_VRC_CTA_INIT_COUNT
	.align		4
.L_3853:
        /*0080*/ 	.byte	0x02, 0x4a
	.zero		1
	.zero		1


	//----- nvinfo : EIATTR_EXIT_INSTR_OFFSETS
	.align		4
        /*0084*/ 	.byte	0x04, 0x1c
        /*0086*/ 	.short	(.L_3855 - .L_3854)


	//   ....[0]....
.L_3854:
        /*0088*/ 	.word	0x00004cd0


	//----- nvinfo : EIATTR_MAX_THREADS
	.align		4
.L_3855:
        /*008c*/ 	.byte	0x04, 0x05
        /*008e*/ 	.short	(.L_3857 - .L_3856)
.L_3856:
        /*0090*/ 	.word	0x00000080
        /*0094*/ 	.word	0x00000001
        /*0098*/ 	.word	0x00000001


	//----- nvinfo : EIATTR_CBANK_PARAM_SIZE
	.align		4
.L_3857:
        /*009c*/ 	.byte	0x03, 0x19
        /*009e*/ 	.short	0x0128


	//----- nvinfo : EIATTR_PARAM_CBANK
	.align		4
        /*00a0*/ 	.byte	0x04, 0x0a
        /*00a2*/ 	.short	(.L_3859 - .L_3858)
	.align		4
.L_3858:
        /*00a4*/ 	.word	index@(.nv.constant0._ZN10layer_norm13ln_bwd_kernelINS_13Kernel_traitsIf6__halffS2_fjLj2560ELj1ELj1ELj4ELj8ENS_18Kernel_traits_baseILj2560EfS2_fS2_fjLj128EEEEELb1ELb0ELb0ELb1EEEvNS_9BwdParamsE)
        /*00a8*/ 	.short	0x0380
        /*00aa*/ 	.short	0x0128


	//----- nvinfo : EIATTR_SW_WAR
	.align		4
.L_3859:
        /*00ac*/ 	.byte	0x04, 0x36
        /*00ae*/ 	.short	(.L_3861 - .L_3860)
.L_3860:
        /*00b0*/ 	.word	0x00000008
.L_3861:


//--------------------- .nv.info._ZN10layer_norm22ln_bwd_finalize_kernelINS_22Kernel_traits_finalizeILj2560Ef6__halffS2_fjLb0ELj1024ELj4ENS_18Kernel_traits_baseILj2560EfS2_fS2_fjLj1024EEEEELb0ELb0EEEvNS_9BwdParamsE --------------------------
	.section	.nv.info._ZN10layer_norm22ln_bwd_finalize_kernelINS_22Kernel_traits_finalizeILj2560Ef6__halffS2_fjLb0ELj1024ELj4ENS_18Kernel_traits_baseILj2560EfS2_fS2_fjLj1024EEEEELb0ELb0EEEvNS_9BwdParamsE,"",@"SHT_CUDA_INFO"
	.sectionflags	@""
	.align	4


	//----- nvinfo : EIATTR_CUDA_API_VERSION
	.align		4
        /*0000*/ 	.byte	0x04, 0x37
        /*0002*/ 	.short	(.L_3863 - .L_3862)
.L_3862:
        /*0004*/ 	.word	0x00000082


	//----- nvinfo : EIATTR_KPARAM_INFO
	.align		4
.L_3863:
        /*0008*/ 	.byte	0x04, 0x17
        /*000a*/ 	.short	(.L_3865 - .L_3864)
.L_3864:
        /*000c*/ 	.word	0x00000000
        /*0010*/ 	.short	0x0000
        /*0012*/ 	.short	0x0000
        /*0014*/ 	.byte	0x00, 0xf0, 0xa1, 0x04


	//----- nvinfo : EIATTR_SPARSE_MMA_MASK
	.align		4
.L_3865:
        /*0018*/ 	.byte	0x03, 0x50
        /*001a*/ 	.short	0x0000


	//----- nvinfo : EIATTR_MAXREG_COUNT
	.align		4
        /*001c*/ 	.byte	0x03, 0x1b
        /*001e*/ 	.short	0x0040


	//----- nvinfo : EIATTR_NUM_BARRIERS
	.align		4
        /*0020*/ 	.byte	0x02, 0x4c
        /*0022*/ 	.byte	0x01
	.zero		1


	//----- nvinfo : EIATTR_MERCURY_ISA_VERSION
	.align		4
        /*0024*/ 	.byte	0x03, 0x5f
        /*0026*/ 	.short	0x0101


	//----- nvinfo : EIATTR_COOP_GROUP_MASK_REGIDS
	.align		4
        /*0028*/ 	.byte	0x04, 0x29
        /*002a*/ 	.short	(.L_3867 - .L_3866)


	//   ....[0]....
.L_3866:
        /*002c*/ 	.word	0xffffffff


	//   ....[1]....
        /*0030*/ 	.word	0xffffffff


	//   ....[2]....
        /*0034*/ 	.word	0xffffffff


	//   ....[3]....
        /*0038*/ 	.word	0xffffffff


	//   ....[4]....
        /*003c*/ 	.word	0xffffffff


	//   ....[5]....
        /*0040*/ 	.word	0xffffffff


	//   ....[6]....
        /*0044*/ 	.word	0xffffffff


	//   ....[7]....
        /*0048*/ 	.word	0xffffffff


	//   ....[8]....
        /*004c*/ 	.word	0xffffffff


	//   ....[9]....
        /*0050*/ 	.word	0xffffffff


	//----- nvinfo : EIATTR_COOP_GROUP_INSTR_OFFSETS
	.align		4
.L_3867:
        /*0054*/ 	.byte	0x04, 0x28
        /*0056*/ 	.short	(.L_3869 - .L_3868)


	//   ....[0]....
.L_3868:
        /*0058*/ 	.word	0x000015e0


	//   ....[1]....
        /*005c*/ 	.word	0x000015f0


	//   ....[2]....
        /*0060*/ 	.word	0x00001620


	//   ....[3]....
        /*0064*/ 	.word	0x00001630


	//   ....[4]....
        /*0068*/ 	.word	0x00001660


	//   ....[5]....
        /*006c*/ 	.word	0x00001670


	//   ....[6]....
        /*0070*/ 	.word	0x000016b0


	//   ....[7]....
        /*0074*/ 	.word	0x000016e0


	//   ....[8]....
        /*0078*/ 	.word	0x00001710


	//   ....[9]....
        /*007c*/ 	.word	0x00001720


	//----- nvinfo : EIATTR_VRC_CTA_INIT_COUNT
	.align		4
.L_3869:
        /*0080*/ 	.byte	0x02, 0x4a
	.zero		1
	.zero		1


	//----- nvinfo : EIATTR_EXIT_INSTR_OFFSETS
	.align		4
        /*0084*/ 	.byte	0x04, 0x1c
        /*0086*/ 	.short	(.L_3871 - .L_3870)


	//   ....[0]....
.L_3870:
        /*0088*/ 	.word	0x00000060


	//   ....[1]....
        /*008c*/ 	.word	0x00001780


	//   ....[2]....
        /*0090*/ 	.word	0x000017b0


	//   ....[3]....
        /*0094*/ 	.word	0x00001850


	//----- nvinfo : EIATTR_MAX_THREADS
	.align		4
.L_3871:
        /*0098*/ 	.byte	0x04, 0x05
        /*009a*/ 	.short	(.L_3873 - .L_3872)
.L_3872:
        /*009c*/ 	.word	0x00000400
        /*00a0*/ 	.word	0x00000001
        /*00a4*/ 	.word	0x00000001


	//----- nvinfo : EIATTR_CRS_STACK_SIZE
	.align		4
.L_3873:
        /*00a8*/ 	.byte	0x04, 0x1e
        /*00aa*/ 	.short	(.L_3875 - .L_3874)
.L_3874:
        /*00ac*/ 	.word	0x00000000


	//----- nvinfo : EIATTR_CBANK_PARAM_SIZE
	.align		4
.L_3875:
        /*00b0*/ 	.byte	0x03, 0x19
        /*00b2*/ 	.short	0x0128


	//----- nvinfo : EIATTR_PARAM_CBANK
	.align		4
        /*00b4*/ 	.byte	0x04, 0x0a
        /*00b6*/ 	.short	(.L_3877 - .L_3876)
	.align		4
.L_3876:
        /*00b8*/ 	.word	index@(.nv.constant0._ZN10layer_norm22ln_bwd_finalize_kernelINS_22Kernel_traits_finalizeILj2560Ef6__halffS2_fjLb0ELj1024ELj4ENS_18Kernel_traits_baseILj2560EfS2_fS2_fjLj1024EEEEELb0ELb0EEEvNS_9BwdParamsE)
        /*00bc*/ 	.short	0x0380
        /*00be*/ 	.short	0x0128


	//----- nvinfo : EIATTR_SW_WAR
	.align		4
.L_3877:
        /*00c0*/ 	.byte	0x04, 0x36
        /*00c2*/ 	.short	(.L_3879 - .L_3878)
.L_3878:
        /*00c4*/ 	.word	0x00000008
.L_3879:


//--------------------- .nv.info._ZN10layer_norm13ln_bwd_kernelINS_13Kernel_traitsIf6__halffS2_fjLj2560ELj1ELj1ELj4ELj8ENS_18Kernel_traits_baseILj2560EfS2_fS2_fjLj128EEEEELb1ELb0ELb1ELb0EEEvNS_9BwdParamsE --------------------------
	.section	.nv.info._ZN10layer_norm13ln_bwd_kernelINS_13Kernel_traitsIf6__halffS2_fjLj2560ELj1ELj1ELj4ELj8ENS_18Kernel_traits_baseILj2560EfS2_fS2_fjLj128EEEEELb1ELb0ELb1ELb0EEEvNS_9BwdParamsE,"",@"SHT_CUDA_INFO"
	.sectionflags	@""
	.align	4


	//----- nvinfo : EIATTR_CUDA_API_VERSION
	.align		4
        /*0000*/ 	.byte	0x04, 0x37
        /*0002*/ 	.short	(.L_3881 - .L_3880)
.L_3880:
        /*0004*/ 	.word	0x00000082


	//----- nvinfo : EIATTR_KPARAM_INFO
	.align		4
.L_3881:
        /*0008*/ 	.byte	0x04, 0x17
        /*000a*/ 	.short	(.L_3883 - .L_3882)
.L_3882:
        /*000c*/ 	.word	0x00000000
        /*0010*/ 	.short	0x0000
        /*0012*/ 	.short	0x0000
        /*0014*/ 	.byte	0x00, 0xf0, 0xa1, 0x04


	//----- nvinfo : EIATTR_SPARSE_MMA_MASK
	.align		4
.L_3883:
        /*0018*/ 	.byte	0x03, 0x50
        /*001a*/ 	.short	0x0000


	//----- nvinfo : EIATTR_MAXREG_COUNT
	.align		4
        /*001c*/ 	.byte	0x03, 0x1b
        /*001e*/ 	.short	0x00ff


	//----- nvinfo : EIATTR_NUM_BARRIERS
	.align		4
        /*0020*/ 	.byte	0x02, 0x4c
        /*0022*/ 	.byte	0x01
	.zero		1


	//----- nvinfo : EIATTR_MERCURY_ISA_VERSION
	.align		4
        /*0024*/ 	.byte	0x03, 0x5f
        /*0026*/ 	.short	0x0101


	//----- nvinfo : EIATTR_COOP_GROUP_MASK_REGIDS
	.align		4
        /*0028*/ 	.byte	0x04, 0x29
        /*002a*/ 	.short	(.L_3885 - .L_3884)


	//   ....[0]....
.L_3884:
        /*002c*/ 	.word	0xffffffff


	//   ....[1]....
        /*0030*/ 	.word	0xffffffff


	//   ....[2]....
        /*0034*/ 	.word	0xffffffff


	//   ....[3]....
        /*0038*/ 	.word	0xffffffff


	//   ....[4]....
        /*003c*/ 	.word	0xffffffff


	//   ....[5]....
        /*0040*/ 	.word	0xffffffff


	//   ....[6]....
        /*0044*/ 	.word	0xffffffff


	//   ....[7]....
        /*0048*/ 	.word	0xffffffff


	//   ....[8]....
        /*004c*/ 	.word	0xffffffff


	//   ....[9]....
        /*0050*/ 	.word	0xffffffff


	//----- nvinfo : EIATTR_COOP_GROUP_INSTR_OFFSETS
	.align		4
.L_3885:
        /*0054*/ 	.byte	0x04, 0x28
        /*0056*/ 	.short	(.L_3887 - .L_3886)


	//   ....[0]....
.L_3886:
        /*0058*/ 	.word	0x00001f80


	//   ....[1]....
        /*005c*/ 	.word	0x00001fa0


	//   ....[2]....
        /*0060*/ 	.word	0x00001fe0


	//   ....[3]....
        /*0064*/ 	.word	0x00001ff0


	//   ....[4]....
        /*0068*/ 	.word	0x00002030


	//   ....[5]....
        /*006c*/ 	.word	0x00002040


	//   ....[6]....
        /*0070*/ 	.word	0x00002070


	//   ....[7]....
        /*0074*/ 	.word	0x00002080


	//   ....[8]....
        /*0078*/ 	.word	0x000020b0


	//   ....[9]....
        /*007c*/ 	.word	0x000020c0


	//----- nvinfo : EIATTR_VRC_CTA_INIT_COUNT
	.align		4
.L_3887:
        /*0080*/ 	.byte	0x02, 0x4a
	.zero		1
	.zero		1


	//----- nvinfo : EIATTR_EXIT_INSTR_OFFSETS
	.align		4
        /*0084*/ 	.byte	0x04, 0x1c
        /*0086*/ 	.short	(.L_3889 - .L_3888)


	//   ....[0]....
.L_3888:
        /*0088*/ 	.word	0x00006eb0


	//   ....[1]....
        /*008c*/ 	.word	0x00006f30


	//----- nvinfo : EIATTR_MAX_THREADS
	.align		4
.L_3889:
        /*0090*/ 	.byte	0x04, 0x05
        /*0092*/ 	.short	(.L_3891 - .L_3890)
.L_3890:
        /*0094*/ 	.word	0x00000080
        /*0098*/ 	.word	0x00000001
        /*009c*/ 	.word	0x00000001


	//----- nvinfo : EIATTR_CRS_STACK_SIZE
	.align		4
.L_3891:
        /*00a0*/ 	.byte	0x04, 0x1e
        /*00a2*/ 	.short	(.L_3893 - .L_3892)
.L_3892:
        /*00a4*/ 	.word	0x00000000


	//----- nvinfo : EIATTR_CBANK_PARAM_SIZE
	.align		4
.L_3893:
        /*00a8*/ 	.byte	0x03, 0x19
        /*00aa*/ 	.short	0x0128


	//----- nvinfo : EIATTR_PARAM_CBANK
	.align		4
        /*00ac*/ 	.byte	0x04, 0x0a
        /*00ae*/ 	.short	(.L_3895 - .L_3894)
	.align		4
.L_3894:
        /*00b0*/ 	.word	index@(.nv.constant0._ZN10layer_norm13ln_bwd_kernelINS_13Kernel_traitsIf6__halffS2_fjLj2560ELj1ELj1ELj4ELj8ENS_18Kernel_traits_baseILj2560EfS2_fS2_fjLj128EEEEELb1ELb0ELb1ELb0EEEvNS_9BwdParamsE)
        /*00b4*/ 	.short	0x0380
        /*00b6*/ 	.short	0x0128


	//----- nvinfo : EIATTR_SW_WAR
	.align		4
.L_3895:
        /*00b8*/ 	.byte	0x04, 0x36
        /*00ba*/ 	.short	(.L_3897 - .L_3896)
.L_3896:
        /*00bc*/ 	.word	0x00000008
.L_3897:


//--------------------- .nv.info._ZN10layer_norm22ln_bwd_finalize_kernelINS_22Kernel_traits_finalizeILj2560Ef6__halffS2_fjLb0ELj1024ELj4ENS_18Kernel_traits_baseILj2560EfS2_fS2_fjLj1024EEEEELb0ELb1EEEvNS_9BwdParamsE --------------------------
	.section	.nv.info._ZN10layer_norm22ln_bwd_finalize_kernelINS_22Kernel_traits_finalizeILj2560Ef6__halffS2_fjLb0ELj1024ELj4ENS_18Kernel_traits_baseILj2560EfS2_fS2_fjLj1024EEEEELb0ELb1EEEvNS_9BwdParamsE,"",@"SHT_CUDA_INFO"
	.sectionflags	@""
	.align	4


	//----- nvinfo : EIATTR_CUDA_API_VERSION
	.align		4
        /*0000*/ 	.byte	0x04, 0x37
        /*0002*/ 	.short	(.L_3899 - .L_3898)
.L_3898:
        /*0004*/ 	.word	0x00000082


	//----- nvinfo : EIATTR_KPARAM_INFO
	.align		4
.L_3899:
        /*0008*/ 	.byte	0x04, 0x17
        /*000a*/ 	.short	(.L_3901 - .L_3900)
.L_3900:
        /*000c*/ 	.word	0x00000000
        /*0010*/ 	.short	0x0000
        /*0012*/ 	.short	0x0000
        /*0014*/ 	.byte	0x00, 0xf0, 0xa1, 0x04


	//----- nvinfo : EIATTR_SPARSE_MMA_MASK
	.align		4
.L_3901:
        /*0018*/ 	.byte	0x03, 0x50
        /*001a*/ 	.short	0x0000


	//----- nvinfo : EIATTR_MAXREG_COUNT
	.align		4
        /*001c*/ 	.byte	0x03, 0x1b
        /*001e*/ 	.short	0x0040


	//----- nvinfo : EIATTR_NUM_BARRIERS
	.align		4
        /*0020*/ 	.byte	0x02, 0x4c
        /*0022*/ 	.byte	0x01
	.zero		1


	//----- nvinfo : EIATTR_MERCURY_ISA_VERSION
	.align		4
        /*0024*/ 	.byte	0x03, 0x5f
        /*0026*/ 	.short	0x0101


	//----- nvinfo : EIATTR_COOP_GROUP_MASK_REGIDS
	.align		4
        /*0028*/ 	.byte	0x04, 0x29
        /*002a*/ 	.short	(.L_3903 - .L_3902)


	//   ....[0]....
.L_3902:
        /*002c*/ 	.word	0xffffffff


	//   ....[1]....
        /*0030*/ 	.word	0xffffffff


	//   ....[2]....
        /*0034*/ 	.word	0xffffffff


	//   ....[3]....
        /*0038*/ 	.word	0xffffffff


	//   ....[4]....
        /*003c*/ 	.word	0xffffffff


	//   ....[5]....
        /*0040*/ 	.word	0xffffffff


	//   ....[6]....
        /*0044*/ 	.word	0xffffffff


	//   ....[7]....
        /*0048*/ 	.word	0xffffffff


	//   ....[8]....
        /*004c*/ 	.word	0xffffffff


	//   ....[9]....
        /*0050*/ 	.word	0xffffffff


	//----- nvinfo : EIATTR_COOP_GROUP_INSTR_OFFSETS
	.align		4
.L_3903:
        /*0054*/ 	.byte	0x04, 0x28
        /*0056*/ 	.short	(.L_3905 - .L_3904)


	//   ....[0]....
.L_3904:
        /*0058*/ 	.word	0x00001630


	//   ....[1]....
        /*005c*/ 	.word	0x00001640


	//   ....[2]....
        /*0060*/ 	.word	0x00001670


	//   ....[3]....
        /*0064*/ 	.word	0x00001680


	//   ....[4]....
        /*0068*/ 	.word	0x000016b0


	//   ....[5]....
        /*006c*/ 	.word	0x000016c0


	//   ....[6]....
        /*0070*/ 	.word	0x000016f0


	//   ....[7]....
        /*0074*/ 	.word	0x00001710


	//   ....[8]....
        /*0078*/ 	.word	0x00001740


	//   ....[9]....
        /*007c*/ 	.word	0x00001750


	//----- nvinfo : EIATTR_VRC_CTA_INIT_COUNT
	.align		4
.L_3905:
        /*0080*/ 	.byte	0x02, 0x4a
	.zero		1
	.zero		1


	//----- nvinfo : EIATTR_EXIT_INSTR_OFFSETS
	.align		4
        /*0084*/ 	.byte	0x04, 0x1c
        /*0086*/ 	.short	(.L_3907 - .L_3906)


	//   ....[0]....
.L_3906:
        /*0088*/ 	.word	0x00000070


	//   ....[1]....
        /*008c*/ 	.word	0x000017b0


	//   ....[2]....
        /*0090*/ 	.word	0x00001860


	//----- nvinfo : EIATTR_MAX_THREADS
	.align		4
.L_3907:
        /*0094*/ 	.byte	0x04, 0x05
        /*0096*/ 	.short	(.L_3909 - .L_3908)
.L_3908:
        /*0098*/ 	.word	0x00000400
        /*009c*/ 	.word	0x00000001
        /*00a0*/ 	.word	0x00000001


	//----- nvinfo : EIATTR_CRS_STACK_SIZE
	.align		4
.L_3909:
        /*00a4*/ 	.byte	0x04, 0x1e
        /*00a6*/ 	.short	(.L_3911 - .L_3910)
.L_3910:
        /*00a8*/ 	.word	0x00000000


	//----- nvinfo : EIATTR_CBANK_PARAM_SIZE
	.align		4
.L_3911:
        /*00ac*/ 	.byte	0x03, 0x19
        /*00ae*/ 	.short	0x0128


	//----- nvinfo : EIATTR_PARAM_CBANK
	.align		4
        /*00b0*/ 	.byte	0x04, 0x0a
        /*00b2*/ 	.short	(.L_3913 - .L_3912)
	.align		4
.L_3912:
        /*00b4*/ 	.word	index@(.nv.constant0._ZN10layer_norm22ln_bwd_finalize_kernelINS_22Kernel_traits_finalizeILj2560Ef6__halffS2_fjLb0ELj1024ELj4ENS_18Kernel_traits_baseILj2560EfS2_fS2_fjLj1024EEEEELb0ELb1EEEvNS_9BwdParamsE)
        /*00b8*/ 	.short	0x0380
        /*00ba*/ 	.short	0x0128


	//----- nvinfo : EIATTR_SW_WAR
	.align		4
.L_3913:
        /*00bc*/ 	.byte	0x04, 0x36
        /*00be*/ 	.short	(.L_3915 - .L_3914)
.L_3914:
        /*00c0*/ 	.word	0x00000008
.L_3915:


//--------------------- .nv.info._ZN10layer_norm13ln_bwd_kernelINS_13Kernel_traitsIf6__halffS2_fjLj2560ELj1ELj1ELj4ELj8ENS_18Kernel_traits_baseILj2560EfS2_fS2_fjLj128EEEEELb1ELb0ELb1ELb1EEEvNS_9BwdParamsE --------------------------
	.section	.nv.info._ZN10layer_norm13ln_bwd_kernelINS_13Kernel_traitsIf6__halffS2_fjLj2560ELj1ELj1ELj4ELj8ENS_18Kernel_traits_baseILj2560EfS2_fS2_fjLj128EEEEELb1ELb0ELb1ELb1EEEvNS_9BwdParamsE,"",@"SHT_CUDA_INFO"
	.sectionflags	@""
	.align	4


	//----- nvinfo : EIATTR_CUDA_API_VERSION
	.align		4
        /*0000*/ 	.byte	0x04, 0x37
        /*0002*/ 	.short	(.L_3917 - .L_3916)
.L_3916:
        /*0004*/ 	.word	0x00000082


	//----- nvinfo : EIATTR_KPARAM_INFO
	.align		4
.L_3917:
        /*0008*/ 	.byte	0x04, 0x17
        /*000a*/ 	.short	(.L_3919 - .L_3918)
.L_3918:
        /*000c*/ 	.word	0x00000000
        /*0010*/ 	.short	0x0000
        /*0012*/ 	.short	0x0000
        /*0014*/ 	.byte	0x00, 0xf0, 0xa1, 0x04


	//----- nvinfo : EIATTR_SPARSE_MMA_MASK
	.align		4
.L_3919:
        /*0018*/ 	.byte	0x03, 0x50
        /*001a*/ 	.short	0x0000


	//----- nvinfo : EIATTR_MAXREG_COUNT
	.align		4
        /*001c*/ 	.byte	0x03, 0x1b
        /*001e*/ 	.short	0x00ff


	//----- nvinfo : EIATTR_NUM_BARRIERS
	.align		4
        /*0020*/ 	.byte	0x02, 0x4c
        /*0022*/ 	.byte	0x01
	.zero		1


	//----- nvinfo : EIATTR_MERCURY_ISA_VERSION
	.align		4
        /*0024*/ 	.byte	0x03, 0x5f
        /*0026*/ 	.short	0x0101


	//----- nvinfo : EIATTR_COOP_GROUP_MASK_REGIDS
	.align		4
        /*0028*/ 	.byte	0x04, 0x29
        /*002a*/ 	.short	(.L_3921 - .L_3920)


	//   ....[0]....
.L_3920:
        /*002c*/ 	.word	0xffffffff


	//   ....[1]....
        /*0030*/ 	.word	0xffffffff


	//   ....[2]....
        /*0034*/ 	.word	0xffffffff


	//   ....[3]....
        /*0038*/ 	.word	0xffffffff


	//   ....[4]....
        /*003c*/ 	.word	0xffffffff


	//   ....[5]....
        /*0040*/ 	.word	0xffffffff


	//   ....[6]....
        /*0044*/ 	.word	0xffffffff


	//   ....[7]....
        /*0048*/ 	.word	0xffffffff


	//   ....[8]....
        /*004c*/ 	.word	0xffffffff


	//   ....[9]....
        /*0050*/ 	.word	0xffffffff


	//----- nvinfo : EIATTR_COOP_GROUP_INSTR_OFFSETS
	.align		4
.L_3921:
        /*0054*/ 	.byte	0x04, 0x28
        /*0056*/ 	.short	(.L_3923 - .L_3922)


	//   ....[0]....
.L_3922:
        /*0058*/ 	.word	0x000017f0


	//   ....[1]....
        /*005c*/ 	.word	0x00001810


	//   ....[2]....
        /*0060*/ 	.word	0x00001850


	//   ....[3]....
        /*0064*/ 	.word	0x00001860


	//   ....[4]....
        /*0068*/ 	.word	0x000018a0


	//   ....[5]....
        /*006c*/ 	.word	0x000018b0


	//   ....[6]....
        /*0070*/ 	.word	0x000018e0


	//   ....[7]....
        /*0074*/ 	.word	0x000018f0


	//   ....[8]....
        /*0078*/ 	.word	0x00001920


	//   ....[9]....
        /*007c*/ 	.word	0x00001930


	//----- nvinfo : EIATTR_VRC_CTA_INIT_COUNT
	.align		4
.L_3923:
        /*0080*/ 	.byte	0x02, 0x4a
	.zero		1
	.zero		1


	//----- nvinfo : EIATTR_EXIT_INSTR_OFFSETS
	.align		4
        /*0084*/ 	.byte	0x04, 0x1c
        /*0086*/ 	.short	(.L_3925 - .L_3924)


	//   ....[0]....
.L_3924:
        /*0088*/ 	.word	0x00005d00


	//----- nvinfo : EIATTR_MAX_THREADS
	.align		4
.L_3925:
        /*008c*/ 	.byte	0x04, 0x05
        /*008e*/ 	.short	(.L_3927 - .L_3926)
.L_3926:
        /*0090*/ 	.word	0x00000080
        /*0094*/ 	.word	0x00000001
        /*0098*/ 	.word	0x00000001


	//----- nvinfo : EIATTR_CRS_STACK_SIZE
	.align		4
.L_3927:
        /*009c*/ 	.byte	0x04, 0x1e
        /*009e*/ 	.short	(.L_3929 - .L_3928)
.L_3928:
        /*00a0*/ 	.word	0x00000000


	//----- nvinfo : EIATTR_CBANK_PARAM_SIZE
	.align		4
.L_3929:
        /*00a4*/ 	.byte	0x03, 0x19
        /*00a6*/ 	.short	0x0128


	//----- nvinfo : EIATTR_PARAM_CBANK
	.align		4
        /*00a8*/ 	.byte	0x04, 0x0a
        /*00aa*/ 	.short	(.L_3931 - .L_3930)
	.align		4
.L_3930:
        /*00ac*/ 	.word	index@(.nv.constant0._ZN10layer_norm13ln_bwd_kernelINS_13Kernel_traitsIf6__halffS2_fjLj2560ELj1ELj1ELj4ELj8ENS_18Kernel_traits_baseILj2560EfS2_fS2_fjLj128EEEEELb1ELb0ELb1ELb1EEEvNS_9BwdParamsE)
        /*00b0*/ 	.short	0x0380
        /*00b2*/ 	.short	0x0128


	//----- nvinfo : EIATTR_SW_WAR
	.align		4
.L_3931:
        /*00b4*/ 	.byte	0x04, 0x36
        /*00b6*/ 	.short	(.L_3933 - .L_3932)
.L_3932:
        /*00b8*/ 	.word	0x00000008
.L_3933:


//--------------------- .nv.info._ZN10layer_norm13ln_bwd_kernelINS_13Kernel_traitsIf6__halffS2_fjLj2560ELj1ELj1ELj4ELj8ENS_18Kernel_traits_baseILj2560EfS2_fS2_fjLj128EEEEELb1ELb1ELb0ELb0EEEvNS_9BwdParamsE --------------------------
	.section	.nv.info._ZN10layer_norm13ln_bwd_kernelINS_13Kernel_traitsIf6__halffS2_fjLj2560ELj1ELj1ELj4ELj8ENS_18Kernel_traits_baseILj2560EfS2_fS2_fjLj128EEEEELb1ELb1ELb0ELb0EEEvNS_9BwdParamsE,"",@"SHT_CUDA_INFO"
	.sectionflags	@""
	.align	4


	//----- nvinfo : EIATTR_CUDA_API_VERSION
	.align		4
        /*0000*/ 	.byte	0x04, 0x37
        /*0002*/ 	.short	(.L_3935 - .L_3934)
.L_3934:
        /*0004*/ 	.word	0x00000082


	//----- nvinfo : EIATTR_KPARAM_INFO
	.align		4
.L_3935:
        /*0008*/ 	.byte	0x04, 0x17
        /*000a*/ 	.short	(.L_3937 - .L_3936)
.L_3936:
        /*000c*/ 	.word	0x00000000
        /*0010*/ 	.short	0x0000
        /*0012*/ 	.short	0x0000
        /*0014*/ 	.byte	0x00, 0xf0, 0xa1, 0x04


	//----- nvinfo : EIATTR_SPARSE_MMA_MASK
	.align		4
.L_3937:
        /*0018*/ 	.byte	0x03, 0x50
        /*001a*/ 	.short	0x0000


	//----- nvinfo : EIATTR_MAXREG_COUNT
	.align		4
        /*001c*/ 	.byte	0x03, 0x1b
        /*001e*/ 	.short	0x00ff


	//----- nvinfo : EIATTR_NUM_BARRIERS
	.align		4
        /*0020*/ 	.byte	0x02, 0x4c
        /*0022*/ 	.byte	0x01
	.zero		1


	//----- nvinfo : EIATTR_MERCURY_ISA_VERSION
	.align		4
        /*0024*/ 	.byte	0x03, 0x5f
        /*0026*/ 	.short	0x0101


	//----- nvinfo : EIATTR_COOP_GROUP_MASK_REGIDS
	.align		4
        /*0028*/ 	.byte	0x04, 0x29
        /*002a*/ 	.short	(.L_3939 - .L_3938)


	//   ....[0]....
.L_3938:
        /*002c*/ 	.word	0xffffffff


	//   ....[1]....
        /*0030*/ 	.word	0xffffffff


	//   ....[2]....
        /*0034*/ 	.word	0xffffffff


	//   ....[3]....
        /*0038*/ 	.word	0xffffffff


	//   ....[4]....
        /*003c*/ 	.word	0xffffffff


	//   ....[5]....
        /*0040*/ 	.word	0xffffffff


	//   ....[6]....
        /*0044*/ 	.word	0xffffffff


	//   ....[7]....
        /*0048*/ 	.word	0xffffffff


	//   ....[8]....
        /*004c*/ 	.word	0xffffffff


	//   ....[9]....
        /*0050*/ 	.word	0xffffffff


	//----- nvinfo : EIATTR_COOP_GROUP_INSTR_OFFSETS
	.align		4
.L_3939:
        /*0054*/ 	.byte	0x04, 0x28
        /*0056*/ 	.short	(.L_3941 - .L_3940)


	//   ....[0]....
.L_3940:
        /*0058*/ 	.word	0x00001a30


	//   ....[1]....
        /*005c*/ 	.word	0x00001a60


	//   ....[2]....
        /*0060*/ 	.word	0x00001a90


	//   ....[3]....
        /*0064*/ 	.word	0x00001aa0


	//   ....[4]....
        /*0068*/ 	.word	0x00001ad0


	//   ....[5]....
        /*006c*/ 	.word	0x00001ae0


	//   ....[6]....
        /*0070*/ 	.word	0x00001b10


	//   ....[7]....
        /*0074*/ 	.word	0x00001b20


	//   ....[8]....
        /*0078*/ 	.word	0x00001b50


	//   ....[9]....
        /*007c*/ 	.word	0x00001b60


	//----- nvinfo : EIATTR_VRC_CTA_INIT_COUNT
	.align		4
.L_3941:
        /*0080*/ 	.byte	0x02, 0x4a
	.zero		1
	.zero		1


	//----- nvinfo : EIATTR_EXIT_INSTR_OFFSETS
	.align		4
        /*0084*/ 	.byte	0x04, 0x1c
        /*0086*/ 	.short	(.L_3943 - .L_3942)


	//   ....[0]....
.L_3942:
        /*0088*/ 	.word	0x00007950


	//   ....[1]....
        /*008c*/ 	.word	0x000079f0


	//----- nvinfo : EIATTR_MAX_THREADS
	.align		4
.L_3943:
        /*0090*/ 	.byte	0x04, 0x05
        /*0092*/ 	.short	(.L_3945 - .L_3944)
.L_3944:
        /*0094*/ 	.word	0x00000080
        /*0098*/ 	.word	0x00000001
        /*009c*/ 	.word	0x00000001


	//----- nvinfo : EIATTR_CRS_STACK_SIZE
	.align		4
.L_3945:
        /*00a0*/ 	.byte	0x04, 0x1e
        /*00a2*/ 	.short	(.L_3947 - .L_3946)
.L_3946:
        /*00a4*/ 	.word	0x00000000


	//----- nvinfo : EIATTR_CBANK_PARAM_SIZE
	.align		4
.L_3947:
        /*00a8*/ 	.byte	0x03, 0x19
        /*00aa*/ 	.short	0x0128


	//----- nvinfo : EIATTR_PARAM_CBANK
	.align		4
        /*00ac*/ 	.byte	0x04, 0x0a
        /*00ae*/ 	.short	(.L_3949 - .L_3948)
	.align		4
.L_3948:
        /*00b0*/ 	.word	index@(.nv.constant0._ZN10layer_norm13ln_bwd_kernelINS_13Kernel_traitsIf6__halffS2_fjLj2560ELj1ELj1ELj4ELj8ENS_18Kernel_traits_baseILj2560EfS2_fS2_fjLj128EEEEELb1ELb1ELb0ELb0EEEvNS_9BwdParamsE)
        /*00b4*/ 	.short	0x0380
        /*00b6*/ 	.short	0x0128


	//----- nvinfo : EIATTR_SW_WAR
	.align		4
.L_3949:
        /*00b8*/ 	.byte	0x04, 0x36
        /*00ba*/ 	.short	(.L_3951 - .L_3950)
.L_3950:
        /*00bc*/ 	.word	0x00000008
.L_3951:


//--------------------- .nv.info._ZN10layer_norm13ln_bwd_kernelINS_13Kernel_traitsIf6__halffS2_fjLj2560ELj1ELj1ELj4ELj8ENS_18Kernel_traits_baseILj2560EfS2_fS2_fjLj128EEEEELb1ELb1ELb0ELb1EEEvNS_9BwdParamsE --------------------------
	.section	.nv.info._ZN10layer_norm13ln_bwd_kernelINS_13Kernel_traitsIf6__halffS2_fjLj2560ELj1ELj1ELj4ELj8ENS_18Kernel_traits_baseILj2560EfS2_fS2_fjLj128EEEEELb1ELb1ELb0ELb1EEEvNS_9BwdParamsE,"",@"SHT_CUDA_INFO"
	.sectionflags	@""
	.align	4


	//----- nvinfo : EIATTR_CUDA_API_VERSION
	.align		4
        /*0000*/ 	.byte	0x04, 0x37
        /*0002*/ 	.short	(.L_3953 - .L_3952)
.L_3952:
        /*0004*/ 	.word	0x00000082


	//----- nvinfo : EIATTR_KPARAM_INFO
	.align		4
.L_3953:
        /*0008*/ 	.byte	0x04, 0x17
        /*000a*/ 	.short	(.L_3955 - .L_3954)
.L_3954:
        /*000c*/ 	.word	0x00000000
        /*0010*/ 	.short	0x0000
        /*0012*/ 	.short	0x0000
        /*0014*/ 	.byte	0x00, 0xf0, 0xa1, 0x04


	//----- nvinfo : EIATTR_SPARSE_MMA_MASK
	.align		4
.L_3955:
        /*0018*/ 	.byte	0x03, 0x50
        /*001a*/ 	.short	0x0000


	//----- nvinfo : EIATTR_MAXREG_COUNT
	.align		4
        /*001c*/ 	.byte	0x03, 0x1b
        /*001e*/ 	.short	0x00ff


	//----- nvinfo : EIATTR_NUM_BARRIERS
	.align		4
        /*0020*/ 	.byte	0x02, 0x4c
        /*0022*/ 	.byte	0x01
	.zero		1


	//----- nvinfo : EIATTR_MERCURY_ISA_VERSION
	.align		4
        /*0024*/ 	.byte	0x03, 0x5f
        /*0026*/ 	.short	0x0101


	//----- nvinfo : EIATTR_COOP_GROUP_MASK_REGIDS
	.align		4
        /*0028*/ 	.byte	0x04, 0x29
        /*002a*/ 	.short	(.L_3957 - .L_3956)


	//   ....[0]....
.L_3956:
        /*002c*/ 	.word	0xffffffff


	//   ....[1]....
        /*0030*/ 	.word	0xffffffff


	//   ....[2]....
        /*0034*/ 	.word	0xffffffff


	//   ....[3]....
        /*0038*/ 	.word	0xffffffff


	//   ....[4]....
        /*003c*/ 	.word	0xffffffff


	//   ....[5]....
        /*0040*/ 	.word	0xffffffff


	//   ....[6]....
        /*0044*/ 	.word	0xffffffff


	//   ....[7]....
        /*0048*/ 	.word	0xffffffff


	//   ....[8]....
        /*004c*/ 	.word	0xffffffff


	//   ....[9]....
        /*0050*/ 	.word	0xffffffff


	//----- nvinfo : EIATTR_COOP_GROUP_INSTR_OFFSETS
	.align		4
.L_3957:
        /*0054*/ 	.byte	0x04, 0x28
        /*0056*/ 	.short	(.L_3959 - .L_3958)


	//   ....[0]....
.L_3958:
        /*0058*/ 	.word	0x00001270


	//   ....[1]....
        /*005c*/ 	.word	0x00001280


	//   ....[2]....
        /*0060*/ 	.word	0x000012f0


	//   ....[3]....
        /*0064*/ 	.word	0x00001300


	//   ....[4]....
        /*0068*/ 	.word	0x00001350


	//   ....[5]....
        /*006c*/ 	.word	0x00001360


	//   ....[6]....
        /*0070*/ 	.word	0x000013a0


	//   ....[7]....
        /*0074*/ 	.word	0x000013b0


	//   ....[8]....
        /*0078*/ 	.word	0x00001410


	//   ....[9]....
        /*007c*/ 	.word	0x00001420


	//----- nvinfo : EIATTR_VRC_CTA_INIT_COUNT
	.align		4
.L_3959:
        /*0080*/ 	.byte	0x02, 0x4a
	.zero		1
	.zero		1


	//----- nvinfo : EIATTR_EXIT_INSTR_OFFSETS
	.align		4
        /*0084*/ 	.byte	0x04, 0x1c
        /*0086*/ 	.short	(.L_3961 - .L_3960)


	//   ....[0]....
.L_3960:
        /*0088*/ 	.word	0x00006c30


	//----- nvinfo : EIATTR_MAX_THREADS
	.align		4
.L_3961:
        /*008c*/ 	.byte	0x04, 0x05
        /*008e*/ 	.short	(.L_3963 - .L_3962)
.L_3962:
        /*0090*/ 	.word	0x00000080
        /*0094*/ 	.word	0x00000001
        /*0098*/ 	.word	0x00000001


	//----- nvinfo : EIATTR_CBANK_PARAM_SIZE
	.align		4
.L_3963:
        /*009c*/ 	.byte	0x03, 0x19
        /*009e*/ 	.short	0x0128


	//----- nvinfo : EIATTR_PARAM_CBANK
	.align		4
        /*00a0*/ 	.byte	0x04, 0x0a
        /*00a2*/ 	.short	(.L_3965 - .L_3964)
	.align		4
.L_3964:
        /*00a4*/ 	.word	index@(.nv.constant0._ZN10layer_norm13ln_bwd_kernelINS_13Kernel_traitsIf6__halffS2_fjLj2560ELj1ELj1ELj4ELj8ENS_18Kernel_traits_baseILj2560EfS2_fS2_fjLj128EEEEELb1ELb1ELb0ELb1EEEvNS_9BwdParamsE)
        /*00a8*/ 	.short	0x0380
        /*00aa*/ 	.short	0x0128


	//----- nvinfo : EIATTR_SW_WAR
	.align		4
.L_3965:
        /*00ac*/ 	.byte	0x04, 0x36
        /*00ae*/ 	.short	(.L_3967 - .L_3966)
.L_3966:
        /*00b0*/ 	.word	0x00000008
.L_3967:


//--------------------- .nv.info._ZN10layer_norm22ln_bwd_finalize_kernelINS_22Kernel_traits_finalizeILj2560Ef6__halffS2_fjLb1ELj1024ELj4ENS_18Kernel_traits_baseILj2560EfS2_fS2_fjLj1024EEEEELb1ELb0EEEvNS_9BwdParamsE --------------------------
	.section	.nv.info._ZN10layer_norm22ln_bwd_finalize_kernelINS_22Kernel_traits_finalizeILj2560Ef6__halffS2_fjLb1ELj1024ELj4ENS_18Kernel_traits_baseILj2560EfS2_fS2_fjLj1024EEEEELb1ELb0EEEvNS_9BwdParamsE,"",@"SHT_CUDA_INFO"
	.sectionflags	@""
	.align	4


	//----- nvinfo : EIATTR_CUDA_API_VERSION
	.align		4
        /*0000*/ 	.byte	0x04, 0x37
        /*0002*/ 	.short	(.L_3969 - .L_3968)
.L_3968:
        /*0004*/ 	.word	0x00000082


	//----- nvinfo : EIATTR_KPARAM_INFO
	.align		4
.L_3969:
        /*0008*/ 	.byte	0x04, 0x17
        /*000a*/ 	.short	(.L_3971 - .L_3970)
.L_3970:
        /*000c*/ 	.word	0x00000000
        /*0010*/ 	.short	0x0000
        /*0012*/ 	.short	0x0000
        /*0014*/ 	.byte	0x00, 0xf0, 0xa1, 0x04


	//----- nvinfo : EIATTR_SPARSE_MMA_MASK
	.align		4
.L_3971:
        /*0018*/ 	.byte	0x03, 0x50
        /*001a*/ 	.short	0x0000


	//----- nvinfo : EIATTR_MAXREG_COUNT
	.align		4
        /*001c*/ 	.byte	0x03, 0x1b
        /*001e*/ 	.short	0x0040


	//----- nvinfo : EIATTR_NUM_BARRIERS
	.align		4
        /*0020*/ 	.byte	0x02, 0x4c
        /*0022*/ 	.byte	0x01
	.zero		1


	//----- nvinfo : EIATTR_MERCURY_ISA_VERSION
	.align		4
        /*0024*/ 	.byte	0x03, 0x5f
        /*0026*/ 	.short	0x0101


	//----- nvinfo : EIATTR_COOP_GROUP_MASK_REGIDS
	.align		4
        /*0028*/ 	.byte	0x04, 0x29
        /*002a*/ 	.short	(.L_3973 - .L_3972)


	//   ....[0]....
.L_3972:
        /*002c*/ 	.word	0xffffffff


	//   ....[1]....
        /*0030*/ 	.word	0xffffffff


	//   ....[2]....
        /*0034*/ 	.word	0xffffffff


	//   ....[3]....
        /*0038*/ 	.word	0xffffffff


	//   ....[4]....
        /*003c*/ 	.word	0xffffffff


	//   ....[5]....
        /*0040*/ 	.word	0xffffffff


	//   ....[6]....
        /*0044*/ 	.word	0xffffffff


	//   ....[7]....
        /*0048*/ 	.word	0xffffffff


	//   ....[8]....
        /*004c*/ 	.word	0xffffffff


	//   ....[9]....
        /*0050*/ 	.word	0xffffffff


	//   ....[10]....
        /*0054*/ 	.word	0xffffffff


	//   ....[11]....
        /*0058*/ 	.word	0xffffffff


	//   ....[12]....
        /*005c*/ 	.word	0xffffffff


	//   ....[13]....
        /*0060*/ 	.word	0xffffffff


	//   ....[14]....
        /*0064*/ 	.word	0xffffffff


	//----- nvinfo : EIATTR_COOP_GROUP_INSTR_OFFSETS
	.align		4
.L_3973:
        /*0068*/ 	.byte	0x04, 0x28
        /*006a*/ 	.short	(.L_3975 - .L_3974)


	//   ....[0]....
.L_3974:
        /*006c*/ 	.word	0x00001040


	//   ....[1]....
        /*0070*/ 	.word	0x00001050


	//   ....[2]....
        /*0074*/ 	.word	0x00001060


	//   ....[3]....
        /*0078*/ 	.word	0x00001090


	//   ....[4]....
        /*007c*/ 	.word	0x000010b0


	//   ....[5]....
        /*0080*/ 	.word	0x000010c0


	//   ....[6]....
        /*0084*/ 	.word	0x000010f0


	//   ....[7]....
        /*0088*/ 	.word	0x00001110


	//   ....[8]....
        /*008c*/ 	.word	0x00001120


	//   ....[9]....
        /*0090*/ 	.word	0x00001160


	//   ....[10]....
        /*0094*/ 	.word	0x00001190


	//   ....[11]....
        /*0098*/ 	.word	0x000011a0


	//   ....[12]....
        /*009c*/ 	.word	0x000011e0


	//   ....[13]....
        /*00a0*/ 	.word	0x00001200


	//   ....[14]....
        /*00a4*/ 	.word	0x00001210


	//----- nvinfo : EIATTR_VRC_CTA_INIT_COUNT
	.align		4
.L_3975:
        /*00a8*/ 	.byte	0x02, 0x4a
	.zero		1
	.zero		1


	//----- nvinfo : EIATTR_EXIT_INSTR_OFFSETS
	.align		4
        /*00ac*/ 	.byte	0x04, 0x1c
        /*00ae*/ 	.short	(.L_3977 - .L_3976)


	//   ....[0]....
.L_3976:
        /*00b0*/ 	.word	0x00000060


	//   ....[1]....
        /*00b4*/ 	.word	0x00001290


	//   ....[2]....
        /*00b8*/ 	.word	0x000012c0


	//   ....[3]....
        /*00bc*/ 	.word	0x000013a0


	//----- nvinfo : EIATTR_MAX_THREADS
	.align		4
.L_3977:
        /*00c0*/ 	.byte	0x04, 0x05
        /*00c2*/ 	.short	(.L_3979 - .L_3978)
.L_3978:
        /*00c4*/ 	.word	0x00000400
        /*00c8*/ 	.word	0x00000001
        /*00cc*/ 	.word	0x00000001


	//----- nvinfo : EIATTR_CRS_STACK_SIZE
	.align		4
.L_3979:
        /*00d0*/ 	.byte	0x04, 0x1e
        /*00d2*/ 	.short	(.L_3981 - .L_3980)
.L_3980:
        /*00d4*/ 	.word	0x00000000


	//----- nvinfo : EIATTR_CBANK_PARAM_SIZE
	.align		4
.L_3981:
        /*00d8*/ 	.byte	0x03, 0x19
        /*00da*/ 	.short	0x0128


	//----- nvinfo : EIATTR_PARAM_CBANK
	.align		4
        /*00dc*/ 	.byte	0x04, 0x0a
        /*00de*/ 	.short	(.L_3983 - .L_3982)
	.align		4
.L_3982:
        /*00e0*/ 	.word	index@(.nv.constant0._ZN10layer_norm22ln_bwd_finalize_kernelINS_22Kernel_traits_finalizeILj2560Ef6__halffS2_fjLb1ELj1024ELj4ENS_18Kernel_traits_baseILj2560EfS2_fS2_fjLj1024EEEEELb1ELb0EEEvNS_9BwdParamsE)
        /*00e4*/ 	.short	0x0380
        /*00e6*/ 	.short	0x0128


	//----- nvinfo : EIATTR_SW_WAR
	.align		4
.L_3983:
        /*00e8*/ 	.byte	0x04, 0x36
        /*00ea*/ 	.short	(.L_3985 - .L_3984)
.L_3984:
        /*00ec*/ 	.word	0x00000008
.L_3985:


//--------------------- .nv.info._ZN10layer_norm13ln_bwd_kernelINS_13Kernel_traitsIf6__halffS2_fjLj2560ELj1ELj1ELj4ELj8ENS_18Kernel_traits_baseILj2560EfS2_fS2_fjLj128EEEEELb1ELb1ELb1ELb0EEEvNS_9BwdParamsE --------------------------
	.section	.nv.info._ZN10layer_norm13ln_bwd_kernelINS_13Kernel_traitsIf6__halffS2_fjLj2560ELj1ELj1ELj4ELj8ENS_18Kernel_traits_baseILj2560EfS2_fS2_fjLj128EEEEELb1ELb1ELb1ELb0EEEvNS_9BwdParamsE,"",@"SHT_CUDA_INFO"
	.sectionflags	@""
	.align	4


	//----- nvinfo : EIATTR_CUDA_API_VERSION
	.align		4
        /*0000*/ 	.byte	0x04, 0x37
        /*0002*/ 	.short	(.L_3987 - .L_3986)
.L_3986:
        /*0004*/ 	.word	0x00000082


	//----- nvinfo : EIATTR_KPARAM_INFO
	.align		4
.L_3987:
        /*0008*/ 	.byte	0x04, 0x17
        /*000a*/ 	.short	(.L_3989 - .L_3988)
.L_3988:
        /*000c*/ 	.word	0x00000000
        /*0010*/ 	.short	0x0000
        /*0012*/ 	.short	0x0000
        /*0014*/ 	.byte	0x00, 0xf0, 0xa1, 0x04


	//----- nvinfo : EIATTR_SPARSE_MMA_MASK
	.align		4
.L_3989:
        /*0018*/ 	.byte	0x03, 0x50
        /*001a*/ 	.short	0x0000


	//----- nvinfo : EIATTR_MAXREG_COUNT
	.align		4
        /*001c*/ 	.byte	0x03, 0x1b
        /*001e*/ 	.short	0x00ff


	//----- nvinfo : EIATTR_NUM_BARRIERS
	.align		4
        /*0020*/ 	.byte	0x02, 0x4c
        /*0022*/ 	.byte	0x01
	.zero		1


	//----- nvinfo : EIATTR_MERCURY_ISA_VERSION
	.align		4
        /*0024*/ 	.byte	0x03, 0x5f
        /*0026*/ 	.short	0x0101


	//----- nvinfo : EIATTR_COOP_GROUP_MASK_REGIDS
	.align		4
        /*0028*/ 	.byte	0x04, 0x29
        /*002a*/ 	.short	(.L_3991 - .L_3990)


	//   ....[0]....
.L_3990:
        /*002c*/ 	.word	0xffffffff


	//   ....[1]....
        /*0030*/ 	.word	0xffffffff


	//   ....[2]....
        /*0034*/ 	.word	0xffffffff


	//   ....[3]....
        /*0038*/ 	.word	0xffffffff


	//   ....[4]....
        /*003c*/ 	.word	0xffffffff


	//   ....[5]....
        /*0040*/ 	.word	0xffffffff


	//   ....[6]....
        /*0044*/ 	.word	0xffffffff


	//   ....[7]....
        /*0048*/ 	.word	0xffffffff


	//   ....[8]....
        /*004c*/ 	.word	0xffffffff


	//   ....[9]....
        /*0050*/ 	.word	0xffffffff


	//----- nvinfo : EIATTR_COOP_GROUP_INSTR_OFFSETS
	.align		4
.L_3991:
        /*0054*/ 	.byte	0x04, 0x28
        /*0056*/ 	.short	(.L_3993 - .L_3992)


	//   ....[0]....
.L_3992:
        /*0058*/ 	.word	0x00002170


	//   ....[1]....
        /*005c*/ 	.word	0x000021a0


	//   ....[2]....
        /*0060*/ 	.word	0x000021d0


	//   ....[3]....
        /*0064*/ 	.word	0x000021e0


	//   ....[4]....
        /*0068*/ 	.word	0x00002210


	//   ....[5]....
        /*006c*/ 	.word	0x00002220


	//   ....[6]....
        /*0070*/ 	.word	0x00002250


	//   ....[7]....
        /*0074*/ 	.word	0x00002260


	//   ....[8]....
        /*0078*/ 	.word	0x00002290


	//   ....[9]....
        /*007c*/ 	.word	0x000022a0


	//----- nvinfo : EIATTR_VRC_CTA_INIT_COUNT
	.align		4
.L_3993:
        /*0080*/ 	.byte	0x02, 0x4a
	.zero		1
	.zero		1


	//----- nvinfo : EIATTR_EXIT_INSTR_OFFSETS
	.align		4
        /*0084*/ 	.byte	0x04, 0x1c
        /*0086*/ 	.short	(.L_3995 - .L_3994)


	//   ....[0]....
.L_3994:
        /*0088*/ 	.word	0x00009fc0


	//   ....[1]....
        /*008c*/ 	.word	0x0000a060


	//----- nvinfo : EIATTR_MAX_THREADS
	.align		4
.L_3995:
        /*0090*/ 	.byte	0x04, 0x05
        /*0092*/ 	.short	(.L_3997 - .L_3996)
.L_3996:
        /*0094*/ 	.word	0x00000080
        /*0098*/ 	.word	0x00000001
        /*009c*/ 	.word	0x00000001


	//----- nvinfo : EIATTR_CRS_STACK_SIZE
	.align		4
.L_3997:
        /*00a0*/ 	.byte	0x04, 0x1e
        /*00a2*/ 	.short	(.L_3999 - .L_3998)
.L_3998:
        /*00a4*/ 	.word	0x00000000


	//----- nvinfo : EIATTR_CBANK_PARAM_SIZE
	.align		4
.L_3999:
        /*00a8*/ 	.byte	0x03, 0x19
        /*00aa*/ 	.short	0x0128


	//----- nvinfo : EIATTR_PARAM_CBANK
	.align		4
        /*00ac*/ 	.byte	0x04, 0x0a
        /*00ae*/ 	.short	(.L_4001 - .L_4000)
	.align		4
.L_4000:
        /*00b0*/ 	.word	index@(.nv.constant0._ZN10layer_norm13ln_bwd_kernelINS_13Kernel_traitsIf6__halffS2_fjLj2560ELj1ELj1ELj4ELj8ENS_18Kernel_traits_baseILj2560EfS2_fS2_fjLj128EEEEELb1ELb1ELb1ELb0EEEvNS_9BwdParamsE)
        /*00b4*/ 	.short	0x0380
        /*00b6*/ 	.short	0x0128


	//----- nvinfo : EIATTR_SW_WAR
	.align		4
.L_4001:
        /*00b8*/ 	.byte	0x04, 0x36
        /*00ba*/ 	.short	(.L_4003 - .L_4002)
.L_4002:
        /*00bc*/ 	.word	0x00000008
.L_4003:


//--------------------- .nv.info._ZN10layer_norm22ln_bwd_finalize_kernelINS_22Kernel_traits_finalizeILj2560Ef6__halffS2_fjLb1ELj1024ELj4ENS_18Kernel_traits_baseILj2560EfS2_fS2_fjLj1024EEEEELb1ELb1EEEvNS_9BwdParamsE --------------------------
	.section	.nv.info._ZN10layer_norm22ln_bwd_finalize_kernelINS_22Kernel_traits_finalizeILj2560Ef6__halffS2_fjLb1ELj1024ELj4ENS_18Kernel_traits_baseILj2560EfS2_fS2_fjLj1024EEEEELb1ELb1EEEvNS_9BwdParamsE,"",@"SHT_CUDA_INFO"
	.sectionflags	@""
	.align	4


	//----- nvinfo : EIATTR_CUDA_API_VERSION
	.align		4
        /*0000*/ 	.byte	0x04, 0x37
        /*0002*/ 	.short	(.L_4005 - .L_4004)
.L_4004:
        /*0004*/ 	.word	0x00000082


	//----- nvinfo : EIATTR_KPARAM_INFO
	.align		4
.L_4005:
        /*0008*/ 	.byte	0x04, 0x17
        /*000a*/ 	.short	(.L_4007 - .L_4006)
.L_4006:
        /*000c*/ 	.word	0x00000000
        /*0010*/ 	.short	0x0000
        /*0012*/ 	.short	0x0000
        /*0014*/ 	.byte	0x00, 0xf0, 0xa1, 0x04


	//----- nvinfo : EIATTR_SPARSE_MMA_MASK
	.align		4
.L_4007:
        /*0018*/ 	.byte	0x03, 0x50
        /*001a*/ 	.short	0x0000


	//----- nvinfo : EIATTR_MAXREG_COUNT
	.align		4
        /*001c*/ 	.byte	0x03, 0x1b
        /*001e*/ 	.short	0x0040


	//----- nvinfo : EIATTR_NUM_BARRIERS
	.align		4
        /*0020*/ 	.byte	0x02, 0x4c
        /*0022*/ 	.byte	0x01
	.zero		1


	//----- nvinfo : EIATTR_MERCURY_ISA_VERSION
	.align		4
        /*0024*/ 	.byte	0x03, 0x5f
        /*0026*/ 	.short	0x0101


	//----- nvinfo : EIATTR_COOP_GROUP_MASK_REGIDS
	.align		4
        /*0028*/ 	.byte	0x04, 0x29
        /*002a*/ 	.short	(.L_4009 - .L_4008)


	//   ....[0]....
.L_4008:
        /*002c*/ 	.word	0xffffffff


	//   ....[1]....
        /*0030*/ 	.word	0xffffffff


	//   ....[2]....
        /*0034*/ 	.word	0xffffffff


	//   ....[3]....
        /*0038*/ 	.word	0xffffffff


	//   ....[4]....
        /*003c*/ 	.word	0xffffffff


	//   ....[5]....
        /*0040*/ 	.word	0xffffffff


	//   ....[6]....
        /*0044*/ 	.word	0xffffffff


	//   ....[7]....
        /*0048*/ 	.word	0xffffffff


	//   ....[8]....
        /*004c*/ 	.word	0xffffffff


	//   ....[9]....
        /*0050*/ 	.word	0xffffffff


	//   ....[10]....
        /*0054*/ 	.word	0xffffffff


	//   ....[11]....
        /*0058*/ 	.word	0xffffffff


	//   ....[12]....
        /*005c*/ 	.word	0xffffffff


	//   ....[13]....
        /*0060*/ 	.word	0xffffffff


	//   ....[14]....
        /*0064*/ 	.word	0xffffffff


	//----- nvinfo : EIATTR_COOP_GROUP_INSTR_OFFSETS
	.align		4
.L_4009:
        /*0068*/ 	.byte	0x04, 0x28
        /*006a*/ 	.short	(.L_4011 - .L_4010)


	//   ....[0]....
.L_4010:
        /*006c*/ 	.word	0x00001090


	//   ....[1]....
        /*0070*/ 	.word	0x000010a0


	//   ....[2]....
        /*0074*/ 	.word	0x000010b0


	//   ....[3]....
        /*0078*/ 	.word	0x000010e0


	//   ....[4]....
        /*007c*/ 	.word	0x00001100


	//   ....[5]....
        /*0080*/ 	.word	0x00001110


	//   ....[6]....
        /*0084*/ 	.word	0x00001140


	//   ....[7]....
        /*0088*/ 	.word	0x00001160


	//   ....[8]....
        /*008c*/ 	.word	0x00001170


	//   ....[9]....
        /*0090*/ 	.word	0x000011a0


	//   ....[10]....
        /*0094*/ 	.word	0x000011c0


	//   ....[11]....
        /*0098*/ 	.word	0x000011d0


	//   ....[12]....
        /*009c*/ 	.word	0x00001210


	//   ....[13]....
        /*00a0*/ 	.word	0x00001230


	//   ....[14]....
        /*00a4*/ 	.word	0x00001240


	//----- nvinfo : EIATTR_VRC_CTA_INIT_COUNT
	.align		4
.L_4011:
        /*00a8*/ 	.byte	0x02, 0x4a
	.zero		1
	.zero		1


	//----- nvinfo : EIATTR_EXIT_INSTR_OFFSETS
	.align		4
        /*00ac*/ 	.byte	0x04, 0x1c
        /*00ae*/ 	.short	(.L_4013 - .L_4012)


	//   ....[0]....
.L_4012:
        /*00b0*/ 	.word	0x00000060


	//   ....[1]....
        /*00b4*/ 	.word	0x000012c0


	//   ....[2]....
        /*00b8*/ 	.word	0x000013b0


	//----- nvinfo : EIATTR_MAX_THREADS
	.align		4
.L_4013:
        /*00bc*/ 	.byte	0x04, 0x05
        /*00be*/ 	.short	(.L_4015 - .L_4014)
.L_4014:
        /*00c0*/ 	.word	0x00000400
        /*00c4*/ 	.word	0x00000001
        /*00c8*/ 	.word	0x00000001


	//----- nvinfo : EIATTR_CRS_STACK_SIZE
	.align		4
.L_4015:
        /*00cc*/ 	.byte	0x04, 0x1e
        /*00ce*/ 	.short	(.L_4017 - .L_4016)
.L_4016:
        /*00d0*/ 	.word	0x00000000


	//----- nvinfo : EIATTR_CBANK_PARAM_SIZE
	.align		4
.L_4017:
        /*00d4*/ 	.byte	0x03, 0x19
        /*00d6*/ 	.short	0x0128


	//----- nvinfo : EIATTR_PARAM_CBANK
	.align		4
        /*00d8*/ 	.byte	0x04, 0x0a
        /*00da*/ 	.short	(.L_4019 - .L_4018)
	.align		4
.L_4018:
        /*00dc*/ 	.word	index@(.nv.constant0._ZN10layer_norm22ln_bwd_finalize_kernelINS_22Kernel_traits_finalizeILj2560Ef6__halffS2_fjLb1ELj1024ELj4ENS_18Kernel_traits_baseILj2560EfS2_fS2_fjLj1024EEEEELb1ELb1EEEvNS_9BwdParamsE)
        /*00e0*/ 	.short	0x0380
        /*00e2*/ 	.short	0x0128


	//----- nvinfo : EIATTR_SW_WAR
	.align		4
.L_4019:
        /*00e4*/ 	.byte	0x04, 0x36
        /*00e6*/ 	.short	(.L_4021 - .L_4020)
.L_4020:
        /*00e8*/ 	.word	0x00000008
.L_4021:


//--------------------- .nv.info._ZN10layer_norm13ln_bwd_kernelINS_13Kernel_traitsIf6__halffS2_fjLj2560ELj1ELj1ELj4ELj8ENS_18Kernel_traits_baseILj2560EfS2_fS2_fjLj128EEEEELb1ELb1ELb1ELb1EEEvNS_9BwdParamsE --------------------------
	.section	.nv.info._ZN10layer_norm13ln_bwd_kernelINS_13Kernel_traitsIf6__halffS2_fjLj2560ELj1ELj1ELj4ELj8ENS_18Kernel_traits_baseILj2560EfS2_fS2_fjLj128EEEEELb1ELb1ELb1ELb1EEEvNS_9BwdParamsE,"",@"SHT_CUDA_INFO"
	.sectionflags	@""
	.align	4


	//----- nvinfo : EIATTR_CUDA_API_VERSION
	.align		4
        /*0000*/ 	.byte	0x04, 0x37
        /*0002*/ 	.short	(.L_4023 - .L_4022)
.L_4022:
        /*0004*/ 	.word	0x00000082


	//----- nvinfo : EIATTR_KPARAM_INFO
	.align		4
.L_4023:
        /*0008*/ 	.byte	0x04, 0x17
        /*000a*/ 	.short	(.L_4025 - .L_4024)
.L_4024:
        /*000c*/ 	.word	0x00000000
        /*0010*/ 	.short	0x0000
        /*0012*/ 	.short	0x0000
        /*0014*/ 	.byte	0x00, 0xf0, 0xa1, 0x04


	//----- nvinfo : EIATTR_SPARSE_MMA_MASK
	.align		4
.L_4025:
        /*0018*/ 	.byte	0x03, 0x50
        /*001a*/ 	.short	0x0000


	//----- nvinfo : EIATTR_MAXREG_COUNT
	.align		4
        /*001c*/ 	.byte	0x03, 0x1b
        /*001e*/ 	.short	0x00ff


	//----- nvinfo : EIATTR_NUM_BARRIERS
	.align		4
        /*0020*/ 	.byte	0x02, 0x4c
        /*0022*/ 	.byte	0x01
	.zero		1


	//----- nvinfo : EIATTR_MERCURY_ISA_VERSION
	.align		4
        /*0024*/ 	.byte	0x03, 0x5f
        /*0026*/ 	.short	0x0101


	//----- nvinfo : EIATTR_COOP_GROUP_MASK_REGIDS
	.align		4
        /*0028*/ 	.byte	0x04, 0x29
        /*002a*/ 	.short	(.L_4027 - .L_4026)


	//   ....[0]....
.L_4026:
        /*002c*/ 	.word	0xffffffff


	//   ....[1]....
        /*0030*/ 	.word	0xffffffff


	//   ....[2]....
        /*0034*/ 	.word	0xffffffff


	//   ....[3]....
        /*0038*/ 	.word	0xffffffff


	//   ....[4]....
        /*003c*/ 	.word	0xffffffff


	//   ....[5]....
        /*0040*/ 	.word	0xffffffff


	//   ....[6]....
        /*0044*/ 	.word	0xffffffff


	//   ....[7]....
        /*0048*/ 	.word	0xffffffff


	//   ....[8]....
        /*004c*/ 	.word	0xffffffff


	//   ....[9]....
        /*0050*/ 	.word	0xffffffff


	//----- nvinfo : EIATTR_COOP_GROUP_INSTR_OFFSETS
	.align		4
.L_4027:
        /*0054*/ 	.byte	0x04, 0x28
        /*0056*/ 	.short	(.L_4029 - .L_4028)


	//   ....[0]....
.L_4028:
        /*0058*/ 	.word	0x00001940


	//   ....[1]....
        /*005c*/ 	.word	0x00001980


	//   ....[2]....
        /*0060*/ 	.word	0x000019d0


	//   ....[3]....
        /*0064*/ 	.word	0x000019e0


	//   ....[4]....
        /*0068*/ 	.word	0x00001a20


	//   ....[5]....
        /*006c*/ 	.word	0x00001a30


	//   ....[6]....
        /*0070*/ 	.word	0x00001a80


	//   ....[7]....
        /*0074*/ 	.word	0x00001aa0


	//   ....[8]....
        /*0078*/ 	.word	0x00001b00


	//   ....[9]....
        /*007c*/ 	.word	0x00001b10


	//----- nvinfo : EIATTR_VRC_CTA_INIT_COUNT
	.align		4
.L_4029:
        /*0080*/ 	.byte	0x02, 0x4a
	.zero		1
	.zero		1


	//----- nvinfo : EIATTR_EXIT_INSTR_OFFSETS
	.align		4
        /*0084*/ 	.byte	0x04, 0x1c
        /*0086*/ 	.short	(.L_4031 - .L_4030)


	//   ....[0]....
.L_4030:
        /*0088*/ 	.word	0x00009330


	//----- nvinfo : EIATTR_MAX_THREADS
	.align		4
.L_4031:
        /*008c*/ 	.byte	0x04, 0x05
        /*008e*/ 	.short	(.L_4033 - .L_4032)
.L_4032:
        /*0090*/ 	.word	0x00000080
        /*0094*/ 	.word	0x00000001
        /*0098*/ 	.word	0x00000001


	//----- nvinfo : EIATTR_CRS_STACK_SIZE
	.align		4
.L_4033:
        /*009c*/ 	.byte	0x04, 0x1e
        /*009e*/ 	.short	(.L_4035 - .L_4034)
.L_4034:
        /*00a0*/ 	.word	0x00000000


	//----- nvinfo : EIATTR_CBANK_PARAM_SIZE
	.align		4
.L_4035:
        /*00a4*/ 	.byte	0x03, 0x19
        /*00a6*/ 	.short	0x0128


	//----- nvinfo : EIATTR_PARAM_CBANK
	.align		4
        /*00a8*/ 	.byte	0x04, 0x0a
        /*00aa*/ 	.short	(.L_4037 - .L_4036)
	.align		4
.L_4036:
        /*00ac*/ 	.word	index@(.nv.constant0._ZN10layer_norm13ln_bwd_kernelINS_13Kernel_traitsIf6__halffS2_fjLj2560ELj1ELj1ELj4ELj8ENS_18Kernel_traits_baseILj2560EfS2_fS2_fjLj128EEEEELb1ELb1ELb1ELb1EEEvNS_9BwdParamsE)
        /*00b0*/ 	.short	0x0380
        /*00b2*/ 	.short	0x0128


	//----- nvinfo : EIATTR_SW_WAR
	.align		4
.L_4037:
        /*00b4*/ 	.byte	0x04, 0x36
        /*00b6*/ 	.short	(.L_4039 - .L_4038)
.L_4038:
        /*00b8*/ 	.word	0x00000008
.L_4039:


//--------------------- .nv.info._ZN10layer_norm13ln_bwd_kernelINS_13Kernel_traitsI6__halfffffjLj2560ELj1ELj1ELj4ELj16ENS_18Kernel_traits_baseILj2560ES2_ffffjLj128EEEEELb0ELb0ELb0ELb0EEEvNS_9BwdParamsE --------------------------
	.section	.nv.info._ZN10layer_norm13ln_bwd_kernelINS_13Kernel_traitsI6__halfffffjLj2560ELj1ELj1ELj4ELj16ENS_18Kernel_traits_baseILj2560ES2_ffffjLj128EEEEELb0ELb0ELb0ELb0EEEvNS_9BwdParamsE,"",@"SHT_CUDA_INFO"
	.sectionflags	@""
	.align	4


	//----- nvinfo : EIATTR_CUDA_API_VERSION
	.align		4
        /*0000*/ 	.byte	0x04, 0x37
        /*0002*/ 	.short	(.L_4041 - .L_4040)
.L_4040:
        /*0004*/ 	.word	0x00000082


	//----- nvinfo : EIATTR_KPARAM_INFO
	.align		4
.L_4041:
        /*0008*/ 	.byte	0x04, 0x17
        /*000a*/ 	.short	(.L_4043 - .L_4042)
.L_4042:
        /*000c*/ 	.word	0x00000000
        /*0010*/ 	.short	0x0000
        /*0012*/ 	.short	0x0000
        /*0014*/ 	.byte	0x00, 0xf0, 0xa1, 0x04


	//----- nvinfo : EIATTR_SPARSE_MMA_MASK
	.align		4
.L_4043:
        /*0018*/ 	.byte	0x03, 0x50
        /*001a*/ 	.short	0x0000


	//----- nvinfo : EIATTR_MAXREG_COUNT
	.align		4
        /*001c*/ 	.byte	0x03, 0x1b
        /*001e*/ 	.short	0x00ff


	//----- nvinfo : EIATTR_NUM_BARRIERS
	.align		4
        /*0020*/ 	.byte	0x02, 0x4c
        /*0022*/ 	.byte	0x01
	.zero		1


	//----- nvinfo : EIATTR_MERCURY_ISA_VERSION
	.align		4
        /*0024*/ 	.byte	0x03, 0x5f
        /*0026*/ 	.short	0x0101


	//----- nvinfo : EIATTR_COOP_GROUP_MASK_REGIDS
	.align		4
        /*0028*/ 	.byte	0x04, 0x29
        /*002a*/ 	.short	(.L_4045 - .L_4044)


	//   ....[0]....
.L_4044:
        /*002c*/ 	.word	0xffffffff


	//   ....[1]....
        /*0030*/ 	.word	0xffffffff


	//   ....[2]....
        /*0034*/ 	.word	0xffffffff


	//   ....[3]....
        /*0038*/ 	.word	0xffffffff


	//   ....[4]....
        /*003c*/ 	.word	0xffffffff


	//   ....[5]....
        /*0040*/ 	.word	0xffffffff


	//   ....[6]....
        /*0044*/ 	.word	0xffffffff


	//   ....[7]....
        /*0048*/ 	.word	0xffffffff


	//   ....[8]....
        /*004c*/ 	.word	0xffffffff


	//   ....[9]....
        /*0050*/ 	.word	0xffffffff


	//----- nvinfo : EIATTR_COOP_GROUP_INSTR_OFFSETS
	.align		4
.L_4045:
        /*0054*/ 	.byte	0x04, 0x28
        /*0056*/ 	.short	(.L_4047 - .L_4046)


	//   ....[0]....
.L_4046:
        /*0058*/ 	.word	0x00001760


	//   ....[1]....
        /*005c*/ 	.word	0x00001790


	//   ....[2]....
        /*0060*/ 	.word	0x000017c0


	//   ....[3]....
        /*0064*/ 	.word	0x000017d0


	//   ....[4]....
        /*0068*/ 	.word	0x00001800


	//   ....[5]....
        /*006c*/ 	.word	0x00001810


	//   ....[6]....
        /*0070*/ 	.word	0x00001840


	//   ....[7]....
        /*0074*/ 	.word	0x00001850


	//   ....[8]....
        /*0078*/ 	.word	0x00001880


	//   ....[9]....
        /*007c*/ 	.word	0x00001890


	//----- nvinfo : EIATTR_VRC_CTA_INIT_COUNT
	.align		4
.L_4047:
        /*0080*/ 	.byte	0x02, 0x4a
	.zero		1
	.zero		1


	//----- nvinfo : EIATTR_EXIT_INSTR_OFFSETS
	.align		4
        /*0084*/ 	.byte	0x04, 0x1c
        /*0086*/ 	.short	(.L_4049 - .L_4048)


	//   ....[0]....
.L_4048:
        /*0088*/ 	.word	0x00003ac0


	//   ....[1]....
        /*008c*/ 	.word	0x00003b40


	//----- nvinfo : EIATTR_MAX_THREADS
	.align		4
.L_4049:
        /*0090*/ 	.byte	0x04, 0x05
        /*0092*/ 	.short	(.L_4051 - .L_4050)
.L_4050:
        /*0094*/ 	.word	0x00000080
        /*0098*/ 	.word	0x00000001
        /*009c*/ 	.word	0x00000001


	//----- nvinfo : EIATTR_CRS_STACK_SIZE
	.align		4
.L_4051:
        /*00a0*/ 	.byte	0x04, 0x1e
        /*00a2*/ 	.short	(.L_4053 - .L_4052)
.L_4052:
        /*00a4*/ 	.word	0x00000000


	//----- nvinfo : EIATTR_CBANK_PARAM_SIZE
	.align		4
.L_4053:
        /*00a8*/ 	.byte	0x03, 0x19
        /*00aa*/ 	.short	0x0128


	//----- nvinfo : EIATTR_PARAM_CBANK
	.align		4
        /*00ac*/ 	.byte	0x04, 0x0a
        /*00ae*/ 	.short	(.L_4055 - .L_4054)
	.align		4
.L_4054:
        /*00b0*/ 	.word	index@(.nv.constant0._ZN10layer_norm13ln_bwd_kernelINS_13Kernel_traitsI6__halfffffjLj2560ELj1ELj1ELj4ELj16ENS_18Kernel_traits_baseILj2560ES2_ffffjLj128EEEEELb0ELb0ELb0ELb0EEEvNS_9BwdParamsE)
        /*00b4*/ 	.short	0x0380
        /*00b6*/ 	.short	0x0128


	//----- nvinfo : EIATTR_SW_WAR
	.align		4
.L_4055:
        /*00b8*/ 	.byte	0x04, 0x36
        /*00ba*/ 	.short	(.L_4057 - .L_4056)
.L_4056:
        /*00bc*/ 	.word	0x00000008
.L_4057:


//--------------------- .nv.info._ZN10layer_norm13ln_bwd_kernelINS_13Kernel_traitsI6__halfffffjLj2560ELj1ELj1ELj4ELj16ENS_18Kernel_traits_baseILj2560ES2_ffffjLj128EEEEELb0ELb0ELb0ELb1EEEvNS_9BwdParamsE --------------------------
	.section	.nv.info._ZN10layer_norm13ln_bwd_kernelINS_13Kernel_traitsI6__halfffffjLj2560ELj1ELj1ELj4ELj16ENS_18Kernel_traits_baseILj2560ES2_ffffjLj128EEEEELb0ELb0ELb0ELb1EEEvNS_9BwdParamsE,"",@"SHT_CUDA_INFO"
	.sectionflags	@""
	.align	4


	//----- nvinfo : EIATTR_CUDA_API_VERSION
	.align		4
        /*0000*/ 	.byte	0x04, 0x37
        /*0002*/ 	.short	(.L_4059 - .L_4058)
.L_4058:
        /*0004*/ 	.word	0x00000082


	//----- nvinfo : EIATTR_KPARAM_INFO
	.align		4
.L_4059:
        /*0008*/ 	.byte	0x04, 0x17
        /*000a*/ 	.short	(.L_4061 - .L_4060)
.L_4060:
        /*000c*/ 	.word	0x00000000
        /*0010*/ 	.short	0x0000
        /*0012*/ 	.short	0x0000
        /*0014*/ 	.byte	0x00, 0xf0, 0xa1, 0x04


	//----- nvinfo : EIATTR_SPARSE_MMA_MASK
	.align		4
.L_4061:
        /*0018*/ 	.byte	0x03, 0x50
        /*001a*/ 	.short	0x0000


	//----- nvinfo : EIATTR_MAXREG_COUNT
	.align		4
        /*001c*/ 	.byte	0x03, 0x1b
        /*001e*/ 	.short	0x00ff


	//----- nvinfo : EIATTR_NUM_BARRIERS
	.align		4
        /*0020*/ 	.byte	0x02, 0x4c
        /*0022*/ 	.byte	0x01
	.zero		1


	//----- nvinfo : EIATTR_MERCURY_ISA_VERSION
	.align		4
        /*0024*/ 	.byte	0x03, 0x5f
        /*0026*/ 	.short	0x0101


	//----- nvinfo : EIATTR_COOP_GROUP_MASK_REGIDS
	.align		4
        /*0028*/ 	.byte	0x04, 0x29
        /*002a*/ 	.short	(.L_4063 - .L_4062)


	//   ....[0]....
.L_4062:
        /*002c*/ 	.word	0xffffffff


	//   ....[1]....
        /*0030*/ 	.word	0xffffffff


	//   ....[2]....
        /*0034*/ 	.word	0xffffffff


	//   ....[3]....
        /*0038*/ 	.word	0xffffffff


	//   ....[4]....
        /*003c*/ 	.word	0xffffffff


	//   ....[5]....
        /*0040*/ 	.word	0xffffffff


	//   ....[6]....
        /*0044*/ 	.word	0xffffffff


	//   ....[7]....
        /*0048*/ 	.word	0xffffffff


	//   ....[8]....
        /*004c*/ 	.word	0xffffffff


	//   ....[9]....
        /*0050*/ 	.word	0xffffffff


	//----- nvinfo : EIATTR_COOP_GROUP_INSTR_OFFSETS
	.align		4
.L_4063:
        /*0054*/ 	.byte	0x04, 0x28
        /*0056*/ 	.short	(.L_4065 - .L_4064)


	//   ....[0]....
.L_4064:
        /*0058*/ 	.word	0x00000ff0


	//   ....[1]....
        /*005c*/ 	.word	0x00001000


	//   ....[2]....
        /*0060*/ 	.word	0x00001030


	//   ....[3]....
        /*0064*/ 	.word	0x00001040


	//   ....[4]....
        /*0068*/ 	.word	0x00001070


	//   ....[5]....
        /*006c*/ 	.word	0x00001080


	//   ....[6]....
        /*0070*/ 	.word	0x000010c0


	//   ....[7]....
        /*0074*/ 	.word	0x000010d0


	//   ....[8]....
        /*0078*/ 	.word	0x00001120


	//   ....[9]....
        /*007c*/ 	.word	0x00001130


	//----- nvinfo : EIATTR_VRC_CTA_INIT_COUNT
	.align		4
.L_4065:
        /*0080*/ 	.byte	0x02, 0x4a
	.zero		1
	.zero		1


	//----- nvinfo : EIATTR_EXIT_INSTR_OFFSETS
	.align		4
        /*0084*/ 	.byte	0x04, 0x1c
        /*0086*/ 	.short	(.L_4067 - .L_4066)


	//   ....[0]....
.L_4066:
        /*0088*/ 	.word	0x00003240


	//----- nvinfo : EIATTR_MAX_THREADS
	.align		4
.L_4067:
        /*008c*/ 	.byte	0x04, 0x05
        /*008e*/ 	.short	(.L_4069 - .L_4068)
.L_4068:
        /*0090*/ 	.word	0x00000080
        /*0094*/ 	.word	0x00000001
        /*0098*/ 	.word	0x00000001


	//----- nvinfo : EIATTR_CBANK_PARAM_SIZE
	.align		4
.L_4069:
        /*009c*/ 	.byte	0x03, 0x19
        /*009e*/ 	.short	0x0128


	//----- nvinfo : EIATTR_PARAM_CBANK
	.align		4
        /*00a0*/ 	.byte	0x04, 0x0a
        /*00a2*/ 	.short	(.L_4071 - .L_4070)
	.align		4
.L_4070:
        /*00a4*/ 	.word	index@(.nv.constant0._ZN10layer_norm13ln_bwd_kernelINS_13Kernel_traitsI6__halfffffjLj2560ELj1ELj1ELj4ELj16ENS_18Kernel_traits_baseILj2560ES2_ffffjLj128EEEEELb0ELb0ELb0ELb1EEEvNS_9BwdParamsE)
        /*00a8*/ 	.short	0x0380
        /*00aa*/ 	.short	0x0128


	//----- nvinfo : EIATTR_SW_WAR
	.align		4
.L_4071:
        /*00ac*/ 	.byte	0x04, 0x36
        /*00ae*/ 	.short	(.L_4073 - .L_4072)
.L_4072:
        /*00b0*/ 	.word	0x00000008
.L_4073:


//--------------------- .nv.info._ZN10layer_norm13ln_bwd_kernelINS_13Kernel_traitsI6__halfffffjLj2560ELj1ELj1ELj4ELj16ENS_18Kernel_traits_baseILj2560ES2_ffffjLj128EEEEELb0ELb0ELb1ELb0EEEvNS_9BwdParamsE --------------------------
	.section	.nv.info._ZN10layer_norm13ln_bwd_kernelINS_13Kernel_traitsI6__halfffffjLj2560ELj1ELj1ELj4ELj16ENS_18Kernel_traits_baseILj2560ES2_ffffjLj128EEEEELb0ELb0ELb1ELb0EEEvNS_9BwdParamsE,"",@"SHT_CUDA_INFO"
	.sectionflags	@""
	.align	4


	//----- nvinfo : EIATTR_CUDA_API_VERSION
	.align		4
        /*0000*/ 	.byte	0x04, 0x37
        /*0002*/ 	.short	(.L_4075 - .L_4074)
.L_4074:
        /*0004*/ 	.word	0x00000082


	//----- nvinfo : EIATTR_KPARAM_INFO
	.align		4
.L_4075:
        /*0008*/ 	.byte	0x04, 0x17
        /*000a*/ 	.short	(.L_4077 - .L_4076)
.L_4076:
        /*000c*/ 	.word	0x00000000
        /*0010*/ 	.short	0x0000
        /*0012*/ 	.short	0x0000
        /*0014*/ 	.byte	0x00, 0xf0, 0xa1, 0x04


	//----- nvinfo : EIATTR_SPARSE_MMA_MASK
	.align		4
.L_4077:
        /*0018*/ 	.byte	0x03, 0x50
        /*001a*/ 	.short	0x0000


	//----- nvinfo : EIATTR_MAXREG_COUNT
	.align		4
        /*001c*/ 	.byte	0x03, 0x1b
        /*001e*/ 	.short	0x00ff


	//----- nvinfo : EIATTR_NUM_BARRIERS
	.align		4
        /*0020*/ 	.byte	0x02, 0x4c
        /*0022*/ 	.byte	0x01
	.zero		1


	//----- nvinfo : EIATTR_MERCURY_ISA_VERSION
	.align		4
        /*0024*/ 	.byte	0x03, 0x5f
        /*0026*/ 	.short	0x0101


	//----- nvinfo : EIATTR_COOP_GROUP_MASK_REGIDS
	.align		4
        /*0028*/ 	.byte	0x04, 0x29
        /*002a*/ 	.short	(.L_4079 - .L_4078)


	//   ....[0]....
.L_4078:
        /*002c*/ 	.word	0xffffffff


	//   ....[1]....
        /*0030*/ 	.word	0xffffffff


	//   ....[2]....
        /*0034*/ 	.word	0xffffffff


	//   ....[3]....
        /*0038*/ 	.word	0xffffffff


	//   ....[4]....
        /*003c*/ 	.word	0xffffffff


	//   ....[5]....
        /*0040*/ 	.word	0xffffffff


	//   ....[6]....
        /*0044*/ 	.word	0xffffffff


	//   ....[7]....
        /*0048*/ 	.word	0xffffffff


	//   ....[8]....
        /*004c*/ 	.word	0xffffffff


	//   ....[9]....
        /*0050*/ 	.word	0xffffffff


	//----- nvinfo : EIATTR_COOP_GROUP_INSTR_OFFSETS
	.align		4
.L_4079:
        /*0054*/ 	.byte	0x04, 0x28
        /*0056*/ 	.short	(.L_4081 - .L_4080)


	//   ....[0]....
.L_4080:
        /*0058*/ 	.word	0x00001a80


	//   ....[1]....
        /*005c*/ 	.word	0x00001ab0


	//   ....[2]....
        /*0060*/ 	.word	0x00001ae0


	//   ....[3]....
        /*0064*/ 	.word	0x00001af0


	//   ....[4]....
        /*0068*/ 	.word	0x00001b20


	//   ....[5]....
        /*006c*/ 	.word	0x00001b30


	//   ....[6]....
        /*0070*/ 	.word	0x00001b60


	//   ....[7]....
        /*0074*/ 	.word	0x00001b70


	//   ....[8]....
        /*0078*/ 	.word	0x00001ba0


	//   ....[9]....
        /*007c*/ 	.word	0x00001bb0


	//----- nvinfo : EIATTR_VRC_CTA_INIT_COUNT
	.align		4
.L_4081:
        /*0080*/ 	.byte	0x02, 0x4a
	.zero		1
	.zero		1


	//----- nvinfo : EIATTR_EXIT_INSTR_OFFSETS
	.align		4
        /*0084*/ 	.byte	0x04, 0x1c
        /*0086*/ 	.short	(.L_4083 - .L_4082)


	//   ....[0]....
.L_4082:
        /*0088*/ 	.word	0x000048e0


	//   ....[1]....
        /*008c*/ 	.word	0x00004960


	//----- nvinfo : EIATTR_MAX_THREADS
	.align		4
.L_4083:
        /*0090*/ 	.byte	0x04, 0x05
        /*0092*/ 	.short	(.L_4085 - .L_4084)
.L_4084:
        /*0094*/ 	.word	0x00000080
        /*0098*/ 	.word	0x00000001
        /*009c*/ 	.word	0x00000001


	//----- nvinfo : EIATTR_CRS_STACK_SIZE
	.align		4
.L_4085:
        /*00a0*/ 	.byte	0x04, 0x1e
        /*00a2*/ 	.short	(.L_4087 - .L_4086)
.L_4086:
        /*00a4*/ 	.word	0x00000000


	//----- nvinfo : EIATTR_CBANK_PARAM_SIZE
	.align		4
.L_4087:
        /*00a8*/ 	.byte	0x03, 0x19
        /*00aa*/ 	.short	0x0128


	//----- nvinfo : EIATTR_PARAM_CBANK
	.align		4
        /*00ac*/ 	.byte	0x04, 0x0a
        /*00ae*/ 	.short	(.L_4089 - .L_4088)
	.align		4
.L_4088:
        /*00b0*/ 	.word	index@(.nv.constant0._ZN10layer_norm13ln_bwd_kernelINS_13Kernel_traitsI6__halfffffjLj2560ELj1ELj1ELj4ELj16ENS_18Kernel_traits_baseILj2560ES2_ffffjLj128EEEEELb0ELb0ELb1ELb0EEEvNS_9BwdParamsE)
        /*00b4*/ 	.short	0x0380
        /*00b6*/ 	.short	0x0128


	//----- nvinfo : EIATTR_SW_WAR
	.align		4
.L_4089:
        /*00b8*/ 	.byte	0x04, 0x36
        /*00ba*/ 	.short	(.L_4091 - .L_4090)
.L_4090:
        /*00bc*/ 	.word	0x00000008
.L_4091:


//--------------------- .nv.info._ZN10layer_norm13ln_bwd_kernelINS_13Kernel_traitsI6__halfffffjLj2560ELj1ELj1ELj4ELj16ENS_18Kernel_traits_baseILj2560ES2_ffffjLj128EEEEELb0ELb0ELb1ELb1EEEvNS_9BwdParamsE --------------------------
	.section	.nv.info._ZN10layer_norm13ln_bwd_kernelINS_13Kernel_traitsI6__halfffffjLj2560ELj1ELj1ELj4ELj16ENS_18Kernel_traits_baseILj2560ES2_ffffjLj128EEEEELb0ELb0ELb1ELb1EEEvNS_9BwdParamsE,"",@"SHT_CUDA_INFO"
	.sectionflags	@""
	.align	4


	//----- nvinfo : EIATTR_CUDA_API_VERSION
	.align		4
        /*0000*/ 	.byte	0x04, 0x37
        /*0002*/ 	.short	(.L_4093 - .L_4092)
.L_4092:
        /*0004*/ 	.word	0x00000082


	//----- nvinfo : EIATTR_KPARAM_INFO
	.align		4
.L_4093:
        /*0008*/ 	.byte	0x04, 0x17
        /*000a*/ 	.short	(.L_4095 - .L_4094)
.L_4094:
        /*000c*/ 	.word	0x00000000
        /*0010*/ 	.short	0x0000
        /*0012*/ 	.short	0x0000
        /*0014*/ 	.byte	0x00, 0xf0, 0xa1, 0x04


	//----- nvinfo : EIATTR_SPARSE_MMA_MASK
	.align		4
.L_4095:
        /*0018*/ 	.byte	0x03, 0x50
        /*001a*/ 	.short	0x0000


	//----- nvinfo : EIATTR_MAXREG_COUNT
	.align		4
        /*001c*/ 	.byte	0x03, 0x1b
        /*001e*/ 	.short	0x00ff


	//----- nvinfo : EIATTR_NUM_BARRIERS
	.align		4
        /*0020*/ 	.byte	0x02, 0x4c
        /*0022*/ 	.byte	0x01
	.zero		1


	//----- nvinfo : EIATTR_MERCURY_ISA_VERSION
	.align		4
        /*0024*/ 	.byte	0x03, 0x5f
        /*0026*/ 	.short	0x0101


	//----- nvinfo : EIATTR_COOP_GROUP_MASK_REGIDS
	.align		4
        /*0028*/ 	.byte	0x04, 0x29
        /*002a*/ 	.short	(.L_4097 - .L_4096)


	//   ....[0]....
.L_4096:
        /*002c*/ 	.word	0xffffffff


	//   ....[1]....
        /*0030*/ 	.word	0xffffffff


	//   ....[2]....
        /*0034*/ 	.word	0xffffffff


	//   ....[3]....
        /*0038*/ 	.word	0xffffffff


	//   ....[4]....
        /*003c*/ 	.word	0xffffffff


	//   ....[5]....
        /*0040*/ 	.word	0xffffffff


	//   ....[6]....
        /*0044*/ 	.word	0xffffffff


	//   ....[7]....
        /*0048*/ 	.word	0xffffffff


	//   ....[8]....
        /*004c*/ 	.word	0xffffffff


	//   ....[9]....
        /*0050*/ 	.word	0xffffffff


	//----- nvinfo : EIATTR_COOP_GROUP_INSTR_OFFSETS
	.align		4
.L_4097:
        /*0054*/ 	.byte	0x04, 0x28
        /*0056*/ 	.short	(.L_4099 - .L_4098)


	//   ....[0]....
.L_4098:
        /*0058*/ 	.word	0x00001410


	//   ....[1]....
        /*005c*/ 	.word	0x00001440


	//   ....[2]....
        /*0060*/ 	.word	0x00001470


	//   ....[3]....
        /*0064*/ 	.word	0x00001480


	//   ....[4]....
        /*0068*/ 	.word	0x000014b0


	//   ....[5]....
        /*006c*/ 	.word	0x000014c0


	//   ....[6]....
        /*0070*/ 	.word	0x000014f0


	//   ....[7]....
        /*0074*/ 	.word	0x00001500


	//   ....[8]....
        /*0078*/ 	.word	0x00001530


	//   ....[9]....
        /*007c*/ 	.word	0x00001540


	//----- nvinfo : EIATTR_VRC_CTA_INIT_COUNT
	.align		4
.L_4099:
        /*0080*/ 	.byte	0x02, 0x4a
	.zero		1
	.zero		1


	//----- nvinfo : EIATTR_EXIT_INSTR_OFFSETS
	.align		4
        /*0084*/ 	.byte	0x04, 0x1c
        /*0086*/ 	.short	(.L_4101 - .L_4100)


	//   ....[0]....
.L_4100:
        /*0088*/ 	.word	0x00003cd0


	//----- nvinfo : EIATTR_MAX_THREADS
	.align		4
.L_4101:
        /*008c*/ 	.byte	0x04, 0x05
        /*008e*/ 	.short	(.L_4103 - .L_4102)
.L_4102:
        /*0090*/ 	.word	0x00000080
        /*0094*/ 	.word	0x00000001
        /*0098*/ 	.word	0x00000001


	//----- nvinfo : EIATTR_CRS_STACK_SIZE
	.align		4
.L_4103:
        /*009c*/ 	.byte	0x04, 0x1e
        /*009e*/ 	.short	(.L_4105 - .L_4104)
.L_4104:
        /*00a0*/ 	.word	0x00000000


	//----- nvinfo : EIATTR_CBANK_PARAM_SIZE
	.align		4
.L_4105:
        /*00a4*/ 	.byte	0x03, 0x19
        /*00a6*/ 	.short	0x0128


	//----- nvinfo : EIATTR_PARAM_CBANK
	.align		4
        /*00a8*/ 	.byte	0x04, 0x0a
        /*00aa*/ 	.short	(.L_4107 - .L_4106)
	.align		4
.L_4106:
        /*00ac*/ 	.word	index@(.nv.constant0._ZN10layer_norm13ln_bwd_kernelINS_13Kernel_traitsI6__halfffffjLj2560ELj1ELj1ELj4ELj16ENS_18Kernel_traits_baseILj2560ES2_ffffjLj128EEEEELb0ELb0ELb1ELb1EEEvNS_9BwdParamsE)
        /*00b0*/ 	.short	0x0380
        /*00b2*/ 	.short	0x0128


	//----- nvinfo : EIATTR_SW_WAR
	.align		4
.L_4107:
        /*00b4*/ 	.byte	0x04, 0x36
        /*00b6*/ 	.short	(.L_4109 - .L_4108)
.L_4108:
        /*00b8*/ 	.word	0x00000008
.L_4109:


//--------------------- .nv.info._ZN10layer_norm13ln_bwd_kernelINS_13Kernel_traitsI6__halfffffjLj2560ELj1ELj1ELj4ELj16ENS_18Kernel_traits_baseILj2560ES2_ffffjLj128EEEEELb0ELb1ELb0ELb0EEEvNS_9BwdParamsE --------------------------
	.section	.nv.info._ZN10layer_norm13ln_bwd_kernelINS_13Kernel_traitsI6__halfffffjLj2560ELj1ELj1ELj4ELj16ENS_18Kernel_traits_baseILj2560ES2_ffffjLj128EEEEELb0ELb1ELb0ELb0EEEvNS_9BwdParamsE,"",@"SHT_CUDA_INFO"
	.sectionflags	@""
	.align	4


	//----- nvinfo : EIATTR_CUDA_API_VERSION
	.align		4
        /*0000*/ 	.byte	0x04, 0x37
        /*0002*/ 	.short	(.L_4111 - .L_4110)
.L_4110:
        /*0004*/ 	.word	0x00000082


	//----- nvinfo : EIATTR_KPARAM_INFO
	.align		4
.L_4111:
        /*0008*/ 	.byte	0x04, 0x17
        /*000a*/ 	.short	(.L_4113 - .L_4112)
.L_4112:
        /*000c*/ 	.word	0x00000000
        /*0010*/ 	.short	0x0000
        /*0012*/ 	.short	0x0000
        /*0014*/ 	.byte	0x00, 0xf0, 0xa1, 0x04


	//----- nvinfo : EIATTR_SPARSE_MMA_MASK
	.align		4
.L_4113:
        /*0018*/ 	.byte	0x03, 0x50
        /*001a*/ 	.short	0x0000


	//----- nvinfo : EIATTR_MAXREG_COUNT
	.align		4
        /*001c*/ 	.byte	0x03, 0x1b
        /*001e*/ 	.short	0x00ff


	//----- nvinfo : EIATTR_NUM_BARRIERS
	.align		4
        /*0020*/ 	.byte	0x02, 0x4c
        /*0022*/ 	.byte	0x01
	.zero		1


	//----- nvinfo : EIATTR_MERCURY_ISA_VERSION
	.align		4
        /*0024*/ 	.byte	0x03, 0x5f
        /*0026*/ 	.short	0x0101


	//----- nvinfo : EIATTR_COOP_GROUP_MASK_REGIDS
	.align		4
        /*0028*/ 	.byte	0x04, 0x29
        /*002a*/ 	.short	(.L_4115 - .L_4114)


	//   ....[0]....
.L_4114:
        /*002c*/ 	.word	0xffffffff


	//   ....[1]....
        /*0030*/ 	.word	0xffffffff


	//   ....[2]....
        /*0034*/ 	.word	0xffffffff


	//   ....[3]....
        /*0038*/ 	.word	0xffffffff


	//   ....[4]....
        /*003c*/ 	.word	0xffffffff


	//   ....[5]....
        /*0040*/ 	.word	0xffffffff


	//   ....[6]....
        /*0044*/ 	.word	0xffffffff


	//   ....[7]....
        /*0048*/ 	.word	0xffffffff


	//   ....[8]....
        /*004c*/ 	.word	0xffffffff


	//   ....[9]....
        /*0050*/ 	.word	0xffffffff


	//----- nvinfo : EIATTR_COOP_GROUP_INSTR_OFFSETS
	.align		4
.L_4115:
        /*0054*/ 	.byte	0x04, 0x28
        /*0056*/ 	.short	(.L_4117 - .L_4116)


	//   ....[0]....
.L_4116:
        /*0058*/ 	.word	0x00001bb0


	//   ....[1]....
        /*005c*/ 	.word	0x00001be0


	//   ....[2]....
        /*0060*/ 	.word	0x00001c10


	//   ....[3]....
        /*0064*/ 	.word	0x00001c20


	//   ....[4]....
        /*0068*/ 	.word	0x00001c50


	//   ....[5]....
        /*006c*/ 	.word	0x00001c60


	//   ....[6]....
        /*0070*/ 	.word	0x00001c90


	//   ....[7]....
        /*0074*/ 	.word	0x00001ca0


	//   ....[8]....
        /*0078*/ 	.word	0x00001cd0


	//   ....[9]....
        /*007c*/ 	.word	0x00001ce0


	//----- nvinfo : EIATTR_VRC_CTA_INIT_COUNT
	.align		4
.L_4117:
        /*0080*/ 	.byte	0x02, 0x4a
	.zero		1
	.zero		1


	//----- nvinfo : EIATTR_EXIT_INSTR_OFFSETS
	.align		4
        /*0084*/ 	.byte	0x04, 0x1c
        /*0086*/ 	.short	(.L_4119 - .L_4118)


	//   ....[0]....
.L_4118:
        /*0088*/ 	.word	0x00005090


	//   ....[1]....
        /*008c*/ 	.word	0x00005130


	//----- nvinfo : EIATTR_MAX_THREADS
	.align		4
.L_4119:
        /*0090*/ 	.byte	0x04, 0x05
        /*0092*/ 	.short	(.L_4121 - .L_4120)
.L_4120:
        /*0094*/ 	.word	0x00000080
        /*0098*/ 	.word	0x00000001
        /*009c*/ 	.word	0x00000001


	//----- nvinfo : EIATTR_CRS_STACK_SIZE
	.align		4
.L_4121:
        /*00a0*/ 	.byte	0x04, 0x1e
        /*00a2*/ 	.short	(.L_4123 - .L_4122)
.L_4122:
        /*00a4*/ 	.word	0x00000000


	//----- nvinfo : EIATTR_CBANK_PARAM_SIZE
	.align		4
.L_4123:
        /*00a8*/ 	.byte	0x03, 0x19
        /*00aa*/ 	.short	0x0128


	//----- nvinfo : EIATTR_PARAM_CBANK
	.align		4
        /*00ac*/ 	.byte	0x04, 0x0a
        /*00ae*/ 	.short	(.L_4125 - .L_4124)
	.align		4
.L_4124:
        /*00b0*/ 	.word	index@(.nv.constant0._ZN10layer_norm13ln_bwd_kernelINS_13Kernel_traitsI6__halfffffjLj2560ELj1ELj1ELj4ELj16ENS_18Kernel_traits_baseILj2560ES2_ffffjLj128EEEEELb0ELb1ELb0ELb0EEEvNS_9BwdParamsE)
        /*00b4*/ 	.short	0x0380
        /*00b6*/ 	.short	0x0128


	//----- nvinfo : EIATTR_SW_WAR
	.align		4
.L_4125:
        /*00b8*/ 	.byte	0x04, 0x36
        /*00ba*/ 	.short	(.L_4127 - .L_4126)
.L_4126:
        /*00bc*/ 	.word	0x00000008
.L_4127:


//--------------------- .nv.info._ZN10layer_norm13ln_bwd_kernelINS_13Kernel_traitsI6__halfffffjLj2560ELj1ELj1ELj4ELj16ENS_18Kernel_traits_baseILj2560ES2_ffffjLj128EEEEELb0ELb1ELb0ELb1EEEvNS_9BwdParamsE --------------------------
	.section	.nv.info._ZN10layer_norm13ln_bwd_kernelINS_13Kernel_traitsI6__halfffffjLj2560ELj1ELj1ELj4ELj16ENS_18Kernel_traits_baseILj2560ES2_ffffjLj128EEEEELb0ELb1ELb0ELb1EEEvNS_9BwdParamsE,"",@"SHT_CUDA_INFO"
	.sectionflags	@""
	.align	4


	//----- nvinfo : EIATTR_CUDA_API_VERSION
	.align		4
        /*0000*/ 	.byte	0x04, 0x37
        /*0002*/ 	.short	(.L_4129 - .L_4128)
.L_4128:
        /*0004*/ 	.word	0x00000082


	//----- nvinfo : EIATTR_KPARAM_INFO
	.align		4
.L_4129:
        /*0008*/ 	.byte	0x04, 0x17
        /*000a*/ 	.short	(.L_4131 - .L_4130)
.L_4130:
        /*000c*/ 	.word	0x00000000
        /*0010*/ 	.short	0x0000
        /*0012*/ 	.short	0x0000
        /*0014*/ 	.byte	0x00, 0xf0, 0xa1, 0x04


	//----- nvinfo : EIATTR_SPARSE_MMA_MASK
	.align		4
.L_4131:
        /*0018*/ 	.byte	0x03, 0x50
        /*001a*/ 	.short	0x0000


	//----- nvinfo : EIATTR_MAXREG_COUNT
	.align		4
        /*001c*/ 	.byte	0x03, 0x1b
        /*001e*/ 	.short	0x00ff


	//----- nvinfo : EIATTR_NUM_BARRIERS
	.align		4
        /*0020*/ 	.byte	0x02, 0x4c
        /*0022*/ 	.byte	0x01
	.zero		1


	//----- nvinfo : EIATTR_MERCURY_ISA_VERSION
	.align		4
        /*0024*/ 	.byte	0x03, 0x5f
        /*0026*/ 	.short	0x0101


	//----- nvinfo : EIATTR_COOP_GROUP_MASK_REGIDS
	.align		4
        /*0028*/ 	.byte	0x04, 0x29
        /*002a*/ 	.short	(.L_4133 - .L_4132)


	//   ....[0]....
.L_4132:
        /*002c*/ 	.word	0xffffffff


	//   ....[1]....
        /*0030*/ 	.word	0xffffffff


	//   ....[2]....
        /*0034*/ 	.word	0xffffffff


	//   ....[3]....
        /*0038*/ 	.word	0xffffffff


	//   ....[4]....
        /*003c*/ 	.word	0xffffffff


	//   ....[5]....
        /*0040*/ 	.word	0xffffffff


	//   ....[6]....
        /*0044*/ 	.word	0xffffffff


	//   ....[7]....
        /*0048*/ 	.word	0xffffffff


	//   ....[8]....
        /*004c*/ 	.word	0xffffffff


	//   ....[9]....
        /*0050*/ 	.word	0xffffffff


	//----- nvinfo : EIATTR_COOP_GROUP_INSTR_OFFSETS
	.align		4
.L_4133:
        /*0054*/ 	.byte	0x04, 0x28
        /*0056*/ 	.short	(.L_4135 - .L_4134)


	//   ....[0]....
.L_4134:
        /*0058*/ 	.word	0x000012d0


	//   ....[1]....
        /*005c*/ 	.word	0x000012e0


	//   ....[2]....
        /*0060*/ 	.word	0x00001310


	//   ....[3]....
        /*0064*/ 	.word	0x00001320


	//   ....[4]....
        /*0068*/ 	.word	0x00001350


	//   ....[5]....
        /*006c*/ 	.word	0x00001360


	//   ....[6]....
        /*0070*/ 	.word	0x00001390


	//   ....[7]....
        /*0074*/ 	.word	0x000013a0


	//   ....[8]....
        /*0078*/ 	.word	0x000013e0


	//   ....[9]....
        /*007c*/ 	.word	0x000013f0


	//----- nvinfo : EIATTR_VRC_CTA_INIT_COUNT
	.align		4
.L_4135:
        /*0080*/ 	.byte	0x02, 0x4a
	.zero		1
	.zero		1


	//----- nvinfo : EIATTR_EXIT_INSTR_OFFSETS
	.align		4
        /*0084*/ 	.byte	0x04, 0x1c
        /*0086*/ 	.short	(.L_4137 - .L_4136)


	//   ....[0]....
.L_4136:
        /*0088*/ 	.word	0x00004900


	//----- nvinfo : EIATTR_MAX_THREADS
	.align		4
.L_4137:
        /*008c*/ 	.byte	0x04, 0x05
        /*008e*/ 	.short	(.L_4139 - .L_4138)
.L_4138:
        /*0090*/ 	.word	0x00000080
        /*0094*/ 	.word	0x00000001
        /*0098*/ 	.word	0x00000001


	//----- nvinfo : EIATTR_CRS_STACK_SIZE
	.align		4
.L_4139:
        /*009c*/ 	.byte	0x04, 0x1e
        /*009e*/ 	.short	(.L_4141 - .L_4140)
.L_4140:
        /*00a0*/ 	.word	0x00000000


	//----- nvinfo : EIATTR_CBANK_PARAM_SIZE
	.align		4
.L_4141:
        /*00a4*/ 	.byte	0x03, 0x19
        /*00a6*/ 	.short	0x0128


	//----- nvinfo : EIATTR_PARAM_CBANK
	.align		4
        /*00a8*/ 	.byte	0x04, 0x0a
        /*00aa*/ 	.short	(.L_4143 - .L_4142)
	.align		4
.L_4142:
        /*00ac*/ 	.word	index@(.nv.constant0._ZN10layer_norm13ln_bwd_kernelINS_13Kernel_traitsI6__halfffffjLj2560ELj1ELj1ELj4ELj16ENS_18Kernel_traits_baseILj2560ES2_ffffjLj128EEEEELb0ELb1ELb0ELb1EEEvNS_9BwdParamsE)
        /*00b0*/ 	.short	0x0380
        /*00b2*/ 	.short	0x0128


	//----- nvinfo : EIATTR_SW_WAR
	.align		4
.L_4143:
        /*00b4*/ 	.byte	0x04, 0x36
        /*00b6*/ 	.short	(.L_4145 - .L_4144)
.L_4144:
        /*00b8*/ 	.word	0x00000008
.L_4145:


//--------------------- .nv.info._ZN10layer_norm13ln_bwd_kernelINS_13Kernel_traitsI6__halfffffjLj2560ELj1ELj1ELj4ELj16ENS_18Kernel_traits_baseILj2560ES2_ffffjLj128EEEEELb0ELb1ELb1ELb0EEEvNS_9BwdParamsE --------------------------
	.section	.nv.info._ZN10layer_norm13ln_bwd_kernelINS_13Kernel_traitsI6__halfffffjLj2560ELj1ELj1ELj4ELj16ENS_18Kernel_traits_baseILj2560ES2_ffffjLj128EEEEELb0ELb1ELb1ELb0EEEvNS_9BwdParamsE,"",@"SHT_CUDA_INFO"
	.sectionflags	@""
	.align	4


	//----- nvinfo : EIATTR_CUDA_API_VERSION
	.align		4
        /*0000*/ 	.byte	0x04, 0x37
        /*0002*/ 	.short	(.L_4147 - .L_4146)
.L_4146:
        /*0004*/ 	.word	0x00000082


	//----- nvinfo : EIATTR_KPARAM_INFO
	.align		4
.L_4147:
        /*0008*/ 	.byte	0x04, 0x17
        /*000a*/ 	.short	(.L_4149 - .L_4148)
.L_4148:
        /*000c*/ 	.word	0x00000000
        /*0010*/ 	.short	0x0000
        /*0012*/ 	.short	0x0000
        /*0014*/ 	.byte	0x00, 0xf0, 0xa1, 0x04


	//----- nvinfo : EIATTR_SPARSE_MMA_MASK
	.align		4
.L_4149:
        /*0018*/ 	.byte	0x03, 0x50
        /*001a*/ 	.short	0x0000


	//----- nvinfo : EIATTR_MAXREG_COUNT
	.align		4
        /*001c*/ 	.byte	0x03, 0x1b
        /*001e*/ 	.short	0x00ff


	//----- nvinfo : EIATTR_NUM_BARRIERS
	.align		4
        /*0020*/ 	.byte	0x02, 0x4c
        /*0022*/ 	.byte	0x01
	.zero		1


	//----- nvinfo : EIATTR_MERCURY_ISA_VERSION
	.align		4
        /*0024*/ 	.byte	0x03, 0x5f
        /*0026*/ 	.short	0x0101


	//----- nvinfo : EIATTR_COOP_GROUP_MASK_REGIDS
	.align		4
        /*0028*/ 	.byte	0x04, 0x29
        /*002a*/ 	.short	(.L_4151 - .L_4150)


	//   ....[0]....
.L_4150:
        /*002c*/ 	.word	0xffffffff


	//   ....[1]....
        /*0030*/ 	.word	0xffffffff


	//   ....[2]....
        /*0034*/ 	.word	0xffffffff


	//   ....[3]....
        /*0038*/ 	.word	0xffffffff


	//   ....[4]....
        /*003c*/ 	.word	0xffffffff


	//   ....[5]....
        /*0040*/ 	.word	0xffffffff


	//   ....[6]....
        /*0044*/ 	.word	0xffffffff


	//   ....[7]....
        /*0048*/ 	.word	0xffffffff


	//   ....[8]....
        /*004c*/ 	.word	0xffffffff


	//   ....[9]....
        /*0050*/ 	.word	0xffffffff


	//----- nvinfo : EIATTR_COOP_GROUP_INSTR_OFFSETS
	.align		4
.L_4151:
        /*0054*/ 	.byte	0x04, 0x28
        /*0056*/ 	.short	(.L_4153 - .L_4152)


	//   ....[0]....
.L_4152:
        /*0058*/ 	.word	0x00001ec0


	//   ....[1]....
        /*005c*/ 	.word	0x00001ef0


	//   ....[2]....
        /*0060*/ 	.word	0x00001f20


	//   ....[3]....
        /*0064*/ 	.word	0x00001f30


	//   ....[4]....
        /*0068*/ 	.word	0x00001f60


	//   ....[5]....
        /*006c*/ 	.word	0x00001f70


	//   ....[6]....
        /*0070*/ 	.word	0x00001fa0


	//   ....[7]....
        /*0074*/ 	.word	0x00001fb0


	//   ....[8]....
        /*0078*/ 	.word	0x00001fe0


	//   ....[9]....
        /*007c*/ 	.word	0x00001ff0


	//----- nvinfo : EIATTR_VRC_CTA_INIT_COUNT
	.align		4
.L_4153:
        /*0080*/ 	.byte	0x02, 0x4a
	.zero		1
	.zero		1


	//----- nvinfo : EIATTR_EXIT_INSTR_OFFSETS
	.align		4
        /*0084*/ 	.byte	0x04, 0x1c
        /*0086*/ 	.short	(.L_4155 - .L_4154)


	//   ....[0]....
.L_4154:
        /*0088*/ 	.word	0x00006470


	//   ....[1]....
        /*008c*/ 	.word	0x00006510


	//----- nvinfo : EIATTR_MAX_THREADS
	.align		4
.L_4155:
        /*0090*/ 	.byte	0x04, 0x05
        /*0092*/ 	.short	(.L_4157 - .L_4156)
.L_4156:
        /*0094*/ 	.word	0x00000080
        /*0098*/ 	.word	0x00000001
        /*009c*/ 	.word	0x00000001


	//----- nvinfo : EIATTR_CRS_STACK_SIZE
	.align		4
.L_4157:
        /*00a0*/ 	.byte	0x04, 0x1e
        /*00a2*/ 	.short	(.L_4159 - .L_4158)
.L_4158:
        /*00a4*/ 	.word	0x00000000


	//----- nvinfo : EIATTR_CBANK_PARAM_SIZE
	.align		4
.L_4159:
        /*00a8*/ 	.byte	0x03, 0x19
        /*00aa*/ 	.short	0x0128


	//----- nvinfo : EIATTR_PARAM_CBANK
	.align		4
        /*00ac*/ 	.byte	0x04, 0x0a
        /*00ae*/ 	.short	(.L_4161 - .L_4160)
	.align		4
.L_4160:
        /*00b0*/ 	.word	index@(.nv.constant0._ZN10layer_norm13ln_bwd_kernelINS_13Kernel_traitsI6__halfffffjLj2560ELj1ELj1ELj4ELj16ENS_18Kernel_traits_baseILj2560ES2_ffffjLj128EEEEELb0ELb1ELb1ELb0EEEvNS_9BwdParamsE)
        /*00b4*/ 	.short	0x0380
        /*00b6*/ 	.short	0x0128


	//----- nvinfo : EIATTR_SW_WAR
	.align		4
.L_4161:
        /*00b8*/ 	.byte	0x04, 0x36
        /*00ba*/ 	.short	(.L_4163 - .L_4162)
.L_4162:
        /*00bc*/ 	.word	0x00000008
.L_4163:


//--------------------- .nv.info._ZN10layer_norm13ln_bwd_kernelINS_13Kernel_traitsI6__halfffffjLj2560ELj1ELj1ELj4ELj16ENS_18Kernel_traits_baseILj2560ES2_ffffjLj128EEEEELb0ELb1ELb1ELb1EEEvNS_9BwdParamsE --------------------------
	.section	.nv.info._ZN10layer_norm13ln_bwd_kernelINS_13Kernel_traitsI6__halfffffjLj2560ELj1ELj1ELj4ELj16ENS_18Kernel_traits_baseILj2560ES2_ffffjLj128EEEEELb0ELb1ELb1ELb1EEEvNS_9BwdParamsE,"",@"SHT_CUDA_INFO"
	.sectionflags	@""
	.align	4


	//----- nvinfo : EIATTR_CUDA_API_VERSION
	.align		4
        /*0000*/ 	.byte	0x04, 0x37
        /*0002*/ 	.short	(.L_4165 - .L_4164)
.L_4164:
        /*0004*/ 	.word	0x00000082


	//----- nvinfo : EIATTR_KPARAM_INFO
	.align		4
.L_4165:
        /*0008*/ 	.byte	0x04, 0x17
        /*000a*/ 	.short	(.L_4167 - .L_4166)
.L_4166:
        /*000c*/ 	.word	0x00000000
        /*0010*/ 	.short	0x0000
        /*0012*/ 	.short	0x0000
        /*0014*/ 	.byte	0x00, 0xf0, 0xa1, 0x04


	//----- nvinfo : EIATTR_SPARSE_MMA_MASK
	.align		4
.L_4167:
        /*0018*/ 	.byte	0x03, 0x50
        /*001a*/ 	.short	0x0000


	//----- nvinfo : EIATTR_MAXREG_COUNT
	.align		4
        /*001c*/ 	.byte	0x03, 0x1b
        /*001e*/ 	.short	0x00ff


	//----- nvinfo : EIATTR_NUM_BARRIERS
	.align		4
        /*0020*/ 	.byte	0x02, 0x4c
        /*0022*/ 	.byte	0x01
	.zero		1


	//----- nvinfo : EIATTR_MERCURY_ISA_VERSION
	.align		4
        /*0024*/ 	.byte	0x03, 0x5f
        /*0026*/ 	.short	0x0101


	//----- nvinfo : EIATTR_COOP_GROUP_MASK_REGIDS
	.align		4
        /*0028*/ 	.byte	0x04, 0x29
        /*002a*/ 	.short	(.L_4169 - .L_4168)


	//   ....[0]....
.L_4168:
        /*002c*/ 	.word	0xffffffff


	//   ....[1]....
        /*0030*/ 	.word	0xffffffff


	//   ....[2]....
        /*0034*/ 	.word	0xffffffff


	//   ....[3]....
        /*0038*/ 	.word	0xffffffff


	//   ....[4]....
        /*003c*/ 	.word	0xffffffff


	//   ....[5]....
        /*0040*/ 	.word	0xffffffff


	//   ....[6]....
        /*0044*/ 	.word	0xffffffff


	//   ....[7]....
        /*0048*/ 	.word	0xffffffff


	//   ....[8]....
        /*004c*/ 	.word	0xffffffff


	//   ....[9]....
        /*0050*/ 	.word	0xffffffff


	//----- nvinfo : EIATTR_COOP_GROUP_INSTR_OFFSETS
	.align		4
.L_4169:
        /*0054*/ 	.byte	0x04, 0x28
        /*0056*/ 	.short	(.L_4171 - .L_4170)


	//   ....[0]....
.L_4170:
        /*0058*/ 	.word	0x000015f0


	//   ....[1]....
        /*005c*/ 	.word	0x00001630


	//   ....[2]....
        /*0060*/ 	.word	0x000016a0


	//   ....[3]....
        /*0064*/ 	.word	0x000016b0


	//   ....[4]....
        /*0068*/ 	.word	0x000016f0


	//   ....[5]....
        /*006c*/ 	.word	0x00001710


	//   ....[6]....
        /*0070*/ 	.word	0x00001740


	//   ....[7]....
        /*0074*/ 	.word	0x00001750


	//   ....[8]....
        /*0078*/ 	.word	0x00001790


	//   ....[9]....
        /*007c*/ 	.word	0x000017b0


	//----- nvinfo : EIATTR_VRC_CTA_INIT_COUNT
	.align		4
.L_4171:
        /*0080*/ 	.byte	0x02, 0x4a
	.zero		1
	.zero		1


	//----- nvinfo : EIATTR_EXIT_INSTR_OFFSETS
	.align		4
        /*0084*/ 	.byte	0x04, 0x1c
        /*0086*/ 	.short	(.L_4173 - .L_4172)


	//   ....[0]....
.L_4172:
        /*0088*/ 	.word	0x000056b0


	//----- nvinfo : EIATTR_MAX_THREADS
	.align		4
.L_4173:
        /*008c*/ 	.byte	0x04, 0x05
        /*008e*/ 	.short	(.L_4175 - .L_4174)
.L_4174:
        /*0090*/ 	.word	0x00000080
        /*0094*/ 	.word	0x00000001
        /*0098*/ 	.word	0x00000001


	//----- nvinfo : EIATTR_CRS_STACK_SIZE
	.align		4
.L_4175:
        /*009c*/ 	.byte	0x04, 0x1e
        /*009e*/ 	.short	(.L_4177 - .L_4176)
.L_4176:
        /*00a0*/ 	.word	0x00000000


	//----- nvinfo : EIATTR_CBANK_PARAM_SIZE
	.align		4
.L_4177:
        /*00a4*/ 	.byte	0x03, 0x19
        /*00a6*/ 	.short	0x0128


	//----- nvinfo : EIATTR_PARAM_CBANK
	.align		4
        /*00a8*/ 	.byte	0x04, 0x0a
        /*00aa*/ 	.short	(.L_4179 - .L_4178)
	.align		4
.L_4178:
        /*00ac*/ 	.word	index@(.nv.constant0._ZN10layer_norm13ln_bwd_kernelINS_13Kernel_traitsI6__halfffffjLj2560ELj1ELj1ELj4ELj16ENS_18Kernel_traits_baseILj2560ES2_ffffjLj128EEEEELb0ELb1ELb1ELb1EEEvNS_9BwdParamsE)
        /*00b0*/ 	.short	0x0380
        /*00b2*/ 	.short	0x0128


	//----- nvinfo : EIATTR_SW_WAR
	.align		4
.L_4179:
        /*00b4*/ 	.byte	0x04, 0x36
        /*00b6*/ 	.short	(.L_4181 - .L_4180)
.L_4180:
        /*00b8*/ 	.word	0x00000008
.L_4181:


//--------------------- .nv.info._ZN10layer_norm13ln_bwd_kernelINS_13Kernel_traitsI6__halfffffjLj2560ELj1ELj1ELj4ELj16ENS_18Kernel_traits_baseILj2560ES2_ffffjLj128EEEEELb1ELb0ELb0ELb0EEEvNS_9BwdParamsE --------------------------
	.section	.nv.info._ZN10layer_norm13ln_bwd_kernelINS_13Kernel_traitsI6__halfffffjLj2560ELj1ELj1ELj4ELj16ENS_18Kernel_traits_baseILj2560ES2_ffffjLj128EEEEELb1ELb0ELb0ELb0EEEvNS_9BwdParamsE,"",@"SHT_CUDA_INFO"
	.sectionflags	@""
	.align	4


	//----- nvinfo : EIATTR_CUDA_API_VERSION
	.align		4
        /*0000*/ 	.byte	0x04, 0x37
        /*0002*/ 	.short	(.L_4183 - .L_4182)
.L_4182:
        /*0004*/ 	.word	0x00000082


	//----- nvinfo : EIATTR_KPARAM_INFO
	.align		4
.L_4183:
        /*0008*/ 	.byte	0x04, 0x17
        /*000a*/ 	.short	(.L_4185 - .L_4184)
.L_4184:
        /*000c*/ 	.word	0x00000000
        /*0010*/ 	.short	0x0000
        /*0012*/ 	.short	0x0000
        /*0014*/ 	.byte	0x00, 0xf0, 0xa1, 0x04


	//----- nvinfo : EIATTR_SPARSE_MMA_MASK
	.align		4
.L_4185:
        /*0018*/ 	.byte	0x03, 0x50
        /*001a*/ 	.short	0x0000


	//----- nvinfo : EIATTR_MAXREG_COUNT
	.align		4
        /*001c*/ 	.byte	0x03, 0x1b
        /*001e*/ 	.short	0x00ff


	//----- nvinfo : EIATTR_NUM_BARRIERS
	.align		4
        /*0020*/ 	.byte	0x02, 0x4c
        /*0022*/ 	.byte	0x01
	.zero		1


	//----- nvinfo : EIATTR_MERCURY_ISA_VERSION
	.align		4
        /*0024*/ 	.byte	0x03, 0x5f
        /*0026*/ 	.short	0x0101


	//----- nvinfo : EIATTR_COOP_GROUP_MASK_REGIDS
	.align		4
        /*0028*/ 	.byte	0x04, 0x29
        /*002a*/ 	.short	(.L_4187 - .L_4186)


	//   ....[0]....
.L_4186:
        /*002c*/ 	.word	0xffffffff


	//   ....[1]....
        /*0030*/ 	.word	0xffffffff


	//   ....[2]....
        /*0034*/ 	.word	0xffffffff


	//   ....[3]....
        /*0038*/ 	.word	0xffffffff


	//   ....[4]....
        /*003c*/ 	.word	0xffffffff


	//   ....[5]....
        /*0040*/ 	.word	0xffffffff


	//   ....[6]....
        /*0044*/ 	.word	0xffffffff


	//   ....[7]....
        /*0048*/ 	.word	0xffffffff


	//   ....[8]....
        /*004c*/ 	.word	0xffffffff


	//   ....[9]....
        /*0050*/ 	.word	0xffffffff


	//----- nvinfo : EIATTR_COOP_GROUP_INSTR_OFFSETS
	.align		4
.L_4187:
        /*0054*/ 	.byte	0x04, 0x28
        /*0056*/ 	.short	(.L_4189 - .L_4188)


	//   ....[0]....
.L_4188:
        /*0058*/ 	.word	0x00001870


	//   ....[1]....
        /*005c*/ 	.word	0x000018a0


	//   ....[2]....
        /*0060*/ 	.word	0x000018d0


	//   ....[3]....
        /*0064*/ 	.word	0x000018e0


	//   ....[4]....
        /*0068*/ 	.word	0x00001910


	//   ....[5]....
        /*006c*/ 	.word	0x00001920


	//   ....[6]....
        /*0070*/ 	.word	0x00001950


	//   ....[7]....
        /*0074*/ 	.word	0x00001960


	//   ....[8]....
        /*0078*/ 	.word	0x00001990


	//   ....[9]....
        /*007c*/ 	.word	0x000019a0


	//----- nvinfo : EIATTR_VRC_CTA_INIT_COUNT
	.align		4
.L_4189:
        /*0080*/ 	.byte	0x02, 0x4a
	.zero		1
	.zero		1


	//----- nvinfo : EIATTR_EXIT_INSTR_OFFSETS
	.align		4
        /*0084*/ 	.byte	0x04, 0x1c
        /*0086*/ 	.short	(.L_4191 - .L_4190)


	//   ....[0]....
.L_4190:
        /*0088*/ 	.word	0x00004ac0


	//   ....[1]....
        /*008c*/ 	.word	0x00004b40


	//----- nvinfo : EIATTR_MAX_THREADS
	.align		4
.L_4191:
        /*0090*/ 	.byte	0x04, 0x05
        /*0092*/ 	.short	(.L_4193 - .L_4192)
.L_4192:
        /*0094*/ 	.word	0x00000080
        /*0098*/ 	.word	0x00000001
        /*009c*/ 	.word	0x00000001


	//----- nvinfo : EIATTR_CRS_STACK_SIZE
	.align		4
.L_4193:
        /*00a0*/ 	.byte	0x04, 0x1e
        /*00a2*/ 	.short	(.L_4195 - .L_4194)
.L_4194:
        /*00a4*/ 	.word	0x00000000


	//----- nvinfo : EIATTR_CBANK_PARAM_SIZE
	.align		4
.L_4195:
        /*00a8*/ 	.byte	0x03, 0x19
        /*00aa*/ 	.short	0x0128


	//----- nvinfo : EIATTR_PARAM_CBANK
	.align		4
        /*00ac*/ 	.byte	0x04, 0x0a
        /*00ae*/ 	.short	(.L_4197 - .L_4196)
	.align		4
.L_4196:
        /*00b0*/ 	.word	index@(.nv.constant0._ZN10layer_norm13ln_bwd_kernelINS_13Kernel_traitsI6__halfffffjLj2560ELj1ELj1ELj4ELj16ENS_18Kernel_traits_baseILj2560ES2_ffffjLj128EEEEELb1ELb0ELb0ELb0EEEvNS_9BwdParamsE)
        /*00b4*/ 	.short	0x0380
        /*00b6*/ 	.short	0x0128


	//----- nvinfo : EIATTR_SW_WAR
	.align		4
.L_4197:
        /*00b8*/ 	.byte	0x04, 0x36
        /*00ba*/ 	.short	(.L_4199 - .L_4198)
.L_4198:
        /*00bc*/ 	.word	0x00000008
.L_4199:


//--------------------- .nv.info._ZN10layer_norm13ln_bwd_kernelINS_13Kernel_traitsI6__halfffffjLj2560ELj1ELj1ELj4ELj16ENS_18Kernel_traits_baseILj2560ES2_ffffjLj128EEEEELb1ELb0ELb0ELb1EEEvNS_9BwdParamsE --------------------------
	.section	.nv.info._ZN10layer_norm13ln_bwd_kernelINS_13Kernel_traitsI6__halfffffjLj2560ELj1ELj1ELj4ELj16ENS_18Kernel_traits_baseILj2560ES2_ffffjLj128EEEEELb1ELb0ELb0ELb1EEEvNS_9BwdParamsE,"",@"SHT_CUDA_INFO"
	.sectionflags	@""
	.align	4


	//----- nvinfo : EIATTR_CUDA_API_VERSION
	.align		4
        /*0000*/ 	.byte	0x04, 0x37
        /*0002*/ 	.short	(.L_4201 - .L_4200)
.L_4200:
        /*0004*/ 	.word	0x00000082


	//----- nvinfo : EIATTR_KPARAM_INFO
	.align		4
.L_4201:
        /*0008*/ 	.byte	0x04, 0x17
        /*000a*/ 	.short	(.L_4203 - .L_4202)
.L_4202:
        /*000c*/ 	.word	0x00000000
        /*0010*/ 	.short	0x0000
        /*0012*/ 	.short	0x0000
        /*0014*/ 	.byte	0x00, 0xf0, 0xa1, 0x04


	//----- nvinfo : EIATTR_SPARSE_MMA_MASK
	.align		4
.L_4203:
        /*0018*/ 	.byte	0x03, 0x50
        /*001a*/ 	.short	0x0000


	//----- nvinfo : EIATTR_MAXREG_COUNT
	.align		4
        /*001c*/ 	.byte	0x03, 0x1b
        /*001e*/ 	.short	0x00ff


	//----- nvinfo : EIATTR_NUM_BARRIERS
	.align		4
        /*0020*/ 	.byte	0x02, 0x4c
        /*0022*/ 	.byte	0x01
	.zero		1


	//----- nvinfo : EIATTR_MERCURY_ISA_VERSION
	.align		4
        /*0024*/ 	.byte	0x03, 0x5f
        /*0026*/ 	.short	0x0101


	//----- nvinfo : EIATTR_COOP_GROUP_MASK_REGIDS
	.align		4
        /*0028*/ 	.byte	0x04, 0x29
        /*002a*/ 	.short	(.L_4205 - .L_4204)


	//   ....[0]....
.L_4204:
        /*002c*/ 	.word	0xffffffff


	//   ....[1]....
        /*0030*/ 	.word	0xffffffff


	//   ....[2]....
        /*0034*/ 	.word	0xffffffff


	//   ....[3]....
        /*0038*/ 	.word	0xffffffff


	//   ....[4]....
        /*003c*/ 	.word	0xffffffff


	//   ....[5]....
        /*0040*/ 	.word	0xffffffff


	//   ....[6]....
        /*0044*/ 	.word	0xffffffff


	//   ....[7]....
        /*0048*/ 	.word	0xffffffff


	//   ....[8]....
        /*004c*/ 	.word	0xffffffff


	//   ....[9]....
        /*0050*/ 	.word	0xffffffff


	//----- nvinfo : EIATTR_COOP_GROUP_INSTR_OFFSETS
	.align		4
.L_4205:
        /*0054*/ 	.byte	0x04, 0x28
        /*0056*/ 	.short	(.L_4207 - .L_4206)


	//   ....[0]....
.L_4206:
        /*0058*/ 	.word	0x00000ef0


	//   ....[1]....
        /*005c*/ 	.word	0x00000f00


	//   ....[2]....
        /*0060*/ 	.word	0x00000f30


	//   ....[3]....
        /*0064*/ 	.word	0x00000f40


	//   ....[4]....
        /*0068*/ 	.word	0x00000f70


	//   ....[5]....
        /*006c*/ 	.word	0x00000f80


	//   ....[6]....
        /*0070*/ 	.word	0x00000fc0


	//   ....[7]....
        /*0074*/ 	.word	0x00000fd0


	//   ....[8]....
        /*0078*/ 	.word	0x00001020


	//   ....[9]....
        /*007c*/ 	.word	0x00001030


	//----- nvinfo : EIATTR_VRC_CTA_INIT_COUNT
	.align		4
.L_4207:
        /*0080*/ 	.byte	0x02, 0x4a
	.zero		1
	.zero		1


	//----- nvinfo : EIATTR_EXIT_INSTR_OFFSETS
	.align		4
        /*0084*/ 	.byte	0x04, 0x1c
        /*0086*/ 	.short	(.L_4209 - .L_4208)


	//   ....[0]....
.L_4208:
        /*0088*/ 	.word	0x00004210


	//----- nvinfo : EIATTR_MAX_THREADS
	.align		4
.L_4209:
        /*008c*/ 	.byte	0x04, 0x05
        /*008e*/ 	.short	(.L_4211 - .L_4210)
.L_4210:
        /*0090*/ 	.word	0x00000080
        /*0094*/ 	.word	0x00000001
        /*0098*/ 	.word	0x00000001


	//----- nvinfo : EIATTR_CBANK_PARAM_SIZE
	.align		4
.L_4211:
        /*009c*/ 	.byte	0x03, 0x19
        /*009e*/ 	.short	0x0128


	//----- nvinfo : EIATTR_PARAM_CBANK
	.align		4
        /*00a0*/ 	.byte	0x04, 0x0a
        /*00a2*/ 	.short	(.L_4213 - .L_4212)
	.align		4
.L_4212:
        /*00a4*/ 	.word	index@(.nv.constant0._ZN10layer_norm13ln_bwd_kernelINS_13Kernel_traitsI6__halfffffjLj2560ELj1ELj1ELj4ELj16ENS_18Kernel_traits_baseILj2560ES2_ffffjLj128EEEEELb1ELb0ELb0ELb1EEEvNS_9BwdParamsE)
        /*00a8*/ 	.short	0x0380
        /*00aa*/ 	.short	0x0128


	//----- nvinfo : EIATTR_SW_WAR
	.align		4
.L_4213:
        /*00ac*/ 	.byte	0x04, 0x36
        /*00ae*/ 	.short	(.L_4215 - .L_4214)
.L_4214:
        /*00b0*/ 	.word	0x00000008
.L_4215:


//--------------------- .nv.info._ZN10layer_norm22ln_bwd_finalize_kernelINS_22Kernel_traits_finalizeILj2560E6__halfffffjLb0ELj1024ELj4ENS_18Kernel_traits_baseILj2560ES2_ffffjLj1024EEEEELb0ELb0EEEvNS_9BwdParamsE --------------------------
	.section	.nv.info._ZN10layer_norm22ln_bwd_finalize_kernelINS_22Kernel_traits_finalizeILj2560E6__halfffffjLb0ELj1024ELj4ENS_18Kernel_traits_baseILj2560ES2_ffffjLj1024EEEEELb0ELb0EEEvNS_9BwdParamsE,"",@"SHT_CUDA_INFO"
	.sectionflags	@""
	.align	4


	//----- nvinfo : EIATTR_CUDA_API_VERSION
	.align		4
        /*0000*/ 	.byte	0x04, 0x37
        /*0002*/ 	.short	(.L_4217 - .L_4216)
.L_4216:
        /*0004*/ 	.word	0x00000082


	//----- nvinfo : EIATTR_KPARAM_INFO
	.align		4
.L_4217:
        /*0008*/ 	.byte	0x04, 0x17
        /*000a*/ 	.short	(.L_4219 - .L_4218)
.L_4218:
        /*000c*/ 	.word	0x00000000
        /*0010*/ 	.short	0x0000
        /*0012*/ 	.short	0x0000
        /*0014*/ 	.byte	0x00, 0xf0, 0xa1, 0x04


	//----- nvinfo : EIATTR_SPARSE_MMA_MASK
	.align		4
.L_4219:
        /*0018*/ 	.byte	0x03, 0x50
        /*001a*/ 	.short	0x0000


	//----- nvinfo : EIATTR_MAXREG_COUNT
	.align		4
        /*001c*/ 	.byte	0x03, 0x1b
        /*001e*/ 	.short	0x0040


	//----- nvinfo : EIATTR_NUM_BARRIERS
	.align		4
        /*0020*/ 	.byte	0x02, 0x4c
        /*0022*/ 	.byte	0x01
	.zero		1


	//----- nvinfo : EIATTR_MERCURY_ISA_VERSION
	.align		4
        /*0024*/ 	.byte	0x03, 0x5f
        /*0026*/ 	.short	0x0101


	//----- nvinfo : EIATTR_COOP_GROUP_MASK_REGIDS
	.align		4
        /*0028*/ 	.byte	0x04, 0x29
        /*002a*/ 	.short	(.L_4221 - .L_4220)


	//   ....[0]....
.L_4220:
        /*002c*/ 	.word	0xffffffff


	//   ....[1]....
        /*0030*/ 	.word	0xffffffff


	//   ....[2]....
        /*0034*/ 	.word	0xffffffff


	//   ....[3]....
        /*0038*/ 	.word	0xffffffff


	//   ....[4]....
        /*003c*/ 	.word	0xffffffff


	//   ....[5]....
        /*0040*/ 	.word	0xffffffff


	//   ....[6]....
        /*0044*/ 	.word	0xffffffff


	//   ....[7]....
        /*0048*/ 	.word	0xffffffff


	//   ....[8]....
        /*004c*/ 	.word	0xffffffff


	//   ....[9]....
        /*0050*/ 	.word	0xffffffff


	//----- nvinfo : EIATTR_COOP_GROUP_INSTR_OFFSETS
	.align		4
.L_4221:
        /*0054*/ 	.byte	0x04, 0x28
        /*0056*/ 	.short	(.L_4223 - .L_4222)


	//   ....[0]....
.L_4222:
        /*0058*/ 	.word	0x000015e0


	//   ....[1]....
        /*005c*/ 	.word	0x000015f0


	//   ....[2]....
        /*0060*/ 	.word	0x00001620


	//   ....[3]....
        /*0064*/ 	.word	0x00001630


	//   ....[4]....
        /*0068*/ 	.word	0x00001660


	//   ....[5]....
        /*006c*/ 	.word	0x00001670


	//   ....[6]....
        /*0070*/ 	.word	0x000016b0


	//   ....[7]....
        /*0074*/ 	.word	0x000016e0


	//   ....[8]....
        /*0078*/ 	.word	0x00001710


	//   ....[9]....
        /*007c*/ 	.word	0x00001720


	//----- nvinfo : EIATTR_VRC_CTA_INIT_COUNT
	.align		4
.L_4223:
        /*0080*/ 	.byte	0x02, 0x4a
	.zero		1
	.zero		1


	//----- nvinfo : EIATTR_EXIT_INSTR_OFFSETS
	.align		4
        /*0084*/ 	.byte	0x04, 0x1c
        /*0086*/ 	.short	(.L_4225 - .L_4224)


	//   ....[0]....
.L_4224:
        /*0088*/ 	.word	0x00000060


	//   ....[1]....
        /*008c*/ 	.word	0x00001780


	//   ....[2]....
        /*0090*/ 	.word	0x000017b0


	//   ....[3]....
        /*0094*/ 	.word	0x00001870


	//----- nvinfo : EIATTR_MAX_THREADS
	.align		4
.L_4225:
        /*0098*/ 	.byte	0x04, 0x05
        /*009a*/ 	.short	(.L_4227 - .L_4226)
.L_4226:
        /*009c*/ 	.word	0x00000400
        /*00a0*/ 	.word	0x00000001
        /*00a4*/ 	.word	0x00000001


	//----- nvinfo : EIATTR_CRS_STACK_SIZE
	.align		4
.L_4227:
        /*00a8*/ 	.byte	0x04, 0x1e
        /*00aa*/ 	.short	(.L_4229 - .L_4228)
.L_4228:
        /*00ac*/ 	.word	0x00000000


	//----- nvinfo : EIATTR_CBANK_PARAM_SIZE
	.align		4
.L_4229:
        /*00b0*/ 	.byte	0x03, 0x19
        /*00b2*/ 	.short	0x0128


	//----- nvinfo : EIATTR_PARAM_CBANK
	.align		4
        /*00b4*/ 	.byte	0x04, 0x0a
        /*00b6*/ 	.short	(.L_4231 - .L_4230)
	.align		4
.L_4230:
        /*00b8*/ 	.word	index@(.nv.constant0._ZN10layer_norm22ln_bwd_finalize_kernelINS_22Kernel_traits_finalizeILj2560E6__halfffffjLb0ELj1024ELj4ENS_18Kernel_traits_baseILj2560ES2_ffffjLj1024EEEEELb0ELb0EEEvNS_9BwdParamsE)
        /*00bc*/ 	.short	0x0380
        /*00be*/ 	.short	0x0128


	//----- nvinfo : EIATTR_SW_WAR
	.align		4
.L_4231:
        /*00c0*/ 	.byte	0x04, 0x36
        /*00c2*/ 	.short	(.L_4233 - .L_4232)
.L_4232:
        /*00c4*/ 	.word	0x00000008
.L_4233:


//--------------------- .nv.info._ZN10layer_norm13ln_bwd_kernelINS_13Kernel_traitsI6__halfffffjLj2560ELj1ELj1ELj4ELj16ENS_18Kernel_traits_baseILj2560ES2_ffffjLj128EEEEELb1ELb0ELb1ELb0EEEvNS_9BwdParamsE --------------------------
	.section	.nv.info._ZN10layer_norm13ln_bwd_kernelINS_13Kernel_traitsI6__halfffffjLj2560ELj1ELj1ELj4ELj16ENS_18Kernel_traits_baseILj2560ES2_ffffjLj128EEEEELb1ELb0ELb1ELb0EEEvNS_9BwdParamsE,"",@"SHT_CUDA_INFO"
	.sectionflags	@""
	.align	4


	//----- nvinfo : EIATTR_CUDA_API_VERSION
	.align		4
        /*0000*/ 	.byte	0x04, 0x37
        /*0002*/ 	.short	(.L_4235 - .L_4234)
.L_4234:
        /*0004*/ 	.word	0x00000082


	//----- nvinfo : EIATTR_KPARAM_INFO
	.align		4
.L_4235:
        /*0008*/ 	.byte	0x04, 0x17
        /*000a*/ 	.short	(.L_4237 - .L_4236)
.L_4236:
        /*000c*/ 	.word	0x00000000
        /*0010*/ 	.short	0x0000
        /*0012*/ 	.short	0x0000
        /*0014*/ 	.byte	0x00, 0xf0, 0xa1, 0x04


	//----- nvinfo : EIATTR_SPARSE_MMA_MASK
	.align		4
.L_4237:
        /*0018*/ 	.byte	0x03, 0x50
        /*001a*/ 	.short	0x0000


	//----- nvinfo : EIATTR_MAXREG_COUNT
	.align		4
        /*001c*/ 	.byte	0x03, 0x1b
        /*001e*/ 	.short	0x00ff


	//----- nvinfo : EIATTR_NUM_BARRIERS
	.align		4
        /*0020*/ 	.byte	0x02, 0x4c
        /*0022*/ 	.byte	0x01
	.zero		1


	//----- nvinfo : EIATTR_MERCURY_ISA_VERSION
	.align		4
        /*0024*/ 	.byte	0x03, 0x5f
        /*0026*/ 	.short	0x0101


	//----- nvinfo : EIATTR_COOP_GROUP_MASK_REGIDS
	.align		4
        /*0028*/ 	.byte	0x04, 0x29
        /*002a*/ 	.short	(.L_4239 - .L_4238)


	//   ....[0]....
.L_4238:
        /*002c*/ 	.word	0xffffffff


	//   ....[1]....
        /*0030*/ 	.word	0xffffffff


	//   ....[2]....
        /*0034*/ 	.word	0xffffffff


	//   ....[3]....
        /*0038*/ 	.word	0xffffffff


	//   ....[4]....
        /*003c*/ 	.word	0xffffffff


	//   ....[5]....
        /*0040*/ 	.word	0xffffffff


	//   ....[6]....
        /*0044*/ 	.word	0xffffffff


	//   ....[7]....
        /*0048*/ 	.word	0xffffffff


	//   ....[8]....
        /*004c*/ 	.word	0xffffffff


	//   ....[9]....
        /*0050*/ 	.word	0xffffffff


	//----- nvinfo : EIATTR_COOP_GROUP_INSTR_OFFSETS
	.align		4
.L_4239:
        /*0054*/ 	.byte	0x04, 0x28
        /*0056*/ 	.short	(.L_4241 - .L_4240)


	//   ....[0]....
.L_4240:
        /*0058*/ 	.word	0x00002000


	//   ....[1]....
        /*005c*/ 	.word	0x00002020


	//   ....[2]....
        /*0060*/ 	.word	0x00002060


	//   ....[3]....
        /*0064*/ 	.word	0x00002070


	//   ....[4]....
        /*0068*/ 	.word	0x000020b0


	//   ....[5]....
        /*006c*/ 	.word	0x000020c0


	//   ....[6]....
        /*0070*/ 	.word	0x000020f0


	//   ....[7]....
        /*0074*/ 	.word	0x00002100


	//   ....[8]....
        /*0078*/ 	.word	0x00002130


	//   ....[9]....
        /*007c*/ 	.word	0x00002140


	//----- nvinfo : EIATTR_VRC_CTA_INIT_COUNT
	.align		4
.L_4241:
        /*0080*/ 	.byte	0x02, 0x4a
	.zero		1
	.zero		1


	//----- nvinfo : EIATTR_EXIT_INSTR_OFFSETS
	.align		4
        /*0084*/ 	.byte	0x04, 0x1c
        /*0086*/ 	.short	(.L_4243 - .L_4242)


	//   ....[0]....
.L_4242:
        /*0088*/ 	.word	0x000064c0


	//   ....[1]....
        /*008c*/ 	.word	0x00006540


	//----- nvinfo : EIATTR_MAX_THREADS
	.align		4
.L_4243:
        /*0090*/ 	.byte	0x04, 0x05
        /*0092*/ 	.short	(.L_4245 - .L_4244)
.L_4244:
        /*0094*/ 	.word	0x00000080
        /*0098*/ 	.word	0x00000001
        /*009c*/ 	.word	0x00000001


	//----- nvinfo : EIATTR_CRS_STACK_SIZE
	.align		4
.L_4245:
        /*00a0*/ 	.byte	0x04, 0x1e
        /*00a2*/ 	.short	(.L_4247 - .L_4246)
.L_4246:
        /*00a4*/ 	.word	0x00000000


	//----- nvinfo : EIATTR_CBANK_PARAM_SIZE
	.align		4
.L_4247:
        /*00a8*/ 	.byte	0x03, 0x19
        /*00aa*/ 	.short	0x0128


	//----- nvinfo : EIATTR_PARAM_CBANK
	.align		4
        /*00ac*/ 	.byte	0x04, 0x0a
        /*00ae*/ 	.short	(.L_4249 - .L_4248)
	.align		4
.L_4248:
        /*00b0*/ 	.word	index@(.nv.constant0._ZN10layer_norm13ln_bwd_kernelINS_13Kernel_traitsI6__halfffffjLj2560ELj1ELj1ELj4ELj16ENS_18Kernel_traits_baseILj2560ES2_ffffjLj128EEEEELb1ELb0ELb1ELb0EEEvNS_9BwdParamsE)
        /*00b4*/ 	.short	0x0380
        /*00b6*/ 	.short	0x0128


	//----- nvinfo : EIATTR_SW_WAR
	.align		4
.L_4249:
        /*00b8*/ 	.byte	0x04, 0x36
        /*00ba*/ 	.short	(.L_4251 - .L_4250)
.L_4250:
        /*00bc*/ 	.word	0x00000008
.L_4251:


//--------------------- .nv.info._ZN10layer_norm22ln_bwd_finalize_kernelINS_22Kernel_traits_finalizeILj2560E6__halfffffjLb0ELj1024ELj4ENS_18Kernel_traits_baseILj2560ES2_ffffjLj1024EEEEELb0ELb1EEEvNS_9BwdParamsE --------------------------
	.section	.nv.info._ZN10layer_norm22ln_bwd_finalize_kernelINS_22Kernel_traits_finalizeILj2560E6__halfffffjLb0ELj1024ELj4ENS_18Kernel_traits_baseILj2560ES2_ffffjLj1024EEEEELb0ELb1EEEvNS_9BwdParamsE,"",@"SHT_CUDA_INFO"
	.sectionflags	@""
	.align	4


	//----- nvinfo : EIATTR_CUDA_API_VERSION
	.align		4
        /*0000*/ 	.byte	0x04, 0x37
        /*0002*/ 	.short	(.L_4253 - .L_4252)
.L_4252:
        /*0004*/ 	.word	0x00000082


	//----- nvinfo : EIATTR_KPARAM_INFO
	.align		4
.L_4253:
        /*0008*/ 	.byte	0x04, 0x17
        /*000a*/ 	.short	(.L_4255 - .L_4254)
.L_4254:
        /*000c*/ 	.word	0x00000000
        /*0010*/ 	.short	0x0000
        /*0012*/ 	.short	0x0000
        /*0014*/ 	.byte	0x00, 0xf0, 0xa1, 0x04


	//----- nvinfo : EIATTR_SPARSE_MMA_MASK
	.align		4
.L_4255:
        /*0018*/ 	.byte	0x03, 0x50
        /*001a*/ 	.short	0x0000


	//----- nvinfo : EIATTR_MAXREG_COUNT
	.align		4
        /*001c*/ 	.byte	0x03, 0x1b
        /*001e*/ 	.short	0x0040


	//----- nvinfo : EIATTR_NUM_BARRIERS
	.align		4
        /*0020*/ 	.byte	0x02, 0x4c
        /*0022*/ 	.byte	0x01
	.zero		1


	//----- nvinfo : EIATTR_MERCURY_ISA_VERSION
	.align		4
        /*0024*/ 	.byte	0x03, 0x5f
        /*0026*/ 	.short	0x0101


	//----- nvinfo : EIATTR_COOP_GROUP_MASK_REGIDS
	.align		4
        /*0028*/ 	.byte	0x04, 0x29
        /*002a*/ 	.short	(.L_4257 - .L_4256)


	//   ....[0]....
.L_4256:
        /*002c*/ 	.word	0xffffffff


	//   ....[1]....
        /*0030*/ 	.word	0xffffffff


	//   ....[2]....
        /*0034*/ 	.word	0xffffffff


	//   ....[3]....
        /*0038*/ 	.word	0xffffffff


	//   ....[4]....
        /*003c*/ 	.word	0xffffffff


	//   ....[5]....
        /*0040*/ 	.word	0xffffffff


	//   ....[6]....
        /*0044*/ 	.word	0xffffffff


	//   ....[7]....
        /*0048*/ 	.word	0xffffffff


	//   ....[8]....
        /*004c*/ 	.word	0xffffffff


	//   ....[9]....
        /*0050*/ 	.word	0xffffffff


	//----- nvinfo : EIATTR_COOP_GROUP_INSTR_OFFSETS
	.align		4
.L_4257:
        /*0054*/ 	.byte	0x04, 0x28
        /*0056*/ 	.short	(.L_4259 - .L_4258)


	//   ....[0]....
.L_4258:
        /*0058*/ 	.word	0x00001630


	//   ....[1]....
        /*005c*/ 	.word	0x00001640


	//   ....[2]....
        /*0060*/ 	.word	0x00001670


	//   ....[3]....
        /*0064*/ 	.word	0x00001680


	//   ....[4]....
        /*0068*/ 	.word	0x000016b0


	//   ....[5]....
        /*006c*/ 	.word	0x000016d0


	//   ....[6]....
        /*0070*/ 	.word	0x00001700


	//   ....[7]....
        /*0074*/ 	.word	0x00001710


	//   ....[8]....
        /*0078*/ 	.word	0x00001740


	//   ....[9]....
        /*007c*/ 	.word	0x00001750


	//----- nvinfo : EIATTR_VRC_CTA_INIT_COUNT
	.align		4
.L_4259:
        /*0080*/ 	.byte	0x02, 0x4a
	.zero		1
	.zero		1


	//----- nvinfo : EIATTR_EXIT_INSTR_OFFSETS
	.align		4
        /*0084*/ 	.byte	0x04, 0x1c
        /*0086*/ 	.short	(.L_4261 - .L_4260)


	//   ....[0]....
.L_4260:
        /*0088*/ 	.word	0x00000070


	//   ....[1]....
        /*008c*/ 	.word	0x000017b0


	//   ....[2]....
        /*0090*/ 	.word	0x00001880


	//----- nvinfo : EIATTR_MAX_THREADS
	.align		4
.L_4261:
        /*0094*/ 	.byte	0x04, 0x05
        /*0096*/ 	.short	(.L_4263 - .L_4262)
.L_4262:
        /*0098*/ 	.word	0x00000400
        /*009c*/ 	.word	0x00000001
        /*00a0*/ 	.word	0x00000001


	//----- nvinfo : EIATTR_CRS_STACK_SIZE
	.align		4
.L_4263:
        /*00a4*/ 	.byte	0x04, 0x1e
        /*00a6*/ 	.short	(.L_4265 - .L_4264)
.L_4264:
        /*00a8*/ 	.word	0x00000000


	//----- nvinfo : EIATTR_CBANK_PARAM_SIZE
	.align		4
.L_4265:
        /*00ac*/ 	.byte	0x03, 0x19
        /*00ae*/ 	.short	0x0128


	//----- nvinfo : EIATTR_PARAM_CBANK
	.align		4
        /*00b0*/ 	.byte	0x04, 0x0a
        /*00b2*/ 	.short	(.L_4267 - .L_4266)
	.align		4
.L_4266:
        /*00b4*/ 	.word	index@(.nv.constant0._ZN10layer_norm22ln_bwd_finalize_kernelINS_22Kernel_traits_finalizeILj2560E6__halfffffjLb0ELj1024ELj4ENS_18Kernel_traits_baseILj2560ES2_ffffjLj1024EEEEELb0ELb1EEEvNS_9BwdParamsE)
        /*00b8*/ 	.short	0x0380
        /*00ba*/ 	.short	0x0128


	//----- nvinfo : EIATTR_SW_WAR
	.align		4
.L_4267:
        /*00bc*/ 	.byte	0x04, 0x36
        /*00be*/ 	.short	(.L_4269 - .L_4268)
.L_4268:
        /*00c0*/ 	.word	0x00000008
.L_4269:


//--------------------- .nv.info._ZN10layer_norm13ln_bwd_kernelINS_13Kernel_traitsI6__halfffffjLj2560ELj1ELj1ELj4ELj16ENS_18Kernel_traits_baseILj2560ES2_ffffjLj128EEEEELb1ELb0ELb1ELb1EEEvNS_9BwdParamsE --------------------------
	.section	.nv.info._ZN10layer_norm13ln_bwd_kernelINS_13Kernel_traitsI6__halfffffjLj2560ELj1ELj1ELj4ELj16ENS_18Kernel_traits_baseILj2560ES2_ffffjLj128EEEEELb1ELb0ELb1ELb1EEEvNS_9BwdParamsE,"",@"SHT_CUDA_INFO"
	.sectionflags	@""
	.align	4


	//----- nvinfo : EIATTR_CUDA_API_VERSION
	.align		4
        /*0000*/ 	.byte	0x04, 0x37
        /*0002*/ 	.short	(.L_4271 - .L_4270)
.L_4270:
        /*0004*/ 	.word	0x00000082


	//----- nvinfo : EIATTR_KPARAM_INFO
	.align		4
.L_4271:
        /*0008*/ 	.byte	0x04, 0x17
        /*000a*/ 	.short	(.L_4273 - .L_4272)
.L_4272:
        /*000c*/ 	.word	0x00000000
        /*0010*/ 	.short	0x0000
        /*0012*/ 	.short	0x0000
        /*0014*/ 	.byte	0x00, 0xf0, 0xa1, 0x04


	//----- nvinfo : EIATTR_SPARSE_MMA_MASK
	.align		4
.L_4273:
        /*0018*/ 	.byte	0x03, 0x50
        /*001a*/ 	.short	0x0000


	//----- nvinfo : EIATTR_MAXREG_COUNT
	.align		4
        /*001c*/ 	.byte	0x03, 0x1b
        /*001e*/ 	.short	0x00ff


	//----- nvinfo : EIATTR_NUM_BARRIERS
	.align		4
        /*0020*/ 	.byte	0x02, 0x4c
        /*0022*/ 	.byte	0x01
	.zero		1


	//----- nvinfo : EIATTR_MERCURY_ISA_VERSION
	.align		4
        /*0024*/ 	.byte	0x03, 0x5f
        /*0026*/ 	.short	0x0101


	//----- nvinfo : EIATTR_COOP_GROUP_MASK_REGIDS
	.align		4
        /*0028*/ 	.byte	0x04, 0x29
        /*002a*/ 	.short	(.L_4275 - .L_4274)


	//   ....[0]....
.L_4274:
        /*002c*/ 	.word	0xffffffff


	//   ....[1]....
        /*0030*/ 	.word	0xffffffff


	//   ....[2]....
        /*0034*/ 	.word	0xffffffff


	//   ....[3]....
        /*0038*/ 	.word	0xffffffff


	//   ....[4]....
        /*003c*/ 	.word	0xffffffff


	//   ....[5]....
        /*0040*/ 	.word	0xffffffff


	//   ....[6]....
        /*0044*/ 	.word	0xffffffff


	//   ....[7]....
        /*0048*/ 	.word	0xffffffff


	//   ....[8]....
        /*004c*/ 	.word	0xffffffff


	//   ....[9]....
        /*0050*/ 	.word	0xffffffff


	//----- nvinfo : EIATTR_COOP_GROUP_INSTR_OFFSETS
	.align		4
.L_4275:
        /*0054*/ 	.byte	0x04, 0x28
        /*0056*/ 	.short	(.L_4277 - .L_4276)


	//   ....[0]....
.L_4276:
        /*0058*/ 	.word	0x000017b0


	//   ....[1]....
        /*005c*/ 	.word	0x000017e0


	//   ....[2]....
        /*0060*/ 	.word	0x00001810


	//   ....[3]....
        /*0064*/ 	.word	0x00001820


	//   ....[4]....
        /*0068*/ 	.word	0x00001850


	//   ....[5]....
        /*006c*/ 	.word	0x00001860


	//   ....[6]....
        /*0070*/ 	.word	0x00001890


	//   ....[7]....
        /*0074*/ 	.word	0x000018a0


	//   ....[8]....
        /*0078*/ 	.word	0x000018d0


	//   ....[9]....
        /*007c*/ 	.word	0x000018e0


	//----- nvinfo : EIATTR_VRC_CTA_INIT_COUNT
	.align		4
.L_4277:
        /*0080*/ 	.byte	0x02, 0x4a
	.zero		1
	.zero		1


	//----- nvinfo : EIATTR_EXIT_INSTR_OFFSETS
	.align		4
        /*0084*/ 	.byte	0x04, 0x1c
        /*0086*/ 	.short	(.L_4279 - .L_4278)


	//   ....[0]....
.L_4278:
        /*0088*/ 	.word	0x000050e0


	//----- nvinfo : EIATTR_MAX_THREADS
	.align		4
.L_4279:
        /*008c*/ 	.byte	0x04, 0x05
        /*008e*/ 	.short	(.L_4281 - .L_4280)
.L_4280:
        /*0090*/ 	.word	0x00000080
        /*0094*/ 	.word	0x00000001
        /*0098*/ 	.word	0x00000001


	//----- nvinfo : EIATTR_CRS_STACK_SIZE
	.align		4
.L_4281:
        /*009c*/ 	.byte	0x04, 0x1e
        /*009e*/ 	.short	(.L_4283 - .L_4282)
.L_4282:
        /*00a0*/ 	.word	0x00000000


	//----- nvinfo : EIATTR_CBANK_PARAM_SIZE
	.align		4
.L_4283:
        /*00a4*/ 	.byte	0x03, 0x19
        /*00a6*/ 	.short	0x0128


	//----- nvinfo : EIATTR_PARAM_CBANK
	.align		4
        /*00a8*/ 	.byte	0x04, 0x0a
        /*00aa*/ 	.short	(.L_4285 - .L_4284)
	.align		4
.L_4284:
        /*00ac*/ 	.word	index@(.nv.constant0._ZN10layer_norm13ln_bwd_kernelINS_13Kernel_traitsI6__halfffffjLj2560ELj1ELj1ELj4ELj16ENS_18Kernel_traits_baseILj2560ES2_ffffjLj128EEEEELb1ELb0ELb1ELb1EEEvNS_9BwdParamsE)
        /*00b0*/ 	.short	0x0380
        /*00b2*/ 	.short	0x0128


	//----- nvinfo : EIATTR_SW_WAR
	.align		4
.L_4285:
        /*00b4*/ 	.byte	0x04, 0x36
        /*00b6*/ 	.short	(.L_4287 - .L_4286)
.L_4286:
        /*00b8*/ 	.word	0x00000008
.L_4287:


//--------------------- .nv.info._ZN10layer_norm13ln_bwd_kernelINS_13Kernel_traitsI6__halfffffjLj2560ELj1ELj1ELj4ELj16ENS_18Kernel_traits_baseILj2560ES2_ffffjLj128EEEEELb1ELb1ELb0ELb0EEEvNS_9BwdParamsE --------------------------
	.section	.nv.info._ZN10layer_norm13ln_bwd_kernelINS_13Kernel_traitsI6__halfffffjLj2560ELj1ELj1ELj4ELj16ENS_18Kernel_traits_baseILj2560ES2_ffffjLj128EEEEELb1ELb1ELb0ELb0EEEvNS_9BwdParamsE,"",@"SHT_CUDA_INFO"
	.sectionflags	@""
	.align	4


	//----- nvinfo : EIATTR_CUDA_API_VERSION
	.align		4
        /*0000*/ 	.byte	0x04, 0x37
        /*0002*/ 	.short	(.L_4289 - .L_4288)
.L_4288:
        /*0004*/ 	.word	0x00000082


	//----- nvinfo : EIATTR_KPARAM_INFO
	.align		4
.L_4289:
        /*0008*/ 	.byte	0x04, 0x17
        /*000a*/ 	.short	(.L_4291 - .L_4290)
.L_4290:
        /*000c*/ 	.word	0x00000000
        /*0010*/ 	.short	0x0000
        /*0012*/ 	.short	0x0000
        /*0014*/ 	.byte	0x00, 0xf0, 0xa1, 0x04


	//----- nvinfo : EIATTR_SPARSE_MMA_MASK
	.align		4
.L_4291:
        /*0018*/ 	.byte	0x03, 0x50
        /*001a*/ 	.short	0x0000


	//----- nvinfo : EIATTR_MAXREG_COUNT
	.align		4
        /*001c*/ 	.byte	0x03, 0x1b
        /*001e*/ 	.short	0x00ff


	//----- nvinfo : EIATTR_NUM_BARRIERS
	.align		4
        /*0020*/ 	.byte	0x02, 0x4c
        /*0022*/ 	.byte	0x01
	.zero		1


	//----- nvinfo : EIATTR_MERCURY_ISA_VERSION
	.align		4
        /*0024*/ 	.byte	0x03, 0x5f
        /*0026*/ 	.short	0x0101


	//----- nvinfo : EIATTR_COOP_GROUP_MASK_REGIDS
	.align		4
        /*0028*/ 	.byte	0x04, 0x29
        /*002a*/ 	.short	(.L_4293 - .L_4292)


	//   ....[0]....
.L_4292:
        /*002c*/ 	.word	0xffffffff


	//   ....[1]....
        /*0030*/ 	.word	0xffffffff


	//   ....[2]....
        /*0034*/ 	.word	0xffffffff


	//   ....[3]....
        /*0038*/ 	.word	0xffffffff


	//   ....[4]....
        /*003c*/ 	.word	0xffffffff


	//   ....[5]....
        /*0040*/ 	.word	0xffffffff


	//   ....[6]....
        /*0044*/ 	.word	0xffffffff


	//   ....[7]....
        /*0048*/ 	.word	0xffffffff


	//   ....[8]....
        /*004c*/ 	.word	0xffffffff


	//   ....[9]....
        /*0050*/ 	.word	0xffffffff


	//----- nvinfo : EIATTR_COOP_GROUP_INSTR_OFFSETS
	.align		4
.L_4293:
        /*0054*/ 	.byte	0x04, 0x28
        /*0056*/ 	.short	(.L_4295 - .L_4294)


	//   ....[0]....
.L_4294:
        /*0058*/ 	.word	0x00001cc0


	//   ....[1]....
        /*005c*/ 	.word	0x00001cf0


	//   ....[2]....
        /*0060*/ 	.word	0x00001d20


	//   ....[3]....
        /*0064*/ 	.word	0x00001d30


	//   ....[4]....
        /*0068*/ 	.word	0x00001d60


	//   ....[5]....
        /*006c*/ 	.word	0x00001d70


	//   ....[6]....
        /*0070*/ 	.word	0x00001da0


	//   ....[7]....
        /*0074*/ 	.word	0x00001db0


	//   ....[8]....
        /*0078*/ 	.word	0x00001de0


	//   ....[9]....
        /*007c*/ 	.word	0x00001df0


	//----- nvinfo : EIATTR_VRC_CTA_INIT_COUNT
	.align		4
.L_4295:
        /*0080*/ 	.byte	0x02, 0x4a
	.zero		1
	.zero		1


	//----- nvinfo : EIATTR_EXIT_INSTR_OFFSETS
	.align		4
        /*0084*/ 	.byte	0x04, 0x1c
        /*0086*/ 	.short	(.L_4297 - .L_4296)


	//   ....[0]....
.L_4296:
        /*0088*/ 	.word	0x00006b70


	//   ....[1]....
        /*008c*/ 	.word	0x00006c10


	//----- nvinfo : EIATTR_MAX_THREADS
	.align		4
.L_4297:
        /*0090*/ 	.byte	0x04, 0x05
        /*0092*/ 	.short	(.L_4299 - .L_4298)
.L_4298:
        /*0094*/ 	.word	0x00000080
        /*0098*/ 	.word	0x00000001
        /*009c*/ 	.word	0x00000001


	//----- nvinfo : EIATTR_CRS_STACK_SIZE
	.align		4
.L_4299:
        /*00a0*/ 	.byte	0x04, 0x1e
        /*00a2*/ 	.short	(.L_4301 - .L_4300)
.L_4300:
        /*00a4*/ 	.word	0x00000000


	//----- nvinfo : EIATTR_CBANK_PARAM_SIZE
	.align		4
.L_4301:
        /*00a8*/ 	.byte	0x03, 0x19
        /*00aa*/ 	.short	0x0128


	//----- nvinfo : EIATTR_PARAM_CBANK
	.align		4
        /*00ac*/ 	.byte	0x04, 0x0a
        /*00ae*/ 	.short	(.L_4303 - .L_4302)
	.align		4
.L_4302:
        /*00b0*/ 	.word	index@(.nv.constant0._ZN10layer_norm13ln_bwd_kernelINS_13Kernel_traitsI6__halfffffjLj2560ELj1ELj1ELj4ELj16ENS_18Kernel_traits_baseILj2560ES2_ffffjLj128EEEEELb1ELb1ELb0ELb0EEEvNS_9BwdParamsE)
        /*00b4*/ 	.short	0x0380
        /*00b6*/ 	.short	0x0128


	//----- nvinfo : EIATTR_SW_WAR
	.align		4
.L_4303:
        /*00b8*/ 	.byte	0x04, 0x36
        /*00ba*/ 	.short	(.L_4305 - .L_4304)
.L_4304:
        /*00bc*/ 	.word	0x00000008
.L_4305:


//--------------------- .nv.info._ZN10layer_norm13ln_bwd_kernelINS_13Kernel_traitsI6__halfffffjLj2560ELj1ELj1ELj4ELj16ENS_18Kernel_traits_baseILj2560ES2_ffffjLj128EEEEELb1ELb1ELb0ELb1EEEvNS_9BwdParamsE --------------------------
	.section	.nv.info._ZN10layer_norm13ln_bwd_kernelINS_13Kernel_traitsI6__halfffffjLj2560ELj1ELj1ELj4ELj16ENS_18Kernel_traits_baseILj2560ES2_ffffjLj128EEEEELb1ELb1ELb0ELb1EEEvNS_9BwdParamsE,"",@"SHT_CUDA_INFO"
	.sectionflags	@""
	.align	4


	//----- nvinfo : EIATTR_CUDA_API_VERSION
	.align		4
        /*0000*/ 	.byte	0x04, 0x37
        /*0002*/ 	.short	(.L_4307 - .L_4306)
.L_4306:
        /*0004*/ 	.word	0x00000082


	//----- nvinfo : EIATTR_KPARAM_INFO
	.align		4
.L_4307:
        /*0008*/ 	.byte	0x04, 0x17
        /*000a*/ 	.short	(.L_4309 - .L_4308)
.L_4308:
        /*000c*/ 	.word	0x00000000
        /*0010*/ 	.short	0x0000
        /*0012*/ 	.short	0x0000
        /*0014*/ 	.byte	0x00, 0xf0, 0xa1, 0x04


	//----- nvinfo : EIATTR_SPARSE_MMA_MASK
	.align		4
.L_4309:
        /*0018*/ 	.byte	0x03, 0x50
        /*001a*/ 	.short	0x0000


	//----- nvinfo : EIATTR_MAXREG_COUNT
	.align		4
        /*001c*/ 	.byte	0x03, 0x1b
        /*001e*/ 	.short	0x00ff


	//----- nvinfo : EIATTR_NUM_BARRIERS
	.align		4
        /*0020*/ 	.byte	0x02, 0x4c
        /*0022*/ 	.byte	0x01
	.zero		1


	//----- nvinfo : EIATTR_MERCURY_ISA_VERSION
	.align		4
        /*0024*/ 	.byte	0x03, 0x5f
        /*0026*/ 	.short	0x0101


	//----- nvinfo : EIATTR_COOP_GROUP_MASK_REGIDS
	.align		4
        /*0028*/ 	.byte	0x04, 0x29
        /*002a*/ 	.short	(.L_4311 - .L_4310)


	//   ....[0]....
.L_4310:
        /*002c*/ 	.word	0xffffffff


	//   ....[1]....
        /*0030*/ 	.word	0xffffffff


	//   ....[2]....
        /*0034*/ 	.word	0xffffffff


	//   ....[3]....
        /*0038*/ 	.word	0xffffffff


	//   ....[4]....
        /*003c*/ 	.word	0xffffffff


	//   ....[5]....
        /*0040*/ 	.word	0xffffffff


	//   ....[6]....
        /*0044*/ 	.word	0xffffffff


	//   ....[7]....
        /*0048*/ 	.word	0xffffffff


	//   ....[8]....
        /*004c*/ 	.word	0xffffffff


	//   ....[9]....
        /*0050*/ 	.word	0xffffffff


	//----- nvinfo : EIATTR_COOP_GROUP_INSTR_OFFSETS
	.align		4
.L_4311:
        /*0054*/ 	.byte	0x04, 0x28
        /*0056*/ 	.short	(.L_4313 - .L_4312)


	//   ....[0]....
.L_4312:
        /*0058*/ 	.word	0x00001360


	//   ....[1]....
        /*005c*/ 	.word	0x00001370


	//   ....[2]....
        /*0060*/ 	.word	0x000013c0


	//   ....[3]....
        /*0064*/ 	.word	0x000013d0


	//   ....[4]....
        /*0068*/ 	.word	0x00001420


	//   ....[5]....
        /*006c*/ 	.word	0x00001430


	//   ....[6]....
        /*0070*/ 	.word	0x00001470


	//   ....[7]....
        /*0074*/ 	.word	0x00001480


	//   ....[8]....
        /*0078*/ 	.word	0x000014e0


	//   ....[9]....
        /*007c*/ 	.word	0x000014f0


	//----- nvinfo : EIATTR_VRC_CTA_INIT_COUNT
	.align		4
.L_4313:
        /*0080*/ 	.byte	0x02, 0x4a
	.zero		1
	.zero		1


	//----- nvinfo : EIATTR_EXIT_INSTR_OFFSETS
	.align		4
        /*0084*/ 	.byte	0x04, 0x1c
        /*0086*/ 	.short	(.L_4315 - .L_4314)


	//   ....[0]....
.L_4314:
        /*0088*/ 	.word	0x00005d80


	//----- nvinfo : EIATTR_MAX_THREADS
	.align		4
.L_4315:
        /*008c*/ 	.byte	0x04, 0x05
        /*008e*/ 	.short	(.L_4317 - .L_4316)
.L_4316:
        /*0090*/ 	.word	0x00000080
        /*0094*/ 	.word	0x00000001
        /*0098*/ 	.word	0x00000001


	//----- nvinfo : EIATTR_CRS_STACK_SIZE
	.align		4
.L_4317:
        /*009c*/ 	.byte	0x04, 0x1e
        /*009e*/ 	.short	(.L_4319 - .L_4318)
.L_4318:
        /*00a0*/ 	.word	0x00000000


	//----- nvinfo : EIATTR_CBANK_PARAM_SIZE
	.align		4
.L_4319:
        /*00a4*/ 	.byte	0x03, 0x19
        /*00a6*/ 	.short	0x0128


	//----- nvinfo : EIATTR_PARAM_CBANK
	.align		4
        /*00a8*/ 	.byte	0x04, 0x0a
        /*00aa*/ 	.short	(.L_4321 - .L_4320)
	.align		4
.L_4320:
        /*00ac*/ 	.word	index@(.nv.constant0._ZN10layer_norm13ln_bwd_kernelINS_13Kernel_traitsI6__halfffffjLj2560ELj1ELj1ELj4ELj16ENS_18Kernel_traits_baseILj2560ES2_ffffjLj128EEEEELb1ELb1ELb0ELb1EEEvNS_9BwdParamsE)
        /*00b0*/ 	.short	0x0380
        /*00b2*/ 	.short	0x0128


	//----- nvinfo : EIATTR_SW_WAR
	.align		4
.L_4321:
        /*00b4*/ 	.byte	0x04, 0x36
        /*00b6*/ 	.short	(.L_4323 - .L_4322)
.L_4322:
        /*00b8*/ 	.word	0x00000008
.L_4323:


//--------------------- .nv.info._ZN10layer_norm22ln_bwd_finalize_kernelINS_22Kernel_traits_finalizeILj2560E6__halfffffjLb1ELj1024ELj4ENS_18Kernel_traits_baseILj2560ES2_ffffjLj1024EEEEELb1ELb0EEEvNS_9BwdParamsE --------------------------
	.section	.nv.info._ZN10layer_norm22ln_bwd_finalize_kernelINS_22Kernel_traits_finalizeILj2560E6__halfffffjLb1ELj1024ELj4ENS_18Kernel_traits_baseILj2560ES2_ffffjLj1024EEEEELb1ELb0EEEvNS_9BwdParamsE,"",@"SHT_CUDA_INFO"
	.sectionflags	@""
	.align	4


	//----- nvinfo : EIATTR_CUDA_API_VERSION
	.align		4
        /*0000*/ 	.byte	0x04, 0x37
        /*0002*/ 	.short	(.L_4325 - .L_4324)
.L_4324:
        /*0004*/ 	.word	0x00000082


	//----- nvinfo : EIATTR_KPARAM_INFO
	.align		4
.L_4325:
        /*0008*/ 	.byte	0x04, 0x17
        /*000a*/ 	.short	(.L_4327 - .L_4326)
.L_4326:
        /*000c*/ 	.word	0x00000000
        /*0010*/ 	.short	0x0000
        /*0012*/ 	.short	0x0000
        /*0014*/ 	.byte	0x00, 0xf0, 0xa1, 0x04


	//----- nvinfo : EIATTR_SPARSE_MMA_MASK
	.align		4
.L_4327:
        /*0018*/ 	.byte	0x03, 0x50
        /*001a*/ 	.short	0x0000


	//----- nvinfo : EIATTR_MAXREG_COUNT
	.align		4
        /*001c*/ 	.byte	0x03, 0x1b
        /*001e*/ 	.short	0x0040


	//----- nvinfo : EIATTR_NUM_BARRIERS
	.align		4
        /*0020*/ 	.byte	0x02, 0x4c
        /*0022*/ 	.byte	0x01
	.zero		1


	//----- nvinfo : EIATTR_MERCURY_ISA_VERSION
	.align		4
        /*0024*/ 	.byte	0x03, 0x5f
        /*0026*/ 	.short	0x0101


	//----- nvinfo : EIATTR_COOP_GROUP_MASK_REGIDS
	.align		4
        /*0028*/ 	.byte	0x04, 0x29
        /*002a*/ 	.short	(.L_4329 - .L_4328)


	//   ....[0]....
.L_4328:
        /*002c*/ 	.word	0xffffffff


	//   ....[1]....
        /*0030*/ 	.word	0xffffffff


	//   ....[2]....
        /*0034*/ 	.word	0xffffffff


	//   ....[3]....
        /*0038*/ 	.word	0xffffffff


	//   ....[4]....
        /*003c*/ 	.word	0xffffffff


	//   ....[5]....
        /*0040*/ 	.word	0xffffffff


	//   ....[6]....
        /*0044*/ 	.word	0xffffffff


	//   ....[7]....
        /*0048*/ 	.word	0xffffffff


	//   ....[8]....
        /*004c*/ 	.word	0xffffffff


	//   ....[9]....
        /*0050*/ 	.word	0xffffffff


	//   ....[10]....
        /*0054*/ 	.word	0xffffffff


	//   ....[11]....
        /*0058*/ 	.word	0xffffffff


	//   ....[12]....
        /*005c*/ 	.word	0xffffffff


	//   ....[13]....
        /*0060*/ 	.word	0xffffffff


	//   ....[14]....
        /*0064*/ 	.word	0xffffffff


	//----- nvinfo : EIATTR_COOP_GROUP_INSTR_OFFSETS
	.align		4
.L_4329:
        /*0068*/ 	.byte	0x04, 0x28
        /*006a*/ 	.short	(.L_4331 - .L_4330)


	//   ....[0]....
.L_4330:
        /*006c*/ 	.word	0x00001060


	//   ....[1]....
        /*0070*/ 	.word	0x00001070


	//   ....[2]....
        /*0074*/ 	.word	0x00001080


	//   ....[3]....
        /*0078*/ 	.word	0x000010b0


	//   ....[4]....
        /*007c*/ 	.word	0x000010d0


	//   ....[5]....
        /*0080*/ 	.word	0x000010e0


	//   ....[6]....
        /*0084*/ 	.word	0x00001110


	//   ....[7]....
        /*0088*/ 	.word	0x00001130


	//   ....[8]....
        /*008c*/ 	.word	0x00001140


	//   ....[9]....
        /*0090*/ 	.word	0x00001180


	//   ....[10]....
        /*0094*/ 	.word	0x000011b0


	//   ....[11]....
        /*0098*/ 	.word	0x000011c0


	//   ....[12]....
        /*009c*/ 	.word	0x00001200


	//   ....[13]....
        /*00a0*/ 	.word	0x00001220


	//   ....[14]....
        /*00a4*/ 	.word	0x00001230


	//----- nvinfo : EIATTR_VRC_CTA_INIT_COUNT
	.align		4
.L_4331:
        /*00a8*/ 	.byte	0x02, 0x4a
	.zero		1
	.zero		1


	//----- nvinfo : EIATTR_EXIT_INSTR_OFFSETS
	.align		4
        /*00ac*/ 	.byte	0x04, 0x1c
        /*00ae*/ 	.short	(.L_4333 - .L_4332)


	//   ....[0]....
.L_4332:
        /*00b0*/ 	.word	0x00000060


	//   ....[1]....
        /*00b4*/ 	.word	0x000012b0


	//   ....[2]....
        /*00b8*/ 	.word	0x000012e0


	//   ....[3]....
        /*00bc*/ 	.word	0x000013f0


	//----- nvinfo : EIATTR_MAX_THREADS
	.align		4
.L_4333:
        /*00c0*/ 	.byte	0x04, 0x05
        /*00c2*/ 	.short	(.L_4335 - .L_4334)
.L_4334:
        /*00c4*/ 	.word	0x00000400
        /*00c8*/ 	.word	0x00000001
        /*00cc*/ 	.word	0x00000001


	//----- nvinfo : EIATTR_CRS_STACK_SIZE
	.align		4
.L_4335:
        /*00d0*/ 	.byte	0x04, 0x1e
        /*00d2*/ 	.short	(.L_4337 - .L_4336)
.L_4336:
        /*00d4*/ 	.word	0x00000000


	//----- nvinfo : EIATTR_CBANK_PARAM_SIZE
	.align		4
.L_4337:
        /*00d8*/ 	.byte	0x03, 0x19
        /*00da*/ 	.short	0x0128


	//----- nvinfo : EIATTR_PARAM_CBANK
	.align		4
        /*00dc*/ 	.byte	0x04, 0x0a
        /*00de*/ 	.short	(.L_4339 - .L_4338)
	.align		4
.L_4338:
        /*00e0*/ 	.word	index@(.nv.constant0._ZN10layer_norm22ln_bwd_finalize_kernelINS_22Kernel_traits_finalizeILj2560E6__halfffffjLb1ELj1024ELj4ENS_18Kernel_traits_baseILj2560ES2_ffffjLj1024EEEEELb1ELb0EEEvNS_9BwdParamsE)
        /*00e4*/ 	.short	0x0380
        /*00e6*/ 	.short	0x0128


	//----- nvinfo : EIATTR_SW_WAR
	.align		4
.L_4339:
        /*00e8*/ 	.byte	0x04, 0x36
        /*00ea*/ 	.short	(.L_4341 - .L_4340)
.L_4340:
        /*00ec*/ 	.word	0x00000008
.L_4341:


//--------------------- .nv.info._ZN10layer_norm13ln_bwd_kernelINS_13Kernel_traitsI6__halfffffjLj2560ELj1ELj1ELj4ELj16ENS_18Kernel_traits_baseILj2560ES2_ffffjLj128EEEEELb1ELb1ELb1ELb0EEEvNS_9BwdParamsE --------------------------
	.section	.nv.info._ZN10layer_norm13ln_bwd_kernelINS_13Kernel_traitsI6__halfffffjLj2560ELj1ELj1ELj4ELj16ENS_18Kernel_traits_baseILj2560ES2_ffffjLj128EEEEELb1ELb1ELb1ELb0EEEvNS_9BwdParamsE,"",@"SHT_CUDA_INFO"
	.sectionflags	@""
	.align	4


	//----- nvinfo : EIATTR_CUDA_API_VERSION
	.align		4
        /*0000*/ 	.byte	0x04, 0x37
        /*0002*/ 	.short	(.L_4343 - .L_4342)
.L_4342:
        /*0004*/ 	.word	0x00000082


	//----- nvinfo : EIATTR_KPARAM_INFO
	.align		4
.L_4343:
        /*0008*/ 	.byte	0x04, 0x17
        /*000a*/ 	.short	(.L_4345 - .L_4344)
.L_4344:
        /*000c*/ 	.word	0x00000000
        /*0010*/ 	.short	0x0000
        /*0012*/ 	.short	0x0000
        /*0014*/ 	.byte	0x00, 0xf0, 0xa1, 0x04


	//----- nvinfo : EIATTR_SPARSE_MMA_MASK
	.align		4
.L_4345:
        /*0018*/ 	.byte	0x03, 0x50
        /*001a*/ 	.short	0x0000


	//----- nvinfo : EIATTR_MAXREG_COUNT
	.align		4
        /*001c*/ 	.byte	0x03, 0x1b
        /*001e*/ 	.short	0x00ff


	//----- nvinfo : EIATTR_NUM_BARRIERS
	.align		4
        /*0020*/ 	.byte	0x02, 0x4c
        /*0022*/ 	.byte	0x01
	.zero		1


	//----- nvinfo : EIATTR_MERCURY_ISA_VERSION
	.align		4
        /*0024*/ 	.byte	0x03, 0x5f
        /*0026*/ 	.short	0x0101


	//----- nvinfo : EIATTR_COOP_GROUP_MASK_REGIDS
	.align		4
        /*0028*/ 	.byte	0x04, 0x29
        /*002a*/ 	.short	(.L_4347 - .L_4346)


	//   ....[0]....
.L_4346:
        /*002c*/ 	.word	0xffffffff


	//   ....[1]....
        /*0030*/ 	.word	0xffffffff


	//   ....[2]....
        /*0034*/ 	.word	0xffffffff


	//   ....[3]....
        /*0038*/ 	.word	0xffffffff


	//   ....[4]....
        /*003c*/ 	.word	0xffffffff


	//   ....[5]....
        /*0040*/ 	.word	0xffffffff


	//   ....[6]....
        /*0044*/ 	.word	0xffffffff


	//   ....[7]....
        /*0048*/ 	.word	0xffffffff


	//   ....[8]....
        /*004c*/ 	.word	0xffffffff


	//   ....[9]....
        /*0050*/ 	.word	0xffffffff


	//----- nvinfo : EIATTR_COOP_GROUP_INSTR_OFFSETS
	.align		4
.L_4347:
        /*0054*/ 	.byte	0x04, 0x28
        /*0056*/ 	.short	(.L_4349 - .L_4348)


	//   ....[0]....
.L_4348:
        /*0058*/ 	.word	0x000023f0


	//   ....[1]....
        /*005c*/ 	.word	0x00002420


	//   ....[2]....
        /*0060*/ 	.word	0x00002450


	//   ....[3]....
        /*0064*/ 	.word	0x00002460


	//   ....[4]....
        /*0068*/ 	.word	0x00002490


	//   ....[5]....
        /*006c*/ 	.word	0x000024a0


	//   ....[6]....
        /*0070*/ 	.word	0x000024d0


	//   ....[7]....
        /*0074*/ 	.word	0x000024e0


	//   ....[8]....
        /*0078*/ 	.word	0x00002510


	//   ....[9]....
        /*007c*/ 	.word	0x00002520


	//----- nvinfo : EIATTR_VRC_CTA_INIT_COUNT
	.align		4
.L_4349:
        /*0080*/ 	.byte	0x02, 0x4a
	.zero		1
	.zero		1


	//----- nvinfo : EIATTR_EXIT_INSTR_OFFSETS
	.align		4
        /*0084*/ 	.byte	0x04, 0x1c
        /*0086*/ 	.short	(.L_4351 - .L_4350)


	//   ....[0]....
.L_4350:
        /*0088*/ 	.word	0x00008920


	//   ....[1]....
        /*008c*/ 	.word	0x000089c0


	//----- nvinfo : EIATTR_MAX_THREADS
	.align		4
.L_4351:
        /*0090*/ 	.byte	0x04, 0x05
        /*0092*/ 	.short	(.L_4353 - .L_4352)
.L_4352:
        /*0094*/ 	.word	0x00000080
        /*0098*/ 	.word	0x00000001
        /*009c*/ 	.word	0x00000001


	//----- nvinfo : EIATTR_CRS_STACK_SIZE
	.align		4
.L_4353:
        /*00a0*/ 	.byte	0x04, 0x1e
        /*00a2*/ 	.short	(.L_4355 - .L_4354)
.L_4354:
        /*00a4*/ 	.word	0x00000000


	//----- nvinfo : EIATTR_CBANK_PARAM_SIZE
	.align		4
.L_4355:
        /*00a8*/ 	.byte	0x03, 0x19
        /*00aa*/ 	.short	0x0128


	//----- nvinfo : EIATTR_PARAM_CBANK
	.align		4
        /*00ac*/ 	.byte	0x04, 0x0a
        /*00ae*/ 	.short	(.L_4357 - .L_4356)
	.align		4
.L_4356:
        /*00b0*/ 	.word	index@(.nv.constant0._ZN10layer_norm13ln_bwd_kernelINS_13Kernel_traitsI6__halfffffjLj2560ELj1ELj1ELj4ELj16ENS_18Kernel_traits_baseILj2560ES2_ffffjLj128EEEEELb1ELb1ELb1ELb0EEEvNS_9BwdParamsE)
        /*00b4*/ 	.short	0x0380
        /*00b6*/ 	.short	0x0128


	//----- nvinfo : EIATTR_SW_WAR
	.align		4
.L_4357:
        /*00b8*/ 	.byte	0x04, 0x36
        /*00ba*/ 	.short	(.L_4359 - .L_4358)
.L_4358:
        /*00bc*/ 	.word	0x00000008
.L_4359:


//--------------------- .nv.info._ZN10layer_norm22ln_bwd_finalize_kernelINS_22Kernel_traits_finalizeILj2560E6__halfffffjLb1ELj1024ELj4ENS_18Kernel_traits_baseILj2560ES2_ffffjLj1024EEEEELb1ELb1EEEvNS_9BwdParamsE --------------------------
	.section	.nv.info._ZN10layer_norm22ln_bwd_finalize_kernelINS_22Kernel_traits_finalizeILj2560E6__halfffffjLb1ELj1024ELj4ENS_18Kernel_traits_baseILj2560ES2_ffffjLj1024EEEEELb1ELb1EEEvNS_9BwdParamsE,"",@"SHT_CUDA_INFO"
	.sectionflags	@""
	.align	4


	//----- nvinfo : EIATTR_CUDA_API_VERSION
	.align		4
        /*0000*/ 	.byte	0x04, 0x37
        /*0002*/ 	.short	(.L_4361 - .L_4360)
.L_4360:
        /*0004*/ 	.word	0x00000082


	//----- nvinfo : EIATTR_KPARAM_INFO
	.align		4
.L_4361:
        /*0008*/ 	.byte	0x04, 0x17
        /*000a*/ 	.short	(.L_4363 - .L_4362)
.L_4362:
        /*000c*/ 	.word	0x00000000
        /*0010*/ 	.short	0x0000
        /*0012*/ 	.short	0x0000
        /*0014*/ 	.byte	0x00, 0xf0, 0xa1, 0x04


	//----- nvinfo : EIATTR_SPARSE_MMA_MASK
	.align		4
.L_4363:
        /*0018*/ 	.byte	0x03, 0x50
        /*001a*/ 	.short	0x0000


	//----- nvinfo : EIATTR_MAXREG_COUNT
	.align		4
        /*001c*/ 	.byte	0x03, 0x1b
        /*001e*/ 	.short	0x0040


	//----- nvinfo : EIATTR_NUM_BARRIERS
	.align		4
        /*0020*/ 	.byte	0x02, 0x4c
        /*0022*/ 	.byte	0x01
	.zero		1


	//----- nvinfo : EIATTR_MERCURY_ISA_VERSION
	.align		4
        /*0024*/ 	.byte	0x03, 0x5f
        /*0026*/ 	.short	0x0101


	//----- nvinfo : EIATTR_COOP_GROUP_MASK_REGIDS
	.align		4
        /*0028*/ 	.byte	0x04, 0x29
        /*002a*/ 	.short	(.L_4365 - .L_4364)


	//   ....[0]....
.L_4364:
        /*002c*/ 	.word	0xffffffff


	//   ....[1]....
        /*0030*/ 	.word	0xffffffff


	//   ....[2]....
        /*0034*/ 	.word	0xffffffff


	//   ....[3]....
        /*0038*/ 	.word	0xffffffff


	//   ....[4]....
        /*003c*/ 	.word	0xffffffff


	//   ....[5]....
        /*0040*/ 	.word	0xffffffff


	//   ....[6]....
        /*0044*/ 	.word	0xffffffff


	//   ....[7]....
        /*0048*/ 	.word	0xffffffff


	//   ....[8]....
        /*004c*/ 	.word	0xffffffff


	//   ....[9]....
        /*0050*/ 	.word	0xffffffff


	//   ....[10]....
        /*0054*/ 	.word	0xffffffff


	//   ....[11]....
        /*0058*/ 	.word	0xffffffff


	//   ....[12]....
        /*005c*/ 	.word	0xffffffff


	//   ....[13]....
        /*0060*/ 	.word	0xffffffff


	//   ....[14]....
        /*0064*/ 	.word	0xffffffff


	//----- nvinfo : EIATTR_COOP_GROUP_INSTR_OFFSETS
	.align		4
.L_4365:
        /*0068*/ 	.byte	0x04, 0x28
        /*006a*/ 	.short	(.L_4367 - .L_4366)


	//   ....[0]....
.L_4366:
        /*006c*/ 	.word	0x00001070


	//   ....[1]....
        /*0070*/ 	.word	0x00001080


	//   ....[2]....
        /*0074*/ 	.word	0x00001090


	//   ....[3]....
        /*0078*/ 	.word	0x000010c0


	//   ....[4]....
        /*007c*/ 	.word	0x000010e0


	//   ....[5]....
        /*0080*/ 	.word	0x000010f0


	//   ....[6]....
        /*0084*/ 	.word	0x00001120


	//   ....[7]....
        /*0088*/ 	.word	0x00001140


	//   ....[8]....
        /*008c*/ 	.word	0x00001150


	//   ....[9]....
        /*0090*/ 	.word	0x00001180


	//   ....[10]....
        /*0094*/ 	.word	0x000011a0


	//   ....[11]....
        /*0098*/ 	.word	0x000011b0


	//   ....[12]....
        /*009c*/ 	.word	0x000011f0


	//   ....[13]....
        /*00a0*/ 	.word	0x00001210


	//   ....[14]....
        /*00a4*/ 	.word	0x00001220


	//----- nvinfo : EIATTR_VRC_CTA_INIT_COUNT
	.align		4
.L_4367:
        /*00a8*/ 	.byte	0x02, 0x4a
	.zero		1
	.zero		1


	//----- nvinfo : EIATTR_EXIT_INSTR_OFFSETS
	.align		4
        /*00ac*/ 	.byte	0x04, 0x1c
        /*00ae*/ 	.short	(.L_4369 - .L_4368)


	//   ....[0]....
.L_4368:
        /*00b0*/ 	.word	0x00000060


	//   ....[1]....
        /*00b4*/ 	.word	0x000012a0


	//   ....[2]....
        /*00b8*/ 	.word	0x000013c0


	//----- nvinfo : EIATTR_MAX_THREADS
	.align		4
.L_4369:
        /*00bc*/ 	.byte	0x04, 0x05
        /*00be*/ 	.short	(.L_4371 - .L_4370)
.L_4370:
        /*00c0*/ 	.word	0x00000400
        /*00c4*/ 	.word	0x00000001
        /*00c8*/ 	.word	0x00000001


	//----- nvinfo : EIATTR_CRS_STACK_SIZE
	.align		4
.L_4371:
        /*00cc*/ 	.byte	0x04, 0x1e
        /*00ce*/ 	.short	(.L_4373 - .L_4372)
.L_4372:
        /*00d0*/ 	.word	0x00000000


	//----- nvinfo : EIATTR_CBANK_PARAM_SIZE
	.align		4
.L_4373:
        /*00d4*/ 	.byte	0x03, 0x19
        /*00d6*/ 	.short	0x0128


	//----- nvinfo : EIATTR_PARAM_CBANK
	.align		4
        /*00d8*/ 	.byte	0x04, 0x0a
        /*00da*/ 	.short	(.L_4375 - .L_4374)
	.align		4
.L_4374:
        /*00dc*/ 	.word	index@(.nv.constant0._ZN10layer_norm22ln_bwd_finalize_kernelINS_22Kernel_traits_finalizeILj2560E6__halfffffjLb1ELj1024ELj4ENS_18Kernel_traits_baseILj2560ES2_ffffjLj1024EEEEELb1ELb1EEEvNS_9BwdParamsE)
        /*00e0*/ 	.short	0x0380
        /*00e2*/ 	.short	0x0128


	//----- nvinfo : EIATTR_SW_WAR
	.align		4
.L_4375:
        /*00e4*/ 	.byte	0x04, 0x36
        /*00e6*/ 	.short	(.L_4377 - .L_4376)
.L_4376:
        /*00e8*/ 	.word	0x00000008
.L_4377:


//--------------------- .nv.info._ZN10layer_norm13ln_bwd_kernelINS_13Kernel_traitsI6__halfffffjLj2560ELj1ELj1ELj4ELj16ENS_18Kernel_traits_baseILj2560ES2_ffffjLj128EEEEELb1ELb1ELb1ELb1EEEvNS_9BwdParamsE --------------------------
	.section	.nv.info._ZN10layer_norm13ln_bwd_kernelINS_13Kernel_traitsI6__halfffffjLj2560ELj1ELj1ELj4ELj16ENS_18Kernel_traits_baseILj2560ES2_ffffjLj128EEEEELb1ELb1ELb1ELb1EEEvNS_9BwdParamsE,"",@"SHT_CUDA_INFO"
	.sectionflags	@""
	.align	4


	//----- nvinfo : EIATTR_CUDA_API_VERSION
	.align		4
        /*0000*/ 	.byte	0x04, 0x37
        /*0002*/ 	.short	(.L_4379 - .L_4378)
.L_4378:
        /*0004*/ 	.word	0x00000082


	//----- nvinfo : EIATTR_KPARAM_INFO
	.align		4
.L_4379:
        /*0008*/ 	.byte	0x04, 0x17
        /*000a*/ 	.short	(.L_4381 - .L_4380)
.L_4380:
        /*000c*/ 	.word	0x00000000
        /*0010*/ 	.short	0x0000
        /*0012*/ 	.short	0x0000
        /*0014*/ 	.byte	0x00, 0xf0, 0xa1, 0x04


	//----- nvinfo : EIATTR_SPARSE_MMA_MASK
	.align		4
.L_4381:
        /*0018*/ 	.byte	0x03, 0x50
        /*001a*/ 	.short	0x0000


	//----- nvinfo : EIATTR_MAXREG_COUNT
	.align		4
        /*001c*/ 	.byte	0x03, 0x1b
        /*001e*/ 	.short	0x00ff


	//----- nvinfo : EIATTR_NUM_BARRIERS
	.align		4
        /*0020*/ 	.byte	0x02, 0x4c
        /*0022*/ 	.byte	0x01
	.zero		1


	//----- nvinfo : EIATTR_MERCURY_ISA_VERSION
	.align		4
        /*0024*/ 	.byte	0x03, 0x5f
        /*0026*/ 	.short	0x0101


	//----- nvinfo : EIATTR_COOP_GROUP_MASK_REGIDS
	.align		4
        /*0028*/ 	.byte	0x04, 0x29
        /*002a*/ 	.short	(.L_4383 - .L_4382)


	//   ....[0]....
.L_4382:
        /*002c*/ 	.word	0xffffffff


	//   ....[1]....
        /*0030*/ 	.word	0xffffffff


	//   ....[2]....
        /*0034*/ 	.word	0xffffffff


	//   ....[3]....
        /*0038*/ 	.word	0xffffffff


	//   ....[4]....
        /*003c*/ 	.word	0xffffffff


	//   ....[5]....
        /*0040*/ 	.word	0xffffffff


	//   ....[6]....
        /*0044*/ 	.word	0xffffffff


	//   ....[7]....
        /*0048*/ 	.word	0xffffffff


	//   ....[8]....
        /*004c*/ 	.word	0xffffffff


	//   ....[9]....
        /*0050*/ 	.word	0xffffffff


	//----- nvinfo : EIATTR_COOP_GROUP_INSTR_OFFSETS
	.align		4
.L_4383:
        /*0054*/ 	.byte	0x04, 0x28
        /*0056*/ 	.short	(.L_4385 - .L_4384)


	//   ....[0]....
.L_4384:
        /*0058*/ 	.word	0x00001940


	//   ....[1]....
        /*005c*/ 	.word	0x00001980


	//   ....[2]....
        /*0060*/ 	.word	0x000019c0


	//   ....[3]....
        /*0064*/ 	.word	0x000019e0


	//   ....[4]....
        /*0068*/ 	.word	0x00001a20


	//   ....[5]....
        /*006c*/ 	.word	0x00001a40


	//   ....[6]....
        /*0070*/ 	.word	0x00001a80


	//   ....[7]....
        /*0074*/ 	.word	0x00001a90


	//   ....[8]....
        /*0078*/ 	.word	0x00001ae0


	//   ....[9]....
        /*007c*/ 	.word	0x00001b00


	//----- nvinfo : EIATTR_VRC_CTA_INIT_COUNT
	.align		4
.L_4385:
        /*0080*/ 	.byte	0x02, 0x4a
	.zero		1
	.zero		1


	//----- nvinfo : EIATTR_EXIT_INSTR_OFFSETS
	.align		4
        /*0084*/ 	.byte	0x04, 0x1c
        /*0086*/ 	.short	(.L_4387 - .L_4386)


	//   ....[0]....
.L_4386:
        /*0088*/ 	.word	0x00007d60


	//----- nvinfo : EIATTR_MAX_THREADS
	.align		4
.L_4387:
        /*008c*/ 	.byte	0x04, 0x05
        /*008e*/ 	.short	(.L_4389 - .L_4388)
.L_4388:
        /*0090*/ 	.word	0x00000080
        /*0094*/ 	.word	0x00000001
        /*0098*/ 	.word	0x00000001


	//----- nvinfo : EIATTR_CRS_STACK_SIZE
	.align		4
.L_4389:
        /*009c*/ 	.byte	0x04, 0x1e
        /*009e*/ 	.short	(.L_4391 - .L_4390)
.L_4390:
        /*00a0*/ 	.word	0x00000000


	//----- nvinfo : EIATTR_CBANK_PARAM_SIZE
	.align		4
.L_4391:
        /*00a4*/ 	.byte	0x03, 0x19
        /*00a6*/ 	.short	0x0128


	//----- nvinfo : EIATTR_PARAM_CBANK
	.align		4
        /*00a8*/ 	.byte	0x04, 0x0a
        /*00aa*/ 	.short	(.L_4393 - .L_4392)
	.align		4
.L_4392:
        /*00ac*/ 	.word	index@(.nv.constant0._ZN10layer_norm13ln_bwd_kernelINS_13Kernel_traitsI6__halfffffjLj2560ELj1ELj1ELj4ELj16ENS_18Kernel_traits_baseILj2560ES2_ffffjLj128EEEEELb1ELb1ELb1ELb1EEEvNS_9BwdParamsE)
        /*00b0*/ 	.short	0x0380
        /*00b2*/ 	.short	0x0128


	//----- nvinfo : EIATTR_SW_WAR
	.align		4
.L_4393:
        /*00b4*/ 	.byte	0x04, 0x36
        /*00b6*/ 	.short	(.L_4395 - .L_4394)
.L_4394:
        /*00b8*/ 	.word	0x00000008
.L_4395:


//--------------------- .nv.info._ZN10layer_norm13ln_bwd_kernelINS_13Kernel_traitsIfffffjLj2560ELj1ELj1ELj4ELj16ENS_18Kernel_traits_baseILj2560EfffffjLj128EEEEELb0ELb0ELb0ELb0EEEvNS_9BwdParamsE --------------------------
	.section	.nv.info._ZN10layer_norm13ln_bwd_kernelINS_13Kernel_traitsIfffffjLj2560ELj1ELj1ELj4ELj16ENS_18Kernel_traits_baseILj2560EfffffjLj128EEEEELb0ELb0ELb0ELb0EEEvNS_9BwdParamsE,"",@"SHT_CUDA_INFO"
	.sectionflags	@""
	.align	4


	//----- nvinfo : EIATTR_CUDA_API_VERSION
	.align		4
        /*0000*/ 	.byte	0x04, 0x37
        /*0002*/ 	.short	(.L_4397 - .L_4396)
.L_4396:
        /*0004*/ 	.word	0x00000082


	//----- nvinfo : EIATTR_KPARAM_INFO
	.align		4
.L_4397:
        /*0008*/ 	.byte	0x04, 0x17
        /*000a*/ 	.short	(.L_4399 - .L_4398)
.L_4398:
        /*000c*/ 	.word	0x00000000
        /*0010*/ 	.short	0x0000
        /*0012*/ 	.short	0x0000
        /*0014*/ 	.byte	0x00, 0xf0, 0xa1, 0x04


	//----- nvinfo : EIATTR_SPARSE_MMA_MASK
	.align		4
.L_4399:
        /*0018*/ 	.byte	0x03, 0x50
        /*001a*/ 	.short	0x0000


	//----- nvinfo : EIATTR_MAXREG_COUNT
	.align		4
        /*001c*/ 	.byte	0x03, 0x1b
        /*001e*/ 	.short	0x00ff


	//----- nvinfo : EIATTR_NUM_BARRIERS
	.align		4
        /*0020*/ 	.byte	0x02, 0x4c
        /*0022*/ 	.byte	0x01
	.zero		1


	//----- nvinfo : EIATTR_MERCURY_ISA_VERSION
	.align		4
        /*0024*/ 	.byte	0x03, 0x5f
        /*0026*/ 	.short	0x0101


	//----- nvinfo : EIATTR_COOP_GROUP_MASK_REGIDS
	.align		4
        /*0028*/ 	.byte	0x04, 0x29
        /*002a*/ 	.short	(.L_4401 - .L_4400)


	//   ....[0]....
.L_4400:
        /*002c*/ 	.word	0xffffffff


	//   ....[1]....
        /*0030*/ 	.word	0xffffffff


	//   ....[2]....
        /*0034*/ 	.word	0xffffffff


	//   ....[3]....
        /*0038*/ 	.word	0xffffffff


	//   ....[4]....
        /*003c*/ 	.word	0xffffffff


	//   ....[5]....
        /*0040*/ 	.word	0xffffffff


	//   ....[6]....
        /*0044*/ 	.word	0xffffffff


	//   ....[7]....
        /*0048*/ 	.word	0xffffffff


	//   ....[8]....
        /*004c*/ 	.word	0xffffffff


	//   ....[9]....
        /*0050*/ 	.word	0xffffffff


	//----- nvinfo : EIATTR_COOP_GROUP_INSTR_OFFSETS
	.align		4
.L_4401:
        /*0054*/ 	.byte	0x04, 0x28
        /*0056*/ 	.short	(.L_4403 - .L_4402)


	//   ....[0]....
.L_4402:
        /*0058*/ 	.word	0x00001470


	//   ....[1]....
        /*005c*/ 	.word	0x000014a0


	//   ....[2]....
        /*0060*/ 	.word	0x000014d0


	//   ....[3]....
        /*0064*/ 	.word	0x000014e0


	//   ....[4]....
        /*0068*/ 	.word	0x00001510


	//   ....[5]....
        /*006c*/ 	.word	0x00001520


	//   ....[6]....
        /*0070*/ 	.word	0x00001550


	//   ....[7]....
        /*0074*/ 	.word	0x00001560


	//   ....[8]....
        /*0078*/ 	.word	0x00001590


	//   ....[9]....
        /*007c*/ 	.word	0x000015a0


	//----- nvinfo : EIATTR_VRC_CTA_INIT_COUNT
	.align		4
.L_4403:
        /*0080*/ 	.byte	0x02, 0x4a
	.zero		1
	.zero		1


	//----- nvinfo : EIATTR_EXIT_INSTR_OFFSETS
	.align		4
        /*0084*/ 	.byte	0x04, 0x1c
        /*0086*/ 	.short	(.L_4405 - .L_4404)


	//   ....[0]....
.L_4404:
        /*0088*/ 	.word	0x000037d0


	//   ....[1]....
        /*008c*/ 	.word	0x00003850


	//----- nvinfo : EIATTR_MAX_THREADS
	.align		4
.L_4405:
        /*0090*/ 	.byte	0x04, 0x05
        /*0092*/ 	.short	(.L_4407 - .L_4406)
.L_4406:
        /*0094*/ 	.word	0x00000080
        /*0098*/ 	.word	0x00000001
        /*009c*/ 	.word	0x00000001


	//----- nvinfo : EIATTR_CRS_STACK_SIZE
	.align		4
.L_4407:
        /*00a0*/ 	.byte	0x04, 0x1e
        /*00a2*/ 	.short	(.L_4409 - .L_4408)
.L_4408:
        /*00a4*/ 	.word	0x00000000


	//----- nvinfo : EIATTR_CBANK_PARAM_SIZE
	.align		4
.L_4409:
        /*00a8*/ 	.byte	0x03, 0x19
        /*00aa*/ 	.short	0x0128


	//----- nvinfo : EIATTR_PARAM_CBANK
	.align		4
        /*00ac*/ 	.byte	0x04, 0x0a
        /*00ae*/ 	.short	(.L_4411 - .L_4410)
	.align		4
.L_4410:
        /*00b0*/ 	.word	index@(.nv.constant0._ZN10layer_norm13ln_bwd_kernelINS_13Kernel_traitsIfffffjLj2560ELj1ELj1ELj4ELj16ENS_18Kernel_traits_baseILj2560EfffffjLj128EEEEELb0ELb0ELb0ELb0EEEvNS_9BwdParamsE)
        /*00b4*/ 	.short	0x0380
        /*00b6*/ 	.short	0x0128


	//----- nvinfo : EIATTR_SW_WAR
	.align		4
.L_4411:
        /*00b8*/ 	.byte	0x04, 0x36
        /*00ba*/ 	.short	(.L_4413 - .L_4412)
.L_4412:
        /*00bc*/ 	.word	0x00000008
.L_4413:


//--------------------- .nv.info._ZN10layer_norm13ln_bwd_kernelINS_13Kernel_traitsIfffffjLj2560ELj1ELj1ELj4ELj16ENS_18Kernel_traits_baseILj2560EfffffjLj128EEEEELb0ELb0ELb0ELb1EEEvNS_9BwdParamsE --------------------------
	.section	.nv.info._ZN10layer_norm13ln_bwd_kernelINS_13Kernel_traitsIfffffjLj2560ELj1ELj1ELj4ELj16ENS_18Kernel_traits_baseILj2560EfffffjLj128EEEEELb0ELb0ELb0ELb1EEEvNS_9BwdParamsE,"",@"SHT_CUDA_INFO"
	.sectionflags	@""
	.align	4


	//----- nvinfo : EIATTR_CUDA_API_VERSION
	.align		4
        /*0000*/ 	.byte	0x04, 0x37
        /*0002*/ 	.short	(.L_4415 - .L_4414)
.L_4414:
        /*0004*/ 	.word	0x00000082


	//----- nvinfo : EIATTR_KPARAM_INFO
	.align		4
.L_4415:
        /*0008*/ 	.byte	0x04, 0x17
        /*000a*/ 	.short	(.L_4417 - .L_4416)
.L_4416:
        /*000c*/ 	.word	0x00000000
        /*0010*/ 	.short	0x0000
        /*0012*/ 	.short	0x0000
        /*0014*/ 	.byte	0x00, 0xf0, 0xa1, 0x04


	//----- nvinfo : EIATTR_SPARSE_MMA_MASK
	.align		4
.L_4417:
        /*0018*/ 	.byte	0x03, 0x50
        /*001a*/ 	.short	0x0000


	//----- nvinfo : EIATTR_MAXREG_COUNT
	.align		4
        /*001c*/ 	.byte	0x03, 0x1b
        /*001e*/ 	.short	0x00ff


	//----- nvinfo : EIATTR_NUM_BARRIERS
	.align		4
        /*0020*/ 	.byte	0x02, 0x4c
        /*0022*/ 	.byte	0x01
	.zero		1


	//----- nvinfo : EIATTR_MERCURY_ISA_VERSION
	.align		4
        /*0024*/ 	.byte	0x03, 0x5f
        /*0026*/ 	.short	0x0101


	//----- nvinfo : EIATTR_COOP_GROUP_MASK_REGIDS
	.align		4
        /*0028*/ 	.byte	0x04, 0x29
        /*002a*/ 	.short	(.L_4419 - .L_4418)


	//   ....[0]....
.L_4418:
        /*002c*/ 	.word	0xffffffff


	//   ....[1]....
        /*0030*/ 	.word	0xffffffff


	//   ....[2]....
        /*0034*/ 	.word	0xffffffff


	//   ....[3]....
        /*0038*/ 	.word	0xffffffff


	//   ....[4]....
        /*003c*/ 	.word	0xffffffff


	//   ....[5]....
        /*0040*/ 	.word	0xffffffff


	//   ....[6]....
        /*0044*/ 	.word	0xffffffff


	//   ....[7]....
        /*0048*/ 	.word	0xffffffff


	//   ....[8]....
        /*004c*/ 	.word	0xffffffff


	//   ....[9]....
        /*0050*/ 	.word	0xffffffff


	//----- nvinfo : EIATTR_COOP_GROUP_INSTR_OFFSETS
	.align		4
.L_4419:
        /*0054*/ 	.byte	0x04, 0x28
        /*0056*/ 	.short	(.L_4421 - .L_4420)


	//   ....[0]....
.L_4420:
        /*0058*/ 	.word	0x00000e10


	//   ....[1]....
        /*005c*/ 	.word	0x00000e20


	//   ....[2]....
        /*0060*/ 	.word	0x00000e50


	//   ....[3]....
        /*0064*/ 	.word	0x00000e60


	//   ....[4]....
        /*0068*/ 	.word	0x00000e90


	//   ....[5]....
        /*006c*/ 	.word	0x00000ea0


	//   ....[6]....
        /*0070*/ 	.word	0x00000ee0


	//   ....[7]....
        /*0074*/ 	.word	0x00000ef0


	//   ....[8]....
        /*0078*/ 	.word	0x00000f50


	//   ....[9]....
        /*007c*/ 	.word	0x00000f60


	//----- nvinfo : EIATTR_VRC_CTA_INIT_COUNT
	.align		4
.L_4421:
        /*0080*/ 	.byte	0x02, 0x4a
	.zero		1
	.zero		1


	//----- nvinfo : EIATTR_EXIT_INSTR_OFFSETS
	.align		4
        /*0084*/ 	.byte	0x04, 0x1c
        /*0086*/ 	.short	(.L_4423 - .L_4422)


	//   ....[0]....
.L_4422:
        /*0088*/ 	.word	0x00003060


	//----- nvinfo : EIATTR_MAX_THREADS
	.align		4
.L_4423:
        /*008c*/ 	.byte	0x04, 0x05
        /*008e*/ 	.short	(.L_4425 - .L_4424)
.L_4424:
        /*0090*/ 	.word	0x00000080
        /*0094*/ 	.word	0x00000001
        /*0098*/ 	.word	0x00000001


	//----- nvinfo : EIATTR_CBANK_PARAM_SIZE
	.align		4
.L_4425:
        /*009c*/ 	.byte	0x03, 0x19
        /*009e*/ 	.short	0x0128


	//----- nvinfo : EIATTR_PARAM_CBANK
	.align		4
        /*00a0*/ 	.byte	0x04, 0x0a
        /*00a2*/ 	.short	(.L_4427 - .L_4426)
	.align		4
.L_4426:
        /*00a4*/ 	.word	index@(.nv.constant0._ZN10layer_norm13ln_bwd_kernelINS_13Kernel_traitsIfffffjLj2560ELj1ELj1ELj4ELj16ENS_18Kernel_traits_baseILj2560EfffffjLj128EEEEELb0ELb0ELb0ELb1EEEvNS_9BwdParamsE)
        /*00a8*/ 	.short	0x0380
        /*00aa*/ 	.short	0x0128


	//----- nvinfo : EIATTR_SW_WAR
	.align		4
.L_4427:
        /*00ac*/ 	.byte	0x04, 0x36
        /*00ae*/ 	.short	(.L_4429 - .L_4428)
.L_4428:
        /*00b0*/ 	.word	0x00000008
.L_4429:


//--------------------- .nv.info._ZN10layer_norm13ln_bwd_kernelINS_13Kernel_traitsIfffffjLj2560ELj1ELj1ELj4ELj16ENS_18Kernel_traits_baseILj2560EfffffjLj128EEEEELb0ELb0ELb1ELb0EEEvNS_9BwdParamsE --------------------------
	.section	.nv.info._ZN10layer_norm13ln_bwd_kernelINS_13Kernel_traitsIfffffjLj2560ELj1ELj1ELj4ELj16ENS_18Kernel_traits_baseILj2560EfffffjLj128EEEEELb0ELb0ELb1ELb0EEEvNS_9BwdParamsE,"",@"SHT_CUDA_INFO"
	.sectionflags	@""
	.align	4


	//----- nvinfo : EIATTR_CUDA_API_VERSION
	.align		4
        /*0000*/ 	.byte	0x04, 0x37
        /*0002*/ 	.short	(.L_4431 - .L_4430)
.L_4430:
        /*0004*/ 	.word	0x00000082


	//----- nvinfo : EIATTR_KPARAM_INFO
	.align		4
.L_4431:
        /*0008*/ 	.byte	0x04, 0x17
        /*000a*/ 	.short	(.L_4433 - .L_4432)
.L_4432:
        /*000c*/ 	.word	0x00000000
        /*0010*/ 	.short	0x0000
        /*0012*/ 	.short	0x0000
        /*0014*/ 	.byte	0x00, 0xf0, 0xa1, 0x04


	//----- nvinfo : EIATTR_SPARSE_MMA_MASK
	.align		4
.L_4433:
        /*0018*/ 	.byte	0x03, 0x50
        /*001a*/ 	.short	0x0000


	//----- nvinfo : EIATTR_MAXREG_COUNT
	.align		4
        /*001c*/ 	.byte	0x03, 0x1b
        /*001e*/ 	.short	0x00ff


	//----- nvinfo : EIATTR_NUM_BARRIERS
	.align		4
        /*0020*/ 	.byte	0x02, 0x4c
        /*0022*/ 	.byte	0x01
	.zero		1


	//----- nvinfo : EIATTR_MERCURY_ISA_VERSION
	.align		4
        /*0024*/ 	.byte	0x03, 0x5f
        /*0026*/ 	.short	0x0101


	//----- nvinfo : EIATTR_COOP_GROUP_MASK_REGIDS
	.align		4
        /*0028*/ 	.byte	0x04, 0x29
        /*002a*/ 	.short	(.L_4435 - .L_4434)


	//   ....[0]....
.L_4434:
        /*002c*/ 	.word	0xffffffff


	//   ....[1]....
        /*0030*/ 	.word	0xffffffff


	//   ....[2]....
        /*0034*/ 	.word	0xffffffff


	//   ....[3]....
        /*0038*/ 	.word	0xffffffff


	//   ....[4]....
        /*003c*/ 	.word	0xffffffff


	//   ....[5]....
        /*0040*/ 	.word	0xffffffff


	//   ....[6]....
        /*0044*/ 	.word	0xffffffff


	//   ....[7]....
        /*0048*/ 	.word	0xffffffff


	//   ....[8]....
        /*004c*/ 	.word	0xffffffff


	//   ....[9]....
        /*0050*/ 	.word	0xffffffff


	//----- nvinfo : EIATTR_COOP_GROUP_INSTR_OFFSETS
	.align		4
.L_4435:
        /*0054*/ 	.byte	0x04, 0x28
        /*0056*/ 	.short	(.L_4437 - .L_4436)


	//   ....[0]....
.L_4436:
        /*0058*/ 	.word	0x00001770


	//   ....[1]....
        /*005c*/ 	.word	0x000017a0


	//   ....[2]....
        /*0060*/ 	.word	0x000017d0


	//   ....[3]....
        /*0064*/ 	.word	0x000017e0


	//   ....[4]....
        /*0068*/ 	.word	0x00001810


	//   ....[5]....
        /*006c*/ 	.word	0x00001820


	//   ....[6]....
        /*0070*/ 	.word	0x00001850


	//   ....[7]....
        /*0074*/ 	.word	0x00001860


	//   ....[8]....
        /*0078*/ 	.word	0x00001890


	//   ....[9]....
        /*007c*/ 	.word	0x000018a0


	//----- nvinfo : EIATTR_VRC_CTA_INIT_COUNT
	.align		4
.L_4437:
        /*0080*/ 	.byte	0x02, 0x4a
	.zero		1
	.zero		1


	//----- nvinfo : EIATTR_EXIT_INSTR_OFFSETS
	.align		4
        /*0084*/ 	.byte	0x04, 0x1c
        /*0086*/ 	.short	(.L_4439 - .L_4438)


	//   ....[0]....
.L_4438:
        /*0088*/ 	.word	0x000045d0


	//   ....[1]....
        /*008c*/ 	.word	0x00004650


	//----- nvinfo : EIATTR_MAX_THREADS
	.align		4
.L_4439:
        /*0090*/ 	.byte	0x04, 0x05
        /*0092*/ 	.short	(.L_4441 - .L_4440)
.L_4440:
        /*0094*/ 	.word	0x00000080
        /*0098*/ 	.word	0x00000001
        /*009c*/ 	.word	0x00000001


	//----- nvinfo : EIATTR_CRS_STACK_SIZE
	.align		4
.L_4441:
        /*00a0*/ 	.byte	0x04, 0x1e
        /*00a2*/ 	.short	(.L_4443 - .L_4442)
.L_4442:
        /*00a4*/ 	.word	0x00000000


	//----- nvinfo : EIATTR_CBANK_PARAM_SIZE
	.align		4
.L_4443:
        /*00a8*/ 	.byte	0x03, 0x19
        /*00aa*/ 	.short	0x0128


	//----- nvinfo : EIATTR_PARAM_CBANK
	.align		4
        /*00ac*/ 	.byte	0x04, 0x0a
        /*00ae*/ 	.short	(.L_4445 - .L_4444)
	.align		4
.L_4444:
        /*00b0*/ 	.word	index@(.nv.constant0._ZN10layer_norm13ln_bwd_kernelINS_13Kernel_traitsIfffffjLj2560ELj1ELj1ELj4ELj16ENS_18Kernel_traits_baseILj2560EfffffjLj128EEEEELb0ELb0ELb1ELb0EEEvNS_9BwdParamsE)
        /*00b4*/ 	.short	0x0380
        /*00b6*/ 	.short	0x0128


	//----- nvinfo : EIATTR_SW_WAR
	.align		4
.L_4445:
        /*00b8*/ 	.byte	0x04, 0x36
        /*00ba*/ 	.short	(.L_4447 - .L_4446)
.L_4446:
        /*00bc*/ 	.word	0x00000008
.L_4447:


//--------------------- .nv.info._ZN10layer_norm13ln_bwd_kernelINS_13Kernel_traitsIfffffjLj2560ELj1ELj1ELj4ELj16ENS_18Kernel_traits_baseILj2560EfffffjLj128EEEEELb0ELb0ELb1ELb1EEEvNS_9BwdParamsE --------------------------
	.section	.nv.info._ZN10layer_norm13ln_bwd_kernelINS_13Kernel_traitsIfffffjLj2560ELj1ELj1ELj4ELj16ENS_18Kernel_traits_baseILj2560EfffffjLj128EEEEELb0ELb0ELb1ELb1EEEvNS_9BwdParamsE,"",@"SHT_CUDA_INFO"
	.sectionflags	@""
	.align	4


	//----- nvinfo : EIATTR_CUDA_API_VERSION
	.align		4
        /*0000*/ 	.byte	0x04, 0x37
        /*0002*/ 	.short	(.L_4449 - .L_4448)
.L_4448:
        /*0004*/ 	.word	0x00000082


	//----- nvinfo : EIATTR_KPARAM_INFO
	.align		4
.L_4449:
        /*0008*/ 	.byte	0x04, 0x17
        /*000a*/ 	.short	(.L_4451 - .L_4450)
.L_4450:
        /*000c*/ 	.word	0x00000000
        /*0010*/ 	.short	0x0000
        /*0012*/ 	.short	0x0000
        /*0014*/ 	.byte	0x00, 0xf0, 0xa1, 0x04


	//----- nvinfo : EIATTR_SPARSE_MMA_MASK
	.align		4
.L_4451:
        /*0018*/ 	.byte	0x03, 0x50
        /*001a*/ 	.short	0x0000


	//----- nvinfo : EIATTR_MAXREG_COUNT
	.align		4
        /*001c*/ 	.byte	0x03, 0x1b
        /*001e*/ 	.short	0x00ff


	//----- nvinfo : EIATTR_NUM_BARRIERS
	.align		4
        /*0020*/ 	.byte	0x02, 0x4c
        /*0022*/ 	.byte	0x01
	.zero		1


	//----- nvinfo : EIATTR_MERCURY_ISA_VERSION
	.align		4
        /*0024*/ 	.byte	0x03, 0x5f
        /*0026*/ 	.short	0x0101


	//----- nvinfo : EIATTR_COOP_GROUP_MASK_REGIDS
	.align		4
        /*0028*/ 	.byte	0x04, 0x29
        /*002a*/ 	.short	(.L_4453 - .L_4452)


	//   ....[0]....
.L_4452:
        /*002c*/ 	.word	0xffffffff


	//   ....[1]....
        /*0030*/ 	.word	0xffffffff


	//   ....[2]....
        /*0034*/ 	.word	0xffffffff


	//   ....[3]....
        /*0038*/ 	.word	0xffffffff


	//   ....[4]....
        /*003c*/ 	.word	0xffffffff


	//   ....[5]....
        /*0040*/ 	.word	0xffffffff


	//   ....[6]....
        /*0044*/ 	.word	0xffffffff


	//   ....[7]....
        /*0048*/ 	.word	0xffffffff


	//   ....[8]....
        /*004c*/ 	.word	0xffffffff


	//   ....[9]....
        /*0050*/ 	.word	0xffffffff


	//----- nvinfo : EIATTR_COOP_GROUP_INSTR_OFFSETS
	.align		4
.L_4453:
        /*0054*/ 	.byte	0x04, 0x28
        /*0056*/ 	.short	(.L_4455 - .L_4454)


	//   ....[0]....
.L_4454:
        /*0058*/ 	.word	0x000011e0


	//   ....[1]....
        /*005c*/ 	.word	0x00001210


	//   ....[2]....
        /*0060*/ 	.word	0x00001240


	//   ....[3]....
        /*0064*/ 	.word	0x00001250


	//   ....[4]....
        /*0068*/ 	.word	0x00001280


	//   ....[5]....
        /*006c*/ 	.word	0x00001290


	//   ....[6]....
        /*0070*/ 	.word	0x000012c0


	//   ....[7]....
        /*0074*/ 	.word	0x000012d0


	//   ....[8]....
        /*0078*/ 	.word	0x00001300


	//   ....[9]....
        /*007c*/ 	.word	0x00001310


	//----- nvinfo : EIATTR_VRC_CTA_INIT_COUNT
	.align		4
.L_4455:
        /*0080*/ 	.byte	0x02, 0x4a
	.zero		1
	.zero		1


	//----- nvinfo : EIATTR_EXIT_INSTR_OFFSETS
	.align		4
        /*0084*/ 	.byte	0x04, 0x1c
        /*0086*/ 	.short	(.L_4457 - .L_4456)


	//   ....[0]....
.L_4456:
        /*0088*/ 	.word	0x00003aa0


	//----- nvinfo : EIATTR_MAX_THREADS
	.align		4
.L_4457:
        /*008c*/ 	.byte	0x04, 0x05
        /*008e*/ 	.short	(.L_4459 - .L_4458)
.L_4458:
        /*0090*/ 	.word	0x00000080
        /*0094*/ 	.word	0x00000001
        /*0098*/ 	.word	0x00000001


	//----- nvinfo : EIATTR_CRS_STACK_SIZE
	.align		4
.L_4459:
        /*009c*/ 	.byte	0x04, 0x1e
        /*009e*/ 	.short	(.L_4461 - .L_4460)
.L_4460:
        /*00a0*/ 	.word	0x00000000


	//----- nvinfo : EIATTR_CBANK_PARAM_SIZE
	.align		4
.L_4461:
        /*00a4*/ 	.byte	0x03, 0x19
        /*00a6*/ 	.short	0x0128


	//----- nvinfo : EIATTR_PARAM_CBANK
	.align		4
        /*00a8*/ 	.byte	0x04, 0x0a
        /*00aa*/ 	.short	(.L_4463 - .L_4462)
	.align		4
.L_4462:
        /*00ac*/ 	.word	index@(.nv.constant0._ZN10layer_norm13ln_bwd_kernelINS_13Kernel_traitsIfffffjLj2560ELj1ELj1ELj4ELj16ENS_18Kernel_traits_baseILj2560EfffffjLj128EEEEELb0ELb0ELb1ELb1EEEvNS_9BwdParamsE)
        /*00b0*/ 	.short	0x0380
        /*00b2*/ 	.short	0x0128


	//----- nvinfo : EIATTR_SW_WAR
	.align		4
.L_4463:
        /*00b4*/ 	.byte	0x04, 0x36
        /*00b6*/ 	.short	(.L_4465 - .L_4464)
.L_4464:
        /*00b8*/ 	.word	0x00000008
.L_4465:


//--------------------- .nv.info._ZN10layer_norm13ln_bwd_kernelINS_13Kernel_traitsIfffffjLj2560ELj1ELj1ELj4ELj16ENS_18Kernel_traits_baseILj2560EfffffjLj128EEEEELb0ELb1ELb0ELb0EEEvNS_9BwdParamsE --------------------------
	.section	.nv.info._ZN10layer_norm13ln_bwd_kernelINS_13Kernel_traitsIfffffjLj2560ELj1ELj1ELj4ELj16ENS_18Kernel_traits_baseILj2560EfffffjLj128EEEEELb0ELb1ELb0ELb0EEEvNS_9BwdParamsE,"",@"SHT_CUDA_INFO"
	.sectionflags	@""
	.align	4


	//----- nvinfo : EIATTR_CUDA_API_VERSION
	.align		4
        /*0000*/ 	.byte	0x04, 0x37
        /*0002*/ 	.short	(.L_4467 - .L_4466)
.L_4466:
        /*0004*/ 	.word	0x00000082


	//----- nvinfo : EIATTR_KPARAM_INFO
	.align		4
.L_4467:
        /*0008*/ 	.byte	0x04, 0x17
        /*000a*/ 	.short	(.L_4469 - .L_4468)
.L_4468:
        /*000c*/ 	.word	0x00000000
        /*0010*/ 	.short	0x0000
        /*0012*/ 	.short	0x0000
        /*0014*/ 	.byte	0x00, 0xf0, 0xa1, 0x04


	//----- nvinfo : EIATTR_SPARSE_MMA_MASK
	.align		4
.L_4469:
        /*0018*/ 	.byte	0x03, 0x50
        /*001a*/ 	.short	0x0000


	//----- nvinfo : EIATTR_MAXREG_COUNT
	.align		4
        /*001c*/ 	.byte	0x03, 0x1b
        /*001e*/ 	.short	0x00ff


	//----- nvinfo : EIATTR_NUM_BARRIERS
	.align		4
        /*0020*/ 	.byte	0x02, 0x4c
        /*0022*/ 	.byte	0x01
	.zero		1


	//----- nvinfo : EIATTR_MERCURY_ISA_VERSION
	.align		4
        /*0024*/ 	.byte	0x03, 0x5f
        /*0026*/ 	.short	0x0101


	//----- nvinfo : EIATTR_COOP_GROUP_MASK_REGIDS
	.align		4
        /*0028*/ 	.byte	0x04, 0x29
        /*002a*/ 	.short	(.L_4471 - .L_4470)


	//   ....[0]....
.L_4470:
        /*002c*/ 	.word	0xffffffff


	//   ....[1]....
        /*0030*/ 	.word	0xffffffff


	//   ....[2]....
        /*0034*/ 	.word	0xffffffff


	//   ....[3]....
        /*0038*/ 	.word	0xffffffff


	//   ....[4]....
        /*003c*/ 	.word	0xffffffff


	//   ....[5]....
        /*0040*/ 	.word	0xffffffff


	//   ....[6]....
        /*0044*/ 	.word	0xffffffff


	//   ....[7]....
        /*0048*/ 	.word	0xffffffff


	//   ....[8]....
        /*004c*/ 	.word	0xffffffff


	//   ....[9]....
        /*0050*/ 	.word	0xffffffff


	//----- nvinfo : EIATTR_COOP_GROUP_INSTR_OFFSETS
	.align		4
.L_4471:
        /*0054*/ 	.byte	0x04, 0x28
        /*0056*/ 	.short	(.L_4473 - .L_4472)


	//   ....[0]....
.L_4472:
        /*0058*/ 	.word	0x000016b0


	//   ....[1]....
        /*005c*/ 	.word	0x000016e0


	//   ....[2]....
        /*0060*/ 	.word	0x00001710


	//   ....[3]....
        /*0064*/ 	.word	0x00001720


	//   ....[4]....
        /*0068*/ 	.word	0x00001750


	//   ....[5]....
        /*006c*/ 	.word	0x00001760


	//   ....[6]....
        /*0070*/ 	.word	0x00001790


	//   ....[7]....
        /*0074*/ 	.word	0x000017a0


	//   ....[8]....
        /*0078*/ 	.word	0x000017d0


	//   ....[9]....
        /*007c*/ 	.word	0x000017e0


	//----- nvinfo : EIATTR_VRC_CTA_INIT_COUNT
	.align		4
.L_4473:
        /*0080*/ 	.byte	0x02, 0x4a
	.zero		1
	.zero		1


	//----- nvinfo : EIATTR_EXIT_INSTR_OFFSETS
	.align		4
        /*0084*/ 	.byte	0x04, 0x1c
        /*0086*/ 	.short	(.L_4475 - .L_4474)


	//   ....[0]....
.L_4474:
        /*0088*/ 	.word	0x000045d0


	//   ....[1]....
        /*008c*/ 	.word	0x00004670


	//----- nvinfo : EIATTR_MAX_THREADS
	.align		4
.L_4475:
        /*0090*/ 	.byte	0x04, 0x05
        /*0092*/ 	.short	(.L_4477 - .L_4476)
.L_4476:
        /*0094*/ 	.word	0x00000080
        /*0098*/ 	.word	0x00000001
        /*009c*/ 	.word	0x00000001


	//----- nvinfo : EIATTR_CRS_STACK_SIZE
	.align		4
.L_4477:
        /*00a0*/ 	.byte	0x04, 0x1e
        /*00a2*/ 	.short	(.L_4479 - .L_4478)
.L_4478:
        /*00a4*/ 	.word	0x00000000


	//----- nvinfo : EIATTR_CBANK_PARAM_SIZE
	.align		4
.L_4479:
        /*00a8*/ 	.byte	0x03, 0x19
        /*00aa*/ 	.short	0x0128


	//----- nvinfo : EIATTR_PARAM_CBANK
	.align		4
        /*00ac*/ 	.byte	0x04, 0x0a
        /*00ae*/ 	.short	(.L_4481 - .L_4480)
	.align		4
.L_4480:
        /*00b0*/ 	.word	index@(.nv.constant0._ZN10layer_norm13ln_bwd_kernelINS_13Kernel_traitsIfffffjLj2560ELj1ELj1ELj4ELj16ENS_18Kernel_traits_baseILj2560EfffffjLj128EEEEELb0ELb1ELb0ELb0EEEvNS_9BwdParamsE)
        /*00b4*/ 	.short	0x0380
        /*00b6*/ 	.short	0x0128


	//----- nvinfo : EIATTR_SW_WAR
	.align		4
.L_4481:
        /*00b8*/ 	.byte	0x04, 0x36
        /*00ba*/ 	.short	(.L_4483 - .L_4482)
.L_4482:
        /*00bc*/ 	.word	0x00000008
.L_4483:


//--------------------- .nv.info._ZN10layer_norm13ln_bwd_kernelINS_13Kernel_traitsIfffffjLj2560ELj1ELj1ELj4ELj16ENS_18Kernel_traits_baseILj2560EfffffjLj128EEEEELb0ELb1ELb0ELb1EEEvNS_9BwdParamsE --------------------------
	.section	.nv.info._ZN10layer_norm13ln_bwd_kernelINS_13Kernel_traitsIfffffjLj2560ELj1ELj1ELj4ELj16ENS_18Kernel_traits_baseILj2560EfffffjLj128EEEEELb0ELb1ELb0ELb1EEEvNS_9BwdParamsE,"",@"SHT_CUDA_INFO"
	.sectionflags	@""
	.align	4


	//----- nvinfo : EIATTR_CUDA_API_VERSION
	.align		4
        /*0000*/ 	.byte	0x04, 0x37
        /*0002*/ 	.short	(.L_4485 - .L_4484)
.L_4484:
        /*0004*/ 	.word	0x00000082


	//----- nvinfo : EIATTR_KPARAM_INFO
	.align		4
.L_4485:
        /*0008*/ 	.byte	0x04, 0x17
        /*000a*/ 	.short	(.L_4487 - .L_4486)
.L_4486:
        /*000c*/ 	.word	0x00000000
        /*0010*/ 	.short	0x0000
        /*0012*/ 	.short	0x0000
        /*0014*/ 	.byte	0x00, 0xf0, 0xa1, 0x04


	//----- nvinfo : EIATTR_SPARSE_MMA_MASK
	.align		4
.L_4487:
        /*0018*/ 	.byte	0x03, 0x50
        /*001a*/ 	.short	0x0000


	//----- nvinfo : EIATTR_MAXREG_COUNT
	.align		4
        /*001c*/ 	.byte	0x03, 0x1b
        /*001e*/ 	.short	0x00ff


	//----- nvinfo : EIATTR_NUM_BARRIERS
	.align		4
        /*0020*/ 	.byte	0x02, 0x4c
        /*0022*/ 	.byte	0x01
	.zero		1


	//----- nvinfo : EIATTR_MERCURY_ISA_VERSION
	.align		4
        /*0024*/ 	.byte	0x03, 0x5f
        /*0026*/ 	.short	0x0101


	//----- nvinfo : EIATTR_COOP_GROUP_MASK_REGIDS
	.align		4
        /*0028*/ 	.byte	0x04, 0x29
        /*002a*/ 	.short	(.L_4489 - .L_4488)


	//   ....[0]....
.L_4488:
        /*002c*/ 	.word	0xffffffff


	//   ....[1]....
        /*0030*/ 	.word	0xffffffff


	//   ....[2]....
        /*0034*/ 	.word	0xffffffff


	//   ....[3]....
        /*0038*/ 	.word	0xffffffff


	//   ....[4]....
        /*003c*/ 	.word	0xffffffff


	//   ....[5]....
        /*0040*/ 	.word	0xffffffff


	//   ....[6]....
        /*0044*/ 	.word	0xffffffff


	//   ....[7]....
        /*0048*/ 	.word	0xffffffff


	//   ....[8]....
        /*004c*/ 	.word	0xffffffff


	//   ....[9]....
        /*0050*/ 	.word	0xffffffff


	//----- nvinfo : EIATTR_COOP_GROUP_INSTR_OFFSETS
	.align		4
.L_4489:
        /*0054*/ 	.byte	0x04, 0x28
        /*0056*/ 	.short	(.L_4491 - .L_4490)


	//   ....[0]....
.L_4490:
        /*0058*/ 	.word	0x00000fc0


	//   ....[1]....
        /*005c*/ 	.word	0x00000fd0


	//   ....[2]....
        /*0060*/ 	.word	0x00001000


	//   ....[3]....
        /*0064*/ 	.word	0x00001010


	//   ....[4]....
        /*0068*/ 	.word	0x00001040


	//   ....[5]....
        /*006c*/ 	.word	0x00001050


	//   ....[6]....
        /*0070*/ 	.word	0x00001080


	//   ....[7]....
        /*0074*/ 	.word	0x00001090


	//   ....[8]....
        /*0078*/ 	.word	0x000010d0


	//   ....[9]....
        /*007c*/ 	.word	0x000010e0


	//----- nvinfo : EIATTR_VRC_CTA_INIT_COUNT
	.align		4
.L_4491:
        /*0080*/ 	.byte	0x02, 0x4a
	.zero		1
	.zero		1


	//----- nvinfo : EIATTR_EXIT_INSTR_OFFSETS
	.align		4
        /*0084*/ 	.byte	0x04, 0x1c
        /*0086*/ 	.short	(.L_4493 - .L_4492)


	//   ....[0]....
.L_4492:
        /*0088*/ 	.word	0x000040f0


	//----- nvinfo : EIATTR_MAX_THREADS
	.align		4
.L_4493:
        /*008c*/ 	.byte	0x04, 0x05
        /*008e*/ 	.short	(.L_4495 - .L_4494)
.L_4494:
        /*0090*/ 	.word	0x00000080
        /*0094*/ 	.word	0x00000001
        /*0098*/ 	.word	0x00000001


	//----- nvinfo : EIATTR_CRS_STACK_SIZE
	.align		4
.L_4495:
        /*009c*/ 	.byte	0x04, 0x1e
        /*009e*/ 	.short	(.L_4497 - .L_4496)
.L_4496:
        /*00a0*/ 	.word	0x00000000


	//----- nvinfo : EIATTR_CBANK_PARAM_SIZE
	.align		4
.L_4497:
        /*00a4*/ 	.byte	0x03, 0x19
        /*00a6*/ 	.short	0x0128


	//----- nvinfo : EIATTR_PARAM_CBANK
	.align		4
        /*00a8*/ 	.byte	0x04, 0x0a
        /*00aa*/ 	.short	(.L_4499 - .L_4498)
	.align		4
.L_4498:
        /*00ac*/ 	.word	index@(.nv.constant0._ZN10layer_norm13ln_bwd_kernelINS_13Kernel_traitsIfffffjLj2560ELj1ELj1ELj4ELj16ENS_18Kernel_traits_baseILj2560EfffffjLj128EEEEELb0ELb1ELb0ELb1EEEvNS_9BwdParamsE)
        /*00b0*/ 	.short	0x0380
        /*00b2*/ 	.short	0x0128


	//----- nvinfo : EIATTR_SW_WAR
	.align		4
.L_4499:
        /*00b4*/ 	.byte	0x04, 0x36
        /*00b6*/ 	.short	(.L_4501 - .L_4500)
.L_4500:
        /*00b8*/ 	.word	0x00000008
.L_4501:


//--------------------- .nv.info._ZN10layer_norm13ln_bwd_kernelINS_13Kernel_traitsIfffffjLj2560ELj1ELj1ELj4ELj16ENS_18Kernel_traits_baseILj2560EfffffjLj128EEEEELb0ELb1ELb1ELb0EEEvNS_9BwdParamsE --------------------------
	.section	.nv.info._ZN10layer_norm13ln_bwd_kernelINS_13Kernel_traitsIfffffjLj2560ELj1ELj1ELj4ELj16ENS_18Kernel_traits_baseILj2560EfffffjLj128EEEEELb0ELb1ELb1ELb0EEEvNS_9BwdParamsE,"",@"SHT_CUDA_INFO"
	.sectionflags	@""
	.align	4


	//----- nvinfo : EIATTR_CUDA_API_VERSION
	.align		4
        /*0000*/ 	.byte	0x04, 0x37
        /*0002*/ 	.short	(.L_4503 - .L_4502)
.L_4502:
        /*0004*/ 	.word	0x00000082


	//----- nvinfo : EIATTR_KPARAM_INFO
	.align		4
.L_4503:
        /*0008*/ 	.byte	0x04, 0x17
        /*000a*/ 	.short	(.L_4505 - .L_4504)
.L_4504:
        /*000c*/ 	.word	0x00000000
        /*0010*/ 	.short	0x0000
        /*0012*/ 	.short	0x0000
        /*0014*/ 	.byte	0x00, 0xf0, 0xa1, 0x04


	//----- nvinfo : EIATTR_SPARSE_MMA_MASK
	.align		4
.L_4505:
        /*0018*/ 	.byte	0x03, 0x50
        /*001a*/ 	.short	0x0000


	//----- nvinfo : EIATTR_MAXREG_COUNT
	.align		4
        /*001c*/ 	.byte	0x03, 0x1b
        /*001e*/ 	.short	0x00ff


	//----- nvinfo : EIATTR_NUM_BARRIERS
	.align		4
        /*0020*/ 	.byte	0x02, 0x4c
        /*0022*/ 	.byte	0x01
	.zero		1


	//----- nvinfo : EIATTR_MERCURY_ISA_VERSION
	.align		4
        /*0024*/ 	.byte	0x03, 0x5f
        /*0026*/ 	.short	0x0101


	//----- nvinfo : EIATTR_COOP_GROUP_MASK_REGIDS
	.align		4
        /*0028*/ 	.byte	0x04, 0x29
        /*002a*/ 	.short	(.L_4507 - .L_4506)


	//   ....[0]....
.L_4506:
        /*002c*/ 	.word	0xffffffff


	//   ....[1]....
        /*0030*/ 	.word	0xffffffff


	//   ....[2]....
        /*0034*/ 	.word	0xffffffff


	//   ....[3]....
        /*0038*/ 	.word	0xffffffff


	//   ....[4]....
        /*003c*/ 	.word	0xffffffff


	//   ....[5]....
        /*0040*/ 	.word	0xffffffff


	//   ....[6]....
        /*0044*/ 	.word	0xffffffff


	//   ....[7]....
        /*0048*/ 	.word	0xffffffff


	//   ....[8]....
        /*004c*/ 	.word	0xffffffff


	//   ....[9]....
        /*0050*/ 	.word	0xffffffff


	//----- nvinfo : EIATTR_COOP_GROUP_INSTR_OFFSETS
	.align		4
.L_4507:
        /*0054*/ 	.byte	0x04, 0x28
        /*0056*/ 	.short	(.L_4509 - .L_4508)


	//   ....[0]....
.L_4508:
        /*0058*/ 	.word	0x000019a0


	//   ....[1]....
        /*005c*/ 	.word	0x000019d0


	//   ....[2]....
        /*0060*/ 	.word	0x00001a00


	//   ....[3]....
        /*0064*/ 	.word	0x00001a10


	//   ....[4]....
        /*0068*/ 	.word	0x00001a40


	//   ....[5]....
        /*006c*/ 	.word	0x00001a50


	//   ....[6]....
        /*0070*/ 	.word	0x00001a80


	//   ....[7]....
        /*0074*/ 	.word	0x00001a90


	//   ....[8]....
        /*0078*/ 	.word	0x00001ac0


	//   ....[9]....
        /*007c*/ 	.word	0x00001ad0


	//----- nvinfo : EIATTR_VRC_CTA_INIT_COUNT
	.align		4
.L_4509:
        /*0080*/ 	.byte	0x02, 0x4a
	.zero		1
	.zero		1


	//----- nvinfo : EIATTR_EXIT_INSTR_OFFSETS
	.align		4
        /*0084*/ 	.byte	0x04, 0x1c
        /*0086*/ 	.short	(.L_4511 - .L_4510)


	//   ....[0]....
.L_4510:
        /*0088*/ 	.word	0x00005a50


	//   ....[1]....
        /*008c*/ 	.word	0x00005af0


	//----- nvinfo : EIATTR_MAX_THREADS
	.align		4
.L_4511:
        /*0090*/ 	.byte	0x04, 0x05
        /*0092*/ 	.short	(.L_4513 - .L_4512)
.L_4512:
        /*0094*/ 	.word	0x00000080
        /*0098*/ 	.word	0x00000001
        /*009c*/ 	.word	0x00000001


	//----- nvinfo : EIATTR_CRS_STACK_SIZE
	.align		4
.L_4513:
        /*00a0*/ 	.byte	0x04, 0x1e
        /*00a2*/ 	.short	(.L_4515 - .L_4514)
.L_4514:
        /*00a4*/ 	.word	0x00000000


	//----- nvinfo : EIATTR_CBANK_PARAM_SIZE
	.align		4
.L_4515:
        /*00a8*/ 	.byte	0x03, 0x19
        /*00aa*/ 	.short	0x0128


	//----- nvinfo : EIATTR_PARAM_CBANK
	.align		4
        /*00ac*/ 	.byte	0x04, 0x0a
        /*00ae*/ 	.short	(.L_4517 - .L_4516)
	.align		4
.L_4516:
        /*00b0*/ 	.word	index@(.nv.constant0._ZN10layer_norm13ln_bwd_kernelINS_13Kernel_traitsIfffffjLj2560ELj1ELj1ELj4ELj16ENS_18Kernel_traits_baseILj2560EfffffjLj128EEEEELb0ELb1ELb1ELb0EEEvNS_9BwdParamsE)
        /*00b4*/ 	.short	0x0380
        /*00b6*/ 	.short	0x0128


	//----- nvinfo : EIATTR_SW_WAR
	.align		4
.L_4517:
        /*00b8*/ 	.byte	0x04, 0x36
        /*00ba*/ 	.short	(.L_4519 - .L_4518)
.L_4518:
        /*00bc*/ 	.word	0x00000008
.L_4519:


//--------------------- .nv.info._ZN10layer_norm13ln_bwd_kernelINS_13Kernel_traitsIfffffjLj2560ELj1ELj1ELj4ELj16ENS_18Kernel_traits_baseILj2560EfffffjLj128EEEEELb0ELb1ELb1ELb1EEEvNS_9BwdParamsE --------------------------
	.section	.nv.info._ZN10layer_norm13ln_bwd_kernelINS_13Kernel_traitsIfffffjLj2560ELj1ELj1ELj4ELj16ENS_18Kernel_traits_baseILj2560EfffffjLj128EEEEELb0ELb1ELb1ELb1EEEvNS_9BwdParamsE,"",@"SHT_CUDA_INFO"
	.sectionflags	@""
	.align	4


	//----- nvinfo : EIATTR_CUDA_API_VERSION
	.align		4
        /*0000*/ 	.byte	0x04, 0x37
        /*0002*/ 	.short	(.L_4521 - .L_4520)
.L_4520:
        /*0004*/ 	.word	0x00000082


	//----- nvinfo : EIATTR_KPARAM_INFO
	.align		4
.L_4521:
        /*0008*/ 	.byte	0x04, 0x17
        /*000a*/ 	.short	(.L_4523 - .L_4522)
.L_4522:
        /*000c*/ 	.word	0x00000000
        /*0010*/ 	.short	0x0000
        /*0012*/ 	.short	0x0000
        /*0014*/ 	.byte	0x00, 0xf0, 0xa1, 0x04


	//----- nvinfo : EIATTR_SPARSE_MMA_MASK
	.align		4
.L_4523:
        /*0018*/ 	.byte	0x03, 0x50
        /*001a*/ 	.short	0x0000


	//----- nvinfo : EIATTR_MAXREG_COUNT
	.align		4
        /*001c*/ 	.byte	0x03, 0x1b
        /*001e*/ 	.short	0x00ff


	//----- nvinfo : EIATTR_NUM_BARRIERS
	.align		4
        /*0020*/ 	.byte	0x02, 0x4c
        /*0022*/ 	.byte	0x01
	.zero		1


	//----- nvinfo : EIATTR_MERCURY_ISA_VERSION
	.align		4
        /*0024*/ 	.byte	0x03, 0x5f
        /*0026*/ 	.short	0x0101


	//----- nvinfo : EIATTR_COOP_GROUP_MASK_REGIDS
	.align		4
        /*0028*/ 	.byte	0x04, 0x29
        /*002a*/ 	.short	(.L_4525 - .L_4524)


	//   ....[0]....
.L_4524:
        /*002c*/ 	.word	0xffffffff


	//   ....[1]....
        /*0030*/ 	.word	0xffffffff


	//   ....[2]....
        /*0034*/ 	.word	0xffffffff


	//   ....[3]....
        /*0038*/ 	.word	0xffffffff


	//   ....[4]....
        /*003c*/ 	.word	0xffffffff


	//   ....[5]....
        /*0040*/ 	.word	0xffffffff


	//   ....[6]....
        /*0044*/ 	.word	0xffffffff


	//   ....[7]....
        /*0048*/ 	.word	0xffffffff


	//   ....[8]....
        /*004c*/ 	.word	0xffffffff


	//   ....[9]....
        /*0050*/ 	.word	0xffffffff


	//----- nvinfo : EIATTR_COOP_GROUP_INSTR_OFFSETS
	.align		4
.L_4525:
        /*0054*/ 	.byte	0x04, 0x28
        /*0056*/ 	.short	(.L_4527 - .L_4526)


	//   ....[0]....
.L_4526:
        /*0058*/ 	.word	0x000012d0


	//   ....[1]....
        /*005c*/ 	.word	0x00001310


	//   ....[2]....
        /*0060*/ 	.word	0x00001380


	//   ....[3]....
        /*0064*/ 	.word	0x00001390


	//   ....[4]....
        /*0068*/ 	.word	0x000013d0


	//   ....[5]....
        /*006c*/ 	.word	0x000013e0


	//   ....[6]....
        /*0070*/ 	.word	0x00001420


	//   ....[7]....
        /*0074*/ 	.word	0x00001450


	//   ....[8]....
        /*0078*/ 	.word	0x000014a0


	//   ....[9]....
        /*007c*/ 	.word	0x000014b0


	//----- nvinfo : EIATTR_VRC_CTA_INIT_COUNT
	.align		4
.L_4527:
        /*0080*/ 	.byte	0x02, 0x4a
	.zero		1
	.zero		1


	//----- nvinfo : EIATTR_EXIT_INSTR_OFFSETS
	.align		4
        /*0084*/ 	.byte	0x04, 0x1c
        /*0086*/ 	.short	(.L_4529 - .L_4528)


	//   ....[0]....
.L_4528:
        /*0088*/ 	.word	0x00004e90


	//----- nvinfo : EIATTR_MAX_THREADS
	.align		4
.L_4529:
        /*008c*/ 	.byte	0x04, 0x05
        /*008e*/ 	.short	(.L_4531 - .L_4530)
.L_4530:
        /*0090*/ 	.word	0x00000080
        /*0094*/ 	.word	0x00000001
        /*0098*/ 	.word	0x00000001


	//----- nvinfo : EIATTR_CRS_STACK_SIZE
	.align		4
.L_4531:
        /*009c*/ 	.byte	0x04, 0x1e
        /*009e*/ 	.short	(.L_4533 - .L_4532)
.L_4532:
        /*00a0*/ 	.word	0x00000000


	//----- nvinfo : EIATTR_CBANK_PARAM_SIZE
	.align		4
.L_4533:
        /*00a4*/ 	.byte	0x03, 0x19
        /*00a6*/ 	.short	0x0128


	//----- nvinfo : EIATTR_PARAM_CBANK
	.align		4
        /*00a8*/ 	.byte	0x04, 0x0a
        /*00aa*/ 	.short	(.L_4535 - .L_4534)
	.align		4
.L_4534:
        /*00ac*/ 	.word	index@(.nv.constant0._ZN10layer_norm13ln_bwd_kernelINS_13Kernel_traitsIfffffjLj2560ELj1ELj1ELj4ELj16ENS_18Kernel_traits_baseILj2560EfffffjLj128EEEEELb0ELb1ELb1ELb1EEEvNS_9BwdParamsE)
        /*00b0*/ 	.short	0x0380
        /*00b2*/ 	.short	0x0128


	//----- nvinfo : EIATTR_SW_WAR
	.align		4
.L_4535:
        /*00b4*/ 	.byte	0x04, 0x36
        /*00b6*/ 	.short	(.L_4537 - .L_4536)
.L_4536:
        /*00b8*/ 	.word	0x00000008
.L_4537:


//--------------------- .nv.info._ZN10layer_norm13ln_bwd_kernelINS_13Kernel_traitsIfffffjLj2560ELj1ELj1ELj4ELj16ENS_18Kernel_traits_baseILj2560EfffffjLj128EEEEELb1ELb0ELb0ELb0EEEvNS_9BwdParamsE --------------------------
	.section	.nv.info._ZN10layer_norm13ln_bwd_kernelINS_13Kernel_traitsIfffffjLj2560ELj1ELj1ELj4ELj16ENS_18Kernel_traits_baseILj2560EfffffjLj128EEEEELb1ELb0ELb0ELb0EEEvNS_9BwdParamsE,"",@"SHT_CUDA_INFO"
	.sectionflags	@""
	.align	4


	//----- nvinfo : EIATTR_CUDA_API_VERSION
	.align		4
        /*0000*/ 	.byte	0x04, 0x37
        /*0002*/ 	.short	(.L_4539 - .L_4538)
.L_4538:
        /*0004*/ 	.word	0x00000082


	//----- nvinfo : EIATTR_KPARAM_INFO
	.align		4
.L_4539:
        /*0008*/ 	.byte	0x04, 0x17
        /*000a*/ 	.short	(.L_4541 - .L_4540)
.L_4540:
        /*000c*/ 	.word	0x00000000
        /*0010*/ 	.short	0x0000
        /*0012*/ 	.short	0x0000
        /*0014*/ 	.byte	0x00, 0xf0, 0xa1, 0x04


	//----- nvinfo : EIATTR_SPARSE_MMA_MASK
	.align		4
.L_4541:
        /*0018*/ 	.byte	0x03, 0x50
        /*001a*/ 	.short	0x0000


	//----- nvinfo : EIATTR_MAXREG_COUNT
	.align		4
        /*001c*/ 	.byte	0x03, 0x1b
        /*001e*/ 	.short	0x00ff


	//----- nvinfo : EIATTR_NUM_BARRIERS
	.align		4
        /*0020*/ 	.byte	0x02, 0x4c
        /*0022*/ 	.byte	0x01
	.zero		1


	//----- nvinfo : EIATTR_MERCURY_ISA_VERSION
	.align		4
        /*0024*/ 	.byte	0x03, 0x5f
        /*0026*/ 	.short	0x0101


	//----- nvinfo : EIATTR_COOP_GROUP_MASK_REGIDS
	.align		4
        /*0028*/ 	.byte	0x04, 0x29
        /*002a*/ 	.short	(.L_4543 - .L_4542)


	//   ....[0]....
.L_4542:
        /*002c*/ 	.word	0xffffffff


	//   ....[1]....
        /*0030*/ 	.word	0xffffffff


	//   ....[2]....
        /*0034*/ 	.word	0xffffffff


	//   ....[3]....
        /*0038*/ 	.word	0xffffffff


	//   ....[4]....
        /*003c*/ 	.word	0xffffffff


	//   ....[5]....
        /*0040*/ 	.word	0xffffffff


	//   ....[6]....
        /*0044*/ 	.word	0xffffffff


	//   ....[7]....
        /*0048*/ 	.word	0xffffffff


	//   ....[8]....
        /*004c*/ 	.word	0xffffffff


	//   ....[9]....
        /*0050*/ 	.word	0xffffffff


	//----- nvinfo : EIATTR_COOP_GROUP_INSTR_OFFSETS
	.align		4
.L_4543:
        /*0054*/ 	.byte	0x04, 0x28
        /*0056*/ 	.short	(.L_4545 - .L_4544)


	//   ....[0]....
.L_4544:
        /*0058*/ 	.word	0x00001580


	//   ....[1]....
        /*005c*/ 	.word	0x000015b0


	//   ....[2]....
        /*0060*/ 	.word	0x000015e0


	//   ....[3]....
        /*0064*/ 	.word	0x000015f0


	//   ....[4]....
        /*0068*/ 	.word	0x00001620


	//   ....[5]....
        /*006c*/ 	.word	0x00001630


	//   ....[6]....
        /*0070*/ 	.word	0x00001660


	//   ....[7]....
        /*0074*/ 	.word	0x00001670


	//   ....[8]....
        /*0078*/ 	.word	0x000016a0


	//   ....[9]....
        /*007c*/ 	.word	0x000016b0


	//----- nvinfo : EIATTR_VRC_CTA_INIT_COUNT
	.align		4
.L_4545:
        /*0080*/ 	.byte	0x02, 0x4a
	.zero		1
	.zero		1


	//----- nvinfo : EIATTR_EXIT_INSTR_OFFSETS
	.align		4
        /*0084*/ 	.byte	0x04, 0x1c
        /*0086*/ 	.short	(.L_4547 - .L_4546)


	//   ....[0]....
.L_4546:
        /*0088*/ 	.word	0x000047d0


	//   ....[1]....
        /*008c*/ 	.word	0x00004850


	//----- nvinfo : EIATTR_MAX_THREADS
	.align		4
.L_4547:
        /*0090*/ 	.byte	0x04, 0x05
        /*0092*/ 	.short	(.L_4549 - .L_4548)
.L_4548:
        /*0094*/ 	.word	0x00000080
        /*0098*/ 	.word	0x00000001
        /*009c*/ 	.word	0x00000001


	//----- nvinfo : EIATTR_CRS_STACK_SIZE
	.align		4
.L_4549:
        /*00a0*/ 	.byte	0x04, 0x1e
        /*00a2*/ 	.short	(.L_4551 - .L_4550)
.L_4550:
        /*00a4*/ 	.word	0x00000000


	//----- nvinfo : EIATTR_CBANK_PARAM_SIZE
	.align		4
.L_4551:
        /*00a8*/ 	.byte	0x03, 0x19
        /*00aa*/ 	.short	0x0128


	//----- nvinfo : EIATTR_PARAM_CBANK
	.align		4
        /*00ac*/ 	.byte	0x04, 0x0a
        /*00ae*/ 	.short	(.L_4553 - .L_4552)
	.align		4
.L_4552:
        /*00b0*/ 	.word	index@(.nv.constant0._ZN10layer_norm13ln_bwd_kernelINS_13Kernel_traitsIfffffjLj2560ELj1ELj1ELj4ELj16ENS_18Kernel_traits_baseILj2560EfffffjLj128EEEEELb1ELb0ELb0ELb0EEEvNS_9BwdParamsE)
        /*00b4*/ 	.short	0x0380
        /*00b6*/ 	.short	0x0128


	//----- nvinfo : EIATTR_SW_WAR
	.align		4
.L_4553:
        /*00b8*/ 	.byte	0x04, 0x36
        /*00ba*/ 	.short	(.L_4555 - .L_4554)
.L_4554:
        /*00bc*/ 	.word	0x00000008
.L_4555:


//--------------------- .nv.info._ZN10layer_norm13ln_bwd_kernelINS_13Kernel_traitsIfffffjLj2560ELj1ELj1ELj4ELj16ENS_18Kernel_traits_baseILj2560EfffffjLj128EEEEELb1ELb0ELb0ELb1EEEvNS_9BwdParamsE --------------------------
	.section	.nv.info._ZN10layer_norm13ln_bwd_kernelINS_13Kernel_traitsIfffffjLj2560ELj1ELj1ELj4ELj16ENS_18Kernel_traits_baseILj2560EfffffjLj128EEEEELb1ELb0ELb0ELb1EEEvNS_9BwdParamsE,"",@"SHT_CUDA_INFO"
	.sectionflags	@""
	.align	4


	//----- nvinfo : EIATTR_CUDA_API_VERSION
	.align		4
        /*0000*/ 	.byte	0x04, 0x37
        /*0002*/ 	.short	(.L_4557 - .L_4556)
.L_4556:
        /*0004*/ 	.word	0x00000082


	//----- nvinfo : EIATTR_KPARAM_INFO
	.align		4
.L_4557:
        /*0008*/ 	.byte	0x04, 0x17
        /*000a*/ 	.short	(.L_4559 - .L_4558)
.L_4558:
        /*000c*/ 	.word	0x00000000
        /*0010*/ 	.short	0x0000
        /*0012*/ 	.short	0x0000
        /*0014*/ 	.byte	0x00, 0xf0, 0xa1, 0x04


	//----- nvinfo : EIATTR_SPARSE_MMA_MASK
	.align		4
.L_4559:
        /*0018*/ 	.byte	0x03, 0x50
        /*001a*/ 	.short	0x0000


	//----- nvinfo : EIATTR_MAXREG_COUNT
	.align		4
        /*001c*/ 	.byte	0x03, 0x1b
        /*001e*/ 	.short	0x00ff


	//----- nvinfo : EIATTR_NUM_BARRIERS
	.align		4
        /*0020*/ 	.byte	0x02, 0x4c
        /*0022*/ 	.byte	0x01
	.zero		1


	//----- nvinfo : EIATTR_MERCURY_ISA_VERSION
	.align		4
        /*0024*/ 	.byte	0x03, 0x5f
        /*0026*/ 	.short	0x0101


	//----- nvinfo : EIATTR_COOP_GROUP_MASK_REGIDS
	.align		4
        /*0028*/ 	.byte	0x04, 0x29
        /*002a*/ 	.short	(.L_4561 - .L_4560)


	//   ....[0]....
.L_4560:
        /*002c*/ 	.word	0xffffffff


	//   ....[1]....
        /*0030*/ 	.word	0xffffffff


	//   ....[2]....
        /*0034*/ 	.word	0xffffffff


	//   ....[3]....
        /*0038*/ 	.word	0xffffffff


	//   ....[4]....
        /*003c*/ 	.word	0xffffffff


	//   ....[5]....
        /*0040*/ 	.word	0xffffffff


	//   ....[6]....
        /*0044*/ 	.word	0xffffffff


	//   ....[7]....
        /*0048*/ 	.word	0xffffffff


	//   ....[8]....
        /*004c*/ 	.word	0xffffffff


	//   ....[9]....
        /*0050*/ 	.word	0xffffffff


	//----- nvinfo : EIATTR_COOP_GROUP_INSTR_OFFSETS
	.align		4
.L_4561:
        /*0054*/ 	.byte	0x04, 0x28
        /*0056*/ 	.short	(.L_4563 - .L_4562)


	//   ....[0]....
.L_4562:
        /*0058*/ 	.word	0x00000d00


	//   ....[1]....
        /*005c*/ 	.word	0x00000d10


	//   ....[2]....
        /*0060*/ 	.word	0x00000d40


	//   ....[3]....
        /*0064*/ 	.word	0x00000d50


	//   ....[4]....
        /*0068*/ 	.word	0x00000d80


	//   ....[5]....
        /*006c*/ 	.word	0x00000d90


	//   ....[6]....
        /*0070*/ 	.word	0x00000dd0


	//   ....[7]....
        /*0074*/ 	.word	0x00000de0


	//   ....[8]....
        /*0078*/ 	.word	0x00000e30


	//   ....[9]....
        /*007c*/ 	.word	0x00000e40


	//----- nvinfo : EIATTR_VRC_CTA_INIT_COUNT
	.align		4
.L_4563:
        /*0080*/ 	.byte	0x02, 0x4a
	.zero		1
	.zero		1


	//----- nvinfo : EIATTR_EXIT_INSTR_OFFSETS
	.align		4
        /*0084*/ 	.byte	0x04, 0x1c
        /*0086*/ 	.short	(.L_4565 - .L_4564)


	//   ....[0]....
.L_4564:
        /*0088*/ 	.word	0x00004020


	//----- nvinfo : EIATTR_MAX_THREADS
	.align		4
.L_4565:
        /*008c*/ 	.byte	0x04, 0x05
        /*008e*/ 	.short	(.L_4567 - .L_4566)
.L_4566:
        /*0090*/ 	.word	0x00000080
        /*0094*/ 	.word	0x00000001
        /*0098*/ 	.word	0x00000001


	//----- nvinfo : EIATTR_CBANK_PARAM_SIZE
	.align		4
.L_4567:
        /*009c*/ 	.byte	0x03, 0x19
        /*009e*/ 	.short	0x0128


	//----- nvinfo : EIATTR_PARAM_CBANK
	.align		4
        /*00a0*/ 	.byte	0x04, 0x0a
        /*00a2*/ 	.short	(.L_4569 - .L_4568)
	.align		4
.L_4568:
        /*00a4*/ 	.word	index@(.nv.constant0._ZN10layer_norm13ln_bwd_kernelINS_13Kernel_traitsIfffffjLj2560ELj1ELj1ELj4ELj16ENS_18Kernel_traits_baseILj2560EfffffjLj128EEEEELb1ELb0ELb0ELb1EEEvNS_9BwdParamsE)
        /*00a8*/ 	.short	0x0380
        /*00aa*/ 	.short	0x0128


	//----- nvinfo : EIATTR_SW_WAR
	.align		4
.L_4569:
        /*00ac*/ 	.byte	0x04, 0x36
        /*00ae*/ 	.short	(.L_4571 - .L_4570)
.L_4570:
        /*00b0*/ 	.word	0x00000008
.L_4571:


//--------------------- .nv.info._ZN10layer_norm22ln_bwd_finalize_kernelINS_22Kernel_traits_finalizeILj2560EfffffjLb0ELj1024ELj4ENS_18Kernel_traits_baseILj2560EfffffjLj1024EEEEELb0ELb0EEEvNS_9BwdParamsE --------------------------
	.section	.nv.info._ZN10layer_norm22ln_bwd_finalize_kernelINS_22Kernel_traits_finalizeILj2560EfffffjLb0ELj1024ELj4ENS_18Kernel_traits_baseILj2560EfffffjLj1024EEEEELb0ELb0EEEvNS_9BwdParamsE,"",@"SHT_CUDA_INFO"
	.sectionflags	@""
	.align	4


	//----- nvinfo : EIATTR_CUDA_API_VERSION
	.align		4
        /*0000*/ 	.byte	0x04, 0x37
        /*0002*/ 	.short	(.L_4573 - .L_4572)
.L_4572:
        /*0004*/ 	.word	0x00000082


	//----- nvinfo : EIATTR_KPARAM_INFO
	.align		4
.L_4573:
        /*0008*/ 	.byte	0x04, 0x17
        /*000a*/ 	.short	(.L_4575 - .L_4574)
.L_4574:
        /*000c*/ 	.word	0x00000000
        /*0010*/ 	.short	0x0000
        /*0012*/ 	.short	0x0000
        /*0014*/ 	.byte	0x00, 0xf0, 0xa1, 0x04


	//----- nvinfo : EIATTR_SPARSE_MMA_MASK
	.align		4
.L_4575:
        /*0018*/ 	.byte	0x03, 0x50
        /*001a*/ 	.short	0x0000


	//----- nvinfo : EIATTR_MAXREG_COUNT
	.align		4
        /*001c*/ 	.byte	0x03, 0x1b
        /*001e*/ 	.short	0x0040


	//----- nvinfo : EIATTR_NUM_BARRIERS
	.align		4
        /*0020*/ 	.byte	0x02, 0x4c
        /*0022*/ 	.byte	0x01
	.zero		1


	//----- nvinfo : EIATTR_MERCURY_ISA_VERSION
	.align		4
        /*0024*/ 	.byte	0x03, 0x5f
        /*0026*/ 	.short	0x0101


	//----- nvinfo : EIATTR_COOP_GROUP_MASK_REGIDS
	.align		4
        /*0028*/ 	.byte	0x04, 0x29
        /*002a*/ 	.short	(.L_4577 - .L_4576)


	//   ....[0]....
.L_4576:
        /*002c*/ 	.word	0xffffffff


	//   ....[1]....
        /*0030*/ 	.word	0xffffffff


	//   ....[2]....
        /*0034*/ 	.word	0xffffffff


	//   ....[3]....
        /*0038*/ 	.word	0xffffffff


	//   ....[4]....
        /*003c*/ 	.word	0xffffffff


	//   ....[5]....
        /*0040*/ 	.word	0xffffffff


	//   ....[6]....
        /*0044*/ 	.word	0xffffffff


	//   ....[7]....
        /*0048*/ 	.word	0xffffffff


	//   ....[8]....
        /*004c*/ 	.word	0xffffffff


	//   ....[9]....
        /*0050*/ 	.word	0xffffffff


	//----- nvinfo : EIATTR_COOP_GROUP_INSTR_OFFSETS
	.align		4
.L_4577:
        /*0054*/ 	.byte	0x04, 0x28
        /*0056*/ 	.short	(.L_4579 - .L_4578)


	//   ....[0]....
.L_4578:
        /*0058*/ 	.word	0x000015e0


	//   ....[1]....
        /*005c*/ 	.word	0x000015f0


	//   ....[2]....
        /*0060*/ 	.word	0x00001620


	//   ....[3]....
        /*0064*/ 	.word	0x00001630


	//   ....[4]....
        /*0068*/ 	.word	0x00001660


	//   ....[5]....
        /*006c*/ 	.word	0x00001670


	//   ....[6]....
        /*0070*/ 	.word	0x000016b0


	//   ....[7]....
        /*0074*/ 	.word	0x000016e0


	//   ....[8]....
        /*0078*/ 	.word	0x00001710


	//   ....[9]....
        /*007c*/ 	.word	0x00001720


	//----- nvinfo : EIATTR_VRC_CTA_INIT_COUNT
	.align		4
.L_4579:
        /*0080*/ 	.byte	0x02, 0x4a
	.zero		1
	.zero		1


	//----- nvinfo : EIATTR_EXIT_INSTR_OFFSETS
	.align		4
        /*0084*/ 	.byte	0x04, 0x1c
        /*0086*/ 	.short	(.L_4581 - .L_4580)


	//   ....[0]....
.L_4580:
        /*0088*/ 	.word	0x00000060


	//   ....[1]....
        /*008c*/ 	.word	0x00001780


	//   ....[2]....
        /*0090*/ 	.word	0x000017b0


	//   ....[3]....
        /*0094*/ 	.word	0x00001850


	//----- nvinfo : EIATTR_MAX_THREADS
	.align		4
.L_4581:
        /*0098*/ 	.byte	0x04, 0x05
        /*009a*/ 	.short	(.L_4583 - .L_4582)
.L_4582:
        /*009c*/ 	.word	0x00000400
        /*00a0*/ 	.word	0x00000001
        /*00a4*/ 	.word	0x00000001


	//----- nvinfo : EIATTR_CRS_STACK_SIZE
	.align		4
.L_4583:
        /*00a8*/ 	.byte	0x04, 0x1e
        /*00aa*/ 	.short	(.L_4585 - .L_4584)
.L_4584:
        /*00ac*/ 	.word	0x00000000


	//----- nvinfo : EIATTR_CBANK_PARAM_SIZE
	.align		4
.L_4585:
        /*00b0*/ 	.byte	0x03, 0x19
        /*00b2*/ 	.short	0x0128


	//----- nvinfo : EIATTR_PARAM_CBANK
	.align		4
        /*00b4*/ 	.byte	0x04, 0x0a
        /*00b6*/ 	.short	(.L_4587 - .L_4586)
	.align		4
.L_4586:
        /*00b8*/ 	.word	index@(.nv.constant0._ZN10layer_norm22ln_bwd_finalize_kernelINS_22Kernel_traits_finalizeILj2560EfffffjLb0ELj1024ELj4ENS_18Kernel_traits_baseILj2560EfffffjLj1024EEEEELb0ELb0EEEvNS_9BwdParamsE)
        /*00bc*/ 	.short	0x0380
        /*00be*/ 	.short	0x0128


	//----- nvinfo : EIATTR_SW_WAR
	.align		4
.L_4587:
        /*00c0*/ 	.byte	0x04, 0x36
        /*00c2*/ 	.short	(.L_4589 - .L_4588)
.L_4588:
        /*00c4*/ 	.word	0x00000008
.L_4589:


//--------------------- .nv.info._ZN10layer_norm13ln_bwd_kernelINS_13Kernel_traitsIfffffjLj2560ELj1ELj1ELj4ELj16ENS_18Kernel_traits_baseILj2560EfffffjLj128EEEEELb1ELb0ELb1ELb0EEEvNS_9BwdParamsE --------------------------
	.section	.nv.info._ZN10layer_norm13ln_bwd_kernelINS_13Kernel_traitsIfffffjLj2560ELj1ELj1ELj4ELj16ENS_18Kernel_traits_baseILj2560EfffffjLj128EEEEELb1ELb0ELb1ELb0EEEvNS_9BwdParamsE,"",@"SHT_CUDA_INFO"
	.sectionflags	@""
	.align	4


	//----- nvinfo : EIATTR_CUDA_API_VERSION
	.align		4
        /*0000*/ 	.byte	0x04, 0x37
        /*0002*/ 	.short	(.L_4591 - .L_4590)
.L_4590:
        /*0004*/ 	.word	0x00000082


	//----- nvinfo : EIATTR_KPARAM_INFO
	.align		4
.L_4591:
        /*0008*/ 	.byte	0x04, 0x17
        /*000a*/ 	.short	(.L_4593 - .L_4592)
.L_4592:
        /*000c*/ 	.word	0x00000000
        /*0010*/ 	.short	0x0000
        /*0012*/ 	.short	0x0000
        /*0014*/ 	.byte	0x00, 0xf0, 0xa1, 0x04


	//----- nvinfo : EIATTR_SPARSE_MMA_MASK
	.align		4
.L_4593:
        /*0018*/ 	.byte	0x03, 0x50
        /*001a*/ 	.short	0x0000


	//----- nvinfo : EIATTR_MAXREG_COUNT
	.align		4
        /*001c*/ 	.byte	0x03, 0x1b
        /*001e*/ 	.short	0x00ff


	//----- nvinfo : EIATTR_NUM_BARRIERS
	.align		4
        /*0020*/ 	.byte	0x02, 0x4c
        /*0022*/ 	.byte	0x01
	.zero		1


	//----- nvinfo : EIATTR_MERCURY_ISA_VERSION
	.align		4
        /*0024*/ 	.byte	0x03, 0x5f
        /*0026*/ 	.short	0x0101


	//----- nvinfo : EIATTR_COOP_GROUP_MASK_REGIDS
	.align		4
        /*0028*/ 	.byte	0x04, 0x29
        /*002a*/ 	.short	(.L_4595 - .L_4594)


	//   ....[0]....
.L_4594:
        /*002c*/ 	.word	0xffffffff


	//   ....[1]....
        /*0030*/ 	.word	0xffffffff


	//   ....[2]....
        /*0034*/ 	.word	0xffffffff


	//   ....[3]....
        /*0038*/ 	.word	0xffffffff


	//   ....[4]....
        /*003c*/ 	.word	0xffffffff


	//   ....[5]....
        /*0040*/ 	.word	0xffffffff


	//   ....[6]....
        /*0044*/ 	.word	0xffffffff


	//   ....[7]....
        /*0048*/ 	.word	0xffffffff


	//   ....[8]....
        /*004c*/ 	.word	0xffffffff


	//   ....[9]....
        /*0050*/ 	.word	0xffffffff


	//----- nvinfo : EIATTR_COOP_GROUP_INSTR_OFFSETS
	.align		4
.L_4595:
        /*0054*/ 	.byte	0x04, 0x28
        /*0056*/ 	.short	(.L_4597 - .L_4596)


	//   ....[0]....
.L_4596:
        /*0058*/ 	.word	0x00001d10


	//   ....[1]....
        /*005c*/ 	.word	0x00001d30


	//   ....[2]....
        /*0060*/ 	.word	0x00001d70


	//   ....[3]....
        /*0064*/ 	.word	0x00001d80


	//   ....[4]....
        /*0068*/ 	.word	0x00001dc0


	//   ....[5]....
        /*006c*/ 	.word	0x00001dd0


	//   ....[6]....
        /*0070*/ 	.word	0x00001e00


	//   ....[7]....
        /*0074*/ 	.word	0x00001e10


	//   ....[8]....
        /*0078*/ 	.word	0x00001e40


	//   ....[9]....
        /*007c*/ 	.word	0x00001e50


	//----- nvinfo : EIATTR_VRC_CTA_INIT_COUNT
	.align		4
.L_4597:
        /*0080*/ 	.byte	0x02, 0x4a
	.zero		1
	.zero		1


	//----- nvinfo : EIATTR_EXIT_INSTR_OFFSETS
	.align		4
        /*0084*/ 	.byte	0x04, 0x1c
        /*0086*/ 	.short	(.L_4599 - .L_4598)


	//   ....[0]....
.L_4598:
        /*0088*/ 	.word	0x000061d0


	//   ....[1]....
        /*008c*/ 	.word	0x00006250


	//----- nvinfo : EIATTR_MAX_THREADS
	.align		4
.L_4599:
        /*0090*/ 	.byte	0x04, 0x05
        /*0092*/ 	.short	(.L_4601 - .L_4600)
.L_4600:
        /*0094*/ 	.word	0x00000080
        /*0098*/ 	.word	0x00000001
        /*009c*/ 	.word	0x00000001


	//----- nvinfo : EIATTR_CRS_STACK_SIZE
	.align		4
.L_4601:
        /*00a0*/ 	.byte	0x04, 0x1e
        /*00a2*/ 	.short	(.L_4603 - .L_4602)
.L_4602:
        /*00a4*/ 	.word	0x00000000


	//----- nvinfo : EIATTR_CBANK_PARAM_SIZE
	.align		4
.L_4603:
        /*00a8*/ 	.byte	0x03, 0x19
        /*00aa*/ 	.short	0x0128


	//----- nvinfo : EIATTR_PARAM_CBANK
	.align		4
        /*00ac*/ 	.byte	0x04, 0x0a
        /*00ae*/ 	.short	(.L_4605 - .L_4604)
	.align		4
.L_4604:
        /*00b0*/ 	.word	index@(.nv.constant0._ZN10layer_norm13ln_bwd_kernelINS_13Kernel_traitsIfffffjLj2560ELj1ELj1ELj4ELj16ENS_18Kernel_traits_baseILj2560EfffffjLj128EEEEELb1ELb0ELb1ELb0EEEvNS_9BwdParamsE)
        /*00b4*/ 	.short	0x0380
        /*00b6*/ 	.short	0x0128


	//----- nvinfo : EIATTR_SW_WAR
	.align		4
.L_4605:
        /*00b8*/ 	.byte	0x04, 0x36
        /*00ba*/ 	.short	(.L_4607 - .L_4606)
.L_4606:
        /*00bc*/ 	.word	0x00000008
.L_4607:


//--------------------- .nv.info._ZN10layer_norm22ln_bwd_finalize_kernelINS_22Kernel_traits_finalizeILj2560EfffffjLb0ELj1024ELj4ENS_18Kernel_traits_baseILj2560EfffffjLj1024EEEEELb0ELb1EEEvNS_9BwdParamsE --------------------------
	.section	.nv.info._ZN10layer_norm22ln_bwd_finalize_kernelINS_22Kernel_traits_finalizeILj2560EfffffjLb0ELj1024ELj4ENS_18Kernel_traits_baseILj2560EfffffjLj1024EEEEELb0ELb1EEEvNS_9BwdParamsE,"",@"SHT_CUDA_INFO"
	.sectionflags	@""
	.align	4


	//----- nvinfo : EIATTR_CUDA_API_VERSION
	.align		4
        /*0000*/ 	.byte	0x04, 0x37
        /*0002*/ 	.short	(.L_4609 - .L_4608)
.L_4608:
        /*0004*/ 	.word	0x00000082


	//----- nvinfo : EIATTR_KPARAM_INFO
	.align		4
.L_4609:
        /*0008*/ 	.byte	0x04, 0x17
        /*000a*/ 	.short	(.L_4611 - .L_4610)
.L_4610:
        /*000c*/ 	.word	0x00000000
        /*0010*/ 	.short	0x0000
        /*0012*/ 	.short	0x0000
        /*0014*/ 	.byte	0x00, 0xf0, 0xa1, 0x04


	//----- nvinfo : EIATTR_SPARSE_MMA_MASK
	.align		4
.L_4611:
        /*0018*/ 	.byte	0x03, 0x50
        /*001a*/ 	.short	0x0000


	//----- nvinfo : EIATTR_MAXREG_COUNT
	.align		4
        /*001c*/ 	.byte	0x03, 0x1b
        /*001e*/ 	.short	0x0040


	//----- nvinfo : EIATTR_NUM_BARRIERS
	.align		4
        /*0020*/ 	.byte	0x02, 0x4c
        /*0022*/ 	.byte	0x01
	.zero		1


	//----- nvinfo : EIATTR_MERCURY_ISA_VERSION
	.align		4
        /*0024*/ 	.byte	0x03, 0x5f
        /*0026*/ 	.short	0x0101


	//----- nvinfo : EIATTR_COOP_GROUP_MASK_REGIDS
	.align		4
        /*0028*/ 	.byte	0x04, 0x29
        /*002a*/ 	.short	(.L_4613 - .L_4612)


	//   ....[0]....
.L_4612:
        /*002c*/ 	.word	0xffffffff


	//   ....[1]....
        /*0030*/ 	.word	0xffffffff


	//   ....[2]....
        /*0034*/ 	.word	0xffffffff


	//   ....[3]....
        /*0038*/ 	.word	0xffffffff


	//   ....[4]....
        /*003c*/ 	.word	0xffffffff


	//   ....[5]....
        /*0040*/ 	.word	0xffffffff


	//   ....[6]....
        /*0044*/ 	.word	0xffffffff


	//   ....[7]....
        /*0048*/ 	.word	0xffffffff


	//   ....[8]....
        /*004c*/ 	.word	0xffffffff


	//   ....[9]....
        /*0050*/ 	.word	0xffffffff


	//----- nvinfo : EIATTR_COOP_GROUP_INSTR_OFFSETS
	.align		4
.L_4613:
        /*0054*/ 	.byte	0x04, 0x28
        /*0056*/ 	.short	(.L_4615 - .L_4614)


	//   ....[0]....
.L_4614:
        /*0058*/ 	.word	0x00001630


	//   ....[1]....
        /*005c*/ 	.word	0x00001640


	//   ....[2]....
        /*0060*/ 	.word	0x00001670


	//   ....[3]....
        /*0064*/ 	.word	0x00001680


	//   ....[4]....
        /*0068*/ 	.word	0x000016b0


	//   ....[5]....
        /*006c*/ 	.word	0x000016c0


	//   ....[6]....
        /*0070*/ 	.word	0x000016f0


	//   ....[7]....
        /*0074*/ 	.word	0x00001710


	//   ....[8]....
        /*0078*/ 	.word	0x00001740


	//   ....[9]....
        /*007c*/ 	.word	0x00001750


	//----- nvinfo : EIATTR_VRC_CTA_INIT_COUNT
	.align		4
.L_4615:
        /*0080*/ 	.byte	0x02, 0x4a
	.zero		1
	.zero		1


	//----- nvinfo : EIATTR_EXIT_INSTR_OFFSETS
	.align		4
        /*0084*/ 	.byte	0x04, 0x1c
        /*0086*/ 	.short	(.L_4617 - .L_4616)


	//   ....[0]....
.L_4616:
        /*0088*/ 	.word	0x00000070


	//   ....[1]....
        /*008c*/ 	.word	0x000017b0


	//   ....[2]....
        /*0090*/ 	.word	0x00001860


	//----- nvinfo : EIATTR_MAX_THREADS
	.align		4
.L_4617:
        /*0094*/ 	.byte	0x04, 0x05
        /*0096*/ 	.short	(.L_4619 - .L_4618)
.L_4618:
        /*0098*/ 	.word	0x00000400
        /*009c*/ 	.word	0x00000001
        /*00a0*/ 	.word	0x00000001


	//----- nvinfo : EIATTR_CRS_STACK_SIZE
	.align		4
.L_4619:
        /*00a4*/ 	.byte	0x04, 0x1e
        /*00a6*/ 	.short	(.L_4621 - .L_4620)
.L_4620:
        /*00a8*/ 	.word	0x00000000


	//----- nvinfo : EIATTR_CBANK_PARAM_SIZE
	.align		4
.L_4621:
        /*00ac*/ 	.byte	0x03, 0x19
        /*00ae*/ 	.short	0x0128


	//----- nvinfo : EIATTR_PARAM_CBANK
	.align		4
        /*00b0*/ 	.byte	0x04, 0x0a
        /*00b2*/ 	.short	(.L_4623 - .L_4622)
	.align		4
.L_4622:
        /*00b4*/ 	.word	index@(.nv.constant0._ZN10layer_norm22ln_bwd_finalize_kernelINS_22Kernel_traits_finalizeILj2560EfffffjLb0ELj1024ELj4ENS_18Kernel_traits_baseILj2560EfffffjLj1024EEEEELb0ELb1EEEvNS_9BwdParamsE)
        /*00b8*/ 	.short	0x0380
        /*00ba*/ 	.short	0x0128


	//----- nvinfo : EIATTR_SW_WAR
	.align		4
.L_4623:
        /*00bc*/ 	.byte	0x04, 0x36
        /*00be*/ 	.short	(.L_4625 - .L_4624)
.L_4624:
        /*00c0*/ 	.word	0x00000008
.L_4625:


//--------------------- .nv.info._ZN10layer_norm13ln_bwd_kernelINS_13Kernel_traitsIfffffjLj2560ELj1ELj1ELj4ELj16ENS_18Kernel_traits_baseILj2560EfffffjLj128EEEEELb1ELb0ELb1ELb1EEEvNS_9BwdParamsE --------------------------
	.section	.nv.info._ZN10layer_norm13ln_bwd_kernelINS_13Kernel_traitsIfffffjLj2560ELj1ELj1ELj4ELj16ENS_18Kernel_traits_baseILj2560EfffffjLj128EEEEELb1ELb0ELb1ELb1EEEvNS_9BwdParamsE,"",@"SHT_CUDA_INFO"
	.sectionflags	@""
	.align	4


	//----- nvinfo : EIATTR_CUDA_API_VERSION
	.align		4
        /*0000*/ 	.byte	0x04, 0x37
        /*0002*/ 	.short	(.L_4627 - .L_4626)
.L_4626:
        /*0004*/ 	.word	0x00000082


	//----- nvinfo : EIATTR_KPARAM_INFO
	.align		4
.L_4627:
        /*0008*/ 	.byte	0x04, 0x17
        /*000a*/ 	.short	(.L_4629 - .L_4628)
.L_4628:
        /*000c*/ 	.word	0x00000000
        /*0010*/ 	.short	0x0000
        /*0012*/ 	.short	0x0000
        /*0014*/ 	.byte	0x00, 0xf0, 0xa1, 0x04


	//----- nvinfo : EIATTR_SPARSE_MMA_MASK
	.align		4
.L_4629:
        /*0018*/ 	.byte	0x03, 0x50
        /*001a*/ 	.short	0x0000


	//----- nvinfo : EIATTR_MAXREG_COUNT
	.align		4
        /*001c*/ 	.byte	0x03, 0x1b
        /*001e*/ 	.short	0x00ff


	//----- nvinfo : EIATTR_NUM_BARRIERS
	.align		4
        /*0020*/ 	.byte	0x02, 0x4c
        /*0022*/ 	.byte	0x01
	.zero		1


	//----- nvinfo : EIATTR_MERCURY_ISA_VERSION
	.align		4
        /*0024*/ 	.byte	0x03, 0x5f
        /*0026*/ 	.short	0x0101


	//----- nvinfo : EIATTR_COOP_GROUP_MASK_REGIDS
	.align		4
        /*0028*/ 	.byte	0x04, 0x29
        /*002a*/ 	.short	(.L_4631 - .L_4630)


	//   ....[0]....
.L_4630:
        /*002c*/ 	.word	0xffffffff


	//   ....[1]....
        /*0030*/ 	.word	0xffffffff


	//   ....[2]....
        /*0034*/ 	.word	0xffffffff


	//   ....[3]....
        /*0038*/ 	.word	0xffffffff


	//   ....[4]....
        /*003c*/ 	.word	0xffffffff


	//   ....[5]....
        /*0040*/ 	.word	0xffffffff


	//   ....[6]....
        /*0044*/ 	.word	0xffffffff


	//   ....[7]....
        /*0048*/ 	.word	0xffffffff


	//   ....[8]....
        /*004c*/ 	.word	0xffffffff


	//   ....[9]....
        /*0050*/ 	.word	0xffffffff


	//----- nvinfo : EIATTR_COOP_GROUP_INSTR_OFFSETS
	.align		4
.L_4631:
        /*0054*/ 	.byte	0x04, 0x28
        /*0056*/ 	.short	(.L_4633 - .L_4632)


	//   ....[0]....
.L_4632:
        /*0058*/ 	.word	0x00001580


	//   ....[1]....
        /*005c*/ 	.word	0x000015b0


	//   ....[2]....
        /*0060*/ 	.word	0x000015e0


	//   ....[3]....
        /*0064*/ 	.word	0x000015f0


	//   ....[4]....
        /*0068*/ 	.word	0x00001620


	//   ....[5]....
        /*006c*/ 	.word	0x00001630


	//   ....[6]....
        /*0070*/ 	.word	0x00001660


	//   ....[7]....
        /*0074*/ 	.word	0x00001670


	//   ....[8]....
        /*0078*/ 	.word	0x000016a0


	//   ....[9]....
        /*007c*/ 	.word	0x000016b0


	//----- nvinfo : EIATTR_VRC_CTA_INIT_COUNT
	.align		4
.L_4633:
        /*0080*/ 	.byte	0x02, 0x4a
	.zero		1
	.zero		1


	//----- nvinfo : EIATTR_EXIT_INSTR_OFFSETS
	.align		4
        /*0084*/ 	.byte	0x04, 0x1c
        /*0086*/ 	.short	(.L_4635 - .L_4634)


	//   ....[0]....
.L_4634:
        /*0088*/ 	.word	0x00004eb0


	//----- nvinfo : EIATTR_MAX_THREADS
	.align		4
.L_4635:
        /*008c*/ 	.byte	0x04, 0x05
        /*008e*/ 	.short	(.L_4637 - .L_4636)
.L_4636:
        /*0090*/ 	.word	0x00000080
        /*0094*/ 	.word	0x00000001
        /*0098*/ 	.word	0x00000001


	//----- nvinfo : EIATTR_CRS_STACK_SIZE
	.align		4
.L_4637:
        /*009c*/ 	.byte	0x04, 0x1e
        /*009e*/ 	.short	(.L_4639 - .L_4638)
.L_4638:
        /*00a0*/ 	.word	0x00000000


	//----- nvinfo : EIATTR_CBANK_PARAM_SIZE
	.align		4
.L_4639:
        /*00a4*/ 	.byte	0x03, 0x19
        /*00a6*/ 	.short	0x0128


	//----- nvinfo : EIATTR_PARAM_CBANK
	.align		4
        /*00a8*/ 	.byte	0x04, 0x0a
        /*00aa*/ 	.short	(.L_4641 - .L_4640)
	.align		4
.L_4640:
        /*00ac*/ 	.word	index@(.nv.constant0._ZN10layer_norm13ln_bwd_kernelINS_13Kernel_traitsIfffffjLj2560ELj1ELj1ELj4ELj16ENS_18Kernel_traits_baseILj2560EfffffjLj128EEEEELb1ELb0ELb1ELb1EEEvNS_9BwdParamsE)
        /*00b0*/ 	.short	0x0380
        /*00b2*/ 	.short	0x0128


	//----- nvinfo : EIATTR_SW_WAR
	.align		4
.L_4641:
        /*00b4*/ 	.byte	0x04, 0x36
        /*00b6*/ 	.short	(.L_4643 - .L_4642)
.L_4642:
        /*00b8*/ 	.word	0x00000008
.L_4643:


//--------------------- .nv.info._ZN10layer_norm13ln_bwd_kernelINS_13Kernel_traitsIfffffjLj2560ELj1ELj1ELj4ELj16ENS_18Kernel_traits_baseILj2560EfffffjLj128EEEEELb1ELb1ELb0ELb0EEEvNS_9BwdParamsE --------------------------
	.section	.nv.info._ZN10layer_norm13ln_bwd_kernelINS_13Kernel_traitsIfffffjLj2560ELj1ELj1ELj4ELj16ENS_18Kernel_traits_baseILj2560EfffffjLj128EEEEELb1ELb1ELb0ELb0EEEvNS_9BwdParamsE,"",@"SHT_CUDA_INFO"
	.sectionflags	@""
	.align	4


	//----- nvinfo : EIATTR_CUDA_API_VERSION
	.align		4
        /*0000*/ 	.byte	0x04, 0x37
        /*0002*/ 	.short	(.L_4645 - .L_4644)
.L_4644:
        /*0004*/ 	.word	0x00000082


	//----- nvinfo : EIATTR_KPARAM_INFO
	.align		4
.L_4645:
        /*0008*/ 	.byte	0x04, 0x17
        /*000a*/ 	.short	(.L_4647 - .L_4646)
.L_4646:
        /*000c*/ 	.word	0x00000000
        /*0010*/ 	.short	0x0000
        /*0012*/ 	.short	0x0000
        /*0014*/ 	.byte	0x00, 0xf0, 0xa1, 0x04


	//----- nvinfo : EIATTR_SPARSE_MMA_MASK
	.align		4
.L_4647:
        /*0018*/ 	.byte	0x03, 0x50
        /*001a*/ 	.short	0x0000


	//----- nvinfo : EIATTR_MAXREG_COUNT
	.align		4
        /*001c*/ 	.byte	0x03, 0x1b
        /*001e*/ 	.short	0x00ff


	//----- nvinfo : EIATTR_NUM_BARRIERS
	.align		4
        /*0020*/ 	.byte	0x02, 0x4c
        /*0022*/ 	.byte	0x01
	.zero		1


	//----- nvinfo : EIATTR_MERCURY_ISA_VERSION
	.align		4
        /*0024*/ 	.byte	0x03, 0x5f
        /*0026*/ 	.short	0x0101


	//----- nvinfo : EIATTR_COOP_GROUP_MASK_REGIDS
	.align		4
        /*0028*/ 	.byte	0x04, 0x29
        /*002a*/ 	.short	(.L_4649 - .L_4648)


	//   ....[0]....
.L_4648:
        /*002c*/ 	.word	0xffffffff


	//   ....[1]....
        /*0030*/ 	.word	0xffffffff


	//   ....[2]....
        /*0034*/ 	.word	0xffffffff


	//   ....[3]....
        /*0038*/ 	.word	0xffffffff


	//   ....[4]....
        /*003c*/ 	.word	0xffffffff


	//   ....[5]....
        /*0040*/ 	.word	0xffffffff


	//   ....[6]....
        /*0044*/ 	.word	0xffffffff


	//   ....[7]....
        /*0048*/ 	.word	0xffffffff


	//   ....[8]....
        /*004c*/ 	.word	0xffffffff


	//   ....[9]....
        /*0050*/ 	.word	0xffffffff


	//----- nvinfo : EIATTR_COOP_GROUP_INSTR_OFFSETS
	.align		4
.L_4649:
        /*0054*/ 	.byte	0x04, 0x28
        /*0056*/ 	.short	(.L_4651 - .L_4650)


	//   ....[0]....
.L_4650:
        /*0058*/ 	.word	0x000017c0


	//   ....[1]....
        /*005c*/ 	.word	0x000017f0


	//   ....[2]....
        /*0060*/ 	.word	0x00001820


	//   ....[3]....
        /*0064*/ 	.word	0x00001830


	//   ....[4]....
        /*0068*/ 	.word	0x00001860


	//   ....[5]....
        /*006c*/ 	.word	0x00001870


	//   ....[6]....
        /*0070*/ 	.word	0x000018a0


	//   ....[7]....
        /*0074*/ 	.word	0x000018b0


	//   ....[8]....
        /*0078*/ 	.word	0x000018e0


	//   ....[9]....
        /*007c*/ 	.word	0x000018f0


	//----- nvinfo : EIATTR_VRC_CTA_INIT_COUNT
	.align		4
.L_4651:
        /*0080*/ 	.byte	0x02, 0x4a
	.zero		1
	.zero		1


	//----- nvinfo : EIATTR_EXIT_INSTR_OFFSETS
	.align		4
        /*0084*/ 	.byte	0x04, 0x1c
        /*0086*/ 	.short	(.L_4653 - .L_4652)


	//   ....[0]....
.L_4652:
        /*0088*/ 	.word	0x00006250


	//   ....[1]....
        /*008c*/ 	.word	0x000062f0


	//----- nvinfo : EIATTR_MAX_THREADS
	.align		4
.L_4653:
        /*0090*/ 	.byte	0x04, 0x05
        /*0092*/ 	.short	(.L_4655 - .L_4654)
.L_4654:
        /*0094*/ 	.word	0x00000080
        /*0098*/ 	.word	0x00000001
        /*009c*/ 	.word	0x00000001


	//----- nvinfo : EIATTR_CRS_STACK_SIZE
	.align		4
.L_4655:
        /*00a0*/ 	.byte	0x04, 0x1e
        /*00a2*/ 	.short	(.L_4657 - .L_4656)
.L_4656:
        /*00a4*/ 	.word	0x00000000


	//----- nvinfo : EIATTR_CBANK_PARAM_SIZE
	.align		4
.L_4657:
        /*00a8*/ 	.byte	0x03, 0x19
        /*00aa*/ 	.short	0x0128


	//----- nvinfo : EIATTR_PARAM_CBANK
	.align		4
        /*00ac*/ 	.byte	0x04, 0x0a
        /*00ae*/ 	.short	(.L_4659 - .L_4658)
	.align		4
.L_4658:
        /*00b0*/ 	.word	index@(.nv.constant0._ZN10layer_norm13ln_bwd_kernelINS_13Kernel_traitsIfffffjLj2560ELj1ELj1ELj4ELj16ENS_18Kernel_traits_baseILj2560EfffffjLj128EEEEELb1ELb1ELb0ELb0EEEvNS_9BwdParamsE)
        /*00b4*/ 	.short	0x0380
        /*00b6*/ 	.short	0x0128


	//----- nvinfo : EIATTR_SW_WAR
	.align		4
.L_4659:
        /*00b8*/ 	.byte	0x04, 0x36
        /*00ba*/ 	.short	(.L_4661 - .L_4660)
.L_4660:
        /*00bc*/ 	.word	0x00000008
.L_4661:


//--------------------- .nv.info._ZN10layer_norm13ln_bwd_kernelINS_13Kernel_traitsIfffffjLj2560ELj1ELj1ELj4ELj16ENS_18Kernel_traits_baseILj2560EfffffjLj128EEEEELb1ELb1ELb0ELb1EEEvNS_9BwdParamsE --------------------------
	.section	.nv.info._ZN10layer_norm13ln_bwd_kernelINS_13Kernel_traitsIfffffjLj2560ELj1ELj1ELj4ELj16ENS_18Kernel_traits_baseILj2560EfffffjLj128EEEEELb1ELb1ELb0ELb1EEEvNS_9BwdParamsE,"",@"SHT_CUDA_INFO"
	.sectionflags	@""
	.align	4


	//----- nvinfo : EIATTR_CUDA_API_VERSION
	.align		4
        /*0000*/ 	.byte	0x04, 0x37
        /*0002*/ 	.short	(.L_4663 - .L_4662)
.L_4662:
        /*0004*/ 	.word	0x00000082


	//----- nvinfo : EIATTR_KPARAM_INFO
	.align		4
.L_4663:
        /*0008*/ 	.byte	0x04, 0x17
        /*000a*/ 	.short	(.L_4665 - .L_4664)
.L_4664:
        /*000c*/ 	.word	0x00000000
        /*0010*/ 	.short	0x0000
        /*0012*/ 	.short	0x0000
        /*0014*/ 	.byte	0x00, 0xf0, 0xa1, 0x04


	//----- nvinfo : EIATTR_SPARSE_MMA_MASK
	.align		4
.L_4665:
        /*0018*/ 	.byte	0x03, 0x50
        /*001a*/ 	.short	0x0000


	//----- nvinfo : EIATTR_MAXREG_COUNT
	.align		4
        /*001c*/ 	.byte	0x03, 0x1b
        /*001e*/ 	.short	0x00ff


	//----- nvinfo : EIATTR_NUM_BARRIERS
	.align		4
        /*0020*/ 	.byte	0x02, 0x4c
        /*0022*/ 	.byte	0x01
	.zero		1


	//----- nvinfo : EIATTR_MERCURY_ISA_VERSION
	.align		4
        /*0024*/ 	.byte	0x03, 0x5f
        /*0026*/ 	.short	0x0101


	//----- nvinfo : EIATTR_COOP_GROUP_MASK_REGIDS
	.align		4
        /*0028*/ 	.byte	0x04, 0x29
        /*002a*/ 	.short	(.L_4667 - .L_4666)


	//   ....[0]....
.L_4666:
        /*002c*/ 	.word	0xffffffff


	//   ....[1]....
        /*0030*/ 	.word	0xffffffff


	//   ....[2]....
        /*0034*/ 	.word	0xffffffff


	//   ....[3]....
        /*0038*/ 	.word	0xffffffff


	//   ....[4]....
        /*003c*/ 	.word	0xffffffff


	//   ....[5]....
        /*0040*/ 	.word	0xffffffff


	//   ....[6]....
        /*0044*/ 	.word	0xffffffff


	//   ....[7]....
        /*0048*/ 	.word	0xffffffff


	//   ....[8]....
        /*004c*/ 	.word	0xffffffff


	//   ....[9]....
        /*0050*/ 	.word	0xffffffff


	//----- nvinfo : EIATTR_COOP_GROUP_INSTR_OFFSETS
	.align		4
.L_4667:
        /*0054*/ 	.byte	0x04, 0x28
        /*0056*/ 	.short	(.L_4669 - .L_4668)


	//   ....[0]....
.L_4668:
        /*0058*/ 	.word	0x00001060


	//   ....[1]....
        /*005c*/ 	.word	0x00001070


	//   ....[2]....
        /*0060*/ 	.word	0x000010c0


	//   ....[3]....
        /*0064*/ 	.word	0x000010d0


	//   ....[4]....
        /*0068*/ 	.word	0x00001120


	//   ....[5]....
        /*006c*/ 	.word	0x00001130


	//   ....[6]....
        /*0070*/ 	.word	0x00001160


	//   ....[7]....
        /*0074*/ 	.word	0x00001170


	//   ....[8]....
        /*0078*/ 	.word	0x000011d0


	//   ....[9]....
        /*007c*/ 	.word	0x000011e0


	//----- nvinfo : EIATTR_VRC_CTA_INIT_COUNT
	.align		4
.L_4669:
        /*0080*/ 	.byte	0x02, 0x4a
	.zero		1
	.zero		1


	//----- nvinfo : EIATTR_EXIT_INSTR_OFFSETS
	.align		4
        /*0084*/ 	.byte	0x04, 0x1c
        /*0086*/ 	.short	(.L_4671 - .L_4670)


	//   ....[0]....
.L_4670:
        /*0088*/ 	.word	0x00005580


	//----- nvinfo : EIATTR_MAX_THREADS
	.align		4
.L_4671:
        /*008c*/ 	.byte	0x04, 0x05
        /*008e*/ 	.short	(.L_4673 - .L_4672)
.L_4672:
        /*0090*/ 	.word	0x00000080
        /*0094*/ 	.word	0x00000001
        /*0098*/ 	.word	0x00000001


	//----- nvinfo : EIATTR_CBANK_PARAM_SIZE
	.align		4
.L_4673:
        /*009c*/ 	.byte	0x03, 0x19
        /*009e*/ 	.short	0x0128


	//----- nvinfo : EIATTR_PARAM_CBANK
	.align		4
        /*00a0*/ 	.byte	0x04, 0x0a
        /*00a2*/ 	.short	(.L_4675 - .L_4674)
	.align		4
.L_4674:
        /*00a4*/ 	.word	index@(.nv.constant0._ZN10layer_norm13ln_bwd_kernelINS_13Kernel_traitsIfffffjLj2560ELj1ELj1ELj4ELj16ENS_18Kernel_traits_baseILj2560EfffffjLj128EEEEELb1ELb1ELb0ELb1EEEvNS_9BwdParamsE)
        /*00a8*/ 	.short	0x0380
        /*00aa*/ 	.short	0x0128


	//----- nvinfo : EIATTR_SW_WAR
	.align		4
.L_4675:
        /*00ac*/ 	.byte	0x04, 0x36
        /*00ae*/ 	.short	(.L_4677 - .L_4676)
.L_4676:
        /*00b0*/ 	.word	0x00000008
.L_4677:


//--------------------- .nv.info._ZN10layer_norm22ln_bwd_finalize_kernelINS_22Kernel_traits_finalizeILj2560EfffffjLb1ELj1024ELj4ENS_18Kernel_traits_baseILj2560EfffffjLj1024EEEEELb1ELb0EEEvNS_9BwdParamsE --------------------------
	.section	.nv.info._ZN10layer_norm22ln_bwd_finalize_kernelINS_22Kernel_traits_finalizeILj2560EfffffjLb1ELj1024ELj4ENS_18Kernel_traits_baseILj2560EfffffjLj1024EEEEELb1ELb0EEEvNS_9BwdParamsE,"",@"SHT_CUDA_INFO"
	.sectionflags	@""
	.align	4


	//----- nvinfo : EIATTR_CUDA_API_VERSION
	.align		4
        /*0000*/ 	.byte	0x04, 0x37
        /*0002*/ 	.short	(.L_4679 - .L_4678)
.L_4678:
        /*0004*/ 	.word	0x00000082


	//----- nvinfo : EIATTR_KPARAM_INFO
	.align		4
.L_4679:
        /*0008*/ 	.byte	0x04, 0x17
        /*000a*/ 	.short	(.L_4681 - .L_4680)
.L_4680:
        /*000c*/ 	.word	0x00000000
        /*0010*/ 	.short	0x0000
        /*0012*/ 	.short	0x0000
        /*0014*/ 	.byte	0x00, 0xf0, 0xa1, 0x04


	//----- nvinfo : EIATTR_SPARSE_MMA_MASK
	.align		4
.L_4681:
        /*0018*/ 	.byte	0x03, 0x50
        /*001a*/ 	.short	0x0000


	//----- nvinfo : EIATTR_MAXREG_COUNT
	.align		4
        /*001c*/ 	.byte	0x03, 0x1b
        /*001e*/ 	.short	0x0040


	//----- nvinfo : EIATTR_NUM_BARRIERS
	.align		4
        /*0020*/ 	.byte	0x02, 0x4c
        /*0022*/ 	.byte	0x01
	.zero		1


	//----- nvinfo : EIATTR_MERCURY_ISA_VERSION
	.align		4
        /*0024*/ 	.byte	0x03, 0x5f
        /*0026*/ 	.short	0x0101


	//----- nvinfo : EIATTR_COOP_GROUP_MASK_REGIDS
	.align		4
        /*0028*/ 	.byte	0x04, 0x29
        /*002a*/ 	.short	(.L_4683 - .L_4682)


	//   ....[0]....
.L_4682:
        /*002c*/ 	.word	0xffffffff


	//   ....[1]....
        /*0030*/ 	.word	0xffffffff


	//   ....[2]....
        /*0034*/ 	.word	0xffffffff


	//   ....[3]....
        /*0038*/ 	.word	0xffffffff


	//   ....[4]....
        /*003c*/ 	.word	0xffffffff


	//   ....[5]....
        /*0040*/ 	.word	0xffffffff


	//   ....[6]....
        /*0044*/ 	.word	0xffffffff


	//   ....[7]....
        /*0048*/ 	.word	0xffffffff


	//   ....[8]....
        /*004c*/ 	.word	0xffffffff


	//   ....[9]....
        /*0050*/ 	.word	0xffffffff


	//   ....[10]....
        /*0054*/ 	.word	0xffffffff


	//   ....[11]....
        /*0058*/ 	.word	0xffffffff


	//   ....[12]....
        /*005c*/ 	.word	0xffffffff


	//   ....[13]....
        /*0060*/ 	.word	0xffffffff


	//   ....[14]....
        /*0064*/ 	.word	0xffffffff


	//----- nvinfo : EIATTR_COOP_GROUP_INSTR_OFFSETS
	.align		4
.L_4683:
        /*0068*/ 	.byte	0x04, 0x28
        /*006a*/ 	.short	(.L_4685 - .L_4684)


	//   ....[0]....
.L_4684:
        /*006c*/ 	.word	0x00001040


	//   ....[1]....
        /*0070*/ 	.word	0x00001050


	//   ....[2]....
        /*0074*/ 	.word	0x00001060


	//   ....[3]....
        /*0078*/ 	.word	0x00001090


	//   ....[4]....
        /*007c*/ 	.word	0x000010b0


	//   ....[5]....
        /*0080*/ 	.word	0x000010c0


	//   ....[6]....
        /*0084*/ 	.word	0x000010f0


	//   ....[7]....
        /*0088*/ 	.word	0x00001110


	//   ....[8]....
        /*008c*/ 	.word	0x00001120


	//   ....[9]....
        /*0090*/ 	.word	0x00001160


	//   ....[10]....
        /*0094*/ 	.word	0x00001190


	//   ....[11]....
        /*0098*/ 	.word	0x000011a0


	//   ....[12]....
        /*009c*/ 	.word	0x000011e0


	//   ....[13]....
        /*00a0*/ 	.word	0x00001200


	//   ....[14]....
        /*00a4*/ 	.word	0x00001210


	//----- nvinfo : EIATTR_VRC_CTA_INIT_COUNT
	.align		4
.L_4685:
        /*00a8*/ 	.byte	0x02, 0x4a
	.zero		1
	.zero		1


	//----- nvinfo : EIATTR_EXIT_INSTR_OFFSETS
	.align		4
        /*00ac*/ 	.byte	0x04, 0x1c
        /*00ae*/ 	.short	(.L_4687 - .L_4686)


	//   ....[0]....
.L_4686:
        /*00b0*/ 	.word	0x00000060


	//   ....[1]....
        /*00b4*/ 	.word	0x00001290


	//   ....[2]....
        /*00b8*/ 	.word	0x000012c0


	//   ....[3]....
        /*00bc*/ 	.word	0x000013a0


	//----- nvinfo : EIATTR_MAX_THREADS
	.align		4
.L_4687:
        /*00c0*/ 	.byte	0x04, 0x05
        /*00c2*/ 	.short	(.L_4689 - .L_4688)
.L_4688:
        /*00c4*/ 	.word	0x00000400
        /*00c8*/ 	.word	0x00000001
        /*00cc*/ 	.word	0x00000001


	//----- nvinfo : EIATTR_CRS_STACK_SIZE
	.align		4
.L_4689:
        /*00d0*/ 	.byte	0x04, 0x1e
        /*00d2*/ 	.short	(.L_4691 - .L_4690)
.L_4690:
        /*00d4*/ 	.word	0x00000000


	//----- nvinfo : EIATTR_CBANK_PARAM_SIZE
	.align		4
.L_4691:
        /*00d8*/ 	.byte	0x03, 0x19
        /*00da*/ 	.short	0x0128


	//----- nvinfo : EIATTR_PARAM_CBANK
	.align		4
        /*00dc*/ 	.byte	0x04, 0x0a
        /*00de*/ 	.short	(.L_4693 - .L_4692)
	.align		4
.L_4692:
        /*00e0*/ 	.word	index@(.nv.constant0._ZN10layer_norm22ln_bwd_finalize_kernelINS_22Kernel_traits_finalizeILj2560EfffffjLb1ELj1024ELj4ENS_18Kernel_traits_baseILj2560EfffffjLj1024EEEEELb1ELb0EEEvNS_9BwdParamsE)
        /*00e4*/ 	.short	0x0380
        /*00e6*/ 	.short	0x0128


	//----- nvinfo : EIATTR_SW_WAR
	.align		4
.L_4693:
        /*00e8*/ 	.byte	0x04, 0x36
        /*00ea*/ 	.short	(.L_4695 - .L_4694)
.L_4694:
        /*00ec*/ 	.word	0x00000008
.L_4695:


//--------------------- .nv.info._ZN10layer_norm13ln_bwd_kernelINS_13Kernel_traitsIfffffjLj2560ELj1ELj1ELj4ELj16ENS_18Kernel_traits_baseILj2560EfffffjLj128EEEEELb1ELb1ELb1ELb0EEEvNS_9BwdParamsE --------------------------
	.section	.nv.info._ZN10layer_norm13ln_bwd_kernelINS_13Kernel_traitsIfffffjLj2560ELj1ELj1ELj4ELj16ENS_18Kernel_traits_baseILj2560EfffffjLj128EEEEELb1ELb1ELb1ELb0EEEvNS_9BwdParamsE,"",@"SHT_CUDA_INFO"
	.sectionflags	@""
	.align	4


	//----- nvinfo : EIATTR_CUDA_API_VERSION
	.align		4
        /*0000*/ 	.byte	0x04, 0x37
        /*0002*/ 	.short	(.L_4697 - .L_4696)
.L_4696:
        /*0004*/ 	.word	0x00000082


	//----- nvinfo : EIATTR_KPARAM_INFO
	.align		4
.L_4697:
        /*0008*/ 	.byte	0x04, 0x17
        /*000a*/ 	.short	(.L_4699 - .L_4698)
.L_4698:
        /*000c*/ 	.word	0x00000000
        /*0010*/ 	.short	0x0000
        /*0012*/ 	.short	0x0000
        /*0014*/ 	.byte	0x00, 0xf0, 0xa1, 0x04


	//----- nvinfo : EIATTR_SPARSE_MMA_MASK
	.align		4
.L_4699:
        /*0018*/ 	.byte	0x03, 0x50
        /*001a*/ 	.short	0x0000


	//----- nvinfo : EIATTR_MAXREG_COUNT
	.align		4
        /*001c*/ 	.byte	0x03, 0x1b
        /*001e*/ 	.short	0x00ff


	//----- nvinfo : EIATTR_NUM_BARRIERS
	.align		4
        /*0020*/ 	.byte	0x02, 0x4c
        /*0022*/ 	.byte	0x01
	.zero		1


	//----- nvinfo : EIATTR_MERCURY_ISA_VERSION
	.align		4
        /*0024*/ 	.byte	0x03, 0x5f
        /*0026*/ 	.short	0x0101


	//----- nvinfo : EIATTR_COOP_GROUP_MASK_REGIDS
	.align		4
        /*0028*/ 	.byte	0x04, 0x29
        /*002a*/ 	.short	(.L_4701 - .L_4700)


	//   ....[0]....
.L_4700:
        /*002c*/ 	.word	0xffffffff


	//   ....[1]....
        /*0030*/ 	.word	0xffffffff


	//   ....[2]....
        /*0034*/ 	.word	0xffffffff


	//   ....[3]....
        /*0038*/ 	.word	0xffffffff


	//   ....[4]....
        /*003c*/ 	.word	0xffffffff


	//   ....[5]....
        /*0040*/ 	.word	0xffffffff


	//   ....[6]....
        /*0044*/ 	.word	0xffffffff


	//   ....[7]....
        /*0048*/ 	.word	0xffffffff


	//   ....[8]....
        /*004c*/ 	.word	0xffffffff


	//   ....[9]....
        /*0050*/ 	.word	0xffffffff


	//----- nvinfo : EIATTR_COOP_GROUP_INSTR_OFFSETS
	.align		4
.L_4701:
        /*0054*/ 	.byte	0x04, 0x28
        /*0056*/ 	.short	(.L_4703 - .L_4702)


	//   ....[0]....
.L_4702:
        /*0058*/ 	.word	0x00001f20


	//   ....[1]....
        /*005c*/ 	.word	0x00001f50


	//   ....[2]....
        /*0060*/ 	.word	0x00001f80


	//   ....[3]....
        /*0064*/ 	.word	0x00001f90


	//   ....[4]....
        /*0068*/ 	.word	0x00001fc0


	//   ....[5]....
        /*006c*/ 	.word	0x00001fd0


	//   ....[6]....
        /*0070*/ 	.word	0x00002000


	//   ....[7]....
        /*0074*/ 	.word	0x00002010


	//   ....[8]....
        /*0078*/ 	.word	0x00002040


	//   ....[9]....
        /*007c*/ 	.word	0x00002050


	//----- nvinfo : EIATTR_VRC_CTA_INIT_COUNT
	.align		4
.L_4703:
        /*0080*/ 	.byte	0x02, 0x4a
	.zero		1
	.zero		1


	//----- nvinfo : EIATTR_EXIT_INSTR_OFFSETS
	.align		4
        /*0084*/ 	.byte	0x04, 0x1c
        /*0086*/ 	.short	(.L_4705 - .L_4704)


	//   ....[0]....
.L_4704:
        /*0088*/ 	.word	0x000078f0


	//   ....[1]....
        /*008c*/ 	.word	0x00007990


	//----- nvinfo : EIATTR_MAX_THREADS
	.align		4
.L_4705:
        /*0090*/ 	.byte	0x04, 0x05
        /*0092*/ 	.short	(.L_4707 - .L_4706)
.L_4706:
        /*0094*/ 	.word	0x00000080
        /*0098*/ 	.word	0x00000001
        /*009c*/ 	.word	0x00000001


	//----- nvinfo : EIATTR_CRS_STACK_SIZE
	.align		4
.L_4707:
        /*00a0*/ 	.byte	0x04, 0x1e
        /*00a2*/ 	.short	(.L_4709 - .L_4708)
.L_4708:
        /*00a4*/ 	.word	0x00000000


	//----- nvinfo : EIATTR_CBANK_PARAM_SIZE
	.align		4
.L_4709:
        /*00a8*/ 	.byte	0x03, 0x19
        /*00aa*/ 	.short	0x0128


	//----- nvinfo : EIATTR_PARAM_CBANK
	.align		4
        /*00ac*/ 	.byte	0x04, 0x0a
        /*00ae*/ 	.short	(.L_4711 - .L_4710)
	.align		4
.L_4710:
        /*00b0*/ 	.word	index@(.nv.constant0._ZN10layer_norm13ln_bwd_kernelINS_13Kernel_traitsIfffffjLj2560ELj1ELj1ELj4ELj16ENS_18Kernel_traits_baseILj2560EfffffjLj128EEEEELb1ELb1ELb1ELb0EEEvNS_9BwdParamsE)
        /*00b4*/ 	.short	0x0380
        /*00b6*/ 	.short	0x0128


	//----- nvinfo : EIATTR_SW_WAR
	.align		4
.L_4711:
        /*00b8*/ 	.byte	0x04, 0x36
        /*00ba*/ 	.short	(.L_4713 - .L_4712)
.L_4712:
        /*00bc*/ 	.word	0x00000008
.L_4713:


//--------------------- .nv.info._ZN10layer_norm22ln_bwd_finalize_kernelINS_22Kernel_traits_finalizeILj2560EfffffjLb1ELj1024ELj4ENS_18Kernel_traits_baseILj2560EfffffjLj1024EEEEELb1ELb1EEEvNS_9BwdParamsE --------------------------
	.section	.nv.info._ZN10layer_norm22ln_bwd_finalize_kernelINS_22Kernel_traits_finalizeILj2560EfffffjLb1ELj1024ELj4ENS_18Kernel_traits_baseILj2560EfffffjLj1024EEEEELb1ELb1EEEvNS_9BwdParamsE,"",@"SHT_CUDA_INFO"
	.sectionflags	@""
	.align	4


	//----- nvinfo : EIATTR_CUDA_API_VERSION
	.align		4
        /*0000*/ 	.byte	0x04, 0x37
        /*0002*/ 	.short	(.L_4715 - .L_4714)
.L_4714:
        /*0004*/ 	.word	0x00000082


	//----- nvinfo : EIATTR_KPARAM_INFO
	.align		4
.L_4715:
        /*0008*/ 	.byte	0x04, 0x17
        /*000a*/ 	.short	(.L_4717 - .L_4716)
.L_4716:
        /*000c*/ 	.word	0x00000000
        /*0010*/ 	.short	0x0000
        /*0012*/ 	.short	0x0000
        /*0014*/ 	.byte	0x00, 0xf0, 0xa1, 0x04


	//----- nvinfo : EIATTR_SPARSE_MMA_MASK
	.align		4
.L_4717:
        /*0018*/ 	.byte	0x03, 0x50
        /*001a*/ 	.short	0x0000


	//----- nvinfo : EIATTR_MAXREG_COUNT
	.align		4
        /*001c*/ 	.byte	0x03, 0x1b
        /*001e*/ 	.short	0x0040


	//----- nvinfo : EIATTR_NUM_BARRIERS
	.align		4
        /*0020*/ 	.byte	0x02, 0x4c
        /*0022*/ 	.byte	0x01
	.zero		1


	//----- nvinfo : EIATTR_MERCURY_ISA_VERSION
	.align		4
        /*0024*/ 	.byte	0x03, 0x5f
        /*0026*/ 	.short	0x0101


	//----- nvinfo : EIATTR_COOP_GROUP_MASK_REGIDS
	.align		4
        /*0028*/ 	.byte	0x04, 0x29
        /*002a*/ 	.short	(.L_4719 - .L_4718)


	//   ....[0]....
.L_4718:
        /*002c*/ 	.word	0xffffffff


	//   ....[1]....
        /*0030*/ 	.word	0xffffffff


	//   ....[2]....
        /*0034*/ 	.word	0xffffffff


	//   ....[3]....
        /*0038*/ 	.word	0xffffffff


	//   ....[4]....
        /*003c*/ 	.word	0xffffffff


	//   ....[5]....
        /*0040*/ 	.word	0xffffffff


	//   ....[6]....
        /*0044*/ 	.word	0xffffffff


	//   ....[7]....
        /*0048*/ 	.word	0xffffffff


	//   ....[8]....
        /*004c*/ 	.word	0xffffffff


	//   ....[9]....
        /*0050*/ 	.word	0xffffffff


	//   ....[10]....
        /*0054*/ 	.word	0xffffffff


	//   ....[11]....
        /*0058*/ 	.word	0xffffffff


	//   ....[12]....
        /*005c*/ 	.word	0xffffffff


	//   ....[13]....
        /*0060*/ 	.word	0xffffffff


	//   ....[14]....
        /*0064*/ 	.word	0xffffffff


	//----- nvinfo : EIATTR_COOP_GROUP_INSTR_OFFSETS
	.align		4
.L_4719:
        /*0068*/ 	.byte	0x04, 0x28
        /*006a*/ 	.short	(.L_4721 - .L_4720)


	//   ....[0]....
.L_4720:
        /*006c*/ 	.word	0x00001090


	//   ....[1]....
        /*0070*/ 	.word	0x000010a0


	//   ....[2]....
        /*0074*/ 	.word	0x000010b0


	//   ....[3]....
        /*0078*/ 	.word	0x000010e0


	//   ....[4]....
        /*007c*/ 	.word	0x00001100


	//   ....[5]....
        /*0080*/ 	.word	0x00001110


	//   ....[6]....
        /*0084*/ 	.word	0x00001140


	//   ....[7]....
        /*0088*/ 	.word	0x00001160


	//   ....[8]....
        /*008c*/ 	.word	0x00001170


	//   ....[9]....
        /*0090*/ 	.word	0x000011a0


	//   ....[10]....
        /*0094*/ 	.word	0x000011c0


	//   ....[11]....
        /*0098*/ 	.word	0x000011d0


	//   ....[12]....
        /*009c*/ 	.word	0x00001210


	//   ....[13]....
        /*00a0*/ 	.word	0x00001230


	//   ....[14]....
        /*00a4*/ 	.word	0x00001240


	//----- nvinfo : EIATTR_VRC_CTA_INIT_COUNT
	.align		4
.L_4721:
        /*00a8*/ 	.byte	0x02, 0x4a
	.zero		1
	.zero		1


	//----- nvinfo : EIATTR_EXIT_INSTR_OFFSETS
	.align		4
        /*00ac*/ 	.byte	0x04, 0x1c
        /*00ae*/ 	.short	(.L_4723 - .L_4722)


	//   ....[0]....
.L_4722:
        /*00b0*/ 	.word	0x00000060


	//   ....[1]....
        /*00b4*/ 	.word	0x000012c0


	//   ....[2]....
        /*00b8*/ 	.word	0x000013b0


	//----- nvinfo : EIATTR_MAX_THREADS
	.align		4
.L_4723:
        /*00bc*/ 	.byte	0x04, 0x05
        /*00be*/ 	.short	(.L_4725 - .L_4724)
.L_4724:
        /*00c0*/ 	.word	0x00000400
        /*00c4*/ 	.word	0x00000001
        /*00c8*/ 	.word	0x00000001


	//----- nvinfo : EIATTR_CRS_STACK_SIZE
	.align		4
.L_4725:
        /*00cc*/ 	.byte	0x04, 0x1e
        /*00ce*/ 	.short	(.L_4727 - .L_4726)
.L_4726:
        /*00d0*/ 	.word	0x00000000


	//----- nvinfo : EIATTR_CBANK_PARAM_SIZE
	.align		4
.L_4727:
        /*00d4*/ 	.byte	0x03, 0x19
        /*00d6*/ 	.short	0x0128


	//----- nvinfo : EIATTR_PARAM_CBANK
	.align		4
        /*00d8*/ 	.byte	0x04, 0x0a
        /*00da*/ 	.short	(.L_4729 - .L_4728)
	.align		4
.L_4728:
        /*00dc*/ 	.word	index@(.nv.constant0._ZN10layer_norm22ln_bwd_finalize_kernelINS_22Kernel_traits_finalizeILj2560EfffffjLb1ELj1024ELj4ENS_18Kernel_traits_baseILj2560EfffffjLj1024EEEEELb1ELb1EEEvNS_9BwdParamsE)
        /*00e0*/ 	.short	0x0380
        /*00e2*/ 	.short	0x0128


	//----- nvinfo : EIATTR_SW_WAR
	.align		4
.L_4729:
        /*00e4*/ 	.byte	0x04, 0x36
        /*00e6*/ 	.short	(.L_4731 - .L_4730)
.L_4730:
        /*00e8*/ 	.word	0x00000008
.L_4731:


//--------------------- .nv.info._ZN10layer_norm13ln_bwd_kernelINS_13Kernel_traitsIfffffjLj2560ELj1ELj1ELj4ELj16ENS_18Kernel_traits_baseILj2560EfffffjLj128EEEEELb1ELb1ELb1ELb1EEEvNS_9BwdParamsE --------------------------
	.section	.nv.info._ZN10layer_norm13ln_bwd_kernelINS_13Kernel_traitsIfffffjLj2560ELj1ELj1ELj4ELj16ENS_18Kernel_traits_baseILj2560EfffffjLj128EEEEELb1ELb1ELb1ELb1EEEvNS_9BwdParamsE,"",@"SHT_CUDA_INFO"
	.sectionflags	@""
	.align	4


	//----- nvinfo : EIATTR_CUDA_API_VERSION
	.align		4
        /*0000*/ 	.byte	0x04, 0x37
        /*0002*/ 	.short	(.L_4733 - .L_4732)
.L_4732:
        /*0004*/ 	.word	0x00000082


	//----- nvinfo : EIATTR_KPARAM_INFO
	.align		4
.L_4733:
        /*0008*/ 	.byte	0x04, 0x17
        /*000a*/ 	.short	(.L_4735 - .L_4734)
.L_4734:
        /*000c*/ 	.word	0x00000000
        /*0010*/ 	.short	0x0000
        /*0012*/ 	.short	0x0000
        /*0014*/ 	.byte	0x00, 0xf0, 0xa1, 0x04


	//----- nvinfo : EIATTR_SPARSE_MMA_MASK
	.align		4
.L_4735:
        /*0018*/ 	.byte	0x03, 0x50
        /*001a*/ 	.short	0x0000


	//----- nvinfo : EIATTR_MAXREG_COUNT
	.align		4
        /*001c*/ 	.byte	0x03, 0x1b
        /*001e*/ 	.short	0x00ff


	//----- nvinfo : EIATTR_NUM_BARRIERS
	.align		4
        /*0020*/ 	.byte	0x02, 0x4c
        /*0022*/ 	.byte	0x01
	.zero		1


	//----- nvinfo : EIATTR_MERCURY_ISA_VERSION
	.align		4
        /*0024*/ 	.byte	0x03, 0x5f
        /*0026*/ 	.short	0x0101


	//----- nvinfo : EIATTR_COOP_GROUP_MASK_REGIDS
	.align		4
        /*0028*/ 	.byte	0x04, 0x29
        /*002a*/ 	.short	(.L_4737 - .L_4736)


	//   ....[0]....
.L_4736:
        /*002c*/ 	.word	0xffffffff


	//   ....[1]....
        /*0030*/ 	.word	0xffffffff


	//   ....[2]....
        /*0034*/ 	.word	0xffffffff


	//   ....[3]....
        /*0038*/ 	.word	0xffffffff


	//   ....[4]....
        /*003c*/ 	.word	0xffffffff


	//   ....[5]....
        /*0040*/ 	.word	0xffffffff


	//   ....[6]....
        /*0044*/ 	.word	0xffffffff


	//   ....[7]....
        /*0048*/ 	.word	0xffffffff


	//   ....[8]....
        /*004c*/ 	.word	0xffffffff


	//   ....[9]....
        /*0050*/ 	.word	0xffffffff


	//----- nvinfo : EIATTR_COOP_GROUP_INSTR_OFFSETS
	.align		4
.L_4737:
        /*0054*/ 	.byte	0x04, 0x28
        /*0056*/ 	.short	(.L_4739 - .L_4738)


	//   ....[0]....
.L_4738:
        /*0058*/ 	.word	0x000016c0


	//   ....[1]....
        /*005c*/ 	.word	0x00001700


	//   ....[2]....
        /*0060*/ 	.word	0x00001760


	//   ....[3]....
        /*0064*/ 	.word	0x00001770


	//   ....[4]....
        /*0068*/ 	.word	0x000017a0


	//   ....[5]....
        /*006c*/ 	.word	0x000017c0


	//   ....[6]....
        /*0070*/ 	.word	0x00001800


	//   ....[7]....
        /*0074*/ 	.word	0x00001820


	//   ....[8]....
        /*0078*/ 	.word	0x00001880


	//   ....[9]....
        /*007c*/ 	.word	0x00001890


	//----- nvinfo : EIATTR_VRC_CTA_INIT_COUNT
	.align		4
.L_4739:
        /*0080*/ 	.byte	0x02, 0x4a
	.zero		1
	.zero		1


	//----- nvinfo : EIATTR_EXIT_INSTR_OFFSETS
	.align		4
        /*0084*/ 	.byte	0x04, 0x1c
        /*0086*/ 	.short	(.L_4741 - .L_4740)


	//   ....[0]....
.L_4740:
        /*0088*/ 	.word	0x00006c10


	//----- nvinfo : EIATTR_MAX_THREADS
	.align		4
.L_4741:
        /*008c*/ 	.byte	0x04, 0x05
        /*008e*/ 	.short	(.L_4743 - .L_4742)
.L_4742:
        /*0090*/ 	.word	0x00000080
        /*0094*/ 	.word	0x00000001
        /*0098*/ 	.word	0x00000001


	//----- nvinfo : EIATTR_CRS_STACK_SIZE
	.align		4
.L_4743:
        /*009c*/ 	.byte	0x04, 0x1e
        /*009e*/ 	.short	(.L_4745 - .L_4744)
.L_4744:
        /*00a0*/ 	.word	0x00000000


	//----- nvinfo : EIATTR_CBANK_PARAM_SIZE
	.align		4
.L_4745:
        /*00a4*/ 	.byte	0x03, 0x19
        /*00a6*/ 	.short	0x0128


	//----- nvinfo : EIATTR_PARAM_CBANK
	.align		4
        /*00a8*/ 	.byte	0x04, 0x0a
        /*00aa*/ 	.short	(.L_4747 - .L_4746)
	.align		4
.L_4746:
        /*00ac*/ 	.word	index@(.nv.constant0._ZN10layer_norm13ln_bwd_kernelINS_13Kernel_traitsIfffffjLj2560ELj1ELj1ELj4ELj16ENS_18Kernel_traits_baseILj2560EfffffjLj128EEEEELb1ELb1ELb1ELb1EEEvNS_9BwdParamsE)
        /*00b0*/ 	.short	0x0380
        /*00b2*/ 	.short	0x0128


	//----- nvinfo : EIATTR_SW_WAR
	.align		4
.L_4747:
        /*00b4*/ 	.byte	0x04, 0x36
        /*00b6*/ 	.short	(.L_4749 - .L_4748)
.L_4748:
        /*00b8*/ 	.word	0x00000008
.L_4749:


//--------------------- .nv.callgraph             --------------------------
	.section	.nv.callgraph,"",@"SHT_CUDA_CALLGRAPH"
	.align	4
	.sectionentsize	8
	.align		4
        /*0000*/ 	.word	0x00000000
	.align		4
        /*0004*/ 	.word	0xffffffff
	.align		4
        /*0008*/ 	.word	0x00000000
	.align		4
        /*000c*/ 	.word	0xfffffffe
	.align		4
        /*0010*/ 	.word	0x00000000
	.align		4
        /*0014*/ 	.word	0xfffffffd
	.align		4
        /*0018*/ 	.word	0x00000000
	.align		4
        /*001c*/ 	.word	0xfffffffc


//--------------------- .text._ZN10layer_norm13ln_bwd_kernelINS_13Kernel_traitsI13__nv_bfloat16S2_S2_S2_fjLj2560ELj1ELj1ELj4ELj8ENS_18Kernel_traits_baseILj2560ES2_S2_S2_S2_fjLj128EEEEELb0ELb0ELb0ELb0EEEvNS_9BwdParamsE --------------------------
	.section	.text._ZN10layer_norm13ln_bwd_kernelINS_13Kernel_traitsI13__nv_bfloat16S2_S2_S2_fjLj2560ELj1ELj1ELj4ELj8ENS_18Kernel_traits_baseILj2560ES2_S2_S2_S2_fjLj128EEEEELb0ELb0ELb0ELb0EEEvNS_9BwdParamsE,"ax",@progbits
	.align	128
        .global         _ZN10layer_norm13ln_bwd_kernelINS_13Kernel_traitsI13__nv_bfloat16S2_S2_S2_fjLj2560ELj1ELj1ELj4ELj8ENS_18Kernel_traits_baseILj2560ES2_S2_S2_S2_fjLj128EEEEELb0ELb0ELb0ELb0EEEvNS_9BwdParamsE
        .type           _ZN10layer_norm13ln_bwd_kernelINS_13Kernel_traitsI13__nv_bfloat16S2_S2_S2_fjLj2560ELj1ELj1ELj4ELj8ENS_18Kernel_traits_baseILj2560ES2_S2_S2_S2_fjLj128EEEEELb0ELb0ELb0ELb0EEEvNS_9BwdParamsE,@function
        .size           _ZN10layer_norm13ln_bwd_kernelINS_13Kernel_traitsI13__nv_bfloat16S2_S2_S2_fjLj2560ELj1ELj1ELj4ELj8ENS_18Kernel_traits_baseILj2560ES2_S2_S2_S2_fjLj128EEEEELb0ELb0ELb0ELb0EEEvNS_9BwdParamsE,(.L_x_10780 - _ZN10layer_norm13ln_bwd_kernelINS_13Kernel_traitsI13__nv_bfloat16S2_S2_S2_fjLj2560ELj1ELj1ELj4ELj8ENS_18Kernel_traits_baseILj2560ES2_S2_S2_S2_fjLj128EEEEELb0ELb0ELb0ELb0EEEvNS_9BwdParamsE)
        .other          _ZN10layer_norm13ln_bwd_kernelINS_13Kernel_traitsI13__nv_bfloat16S2_S2_S2_fjLj2560ELj1ELj1ELj4ELj8ENS_18Kernel_traits_baseILj2560ES2_S2_S2_S2_fjLj128EEEEELb0ELb0ELb0ELb0EEEvNS_9BwdParamsE,@"STO_CUDA_ENTRY STV_DEFAULT"
_ZN10layer_norm13ln_bwd_kernelINS_13Kernel_traitsI13__nv_bfloat16S2_S2_S2_fjLj2560ELj1ELj1ELj4ELj8ENS_18Kernel_traits_baseILj2560ES2_S2_S2_S2_fjLj128EEEEELb0ELb0ELb0ELb0EEEvNS_9BwdParamsE:
.text._ZN10layer_norm13ln_bwd_kernelINS_13Kernel_traitsI13__nv_bfloat16S2_S2_S2_fjLj2560ELj1ELj1ELj4ELj8ENS_18Kernel_traits_baseILj2560ES2_S2_S2_S2_fjLj128EEEEELb0ELb0ELb0ELb0EEEvNS_9BwdParamsE:
[----:B------:R-:W-:Y:S01]  /*0000*/  LDC R1, c[0x0][0x37c] ;  /* 0x0000df00ff017b82 */ /* 0x000fe20000000800 */
[----:B------:R-:W0:Y:S01]  /*0010*/  S2R R72, SR_TID.X ;  /* 0x0000000000487919 */ /* 0x000e220000002100 */
[----:B------:R-:W1:Y:S01]  /*0020*/  LDCU UR6, c[0x0][0x388] ;  /* 0x00007100ff0677ac */ /* 0x000e620008000800 */
[----:B------:R-:W2:Y:S01]  /*0030*/  LDCU.64 UR14, c[0x0][0x358] ;  /* 0x00006b00ff0e77ac */ /* 0x000ea20008000a00 */
[----:B-1----:R-:W-:-:S04]  /*0040*/  USHF.R.S32.HI UR4, URZ, 0x1f, UR6 ;  /* 0x0000001fff047899 */ /* 0x002fc80008011406 */
[----:B------:R-:W-:-:S06]  /*0050*/  ULEA.HI UR4, UR4, UR6, URZ, 0x2 ;  /* 0x0000000604047291 */ /* 0x000fcc000f8f10ff */
[----:B------:R-:W-:Y:S02]  /*0060*/  MOV R0, UR4 ;  /* 0x0000000400007c02 */ /* 0x000fe40008000f00 */
[----:B0-----:R-:W-:Y:S02]  /*0070*/  LOP3.LUT R71, R72, 0x7f, RZ, 0x3c, !PT ;  /* 0x0000007f48477812 */ /* 0x001fe400078e3cff */
[----:B------:R-:W-:Y:S01]  /*0080*/  MOV R25, R72 ;  /* 0x0000004800197202 */ /* 0x000fe20000000f00 */
[----:B------:R-:W0:Y:S01]  /*0090*/  S2UR UR7, SR_CTAID.X ;  /* 0x00000000000779c3 */ /* 0x000e220000002500 */
[----:B------:R-:W-:Y:S01]  /*00a0*/  LEA.HI.SX32 R71, R0, R71, 0x1e ;  /* 0x0000004700477211 */ /* 0x000fe200078ff2ff */
[----:B------:R-:W0:Y:S03]  /*00b0*/  LDCU UR4, c[0x0][0x384] ;  /* 0x00007080ff0477ac */ /* 0x000e260008000800 */
[----:B------:R-:W-:-:S02]  /*00c0*/  ISETP.GE.U32.AND P1, PT, R71, 0x80, PT ;  /* 0x000000804700780c */ /* 0x000fc40003f26070 */
[C---:B------:R-:W-:Y:S02]  /*00d0*/  ISETP.GE.U32.AND P2, PT, R71.reuse, 0x100, PT ;  /* 0x000001004700780c */ /* 0x040fe40003f46070 */
[C---:B------:R-:W-:Y:S02]  /*00e0*/  ISETP.GE.U32.AND P3, PT, R71.reuse, 0x180, PT ;  /* 0x000001804700780c */ /* 0x040fe40003f66070 */
[C---:B------:R-:W-:Y:S02]  /*00f0*/  ISETP.GE.U32.AND P4, PT, R71.reuse, 0x200, PT ;  /* 0x000002004700780c */ /* 0x040fe40003f86070 */
[----:B------:R-:W-:-:S05]  /*0100*/  ISETP.GE.U32.AND P5, PT, R71, 0x280, PT ;  /* 0x000002804700780c */ /* 0x000fca0003fa6070 */
[----:B------:R-:W1:Y:S08]  /*0110*/  @P1 LDC.64 R2, c[0x0][0x3d0] ;  /* 0x0000f400ff021b82 */ /* 0x000e700000000a00 */
[----:B------:R-:W3:Y:S08]  /*0120*/  @P2 LDC.64 R12, c[0x0][0x3d0] ;  /* 0x0000f400ff0c2b82 */ /* 0x000ef00000000a00 */
[----:B------:R-:W4:Y:S08]  /*0130*/  @P3 LDC.64 R18, c[0x0][0x3d0] ;  /* 0x0000f400ff123b82 */ /* 0x000f300000000a00 */
[----:B------:R-:W0:Y:S01]  /*0140*/  @P4 LDC.64 R20, c[0x0][0x3d0] ;  /* 0x0000f400ff144b82 */ /* 0x000e220000000a00 */
[C---:B-1----:R-:W-:Y:S01]  /*0150*/  @P1 IMAD.WIDE.U32 R2, R25.reuse, 0x8, R2 ;  /* 0x0000000819021825 */ /* 0x042fe200078e0002 */
[----:B------:R-:W-:-:S04]  /*0160*/  @P1 LOP3.LUT R25, R25, 0x80, RZ, 0xfc, !PT ;  /* 0x0000008019191812 */ /* 0x000fc800078efcff */
[----:B--2---:R-:W5:Y:S02]  /*0170*/  @P1 LDG.E.64 R4, desc[UR14][R2.64] ;  /* 0x0000000e02041981 */ /* 0x004f64000c1e1b00 */
[----:B------:R-:W1:Y:S01]  /*0180*/  @P5 LDC.64 R22, c[0x0][0x3d0] ;  /* 0x0000f400ff165b82 */ /* 0x000e620000000a00 */
[C---:B---3--:R-:W-:Y:S01]  /*0190*/  @P2 IMAD.WIDE.U32 R16, R25.reuse, 0x8, R12 ;  /* 0x0000000819102825 */ /* 0x048fe200078e000c */
[----:B------:R-:W-:-:S04]  /*01a0*/  @P2 IADD3 R25, PT, PT, R25, 0x80, RZ ;  /* 0x0000008019192810 */ /* 0x000fc80007ffe0ff */
[----:B------:R-:W5:Y:S01]  /*01b0*/  @P2 LDG.E.64 R6, desc[UR14][R16.64] ;  /* 0x0000000e10062981 */ /* 0x000f62000c1e1b00 */
[C---:B----4-:R-:W-:Y:S01]  /*01c0*/  @P3 IMAD.WIDE.U32 R18, R25.reuse, 0x8, R18 ;  /* 0x0000000819123825 */ /* 0x050fe200078e0012 */
[----:B------:R-:W-:-:S04]  /*01d0*/  @P3 IADD3 R25, PT, PT, R25, 0x80, RZ ;  /* 0x0000008019193810 */ /* 0x000fc80007ffe0ff */
[----:B------:R-:W5:Y:S01]  /*01e0*/  @P3 LDG.E.64 R8, desc[UR14][R18.64] ;  /* 0x0000000e12083981 */ /* 0x000f62000c1e1b00 */
[C---:B0-----:R-:W-:Y:S01]  /*01f0*/  @P4 IMAD.WIDE.U32 R20, R25.reuse, 0x8, R20 ;  /* 0x0000000819144825 */ /* 0x041fe200078e0014 */
[----:B------:R-:W-:Y:S01]  /*0200*/  @P4 IADD3 R25, PT, PT, R25, 0x80, RZ ;  /* 0x0000008019194810 */ /* 0x000fe20007ffe0ff */
[----:B------:R-:W-:Y:S01]  /*0210*/  UISETP.GE.AND UP0, UPT, UR7, UR4, UPT ;  /* 0x000000040700728c */ /* 0x000fe2000bf06270 */
[----:B------:R-:W-:Y:S02]  /*0220*/  CS2R R56, SRZ ;  /* 0x0000000000387805 */ /* 0x000fe4000001ff00 */
[----:B------:R-:W-:Y:S01]  /*0230*/  CS2R R58, SRZ ;  /* 0x00000000003a7805 */ /* 0x000fe2000001ff00 */
[----:B------:R0:W5:Y:S01]  /*0240*/  @P4 LDG.E.64 R10, desc[UR14][R20.64] ;  /* 0x0000000e140a4981 */ /* 0x000162000c1e1b00 */
[----:B-1----:R-:W-:-:S05]  /*0250*/  @P5 IMAD.WIDE.U32 R12, R25, 0x8, R22 ;  /* 0x00000008190c5825 */ /* 0x002fca00078e0016 */
[----:B------:R1:W5:Y:S01]  /*0260*/  @P5 LDG.E.64 R14, desc[UR14][R12.64] ;  /* 0x0000000e0c0e5981 */ /* 0x000362000c1e1b00 */
[----:B------:R-:W-:Y:S02]  /*0270*/  CS2R R52, SRZ ;  /* 0x0000000000347805 */ /* 0x000fe4000001ff00 */
[----:B------:R-:W-:Y:S02]  /*0280*/  CS2R R54, SRZ ;  /* 0x0000000000367805 */ /* 0x000fe4000001ff00 */
[----:B------:R-:W-:Y:S02]  /*0290*/  CS2R R48, SRZ ;  /* 0x0000000000307805 */ /* 0x000fe4000001ff00 */
[----:B------:R-:W-:Y:S02]  /*02a0*/  CS2R R50, SRZ ;  /* 0x0000000000327805 */ /* 0x000fe4000001ff00 */
[----:B------:R-:W-:Y:S02]  /*02b0*/  CS2R R44, SRZ ;  /* 0x00000000002c7805 */ /* 0x000fe4000001ff00 */
[----:B------:R-:W-:-:S02]  /*02c0*/  CS2R R46, SRZ ;  /* 0x00000000002e7805 */ /* 0x000fc4000001ff00 */
        /* <DEDUP_REMOVED lines=10> */
[----:B0-----:R-:W-:Y:S02]  /*0370*/  CS2R R20, SRZ ;  /* 0x0000000000147805 */ /* 0x001fe4000001ff00 */
[----:B------:R-:W-:Y:S01]  /*0380*/  CS2R R22, SRZ ;  /* 0x0000000000167805 */ /* 0x000fe2000001ff00 */
[----:B-1----:R-:W-:Y:S06]  /*0390*/  BRA.U UP0, `(.L_x_0) ;  /* 0x0000004d00d47547 */ /* 0x002fec000b800000 */
[----:B------:R-:W0:Y:S01]  /*03a0*/  LDCU.64 UR4, c[0x0][0x3e0] ;  /* 0x00007c00ff0477ac */ /* 0x000e220008000a00 */
[----:B-----5:R-:W-:Y:S02]  /*03b0*/  MOV R70, R4 ;  /* 0x0000000400467202 */ /* 0x020fe40000000f00 */
[----:B------:R-:W-:Y:S02]  /*03c0*/  CS2R R56, SRZ ;  /* 0x0000000000387805 */ /* 0x000fe4000001ff00 */
[----:B------:R-:W-:Y:S02]  /*03d0*/  SHF.R.U64 R69, R4, 0x10, R5 ;  /* 0x0000001004457819 */ /* 0x000fe40000001205 */
[----:B------:R-:W-:Y:S02]  /*03e0*/  CS2R R58, SRZ ;  /* 0x00000000003a7805 */ /* 0x000fe4000001ff00 */
[----:B------:R-:W-:Y:S02]  /*03f0*/  MOV R2, R8 ;  /* 0x0000000800027202 */ /* 0x000fe40000000f00 */
[----:B------:R-:W-:-:S02]  /*0400*/  CS2R R52, SRZ ;  /* 0x0000000000347805 */ /* 0x000fc4000001ff00 */
[----:B------:R-:W-:Y:S02]  /*0410*/  MOV R4, R10 ;  /* 0x0000000a00047202 */ /* 0x000fe40000000f00 */
[----:B------:R-:W-:Y:S02]  /*0420*/  CS2R R54, SRZ ;  /* 0x0000000000367805 */ /* 0x000fe4000001ff00 */
[----:B------:R-:W-:Y:S02]  /*0430*/  SHF.R.U32.HI R0, RZ, 0x10, R7 ;  /* 0x00000010ff007819 */ /* 0x000fe40000011607 */
[----:B------:R-:W-:Y:S02]  /*0440*/  CS2R R48, SRZ ;  /* 0x0000000000307805 */ /* 0x000fe4000001ff00 */
[----:B------:R-:W-:Y:S02]  /*0450*/  SHF.R.U32.HI R3, RZ, 0x10, R9 ;  /* 0x00000010ff037819 */ /* 0x000fe40000011609 */
[----:B------:R-:W-:-:S02]  /*0460*/  CS2R R50, SRZ ;  /* 0x0000000000327805 */ /* 0x000fc4000001ff00 */
[----:B------:R-:W-:Y:S02]  /*0470*/  MOV R60, R15 ;  /* 0x0000000f003c7202 */ /* 0x000fe40000000f00 */
[----:B------:R-:W-:Y:S02]  /*0480*/  CS2R R44, SRZ ;  /* 0x00000000002c7805 */ /* 0x000fe4000001ff00 */
[----:B------:R-:W-:Y:S02]  /*0490*/  SHF.R.U32.HI R61, RZ, 0x10, R15 ;  /* 0x00000010ff3d7819 */ /* 0x000fe4000001160f */
[----:B------:R-:W-:Y:S02]  /*04a0*/  CS2R R46, SRZ ;  /* 0x00000000002e7805 */ /* 0x000fe4000001ff00 */
[----:B------:R-:W-:Y:S01]  /*04b0*/  MOV R68, R5 ;  /* 0x0000000500447202 */ /* 0x000fe20000000f00 */
[----:B0-----:R-:W-:Y:S01]  /*04c0*/  UISETP.NE.U32.AND UP0, UPT, UR4, URZ, UPT ;  /* 0x000000ff0400728c */ /* 0x001fe2000bf05070 */
[----:B------:R-:W-:-:S02]  /*04d0*/  SHF.R.U32.HI R19, RZ, 0x10, R5 ;  /* 0x00000010ff137819 */ /* 0x000fc40000011605 */
[----:B------:R-:W-:Y:S02]  /*04e0*/  CS2R R40, SRZ ;  /* 0x0000000000287805 */ /* 0x000fe4000001ff00 */
[----:B------:R-:W-:Y:S02]  /*04f0*/  MOV R18, R6 ;  /* 0x0000000600127202 */ /* 0x000fe40000000f00 */
[----:B------:R-:W-:Y:S02]  /*0500*/  CS2R R42, SRZ ;  /* 0x00000000002a7805 */ /* 0x000fe4000001ff00 */
[----:B------:R-:W-:Y:S02]  /*0510*/  SHF.R.U64 R17, R6, 0x10, R7 ;  /* 0x0000001006117819 */ /* 0x000fe40000001207 */
[----:B------:R-:W-:Y:S02]  /*0520*/  CS2R R36, SRZ ;  /* 0x0000000000247805 */ /* 0x000fe4000001ff00 */
[----:B------:R-:W-:-:S02]  /*0530*/  SHF.R.U64 R13, R8, 0x10, R9 ;  /* 0x00000010080d7819 */ /* 0x000fc40000001209 */
[----:B------:R-:W-:Y:S02]  /*0540*/  CS2R R38, SRZ ;  /* 0x0000000000267805 */ /* 0x000fe4000001ff00 */
[----:B------:R-:W-:Y:S02]  /*0550*/  MOV R12, R9 ;  /* 0x00000009000c7202 */ /* 0x000fe40000000f00 */
[----:B------:R-:W-:Y:S02]  /*0560*/  CS2R R32, SRZ ;  /* 0x0000000000207805 */ /* 0x000fe4000001ff00 */
[----:B------:R-:W-:Y:S02]  /*0570*/  MOV R16, R7 ;  /* 0x0000000700107202 */ /* 0x000fe40000000f00 */
[----:B------:R-:W-:Y:S02]  /*0580*/  CS2R R34, SRZ ;  /* 0x0000000000227805 */ /* 0x000fe4000001ff00 */
[----:B------:R-:W-:-:S02]  /*0590*/  SHF.R.U64 R9, R10, 0x10, R11 ;  /* 0x000000100a097819 */ /* 0x000fc4000000120b */
[----:B------:R-:W-:Y:S02]  /*05a0*/  CS2R R28, SRZ ;  /* 0x00000000001c7805 */ /* 0x000fe4000001ff00 */
[----:B------:R-:W-:Y:S02]  /*05b0*/  MOV R6, R14 ;  /* 0x0000000e00067202 */ /* 0x000fe40000000f00 */
[----:B------:R-:W-:Y:S02]  /*05c0*/  CS2R R30, SRZ ;  /* 0x00000000001e7805 */ /* 0x000fe4000001ff00 */
[----:B------:R-:W-:Y:S02]  /*05d0*/  SHF.R.U64 R5, R14, 0x10, R15 ;  /* 0x000000100e057819 */ /* 0x000fe4000000120f */
[----:B------:R-:W-:Y:S02]  /*05e0*/  CS2R R24, SRZ ;  /* 0x0000000000187805 */ /* 0x000fe4000001ff00 */
[----:B------:R-:W-:-:S02]  /*05f0*/  MOV R8, R11 ;  /* 0x0000000b00087202 */ /* 0x000fc40000000f00 */
[----:B------:R-:W-:Y:S02]  /*0600*/  CS2R R26, SRZ ;  /* 0x00000000001a7805 */ /* 0x000fe4000001ff00 */
[----:B------:R-:W-:Y:S02]  /*0610*/  SHF.R.U32.HI R7, RZ, 0x10, R11 ;  /* 0x00000010ff077819 */ /* 0x000fe4000001160b */
[----:B------:R-:W-:Y:S02]  /*0620*/  CS2R R20, SRZ ;  /* 0x0000000000147805 */ /* 0x000fe4000001ff00 */
[----:B------:R-:W-:Y:S02]  /*0630*/  PRMT R14, R2, 0x7610, R14 ;  /* 0x00007610020e7816 */ /* 0x000fe4000000000e */
[----:B------:R-:W-:Y:S02]  /*0640*/  CS2R R22, SRZ ;  /* 0x0000000000167805 */ /* 0x000fe4000001ff00 */
[----:B------:R-:W-:Y:S01]  /*0650*/  PRMT R10, R4, 0x7610, R10 ;  /* 0x00007610040a7816 */ /* 0x000fe2000000000a */
[----:B------:R-:W-:Y:S01]  /*0660*/  UPLOP3.LUT UP2, UPT, UPT, UPT, UPT, 0x40, 0x4 ;  /* 0x000000000004789c */ /* 0x000fe20003f4e870 */
[----:B------:R-:W-:Y:S01]  /*0670*/  PRMT R15, R0, 0x7610, R15 ;  /* 0x00007610000f7816 */ /* 0x000fe2000000000f */
[----:B------:R-:W0:Y:S01]  /*0680*/  LDCU UR6, c[0x0][0x388] ;  /* 0x00007100ff0677ac */ /* 0x000e220008000800 */
[----:B------:R-:W-:-:S02]  /*0690*/  PRMT R11, R3, 0x7610, R11 ;  /* 0x00007610030b7816 */ /* 0x000fc4000000000b */
[----:B------:R-:W-:Y:S01]  /*06a0*/  PRMT R4, R60, 0x7610, R4 ;  /* 0x000076103c047816 */ /* 0x000fe20000000004 */
[----:B------:R-:W-:Y:S01]  /*06b0*/  UISETP.NE.AND.EX UP0, UPT, UR5, URZ, UPT, UP0 ;  /* 0x000000ff0500728c */ /* 0x000fe2000bf05300 */
[----:B------:R-:W-:Y:S01]  /*06c0*/  PRMT R2, R61, 0x7610, R2 ;  /* 0x000076103d027816 */ /* 0x000fe20000000002 */
[----:B------:R-:W1:Y:S01]  /*06d0*/  LDCU.U8 UR16, c[0x0][0x410] ;  /* 0x00008200ff1077ac */ /* 0x000e620008000000 */
[----:B------:R-:W2:Y:S01]  /*06e0*/  LDCU UR17, c[0x0][0x400] ;  /* 0x00008000ff1177ac */ /* 0x000ea20008000800 */
[----:B------:R-:W3:Y:S01]  /*06f0*/  LDCU.64 UR18, c[0x0][0x438] ;  /* 0x00008700ff1277ac */ /* 0x000ee20008000a00 */
[----:B------:R-:W4:Y:S01]  /*0700*/  LDCU.64 UR20, c[0x0][0x478] ;  /* 0x00008f00ff1477ac */ /* 0x000f220008000a00 */
[----:B------:R-:W0:Y:S01]  /*0710*/  LDCU.128 UR8, c[0x0][0x3c0] ;  /* 0x00007800ff0877ac */ /* 0x000e220008000c00 */
[----:B------:R-:W0:Y:S04]  /*0720*/  LDCU.64 UR22, c[0x0][0x380] ;  /* 0x00007000ff1677ac */ /* 0x000e280008000a00 */
.L_x_50:
[----:B-----5:R-:W5:Y:S01]  /*0730*/  @UP0 LDCU.64 UR4, c[0x0][0x3e0] ;  /* 0x00007c00ff0407ac */ /* 0x020f620008000a00 */
[----:B------:R-:W-:Y:S01]  /*0740*/  PLOP3.LUT P0, PT, PT, PT, UP0, 0x80, 0x8 ;  /* 0x000000000008781c */ /* 0x000fe20003f0f008 */
[----:B0-----:R-:W-:Y:S02]  /*0750*/  UIMAD.WIDE UR12, UR7, 0x4, UR10 ;  /* 0x00000004070c78a5 */ /* 0x001fe4000f8e020a */
[----:B-----5:R-:W-:-:S06]  /*0760*/  @UP0 UIMAD.WIDE UR4, UR7, 0x2, UR4 ;  /* 0x00000002070408a5 */ /* 0x020fcc000f8e0204 */
[----:B-1234-:R-:W-:Y:S02]  /*0770*/  MOV R60, UR4 ;  /* 0x00000004003c7c02 */ /* 0x01efe40008000f00 */
[----:B------:R-:W-:Y:S01]  /*0780*/  MOV R61, UR5 ;  /* 0x00000005003d7c02 */ /* 0x000fe20008000f00 */
[----:B------:R-:W-:-:S04]  /*0790*/  UIMAD.WIDE UR4, UR7, 0x4, UR8 ;  /* 0x00000004070478a5 */ /* 0x000fc8000f8e0208 */
[----:B------:R0:W5:Y:S01]  /*07a0*/  @P0 LDG.E.U16 R60, desc[UR14][R60.64] ;  /* 0x0000000e3c3c0981 */ /* 0x000162000c1e1500 */
[----:B------:R-:W-:Y:S02]  /*07b0*/  MOV R62, UR12 ;  /* 0x0000000c003e7c02 */ /* 0x000fe40008000f00 */
[----:B------:R-:W-:Y:S02]  /*07c0*/  MOV R63, UR13 ;  /* 0x0000000d003f7c02 */ /* 0x000fe40008000f00 */
[----:B------:R-:W-:Y:S02]  /*07d0*/  MOV R64, UR4 ;  /* 0x0000000400407c02 */ /* 0x000fe40008000f00 */
[----:B------:R-:W-:Y:S01]  /*07e0*/  MOV R65, UR5 ;  /* 0x0000000500417c02 */ /* 0x000fe20008000f00 */
[----:B------:R2:W3:Y:S04]  /*07f0*/  LDG.E R62, desc[UR14][R62.64] ;  /* 0x0000000e3e3e7981 */ /* 0x0004e8000c1e1900 */
[----:B------:R-:W4:Y:S01]  /*0800*/  LDG.E R64, desc[UR14][R64.64] ;  /* 0x0000000e40407981 */ /* 0x000f22000c1e1900 */
[----:B------:R-:W-:Y:S01]  /*0810*/  PLOP3.LUT P0, PT, PT, PT, UP0, 0x80, 0x8 ;  /* 0x000000000008781c */ /* 0x000fe20003f0f008 */
[----:B------:R-:W-:Y:S01]  /*0820*/  UIMAD UR4, UR7, UR6, URZ ;  /* 0x00000006070472a4 */ /* 0x000fe2000f8e02ff */
[C---:B------:R-:W-:Y:S01]  /*0830*/  ISETP.GE.U32.AND P1, PT, R71.reuse, 0x80, PT ;  /* 0x000000804700780c */ /* 0x040fe20003f26070 */
[----:B------:R-:W2:Y:S01]  /*0840*/  S2R R72, SR_TID.X ;  /* 0x0000000000487919 */ /* 0x000ea20000002100 */
[----:B-1----:R-:W-:Y:S01]  /*0850*/  ISETP.NE.AND P6, PT, RZ, UR16, PT ;  /* 0x00000010ff007c0c */ /* 0x002fe2000bfc5270 */
[----:B------:R-:W-:Y:S01]  /*0860*/  USHF.R.S32.HI UR5, URZ, 0x1f, UR4 ;  /* 0x0000001fff057899 */ /* 0x000fe20008011404 */
[----:B------:R-:W-:Y:S01]  /*0870*/  BSSY.RECONVERGENT B0, `(.L_x_1) ;  /* 0x000004b000007945 */ /* 0x000fe20003800200 */
[----:B------:R-:W-:Y:S01]  /*0880*/  UMOV UR12, 0x3f800000 ;  /* 0x3f800000000c7882 */ /* 0x000fe20000000000 */
[C---:B------:R-:W-:Y:S01]  /*0890*/  ISETP.GE.U32.AND P2, PT, R71.reuse, 0x100, PT ;  /* 0x000001004700780c */ /* 0x040fe20003f46070 */
[----:B------:R-:W-:Y:S01]  /*08a0*/  ULEA.HI UR5, UR5, UR4, URZ, 0x2 ;  /* 0x0000000405057291 */ /* 0x000fe2000f8f10ff */
[----:B------:R-:W-:-:S02]  /*08b0*/  ISETP.GE.U32.AND P3, PT, R71, 0x180, PT ;  /* 0x000001804700780c */ /* 0x000fc40003f66070 */
[C---:B------:R-:W-:Y:S02]  /*08c0*/  ISETP.GE.U32.AND P4, PT, R71.reuse, 0x200, PT ;  /* 0x000002004700780c */ /* 0x040fe40003f86070 */
[----:B------:R-:W-:Y:S02]  /*08d0*/  ISETP.GE.U32.AND P5, PT, R71, 0x280, PT ;  /* 0x000002804700780c */ /* 0x000fe40003fa6070 */
[----:B0-----:R-:W-:Y:S02]  /*08e0*/  MOV R61, UR5 ;  /* 0x00000005003d7c02 */ /* 0x001fe40008000f00 */
[----:B------:R-:W-:Y:S02]  /*08f0*/  MOV R66, RZ ;  /* 0x000000ff00427202 */ /* 0x000fe40000000f00 */
[----:B--2---:R-:W-:-:S04]  /*0900*/  LEA.HI.SX32 R0, R61, R72, 0x1e ;  /* 0x000000483d007211 */ /* 0x004fc800078ff2ff */
[----:B------:R-:W-:Y:S02]  /*0910*/  MOV R63, R0 ;  /* 0x00000000003f7202 */ /* 0x000fe40000000f00 */
[----:B-----5:R-:W-:Y:S02]  /*0920*/  @P0 R2UR UR13, R60 ;  /* 0x000000003c0d02ca */ /* 0x020fe400000e0000 */
[----:B---3--:R-:W-:Y:S02]  /*0930*/  R2UR UR24, R62 ;  /* 0x000000003e1872ca */ /* 0x008fe400000e0000 */
[----:B----4-:R-:W-:-:S09]  /*0940*/  FSEL R62, R64, RZ, !P6 ;  /* 0x000000ff403e7208 */ /* 0x010fd20007000000 */
[----:B------:R-:W-:Y:S01]  /*0950*/  @UP0 USHF.L.U32 UR12, UR13, 0x10, URZ ;  /* 0x000000100d0c0899 */ /* 0x000fe200080006ff */
[----:B------:R-:W-:Y:S01]  /*0960*/  HFMA2 R64, -RZ, RZ, 0, 0 ;  /* 0x00000000ff407431 */ /* 0x000fe200000001ff */
[----:B------:R-:W-:Y:S10]  /*0970*/  @!P1 BRA `(.L_x_2) ;  /* 0x0000000000e89947 */ /* 0x000ff40003800000 */
[----:B------:R-:W0:Y:S08]  /*0980*/  LDC.64 R60, c[0x0][0x3a8] ;  /* 0x0000ea00ff3c7b82 */ /* 0x000e300000000a00 */
[----:B------:R-:W1:Y:S01]  /*0990*/  LDC.64 R64, c[0x0][0x428] ;  /* 0x00010a00ff407b82 */ /* 0x000e620000000a00 */
[----:B0-----:R-:W-:-:S06]  /*09a0*/  IMAD.WIDE.U32 R60, R0, 0x8, R60 ;  /* 0x00000008003c7825 */ /* 0x001fcc00078e003c */
[----:B------:R-:W2:Y:S01]  /*09b0*/  LDG.E.64 R60, desc[UR14][R60.64] ;  /* 0x0000000e3c3c7981 */ /* 0x000ea2000c1e1b00 */
[----:B-1----:R-:W-:-:S06]  /*09c0*/  IMAD.WIDE.U32 R64, R0, 0x8, R64 ;  /* 0x0000000800407825 */ /* 0x002fcc00078e0040 */
[----:B------:R-:W3:Y:S01]  /*09d0*/  LDG.E.64 R64, desc[UR14][R64.64] ;  /* 0x0000000e40407981 */ /* 0x000ee2000c1e1b00 */
[----:B------:R-:W-:-:S04]  /*09e0*/  ISETP.NE.U32.AND P0, PT, RZ, UR18, PT ;  /* 0x00000012ff007c0c */ /* 0x000fc8000bf05070 */
[----:B------:R-:W-:Y:S02]  /*09f0*/  ISETP.NE.AND.EX P0, PT, RZ, UR19, PT, P0 ;  /* 0x00000013ff007c0c */ /* 0x000fe4000bf05300 */
[----:B------:R-:W-:-:S11]  /*0a00*/  SHF.L.U32 R96, R70, 0x10, RZ ;  /* 0x0000001046607819 */ /* 0x000fd600000006ff */
[----:B------:R-:W0:Y:S02]  /*0a10*/  @P0 LDC.64 R66, c[0x0][0x438] ;  /* 0x00010e00ff420b82 */ /* 0x000e240000000a00 */
[----:B0-----:R-:W-:-:S05]  /*0a20*/  @P0 IMAD.WIDE.U32 R66, R0, 0x8, R66 ;  /* 0x0000000800420825 */ /* 0x001fca00078e0042 */
[----:B------:R0:W5:Y:S01]  /*0a30*/  @P0 LDG.E.64 R120, desc[UR14][R66.64] ;  /* 0x0000000e42780981 */ /* 0x000162000c1e1b00 */
[----:B--2---:R-:W-:-:S05]  /*0a40*/  SHF.L.U32 R3, R60, 0x10, RZ ;  /* 0x000000103c037819 */ /* 0x004fca00000006ff */
[----:B------:R-:W-:Y:S01]  /*0a50*/  FADD.FTZ R3, -R62, R3 ;  /* 0x000000033e037221 */ /* 0x000fe20000010100 */
[----:B---3--:R-:W-:Y:S02]  /*0a60*/  MOV R92, R64 ;  /* 0x00000040005c7202 */ /* 0x008fe40000000f00 */
[--C-:B------:R-:W-:Y:S02]  /*0a70*/  SHF.R.U64 R97, R64, 0x10, R65.reuse ;  /* 0x0000001040617819 */ /* 0x100fe40000001241 */
[----:B------:R-:W-:Y:S02]  /*0a80*/  MOV R63, R65 ;  /* 0x00000041003f7202 */ /* 0x000fe40000000f00 */
[----:B------:R-:W-:Y:S01]  /*0a90*/  SHF.R.U32.HI R64, RZ, 0x10, R65 ;  /* 0x00000010ff407819 */ /* 0x000fe20000011641 */
[----:B------:R-:W-:Y:S01]  /*0aa0*/  FMUL.FTZ R3, R3, UR24 ;  /* 0x0000001803037c20 */ /* 0x000fe20008410000 */
[----:B------:R-:W-:Y:S02]  /*0ab0*/  SHF.L.U32 R65, R92, 0x10, RZ ;  /* 0x000000105c417819 */ /* 0x000fe400000006ff */
[----:B------:R-:W-:-:S03]  /*0ac0*/  SHF.R.U64 R95, R60, 0x10, R61 ;  /* 0x000000103c5f7819 */ /* 0x000fc6000000123d */
[----:B------:R-:W-:Y:S01]  /*0ad0*/  FADD.FTZ R36, R36, R65 ;  /* 0x0000004124247221 */ /* 0x000fe20000010000 */
[-C--:B------:R-:W-:Y:S01]  /*0ae0*/  FFMA.FTZ R56, R3, R65.reuse, R56 ;  /* 0x0000004103387223 */ /* 0x080fe20000010038 */
[----:B------:R-:W-:Y:S01]  /*0af0*/  FMUL.FTZ R96, R96, R65 ;  /* 0x0000004160607220 */ /* 0x000fe20000410000 */
[----:B------:R-:W-:Y:S02]  /*0b00*/  SHF.L.U32 R65, R61, 0x10, RZ ;  /* 0x000000103d417819 */ /* 0x000fe400000006ff */
[----:B------:R-:W-:Y:S02]  /*0b10*/  SHF.R.U32.HI R61, RZ, 0x10, R61 ;  /* 0x00000010ff3d7819 */ /* 0x000fe4000001163d */
[----:B------:R-:W-:Y:S01]  /*0b20*/  SHF.L.U32 R95, R95, 0x10, RZ ;  /* 0x000000105f5f7819 */ /* 0x000fe200000006ff */
[C---:B------:R-:W-:Y:S01]  /*0b30*/  FADD.FTZ R65, -R62.reuse, R65 ;  /* 0x000000413e417221 */ /* 0x040fe20000010100 */
[----:B------:R-:W-:Y:S02]  /*0b40*/  SHF.L.U32 R61, R61, 0x10, RZ ;  /* 0x000000103d3d7819 */ /* 0x000fe400000006ff */
[----:B------:R-:W-:Y:S01]  /*0b50*/  SHF.L.U32 R60, R97, 0x10, RZ ;  /* 0x00000010613c7819 */ /* 0x000fe200000006ff */
[----:B------:R-:W-:Y:S01]  /*0b60*/  FADD.FTZ R94, -R62, R95 ;  /* 0x0000005f3e5e7221 */ /* 0x000fe20000010100 */
[----:B------:R-:W-:Y:S01]  /*0b70*/  SHF.L.U32 R63, R63, 0x10, RZ ;  /* 0x000000103f3f7819 */ /* 0x000fe200000006ff */
[----:B------:R-:W-:Y:S01]  /*0b80*/  FMUL.FTZ R99, R65, UR24 ;  /* 0x0000001841637c20 */ /* 0x000fe20008410000 */
[----:B------:R-:W-:Y:S01]  /*0b90*/  SHF.L.U32 R97, R68, 0x10, RZ ;  /* 0x0000001044617819 */ /* 0x000fe200000006ff */
[----:B------:R-:W-:Y:S01]  /*0ba0*/  FADD.FTZ R61, -R62, R61 ;  /* 0x0000003d3e3d7221 */ /* 0x000fe20000010100 */
[----:B------:R-:W-:Y:S01]  /*0bb0*/  SHF.L.U32 R92, R69, 0x10, RZ ;  /* 0x00000010455c7819 */ /* 0x000fe200000006ff */
[----:B------:R-:W-:Y:S01]  /*0bc0*/  FMUL.FTZ R94, R94, UR24 ;  /* 0x000000185e5e7c20 */ /* 0x000fe20008410000 */
[----:B------:R-:W-:Y:S01]  /*0bd0*/  FADD.FTZ R38, R38, R63 ;  /* 0x0000003f26267221 */ /* 0x000fe20000010000 */
[-C--:B------:R-:W-:Y:S01]  /*0be0*/  FFMA.FTZ R58, R99, R63.reuse, R58 ;  /* 0x0000003f633a7223 */ /* 0x080fe2000001003a */
[----:B------:R-:W-:Y:S01]  /*0bf0*/  FMUL.FTZ R97, R97, R63 ;  /* 0x0000003f61617220 */ /* 0x000fe20000410000 */
[----:B------:R-:W-:Y:S01]  /*0c00*/  FMUL.FTZ R98, R61, UR24 ;  /* 0x000000183d627c20 */ /* 0x000fe20008410000 */
[----:B------:R-:W-:Y:S01]  /*0c10*/  FMUL.FTZ R92, R92, R60 ;  /* 0x0000003c5c5c7220 */ /* 0x000fe20000410000 */
[----:B------:R-:W-:Y:S01]  /*0c20*/  FADD.FTZ R61, RZ, R96 ;  /* 0x00000060ff3d7221 */ /* 0x000fe20000010000 */
[----:B------:R-:W-:Y:S01]  /*0c30*/  FFMA.FTZ R63, R3, R96, RZ ;  /* 0x00000060033f7223 */ /* 0x000fe200000100ff */
[----:B------:R-:W-:Y:S01]  /*0c40*/  FADD.FTZ R37, R37, R60 ;  /* 0x0000003c25257221 */ /* 0x000fe20000010000 */
[----:B------:R-:W-:Y:S01]  /*0c50*/  FFMA.FTZ R57, R94, R60, R57 ;  /* 0x0000003c5e397223 */ /* 0x000fe20000010039 */
[----:B0-----:R-:W-:Y:S01]  /*0c60*/  SHF.L.U32 R66, R64, 0x10, RZ ;  /* 0x0000001040427819 */ /* 0x001fe200000006ff */
[----:B------:R-:W-:Y:S01]  /*0c70*/  FADD.FTZ R60, R61, R92 ;  /* 0x0000005c3d3c7221 */ /* 0x000fe20000010000 */
[----:B------:R-:W-:Y:S01]  /*0c80*/  SHF.L.U32 R95, R19, 0x10, RZ ;  /* 0x00000010135f7819 */ /* 0x000fe200000006ff */
[----:B------:R-:W-:-:S02]  /*0c90*/  FFMA.FTZ R64, R94, R92, R63 ;  /* 0x0000005c5e407223 */ /* 0x000fc4000001003f */
[----:B------:R-:W-:Y:S02]  /*0ca0*/  FADD.FTZ R60, R60, R97 ;  /* 0x000000613c3c7221 */ /* 0x000fe40000010000 */
[-C--:B------:R-:W-:Y:S01]  /*0cb0*/  FMUL.FTZ R95, R95, R66.reuse ;  /* 0x000000425f5f7220 */ /* 0x080fe20000410000 */
[----:B------:R-:W-:Y:S01]  /*0cc0*/  FFMA.FTZ R61, R99, R97, R64 ;  /* 0x00000061633d7223 */ /* 0x000fe20000010040 */
[----:B------:R-:W-:Y:S01]  /*0cd0*/  FADD.FTZ R39, R39, R66 ;  /* 0x0000004227277221 */ /* 0x000fe20000010000 */
[----:B------:R-:W-:Y:S01]  /*0ce0*/  FFMA.FTZ R59, R98, R66, R59 ;  /* 0x00000042623b7223 */ /* 0x000fe2000001003b */
[----:B------:R-:W-:Y:S01]  /*0cf0*/  FADD.FTZ R64, R60, R95 ;  /* 0x0000005f3c407221 */ /* 0x000fe20000010000 */
[----:B------:R-:W-:Y:S01]  /*0d00*/  FFMA.FTZ R66, R98, R95, R61 ;  /* 0x0000005f62427223 */ /* 0x000fe2000001003d */
[----:B------:R-:W-:-:S07]  /*0d10*/  IADD3 R63, PT, PT, R0, 0x80, RZ ;  /* 0x00000080003f7810 */ /* 0x000fce0007ffe0ff */
.L_x_2:
[----:B------:R-:W-:Y:S05]  /*0d20*/  BSYNC.RECONVERGENT B0 ;  /* 0x0000000000007941 */ /* 0x000fea0003800200 */
.L_x_1:
[----:B------:R-:W-:Y:S04]  /*0d30*/  BSSY.RECONVERGENT B0, `(.L_x_3) ;  /* 0x000003c000007945 */ /* 0x000fe80003800200 */
[----:B------:R-:W-:Y:S05]  /*0d40*/  @!P2 BRA `(.L_x_4) ;  /* 0x0000000000e8a947 */ /* 0x000fea0003800000 */
[----:B------:R-:W0:Y:S08]  /*0d50*/  LDC.64 R82, c[0x0][0x428] ;  /* 0x00010a00ff527b82 */ /* 0x000e300000000a00 */
[----:B------:R-:W1:Y:S01]  /*0d60*/  LDC.64 R60, c[0x0][0x3a8] ;  /* 0x0000ea00ff3c7b82 */ /* 0x000e620000000a00 */
[----:B0-----:R-:W-:-:S06]  /*0d70*/  IMAD.WIDE.U32 R82, R63, 0x8, R82 ;  /* 0x000000083f527825 */ /* 0x001fcc00078e0052 */
[----:B------:R-:W2:Y:S01]  /*0d80*/  LDG.E.64 R82, desc[UR14][R82.64] ;  /* 0x0000000e52527981 */ /* 0x000ea2000c1e1b00 */
[----:B-1----:R-:W-:-:S06]  /*0d90*/  IMAD.WIDE.U32 R60, R63, 0x8, R60 ;  /* 0x000000083f3c7825 */ /* 0x002fcc00078e003c */
[----:B------:R-:W3:Y:S01]  /*0da0*/  LDG.E.64 R60, desc[UR14][R60.64] ;  /* 0x0000000e3c3c7981 */ /* 0x000ee2000c1e1b00 */
[----:B------:R-:W-:-:S04]  /*0db0*/  ISETP.NE.U32.AND P0, PT, RZ, UR18, PT ;  /* 0x00000012ff007c0c */ /* 0x000fc8000bf05070 */
[----:B------:R-:W-:-:S13]  /*0dc0*/  ISETP.NE.AND.EX P0, PT, RZ, UR19, PT, P0 ;  /* 0x00000013ff007c0c */ /* 0x000fda000bf05300 */
[----:B------:R-:W0:Y:S02]  /*0dd0*/  @P0 LDC.64 R80, c[0x0][0x438] ;  /* 0x00010e00ff500b82 */ /* 0x000e240000000a00 */
[----:B0-----:R-:W-:-:S05]  /*0de0*/  @P0 IMAD.WIDE.U32 R80, R63, 0x8, R80 ;  /* 0x000000083f500825 */ /* 0x001fca00078e0050 */
[----:B------:R0:W5:Y:S02]  /*0df0*/  @P0 LDG.E.64 R118, desc[UR14][R80.64] ;  /* 0x0000000e50760981 */ /* 0x000164000c1e1b00 */
[----:B0-----:R-:W-:Y:S02]  /*0e00*/  SHF.L.U32 R81, R18, 0x10, RZ ;  /* 0x0000001012517819 */ /* 0x001fe400000006ff */
[----:B------:R-:W-:Y:S02]  /*0e10*/  SHF.L.U32 R80, R17, 0x10, RZ ;  /* 0x0000001011507819 */ /* 0x000fe400000006ff */
[----:B------:R-:W-:Y:S02]  /*0e20*/  IADD3 R63, PT, PT, R63, 0x80, RZ ;  /* 0x000000803f3f7810 */ /* 0x000fe40007ffe0ff */
[----:B--2---:R-:W-:Y:S02]  /*0e30*/  SHF.R.U64 R84, R82, 0x10, R83 ;  /* 0x0000001052547819 */ /* 0x004fe40000001253 */
[----:B------:R-:W-:-:S02]  /*0e40*/  MOV R65, R83 ;  /* 0x0000005300417202 */ /* 0x000fc40000000f00 */
[----:B------:R-:W-:Y:S02]  /*0e50*/  SHF.R.U32.HI R67, RZ, 0x10, R83 ;  /* 0x00000010ff437819 */ /* 0x000fe40000011653 */
[----:B---3--:R-:W-:Y:S02]  /*0e60*/  SHF.L.U32 R83, R60, 0x10, RZ ;  /* 0x000000103c537819 */ /* 0x008fe400000006ff */
[----:B------:R-:W-:-:S03]  /*0e70*/  MOV R85, R82 ;  /* 0x0000005200557202 */ /* 0x000fc60000000f00 */
[----:B------:R-:W-:Y:S01]  /*0e80*/  FADD.FTZ R83, -R62, R83 ;  /* 0x000000533e537221 */ /* 0x000fe20000010100 */
[----:B------:R-:W-:-:S03]  /*0e90*/  SHF.L.U32 R85, R85, 0x10, RZ ;  /* 0x0000001055557819 */ /* 0x000fc600000006ff */
[----:B------:R-:W-:Y:S01]  /*0ea0*/  FMUL.FTZ R83, R83, UR24 ;  /* 0x0000001853537c20 */ /* 0x000fe20008410000 */
[----:B------:R-:W-:Y:S01]  /*0eb0*/  SHF.R.U64 R91, R60, 0x10, R61 ;  /* 0x000000103c5b7819 */ /* 0x000fe2000000123d */
[----:B------:R-:W-:Y:S01]  /*0ec0*/  FADD.FTZ R32, R32, R85 ;  /* 0x0000005520207221 */ /* 0x000fe20000010000 */
[-C--:B------:R-:W-:Y:S01]  /*0ed0*/  FMUL.FTZ R81, R81, R85.reuse ;  /* 0x0000005551517220 */ /* 0x080fe20000410000 */
[----:B------:R-:W-:Y:S01]  /*0ee0*/  FFMA.FTZ R52, R83, R85, R52 ;  /* 0x0000005553347223 */ /* 0x000fe20000010034 */
[----:B------:R-:W-:Y:S02]  /*0ef0*/  SHF.L.U32 R85, R61, 0x10, RZ ;  /* 0x000000103d557819 */ /* 0x000fe400000006ff */
[----:B------:R-:W-:Y:S02]  /*0f00*/  SHF.L.U32 R91, R91, 0x10, RZ ;  /* 0x000000105b5b7819 */ /* 0x000fe400000006ff */
[----:B------:R-:W-:Y:S01]  /*0f10*/  SHF.R.U32.HI R61, RZ, 0x10, R61 ;  /* 0x00000010ff3d7819 */ /* 0x000fe2000001163d */
[----:B------:R-:W-:-:S02]  /*0f20*/  FADD.FTZ R85, -R62, R85 ;  /* 0x000000553e557221 */ /* 0x000fc40000010100 */
[----:B------:R-:W-:Y:S01]  /*0f30*/  FADD.FTZ R82, -R62, R91 ;  /* 0x0000005b3e527221 */ /* 0x000fe20000010100 */
[----:B------:R-:W-:Y:S01]  /*0f40*/  SHF.L.U32 R65, R65, 0x10, RZ ;  /* 0x0000001041417819 */ /* 0x000fe200000006ff */
[----:B------:R-:W-:Y:S01]  /*0f50*/  FMUL.FTZ R91, R85, UR24 ;  /* 0x00000018555b7c20 */ /* 0x000fe20008410000 */
[----:B------:R-:W-:Y:S02]  /*0f60*/  SHF.L.U32 R61, R61, 0x10, RZ ;  /* 0x000000103d3d7819 */ /* 0x000fe400000006ff */
[----:B------:R-:W-:Y:S02]  /*0f70*/  SHF.L.U32 R85, R16, 0x10, RZ ;  /* 0x0000001010557819 */ /* 0x000fe400000006ff */
[----:B------:R-:W-:Y:S01]  /*0f80*/  SHF.L.U32 R84, R84, 0x10, RZ ;  /* 0x0000001054547819 */ /* 0x000fe200000006ff */
[----:B------:R-:W-:Y:S01]  /*0f90*/  FMUL.FTZ R82, R82, UR24 ;  /* 0x0000001852527c20 */ /* 0x000fe20008410000 */
[----:B------:R-:W-:Y:S01]  /*0fa0*/  FADD.FTZ R34, R34, R65 ;  /* 0x0000004122227221 */ /* 0x000fe20000010000 */
[-C--:B------:R-:W-:Y:S01]  /*0fb0*/  FFMA.FTZ R54, R91, R65.reuse, R54 ;  /* 0x000000415b367223 */ /* 0x080fe20000010036 */
[----:B------:R-:W-:Y:S01]  /*0fc0*/  FMUL.FTZ R85, R85, R65 ;  /* 0x0000004155557220 */ /* 0x000fe20000410000 */
[----:B------:R-:W-:Y:S01]  /*0fd0*/  FADD.FTZ R90, -R62, R61 ;  /* 0x0000003d3e5a7221 */ /* 0x000fe20000010100 */
[-C--:B------:R-:W-:Y:S01]  /*0fe0*/  FMUL.FTZ R80, R80, R84.reuse ;  /* 0x0000005450507220 */ /* 0x080fe20000410000 */
[----:B------:R-:W-:Y:S01]  /*0ff0*/  FADD.FTZ R61, R64, R81 ;  /* 0x00000051403d7221 */ /* 0x000fe20000010000 */
[----:B------:R-:W-:Y:S01]  /*1000*/  FFMA.FTZ R65, R83, R81, R66 ;  /* 0x0000005153417223 */ /* 0x000fe20000010042 */
[----:B------:R-:W-:Y:S01]  /*1010*/  FADD.FTZ R33, R33, R84 ;  /* 0x0000005421217221 */ /* 0x000fe20000010000 */
[----:B------:R-:W-:Y:S01]  /*1020*/  FFMA.FTZ R53, R82, R84, R53 ;  /* 0x0000005452357223 */ /* 0x000fe20000010035 */
[----:B------:R-:W-:Y:S01]  /*1030*/  SHF.L.U32 R84, R67, 0x10, RZ ;  /* 0x0000001043547819 */ /* 0x000fe200000006ff */
[----:B------:R-:W-:Y:S01]  /*1040*/  FMUL.FTZ R90, R90, UR24 ;  /* 0x000000185a5a7c20 */ /* 0x000fe20008410000 */
[----:B------:R-:W-:Y:S01]  /*1050*/  SHF.L.U32 R67, R15, 0x10, RZ ;  /* 0x000000100f437819 */ /* 0x000fe200000006ff */
[----:B------:R-:W-:Y:S01]  /*1060*/  FADD.FTZ R60, R61, R80 ;  /* 0x000000503d3c7221 */ /* 0x000fe20000010000 */
[----:B------:R-:W-:Y:S01]  /*1070*/  FFMA.FTZ R64, R82, R80, R65 ;  /* 0x0000005052407223 */ /* 0x000fe20000010041 */
[----:B------:R-:W-:Y:S01]  /*1080*/  FADD.FTZ R35, R35, R84 ;  /* 0x0000005423237221 */ /* 0x000fe20000010000 */
[-C--:B------:R-:W-:Y:S01]  /*1090*/  FFMA.FTZ R55, R90, R84.reuse, R55 ;  /* 0x000000545a377223 */ /* 0x080fe20000010037 */
[----:B------:R-:W-:Y:S01]  /*10a0*/  FMUL.FTZ R84, R67, R84 ;  /* 0x0000005443547220 */ /* 0x000fe20000410000 */
[----:B------:R-:W-:Y:S01]  /*10b0*/  FADD.FTZ R61, R60, R85 ;  /* 0x000000553c3d7221 */ /* 0x000fe20000010000 */
[----:B------:R-:W-:-:S03]  /*10c0*/  FFMA.FTZ R65, R91, R85, R64 ;  /* 0x000000555b417223 */ /* 0x000fc60000010040 */
[----:B------:R-:W-:Y:S01]  /*10d0*/  FADD.FTZ R64, R61, R84 ;  /* 0x000000543d407221 */ /* 0x000fe20000010000 */
[----:B------:R-:W-:-:S07]  /*10e0*/  FFMA.FTZ R66, R90, R84, R65 ;  /* 0x000000545a427223 */ /* 0x000fce0000010041 */
.L_x_4:
[----:B------:R-:W-:Y:S05]  /*10f0*/  BSYNC.RECONVERGENT B0 ;  /* 0x0000000000007941 */ /* 0x000fea0003800200 */
.L_x_3:
        /* <DEDUP_REMOVED lines=10> */
[----:B------:R-:W0:Y:S01]  /*11a0*/  @P0 LDC.64 R78, c[0x0][0x438] ;  /* 0x00010e00ff4e0b82 */ /* 0x000e220000000a00 */
[----:B------:R-:W-:Y:S01]  /*11b0*/  SHF.L.U32 R103, R11, 0x10, RZ ;  /* 0x000000100b677819 */ /* 0x000fe200000006ff */
[----:B0-----:R-:W-:-:S05]  /*11c0*/  @P0 IMAD.WIDE.U32 R78, R63, 0x8, R78 ;  /* 0x000000083f4e0825 */ /* 0x001fca00078e004e */
[----:B------:R0:W5:Y:S02]  /*11d0*/  @P0 LDG.E.64 R116, desc[UR14][R78.64] ;  /* 0x0000000e4e740981 */ /* 0x000164000c1e1b00 */
[----:B0-----:R-:W-:Y:S02]  /*11e0*/  SHF.L.U32 R79, R14, 0x10, RZ ;  /* 0x000000100e4f7819 */ /* 0x001fe400000006ff */
[----:B------:R-:W-:Y:S02]  /*11f0*/  IADD3 R63, PT, PT, R63, 0x80, RZ ;  /* 0x000000803f3f7810 */ /* 0x000fe40007ffe0ff */
[--C-:B--2---:R-:W-:Y:S02]  /*1200*/  SHF.R.U64 R76, R100, 0x10, R101.reuse ;  /* 0x00000010644c7819 */ /* 0x104fe40000001265 */
[----:B------:R-:W-:Y:S02]  /*1210*/  MOV R65, R101 ;  /* 0x0000006500417202 */ /* 0x000fe40000000f00 */
[----:B------:R-:W-:-:S02]  /*1220*/  SHF.R.U32.HI R67, RZ, 0x10, R101 ;  /* 0x00000010ff437819 */ /* 0x000fc40000011665 */
[----:B---3--:R-:W-:-:S04]  /*1230*/  SHF.R.U64 R101, R60, 0x10, R61 ;  /* 0x000000103c657819 */ /* 0x008fc8000000123d */
[----:B------:R-:W-:Y:S02]  /*1240*/  SHF.L.U32 R101, R101, 0x10, RZ ;  /* 0x0000001065657819 */ /* 0x000fe400000006ff */
[----:B------:R-:W-:Y:S02]  /*1250*/  SHF.L.U32 R93, R60, 0x10, RZ ;  /* 0x000000103c5d7819 */ /* 0x000fe400000006ff */
[----:B------:R-:W-:Y:S01]  /*1260*/  MOV R102, R100 ;  /* 0x0000006400667202 */ /* 0x000fe20000000f00 */
[C---:B------:R-:W-:Y:S01]  /*1270*/  FADD.FTZ R78, -R62.reuse, R101 ;  /* 0x000000653e4e7221 */ /* 0x040fe20000010100 */
[----:B------:R-:W-:Y:S01]  /*1280*/  SHF.L.U32 R101, R61, 0x10, RZ ;  /* 0x000000103d657819 */ /* 0x000fe200000006ff */
[----:B------:R-:W-:Y:S01]  /*1290*/  FADD.FTZ R93, -R62, R93 ;  /* 0x0000005d3e5d7221 */ /* 0x000fe20000010100 */
[----:B------:R-:W-:Y:S02]  /*12a0*/  SHF.R.U32.HI R61, RZ, 0x10, R61 ;  /* 0x00000010ff3d7819 */ /* 0x000fe4000001163d */
[----:B------:R-:W-:Y:S01]  /*12b0*/  SHF.L.U32 R102, R102, 0x10, RZ ;  /* 0x0000001066667819 */ /* 0x000fe200000006ff */
[----:B------:R-:W-:Y:S01]  /*12c0*/  FADD.FTZ R101, -R62, R101 ;  /* 0x000000653e657221 */ /* 0x000fe20000010100 */
[----:B------:R-:W-:Y:S01]  /*12d0*/  FMUL.FTZ R93, R93, UR24 ;  /* 0x000000185d5d7c20 */ /* 0x000fe20008410000 */
[----:B------:R-:W-:-:S02]  /*12e0*/  SHF.L.U32 R60, R76, 0x10, RZ ;  /* 0x000000104c3c7819 */ /* 0x000fc400000006ff */
[----:B------:R-:W-:Y:S01]  /*12f0*/  SHF.L.U32 R61, R61, 0x10, RZ ;  /* 0x000000103d3d7819 */ /* 0x000fe200000006ff */
[-C--:B------:R-:W-:Y:S01]  /*1300*/  FMUL.FTZ R79, R79, R102.reuse ;  /* 0x000000664f4f7220 */ /* 0x080fe20000410000 */
[----:B------:R-:W-:Y:S01]  /*1310*/  SHF.L.U32 R76, R13, 0x10, RZ ;  /* 0x000000100d4c7819 */ /* 0x000fe200000006ff */
[----:B------:R-:W-:Y:S01]  /*1320*/  FMUL.FTZ R101, R101, UR24 ;  /* 0x0000001865657c20 */ /* 0x000fe20008410000 */
[----:B------:R-:W-:Y:S02]  /*1330*/  SHF.L.U32 R65, R65, 0x10, RZ ;  /* 0x0000001041417819 */ /* 0x000fe400000006ff */
[----:B------:R-:W-:Y:S01]  /*1340*/  SHF.L.U32 R100, R12, 0x10, RZ ;  /* 0x000000100c647819 */ /* 0x000fe200000006ff */
[----:B------:R-:W-:Y:S01]  /*1350*/  FMUL.FTZ R78, R78, UR24 ;  /* 0x000000184e4e7c20 */ /* 0x000fe20008410000 */
[----:B------:R-:W-:Y:S01]  /*1360*/  FADD.FTZ R28, R28, R102 ;  /* 0x000000661c1c7221 */ /* 0x000fe20000010000 */
[----:B------:R-:W-:Y:S01]  /*1370*/  FFMA.FTZ R48, R93, R102, R48 ;  /* 0x000000665d307223 */ /* 0x000fe20000010030 */
[----:B------:R-:W-:Y:S01]  /*1380*/  FADD.FTZ R102, -R62, R61 ;  /* 0x0000003d3e667221 */ /* 0x000fe20000010100 */
[-C--:B------:R-:W-:Y:S01]  /*1390*/  FMUL.FTZ R76, R76, R60.reuse ;  /* 0x0000003c4c4c7220 */ /* 0x080fe20000410000 */
[----:B------:R-:W-:Y:S01]  /*13a0*/  FADD.FTZ R30, R30, R65 ;  /* 0x000000411e1e7221 */ /* 0x000fe20000010000 */
[-C--:B------:R-:W-:Y:S01]  /*13b0*/  FFMA.FTZ R50, R101, R65.reuse, R50 ;  /* 0x0000004165327223 */ /* 0x080fe20000010032 */
[----:B------:R-:W-:Y:S01]  /*13c0*/  FMUL.FTZ R100, R100, R65 ;  /* 0x0000004164647220 */ /* 0x000fe20000410000 */
[----:B------:R-:W-:Y:S01]  /*13d0*/  FADD.FTZ R61, R64, R79 ;  /* 0x0000004f403d7221 */ /* 0x000fe20000010000 */
[----:B------:R-:W-:Y:S01]  /*13e0*/  FADD.FTZ R29, R29, R60 ;  /* 0x0000003c1d1d7221 */ /* 0x000fe20000010000 */
[----:B------:R-:W-:Y:S01]  /*13f0*/  FFMA.FTZ R49, R78, R60, R49 ;  /* 0x0000003c4e317223 */ /* 0x000fe20000010031 */
[----:B------:R-:W-:Y:S01]  /*1400*/  FFMA.FTZ R65, R93, R79, R66 ;  /* 0x0000004f5d417223 */ /* 0x000fe20000010042 */
[----:B------:R-:W-:Y:S01]  /*1410*/  SHF.L.U32 R60, R67, 0x10, RZ ;  /* 0x00000010433c7819 */ /* 0x000fe200000006ff */
[----:B------:R-:W-:Y:S01]  /*1420*/  FMUL.FTZ R102, R102, UR24 ;  /* 0x0000001866667c20 */ /* 0x000fe20008410000 */
[----:B------:R-:W-:Y:S01]  /*1430*/  FADD.FTZ R61, R61, R76 ;  /* 0x0000004c3d3d7221 */ /* 0x000fe20000010000 */
[----:B------:R-:W-:-:S02]  /*1440*/  FFMA.FTZ R64, R78, R76, R65 ;  /* 0x0000004c4e407223 */ /* 0x000fc40000010041 */
[----:B------:R-:W-:Y:S01]  /*1450*/  FADD.FTZ R31, R31, R60 ;  /* 0x0000003c1f1f7221 */ /* 0x000fe20000010000 */
[-C--:B------:R-:W-:Y:S01]  /*1460*/  FFMA.FTZ R51, R102, R60.reuse, R51 ;  /* 0x0000003c66337223 */ /* 0x080fe20000010033 */
[----:B------:R-:W-:Y:S01]  /*1470*/  FMUL.FTZ R103, R103, R60 ;  /* 0x0000003c67677220 */ /* 0x000fe20000410000 */
[----:B------:R-:W-:Y:S01]  /*1480*/  FADD.FTZ R60, R61, R100 ;  /* 0x000000643d3c7221 */ /* 0x000fe20000010000 */
[----:B------:R-:W-:-:S03]  /*1490*/  FFMA.FTZ R61, R101, R100, R64 ;  /* 0x00000064653d7223 */ /* 0x000fc60000010040 */
[----:B------:R-:W-:Y:S01]  /*14a0*/  FADD.FTZ R64, R60, R103 ;  /* 0x000000673c407221 */ /* 0x000fe20000010000 */
[----:B------:R-:W-:-:S07]  /*14b0*/  FFMA.FTZ R66, R102, R103, R61 ;  /* 0x0000006766427223 */ /* 0x000fce000001003d */
.L_x_6:
[----:B------:R-:W-:Y:S05]  /*14c0*/  BSYNC.RECONVERGENT B0 ;  /* 0x0000000000007941 */ /* 0x000fea0003800200 */
.L_x_5:
        /* <DEDUP_REMOVED lines=19> */
[C---:B---3--:R-:W-:Y:S02]  /*1600*/  SHF.R.U64 R105, R60.reuse, 0x10, R61 ;  /* 0x000000103c697819 */ /* 0x048fe4000000123d */
[----:B------:R-:W-:Y:S02]  /*1610*/  SHF.L.U32 R77, R60, 0x10, RZ ;  /* 0x000000103c4d7819 */ /* 0x000fe400000006ff */
[----:B------:R-:W-:Y:S02]  /*1620*/  SHF.L.U32 R105, R105, 0x10, RZ ;  /* 0x0000001069697819 */ /* 0x000fe400000006ff */
[----:B------:R-:W-:Y:S01]  /*1630*/  MOV R106, R104 ;  /* 0x00000068006a7202 */ /* 0x000fe20000000f00 */
[C---:B------:R-:W-:Y:S02]  /*1640*/  FADD.FTZ R77, -R62.reuse, R77 ;  /* 0x0000004d3e4d7221 */ /* 0x040fe40000010100 */
[----:B------:R-:W-:Y:S01]  /*1650*/  FADD.FTZ R74, -R62, R105 ;  /* 0x000000693e4a7221 */ /* 0x000fe20000010100 */
[----:B------:R-:W-:-:S02]  /*1660*/  SHF.L.U32 R105, R61, 0x10, RZ ;  /* 0x000000103d697819 */ /* 0x000fc400000006ff */
[----:B------:R-:W-:Y:S02]  /*1670*/  SHF.L.U32 R106, R106, 0x10, RZ ;  /* 0x000000106a6a7819 */ /* 0x000fe400000006ff */
[----:B------:R-:W-:Y:S01]  /*1680*/  SHF.R.U32.HI R61, RZ, 0x10, R61 ;  /* 0x00000010ff3d7819 */ /* 0x000fe2000001163d */
[----:B------:R-:W-:Y:S01]  /*1690*/  FMUL.FTZ R77, R77, UR24 ;  /* 0x000000184d4d7c20 */ /* 0x000fe20008410000 */
[----:B------:R-:W-:Y:S01]  /*16a0*/  SHF.L.U32 R60, R73, 0x10, RZ ;  /* 0x00000010493c7819 */ /* 0x000fe200000006ff */
[----:B------:R-:W-:Y:S01]  /*16b0*/  FADD.FTZ R105, -R62, R105 ;  /* 0x000000693e697221 */ /* 0x000fe20000010100 */
[----:B------:R-:W-:Y:S01]  /*16c0*/  SHF.L.U32 R73, R9, 0x10, RZ ;  /* 0x0000001009497819 */ /* 0x000fe200000006ff */
[-C--:B------:R-:W-:Y:S01]  /*16d0*/  FMUL.FTZ R75, R75, R106.reuse ;  /* 0x0000006a4b4b7220 */ /* 0x080fe20000410000 */
[----:B------:R-:W-:Y:S01]  /*16e0*/  SHF.L.U32 R61, R61, 0x10, RZ ;  /* 0x000000103d3d7819 */ /* 0x000fe200000006ff */
[----:B------:R-:W-:Y:S01]  /*16f0*/  FMUL.FTZ R74, R74, UR24 ;  /* 0x000000184a4a7c20 */ /* 0x000fe20008410000 */
[----:B------:R-:W-:Y:S01]  /*1700*/  SHF.L.U32 R65, R65, 0x10, RZ ;  /* 0x0000001041417819 */ /* 0x000fe200000006ff */
[----:B------:R-:W-:Y:S01]  /*1710*/  FADD.FTZ R24, R24, R106 ;  /* 0x0000006a18187221 */ /* 0x000fe20000010000 */
[----:B------:R-:W-:Y:S01]  /*1720*/  SHF.L.U32 R104, R8, 0x10, RZ ;  /* 0x0000001008687819 */ /* 0x000fe200000006ff */
[----:B------:R-:W-:Y:S01]  /*1730*/  FFMA.FTZ R44, R77, R106, R44 ;  /* 0x0000006a4d2c7223 */ /* 0x000fe2000001002c */
[----:B------:R-:W-:Y:S01]  /*1740*/  FMUL.FTZ R105, R105, UR24 ;  /* 0x0000001869697c20 */ /* 0x000fe20008410000 */
[-C--:B------:R-:W-:Y:S01]  /*1750*/  FMUL.FTZ R73, R73, R60.reuse ;  /* 0x0000003c49497220 */ /* 0x080fe20000410000 */
[----:B------:R-:W-:Y:S01]  /*1760*/  FADD.FTZ R106, -R62, R61 ;  /* 0x0000003d3e6a7221 */ /* 0x000fe20000010100 */
[----:B------:R-:W-:Y:S01]  /*1770*/  FADD.FTZ R64, R64, R75 ;  /* 0x0000004b40407221 */ /* 0x000fe20000010000 */
[----:B------:R-:W-:Y:S01]  /*1780*/  FFMA.FTZ R61, R77, R75, R66 ;  /* 0x0000004b4d3d7223 */ /* 0x000fe20000010042 */
[----:B------:R-:W-:Y:S01]  /*1790*/  FADD.FTZ R25, R25, R60 ;  /* 0x0000003c19197221 */ /* 0x000fe20000010000 */
[----:B------:R-:W-:Y:S01]  /*17a0*/  FFMA.FTZ R45, R74, R60, R45 ;  /* 0x0000003c4a2d7223 */ /* 0x000fe2000001002d */
[----:B------:R-:W-:Y:S01]  /*17b0*/  SHF.L.U32 R60, R67, 0x10, RZ ;  /* 0x00000010433c7819 */ /* 0x000fe200000006ff */
[----:B------:R-:W-:Y:S01]  /*17c0*/  FADD.FTZ R26, R26, R65 ;  /* 0x000000411a1a7221 */ /* 0x000fe20000010000 */
[-C--:B------:R-:W-:Y:S01]  /*17d0*/  FFMA.FTZ R46, R105, R65.reuse, R46 ;  /* 0x00000041692e7223 */ /* 0x080fe2000001002e */
[----:B------:R-:W-:Y:S01]  /*17e0*/  FMUL.FTZ R104, R104, R65 ;  /* 0x0000004168687220 */ /* 0x000fe20000410000 */
[----:B------:R-:W-:Y:S01]  /*17f0*/  FMUL.FTZ R106, R106, UR24 ;  /* 0x000000186a6a7c20 */ /* 0x000fe20008410000 */
        /* <DEDUP_REMOVED lines=9> */
.L_x_8:
[----:B------:R-:W-:Y:S05]  /*1890*/  BSYNC.RECONVERGENT B0 ;  /* 0x0000000000007941 */ /* 0x000fea0003800200 */
.L_x_7:
        /* <DEDUP_REMOVED lines=14> */
[----:B--2---:R-:W-:Y:S02]  /*1980*/  MOV R112, R110 ;  /* 0x0000006e00707202 */ /* 0x004fe40000000f00 */
[----:B------:R-:W-:Y:S02]  /*1990*/  SHF.R.U64 R67, R110, 0x10, R111 ;  /* 0x000000106e437819 */ /* 0x000fe4000000126f */
[----:B------:R-:W-:Y:S02]  /*19a0*/  MOV R63, R111 ;  /* 0x0000006f003f7202 */ /* 0x000fe40000000f00 */
[----:B---3--:R-:W-:-:S02]  /*19b0*/  SHF.R.U64 R110, R60, 0x10, R61 ;  /* 0x000000103c6e7819 */ /* 0x008fc4000000123d */
[----:B------:R-:W-:Y:S02]  /*19c0*/  SHF.R.U32.HI R115, RZ, 0x10, R61 ;  /* 0x00000010ff737819 */ /* 0x000fe4000001163d */
[----:B------:R-:W-:Y:S02]  /*19d0*/  SHF.L.U32 R113, R61, 0x10, RZ ;  /* 0x000000103d717819 */ /* 0x000fe400000006ff */
[----:B------:R-:W-:Y:S02]  /*19e0*/  SHF.R.U32.HI R65, RZ, 0x10, R111 ;  /* 0x00000010ff417819 */ /* 0x000fe4000001166f */
[----:B------:R-:W-:Y:S02]  /*19f0*/  SHF.L.U32 R61, R110, 0x10, RZ ;  /* 0x000000106e3d7819 */ /* 0x000fe400000006ff */
[----:B------:R-:W-:-:S03]  /*1a00*/  SHF.L.U32 R111, R60, 0x10, RZ ;  /* 0x000000103c6f7819 */ /* 0x000fc600000006ff */
[----:B------:R-:W-:Y:S01]  /*1a10*/  FADD.FTZ R110, -R62, R61 ;  /* 0x0000003d3e6e7221 */ /* 0x000fe20000010100 */
[----:B------:R-:W-:Y:S01]  /*1a20*/  SHF.L.U32 R61, R112, 0x10, RZ ;  /* 0x00000010703d7819 */ /* 0x000fe200000006ff */
[C---:B------:R-:W-:Y:S01]  /*1a30*/  FADD.FTZ R109, -R62.reuse, R111 ;  /* 0x0000006f3e6d7221 */ /* 0x040fe20000010100 */
[----:B------:R-:W-:Y:S01]  /*1a40*/  FADD.FTZ R113, -R62, R113 ;  /* 0x000000713e717221 */ /* 0x000fe20000010100 */
[----:B------:R-:W-:Y:S02]  /*1a50*/  SHF.L.U32 R60, R67, 0x10, RZ ;  /* 0x00000010433c7819 */ /* 0x000fe400000006ff */
[----:B------:R-:W-:Y:S01]  /*1a60*/  FMUL.FTZ R109, R109, UR24 ;  /* 0x000000186d6d7c20 */ /* 0x000fe20008410000 */
[----:B------:R-:W-:Y:S01]  /*1a70*/  SHF.L.U32 R111, R5, 0x10, RZ ;  /* 0x00000010056f7819 */ /* 0x000fe200000006ff */
[-C--:B------:R-:W-:Y:S01]  /*1a80*/  FMUL.FTZ R108, R108, R61.reuse ;  /* 0x0000003d6c6c7220 */ /* 0x080fe20000410000 */
[----:B------:R-:W-:Y:S01]  /*1a90*/  SHF.L.U32 R115, R115, 0x10, RZ ;  /* 0x0000001073737819 */ /* 0x000fe200000006ff */
[----:B------:R-:W-:Y:S01]  /*1aa0*/  FADD.FTZ R20, R20, R61 ;  /* 0x0000003d14147221 */ /* 0x000fe20000010000 */
[----:B------:R-:W-:Y:S01]  /*1ab0*/  SHF.L.U32 R63, R63, 0x10, RZ ;  /* 0x000000103f3f7819 */ /* 0x000fe200000006ff */
[----:B------:R-:W-:Y:S01]  /*1ac0*/  FFMA.FTZ R40, R109, R61, R40 ;  /* 0x0000003d6d287223 */ /* 0x000fe20000010028 */
[----:B------:R-:W-:Y:S01]  /*1ad0*/  SHF.L.U32 R112, R4, 0x10, RZ ;  /* 0x0000001004707819 */ /* 0x000fe200000006ff */
[----:B------:R-:W-:Y:S01]  /*1ae0*/  FMUL.FTZ R110, R110, UR24 ;  /* 0x000000186e6e7c20 */ /* 0x000fe20008410000 */
[----:B------:R-:W-:Y:S01]  /*1af0*/  FMUL.FTZ R113, R113, UR24 ;  /* 0x0000001871717c20 */ /* 0x000fe20008410000 */
[----:B------:R-:W-:Y:S01]  /*1b00*/  FMUL.FTZ R111, R111, R60 ;  /* 0x0000003c6f6f7220 */ /* 0x000fe20000410000 */
[----:B------:R-:W-:Y:S01]  /*1b10*/  FADD.FTZ R64, R64, R108 ;  /* 0x0000006c40407221 */ /* 0x000fe20000010000 */
[----:B------:R-:W-:Y:S01]  /*1b20*/  FFMA.FTZ R61, R109, R108, R66 ;  /* 0x0000006c6d3d7223 */ /* 0x000fe20000010042 */
[----:B------:R-:W-:Y:S01]  /*1b30*/  FADD.FTZ R114, -R62, R115 ;  /* 0x000000733e727221 */ /* 0x000fe20000010100 */
[----:B------:R-:W-:Y:S01]  /*1b40*/  FADD.FTZ R21, R21, R60 ;  /* 0x0000003c15157221 */ /* 0x000fe20000010000 */
[----:B------:R-:W-:Y:S01]  /*1b50*/  FFMA.FTZ R41, R110, R60, R41 ;  /* 0x0000003c6e297223 */ /* 0x000fe20000010029 */
[----:B------:R-:W-:Y:S01]  /*1b60*/  SHF.L.U32 R62, R65, 0x10, RZ ;  /* 0x00000010413e7819 */ /* 0x000fe200000006ff */
[----:B------:R-:W-:Y:S01]  /*1b70*/  FADD.FTZ R22, R22, R63 ;  /* 0x0000003f16167221 */ /* 0x000fe20000010000 */
[-C--:B------:R-:W-:Y:S01]  /*1b80*/  FFMA.FTZ R42, R113, R63.reuse, R42 ;  /* 0x0000003f712a7223 */ /* 0x080fe2000001002a */
[----:B------:R-:W-:Y:S01]  /*1b90*/  FMUL.FTZ R112, R112, R63 ;  /* 0x0000003f70707220 */ /* 0x000fe20000410000 */
[----:B------:R-:W-:Y:S01]  /*1ba0*/  SHF.L.U32 R115, R2, 0x10, RZ ;  /* 0x0000001002737819 */ /* 0x000fe200000006ff */
[----:B------:R-:W-:Y:S01]  /*1bb0*/  FADD.FTZ R63, R64, R111 ;  /* 0x0000006f403f7221 */ /* 0x000fe20000010000 */
[----:B------:R-:W-:Y:S01]  /*1bc0*/  FFMA.FTZ R60, R110, R111, R61 ;  /* 0x0000006f6e3c7223 */ /* 0x000fe2000001003d */
[----:B------:R-:W-:-:S02]  /*1bd0*/  FMUL.FTZ R114, R114, UR24 ;  /* 0x0000001872727c20 */ /* 0x000fc40008410000 */
[----:B------:R-:W-:Y:S01]  /*1be0*/  FMUL.FTZ R115, R115, R62 ;  /* 0x0000003e73737220 */ /* 0x000fe20000410000 */
[----:B------:R-:W-:Y:S01]  /*1bf0*/  FADD.FTZ R64, R63, R112 ;  /* 0x000000703f407221 */ /* 0x000fe20000010000 */
[----:B------:R-:W-:Y:S01]  /*1c00*/  FFMA.FTZ R61, R113, R112, R60 ;  /* 0x00000070713d7223 */ /* 0x000fe2000001003c */
[----:B------:R-:W-:Y:S01]  /*1c10*/  FADD.FTZ R23, R23, R62 ;  /* 0x0000003e17177221 */ /* 0x000fe20000010000 */
[----:B------:R-:W-:Y:S01]  /*1c20*/  FFMA.FTZ R43, R114, R62, R43 ;  /* 0x0000003e722b7223 */ /* 0x000fe2000001002b */
[----:B------:R-:W-:Y:S01]  /*1c30*/  FADD.FTZ R64, R64, R115 ;  /* 0x0000007340407221 */ /* 0x000fe20000010000 */
[----:B------:R-:W-:-:S07]  /*1c40*/  FFMA.FTZ R66, R114, R115, R61 ;  /* 0x0000007372427223 */ /* 0x000fce000001003d */
.L_x_10:
[----:B------:R-:W-:Y:S05]  /*1c50*/  BSYNC.RECONVERGENT B0 ;  /* 0x0000000000007941 */ /* 0x000fea0003800200 */
.L_x_9:
[----:B------:R-:W0:Y:S01]  /*1c60*/  SHFL.DOWN PT, R61, R64, 0x10, 0x1f ;  /* 0x0a001f00403d7f89 */ /* 0x000e2200000e0000 */
[----:B------:R-:W-:Y:S01]  /*1c70*/  LOP3.LUT P0, RZ, R72, 0x1f, RZ, 0xc0, !PT ;  /* 0x0000001f48ff7812 */ /* 0x000fe2000780c0ff */
[----:B------:R-:W-:Y:S02]  /*1c80*/  BSSY.RECONVERGENT B0, `(.L_x_11) ;  /* 0x000001d000007945 */ /* 0x000fe40003800200 */
[----:B------:R-:W1:Y:S01]  /*1c90*/  SHFL.DOWN PT, R63, R66, 0x10, 0x1f ;  /* 0x0a001f00423f7f89 */ /* 0x000e6200000e0000 */
[----:B0-----:R-:W-:Y:S01]  /*1ca0*/  FADD.FTZ R61, R61, R64 ;  /* 0x000000403d3d7221 */ /* 0x001fe20000010000 */
[----:B-1----:R-:W-:-:S04]  /*1cb0*/  FADD.FTZ R63, R63, R66 ;  /* 0x000000423f3f7221 */ /* 0x002fc80000010000 */
[----:B------:R-:W0:Y:S04]  /*1cc0*/  SHFL.DOWN PT, R60, R61, 0x8, 0x1f ;  /* 0x09001f003d3c7f89 */ /* 0x000e2800000e0000 */
        /* <DEDUP_REMOVED lines=14> */
[----:B-1----:R-:W-:Y:S01]  /*1db0*/  FADD.FTZ R61, R66, R63 ;  /* 0x0000003f423d7221 */ /* 0x002fe20000010000 */
[----:B------:R-:W-:Y:S06]  /*1dc0*/  @P0 BRA `(.L_x_12) ;  /* 0x0000000000200947 */ /* 0x000fec0003800000 */
[----:B------:R-:W0:Y:S01]  /*1dd0*/  S2UR UR5, SR_CgaCtaId ;  /* 0x00000000000579c3 */ /* 0x000e220000008800 */
[----:B------:R-:W-:Y:S01]  /*1de0*/  UMOV UR4, 0x400 ;  /* 0x0000040000047882 */ /* 0x000fe20000000000 */
[----:B------:R-:W-:-:S04]  /*1df0*/  SHF.R.U32.HI R62, RZ, 0x2, R72 ;  /* 0x00000002ff3e7819 */ /* 0x000fc80000011648 */
[----:B------:R-:W-:Y:S01]  /*1e00*/  LOP3.LUT R62, R62, 0x18, RZ, 0xc0, !PT ;  /* 0x000000183e3e7812 */ /* 0x000fe200078ec0ff */
[----:B0-----:R-:W-:-:S04]  /*1e10*/  ULEA UR4, UR5, UR4, 0x18 ;  /* 0x0000000405047291 */ /* 0x001fc8000f8ec0ff */
[----:B------:R-:W-:Y:S02]  /*1e20*/  UIADD3 UR5, UPT, UPT, UR4, 0x2820, URZ ;  /* 0x0000282004057890 */ /* 0x000fe4000fffe0ff */
[----:B------:R-:W-:-:S09]  /*1e30*/  @!UP2 UIADD3 UR5, UPT, UPT, UR4, 0x2800, URZ ;  /* 0x000028000405a890 */ /* 0x000fd2000fffe0ff */
[----:B------:R0:W-:Y:S03]  /*1e40*/  STS.64 [R62+UR5], R60 ;  /* 0x0000003c3e007988 */ /* 0x0001e60008000a05 */
.L_x_12:
[----:B------:R-:W-:Y:S05]  /*1e50*/  BSYNC.RECONVERGENT B0 ;  /* 0x0000000000007941 */ /* 0x000fea0003800200 */
.L_x_11:
[----:B------:R-:W1:Y:S08]  /*1e60*/  S2UR UR5, SR_CgaCtaId ;  /* 0x00000000000579c3 */ /* 0x000e700000008800 */
[----:B------:R-:W-:Y:S01]  /*1e70*/  BAR.SYNC.DEFER_BLOCKING 0x0 ;  /* 0x0000000000007b1d */ /* 0x000fe20000010000 */
[----:B------:R-:W-:-:S04]  /*1e80*/  UISETP.NE.U32.AND UP1, UPT, UR18, URZ, UPT ;  /* 0x000000ff1200728c */ /* 0x000fc8000bf25070 */
[----:B------:R-:W-:Y:S01]  /*1e90*/  UISETP.NE.AND.EX UP1, UPT, UR19, URZ, UPT, UP1 ;  /* 0x000000ff1300728c */ /* 0x000fe2000bf25310 */
[----:B------:R-:W-:Y:S01]  /*1ea0*/  BSSY.RECONVERGENT B0, `(.L_x_13) ;  /* 0x0000340000007945 */ /* 0x000fe20003800200 */
[----:B------:R-:W-:Y:S02]  /*1eb0*/  UMOV UR4, 0x400 ;  /* 0x0000040000047882 */ /* 0x000fe40000000000 */
[----:B-1----:R-:W-:-:S04]  /*1ec0*/  ULEA UR4, UR5, UR4, 0x18 ;  /* 0x0000000405047291 */ /* 0x002fc8000f8ec0ff */
[----:B------:R-:W-:Y:S02]  /*1ed0*/  UIADD3 UR5, UPT, UPT, UR4, 0x2820, URZ ;  /* 0x0000282004057890 */ /* 0x000fe4000fffe0ff */
[----:B------:R-:W-:Y:S02]  /*1ee0*/  @!UP2 UIADD3 UR5, UPT, UPT, UR4, 0x2800, URZ ;  /* 0x000028000405a890 */ /* 0x000fe4000fffe0ff */
[----:B------:R-:W-:Y:S02]  /*1ef0*/  UIADD3 UR13, UPT, UPT, UR4, 0x2830, URZ ;  /* 0x00002830040d7890 */ /* 0x000fe4000fffe0ff */
[----:B------:R-:W-:-:S05]  /*1f00*/  @!UP2 UIADD3 UR13, UPT, UPT, UR4, 0x2810, URZ ;  /* 0x00002810040da890 */ /* 0x000fca000fffe0ff */
[----:B0-----:R-:W0:Y:S04]  /*1f10*/  LDS.128 R60, [UR5] ;  /* 0x00000005ff3c7984 */ /* 0x001e280008000c00 */
[----:B------:R-:W1:Y:S01]  /*1f20*/  LDS.128 R64, [UR13] ;  /* 0x0000000dff407984 */ /* 0x000e620008000c00 */
[----:B0-----:R-:W-:Y:S01]  /*1f30*/  FADD.FTZ R122, RZ, R61 ;  /* 0x0000003dff7a7221 */ /* 0x001fe20000010000 */
[----:B------:R-:W-:-:S03]  /*1f40*/  FADD.FTZ R61, RZ, R60 ;  /* 0x0000003cff3d7221 */ /* 0x000fc60000010000 */
[----:B------:R-:W-:Y:S01]  /*1f50*/  FADD.FTZ R122, R63, R122 ;  /* 0x0000007a3f7a7221 */ /* 0x000fe20000010000 */
[----:B------:R-:W-:-:S03]  /*1f60*/  FADD.FTZ R61, R62, R61 ;  /* 0x0000003d3e3d7221 */ /* 0x000fc60000010000 */
[----:B-1----:R-:W-:Y:S01]  /*1f70*/  FADD.FTZ R122, R122, R65 ;  /* 0x000000417a7a7221 */ /* 0x002fe20000010000 */
[----:B------:R-:W-:-:S03]  /*1f80*/  FADD.FTZ R61, R61, R64 ;  /* 0x000000403d3d7221 */ /* 0x000fc60000010000 */
[----:B------:R-:W-:Y:S01]  /*1f90*/  FADD.FTZ R67, R67, R122 ;  /* 0x0000007a43437221 */ /* 0x000fe20000010000 */
[----:B------:R-:W-:-:S03]  /*1fa0*/  FADD.FTZ R61, R66, R61 ;  /* 0x0000003d423d7221 */ /* 0x000fc60000010000 */
[----:B------:R-:W-:Y:S01]  /*1fb0*/  FMUL.FTZ R67, R67, UR17 ;  /* 0x0000001143437c20 */ /* 0x000fe20008410000 */
[----:B------:R-:W-:-:S04]  /*1fc0*/  FMUL.FTZ R61, R61, UR17 ;  /* 0x000000113d3d7c20 */ /* 0x000fc80008410000 */
[----:B------:R-:W-:Y:S02]  /*1fd0*/  R2UR UR4, R67 ;  /* 0x00000000430472ca */ /* 0x000fe400000e0000 */
[----:B------:R-:W-:Y:S01]  /*1fe0*/  FSEL R64, R61, RZ, !P6 ;  /* 0x000000ff3d407208 */ /* 0x000fe20007000000 */
[----:B------:R-:W-:-:S12]  /*1ff0*/  BRA.U UP1, `(.L_x_14) ;  /* 0x0000001501b87547 */ /* 0x000fd8000b800000 */
[----:B------:R-:W-:-:S04]  /*2000*/  UISETP.NE.U32.AND UP1, UPT, UR20, URZ, UPT ;  /* 0x000000ff1400728c */ /* 0x000fc8000bf25070 */
[----:B------:R-:W-:-:S09]  /*2010*/  UISETP.NE.AND.EX UP1, UPT, UR21, URZ, UPT, UP1 ;  /* 0x000000ff1500728c */ /* 0x000fd2000bf25310 */
[----:B------:R-:W-:Y:S05]  /*2020*/  BRA.U UP1, `(.L_x_15) ;  /* 0x0000000901687547 */ /* 0x000fea000b800000 */
[----:B------:R-:W-:Y:S01]  /*2030*/  ISETP.GT.U32.AND P0, PT, R71, 0x7f, PT ;  /* 0x0000007f4700780c */ /* 0x000fe20003f04070 */
[----:B------:R-:W-:-:S12]  /*2040*/  BSSY.RECONVERGENT B1, `(.L_x_16) ;  /* 0x000001e000017945 */ /* 0x000fd80003800200 */
[----:B------:R-:W-:Y:S05]  /*2050*/  @!P0 BRA `(.L_x_17) ;  /* 0x0000000000708947 */ /* 0x000fea0003800000 */
[--C-:B------:R-:W-:Y:S01]  /*2060*/  FFMA.FTZ R60, R99, UR4, R64.reuse ;  /* 0x00000004633c7c23 */ /* 0x100fe20008010040 */
[----:B------:R-:W-:-:S03]  /*2070*/  FFMA.FTZ R62, R98, UR4, R64 ;  /* 0x00000004623e7c23 */ /* 0x000fc60008010040 */
[----:B------:R-:W-:Y:S01]  /*2080*/  FADD.FTZ R60, R97, -R60 ;  /* 0x8000003c613c7221 */ /* 0x000fe20000010000 */
[----:B------:R-:W-:-:S03]  /*2090*/  FADD.FTZ R61, R95, -R62 ;  /* 0x8000003e5f3d7221 */ /* 0x000fc60000010000 */
[----:B------:R-:W-:-:S04]  /*20a0*/  FMUL.FTZ R60, R60, UR24 ;  /* 0x000000183c3c7c20 */ /* 0x000fc80008410000 */
[----:B------:R-:W-:Y:S01]  /*20b0*/  FMUL.FTZ R62, R60, UR12 ;  /* 0x0000000c3c3e7c20 */ /* 0x000fe20008410000 */
[----:B------:R-:W-:Y:S01]  /*20c0*/  FMUL.FTZ R60, R61, UR24 ;  /* 0x000000183d3c7c20 */ /* 0x000fe20008410000 */
[----:B------:R-:W-:-:S03]  /*20d0*/  FFMA.FTZ R61, R94, UR4, R64 ;  /* 0x000000045e3d7c23 */ /* 0x000fc60008010040 */
[----:B------:R-:W-:Y:S01]  /*20e0*/  FMUL.FTZ R67, R60, UR12 ;  /* 0x0000000c3c437c20 */ /* 0x000fe20008410000 */
[----:B------:R-:W-:Y:S01]  /*20f0*/  FADD.FTZ R61, R92, -R61 ;  /* 0x8000003d5c3d7221 */ /* 0x000fe20000010000 */
[----:B------:R-:W-:Y:S03]  /*2100*/  F2F.BF16.F32 R62, R62 ;  /* 0x0000003e003e7304 */ /* 0x000fe60000202000 */
[----:B------:R-:W-:Y:S01]  /*2110*/  FMUL.FTZ R60, R61, UR24 ;  /* 0x000000183d3c7c20 */ /* 0x000fe20008410000 */
[----:B------:R-:W-:-:S03]  /*2120*/  FFMA.FTZ R61, R3, UR4, R64 ;  /* 0x00000004033d7c23 */ /* 0x000fc60008010040 */
[----:B------:R-:W-:Y:S01]  /*2130*/  FMUL.FTZ R66, R60, UR12 ;  /* 0x0000000c3c427c20 */ /* 0x000fe20008410000 */
[----:B------:R-:W-:Y:S01]  /*2140*/  FADD.FTZ R61, R96, -R61 ;  /* 0x8000003d603d7221 */ /* 0x000fe20000010000 */
[----:B------:R-:W0:Y:S03]  /*2150*/  F2F.BF16.F32 R63, R67 ;  /* 0x00000043003f7304 */ /* 0x000e260000202000 */
[----:B------:R-:W-:Y:S02]  /*2160*/  FMUL.FTZ R65, R61, UR24 ;  /* 0x000000183d417c20 */ /* 0x000fe40008410000 */
[----:B------:R-:W1:Y:S02]  /*2170*/  LDC.64 R60, c[0x0][0x468] ;  /* 0x00011a00ff3c7b82 */ /* 0x000e640000000a00 */
[----:B------:R-:W-:Y:S01]  /*2180*/  FMUL.FTZ R65, R65, UR12 ;  /* 0x0000000c41417c20 */ /* 0x000fe20008410000 */
[----:B------:R-:W2:Y:S01]  /*2190*/  F2F.BF16.F32 R66, R66 ;  /* 0x0000004200427304 */ /* 0x000ea20000202000 */
[----:B0-----:R-:W-:-:S07]  /*21a0*/  PRMT R123, R62, 0x5410, R63 ;  /* 0x000054103e7b7816 */ /* 0x001fce000000003f */
[----:B------:R-:W0:Y:S01]  /*21b0*/  F2F.BF16.F32 R65, R65 ;  /* 0x0000004100417304 */ /* 0x000e220000202000 */
[----:B--2---:R-:W-:-:S05]  /*21c0*/  IMAD.WIDE.U32 R62, R66, 0x10000, RZ ;  /* 0x00010000423e7825 */ /* 0x004fca00078e00ff */
[----:B------:R-:W-:Y:S01]  /*21d0*/  LOP3.LUT R63, R123, R63, RZ, 0xfc, !PT ;  /* 0x0000003f7b3f7212 */ /* 0x000fe200078efcff */
[C---:B-1----:R-:W-:Y:S01]  /*21e0*/  IMAD.WIDE.U32 R60, R0.reuse, 0x8, R60 ;  /* 0x00000008003c7825 */ /* 0x042fe200078e003c */
[----:B------:R-:W-:Y:S02]  /*21f0*/  IADD3 R0, PT, PT, R0, 0x80, RZ ;  /* 0x0000008000007810 */ /* 0x000fe40007ffe0ff */
[----:B0-----:R-:W-:-:S05]  /*2200*/  LOP3.LUT R62, R62, R65, RZ, 0xfc, !PT ;  /* 0x000000413e3e7212 */ /* 0x001fca00078efcff */
[----:B------:R0:W-:Y:S02]  /*2210*/  STG.E.64 desc[UR14][R60.64], R62 ;  /* 0x0000003e3c007986 */ /* 0x0001e4000c101b0e */
.L_x_17:
[----:B------:R-:W-:Y:S05]  /*2220*/  BSYNC.RECONVERGENT B1 ;  /* 0x0000000000017941 */ /* 0x000fea0003800200 */
.L_x_16:
[----:B------:R-:W-:Y:S04]  /*2230*/  BSSY.RECONVERGENT B1, `(.L_x_18) ;  /* 0x000001e000017945 */ /* 0x000fe80003800200 */
[----:B------:R-:W-:Y:S05]  /*2240*/  @!P2 BRA `(.L_x_19) ;  /* 0x000000000070a947 */ /* 0x000fea0003800000 */
[--C-:B0-----:R-:W-:Y:S01]  /*2250*/  FFMA.FTZ R60, R91, UR4, R64.reuse ;  /* 0x000000045b3c7c23 */ /* 0x101fe20008010040 */
        /* <DEDUP_REMOVED lines=9> */
[----:B------:R-:W-:Y:S01]  /*22f0*/  FFMA.FTZ R60, R83, UR4, R64 ;  /* 0x00000004533c7c23 */ /* 0x000fe20008010040 */
[----:B------:R-:W-:Y:S02]  /*2300*/  F2F.BF16.F32 R62, R62 ;  /* 0x0000003e003e7304 */ /* 0x000fe40000202000 */
[----:B------:R-:W-:Y:S01]  /*2310*/  FMUL.FTZ R61, R61, UR24 ;  /* 0x000000183d3d7c20 */ /* 0x000fe20008410000 */
[----:B------:R-:W-:-:S03]  /*2320*/  FADD.FTZ R60, R81, -R60 ;  /* 0x8000003c513c7221 */ /* 0x000fc60000010000 */
[----:B------:R-:W-:Y:S01]  /*2330*/  FMUL.FTZ R66, R61, UR12 ;  /* 0x0000000c3d427c20 */ /* 0x000fe20008410000 */
[----:B------:R-:W-:Y:S01]  /*2340*/  FMUL.FTZ R65, R60, UR24 ;  /* 0x000000183c417c20 */ /* 0x000fe20008410000 */
[----:B------:R-:W0:Y:S01]  /*2350*/  F2F.BF16.F32 R63, R67 ;  /* 0x00000043003f7304 */ /* 0x000e220000202000 */
[----:B------:R-:W1:Y:S02]  /*2360*/  LDC.64 R60, c[0x0][0x468] ;  /* 0x00011a00ff3c7b82 */ /* 0x000e640000000a00 */
[----:B------:R-:W-:-:S05]  /*2370*/  FMUL.FTZ R65, R65, UR12 ;  /* 0x0000000c41417c20 */ /* 0x000fca0008410000 */
[----:B------:R-:W2:Y:S01]  /*2380*/  F2F.BF16.F32 R66, R66 ;  /* 0x0000004200427304 */ /* 0x000ea20000202000 */
[----:B0-----:R-:W-:-:S07]  /*2390*/  PRMT R123, R62, 0x5410, R63 ;  /* 0x000054103e7b7816 */ /* 0x001fce000000003f */
[----:B------:R-:W0:Y:S01]  /*23a0*/  F2F.BF16.F32 R65, R65 ;  /* 0x0000004100417304 */ /* 0x000e220000202000 */
[----:B--2---:R-:W-:-:S04]  /*23b0*/  IMAD.WIDE.U32 R62, R66, 0x10000, RZ ;  /* 0x00010000423e7825 */ /* 0x004fc800078e00ff */
[C---:B-1----:R-:W-:Y:S01]  /*23c0*/  IMAD.WIDE.U32 R60, R0.reuse, 0x8, R60 ;  /* 0x00000008003c7825 */ /* 0x042fe200078e003c */
[----:B------:R-:W-:Y:S02]  /*23d0*/  LOP3.LUT R63, R123, R63, RZ, 0xfc, !PT ;  /* 0x0000003f7b3f7212 */ /* 0x000fe400078efcff */
[----:B------:R-:W-:Y:S02]  /*23e0*/  IADD3 R0, PT, PT, R0, 0x80, RZ ;  /* 0x0000008000007810 */ /* 0x000fe40007ffe0ff */
[----:B0-----:R-:W-:-:S05]  /*23f0*/  LOP3.LUT R62, R62, R65, RZ, 0xfc, !PT ;  /* 0x000000413e3e7212 */ /* 0x001fca00078efcff */
[----:B------:R1:W-:Y:S02]  /*2400*/  STG.E.64 desc[UR14][R60.64], R62 ;  /* 0x0000003e3c007986 */ /* 0x0003e4000c101b0e */
.L_x_19:
[----:B------:R-:W-:Y:S05]  /*2410*/  BSYNC.RECONVERGENT B1 ;  /* 0x0000000000017941 */ /* 0x000fea0003800200 */
.L_x_18:
[----:B------:R-:W-:Y:S04]  /*2420*/  BSSY.RECONVERGENT B1, `(.L_x_20) ;  /* 0x000001e000017945 */ /* 0x000fe80003800200 */
[----:B------:R-:W-:Y:S05]  /*2430*/  @!P3 BRA `(.L_x_21) ;  /* 0x000000000070b947 */ /* 0x000fea0003800000 */
[--C-:B01----:R-:W-:Y:S01]  /*2440*/  FFMA.FTZ R61, R101, UR4, R64.reuse ;  /* 0x00000004653d7c23 */ /* 0x103fe20008010040 */
[----:B------:R-:W-:-:S03]  /*2450*/  FFMA.FTZ R60, R102, UR4, R64 ;  /* 0x00000004663c7c23 */ /* 0x000fc60008010040 */
[----:B------:R-:W-:Y:S01]  /*2460*/  FADD.FTZ R61, R100, -R61 ;  /* 0x8000003d643d7221 */ /* 0x000fe20000010000 */
[----:B------:R-:W-:-:S03]  /*2470*/  FADD.FTZ R60, R103, -R60 ;  /* 0x8000003c673c7221 */ /* 0x000fc60000010000 */
[----:B------:R-:W-:Y:S01]  /*2480*/  FMUL.FTZ R61, R61, UR24 ;  /* 0x000000183d3d7c20 */ /* 0x000fe20008410000 */
[----:B------:R-:W-:-:S03]  /*2490*/  FMUL.FTZ R60, R60, UR24 ;  /* 0x000000183c3c7c20 */ /* 0x000fc60008410000 */
[----:B------:R-:W-:Y:S01]  /*24a0*/  FMUL.FTZ R62, R61, UR12 ;  /* 0x0000000c3d3e7c20 */ /* 0x000fe20008410000 */
[--C-:B------:R-:W-:Y:S01]  /*24b0*/  FFMA.FTZ R61, R78, UR4, R64.reuse ;  /* 0x000000044e3d7c23 */ /* 0x100fe20008010040 */
[----:B------:R-:W-:Y:S01]  /*24c0*/  FMUL.FTZ R67, R60, UR12 ;  /* 0x0000000c3c437c20 */ /* 0x000fe20008410000 */
[----:B------:R-:W-:Y:S02]  /*24d0*/  FFMA.FTZ R60, R93, UR4, R64 ;  /* 0x000000045d3c7c23 */ /* 0x000fe40008010040 */
[----:B------:R-:W-:Y:S01]  /*24e0*/  FADD.FTZ R61, R76, -R61 ;  /* 0x8000003d4c3d7221 */ /* 0x000fe20000010000 */
[----:B------:R-:W-:Y:S01]  /*24f0*/  F2F.BF16.F32 R62, R62 ;  /* 0x0000003e003e7304 */ /* 0x000fe20000202000 */
[----:B------:R-:W-:Y:S02]  /*2500*/  FADD.FTZ R60, R79, -R60 ;  /* 0x8000003c4f3c7221 */ /* 0x000fe40000010000 */
[----:B------:R-:W-:Y:S02]  /*2510*/  FMUL.FTZ R61, R61, UR24 ;  /* 0x000000183d3d7c20 */ /* 0x000fe40008410000 */
[----:B------:R-:W-:-:S02]  /*2520*/  FMUL.FTZ R65, R60, UR24 ;  /* 0x000000183c417c20 */ /* 0x000fc40008410000 */
[----:B------:R-:W-:Y:S01]  /*2530*/  FMUL.FTZ R66, R61, UR12 ;  /* 0x0000000c3d427c20 */ /* 0x000fe20008410000 */
[----:B------:R-:W0:Y:S01]  /*2540*/  F2F.BF16.F32 R63, R67 ;  /* 0x00000043003f7304 */ /* 0x000e220000202000 */
[----:B------:R-:W1:Y:S01]  /*2550*/  LDC.64 R60, c[0x0][0x468] ;  /* 0x00011a00ff3c7b82 */ /* 0x000e620000000a00 */
[----:B------:R-:W-:-:S06]  /*2560*/  FMUL.FTZ R65, R65, UR12 ;  /* 0x0000000c41417c20 */ /* 0x000fcc0008410000 */
        /* <DEDUP_REMOVED lines=9> */
.L_x_21:
[----:B------:R-:W-:Y:S05]  /*2600*/  BSYNC.RECONVERGENT B1 ;  /* 0x0000000000017941 */ /* 0x000fea0003800200 */
.L_x_20:
[----:B------:R-:W-:Y:S04]  /*2610*/  BSSY.RECONVERGENT B1, `(.L_x_22) ;  /* 0x000001e000017945 */ /* 0x000fe80003800200 */
[----:B------:R-:W-:Y:S05]  /*2620*/  @!P4 BRA `(.L_x_23) ;  /* 0x000000000070c947 */ /* 0x000fea0003800000 */
[--C-:B012---:R-:W-:Y:S01]  /*2630*/  FFMA.FTZ R61, R105, UR4, R64.reuse ;  /* 0x00000004693d7c23 */ /* 0x107fe20008010040 */
        /* <DEDUP_REMOVED lines=27> */
.L_x_23:
[----:B------:R-:W-:Y:S05]  /*27f0*/  BSYNC.RECONVERGENT B1 ;  /* 0x0000000000017941 */ /* 0x000fea0003800200 */
.L_x_22:
[----:B------:R-:W-:Y:S05]  /*2800*/  @!P5 BRA `(.L_x_24) ;  /* 0x0000002800a4d947 */ /* 0x000fea0003800000 */
[--C-:B0123--:R-:W-:Y:S01]  /*2810*/  FFMA.FTZ R60, R114, UR4, R64.reuse ;  /* 0x00000004723c7c23 */ /* 0x10ffe20008010040 */
        /* <DEDUP_REMOVED lines=22> */
[----:B-1----:R-:W-:Y:S01]  /*2980*/  IMAD.WIDE.U32 R60, R0, 0x8, R60 ;  /* 0x00000008003c7825 */ /* 0x002fe200078e003c */
[----:B------:R-:W-:Y:S02]  /*2990*/  LOP3.LUT R63, R123, R63, RZ, 0xfc, !PT ;  /* 0x0000003f7b3f7212 */ /* 0x000fe400078efcff */
[----:B0-----:R-:W-:-:S05]  /*29a0*/  LOP3.LUT R62, R62, R65, RZ, 0xfc, !PT ;  /* 0x000000413e3e7212 */ /* 0x001fca00078efcff */
[----:B------:R0:W-:Y:S01]  /*29b0*/  STG.E.64 desc[UR14][R60.64], R62 ;  /* 0x0000003e3c007986 */ /* 0x0001e2000c101b0e */
[----:B------:R-:W-:Y:S05]  /*29c0*/  BRA `(.L_x_24) ;  /* 0x0000002800347947 */ /* 0x000fea0003800000 */
.L_x_15:
[----:B------:R-:W-:Y:S01]  /*29d0*/  ISETP.GT.U32.AND P0, PT, R71, 0x7f, PT ;  /* 0x0000007f4700780c */ /* 0x000fe20003f04070 */
[----:B------:R-:W-:-:S12]  /*29e0*/  BSSY.RECONVERGENT B1, `(.L_x_25) ;  /* 0x0000029000017945 */ /* 0x000fd80003800200 */
[----:B------:R-:W-:Y:S05]  /*29f0*/  @!P0 BRA `(.L_x_26) ;  /* 0x00000000009c8947 */ /* 0x000fea0003800000 */
[--C-:B------:R-:W-:Y:S01]  /*2a00*/  FFMA.FTZ R60, R99, UR4, R64.reuse ;  /* 0x00000004633c7c23 */ /* 0x100fe20008010040 */
[--C-:B------:R-:W-:Y:S01]  /*2a10*/  FFMA.FTZ R62, R98, UR4, R64.reuse ;  /* 0x00000004623e7c23 */ /* 0x100fe20008010040 */
[----:B------:R-:W-:Y:S02]  /*2a20*/  FFMA.FTZ R61, R94, UR4, R64 ;  /* 0x000000045e3d7c23 */ /* 0x000fe40008010040 */
[----:B------:R-:W-:Y:S01]  /*2a30*/  FADD.FTZ R60, R97, -R60 ;  /* 0x8000003c613c7221 */ /* 0x000fe20000010000 */
[----:B------:R-:W-:Y:S01]  /*2a40*/  FADD.FTZ R62, R95, -R62 ;  /* 0x8000003e5f3e7221 */ /* 0x000fe20000010000 */
[----:B------:R-:W-:Y:S01]  /*2a50*/  FADD.FTZ R65, R92, -R61 ;  /* 0x8000003d5c417221 */ /* 0x000fe20000010000 */
[----:B------:R-:W-:Y:S01]  /*2a60*/  FFMA.FTZ R61, R3, UR4, R64 ;  /* 0x00000004033d7c23 */ /* 0x000fe20008010040 */
[----:B------:R-:W-:Y:S01]  /*2a70*/  FMUL.FTZ R122, R60, UR24 ;  /* 0x000000183c7a7c20 */ /* 0x000fe20008410000 */
[----:B------:R-:W-:Y:S01]  /*2a80*/  FMUL.FTZ R67, R62, UR24 ;  /* 0x000000183e437c20 */ /* 0x000fe20008410000 */
[----:B------:R-:W-:Y:S01]  /*2a90*/  FMUL.FTZ R65, R65, UR24 ;  /* 0x0000001841417c20 */ /* 0x000fe20008410000 */
[----:B------:R-:W-:Y:S01]  /*2aa0*/  FADD.FTZ R66, R96, -R61 ;  /* 0x8000003d60427221 */ /* 0x000fe20000010000 */
[----:B------:R-:W-:Y:S01]  /*2ab0*/  F2F.BF16.F32 R60, R122 ;  /* 0x0000007a003c7304 */ /* 0x000fe20000202000 */
[----:B------:R-:W-:Y:S01]  /*2ac0*/  FMUL.FTZ R125, R67, UR12 ;  /* 0x0000000c437d7c20 */ /* 0x000fe20008410000 */
[----:B------:R-:W-:Y:S01]  /*2ad0*/  FMUL.FTZ R124, R122, UR12 ;  /* 0x0000000c7a7c7c20 */ /* 0x000fe20008410000 */
[----:B------:R-:W-:-:S05]  /*2ae0*/  FMUL.FTZ R66, R66, UR24 ;  /* 0x0000001842427c20 */ /* 0x000fca0008410000 */
[----:B------:R0:W1:Y:S08]  /*2af0*/  F2F.BF16.F32 R63, R67 ;  /* 0x00000043003f7304 */ /* 0x0000700000202000 */
[----:B------:R-:W2:Y:S01]  /*2b00*/  F2F.BF16.F32 R61, R65 ;  /* 0x00000041003d7304 */ /* 0x000ea20000202000 */
[----:B0-----:R-:W-:Y:S01]  /*2b10*/  FMUL.FTZ R67, R65, UR12 ;  /* 0x0000000c41437c20 */ /* 0x001fe20008410000 */
[----:B-1----:R-:W-:-:S06]  /*2b20*/  PRMT R63, R60, 0x5410, R63 ;  /* 0x000054103c3f7816 */ /* 0x002fcc000000003f */
[----:B------:R0:W1:Y:S01]  /*2b30*/  F2F.BF16.F32 R123, R66 ;  /* 0x00000042007b7304 */ /* 0x0000620000202000 */
[----:B--2---:R-:W-:-:S07]  /*2b40*/  IMAD.WIDE.U32 R60, R61, 0x10000, RZ ;  /* 0x000100003d3c7825 */ /* 0x004fce00078e00ff */
[----:B------:R-:W-:Y:S01]  /*2b50*/  F2F.BF16.F32 R67, R67 ;  /* 0x0000004300437304 */ /* 0x000fe20000202000 */
[----:B0-----:R-:W-:Y:S01]  /*2b60*/  FMUL.FTZ R66, R66, UR12 ;  /* 0x0000000c42427c20 */ /* 0x001fe20008410000 */
[----:B------:R-:W-:Y:S02]  /*2b70*/  LOP3.LUT R63, R63, R61, RZ, 0xfc, !PT ;  /* 0x0000003d3f3f7212 */ /* 0x000fe400078efcff */
[----:B-1----:R-:W-:-:S04]  /*2b80*/  LOP3.LUT R62, R60, R123, RZ, 0xfc, !PT ;  /* 0x0000007b3c3e7212 */ /* 0x002fc800078efcff */
[----:B------:R-:W-:Y:S01]  /*2b90*/  F2F.BF16.F32 R124, R124 ;  /* 0x0000007c007c7304 */ /* 0x000fe20000202000 */
[----:B------:R-:W0:Y:S07]  /*2ba0*/  LDC.64 R60, c[0x0][0x478] ;  /* 0x00011e00ff3c7b82 */ /* 0x000e2e0000000a00 */
[----:B------:R-:W1:Y:S01]  /*2bb0*/  F2F.BF16.F32 R125, R125 ;  /* 0x0000007d007d7304 */ /* 0x000e620000202000 */
[----:B------:R-:W2:Y:S07]  /*2bc0*/  LDC.64 R122, c[0x0][0x468] ;  /* 0x00011a00ff7a7b82 */ /* 0x000eae0000000a00 */
[----:B------:R-:W3:Y:S01]  /*2bd0*/  F2F.BF16.F32 R65, R66 ;  /* 0x0000004200417304 */ /* 0x000ee20000202000 */
[----:B-1----:R-:W-:Y:S01]  /*2be0*/  PRMT R125, R124, 0x5410, R125 ;  /* 0x000054107c7d7816 */ /* 0x002fe2000000007d */
[----:B0-----:R-:W-:-:S05]  /*2bf0*/  IMAD.WIDE.U32 R60, R0, 0x8, R60 ;  /* 0x00000008003c7825 */ /* 0x001fca00078e003c */
[----:B------:R0:W-:Y:S01]  /*2c00*/  STG.E.64 desc[UR14][R60.64], R62 ;  /* 0x0000003e3c007986 */ /* 0x0001e2000c101b0e */
[C---:B--2---:R-:W-:Y:S01]  /*2c10*/  IMAD.WIDE.U32 R122, R0.reuse, 0x8, R122 ;  /* 0x00000008007a7825 */ /* 0x044fe200078e007a */
[----:B------:R-:W-:-:S03]  /*2c20*/  IADD3 R0, PT, PT, R0, 0x80, RZ ;  /* 0x0000008000007810 */ /* 0x000fc60007ffe0ff */
[----:B0-----:R-:W-:-:S05]  /*2c30*/  IMAD.WIDE.U32 R60, R67, 0x10000, RZ ;  /* 0x00010000433c7825 */ /* 0x001fca00078e00ff */
[----:B------:R-:W-:Y:S02]  /*2c40*/  LOP3.LUT R61, R125, R61, RZ, 0xfc, !PT ;  /* 0x0000003d7d3d7212 */ /* 0x000fe400078efcff */
[----:B---3--:R-:W-:-:S05]  /*2c50*/  LOP3.LUT R60, R60, R65, RZ, 0xfc, !PT ;  /* 0x000000413c3c7212 */ /* 0x008fca00078efcff */
[----:B------:R0:W-:Y:S02]  /*2c60*/  STG.E.64 desc[UR14][R122.64], R60 ;  /* 0x0000003c7a007986 */ /* 0x0001e4000c101b0e */
.L_x_26:
[----:B------:R-:W-:Y:S05]  /*2c70*/  BSYNC.RECONVERGENT B1 ;  /* 0x0000000000017941 */ /* 0x000fea0003800200 */
.L_x_25:
[----:B------:R-:W-:Y:S04]  /*2c80*/  BSSY.RECONVERGENT B1, `(.L_x_27) ;  /* 0x0000029000017945 */ /* 0x000fe80003800200 */
[----:B------:R-:W-:Y:S05]  /*2c90*/  @!P2 BRA `(.L_x_28) ;  /* 0x00000000009ca947 */ /* 0x000fea0003800000 */
[--C-:B0-----:R-:W-:Y:S01]  /*2ca0*/  FFMA.FTZ R61, R90, UR4, R64.reuse ;  /* 0x000000045a3d7c23 */ /* 0x101fe20008010040 */
[--C-:B------:R-:W-:Y:S01]  /*2cb0*/  FFMA.FTZ R60, R91, UR4, R64.reuse ;  /* 0x000000045b3c7c23 */ /* 0x100fe20008010040 */
[----:B------:R-:W-:Y:S02]  /*2cc0*/  FFMA.FTZ R62, R83, UR4, R64 ;  /* 0x00000004533e7c23 */ /* 0x000fe40008010040 */
[----:B------:R-:W-:Y:S01]  /*2cd0*/  FADD.FTZ R61, R84, -R61 ;  /* 0x8000003d543d7221 */ /* 0x000fe20000010000 */
[----:B------:R-:W-:Y:S01]  /*2ce0*/  FADD.FTZ R60, R85, -R60 ;  /* 0x8000003c553c7221 */ /* 0x000fe20000010000 */
[----:B------:R-:W-:Y:S02]  /*2cf0*/  FADD.FTZ R62, R81, -R62 ;  /* 0x8000003e513e7221 */ /* 0x000fe40000010000 */
[----:B------:R-:W-:Y:S01]  /*2d00*/  FMUL.FTZ R67, R61, UR24 ;  /* 0x000000183d437c20 */ /* 0x000fe20008410000 */
[----:B------:R-:W-:Y:S01]  /*2d10*/  FFMA.FTZ R61, R82, UR4, R64 ;  /* 0x00000004523d7c23 */ /* 0x000fe20008010040 */
[----:B------:R-:W-:Y:S01]  /*2d20*/  FMUL.FTZ R122, R60, UR24 ;  /* 0x000000183c7a7c20 */ /* 0x000fe20008410000 */
[----:B------:R-:W-:Y:S01]  /*2d30*/  FMUL.FTZ R66, R62, UR24 ;  /* 0x000000183e427c20 */ /* 0x000fe20008410000 */
[----:B------:R0:W-:Y:S01]  /*2d40*/  F2F.BF16.F32 R63, R67 ;  /* 0x00000043003f7304 */ /* 0x0001e20000202000 */
[----:B------:R-:W-:Y:S01]  /*2d50*/  FADD.FTZ R61, R80, -R61 ;  /* 0x8000003d503d7221 */ /* 0x000fe20000010000 */
[----:B------:R-:W-:Y:S01]  /*2d60*/  FMUL.FTZ R125, R67, UR12 ;  /* 0x0000000c437d7c20 */ /* 0x000fe20008410000 */
[----:B------:R-:W-:-:S02]  /*2d70*/  FMUL.FTZ R124, R122, UR12 ;  /* 0x0000000c7a7c7c20 */ /* 0x000fc40008410000 */
[----:B------:R-:W-:-:S03]  /*2d80*/  FMUL.FTZ R65, R61, UR24 ;  /* 0x000000183d417c20 */ /* 0x000fc60008410000 */
[----:B------:R-:W1:Y:S01]  /*2d90*/  F2F.BF16.F32 R60, R122 ;  /* 0x0000007a003c7304 */ /* 0x000e620000202000 */
[----:B0-----:R-:W-:-:S07]  /*2da0*/  FMUL.FTZ R67, R65, UR12 ;  /* 0x0000000c41437c20 */ /* 0x001fce0008410000 */
[----:B------:R-:W0:Y:S01]  /*2db0*/  F2F.BF16.F32 R61, R65 ;  /* 0x00000041003d7304 */ /* 0x000e220000202000 */
[----:B-1----:R-:W-:-:S07]  /*2dc0*/  PRMT R63, R60, 0x5410, R63 ;  /* 0x000054103c3f7816 */ /* 0x002fce000000003f */
[----:B------:R1:W2:Y:S01]  /*2dd0*/  F2F.BF16.F32 R123, R66 ;  /* 0x00000042007b7304 */ /* 0x0002a20000202000 */
[----:B0-----:R-:W-:-:S07]  /*2de0*/  IMAD.WIDE.U32 R60, R61, 0x10000, RZ ;  /* 0x000100003d3c7825 */ /* 0x001fce00078e00ff */
[----:B------:R-:W-:Y:S01]  /*2df0*/  F2F.BF16.F32 R67, R67 ;  /* 0x0000004300437304 */ /* 0x000fe20000202000 */
[----:B-1----:R-:W-:Y:S01]  /*2e00*/  FMUL.FTZ R66, R66, UR12 ;  /* 0x0000000c42427c20 */ /* 0x002fe20008410000 */
[----:B------:R-:W-:Y:S02]  /*2e10*/  LOP3.LUT R63, R63, R61, RZ, 0xfc, !PT ;  /* 0x0000003d3f3f7212 */ /* 0x000fe400078efcff */
[----:B--2---:R-:W-:-:S04]  /*2e20*/  LOP3.LUT R62, R60, R123, RZ, 0xfc, !PT ;  /* 0x0000007b3c3e7212 */ /* 0x004fc800078efcff */
        /* <DEDUP_REMOVED lines=14> */
.L_x_28:
[----:B------:R-:W-:Y:S05]  /*2f10*/  BSYNC.RECONVERGENT B1 ;  /* 0x0000000000017941 */ /* 0x000fea0003800200 */
.L_x_27:
[----:B------:R-:W-:Y:S04]  /*2f20*/  BSSY.RECONVERGENT B1, `(.L_x_29) ;  /* 0x0000029000017945 */ /* 0x000fe80003800200 */
[----:B------:R-:W-:Y:S05]  /*2f30*/  @!P3 BRA `(.L_x_30) ;  /* 0x00000000009cb947 */ /* 0x000fea0003800000 */
[--C-:B01----:R-:W-:Y:S01]  /*2f40*/  FFMA.FTZ R61, R101, UR4, R64.reuse ;  /* 0x00000004653d7c23 */ /* 0x103fe20008010040 */
        /* <DEDUP_REMOVED lines=9> */
[----:B------:R-:W-:Y:S01]  /*2fe0*/  F2F.BF16.F32 R60, R122 ;  /* 0x0000007a003c7304 */ /* 0x000fe20000202000 */
[----:B------:R-:W-:Y:S01]  /*2ff0*/  FADD.FTZ R61, R76, -R61 ;  /* 0x8000003d4c3d7221 */ /* 0x000fe20000010000 */
[----:B------:R-:W-:Y:S01]  /*3000*/  FMUL.FTZ R125, R67, UR12 ;  /* 0x0000000c437d7c20 */ /* 0x000fe20008410000 */
[----:B------:R-:W-:-:S02]  /*3010*/  FMUL.FTZ R124, R122, UR12 ;  /* 0x0000000c7a7c7c20 */ /* 0x000fc40008410000 */
[----:B------:R-:W-:-:S03]  /*3020*/  FMUL.FTZ R65, R61, UR24 ;  /* 0x000000183d417c20 */ /* 0x000fc60008410000 */
        /* <DEDUP_REMOVED lines=24> */
.L_x_30:
[----:B------:R-:W-:Y:S05]  /*31b0*/  BSYNC.RECONVERGENT B1 ;  /* 0x0000000000017941 */ /* 0x000fea0003800200 */
.L_x_29:
[----:B------:R-:W-:Y:S04]  /*31c0*/  BSSY.RECONVERGENT B1, `(.L_x_31) ;  /* 0x0000029000017945 */ /* 0x000fe80003800200 */
[----:B------:R-:W-:Y:S05]  /*31d0*/  @!P4 BRA `(.L_x_32) ;  /* 0x00000000009cc947 */ /* 0x000fea0003800000 */
[--C-:B012---:R-:W-:Y:S01]  /*31e0*/  FFMA.FTZ R61, R105, UR4, R64.reuse ;  /* 0x00000004693d7c23 */ /* 0x107fe20008010040 */
        /* <DEDUP_REMOVED lines=38> */
.L_x_32:
[----:B------:R-:W-:Y:S05]  /*3450*/  BSYNC.RECONVERGENT B1 ;  /* 0x0000000000017941 */ /* 0x000fea0003800200 */
.L_x_31:
[----:B------:R-:W-:Y:S05]  /*3460*/  @!P5 BRA `(.L_x_24) ;  /* 0x0000001c008cd947 */ /* 0x000fea0003800000 */
[--C-:B0123--:R-:W-:Y:S01]  /*3470*/  FFMA.FTZ R61, R113, UR4, R64.reuse ;  /* 0x00000004713d7c23 */ /* 0x10ffe20008010040 */
        /* <DEDUP_REMOVED lines=14> */
[----:B------:R-:W0:Y:S08]  /*3560*/  F2F.BF16.F32 R65, R62 ;  /* 0x0000003e00417304 */ /* 0x000e300000202000 */
[----:B------:R-:W1:Y:S01]  /*3570*/  F2F.BF16.F32 R61, R67 ;  /* 0x00000043003d7304 */ /* 0x000e620000202000 */
[----:B0-----:R-:W-:-:S07]  /*3580*/  PRMT R65, R60, 0x5410, R65 ;  /* 0x000054103c417816 */ /* 0x001fce0000000041 */
[----:B------:R0:W2:Y:S01]  /*3590*/  F2F.BF16.F32 R123, R66 ;  /* 0x00000042007b7304 */ /* 0x0000a20000202000 */
[----:B-1----:R-:W-:-:S07]  /*35a0*/  IMAD.WIDE.U32 R60, R61, 0x10000, RZ ;  /* 0x000100003d3c7825 */ /* 0x002fce00078e00ff */
[----:B------:R-:W-:Y:S01]  /*35b0*/  F2F.BF16.F32 R122, R122 ;  /* 0x0000007a007a7304 */ /* 0x000fe20000202000 */
[----:B0-----:R-:W-:Y:S01]  /*35c0*/  FMUL.FTZ R66, R66, UR12 ;  /* 0x0000000c42427c20 */ /* 0x001fe20008410000 */
[----:B------:R-:W-:Y:S02]  /*35d0*/  LOP3.LUT R65, R65, R61, RZ, 0xfc, !PT ;  /* 0x0000003d41417212 */ /* 0x000fe400078efcff */
[----:B--2---:R-:W-:Y:S01]  /*35e0*/  LOP3.LUT R64, R60, R123, RZ, 0xfc, !PT ;  /* 0x0000007b3c407212 */ /* 0x004fe200078efcff */
[----:B------:R-:W-:Y:S01]  /*35f0*/  FMUL.FTZ R123, R63, UR12 ;  /* 0x0000000c3f7b7c20 */ /* 0x000fe20008410000 */
[----:B------:R-:W0:Y:S02]  /*3600*/  LDC.64 R60, c[0x0][0x478] ;  /* 0x00011e00ff3c7b82 */ /* 0x000e240000000a00 */
[----:B------:R-:W-:Y:S06]  /*3610*/  F2F.BF16.F32 R124, R124 ;  /* 0x0000007c007c7304 */ /* 0x000fec0000202000 */
[----:B------:R-:W1:Y:S02]  /*3620*/  LDC.64 R62, c[0x0][0x468] ;  /* 0x00011a00ff3e7b82 */ /* 0x000e640000000a00 */
[----:B------:R-:W2:Y:S08]  /*3630*/  F2F.BF16.F32 R123, R123 ;  /* 0x0000007b007b7304 */ /* 0x000eb00000202000 */
[----:B------:R-:W3:Y:S01]  /*3640*/  F2F.BF16.F32 R67, R66 ;  /* 0x0000004200437304 */ /* 0x000ee20000202000 */
[----:B0-----:R-:W-:Y:S01]  /*3650*/  IMAD.WIDE.U32 R60, R0, 0x8, R60 ;  /* 0x00000008003c7825 */ /* 0x001fe200078e003c */
[----:B--2---:R-:W-:-:S04]  /*3660*/  PRMT R125, R123, 0x5410, R124 ;  /* 0x000054107b7d7816 */ /* 0x004fc8000000007c */
[----:B------:R0:W-:Y:S01]  /*3670*/  STG.E.64 desc[UR14][R60.64], R64 ;  /* 0x000000403c007986 */ /* 0x0001e2000c101b0e */
[----:B-1----:R-:W-:-:S04]  /*3680*/  IMAD.WIDE.U32 R62, R0, 0x8, R62 ;  /* 0x00000008003e7825 */ /* 0x002fc800078e003e */
[----:B0-----:R-:W-:-:S05]  /*3690*/  IMAD.WIDE.U32 R60, R122, 0x10000, RZ ;  /* 0x000100007a3c7825 */ /* 0x001fca00078e00ff */
[----:B------:R-:W-:Y:S02]  /*36a0*/  LOP3.LUT R61, R125, R61, RZ, 0xfc, !PT ;  /* 0x0000003d7d3d7212 */ /* 0x000fe400078efcff */
[----:B---3--:R-:W-:-:S05]  /*36b0*/  LOP3.LUT R60, R60, R67, RZ, 0xfc, !PT ;  /* 0x000000433c3c7212 */ /* 0x008fca00078efcff */
[----:B------:R0:W-:Y:S01]  /*36c0*/  STG.E.64 desc[UR14][R62.64], R60 ;  /* 0x0000003c3e007986 */ /* 0x0001e2000c101b0e */
[----:B------:R-:W-:Y:S05]  /*36d0*/  BRA `(.L_x_24) ;  /* 0x0000001800f07947 */ /* 0x000fea0003800000 */
.L_x_14:
[----:B------:R-:W-:-:S04]  /*36e0*/  UISETP.NE.U32.AND UP1, UPT, UR20, URZ, UPT ;  /* 0x000000ff1400728c */ /* 0x000fc8000bf25070 */
[----:B------:R-:W-:-:S09]  /*36f0*/  UISETP.NE.AND.EX UP1, UPT, UR21, URZ, UPT, UP1 ;  /* 0x000000ff1500728c */ /* 0x000fd2000bf25310 */
[----:B------:R-:W-:Y:S05]  /*3700*/  BRA.U UP1, `(.L_x_33) ;  /* 0x0000000d01087547 */ /* 0x000fea000b800000 */
[----:B------:R-:W-:Y:S01]  /*3710*/  ISETP.GT.U32.AND P0, PT, R71, 0x7f, PT ;  /* 0x0000007f4700780c */ /* 0x000fe20003f04070 */
[----:B------:R-:W-:-:S12]  /*3720*/  BSSY.RECONVERGENT B1, `(.L_x_34) ;  /* 0x0000026000017945 */ /* 0x000fd80003800200 */
[----:B------:R-:W-:Y:S05]  /*3730*/  @!P0 BRA `(.L_x_35) ;  /* 0x0000000000908947 */ /* 0x000fea0003800000 */
[----:B-----5:R-:W-:Y:S01]  /*3740*/  MOV R60, R121 ;  /* 0x00000079003c7202 */ /* 0x020fe20000000f00 */
[--C-:B------:R-:W-:Y:S01]  /*3750*/  FFMA.FTZ R62, R99, UR4, R64.reuse ;  /* 0x00000004633e7c23 */ /* 0x100fe20008010040 */
[----:B------:R-:W-:Y:S02]  /*3760*/  FFMA.FTZ R63, R94, UR4, R64 ;  /* 0x000000045e3f7c23 */ /* 0x000fe40008010040 */
[----:B------:R-:W-:Y:S01]  /*3770*/  SHF.L.U32 R60, R60, 0x10, RZ ;  /* 0x000000103c3c7819 */ /* 0x000fe200000006ff */
[----:B------:R-:W-:Y:S01]  /*3780*/  FADD.FTZ R61, R97, -R62 ;  /* 0x8000003e613d7221 */ /* 0x000fe20000010000 */
[----:B------:R-:W-:Y:S01]  /*3790*/  FFMA.FTZ R62, R98, UR4, R64 ;  /* 0x00000004623e7c23 */ /* 0x000fe20008010040 */
[----:B------:R-:W-:Y:S02]  /*37a0*/  FADD.FTZ R65, R92, -R63 ;  /* 0x8000003f5c417221 */ /* 0x000fe40000010000 */
[----:B------:R-:W-:Y:S01]  /*37b0*/  FFMA.FTZ R60, R61, UR24, R60 ;  /* 0x000000183d3c7c23 */ /* 0x000fe2000801003c */
[----:B------:R-:W-:Y:S01]  /*37c0*/  SHF.R.U32.HI R61, RZ, 0x10, R121 ;  /* 0x00000010ff3d7819 */ /* 0x000fe20000011679 */
[----:B------:R-:W-:-:S02]  /*37d0*/  FADD.FTZ R66, R95, -R62 ;  /* 0x8000003e5f427221 */ /* 0x000fc40000010000 */
[----:B------:R-:W-:Y:S01]  /*37e0*/  FMUL.FTZ R62, R60, UR12 ;  /* 0x0000000c3c3e7c20 */ /* 0x000fe20008410000 */
[----:B------:R-:W-:Y:S02]  /*37f0*/  SHF.L.U32 R61, R61, 0x10, RZ ;  /* 0x000000103d3d7819 */ /* 0x000fe400000006ff */
[----:B------:R-:W-:-:S03]  /*3800*/  SHF.R.U64 R60, R120, 0x10, R121 ;  /* 0x00000010783c7819 */ /* 0x000fc60000001279 */
[----:B------:R-:W-:Y:S01]  /*3810*/  FFMA.FTZ R61, R66, UR24, R61 ;  /* 0x00000018423d7c23 */ /* 0x000fe2000801003d */
[----:B------:R-:W-:Y:S01]  /*3820*/  SHF.L.U32 R60, R60, 0x10, RZ ;  /* 0x000000103c3c7819 */ /* 0x000fe200000006ff */
[----:B------:R-:W-:Y:S02]  /*3830*/  F2F.BF16.F32 R62, R62 ;  /* 0x0000003e003e7304 */ /* 0x000fe40000202000 */
[----:B------:R-:W-:Y:S02]  /*3840*/  FMUL.FTZ R63, R61, UR12 ;  /* 0x0000000c3d3f7c20 */ /* 0x000fe40008410000 */
[----:B------:R-:W-:Y:S01]  /*3850*/  FFMA.FTZ R61, R65, UR24, R60 ;  /* 0x00000018413d7c23 */ /* 0x000fe2000801003c */
[----:B------:R-:W-:Y:S01]  /*3860*/  MOV R60, R120 ;  /* 0x00000078003c7202 */ /* 0x000fe20000000f00 */
[----:B------:R-:W-:Y:S02]  /*3870*/  FFMA.FTZ R65, R3, UR4, R64 ;  /* 0x0000000403417c23 */ /* 0x000fe40008010040 */
[----:B------:R-:W-:Y:S01]  /*3880*/  FMUL.FTZ R66, R61, UR12 ;  /* 0x0000000c3d427c20 */ /* 0x000fe20008410000 */
[----:B------:R-:W-:Y:S01]  /*3890*/  SHF.L.U32 R60, R60, 0x10, RZ ;  /* 0x000000103c3c7819 */ /* 0x000fe200000006ff */
[----:B------:R-:W-:Y:S01]  /*38a0*/  FADD.FTZ R65, R96, -R65 ;  /* 0x8000004160417221 */ /* 0x000fe20000010000 */
[----:B------:R-:W0:Y:S03]  /*38b0*/  F2F.BF16.F32 R63, R63 ;  /* 0x0000003f003f7304 */ /* 0x000e260000202000 */
[----:B------:R-:W-:-:S02]  /*38c0*/  FFMA.FTZ R65, R65, UR24, R60 ;  /* 0x0000001841417c23 */ /* 0x000fc4000801003c */
        /* <DEDUP_REMOVED lines=11> */
.L_x_35:
[----:B------:R-:W-:Y:S05]  /*3980*/  BSYNC.RECONVERGENT B1 ;  /* 0x0000000000017941 */ /* 0x000fea0003800200 */
.L_x_34:
[----:B------:R-:W-:Y:S04]  /*3990*/  BSSY.RECONVERGENT B1, `(.L_x_36) ;  /* 0x0000026000017945 */ /* 0x000fe80003800200 */
[----:B------:R-:W-:Y:S05]  /*39a0*/  @!P2 BRA `(.L_x_37) ;  /* 0x000000000090a947 */ /* 0x000fea0003800000 */
[----:B0----5:R-:W-:Y:S01]  /*39b0*/  MOV R60, R119 ;  /* 0x00000077003c7202 */ /* 0x021fe20000000f00 */
[--C-:B------:R-:W-:Y:S01]  /*39c0*/  FFMA.FTZ R62, R91, UR4, R64.reuse ;  /* 0x000000045b3e7c23 */ /* 0x100fe20008010040 */
[----:B------:R-:W-:Y:S02]  /*39d0*/  FFMA.FTZ R63, R90, UR4, R64 ;  /* 0x000000045a3f7c23 */ /* 0x000fe40008010040 */
[----:B------:R-:W-:Y:S01]  /*39e0*/  SHF.L.U32 R60, R60, 0x10, RZ ;  /* 0x000000103c3c7819 */ /* 0x000fe200000006ff */
[----:B------:R-:W-:Y:S01]  /*39f0*/  FADD.FTZ R61, R85, -R62 ;  /* 0x8000003e553d7221 */ /* 0x000fe20000010000 */
[----:B------:R-:W-:Y:S01]  /*3a00*/  FADD.FTZ R66, R84, -R63 ;  /* 0x8000003f54427221 */ /* 0x000fe20000010000 */
[----:B------:R-:W-:Y:S02]  /*3a10*/  FFMA.FTZ R63, R82, UR4, R64 ;  /* 0x00000004523f7c23 */ /* 0x000fe40008010040 */
        /* <DEDUP_REMOVED lines=8> */
[----:B------:R-:W-:Y:S01]  /*3aa0*/  FFMA.FTZ R66, R83, UR4, R64 ;  /* 0x0000000453427c23 */ /* 0x000fe20008010040 */
[----:B------:R-:W-:Y:S01]  /*3ab0*/  F2F.BF16.F32 R62, R62 ;  /* 0x0000003e003e7304 */ /* 0x000fe20000202000 */
[----:B------:R-:W-:Y:S02]  /*3ac0*/  FMUL.FTZ R63, R61, UR12 ;  /* 0x0000000c3d3f7c20 */ /* 0x000fe40008410000 */
[----:B------:R-:W-:Y:S01]  /*3ad0*/  FFMA.FTZ R61, R65, UR24, R60 ;  /* 0x00000018413d7c23 */ /* 0x000fe2000801003c */
[----:B------:R-:W-:Y:S01]  /*3ae0*/  MOV R60, R118 ;  /* 0x00000076003c7202 */ /* 0x000fe20000000f00 */
[----:B------:R-:W-:Y:S02]  /*3af0*/  FADD.FTZ R65, R81, -R66 ;  /* 0x8000004251417221 */ /* 0x000fe40000010000 */
[----:B------:R-:W-:Y:S01]  /*3b00*/  FMUL.FTZ R66, R61, UR12 ;  /* 0x0000000c3d427c20 */ /* 0x000fe20008410000 */
[----:B------:R-:W-:Y:S01]  /*3b10*/  SHF.L.U32 R60, R60, 0x10, RZ ;  /* 0x000000103c3c7819 */ /* 0x000fe200000006ff */
[----:B------:R-:W0:Y:S04]  /*3b20*/  F2F.BF16.F32 R63, R63 ;  /* 0x0000003f003f7304 */ /* 0x000e280000202000 */
        /* <DEDUP_REMOVED lines=12> */
.L_x_37:
[----:B------:R-:W-:Y:S05]  /*3bf0*/  BSYNC.RECONVERGENT B1 ;  /* 0x0000000000017941 */ /* 0x000fea0003800200 */
.L_x_36:
[----:B------:R-:W-:Y:S04]  /*3c00*/  BSSY.RECONVERGENT B1, `(.L_x_38) ;  /* 0x0000026000017945 */ /* 0x000fe80003800200 */
[----:B------:R-:W-:Y:S05]  /*3c10*/  @!P3 BRA `(.L_x_39) ;  /* 0x000000000090b947 */ /* 0x000fea0003800000 */
[----:B01---5:R-:W-:Y:S01]  /*3c20*/  MOV R60, R117 ;  /* 0x00000075003c7202 */ /* 0x023fe20000000f00 */
[--C-:B------:R-:W-:Y:S01]  /*3c30*/  FFMA.FTZ R61, R101, UR4, R64.reuse ;  /* 0x00000004653d7c23 */ /* 0x100fe20008010040 */
[--C-:B------:R-:W-:Y:S01]  /*3c40*/  FFMA.FTZ R62, R102, UR4, R64.reuse ;  /* 0x00000004663e7c23 */ /* 0x100fe20008010040 */
[----:B------:R-:W-:Y:S01]  /*3c50*/  FFMA.FTZ R63, R78, UR4, R64 ;  /* 0x000000044e3f7c23 */ /* 0x000fe20008010040 */
[----:B------:R-:W-:Y:S01]  /*3c60*/  SHF.L.U32 R60, R60, 0x10, RZ ;  /* 0x000000103c3c7819 */ /* 0x000fe200000006ff */
[----:B------:R-:W-:Y:S01]  /*3c70*/  FADD.FTZ R61, R100, -R61 ;  /* 0x8000003d643d7221 */ /* 0x000fe20000010000 */
[----:B------:R-:W-:Y:S01]  /*3c80*/  FADD.FTZ R66, R103, -R62 ;  /* 0x8000003e67427221 */ /* 0x000fe20000010000 */
[----:B------:R-:W-:Y:S02]  /*3c90*/  FADD.FTZ R65, R76, -R63 ;  /* 0x8000003f4c417221 */ /* 0x000fe40000010000 */
[----:B------:R-:W-:Y:S01]  /*3ca0*/  FFMA.FTZ R60, R61, UR24, R60 ;  /* 0x000000183d3c7c23 */ /* 0x000fe2000801003c */
[----:B------:R-:W-:-:S03]  /*3cb0*/  SHF.R.U32.HI R61, RZ, 0x10, R117 ;  /* 0x00000010ff3d7819 */ /* 0x000fc60000011675 */
        /* <DEDUP_REMOVED lines=26> */
.L_x_39:
[----:B------:R-:W-:Y:S05]  /*3e60*/  BSYNC.RECONVERGENT B1 ;  /* 0x0000000000017941 */ /* 0x000fea0003800200 */
.L_x_38:
[----:B------:R-:W-:Y:S04]  /*3e70*/  BSSY.RECONVERGENT B1, `(.L_x_40) ;  /* 0x0000026000017945 */ /* 0x000fe80003800200 */
[----:B------:R-:W-:Y:S05]  /*3e80*/  @!P4 BRA `(.L_x_41) ;  /* 0x000000000090c947 */ /* 0x000fea0003800000 */
[----:B012--5:R-:W-:Y:S01]  /*3e90*/  MOV R60, R87 ;  /* 0x00000057003c7202 */ /* 0x027fe20000000f00 */
[--C-:B------:R-:W-:Y:S01]  /*3ea0*/  FFMA.FTZ R61, R105, UR4, R64.reuse ;  /* 0x00000004693d7c23 */ /* 0x100fe20008010040 */
[----:B------:R-:W-:Y:S02]  /*3eb0*/  FFMA.FTZ R62, R106, UR4, R64 ;  /* 0x000000046a3e7c23 */ /* 0x000fe40008010040 */
[----:B------:R-:W-:Y:S01]  /*3ec0*/  SHF.L.U32 R60, R60, 0x10, RZ ;  /* 0x000000103c3c7819 */ /* 0x000fe200000006ff */
[----:B------:R-:W-:Y:S01]  /*3ed0*/  FADD.FTZ R61, R104, -R61 ;  /* 0x8000003d683d7221 */ /* 0x000fe20000010000 */
[----:B------:R-:W-:-:S03]  /*3ee0*/  FADD.FTZ R66, R107, -R62 ;  /* 0x8000003e6b427221 */ /* 0x000fc60000010000 */
[----:B------:R-:W-:Y:S01]  /*3ef0*/  FFMA.FTZ R60, R61, UR24, R60 ;  /* 0x000000183d3c7c23 */ /* 0x000fe2000801003c */
[----:B------:R-:W-:-:S03]  /*3f00*/  SHF.R.U32.HI R61, RZ, 0x10, R87 ;  /* 0x00000010ff3d7819 */ /* 0x000fc60000011657 */
[----:B------:R-:W-:Y:S01]  /*3f10*/  FMUL.FTZ R62, R60, UR12 ;  /* 0x0000000c3c3e7c20 */ /* 0x000fe20008410000 */
[----:B------:R-:W-:Y:S02]  /*3f20*/  SHF.L.U32 R61, R61, 0x10, RZ ;  /* 0x000000103d3d7819 */ /* 0x000fe400000006ff */
[----:B------:R-:W-:-:S03]  /*3f30*/  SHF.R.U64 R60, R86, 0x10, R87 ;  /* 0x00000010563c7819 */ /* 0x000fc60000001257 */
[----:B------:R-:W-:Y:S01]  /*3f40*/  FFMA.FTZ R61, R66, UR24, R61 ;  /* 0x00000018423d7c23 */ /* 0x000fe2000801003d */
[----:B------:R-:W-:Y:S01]  /*3f50*/  FFMA.FTZ R66, R74, UR4, R64 ;  /* 0x000000044a427c23 */ /* 0x000fe20008010040 */
[----:B------:R-:W-:Y:S01]  /*3f60*/  SHF.L.U32 R60, R60, 0x10, RZ ;  /* 0x000000103c3c7819 */ /* 0x000fe200000006ff */
[----:B------:R-:W-:Y:S01]  /*3f70*/  F2F.BF16.F32 R62, R62 ;  /* 0x0000003e003e7304 */ /* 0x000fe20000202000 */
[----:B------:R-:W-:Y:S01]  /*3f80*/  FMUL.FTZ R63, R61, UR12 ;  /* 0x0000000c3d3f7c20 */ /* 0x000fe20008410000 */
[----:B------:R-:W-:Y:S01]  /*3f90*/  FADD.FTZ R65, R73, -R66 ;  /* 0x8000004249417221 */ /* 0x000fe20000010000 */
[----:B------:R-:W-:-:S03]  /*3fa0*/  FFMA.FTZ R66, R77, UR4, R64 ;  /* 0x000000044d427c23 */ /* 0x000fc60008010040 */
[----:B------:R-:W-:Y:S01]  /*3fb0*/  FFMA.FTZ R61, R65, UR24, R60 ;  /* 0x00000018413d7c23 */ /* 0x000fe2000801003c */
[----:B------:R-:W-:Y:S01]  /*3fc0*/  MOV R60, R86 ;  /* 0x00000056003c7202 */ /* 0x000fe20000000f00 */
[----:B------:R-:W-:Y:S01]  /*3fd0*/  FADD.FTZ R65, R75, -R66 ;  /* 0x800000424b417221 */ /* 0x000fe20000010000 */
[----:B------:R-:W0:Y:S01]  /*3fe0*/  F2F.BF16.F32 R63, R63 ;  /* 0x0000003f003f7304 */ /* 0x000e220000202000 */
[----:B------:R-:W-:Y:S01]  /*3ff0*/  FMUL.FTZ R66, R61, UR12 ;  /* 0x0000000c3d427c20 */ /* 0x000fe20008410000 */
[----:B------:R-:W-:-:S05]  /*4000*/  SHF.L.U32 R60, R60, 0x10, RZ ;  /* 0x000000103c3c7819 */ /* 0x000fca00000006ff */
[----:B------:R-:W-:Y:S01]  /*4010*/  FFMA.FTZ R65, R65, UR24, R60 ;  /* 0x0000001841417c23 */ /* 0x000fe2000801003c */
[----:B------:R-:W1:Y:S01]  /*4020*/  F2F.BF16.F32 R66, R66 ;  /* 0x0000004200427304 */ /* 0x000e620000202000 */
[----:B------:R-:W2:Y:S02]  /*4030*/  LDC.64 R60, c[0x0][0x468] ;  /* 0x00011a00ff3c7b82 */ /* 0x000ea40000000a00 */
[----:B------:R-:W-:Y:S01]  /*4040*/  FMUL.FTZ R65, R65, UR12 ;  /* 0x0000000c41417c20 */ /* 0x000fe20008410000 */
[----:B0-----:R-:W-:-:S05]  /*4050*/  PRMT R67, R62, 0x5410, R63 ;  /* 0x000054103e437816 */ /* 0x001fca000000003f */
[----:B------:R-:W0:Y:S01]  /*4060*/  F2F.BF16.F32 R65, R65 ;  /* 0x0000004100417304 */ /* 0x000e220000202000 */
[----:B-1----:R-:W-:-:S05]  /*4070*/  IMAD.WIDE.U32 R62, R66, 0x10000, RZ ;  /* 0x00010000423e7825 */ /* 0x002fca00078e00ff */
[----:B------:R-:W-:Y:S02]  /*4080*/  LOP3.LUT R63, R67, R63, RZ, 0xfc, !PT ;  /* 0x0000003f433f7212 */ /* 0x000fe400078efcff */
[----:B0-----:R-:W-:Y:S01]  /*4090*/  LOP3.LUT R62, R62, R65, RZ, 0xfc, !PT ;  /* 0x000000413e3e7212 */ /* 0x001fe200078efcff */
[C---:B--2---:R-:W-:Y:S01]  /*40a0*/  IMAD.WIDE.U32 R60, R0.reuse, 0x8, R60 ;  /* 0x00000008003c7825 */ /* 0x044fe200078e003c */
[----:B------:R-:W-:-:S04]  /*40b0*/  IADD3 R0, PT, PT, R0, 0x80, RZ ;  /* 0x0000008000007810 */ /* 0x000fc80007ffe0ff */
[----:B------:R3:W-:Y:S03]  /*40c0*/  STG.E.64 desc[UR14][R60.64], R62 ;  /* 0x0000003e3c007986 */ /* 0x0007e6000c101b0e */
.L_x_41:
[----:B------:R-:W-:Y:S05]  /*40d0*/  BSYNC.RECONVERGENT B1 ;  /* 0x0000000000017941 */ /* 0x000fea0003800200 */
.L_x_40:
[----:B------:R-:W-:Y:S05]  /*40e0*/  @!P5 BRA `(.L_x_24) ;  /* 0x00000010006cd947 */ /* 0x000fea0003800000 */
[----:B0123-5:R-:W-:Y:S01]  /*40f0*/  MOV R60, R89 ;  /* 0x00000059003c7202 */ /* 0x02ffe20000000f00 */
[--C-:B------:R-:W-:Y:S01]  /*4100*/  FFMA.FTZ R61, R113, UR4, R64.reuse ;  /* 0x00000004713d7c23 */ /* 0x100fe20008010040 */
[----:B------:R-:W-:Y:S01]  /*4110*/  SHF.R.U32.HI R62, RZ, 0x10, R89 ;  /* 0x00000010ff3e7819 */ /* 0x000fe20000011659 */
[----:B------:R-:W-:Y:S01]  /*4120*/  FFMA.FTZ R66, R114, UR4, R64 ;  /* 0x0000000472427c23 */ /* 0x000fe20008010040 */
[----:B------:R-:W-:Y:S01]  /*4130*/  SHF.L.U32 R60, R60, 0x10, RZ ;  /* 0x000000103c3c7819 */ /* 0x000fe200000006ff */
[----:B------:R-:W-:Y:S01]  /*4140*/  FADD.FTZ R61, R112, -R61 ;  /* 0x8000003d703d7221 */ /* 0x000fe20000010000 */
[----:B------:R-:W-:Y:S01]  /*4150*/  SHF.L.U32 R62, R62, 0x10, RZ ;  /* 0x000000103e3e7819 */ /* 0x000fe200000006ff */
[----:B------:R-:W-:Y:S02]  /*4160*/  FADD.FTZ R63, R115, -R66 ;  /* 0x80000042733f7221 */ /* 0x000fe40000010000 */
[----:B------:R-:W-:Y:S01]  /*4170*/  FFMA.FTZ R61, R61, UR24, R60 ;  /* 0x000000183d3d7c23 */ /* 0x000fe2000801003c */
[----:B------:R-:W-:Y:S01]  /*4180*/  SHF.R.U64 R60, R88, 0x10, R89 ;  /* 0x00000010583c7819 */ /* 0x000fe20000001259 */
[----:B------:R-:W-:Y:S01]  /*4190*/  FFMA.FTZ R63, R63, UR24, R62 ;  /* 0x000000183f3f7c23 */ /* 0x000fe2000801003e */
[----:B------:R-:W-:-:S02]  /*41a0*/  FFMA.FTZ R62, R110, UR4, R64 ;  /* 0x000000046e3e7c23 */ /* 0x000fc40008010040 */
[----:B------:R-:W-:Y:S01]  /*41b0*/  SHF.L.U32 R60, R60, 0x10, RZ ;  /* 0x000000103c3c7819 */ /* 0x000fe200000006ff */
[----:B------:R-:W-:Y:S01]  /*41c0*/  FMUL.FTZ R67, R63, UR12 ;  /* 0x0000000c3f437c20 */ /* 0x000fe20008410000 */
[----:B------:R-:W-:Y:S01]  /*41d0*/  FADD.FTZ R65, R111, -R62 ;  /* 0x8000003e6f417221 */ /* 0x000fe20000010000 */
[----:B------:R-:W-:Y:S02]  /*41e0*/  FMUL.FTZ R62, R61, UR12 ;  /* 0x0000000c3d3e7c20 */ /* 0x000fe40008410000 */
[----:B------:R-:W-:Y:S01]  /*41f0*/  F2F.BF16.F32 R63, R67 ;  /* 0x00000043003f7304 */ /* 0x000fe20000202000 */
        /* <DEDUP_REMOVED lines=15> */
[----:B-1----:R-:W-:Y:S01]  /*42f0*/  IMAD.WIDE.U32 R60, R0, 0x8, R60 ;  /* 0x00000008003c7825 */ /* 0x002fe200078e003c */
[----:B0-----:R-:W-:-:S05]  /*4300*/  LOP3.LUT R62, R62, R65, RZ, 0xfc, !PT ;  /* 0x000000413e3e7212 */ /* 0x001fca00078efcff */
[----:B------:R4:W-:Y:S01]  /*4310*/  STG.E.64 desc[UR14][R60.64], R62 ;  /* 0x0000003e3c007986 */ /* 0x0009e2000c101b0e */
[----:B------:R-:W-:Y:S05]  /*4320*/  BRA `(.L_x_24) ;  /* 0x0000000c00dc7947 */ /* 0x000fea0003800000 */
.L_x_33:
[----:B------:R-:W-:Y:S04]  /*4330*/  BSSY.RECONVERGENT B1, `(.L_x_42) ;  /* 0x0000031000017945 */ /* 0x000fe80003800200 */
[----:B------:R-:W-:Y:S05]  /*4340*/  @!P1 BRA `(.L_x_43) ;  /* 0x0000000000bc9947 */ /* 0x000fea0003800000 */
[----:B-----5:R-:W-:Y:S01]  /*4350*/  MOV R61, R121 ;  /* 0x00000079003d7202 */ /* 0x020fe20000000f00 */
        /* <DEDUP_REMOVED lines=10> */
[----:B------:R-:W-:Y:S01]  /*4400*/  FFMA.FTZ R67, R62, UR24, R63 ;  /* 0x000000183e437c23 */ /* 0x000fe2000801003f */
[----:B------:R-:W-:Y:S01]  /*4410*/  FMUL.FTZ R124, R122, UR12 ;  /* 0x0000000c7a7c7c20 */ /* 0x000fe20008410000 */
[----:B------:R-:W-:Y:S01]  /*4420*/  SHF.L.U32 R62, R60, 0x10, RZ ;  /* 0x000000103c3e7819 */ /* 0x000fe200000006ff */
[----:B------:R-:W-:Y:S01]  /*4430*/  FADD.FTZ R61, R92, -R61 ;  /* 0x8000003d5c3d7221 */ /* 0x000fe20000010000 */
[----:B------:R-:W-:Y:S01]  /*4440*/  F2F.BF16.F32 R60, R122 ;  /* 0x0000007a003c7304 */ /* 0x000fe20000202000 */
[----:B------:R-:W-:-:S02]  /*4450*/  FMUL.FTZ R125, R67, UR12 ;  /* 0x0000000c437d7c20 */ /* 0x000fc40008410000 */
[----:B------:R-:W-:Y:S01]  /*4460*/  FFMA.FTZ R65, R61, UR24, R62 ;  /* 0x000000183d417c23 */ /* 0x000fe2000801003e */
[----:B------:R-:W-:Y:S01]  /*4470*/  MOV R62, R120 ;  /* 0x00000078003e7202 */ /* 0x000fe20000000f00 */
[----:B------:R-:W-:-:S03]  /*4480*/  FFMA.FTZ R61, R3, UR4, R64 ;  /* 0x00000004033d7c23 */ /* 0x000fc60008010040 */
[----:B------:R-:W-:Y:S01]  /*4490*/  SHF.L.U32 R66, R62, 0x10, RZ ;  /* 0x000000103e427819 */ /* 0x000fe200000006ff */
[----:B------:R-:W-:Y:S01]  /*44a0*/  FADD.FTZ R61, R96, -R61 ;  /* 0x8000003d603d7221 */ /* 0x000fe20000010000 */
[----:B------:R0:W1:Y:S03]  /*44b0*/  F2F.BF16.F32 R63, R67 ;  /* 0x00000043003f7304 */ /* 0x0000660000202000 */
[----:B------:R-:W-:-:S05]  /*44c0*/  FFMA.FTZ R66, R61, UR24, R66 ;  /* 0x000000183d427c23 */ /* 0x000fca0008010042 */
        /* <DEDUP_REMOVED lines=23> */
.L_x_43:
[----:B------:R-:W-:Y:S05]  /*4640*/  BSYNC.RECONVERGENT B1 ;  /* 0x0000000000017941 */ /* 0x000fea0003800200 */
.L_x_42:
[----:B------:R-:W-:Y:S04]  /*4650*/  BSSY.RECONVERGENT B1, `(.L_x_44) ;  /* 0x0000031000017945 */ /* 0x000fe80003800200 */
[----:B------:R-:W-:Y:S05]  /*4660*/  @!P2 BRA `(.L_x_45) ;  /* 0x0000000000bca947 */ /* 0x000fea0003800000 */
[----:B0----5:R-:W-:Y:S01]  /*4670*/  MOV R61, R119 ;  /* 0x00000077003d7202 */ /* 0x021fe20000000f00 */
        /* <DEDUP_REMOVED lines=46> */
.L_x_45:
[----:B------:R-:W-:Y:S05]  /*4960*/  BSYNC.RECONVERGENT B1 ;  /* 0x0000000000017941 */ /* 0x000fea0003800200 */
.L_x_44:
[----:B------:R-:W-:Y:S04]  /*4970*/  BSSY.RECONVERGENT B1, `(.L_x_46) ;  /* 0x0000031000017945 */ /* 0x000fe80003800200 */
[----:B------:R-:W-:Y:S05]  /*4980*/  @!P3 BRA `(.L_x_47) ;  /* 0x0000000000bcb947 */ /* 0x000fea0003800000 */
[----:B01---5:R-:W-:Y:S01]  /*4990*/  MOV R60, R117 ;  /* 0x00000075003c7202 */ /* 0x023fe20000000f00 */
[--C-:B------:R-:W-:Y:S01]  /*49a0*/  FFMA.FTZ R61, R101, UR4, R64.reuse ;  /* 0x00000004653d7c23 */ /* 0x100fe20008010040 */
[----:B------:R-:W-:Y:S01]  /*49b0*/  SHF.R.U32.HI R63, RZ, 0x10, R117 ;  /* 0x00000010ff3f7819 */ /* 0x000fe20000011675 */
[----:B------:R-:W-:Y:S01]  /*49c0*/  FFMA.FTZ R62, R102, UR4, R64 ;  /* 0x00000004663e7c23 */ /* 0x000fe20008010040 */
[----:B------:R-:W-:Y:S01]  /*49d0*/  SHF.L.U32 R122, R60, 0x10, RZ ;  /* 0x000000103c7a7819 */ /* 0x000fe200000006ff */
[----:B------:R-:W-:Y:S01]  /*49e0*/  FADD.FTZ R61, R100, -R61 ;  /* 0x8000003d643d7221 */ /* 0x000fe20000010000 */
[----:B------:R-:W-:Y:S01]  /*49f0*/  SHF.L.U32 R63, R63, 0x10, RZ ;  /* 0x000000103f3f7819 */ /* 0x000fe200000006ff */
[----:B------:R-:W-:Y:S01]  /*4a00*/  FADD.FTZ R62, R103, -R62 ;  /* 0x8000003e673e7221 */ /* 0x000fe20000010000 */
[----:B------:R-:W-:Y:S01]  /*4a10*/  SHF.R.U64 R60, R116, 0x10, R117 ;  /* 0x00000010743c7819 */ /* 0x000fe20000001275 */
[----:B------:R-:W-:Y:S01]  /*4a20*/  FFMA.FTZ R122, R61, UR24, R122 ;  /* 0x000000183d7a7c23 */ /* 0x000fe2000801007a */
[----:B------:R-:W-:Y:S01]  /*4a30*/  FFMA.FTZ R61, R78, UR4, R64 ;  /* 0x000000044e3d7c23 */ /* 0x000fe20008010040 */
[----:B------:R-:W-:Y:S01]  /*4a40*/  FFMA.FTZ R67, R62, UR24, R63 ;  /* 0x000000183e437c23 */ /* 0x000fe2000801003f */
[----:B------:R-:W-:Y:S01]  /*4a50*/  SHF.L.U32 R62, R60, 0x10, RZ ;  /* 0x000000103c3e7819 */ /* 0x000fe200000006ff */
[----:B------:R-:W-:Y:S01]  /*4a60*/  FMUL.FTZ R124, R122, UR12 ;  /* 0x0000000c7a7c7c20 */ /* 0x000fe20008410000 */
        /* <DEDUP_REMOVED lines=33> */
.L_x_47:
[----:B------:R-:W-:Y:S05]  /*4c80*/  BSYNC.RECONVERGENT B1 ;  /* 0x0000000000017941 */ /* 0x000fea0003800200 */
.L_x_46:
[----:B------:R-:W-:Y:S04]  /*4c90*/  BSSY.RECONVERGENT B1, `(.L_x_48) ;  /* 0x0000031000017945 */ /* 0x000fe80003800200 */
[----:B------:R-:W-:Y:S05]  /*4ca0*/  @!P4 BRA `(.L_x_49) ;  /* 0x0000000000bcc947 */ /* 0x000fea0003800000 */
[----:B-----5:R-:W-:Y:S01]  /*4cb0*/  SHF.R.U32.HI R63, RZ, 0x10, R87 ;  /* 0x00000010ff3f7819 */ /* 0x020fe20000011657 */
[--C-:B------:R-:W-:Y:S01]  /*4cc0*/  FFMA.FTZ R62, R106, UR4, R64.reuse ;  /* 0x000000046a3e7c23 */ /* 0x100fe20008010040 */
[----:B012---:R-:W-:Y:S01]  /*4cd0*/  MOV R60, R87 ;  /* 0x00000057003c7202 */ /* 0x007fe20000000f00 */
        /* <DEDUP_REMOVED lines=10> */
[----:B------:R0:W-:Y:S01]  /*4d80*/  F2F.BF16.F32 R63, R67 ;  /* 0x00000043003f7304 */ /* 0x0001e20000202000 */
[----:B------:R-:W-:Y:S01]  /*4d90*/  FADD.FTZ R62, R73, -R62 ;  /* 0x8000003e493e7221 */ /* 0x000fe20000010000 */
[----:B------:R-:W-:Y:S01]  /*4da0*/  MOV R61, R86 ;  /* 0x00000056003d7202 */ /* 0x000fe20000000f00 */
[----:B------:R-:W-:Y:S01]  /*4db0*/  FMUL.FTZ R125, R67, UR12 ;  /* 0x0000000c437d7c20 */ /* 0x000fe20008410000 */
[----:B------:R-:W-:Y:S01]  /*4dc0*/  FMUL.FTZ R124, R122, UR12 ;  /* 0x0000000c7a7c7c20 */ /* 0x000fe20008410000 */
[----:B------:R-:W-:Y:S01]  /*4dd0*/  FFMA.FTZ R65, R62, UR24, R65 ;  /* 0x000000183e417c23 */ /* 0x000fe20008010041 */
[----:B------:R-:W-:Y:S01]  /*4de0*/  FFMA.FTZ R62, R77, UR4, R64 ;  /* 0x000000044d3e7c23 */ /* 0x000fe20008010040 */
[----:B------:R-:W-:Y:S01]  /*4df0*/  SHF.L.U32 R61, R61, 0x10, RZ ;  /* 0x000000103d3d7819 */ /* 0x000fe200000006ff */
[----:B------:R-:W1:Y:S01]  /*4e00*/  F2F.BF16.F32 R60, R122 ;  /* 0x0000007a003c7304 */ /* 0x000e620000202000 */
[----:B0-----:R-:W-:Y:S01]  /*4e10*/  FMUL.FTZ R67, R65, UR12 ;  /* 0x0000000c41437c20 */ /* 0x001fe20008410000 */
[----:B------:R-:W-:-:S04]  /*4e20*/  FADD.FTZ R62, R75, -R62 ;  /* 0x8000003e4b3e7221 */ /* 0x000fc80000010000 */
[----:B------:R-:W-:Y:S02]  /*4e30*/  FFMA.FTZ R66, R62, UR24, R61 ;  /* 0x000000183e427c23 */ /* 0x000fe4000801003d */
        /* <DEDUP_REMOVED lines=22> */
.L_x_49:
[----:B------:R-:W-:Y:S05]  /*4fa0*/  BSYNC.RECONVERGENT B1 ;  /* 0x0000000000017941 */ /* 0x000fea0003800200 */
.L_x_48:
        /* <DEDUP_REMOVED lines=13> */
[----:B------:R-:W-:-:S02]  /*5080*/  MOV R62, R88 ;  /* 0x00000058003e7202 */ /* 0x000fc40000000f00 */
[----:B------:R-:W-:Y:S01]  /*5090*/  SHF.L.U32 R61, R61, 0x10, RZ ;  /* 0x000000103d3d7819 */ /* 0x000fe200000006ff */
[----:B------:R-:W-:Y:S01]  /*50a0*/  FADD.FTZ R60, R111, -R60 ;  /* 0x8000003c6f3c7221 */ /* 0x000fe20000010000 */
[----:B------:R-:W-:Y:S01]  /*50b0*/  F2F.BF16.F32 R63, R66 ;  /* 0x00000042003f7304 */ /* 0x000fe20000202000 */
[----:B------:R-:W-:Y:S02]  /*50c0*/  FMUL.FTZ R124, R66, UR12 ;  /* 0x0000000c427c7c20 */ /* 0x000fe40008410000 */
[----:B------:R-:W-:Y:S01]  /*50d0*/  FFMA.FTZ R65, R60, UR24, R61 ;  /* 0x000000183c417c23 */ /* 0x000fe2000801003d */
[----:B------:R-:W-:Y:S01]  /*50e0*/  FFMA.FTZ R61, R109, UR4, R64 ;  /* 0x000000046d3d7c23 */ /* 0x000fe20008010040 */
[----:B------:R-:W-:Y:S02]  /*50f0*/  SHF.L.U32 R64, R62, 0x10, RZ ;  /* 0x000000103e407819 */ /* 0x000fe400000006ff */
[----:B------:R-:W-:Y:S01]  /*5100*/  FMUL.FTZ R122, R65, UR12 ;  /* 0x0000000c417a7c20 */ /* 0x000fe20008410000 */
[----:B------:R-:W-:Y:S01]  /*5110*/  FADD.FTZ R61, R108, -R61 ;  /* 0x8000003d6c3d7221 */ /* 0x000fe20000010000 */
[----:B------:R-:W0:Y:S03]  /*5120*/  F2F.BF16.F32 R60, R67 ;  /* 0x00000043003c7304 */ /* 0x000e260000202000 */
[----:B------:R-:W-:-:S05]  /*5130*/  FFMA.FTZ R64, R61, UR24, R64 ;  /* 0x000000183d407c23 */ /* 0x000fca0008010040 */
        /* <DEDUP_REMOVED lines=21> */
[----:B------:R0:W-:Y:S02]  /*5290*/  STG.E.64 desc[UR14][R66.64], R60 ;  /* 0x0000003c42007986 */ /* 0x0001e4000c101b0e */
.L_x_24:
[----:B------:R-:W-:Y:S05]  /*52a0*/  BSYNC.RECONVERGENT B0 ;  /* 0x0000000000007941 */ /* 0x000fea0003800200 */
.L_x_13:
[----:B------:R-:W-:Y:S02]  /*52b0*/  UIADD3 UR7, UPT, UPT, UR7, UR22, URZ ;  /* 0x0000001607077290 */ /* 0x000fe4000fffe0ff */
[----:B------:R-:W-:Y:S02]  /*52c0*/  UPLOP3.LUT UP2, UPT, UPT, UPT, UP2, 0x40, 0x4 ;  /* 0x000000000004789c */ /* 0x000fe40003f4e820 */
[----:B------:R-:W-:-:S09]  /*52d0*/  UISETP.GE.AND UP1, UPT, UR7, UR23, UPT ;  /* 0x000000170700728c */ /* 0x000fd2000bf26270 */
[----:B------:R-:W-:Y:S05]  /*52e0*/  BRA.U !UP1, `(.L_x_50) ;  /* 0xffffffb509107547 */ /* 0x000fea000b83ffff */
.L_x_0:
[----:B------:R-:W0:Y:S08]  /*52f0*/  S2UR UR4, SR_CTAID.X ;  /* 0x00000000000479c3 */ /* 0x000e300000002500 */
[----:B------:R-:W1:Y:S08]  /*5300*/  LDC.64 R2, c[0x0][0x440] ;  /* 0x00011000ff027b82 */ /* 0x000e700000000a00 */
[----:B-----5:R-:W2:Y:S08]  /*5310*/  LDC.64 R4, c[0x0][0x448] ;  /* 0x00011200ff047b82 */ /* 0x020eb00000000a00 */
[----:B------:R-:W3:Y:S01]  /*5320*/  LDC.64 R6, c[0x0][0x440] ;  /* 0x00011000ff067b82 */ /* 0x000ee20000000a00 */
[----:B0-----:R-:W-:-:S06]  /*5330*/  UIMAD UR4, UR4, UR6, URZ ;  /* 0x00000006040472a4 */ /* 0x001fcc000f8e02ff */
[----:B------:R-:W-:Y:S01]  /*5340*/  MOV R19, UR4 ;  /* 0x0000000400137c02 */ /* 0x000fe20008000f00 */
[----:B------:R-:W0:Y:S03]  /*5350*/  LDC.64 R8, c[0x0][0x448] ;  /* 0x00011200ff087b82 */ /* 0x000e260000000a00 */
[----:B------:R-:W-:-:S05]  /*5360*/  LEA.HI R19, R19, R72, RZ, 0x1e ;  /* 0x0000004813137211 */ /* 0x000fca00078ff0ff */
[----:B------:R-:W4:Y:S01]  /*5370*/  LDC.64 R10, c[0x0][0x440] ;  /* 0x00011000ff0a7b82 */ /* 0x000f220000000a00 */
[----:B-1----:R-:W-:-:S04]  /*5380*/  @P1 IMAD.WIDE.U32 R2, R19, 0x10, R2 ;  /* 0x0000001013021825 */ /* 0x002fc800078e0002 */
[C---:B--2---:R-:W-:Y:S01]  /*5390*/  @P1 IMAD.WIDE.U32 R4, R19.reuse, 0x10, R4 ;  /* 0x0000001013041825 */ /* 0x044fe200078e0004 */
[----:B------:R-:W-:Y:S01]  /*53a0*/  @P1 IADD3 R19, PT, PT, R19, 0x80, RZ ;  /* 0x0000008013131810 */ /* 0x000fe20007ffe0ff */
[----:B------:R1:W-:Y:S01]  /*53b0*/  @P1 STG.E.128 desc[UR14][R2.64], R36 ;  /* 0x0000002402001986 */ /* 0x0003e2000c101d0e */
[----:B------:R-:W2:Y:S03]  /*53c0*/  LDC.64 R12, c[0x0][0x448] ;  /* 0x00011200ff0c7b82 */ /* 0x000ea60000000a00 */
[C---:B---3--:R-:W-:Y:S01]  /*53d0*/  @P2 IMAD.WIDE.U32 R6, R19.reuse, 0x10, R6 ;  /* 0x0000001013062825 */ /* 0x048fe200078e0006 */
[----:B------:R1:W-:Y:S04]  /*53e0*/  @P1 STG.E.128 desc[UR14][R4.64], R56 ;  /* 0x0000003804001986 */ /* 0x0003e8000c101d0e */
[----:B------:R-:W3:Y:S01]  /*53f0*/  LDC.64 R14, c[0x0][0x440] ;  /* 0x00011000ff0e7b82 */ /* 0x000ee20000000a00 */
[C---:B0-----:R-:W-:Y:S01]  /*5400*/  @P2 IMAD.WIDE.U32 R8, R19.reuse, 0x10, R8 ;  /* 0x0000001013082825 */ /* 0x041fe200078e0008 */
[----:B------:R-:W-:Y:S01]  /*5410*/  @P2 IADD3 R19, PT, PT, R19, 0x80, RZ ;  /* 0x0000008013132810 */ /* 0x000fe20007ffe0ff */
[----:B------:R1:W-:Y:S04]  /*5420*/  @P2 STG.E.128 desc[UR14][R6.64], R32 ;  /* 0x0000002006002986 */ /* 0x0003e8000c101d0e */
[----:B------:R1:W-:Y:S01]  /*5430*/  @P2 STG.E.128 desc[UR14][R8.64], R52 ;  /* 0x0000003408002986 */ /* 0x0003e2000c101d0e */
[----:B------:R-:W0:Y:S01]  /*5440*/  LDC.64 R16, c[0x0][0x448] ;  /* 0x00011200ff107b82 */ /* 0x000e220000000a00 */
[----:B----4-:R-:W-:-:S05]  /*5450*/  @P3 IMAD.WIDE.U32 R10, R19, 0x10, R10 ;  /* 0x00000010130a3825 */ /* 0x010fca00078e000a */
[----:B------:R1:W-:Y:S01]  /*5460*/  @P3 STG.E.128 desc[UR14][R10.64], R28 ;  /* 0x0000001c0a003986 */ /* 0x0003e2000c101d0e */
[C---:B--2---:R-:W-:Y:S01]  /*5470*/  @P3 IMAD.WIDE.U32 R12, R19.reuse, 0x10, R12 ;  /* 0x00000010130c3825 */ /* 0x044fe200078e000c */
[----:B------:R-:W-:-:S04]  /*5480*/  @P3 IADD3 R19, PT, PT, R19, 0x80, RZ ;  /* 0x0000008013133810 */ /* 0x000fc80007ffe0ff */
[----:B------:R1:W-:Y:S01]  /*5490*/  @P3 STG.E.128 desc[UR14][R12.64], R48 ;  /* 0x000000300c003986 */ /* 0x0003e2000c101d0e */
[----:B---3--:R-:W-:-:S05]  /*54a0*/  @P4 IMAD.WIDE.U32 R14, R19, 0x10, R14 ;  /* 0x00000010130e4825 */ /* 0x008fca00078e000e */
[----:B------:R1:W-:Y:S01]  /*54b0*/  @P4 STG.E.128 desc[UR14][R14.64], R24 ;  /* 0x000000180e004986 */ /* 0x0003e2000c101d0e */
[----:B0-----:R-:W-:-:S05]  /*54c0*/  @P4 IMAD.WIDE.U32 R16, R19, 0x10, R16 ;  /* 0x0000001013104825 */ /* 0x001fca00078e0010 */
[----:B------:R1:W-:Y:S01]  /*54d0*/  @P4 STG.E.128 desc[UR14][R16.64], R44 ;  /* 0x0000002c10004986 */ /* 0x0003e2000c101d0e */
[----:B------:R-:W-:Y:S05]  /*54e0*/  @!P5 EXIT ;  /* 0x000000000000d94d */ /* 0x000fea0003800000 */
[----:B-1----:R-:W0:Y:S01]  /*54f0*/  LDC.64 R2, c[0x0][0x440] ;  /* 0x00011000ff027b82 */ /* 0x002e220000000a00 */
[----:B------:R-:W-:-:S07]  /*5500*/  @P4 IADD3 R19, PT, PT, R19, 0x80, RZ ;  /* 0x0000008013134810 */ /* 0x000fce0007ffe0ff */
[----:B------:R-:W1:Y:S01]  /*5510*/  LDC.64 R4, c[0x0][0x448] ;  /* 0x00011200ff047b82 */ /* 0x000e620000000a00 */
[----:B0-----:R-:W-:-:S05]  /*5520*/  IMAD.WIDE.U32 R2, R19, 0x10, R2 ;  /* 0x0000001013027825 */ /* 0x001fca00078e0002 */
[----:B------:R-:W-:Y:S01]  /*5530*/  STG.E.128 desc[UR14][R2.64], R20 ;  /* 0x0000001402007986 */ /* 0x000fe2000c101d0e */
[----:B-1----:R-:W-:-:S05]  /*5540*/  IMAD.WIDE.U32 R4, R19, 0x10, R4 ;  /* 0x0000001013047825 */ /* 0x002fca00078e0004 */
[----:B------:R-:W-:Y:S01]  /*5550*/  STG.E.128 desc[UR14][R4.64], R40 ;  /* 0x0000002804007986 */ /* 0x000fe2000c101d0e */
[----:B------:R-:W-:Y:S05]  /*5560*/  EXIT ;  /* 0x000000000000794d */ /* 0x000fea0003800000 */
.L_x_51:
[----:B------:R-:W-:-:S00]  /*5570*/  BRA `(.L_x_51) ;  /* 0xfffffffc00fc7947 */ /* 0x000fc0000383ffff */
[----:B------:R-:W-:-:S00]  /*5580*/  NOP ;  /* 0x0000000000007918 */ /* 0x000fc00000000000 */
[----:B------:R-:W-:-:S00]  /*5590*/  NOP ;  /* 0x0000000000007918 */ /* 0x000fc00000000000 */
[----:B------:R-:W-:-:S00]  /*55a0*/  NOP ;  /* 0x0000000000007918 */ /* 0x000fc00000000000 */
[----:B------:R-:W-:-:S00]  /*55b0*/  NOP ;  /* 0x0000000000007918 */ /* 0x000fc00000000000 */
[----:B------:R-:W-:-:S00]  /*55c0*/  NOP ;  /* 0x0000000000007918 */ /* 0x000fc00000000000 */
[----:B------:R-:W-:-:S00]  /*55d0*/  NOP ;  /* 0x0000000000007918 */ /* 0x000fc00000000000 */
[----:B------:R-:W-:-:S00]  /*55e0*/  NOP ;  /* 0x0000000000007918 */ /* 0x000fc00000000000 */
[----:B------:R-:W-:-:S00]  /*55f0*/  NOP ;  /* 0x0000000000007918 */ /* 0x000fc00000000000 */
.L_x_10780:


//--------------------- .text._ZN10layer_norm13ln_bwd_kernelINS_13Kernel_traitsI13__nv_bfloat16S2_S2_S2_fjLj2560ELj1ELj1ELj4ELj8ENS_18Kernel_traits_baseILj2560ES2_S2_S2_S2_fjLj128EEEEELb0ELb0ELb0ELb1EEEvNS_9BwdParamsE --------------------------
	.section	.text._ZN10layer_norm13ln_bwd_kernelINS_13Kernel_traitsI13__nv_bfloat16S2_S2_S2_fjLj2560ELj1ELj1ELj4ELj8ENS_18Kernel_traits_baseILj2560ES2_S2_S2_S2_fjLj128EEEEELb0ELb0ELb0ELb1EEEvNS_9BwdParamsE,"ax",@progbits
	.align	128
        .global         _ZN10layer_norm13ln_bwd_kernelINS_13Kernel_traitsI13__nv_bfloat16S2_S2_S2_fjLj2560ELj1ELj1ELj4ELj8ENS_18Kernel_traits_baseILj2560ES2_S2_S2_S2_fjLj128EEEEELb0ELb0ELb0ELb1EEEvNS_9BwdParamsE
        .type           _ZN10layer_norm13ln_bwd_kernelINS_13Kernel_traitsI13__nv_bfloat16S2_S2_S2_fjLj2560ELj1ELj1ELj4ELj8ENS_18Kernel_traits_baseILj2560ES2_S2_S2_S2_fjLj128EEEEELb0ELb0ELb0ELb1EEEvNS_9BwdParamsE,@function
        .size           _ZN10layer_norm13ln_bwd_kernelINS_13Kernel_traitsI13__nv_bfloat16S2_S2_S2_fjLj2560ELj1ELj1ELj4ELj8ENS_18Kernel_traits_baseILj2560ES2_S2_S2_S2_fjLj128EEEEELb0ELb0ELb0ELb1EEEvNS_9BwdParamsE,(.L_x_10781 - _ZN10layer_norm13ln_bwd_kernelINS_13Kernel_traitsI13__nv_bfloat16S2_S2_S2_fjLj2560ELj1ELj1ELj4ELj8ENS_18Kernel_traits_baseILj2560ES2_S2_S2_S2_fjLj128EEEEELb0ELb0ELb0ELb1EEEvNS_9BwdParamsE)
        .other          _ZN10layer_norm13ln_bwd_kernelINS_13Kernel_traitsI13__nv_bfloat16S2_S2_S2_fjLj2560ELj1ELj1ELj4ELj8ENS_18Kernel_traits_baseILj2560ES2_S2_S2_S2_fjLj128EEEEELb0ELb0ELb0ELb1EEEvNS_9BwdParamsE,@"STO_CUDA_ENTRY STV_DEFAULT"
_ZN10layer_norm13ln_bwd_kernelINS_13Kernel_traitsI13__nv_bfloat16S2_S2_S2_fjLj2560ELj1ELj1ELj4ELj8ENS_18Kernel_traits_baseILj2560ES2_S2_S2_S2_fjLj128EEEEELb0ELb0ELb0ELb1EEEvNS_9BwdParamsE:
.text._ZN10layer_norm13ln_bwd_kernelINS_13Kernel_traitsI13__nv_bfloat16S2_S2_S2_fjLj2560ELj1ELj1ELj4ELj8ENS_18Kernel_traits_baseILj2560ES2_S2_S2_S2_fjLj128EEEEELb0ELb0ELb0ELb1EEEvNS_9BwdParamsE:
[----:B------:R-:W-:Y:S08]  /*0000*/  LDC R1, c[0x0][0x37c] ;  /* 0x0000df00ff017b82 */ /* 0x000ff00000000800 */
[----:B------:R-:W0:Y:S01]  /*0010*/  S2UR UR7, SR_CTAID.X ;  /* 0x00000000000779c3 */ /* 0x000e220000002500 */
[----:B------:R-:W0:Y:S01]  /*0020*/  LDCU UR4, c[0x0][0x384] ;  /* 0x00007080ff0477ac */ /* 0x000e220008000800 */
[----:B------:R-:W1:Y:S01]  /*0030*/  S2R R34, SR_TID.X ;  /* 0x0000000000227919 */ /* 0x000e620000002100 */
        /* <DEDUP_REMOVED lines=19> */
[----:B------:R-:W-:Y:S01]  /*0170*/  CS2R R36, SRZ ;  /* 0x0000000000247805 */ /* 0x000fe2000001ff00 */
[----:B------:R-:W2:Y:S01]  /*0180*/  LDCU.64 UR8, c[0x0][0x358] ;  /* 0x00006b00ff0877ac */ /* 0x000ea20008000a00 */
[----:B0-----:R-:W-:-:S09]  /*0190*/  UISETP.GE.AND UP0, UPT, UR7, UR4, UPT ;  /* 0x000000040700728c */ /* 0x001fd2000bf06270 */
[----:B-1----:R-:W-:Y:S05]  /*01a0*/  BRA.U UP0, `(.L_x_52) ;  /* 0x0000005500ac7547 */ /* 0x002fea000b800000 */
[----:B------:R-:W0:Y:S08]  /*01b0*/  LDC.64 R4, c[0x0][0x3d0] ;  /* 0x0000f400ff047b82 */ /* 0x000e300000000a00 */
[----:B------:R-:W1:Y:S01]  /*01c0*/  LDC.64 R6, c[0x0][0x3e0] ;  /* 0x0000f800ff067b82 */ /* 0x000e620000000a00 */
[----:B------:R-:W-:Y:S01]  /*01d0*/  HFMA2 R86, -RZ, RZ, 0, 0 ;  /* 0x00000000ff567431 */ /* 0x000fe200000001ff */
        /* <DEDUP_REMOVED lines=14> */
[----:B0-----:R-:W-:Y:S01]  /*02c0*/  IMAD.WIDE.U32 R4, R34, 0x8, R4 ;  /* 0x0000000822047825 */ /* 0x001fe200078e0004 */
[----:B------:R-:W-:Y:S02]  /*02d0*/  CS2R R40, SRZ ;  /* 0x0000000000287805 */ /* 0x000fe4000001ff00 */
[----:B------:R-:W-:Y:S02]  /*02e0*/  CS2R R38, SRZ ;  /* 0x0000000000267805 */ /* 0x000fe4000001ff00 */
[----:B------:R-:W-:Y:S02]  /*02f0*/  CS2R R36, SRZ ;  /* 0x0000000000247805 */ /* 0x000fe4000001ff00 */
[----:B------:R-:W-:Y:S01]  /*0300*/  MOV R35, RZ ;  /* 0x000000ff00237202 */ /* 0x000fe20000000f00 */
[----:B--2---:R-:W2:Y:S01]  /*0310*/  LDG.E.64 R2, desc[UR8][R4.64+0x1000] ;  /* 0x0010000804027981 */ /* 0x004ea2000c1e1b00 */
[----:B------:R-:W-:-:S02]  /*0320*/  CS2R R32, SRZ ;  /* 0x0000000000207805 */ /* 0x000fc4000001ff00 */
[----:B------:R-:W-:Y:S02]  /*0330*/  CS2R R30, SRZ ;  /* 0x00000000001e7805 */ /* 0x000fe4000001ff00 */
[----:B------:R-:W-:Y:S01]  /*0340*/  MOV R85, UR7 ;  /* 0x0000000700557c02 */ /* 0x000fe20008000f00 */
[----:B------:R-:W3:Y:S01]  /*0350*/  LDG.E.64 R12, desc[UR8][R4.64+0xc00] ;  /* 0x000c0008040c7981 */ /* 0x000ee2000c1e1b00 */
[----:B------:R-:W0:Y:S03]  /*0360*/  LDCU.U8 UR10, c[0x0][0x410] ;  /* 0x00008200ff0a77ac */ /* 0x000e260008000000 */
[----:B------:R-:W4:Y:S01]  /*0370*/  LDG.E.64 R14, desc[UR8][R4.64+0x800] ;  /* 0x00080008040e7981 */ /* 0x000f22000c1e1b00 */
[----:B------:R-:W-:Y:S01]  /*0380*/  UPLOP3.LUT UP1, UPT, UPT, UPT, UPT, 0x40, 0x4 ;  /* 0x000000000004789c */ /* 0x000fe20003f2e870 */
[----:B------:R-:W0:Y:S02]  /*0390*/  LDCU UR11, c[0x0][0x388] ;  /* 0x00007100ff0b77ac */ /* 0x000e240008000800 */
[----:B------:R-:W5:Y:S01]  /*03a0*/  LDG.E.64 R16, desc[UR8][R4.64+0x400] ;  /* 0x0004000804107981 */ /* 0x000f62000c1e1b00 */
[----:B------:R-:W0:Y:S03]  /*03b0*/  LDCU UR14, c[0x0][0x400] ;  /* 0x00008000ff0e77ac */ /* 0x000e260008000800 */
[----:B------:R-:W5:Y:S01]  /*03c0*/  LDG.E.64 R18, desc[UR8][R4.64] ;  /* 0x0000000804127981 */ /* 0x000f62000c1e1b00 */
[----:B-1----:R-:W-:Y:S01]  /*03d0*/  ISETP.NE.U32.AND P0, PT, R6, RZ, PT ;  /* 0x000000ff0600720c */ /* 0x002fe20003f05070 */
[----:B------:R-:W1:Y:S03]  /*03e0*/  LDCU.64 UR16, c[0x0][0x478] ;  /* 0x00008f00ff1077ac */ /* 0x000e660008000a00 */
[----:B------:R-:W-:Y:S01]  /*03f0*/  ISETP.NE.AND.EX P0, PT, R7, RZ, PT, P0 ;  /* 0x000000ff0700720c */ /* 0x000fe20003f05300 */
[----:B------:R-:W0:Y:S01]  /*0400*/  LDCU.64 UR12, c[0x0][0x438] ;  /* 0x00008700ff0c77ac */ /* 0x000e220008000a00 */
[----:B--2---:R-:W-:-:S02]  /*0410*/  SHF.R.U64 R84, R2, 0x10, R3 ;  /* 0x0000001002547819 */ /* 0x004fc40000001203 */
[----:B------:R-:W-:Y:S02]  /*0420*/  SHF.R.U32.HI R83, RZ, 0x10, R3 ;  /* 0x00000010ff537819 */ /* 0x000fe40000011603 */
[--C-:B---3--:R-:W-:Y:S02]  /*0430*/  SHF.R.U64 R82, R12, 0x10, R13.reuse ;  /* 0x000000100c527819 */ /* 0x108fe4000000120d */
[----:B------:R-:W-:Y:S02]  /*0440*/  SHF.R.U32.HI R81, RZ, 0x10, R13 ;  /* 0x00000010ff517819 */ /* 0x000fe4000001160d */
[--C-:B----4-:R-:W-:Y:S02]  /*0450*/  SHF.R.U64 R80, R14, 0x10, R15.reuse ;  /* 0x000000100e507819 */ /* 0x110fe4000000120f */
[----:B------:R-:W-:Y:S02]  /*0460*/  SHF.R.U32.HI R79, RZ, 0x10, R15 ;  /* 0x00000010ff4f7819 */ /* 0x000fe4000001160f */
[----:B-----5:R-:W-:-:S02]  /*0470*/  SHF.R.U64 R78, R16, 0x10, R17 ;  /* 0x00000010104e7819 */ /* 0x020fc40000001211 */
[----:B------:R-:W-:Y:S02]  /*0480*/  SHF.R.U32.HI R77, RZ, 0x10, R17 ;  /* 0x00000010ff4d7819 */ /* 0x000fe40000011611 */
[--C-:B------:R-:W-:Y:S02]  /*0490*/  SHF.R.U64 R76, R18, 0x10, R19.reuse ;  /* 0x00000010124c7819 */ /* 0x100fe40000001213 */
[----:B01----:R-:W-:-:S07]  /*04a0*/  SHF.R.U32.HI R75, RZ, 0x10, R19 ;  /* 0x00000010ff4b7819 */ /* 0x003fce0000011613 */
.L_x_61:
[----:B------:R-:W0:Y:S08]  /*04b0*/  @P0 LDC.64 R6, c[0x0][0x3e0] ;  /* 0x0000f800ff060b82 */ /* 0x000e300000000a00 */
[----:B------:R-:W1:Y:S08]  /*04c0*/  LDC.64 R4, c[0x0][0x3c0] ;  /* 0x0000f000ff047b82 */ /* 0x000e700000000a00 */
[----:B------:R-:W2:Y:S01]  /*04d0*/  LDC.64 R88, c[0x0][0x3c8] ;  /* 0x0000f200ff587b82 */ /* 0x000ea20000000a00 */
[----:B0-----:R-:W-:-:S06]  /*04e0*/  @P0 IMAD.WIDE R6, R85, 0x2, R6 ;  /* 0x0000000255060825 */ /* 0x001fcc00078e0206 */
[----:B------:R-:W3:Y:S01]  /*04f0*/  @P0 LDG.E.U16 R6, desc[UR8][R6.64] ;  /* 0x0000000806060981 */ /* 0x000ee2000c1e1500 */
[----:B-1----:R-:W-:-:S06]  /*0500*/  IMAD.WIDE R4, R85, 0x4, R4 ;  /* 0x0000000455047825 */ /* 0x002fcc00078e0204 */
[----:B------:R-:W4:Y:S01]  /*0510*/  LDG.E R4, desc[UR8][R4.64] ;  /* 0x0000000804047981 */ /* 0x000f22000c1e1900 */
[----:B--2---:R-:W-:-:S06]  /*0520*/  IMAD.WIDE R88, R85, 0x4, R88 ;  /* 0x0000000455587825 */ /* 0x004fcc00078e0258 */
[----:B------:R0:W5:Y:S01]  /*0530*/  LDG.E R88, desc[UR8][R88.64] ;  /* 0x0000000858587981 */ /* 0x000162000c1e1900 */
[----:B------:R-:W-:Y:S01]  /*0540*/  UISETP.NE.U32.AND UP0, UPT, UR12, URZ, UPT ;  /* 0x000000ff0c00728c */ /* 0x000fe2000bf05070 */
[----:B------:R-:W-:-:S03]  /*0550*/  IMAD R0, R85, UR11, RZ ;  /* 0x0000000b55007c24 */ /* 0x000fc6000f8e02ff */
[----:B------:R-:W-:Y:S02]  /*0560*/  UISETP.NE.AND.EX UP0, UPT, UR13, URZ, UPT, UP0 ;  /* 0x000000ff0d00728c */ /* 0x000fe4000bf05300 */
[----:B------:R-:W-:Y:S02]  /*0570*/  SHF.R.S32.HI R9, RZ, 0x1f, R0 ;  /* 0x0000001fff097819 */ /* 0x000fe40000011400 */
[----:B------:R-:W-:Y:S02]  /*0580*/  ISETP.NE.AND P2, PT, RZ, UR10, PT ;  /* 0x0000000aff007c0c */ /* 0x000fe4000bf45270 */
[----:B------:R-:W-:Y:S02]  /*0590*/  LEA.HI R9, R9, R0, RZ, 0x2 ;  /* 0x0000000009097211 */ /* 0x000fe400078f10ff */
[----:B------:R-:W-:Y:S02]  /*05a0*/  MOV R87, 0x3f800000 ;  /* 0x3f80000000577802 */ /* 0x000fe40000000f00 */
[----:B------:R-:W-:-:S02]  /*05b0*/  LEA.HI.SX32 R74, R9, R34, 0x1e ;  /* 0x00000022094a7211 */ /* 0x000fc400078ff2ff */
[----:B---3--:R-:W-:Y:S02]  /*05c0*/  @P0 SHF.L.U32 R87, R6, 0x10, RZ ;  /* 0x0000001006570819 */ /* 0x008fe400000006ff */
[----:B----4-:R-:W-:Y:S01]  /*05d0*/  FSEL R141, R4, RZ, !P2 ;  /* 0x000000ff048d7208 */ /* 0x010fe20005000000 */
[----:B0-----:R-:W-:Y:S06]  /*05e0*/  BRA.U UP0, `(.L_x_53) ;  /* 0x0000000d008c7547 */ /* 0x001fec000b800000 */
[----:B------:R-:W0:Y:S01]  /*05f0*/  LDC.64 R90, c[0x0][0x3a8] ;  /* 0x0000ea00ff5a7b82 */ /* 0x000e220000000a00 */
[C---:B------:R-:W-:Y:S02]  /*0600*/  IADD3 R73, PT, PT, R74.reuse, 0x80, RZ ;  /* 0x000000804a497810 */ /* 0x040fe40007ffe0ff */
[----:B------:R-:W-:-:S05]  /*0610*/  IADD3 R72, PT, PT, R74, 0x100, RZ ;  /* 0x000001004a487810 */ /* 0x000fca0007ffe0ff */
[----:B------:R-:W1:Y:S01]  /*0620*/  LDC.64 R4, c[0x0][0x428] ;  /* 0x00010a00ff047b82 */ /* 0x000e620000000a00 */
[C---:B------:R-:W-:Y:S02]  /*0630*/  IADD3 R71, PT, PT, R74.reuse, 0x180, RZ ;  /* 0x000001804a477810 */ /* 0x040fe40007ffe0ff */
[----:B------:R-:W-:Y:S01]  /*0640*/  IADD3 R70, PT, PT, R74, 0x200, RZ ;  /* 0x000002004a467810 */ /* 0x000fe20007ffe0ff */
[----:B0-----:R-:W-:-:S04]  /*0650*/  IMAD.WIDE.U32 R96, R73, 0x8, R90 ;  /* 0x0000000849607825 */ /* 0x001fc800078e005a */
[--C-:B------:R-:W-:Y:S02]  /*0660*/  IMAD.WIDE.U32 R100, R74, 0x8, R90.reuse ;  /* 0x000000084a647825 */ /* 0x100fe400078e005a */
[----:B------:R-:W2:Y:S02]  /*0670*/  LDG.E.64 R96, desc[UR8][R96.64] ;  /* 0x0000000860607981 */ /* 0x000ea4000c1e1b00 */
[--C-:B------:R-:W-:Y:S02]  /*0680*/  IMAD.WIDE.U32 R94, R72, 0x8, R90.reuse ;  /* 0x00000008485e7825 */ /* 0x100fe400078e005a */
[----:B------:R-:W3:Y:S02]  /*0690*/  LDG.E.64 R100, desc[UR8][R100.64] ;  /* 0x0000000864647981 */ /* 0x000ee4000c1e1b00 */
[--C-:B------:R-:W-:Y:S02]  /*06a0*/  IMAD.WIDE.U32 R98, R71, 0x8, R90.reuse ;  /* 0x0000000847627825 */ /* 0x100fe400078e005a */
[----:B------:R-:W4:Y:S02]  /*06b0*/  LDG.E.64 R94, desc[UR8][R94.64] ;  /* 0x000000085e5e7981 */ /* 0x000f24000c1e1b00 */
[----:B------:R-:W-:-:S02]  /*06c0*/  IMAD.WIDE.U32 R90, R70, 0x8, R90 ;  /* 0x00000008465a7825 */ /* 0x000fc400078e005a */
[----:B------:R-:W4:Y:S02]  /*06d0*/  LDG.E.64 R98, desc[UR8][R98.64] ;  /* 0x0000000862627981 */ /* 0x000f24000c1e1b00 */
[--C-:B-1----:R-:W-:Y:S02]  /*06e0*/  IMAD.WIDE.U32 R10, R74, 0x8, R4.reuse ;  /* 0x000000084a0a7825 */ /* 0x102fe400078e0004 */
[----:B------:R-:W4:Y:S02]  /*06f0*/  LDG.E.64 R90, desc[UR8][R90.64] ;  /* 0x000000085a5a7981 */ /* 0x000f24000c1e1b00 */
[--C-:B------:R-:W-:Y:S02]  /*0700*/  IMAD.WIDE.U32 R92, R73, 0x8, R4.reuse ;  /* 0x00000008495c7825 */ /* 0x100fe400078e0004 */
[----:B------:R-:W4:Y:S02]  /*0710*/  LDG.E.64 R10, desc[UR8][R10.64] ;  /* 0x000000080a0a7981 */ /* 0x000f24000c1e1b00 */
[----:B------:R-:W-:-:S02]  /*0720*/  IMAD.WIDE.U32 R8, R72, 0x8, R4 ;  /* 0x0000000848087825 */ /* 0x000fc400078e0004 */
[----:B------:R-:W4:Y:S02]  /*0730*/  LDG.E.64 R92, desc[UR8][R92.64] ;  /* 0x000000085c5c7981 */ /* 0x000f24000c1e1b00 */
[--C-:B------:R-:W-:Y:S02]  /*0740*/  IMAD.WIDE.U32 R6, R71, 0x8, R4.reuse ;  /* 0x0000000847067825 */ /* 0x100fe400078e0004 */
[----:B------:R-:W4:Y:S04]  /*0750*/  LDG.E.64 R8, desc[UR8][R8.64] ;  /* 0x0000000808087981 */ /* 0x000f28000c1e1b00 */
[----:B------:R-:W4:Y:S01]  /*0760*/  LDG.E.64 R6, desc[UR8][R6.64] ;  /* 0x0000000806067981 */ /* 0x000f22000c1e1b00 */
[----:B------:R-:W-:-:S06]  /*0770*/  IMAD.WIDE.U32 R4, R70, 0x8, R4 ;  /* 0x0000000846047825 */ /* 0x000fcc00078e0004 */
[----:B------:R-:W4:Y:S01]  /*0780*/  LDG.E.64 R4, desc[UR8][R4.64] ;  /* 0x0000000804047981 */ /* 0x000f22000c1e1b00 */
[----:B------:R-:W-:Y:S02]  /*0790*/  SHF.L.U32 R121, R15, 0x10, RZ ;  /* 0x000000100f797819 */ /* 0x000fe400000006ff */
[----:B------:R-:W-:Y:S02]  /*07a0*/  SHF.L.U32 R119, R14, 0x10, RZ ;  /* 0x000000100e777819 */ /* 0x000fe400000006ff */
[----:B------:R-:W-:Y:S02]  /*07b0*/  SHF.L.U32 R149, R75, 0x10, RZ ;  /* 0x000000104b957819 */ /* 0x000fe400000006ff */
[----:B------:R-:W-:Y:S02]  /*07c0*/  SHF.L.U32 R145, R78, 0x10, RZ ;  /* 0x000000104e917819 */ /* 0x000fe400000006ff */
[----:B------:R-:W-:Y:S02]  /*07d0*/  SHF.L.U32 R140, R79, 0x10, RZ ;  /* 0x000000104f8c7819 */ /* 0x000fe400000006ff */
[----:B------:R-:W-:-:S02]  /*07e0*/  SHF.L.U32 R151, R12, 0x10, RZ ;  /* 0x000000100c977819 */ /* 0x000fc400000006ff */
[----:B------:R-:W-:Y:S02]  /*07f0*/  SHF.L.U32 R153, R13, 0x10, RZ ;  /* 0x000000100d997819 */ /* 0x000fe400000006ff */
[----:B------:R-:W-:Y:S02]  /*0800*/  SHF.L.U32 R147, R2, 0x10, RZ ;  /* 0x0000001002937819 */ /* 0x000fe400000006ff */
[C---:B--2---:R-:W-:Y:S02]  /*0810*/  SHF.R.U64 R105, R96.reuse, 0x10, R97 ;  /* 0x0000001060697819 */ /* 0x044fe40000001261 */
[----:B------:R-:W-:Y:S02]  /*0820*/  SHF.L.U32 R96, R96, 0x10, RZ ;  /* 0x0000001060607819 */ /* 0x000fe400000006ff */
[--C-:B---3--:R-:W-:Y:S02]  /*0830*/  SHF.R.U32.HI R111, RZ, 0x10, R101.reuse ;  /* 0x00000010ff6f7819 */ /* 0x108fe40000011665 */
[----:B------:R-:W-:-:S02]  /*0840*/  SHF.R.U64 R0, R100, 0x10, R101 ;  /* 0x0000001064007819 */ /* 0x000fc40000001265 */
[----:B------:R-:W-:Y:S02]  /*0850*/  SHF.L.U32 R102, R101, 0x10, RZ ;  /* 0x0000001065667819 */ /* 0x000fe400000006ff */
[----:B------:R-:W-:Y:S02]  /*0860*/  SHF.L.U32 R100, R100, 0x10, RZ ;  /* 0x0000001064647819 */ /* 0x000fe400000006ff */
[----:B------:R-:W-:Y:S02]  /*0870*/  SHF.R.U32.HI R101, RZ, 0x10, R97 ;  /* 0x00000010ff657819 */ /* 0x000fe40000011661 */
[----:B------:R-:W-:Y:S02]  /*0880*/  SHF.L.U32 R104, R97, 0x10, RZ ;  /* 0x0000001061687819 */ /* 0x000fe400000006ff */
[----:B----4-:R-:W-:Y:S02]  /*0890*/  SHF.L.U32 R106, R94, 0x10, RZ ;  /* 0x000000105e6a7819 */ /* 0x010fe400000006ff */
[----:B------:R-:W-:-:S02]  /*08a0*/  SHF.L.U32 R108, R95, 0x10, RZ ;  /* 0x000000105f6c7819 */ /* 0x000fc400000006ff */
[C---:B------:R-:W-:Y:S02]  /*08b0*/  SHF.R.U64 R97, R90.reuse, 0x10, R91 ;  /* 0x000000105a617819 */ /* 0x040fe4000000125b */
[----:B------:R-:W-:Y:S02]  /*08c0*/  SHF.L.U32 R114, R90, 0x10, RZ ;  /* 0x000000105a727819 */ /* 0x000fe400000006ff */
[--C-:B------:R-:W-:Y:S02]  /*08d0*/  SHF.R.U64 R117, R94, 0x10, R95.reuse ;  /* 0x000000105e757819 */ /* 0x100fe4000000125f */
[----:B------:R-:W-:Y:S02]  /*08e0*/  SHF.R.U32.HI R113, RZ, 0x10, R95 ;  /* 0x00000010ff717819 */ /* 0x000fe4000001165f */
[--C-:B------:R-:W-:Y:S02]  /*08f0*/  SHF.R.U64 R109, R98, 0x10, R99.reuse ;  /* 0x00000010626d7819 */ /* 0x100fe40000001263 */
[----:B------:R-:W-:-:S02]  /*0900*/  SHF.R.U32.HI R103, RZ, 0x10, R99 ;  /* 0x00000010ff677819 */ /* 0x000fc40000011663 */
[----:B------:R-:W-:Y:S01]  /*0910*/  SHF.L.U32 R90, R111, 0x10, RZ ;  /* 0x000000106f5a7819 */ /* 0x000fe200000006ff */
[C---:B------:R-:W-:Y:S01]  /*0920*/  FADD.FTZ R111, -R141.reuse, R96 ;  /* 0x000000608d6f7221 */ /* 0x040fe20000010100 */
[----:B------:R-:W-:Y:S01]  /*0930*/  SHF.R.U32.HI R89, RZ, 0x10, R91 ;  /* 0x00000010ff597819 */ /* 0x000fe2000001165b */
[C---:B------:R-:W-:Y:S01]  /*0940*/  FADD.FTZ R107, -R141.reuse, R100 ;  /* 0x000000648d6b7221 */ /* 0x040fe20000010100 */
[----:B------:R-:W-:Y:S01]  /*0950*/  SHF.L.U32 R0, R0, 0x10, RZ ;  /* 0x0000001000007819 */ /* 0x000fe200000006ff */
[----:B------:R-:W-:Y:S01]  /*0960*/  FADD.FTZ R115, -R141, R102 ;  /* 0x000000668d737221 */ /* 0x000fe20000010100 */
[----:B------:R-:W-:Y:S01]  /*0970*/  SHF.L.U32 R94, R105, 0x10, RZ ;  /* 0x00000010695e7819 */ /* 0x000fe200000006ff */
[----:B------:R-:W-:Y:S01]  /*0980*/  FADD.FTZ R105, -R141, R104 ;  /* 0x000000688d697221 */ /* 0x000fe20000010100 */
[----:B------:R-:W-:Y:S01]  /*0990*/  SHF.L.U32 R96, R101, 0x10, RZ ;  /* 0x0000001065607819 */ /* 0x000fe200000006ff */
[----:B------:R-:W-:Y:S01]  /*09a0*/  FADD.FTZ R101, -R141, R106 ;  /* 0x0000006a8d657221 */ /* 0x000fe20000010100 */
[----:B------:R-:W-:-:S02]  /*09b0*/  SHF.L.U32 R110, R98, 0x10, RZ ;  /* 0x00000010626e7819 */ /* 0x000fc400000006ff */
[----:B------:R-:W-:Y:S01]  /*09c0*/  SHF.L.U32 R112, R99, 0x10, RZ ;  /* 0x0000001063707819 */ /* 0x000fe200000006ff */
[----:B------:R-:W-:Y:S01]  /*09d0*/  FADD.FTZ R99, -R141, R108 ;  /* 0x0000006c8d637221 */ /* 0x000fe20000010100 */
[----:B------:R-:W-:Y:S02]  /*09e0*/  SHF.L.U32 R116, R91, 0x10, RZ ;  /* 0x000000105b747819 */ /* 0x000fe400000006ff */
[----:B------:R-:W-:Y:S02]  /*09f0*/  SHF.L.U32 R98, R117, 0x10, RZ ;  /* 0x0000001075627819 */ /* 0x000fe400000006ff */
[----:B------:R-:W-:Y:S02]  /*0a00*/  SHF.L.U32 R100, R113, 0x10, RZ ;  /* 0x0000001071647819 */ /* 0x000fe400000006ff */
[----:B------:R-:W-:Y:S02]  /*0a10*/  SHF.L.U32 R102, R109, 0x10, RZ ;  /* 0x000000106d667819 */ /* 0x000fe400000006ff */
[----:B------:R-:W-:-:S02]  /*0a20*/  SHF.L.U32 R104, R103, 0x10, RZ ;  /* 0x0000001067687819 */ /* 0x000fc400000006ff */
[----:B------:R-:W-:Y:S02]  /*0a30*/  SHF.L.U32 R106, R97, 0x10, RZ ;  /* 0x00000010616a7819 */ /* 0x000fe400000006ff */
[----:B------:R-:W-:Y:S01]  /*0a40*/  SHF.L.U32 R108, R89, 0x10, RZ ;  /* 0x00000010596c7819 */ /* 0x000fe200000006ff */
[C---:B------:R-:W-:Y:S01]  /*0a50*/  FADD.FTZ R137, -R141.reuse, R0 ;  /* 0x000000008d897221 */ /* 0x040fe20000010100 */
[C---:B------:R-:W-:Y:S01]  /*0a60*/  SHF.R.U64 R127, R10.reuse, 0x10, R11 ;  /* 0x000000100a7f7819 */ /* 0x040fe2000000120b */
[C---:B------:R-:W-:Y:S01]  /*0a70*/  FADD.FTZ R95, -R141.reuse, R110 ;  /* 0x0000006e8d5f7221 */ /* 0x040fe20000010100 */
[----:B------:R-:W-:Y:S01]  /*0a80*/  SHF.L.U32 R89, R10, 0x10, RZ ;  /* 0x000000100a597819 */ /* 0x000fe200000006ff */
[C---:B------:R-:W-:Y:S01]  /*0a90*/  FADD.FTZ R91, -R141.reuse, R112 ;  /* 0x000000708d5b7221 */ /* 0x040fe20000010100 */
[----:B------:R-:W-:Y:S01]  /*0aa0*/  SHF.L.U32 R0, R18, 0x10, RZ ;  /* 0x0000001012007819 */ /* 0x000fe200000006ff */
[C---:B------:R-:W-:Y:S01]  /*0ab0*/  FADD.FTZ R129, -R141.reuse, R114 ;  /* 0x000000728d817221 */ /* 0x040fe20000010100 */
        /* <DEDUP_REMOVED lines=9> */
[----:B------:R-:W-:Y:S01]  /*0b50*/  FADD.FTZ R141, -R141, R108 ;  /* 0x0000006c8d8d7221 */ /* 0x000fe20000010100 */
[----:B------:R-:W-:-:S02]  /*0b60*/  SHF.L.U32 R94, R93, 0x10, RZ ;  /* 0x000000105d5e7819 */ /* 0x000fc400000006ff */
[----:B------:R-:W-:Y:S02]  /*0b70*/  SHF.L.U32 R117, R17, 0x10, RZ ;  /* 0x0000001011757819 */ /* 0x000fe400000006ff */
[----:B------:R-:W-:Y:S02]  /*0b80*/  SHF.L.U32 R98, R9, 0x10, RZ ;  /* 0x0000001009627819 */ /* 0x000fe400000006ff */
[----:B------:R-:W-:Y:S02]  /*0b90*/  SHF.L.U32 R108, R76, 0x10, RZ ;  /* 0x000000104c6c7819 */ /* 0x000fe400000006ff */
[----:B------:R-:W-:Y:S01]  /*0ba0*/  SHF.L.U32 R127, R127, 0x10, RZ ;  /* 0x000000107f7f7819 */ /* 0x000fe200000006ff */
[----:B------:R-:W-:Y:S01]  /*0bb0*/  FMUL.FTZ R125, R0, R89 ;  /* 0x00000059007d7220 */ /* 0x000fe20000410000 */
[--C-:B------:R-:W-:Y:S01]  /*0bc0*/  SHF.R.U64 R116, R6, 0x10, R7.reuse ;  /* 0x0000001006747819 */ /* 0x100fe20000001207 */
[----:B-----5:R-:W-:Y:S01]  /*0bd0*/  FMUL.FTZ R0, R88, R107 ;  /* 0x0000006b58007220 */ /* 0x020fe20000410000 */
[----:B------:R-:W-:Y:S01]  /*0be0*/  SHF.R.U32.HI R114, RZ, 0x10, R7 ;  /* 0x00000010ff727819 */ /* 0x000fe20000011607 */
[----:B------:R-:W-:Y:S01]  /*0bf0*/  FMUL.FTZ R128, R117, R94 ;  /* 0x0000005e75807220 */ /* 0x000fe20000410000 */
[----:B------:R-:W-:Y:S01]  /*0c00*/  SHF.L.U32 R102, R7, 0x10, RZ ;  /* 0x0000001007667819 */ /* 0x000fe200000006ff */
[----:B------:R-:W-:Y:S01]  /*0c10*/  FMUL.FTZ R122, R121, R98 ;  /* 0x00000062797a7220 */ /* 0x000fe20000410000 */
[----:B------:R-:W-:Y:S01]  /*0c20*/  SHF.R.U32.HI R138, RZ, 0x10, R11 ;  /* 0x00000010ff8a7819 */ /* 0x000fe2000001160b */
[----:B------:R-:W-:Y:S01]  /*0c30*/  FMUL.FTZ R117, R108, R127 ;  /* 0x0000007f6c757220 */ /* 0x000fe20000410000 */
[----:B------:R-:W-:Y:S01]  /*0c40*/  SHF.L.U32 R90, R11, 0x10, RZ ;  /* 0x000000100b5a7819 */ /* 0x000fe200000006ff */
[----:B------:R-:W-:Y:S01]  /*0c50*/  FADD.FTZ R108, RZ, R125 ;  /* 0x0000007dff6c7221 */ /* 0x000fe20000010000 */
[----:B------:R-:W-:Y:S01]  /*0c60*/  SHF.L.U32 R7, R19, 0x10, RZ ;  /* 0x0000001013077819 */ /* 0x000fe200000006ff */
[----:B------:R-:W-:Y:S01]  /*0c70*/  FFMA.FTZ R107, R0, R125, RZ ;  /* 0x0000007d006b7223 */ /* 0x000fe200000100ff */
[----:B------:R-:W-:Y:S01]  /*0c80*/  SHF.L.U32 R121, R116, 0x10, RZ ;  /* 0x0000001074797819 */ /* 0x000fe200000006ff */
[----:B------:R-:W-:Y:S01]  /*0c90*/  FMUL.FTZ R116, R88, R137 ;  /* 0x0000008958747220 */ /* 0x000fe20000410000 */
[----:B------:R-:W-:Y:S01]  /*0ca0*/  SHF.L.U32 R96, R8, 0x10, RZ ;  /* 0x0000001008607819 */ /* 0x000fe200000006ff */
[----:B------:R-:W-:Y:S01]  /*0cb0*/  FMUL.FTZ R136, R7, R90 ;  /* 0x0000005a07887220 */ /* 0x000fe20000410000 */
[----:B------:R-:W-:Y:S01]  /*0cc0*/  SHF.L.U32 R138, R138, 0x10, RZ ;  /* 0x000000108a8a7819 */ /* 0x000fe200000006ff */
[----:B------:R-:W-:Y:S01]  /*0cd0*/  FADD.FTZ R137, R108, R117 ;  /* 0x000000756c897221 */ /* 0x000fe20000010000 */
[----:B------:R-:W-:Y:S01]  /*0ce0*/  FMUL.FTZ R115, R88, R115 ;  /* 0x0000007358737220 */ /* 0x000fe20000410000 */
[----:B------:R-:W-:Y:S01]  /*0cf0*/  FFMA.FTZ R108, R116, R117, R107 ;  /* 0x00000075746c7223 */ /* 0x000fe2000001006b */
[----:B------:R-:W-:Y:S01]  /*0d00*/  SHF.R.U64 R134, R92, 0x10, R93 ;  /* 0x000000105c867819 */ /* 0x000fe2000000125d */
[----:B------:R-:W-:Y:S01]  /*0d10*/  FMUL.FTZ R124, R119, R96 ;  /* 0x00000060777c7220 */ /* 0x000fe20000410000 */
[----:B------:R-:W-:-:S02]  /*0d20*/  SHF.R.U64 R126, R8, 0x10, R9 ;  /* 0x00000010087e7819 */ /* 0x000fc40000001209 */
[----:B------:R-:W-:Y:S01]  /*0d30*/  SHF.R.U32.HI R123, RZ, 0x10, R9 ;  /* 0x00000010ff7b7819 */ /* 0x000fe20000011609 */
[----:B------:R-:W-:Y:S01]  /*0d40*/  FADD.FTZ R137, R137, R136 ;  /* 0x0000008889897221 */ /* 0x000fe20000010000 */
[----:B------:R-:W-:Y:S02]  /*0d50*/  SHF.L.U32 R92, R92, 0x10, RZ ;  /* 0x000000105c5c7819 */ /* 0x000fe400000006ff */
[----:B------:R-:W-:Y:S02]  /*0d60*/  SHF.L.U32 R9, R16, 0x10, RZ ;  /* 0x0000001010097819 */ /* 0x000fe400000006ff */
[----:B------:R-:W-:Y:S01]  /*0d70*/  SHF.L.U32 R119, R114, 0x10, RZ ;  /* 0x0000001072777819 */ /* 0x000fe200000006ff */
[----:B------:R-:W-:Y:S01]  /*0d80*/  FMUL.FTZ R114, R149, R138 ;  /* 0x0000008a95727220 */ /* 0x000fe20000410000 */
[----:B------:R-:W-:Y:S01]  /*0d90*/  FMUL.FTZ R113, R88, R113 ;  /* 0x0000007158717220 */ /* 0x000fe20000410000 */
[----:B------:R-:W-:Y:S01]  /*0da0*/  FFMA.FTZ R108, R115, R136, R108 ;  /* 0x00000088736c7223 */ /* 0x000fe2000001006c */
[----:B------:R-:W-:Y:S01]  /*0db0*/  SHF.R.U32.HI R110, RZ, 0x10, R5 ;  /* 0x00000010ff6e7819 */ /* 0x000fe20000011605 */
[----:B------:R-:W-:Y:S01]  /*0dc0*/  FMUL.FTZ R130, R9, R92 ;  /* 0x0000005c09827220 */ /* 0x000fe20000410000 */
[----:B------:R-:W-:Y:S01]  /*0dd0*/  SHF.L.U32 R134, R134, 0x10, RZ ;  /* 0x0000001086867819 */ /* 0x000fe200000006ff */
[----:B------:R-:W-:Y:S01]  /*0de0*/  FADD.FTZ R137, R137, R114 ;  /* 0x0000007289897221 */ /* 0x000fe20000010000 */
[----:B------:R-:W-:Y:S01]  /*0df0*/  FMUL.FTZ R111, R88, R111 ;  /* 0x0000006f586f7220 */ /* 0x000fe20000410000 */
[----:B------:R-:W-:Y:S01]  /*0e00*/  FFMA.FTZ R108, R113, R114, R108 ;  /* 0x00000072716c7223 */ /* 0x000fe2000001006c */
[----:B------:R-:W-:Y:S01]  /*0e10*/  SHF.R.U32.HI R132, RZ, 0x10, R93 ;  /* 0x00000010ff847819 */ /* 0x000fe2000001165d */
[----:B------:R-:W-:Y:S01]  /*0e20*/  FADD.FTZ R137, R137, R130 ;  /* 0x0000008289897221 */ /* 0x000fe20000010000 */
[----:B------:R-:W-:-:S02]  /*0e30*/  SHF.L.U32 R11, R5, 0x10, RZ ;  /* 0x00000010050b7819 */ /* 0x000fc400000006ff */
[----:B------:R-:W-:Y:S02]  /*0e40*/  SHF.L.U32 R106, R3, 0x10, RZ ;  /* 0x00000010036a7819 */ /* 0x000fe400000006ff */
[----:B------:R-:W-:Y:S01]  /*0e50*/  SHF.L.U32 R7, R110, 0x10, RZ ;  /* 0x000000106e077819 */ /* 0x000fe200000006ff */
[----:B------:R-:W-:Y:S01]  /*0e60*/  FMUL.FTZ R110, R145, R134 ;  /* 0x00000086916e7220 */ /* 0x000fe20000410000 */
[----:B------:R-:W-:Y:S01]  /*0e70*/  FMUL.FTZ R109, R88, R109 ;  /* 0x0000006d586d7220 */ /* 0x000fe20000410000 */
[----:B------:R-:W-:Y:S01]  /*0e80*/  FFMA.FTZ R108, R111, R130, R108 ;  /* 0x000000826f6c7223 */ /* 0x000fe2000001006c */
[----:B------:R-:W-:Y:S01]  /*0e90*/  SHF.L.U32 R93, R77, 0x10, RZ ;  /* 0x000000104d5d7819 */ /* 0x000fe200000006ff */
[----:B------:R-:W-:Y:S01]  /*0ea0*/  FMUL.FTZ R107, R106, R11 ;  /* 0x0000000b6a6b7220 */ /* 0x000fe20000410000 */
[----:B------:R-:W-:Y:S01]  /*0eb0*/  SHF.L.U32 R132, R132, 0x10, RZ ;  /* 0x0000001084847819 */ /* 0x000fe200000006ff */
[----:B------:R-:W-:Y:S01]  /*0ec0*/  FADD.FTZ R137, R137, R110 ;  /* 0x0000006e89897221 */ /* 0x000fe20000010000 */
[C---:B------:R-:W-:Y:S01]  /*0ed0*/  FMUL.FTZ R105, R88.reuse, R105 ;  /* 0x0000006958697220 */ /* 0x040fe20000410000 */
[----:B------:R-:W-:Y:S01]  /*0ee0*/  FFMA.FTZ R106, R109, R110, R108 ;  /* 0x0000006e6d6a7223 */ /* 0x000fe2000001006c */
[----:B------:R-:W-:Y:S01]  /*0ef0*/  FMUL.FTZ R103, R88, R103 ;  /* 0x0000006758677220 */ /* 0x000fe20000410000 */
[----:B------:R-:W-:Y:S01]  /*0f00*/  FMUL.FTZ R108, R93, R132 ;  /* 0x000000845d6c7220 */ /* 0x000fe20000410000 */
[----:B------:R-:W-:Y:S01]  /*0f10*/  FADD.FTZ R137, R137, R128 ;  /* 0x0000008089897221 */ /* 0x000fe20000010000 */
[----:B------:R-:W-:Y:S01]  /*0f20*/  FFMA.FTZ R106, R105, R128, R106 ;  /* 0x00000080696a7223 */ /* 0x000fe2000001006a */
[----:B------:R-:W-:-:S02]  /*0f30*/  SHF.R.U64 R112, R4, 0x10, R5 ;  /* 0x0000001004707819 */ /* 0x000fc40000001205 */
[----:B------:R-:W-:Y:S01]  /*0f40*/  SHF.L.U32 R5, R80, 0x10, RZ ;  /* 0x0000001050057819 */ /* 0x000fe200000006ff */
[----:B------:R-:W-:Y:S01]  /*0f50*/  FADD.FTZ R137, R137, R108 ;  /* 0x0000006c89897221 */ /* 0x000fe20000010000 */
[----:B------:R-:W-:Y:S01]  /*0f60*/  SHF.L.U32 R126, R126, 0x10, RZ ;  /* 0x000000107e7e7819 */ /* 0x000fe200000006ff */
[C---:B------:R-:W-:Y:S01]  /*0f70*/  FMUL.FTZ R101, R88.reuse, R101 ;  /* 0x0000006558657220 */ /* 0x040fe20000410000 */
[----:B------:R-:W-:Y:S01]  /*0f80*/  FFMA.FTZ R142, R103, R108, R106 ;  /* 0x0000006c678e7223 */ /* 0x000fe2000001006a */
[----:B------:R-:W-:Y:S01]  /*0f90*/  FADD.FTZ R137, R137, R124 ;  /* 0x0000007c89897221 */ /* 0x000fe20000010000 */
[C---:B------:R-:W-:Y:S01]  /*0fa0*/  FMUL.FTZ R97, R88.reuse, R97 ;  /* 0x0000006158617220 */ /* 0x040fe20000410000 */
[----:B------:R-:W-:Y:S01]  /*0fb0*/  FMUL.FTZ R106, R5, R126 ;  /* 0x0000007e056a7220 */ /* 0x000fe20000410000 */
[----:B------:R-:W-:Y:S01]  /*0fc0*/  FFMA.FTZ R142, R101, R124, R142 ;  /* 0x0000007c658e7223 */ /* 0x000fe2000001008e */
[----:B------:R-:W-:Y:S01]  /*0fd0*/  SHF.L.U32 R123, R123, 0x10, RZ ;  /* 0x000000107b7b7819 */ /* 0x000fe200000006ff */
[----:B------:R-:W-:Y:S01]  /*0fe0*/  FMUL.FTZ R99, R88, R99 ;  /* 0x0000006358637220 */ /* 0x000fe20000410000 */
[----:B------:R-:W-:Y:S01]  /*0ff0*/  FADD.FTZ R137, R137, R106 ;  /* 0x0000006a89897221 */ /* 0x000fe20000010000 */
[----:B------:R-:W-:Y:S01]  /*1000*/  FFMA.FTZ R142, R97, R106, R142 ;  /* 0x0000006a618e7223 */ /* 0x000fe2000001008e */
[----:B------:R-:W-:Y:S01]  /*1010*/  SHF.L.U32 R100, R6, 0x10, RZ ;  /* 0x0000001006647819 */ /* 0x000fe200000006ff */
[----:B------:R-:W-:Y:S01]  /*1020*/  FMUL.FTZ R93, R88, R91 ;  /* 0x0000005b585d7220 */ /* 0x000fe20000410000 */
[----:B------:R-:W-:Y:S01]  /*1030*/  FMUL.FTZ R91, R140, R123 ;  /* 0x0000007b8c5b7220 */ /* 0x000fe20000410000 */
[----:B------:R-:W-:Y:S01]  /*1040*/  FADD.FTZ R144, R137, R122 ;  /* 0x0000007a89907221 */ /* 0x000fe20000010000 */
[----:B------:R-:W-:Y:S01]  /*1050*/  FMUL.FTZ R140, R88, R135 ;  /* 0x00000087588c7220 */ /* 0x000fe20000410000 */
[----:B------:R-:W-:Y:S01]  /*1060*/  FFMA.FTZ R5, R99, R122, R142 ;  /* 0x0000007a63057223 */ /* 0x000fe2000001008e */
[----:B------:R-:W-:Y:S01]  /*1070*/  SHF.L.U32 R10, R82, 0x10, RZ ;  /* 0x00000010520a7819 */ /* 0x000fe200000006ff */
[----:B------:R-:W-:Y:S01]  /*1080*/  FMUL.FTZ R120, R151, R100 ;  /* 0x0000006497787220 */ /* 0x000fe20000410000 */
[----:B------:R-:W-:Y:S01]  /*1090*/  FADD.FTZ R135, R144, R91 ;  /* 0x0000005b90877221 */ /* 0x000fe20000010000 */
[----:B------:R-:W-:Y:S01]  /*10a0*/  FMUL.FTZ R95, R88, R95 ;  /* 0x0000005f585f7220 */ /* 0x000fe20000410000 */
[----:B------:R-:W-:Y:S01]  /*10b0*/  FFMA.FTZ R146, R140, R91, R5 ;  /* 0x0000005b8c927223 */ /* 0x000fe20000010005 */
[----:B------:R-:W-:Y:S01]  /*10c0*/  FMUL.FTZ R142, R88, R131 ;  /* 0x00000083588e7220 */ /* 0x000fe20000410000 */
[----:B------:R-:W-:Y:S01]  /*10d0*/  SHF.L.U32 R6, R84, 0x10, RZ ;  /* 0x0000001054067819 */ /* 0x000fe200000006ff */
[----:B------:R-:W-:Y:S01]  /*10e0*/  FMUL.FTZ R131, R10, R121 ;  /* 0x000000790a837220 */ /* 0x000fe20000410000 */
[----:B------:R-:W-:Y:S01]  /*10f0*/  SHF.L.U32 R9, R112, 0x10, RZ ;  /* 0x0000001070097819 */ /* 0x000fe200000006ff */
[----:B------:R-:W-:Y:S01]  /*1100*/  FADD.FTZ R10, R135, R120 ;  /* 0x00000078870a7221 */ /* 0x000fe20000010000 */
[----:B------:R-:W-:Y:S01]  /*1110*/  SHF.L.U32 R104, R4, 0x10, RZ ;  /* 0x0000001004687819 */ /* 0x000fe200000006ff */
[----:B------:R-:W-:Y:S01]  /*1120*/  FMUL.FTZ R144, R88, R133 ;  /* 0x0000008558907220 */ /* 0x000fe20000410000 */
[----:B------:R-:W-:Y:S01]  /*1130*/  FFMA.FTZ R5, R95, R120, R146 ;  /* 0x000000785f057223 */ /* 0x000fe20000010092 */
[----:B------:R-:W-:Y:S01]  /*1140*/  SHF.L.U32 R4, R83, 0x10, RZ ;  /* 0x0000001053047819 */ /* 0x000fe200000006ff */
[----:B------:R-:W-:Y:S01]  /*1150*/  FMUL.FTZ R118, R153, R102 ;  /* 0x0000006699767220 */ /* 0x000fe20000410000 */
[----:B------:R-:W-:Y:S01]  /*1160*/  SHF.L.U32 R8, R81, 0x10, RZ ;  /* 0x0000001051087819 */ /* 0x000fe200000006ff */
[----:B------:R-:W-:Y:S01]  /*1170*/  FMUL.FTZ R135, R6, R9 ;  /* 0x0000000906877220 */ /* 0x000fe20000410000 */
[----:B------:R-:W-:Y:S01]  /*1180*/  FADD.FTZ R145, R10, R131 ;  /* 0x000000830a917221 */ /* 0x000fe20000010000 */
[----:B------:R-:W-:Y:S01]  /*1190*/  FFMA.FTZ R6, R144, R131, R5 ;  /* 0x0000008390067223 */ /* 0x000fe20000010005 */
[----:B------:R-:W-:Y:S01]  /*11a0*/  FMUL.FTZ R133, R4, R7 ;  /* 0x0000000704857220 */ /* 0x000fe20000410000 */
[----:B------:R-:W-:Y:S01]  /*11b0*/  FMUL.FTZ R137, R8, R119 ;  /* 0x0000007708897220 */ /* 0x000fe20000410000 */
[----:B------:R-:W-:Y:S01]  /*11c0*/  FADD.FTZ R4, R145, R118 ;  /* 0x0000007691047221 */ /* 0x000fe20000010000 */
[C---:B------:R-:W-:Y:S01]  /*11d0*/  FMUL.FTZ R146, R88.reuse, R143 ;  /* 0x0000008f58927220 */ /* 0x040fe20000410000 */
[----:B------:R-:W-:Y:S01]  /*11e0*/  FFMA.FTZ R5, R93, R118, R6 ;  /* 0x000000765d057223 */ /* 0x000fe20000010006 */
[----:B------:R-:W-:Y:S01]  /*11f0*/  FMUL.FTZ R148, R88, R139 ;  /* 0x0000008b58947220 */ /* 0x000fe20000410000 */
[----:B------:R-:W-:Y:S01]  /*1200*/  FMUL.FTZ R112, R147, R104 ;  /* 0x0000006893707220 */ /* 0x000fe20000410000 */
[----:B------:R-:W-:Y:S01]  /*1210*/  FADD.FTZ R139, R4, R137 ;  /* 0x00000089048b7221 */ /* 0x000fe20000010000 */
[----:B------:R-:W-:Y:S01]  /*1220*/  FMUL.FTZ R129, R88, R129 ;  /* 0x0000008158817220 */ /* 0x000fe20000410000 */
[----:B------:R-:W-:-:S02]  /*1230*/  FFMA.FTZ R4, R146, R137, R5 ;  /* 0x0000008992047223 */ /* 0x000fc40000010005 */
[----:B------:R-:W-:Y:S02]  /*1240*/  FADD.FTZ R8, R139, R112 ;  /* 0x000000708b087221 */ /* 0x000fe40000010000 */
[----:B------:R-:W-:Y:S02]  /*1250*/  FFMA.FTZ R139, R129, R112, R4 ;  /* 0x00000070818b7223 */ /* 0x000fe40000010004 */
[----:B------:R-:W-:Y:S02]  /*1260*/  FADD.FTZ R8, R8, R135 ;  /* 0x0000008708087221 */ /* 0x000fe40000010000 */
[----:B------:R-:W-:Y:S01]  /*1270*/  FFMA.FTZ R139, R148, R135, R139 ;  /* 0x00000087948b7223 */ /* 0x000fe2000001008b */
[----:B------:R-:W-:Y:S01]  /*1280*/  FMUL.FTZ R150, R88, R141 ;  /* 0x0000008d58967220 */ /* 0x000fe20000410000 */
[----:B------:R-:W-:Y:S02]  /*1290*/  FADD.FTZ R8, R8, R107 ;  /* 0x0000006b08087221 */ /* 0x000fe40000010000 */
[----:B------:R-:W-:Y:S01]  /*12a0*/  FFMA.FTZ R139, R142, R107, R139 ;  /* 0x0000006b8e8b7223 */ /* 0x000fe2000001008b */
[----:B------:R-:W-:Y:S01]  /*12b0*/  FMUL.FTZ R5, R0, R89 ;  /* 0x0000005900057220 */ /* 0x000fe20000410000 */
[----:B------:R-:W-:Y:S01]  /*12c0*/  FADD.FTZ R10, R8, R133 ;  /* 0x00000085080a7221 */ /* 0x000fe20000010000 */
[----:B------:R-:W-:Y:S01]  /*12d0*/  FMUL.FTZ R155, R115, R90 ;  /* 0x0000005a739b7220 */ /* 0x000fe20000410000 */
[----:B------:R-:W-:Y:S01]  /*12e0*/  FFMA.FTZ R157, R150, R133, R139 ;  /* 0x00000085969d7223 */ /* 0x000fe2000001008b */
[----:B------:R-:W-:Y:S01]  /*12f0*/  FMUL.FTZ R6, R111, R92 ;  /* 0x0000005c6f067220 */ /* 0x000fe20000410000 */
        /* <DEDUP_REMOVED lines=17> */
[----:B------:R-:W-:Y:S06]  /*1410*/  BRA `(.L_x_54) ;  /* 0x0000000c00b47947 */ /* 0x000fec0003800000 */
.L_x_53:
[----:B------:R-:W0:Y:S01]  /*1420*/  LDC.64 R4, c[0x0][0x3a8] ;  /* 0x0000ea00ff047b82 */ /* 0x000e220000000a00 */
[C---:B------:R-:W-:Y:S02]  /*1430*/  IADD3 R73, PT, PT, R74.reuse, 0x80, RZ ;  /* 0x000000804a497810 */ /* 0x040fe40007ffe0ff */
[C---:B------:R-:W-:Y:S02]  /*1440*/  IADD3 R72, PT, PT, R74.reuse, 0x100, RZ ;  /* 0x000001004a487810 */ /* 0x040fe40007ffe0ff */
[C---:B------:R-:W-:Y:S02]  /*1450*/  IADD3 R71, PT, PT, R74.reuse, 0x180, RZ ;  /* 0x000001804a477810 */ /* 0x040fe40007ffe0ff */
[C---:B------:R-:W-:Y:S01]  /*1460*/  IADD3 R70, PT, PT, R74.reuse, 0x200, RZ ;  /* 0x000002004a467810 */ /* 0x040fe20007ffe0ff */
[----:B------:R-:W1:Y:S01]  /*1470*/  LDC.64 R28, c[0x0][0x438] ;  /* 0x00010e00ff1c7b82 */ /* 0x000e620000000a00 */
        /* <DEDUP_REMOVED lines=8> */
[----:B------:R-:W0:Y:S01]  /*1500*/  LDC.64 R4, c[0x0][0x428] ;  /* 0x00010a00ff047b82 */ /* 0x000e220000000a00 */
[----:B------:R-:W4:Y:S04]  /*1510*/  LDG.E.64 R94, desc[UR8][R94.64] ;  /* 0x000000085e5e7981 */ /* 0x000f28000c1e1b00 */
[----:B------:R-:W4:Y:S01]  /*1520*/  LDG.E.64 R98, desc[UR8][R98.64] ;  /* 0x0000000862627981 */ /* 0x000f22000c1e1b00 */
[----:B0-----:R-:W-:-:S04]  /*1530*/  IMAD.WIDE.U32 R10, R74, 0x8, R4 ;  /* 0x000000084a0a7825 */ /* 0x001fc800078e0004 */
[--C-:B------:R-:W-:Y:S02]  /*1540*/  IMAD.WIDE.U32 R92, R73, 0x8, R4.reuse ;  /* 0x00000008495c7825 */ /* 0x100fe400078e0004 */
[----:B------:R-:W4:Y:S02]  /*1550*/  LDG.E.64 R10, desc[UR8][R10.64] ;  /* 0x000000080a0a7981 */ /* 0x000f24000c1e1b00 */
[--C-:B------:R-:W-:Y:S02]  /*1560*/  IMAD.WIDE.U32 R6, R71, 0x8, R4.reuse ;  /* 0x0000000847067825 */ /* 0x100fe400078e0004 */
[----:B------:R-:W4:Y:S02]  /*1570*/  LDG.E.64 R92, desc[UR8][R92.64] ;  /* 0x000000085c5c7981 */ /* 0x000f24000c1e1b00 */
[--C-:B------:R-:W-:Y:S02]  /*1580*/  IMAD.WIDE.U32 R8, R72, 0x8, R4.reuse ;  /* 0x0000000848087825 */ /* 0x100fe400078e0004 */
[----:B------:R-:W4:Y:S02]  /*1590*/  LDG.E.64 R6, desc[UR8][R6.64] ;  /* 0x0000000806067981 */ /* 0x000f24000c1e1b00 */
[----:B------:R-:W-:-:S02]  /*15a0*/  IMAD.WIDE.U32 R4, R70, 0x8, R4 ;  /* 0x0000000846047825 */ /* 0x000fc400078e0004 */
[----:B------:R-:W4:Y:S04]  /*15b0*/  LDG.E.64 R8, desc[UR8][R8.64] ;  /* 0x0000000808087981 */ /* 0x000f28000c1e1b00 */
[----:B------:R-:W4:Y:S01]  /*15c0*/  LDG.E.64 R4, desc[UR8][R4.64] ;  /* 0x0000000804047981 */ /* 0x000f22000c1e1b00 */
[----:B-1----:R-:W-:-:S04]  /*15d0*/  IMAD.WIDE.U32 R20, R74, 0x8, R28 ;  /* 0x000000084a147825 */ /* 0x002fc800078e001c */
[--C-:B------:R-:W-:Y:S02]  /*15e0*/  IMAD.WIDE.U32 R22, R73, 0x8, R28.reuse ;  /* 0x0000000849167825 */ /* 0x100fe400078e001c */
[----:B------:R-:W5:Y:S02]  /*15f0*/  LDG.E.64 R20, desc[UR8][R20.64] ;  /* 0x0000000814147981 */ /* 0x000f64000c1e1b00 */
[--C-:B------:R-:W-:Y:S02]  /*1600*/  IMAD.WIDE.U32 R24, R72, 0x8, R28.reuse ;  /* 0x0000000848187825 */ /* 0x100fe400078e001c */
[----:B------:R-:W5:Y:S02]  /*1610*/  LDG.E.64 R22, desc[UR8][R22.64] ;  /* 0x0000000816167981 */ /* 0x000f64000c1e1b00 */
[--C-:B------:R-:W-:Y:S02]  /*1620*/  IMAD.WIDE.U32 R26, R71, 0x8, R28.reuse ;  /* 0x00000008471a7825 */ /* 0x100fe400078e001c */
[----:B------:R-:W5:Y:S02]  /*1630*/  LDG.E.64 R24, desc[UR8][R24.64] ;  /* 0x0000000818187981 */ /* 0x000f64000c1e1b00 */
[----:B------:R-:W-:-:S02]  /*1640*/  IMAD.WIDE.U32 R28, R70, 0x8, R28 ;  /* 0x00000008461c7825 */ /* 0x000fc400078e001c */
[----:B------:R-:W5:Y:S04]  /*1650*/  LDG.E.64 R26, desc[UR8][R26.64] ;  /* 0x000000081a1a7981 */ /* 0x000f68000c1e1b00 */
[----:B------:R-:W5:Y:S01]  /*1660*/  LDG.E.64 R28, desc[UR8][R28.64] ;  /* 0x000000081c1c7981 */ /* 0x000f62000c1e1b00 */
[----:B------:R-:W-:Y:S02]  /*1670*/  SHF.L.U32 R149, R75, 0x10, RZ ;  /* 0x000000104b957819 */ /* 0x000fe400000006ff */
[----:B------:R-:W-:Y:S02]  /*1680*/  SHF.L.U32 R121, R15, 0x10, RZ ;  /* 0x000000100f797819 */ /* 0x000fe400000006ff */
[----:B------:R-:W-:Y:S02]  /*1690*/  SHF.L.U32 R145, R78, 0x10, RZ ;  /* 0x000000104e917819 */ /* 0x000fe400000006ff */
[----:B------:R-:W-:-:S02]  /*16a0*/  SHF.L.U32 R119, R14, 0x10, RZ ;  /* 0x000000100e777819 */ /* 0x000fc400000006ff */
[----:B------:R-:W-:Y:S02]  /*16b0*/  SHF.L.U32 R140, R79, 0x10, RZ ;  /* 0x000000104f8c7819 */ /* 0x000fe400000006ff */
[----:B------:R-:W-:Y:S02]  /*16c0*/  SHF.L.U32 R151, R12, 0x10, RZ ;  /* 0x000000100c977819 */ /* 0x000fe400000006ff */
[----:B------:R-:W-:Y:S02]  /*16d0*/  SHF.L.U32 R153, R13, 0x10, RZ ;  /* 0x000000100d997819 */ /* 0x000fe400000006ff */
[----:B------:R-:W-:Y:S02]  /*16e0*/  SHF.L.U32 R147, R2, 0x10, RZ ;  /* 0x0000001002937819 */ /* 0x000fe400000006ff */
[--C-:B--2---:R-:W-:Y:S02]  /*16f0*/  SHF.R.U64 R0, R96, 0x10, R97.reuse ;  /* 0x0000001060007819 */ /* 0x104fe40000001261 */
[----:B------:R-:W-:-:S02]  /*1700*/  SHF.R.U32.HI R89, RZ, 0x10, R97 ;  /* 0x00000010ff597819 */ /* 0x000fc40000011661 */
[----:B------:R-:W-:Y:S02]  /*1710*/  SHF.L.U32 R102, R97, 0x10, RZ ;  /* 0x0000001061667819 */ /* 0x000fe400000006ff */
[----:B---3--:R-:W-:Y:S02]  /*1720*/  SHF.R.U64 R97, R100, 0x10, R101 ;  /* 0x0000001064617819 */ /* 0x008fe40000001265 */
[--C-:B----4-:R-:W-:Y:S02]  /*1730*/  SHF.R.U32.HI R108, RZ, 0x10, R91.reuse ;  /* 0x00000010ff6c7819 */ /* 0x110fe4000001165b */
[----:B------:R-:W-:Y:S02]  /*1740*/  SHF.R.U64 R103, R90, 0x10, R91 ;  /* 0x000000105a677819 */ /* 0x000fe4000000125b */
[----:B------:R-:W-:Y:S02]  /*1750*/  SHF.L.U32 R112, R91, 0x10, RZ ;  /* 0x000000105b707819 */ /* 0x000fe400000006ff */
[----:B------:R-:W-:-:S02]  /*1760*/  SHF.L.U32 R0, R0, 0x10, RZ ;  /* 0x0000001000007819 */ /* 0x000fc400000006ff */
[----:B------:R-:W-:Y:S02]  /*1770*/  SHF.L.U32 R106, R101, 0x10, RZ ;  /* 0x00000010656a7819 */ /* 0x000fe400000006ff */
[C-C-:B------:R-:W-:Y:S02]  /*1780*/  SHF.R.U64 R91, R94.reuse, 0x10, R95.reuse ;  /* 0x000000105e5b7819 */ /* 0x140fe4000000125f */
[----:B------:R-:W-:Y:S02]  /*1790*/  SHF.L.U32 R114, R94, 0x10, RZ ;  /* 0x000000105e727819 */ /* 0x000fe400000006ff */
[----:B------:R-:W-:Y:S02]  /*17a0*/  SHF.R.U32.HI R109, RZ, 0x10, R95 ;  /* 0x00000010ff6d7819 */ /* 0x000fe4000001165f */
[----:B------:R-:W-:Y:S02]  /*17b0*/  SHF.L.U32 R94, R97, 0x10, RZ ;  /* 0x00000010615e7819 */ /* 0x000fe400000006ff */
[----:B------:R-:W-:-:S02]  /*17c0*/  SHF.L.U32 R96, R96, 0x10, RZ ;  /* 0x0000001060607819 */ /* 0x000fc400000006ff */
[----:B------:R-:W-:Y:S02]  /*17d0*/  SHF.R.U32.HI R117, RZ, 0x10, R99 ;  /* 0x00000010ff757819 */ /* 0x000fe40000011663 */
[----:B------:R-:W-:Y:S01]  /*17e0*/  SHF.L.U32 R108, R108, 0x10, RZ ;  /* 0x000000106c6c7819 */ /* 0x000fe200000006ff */
[C---:B------:R-:W-:Y:S01]  /*17f0*/  FADD.FTZ R115, -R141.reuse, R102 ;  /* 0x000000668d737221 */ /* 0x040fe20000010100 */
[----:B------:R-:W-:Y:S01]  /*1800*/  SHF.L.U32 R110, R90, 0x10, RZ ;  /* 0x000000105a6e7819 */ /* 0x000fe200000006ff */
[----:B------:R-:W-:Y:S01]  /*1810*/  FADD.FTZ R137, -R141, R0 ;  /* 0x000000008d897221 */ /* 0x000fe20000010100 */
[----:B------:R-:W-:Y:S01]  /*1820*/  SHF.L.U32 R90, R89, 0x10, RZ ;  /* 0x00000010595a7819 */ /* 0x000fe200000006ff */
[----:B------:R-:W-:Y:S01]  /*1830*/  FADD.FTZ R105, -R141, R106 ;  /* 0x0000006a8d697221 */ /* 0x000fe20000010100 */
[----:B------:R-:W-:Y:S02]  /*1840*/  SHF.L.U32 R104, R100, 0x10, RZ ;  /* 0x0000001064687819 */ /* 0x000fe400000006ff */
[----:B------:R-:W-:Y:S01]  /*1850*/  SHF.L.U32 R102, R109, 0x10, RZ ;  /* 0x000000106d667819 */ /* 0x000fe200000006ff */
[----:B------:R-:W-:Y:S01]  /*1860*/  FADD.FTZ R109, -R141, R94 ;  /* 0x0000005e8d6d7221 */ /* 0x000fe20000010100 */
[----:B------:R-:W-:-:S02]  /*1870*/  SHF.L.U32 R0, R18, 0x10, RZ ;  /* 0x0000001012007819 */ /* 0x000fc400000006ff */
[C---:B------:R-:W-:Y:S02]  /*1880*/  SHF.R.U64 R127, R10.reuse, 0x10, R11 ;  /* 0x000000100a7f7819 */ /* 0x040fe4000000120b */
[----:B------:R-:W-:Y:S01]  /*1890*/  SHF.L.U32 R89, R10, 0x10, RZ ;  /* 0x000000100a597819 */ /* 0x000fe200000006ff */
[----:B------:R-:W-:Y:S01]  /*18a0*/  FADD.FTZ R107, -R141, R96 ;  /* 0x000000608d6b7221 */ /* 0x000fe20000010100 */
[----:B------:R-:W-:Y:S01]  /*18b0*/  SHF.L.U32 R106, R117, 0x10, RZ ;  /* 0x00000010756a7819 */ /* 0x000fe200000006ff */
[----:B------:R-:W-:Y:S01]  /*18c0*/  FADD.FTZ R135, -R141, R108 ;  /* 0x0000006c8d877221 */ /* 0x000fe20000010100 */
[C---:B------:R-:W-:Y:S02]  /*18d0*/  SHF.R.U64 R113, R98.reuse, 0x10, R99 ;  /* 0x0000001062717819 */ /* 0x040fe40000001263 */
[----:B------:R-:W-:Y:S02]  /*18e0*/  SHF.L.U32 R118, R98, 0x10, RZ ;  /* 0x0000001062767819 */ /* 0x000fe400000006ff */
[----:B------:R-:W-:-:S02]  /*18f0*/  SHF.L.U32 R94, R93, 0x10, RZ ;  /* 0x000000105d5e7819 */ /* 0x000fc400000006ff */
[----:B------:R-:W-:Y:S02]  /*1900*/  SHF.L.U32 R117, R17, 0x10, RZ ;  /* 0x0000001011757819 */ /* 0x000fe400000006ff */
[----:B------:R-:W-:Y:S02]  /*1910*/  SHF.L.U32 R98, R91, 0x10, RZ ;  /* 0x000000105b627819 */ /* 0x000fe400000006ff */
[----:B------:R-:W-:Y:S02]  /*1920*/  SHF.L.U32 R108, R76, 0x10, RZ ;  /* 0x000000104c6c7819 */ /* 0x000fe400000006ff */
[----:B------:R-:W-:Y:S01]  /*1930*/  SHF.L.U32 R127, R127, 0x10, RZ ;  /* 0x000000107f7f7819 */ /* 0x000fe200000006ff */
[----:B------:R-:W-:Y:S01]  /*1940*/  FADD.FTZ R111, -R141, R104 ;  /* 0x000000688d6f7221 */ /* 0x000fe20000010100 */
[----:B------:R-:W-:Y:S01]  /*1950*/  SHF.L.U32 R116, R95, 0x10, RZ ;  /* 0x000000105f747819 */ /* 0x000fe200000006ff */
[----:B------:R-:W-:Y:S01]  /*1960*/  FMUL.FTZ R125, R0, R89 ;  /* 0x00000059007d7220 */ /* 0x000fe20000410000 */
[----:B------:R-:W-:Y:S01]  /*1970*/  SHF.R.U32.HI R100, RZ, 0x10, R101 ;  /* 0x00000010ff647819 */ /* 0x000fe20000011665 */
[----:B------:R-:W-:Y:S01]  /*1980*/  FADD.FTZ R101, -R141, R110 ;  /* 0x0000006e8d657221 */ /* 0x000fe20000010100 */
[----:B------:R-:W-:Y:S01]  /*1990*/  SHF.L.U32 R120, R99, 0x10, RZ ;  /* 0x0000001063787819 */ /* 0x000fe200000006ff */
[----:B------:R-:W-:Y:S01]  /*19a0*/  FADD.FTZ R99, -R141, R112 ;  /* 0x000000708d637221 */ /* 0x000fe20000010100 */
[----:B------:R-:W-:Y:S01]  /*19b0*/  SHF.L.U32 R104, R113, 0x10, RZ ;  /* 0x0000001071687819 */ /* 0x000fe200000006ff */
[C---:B------:R-:W-:Y:S01]  /*19c0*/  FADD.FTZ R143, -R141.reuse, R102 ;  /* 0x000000668d8f7221 */ /* 0x040fe20000010100 */
[----:B-----5:R-:W-:Y:S01]  /*19d0*/  FMUL.FTZ R0, R88, R107 ;  /* 0x0000006b58007220 */ /* 0x020fe20000410000 */
[----:B------:R-:W-:Y:S01]  /*19e0*/  FADD.FTZ R113, -R141, R90 ;  /* 0x0000005a8d717221 */ /* 0x000fe20000010100 */
[--C-:B------:R-:W-:Y:S01]  /*19f0*/  SHF.R.U64 R110, R6, 0x10, R7.reuse ;  /* 0x00000010066e7819 */ /* 0x100fe20000001207 */
[----:B------:R-:W-:Y:S01]  /*1a00*/  FMUL.FTZ R128, R117, R94 ;  /* 0x0000005e75807220 */ /* 0x000fe20000410000 */
[----:B------:R-:W-:Y:S01]  /*1a10*/  SHF.R.U32.HI R112, RZ, 0x10, R7 ;  /* 0x00000010ff707819 */ /* 0x000fe20000011607 */
[----:B------:R-:W-:Y:S01]  /*1a20*/  FADD.FTZ R133, -R141, R98 ;  /* 0x000000628d857221 */ /* 0x000fe20000010100 */
[----:B------:R-:W-:Y:S01]  /*1a30*/  SHF.L.U32 R102, R7, 0x10, RZ ;  /* 0x0000001007667819 */ /* 0x000fe200000006ff */
[----:B------:R-:W-:Y:S01]  /*1a40*/  FMUL.FTZ R117, R108, R127 ;  /* 0x0000007f6c757220 */ /* 0x000fe20000410000 */
[----:B------:R-:W-:Y:S01]  /*1a50*/  SHF.R.U32.HI R138, RZ, 0x10, R11 ;  /* 0x00000010ff8a7819 */ /* 0x000fe2000001160b */
[----:B------:R-:W-:Y:S01]  /*1a60*/  FADD.FTZ R91, -R141, R116 ;  /* 0x000000748d5b7221 */ /* 0x000fe20000010100 */
[----:B------:R-:W-:Y:S01]  /*1a70*/  SHF.L.U32 R90, R11, 0x10, RZ ;  /* 0x000000100b5a7819 */ /* 0x000fe200000006ff */
[----:B------:R-:W-:Y:S01]  /*1a80*/  FADD.FTZ R108, RZ, R125 ;  /* 0x0000007dff6c7221 */ /* 0x000fe20000010000 */
[----:B------:R-:W-:Y:S01]  /*1a90*/  SHF.L.U32 R7, R19, 0x10, RZ ;  /* 0x0000001013077819 */ /* 0x000fe200000006ff */
[----:B------:R-:W-:Y:S01]  /*1aa0*/  FMUL.FTZ R116, R88, R137 ;  /* 0x0000008958747220 */ /* 0x000fe20000410000 */
[----:B------:R-:W-:Y:S01]  /*1ab0*/  SHF.R.U64 R134, R92, 0x10, R93 ;  /* 0x000000105c867819 */ /* 0x000fe2000000125d */
[----:B------:R-:W-:Y:S01]  /*1ac0*/  FFMA.FTZ R107, R0, R125, RZ ;  /* 0x0000007d006b7223 */ /* 0x000fe200000100ff */
[----:B------:R-:W-:-:S02]  /*1ad0*/  SHF.R.U64 R126, R8, 0x10, R9 ;  /* 0x00000010087e7819 */ /* 0x000fc40000001209 */
[----:B------:R-:W-:Y:S02]  /*1ae0*/  SHF.R.U32.HI R123, RZ, 0x10, R9 ;  /* 0x00000010ff7b7819 */ /* 0x000fe40000011609 */
[----:B------:R-:W-:Y:S01]  /*1af0*/  SHF.L.U32 R98, R9, 0x10, RZ ;  /* 0x0000001009627819 */ /* 0x000fe200000006ff */
[----:B------:R-:W-:Y:S01]  /*1b00*/  FADD.FTZ R95, -R141, R114 ;  /* 0x000000728d5f7221 */ /* 0x000fe20000010100 */
[----:B------:R-:W-:Y:S02]  /*1b10*/  SHF.L.U32 R92, R92, 0x10, RZ ;  /* 0x000000105c5c7819 */ /* 0x000fe400000006ff */
[----:B------:R-:W-:Y:S01]  /*1b20*/  SHF.L.U32 R9, R16, 0x10, RZ ;  /* 0x0000001010097819 */ /* 0x000fe200000006ff */
[----:B------:R-:W-:Y:S01]  /*1b30*/  FMUL.FTZ R136, R7, R90 ;  /* 0x0000005a07887220 */ /* 0x000fe20000410000 */
[----:B------:R-:W-:Y:S01]  /*1b40*/  SHF.R.U64 R114, R4, 0x10, R5 ;  /* 0x0000001004727819 */ /* 0x000fe20000001205 */
[----:B------:R-:W-:Y:S01]  /*1b50*/  FADD.FTZ R137, R108, R117 ;  /* 0x000000756c897221 */ /* 0x000fe20000010000 */
[----:B------:R-:W-:Y:S01]  /*1b60*/  SHF.L.U32 R138, R138, 0x10, RZ ;  /* 0x000000108a8a7819 */ /* 0x000fe200000006ff */
        /* <DEDUP_REMOVED lines=11> */
[----:B------:R-:W-:Y:S01]  /*1c20*/  FADD.FTZ R137, R137, R114 ;  /* 0x0000007289897221 */ /* 0x000fe20000010000 */
[C---:B------:R-:W-:Y:S01]  /*1c30*/  FADD.FTZ R129, -R141.reuse, R118 ;  /* 0x000000768d817221 */ /* 0x040fe20000010100 */
[C---:B------:R-:W-:Y:S01]  /*1c40*/  FADD.FTZ R131, -R141.reuse, R120 ;  /* 0x000000788d837221 */ /* 0x040fe20000010100 */
[C---:B------:R-:W-:Y:S01]  /*1c50*/  FADD.FTZ R103, -R141.reuse, R100 ;  /* 0x000000648d677221 */ /* 0x040fe20000010100 */
[C---:B------:R-:W-:Y:S01]  /*1c60*/  FADD.FTZ R97, -R141.reuse, R96 ;  /* 0x000000608d617221 */ /* 0x040fe20000010100 */
[----:B------:R-:W-:Y:S01]  /*1c70*/  FADD.FTZ R139, -R141, R104 ;  /* 0x000000688d8b7221 */ /* 0x000fe20000010100 */
[----:B------:R-:W-:Y:S01]  /*1c80*/  FMUL.FTZ R111, R88, R111 ;  /* 0x0000006f586f7220 */ /* 0x000fe20000410000 */
[----:B------:R-:W-:Y:S01]  /*1c90*/  FFMA.FTZ R108, R113, R114, R108 ;  /* 0x00000072716c7223 */ /* 0x000fe2000001006c */
[----:B------:R-:W-:Y:S01]  /*1ca0*/  FADD.FTZ R141, -R141, R106 ;  /* 0x0000006a8d8d7221 */ /* 0x000fe20000010100 */
[----:B------:R-:W-:Y:S01]  /*1cb0*/  FMUL.FTZ R122, R121, R98 ;  /* 0x00000062797a7220 */ /* 0x000fe20000410000 */
        /* <DEDUP_REMOVED lines=12> */
[----:B------:R-:W-:Y:S01]  /*1d80*/  FMUL.FTZ R105, R88, R105 ;  /* 0x0000006958697220 */ /* 0x000fe20000410000 */
[----:B------:R-:W-:Y:S01]  /*1d90*/  FFMA.FTZ R106, R109, R110, R108 ;  /* 0x0000006e6d6a7223 */ /* 0x000fe2000001006c */
[----:B------:R-:W-:Y:S01]  /*1da0*/  SHF.L.U32 R96, R8, 0x10, RZ ;  /* 0x0000001008607819 */ /* 0x000fe200000006ff */
[----:B------:R-:W-:Y:S01]  /*1db0*/  FMUL.FTZ R108, R93, R132 ;  /* 0x000000845d6c7220 */ /* 0x000fe20000410000 */
[----:B------:R-:W-:Y:S01]  /*1dc0*/  SHF.R.U32.HI R142, RZ, 0x10, R5 ;  /* 0x00000010ff8e7819 */ /* 0x000fe20000011605 */
[----:B------:R-:W-:Y:S01]  /*1dd0*/  FADD.FTZ R137, R137, R128 ;  /* 0x0000008089897221 */ /* 0x000fe20000010000 */
[----:B------:R-:W-:Y:S01]  /*1de0*/  FMUL.FTZ R103, R88, R103 ;  /* 0x0000006758677220 */ /* 0x000fe20000410000 */
[----:B------:R-:W-:Y:S01]  /*1df0*/  FFMA.FTZ R106, R105, R128, R106 ;  /* 0x00000080696a7223 */ /* 0x000fe2000001006a */
[----:B------:R-:W-:Y:S01]  /*1e00*/  SHF.L.U32 R5, R80, 0x10, RZ ;  /* 0x0000001050057819 */ /* 0x000fe200000006ff */
[----:B------:R-:W-:Y:S01]  /*1e10*/  FMUL.FTZ R124, R119, R96 ;  /* 0x00000060777c7220 */ /* 0x000fe20000410000 */
[----:B------:R-:W-:Y:S01]  /*1e20*/  SHF.L.U32 R126, R126, 0x10, RZ ;  /* 0x000000107e7e7819 */ /* 0x000fe200000006ff */
[----:B------:R-:W-:Y:S01]  /*1e30*/  FADD.FTZ R137, R137, R108 ;  /* 0x0000006c89897221 */ /* 0x000fe20000010000 */
[----:B------:R-:W-:Y:S01]  /*1e40*/  SHF.L.U32 R7, R142, 0x10, RZ ;  /* 0x000000108e077819 */ /* 0x000fe200000006ff */
[C---:B------:R-:W-:Y:S01]  /*1e50*/  FMUL.FTZ R101, R88.reuse, R101 ;  /* 0x0000006558657220 */ /* 0x040fe20000410000 */
[----:B------:R-:W-:Y:S01]  /*1e60*/  FFMA.FTZ R142, R103, R108, R106 ;  /* 0x0000006c678e7223 */ /* 0x000fe2000001006a */
[----:B------:R-:W-:Y:S01]  /*1e70*/  FMUL.FTZ R106, R5, R126 ;  /* 0x0000007e056a7220 */ /* 0x000fe20000410000 */
[----:B------:R-:W-:Y:S01]  /*1e80*/  FADD.FTZ R137, R137, R124 ;  /* 0x0000007c89897221 */ /* 0x000fe20000010000 */
[C---:B------:R-:W-:Y:S01]  /*1e90*/  FMUL.FTZ R97, R88.reuse, R97 ;  /* 0x0000006158617220 */ /* 0x040fe20000410000 */
[----:B------:R-:W-:Y:S01]  /*1ea0*/  FFMA.FTZ R142, R101, R124, R142 ;  /* 0x0000007c658e7223 */ /* 0x000fe2000001008e */
[----:B------:R-:W-:Y:S01]  /*1eb0*/  SHF.L.U32 R123, R123, 0x10, RZ ;  /* 0x000000107b7b7819 */ /* 0x000fe200000006ff */
[----:B------:R-:W-:Y:S01]  /*1ec0*/  FADD.FTZ R137, R137, R106 ;  /* 0x0000006a89897221 */ /* 0x000fe20000010000 */
[----:B------:R-:W-:Y:S01]  /*1ed0*/  FMUL.FTZ R99, R88, R99 ;  /* 0x0000006358637220 */ /* 0x000fe20000410000 */
        /* <DEDUP_REMOVED lines=23> */
[----:B------:R-:W-:Y:S01]  /*2050*/  SHF.L.U32 R119, R112, 0x10, RZ ;  /* 0x0000001070777819 */ /* 0x000fe200000006ff */
[----:B------:R-:W-:Y:S01]  /*2060*/  FADD.FTZ R145, R10, R131 ;  /* 0x000000830a917221 */ /* 0x000fe20000010000 */
[----:B------:R-:W-:Y:S01]  /*2070*/  FFMA.FTZ R6, R144, R131, R5 ;  /* 0x0000008390067223 */ /* 0x000fe20000010005 */
[----:B------:R-:W-:Y:S01]  /*2080*/  FMUL.FTZ R133, R4, R7 ;  /* 0x0000000704857220 */ /* 0x000fe20000410000 */
[----:B------:R-:W-:Y:S01]  /*2090*/  FMUL.FTZ R146, R88, R143 ;  /* 0x0000008f58927220 */ /* 0x000fe20000410000 */
[----:B------:R-:W-:Y:S01]  /*20a0*/  FMUL.FTZ R137, R8, R119 ;  /* 0x0000007708897220 */ /* 0x000fe20000410000 */
[----:B------:R-:W-:Y:S01]  /*20b0*/  FADD.FTZ R4, R145, R118 ;  /* 0x0000007691047221 */ /* 0x000fe20000010000 */
        /* <DEDUP_REMOVED lines=34> */
[----:B------:R-:W-:-:S07]  /*22e0*/  FMUL.FTZ R153, R150, R7 ;  /* 0x0000000796997220 */ /* 0x000fce0000410000 */
.L_x_54:
[----:B------:R-:W-:Y:S01]  /*22f0*/  FADD.FTZ R30, R5, R30 ;  /* 0x0000001e051e7221 */ /* 0x000fe20000010000 */
[----:B------:R-:W-:Y:S01]  /*2300*/  FADD.FTZ R31, R4, R31 ;  /* 0x0000001f041f7221 */ /* 0x000fe20000010000 */
[----:B------:R-:W0:Y:S01]  /*2310*/  SHFL.DOWN PT, R5, R10, 0x10, 0x1f ;  /* 0x0a001f000a057f89 */ /* 0x000e2200000e0000 */
[----:B------:R-:W-:Y:S01]  /*2320*/  LOP3.LUT P1, RZ, R34, 0x1f, RZ, 0xc0, !PT ;  /* 0x0000001f22ff7812 */ /* 0x000fe2000782c0ff */
[----:B------:R-:W-:Y:S02]  /*2330*/  BSSY.RECONVERGENT B0, `(.L_x_55) ;  /* 0x000001e000007945 */ /* 0x000fe40003800200 */
[----:B------:R-:W1:Y:S01]  /*2340*/  SHFL.DOWN PT, R4, R157, 0x10, 0x1f ;  /* 0x0a001f009d047f89 */ /* 0x000e6200000e0000 */
[----:B0-----:R-:W-:Y:S01]  /*2350*/  FADD.FTZ R5, R5, R10 ;  /* 0x0000000a05057221 */ /* 0x001fe20000010000 */
[----:B-1----:R-:W-:-:S04]  /*2360*/  FADD.FTZ R4, R4, R157 ;  /* 0x0000009d04047221 */ /* 0x002fc80000010000 */
[----:B------:R-:W0:Y:S02]  /*2370*/  SHFL.DOWN PT, R159, R5, 0x8, 0x1f ;  /* 0x09001f00059f7f89 */ /* 0x000e2400000e0000 */
[----:B0-----:R-:W-:Y:S02]  /*2380*/  FADD.FTZ R161, R5, R159 ;  /* 0x0000009f05a17221 */ /* 0x001fe40000010000 */
        /* <DEDUP_REMOVED lines=12> */
[----:B------:R-:W0:Y:S02]  /*2450*/  SHFL.DOWN PT, R5, R10, 0x1, 0x1f ;  /* 0x08201f000a057f89 */ /* 0x000e2400000e0000 */
[----:B0-----:R-:W-:Y:S01]  /*2460*/  FADD.FTZ R5, R10, R5 ;  /* 0x000000050a057221 */ /* 0x001fe20000010000 */
[----:B------:R-:W-:Y:S06]  /*2470*/  @P1 BRA `(.L_x_56) ;  /* 0x0000000000241947 */ /* 0x000fec0003800000 */
[----:B------:R-:W0:Y:S01]  /*2480*/  S2R R34, SR_TID.X ;  /* 0x0000000000227919 */ /* 0x000e220000002100 */
[----:B------:R-:W1:Y:S01]  /*2490*/  S2UR UR5, SR_CgaCtaId ;  /* 0x00000000000579c3 */ /* 0x000e620000008800 */
[----:B------:R-:W-:Y:S02]  /*24a0*/  UMOV UR4, 0x400 ;  /* 0x0000040000047882 */ /* 0x000fe40000000000 */
[----:B-1----:R-:W-:-:S04]  /*24b0*/  ULEA UR4, UR5, UR4, 0x18 ;  /* 0x0000000405047291 */ /* 0x002fc8000f8ec0ff */
[----:B------:R-:W-:Y:S02]  /*24c0*/  UIADD3 UR5, UPT, UPT, UR4, 0x2820, URZ ;  /* 0x0000282004057890 */ /* 0x000fe4000fffe0ff */
[----:B------:R-:W-:Y:S01]  /*24d0*/  @!UP1 UIADD3 UR5, UPT, UPT, UR4, 0x2800, URZ ;  /* 0x0000280004059890 */ /* 0x000fe2000fffe0ff */
[----:B0-----:R-:W-:-:S04]  /*24e0*/  SHF.R.U32.HI R10, RZ, 0x2, R34 ;  /* 0x00000002ff0a7819 */ /* 0x001fc80000011622 */
[----:B------:R-:W-:-:S05]  /*24f0*/  LOP3.LUT R10, R10, 0x18, RZ, 0xc0, !PT ;  /* 0x000000180a0a7812 */ /* 0x000fca00078ec0ff */
[----:B------:R0:W-:Y:S02]  /*2500*/  STS.64 [R10+UR5], R4 ;  /* 0x000000040a007988 */ /* 0x0001e40008000a05 */
.L_x_56:
[----:B------:R-:W-:Y:S05]  /*2510*/  BSYNC.RECONVERGENT B0 ;  /* 0x0000000000007941 */ /* 0x000fea0003800200 */
.L_x_55:
[----:B------:R-:W1:Y:S08]  /*2520*/  S2UR UR5, SR_CgaCtaId ;  /* 0x00000000000579c3 */ /* 0x000e700000008800 */
[----:B------:R-:W-:Y:S01]  /*2530*/  BAR.SYNC.DEFER_BLOCKING 0x0 ;  /* 0x0000000000007b1d */ /* 0x000fe20000010000 */
[----:B------:R-:W-:Y:S01]  /*2540*/  FADD.FTZ R35, R6, R35 ;  /* 0x0000002306237221 */ /* 0x000fe20000010000 */
[----:B------:R-:W-:Y:S01]  /*2550*/  FADD.FTZ R36, R7, R36 ;  /* 0x0000002407247221 */ /* 0x000fe20000010000 */
[----:B------:R-:W-:Y:S01]  /*2560*/  FADD.FTZ R33, R8, R33 ;  /* 0x0000002108217221 */ /* 0x000fe20000010000 */
[----:B------:R-:W-:Y:S01]  /*2570*/  FADD.FTZ R37, R11, R37 ;  /* 0x000000250b257221 */ /* 0x000fe20000010000 */
[----:B------:R-:W-:Y:S01]  /*2580*/  FADD.FTZ R38, R9, R38 ;  /* 0x0000002609267221 */ /* 0x000fe20000010000 */
[----:B------:R-:W-:Y:S01]  /*2590*/  UMOV UR4, 0x400 ;  /* 0x0000040000047882 */ /* 0x000fe20000000000 */
[----:B------:R-:W-:Y:S01]  /*25a0*/  FADD.FTZ R55, R89, R55 ;  /* 0x0000003759377221 */ /* 0x000fe20000010000 */
        /* <DEDUP_REMOVED lines=15> */
[----:B-1----:R-:W-:Y:S01]  /*26a0*/  ULEA UR4, UR5, UR4, 0x18 ;  /* 0x0000000405047291 */ /* 0x002fe2000f8ec0ff */
[----:B------:R-:W-:Y:S01]  /*26b0*/  FADD.FTZ R53, R90, R53 ;  /* 0x000000355a357221 */ /* 0x000fe20000010000 */
[----:B------:R-:W-:Y:S01]  /*26c0*/  FADD.FTZ R54, R127, R54 ;  /* 0x000000367f367221 */ /* 0x000fe20000010000 */
[----:B------:R-:W-:Y:S01]  /*26d0*/  FADD.FTZ R56, R153, R56 ;  /* 0x0000003899387221 */ /* 0x000fe20000010000 */
[----:B------:R-:W-:Y:S01]  /*26e0*/  UIADD3 UR5, UPT, UPT, UR4, 0x2820, URZ ;  /* 0x0000282004057890 */ /* 0x000fe2000fffe0ff */
[----:B------:R-:W-:Y:S01]  /*26f0*/  FADD.FTZ R57, R164, R57 ;  /* 0x00000039a4397221 */ /* 0x000fe20000010000 */
[----:B------:R-:W-:Y:S01]  /*2700*/  @!UP1 UIADD3 UR5, UPT, UPT, UR4, 0x2800, URZ ;  /* 0x0000280004059890 */ /* 0x000fe2000fffe0ff */
[----:B------:R-:W-:Y:S01]  /*2710*/  FADD.FTZ R58, R151, R58 ;  /* 0x0000003a973a7221 */ /* 0x000fe20000010000 */
[----:B------:R-:W-:Y:S01]  /*2720*/  UIADD3 UR6, UPT, UPT, UR4, 0x2830, URZ ;  /* 0x0000283004067890 */ /* 0x000fe2000fffe0ff */
[----:B------:R-:W-:Y:S01]  /*2730*/  FADD.FTZ R59, R162, R59 ;  /* 0x0000003ba23b7221 */ /* 0x000fe20000010000 */
[----:B------:R-:W-:Y:S01]  /*2740*/  @!UP1 UIADD3 UR6, UPT, UPT, UR4, 0x2810, URZ ;  /* 0x0000281004069890 */ /* 0x000fe2000fffe0ff */
[----:B------:R-:W-:Y:S01]  /*2750*/  FADD.FTZ R60, R149, R60 ;  /* 0x0000003c953c7221 */ /* 0x000fe20000010000 */
[----:B------:R-:W-:Y:S01]  /*2760*/  FADD.FTZ R61, R160, R61 ;  /* 0x0000003da03d7221 */ /* 0x000fe20000010000 */
[----:B------:R-:W-:Y:S01]  /*2770*/  FADD.FTZ R62, R147, R62 ;  /* 0x0000003e933e7221 */ /* 0x000fe20000010000 */
[----:B------:R-:W-:Y:S01]  /*2780*/  FADD.FTZ R63, R158, R63 ;  /* 0x0000003f9e3f7221 */ /* 0x000fe20000010000 */
[----:B0-----:R-:W0:Y:S01]  /*2790*/  LDS.128 R4, [UR5] ;  /* 0x00000005ff047984 */ /* 0x001e220008000c00 */
[----:B------:R-:W-:Y:S01]  /*27a0*/  FADD.FTZ R64, R145, R64 ;  /* 0x0000004091407221 */ /* 0x000fe20000010000 */
[----:B------:R-:W-:Y:S01]  /*27b0*/  FADD.FTZ R65, R156, R65 ;  /* 0x000000419c417221 */ /* 0x000fe20000010000 */
[----:B------:R-:W-:Y:S01]  /*27c0*/  FADD.FTZ R66, R143, R66 ;  /* 0x000000428f427221 */ /* 0x000fe20000010000 */
[----:B------:R-:W1:Y:S01]  /*27d0*/  LDS.128 R8, [UR6] ;  /* 0x00000006ff087984 */ /* 0x000e620008000c00 */
[----:B------:R-:W-:Y:S01]  /*27e0*/  FADD.FTZ R67, R154, R67 ;  /* 0x000000439a437221 */ /* 0x000fe20000010000 */
[----:B------:R-:W-:Y:S01]  /*27f0*/  FADD.FTZ R68, R141, R68 ;  /* 0x000000448d447221 */ /* 0x000fe20000010000 */
[----:B------:R-:W-:Y:S01]  /*2800*/  FADD.FTZ R69, R152, R69 ;  /* 0x0000004598457221 */ /* 0x000fe20000010000 */
[----:B------:R-:W-:Y:S01]  /*2810*/  FADD.FTZ R86, R139, R86 ;  /* 0x000000568b567221 */ /* 0x000fe20000010000 */
        /* <DEDUP_REMOVED lines=10> */
[----:B------:R-:W-:Y:S01]  /*28c0*/  FSEL R4, R10, RZ, !P2 ;  /* 0x000000ff0a047208 */ /* 0x000fe20005000000 */
[----:B------:R-:W-:Y:S06]  /*28d0*/  BRA.U UP0, `(.L_x_57) ;  /* 0x0000001100f87547 */ /* 0x000fec000b800000 */
[----:B------:R-:W-:-:S04]  /*28e0*/  UISETP.NE.U32.AND UP0, UPT, UR16, URZ, UPT ;  /* 0x000000ff1000728c */ /* 0x000fc8000bf05070 */
[----:B------:R-:W-:-:S09]  /*28f0*/  UISETP.NE.AND.EX UP0, UPT, UR17, URZ, UPT, UP0 ;  /* 0x000000ff1100728c */ /* 0x000fd2000bf05300 */
[----:B------:R-:W-:Y:S05]  /*2900*/  BRA.U UP0, `(.L_x_58) ;  /* 0x0000000900107547 */ /* 0x000fea000b800000 */
[C-C-:B------:R-:W-:Y:S01]  /*2910*/  FFMA.FTZ R109, R5.reuse, R109, R4.reuse ;  /* 0x0000006d056d7223 */ /* 0x140fe20000010004 */
[C-C-:B------:R-:W-:Y:S01]  /*2920*/  FFMA.FTZ R140, R5.reuse, R140, R4.reuse ;  /* 0x0000008c058c7223 */ /* 0x140fe20000010004 */
[C-C-:B------:R-:W-:Y:S01]  /*2930*/  FFMA.FTZ R115, R5.reuse, R115, R4.reuse ;  /* 0x0000007305737223 */ /* 0x140fe20000010004 */
[----:B------:R-:W-:Y:S01]  /*2940*/  FFMA.FTZ R105, R5, R105, R4 ;  /* 0x0000006905697223 */ /* 0x000fe20000010004 */
[----:B------:R-:W-:Y:S01]  /*2950*/  FADD.FTZ R109, -R109, R110 ;  /* 0x0000006e6d6d7221 */ /* 0x000fe20000010100 */
[C-C-:B------:R-:W-:Y:S01]  /*2960*/  FFMA.FTZ R101, R5.reuse, R101, R4.reuse ;  /* 0x0000006505657223 */ /* 0x140fe20000010004 */
[----:B------:R-:W-:Y:S01]  /*2970*/  FADD.FTZ R91, -R140, R91 ;  /* 0x0000005b8c5b7221 */ /* 0x000fe20000010100 */
[----:B------:R-:W-:Y:S01]  /*2980*/  FFMA.FTZ R95, R5, R95, R4 ;  /* 0x0000005f055f7223 */ /* 0x000fe20000010004 */
[----:B------:R-:W-:Y:S01]  /*2990*/  FMUL.FTZ R90, R88, R109 ;  /* 0x0000006d585a7220 */ /* 0x000fe20000410000 */
[----:B------:R-:W-:Y:S01]  /*29a0*/  FADD.FTZ R115, -R115, R136 ;  /* 0x0000008873737221 */ /* 0x000fe20000010100 */
[----:B------:R-:W-:Y:S01]  /*29b0*/  FADD.FTZ R105, -R105, R128 ;  /* 0x0000008069697221 */ /* 0x000fe20000010100 */
[C-C-:B------:R-:W-:Y:S01]  /*29c0*/  FFMA.FTZ R113, R5.reuse, R113, R4.reuse ;  /* 0x0000007105717223 */ /* 0x140fe20000010004 */
[----:B------:R-:W-:Y:S01]  /*29d0*/  FFMA.FTZ R103, R5, R103, R4 ;  /* 0x0000006705677223 */ /* 0x000fe20000010004 */
[----:B------:R-:W-:Y:S01]  /*29e0*/  FADD.FTZ R101, -R101, R124 ;  /* 0x0000007c65657221 */ /* 0x000fe20000010100 */
[C-C-:B------:R-:W-:Y:S01]  /*29f0*/  FFMA.FTZ R93, R5.reuse, R93, R4.reuse ;  /* 0x0000005d055d7223 */ /* 0x140fe20000010004 */
[----:B------:R-:W-:Y:S01]  /*2a00*/  FMUL.FTZ R9, R90, R87 ;  /* 0x000000575a097220 */ /* 0x000fe20000410000 */
[C-C-:B------:R-:W-:Y:S01]  /*2a10*/  FFMA.FTZ R97, R5.reuse, R97, R4.reuse ;  /* 0x0000006105617223 */ /* 0x140fe20000010004 */
[----:B------:R-:W-:Y:S01]  /*2a20*/  FFMA.FTZ R99, R5, R99, R4 ;  /* 0x0000006305637223 */ /* 0x000fe20000010004 */
[C---:B------:R-:W-:Y:S01]  /*2a30*/  FMUL.FTZ R96, R88.reuse, R91 ;  /* 0x0000005b58607220 */ /* 0x040fe20000410000 */
[----:B------:R-:W-:Y:S01]  /*2a40*/  FADD.FTZ R95, -R95, R120 ;  /* 0x000000785f5f7221 */ /* 0x000fe20000010100 */
[C-C-:B------:R-:W-:Y:S01]  /*2a50*/  FFMA.FTZ R116, R5.reuse, R116, R4.reuse ;  /* 0x0000007405747223 */ /* 0x140fe20000010004 */
[C---:B------:R-:W-:Y:S01]  /*2a60*/  FMUL.FTZ R8, R88.reuse, R115 ;  /* 0x0000007358087220 */ /* 0x040fe20000410000 */
[C---:B------:R-:W-:Y:S01]  /*2a70*/  FMUL.FTZ R90, R88.reuse, R105 ;  /* 0x00000069585a7220 */ /* 0x040fe20000410000 */
[C-C-:B------:R-:W-:Y:S01]  /*2a80*/  FFMA.FTZ R144, R5.reuse, R144, R4.reuse ;  /* 0x0000009005907223 */ /* 0x140fe20000010004 */
[C-C-:B------:R-:W-:Y:S01]  /*2a90*/  FFMA.FTZ R146, R5.reuse, R146, R4.reuse ;  /* 0x0000009205927223 */ /* 0x140fe20000010004 */
[----:B------:R-:W-:Y:S01]  /*2aa0*/  FFMA.FTZ R148, R5, R148, R4 ;  /* 0x0000009405947223 */ /* 0x000fe20000010004 */
[----:B------:R-:W-:Y:S01]  /*2ab0*/  FADD.FTZ R113, -R113, R114 ;  /* 0x0000007271717221 */ /* 0x000fe20000010100 */
[----:B------:R-:W-:Y:S01]  /*2ac0*/  FADD.FTZ R103, -R103, R108 ;  /* 0x0000006c67677221 */ /* 0x000fe20000010100 */
[----:B------:R-:W-:Y:S01]  /*2ad0*/  FMUL.FTZ R92, R88, R101 ;  /* 0x00000065585c7220 */ /* 0x000fe20000410000 */
[----:B------:R-:W-:Y:S01]  /*2ae0*/  FADD.FTZ R93, -R93, R118 ;  /* 0x000000765d5d7221 */ /* 0x000fe20000010100 */
[C-C-:B------:R-:W-:Y:S01]  /*2af0*/  FFMA.FTZ R0, R5.reuse, R0, R4.reuse ;  /* 0x0000000005007223 */ /* 0x140fe20000010004 */
[----:B------:R-:W-:Y:S01]  /*2b00*/  FFMA.FTZ R111, R5, R111, R4 ;  /* 0x0000006f056f7223 */ /* 0x000fe20000010004 */
[----:B------:R-:W-:Y:S01]  /*2b10*/  FADD.FTZ R97, -R97, R106 ;  /* 0x0000006a61617221 */ /* 0x000fe20000010100 */
[----:B------:R-:W-:Y:S01]  /*2b20*/  FADD.FTZ R99, -R99, R122 ;  /* 0x0000007a63637221 */ /* 0x000fe20000010100 */
[----:B------:R-:W-:Y:S01]  /*2b30*/  FMUL.FTZ R96, R96, R87 ;  /* 0x0000005760607220 */ /* 0x000fe20000410000 */
[----:B------:R-:W-:Y:S01]  /*2b40*/  FMUL.FTZ R98, R88, R95 ;  /* 0x0000005f58627220 */ /* 0x000fe20000410000 */
[C-C-:B------:R-:W-:Y:S01]  /*2b50*/  FFMA.FTZ R142, R5.reuse, R142, R4.reuse ;  /* 0x0000008e058e7223 */ /* 0x140fe20000010004 */
[C-C-:B------:R-:W-:Y:S01]  /*2b60*/  FFMA.FTZ R150, R5.reuse, R150, R4.reuse ;  /* 0x0000009605967223 */ /* 0x140fe20000010004 */
[----:B------:R-:W-:Y:S01]  /*2b70*/  FADD.FTZ R117, -R116, R117 ;  /* 0x0000007574757221 */ /* 0x000fe20000010100 */
[-C--:B------:R-:W-:Y:S01]  /*2b80*/  FMUL.FTZ R7, R8, R87.reuse ;  /* 0x0000005708077220 */ /* 0x080fe20000410000 */
[----:B------:R-:W-:Y:S01]  /*2b90*/  FMUL.FTZ R11, R90, R87 ;  /* 0x000000575a0b7220 */ /* 0x000fe20000410000 */
[----:B------:R-:W-:Y:S01]  /*2ba0*/  FADD.FTZ R131, -R144, R131 ;  /* 0x0000008390837221 */ /* 0x000fe20000010100 */
[----:B------:R-:W-:Y:S01]  /*2bb0*/  FADD.FTZ R137, -R146, R137 ;  /* 0x0000008992897221 */ /* 0x000fe20000010100 */
[----:B------:R-:W-:Y:S01]  /*2bc0*/  FADD.FTZ R135, -R148, R135 ;  /* 0x0000008794877221 */ /* 0x000fe20000010100 */
[----:B------:R-:W-:Y:S01]  /*2bd0*/  FFMA.FTZ R5, R5, R129, R4 ;  /* 0x0000008105057223 */ /* 0x000fe20000010004 */
[C---:B------:R-:W-:Y:S01]  /*2be0*/  FMUL.FTZ R8, R88.reuse, R113 ;  /* 0x0000007158087220 */ /* 0x040fe20000410000 */
[----:B------:R-:W-:Y:S01]  /*2bf0*/  FMUL.FTZ R90, R88, R103 ;  /* 0x00000067585a7220 */ /* 0x000fe20000410000 */
[----:B------:R-:W-:Y:S01]  /*2c00*/  FMUL.FTZ R89, R92, R87 ;  /* 0x000000575c597220 */ /* 0x000fe20000410000 */
[C---:B------:R-:W-:Y:S01]  /*2c10*/  FMUL.FTZ R102, R88.reuse, R93 ;  /* 0x0000005d58667220 */ /* 0x040fe20000410000 */
[----:B------:R-:W-:Y:S01]  /*2c20*/  FADD.FTZ R111, -R111, R130 ;  /* 0x000000826f6f7221 */ /* 0x000fe20000010100 */
[C---:B------:R-:W-:Y:S01]  /*2c30*/  FMUL.FTZ R92, R88.reuse, R97 ;  /* 0x00000061585c7220 */ /* 0x040fe20000410000 */
[----:B------:R-:W-:Y:S01]  /*2c40*/  FMUL.FTZ R94, R88, R99 ;  /* 0x00000063585e7220 */ /* 0x000fe20000410000 */
[----:B------:R0:W-:Y:S01]  /*2c50*/  F2F.BF16.F32 R91, R96 ;  /* 0x00000060005b7304 */ /* 0x0001e20000202000 */
[----:B------:R-:W-:Y:S01]  /*2c60*/  FMUL.FTZ R98, R98, R87 ;  /* 0x0000005762627220 */ /* 0x000fe20000410000 */
[----:B------:R-:W-:Y:S01]  /*2c70*/  FADD.FTZ R125, -R0, R125 ;  /* 0x0000007d007d7221 */ /* 0x000fe20000010100 */
[C---:B------:R-:W-:Y:S01]  /*2c80*/  FMUL.FTZ R6, R88.reuse, R117 ;  /* 0x0000007558067220 */ /* 0x040fe20000410000 */
[----:B------:R-:W-:Y:S01]  /*2c90*/  FMUL.FTZ R100, R88, R131 ;  /* 0x0000008358647220 */ /* 0x000fe20000410000 */
[----:B------:R-:W-:Y:S01]  /*2ca0*/  FADD.FTZ R107, -R142, R107 ;  /* 0x0000006b8e6b7221 */ /* 0x000fe20000010100 */
[----:B------:R-:W-:Y:S01]  /*2cb0*/  FADD.FTZ R133, -R150, R133 ;  /* 0x0000008596857221 */ /* 0x000fe20000010100 */
[C---:B------:R-:W-:Y:S01]  /*2cc0*/  FMUL.FTZ R4, R88.reuse, R135 ;  /* 0x0000008758047220 */ /* 0x040fe20000410000 */
[----:B------:R-:W-:Y:S01]  /*2cd0*/  FADD.FTZ R5, -R5, R112 ;  /* 0x0000007005057221 */ /* 0x000fe20000010100 */
[----:B0-----:R-:W-:Y:S01]  /*2ce0*/  FMUL.FTZ R96, R88, R137 ;  /* 0x0000008958607220 */ /* 0x001fe20000410000 */
[-C--:B------:R-:W-:Y:S01]  /*2cf0*/  FMUL.FTZ R10, R8, R87.reuse ;  /* 0x00000057080a7220 */ /* 0x080fe20000410000 */
[-C--:B------:R-:W-:Y:S01]  /*2d00*/  FMUL.FTZ R90, R90, R87.reuse ;  /* 0x000000575a5a7220 */ /* 0x080fe20000410000 */
[----:B------:R-:W-:Y:S01]  /*2d10*/  FMUL.FTZ R102, R102, R87 ;  /* 0x0000005766667220 */ /* 0x000fe20000410000 */
[----:B------:R-:W-:Y:S01]  /*2d20*/  FMUL.FTZ R8, R88, R111 ;  /* 0x0000006f58087220 */ /* 0x000fe20000410000 */
[-C--:B------:R-:W-:Y:S01]  /*2d30*/  FMUL.FTZ R92, R92, R87.reuse ;  /* 0x000000575c5c7220 */ /* 0x080fe20000410000 */
[----:B------:R-:W-:Y:S01]  /*2d40*/  FMUL.FTZ R94, R94, R87 ;  /* 0x000000575e5e7220 */ /* 0x000fe20000410000 */
[----:B------:R0:W-:Y:S01]  /*2d50*/  F2F.BF16.F32 R99, R98 ;  /* 0x0000006200637304 */ /* 0x0001e20000202000 */
[----:B------:R-:W-:Y:S01]  /*2d60*/  FMUL.FTZ R0, R88, R125 ;  /* 0x0000007d58007220 */ /* 0x000fe20000410000 */
[-C--:B------:R-:W-:Y:S01]  /*2d70*/  FMUL.FTZ R6, R6, R87.reuse ;  /* 0x0000005706067220 */ /* 0x080fe20000410000 */
[-C--:B------:R-:W-:Y:S01]  /*2d80*/  FMUL.FTZ R100, R100, R87.reuse ;  /* 0x0000005764647220 */ /* 0x080fe20000410000 */
[----:B------:R-:W-:Y:S01]  /*2d90*/  FMUL.FTZ R96, R96, R87 ;  /* 0x0000005760607220 */ /* 0x000fe20000410000 */
[----:B------:R-:W-:Y:S01]  /*2da0*/  FMUL.FTZ R104, R88, R133 ;  /* 0x0000008558687220 */ /* 0x000fe20000410000 */
[-C--:B------:R-:W-:Y:S01]  /*2db0*/  FMUL.FTZ R95, R4, R87.reuse ;  /* 0x00000057045f7220 */ /* 0x080fe20000410000 */
[----:B------:R-:W-:Y:S01]  /*2dc0*/  FMUL.FTZ R8, R8, R87 ;  /* 0x0000005708087220 */ /* 0x000fe20000410000 */
[----:B------:R-:W-:Y:S01]  /*2dd0*/  F2F.BF16.F32 R7, R7 ;  /* 0x0000000700077304 */ /* 0x000fe20000202000 */
[C---:B0-----:R-:W-:Y:S01]  /*2de0*/  FMUL.FTZ R98, R88.reuse, R107 ;  /* 0x0000006b58627220 */ /* 0x041fe20000410000 */
[----:B------:R-:W-:Y:S01]  /*2df0*/  FMUL.FTZ R88, R88, R5 ;  /* 0x0000000558587220 */ /* 0x000fe20000410000 */
[-C--:B------:R-:W-:Y:S01]  /*2e00*/  FMUL.FTZ R0, R0, R87.reuse ;  /* 0x0000005700007220 */ /* 0x080fe20000410000 */
[----:B------:R-:W0:Y:S01]  /*2e10*/  LDC.64 R4, c[0x0][0x468] ;  /* 0x00011a00ff047b82 */ /* 0x000e220000000a00 */
[-C--:B------:R-:W-:Y:S01]  /*2e20*/  FMUL.FTZ R98, R98, R87.reuse ;  /* 0x0000005762627220 */ /* 0x080fe20000410000 */
[-C--:B------:R-:W-:Y:S01]  /*2e30*/  FMUL.FTZ R104, R104, R87.reuse ;  /* 0x0000005768687220 */ /* 0x080fe20000410000 */
[----:B------:R-:W-:Y:S01]  /*2e40*/  FMUL.FTZ R88, R88, R87 ;  /* 0x0000005758587220 */ /* 0x000fe20000410000 */
[----:B------:R-:W1:Y:S08]  /*2e50*/  F2F.BF16.F32 R10, R10 ;  /* 0x0000000a000a7304 */ /* 0x000e700000202000 */
[----:B------:R-:W-:Y:S01]  /*2e60*/  F2F.BF16.F32 R11, R11 ;  /* 0x0000000b000b7304 */ /* 0x000fe20000202000 */
[----:B-1----:R-:W-:-:S07]  /*2e70*/  PRMT R109, R7, 0x5410, R10 ;  /* 0x00005410076d7816 */ /* 0x002fce000000000a */
[----:B------:R-:W1:Y:S08]  /*2e80*/  F2F.BF16.F32 R90, R90 ;  /* 0x0000005a005a7304 */ /* 0x000e700000202000 */
[----:B------:R-:W2:Y:S01]  /*2e90*/  F2F.BF16.F32 R9, R9 ;  /* 0x0000000900097304 */ /* 0x000ea20000202000 */
[----:B-1----:R-:W-:-:S07]  /*2ea0*/  PRMT R107, R11, 0x5410, R90 ;  /* 0x000054100b6b7816 */ /* 0x002fce000000005a */
[----:B------:R-:W-:Y:S01]  /*2eb0*/  F2F.BF16.F32 R102, R102 ;  /* 0x0000006600667304 */ /* 0x000fe20000202000 */
[----:B--2---:R-:W-:-:S07]  /*2ec0*/  IMAD.WIDE.U32 R10, R9, 0x10000, RZ ;  /* 0x00010000090a7825 */ /* 0x004fce00078e00ff */
[----:B------:R-:W1:Y:S01]  /*2ed0*/  F2F.BF16.F32 R93, R96 ;  /* 0x00000060005d7304 */ /* 0x000e620000202000 */
[----:B------:R-:W-:-:S07]  /*2ee0*/  LOP3.LUT R9, R107, R11, RZ, 0xfc, !PT ;  /* 0x0000000b6b097212 */ /* 0x000fce00078efcff */
[----:B------:R-:W2:Y:S01]  /*2ef0*/  F2F.BF16.F32 R92, R92 ;  /* 0x0000005c005c7304 */ /* 0x000ea20000202000 */
[----:B-1----:R-:W-:-:S07]  /*2f00*/  PRMT R103, R102, 0x5410, R93 ;  /* 0x0000541066677816 */ /* 0x002fce000000005d */
[----:B------:R-:W1:Y:S01]  /*2f10*/  F2F.BF16.F32 R94, R94 ;  /* 0x0000005e005e7304 */ /* 0x000e620000202000 */
[----:B--2---:R-:W-:-:S07]  /*2f20*/  IMAD.WIDE.U32 R92, R92, 0x10000, RZ ;  /* 0x000100005c5c7825 */ /* 0x004fce00078e00ff */
[----:B------:R-:W2:Y:S01]  /*2f30*/  F2F.BF16.F32 R6, R6 ;  /* 0x0000000600067304 */ /* 0x000ea20000202000 */
[----:B-1----:R-:W-:-:S07]  /*2f40*/  PRMT R105, R94, 0x5410, R91 ;  /* 0x000054105e697816 */ /* 0x002fce000000005b */
[----:B------:R-:W1:Y:S01]  /*2f50*/  F2F.BF16.F32 R100, R100 ;  /* 0x0000006400647304 */ /* 0x000e620000202000 */
[----:B------:R-:W-:Y:S01]  /*2f60*/  LOP3.LUT R11, R105, R93, RZ, 0xfc, !PT ;  /* 0x0000005d690b7212 */ /* 0x000fe200078efcff */
[----:B--2---:R-:W-:-:S06]  /*2f70*/  IMAD.WIDE.U32 R6, R6, 0x10000, RZ ;  /* 0x0001000006067825 */ /* 0x004fcc00078e00ff */
[----:B------:R-:W2:Y:S01]  /*2f80*/  F2F.BF16.F32 R8, R8 ;  /* 0x0000000800087304 */ /* 0x000ea20000202000 */
[----:B------:R-:W-:Y:S01]  /*2f90*/  LOP3.LUT R7, R109, R7, RZ, 0xfc, !PT ;  /* 0x000000076d077212 */ /* 0x000fe200078efcff */
[----:B-1----:R-:W-:-:S06]  /*2fa0*/  IMAD.WIDE.U32 R90, R100, 0x10000, RZ ;  /* 0x00010000645a7825 */ /* 0x002fcc00078e00ff */
[----:B------:R-:W1:Y:S01]  /*2fb0*/  F2F.BF16.F32 R89, R89 ;  /* 0x0000005900597304 */ /* 0x000e620000202000 */
[----:B------:R-:W-:Y:S02]  /*2fc0*/  LOP3.LUT R96, R90, R99, RZ, 0xfc, !PT ;  /* 0x000000635a607212 */ /* 0x000fe400078efcff */
[----:B--2---:R-:W-:-:S05]  /*2fd0*/  LOP3.LUT R8, R10, R8, RZ, 0xfc, !PT ;  /* 0x000000080a087212 */ /* 0x004fca00078efcff */
[----:B------:R-:W-:Y:S01]  /*2fe0*/  F2F.BF16.F32 R98, R98 ;  /* 0x0000006200627304 */ /* 0x000fe20000202000 */
[----:B-1----:R-:W-:-:S07]  /*2ff0*/  LOP3.LUT R10, R92, R89, RZ, 0xfc, !PT ;  /* 0x000000595c0a7212 */ /* 0x002fce00078efcff */
[----:B------:R-:W1:Y:S01]  /*3000*/  F2F.BF16.F32 R97, R104 ;  /* 0x0000006800617304 */ /* 0x000e620000202000 */
[----:B0-----:R-:W-:-:S07]  /*3010*/  IMAD.WIDE.U32 R92, R71, 0x8, R4 ;  /* 0x00000008475c7825 */ /* 0x001fce00078e0004 */
[----:B------:R-:W0:Y:S01]  /*3020*/  F2F.BF16.F32 R95, R95 ;  /* 0x0000005f005f7304 */ /* 0x000e220000202000 */
[----:B-1----:R-:W-:-:S07]  /*3030*/  PRMT R101, R98, 0x5410, R97 ;  /* 0x0000541062657816 */ /* 0x002fce0000000061 */
[----:B------:R-:W1:Y:S01]  /*3040*/  F2F.BF16.F32 R0, R0 ;  /* 0x0000000000007304 */ /* 0x000e620000202000 */
[----:B------:R-:W-:Y:S01]  /*3050*/  LOP3.LUT R97, R103, R91, RZ, 0xfc, !PT ;  /* 0x0000005b67617212 */ /* 0x000fe200078efcff */
[----:B------:R-:W-:-:S04]  /*3060*/  IMAD.WIDE.U32 R90, R73, 0x8, R4 ;  /* 0x00000008495a7825 */ /* 0x000fc800078e0004 */
[----:B------:R-:W-:Y:S02]  /*3070*/  IMAD.WIDE.U32 R72, R72, 0x8, R4 ;  /* 0x0000000848487825 */ /* 0x000fe400078e0004 */
[----:B------:R2:W3:Y:S02]  /*3080*/  F2F.BF16.F32 R87, R88 ;  /* 0x0000005800577304 */ /* 0x0004e40000202000 */
[----:B0-----:R-:W-:Y:S01]  /*3090*/  IMAD.WIDE.U32 R94, R95, 0x10000, RZ ;  /* 0x000100005f5e7825 */ /* 0x001fe200078e00ff */
[----:B-1----:R-:W-:-:S03]  /*30a0*/  LOP3.LUT R6, R6, R0, RZ, 0xfc, !PT ;  /* 0x0000000006067212 */ /* 0x002fc600078efcff */
[----:B--2---:R-:W-:Y:S01]  /*30b0*/  IMAD.WIDE.U32 R88, R74, 0x8, R4 ;  /* 0x000000084a587825 */ /* 0x004fe200078e0004 */
[----:B------:R-:W-:-:S03]  /*30c0*/  LOP3.LUT R95, R101, R95, RZ, 0xfc, !PT ;  /* 0x0000005f655f7212 */ /* 0x000fc600078efcff */
[----:B------:R-:W-:Y:S01]  /*30d0*/  IMAD.WIDE.U32 R4, R70, 0x8, R4 ;  /* 0x0000000846047825 */ /* 0x000fe200078e0004 */
[----:B------:R0:W-:Y:S01]  /*30e0*/  STG.E.64 desc[UR8][R88.64], R6 ;  /* 0x0000000658007986 */ /* 0x0001e2000c101b08 */
[----:B---3--:R-:W-:-:S03]  /*30f0*/  LOP3.LUT R94, R94, R87, RZ, 0xfc, !PT ;  /* 0x000000575e5e7212 */ /* 0x008fc600078efcff */
[----:B------:R0:W-:Y:S04]  /*3100*/  STG.E.64 desc[UR8][R90.64], R8 ;  /* 0x000000085a007986 */ /* 0x0001e8000c101b08 */
[----:B------:R0:W-:Y:S04]  /*3110*/  STG.E.64 desc[UR8][R72.64], R10 ;  /* 0x0000000a48007986 */ /* 0x0001e8000c101b08 */
[----:B------:R0:W-:Y:S04]  /*3120*/  STG.E.64 desc[UR8][R92.64], R96 ;  /* 0x000000605c007986 */ /* 0x0001e8000c101b08 */
[----:B------:R0:W-:Y:S01]  /*3130*/  STG.E.64 desc[UR8][R4.64], R94 ;  /* 0x0000005e04007986 */ /* 0x0001e2000c101b08 */
[----:B------:R-:W-:Y:S05]  /*3140*/  BRA `(.L_x_59) ;  /* 0x0000002400107947 */ /* 0x000fea0003800000 */
.L_x_58:
[C-C-:B------:R-:W-:Y:S01]  /*3150*/  FFMA.FTZ R140, R5.reuse, R140, R4.reuse ;  /* 0x0000008c058c7223 */ /* 0x140fe20000010004 */
[C-C-:B------:R-:W-:Y:S01]  /*3160*/  FFMA.FTZ R115, R5.reuse, R115, R4.reuse ;  /* 0x0000007305737223 */ /* 0x140fe20000010004 */
[C-C-:B------:R-:W-:Y:S01]  /*3170*/  FFMA.FTZ R109, R5.reuse, R109, R4.reuse ;  /* 0x0000006d056d7223 */ /* 0x140fe20000010004 */
[C-C-:B------:R-:W-:Y:S01]  /*3180*/  FFMA.FTZ R113, R5.reuse, R113, R4.reuse ;  /* 0x0000007105717223 */ /* 0x140fe20000010004 */
[C-C-:B------:R-:W-:Y:S01]  /*3190*/  FFMA.FTZ R105, R5.reuse, R105, R4.reuse ;  /* 0x0000006905697223 */ /* 0x140fe20000010004 */
[C-C-:B------:R-:W-:Y:S01]  /*31a0*/  FFMA.FTZ R103, R5.reuse, R103, R4.reuse ;  /* 0x0000006705677223 */ /* 0x140fe20000010004 */
[----:B------:R-:W-:Y:S01]  /*31b0*/  FFMA.FTZ R95, R5, R95, R4 ;  /* 0x0000005f055f7223 */ /* 0x000fe20000010004 */
[----:B------:R-:W-:Y:S01]  /*31c0*/  FADD.FTZ R91, -R140, R91 ;  /* 0x0000005b8c5b7221 */ /* 0x000fe20000010100 */
[----:B------:R-:W-:Y:S01]  /*31d0*/  FADD.FTZ R115, -R115, R136 ;  /* 0x0000008873737221 */ /* 0x000fe20000010100 */
[----:B------:R-:W-:Y:S01]  /*31e0*/  FADD.FTZ R109, -R109, R110 ;  /* 0x0000006e6d6d7221 */ /* 0x000fe20000010100 */
[C-C-:B------:R-:W-:Y:S01]  /*31f0*/  FFMA.FTZ R93, R5.reuse, R93, R4.reuse ;  /* 0x0000005d055d7223 */ /* 0x140fe20000010004 */
[----:B------:R-:W-:Y:S01]  /*3200*/  FFMA.FTZ R146, R5, R146, R4 ;  /* 0x0000009205927223 */ /* 0x000fe20000010004 */
[----:B------:R-:W-:Y:S01]  /*3210*/  FADD.FTZ R113, -R113, R114 ;  /* 0x0000007271717221 */ /* 0x000fe20000010100 */
[----:B------:R-:W-:Y:S01]  /*3220*/  FADD.FTZ R105, -R105, R128 ;  /* 0x0000008069697221 */ /* 0x000fe20000010100 */
[----:B------:R-:W-:Y:S01]  /*3230*/  FADD.FTZ R103, -R103, R108 ;  /* 0x0000006c67677221 */ /* 0x000fe20000010100 */
[----:B------:R-:W-:Y:S01]  /*3240*/  FFMA.FTZ R111, R5, R111, R4 ;  /* 0x0000006f056f7223 */ /* 0x000fe20000010004 */
[----:B------:R-:W-:Y:S01]  /*3250*/  FADD.FTZ R95, -R95, R120 ;  /* 0x000000785f5f7221 */ /* 0x000fe20000010100 */
[C-C-:B------:R-:W-:Y:S01]  /*3260*/  FFMA.FTZ R97, R5.reuse, R97, R4.reuse ;  /* 0x0000006105617223 */ /* 0x140fe20000010004 */
[C-C-:B------:R-:W-:Y:S01]  /*3270*/  FFMA.FTZ R144, R5.reuse, R144, R4.reuse ;  /* 0x0000009005907223 */ /* 0x140fe20000010004 */
[C-C-:B------:R-:W-:Y:S01]  /*3280*/  FFMA.FTZ R150, R5.reuse, R150, R4.reuse ;  /* 0x0000009605967223 */ /* 0x140fe20000010004 */
[C-C-:B------:R-:W-:Y:S01]  /*3290*/  FFMA.FTZ R142, R5.reuse, R142, R4.reuse ;  /* 0x0000008e058e7223 */ /* 0x140fe20000010004 */
[----:B------:R-:W-:Y:S01]  /*32a0*/  FFMA.FTZ R116, R5, R116, R4 ;  /* 0x0000007405747223 */ /* 0x000fe20000010004 */
[C---:B------:R-:W-:Y:S01]  /*32b0*/  FMUL.FTZ R114, R88.reuse, R91 ;  /* 0x0000005b58727220 */ /* 0x040fe20000410000 */
[C---:B------:R-:W-:Y:S01]  /*32c0*/  FMUL.FTZ R10, R88.reuse, R115 ;  /* 0x00000073580a7220 */ /* 0x040fe20000410000 */
[----:B------:R-:W-:Y:S01]  /*32d0*/  FMUL.FTZ R108, R88, R109 ;  /* 0x0000006d586c7220 */ /* 0x000fe20000410000 */
[----:B------:R-:W-:Y:S01]  /*32e0*/  FADD.FTZ R91, -R93, R118 ;  /* 0x000000765d5b7221 */ /* 0x000fe20000010100 */
[----:B------:R-:W-:Y:S01]  /*32f0*/  FADD.FTZ R137, -R146, R137 ;  /* 0x0000008992897221 */ /* 0x000fe20000010100 */
[C---:B------:R-:W-:Y:S01]  /*3300*/  FMUL.FTZ R92, R88.reuse, R113 ;  /* 0x00000071585c7220 */ /* 0x040fe20000410000 */
[C---:B------:R-:W-:Y:S01]  /*3310*/  FMUL.FTZ R100, R88.reuse, R105 ;  /* 0x0000006958647220 */ /* 0x040fe20000410000 */
[C---:B------:R-:W-:Y:S01]  /*3320*/  FMUL.FTZ R102, R88.reuse, R103 ;  /* 0x0000006758667220 */ /* 0x040fe20000410000 */
[----:B------:R-:W-:Y:S01]  /*3330*/  FADD.FTZ R111, -R111, R130 ;  /* 0x000000826f6f7221 */ /* 0x000fe20000010100 */
[----:B------:R-:W-:Y:S01]  /*3340*/  FMUL.FTZ R128, R88, R95 ;  /* 0x0000005f58807220 */ /* 0x000fe20000410000 */
[----:B------:R-:W-:Y:S01]  /*3350*/  FFMA.FTZ R101, R5, R101, R4 ;  /* 0x0000006505657223 */ /* 0x000fe20000010004 */
[----:B------:R-:W-:Y:S01]  /*3360*/  FADD.FTZ R97, -R97, R106 ;  /* 0x0000006a61617221 */ /* 0x000fe20000010100 */
[----:B------:R-:W-:Y:S01]  /*3370*/  FADD.FTZ R131, -R144, R131 ;  /* 0x0000008390837221 */ /* 0x000fe20000010100 */
[----:B------:R-:W-:Y:S01]  /*3380*/  FADD.FTZ R133, -R150, R133 ;  /* 0x0000008596857221 */ /* 0x000fe20000010100 */
[----:B------:R-:W-:Y:S01]  /*3390*/  FADD.FTZ R95, -R142, R107 ;  /* 0x0000006b8e5f7221 */ /* 0x000fe20000010100 */
[----:B------:R-:W-:Y:S01]  /*33a0*/  FADD.FTZ R117, -R116, R117 ;  /* 0x0000007574757221 */ /* 0x000fe20000010100 */
[----:B------:R0:W-:Y:S01]  /*33b0*/  F2F.BF16.F32 R6, R10 ;  /* 0x0000000a00067304 */ /* 0x0001e20000202000 */
[C-C-:B------:R-:W-:Y:S01]  /*33c0*/  FFMA.FTZ R0, R5.reuse, R0, R4.reuse ;  /* 0x0000000005007223 */ /* 0x140fe20000010004 */
[C---:B------:R-:W-:Y:S01]  /*33d0*/  FMUL.FTZ R118, R88.reuse, R91 ;  /* 0x0000005b58767220 */ /* 0x040fe20000410000 */
[C---:B------:R-:W-:Y:S01]  /*33e0*/  FMUL.FTZ R126, R88.reuse, R137 ;  /* 0x00000089587e7220 */ /* 0x040fe20000410000 */
[----:B------:R-:W-:Y:S01]  /*33f0*/  FMUL.FTZ R104, R88, R111 ;  /* 0x0000006f58687220 */ /* 0x000fe20000410000 */
[----:B------:R-:W-:Y:S01]  /*3400*/  FMUL.FTZ R113, R92, R87 ;  /* 0x000000575c717220 */ /* 0x000fe20000410000 */
[----:B------:R-:W-:Y:S01]  /*3410*/  FFMA.FTZ R99, R5, R99, R4 ;  /* 0x0000006305637223 */ /* 0x000fe20000010004 */
[----:B------:R-:W-:Y:S01]  /*3420*/  FADD.FTZ R101, -R101, R124 ;  /* 0x0000007c65657221 */ /* 0x000fe20000010100 */
[----:B------:R-:W-:Y:S01]  /*3430*/  F2F.BF16.F32 R90, R108 ;  /* 0x0000006c005a7304 */ /* 0x000fe20000202000 */
[----:B0-----:R-:W-:Y:S01]  /*3440*/  FMUL.FTZ R10, R10, R87 ;  /* 0x000000570a0a7220 */ /* 0x001fe20000410000 */
[C---:B------:R-:W-:Y:S01]  /*3450*/  FMUL.FTZ R130, R88.reuse, R131 ;  /* 0x0000008358827220 */ /* 0x040fe20000410000 */
[C---:B------:R-:W-:Y:S01]  /*3460*/  FMUL.FTZ R136, R88.reuse, R133 ;  /* 0x0000008558887220 */ /* 0x040fe20000410000 */
[----:B------:R-:W-:Y:S01]  /*3470*/  FFMA.FTZ R129, R5, R129, R4 ;  /* 0x0000008105817223 */ /* 0x000fe20000010004 */
[C---:B------:R-:W-:Y:S01]  /*3480*/  FMUL.FTZ R134, R88.reuse, R95 ;  /* 0x0000005f58867220 */ /* 0x040fe20000410000 */
[C---:B------:R-:W-:Y:S01]  /*3490*/  FMUL.FTZ R96, R88.reuse, R117 ;  /* 0x0000007558607220 */ /* 0x040fe20000410000 */
[----:B------:R-:W-:Y:S01]  /*34a0*/  FMUL.FTZ R124, R88, R97 ;  /* 0x00000061587c7220 */ /* 0x000fe20000410000 */
[----:B------:R0:W-:Y:S01]  /*34b0*/  F2F.BF16.F32 R8, R100 ;  /* 0x0000006400087304 */ /* 0x0001e20000202000 */
[----:B------:R-:W-:Y:S01]  /*34c0*/  FADD.FTZ R125, -R0, R125 ;  /* 0x0000007d007d7221 */ /* 0x000fe20000010100 */
[----:B------:R-:W-:Y:S01]  /*34d0*/  FADD.FTZ R99, -R99, R122 ;  /* 0x0000007a63637221 */ /* 0x000fe20000010100 */
[----:B------:R-:W-:Y:S01]  /*34e0*/  FADD.FTZ R129, -R129, R112 ;  /* 0x0000007081817221 */ /* 0x000fe20000010100 */
[----:B------:R-:W-:Y:S01]  /*34f0*/  FFMA.FTZ R148, R5, R148, R4 ;  /* 0x0000009405947223 */ /* 0x000fe20000010004 */
[C---:B------:R-:W-:Y:S01]  /*3500*/  FMUL.FTZ R94, R88.reuse, R125 ;  /* 0x0000007d585e7220 */ /* 0x040fe20000410000 */
[C---:B------:R-:W-:Y:S01]  /*3510*/  FMUL.FTZ R110, R88.reuse, R99 ;  /* 0x00000063586e7220 */ /* 0x040fe20000410000 */
[----:B------:R-:W-:Y:S01]  /*3520*/  FMUL.FTZ R4, R88, R129 ;  /* 0x0000008158047220 */ /* 0x000fe20000410000 */
[----:B------:R1:W2:Y:S01]  /*3530*/  F2F.BF16.F32 R103, R102 ;  /* 0x0000006600677304 */ /* 0x0002a20000202000 */
[----:B------:R-:W-:Y:S01]  /*3540*/  FADD.FTZ R135, -R148, R135 ;  /* 0x0000008794877221 */ /* 0x000fe20000010100 */
[-C--:B------:R-:W-:Y:S01]  /*3550*/  FMUL.FTZ R95, R94, R87.reuse ;  /* 0x000000575e5f7220 */ /* 0x080fe20000410000 */
[----:B------:R-:W-:Y:S01]  /*3560*/  FMUL.FTZ R119, R114, R87 ;  /* 0x0000005772777220 */ /* 0x000fe20000410000 */
[C---:B------:R-:W-:Y:S01]  /*3570*/  FMUL.FTZ R122, R88.reuse, R101 ;  /* 0x00000065587a7220 */ /* 0x040fe20000410000 */
[----:B------:R-:W-:Y:S01]  /*3580*/  FMUL.FTZ R132, R88, R135 ;  /* 0x0000008758847220 */ /* 0x000fe20000410000 */
[-C--:B------:R-:W-:Y:S01]  /*3590*/  FMUL.FTZ R112, R100, R87.reuse ;  /* 0x0000005764707220 */ /* 0x080fe20000410000 */
[-C--:B0-----:R-:W-:Y:S01]  /*35a0*/  FMUL.FTZ R100, R108, R87.reuse ;  /* 0x000000576c647220 */ /* 0x081fe20000410000 */
[----:B------:R0:W-:Y:S01]  /*35b0*/  F2F.BF16.F32 R97, R118 ;  /* 0x0000007600617304 */ /* 0x0001e20000202000 */
[-C--:B------:R-:W-:Y:S01]  /*35c0*/  FMUL.FTZ R101, R104, R87.reuse ;  /* 0x0000005768657220 */ /* 0x080fe20000410000 */
[-C--:B------:R-:W-:Y:S01]  /*35d0*/  FMUL.FTZ R117, R102, R87.reuse ;  /* 0x0000005766757220 */ /* 0x080fe20000410000 */
[-C--:B------:R-:W-:Y:S01]  /*35e0*/  FMUL.FTZ R111, R122, R87.reuse ;  /* 0x000000577a6f7220 */ /* 0x080fe20000410000 */
[-C--:B-1----:R-:W-:Y:S01]  /*35f0*/  FMUL.FTZ R102, R124, R87.reuse ;  /* 0x000000577c667220 */ /* 0x082fe20000410000 */
[----:B------:R-:W-:Y:S01]  /*3600*/  FMUL.FTZ R115, R128, R87 ;  /* 0x0000005780737220 */ /* 0x000fe20000410000 */
[----:B--2---:R-:W-:-:S02]  /*3610*/  PRMT R121, R8, 0x5410, R103 ;  /* 0x0000541008797816 */ /* 0x004fc40000000067 */
[----:B------:R1:W2:Y:S01]  /*3620*/  F2F.BF16.F32 R116, R126 ;  /* 0x0000007e00747304 */ /* 0x0002a20000202000 */
[----:B0-----:R-:W-:-:S07]  /*3630*/  FMUL.FTZ R118, R118, R87 ;  /* 0x0000005776767220 */ /* 0x001fce0000410000 */
[----:B------:R0:W-:Y:S01]  /*3640*/  F2F.BF16.F32 R11, R104 ;  /* 0x00000068000b7304 */ /* 0x0001e20000202000 */
[----:B-1----:R-:W-:Y:S01]  /*3650*/  FMUL.FTZ R126, R126, R87 ;  /* 0x000000577e7e7220 */ /* 0x002fe20000410000 */
[----:B--2---:R-:W-:-:S06]  /*3660*/  PRMT R103, R97, 0x5410, R116 ;  /* 0x0000541061677816 */ /* 0x004fcc0000000074 */
[----:B------:R-:W1:Y:S01]  /*3670*/  F2F.BF16.F32 R7, R92 ;  /* 0x0000005c00077304 */ /* 0x000e620000202000 */
[----:B0-----:R-:W-:-:S07]  /*3680*/  FMUL.FTZ R104, R110, R87 ;  /* 0x000000576e687220 */ /* 0x001fce0000410000 */
[----:B------:R-:W-:Y:S01]  /*3690*/  F2F.BF16.F32 R106, R130 ;  /* 0x00000082006a7304 */ /* 0x000fe20000202000 */
[----:B-1----:R-:W-:-:S07]  /*36a0*/  PRMT R109, R6, 0x5410, R7 ;  /* 0x00005410066d7816 */ /* 0x002fce0000000007 */
[----:B------:R0:W-:Y:S08]  /*36b0*/  F2F.BF16.F32 R107, R136 ;  /* 0x00000088006b7304 */ /* 0x0001f00000202000 */
[----:B------:R1:W-:Y:S01]  /*36c0*/  F2F.BF16.F32 R120, R134 ;  /* 0x0000008600787304 */ /* 0x0003e20000202000 */
[----:B0-----:R-:W-:-:S07]  /*36d0*/  FMUL.FTZ R136, R136, R87 ;  /* 0x0000005788887220 */ /* 0x001fce0000410000 */
[----:B------:R-:W0:Y:S01]  /*36e0*/  F2F.BF16.F32 R0, R96 ;  /* 0x0000006000007304 */ /* 0x000e220000202000 */
[----:B-1----:R-:W-:-:S07]  /*36f0*/  FMUL.FTZ R134, R134, R87 ;  /* 0x0000005786867220 */ /* 0x002fce0000410000 */
[----:B------:R-:W-:Y:S01]  /*3700*/  F2F.BF16.F32 R10, R10 ;  /* 0x0000000a000a7304 */ /* 0x000fe20000202000 */
[----:B0-----:R-:W-:-:S07]  /*3710*/  IMAD.WIDE.U32 R6, R0, 0x10000, RZ ;  /* 0x0001000000067825 */ /* 0x001fce00078e00ff */
[----:B------:R-:W0:Y:S01]  /*3720*/  F2F.BF16.F32 R113, R113 ;  /* 0x0000007100717304 */ /* 0x000e220000202000 */
[----:B------:R-:W-:-:S07]  /*3730*/  LOP3.LUT R109, R109, R7, RZ, 0xfc, !PT ;  /* 0x000000076d6d7212 */ /* 0x000fce00078efcff */
[----:B------:R1:W2:Y:S01]  /*3740*/  F2F.BF16.F32 R9, R94 ;  /* 0x0000005e00097304 */ /* 0x0002a20000202000 */
[----:B0-----:R-:W-:-:S07]  /*3750*/  PRMT R113, R10, 0x5410, R113 ;  /* 0x000054100a717816 */ /* 0x001fce0000000071 */
[----:B------:R0:W-:Y:S01]  /*3760*/  F2F.BF16.F32 R105, R114 ;  /* 0x0000007200697304 */ /* 0x0001e20000202000 */
[----:B-1----:R-:W-:Y:S01]  /*3770*/  FMUL.FTZ R94, R96, R87 ;  /* 0x00000057605e7220 */ /* 0x002fe20000410000 */
[----:B--2---:R-:W-:-:S06]  /*3780*/  LOP3.LUT R108, R6, R9, RZ, 0xfc, !PT ;  /* 0x00000009066c7212 */ /* 0x004fcc00078efcff */
[----:B------:R-:W1:Y:S01]  /*3790*/  F2F.BF16.F32 R93, R124 ;  /* 0x0000007c005d7304 */ /* 0x000e620000202000 */
[----:B0-----:R-:W-:-:S07]  /*37a0*/  FMUL.FTZ R114, R4, R87 ;  /* 0x0000005704727220 */ /* 0x001fce0000410000 */
[----:B------:R0:W2:Y:S01]  /*37b0*/  F2F.BF16.F32 R98, R110 ;  /* 0x0000006e00627304 */ /* 0x0000a20000202000 */
[----:B-1----:R-:W-:-:S07]  /*37c0*/  IMAD.WIDE.U32 R6, R93, 0x10000, RZ ;  /* 0x000100005d067825 */ /* 0x002fce00078e00ff */
[----:B------:R1:W-:Y:S01]  /*37d0*/  F2F.BF16.F32 R99, R4 ;  /* 0x0000000400637304 */ /* 0x0003e20000202000 */
[----:B0-----:R-:W-:Y:S01]  /*37e0*/  FMUL.FTZ R110, R130, R87 ;  /* 0x00000057826e7220 */ /* 0x001fe20000410000 */
[----:B--2---:R-:W-:-:S06]  /*37f0*/  PRMT R105, R98, 0x5410, R105 ;  /* 0x0000541062697816 */ /* 0x004fcc0000000069 */
[----:B------:R-:W0:Y:S01]  /*3800*/  F2F.BF16.F32 R89, R122 ;  /* 0x0000007a00597304 */ /* 0x000e220000202000 */
[----:B-1----:R-:W-:Y:S01]  /*3810*/  IMAD.WIDE.U32 R4, R90, 0x10000, RZ ;  /* 0x000100005a047825 */ /* 0x002fe200078e00ff */
[----:B------:R-:W-:-:S04]  /*3820*/  LOP3.LUT R93, R105, R7, RZ, 0xfc, !PT ;  /* 0x00000007695d7212 */ /* 0x000fc800078efcff */
[----:B------:R-:W-:Y:S02]  /*3830*/  LOP3.LUT R97, R121, R5, RZ, 0xfc, !PT ;  /* 0x0000000579617212 */ /* 0x000fe400078efcff */
[----:B------:R1:W2:Y:S01]  /*3840*/  F2F.BF16.F32 R88, R132 ;  /* 0x0000008400587304 */ /* 0x0002a20000202000 */
[----:B------:R-:W-:Y:S01]  /*3850*/  LOP3.LUT R96, R4, R11, RZ, 0xfc, !PT ;  /* 0x0000000b04607212 */ /* 0x000fe200078efcff */
[----:B------:R-:W-:Y:S01]  /*3860*/  IMAD.WIDE.U32 R4, R106, 0x10000, RZ ;  /* 0x000100006a047825 */ /* 0x000fe200078e00ff */
[----:B------:R-:W3:Y:S01]  /*3870*/  LDC.64 R10, c[0x0][0x468] ;  /* 0x00011a00ff0a7b82 */ /* 0x000ee20000000a00 */
[----:B0-----:R-:W-:-:S04]  /*3880*/  LOP3.LUT R92, R6, R89, RZ, 0xfc, !PT ;  /* 0x00000059065c7212 */ /* 0x001fc800078efcff */
[----:B------:R-:W0:Y:S01]  /*3890*/  F2F.BF16.F32 R94, R94 ;  /* 0x0000005e005e7304 */ /* 0x000e220000202000 */
[----:B-1----:R-:W-:Y:S01]  /*38a0*/  FMUL.FTZ R132, R132, R87 ;  /* 0x0000005784847220 */ /* 0x002fe20000410000 */
[----:B------:R-:W-:Y:S02]  /*38b0*/  PRMT R87, R120, 0x5410, R107 ;  /* 0x0000541078577816 */ /* 0x000fe4000000006b */
[----:B------:R-:W1:Y:S01]  /*38c0*/  LDC.64 R106, c[0x0][0x478] ;  /* 0x00011e00ff6a7b82 */ /* 0x000e620000000a00 */
[----:B------:R-:W-:Y:S01]  /*38d0*/  LOP3.LUT R89, R103, R5, RZ, 0xfc, !PT ;  /* 0x0000000567597212 */ /* 0x000fe200078efcff */
[----:B--2---:R-:W-:Y:S02]  /*38e0*/  IMAD.WIDE.U32 R6, R88, 0x10000, RZ ;  /* 0x0001000058067825 */ /* 0x004fe400078e00ff */
[----:B------:R-:W2:Y:S03]  /*38f0*/  F2F.BF16.F32 R91, R128 ;  /* 0x00000080005b7304 */ /* 0x000ea60000202000 */
[----:B------:R-:W-:-:S02]  /*3900*/  LOP3.LUT R7, R87, R7, RZ, 0xfc, !PT ;  /* 0x0000000757077212 */ /* 0x000fc400078efcff */
[----:B------:R-:W-:Y:S01]  /*3910*/  LOP3.LUT R6, R6, R99, RZ, 0xfc, !PT ;  /* 0x0000006306067212 */ /* 0x000fe200078efcff */
[----:B0-----:R-:W-:Y:S02]  /*3920*/  IMAD.WIDE.U32 R8, R94, 0x10000, RZ ;  /* 0x000100005e087825 */ /* 0x001fe400078e00ff */
[----:B------:R-:W0:Y:S03]  /*3930*/  F2F.BF16.F32 R100, R100 ;  /* 0x0000006400647304 */ /* 0x000e260000202000 */
[----:B------:R-:W-:Y:S02]  /*3940*/  LOP3.LUT R99, R113, R9, RZ, 0xfc, !PT ;  /* 0x0000000971637212 */ /* 0x000fe400078efcff */
[----:B--2---:R-:W-:-:S03]  /*3950*/  LOP3.LUT R88, R4, R91, RZ, 0xfc, !PT ;  /* 0x0000005b04587212 */ /* 0x004fc600078efcff */
[----:B------:R-:W2:Y:S01]  /*3960*/  F2F.BF16.F32 R95, R95 ;  /* 0x0000005f005f7304 */ /* 0x000ea20000202000 */
[----:B0-----:R-:W-:-:S07]  /*3970*/  IMAD.WIDE.U32 R4, R100, 0x10000, RZ ;  /* 0x0001000064047825 */ /* 0x001fce00078e00ff */
[----:B------:R-:W0:Y:S01]  /*3980*/  F2F.BF16.F32 R102, R102 ;  /* 0x0000006600667304 */ /* 0x000e220000202000 */
[----:B--2---:R-:W-:-:S07]  /*3990*/  LOP3.LUT R98, R8, R95, RZ, 0xfc, !PT ;  /* 0x0000005f08627212 */ /* 0x004fce00078efcff */
[----:B------:R-:W2:Y:S01]  /*39a0*/  F2F.BF16.F32 R101, R101 ;  /* 0x0000006500657304 */ /* 0x000ea20000202000 */
[----:B0-----:R-:W-:-:S07]  /*39b0*/  IMAD.WIDE.U32 R8, R102, 0x10000, RZ ;  /* 0x0001000066087825 */ /* 0x001fce00078e00ff */
[----:B------:R-:W0:Y:S01]  /*39c0*/  F2F.BF16.F32 R110, R110 ;  /* 0x0000006e006e7304 */ /* 0x000e220000202000 */
[----:B-1----:R-:W-:Y:S01]  /*39d0*/  IMAD.WIDE.U32 R102, R72, 0x8, R106 ;  /* 0x0000000848667825 */ /* 0x002fe200078e006a */
[----:B--2---:R-:W-:-:S06]  /*39e0*/  LOP3.LUT R94, R4, R101, RZ, 0xfc, !PT ;  /* 0x00000065045e7212 */ /* 0x004fcc00078efcff */
[----:B------:R-:W-:Y:S01]  /*39f0*/  F2F.BF16.F32 R112, R112 ;  /* 0x0000007000707304 */ /* 0x000fe20000202000 */
[----:B0-----:R-:W-:-:S07]  /*3a00*/  IMAD.WIDE.U32 R100, R110, 0x10000, RZ ;  /* 0x000100006e647825 */ /* 0x001fce00078e00ff */
[----:B------:R-:W0:Y:S08]  /*3a10*/  F2F.BF16.F32 R117, R117 ;  /* 0x0000007500757304 */ /* 0x000e300000202000 */
[----:B------:R-:W-:Y:S01]  /*3a20*/  F2F.BF16.F32 R104, R104 ;  /* 0x0000006800687304 */ /* 0x000fe20000202000 */
[----:B0-----:R-:W-:-:S07]  /*3a30*/  PRMT R117, R112, 0x5410, R117 ;  /* 0x0000541070757816 */ /* 0x001fce0000000075 */
[----:B------:R-:W0:Y:S01]  /*3a40*/  F2F.BF16.F32 R119, R119 ;  /* 0x0000007700777304 */ /* 0x000e220000202000 */
[----:B------:R-:W-:Y:S01]  /*3a50*/  IMAD.WIDE.U32 R112, R74, 0x8, R106 ;  /* 0x000000084a707825 */ /* 0x000fe200078e006a */
[----:B------:R-:W-:-:S03]  /*3a60*/  LOP3.LUT R95, R117, R5, RZ, 0xfc, !PT ;  /* 0x00000005755f7212 */ /* 0x000fc600078efcff */
[----:B---3--:R-:W-:Y:S01]  /*3a70*/  IMAD.WIDE.U32 R116, R71, 0x8, R10 ;  /* 0x0000000847747825 */ /* 0x008fe200078e000a */
[----:B------:R1:W-:Y:S02]  /*3a80*/  STG.E.64 desc[UR8][R112.64], R108 ;  /* 0x0000006c70007986 */ /* 0x0003e4000c101b08 */
[----:B------:R-:W2:Y:S01]  /*3a90*/  F2F.BF16.F32 R111, R111 ;  /* 0x0000006f006f7304 */ /* 0x000ea20000202000 */
[----:B0-----:R-:W-:-:S07]  /*3aa0*/  PRMT R119, R104, 0x5410, R119 ;  /* 0x0000541068777816 */ /* 0x001fce0000000077 */
[----:B------:R-:W-:Y:S01]  /*3ab0*/  F2F.BF16.F32 R118, R118 ;  /* 0x0000007600767304 */ /* 0x000fe20000202000 */
[----:B------:R-:W-:Y:S01]  /*3ac0*/  IMAD.WIDE.U32 R104, R73, 0x8, R106 ;  /* 0x0000000849687825 */ /* 0x000fe200078e006a */
[----:B------:R-:W-:Y:S02]  /*3ad0*/  LOP3.LUT R91, R119, R9, RZ, 0xfc, !PT ;  /* 0x00000009775b7212 */ /* 0x000fe400078efcff */
[----:B--2---:R-:W-:-:S04]  /*3ae0*/  LOP3.LUT R90, R8, R111, RZ, 0xfc, !PT ;  /* 0x0000006f085a7212 */ /* 0x004fc800078efcff */
[----:B------:R-:W0:Y:S01]  /*3af0*/  F2F.BF16.F32 R123, R126 ;  /* 0x0000007e007b7304 */ /* 0x000e220000202000 */
[----:B------:R-:W-:-:S05]  /*3b00*/  IMAD.WIDE.U32 R110, R74, 0x8, R10 ;  /* 0x000000084a6e7825 */ /* 0x000fca00078e000a */
[----:B------:R1:W-:Y:S02]  /*3b10*/  STG.E.64 desc[UR8][R110.64], R98 ;  /* 0x000000626e007986 */ /* 0x0003e4000c101b08 */
[----:B------:R-:W2:Y:S02]  /*3b20*/  F2F.BF16.F32 R115, R115 ;  /* 0x0000007300737304 */ /* 0x000ea40000202000 */
[----:B------:R1:W-:Y:S01]  /*3b30*/  STG.E.64 desc[UR8][R104.64], R96 ;  /* 0x0000006068007986 */ /* 0x0003e2000c101b08 */
[----:B0-----:R-:W-:-:S05]  /*3b40*/  PRMT R123, R118, 0x5410, R123 ;  /* 0x00005410767b7816 */ /* 0x001fca000000007b */
[----:B------:R-:W0:Y:S01]  /*3b50*/  F2F.BF16.F32 R132, R132 ;  /* 0x0000008400847304 */ /* 0x000e220000202000 */
[----:B------:R-:W-:Y:S02]  /*3b60*/  LOP3.LUT R9, R123, R101, RZ, 0xfc, !PT ;  /* 0x000000657b097212 */ /* 0x000fe400078efcff */
[----:B--2---:R-:W-:-:S05]  /*3b70*/  LOP3.LUT R8, R100, R115, RZ, 0xfc, !PT ;  /* 0x0000007364087212 */ /* 0x004fca00078efcff */
[----:B------:R-:W-:Y:S01]  /*3b80*/  F2F.BF16.F32 R125, R136 ;  /* 0x00000088007d7304 */ /* 0x000fe20000202000 */
[----:B------:R-:W-:-:S04]  /*3b90*/  IMAD.WIDE.U32 R100, R71, 0x8, R106 ;  /* 0x0000000847647825 */ /* 0x000fc800078e006a */
[----:B------:R-:W-:-:S03]  /*3ba0*/  IMAD.WIDE.U32 R106, R70, 0x8, R106 ;  /* 0x00000008466a7825 */ /* 0x000fc600078e006a */
[----:B------:R-:W2:Y:S01]  /*3bb0*/  F2F.BF16.F32 R134, R134 ;  /* 0x0000008600867304 */ /* 0x000ea20000202000 */
[----:B0-----:R-:W-:-:S07]  /*3bc0*/  IMAD.WIDE.U32 R4, R132, 0x10000, RZ ;  /* 0x0001000084047825 */ /* 0x001fce00078e00ff */
[----:B------:R0:W3:Y:S01]  /*3bd0*/  F2F.BF16.F32 R87, R114 ;  /* 0x0000007200577304 */ /* 0x0000e20000202000 */
[----:B--2---:R-:W-:Y:S01]  /*3be0*/  PRMT R125, R134, 0x5410, R125 ;  /* 0x00005410867d7816 */ /* 0x004fe2000000007d */
[----:B0-----:R-:W-:-:S03]  /*3bf0*/  IMAD.WIDE.U32 R114, R73, 0x8, R10 ;  /* 0x0000000849727825 */ /* 0x001fc600078e000a */
[----:B------:R-:W-:Y:S01]  /*3c00*/  LOP3.LUT R5, R125, R5, RZ, 0xfc, !PT ;  /* 0x000000057d057212 */ /* 0x000fe200078efcff */
[--C-:B------:R-:W-:Y:S01]  /*3c10*/  IMAD.WIDE.U32 R72, R72, 0x8, R10.reuse ;  /* 0x0000000848487825 */ /* 0x100fe200078e000a */
[----:B------:R1:W-:Y:S01]  /*3c20*/  STG.E.64 desc[UR8][R114.64], R94 ;  /* 0x0000005e72007986 */ /* 0x0003e2000c101b08 */
[----:B---3--:R-:W-:Y:S02]  /*3c30*/  LOP3.LUT R4, R4, R87, RZ, 0xfc, !PT ;  /* 0x0000005704047212 */ /* 0x008fe400078efcff */
[----:B------:R-:W-:Y:S01]  /*3c40*/  IMAD.WIDE.U32 R10, R70, 0x8, R10 ;  /* 0x00000008460a7825 */ /* 0x000fe200078e000a */
[----:B------:R1:W-:Y:S04]  /*3c50*/  STG.E.64 desc[UR8][R102.64], R92 ;  /* 0x0000005c66007986 */ /* 0x0003e8000c101b08 */
[----:B------:R1:W-:Y:S04]  /*3c60*/  STG.E.64 desc[UR8][R72.64], R90 ;  /* 0x0000005a48007986 */ /* 0x0003e8000c101b08 */
[----:B------:R1:W-:Y:S04]  /*3c70*/  STG.E.64 desc[UR8][R100.64], R88 ;  /* 0x0000005864007986 */ /* 0x0003e8000c101b08 */
[----:B------:R1:W-:Y:S04]  /*3c80*/  STG.E.64 desc[UR8][R116.64], R8 ;  /* 0x0000000874007986 */ /* 0x0003e8000c101b08 */
[----:B------:R1:W-:Y:S04]  /*3c90*/  STG.E.64 desc[UR8][R106.64], R6 ;  /* 0x000000066a007986 */ /* 0x0003e8000c101b08 */
[----:B------:R1:W-:Y:S01]  /*3ca0*/  STG.E.64 desc[UR8][R10.64], R4 ;  /* 0x000000040a007986 */ /* 0x0003e2000c101b08 */
[----:B------:R-:W-:Y:S05]  /*3cb0*/  BRA `(.L_x_59) ;  /* 0x0000001800347947 */ /* 0x000fea0003800000 */
.L_x_57:
[----:B------:R-:W-:-:S04]  /*3cc0*/  UISETP.NE.U32.AND UP0, UPT, UR16, URZ, UPT ;  /* 0x000000ff1000728c */ /* 0x000fc8000bf05070 */
[----:B------:R-:W-:-:S09]  /*3cd0*/  UISETP.NE.AND.EX UP0, UPT, UR17, URZ, UPT, UP0 ;  /* 0x000000ff1100728c */ /* 0x000fd2000bf05300 */
[----:B------:R-:W-:Y:S05]  /*3ce0*/  BRA.U UP0, `(.L_x_60) ;  /* 0x0000000900b07547 */ /* 0x000fea000b800000 */
[----:B------:R-:W-:Y:S01]  /*3cf0*/  MOV R6, R21 ;  /* 0x0000001500067202 */ /* 0x000fe20000000f00 */
[C-C-:B------:R-:W-:Y:S01]  /*3d00*/  FFMA.FTZ R115, R5.reuse, R115, R4.reuse ;  /* 0x0000007305737223 */ /* 0x140fe20000010004 */
[--C-:B------:R-:W-:Y:S01]  /*3d10*/  SHF.R.U32.HI R8, RZ, 0x10, R21.reuse ;  /* 0x00000010ff087819 */ /* 0x100fe20000011615 */
[----:B------:R-:W-:Y:S01]  /*3d20*/  FFMA.FTZ R113, R5, R113, R4 ;  /* 0x0000007105717223 */ /* 0x000fe20000010004 */
[----:B------:R-:W-:Y:S01]  /*3d30*/  SHF.L.U32 R7, R6, 0x10, RZ ;  /* 0x0000001006077819 */ /* 0x000fe200000006ff */
[----:B------:R-:W-:Y:S01]  /*3d40*/  FADD.FTZ R6, -R115, R136 ;  /* 0x0000008873067221 */ /* 0x000fe20000010100 */
[----:B------:R-:W-:Y:S01]  /*3d50*/  SHF.R.U64 R9, R20, 0x10, R21 ;  /* 0x0000001014097819 */ /* 0x000fe20000001215 */
[----:B------:R-:W-:Y:S01]  /*3d60*/  FFMA.FTZ R116, R5, R116, R4 ;  /* 0x0000007405747223 */ /* 0x000fe20000010004 */
[----:B------:R-:W-:Y:S01]  /*3d70*/  FADD.FTZ R10, -R113, R114 ;  /* 0x00000072710a7221 */ /* 0x000fe20000010100 */
[----:B------:R-:W-:Y:S01]  /*3d80*/  FFMA.FTZ R6, R88, R6, R7 ;  /* 0x0000000658067223 */ /* 0x000fe20000010007 */
[----:B------:R-:W-:Y:S01]  /*3d90*/  SHF.L.U32 R7, R8, 0x10, RZ ;  /* 0x0000001008077819 */ /* 0x000fe200000006ff */
[--C-:B------:R-:W-:Y:S01]  /*3da0*/  FFMA.FTZ R90, R5, R0, R4.reuse ;  /* 0x00000000055a7223 */ /* 0x100fe20000010004 */
[----:B------:R-:W-:Y:S01]  /*3db0*/  SHF.L.U32 R9, R9, 0x10, RZ ;  /* 0x0000001009097819 */ /* 0x000fe200000006ff */
[----:B------:R-:W-:Y:S01]  /*3dc0*/  FMUL.FTZ R8, R6, R87 ;  /* 0x0000005706087220 */ /* 0x000fe20000410000 */
[----:B------:R-:W-:Y:S01]  /*3dd0*/  MOV R6, R20 ;  /* 0x0000001400067202 */ /* 0x000fe20000000f00 */
[----:B------:R-:W-:Y:S01]  /*3de0*/  FADD.FTZ R116, -R116, R117 ;  /* 0x0000007574747221 */ /* 0x000fe20000010100 */
[----:B------:R-:W-:Y:S01]  /*3df0*/  FFMA.FTZ R10, R88, R10, R7 ;  /* 0x0000000a580a7223 */ /* 0x000fe20000010007 */
[----:B------:R-:W-:Y:S01]  /*3e00*/  MOV R11, R23 ;  /* 0x00000017000b7202 */ /* 0x000fe20000000f00 */
[----:B------:R-:W-:Y:S01]  /*3e10*/  FFMA.FTZ R105, R5, R105, R4 ;  /* 0x0000006905697223 */ /* 0x000fe20000010004 */
[----:B------:R0:W-:Y:S01]  /*3e20*/  F2F.BF16.F32 R0, R8 ;  /* 0x0000000800007304 */ /* 0x0001e20000202000 */
[----:B------:R-:W-:Y:S01]  /*3e30*/  SHF.L.U32 R7, R6, 0x10, RZ ;  /* 0x0000001006077819 */ /* 0x000fe200000006ff */
[----:B------:R-:W-:Y:S01]  /*3e40*/  FADD.FTZ R6, -R90, R125 ;  /* 0x0000007d5a067221 */ /* 0x000fe20000010100 */
[----:B------:R-:W-:Y:S01]  /*3e50*/  FMUL.FTZ R10, R10, R87 ;  /* 0x000000570a0a7220 */ /* 0x000fe20000410000 */
[----:B------:R-:W-:Y:S01]  /*3e60*/  FADD.FTZ R105, -R105, R128 ;  /* 0x0000008069697221 */ /* 0x000fe20000010100 */
[C-C-:B------:R-:W-:Y:S01]  /*3e70*/  FFMA.FTZ R103, R5.reuse, R103, R4.reuse ;  /* 0x0000006705677223 */ /* 0x140fe20000010004 */
[C---:B------:R-:W-:Y:S01]  /*3e80*/  FFMA.FTZ R6, R88.reuse, R6, R7 ;  /* 0x0000000658067223 */ /* 0x040fe20000010007 */
[----:B------:R-:W-:Y:S01]  /*3e90*/  FFMA.FTZ R111, R5, R111, R4 ;  /* 0x0000006f056f7223 */ /* 0x000fe20000010004 */
[----:B------:R1:W2:Y:S01]  /*3ea0*/  F2F.BF16.F32 R7, R10 ;  /* 0x0000000a00077304 */ /* 0x0002a20000202000 */
[----:B0-----:R-:W-:Y:S01]  /*3eb0*/  FFMA.FTZ R8, R88, R116, R9 ;  /* 0x0000007458087223 */ /* 0x001fe20000010009 */
[----:B------:R-:W-:Y:S01]  /*3ec0*/  SHF.L.U32 R9, R11, 0x10, RZ ;  /* 0x000000100b097819 */ /* 0x000fe200000006ff */
[----:B------:R-:W-:Y:S01]  /*3ed0*/  FADD.FTZ R90, -R103, R108 ;  /* 0x0000006c675a7221 */ /* 0x000fe20000010100 */
[--C-:B------:R-:W-:Y:S01]  /*3ee0*/  SHF.R.U32.HI R11, RZ, 0x10, R23.reuse ;  /* 0x00000010ff0b7819 */ /* 0x100fe20000011617 */
[C-C-:B------:R-:W-:Y:S01]  /*3ef0*/  FFMA.FTZ R109, R5.reuse, R109, R4.reuse ;  /* 0x0000006d056d7223 */ /* 0x140fe20000010004 */
[----:B------:R-:W-:Y:S01]  /*3f00*/  SHF.R.U64 R89, R22, 0x10, R23 ;  /* 0x0000001016597819 */ /* 0x000fe20000001217 */
[----:B------:R-:W-:Y:S01]  /*3f10*/  FFMA.FTZ R99, R5, R99, R4 ;  /* 0x0000006305637223 */ /* 0x000fe20000010004 */
[----:B------:R-:W-:Y:S01]  /*3f20*/  SHF.L.U32 R11, R11, 0x10, RZ ;  /* 0x000000100b0b7819 */ /* 0x000fe200000006ff */
[----:B-1----:R-:W-:Y:S01]  /*3f30*/  FFMA.FTZ R10, R88, R105, R9 ;  /* 0x00000069580a7223 */ /* 0x002fe20000010009 */
[----:B------:R-:W-:Y:S01]  /*3f40*/  FADD.FTZ R92, -R109, R110 ;  /* 0x0000006e6d5c7221 */ /* 0x000fe20000010100 */
[----:B------:R-:W-:Y:S01]  /*3f50*/  FADD.FTZ R122, -R99, R122 ;  /* 0x0000007a637a7221 */ /* 0x000fe20000010100 */
[----:B------:R-:W-:Y:S01]  /*3f60*/  SHF.R.U32.HI R99, RZ, 0x10, R25 ;  /* 0x00000010ff637819 */ /* 0x000fe20000011619 */
[----:B------:R-:W-:Y:S01]  /*3f70*/  FMUL.FTZ R9, R10, R87 ;  /* 0x000000570a097220 */ /* 0x000fe20000410000 */
[----:B------:R-:W-:Y:S01]  /*3f80*/  MOV R10, R22 ;  /* 0x00000016000a7202 */ /* 0x000fe20000000f00 */
[----:B------:R-:W-:Y:S01]  /*3f90*/  FFMA.FTZ R90, R88, R90, R11 ;  /* 0x0000005a585a7223 */ /* 0x000fe2000001000b */
[--C-:B------:R-:W-:Y:S01]  /*3fa0*/  FFMA.FTZ R140, R5, R140, R4.reuse ;  /* 0x0000008c058c7223 */ /* 0x100fe20000010004 */
[----:B------:R-:W-:Y:S01]  /*3fb0*/  SHF.L.U32 R99, R99, 0x10, RZ ;  /* 0x0000001063637819 */ /* 0x000fe200000006ff */
[----:B------:R-:W-:Y:S01]  /*3fc0*/  FFMA.FTZ R101, R5, R101, R4 ;  /* 0x0000006505657223 */ /* 0x000fe20000010004 */
[----:B------:R-:W-:Y:S01]  /*3fd0*/  SHF.L.U32 R11, R10, 0x10, RZ ;  /* 0x000000100a0b7819 */ /* 0x000fe200000006ff */
[----:B------:R-:W-:Y:S01]  /*3fe0*/  FADD.FTZ R10, -R111, R130 ;  /* 0x000000826f0a7221 */ /* 0x000fe20000010100 */
[----:B------:R-:W-:Y:S01]  /*3ff0*/  FADD.FTZ R140, -R140, R91 ;  /* 0x0000005b8c8c7221 */ /* 0x000fe20000010100 */
[----:B------:R-:W-:Y:S01]  /*4000*/  FADD.FTZ R94, -R101, R124 ;  /* 0x0000007c655e7221 */ /* 0x000fe20000010100 */
[----:B------:R-:W-:Y:S01]  /*4010*/  SHF.R.U64 R96, R24, 0x10, R25 ;  /* 0x0000001018607819 */ /* 0x000fe20000001219 */
[C---:B------:R-:W-:Y:S01]  /*4020*/  FFMA.FTZ R10, R88.reuse, R10, R11 ;  /* 0x0000000a580a7223 */ /* 0x040fe2000001000b */
[----:B------:R-:W-:Y:S01]  /*4030*/  SHF.L.U32 R11, R89, 0x10, RZ ;  /* 0x00000010590b7819 */ /* 0x000fe200000006ff */
[C-C-:B------:R-:W-:Y:S01]  /*4040*/  FFMA.FTZ R93, R5.reuse, R93, R4.reuse ;  /* 0x0000005d055d7223 */ /* 0x140fe20000010004 */
[----:B------:R-:W-:Y:S01]  /*4050*/  MOV R89, R25 ;  /* 0x0000001900597202 */ /* 0x000fe20000000f00 */
[C-C-:B------:R-:W-:Y:S01]  /*4060*/  FFMA.FTZ R146, R5.reuse, R146, R4.reuse ;  /* 0x0000009205927223 */ /* 0x140fe20000010004 */
[----:B------:R-:W-:Y:S01]  /*4070*/  FFMA.FTZ R144, R5, R144, R4 ;  /* 0x0000009005907223 */ /* 0x000fe20000010004 */
[----:B------:R-:W-:Y:S01]  /*4080*/  FFMA.FTZ R92, R88, R92, R11 ;  /* 0x0000005c585c7223 */ /* 0x000fe2000001000b */
[----:B------:R-:W-:Y:S01]  /*4090*/  SHF.L.U32 R89, R89, 0x10, RZ ;  /* 0x0000001059597819 */ /* 0x000fe200000006ff */
[----:B------:R-:W-:Y:S01]  /*40a0*/  FADD.FTZ R118, -R93, R118 ;  /* 0x000000765d767221 */ /* 0x000fe20000010100 */
[----:B------:R-:W-:Y:S01]  /*40b0*/  FADD.FTZ R100, -R146, R137 ;  /* 0x0000008992647221 */ /* 0x000fe20000010100 */
[-C--:B------:R-:W-:Y:S01]  /*40c0*/  FMUL.FTZ R11, R92, R87.reuse ;  /* 0x000000575c0b7220 */ /* 0x080fe20000410000 */
[----:B------:R-:W-:Y:S01]  /*40d0*/  FADD.FTZ R144, -R144, R131 ;  /* 0x0000008390907221 */ /* 0x000fe20000010100 */
[----:B------:R-:W-:Y:S01]  /*40e0*/  FFMA.FTZ R92, R88, R122, R89 ;  /* 0x0000007a585c7223 */ /* 0x000fe20000010059 */
[----:B------:R-:W-:Y:S01]  /*40f0*/  MOV R89, R24 ;  /* 0x0000001800597202 */ /* 0x000fe20000000f00 */
[--C-:B------:R-:W-:Y:S01]  /*4100*/  FFMA.FTZ R142, R5, R142, R4.reuse ;  /* 0x0000008e058e7223 */ /* 0x100fe20000010004 */
[----:B------:R-:W-:Y:S01]  /*4110*/  SHF.R.U32.HI R101, RZ, 0x10, R29 ;  /* 0x00000010ff657819 */ /* 0x000fe2000001161d */
[----:B------:R-:W-:Y:S01]  /*4120*/  FMUL.FTZ R91, R92, R87 ;  /* 0x000000575c5b7220 */ /* 0x000fe20000410000 */
[----:B------:R-:W-:Y:S01]  /*4130*/  SHF.L.U32 R89, R89, 0x10, RZ ;  /* 0x0000001059597819 */ /* 0x000fe200000006ff */
[----:B------:R-:W-:Y:S01]  /*4140*/  FFMA.FTZ R92, R88, R140, R99 ;  /* 0x0000008c585c7223 */ /* 0x000fe20000010063 */
[C-C-:B------:R-:W-:Y:S01]  /*4150*/  FFMA.FTZ R99, R5.reuse, R97, R4.reuse ;  /* 0x0000006105637223 */ /* 0x140fe20000010004 */
[----:B------:R-:W-:Y:S01]  /*4160*/  SHF.L.U32 R97, R96, 0x10, RZ ;  /* 0x0000001060617819 */ /* 0x000fe200000006ff */
[----:B------:R-:W-:Y:S01]  /*4170*/  FFMA.FTZ R148, R5, R148, R4 ;  /* 0x0000009405947223 */ /* 0x000fe20000010004 */
[----:B------:R-:W-:Y:S01]  /*4180*/  FFMA.FTZ R94, R88, R94, R89 ;  /* 0x0000005e585e7223 */ /* 0x000fe20000010059 */
[----:B------:R-:W-:Y:S01]  /*4190*/  FADD.FTZ R99, -R99, R106 ;  /* 0x0000006a63637221 */ /* 0x000fe20000010100 */
[----:B------:R-:W-:Y:S01]  /*41a0*/  MOV R96, R27 ;  /* 0x0000001b00607202 */ /* 0x000fe20000000f00 */
[C-C-:B------:R-:W-:Y:S01]  /*41b0*/  FFMA.FTZ R150, R5.reuse, R150, R4.reuse ;  /* 0x0000009605967223 */ /* 0x140fe20000010004 */
[----:B------:R-:W-:Y:S01]  /*41c0*/  FMUL.FTZ R89, R94, R87 ;  /* 0x000000575e597220 */ /* 0x000fe20000410000 */
[----:B------:R-:W-:Y:S01]  /*41d0*/  FFMA.FTZ R94, R88, R99, R97 ;  /* 0x00000063585e7223 */ /* 0x000fe20000010061 */
[----:B------:R-:W-:Y:S01]  /*41e0*/  SHF.L.U32 R97, R96, 0x10, RZ ;  /* 0x0000001060617819 */ /* 0x000fe200000006ff */
[C-C-:B------:R-:W-:Y:S01]  /*41f0*/  FFMA.FTZ R99, R5.reuse, R95, R4.reuse ;  /* 0x0000005f05637223 */ /* 0x140fe20000010004 */
[----:B------:R-:W-:Y:S01]  /*4200*/  SHF.R.U32.HI R96, RZ, 0x10, R27 ;  /* 0x00000010ff607819 */ /* 0x000fe2000001161b */
[----:B------:R-:W-:Y:S01]  /*4210*/  FMUL.FTZ R93, R94, R87 ;  /* 0x000000575e5d7220 */ /* 0x000fe20000410000 */
[----:B------:R-:W-:Y:S01]  /*4220*/  FADD.FTZ R148, -R148, R135 ;  /* 0x0000008794947221 */ /* 0x000fe20000010100 */
[----:B------:R-:W-:Y:S01]  /*4230*/  FFMA.FTZ R94, R88, R118, R97 ;  /* 0x00000076585e7223 */ /* 0x000fe20000010061 */
[----:B------:R-:W-:Y:S01]  /*4240*/  SHF.L.U32 R97, R96, 0x10, RZ ;  /* 0x0000001060617819 */ /* 0x000fe200000006ff */
[----:B------:R-:W-:Y:S01]  /*4250*/  FFMA.FTZ R129, R5, R129, R4 ;  /* 0x0000008105817223 */ /* 0x000fe20000010004 */
[-C--:B------:R-:W-:Y:S01]  /*4260*/  FMUL.FTZ R90, R90, R87.reuse ;  /* 0x000000575a5a7220 */ /* 0x080fe20000410000 */
[-C--:B------:R-:W-:Y:S01]  /*4270*/  FMUL.FTZ R96, R94, R87.reuse ;  /* 0x000000575e607220 */ /* 0x080fe20000410000 */
[----:B------:R-:W-:Y:S01]  /*4280*/  MOV R94, R26 ;  /* 0x0000001a005e7202 */ /* 0x000fe20000000f00 */
[----:B------:R-:W-:Y:S01]  /*4290*/  FFMA.FTZ R100, R88, R100, R97 ;  /* 0x0000006458647223 */ /* 0x000fe20000010061 */
[----:B------:R-:W-:Y:S01]  /*42a0*/  SHF.R.U64 R97, R26, 0x10, R27 ;  /* 0x000000101a617819 */ /* 0x000fe2000000121b */
[----:B------:R0:W-:Y:S01]  /*42b0*/  F2F.BF16.F32 R98, R96 ;  /* 0x0000006000627304 */ /* 0x0001e20000202000 */
[----:B------:R-:W-:Y:S01]  /*42c0*/  SHF.L.U32 R95, R94, 0x10, RZ ;  /* 0x000000105e5f7819 */ /* 0x000fe200000006ff */
[----:B------:R-:W-:Y:S01]  /*42d0*/  FADD.FTZ R94, -R99, R120 ;  /* 0x00000078635e7221 */ /* 0x000fe20000010100 */
[-C--:B------:R-:W-:Y:S01]  /*42e0*/  FMUL.FTZ R100, R100, R87.reuse ;  /* 0x0000005764647220 */ /* 0x080fe20000410000 */
[----:B------:R-:W-:Y:S01]  /*42f0*/  FADD.FTZ R102, -R150, R133 ;  /* 0x0000008596667221 */ /* 0x000fe20000010100 */
[-C--:B------:R-:W-:Y:S01]  /*4300*/  FMUL.FTZ R8, R8, R87.reuse ;  /* 0x0000005708087220 */ /* 0x080fe20000410000 */
[----:B------:R-:W-:Y:S01]  /*4310*/  FFMA.FTZ R94, R88, R94, R95 ;  /* 0x0000005e585e7223 */ /* 0x000fe2000001005f */
[----:B------:R-:W-:Y:S01]  /*4320*/  SHF.L.U32 R95, R97, 0x10, RZ ;  /* 0x00000010615f7819 */ /* 0x000fe200000006ff */
[----:B------:R1:W3:Y:S01]  /*4330*/  F2F.BF16.F32 R99, R100 ;  /* 0x0000006400637304 */ /* 0x0002e20000202000 */
[-C--:B------:R-:W-:Y:S01]  /*4340*/  FMUL.FTZ R92, R92, R87.reuse ;  /* 0x000000575c5c7220 */ /* 0x080fe20000410000 */
[-C--:B------:R-:W-:Y:S01]  /*4350*/  FMUL.FTZ R94, R94, R87.reuse ;  /* 0x000000575e5e7220 */ /* 0x080fe20000410000 */
[----:B------:R-:W-:Y:S01]  /*4360*/  FADD.FTZ R129, -R129, R112 ;  /* 0x0000007081817221 */ /* 0x000fe20000010100 */
[----:B0-----:R-:W-:Y:S01]  /*4370*/  FFMA.FTZ R96, R88, R144, R95 ;  /* 0x0000009058607223 */ /* 0x001fe2000001005f */
[----:B------:R-:W-:Y:S01]  /*4380*/  SHF.L.U32 R95, R101, 0x10, RZ ;  /* 0x00000010655f7819 */ /* 0x000fe200000006ff */
[-C--:B------:R-:W-:Y:S01]  /*4390*/  FMUL.FTZ R6, R6, R87.reuse ;  /* 0x0000005706067220 */ /* 0x080fe20000410000 */
[----:B------:R-:W-:Y:S01]  /*43a0*/  FMUL.FTZ R10, R10, R87 ;  /* 0x000000570a0a7220 */ /* 0x000fe20000410000 */
[----:B------:R0:W-:Y:S01]  /*43b0*/  F2F.BF16.F32 R97, R94 ;  /* 0x0000005e00617304 */ /* 0x0001e20000202000 */
[----:B-1----:R-:W-:Y:S01]  /*43c0*/  MOV R100, R29 ;  /* 0x0000001d00647202 */ /* 0x002fe20000000f00 */
[----:B------:R-:W-:Y:S01]  /*43d0*/  FFMA.FTZ R102, R88, R102, R95 ;  /* 0x0000006658667223 */ /* 0x000fe2000001005f */
[----:B------:R-:W-:Y:S01]  /*43e0*/  FMUL.FTZ R96, R96, R87 ;  /* 0x0000005760607220 */ /* 0x000fe20000410000 */
[----:B--2---:R-:W-:-:S02]  /*43f0*/  PRMT R7, R0, 0x5410, R7 ;  /* 0x0000541000077816 */ /* 0x004fc40000000007 */
[----:B------:R-:W-:Y:S01]  /*4400*/  SHF.L.U32 R101, R100, 0x10, RZ ;  /* 0x0000001064657819 */ /* 0x000fe200000006ff */
[----:B------:R-:W-:Y:S01]  /*4410*/  FADD.FTZ R100, -R142, R107 ;  /* 0x0000006b8e647221 */ /* 0x000fe20000010100 */
[----:B------:R-:W-:Y:S01]  /*4420*/  F2F.BF16.F32 R9, R9 ;  /* 0x0000000900097304 */ /* 0x000fe20000202000 */
[----:B0-----:R-:W-:Y:S01]  /*4430*/  SHF.R.U64 R94, R28, 0x10, R29 ;  /* 0x000000101c5e7819 */ /* 0x001fe2000000121d */
[-C--:B------:R-:W-:Y:S01]  /*4440*/  FMUL.FTZ R102, R102, R87.reuse ;  /* 0x0000005766667220 */ /* 0x080fe20000410000 */
[----:B------:R-:W-:Y:S01]  /*4450*/  FFMA.FTZ R100, R88, R100, R101 ;  /* 0x0000006458647223 */ /* 0x000fe20000010065 */
[----:B---3--:R-:W-:Y:S02]  /*4460*/  PRMT R99, R98, 0x5410, R99 ;  /* 0x0000541062637816 */ /* 0x008fe40000000063 */
[----:B------:R-:W-:Y:S01]  /*4470*/  SHF.L.U32 R101, R94, 0x10, RZ ;  /* 0x000000105e657819 */ /* 0x000fe200000006ff */
[----:B------:R-:W-:Y:S01]  /*4480*/  FMUL.FTZ R100, R100, R87 ;  /* 0x0000005764647220 */ /* 0x000fe20000410000 */
[----:B------:R-:W-:Y:S01]  /*4490*/  MOV R94, R28 ;  /* 0x0000001c005e7202 */ /* 0x000fe20000000f00 */
[----:B------:R-:W0:Y:S02]  /*44a0*/  F2F.BF16.F32 R90, R90 ;  /* 0x0000005a005a7304 */ /* 0x000e240000202000 */
[----:B------:R-:W-:Y:S01]  /*44b0*/  FFMA.FTZ R4, R88, R148, R101 ;  /* 0x0000009458047223 */ /* 0x000fe20000010065 */
[----:B------:R-:W-:-:S03]  /*44c0*/  SHF.L.U32 R5, R94, 0x10, RZ ;  /* 0x000000105e057819 */ /* 0x000fc600000006ff */
[----:B------:R-:W-:Y:S02]  /*44d0*/  FMUL.FTZ R94, R4, R87 ;  /* 0x00000057045e7220 */ /* 0x000fe40000410000 */
[----:B------:R-:W-:Y:S01]  /*44e0*/  FFMA.FTZ R88, R88, R129, R5 ;  /* 0x0000008158587223 */ /* 0x000fe20000010005 */
[----:B------:R-:W1:Y:S01]  /*44f0*/  F2F.BF16.F32 R8, R8 ;  /* 0x0000000800087304 */ /* 0x000e620000202000 */
[----:B------:R-:W2:Y:S02]  /*4500*/  LDC.64 R4, c[0x0][0x468] ;  /* 0x00011a00ff047b82 */ /* 0x000ea40000000a00 */
[----:B------:R-:W-:Y:S01]  /*4510*/  FMUL.FTZ R88, R88, R87 ;  /* 0x0000005758587220 */ /* 0x000fe20000410000 */
[----:B0-----:R-:W-:-:S04]  /*4520*/  PRMT R105, R9, 0x5410, R90 ;  /* 0x0000541009697816 */ /* 0x001fc8000000005a */
[----:B------:R-:W-:Y:S01]  /*4530*/  F2F.BF16.F32 R91, R91 ;  /* 0x0000005b005b7304 */ /* 0x000fe20000202000 */
[----:B-1----:R-:W-:-:S07]  /*4540*/  IMAD.WIDE.U32 R8, R8, 0x10000, RZ ;  /* 0x0001000008087825 */ /* 0x002fce00078e00ff */
[----:B------:R-:W0:Y:S01]  /*4550*/  F2F.BF16.F32 R92, R92 ;  /* 0x0000005c005c7304 */ /* 0x000e220000202000 */
[----:B------:R-:W-:-:S07]  /*4560*/  LOP3.LUT R7, R7, R9, RZ, 0xfc, !PT ;  /* 0x0000000907077212 */ /* 0x000fce00078efcff */
[----:B------:R-:W1:Y:S01]  /*4570*/  F2F.BF16.F32 R11, R11 ;  /* 0x0000000b000b7304 */ /* 0x000e620000202000 */
[----:B0-----:R-:W-:-:S07]  /*4580*/  PRMT R101, R91, 0x5410, R92 ;  /* 0x000054105b657816 */ /* 0x001fce000000005c */
[----:B------:R-:W0:Y:S01]  /*4590*/  F2F.BF16.F32 R93, R93 ;  /* 0x0000005d005d7304 */ /* 0x000e220000202000 */
[----:B-1----:R-:W-:-:S07]  /*45a0*/  IMAD.WIDE.U32 R90, R11, 0x10000, RZ ;  /* 0x000100000b5a7825 */ /* 0x002fce00078e00ff */
[----:B------:R-:W-:Y:S01]  /*45b0*/  F2F.BF16.F32 R95, R96 ;  /* 0x00000060005f7304 */ /* 0x000fe20000202000 */
[----:B------:R-:W-:Y:S01]  /*45c0*/  LOP3.LUT R9, R105, R91, RZ, 0xfc, !PT ;  /* 0x0000005b69097212 */ /* 0x000fe200078efcff */
[----:B0-----:R-:W-:-:S06]  /*45d0*/  IMAD.WIDE.U32 R92, R93, 0x10000, RZ ;  /* 0x000100005d5c7825 */ /* 0x001fcc00078e00ff */
[----:B------:R-:W0:Y:S01]  /*45e0*/  F2F.BF16.F32 R6, R6 ;  /* 0x0000000600067304 */ /* 0x000e220000202000 */
[----:B------:R-:W-:-:S07]  /*45f0*/  LOP3.LUT R11, R101, R93, RZ, 0xfc, !PT ;  /* 0x0000005d650b7212 */ /* 0x000fce00078efcff */
[----:B------:R-:W1:Y:S01]  /*4600*/  F2F.BF16.F32 R10, R10 ;  /* 0x0000000a000a7304 */ /* 0x000e620000202000 */
[----:B0-----:R-:W-:-:S07]  /*4610*/  LOP3.LUT R6, R8, R6, RZ, 0xfc, !PT ;  /* 0x0000000608067212 */ /* 0x001fce00078efcff */
[----:B------:R-:W0:Y:S01]  /*4620*/  F2F.BF16.F32 R89, R89 ;  /* 0x0000005900597304 */ /* 0x000e220000202000 */
[----:B-1----:R-:W-:-:S07]  /*4630*/  LOP3.LUT R8, R90, R10, RZ, 0xfc, !PT ;  /* 0x0000000a5a087212 */ /* 0x002fce00078efcff */
[----:B------:R1:W3:Y:S01]  /*4640*/  F2F.BF16.F32 R96, R94 ;  /* 0x0000005e00607304 */ /* 0x0002e20000202000 */
[----:B0-----:R-:W-:-:S07]  /*4650*/  LOP3.LUT R10, R92, R89, RZ, 0xfc, !PT ;  /* 0x000000595c0a7212 */ /* 0x001fce00078efcff */
[----:B------:R-:W-:Y:S01]  /*4660*/  F2F.BF16.F32 R103, R102 ;  /* 0x0000006600677304 */ /* 0x000fe20000202000 */
[----:B-1----:R-:W-:-:S04]  /*4670*/  IMAD.WIDE.U32 R94, R95, 0x10000, RZ ;  /* 0x000100005f5e7825 */ /* 0x002fc800078e00ff */
[----:B--2---:R-:W-:Y:S01]  /*4680*/  IMAD.WIDE.U32 R92, R74, 0x8, R4 ;  /* 0x000000084a5c7825 */ /* 0x004fe200078e0004 */
[----:B------:R-:W-:Y:S02]  /*4690*/  LOP3.LUT R89, R99, R95, RZ, 0xfc, !PT ;  /* 0x0000005f63597212 */ /* 0x000fe400078efcff */
[----:B------:R-:W0:Y:S01]  /*46a0*/  F2F.BF16.F32 R100, R100 ;  /* 0x0000006400647304 */ /* 0x000e220000202000 */
[----:B---3--:R-:W-:Y:S01]  /*46b0*/  IMAD.WIDE.U32 R90, R96, 0x10000, RZ ;  /* 0x00010000605a7825 */ /* 0x008fe200078e00ff */
[----:B------:R2:W-:Y:S06]  /*46c0*/  STG.E.64 desc[UR8][R92.64], R6 ;  /* 0x000000065c007986 */ /* 0x0005ec000c101b08 */
[----:B------:R1:W3:Y:S01]  /*46d0*/  F2F.BF16.F32 R87, R88 ;  /* 0x0000005800577304 */ /* 0x0002e20000202000 */
[----:B0-----:R-:W-:-:S02]  /*46e0*/  PRMT R103, R100, 0x5410, R103 ;  /* 0x0000541064677816 */ /* 0x001fc40000000067 */
[----:B-1----:R-:W-:Y:S01]  /*46f0*/  LOP3.LUT R88, R94, R97, RZ, 0xfc, !PT ;  /* 0x000000615e587212 */ /* 0x002fe200078efcff */
[----:B------:R-:W-:Y:S01]  /*4700*/  IMAD.WIDE.U32 R94, R73, 0x8, R4 ;  /* 0x00000008495e7825 */ /* 0x000fe200078e0004 */
[----:B------:R-:W-:-:S03]  /*4710*/  LOP3.LUT R91, R103, R91, RZ, 0xfc, !PT ;  /* 0x0000005b675b7212 */ /* 0x000fc600078efcff */
[--C-:B------:R-:W-:Y:S01]  /*4720*/  IMAD.WIDE.U32 R72, R72, 0x8, R4.reuse ;  /* 0x0000000848487825 */ /* 0x100fe200078e0004 */
[----:B---3--:R-:W-:Y:S01]  /*4730*/  LOP3.LUT R90, R90, R87, RZ, 0xfc, !PT ;  /* 0x000000575a5a7212 */ /* 0x008fe200078efcff */
[----:B------:R2:W-:Y:S02]  /*4740*/  STG.E.64 desc[UR8][R94.64], R8 ;  /* 0x000000085e007986 */ /* 0x0005e4000c101b08 */
[--C-:B------:R-:W-:Y:S02]  /*4750*/  IMAD.WIDE.U32 R96, R71, 0x8, R4.reuse ;  /* 0x0000000847607825 */ /* 0x100fe400078e0004 */
[----:B------:R2:W-:Y:S02]  /*4760*/  STG.E.64 desc[UR8][R72.64], R10 ;  /* 0x0000000a48007986 */ /* 0x0005e4000c101b08 */
[----:B------:R-:W-:Y:S02]  /*4770*/  IMAD.WIDE.U32 R4, R70, 0x8, R4 ;  /* 0x0000000846047825 */ /* 0x000fe400078e0004 */
[----:B------:R2:W-:Y:S04]  /*4780*/  STG.E.64 desc[UR8][R96.64], R88 ;  /* 0x0000005860007986 */ /* 0x0005e8000c101b08 */
[----:B------:R2:W-:Y:S01]  /*4790*/  STG.E.64 desc[UR8][R4.64], R90 ;  /* 0x0000005a04007986 */ /* 0x0005e2000c101b08 */
[----:B------:R-:W-:Y:S05]  /*47a0*/  BRA `(.L_x_59) ;  /* 0x0000000c00787947 */ /* 0x000fea0003800000 */
.L_x_60:
[----:B------:R-:W-:Y:S01]  /*47b0*/  SHF.R.U32.HI R10, RZ, 0x10, R23 ;  /* 0x00000010ff0a7819 */ /* 0x000fe20000011617 */
[C-C-:B------:R-:W-:Y:S01]  /*47c0*/  FFMA.FTZ R103, R5.reuse, R103, R4.reuse ;  /* 0x0000006705677223 */ /* 0x140fe20000010004 */
[C-C-:B------:R-:W-:Y:S01]  /*47d0*/  FFMA.FTZ R0, R5.reuse, R0, R4.reuse ;  /* 0x0000000005007223 */ /* 0x140fe20000010004 */
[----:B------:R-:W-:Y:S01]  /*47e0*/  FFMA.FTZ R116, R5, R116, R4 ;  /* 0x0000007405747223 */ /* 0x000fe20000010004 */
[----:B------:R-:W-:Y:S01]  /*47f0*/  SHF.L.U32 R89, R10, 0x10, RZ ;  /* 0x000000100a597819 */ /* 0x000fe200000006ff */
[----:B------:R-:W-:Y:S01]  /*4800*/  FADD.FTZ R103, -R103, R108 ;  /* 0x0000006c67677221 */ /* 0x000fe20000010100 */
[----:B------:R-:W-:Y:S01]  /*4810*/  FADD.FTZ R125, -R0, R125 ;  /* 0x0000007d007d7221 */ /* 0x000fe20000010100 */
[----:B------:R-:W-:Y:S01]  /*4820*/  SHF.R.U64 R0, R20, 0x10, R21 ;  /* 0x0000001014007819 */ /* 0x000fe20000001215 */
[C-C-:B------:R-:W-:Y:S01]  /*4830*/  FFMA.FTZ R109, R5.reuse, R109, R4.reuse ;  /* 0x0000006d056d7223 */ /* 0x140fe20000010004 */
[----:B------:R-:W-:Y:S01]  /*4840*/  FFMA.FTZ R100, R88, R103, R89 ;  /* 0x0000006758647223 */ /* 0x000fe20000010059 */
[----:B------:R-:W-:Y:S01]  /*4850*/  SHF.R.U64 R89, R22, 0x10, R23 ;  /* 0x0000001016597819 */ /* 0x000fe20000001217 */
[----:B------:R-:W-:Y:S01]  /*4860*/  FADD.FTZ R117, -R116, R117 ;  /* 0x0000007574757221 */ /* 0x000fe20000010100 */
[----:B------:R-:W-:Y:S01]  /*4870*/  SHF.L.U32 R11, R0, 0x10, RZ ;  /* 0x00000010000b7819 */ /* 0x000fe200000006ff */
[----:B------:R-:W-:Y:S01]  /*4880*/  FFMA.FTZ R105, R5, R105, R4 ;  /* 0x0000006905697223 */ /* 0x000fe20000010004 */
[----:B------:R-:W-:Y:S01]  /*4890*/  MOV R0, R23 ;  /* 0x0000001700007202 */ /* 0x000fe20000000f00 */
[----:B------:R-:W-:Y:S01]  /*48a0*/  FADD.FTZ R109, -R109, R110 ;  /* 0x0000006e6d6d7221 */ /* 0x000fe20000010100 */
[----:B------:R-:W-:Y:S01]  /*48b0*/  SHF.L.U32 R89, R89, 0x10, RZ ;  /* 0x0000001059597819 */ /* 0x000fe200000006ff */
[----:B------:R-:W-:Y:S01]  /*48c0*/  FFMA.FTZ R96, R88, R117, R11 ;  /* 0x0000007558607223 */ /* 0x000fe2000001000b */
[----:B------:R-:W-:Y:S01]  /*48d0*/  MOV R94, R25 ;  /* 0x00000019005e7202 */ /* 0x000fe20000000f00 */
[----:B------:R-:W-:Y:S01]  /*48e0*/  FFMA.FTZ R99, R5, R99, R4 ;  /* 0x0000006305637223 */ /* 0x000fe20000010004 */
[----:B------:R-:W-:Y:S01]  /*48f0*/  SHF.L.U32 R11, R0, 0x10, RZ ;  /* 0x00000010000b7819 */ /* 0x000fe200000006ff */
[----:B------:R-:W-:Y:S01]  /*4900*/  FADD.FTZ R105, -R105, R128 ;  /* 0x0000008069697221 */ /* 0x000fe20000010100 */
[----:B------:R-:W-:Y:S01]  /*4910*/  FFMA.FTZ R108, R88, R109, R89 ;  /* 0x0000006d586c7223 */ /* 0x000fe20000010059 */
[----:B------:R-:W-:Y:S01]  /*4920*/  SHF.L.U32 R89, R94, 0x10, RZ ;  /* 0x000000105e597819 */ /* 0x000fe200000006ff */
[----:B------:R-:W-:Y:S01]  /*4930*/  FADD.FTZ R99, -R99, R122 ;  /* 0x0000007a63637221 */ /* 0x000fe20000010100 */
[----:B------:R-:W-:Y:S01]  /*4940*/  SHF.R.U32.HI R104, RZ, 0x10, R25 ;  /* 0x00000010ff687819 */ /* 0x000fe20000011619 */
[C-C-:B------:R-:W-:Y:S01]  /*4950*/  FFMA.FTZ R140, R5.reuse, R140, R4.reuse ;  /* 0x0000008c058c7223 */ /* 0x140fe20000010004 */
[----:B------:R-:W-:Y:S01]  /*4960*/  FFMA.FTZ R98, R88, R105, R11 ;  /* 0x0000006958627223 */ /* 0x000fe2000001000b */
[C-C-:B------:R-:W-:Y:S01]  /*4970*/  FFMA.FTZ R113, R5.reuse, R113, R4.reuse ;  /* 0x0000007105717223 */ /* 0x140fe20000010004 */
[----:B------:R-:W-:Y:S01]  /*4980*/  SHF.L.U32 R105, R104, 0x10, RZ ;  /* 0x0000001068697819 */ /* 0x000fe200000006ff */
[----:B------:R-:W-:Y:S01]  /*4990*/  FFMA.FTZ R110, R88, R99, R89 ;  /* 0x00000063586e7223 */ /* 0x000fe20000010059 */
[----:B------:R-:W-:Y:S01]  /*49a0*/  FADD.FTZ R91, -R140, R91 ;  /* 0x0000005b8c5b7221 */ /* 0x000fe20000010100 */
[----:B------:R-:W-:Y:S01]  /*49b0*/  MOV R89, R24 ;  /* 0x0000001800597202 */ /* 0x000fe20000000f00 */
[----:B------:R-:W-:Y:S01]  /*49c0*/  FFMA.FTZ R101, R5, R101, R4 ;  /* 0x0000006505657223 */ /* 0x000fe20000010004 */
[----:B------:R-:W-:Y:S01]  /*49d0*/  FADD.FTZ R113, -R113, R114 ;  /* 0x0000007271717221 */ /* 0x000fe20000010100 */
[----:B------:R-:W-:Y:S01]  /*49e0*/  FFMA.FTZ R114, R88, R91, R105 ;  /* 0x0000005b58727223 */ /* 0x000fe20000010069 */
[----:B------:R-:W-:Y:S01]  /*49f0*/  SHF.L.U32 R89, R89, 0x10, RZ ;  /* 0x0000001059597819 */ /* 0x000fe200000006ff */
[----:B------:R-:W-:Y:S01]  /*4a00*/  FADD.FTZ R101, -R101, R124 ;  /* 0x0000007c65657221 */ /* 0x000fe20000010100 */
[----:B------:R-:W-:Y:S01]  /*4a10*/  SHF.R.U64 R91, R24, 0x10, R25 ;  /* 0x00000010185b7819 */ /* 0x000fe20000001219 */
[C-C-:B------:R-:W-:Y:S01]  /*4a20*/  FFMA.FTZ R97, R5.reuse, R97, R4.reuse ;  /* 0x0000006105617223 */ /* 0x140fe20000010004 */
[----:B------:R-:W-:Y:S01]  /*4a30*/  FFMA.FTZ R93, R5, R93, R4 ;  /* 0x0000005d055d7223 */ /* 0x000fe20000010004 */
[C---:B------:R-:W-:Y:S01]  /*4a40*/  FFMA.FTZ R116, R88.reuse, R101, R89 ;  /* 0x0000006558747223 */ /* 0x040fe20000010059 */
[----:B------:R-:W-:Y:S01]  /*4a50*/  SHF.L.U32 R91, R91, 0x10, RZ ;  /* 0x000000105b5b7819 */ /* 0x000fe200000006ff */
[----:B------:R-:W-:Y:S01]  /*4a60*/  FADD.FTZ R97, -R97, R106 ;  /* 0x0000006a61617221 */ /* 0x000fe20000010100 */
[----:B------:R-:W-:Y:S01]  /*4a70*/  MOV R101, R27 ;  /* 0x0000001b00657202 */ /* 0x000fe20000000f00 */
[C-C-:B------:R-:W-:Y:S01]  /*4a80*/  FFMA.FTZ R146, R5.reuse, R146, R4.reuse ;  /* 0x0000009205927223 */ /* 0x140fe20000010004 */
[----:B------:R-:W-:Y:S01]  /*4a90*/  FFMA.FTZ R95, R5, R95, R4 ;  /* 0x0000005f055f7223 */ /* 0x000fe20000010004 */
[----:B------:R-:W-:Y:S01]  /*4aa0*/  FFMA.FTZ R122, R88, R97, R91 ;  /* 0x00000061587a7223 */ /* 0x000fe2000001005b */
[----:B------:R-:W-:Y:S01]  /*4ab0*/  SHF.L.U32 R97, R101, 0x10, RZ ;  /* 0x0000001065617819 */ /* 0x000fe200000006ff */
[----:B------:R-:W-:Y:S01]  /*4ac0*/  FADD.FTZ R91, -R93, R118 ;  /* 0x000000765d5b7221 */ /* 0x000fe20000010100 */
[----:B------:R-:W-:Y:S01]  /*4ad0*/  SHF.R.U32.HI R101, RZ, 0x10, R27 ;  /* 0x00000010ff657819 */ /* 0x000fe2000001161b */
[----:B------:R-:W-:Y:S01]  /*4ae0*/  FADD.FTZ R137, -R146, R137 ;  /* 0x0000008992897221 */ /* 0x000fe20000010100 */
[----:B------:R-:W-:Y:S01]  /*4af0*/  FADD.FTZ R95, -R95, R120 ;  /* 0x000000785f5f7221 */ /* 0x000fe20000010100 */
[C---:B------:R-:W-:Y:S01]  /*4b00*/  FFMA.FTZ R124, R88.reuse, R91, R97 ;  /* 0x0000005b587c7223 */ /* 0x040fe20000010061 */
[----:B------:R-:W-:Y:S01]  /*4b10*/  SHF.L.U32 R101, R101, 0x10, RZ ;  /* 0x0000001065657819 */ /* 0x000fe200000006ff */
[C-C-:B------:R-:W-:Y:S01]  /*4b20*/  FFMA.FTZ R144, R5.reuse, R144, R4.reuse ;  /* 0x0000009005907223 */ /* 0x140fe20000010004 */
[----:B------:R-:W-:Y:S01]  /*4b30*/  MOV R91, R26 ;  /* 0x0000001a005b7202 */ /* 0x000fe20000000f00 */
[--C-:B------:R-:W-:Y:S01]  /*4b40*/  FFMA.FTZ R111, R5, R111, R4.reuse ;  /* 0x0000006f056f7223 */ /* 0x100fe20000010004 */
[----:B------:R-:W-:Y:S01]  /*4b50*/  MOV R6, R21 ;  /* 0x0000001500067202 */ /* 0x000fe20000000f00 */
[----:B------:R-:W-:Y:S01]  /*4b60*/  FFMA.FTZ R126, R88, R137, R101 ;  /* 0x00000089587e7223 */ /* 0x000fe20000010065 */
[----:B------:R-:W-:Y:S01]  /*4b70*/  SHF.L.U32 R91, R91, 0x10, RZ ;  /* 0x000000105b5b7819 */ /* 0x000fe200000006ff */
[----:B------:R-:W-:Y:S01]  /*4b80*/  FADD.FTZ R131, -R144, R131 ;  /* 0x0000008390837221 */ /* 0x000fe20000010100 */
[----:B------:R-:W-:Y:S01]  /*4b90*/  SHF.R.U64 R101, R26, 0x10, R27 ;  /* 0x000000101a657819 */ /* 0x000fe2000000121b */
[C-C-:B------:R-:W-:Y:S01]  /*4ba0*/  FFMA.FTZ R150, R5.reuse, R150, R4.reuse ;  /* 0x0000009605967223 */ /* 0x140fe20000010004 */
[----:B------:R-:W-:Y:S01]  /*4bb0*/  FFMA.FTZ R115, R5, R115, R4 ;  /* 0x0000007305737223 */ /* 0x000fe20000010004 */
[----:B------:R-:W-:Y:S01]  /*4bc0*/  FFMA.FTZ R120, R88, R95, R91 ;  /* 0x0000005f58787223 */ /* 0x000fe2000001005b */
[----:B------:R-:W-:Y:S01]  /*4bd0*/  SHF.L.U32 R101, R101, 0x10, RZ ;  /* 0x0000001065657819 */ /* 0x000fe200000006ff */
[----:B------:R-:W-:Y:S01]  /*4be0*/  FADD.FTZ R111, -R111, R130 ;  /* 0x000000826f6f7221 */ /* 0x000fe20000010100 */
[----:B------:R-:W-:Y:S01]  /*4bf0*/  SHF.R.U32.HI R95, RZ, 0x10, R29 ;  /* 0x00000010ff5f7819 */ /* 0x000fe2000001161d */
[----:B------:R-:W-:Y:S01]  /*4c00*/  FADD.FTZ R133, -R150, R133 ;  /* 0x0000008596857221 */ /* 0x000fe20000010100 */
[----:B------:R-:W-:Y:S01]  /*4c10*/  SHF.L.U32 R7, R6, 0x10, RZ ;  /* 0x0000001006077819 */ /* 0x000fe200000006ff */
[C---:B------:R-:W-:Y:S01]  /*4c20*/  FFMA.FTZ R130, R88.reuse, R131, R101 ;  /* 0x0000008358827223 */ /* 0x040fe20000010065 */
[----:B------:R-:W-:Y:S01]  /*4c30*/  MOV R11, R22 ;  /* 0x00000016000b7202 */ /* 0x000fe20000000f00 */
[----:B------:R-:W-:Y:S01]  /*4c40*/  FADD.FTZ R115, -R115, R136 ;  /* 0x0000008873737221 */ /* 0x000fe20000010100 */
[----:B------:R-:W-:Y:S01]  /*4c50*/  SHF.L.U32 R101, R95, 0x10, RZ ;  /* 0x000000105f657819 */ /* 0x000fe200000006ff */
[--C-:B------:R-:W-:Y:S01]  /*4c60*/  FFMA.FTZ R142, R5, R142, R4.reuse ;  /* 0x0000008e058e7223 */ /* 0x100fe20000010004 */
[----:B------:R-:W-:Y:S01]  /*4c70*/  SHF.R.U32.HI R6, RZ, 0x10, R21 ;  /* 0x00000010ff067819 */ /* 0x000fe20000011615 */
[C---:B------:R-:W-:Y:S01]  /*4c80*/  FFMA.FTZ R8, R88.reuse, R115, R7 ;  /* 0x0000007358087223 */ /* 0x040fe20000010007 */
[----:B------:R-:W-:Y:S01]  /*4c90*/  MOV R95, R29 ;  /* 0x0000001d005f7202 */ /* 0x000fe20000000f00 */
[----:B------:R-:W-:Y:S01]  /*4ca0*/  FFMA.FTZ R132, R88, R133, R101 ;  /* 0x0000008558847223 */ /* 0x000fe20000010065 */
[----:B------:R-:W-:Y:S01]  /*4cb0*/  SHF.L.U32 R11, R11, 0x10, RZ ;  /* 0x000000100b0b7819 */ /* 0x000fe200000006ff */
[----:B------:R-:W-:Y:S01]  /*4cc0*/  FADD.FTZ R101, -R142, R107 ;  /* 0x0000006b8e657221 */ /* 0x000fe20000010100 */
[----:B------:R-:W-:Y:S01]  /*4cd0*/  SHF.L.U32 R9, R6, 0x10, RZ ;  /* 0x0000001006097819 */ /* 0x000fe200000006ff */
[----:B------:R-:W-:Y:S01]  /*4ce0*/  F2F.BF16.F32 R94, R108 ;  /* 0x0000006c005e7304 */ /* 0x000fe20000202000 */
[----:B------:R-:W-:Y:S01]  /*4cf0*/  SHF.L.U32 R105, R95, 0x10, RZ ;  /* 0x000000105f697819 */ /* 0x000fe200000006ff */
[C---:B------:R-:W-:Y:S01]  /*4d00*/  FFMA.FTZ R102, R88.reuse, R111, R11 ;  /* 0x0000006f58667223 */ /* 0x040fe2000001000b */
[----:B------:R-:W-:Y:S01]  /*4d10*/  MOV R7, R20 ;  /* 0x0000001400077202 */ /* 0x000fe20000000f00 */
[C---:B------:R-:W-:Y:S01]  /*4d20*/  FFMA.FTZ R90, R88.reuse, R113, R9 ;  /* 0x00000071585a7223 */ /* 0x040fe20000010009 */
[----:B------:R-:W-:Y:S01]  /*4d30*/  MOV R95, R28 ;  /* 0x0000001c005f7202 */ /* 0x000fe20000000f00 */
[----:B------:R-:W-:Y:S01]  /*4d40*/  FFMA.FTZ R129, R5, R129, R4 ;  /* 0x0000008105817223 */ /* 0x000fe20000010004 */
[----:B------:R-:W-:Y:S01]  /*4d50*/  FFMA.FTZ R136, R88, R101, R105 ;  /* 0x0000006558887223 */ /* 0x000fe20000010069 */
[----:B------:R0:W-:Y:S01]  /*4d60*/  F2F.BF16.F32 R10, R98 ;  /* 0x00000062000a7304 */ /* 0x0001e20000202000 */
[----:B------:R-:W-:Y:S01]  /*4d70*/  SHF.L.U32 R9, R7, 0x10, RZ ;  /* 0x0000001007097819 */ /* 0x000fe200000006ff */
[----:B------:R-:W-:Y:S01]  /*4d80*/  FADD.FTZ R129, -R129, R112 ;  /* 0x0000007081817221 */ /* 0x000fe20000010100 */
[----:B------:R-:W-:Y:S01]  /*4d90*/  SHF.L.U32 R95, R95, 0x10, RZ ;  /* 0x000000105f5f7819 */ /* 0x000fe200000006ff */
[----:B------:R-:W-:Y:S01]  /*4da0*/  FFMA.FTZ R148, R5, R148, R4 ;  /* 0x0000009405947223 */ /* 0x000fe20000010004 */
[----:B------:R-:W-:Y:S01]  /*4db0*/  SHF.R.U64 R101, R28, 0x10, R29 ;  /* 0x000000101c657819 */ /* 0x000fe2000000121d */
[----:B------:R-:W-:Y:S01]  /*4dc0*/  FFMA.FTZ R92, R88, R125, R9 ;  /* 0x0000007d585c7223 */ /* 0x000fe20000010009 */
[----:B------:R-:W-:Y:S01]  /*4dd0*/  FMUL.FTZ R119, R114, R87 ;  /* 0x0000005772777220 */ /* 0x000fe20000410000 */
[----:B------:R1:W2:Y:S01]  /*4de0*/  F2F.BF16.F32 R103, R100 ;  /* 0x0000006400677304 */ /* 0x0002a20000202000 */
[----:B------:R-:W-:Y:S01]  /*4df0*/  SHF.L.U32 R5, R101, 0x10, RZ ;  /* 0x0000001065057819 */ /* 0x000fe200000006ff */
[----:B------:R-:W-:Y:S01]  /*4e00*/  FFMA.FTZ R4, R88, R129, R95 ;  /* 0x0000008158047223 */ /* 0x000fe2000001005f */
[----:B------:R-:W-:Y:S01]  /*4e10*/  FADD.FTZ R135, -R148, R135 ;  /* 0x0000008794877221 */ /* 0x000fe20000010100 */
[-C--:B------:R-:W-:Y:S01]  /*4e20*/  FMUL.FTZ R113, R90, R87.reuse ;  /* 0x000000575a717220 */ /* 0x080fe20000410000 */
[-C--:B------:R-:W-:Y:S01]  /*4e30*/  FMUL.FTZ R112, R98, R87.reuse ;  /* 0x0000005762707220 */ /* 0x080fe20000410000 */
[----:B------:R-:W-:Y:S01]  /*4e40*/  FMUL.FTZ R111, R102, R87 ;  /* 0x00000057666f7220 */ /* 0x000fe20000410000 */
[----:B------:R-:W-:Y:S01]  /*4e50*/  FFMA.FTZ R134, R88, R135, R5 ;  /* 0x0000008758867223 */ /* 0x000fe20000010005 */
[----:B------:R-:W-:Y:S01]  /*4e60*/  F2F.BF16.F32 R99, R110 ;  /* 0x0000006e00637304 */ /* 0x000fe20000202000 */
[-C--:B------:R-:W-:Y:S01]  /*4e70*/  FMUL.FTZ R117, R100, R87.reuse ;  /* 0x0000005764757220 */ /* 0x080fe20000410000 */
[-C--:B0-----:R-:W-:Y:S01]  /*4e80*/  FMUL.FTZ R98, R108, R87.reuse ;  /* 0x000000576c627220 */ /* 0x081fe20000410000 */
[-C--:B------:R-:W-:Y:S01]  /*4e90*/  FMUL.FTZ R95, R92, R87.reuse ;  /* 0x000000575c5f7220 */ /* 0x080fe20000410000 */
[-C--:B------:R-:W-:Y:S01]  /*4ea0*/  FMUL.FTZ R105, R116, R87.reuse ;  /* 0x0000005774697220 */ /* 0x080fe20000410000 */
[-C--:B-1----:R-:W-:Y:S01]  /*4eb0*/  FMUL.FTZ R100, R122, R87.reuse ;  /* 0x000000577a647220 */ /* 0x082fe20000410000 */
[-C--:B------:R-:W-:Y:S01]  /*4ec0*/  FMUL.FTZ R115, R120, R87.reuse ;  /* 0x0000005778737220 */ /* 0x080fe20000410000 */
[----:B--2---:R-:W-:Y:S01]  /*4ed0*/  PRMT R121, R10, 0x5410, R103 ;  /* 0x000054100a797816 */ /* 0x004fe20000000067 */
[----:B------:R0:W1:Y:S08]  /*4ee0*/  F2F.BF16.F32 R104, R114 ;  /* 0x0000007200687304 */ /* 0x0000700000202000 */
[----:B------:R2:W-:Y:S01]  /*4ef0*/  F2F.BF16.F32 R97, R124 ;  /* 0x0000007c00617304 */ /* 0x0005e20000202000 */
[----:B0-----:R-:W-:Y:S01]  /*4f00*/  FMUL.FTZ R114, R4, R87 ;  /* 0x0000005704727220 */ /* 0x001fe20000410000 */
[----:B-1----:R-:W-:-:S06]  /*4f10*/  PRMT R103, R99, 0x5410, R104 ;  /* 0x0000541063677816 */ /* 0x002fcc0000000068 */
[----:B------:R0:W1:Y:S01]  /*4f20*/  F2F.BF16.F32 R118, R126 ;  /* 0x0000007e00767304 */ /* 0x0000620000202000 */
[----:B--2---:R-:W-:-:S07]  /*4f30*/  FMUL.FTZ R124, R124, R87 ;  /* 0x000000577c7c7220 */ /* 0x004fce0000410000 */
[----:B------:R2:W-:Y:S01]  /*4f40*/  F2F.BF16.F32 R11, R102 ;  /* 0x00000066000b7304 */ /* 0x0005e20000202000 */
[----:B0-----:R-:W-:Y:S01]  /*4f50*/  FMUL.FTZ R126, R126, R87 ;  /* 0x000000577e7e7220 */ /* 0x001fe20000410000 */
[----:B-1----:R-:W-:-:S06]  /*4f60*/  PRMT R99, R97, 0x5410, R118 ;  /* 0x0000541061637816 */ /* 0x002fcc0000000076 */
[----:B------:R0:W-:Y:S01]  /*4f70*/  F2F.BF16.F32 R6, R8 ;  /* 0x0000000800067304 */ /* 0x0001e20000202000 */
[-C--:B--2---:R-:W-:Y:S01]  /*4f80*/  FMUL.FTZ R102, R110, R87.reuse ;  /* 0x000000576e667220 */ /* 0x084fe20000410000 */
[----:B------:R-:W-:-:S06]  /*4f90*/  FMUL.FTZ R110, R130, R87 ;  /* 0x00000057826e7220 */ /* 0x000fcc0000410000 */
[----:B------:R1:W2:Y:S01]  /*4fa0*/  F2F.BF16.F32 R7, R90 ;  /* 0x0000005a00077304 */ /* 0x0002a20000202000 */
[----:B0-----:R-:W-:-:S07]  /*4fb0*/  FMUL.FTZ R8, R8, R87 ;  /* 0x0000005708087220 */ /* 0x001fce0000410000 */
[----:B------:R-:W-:Y:S01]  /*4fc0*/  F2F.BF16.F32 R106, R130 ;  /* 0x00000082006a7304 */ /* 0x000fe20000202000 */
[----:B-1----:R-:W-:Y:S01]  /*4fd0*/  FMUL.FTZ R90, R96, R87 ;  /* 0x00000057605a7220 */ /* 0x002fe20000410000 */
[----:B--2---:R-:W-:-:S06]  /*4fe0*/  PRMT R109, R6, 0x5410, R7 ;  /* 0x00005410066d7816 */ /* 0x004fcc0000000007 */
[----:B------:R0:W-:Y:S08]  /*4ff0*/  F2F.BF16.F32 R107, R132 ;  /* 0x00000084006b7304 */ /* 0x0001f00000202000 */
[----:B------:R1:W-:Y:S01]  /*5000*/  F2F.BF16.F32 R128, R136 ;  /* 0x0000008800807304 */ /* 0x0003e20000202000 */
[----:B0-----:R-:W-:-:S07]  /*5010*/  FMUL.FTZ R132, R132, R87 ;  /* 0x0000005784847220 */ /* 0x001fce0000410000 */
[----:B------:R-:W0:Y:S01]  /*5020*/  F2F.BF16.F32 R0, R96 ;  /* 0x0000006000007304 */ /* 0x000e220000202000 */
[----:B-1----:R-:W-:-:S07]  /*5030*/  FMUL.FTZ R136, R136, R87 ;  /* 0x0000005788887220 */ /* 0x002fce0000410000 */
[----:B------:R-:W1:Y:S01]  /*5040*/  F2F.BF16.F32 R9, R92 ;  /* 0x0000005c00097304 */ /* 0x000e620000202000 */
[----:B0-----:R-:W-:-:S07]  /*5050*/  IMAD.WIDE.U32 R6, R0, 0x10000, RZ ;  /* 0x0001000000067825 */ /* 0x001fce00078e00ff */
[----:B------:R-:W0:Y:S01]  /*5060*/  F2F.BF16.F32 R93, R122 ;  /* 0x0000007a005d7304 */ /* 0x000e220000202000 */
[----:B------:R-:W-:Y:S02]  /*5070*/  LOP3.LUT R109, R109, R7, RZ, 0xfc, !PT ;  /* 0x000000076d6d7212 */ /* 0x000fe400078efcff */
[----:B-1----:R-:W-:-:S05]  /*5080*/  LOP3.LUT R108, R6, R9, RZ, 0xfc, !PT ;  /* 0x00000009066c7212 */ /* 0x002fca00078efcff */
[----:B------:R1:W-:Y:S01]  /*5090*/  F2F.BF16.F32 R101, R4 ;  /* 0x0000000400657304 */ /* 0x0003e20000202000 */
[----:B0-----:R-:W-:-:S07]  /*50a0*/  IMAD.WIDE.U32 R6, R93, 0x10000, RZ ;  /* 0x000100005d067825 */ /* 0x001fce00078e00ff */
[----:B------:R-:W0:Y:S01]  /*50b0*/  F2F.BF16.F32 R89, R116 ;  /* 0x0000007400597304 */ /* 0x000e220000202000 */
[----:B-1----:R-:W-:Y:S01]  /*50c0*/  IMAD.WIDE.U32 R4, R94, 0x10000, RZ ;  /* 0x000100005e047825 */ /* 0x002fe200078e00ff */
[----:B------:R-:W-:-:S06]  /*50d0*/  LOP3.LUT R93, R103, R7, RZ, 0xfc, !PT ;  /* 0x00000007675d7212 */ /* 0x000fcc00078efcff */
[----:B------:R1:W2:Y:S01]  /*50e0*/  F2F.BF16.F32 R88, R134 ;  /* 0x0000008600587304 */ /* 0x0002a20000202000 */
[----:B------:R-:W-:Y:S02]  /*50f0*/  LOP3.LUT R97, R121, R5, RZ, 0xfc, !PT ;  /* 0x0000000579617212 */ /* 0x000fe400078efcff */
[----:B------:R-:W-:Y:S01]  /*5100*/  LOP3.LUT R96, R4, R11, RZ, 0xfc, !PT ;  /* 0x0000000b04607212 */ /* 0x000fe200078efcff */
[----:B------:R-:W-:Y:S01]  /*5110*/  IMAD.WIDE.U32 R4, R106, 0x10000, RZ ;  /* 0x000100006a047825 */ /* 0x000fe200078e00ff */
[----:B------:R-:W3:Y:S01]  /*5120*/  LDC.64 R10, c[0x0][0x468] ;  /* 0x00011a00ff0a7b82 */ /* 0x000ee20000000a00 */
[----:B0-----:R-:W-:Y:S02]  /*5130*/  LOP3.LUT R92, R6, R89, RZ, 0xfc, !PT ;  /* 0x00000059065c7212 */ /* 0x001fe400078efcff */
[----:B------:R-:W-:Y:S01]  /*5140*/  F2F.BF16.F32 R8, R8 ;  /* 0x0000000800087304 */ /* 0x000fe20000202000 */
[----:B-1----:R-:W-:Y:S01]  /*5150*/  FMUL.FTZ R134, R134, R87 ;  /* 0x0000005786867220 */ /* 0x002fe20000410000 */
[----:B------:R-:W-:-:S02]  /*5160*/  PRMT R87, R128, 0x5410, R107 ;  /* 0x0000541080577816 */ /* 0x000fc4000000006b */
[----:B------:R-:W-:Y:S01]  /*5170*/  LOP3.LUT R89, R99, R5, RZ, 0xfc, !PT ;  /* 0x0000000563597212 */ /* 0x000fe200078efcff */
[----:B------:R-:W0:Y:S01]  /*5180*/  LDC.64 R106, c[0x0][0x478] ;  /* 0x00011e00ff6a7b82 */ /* 0x000e220000000a00 */
[----:B--2---:R-:W-:Y:S02]  /*5190*/  IMAD.WIDE.U32 R6, R88, 0x10000, RZ ;  /* 0x0001000058067825 */ /* 0x004fe400078e00ff */
[----:B------:R-:W1:Y:S03]  /*51a0*/  F2F.BF16.F32 R113, R113 ;  /* 0x0000007100717304 */ /* 0x000e660000202000 */
[----:B------:R-:W-:Y:S02]  /*51b0*/  LOP3.LUT R7, R87, R7, RZ, 0xfc, !PT ;  /* 0x0000000757077212 */ /* 0x000fe400078efcff */
[----:B------:R-:W-:-:S03]  /*51c0*/  LOP3.LUT R6, R6, R101, RZ, 0xfc, !PT ;  /* 0x0000006506067212 */ /* 0x000fc600078efcff */
[----:B------:R-:W2:Y:S01]  /*51d0*/  F2F.BF16.F32 R90, R90 ;  /* 0x0000005a005a7304 */ /* 0x000ea20000202000 */
[----:B-1----:R-:W-:-:S07]  /*51e0*/  PRMT R113, R8, 0x5410, R113 ;  /* 0x0000541008717816 */ /* 0x002fce0000000071 */
[----:B------:R-:W1:Y:S01]  /*51f0*/  F2F.BF16.F32 R91, R120 ;  /* 0x00000078005b7304 */ /* 0x000e620000202000 */
[----:B--2---:R-:W-:-:S07]  /*5200*/  IMAD.WIDE.U32 R8, R90, 0x10000, RZ ;  /* 0x000100005a087825 */ /* 0x004fce00078e00ff */
[----:B------:R-:W2:Y:S01]  /*5210*/  F2F.BF16.F32 R98, R98 ;  /* 0x0000006200627304 */ /* 0x000ea20000202000 */
[----:B------:R-:W-:Y:S02]  /*5220*/  LOP3.LUT R99, R113, R9, RZ, 0xfc, !PT ;  /* 0x0000000971637212 */ /* 0x000fe400078efcff */
[----:B-1----:R-:W-:-:S05]  /*5230*/  LOP3.LUT R88, R4, R91, RZ, 0xfc, !PT ;  /* 0x0000005b04587212 */ /* 0x002fca00078efcff */
[----:B------:R-:W1:Y:S01]  /*5240*/  F2F.BF16.F32 R95, R95 ;  /* 0x0000005f005f7304 */ /* 0x000e620000202000 */
[----:B--2---:R-:W-:-:S07]  /*5250*/  IMAD.WIDE.U32 R4, R98, 0x10000, RZ ;  /* 0x0001000062047825 */ /* 0x004fce00078e00ff */
[----:B------:R-:W2:Y:S01]  /*5260*/  F2F.BF16.F32 R100, R100 ;  /* 0x0000006400647304 */ /* 0x000ea20000202000 */
[----:B-1----:R-:W-:-:S07]  /*5270*/  LOP3.LUT R98, R8, R95, RZ, 0xfc, !PT ;  /* 0x0000005f08627212 */ /* 0x002fce00078efcff */
[----:B------:R-:W1:Y:S01]  /*5280*/  F2F.BF16.F32 R110, R110 ;  /* 0x0000006e006e7304 */ /* 0x000e620000202000 */
[----:B--2---:R-:W-:-:S07]  /*5290*/  IMAD.WIDE.U32 R8, R100, 0x10000, RZ ;  /* 0x0001000064087825 */ /* 0x004fce00078e00ff */
[----:B------:R-:W-:Y:S01]  /*52a0*/  F2F.BF16.F32 R112, R112 ;  /* 0x0000007000707304 */ /* 0x000fe20000202000 */
[----:B-1----:R-:W-:-:S07]  /*52b0*/  IMAD.WIDE.U32 R100, R110, 0x10000, RZ ;  /* 0x000100006e647825 */ /* 0x002fce00078e00ff */
[----:B------:R-:W1:Y:S08]  /*52c0*/  F2F.BF16.F32 R117, R117 ;  /* 0x0000007500757304 */ /* 0x000e700000202000 */
[----:B------:R-:W2:Y:S01]  /*52d0*/  F2F.BF16.F32 R111, R111 ;  /* 0x0000006f006f7304 */ /* 0x000ea20000202000 */
[----:B-1----:R-:W-:-:S07]  /*52e0*/  PRMT R117, R112, 0x5410, R117 ;  /* 0x0000541070757816 */ /* 0x002fce0000000075 */
[----:B------:R-:W-:Y:S01]  /*52f0*/  F2F.BF16.F32 R102, R102 ;  /* 0x0000006600667304 */ /* 0x000fe20000202000 */
[----:B0-----:R-:W-:Y:S01]  /*5300*/  IMAD.WIDE.U32 R112, R74, 0x8, R106 ;  /* 0x000000084a707825 */ /* 0x001fe200078e006a */
[----:B------:R-:W-:-:S03]  /*5310*/  LOP3.LUT R95, R117, R5, RZ, 0xfc, !PT ;  /* 0x00000005755f7212 */ /* 0x000fc600078efcff */
[--C-:B---3--:R-:W-:Y:S01]  /*5320*/  IMAD.WIDE.U32 R116, R71, 0x8, R10.reuse ;  /* 0x0000000847747825 */ /* 0x108fe200078e000a */
[----:B------:R3:W-:Y:S01]  /*5330*/  STG.E.64 desc[UR8][R112.64], R108 ;  /* 0x0000006c70007986 */ /* 0x0007e2000c101b08 */
[----:B--2---:R-:W-:Y:S01]  /*5340*/  LOP3.LUT R94, R4, R111, RZ, 0xfc, !PT ;  /* 0x0000006f045e7212 */ /* 0x004fe200078efcff */
[----:B------:R-:W0:Y:S01]  /*5350*/  F2F.BF16.F32 R119, R119 ;  /* 0x0000007700777304 */ /* 0x000e220000202000 */
[----:B------:R-:W-:-:S05]  /*5360*/  IMAD.WIDE.U32 R110, R74, 0x8, R10 ;  /* 0x000000084a6e7825 */ /* 0x000fca00078e000a */
[----:B------:R3:W-:Y:S02]  /*5370*/  STG.E.64 desc[UR8][R110.64], R98 ;  /* 0x000000626e007986 */ /* 0x0007e4000c101b08 */
[----:B------:R-:W1:Y:S01]  /*5380*/  F2F.BF16.F32 R105, R105 ;  /* 0x0000006900697304 */ /* 0x000e620000202000 */
[----:B0-----:R-:W-:-:S07]  /*5390*/  PRMT R119, R102, 0x5410, R119 ;  /* 0x0000541066777816 */ /* 0x001fce0000000077 */
[----:B------:R-:W-:Y:S01]  /*53a0*/  F2F.BF16.F32 R124, R124 ;  /* 0x0000007c007c7304 */ /* 0x000fe20000202000 */
[----:B------:R-:W-:Y:S01]  /*53b0*/  IMAD.WIDE.U32 R102, R72, 0x8, R106 ;  /* 0x0000000848667825 */ /* 0x000fe200078e006a */
[----:B------:R-:W-:Y:S02]  /*53c0*/  LOP3.LUT R91, R119, R9, RZ, 0xfc, !PT ;  /* 0x00000009775b7212 */ /* 0x000fe400078efcff */
[----:B-1----:R-:W-:-:S04]  /*53d0*/  LOP3.LUT R90, R8, R105, RZ, 0xfc, !PT ;  /* 0x00000069085a7212 */ /* 0x002fc800078efcff */
[----:B------:R-:W0:Y:S01]  /*53e0*/  F2F.BF16.F32 R123, R126 ;  /* 0x0000007e007b7304 */ /* 0x000e220000202000 */
[----:B------:R-:W-:-:S05]  /*53f0*/  IMAD.WIDE.U32 R104, R73, 0x8, R106 ;  /* 0x0000000849687825 */ /* 0x000fca00078e006a */
[----:B------:R3:W-:Y:S02]  /*5400*/  STG.E.64 desc[UR8][R104.64], R96 ;  /* 0x0000006068007986 */ /* 0x0007e4000c101b08 */
[----:B------:R-:W1:Y:S01]  /*5410*/  F2F.BF16.F32 R115, R115 ;  /* 0x0000007300737304 */ /* 0x000e620000202000 */
[----:B0-----:R-:W-:-:S07]  /*5420*/  PRMT R123, R124, 0x5410, R123 ;  /* 0x000054107c7b7816 */ /* 0x001fce000000007b */
[----:B------:R-:W0:Y:S01]  /*5430*/  F2F.BF16.F32 R134, R134 ;  /* 0x0000008600867304 */ /* 0x000e220000202000 */
[----:B------:R-:W-:Y:S02]  /*5440*/  LOP3.LUT R9, R123, R101, RZ, 0xfc, !PT ;  /* 0x000000657b097212 */ /* 0x000fe400078efcff */
[----:B-1----:R-:W-:-:S05]  /*5450*/  LOP3.LUT R8, R100, R115, RZ, 0xfc, !PT ;  /* 0x0000007364087212 */ /* 0x002fca00078efcff */
[----:B------:R-:W-:Y:S01]  /*5460*/  F2F.BF16.F32 R125, R132 ;  /* 0x00000084007d7304 */ /* 0x000fe20000202000 */
[----:B------:R-:W-:-:S04]  /*5470*/  IMAD.WIDE.U32 R100, R71, 0x8, R106 ;  /* 0x0000000847647825 */ /* 0x000fc800078e006a */
[----:B------:R-:W-:-:S03]  /*5480*/  IMAD.WIDE.U32 R106, R70, 0x8, R106 ;  /* 0x00000008466a7825 */ /* 0x000fc600078e006a */
[----:B------:R-:W1:Y:S01]  /*5490*/  F2F.BF16.F32 R136, R136 ;  /* 0x0000008800887304 */ /* 0x000e620000202000 */
[----:B0-----:R-:W-:-:S07]  /*54a0*/  IMAD.WIDE.U32 R4, R134, 0x10000, RZ ;  /* 0x0001000086047825 */ /* 0x001fce00078e00ff */
[----:B------:R0:W2:Y:S01]  /*54b0*/  F2F.BF16.F32 R87, R114 ;  /* 0x0000007200577304 */ /* 0x0000a20000202000 */
[----:B-1----:R-:W-:Y:S01]  /*54c0*/  PRMT R125, R136, 0x5410, R125 ;  /* 0x00005410887d7816 */ /* 0x002fe2000000007d */
[----:B0-----:R-:W-:-:S03]  /*54d0*/  IMAD.WIDE.U32 R114, R73, 0x8, R10 ;  /* 0x0000000849727825 */ /* 0x001fc600078e000a */
[----:B------:R-:W-:Y:S01]  /*54e0*/  LOP3.LUT R5, R125, R5, RZ, 0xfc, !PT ;  /* 0x000000057d057212 */ /* 0x000fe200078efcff */
[--C-:B------:R-:W-:Y:S01]  /*54f0*/  IMAD.WIDE.U32 R72, R72, 0x8, R10.reuse ;  /* 0x0000000848487825 */ /* 0x100fe200078e000a */
[----:B------:R3:W-:Y:S01]  /*5500*/  STG.E.64 desc[UR8][R114.64], R94 ;  /* 0x0000005e72007986 */ /* 0x0007e2000c101b08 */
[----:B--2---:R-:W-:Y:S02]  /*5510*/  LOP3.LUT R4, R4, R87, RZ, 0xfc, !PT ;  /* 0x0000005704047212 */ /* 0x004fe400078efcff */
[----:B------:R-:W-:Y:S01]  /*5520*/  IMAD.WIDE.U32 R10, R70, 0x8, R10 ;  /* 0x00000008460a7825 */ /* 0x000fe200078e000a */
[----:B------:R3:W-:Y:S04]  /*5530*/  STG.E.64 desc[UR8][R102.64], R92 ;  /* 0x0000005c66007986 */ /* 0x0007e8000c101b08 */
[----:B------:R3:W-:Y:S04]  /*5540*/  STG.E.64 desc[UR8][R72.64], R90 ;  /* 0x0000005a48007986 */ /* 0x0007e8000c101b08 */
[----:B------:R3:W-:Y:S04]  /*5550*/  STG.E.64 desc[UR8][R100.64], R88 ;  /* 0x0000005864007986 */ /* 0x0007e8000c101b08 */
[----:B------:R3:W-:Y:S04]  /*5560*/  STG.E.64 desc[UR8][R116.64], R8 ;  /* 0x0000000874007986 */ /* 0x0007e8000c101b08 */
[----:B------:R3:W-:Y:S04]  /*5570*/  STG.E.64 desc[UR8][R106.64], R6 ;  /* 0x000000066a007986 */ /* 0x0007e8000c101b08 */
[----:B------:R3:W-:Y:S02]  /*5580*/  STG.E.64 desc[UR8][R10.64], R4 ;  /* 0x000000040a007986 */ /* 0x0007e4000c101b08 */
.L_x_59:
[----:B0123--:R-:W0:Y:S01]  /*5590*/  LDC.64 R4, c[0x0][0x380] ;  /* 0x0000e000ff047b82 */ /* 0x00fe220000000a00 */
[----:B------:R-:W-:Y:S01]  /*55a0*/  UPLOP3.LUT UP1, UPT, UPT, UPT, UP1, 0x40, 0x4 ;  /* 0x000000000004789c */ /* 0x000fe20003f2e810 */
[----:B0-----:R-:W-:-:S04]  /*55b0*/  IADD3 R85, PT, PT, R85, R4, RZ ;  /* 0x0000000455557210 */ /* 0x001fc80007ffe0ff */
[----:B------:R-:W-:-:S13]  /*55c0*/  ISETP.GE.AND P1, PT, R85, R5, PT ;  /* 0x000000055500720c */ /* 0x000fda0003f26270 */
[----:B------:R-:W-:Y:S05]  /*55d0*/  @!P1 BRA `(.L_x_61) ;  /* 0xffffffac00b49947 */ /* 0x000fea000383ffff */
[----:B------:R-:W-:Y:S02]  /*55e0*/  MOV R20, R55 ;  /* 0x0000003700147202 */ /* 0x000fe40000000f00 */
[----:B------:R-:W-:Y:S02]  /*55f0*/  MOV R21, R54 ;  /* 0x0000003600157202 */ /* 0x000fe40000000f00 */
[----:B------:R-:W-:Y:S02]  /*5600*/  MOV R22, R53 ;  /* 0x0000003500167202 */ /* 0x000fe40000000f00 */
[----:B------:R-:W-:Y:S02]  /*5610*/  MOV R23, R52 ;  /* 0x0000003400177202 */ /* 0x000fe40000000f00 */
[----:B------:R-:W-:Y:S02]  /*5620*/  MOV R52, R51 ;  /* 0x0000003300347202 */ /* 0x000fe40000000f00 */
[----:B------:R-:W-:-:S02]  /*5630*/  MOV R53, R50 ;  /* 0x0000003200357202 */ /* 0x000fc40000000f00 */
        /* <DEDUP_REMOVED lines=33> */
[----:B------:R-:W-:-:S07]  /*5850*/  MOV R36, R30 ;  /* 0x0000001e00247202 */ /* 0x000fce0000000f00 */
.L_x_52:
[----:B------:R-:W0:Y:S08]  /*5860*/  LDC R27, c[0x0][0x388] ;  /* 0x0000e200ff1b7b82 */ /* 0x000e300000000800 */
[----:B------:R-:W1:Y:S08]  /*5870*/  LDC.64 R2, c[0x0][0x440] ;  /* 0x00011000ff027b82 */ /* 0x000e700000000a00 */
[----:B------:R-:W3:Y:S01]  /*5880*/  LDC.64 R24, c[0x0][0x448] ;  /* 0x00011200ff187b82 */ /* 0x000ee20000000a00 */
[----:B0-----:R-:W-:-:S05]  /*5890*/  IMAD R27, R27, UR7, RZ ;  /* 0x000000071b1b7c24 */ /* 0x001fca000f8e02ff */
[----:B------:R-:W-:-:S05]  /*58a0*/  LEA.HI R27, R27, R34, RZ, 0x1e ;  /* 0x000000221b1b7211 */ /* 0x000fca00078ff0ff */
[----:B-1----:R-:W-:-:S05]  /*58b0*/  IMAD.WIDE.U32 R2, R27, 0x10, R2 ;  /* 0x000000101b027825 */ /* 0x002fca00078e0002 */
[----:B--2---:R-:W-:Y:S01]  /*58c0*/  STG.E.128 desc[UR8][R2.64], R20 ;  /* 0x0000001402007986 */ /* 0x004fe2000c101d08 */
[----:B---3--:R-:W-:-:S05]  /*58d0*/  IMAD.WIDE.U32 R24, R27, 0x10, R24 ;  /* 0x000000101b187825 */ /* 0x008fca00078e0018 */
[----:B------:R-:W-:Y:S04]  /*58e0*/  STG.E.128 desc[UR8][R24.64], R36 ;  /* 0x0000002418007986 */ /* 0x000fe8000c101d08 */
[----:B------:R-:W-:Y:S04]  /*58f0*/  STG.E.128 desc[UR8][R2.64+0x800], R52 ;  /* 0x0008003402007986 */ /* 0x000fe8000c101d08 */
[----:B------:R-:W-:Y:S04]  /*5900*/  STG.E.128 desc[UR8][R24.64+0x800], R4 ;  /* 0x0008000418007986 */ /* 0x000fe8000c101d08 */
[----:B------:R-:W-:Y:S04]  /*5910*/  STG.E.128 desc[UR8][R2.64+0x1000], R48 ;  /* 0x0010003002007986 */ /* 0x000fe8000c101d08 */
[----:B------:R-:W-:Y:S04]  /*5920*/  STG.E.128 desc[UR8][R24.64+0x1000], R8 ;  /* 0x0010000818007986 */ /* 0x000fe8000c101d08 */
[----:B------:R-:W-:Y:S04]  /*5930*/  STG.E.128 desc[UR8][R2.64+0x1800], R44 ;  /* 0x0018002c02007986 */ /* 0x000fe8000c101d08 */
[----:B------:R-:W-:Y:S04]  /*5940*/  STG.E.128 desc[UR8][R24.64+0x1800], R12 ;  /* 0x0018000c18007986 */ /* 0x000fe8000c101d08 */
[----:B------:R-:W-:Y:S04]  /*5950*/  STG.E.128 desc[UR8][R2.64+0x2000], R40 ;  /* 0x0020002802007986 */ /* 0x000fe8000c101d08 */
[----:B------:R-:W-:Y:S01]  /*5960*/  STG.E.128 desc[UR8][R24.64+0x2000], R16 ;  /* 0x0020001018007986 */ /* 0x000fe2000c101d08 */
[----:B------:R-:W-:Y:S05]  /*5970*/  EXIT ;  /* 0x000000000000794d */ /* 0x000fea0003800000 */
.L_x_62:
        /* <DEDUP_REMOVED lines=16> */
.L_x_10781:


//--------------------- .text._ZN10layer_norm13ln_bwd_kernelINS_13Kernel_traitsI13__nv_bfloat16S2_S2_S2_fjLj2560ELj1ELj1ELj4ELj8ENS_18Kernel_traits_baseILj2560ES2_S2_S2_S2_fjLj128EEEEELb0ELb0ELb1ELb0EEEvNS_9BwdParamsE --------------------------
	.section	.text._ZN10layer_norm13ln_bwd_kernelINS_13Kernel_traitsI13__nv_bfloat16S2_S2_S2_fjLj2560ELj1ELj1ELj4ELj8ENS_18Kernel_traits_baseILj2560ES2_S2_S2_S2_fjLj128EEEEELb0ELb0ELb1ELb0EEEvNS_9BwdParamsE,"ax",@progbits
	.align	128
        .global         _ZN10layer_norm13ln_bwd_kernelINS_13Kernel_traitsI13__nv_bfloat16S2_S2_S2_fjLj2560ELj1ELj1ELj4ELj8ENS_18Kernel_traits_baseILj2560ES2_S2_S2_S2_fjLj128EEEEELb0ELb0ELb1ELb0EEEvNS_9BwdParamsE
        .type           _ZN10layer_norm13ln_bwd_kernelINS_13Kernel_traitsI13__nv_bfloat16S2_S2_S2_fjLj2560ELj1ELj1ELj4ELj8ENS_18Kernel_traits_baseILj2560ES2_S2_S2_S2_fjLj128EEEEELb0ELb0ELb1ELb0EEEvNS_9BwdParamsE,@function
        .size           _ZN10layer_norm13ln_bwd_kernelINS_13Kernel_traitsI13__nv_bfloat16S2_S2_S2_fjLj2560ELj1ELj1ELj4ELj8ENS_18Kernel_traits_baseILj2560ES2_S2_S2_S2_fjLj128EEEEELb0ELb0ELb1ELb0EEEvNS_9BwdParamsE,(.L_x_10782 - _ZN10layer_norm13ln_bwd_kernelINS_13Kernel_traitsI13__nv_bfloat16S2_S2_S2_fjLj2560ELj1ELj1ELj4ELj8ENS_18Kernel_traits_baseILj2560ES2_S2_S2_S2_fjLj128EEEEELb0ELb0ELb1ELb0EEEvNS_9BwdParamsE)
        .other          _ZN10layer_norm13ln_bwd_kernelINS_13Kernel_traitsI13__nv_bfloat16S2_S2_S2_fjLj2560ELj1ELj1ELj4ELj8ENS_18Kernel_traits_baseILj2560ES2_S2_S2_S2_fjLj128EEEEELb0ELb0ELb1ELb0EEEvNS_9BwdParamsE,@"STO_CUDA_ENTRY STV_DEFAULT"
_ZN10layer_norm13ln_bwd_kernelINS_13Kernel_traitsI13__nv_bfloat16S2_S2_S2_fjLj2560ELj1ELj1ELj4ELj8ENS_18Kernel_traits_baseILj2560ES2_S2_S2_S2_fjLj128EEEEELb0ELb0ELb1ELb0EEEvNS_9BwdParamsE:
.text._ZN10layer_norm13ln_bwd_kernelINS_13Kernel_traitsI13__nv_bfloat16S2_S2_S2_fjLj2560ELj1ELj1ELj4ELj8ENS_18Kernel_traits_baseILj2560ES2_S2_S2_S2_fjLj128EEEEELb0ELb0ELb1ELb0EEEvNS_9BwdParamsE:
        /* <DEDUP_REMOVED lines=23> */
[----:B--2---:R1:W5:Y:S02]  /*0170*/  @P0 LDG.E.64 R4, desc[UR16][R2.64] ;  /* 0x0000001002040981 */ /* 0x004364000c1e1b00 */
[----:B------:R-:W2:Y:S01]  /*0180*/  @P5 LDC.64 R24, c[0x0][0x3d0] ;  /* 0x0000f400ff185b82 */ /* 0x000ea20000000a00 */
[C---:B---3--:R-:W-:Y:S01]  /*0190*/  @P2 IMAD.WIDE.U32 R16, R27.reuse, 0x8, R12 ;  /* 0x000000081b102825 */ /* 0x048fe200078e000c */
[----:B------:R-:W-:-:S04]  /*01a0*/  @P2 IADD3 R27, PT, PT, R27, 0x80, RZ ;  /* 0x000000801b1b2810 */ /* 0x000fc80007ffe0ff */
[----:B------:R1:W5:Y:S01]  /*01b0*/  @P2 LDG.E.64 R6, desc[UR16][R16.64] ;  /* 0x0000001010062981 */ /* 0x000362000c1e1b00 */
[----:B----4-:R-:W-:-:S04]  /*01c0*/  @P3 IMAD.WIDE.U32 R18, R27, 0x8, R18 ;  /* 0x000000081b123825 */ /* 0x010fc800078e0012 */
[----:B------:R-:W-:Y:S01]  /*01d0*/  @P3 VIADD R27, R27, 0x80 ;  /* 0x000000801b1b3836 */ /* 0x000fe20000000000 */
[----:B------:R1:W5:Y:S03]  /*01e0*/  @P3 LDG.E.64 R8, desc[UR16][R18.64] ;  /* 0x0000001012083981 */ /* 0x000366000c1e1b00 */
[C---:B0-----:R-:W-:Y:S01]  /*01f0*/  @P4 IMAD.WIDE.U32 R20, R27.reuse, 0x8, R20 ;  /* 0x000000081b144825 */ /* 0x041fe200078e0014 */
[----:B------:R-:W-:-:S04]  /*0200*/  @P4 IADD3 R27, PT, PT, R27, 0x80, RZ ;  /* 0x000000801b1b4810 */ /* 0x000fc80007ffe0ff */
[----:B------:R1:W5:Y:S01]  /*0210*/  @P4 LDG.E.64 R10, desc[UR16][R20.64] ;  /* 0x00000010140a4981 */ /* 0x000362000c1e1b00 */
[----:B--2---:R-:W-:-:S05]  /*0220*/  @P5 IMAD.WIDE.U32 R12, R27, 0x8, R24 ;  /* 0x000000081b0c5825 */ /* 0x004fca00078e0018 */
[----:B------:R1:W5:Y:S01]  /*0230*/  @P5 LDG.E.64 R14, desc[UR16][R12.64] ;  /* 0x000000100c0e5981 */ /* 0x000362000c1e1b00 */
[----:B------:R-:W-:Y:S01]  /*0240*/  UISETP.GE.AND UP0, UPT, UR26, UR4, UPT ;  /* 0x000000041a00728c */ /* 0x000fe2000bf06270 */
        /* <DEDUP_REMOVED lines=19> */
[----:B------:R-:W-:Y:S01]  /*0380*/  CS2R R34, SRZ ;  /* 0x0000000000227805 */ /* 0x000fe2000001ff00 */
[----:B-1----:R-:W-:Y:S06]  /*0390*/  BRA.U UP0, `(.L_x_63) ;  /* 0x0000005900007547 */ /* 0x002fec000b800000 */
[----:B-----5:R-:W-:Y:S01]  /*03a0*/  MOV R21, R4 ;  /* 0x0000000400157202 */ /* 0x020fe20000000f00 */
[----:B------:R-:W-:Y:S01]  /*03b0*/  IMAD.MOV.U32 R17, RZ, RZ, R6 ;  /* 0x000000ffff117224 */ /* 0x000fe200078e0006 */
[----:B------:R-:W-:Y:S02]  /*03c0*/  SHF.R.U64 R20, R4, 0x10, R5 ;  /* 0x0000001004147819 */ /* 0x000fe40000001205 */
[----:B------:R-:W-:Y:S02]  /*03d0*/  CS2R R68, SRZ ;  /* 0x0000000000447805 */ /* 0x000fe4000001ff00 */
[----:B------:R-:W-:Y:S02]  /*03e0*/  MOV R0, R7 ;  /* 0x0000000700007202 */ /* 0x000fe40000000f00 */
[----:B------:R-:W-:Y:S02]  /*03f0*/  CS2R R70, SRZ ;  /* 0x0000000000467805 */ /* 0x000fe4000001ff00 */
[----:B------:R-:W-:-:S02]  /*0400*/  SHF.R.U32.HI R2, RZ, 0x10, R7 ;  /* 0x00000010ff027819 */ /* 0x000fc40000011607 */
[----:B------:R-:W-:Y:S02]  /*0410*/  CS2R R64, SRZ ;  /* 0x0000000000407805 */ /* 0x000fe4000001ff00 */
[----:B------:R-:W-:Y:S02]  /*0420*/  SHF.R.U32.HI R4, RZ, 0x10, R9 ;  /* 0x00000010ff047819 */ /* 0x000fe40000011609 */
[----:B------:R-:W-:Y:S02]  /*0430*/  CS2R R66, SRZ ;  /* 0x0000000000427805 */ /* 0x000fe4000001ff00 */
[----:B------:R-:W-:Y:S02]  /*0440*/  MOV R3, R9 ;  /* 0x0000000900037202 */ /* 0x000fe40000000f00 */
[----:B------:R-:W-:Y:S02]  /*0450*/  CS2R R60, SRZ ;  /* 0x00000000003c7805 */ /* 0x000fe4000001ff00 */
[----:B------:R-:W-:-:S02]  /*0460*/  SHF.R.U64 R23, R14, 0x10, R15 ;  /* 0x000000100e177819 */ /* 0x000fc4000000120f */
[----:B------:R-:W-:Y:S02]  /*0470*/  CS2R R62, SRZ ;  /* 0x00000000003e7805 */ /* 0x000fe4000001ff00 */
[----:B------:R-:W-:Y:S02]  /*0480*/  MOV R24, R15 ;  /* 0x0000000f00187202 */ /* 0x000fe40000000f00 */
[----:B------:R-:W-:Y:S02]  /*0490*/  CS2R R56, SRZ ;  /* 0x0000000000387805 */ /* 0x000fe4000001ff00 */
[----:B------:R-:W-:Y:S02]  /*04a0*/  SHF.R.U32.HI R25, RZ, 0x10, R15 ;  /* 0x00000010ff197819 */ /* 0x000fe4000001160f */
[----:B------:R-:W-:Y:S02]  /*04b0*/  CS2R R58, SRZ ;  /* 0x00000000003a7805 */ /* 0x000fe4000001ff00 */
[----:B------:R-:W-:-:S02]  /*04c0*/  MOV R19, R5 ;  /* 0x0000000500137202 */ /* 0x000fc40000000f00 */
[----:B------:R-:W-:Y:S02]  /*04d0*/  CS2R R52, SRZ ;  /* 0x0000000000347805 */ /* 0x000fe4000001ff00 */
[----:B------:R-:W-:Y:S02]  /*04e0*/  SHF.R.U32.HI R18, RZ, 0x10, R5 ;  /* 0x00000010ff127819 */ /* 0x000fe40000011605 */
[----:B------:R-:W-:Y:S02]  /*04f0*/  CS2R R54, SRZ ;  /* 0x0000000000367805 */ /* 0x000fe4000001ff00 */
[----:B------:R-:W-:Y:S02]  /*0500*/  MOV R13, R8 ;  /* 0x00000008000d7202 */ /* 0x000fe40000000f00 */
[----:B------:R-:W-:Y:S02]  /*0510*/  CS2R R48, SRZ ;  /* 0x0000000000307805 */ /* 0x000fe4000001ff00 */
[----:B------:R-:W-:Y:S01]  /*0520*/  SHF.R.U64 R12, R8, 0x10, R9 ;  /* 0x00000010080c7819 */ /* 0x000fe20000001209 */
[----:B------:R-:W-:Y:S01]  /*0530*/  IMAD.MOV.U32 R9, RZ, RZ, R10 ;  /* 0x000000ffff097224 */ /* 0x000fe200078e000a */
[----:B------:R-:W-:-:S02]  /*0540*/  SHF.R.U64 R16, R6, 0x10, R7 ;  /* 0x0000001006107819 */ /* 0x000fc40000001207 */
[----:B------:R-:W-:Y:S02]  /*0550*/  CS2R R50, SRZ ;  /* 0x0000000000327805 */ /* 0x000fe4000001ff00 */
[----:B------:R-:W-:Y:S02]  /*0560*/  SHF.R.U64 R8, R10, 0x10, R11 ;  /* 0x000000100a087819 */ /* 0x000fe4000000120b */
[----:B------:R-:W-:Y:S02]  /*0570*/  CS2R R44, SRZ ;  /* 0x00000000002c7805 */ /* 0x000fe4000001ff00 */
[----:B------:R-:W-:Y:S02]  /*0580*/  MOV R5, R14 ;  /* 0x0000000e00057202 */ /* 0x000fe40000000f00 */
[----:B------:R-:W-:Y:S02]  /*0590*/  CS2R R46, SRZ ;  /* 0x00000000002e7805 */ /* 0x000fe4000001ff00 */
[----:B------:R-:W-:-:S02]  /*05a0*/  MOV R7, R11 ;  /* 0x0000000b00077202 */ /* 0x000fc40000000f00 */
[----:B------:R-:W-:Y:S02]  /*05b0*/  CS2R R40, SRZ ;  /* 0x0000000000287805 */ /* 0x000fe4000001ff00 */
[----:B------:R-:W-:Y:S02]  /*05c0*/  SHF.R.U32.HI R6, RZ, 0x10, R11 ;  /* 0x00000010ff067819 */ /* 0x000fe4000001160b */
[----:B------:R-:W-:Y:S02]  /*05d0*/  CS2R R42, SRZ ;  /* 0x00000000002a7805 */ /* 0x000fe4000001ff00 */
[----:B------:R-:W-:Y:S02]  /*05e0*/  PRMT R15, R0, 0x7610, R15 ;  /* 0x00007610000f7816 */ /* 0x000fe4000000000f */
[----:B------:R-:W-:Y:S02]  /*05f0*/  CS2R R36, SRZ ;  /* 0x0000000000247805 */ /* 0x000fe4000001ff00 */
[----:B------:R-:W-:-:S02]  /*0600*/  PRMT R14, R2, 0x7610, R14 ;  /* 0x00007610020e7816 */ /* 0x000fc4000000000e */
[----:B------:R-:W-:Y:S02]  /*0610*/  CS2R R38, SRZ ;  /* 0x0000000000267805 */ /* 0x000fe4000001ff00 */
[----:B------:R-:W-:Y:S02]  /*0620*/  PRMT R10, R4, 0x7610, R10 ;  /* 0x00007610040a7816 */ /* 0x000fe4000000000a */
[----:B------:R-:W-:Y:S02]  /*0630*/  CS2R R32, SRZ ;  /* 0x0000000000207805 */ /* 0x000fe4000001ff00 */
[----:B------:R-:W-:Y:S02]  /*0640*/  CS2R R34, SRZ ;  /* 0x0000000000227805 */ /* 0x000fe4000001ff00 */
[----:B------:R-:W-:Y:S01]  /*0650*/  PRMT R11, R3, 0x7610, R11 ;  /* 0x00007610030b7816 */ /* 0x000fe2000000000b */
[----:B------:R-:W-:Y:S01]  /*0660*/  UPLOP3.LUT UP1, UPT, UPT, UPT, UPT, 0x40, 0x4 ;  /* 0x000000000004789c */ /* 0x000fe20003f2e870 */
[----:B------:R-:W-:Y:S01]  /*0670*/  PRMT R4, R23, 0x7610, R4 ;  /* 0x0000761017047816 */ /* 0x000fe20000000004 */
[----:B------:R-:W0:Y:S01]  /*0680*/  LDCU UR27, c[0x0][0x40c] ;  /* 0x00008180ff1b77ac */ /* 0x000e220008000800 */
[----:B------:R-:W-:-:S02]  /*0690*/  PRMT R2, R24, 0x7610, R2 ;  /* 0x0000761018027816 */ /* 0x000fc40000000002 */
[----:B------:R-:W-:Y:S01]  /*06a0*/  PRMT R0, R25, 0x7610, R0 ;  /* 0x0000761019007816 */ /* 0x000fe20000000000 */
[----:B------:R-:W1:Y:S01]  /*06b0*/  LDCU UR6, c[0x0][0x388] ;  /* 0x00007100ff0677ac */ /* 0x000e620008000800 */
[----:B------:R-:W2:Y:S01]  /*06c0*/  LDCU.U8 UR28, c[0x0][0x410] ;  /* 0x00008200ff1c77ac */ /* 0x000ea20008000000 */
[----:B------:R-:W3:Y:S01]  /*06d0*/  LDCU.64 UR18, c[0x0][0x3c8] ;  /* 0x00007900ff1277ac */ /* 0x000ee20008000a00 */
[----:B------:R-:W4:Y:S01]  /*06e0*/  LDCU.64 UR20, c[0x0][0x3c0] ;  /* 0x00007800ff1477ac */ /* 0x000f220008000a00 */
[----:B------:R-:W0:Y:S01]  /*06f0*/  LDCU UR29, c[0x0][0x400] ;  /* 0x00008000ff1d77ac */ /* 0x000e220008000800 */
[----:B------:R-:W0:Y:S01]  /*0700*/  LDCU.64 UR22, c[0x0][0x438] ;  /* 0x00008700ff1677ac */ /* 0x000e220008000a00 */
[----:B------:R-:W0:Y:S01]  /*0710*/  LDCU.64 UR4, c[0x0][0x478] ;  /* 0x00008f00ff0477ac */ /* 0x000e220008000a00 */
[----:B------:R-:W0:Y:S01]  /*0720*/  LDCU.128 UR12, c[0x0][0x3f0] ;  /* 0x00007e00ff0c77ac */ /* 0x000e220008000c00 */
[----:B------:R-:W0:Y:S02]  /*0730*/  LDCU.64 UR24, c[0x0][0x380] ;  /* 0x00007000ff1877ac */ /* 0x000e240008000a00 */
.L_x_131:
[----:B0-----:R-:W-:Y:S02]  /*0740*/  UIMAD.WIDE UR8, UR26, 0x4, UR14 ;  /* 0x000000041a0878a5 */ /* 0x001fe4000f8e020e */
[----:B------:R-:W-:-:S04]  /*0750*/  UIMAD.WIDE UR10, UR26, 0x4, UR12 ;  /* 0x000000041a0a78a5 */ /* 0x000fc8000f8e020c */
[----:B------:R-:W-:Y:S01]  /*0760*/  IMAD.U32 R76, RZ, RZ, UR8 ;  /* 0x00000008ff4c7e24 */ /* 0x000fe2000f8e00ff */
[----:B------:R-:W-:Y:S01]  /*0770*/  MOV R77, UR9 ;  /* 0x00000009004d7c02 */ /* 0x000fe20008000f00 */
[----:B---3--:R-:W-:-:S04]  /*0780*/  UIMAD.WIDE UR8, UR26, 0x4, UR18 ;  /* 0x000000041a0878a5 */ /* 0x008fc8000f8e0212 */
[----:B------:R-:W3:Y:S01]  /*0790*/  LDG.E R76, desc[UR16][R76.64] ;  /* 0x000000104c4c7981 */ /* 0x000ee2000c1e1900 */
[----:B-12-4-:R-:W-:Y:S01]  /*07a0*/  IMAD.U32 R72, RZ, RZ, UR10 ;  /* 0x0000000aff487e24 */ /* 0x016fe2000f8e00ff */
[----:B------:R-:W-:Y:S02]  /*07b0*/  MOV R74, UR8 ;  /* 0x00000008004a7c02 */ /* 0x000fe40008000f00 */
[----:B------:R-:W-:Y:S02]  /*07c0*/  MOV R75, UR9 ;  /* 0x00000009004b7c02 */ /* 0x000fe40008000f00 */
[----:B------:R-:W-:-:S03]  /*07d0*/  MOV R73, UR11 ;  /* 0x0000000b00497c02 */ /* 0x000fc60008000f00 */
[----:B-----5:R-:W5:Y:S04]  /*07e0*/  LDG.E R74, desc[UR16][R74.64] ;  /* 0x000000104a4a7981 */ /* 0x020f68000c1e1900 */
[----:B------:R-:W2:Y:S01]  /*07f0*/  LDG.E R72, desc[UR16][R72.64] ;  /* 0x0000001048487981 */ /* 0x000ea2000c1e1900 */
[----:B------:R-:W-:Y:S01]  /*0800*/  BSSY.RECONVERGENT B0, `(.L_x_64) ;  /* 0x0000175000007945 */ /* 0x000fe20003800200 */
[----:B------:R-:W-:Y:S02]  /*0810*/  CS2R R132, SRZ ;  /* 0x0000000000847805 */ /* 0x000fe4000001ff00 */
[----:B---3--:R-:W-:Y:S02]  /*0820*/  R2UR UR30, R76 ;  /* 0x000000004c1e72ca */ /* 0x008fe400000e0000 */
[----:B-----5:R-:W-:-:S11]  /*0830*/  R2UR UR31, R74 ;  /* 0x000000004a1f72ca */ /* 0x020fd600000e0000 */
[----:B------:R-:W-:Y:S01]  /*0840*/  UISETP.GE.AND UP2, UPT, UR30, 0x1, UPT ;  /* 0x000000011e00788c */ /* 0x000fe2000bf46270 */
[----:B--2---:R-:W-:-:S08]  /*0850*/  R2UR UR11, R72 ;  /* 0x00000000480b72ca */ /* 0x004fd000000e0000 */
[----:B------:R-:W-:Y:S07]  /*0860*/  BRA.U !UP2, `(.L_x_65) ;  /* 0x000000150a307547 */ /* 0x000fee000b800000 */
[----:B----4-:R-:W-:-:S06]  /*0870*/  UIMAD.WIDE UR8, UR26, 0x4, UR20 ;  /* 0x000000041a0878a5 */ /* 0x010fcc000f8e0214 */
[----:B------:R-:W-:Y:S02]  /*0880*/  MOV R72, UR8 ;  /* 0x0000000800487c02 */ /* 0x000fe40008000f00 */
[----:B------:R-:W-:-:S05]  /*0890*/  MOV R73, UR9 ;  /* 0x0000000900497c02 */ /* 0x000fca0008000f00 */
[----:B------:R-:W2:Y:S01]  /*08a0*/  LDG.E R72, desc[UR16][R72.64] ;  /* 0x0000001048487981 */ /* 0x000ea2000c1e1900 */
[----:B------:R-:W-:Y:S01]  /*08b0*/  UIADD3 UR8, UPT, UPT, UR30, -0x1, URZ ;  /* 0xffffffff1e087890 */ /* 0x000fe2000fffe0ff */
[C---:B------:R-:W-:Y:S01]  /*08c0*/  ISETP.GE.U32.AND P5, PT, R22.reuse, 0x80, PT ;  /* 0x000000801600780c */ /* 0x040fe20003fa6070 */
[----:B-1----:R-:W-:Y:S01]  /*08d0*/  UIMAD UR7, UR26, UR6, URZ ;  /* 0x000000061a0772a4 */ /* 0x002fe2000f8e02ff */
[----:B------:R-:W0:Y:S01]  /*08e0*/  S2R R23, SR_TID.X ;  /* 0x0000000000177919 */ /* 0x000e220000002100 */
[----:B------:R-:W-:Y:S01]  /*08f0*/  UIMAD UR9, UR8, UR6, URZ ;  /* 0x00000006080972a4 */ /* 0x000fe2000f8e02ff */
[----:B------:R-:W-:Y:S01]  /*0900*/  ISETP.NE.AND P0, PT, RZ, UR28, PT ;  /* 0x0000001cff007c0c */ /* 0x000fe2000bf05270 */
[----:B------:R-:W-:Y:S01]  /*0910*/  USHF.R.S32.HI UR8, URZ, 0x1f, UR7 ;  /* 0x0000001fff087899 */ /* 0x000fe20008011407 */
[----:B------:R-:W-:Y:S01]  /*0920*/  BSSY.RECONVERGENT B1, `(.L_x_66) ;  /* 0x000004b000017945 */ /* 0x000fe20003800200 */
[----:B------:R-:W-:Y:S01]  /*0930*/  USHF.R.S32.HI UR10, URZ, 0x1f, UR9 ;  /* 0x0000001fff0a7899 */ /* 0x000fe20008011409 */
[C---:B------:R-:W-:Y:S01]  /*0940*/  ISETP.GE.U32.AND P4, PT, R22.reuse, 0x100, PT ;  /* 0x000001001600780c */ /* 0x040fe20003f86070 */
[----:B------:R-:W-:Y:S01]  /*0950*/  ULEA.HI UR8, UR8, UR7, URZ, 0x2 ;  /* 0x0000000708087291 */ /* 0x000fe2000f8f10ff */
[C---:B------:R-:W-:Y:S01]  /*0960*/  ISETP.GE.U32.AND P3, PT, R22.reuse, 0x180, PT ;  /* 0x000001801600780c */ /* 0x040fe20003f66070 */
[----:B------:R-:W-:Y:S01]  /*0970*/  ULEA.HI UR10, UR10, UR9, URZ, 0x2 ;  /* 0x000000090a0a7291 */ /* 0x000fe2000f8f10ff */
[----:B------:R-:W-:-:S02]  /*0980*/  ISETP.GE.U32.AND P1, PT, R22, 0x200, PT ;  /* 0x000002001600780c */ /* 0x000fc40003f26070 */
[----:B------:R-:W-:Y:S02]  /*0990*/  CS2R R132, SRZ ;  /* 0x0000000000847805 */ /* 0x000fe4000001ff00 */
[----:B------:R-:W-:Y:S01]  /*09a0*/  ISETP.GE.U32.AND P2, PT, R22, 0x280, PT ;  /* 0x000002801600780c */ /* 0x000fe20003f46070 */
[----:B------:R-:W-:Y:S01]  /*09b0*/  IMAD.U32 R74, RZ, RZ, UR8 ;  /* 0x00000008ff4a7e24 */ /* 0x000fe2000f8e00ff */
[----:B------:R-:W-:-:S04]  /*09c0*/  MOV R76, UR10 ;  /* 0x0000000a004c7c02 */ /* 0x000fc80008000f00 */
[-C--:B0-----:R-:W-:Y:S02]  /*09d0*/  LEA.HI.SX32 R129, R74, R23.reuse, 0x1e ;  /* 0x000000174a817211 */ /* 0x081fe400078ff2ff */
[----:B------:R-:W-:Y:S02]  /*09e0*/  LEA.HI.SX32 R131, R76, R23, 0x1e ;  /* 0x000000174c837211 */ /* 0x000fe400078ff2ff */
[----:B------:R-:W-:Y:S02]  /*09f0*/  MOV R79, R129 ;  /* 0x00000081004f7202 */ /* 0x000fe40000000f00 */
[----:B--2---:R-:W-:Y:S01]  /*0a00*/  FSEL R78, R72, RZ, !P0 ;  /* 0x000000ff484e7208 */ /* 0x004fe20004000000 */
[----:B------:R-:W-:Y:S06]  /*0a10*/  @!P5 BRA `(.L_x_67) ;  /* 0x0000000000ecd947 */ /* 0x000fec0003800000 */
[----:B------:R-:W0:Y:S08]  /*0a20*/  LDC.64 R72, c[0x0][0x3a8] ;  /* 0x0000ea00ff487b82 */ /* 0x000e300000000a00 */
[----:B------:R-:W1:Y:S01]  /*0a30*/  LDC.64 R74, c[0x0][0x428] ;  /* 0x00010a00ff4a7b82 */ /* 0x000e620000000a00 */
[----:B------:R-:W-:-:S04]  /*0a40*/  ISETP.NE.U32.AND P0, PT, RZ, UR22, PT ;  /* 0x00000016ff007c0c */ /* 0x000fc8000bf05070 */
[----:B------:R-:W-:Y:S01]  /*0a50*/  ISETP.NE.AND.EX P0, PT, RZ, UR23, PT, P0 ;  /* 0x00000017ff007c0c */ /* 0x000fe2000bf05300 */
[----:B0-----:R-:W-:-:S12]  /*0a60*/  IMAD.WIDE.U32 R72, R79, 0x8, R72 ;  /* 0x000000084f487825 */ /* 0x001fd800078e0048 */
[----:B------:R-:W0:Y:S01]  /*0a70*/  @P0 LDC.64 R76, c[0x0][0x438] ;  /* 0x00010e00ff4c0b82 */ /* 0x000e220000000a00 */
[----:B------:R-:W2:Y:S01]  /*0a80*/  LDG.E.64 R72, desc[UR16][R72.64] ;  /* 0x0000001048487981 */ /* 0x000ea2000c1e1b00 */
[----:B-1----:R-:W-:-:S06]  /*0a90*/  IMAD.WIDE.U32 R74, R131, 0x8, R74 ;  /* 0x00000008834a7825 */ /* 0x002fcc00078e004a */
[----:B------:R-:W3:Y:S01]  /*0aa0*/  LDG.E.64 R74, desc[UR16][R74.64] ;  /* 0x000000104a4a7981 */ /* 0x000ee2000c1e1b00 */
[----:B0-----:R-:W-:-:S05]  /*0ab0*/  @P0 IMAD.WIDE.U32 R76, R79, 0x8, R76 ;  /* 0x000000084f4c0825 */ /* 0x001fca00078e004c */
[----:B------:R0:W5:Y:S01]  /*0ac0*/  @P0 LDG.E.64 R106, desc[UR16][R76.64] ;  /* 0x000000104c6a0981 */ /* 0x000162000c1e1b00 */
[----:B------:R-:W-:Y:S02]  /*0ad0*/  SHF.L.U32 R80, R21, 0x10, RZ ;  /* 0x0000001015507819 */ /* 0x000fe400000006ff */
[----:B------:R-:W-:Y:S02]  /*0ae0*/  SHF.L.U32 R82, R19, 0x10, RZ ;  /* 0x0000001013527819 */ /* 0x000fe400000006ff */
[----:B------:R-:W-:Y:S02]  /*0af0*/  SHF.L.U32 R85, R18, 0x10, RZ ;  /* 0x0000001012557819 */ /* 0x000fe400000006ff */
[----:B------:R-:W-:Y:S02]  /*0b00*/  IADD3 R131, PT, PT, R131, 0x80, RZ ;  /* 0x0000008083837810 */ /* 0x000fe40007ffe0ff */
[----:B------:R-:W-:Y:S02]  /*0b10*/  IADD3 R79, PT, PT, R79, 0x80, RZ ;  /* 0x000000804f4f7810 */ /* 0x000fe40007ffe0ff */
[----:B--2---:R-:W-:-:S02]  /*0b20*/  SHF.L.U32 R3, R72, 0x10, RZ ;  /* 0x0000001048037819 */ /* 0x004fc400000006ff */
[----:B------:R-:W-:-:S03]  /*0b30*/  SHF.R.U64 R72, R72, 0x10, R73 ;  /* 0x0000001048487819 */ /* 0x000fc60000001249 */
[----:B------:R-:W-:Y:S01]  /*0b40*/  FADD.FTZ R3, -R78, R3 ;  /* 0x000000034e037221 */ /* 0x000fe20000010100 */
[--C-:B---3--:R-:W-:Y:S01]  /*0b50*/  SHF.R.U64 R84, R74, 0x10, R75.reuse ;  /* 0x000000104a547819 */ /* 0x108fe2000000124b */
[--C-:B------:R-:W-:Y:S01]  /*0b60*/  IMAD.MOV.U32 R83, RZ, RZ, R75.reuse ;  /* 0x000000ffff537224 */ /* 0x100fe200078e004b */
[----:B------:R-:W-:Y:S02]  /*0b70*/  SHF.R.U32.HI R86, RZ, 0x10, R75 ;  /* 0x00000010ff567819 */ /* 0x000fe4000001164b */
[----:B------:R-:W-:Y:S02]  /*0b80*/  MOV R81, R74 ;  /* 0x0000004a00517202 */ /* 0x000fe40000000f00 */
[----:B------:R-:W-:Y:S02]  /*0b90*/  SHF.R.U32.HI R75, RZ, 0x10, R73 ;  /* 0x00000010ff4b7819 */ /* 0x000fe40000011649 */
[----:B------:R-:W-:Y:S01]  /*0ba0*/  SHF.L.U32 R73, R73, 0x10, RZ ;  /* 0x0000001049497819 */ /* 0x000fe200000006ff */
[----:B------:R-:W-:-:S02]  /*0bb0*/  IMAD.U32 R81, R81, 0x10000, RZ ;  /* 0x0001000051517824 */ /* 0x000fc400078e00ff */
[----:B------:R-:W-:Y:S02]  /*0bc0*/  FMUL.FTZ R3, R3, UR31 ;  /* 0x0000001f03037c20 */ /* 0x000fe40008410000 */
[----:B------:R-:W-:Y:S01]  /*0bd0*/  FADD.FTZ R73, -R78, R73 ;  /* 0x000000494e497221 */ /* 0x000fe20000010100 */
[-C--:B------:R-:W-:Y:S01]  /*0be0*/  FMUL.FTZ R80, R80, R81.reuse ;  /* 0x0000005150507220 */ /* 0x080fe20000410000 */
[----:B------:R-:W-:Y:S01]  /*0bf0*/  FADD.FTZ R48, R48, R81 ;  /* 0x0000005130307221 */ /* 0x000fe20000010000 */
[----:B------:R-:W-:Y:S01]  /*0c00*/  FFMA.FTZ R68, R3, R81, R68 ;  /* 0x0000005103447223 */ /* 0x000fe20000010044 */
[----:B------:R-:W-:Y:S01]  /*0c10*/  FMUL.FTZ R81, R73, UR31 ;  /* 0x0000001f49517c20 */ /* 0x000fe20008410000 */
[----:B------:R-:W-:Y:S02]  /*0c20*/  SHF.L.U32 R73, R72, 0x10, RZ ;  /* 0x0000001048497819 */ /* 0x000fe400000006ff */
[----:B------:R-:W-:-:S03]  /*0c30*/  SHF.L.U32 R83, R83, 0x10, RZ ;  /* 0x0000001053537819 */ /* 0x000fc600000006ff */
[----:B------:R-:W-:Y:S01]  /*0c40*/  FADD.FTZ R73, -R78, R73 ;  /* 0x000000494e497221 */ /* 0x000fe20000010100 */
[----:B------:R-:W-:Y:S01]  /*0c50*/  SHF.L.U32 R72, R84, 0x10, RZ ;  /* 0x0000001054487819 */ /* 0x000fe200000006ff */
[-C--:B------:R-:W-:Y:S01]  /*0c60*/  FMUL.FTZ R82, R82, R83.reuse ;  /* 0x0000005352527220 */ /* 0x080fe20000410000 */
[----:B------:R-:W-:Y:S01]  /*0c70*/  FADD.FTZ R50, R50, R83 ;  /* 0x0000005332327221 */ /* 0x000fe20000010000 */
[----:B------:R-:W-:Y:S01]  /*0c80*/  FFMA.FTZ R70, R81, R83, R70 ;  /* 0x0000005351467223 */ /* 0x000fe20000010046 */
[----:B------:R-:W-:Y:S01]  /*0c90*/  SHF.L.U32 R75, R75, 0x10, RZ ;  /* 0x000000104b4b7819 */ /* 0x000fe200000006ff */
[----:B------:R-:W-:Y:S02]  /*0ca0*/  IMAD.U32 R83, R20, 0x10000, RZ ;  /* 0x0001000014537824 */ /* 0x000fe400078e00ff */
[----:B------:R-:W-:Y:S01]  /*0cb0*/  FMUL.FTZ R84, R73, UR31 ;  /* 0x0000001f49547c20 */ /* 0x000fe20008410000 */
[----:B------:R-:W-:Y:S01]  /*0cc0*/  FADD.FTZ R49, R49, R72 ;  /* 0x0000004831317221 */ /* 0x000fe20000010000 */
[----:B------:R-:W-:-:S02]  /*0cd0*/  FMUL.FTZ R83, R83, R72 ;  /* 0x0000004853537220 */ /* 0x000fc40000410000 */
[----:B------:R-:W-:Y:S01]  /*0ce0*/  FFMA.FTZ R69, R84, R72, R69 ;  /* 0x0000004854457223 */ /* 0x000fe20000010045 */
[----:B------:R-:W-:Y:S01]  /*0cf0*/  FADD.FTZ R75, -R78, R75 ;  /* 0x0000004b4e4b7221 */ /* 0x000fe20000010100 */
[----:B------:R-:W-:Y:S01]  /*0d00*/  FADD.FTZ R72, RZ, R80 ;  /* 0x00000050ff487221 */ /* 0x000fe20000010000 */
[----:B------:R-:W-:Y:S01]  /*0d10*/  FFMA.FTZ R73, R3, R80, RZ ;  /* 0x0000005003497223 */ /* 0x000fe200000100ff */
[----:B------:R-:W-:Y:S02]  /*0d20*/  IMAD.U32 R74, R86, 0x10000, RZ ;  /* 0x00010000564a7824 */ /* 0x000fe400078e00ff */
[----:B------:R-:W-:Y:S01]  /*0d30*/  FMUL.FTZ R86, R75, UR31 ;  /* 0x0000001f4b567c20 */ /* 0x000fe20008410000 */
[----:B------:R-:W-:Y:S01]  /*0d40*/  FADD.FTZ R75, R72, R83 ;  /* 0x00000053484b7221 */ /* 0x000fe20000010000 */
[----:B------:R-:W-:Y:S01]  /*0d50*/  FFMA.FTZ R72, R84, R83, R73 ;  /* 0x0000005354487223 */ /* 0x000fe20000010049 */
[-C--:B------:R-:W-:Y:S01]  /*0d60*/  FMUL.FTZ R85, R85, R74.reuse ;  /* 0x0000004a55557220 */ /* 0x080fe20000410000 */
[----:B------:R-:W-:Y:S01]  /*0d70*/  FADD.FTZ R51, R51, R74 ;  /* 0x0000004a33337221 */ /* 0x000fe20000010000 */
[----:B------:R-:W-:Y:S01]  /*0d80*/  FFMA.FTZ R71, R86, R74, R71 ;  /* 0x0000004a56477223 */ /* 0x000fe20000010047 */
[----:B------:R-:W-:Y:S01]  /*0d90*/  FADD.FTZ R74, R75, R82 ;  /* 0x000000524b4a7221 */ /* 0x000fe20000010000 */
[----:B------:R-:W-:-:S03]  /*0da0*/  FFMA.FTZ R73, R81, R82, R72 ;  /* 0x0000005251497223 */ /* 0x000fc60000010048 */
[----:B------:R-:W-:Y:S01]  /*0db0*/  FADD.FTZ R133, R74, R85 ;  /* 0x000000554a857221 */ /* 0x000fe20000010000 */
[----:B0-----:R-:W-:-:S07]  /*0dc0*/  FFMA.FTZ R132, R86, R85, R73 ;  /* 0x0000005556847223 */ /* 0x001fce0000010049 */
.L_x_67:
[----:B------:R-:W-:Y:S05]  /*0dd0*/  BSYNC.RECONVERGENT B1 ;  /* 0x0000000000017941 */ /* 0x000fea0003800200 */
.L_x_66:
        /* <DEDUP_REMOVED lines=11> */
[----:B------:R-:W-:Y:S02]  /*0e90*/  SHF.L.U32 R88, R17, 0x10, RZ ;  /* 0x0000001011587819 */ /* 0x000fe400000006ff */
[----:B------:R-:W-:Y:S01]  /*0ea0*/  SHF.L.U32 R90, R15, 0x10, RZ ;  /* 0x000000100f5a7819 */ /* 0x000fe200000006ff */
[----:B0-----:R-:W-:-:S05]  /*0eb0*/  @P0 IMAD.WIDE.U32 R74, R79, 0x8, R74 ;  /* 0x000000084f4a0825 */ /* 0x001fca00078e004a */
[----:B------:R0:W5:Y:S01]  /*0ec0*/  @P0 LDG.E.64 R104, desc[UR16][R74.64] ;  /* 0x000000104a680981 */ /* 0x000162000c1e1b00 */
[----:B------:R-:W-:Y:S02]  /*0ed0*/  SHF.L.U32 R93, R14, 0x10, RZ ;  /* 0x000000100e5d7819 */ /* 0x000fe400000006ff */
[----:B------:R-:W-:Y:S02]  /*0ee0*/  IADD3 R131, PT, PT, R131, 0x80, RZ ;  /* 0x0000008083837810 */ /* 0x000fe40007ffe0ff */
[----:B------:R-:W-:Y:S02]  /*0ef0*/  IADD3 R79, PT, PT, R79, 0x80, RZ ;  /* 0x000000804f4f7810 */ /* 0x000fe40007ffe0ff */
[--C-:B--2---:R-:W-:Y:S01]  /*0f00*/  SHF.R.U64 R92, R76, 0x10, R77.reuse ;  /* 0x000000104c5c7819 */ /* 0x104fe2000000124d */
[--C-:B------:R-:W-:Y:S01]  /*0f10*/  IMAD.MOV.U32 R89, RZ, RZ, R77.reuse ;  /* 0x000000ffff597224 */ /* 0x100fe200078e004d */
[----:B------:R-:W-:Y:S02]  /*0f20*/  SHF.R.U32.HI R94, RZ, 0x10, R77 ;  /* 0x00000010ff5e7819 */ /* 0x000fe4000001164d */
[----:B------:R-:W-:-:S02]  /*0f30*/  MOV R87, R76 ;  /* 0x0000004c00577202 */ /* 0x000fc40000000f00 */
[C---:B---3--:R-:W-:Y:S02]  /*0f40*/  SHF.L.U32 R77, R72.reuse, 0x10, RZ ;  /* 0x00000010484d7819 */ /* 0x048fe400000006ff */
[----:B------:R-:W-:-:S03]  /*0f50*/  SHF.R.U64 R72, R72, 0x10, R73 ;  /* 0x0000001048487819 */ /* 0x000fc60000001249 */
[C---:B------:R-:W-:Y:S01]  /*0f60*/  FADD.FTZ R77, -R78.reuse, R77 ;  /* 0x0000004d4e4d7221 */ /* 0x040fe20000010100 */
[----:B------:R-:W-:Y:S02]  /*0f70*/  SHF.R.U32.HI R76, RZ, 0x10, R73 ;  /* 0x00000010ff4c7819 */ /* 0x000fe40000011649 */
[----:B------:R-:W-:Y:S01]  /*0f80*/  SHF.L.U32 R91, R73, 0x10, RZ ;  /* 0x00000010495b7819 */ /* 0x000fe200000006ff */
[----:B------:R-:W-:Y:S02]  /*0f90*/  IMAD.U32 R73, R87, 0x10000, RZ ;  /* 0x0001000057497824 */ /* 0x000fe400078e00ff */
[----:B------:R-:W-:Y:S01]  /*0fa0*/  FMUL.FTZ R87, R77, UR31 ;  /* 0x0000001f4d577c20 */ /* 0x000fe20008410000 */
[----:B0-----:R-:W-:Y:S01]  /*0fb0*/  SHF.L.U32 R75, R89, 0x10, RZ ;  /* 0x00000010594b7819 */ /* 0x001fe200000006ff */
[----:B------:R-:W-:Y:S01]  /*0fc0*/  FADD.FTZ R89, -R78, R91 ;  /* 0x0000005b4e597221 */ /* 0x000fe20000010100 */
[-C--:B------:R-:W-:Y:S01]  /*0fd0*/  FMUL.FTZ R88, R88, R73.reuse ;  /* 0x0000004958587220 */ /* 0x080fe20000410000 */
[----:B------:R-:W-:Y:S01]  /*0fe0*/  FADD.FTZ R44, R44, R73 ;  /* 0x000000492c2c7221 */ /* 0x000fe20000010000 */
[----:B------:R-:W-:Y:S01]  /*0ff0*/  FFMA.FTZ R64, R87, R73, R64 ;  /* 0x0000004957407223 */ /* 0x000fe20000010040 */
[----:B------:R-:W-:Y:S01]  /*1000*/  SHF.L.U32 R73, R72, 0x10, RZ ;  /* 0x0000001048497819 */ /* 0x000fe200000006ff */
[----:B------:R-:W-:Y:S01]  /*1010*/  FMUL.FTZ R89, R89, UR31 ;  /* 0x0000001f59597c20 */ /* 0x000fe20008410000 */
[----:B------:R-:W-:Y:S01]  /*1020*/  FMUL.FTZ R90, R90, R75 ;  /* 0x0000004b5a5a7220 */ /* 0x000fe20000410000 */
[----:B------:R-:W-:-:S02]  /*1030*/  FADD.FTZ R46, R46, R75 ;  /* 0x0000004b2e2e7221 */ /* 0x000fc40000010000 */
[----:B------:R-:W-:Y:S01]  /*1040*/  FADD.FTZ R73, -R78, R73 ;  /* 0x000000494e497221 */ /* 0x000fe20000010100 */
[----:B------:R-:W-:Y:S01]  /*1050*/  FFMA.FTZ R66, R89, R75, R66 ;  /* 0x0000004b59427223 */ /* 0x000fe20000010042 */
[----:B------:R-:W-:Y:S01]  /*1060*/  SHF.L.U32 R72, R92, 0x10, RZ ;  /* 0x000000105c487819 */ /* 0x000fe200000006ff */
[----:B------:R-:W-:Y:S01]  /*1070*/  IMAD.U32 R91, R16, 0x10000, RZ ;  /* 0x00010000105b7824 */ /* 0x000fe200078e00ff */
[----:B------:R-:W-:Y:S01]  /*1080*/  SHF.L.U32 R75, R76, 0x10, RZ ;  /* 0x000000104c4b7819 */ /* 0x000fe200000006ff */
[----:B------:R-:W-:Y:S02]  /*1090*/  FMUL.FTZ R92, R73, UR31 ;  /* 0x0000001f495c7c20 */ /* 0x000fe40008410000 */
[-C--:B------:R-:W-:Y:S01]  /*10a0*/  FMUL.FTZ R91, R91, R72.reuse ;  /* 0x000000485b5b7220 */ /* 0x080fe20000410000 */
[----:B------:R-:W-:Y:S01]  /*10b0*/  FADD.FTZ R45, R45, R72 ;  /* 0x000000482d2d7221 */ /* 0x000fe20000010000 */
[----:B------:R-:W-:Y:S01]  /*10c0*/  FFMA.FTZ R65, R92, R72, R65 ;  /* 0x000000485c417223 */ /* 0x000fe20000010041 */
[----:B------:R-:W-:Y:S01]  /*10d0*/  FADD.FTZ R75, -R78, R75 ;  /* 0x0000004b4e4b7221 */ /* 0x000fe20000010100 */
[----:B------:R-:W-:Y:S01]  /*10e0*/  FADD.FTZ R72, R133, R88 ;  /* 0x0000005885487221 */ /* 0x000fe20000010000 */
[----:B------:R-:W-:Y:S01]  /*10f0*/  FFMA.FTZ R73, R87, R88, R132 ;  /* 0x0000005857497223 */ /* 0x000fe20000010084 */
[----:B------:R-:W-:-:S02]  /*1100*/  IMAD.U32 R74, R94, 0x10000, RZ ;  /* 0x000100005e4a7824 */ /* 0x000fc400078e00ff */
        /* <DEDUP_REMOVED lines=9> */
[----:B------:R-:W-:-:S07]  /*11a0*/  FFMA.FTZ R132, R94, R93, R73 ;  /* 0x0000005d5e847223 */ /* 0x000fce0000010049 */
.L_x_69:
[----:B------:R-:W-:Y:S05]  /*11b0*/  BSYNC.RECONVERGENT B1 ;  /* 0x0000000000017941 */ /* 0x000fea0003800200 */
.L_x_68:
        /* <DEDUP_REMOVED lines=61> */
.L_x_71:
[----:B------:R-:W-:Y:S05]  /*1590*/  BSYNC.RECONVERGENT B1 ;  /* 0x0000000000017941 */ /* 0x000fea0003800200 */
.L_x_70:
        /* <DEDUP_REMOVED lines=61> */
.L_x_73:
[----:B------:R-:W-:Y:S05]  /*1970*/  BSYNC.RECONVERGENT B1 ;  /* 0x0000000000017941 */ /* 0x000fea0003800200 */
.L_x_72:
        /* <DEDUP_REMOVED lines=14> */
[----:B--2---:R-:W-:Y:S01]  /*1a60*/  MOV R79, R76 ;  /* 0x0000004c004f7202 */ /* 0x004fe20000000f00 */
[--C-:B------:R-:W-:Y:S01]  /*1a70*/  IMAD.MOV.U32 R125, RZ, RZ, R77.reuse ;  /* 0x000000ffff7d7224 */ /* 0x100fe200078e004d */
[--C-:B------:R-:W-:Y:S02]  /*1a80*/  SHF.R.U64 R127, R76, 0x10, R77.reuse ;  /* 0x000000104c7f7819 */ /* 0x100fe4000000124d */
[----:B------:R-:W-:Y:S02]  /*1a90*/  SHF.R.U32.HI R126, RZ, 0x10, R77 ;  /* 0x00000010ff7e7819 */ /* 0x000fe4000001164d */
[C-C-:B---3--:R-:W-:Y:S02]  /*1aa0*/  SHF.R.U64 R76, R72.reuse, 0x10, R73.reuse ;  /* 0x00000010484c7819 */ /* 0x148fe40000001249 */
[----:B------:R-:W-:Y:S02]  /*1ab0*/  SHF.L.U32 R77, R72, 0x10, RZ ;  /* 0x00000010484d7819 */ /* 0x000fe400000006ff */
[----:B------:R-:W-:-:S02]  /*1ac0*/  SHF.R.U32.HI R72, RZ, 0x10, R73 ;  /* 0x00000010ff487819 */ /* 0x000fc40000011649 */
[----:B------:R-:W-:-:S03]  /*1ad0*/  SHF.L.U32 R121, R73, 0x10, RZ ;  /* 0x0000001049797819 */ /* 0x000fc600000006ff */
[----:B0-----:R-:W-:Y:S01]  /*1ae0*/  IMAD.U32 R75, R72, 0x10000, RZ ;  /* 0x00010000484b7824 */ /* 0x001fe200078e00ff */
[----:B------:R-:W-:Y:S01]  /*1af0*/  SHF.L.U32 R73, R76, 0x10, RZ ;  /* 0x000000104c497819 */ /* 0x000fe200000006ff */
[C---:B------:R-:W-:Y:S01]  /*1b00*/  FADD.FTZ R77, -R78.reuse, R77 ;  /* 0x0000004d4e4d7221 */ /* 0x040fe20000010100 */
[----:B------:R-:W-:Y:S01]  /*1b10*/  SHF.L.U32 R79, R79, 0x10, RZ ;  /* 0x000000104f4f7819 */ /* 0x000fe200000006ff */
[C---:B------:R-:W-:Y:S01]  /*1b20*/  FADD.FTZ R128, -R78.reuse, R75 ;  /* 0x0000004b4e807221 */ /* 0x040fe20000010100 */
[----:B------:R-:W-:Y:S01]  /*1b30*/  SHF.L.U32 R75, R125, 0x10, RZ ;  /* 0x000000107d4b7819 */ /* 0x000fe200000006ff */
[----:B------:R-:W-:Y:S01]  /*1b40*/  FADD.FTZ R123, -R78, R121 ;  /* 0x000000794e7b7221 */ /* 0x000fe20000010100 */
[----:B------:R-:W-:Y:S01]  /*1b50*/  SHF.L.U32 R125, R4, 0x10, RZ ;  /* 0x00000010047d7819 */ /* 0x000fe200000006ff */
[----:B------:R-:W-:Y:S01]  /*1b60*/  FADD.FTZ R73, -R78, R73 ;  /* 0x000000494e497221 */ /* 0x000fe20000010100 */
[----:B------:R-:W-:Y:S01]  /*1b70*/  FMUL.FTZ R121, R77, UR31 ;  /* 0x0000001f4d797c20 */ /* 0x000fe20008410000 */
[----:B------:R-:W-:Y:S01]  /*1b80*/  FMUL.FTZ R122, R122, R79 ;  /* 0x0000004f7a7a7220 */ /* 0x000fe20000410000 */
[----:B------:R-:W-:Y:S01]  /*1b90*/  IMAD.U32 R74, R127, 0x10000, RZ ;  /* 0x000100007f4a7824 */ /* 0x000fe200078e00ff */
[----:B------:R-:W-:Y:S01]  /*1ba0*/  SHF.L.U32 R76, R126, 0x10, RZ ;  /* 0x000000107e4c7819 */ /* 0x000fe200000006ff */
[----:B------:R-:W-:Y:S01]  /*1bb0*/  FMUL.FTZ R126, R73, UR31 ;  /* 0x0000001f497e7c20 */ /* 0x000fe20008410000 */
[----:B------:R-:W-:Y:S01]  /*1bc0*/  FADD.FTZ R72, R133, R122 ;  /* 0x0000007a85487221 */ /* 0x000fe20000010000 */
[----:B------:R-:W-:Y:S01]  /*1bd0*/  FMUL.FTZ R125, R125, R74 ;  /* 0x0000004a7d7d7220 */ /* 0x000fe20000410000 */
[----:B------:R-:W-:Y:S01]  /*1be0*/  FFMA.FTZ R132, R121, R122, R132 ;  /* 0x0000007a79847223 */ /* 0x000fe20000010084 */
[----:B------:R-:W-:Y:S01]  /*1bf0*/  SHF.L.U32 R127, R0, 0x10, RZ ;  /* 0x00000010007f7819 */ /* 0x000fe200000006ff */
[----:B------:R-:W-:Y:S01]  /*1c00*/  FMUL.FTZ R123, R123, UR31 ;  /* 0x0000001f7b7b7c20 */ /* 0x000fe20008410000 */
[----:B------:R-:W-:Y:S01]  /*1c10*/  FMUL.FTZ R124, R124, R75 ;  /* 0x0000004b7c7c7220 */ /* 0x000fe20000410000 */
[----:B------:R-:W-:Y:S01]  /*1c20*/  FADD.FTZ R73, R72, R125 ;  /* 0x0000007d48497221 */ /* 0x000fe20000010000 */
[----:B------:R-:W-:Y:S01]  /*1c30*/  FFMA.FTZ R132, R126, R125, R132 ;  /* 0x0000007d7e847223 */ /* 0x000fe20000010084 */
[----:B------:R-:W-:Y:S01]  /*1c40*/  FMUL.FTZ R127, R127, R76 ;  /* 0x0000004c7f7f7220 */ /* 0x000fe20000410000 */
[----:B------:R-:W-:Y:S01]  /*1c50*/  FMUL.FTZ R128, R128, UR31 ;  /* 0x0000001f80807c20 */ /* 0x000fe20008410000 */
[----:B------:R-:W-:Y:S01]  /*1c60*/  FADD.FTZ R72, R73, R124 ;  /* 0x0000007c49487221 */ /* 0x000fe20000010000 */
[----:B------:R-:W-:Y:S01]  /*1c70*/  FFMA.FTZ R132, R123, R124, R132 ;  /* 0x0000007c7b847223 */ /* 0x000fe20000010084 */
        /* <DEDUP_REMOVED lines=10> */
[----:B------:R-:W-:Y:S06]  /*1d20*/  BRA `(.L_x_74) ;  /* 0x0000000000887947 */ /* 0x000fec0003800000 */
.L_x_65:
[----:B------:R-:W0:Y:S01]  /*1d30*/  S2R R23, SR_TID.X ;  /* 0x0000000000177919 */ /* 0x000e220000002100 */
[----:B-1----:R-:W-:Y:S02]  /*1d40*/  UIMAD UR7, UR26, UR6, URZ ;  /* 0x000000061a0772a4 */ /* 0x002fe4000f8e02ff */
[----:B------:R-:W-:Y:S02]  /*1d50*/  UISETP.NE.U32.AND UP0, UPT, UR22, URZ, UPT ;  /* 0x000000ff1600728c */ /* 0x000fe4000bf05070 */
[----:B------:R-:W-:Y:S02]  /*1d60*/  USHF.R.S32.HI UR8, URZ, 0x1f, UR7 ;  /* 0x0000001fff087899 */ /* 0x000fe40008011407 */
[----:B------:R-:W-:Y:S02]  /*1d70*/  UISETP.NE.AND.EX UP0, UPT, UR23, URZ, UPT, UP0 ;  /* 0x000000ff1700728c */ /* 0x000fe4000bf05300 */
[----:B------:R-:W-:-:S06]  /*1d80*/  ULEA.HI UR8, UR8, UR7, URZ, 0x2 ;  /* 0x0000000708087291 */ /* 0x000fcc000f8f10ff */
[----:B------:R-:W-:-:S04]  /*1d90*/  MOV R72, UR8 ;  /* 0x0000000800487c02 */ /* 0x000fc80008000f00 */
[----:B0-----:R-:W-:Y:S01]  /*1da0*/  LEA.HI.SX32 R129, R72, R23, 0x1e ;  /* 0x0000001748817211 */ /* 0x001fe200078ff2ff */
[----:B------:R-:W-:Y:S06]  /*1db0*/  BRA.U !UP0, `(.L_x_74) ;  /* 0x0000000108647547 */ /* 0x000fec000b800000 */
[C---:B------:R-:W-:Y:S02]  /*1dc0*/  ISETP.GE.U32.AND P0, PT, R22.reuse, 0x80, PT ;  /* 0x000000801600780c */ /* 0x040fe40003f06070 */
[C---:B------:R-:W-:Y:S02]  /*1dd0*/  ISETP.GE.U32.AND P1, PT, R22.reuse, 0x100, PT ;  /* 0x000001001600780c */ /* 0x040fe40003f26070 */
[C---:B------:R-:W-:Y:S02]  /*1de0*/  ISETP.GE.U32.AND P2, PT, R22.reuse, 0x180, PT ;  /* 0x000001801600780c */ /* 0x040fe40003f46070 */
[C---:B------:R-:W-:Y:S02]  /*1df0*/  ISETP.GE.U32.AND P3, PT, R22.reuse, 0x200, PT ;  /* 0x000002001600780c */ /* 0x040fe40003f66070 */
[----:B------:R-:W-:Y:S02]  /*1e00*/  ISETP.GE.U32.AND P4, PT, R22, 0x280, PT ;  /* 0x000002801600780c */ /* 0x000fe40003f86070 */
[----:B------:R-:W-:-:S03]  /*1e10*/  MOV R135, R129 ;  /* 0x0000008100877202 */ /* 0x000fc60000000f00 */
[----:B------:R-:W0:Y:S08]  /*1e20*/  @P0 LDC.64 R130, c[0x0][0x438] ;  /* 0x00010e00ff820b82 */ /* 0x000e300000000a00 */
[----:B------:R-:W1:Y:S08]  /*1e30*/  @P1 LDC.64 R78, c[0x0][0x438] ;  /* 0x00010e00ff4e1b82 */ /* 0x000e700000000a00 */
[----:B------:R-:W2:Y:S08]  /*1e40*/  @P2 LDC.64 R76, c[0x0][0x438] ;  /* 0x00010e00ff4c2b82 */ /* 0x000eb00000000a00 */
[----:B------:R-:W3:Y:S01]  /*1e50*/  @P3 LDC.64 R74, c[0x0][0x438] ;  /* 0x00010e00ff4a3b82 */ /* 0x000ee20000000a00 */
[----:B0-----:R-:W-:-:S04]  /*1e60*/  @P0 IMAD.WIDE.U32 R130, R135, 0x8, R130 ;  /* 0x0000000887820825 */ /* 0x001fc800078e0082 */
[----:B------:R-:W-:Y:S01]  /*1e70*/  @P0 VIADD R135, R135, 0x80 ;  /* 0x0000008087870836 */ /* 0x000fe20000000000 */
[----:B------:R0:W5:Y:S02]  /*1e80*/  @P0 LDG.E.64 R106, desc[UR16][R130.64] ;  /* 0x00000010826a0981 */ /* 0x000164000c1e1b00 */
[----:B------:R-:W4:Y:S01]  /*1e90*/  @P4 LDC.64 R72, c[0x0][0x438] ;  /* 0x00010e00ff484b82 */ /* 0x000f220000000a00 */
[C---:B-1----:R-:W-:Y:S01]  /*1ea0*/  @P1 IMAD.WIDE.U32 R78, R135.reuse, 0x8, R78 ;  /* 0x00000008874e1825 */ /* 0x042fe200078e004e */
[----:B------:R-:W-:-:S04]  /*1eb0*/  @P1 IADD3 R135, PT, PT, R135, 0x80, RZ ;  /* 0x0000008087871810 */ /* 0x000fc80007ffe0ff */
[----:B------:R0:W5:Y:S01]  /*1ec0*/  @P1 LDG.E.64 R104, desc[UR16][R78.64] ;  /* 0x000000104e681981 */ /* 0x000162000c1e1b00 */
[C---:B--2---:R-:W-:Y:S01]  /*1ed0*/  @P2 IMAD.WIDE.U32 R76, R135.reuse, 0x8, R76 ;  /* 0x00000008874c2825 */ /* 0x044fe200078e004c */
[----:B------:R-:W-:-:S04]  /*1ee0*/  @P2 IADD3 R135, PT, PT, R135, 0x80, RZ ;  /* 0x0000008087872810 */ /* 0x000fc80007ffe0ff */
[----:B------:R0:W5:Y:S01]  /*1ef0*/  @P2 LDG.E.64 R102, desc[UR16][R76.64] ;  /* 0x000000104c662981 */ /* 0x000162000c1e1b00 */
[C---:B---3--:R-:W-:Y:S01]  /*1f00*/  @P3 IMAD.WIDE.U32 R74, R135.reuse, 0x8, R74 ;  /* 0x00000008874a3825 */ /* 0x048fe200078e004a */
[----:B------:R-:W-:-:S04]  /*1f10*/  @P3 IADD3 R135, PT, PT, R135, 0x80, RZ ;  /* 0x0000008087873810 */ /* 0x000fc80007ffe0ff */
[----:B------:R0:W5:Y:S01]  /*1f20*/  @P3 LDG.E.64 R108, desc[UR16][R74.64] ;  /* 0x000000104a6c3981 */ /* 0x000162000c1e1b00 */
[----:B----4-:R-:W-:-:S05]  /*1f30*/  @P4 IMAD.WIDE.U32 R72, R135, 0x8, R72 ;  /* 0x0000000887484825 */ /* 0x010fca00078e0048 */
[----:B------:R0:W5:Y:S02]  /*1f40*/  @P4 LDG.E.64 R110, desc[UR16][R72.64] ;  /* 0x00000010486e4981 */ /* 0x000164000c1e1b00 */
.L_x_74:
[----:B----4-:R-:W-:Y:S05]  /*1f50*/  BSYNC.RECONVERGENT B0 ;  /* 0x0000000000007941 */ /* 0x010fea0003800200 */
.L_x_64:
[----:B0-----:R-:W0:Y:S01]  /*1f60*/  SHFL.DOWN PT, R72, R133, 0x10, 0x1f ;  /* 0x0a001f0085487f89 */ /* 0x001e2200000e0000 */
        /* <DEDUP_REMOVED lines=30> */
.L_x_76:
[----:B------:R-:W-:Y:S05]  /*2150*/  BSYNC.RECONVERGENT B0 ;  /* 0x0000000000007941 */ /* 0x000fea0003800200 */
.L_x_75:
[----:B------:R-:W1:Y:S08]  /*2160*/  S2UR UR8, SR_CgaCtaId ;  /* 0x00000000000879c3 */ /* 0x000e700000008800 */
[----:B------:R-:W-:Y:S01]  /*2170*/  BAR.SYNC.DEFER_BLOCKING 0x0 ;  /* 0x0000000000007b1d */ /* 0x000fe20000010000 */
[----:B------:R-:W-:Y:S01]  /*2180*/  UISETP.GE.AND UP3, UPT, UR11, 0x1, UPT ;  /* 0x000000010b00788c */ /* 0x000fe2000bf66270 */
[----:B------:R-:W-:-:S02]  /*2190*/  ISETP.GE.U32.AND P0, PT, R22, 0x80, PT ;  /* 0x000000801600780c */ /* 0x000fc40003f06070 */
[----:B------:R-:W-:Y:S02]  /*21a0*/  ISETP.NE.AND P2, PT, RZ, UR28, PT ;  /* 0x0000001cff007c0c */ /* 0x000fe4000bf45270 */
[----:B------:R-:W-:Y:S01]  /*21b0*/  UMOV UR7, 0x400 ;  /* 0x0000040000077882 */ /* 0x000fe20000000000 */
[----:B------:R-:W-:Y:S01]  /*21c0*/  PLOP3.LUT P1, PT, PT, PT, UP3, 0x80, 0x8 ;  /* 0x000000000008781c */ /* 0x000fe20003f2f038 */
[----:B------:R-:W-:Y:S01]  /*21d0*/  BSSY.RECONVERGENT B0, `(.L_x_77) ;  /* 0x00000d2000007945 */ /* 0x000fe20003800200 */
[----:B-1----:R-:W-:-:S04]  /*21e0*/  ULEA UR7, UR8, UR7, 0x18 ;  /* 0x0000000708077291 */ /* 0x002fc8000f8ec0ff */
[----:B------:R-:W-:Y:S02]  /*21f0*/  UIADD3 UR8, UPT, UPT, UR7, 0x2820, URZ ;  /* 0x0000282007087890 */ /* 0x000fe4000fffe0ff */
[----:B------:R-:W-:Y:S02]  /*2200*/  @!UP1 UIADD3 UR8, UPT, UPT, UR7, 0x2800, URZ ;  /* 0x0000280007089890 */ /* 0x000fe4000fffe0ff */
[----:B------:R-:W-:Y:S02]  /*2210*/  UIADD3 UR9, UPT, UPT, UR7, 0x2830, URZ ;  /* 0x0000283007097890 */ /* 0x000fe4000fffe0ff */
[----:B------:R-:W-:Y:S02]  /*2220*/  @!UP1 UIADD3 UR9, UPT, UPT, UR7, 0x2810, URZ ;  /* 0x0000281007099890 */ /* 0x000fe4000fffe0ff */
[----:B------:R-:W-:-:S03]  /*2230*/  @UP3 UIADD3 UR7, UPT, UPT, UR11, -0x1, URZ ;  /* 0xffffffff0b073890 */ /* 0x000fc6000fffe0ff */
[----:B0-----:R-:W0:Y:S01]  /*2240*/  LDS.128 R72, [UR8] ;  /* 0x00000008ff487984 */ /* 0x001e220008000c00 */
[----:B------:R-:W-:-:S03]  /*2250*/  @UP3 UIMAD UR7, UR7, UR6, URZ ;  /* 0x00000006070732a4 */ /* 0x000fc6000f8e02ff */
[----:B------:R-:W1:Y:S01]  /*2260*/  LDS.128 R76, [UR9] ;  /* 0x00000009ff4c7984 */ /* 0x000e620008000c00 */
[----:B------:R-:W-:-:S04]  /*2270*/  @UP3 USHF.R.S32.HI UR8, URZ, 0x1f, UR7 ;  /* 0x0000001fff083899 */ /* 0x000fc80008011407 */
[----:B------:R-:W-:Y:S01]  /*2280*/  @UP3 ULEA.HI UR8, UR8, UR7, URZ, 0x2 ;  /* 0x0000000708083291 */ /* 0x000fe2000f8f10ff */
[----:B0-----:R-:W-:Y:S01]  /*2290*/  FADD.FTZ R130, RZ, R73 ;  /* 0x00000049ff827221 */ /* 0x001fe20000010000 */
[----:B------:R-:W-:-:S04]  /*22a0*/  FADD.FTZ R73, RZ, R72 ;  /* 0x00000048ff497221 */ /* 0x000fc80000010000 */
[----:B------:R-:W-:Y:S02]  /*22b0*/  IMAD.U32 R72, RZ, RZ, UR8 ;  /* 0x00000008ff487e24 */ /* 0x000fe4000f8e00ff */
[----:B------:R-:W-:Y:S01]  /*22c0*/  FADD.FTZ R130, R75, R130 ;  /* 0x000000824b827221 */ /* 0x000fe20000010000 */
[----:B------:R-:W-:-:S03]  /*22d0*/  FADD.FTZ R73, R74, R73 ;  /* 0x000000494a497221 */ /* 0x000fc60000010000 */
[----:B-1----:R-:W-:Y:S01]  /*22e0*/  FADD.FTZ R130, R130, R77 ;  /* 0x0000004d82827221 */ /* 0x002fe20000010000 */
[----:B------:R-:W-:Y:S01]  /*22f0*/  FADD.FTZ R73, R73, R76 ;  /* 0x0000004c49497221 */ /* 0x000fe20000010000 */
[----:B------:R-:W-:Y:S01]  /*2300*/  HFMA2 R77, -RZ, RZ, 0, 0 ;  /* 0x00000000ff4d7431 */ /* 0x000fe200000001ff */
[----:B------:R-:W-:Y:S01]  /*2310*/  @P1 LEA.HI.SX32 R77, R72, R23, 0x1e ;  /* 0x00000017484d1211 */ /* 0x000fe200078ff2ff */
[----:B------:R-:W-:Y:S01]  /*2320*/  FADD.FTZ R79, R79, R130 ;  /* 0x000000824f4f7221 */ /* 0x000fe20000010000 */
[----:B------:R-:W-:-:S03]  /*2330*/  FADD.FTZ R73, R78, R73 ;  /* 0x000000494e497221 */ /* 0x000fc60000010000 */
[----:B------:R-:W-:Y:S01]  /*2340*/  FMUL.FTZ R79, R79, UR29 ;  /* 0x0000001d4f4f7c20 */ /* 0x000fe20008410000 */
[----:B------:R-:W-:-:S04]  /*2350*/  FMUL.FTZ R76, R73, UR29 ;  /* 0x0000001d494c7c20 */ /* 0x000fc80008410000 */
[----:B------:R-:W-:Y:S02]  /*2360*/  R2UR UR7, R79 ;  /* 0x000000004f0772ca */ /* 0x000fe400000e0000 */
[----:B------:R-:W-:Y:S02]  /*2370*/  MOV R79, R129 ;  /* 0x00000081004f7202 */ /* 0x000fe40000000f00 */
[----:B------:R-:W-:Y:S01]  /*2380*/  FSEL R76, R76, RZ, !P2 ;  /* 0x000000ff4c4c7208 */ /* 0x000fe20005000000 */
[----:B------:R-:W-:Y:S10]  /*2390*/  @!P0 BRA `(.L_x_78) ;  /* 0x0000000800d48947 */ /* 0x000ff40003800000 */
[----:B------:R-:W-:-:S04]  /*23a0*/  UISETP.NE.U32.AND UP0, UPT, UR22, URZ, UPT ;  /* 0x000000ff1600728c */ /* 0x000fc8000bf05070 */
[----:B------:R-:W-:-:S09]  /*23b0*/  UISETP.NE.AND.EX UP0, UPT, UR23, URZ, UPT, UP0 ;  /* 0x000000ff1700728c */ /* 0x000fd2000bf05300 */
[----:B------:R-:W-:Y:S05]  /*23c0*/  BRA.U UP0, `(.L_x_79) ;  /* 0x0000000500387547 */ /* 0x000fea000b800000 */
[----:B------:R-:W-:-:S04]  /*23d0*/  UISETP.NE.U32.AND UP0, UPT, UR4, URZ, UPT ;  /* 0x000000ff0400728c */ /* 0x000fc8000bf05070 */
[----:B------:R-:W-:-:S09]  /*23e0*/  UISETP.NE.AND.EX UP0, UPT, UR5, URZ, UPT, UP0 ;  /* 0x000000ff0500728c */ /* 0x000fd2000bf05300 */
[----:B------:R-:W-:Y:S05]  /*23f0*/  BRA.U UP0, `(.L_x_80) ;  /* 0x0000000100947547 */ /* 0x000fea000b800000 */
[----:B------:R-:W-:Y:S05]  /*2400*/  BRA.U !UP3, `(.L_x_81) ;  /* 0x000000010b207547 */ /* 0x000fea000b800000 */
[----:B------:R-:W-:Y:S01]  /*2410*/  FFMA.FTZ R73, R3, UR7, R76 ;  /* 0x0000000703497c23 */ /* 0x000fe2000801004c */
[----:B------:R-:W-:-:S03]  /*2420*/  ISETP.LT.AND P2, PT, RZ, UR30, PT ;  /* 0x0000001eff007c0c */ /* 0x000fc6000bf41270 */
[----:B------:R-:W-:-:S04]  /*2430*/  FADD.FTZ R73, R80, -R73 ;  /* 0x8000004950497221 */ /* 0x000fc80000010000 */
[----:B------:R-:W-:-:S05]  /*2440*/  FMUL.FTZ R73, R73, UR31 ;  /* 0x0000001f49497c20 */ /* 0x000fca0008410000 */
[----:B------:R-:W-:-:S05]  /*2450*/  FSEL R73, R73, RZ, P2 ;  /* 0x000000ff49497208 */ /* 0x000fca0001000000 */
[----:B------:R-:W-:-:S05]  /*2460*/  FMUL.FTZ R73, R73, UR27 ;  /* 0x0000001b49497c20 */ /* 0x000fca0008410000 */
[----:B------:R-:W-:-:S04]  /*2470*/  F2FP.BF16.F32.PACK_AB R73, RZ, R73 ;  /* 0x00000049ff49723e */ /* 0x000fc800000010ff */
[----:B------:R-:W-:-:S07]  /*2480*/  PRMT R24, R73, 0x7610, R24 ;  /* 0x0000761049187816 */ /* 0x000fce0000000018 */
.L_x_81:
        /* <DEDUP_REMOVED lines=9> */
.L_x_82:
        /* <DEDUP_REMOVED lines=9> */
.L_x_83:
        /* <DEDUP_REMOVED lines=8> */
[----:B------:R-:W-:Y:S01]  /*2630*/  PRMT R27, R72, 0x7610, R27 ;  /* 0x00007610481b7816 */ /* 0x000fe2000000001b */
[----:B------:R-:W-:Y:S06]  /*2640*/  BRA `(.L_x_84) ;  /* 0x0000000400d07947 */ /* 0x000fec0003800000 */
.L_x_80:
[----:B------:R-:W0:Y:S01]  /*2650*/  @UP3 LDCU UR10, c[0x0][0x40c] ;  /* 0x00008180ff0a37ac */ /* 0x000e220008000800 */
[--C-:B------:R-:W-:Y:S01]  /*2660*/  FFMA.FTZ R31, R81, UR7, R76.reuse ;  /* 0x00000007511f7c23 */ /* 0x100fe2000801004c */
[--C-:B------:R-:W-:Y:S01]  /*2670*/  FFMA.FTZ R29, R3, UR7, R76.reuse ;  /* 0x00000007031d7c23 */ /* 0x100fe2000801004c */
[----:B------:R-:W-:Y:S01]  /*2680*/  FFMA.FTZ R28, R84, UR7, R76 ;  /* 0x00000007541c7c23 */ /* 0x000fe2000801004c */
[----:B------:R-:W1:Y:S01]  /*2690*/  @UP3 LDCU UR8, c[0x0][0x40c] ;  /* 0x00008180ff0837ac */ /* 0x000e620008000800 */
[----:B------:R-:W-:Y:S01]  /*26a0*/  FADD.FTZ R31, R82, -R31 ;  /* 0x8000001f521f7221 */ /* 0x000fe20000010000 */
[----:B------:R-:W-:Y:S01]  /*26b0*/  FADD.FTZ R29, R80, -R29 ;  /* 0x8000001d501d7221 */ /* 0x000fe20000010000 */
[----:B------:R-:W-:Y:S01]  /*26c0*/  FADD.FTZ R30, R83, -R28 ;  /* 0x8000001c531e7221 */ /* 0x000fe20000010000 */
[----:B------:R-:W2:Y:S01]  /*26d0*/  @UP3 LDCU UR9, c[0x0][0x40c] ;  /* 0x00008180ff0937ac */ /* 0x000ea20008000800 */
[----:B------:R-:W-:Y:S01]  /*26e0*/  FMUL.FTZ R31, R31, UR31 ;  /* 0x0000001f1f1f7c20 */ /* 0x000fe20008410000 */
[----:B------:R-:W-:Y:S01]  /*26f0*/  ISETP.LT.AND P2, PT, RZ, UR30, PT ;  /* 0x0000001eff007c0c */ /* 0x000fe2000bf41270 */
[----:B------:R-:W-:Y:S01]  /*2700*/  FMUL.FTZ R28, R29, UR31 ;  /* 0x0000001f1d1c7c20 */ /* 0x000fe20008410000 */
[----:B------:R-:W-:Y:S01]  /*2710*/  FMUL.FTZ R30, R30, UR31 ;  /* 0x0000001f1e1e7c20 */ /* 0x000fe20008410000 */
[----:B------:R-:W-:Y:S01]  /*2720*/  FFMA.FTZ R74, R86, UR7, R76 ;  /* 0x00000007564a7c23 */ /* 0x000fe2000801004c */
[----:B------:R-:W-:-:S02]  /*2730*/  FSEL R72, R31, RZ, P2 ;  /* 0x000000ff1f487208 */ /* 0x000fc40001000000 */
[----:B------:R-:W-:Y:S01]  /*2740*/  FSEL R28, R28, RZ, P2 ;  /* 0x000000ff1c1c7208 */ /* 0x000fe20001000000 */
[----:B------:R-:W-:Y:S01]  /*2750*/  FADD.FTZ R74, R85, -R74 ;  /* 0x8000004a554a7221 */ /* 0x000fe20000010000 */
[----:B------:R-:W-:Y:S01]  /*2760*/  FSEL R30, R30, RZ, P2 ;  /* 0x000000ff1e1e7208 */ /* 0x000fe20001000000 */
[----:B0-----:R-:W-:Y:S02]  /*2770*/  @P1 FMUL.FTZ R73, R72, UR10 ;  /* 0x0000000a48491c20 */ /* 0x001fe40008410000 */
[----:B-1----:R-:W-:Y:S01]  /*2780*/  @P1 FMUL.FTZ R29, R28, UR8 ;  /* 0x000000081c1d1c20 */ /* 0x002fe20008410000 */
[----:B------:R-:W-:Y:S02]  /*2790*/  F2FP.BF16.F32.PACK_AB R28, RZ, R28 ;  /* 0x0000001cff1c723e */ /* 0x000fe400000010ff */
[----:B------:R-:W-:Y:S01]  /*27a0*/  @P1 F2FP.BF16.F32.PACK_AB R75, RZ, R73 ;  /* 0x00000049ff4b123e */ /* 0x000fe200000010ff */
[----:B--2---:R-:W-:Y:S01]  /*27b0*/  @P1 FMUL.FTZ R31, R30, UR9 ;  /* 0x000000091e1f1c20 */ /* 0x004fe20008410000 */
[----:B------:R-:W-:Y:S01]  /*27c0*/  FMUL.FTZ R73, R74, UR31 ;  /* 0x0000001f4a497c20 */ /* 0x000fe20008410000 */
[----:B------:R-:W-:-:S02]  /*27d0*/  @P1 F2FP.BF16.F32.PACK_AB R29, RZ, R29 ;  /* 0x0000001dff1d123e */ /* 0x000fc400000010ff */
[----:B------:R-:W-:Y:S02]  /*27e0*/  @P1 PRMT R26, R75, 0x7610, R26 ;  /* 0x000076104b1a1816 */ /* 0x000fe4000000001a */
[----:B------:R-:W-:Y:S02]  /*27f0*/  @P1 F2FP.BF16.F32.PACK_AB R31, RZ, R31 ;  /* 0x0000001fff1f123e */ /* 0x000fe400000010ff */
[----:B------:R-:W-:Y:S02]  /*2800*/  FSEL R73, R73, RZ, P2 ;  /* 0x000000ff49497208 */ /* 0x000fe40001000000 */
[----:B------:R-:W-:Y:S02]  /*2810*/  @P1 PRMT R24, R29, 0x7610, R24 ;  /* 0x000076101d181816 */ /* 0x000fe40000000018 */
[----:B------:R-:W-:Y:S02]  /*2820*/  @P1 PRMT R25, R31, 0x7610, R25 ;  /* 0x000076101f191816 */ /* 0x000fe40000000019 */
[----:B------:R-:W-:-:S02]  /*2830*/  F2FP.BF16.F32.PACK_AB R29, RZ, R30 ;  /* 0x0000001eff1d723e */ /* 0x000fc400000010ff */
[----:B------:R-:W-:Y:S02]  /*2840*/  F2FP.BF16.F32.PACK_AB R30, RZ, R72 ;  /* 0x00000048ff1e723e */ /* 0x000fe400000010ff */
[----:B------:R-:W-:Y:S01]  /*2850*/  F2FP.BF16.F32.PACK_AB R31, RZ, R73 ;  /* 0x00000049ff1f723e */ /* 0x000fe200000010ff */
[----:B------:R-:W-:Y:S06]  /*2860*/  BRA.U !UP3, `(.L_x_84) ;  /* 0x000000050b487547 */ /* 0x000fec000b800000 */
[----:B------:R-:W-:-:S05]  /*2870*/  FMUL.FTZ R73, R73, UR27 ;  /* 0x0000001b49497c20 */ /* 0x000fca0008410000 */
[----:B------:R-:W-:-:S04]  /*2880*/  F2FP.BF16.F32.PACK_AB R73, RZ, R73 ;  /* 0x00000049ff49723e */ /* 0x000fc800000010ff */
[----:B------:R-:W-:Y:S01]  /*2890*/  PRMT R27, R73, 0x7610, R27 ;  /* 0x00007610491b7816 */ /* 0x000fe2000000001b */
[----:B------:R-:W-:Y:S06]  /*28a0*/  BRA `(.L_x_84) ;  /* 0x0000000400387947 */ /* 0x000fec0003800000 */
.L_x_79:
[----:B------:R-:W-:-:S04]  /*28b0*/  UISETP.NE.U32.AND UP0, UPT, UR4, URZ, UPT ;  /* 0x000000ff0400728c */ /* 0x000fc8000bf05070 */
[----:B------:R-:W-:-:S09]  /*28c0*/  UISETP.NE.AND.EX UP0, UPT, UR5, URZ, UPT, UP0 ;  /* 0x000000ff0500728c */ /* 0x000fd2000bf05300 */
[----:B------:R-:W-:Y:S05]  /*28d0*/  BRA.U UP0, `(.L_x_85) ;  /* 0x00000001008c7547 */ /* 0x000fea000b800000 */
[----:B------:R-:W-:Y:S01]  /*28e0*/  ISETP.LT.AND P2, PT, RZ, UR30, PT ;  /* 0x0000001eff007c0c */ /* 0x000fe2000bf41270 */
[----:B------:R-:W0:Y:S01]  /*28f0*/  @UP3 LDCU UR8, c[0x0][0x40c] ;  /* 0x00008180ff0837ac */ /* 0x000e220008000800 */
[C---:B-----5:R-:W-:Y:S02]  /*2900*/  SHF.R.U64 R73, R106.reuse, 0x10, R107 ;  /* 0x000000106a497819 */ /* 0x060fe4000000126b */
[----:B------:R-:W-:Y:S01]  /*2910*/  SHF.L.U32 R72, R106, 0x10, RZ ;  /* 0x000000106a487819 */ /* 0x000fe200000006ff */
[----:B------:R-:W1:Y:S01]  /*2920*/  @UP3 LDCU UR9, c[0x0][0x40c] ;  /* 0x00008180ff0937ac */ /* 0x000e620008000800 */
[----:B------:R-:W-:Y:S02]  /*2930*/  SHF.L.U32 R74, R107, 0x10, RZ ;  /* 0x000000106b4a7819 */ /* 0x000fe400000006ff */
[----:B------:R-:W-:Y:S01]  /*2940*/  SHF.L.U32 R73, R73, 0x10, RZ ;  /* 0x0000001049497819 */ /* 0x000fe200000006ff */
[----:B------:R-:W2:Y:S04]  /*2950*/  @UP3 LDCU UR10, c[0x0][0x40c] ;  /* 0x00008180ff0a37ac */ /* 0x000ea80008000800 */
[--C-:B------:R-:W-:Y:S01]  /*2960*/  @P2 FFMA.FTZ R75, R3, UR7, R76.reuse ;  /* 0x00000007034b2c23 */ /* 0x100fe2000801004c */
[--C-:B------:R-:W-:Y:S01]  /*2970*/  @P2 FFMA.FTZ R78, R84, UR7, R76.reuse ;  /* 0x00000007544e2c23 */ /* 0x100fe2000801004c */
[----:B------:R-:W-:-:S02]  /*2980*/  @P2 FFMA.FTZ R129, R81, UR7, R76 ;  /* 0x0000000751812c23 */ /* 0x000fc4000801004c */
[----:B------:R-:W-:Y:S01]  /*2990*/  @P2 FADD.FTZ R75, R80, -R75 ;  /* 0x8000004b504b2221 */ /* 0x000fe20000010000 */
[----:B------:R-:W-:Y:S01]  /*29a0*/  @P2 FADD.FTZ R78, R83, -R78 ;  /* 0x8000004e534e2221 */ /* 0x000fe20000010000 */
[----:B------:R-:W-:Y:S02]  /*29b0*/  @P2 FADD.FTZ R129, R82, -R129 ;  /* 0x8000008152812221 */ /* 0x000fe40000010000 */
[----:B------:R-:W-:Y:S01]  /*29c0*/  @P2 FFMA.FTZ R72, R75, UR31, R72 ;  /* 0x0000001f4b482c23 */ /* 0x000fe20008010048 */
[----:B------:R-:W-:Y:S01]  /*29d0*/  @P2 FFMA.FTZ R73, R78, UR31, R73 ;  /* 0x0000001f4e492c23 */ /* 0x000fe20008010049 */
[----:B------:R-:W-:Y:S02]  /*29e0*/  @P2 FFMA.FTZ R74, R129, UR31, R74 ;  /* 0x0000001f814a2c23 */ /* 0x000fe4000801004a */
[----:B0-----:R-:W-:Y:S01]  /*29f0*/  @P1 FMUL.FTZ R72, R72, UR8 ;  /* 0x0000000848481c20 */ /* 0x001fe20008410000 */
[----:B-1----:R-:W-:Y:S01]  /*2a00*/  @P1 FMUL.FTZ R73, R73, UR9 ;  /* 0x0000000949491c20 */ /* 0x002fe20008410000 */
[----:B--2---:R-:W-:-:S03]  /*2a10*/  @P1 FMUL.FTZ R74, R74, UR10 ;  /* 0x0000000a4a4a1c20 */ /* 0x004fc60008410000 */
[----:B------:R-:W-:Y:S02]  /*2a20*/  @P1 F2FP.BF16.F32.PACK_AB R72, RZ, R72 ;  /* 0x00000048ff48123e */ /* 0x000fe400000010ff */
[----:B------:R-:W-:Y:S02]  /*2a30*/  @P1 F2FP.BF16.F32.PACK_AB R73, RZ, R73 ;  /* 0x00000049ff49123e */ /* 0x000fe400000010ff */
[----:B------:R-:W-:Y:S02]  /*2a40*/  @P1 F2FP.BF16.F32.PACK_AB R74, RZ, R74 ;  /* 0x0000004aff4a123e */ /* 0x000fe400000010ff */
[----:B------:R-:W-:Y:S02]  /*2a50*/  @P1 PRMT R24, R72, 0x7610, R24 ;  /* 0x0000761048181816 */ /* 0x000fe40000000018 */
[----:B------:R-:W-:Y:S02]  /*2a60*/  @P1 PRMT R25, R73, 0x7610, R25 ;  /* 0x0000761049191816 */ /* 0x000fe40000000019 */
[----:B------:R-:W-:Y:S01]  /*2a70*/  @P1 PRMT R26, R74, 0x7610, R26 ;  /* 0x000076104a1a1816 */ /* 0x000fe2000000001a */
[----:B------:R-:W-:Y:S06]  /*2a80*/  BRA.U !UP3, `(.L_x_84) ;  /* 0x000000010bc07547 */ /* 0x000fec000b800000 */
[----:B------:R-:W-:Y:S01]  /*2a90*/  SHF.R.U32.HI R27, RZ, 0x10, R107 ;  /* 0x00000010ff1b7819 */ /* 0x000fe2000001166b */
[----:B------:R-:W-:-:S04]  /*2aa0*/  @P2 FFMA.FTZ R72, R86, UR7, R76 ;  /* 0x0000000756482c23 */ /* 0x000fc8000801004c */
[----:B------:R-:W-:Y:S02]  /*2ab0*/  IMAD.U32 R27, R27, 0x10000, RZ ;  /* 0x000100001b1b7824 */ /* 0x000fe400078e00ff */
[----:B------:R-:W-:-:S04]  /*2ac0*/  @P2 FADD.FTZ R72, R85, -R72 ;  /* 0x8000004855482221 */ /* 0x000fc80000010000 */
[----:B------:R-:W-:-:S04]  /*2ad0*/  @P2 FFMA.FTZ R27, R72, UR31, R27 ;  /* 0x0000001f481b2c23 */ /* 0x000fc8000801001b */
[----:B------:R-:W-:-:S05]  /*2ae0*/  FMUL.FTZ R27, R27, UR27 ;  /* 0x0000001b1b1b7c20 */ /* 0x000fca0008410000 */
[----:B------:R-:W-:Y:S01]  /*2af0*/  F2FP.BF16.F32.PACK_AB R27, RZ, R27 ;  /* 0x0000001bff1b723e */ /* 0x000fe200000010ff */
[----:B------:R-:W-:Y:S06]  /*2b00*/  BRA `(.L_x_84) ;  /* 0x0000000000a07947 */ /* 0x000fec0003800000 */
.L_x_85:
[----:B------:R-:W-:Y:S01]  /*2b10*/  PLOP3.LUT P3, PT, PT, PT, UP2, 0x80, 0x8 ;  /* 0x000000000008781c */ /* 0x000fe20003f6f028 */
[----:B------:R-:W0:Y:S01]  /*2b20*/  @UP3 LDCU UR8, c[0x0][0x40c] ;  /* 0x00008180ff0837ac */ /* 0x000e220008000800 */
[----:B------:R-:W-:Y:S02]  /*2b30*/  ISETP.LT.AND P2, PT, RZ, UR30, PT ;  /* 0x0000001eff007c0c */ /* 0x000fe4000bf41270 */
[C-C-:B-----5:R-:W-:Y:S01]  /*2b40*/  SHF.R.U64 R30, R106.reuse, 0x10, R107.reuse ;  /* 0x000000106a1e7819 */ /* 0x160fe2000000126b */
[----:B------:R-:W1:Y:S01]  /*2b50*/  @UP3 LDCU UR9, c[0x0][0x40c] ;  /* 0x00008180ff0937ac */ /* 0x000e620008000800 */
[----:B------:R-:W-:Y:S02]  /*2b60*/  SHF.R.U32.HI R74, RZ, 0x10, R107 ;  /* 0x00000010ff4a7819 */ /* 0x000fe4000001166b */
[----:B------:R-:W-:Y:S01]  /*2b70*/  SHF.L.U32 R28, R106, 0x10, RZ ;  /* 0x000000106a1c7819 */ /* 0x000fe200000006ff */
[----:B------:R-:W2:Y:S01]  /*2b80*/  @UP3 LDCU UR10, c[0x0][0x40c] ;  /* 0x00008180ff0a37ac */ /* 0x000ea20008000800 */
[----:B------:R-:W-:-:S02]  /*2b90*/  SHF.L.U32 R30, R30, 0x10, RZ ;  /* 0x000000101e1e7819 */ /* 0x000fc400000006ff */
[----:B------:R-:W-:Y:S01]  /*2ba0*/  SHF.L.U32 R72, R107, 0x10, RZ ;  /* 0x000000106b487819 */ /* 0x000fe200000006ff */
[----:B------:R-:W3:Y:S01]  /*2bb0*/  @UP3 LDCU UR11, c[0x0][0x40c] ;  /* 0x00008180ff0b37ac */ /* 0x000ee20008000800 */
[--C-:B------:R-:W-:Y:S01]  /*2bc0*/  @P3 FFMA.FTZ R29, R3, UR7, R76.reuse ;  /* 0x00000007031d3c23 */ /* 0x100fe2000801004c */
[--C-:B------:R-:W-:Y:S01]  /*2bd0*/  @P2 FFMA.FTZ R78, R84, UR7, R76.reuse ;  /* 0x00000007544e2c23 */ /* 0x100fe2000801004c */
[--C-:B------:R-:W-:Y:S01]  /*2be0*/  @P2 FFMA.FTZ R73, R81, UR7, R76.reuse ;  /* 0x0000000751492c23 */ /* 0x100fe2000801004c */
[----:B------:R-:W-:Y:S01]  /*2bf0*/  @P2 FFMA.FTZ R130, R86, UR7, R76 ;  /* 0x0000000756822c23 */ /* 0x000fe2000801004c */
[----:B------:R-:W-:Y:S01]  /*2c00*/  @P3 FADD.FTZ R29, R80, -R29 ;  /* 0x8000001d501d3221 */ /* 0x000fe20000010000 */
[----:B------:R-:W-:Y:S01]  /*2c10*/  SHF.L.U32 R74, R74, 0x10, RZ ;  /* 0x000000104a4a7819 */ /* 0x000fe200000006ff */
[----:B------:R-:W-:Y:S01]  /*2c20*/  @P2 FADD.FTZ R31, R83, -R78 ;  /* 0x8000004e531f2221 */ /* 0x000fe20000010000 */
[----:B------:R-:W-:Y:S01]  /*2c30*/  @P2 FADD.FTZ R73, R82, -R73 ;  /* 0x8000004952492221 */ /* 0x000fe20000010000 */
[----:B------:R-:W-:Y:S01]  /*2c40*/  @P2 FADD.FTZ R75, R85, -R130 ;  /* 0x80000082554b2221 */ /* 0x000fe20000010000 */
[----:B------:R-:W-:Y:S01]  /*2c50*/  @P3 FFMA.FTZ R28, R29, UR31, R28 ;  /* 0x0000001f1d1c3c23 */ /* 0x000fe2000801001c */
[----:B------:R-:W-:Y:S01]  /*2c60*/  @P2 FFMA.FTZ R30, R31, UR31, R30 ;  /* 0x0000001f1f1e2c23 */ /* 0x000fe2000801001e */
[----:B------:R-:W-:Y:S01]  /*2c70*/  @P2 FFMA.FTZ R72, R73, UR31, R72 ;  /* 0x0000001f49482c23 */ /* 0x000fe20008010048 */
[----:B------:R-:W-:Y:S01]  /*2c80*/  @P2 FFMA.FTZ R74, R75, UR31, R74 ;  /* 0x0000001f4b4a2c23 */ /* 0x000fe2000801004a */
[----:B0-----:R-:W-:Y:S01]  /*2c90*/  @P1 FMUL.FTZ R29, R28, UR8 ;  /* 0x000000081c1d1c20 */ /* 0x001fe20008410000 */
[----:B-1----:R-:W-:Y:S01]  /*2ca0*/  @P1 FMUL.FTZ R31, R30, UR9 ;  /* 0x000000091e1f1c20 */ /* 0x002fe20008410000 */
[----:B--2---:R-:W-:Y:S01]  /*2cb0*/  @P1 FMUL.FTZ R73, R72, UR10 ;  /* 0x0000000a48491c20 */ /* 0x004fe20008410000 */
[----:B------:R-:W-:Y:S01]  /*2cc0*/  F2FP.BF16.F32.PACK_AB R28, RZ, R28 ;  /* 0x0000001cff1c723e */ /* 0x000fe200000010ff */
[----:B---3--:R-:W-:Y:S01]  /*2cd0*/  @P1 FMUL.FTZ R75, R74, UR11 ;  /* 0x0000000b4a4b1c20 */ /* 0x008fe20008410000 */
[----:B------:R-:W-:-:S02]  /*2ce0*/  @P1 F2FP.BF16.F32.PACK_AB R29, RZ, R29 ;  /* 0x0000001dff1d123e */ /* 0x000fc400000010ff */
[----:B------:R-:W-:Y:S02]  /*2cf0*/  @P1 F2FP.BF16.F32.PACK_AB R31, RZ, R31 ;  /* 0x0000001fff1f123e */ /* 0x000fe400000010ff */
[----:B------:R-:W-:Y:S02]  /*2d00*/  @P1 F2FP.BF16.F32.PACK_AB R73, RZ, R73 ;  /* 0x00000049ff49123e */ /* 0x000fe400000010ff */
[----:B------:R-:W-:Y:S02]  /*2d10*/  @P1 F2FP.BF16.F32.PACK_AB R75, RZ, R75 ;  /* 0x0000004bff4b123e */ /* 0x000fe400000010ff */
[----:B------:R-:W-:Y:S02]  /*2d20*/  @P1 PRMT R24, R29, 0x7610, R24 ;  /* 0x000076101d181816 */ /* 0x000fe40000000018 */
[----:B------:R-:W-:Y:S02]  /*2d30*/  @P1 PRMT R25, R31, 0x7610, R25 ;  /* 0x000076101f191816 */ /* 0x000fe40000000019 */
[----:B------:R-:W-:-:S02]  /*2d40*/  F2FP.BF16.F32.PACK_AB R29, RZ, R30 ;  /* 0x0000001eff1d723e */ /* 0x000fc400000010ff */
[----:B------:R-:W-:Y:S02]  /*2d50*/  @P1 PRMT R26, R73, 0x7610, R26 ;  /* 0x00007610491a1816 */ /* 0x000fe4000000001a */
[----:B------:R-:W-:Y:S02]  /*2d60*/  @P1 PRMT R27, R75, 0x7610, R27 ;  /* 0x000076104b1b1816 */ /* 0x000fe4000000001b */
[----:B------:R-:W-:Y:S02]  /*2d70*/  F2FP.BF16.F32.PACK_AB R30, RZ, R72 ;  /* 0x00000048ff1e723e */ /* 0x000fe400000010ff */
[----:B------:R-:W-:-:S07]  /*2d80*/  F2FP.BF16.F32.PACK_AB R31, RZ, R74 ;  /* 0x0000004aff1f723e */ /* 0x000fce00000010ff */
.L_x_84:
[----:B------:R-:W-:-:S04]  /*2d90*/  UISETP.NE.U32.AND UP0, UPT, UR4, URZ, UPT ;  /* 0x000000ff0400728c */ /* 0x000fc8000bf05070 */
[----:B------:R-:W-:-:S09]  /*2da0*/  UISETP.NE.AND.EX UP0, UPT, UR5, URZ, UPT, UP0 ;  /* 0x000000ff0500728c */ /* 0x000fd2000bf05300 */
[----:B------:R-:W-:Y:S05]  /*2db0*/  BRA.U !UP0, `(.L_x_86) ;  /* 0x0000000108207547 */ /* 0x000fea000b800000 */
[----:B------:R-:W0:Y:S01]  /*2dc0*/  LDC.64 R72, c[0x0][0x478] ;  /* 0x00011e00ff487b82 */ /* 0x000e220000000a00 */
[----:B------:R-:W-:Y:S02]  /*2dd0*/  LOP3.LUT R74, R29, 0xffff, RZ, 0xc0, !PT ;  /* 0x0000ffff1d4a7812 */ /* 0x000fe400078ec0ff */
[----:B------:R-:W-:-:S03]  /*2de0*/  PRMT R129, R30, 0x5410, R31 ;  /* 0x000054101e817816 */ /* 0x000fc6000000001f */
[----:B------:R-:W-:-:S05]  /*2df0*/  IMAD.WIDE.U32 R74, R74, 0x10000, RZ ;  /* 0x000100004a4a7825 */ /* 0x000fca00078e00ff */
[----:B------:R-:W-:Y:S02]  /*2e00*/  LOP3.LUT R75, R129, R75, RZ, 0xfc, !PT ;  /* 0x0000004b814b7212 */ /* 0x000fe400078efcff */
[----:B------:R-:W-:Y:S01]  /*2e10*/  LOP3.LUT R74, R74, 0xffff, R28, 0xf8, !PT ;  /* 0x0000ffff4a4a7812 */ /* 0x000fe200078ef81c */
[----:B0-----:R-:W-:-:S05]  /*2e20*/  IMAD.WIDE.U32 R72, R79, 0x8, R72 ;  /* 0x000000084f487825 */ /* 0x001fca00078e0048 */
[----:B------:R0:W-:Y:S02]  /*2e30*/  STG.E.64 desc[UR16][R72.64], R74 ;  /* 0x0000004a48007986 */ /* 0x0001e4000c101b10 */
.L_x_86:
[----:B------:R-:W-:Y:S05]  /*2e40*/  BRA.U !UP3, `(.L_x_87) ;  /* 0x000000010b207547 */ /* 0x000fea000b800000 */
[----:B0-----:R-:W0:Y:S01]  /*2e50*/  LDC.64 R72, c[0x0][0x468] ;  /* 0x00011a00ff487b82 */ /* 0x001e220000000a00 */
[----:B------:R-:W-:Y:S02]  /*2e60*/  LOP3.LUT R74, R25, 0xffff, RZ, 0xc0, !PT ;  /* 0x0000ffff194a7812 */ /* 0x000fe400078ec0ff */
[----:B------:R-:W-:-:S03]  /*2e70*/  PRMT R129, R26, 0x5410, R27 ;  /* 0x000054101a817816 */ /* 0x000fc6000000001b */
[----:B------:R-:W-:-:S05]  /*2e80*/  IMAD.WIDE.U32 R74, R74, 0x10000, RZ ;  /* 0x000100004a4a7825 */ /* 0x000fca00078e00ff */
[----:B------:R-:W-:Y:S02]  /*2e90*/  LOP3.LUT R75, R129, R75, RZ, 0xfc, !PT ;  /* 0x0000004b814b7212 */ /* 0x000fe400078efcff */
[----:B------:R-:W-:Y:S01]  /*2ea0*/  LOP3.LUT R74, R74, 0xffff, R24, 0xf8, !PT ;  /* 0x0000ffff4a4a7812 */ /* 0x000fe200078ef818 */
[----:B0-----:R-:W-:-:S05]  /*2eb0*/  IMAD.WIDE.U32 R72, R77, 0x8, R72 ;  /* 0x000000084d487825 */ /* 0x001fca00078e0048 */
[----:B------:R1:W-:Y:S02]  /*2ec0*/  STG.E.64 desc[UR16][R72.64], R74 ;  /* 0x0000004a48007986 */ /* 0x0003e4000c101b10 */
.L_x_87:
[----:B------:R-:W-:Y:S01]  /*2ed0*/  VIADD R79, R79, 0x80 ;  /* 0x000000804f4f7836 */ /* 0x000fe20000000000 */
[----:B------:R-:W-:-:S07]  /*2ee0*/  IADD3 R77, PT, PT, R77, 0x80, RZ ;  /* 0x000000804d4d7810 */ /* 0x000fce0007ffe0ff */
.L_x_78:
[----:B------:R-:W-:Y:S05]  /*2ef0*/  BSYNC.RECONVERGENT B0 ;  /* 0x0000000000007941 */ /* 0x000fea0003800200 */
.L_x_77:
[----:B------:R-:W-:Y:S01]  /*2f00*/  ISETP.GE.U32.AND P2, PT, R22, 0x100, PT ;  /* 0x000001001600780c */ /* 0x000fe20003f46070 */
[----:B------:R-:W-:-:S12]  /*2f10*/  BSSY.RECONVERGENT B0, `(.L_x_88) ;  /* 0x00000b0000007945 */ /* 0x000fd80003800200 */
[----:B------:R-:W-:Y:S05]  /*2f20*/  @!P2 BRA `(.L_x_89) ;  /* 0x0000000800b8a947 */ /* 0x000fea0003800000 */
[----:B------:R-:W-:-:S04]  /*2f30*/  UISETP.NE.U32.AND UP0, UPT, UR22, URZ, UPT ;  /* 0x000000ff1600728c */ /* 0x000fc8000bf05070 */
[----:B------:R-:W-:-:S09]  /*2f40*/  UISETP.NE.AND.EX UP0, UPT, UR23, URZ, UPT, UP0 ;  /* 0x000000ff1700728c */ /* 0x000fd2000bf05300 */
[----:B------:R-:W-:Y:S05]  /*2f50*/  BRA.U !UP0, `(.L_x_90) ;  /* 0x0000000508387547 */ /* 0x000fea000b800000 */
[----:B------:R-:W-:-:S04]  /*2f60*/  UISETP.NE.U32.AND UP0, UPT, UR4, URZ, UPT ;  /* 0x000000ff0400728c */ /* 0x000fc8000bf05070 */
[----:B------:R-:W-:-:S09]  /*2f70*/  UISETP.NE.AND.EX UP0, UPT, UR5, URZ, UPT, UP0 ;  /* 0x000000ff0500728c */ /* 0x000fd2000bf05300 */
[----:B------:R-:W-:Y:S05]  /*2f80*/  BRA.U !UP0, `(.L_x_91) ;  /* 0x0000000108a07547 */ /* 0x000fea000b800000 */
[----:B------:R-:W-:Y:S01]  /*2f90*/  ISETP.LT.AND P3, PT, RZ, UR30, PT ;  /* 0x0000001eff007c0c */ /* 0x000fe2000bf61270 */
[----:B------:R-:W2:Y:S01]  /*2fa0*/  @UP3 LDCU UR8, c[0x0][0x40c] ;  /* 0x00008180ff0837ac */ /* 0x000ea20008000800 */
[C-C-:B-----5:R-:W-:Y:S02]  /*2fb0*/  SHF.R.U64 R30, R104.reuse, 0x10, R105.reuse ;  /* 0x00000010681e7819 */ /* 0x160fe40000001269 */
[----:B------:R-:W-:Y:S01]  /*2fc0*/  SHF.L.U32 R28, R104, 0x10, RZ ;  /* 0x00000010681c7819 */ /* 0x000fe200000006ff */
[----:B------:R-:W3:Y:S01]  /*2fd0*/  @UP3 LDCU UR9, c[0x0][0x40c] ;  /* 0x00008180ff0937ac */ /* 0x000ee20008000800 */
[----:B------:R-:W-:Y:S02]  /*2fe0*/  SHF.L.U32 R30, R30, 0x10, RZ ;  /* 0x000000101e1e7819 */ /* 0x000fe400000006ff */
[----:B01----:R-:W-:Y:S01]  /*2ff0*/  SHF.L.U32 R73, R105, 0x10, RZ ;  /* 0x0000001069497819 */ /* 0x003fe200000006ff */
[----:B------:R-:W0:Y:S01]  /*3000*/  @UP3 LDCU UR10, c[0x0][0x40c] ;  /* 0x00008180ff0a37ac */ /* 0x000e220008000800 */
[----:B------:R-:W-:-:S03]  /*3010*/  SHF.R.U32.HI R74, RZ, 0x10, R105 ;  /* 0x00000010ff4a7819 */ /* 0x000fc60000011669 */
[--C-:B------:R-:W-:Y:S01]  /*3020*/  @P3 FFMA.FTZ R29, R87, UR7, R76.reuse ;  /* 0x00000007571d3c23 */ /* 0x100fe2000801004c */
[--C-:B------:R-:W-:Y:S01]  /*3030*/  @P3 FFMA.FTZ R72, R92, UR7, R76.reuse ;  /* 0x000000075c483c23 */ /* 0x100fe2000801004c */
[--C-:B------:R-:W-:Y:S01]  /*3040*/  @P3 FFMA.FTZ R75, R89, UR7, R76.reuse ;  /* 0x00000007594b3c23 */ /* 0x100fe2000801004c */
[----:B------:R-:W-:Y:S01]  /*3050*/  @P3 FFMA.FTZ R78, R94, UR7, R76 ;  /* 0x000000075e4e3c23 */ /* 0x000fe2000801004c */
[----:B------:R-:W-:Y:S01]  /*3060*/  @P3 FADD.FTZ R29, R88, -R29 ;  /* 0x8000001d581d3221 */ /* 0x000fe20000010000 */
[----:B------:R-:W-:Y:S01]  /*3070*/  @P3 FADD.FTZ R31, R91, -R72 ;  /* 0x800000485b1f3221 */ /* 0x000fe20000010000 */
[----:B------:R-:W-:Y:S01]  /*3080*/  @P3 FADD.FTZ R72, R90, -R75 ;  /* 0x8000004b5a483221 */ /* 0x000fe20000010000 */
[----:B------:R-:W-:Y:S02]  /*3090*/  IMAD.U32 R74, R74, 0x10000, RZ ;  /* 0x000100004a4a7824 */ /* 0x000fe400078e00ff */
[----:B------:R-:W-:Y:S01]  /*30a0*/  @P3 FFMA.FTZ R28, R29, UR31, R28 ;  /* 0x0000001f1d1c3c23 */ /* 0x000fe2000801001c */
[----:B------:R-:W-:Y:S01]  /*30b0*/  @P3 FFMA.FTZ R30, R31, UR31, R30 ;  /* 0x0000001f1f1e3c23 */ /* 0x000fe2000801001e */
[----:B------:R-:W-:Y:S01]  /*30c0*/  @P3 FFMA.FTZ R73, R72, UR31, R73 ;  /* 0x0000001f48493c23 */ /* 0x000fe20008010049 */
[----:B------:R-:W-:Y:S01]  /*30d0*/  @P3 FADD.FTZ R75, R93, -R78 ;  /* 0x8000004e5d4b3221 */ /* 0x000fe20000010000 */
[----:B--2---:R-:W-:Y:S01]  /*30e0*/  @P1 FMUL.FTZ R29, R28, UR8 ;  /* 0x000000081c1d1c20 */ /* 0x004fe20008410000 */
[----:B---3--:R-:W-:Y:S01]  /*30f0*/  @P1 FMUL.FTZ R31, R30, UR9 ;  /* 0x000000091e1f1c20 */ /* 0x008fe20008410000 */
[----:B0-----:R-:W-:Y:S01]  /*3100*/  @P1 FMUL.FTZ R72, R73, UR10 ;  /* 0x0000000a49481c20 */ /* 0x001fe20008410000 */
[----:B------:R-:W-:Y:S01]  /*3110*/  @P3 FFMA.FTZ R74, R75, UR31, R74 ;  /* 0x0000001f4b4a3c23 */ /* 0x000fe2000801004a */
[----:B------:R-:W-:-:S02]  /*3120*/  F2FP.BF16.F32.PACK_AB R28, RZ, R28 ;  /* 0x0000001cff1c723e */ /* 0x000fc400000010ff */
[----:B------:R-:W-:Y:S02]  /*3130*/  @P1 F2FP.BF16.F32.PACK_AB R29, RZ, R29 ;  /* 0x0000001dff1d123e */ /* 0x000fe400000010ff */
[----:B------:R-:W-:Y:S02]  /*3140*/  @P1 F2FP.BF16.F32.PACK_AB R31, RZ, R31 ;  /* 0x0000001fff1f123e */ /* 0x000fe400000010ff */
[----:B------:R-:W-:Y:S02]  /*3150*/  @P1 F2FP.BF16.F32.PACK_AB R72, RZ, R72 ;  /* 0x00000048ff48123e */ /* 0x000fe400000010ff */
[----:B------:R-:W-:Y:S02]  /*3160*/  @P1 PRMT R24, R29, 0x7610, R24 ;  /* 0x000076101d181816 */ /* 0x000fe40000000018 */
[----:B------:R-:W-:Y:S02]  /*3170*/  @P1 PRMT R25, R31, 0x7610, R25 ;  /* 0x000076101f191816 */ /* 0x000fe40000000019 */
[----:B------:R-:W-:-:S02]  /*3180*/  F2FP.BF16.F32.PACK_AB R29, RZ, R30 ;  /* 0x0000001eff1d723e */ /* 0x000fc400000010ff */
[----:B------:R-:W-:Y:S02]  /*3190*/  @P1 PRMT R26, R72, 0x7610, R26 ;  /* 0x00007610481a1816 */ /* 0x000fe4000000001a */
[----:B------:R-:W-:Y:S02]  /*31a0*/  F2FP.BF16.F32.PACK_AB R30, RZ, R73 ;  /* 0x00000049ff1e723e */ /* 0x000fe400000010ff */
[----:B------:R-:W-:Y:S01]  /*31b0*/  F2FP.BF16.F32.PACK_AB R31, RZ, R74 ;  /* 0x0000004aff1f723e */ /* 0x000fe200000010ff */
[----:B------:R-:W-:Y:S06]  /*31c0*/  BRA.U !UP3, `(.L_x_92) ;  /* 0x000000050bc07547 */ /* 0x000fec000b800000 */
[----:B------:R-:W-:-:S05]  /*31d0*/  FMUL.FTZ R74, R74, UR27 ;  /* 0x0000001b4a4a7c20 */ /* 0x000fca0008410000 */
[----:B------:R-:W-:-:S04]  /*31e0*/  F2FP.BF16.F32.PACK_AB R74, RZ, R74 ;  /* 0x0000004aff4a723e */ /* 0x000fc800000010ff */
[----:B------:R-:W-:Y:S01]  /*31f0*/  PRMT R27, R74, 0x7610, R27 ;  /* 0x000076104a1b7816 */ /* 0x000fe2000000001b */
[----:B------:R-:W-:Y:S06]  /*3200*/  BRA `(.L_x_92) ;  /* 0x0000000400b07947 */ /* 0x000fec0003800000 */
.L_x_91:
[----:B------:R-:W-:Y:S01]  /*3210*/  ISETP.LT.AND P3, PT, RZ, UR30, PT ;  /* 0x0000001eff007c0c */ /* 0x000fe2000bf61270 */
[----:B------:R-:W2:Y:S01]  /*3220*/  @UP3 LDCU UR8, c[0x0][0x40c] ;  /* 0x00008180ff0837ac */ /* 0x000ea20008000800 */
[C---:B01---5:R-:W-:Y:S02]  /*3230*/  SHF.R.U64 R73, R104.reuse, 0x10, R105 ;  /* 0x0000001068497819 */ /* 0x063fe40000001269 */
[----:B------:R-:W-:Y:S01]  /*3240*/  SHF.L.U32 R72, R104, 0x10, RZ ;  /* 0x0000001068487819 */ /* 0x000fe200000006ff */
[----:B------:R-:W0:Y:S01]  /*3250*/  @UP3 LDCU UR9, c[0x0][0x40c] ;  /* 0x00008180ff0937ac */ /* 0x000e220008000800 */
[----:B------:R-:W-:Y:S02]  /*3260*/  SHF.L.U32 R74, R105, 0x10, RZ ;  /* 0x00000010694a7819 */ /* 0x000fe400000006ff */
[----:B------:R-:W-:Y:S01]  /*3270*/  SHF.L.U32 R73, R73, 0x10, RZ ;  /* 0x0000001049497819 */ /* 0x000fe200000006ff */
[----:B------:R-:W1:Y:S04]  /*3280*/  @UP3 LDCU UR10, c[0x0][0x40c] ;  /* 0x00008180ff0a37ac */ /* 0x000e680008000800 */
        /* <DEDUP_REMOVED lines=9> */
[----:B--2---:R-:W-:Y:S01]  /*3320*/  @P1 FMUL.FTZ R72, R72, UR8 ;  /* 0x0000000848481c20 */ /* 0x004fe20008410000 */
[----:B0-----:R-:W-:Y:S01]  /*3330*/  @P1 FMUL.FTZ R73, R73, UR9 ;  /* 0x0000000949491c20 */ /* 0x001fe20008410000 */
[----:B-1----:R-:W-:-:S03]  /*3340*/  @P1 FMUL.FTZ R74, R74, UR10 ;  /* 0x0000000a4a4a1c20 */ /* 0x002fc60008410000 */
        /* <DEDUP_REMOVED lines=8> */
[----:B------:R-:W-:-:S03]  /*33d0*/  @P3 FFMA.FTZ R72, R94, UR7, R76 ;  /* 0x000000075e483c23 */ /* 0x000fc6000801004c */
[----:B------:R-:W-:Y:S01]  /*33e0*/  SHF.L.U32 R27, R27, 0x10, RZ ;  /* 0x000000101b1b7819 */ /* 0x000fe200000006ff */
[----:B------:R-:W-:-:S04]  /*33f0*/  @P3 FADD.FTZ R72, R93, -R72 ;  /* 0x800000485d483221 */ /* 0x000fc80000010000 */
[----:B------:R-:W-:-:S04]  /*3400*/  @P3 FFMA.FTZ R27, R72, UR31, R27 ;  /* 0x0000001f481b3c23 */ /* 0x000fc8000801001b */
[----:B------:R-:W-:-:S05]  /*3410*/  FMUL.FTZ R27, R27, UR27 ;  /* 0x0000001b1b1b7c20 */ /* 0x000fca0008410000 */
[----:B------:R-:W-:Y:S01]  /*3420*/  F2FP.BF16.F32.PACK_AB R27, RZ, R27 ;  /* 0x0000001bff1b723e */ /* 0x000fe200000010ff */
[----:B------:R-:W-:Y:S06]  /*3430*/  BRA `(.L_x_92) ;  /* 0x0000000400247947 */ /* 0x000fec0003800000 */
.L_x_90:
[----:B------:R-:W-:-:S04]  /*3440*/  UISETP.NE.U32.AND UP0, UPT, UR4, URZ, UPT ;  /* 0x000000ff0400728c */ /* 0x000fc8000bf05070 */
[----:B------:R-:W-:-:S09]  /*3450*/  UISETP.NE.AND.EX UP0, UPT, UR5, URZ, UPT, UP0 ;  /* 0x000000ff0500728c */ /* 0x000fd2000bf05300 */
[----:B------:R-:W-:Y:S05]  /*3460*/  BRA.U !UP0, `(.L_x_93) ;  /* 0x0000000108987547 */ /* 0x000fea000b800000 */
[----:B------:R-:W2:Y:S01]  /*3470*/  @UP3 LDCU UR8, c[0x0][0x40c] ;  /* 0x00008180ff0837ac */ /* 0x000ea20008000800 */
[--C-:B------:R-:W-:Y:S01]  /*3480*/  FFMA.FTZ R29, R87, UR7, R76.reuse ;  /* 0x00000007571d7c23 */ /* 0x100fe2000801004c */
[--C-:B------:R-:W-:Y:S01]  /*3490*/  FFMA.FTZ R31, R89, UR7, R76.reuse ;  /* 0x00000007591f7c23 */ /* 0x100fe2000801004c */
[----:B------:R-:W-:Y:S01]  /*34a0*/  FFMA.FTZ R30, R92, UR7, R76 ;  /* 0x000000075c1e7c23 */ /* 0x000fe2000801004c */
[----:B------:R-:W3:Y:S01]  /*34b0*/  @UP3 LDCU UR10, c[0x0][0x40c] ;  /* 0x00008180ff0a37ac */ /* 0x000ee20008000800 */
[----:B------:R-:W-:Y:S01]  /*34c0*/  FADD.FTZ R28, R88, -R29 ;  /* 0x8000001d581c7221 */ /* 0x000fe20000010000 */
[----:B------:R-:W-:Y:S01]  /*34d0*/  FADD.FTZ R31, R90, -R31 ;  /* 0x8000001f5a1f7221 */ /* 0x000fe20000010000 */
[----:B------:R-:W-:Y:S01]  /*34e0*/  FADD.FTZ R29, R91, -R30 ;  /* 0x8000001e5b1d7221 */ /* 0x000fe20000010000 */
[----:B------:R-:W4:Y:S01]  /*34f0*/  @UP3 LDCU UR9, c[0x0][0x40c] ;  /* 0x00008180ff0937ac */ /* 0x000f220008000800 */
[----:B------:R-:W-:Y:S01]  /*3500*/  FMUL.FTZ R28, R28, UR31 ;  /* 0x0000001f1c1c7c20 */ /* 0x000fe20008410000 */
[----:B------:R-:W-:Y:S01]  /*3510*/  ISETP.LT.AND P3, PT, RZ, UR30, PT ;  /* 0x0000001eff007c0c */ /* 0x000fe2000bf61270 */
[----:B------:R-:W-:Y:S01]  /*3520*/  FMUL.FTZ R31, R31, UR31 ;  /* 0x0000001f1f1f7c20 */ /* 0x000fe20008410000 */
[----:B------:R-:W-:Y:S01]  /*3530*/  FMUL.FTZ R29, R29, UR31 ;  /* 0x0000001f1d1d7c20 */ /* 0x000fe20008410000 */
[----:B01----:R-:W-:Y:S01]  /*3540*/  FFMA.FTZ R74, R94, UR7, R76 ;  /* 0x000000075e4a7c23 */ /* 0x003fe2000801004c */
[----:B------:R-:W-:-:S02]  /*3550*/  FSEL R28, R28, RZ, P3 ;  /* 0x000000ff1c1c7208 */ /* 0x000fc40001800000 */
[----:B------:R-:W-:Y:S01]  /*3560*/  FSEL R72, R31, RZ, P3 ;  /* 0x000000ff1f487208 */ /* 0x000fe20001800000 */
[----:B------:R-:W-:Y:S01]  /*3570*/  FADD.FTZ R74, R93, -R74 ;  /* 0x8000004a5d4a7221 */ /* 0x000fe20000010000 */
[----:B------:R-:W-:Y:S01]  /*3580*/  FSEL R30, R29, RZ, P3 ;  /* 0x000000ff1d1e7208 */ /* 0x000fe20001800000 */
[----:B--2---:R-:W-:Y:S01]  /*3590*/  @P1 FMUL.FTZ R29, R28, UR8 ;  /* 0x000000081c1d1c20 */ /* 0x004fe20008410000 */
[----:B------:R-:W-:Y:S01]  /*35a0*/  F2FP.BF16.F32.PACK_AB R28, RZ, R28 ;  /* 0x0000001cff1c723e */ /* 0x000fe200000010ff */
[----:B---3--:R-:W-:-:S03]  /*35b0*/  @P1 FMUL.FTZ R73, R72, UR10 ;  /* 0x0000000a48491c20 */ /* 0x008fc60008410000 */
[----:B------:R-:W-:Y:S01]  /*35c0*/  @P1 F2FP.BF16.F32.PACK_AB R75, RZ, R29 ;  /* 0x0000001dff4b123e */ /* 0x000fe200000010ff */
[----:B------:R-:W-:Y:S01]  /*35d0*/  FMUL.FTZ R29, R74, UR31 ;  /* 0x0000001f4a1d7c20 */ /* 0x000fe20008410000 */
[----:B----4-:R-:W-:Y:S01]  /*35e0*/  @P1 FMUL.FTZ R31, R30, UR9 ;  /* 0x000000091e1f1c20 */ /* 0x010fe20008410000 */
[----:B------:R-:W-:Y:S02]  /*35f0*/  @P1 F2FP.BF16.F32.PACK_AB R73, RZ, R73 ;  /* 0x00000049ff49123e */ /* 0x000fe400000010ff */
[----:B------:R-:W-:Y:S02]  /*3600*/  @P1 PRMT R24, R75, 0x7610, R24 ;  /* 0x000076104b181816 */ /* 0x000fe40000000018 */
[----:B------:R-:W-:Y:S02]  /*3610*/  @P1 F2FP.BF16.F32.PACK_AB R31, RZ, R31 ;  /* 0x0000001fff1f123e */ /* 0x000fe400000010ff */
[----:B------:R-:W-:Y:S02]  /*3620*/  @P1 PRMT R26, R73, 0x7610, R26 ;  /* 0x00007610491a1816 */ /* 0x000fe4000000001a */
[----:B------:R-:W-:-:S02]  /*3630*/  FSEL R73, R29, RZ, P3 ;  /* 0x000000ff1d497208 */ /* 0x000fc40001800000 */
[----:B------:R-:W-:Y:S02]  /*3640*/  @P1 PRMT R25, R31, 0x7610, R25 ;  /* 0x000076101f191816 */ /* 0x000fe40000000019 */
[----:B------:R-:W-:Y:S02]  /*3650*/  F2FP.BF16.F32.PACK_AB R29, RZ, R30 ;  /* 0x0000001eff1d723e */ /* 0x000fe400000010ff */
[----:B------:R-:W-:Y:S02]  /*3660*/  F2FP.BF16.F32.PACK_AB R30, RZ, R72 ;  /* 0x00000048ff1e723e */ /* 0x000fe400000010ff */
[----:B------:R-:W-:Y:S01]  /*3670*/  F2FP.BF16.F32.PACK_AB R31, RZ, R73 ;  /* 0x00000049ff1f723e */ /* 0x000fe200000010ff */
[----:B------:R-:W-:Y:S06]  /*3680*/  BRA.U !UP3, `(.L_x_92) ;  /* 0x000000010b907547 */ /* 0x000fec000b800000 */
[----:B------:R-:W-:-:S05]  /*3690*/  FMUL.FTZ R73, R73, UR27 ;  /* 0x0000001b49497c20 */ /* 0x000fca0008410000 */
[----:B------:R-:W-:-:S04]  /*36a0*/  F2FP.BF16.F32.PACK_AB R73, RZ, R73 ;  /* 0x00000049ff49723e */ /* 0x000fc800000010ff */
[----:B------:R-:W-:Y:S01]  /*36b0*/  PRMT R27, R73, 0x7610, R27 ;  /* 0x00007610491b7816 */ /* 0x000fe2000000001b */
[----:B------:R-:W-:Y:S06]  /*36c0*/  BRA `(.L_x_92) ;  /* 0x0000000000807947 */ /* 0x000fec0003800000 */
.L_x_93:
[----:B------:R-:W-:Y:S05]  /*36d0*/  BRA.U !UP3, `(.L_x_94) ;  /* 0x000000010b1c7547 */ /* 0x000fea000b800000 */
[----:B01----:R-:W-:Y:S01]  /*36e0*/  FFMA.FTZ R73, R87, UR7, R76 ;  /* 0x0000000757497c23 */ /* 0x003fe2000801004c */
[----:B------:R-:W-:-:S03]  /*36f0*/  ISETP.LT.AND P3, PT, RZ, UR30, PT ;  /* 0x0000001eff007c0c */ /* 0x000fc6000bf61270 */
[----:B------:R-:W-:-:S04]  /*3700*/  FADD.FTZ R73, R88, -R73 ;  /* 0x8000004958497221 */ /* 0x000fc80000010000 */
[----:B------:R-:W-:-:S05]  /*3710*/  FMUL.FTZ R24, R73, UR31 ;  /* 0x0000001f49187c20 */ /* 0x000fca0008410000 */
[----:B------:R-:W-:-:S05]  /*3720*/  FSEL R24, R24, RZ, P3 ;  /* 0x000000ff18187208 */ /* 0x000fca0001800000 */
[----:B------:R-:W-:-:S05]  /*3730*/  FMUL.FTZ R24, R24, UR27 ;  /* 0x0000001b18187c20 */ /* 0x000fca0008410000 */
[----:B------:R-:W-:-:S07]  /*3740*/  F2FP.BF16.F32.PACK_AB R24, RZ, R24 ;  /* 0x00000018ff18723e */ /* 0x000fce00000010ff */
.L_x_94:
        /* <DEDUP_REMOVED lines=8> */
.L_x_95:
        /* <DEDUP_REMOVED lines=8> */
.L_x_96:
        /* <DEDUP_REMOVED lines=8> */
.L_x_92:
[----:B------:R-:W-:Y:S05]  /*38d0*/  BRA.U !UP0, `(.L_x_97) ;  /* 0x0000000108207547 */ /* 0x000fea000b800000 */
[----:B01----:R-:W0:Y:S01]  /*38e0*/  LDC.64 R74, c[0x0][0x478] ;  /* 0x00011e00ff4a7b82 */ /* 0x003e220000000a00 */
[----:B------:R-:W-:Y:S02]  /*38f0*/  LOP3.LUT R72, R29, 0xffff, RZ, 0xc0, !PT ;  /* 0x0000ffff1d487812 */ /* 0x000fe400078ec0ff */
[----:B------:R-:W-:-:S03]  /*3900*/  PRMT R129, R30, 0x5410, R31 ;  /* 0x000054101e817816 */ /* 0x000fc6000000001f */
[----:B------:R-:W-:-:S05]  /*3910*/  IMAD.WIDE.U32 R72, R72, 0x10000, RZ ;  /* 0x0001000048487825 */ /* 0x000fca00078e00ff */
[----:B------:R-:W-:Y:S02]  /*3920*/  LOP3.LUT R73, R129, R73, RZ, 0xfc, !PT ;  /* 0x0000004981497212 */ /* 0x000fe400078efcff */
[----:B------:R-:W-:Y:S01]  /*3930*/  LOP3.LUT R72, R72, 0xffff, R28, 0xf8, !PT ;  /* 0x0000ffff48487812 */ /* 0x000fe200078ef81c */
[----:B0-----:R-:W-:-:S05]  /*3940*/  IMAD.WIDE.U32 R74, R79, 0x8, R74 ;  /* 0x000000084f4a7825 */ /* 0x001fca00078e004a */
[----:B------:R2:W-:Y:S02]  /*3950*/  STG.E.64 desc[UR16][R74.64], R72 ;  /* 0x000000484a007986 */ /* 0x0005e4000c101b10 */
.L_x_97:
[----:B------:R-:W-:Y:S05]  /*3960*/  BRA.U !UP3, `(.L_x_98) ;  /* 0x000000010b207547 */ /* 0x000fea000b800000 */
[----:B012---:R-:W0:Y:S01]  /*3970*/  LDC.64 R74, c[0x0][0x468] ;  /* 0x00011a00ff4a7b82 */ /* 0x007e220000000a00 */
[----:B------:R-:W-:Y:S02]  /*3980*/  LOP3.LUT R72, R25, 0xffff, RZ, 0xc0, !PT ;  /* 0x0000ffff19487812 */ /* 0x000fe400078ec0ff */
[----:B------:R-:W-:-:S03]  /*3990*/  PRMT R129, R26, 0x5410, R27 ;  /* 0x000054101a817816 */ /* 0x000fc6000000001b */
[----:B------:R-:W-:-:S05]  /*39a0*/  IMAD.WIDE.U32 R72, R72, 0x10000, RZ ;  /* 0x0001000048487825 */ /* 0x000fca00078e00ff */
[----:B------:R-:W-:Y:S02]  /*39b0*/  LOP3.LUT R73, R129, R73, RZ, 0xfc, !PT ;  /* 0x0000004981497212 */ /* 0x000fe400078efcff */
[----:B------:R-:W-:Y:S01]  /*39c0*/  LOP3.LUT R72, R72, 0xffff, R24, 0xf8, !PT ;  /* 0x0000ffff48487812 */ /* 0x000fe200078ef818 */
[----:B0-----:R-:W-:-:S05]  /*39d0*/  IMAD.WIDE.U32 R74, R77, 0x8, R74 ;  /* 0x000000084d4a7825 */ /* 0x001fca00078e004a */
[----:B------:R3:W-:Y:S02]  /*39e0*/  STG.E.64 desc[UR16][R74.64], R72 ;  /* 0x000000484a007986 */ /* 0x0007e4000c101b10 */
.L_x_98:
[----:B------:R-:W-:Y:S01]  /*39f0*/  VIADD R79, R79, 0x80 ;  /* 0x000000804f4f7836 */ /* 0x000fe20000000000 */
[----:B------:R-:W-:-:S07]  /*3a00*/  IADD3 R77, PT, PT, R77, 0x80, RZ ;  /* 0x000000804d4d7810 */ /* 0x000fce0007ffe0ff */
.L_x_89:
[----:B------:R-:W-:Y:S05]  /*3a10*/  BSYNC.RECONVERGENT B0 ;  /* 0x0000000000007941 */ /* 0x000fea0003800200 */
.L_x_88:
        /* <DEDUP_REMOVED lines=10> */
[----:B------:R-:W4:Y:S01]  /*3ac0*/  @UP3 LDCU UR8, c[0x0][0x40c] ;  /* 0x00008180ff0837ac */ /* 0x000f220008000800 */
[C-C-:B-----5:R-:W-:Y:S02]  /*3ad0*/  SHF.R.U64 R30, R102.reuse, 0x10, R103.reuse ;  /* 0x00000010661e7819 */ /* 0x160fe40000001267 */
[----:B------:R-:W-:Y:S01]  /*3ae0*/  SHF.L.U32 R28, R102, 0x10, RZ ;  /* 0x00000010661c7819 */ /* 0x000fe200000006ff */
[----:B------:R-:W4:Y:S01]  /*3af0*/  @UP3 LDCU UR9, c[0x0][0x40c] ;  /* 0x00008180ff0937ac */ /* 0x000f220008000800 */
[----:B------:R-:W-:Y:S02]  /*3b00*/  SHF.L.U32 R30, R30, 0x10, RZ ;  /* 0x000000101e1e7819 */ /* 0x000fe400000006ff */
[----:B0123--:R-:W-:Y:S01]  /*3b10*/  SHF.L.U32 R73, R103, 0x10, RZ ;  /* 0x0000001067497819 */ /* 0x00ffe200000006ff */
        /* <DEDUP_REMOVED lines=14> */
[----:B----4-:R-:W-:Y:S01]  /*3c00*/  @P1 FMUL.FTZ R29, R28, UR8 ;  /* 0x000000081c1d1c20 */ /* 0x010fe20008410000 */
[----:B------:R-:W-:Y:S01]  /*3c10*/  @P1 FMUL.FTZ R31, R30, UR9 ;  /* 0x000000091e1f1c20 */ /* 0x000fe20008410000 */
        /* <DEDUP_REMOVED lines=17> */
.L_x_102:
[----:B------:R-:W-:Y:S01]  /*3d30*/  ISETP.LT.AND P4, PT, RZ, UR30, PT ;  /* 0x0000001eff007c0c */ /* 0x000fe2000bf81270 */
[----:B------:R-:W4:Y:S01]  /*3d40*/  @UP3 LDCU UR8, c[0x0][0x40c] ;  /* 0x00008180ff0837ac */ /* 0x000f220008000800 */
[C---:B0123-5:R-:W-:Y:S02]  /*3d50*/  SHF.R.U64 R73, R102.reuse, 0x10, R103 ;  /* 0x0000001066497819 */ /* 0x06ffe40000001267 */
        /* <DEDUP_REMOVED lines=14> */
[----:B----4-:R-:W-:Y:S01]  /*3e40*/  @P1 FMUL.FTZ R72, R72, UR8 ;  /* 0x0000000848481c20 */ /* 0x010fe20008410000 */
        /* <DEDUP_REMOVED lines=17> */
.L_x_101:
[----:B------:R-:W-:-:S04]  /*3f60*/  UISETP.NE.U32.AND UP0, UPT, UR4, URZ, UPT ;  /* 0x000000ff0400728c */ /* 0x000fc8000bf05070 */
[----:B------:R-:W-:-:S09]  /*3f70*/  UISETP.NE.AND.EX UP0, UPT, UR5, URZ, UPT, UP0 ;  /* 0x000000ff0500728c */ /* 0x000fd2000bf05300 */
[----:B------:R-:W-:Y:S05]  /*3f80*/  BRA.U !UP0, `(.L_x_104) ;  /* 0x0000000108987547 */ /* 0x000fea000b800000 */
[----:B------:R-:W4:Y:S01]  /*3f90*/  @UP3 LDCU UR8, c[0x0][0x40c] ;  /* 0x00008180ff0837ac */ /* 0x000f220008000800 */
[--C-:B------:R-:W-:Y:S01]  /*3fa0*/  FFMA.FTZ R29, R95, UR7, R76.reuse ;  /* 0x000000075f1d7c23 */ /* 0x100fe2000801004c */
[--C-:B------:R-:W-:Y:S01]  /*3fb0*/  FFMA.FTZ R31, R97, UR7, R76.reuse ;  /* 0x00000007611f7c23 */ /* 0x100fe2000801004c */
[----:B------:R-:W-:Y:S01]  /*3fc0*/  FFMA.FTZ R30, R100, UR7, R76 ;  /* 0x00000007641e7c23 */ /* 0x000fe2000801004c */
[----:B------:R-:W4:Y:S01]  /*3fd0*/  @UP3 LDCU UR10, c[0x0][0x40c] ;  /* 0x00008180ff0a37ac */ /* 0x000f220008000800 */
        /* <DEDUP_REMOVED lines=8> */
[----:B0123--:R-:W-:Y:S01]  /*4060*/  FFMA.FTZ R74, R112, UR7, R76 ;  /* 0x00000007704a7c23 */ /* 0x00ffe2000801004c */
[----:B------:R-:W-:-:S02]  /*4070*/  FSEL R28, R28, RZ, P4 ;  /* 0x000000ff1c1c7208 */ /* 0x000fc40002000000 */
[----:B------:R-:W-:Y:S01]  /*4080*/  FSEL R72, R31, RZ, P4 ;  /* 0x000000ff1f487208 */ /* 0x000fe20002000000 */
[----:B------:R-:W-:Y:S01]  /*4090*/  FADD.FTZ R74, R101, -R74 ;  /* 0x8000004a654a7221 */ /* 0x000fe20000010000 */
[----:B------:R-:W-:Y:S01]  /*40a0*/  FSEL R30, R29, RZ, P4 ;  /* 0x000000ff1d1e7208 */ /* 0x000fe20002000000 */
[----:B----4-:R-:W-:Y:S01]  /*40b0*/  @P1 FMUL.FTZ R29, R28, UR8 ;  /* 0x000000081c1d1c20 */ /* 0x010fe20008410000 */
[----:B------:R-:W-:Y:S01]  /*40c0*/  F2FP.BF16.F32.PACK_AB R28, RZ, R28 ;  /* 0x0000001cff1c723e */ /* 0x000fe200000010ff */
[----:B------:R-:W-:-:S03]  /*40d0*/  @P1 FMUL.FTZ R73, R72, UR10 ;  /* 0x0000000a48491c20 */ /* 0x000fc60008410000 */
[----:B------:R-:W-:Y:S01]  /*40e0*/  @P1 F2FP.BF16.F32.PACK_AB R75, RZ, R29 ;  /* 0x0000001dff4b123e */ /* 0x000fe200000010ff */
[----:B------:R-:W-:Y:S01]  /*40f0*/  FMUL.FTZ R29, R74, UR31 ;  /* 0x0000001f4a1d7c20 */ /* 0x000fe20008410000 */
[----:B------:R-:W-:Y:S01]  /*4100*/  @P1 FMUL.FTZ R31, R30, UR9 ;  /* 0x000000091e1f1c20 */ /* 0x000fe20008410000 */
        /* <DEDUP_REMOVED lines=14> */
.L_x_104:
[----:B------:R-:W-:Y:S05]  /*41f0*/  BRA.U !UP3, `(.L_x_105) ;  /* 0x000000010b1c7547 */ /* 0x000fea000b800000 */
[----:B0123--:R-:W-:Y:S01]  /*4200*/  FFMA.FTZ R73, R95, UR7, R76 ;  /* 0x000000075f497c23 */ /* 0x00ffe2000801004c */
[----:B------:R-:W-:-:S03]  /*4210*/  ISETP.LT.AND P4, PT, RZ, UR30, PT ;  /* 0x0000001eff007c0c */ /* 0x000fc6000bf81270 */
[----:B------:R-:W-:-:S04]  /*4220*/  FADD.FTZ R73, R96, -R73 ;  /* 0x8000004960497221 */ /* 0x000fc80000010000 */
[----:B------:R-:W-:-:S05]  /*4230*/  FMUL.FTZ R24, R73, UR31 ;  /* 0x0000001f49187c20 */ /* 0x000fca0008410000 */
[----:B------:R-:W-:-:S05]  /*4240*/  FSEL R24, R24, RZ, P4 ;  /* 0x000000ff18187208 */ /* 0x000fca0002000000 */
[----:B------:R-:W-:-:S05]  /*4250*/  FMUL.FTZ R24, R24, UR27 ;  /* 0x0000001b18187c20 */ /* 0x000fca0008410000 */
[----:B------:R-:W-:-:S07]  /*4260*/  F2FP.BF16.F32.PACK_AB R24, RZ, R24 ;  /* 0x00000018ff18723e */ /* 0x000fce00000010ff */
.L_x_105:
        /* <DEDUP_REMOVED lines=8> */
.L_x_106:
        /* <DEDUP_REMOVED lines=8> */
.L_x_107:
        /* <DEDUP_REMOVED lines=8> */
.L_x_103:
[----:B------:R-:W-:Y:S05]  /*43f0*/  BRA.U !UP0, `(.L_x_108) ;  /* 0x0000000108207547 */ /* 0x000fea000b800000 */
[----:B0123--:R-:W0:Y:S01]  /*4400*/  LDC.64 R74, c[0x0][0x478] ;  /* 0x00011e00ff4a7b82 */ /* 0x00fe220000000a00 */
[----:B------:R-:W-:Y:S02]  /*4410*/  LOP3.LUT R72, R29, 0xffff, RZ, 0xc0, !PT ;  /* 0x0000ffff1d487812 */ /* 0x000fe400078ec0ff */
[----:B------:R-:W-:-:S03]  /*4420*/  PRMT R129, R30, 0x5410, R31 ;  /* 0x000054101e817816 */ /* 0x000fc6000000001f */
[----:B------:R-:W-:-:S05]  /*4430*/  IMAD.WIDE.U32 R72, R72, 0x10000, RZ ;  /* 0x0001000048487825 */ /* 0x000fca00078e00ff */
[----:B------:R-:W-:Y:S02]  /*4440*/  LOP3.LUT R73, R129, R73, RZ, 0xfc, !PT ;  /* 0x0000004981497212 */ /* 0x000fe400078efcff */
[----:B------:R-:W-:Y:S01]  /*4450*/  LOP3.LUT R72, R72, 0xffff, R28, 0xf8, !PT ;  /* 0x0000ffff48487812 */ /* 0x000fe200078ef81c */
[----:B0-----:R-:W-:-:S05]  /*4460*/  IMAD.WIDE.U32 R74, R79, 0x8, R74 ;  /* 0x000000084f4a7825 */ /* 0x001fca00078e004a */
[----:B------:R4:W-:Y:S02]  /*4470*/  STG.E.64 desc[UR16][R74.64], R72 ;  /* 0x000000484a007986 */ /* 0x0009e4000c101b10 */
.L_x_108:
[----:B------:R-:W-:Y:S05]  /*4480*/  BRA.U !UP3, `(.L_x_109) ;  /* 0x000000010b207547 */ /* 0x000fea000b800000 */
[----:B01234-:R-:W0:Y:S01]  /*4490*/  LDC.64 R72, c[0x0][0x468] ;  /* 0x00011a00ff487b82 */ /* 0x01fe220000000a00 */
[----:B------:R-:W-:Y:S02]  /*44a0*/  LOP3.LUT R74, R25, 0xffff, RZ, 0xc0, !PT ;  /* 0x0000ffff194a7812 */ /* 0x000fe400078ec0ff */
[----:B------:R-:W-:-:S03]  /*44b0*/  PRMT R129, R26, 0x5410, R27 ;  /* 0x000054101a817816 */ /* 0x000fc6000000001b */
[----:B------:R-:W-:-:S05]  /*44c0*/  IMAD.WIDE.U32 R74, R74, 0x10000, RZ ;  /* 0x000100004a4a7825 */ /* 0x000fca00078e00ff */
[----:B------:R-:W-:Y:S02]  /*44d0*/  LOP3.LUT R75, R129, R75, RZ, 0xfc, !PT ;  /* 0x0000004b814b7212 */ /* 0x000fe400078efcff */
[----:B------:R-:W-:Y:S01]  /*44e0*/  LOP3.LUT R74, R74, 0xffff, R24, 0xf8, !PT ;  /* 0x0000ffff4a4a7812 */ /* 0x000fe200078ef818 */
[----:B0-----:R-:W-:-:S05]  /*44f0*/  IMAD.WIDE.U32 R72, R77, 0x8, R72 ;  /* 0x000000084d487825 */ /* 0x001fca00078e0048 */
[----:B------:R0:W-:Y:S02]  /*4500*/  STG.E.64 desc[UR16][R72.64], R74 ;  /* 0x0000004a48007986 */ /* 0x0001e4000c101b10 */
.L_x_109:
[----:B------:R-:W-:Y:S01]  /*4510*/  VIADD R79, R79, 0x80 ;  /* 0x000000804f4f7836 */ /* 0x000fe20000000000 */
[----:B------:R-:W-:-:S07]  /*4520*/  IADD3 R77, PT, PT, R77, 0x80, RZ ;  /* 0x000000804d4d7810 */ /* 0x000fce0007ffe0ff */
.L_x_100:
[----:B------:R-:W-:Y:S05]  /*4530*/  BSYNC.RECONVERGENT B0 ;  /* 0x0000000000007941 */ /* 0x000fea0003800200 */
.L_x_99:
        /* <DEDUP_REMOVED lines=10> */
[----:B------:R-:W0:Y:S01]  /*45e0*/  @UP3 LDCU UR8, c[0x0][0x40c] ;  /* 0x00008180ff0837ac */ /* 0x000e220008000800 */
[C-C-:B-----5:R-:W-:Y:S02]  /*45f0*/  SHF.R.U64 R30, R108.reuse, 0x10, R109.reuse ;  /* 0x000000106c1e7819 */ /* 0x160fe4000000126d */
[----:B------:R-:W-:Y:S01]  /*4600*/  SHF.L.U32 R28, R108, 0x10, RZ ;  /* 0x000000106c1c7819 */ /* 0x000fe200000006ff */
[----:B------:R-:W0:Y:S01]  /*4610*/  @UP3 LDCU UR9, c[0x0][0x40c] ;  /* 0x00008180ff0937ac */ /* 0x000e220008000800 */
[----:B------:R-:W-:Y:S02]  /*4620*/  SHF.L.U32 R30, R30, 0x10, RZ ;  /* 0x000000101e1e7819 */ /* 0x000fe400000006ff */
[----:B01234-:R-:W-:Y:S01]  /*4630*/  SHF.L.U32 R73, R109, 0x10, RZ ;  /* 0x000000106d497819 */ /* 0x01ffe200000006ff */
        /* <DEDUP_REMOVED lines=14> */
[----:B------:R-:W-:Y:S01]  /*4720*/  @P1 FMUL.FTZ R29, R28, UR8 ;  /* 0x000000081c1d1c20 */ /* 0x000fe20008410000 */
        /* <DEDUP_REMOVED lines=18> */
.L_x_113:
[----:B------:R-:W-:Y:S01]  /*4850*/  ISETP.LT.AND P5, PT, RZ, UR30, PT ;  /* 0x0000001eff007c0c */ /* 0x000fe2000bfa1270 */
[----:B------:R-:W0:Y:S02]  /*4860*/  @UP3 LDCU UR8, c[0x0][0x40c] ;  /* 0x00008180ff0837ac */ /* 0x000e240008000800 */
[C---:B012345:R-:W-:Y:S02]  /*4870*/  SHF.R.U64 R73, R108.reuse, 0x10, R109 ;  /* 0x000000106c497819 */ /* 0x07ffe4000000126d */
[----:B------:R-:W-:Y:S01]  /*4880*/  SHF.L.U32 R72, R108, 0x10, RZ ;  /* 0x000000106c487819 */ /* 0x000fe200000006ff */
[----:B------:R-:W0:Y:S01]  /*4890*/  @UP3 LDCU UR9, c[0x0][0x40c] ;  /* 0x00008180ff0937ac */ /* 0x000e220008000800 */
[----:B------:R-:W-:Y:S02]  /*48a0*/  SHF.L.U32 R74, R109, 0x10, RZ ;  /* 0x000000106d4a7819 */ /* 0x000fe400000006ff */
[----:B------:R-:W-:Y:S01]  /*48b0*/  SHF.L.U32 R73, R73, 0x10, RZ ;  /* 0x0000001049497819 */ /* 0x000fe200000006ff */
[----:B------:R-:W1:Y:S03]  /*48c0*/  @UP3 LDCU UR10, c[0x0][0x40c] ;  /* 0x00008180ff0a37ac */ /* 0x000e660008000800 */
        /* <DEDUP_REMOVED lines=9> */
[----:B------:R-:W-:Y:S01]  /*4960*/  @P1 FMUL.FTZ R72, R72, UR8 ;  /* 0x0000000848481c20 */ /* 0x000fe20008410000 */
        /* <DEDUP_REMOVED lines=17> */
.L_x_112:
[----:B------:R-:W-:-:S04]  /*4a80*/  UISETP.NE.U32.AND UP0, UPT, UR4, URZ, UPT ;  /* 0x000000ff0400728c */ /* 0x000fc8000bf05070 */
[----:B------:R-:W-:-:S09]  /*4a90*/  UISETP.NE.AND.EX UP0, UPT, UR5, URZ, UPT, UP0 ;  /* 0x000000ff0500728c */ /* 0x000fd2000bf05300 */
[----:B------:R-:W-:Y:S05]  /*4aa0*/  BRA.U !UP0, `(.L_x_115) ;  /* 0x0000000108987547 */ /* 0x000fea000b800000 */
[----:B------:R-:W0:Y:S01]  /*4ab0*/  @UP3 LDCU UR8, c[0x0][0x40c] ;  /* 0x00008180ff0837ac */ /* 0x000e220008000800 */
[--C-:B------:R-:W-:Y:S01]  /*4ac0*/  FFMA.FTZ R29, R113, UR7, R76.reuse ;  /* 0x00000007711d7c23 */ /* 0x100fe2000801004c */
[--C-:B------:R-:W-:Y:S01]  /*4ad0*/  FFMA.FTZ R31, R115, UR7, R76.reuse ;  /* 0x00000007731f7c23 */ /* 0x100fe2000801004c */
[----:B------:R-:W-:Y:S01]  /*4ae0*/  FFMA.FTZ R30, R118, UR7, R76 ;  /* 0x00000007761e7c23 */ /* 0x000fe2000801004c */
[----:B------:R-:W0:Y:S01]  /*4af0*/  @UP3 LDCU UR10, c[0x0][0x40c] ;  /* 0x00008180ff0a37ac */ /* 0x000e220008000800 */
[----:B------:R-:W-:Y:S01]  /*4b00*/  FADD.FTZ R28, R114, -R29 ;  /* 0x8000001d721c7221 */ /* 0x000fe20000010000 */
[----:B------:R-:W-:Y:S01]  /*4b10*/  FADD.FTZ R31, R116, -R31 ;  /* 0x8000001f741f7221 */ /* 0x000fe20000010000 */
[----:B------:R-:W-:Y:S01]  /*4b20*/  FADD.FTZ R29, R117, -R30 ;  /* 0x8000001e751d7221 */ /* 0x000fe20000010000 */
[----:B------:R-:W0:Y:S01]  /*4b30*/  @UP3 LDCU UR9, c[0x0][0x40c] ;  /* 0x00008180ff0937ac */ /* 0x000e220008000800 */
[----:B------:R-:W-:Y:S01]  /*4b40*/  FMUL.FTZ R28, R28, UR31 ;  /* 0x0000001f1c1c7c20 */ /* 0x000fe20008410000 */
[----:B------:R-:W-:Y:S01]  /*4b50*/  ISETP.LT.AND P5, PT, RZ, UR30, PT ;  /* 0x0000001eff007c0c */ /* 0x000fe2000bfa1270 */
[----:B------:R-:W-:Y:S01]  /*4b60*/  FMUL.FTZ R31, R31, UR31 ;  /* 0x0000001f1f1f7c20 */ /* 0x000fe20008410000 */
[----:B------:R-:W-:Y:S01]  /*4b70*/  FMUL.FTZ R29, R29, UR31 ;  /* 0x0000001f1d1d7c20 */ /* 0x000fe20008410000 */
[----:B01234-:R-:W-:Y:S01]  /*4b80*/  FFMA.FTZ R74, R120, UR7, R76 ;  /* 0x00000007784a7c23 */ /* 0x01ffe2000801004c */
[----:B------:R-:W-:-:S02]  /*4b90*/  FSEL R28, R28, RZ, P5 ;  /* 0x000000ff1c1c7208 */ /* 0x000fc40002800000 */
[----:B------:R-:W-:Y:S01]  /*4ba0*/  FSEL R72, R31, RZ, P5 ;  /* 0x000000ff1f487208 */ /* 0x000fe20002800000 */
[----:B------:R-:W-:Y:S01]  /*4bb0*/  FADD.FTZ R74, R119, -R74 ;  /* 0x8000004a774a7221 */ /* 0x000fe20000010000 */
[----:B------:R-:W-:Y:S01]  /*4bc0*/  FSEL R30, R29, RZ, P5 ;  /* 0x000000ff1d1e7208 */ /* 0x000fe20002800000 */
[----:B------:R-:W-:Y:S01]  /*4bd0*/  @P1 FMUL.FTZ R29, R28, UR8 ;  /* 0x000000081c1d1c20 */ /* 0x000fe20008410000 */
        /* <DEDUP_REMOVED lines=19> */
.L_x_115:
[----:B------:R-:W-:Y:S05]  /*4d10*/  BRA.U !UP3, `(.L_x_116) ;  /* 0x000000010b1c7547 */ /* 0x000fea000b800000 */
[----:B01234-:R-:W-:Y:S01]  /*4d20*/  FFMA.FTZ R73, R113, UR7, R76 ;  /* 0x0000000771497c23 */ /* 0x01ffe2000801004c */
[----:B------:R-:W-:-:S03]  /*4d30*/  ISETP.LT.AND P5, PT, RZ, UR30, PT ;  /* 0x0000001eff007c0c */ /* 0x000fc6000bfa1270 */
[----:B------:R-:W-:-:S04]  /*4d40*/  FADD.FTZ R73, R114, -R73 ;  /* 0x8000004972497221 */ /* 0x000fc80000010000 */
[----:B------:R-:W-:-:S05]  /*4d50*/  FMUL.FTZ R24, R73, UR31 ;  /* 0x0000001f49187c20 */ /* 0x000fca0008410000 */
[----:B------:R-:W-:-:S05]  /*4d60*/  FSEL R24, R24, RZ, P5 ;  /* 0x000000ff18187208 */ /* 0x000fca0002800000 */
[----:B------:R-:W-:-:S05]  /*4d70*/  FMUL.FTZ R24, R24, UR27 ;  /* 0x0000001b18187c20 */ /* 0x000fca0008410000 */
[----:B------:R-:W-:-:S07]  /*4d80*/  F2FP.BF16.F32.PACK_AB R24, RZ, R24 ;  /* 0x00000018ff18723e */ /* 0x000fce00000010ff */
.L_x_116:
        /* <DEDUP_REMOVED lines=8> */
.L_x_117:
        /* <DEDUP_REMOVED lines=8> */
.L_x_118:
        /* <DEDUP_REMOVED lines=8> */
.L_x_114:
        /* <DEDUP_REMOVED lines=9> */
.L_x_119:
        /* <DEDUP_REMOVED lines=9> */
.L_x_120:
[----:B------:R-:W-:Y:S01]  /*5030*/  VIADD R79, R79, 0x80 ;  /* 0x000000804f4f7836 */ /* 0x000fe20000000000 */
[----:B------:R-:W-:-:S07]  /*5040*/  IADD3 R77, PT, PT, R77, 0x80, RZ ;  /* 0x000000804d4d7810 */ /* 0x000fce0007ffe0ff */
.L_x_111:
[----:B------:R-:W-:Y:S05]  /*5050*/  BSYNC.RECONVERGENT B0 ;  /* 0x0000000000007941 */ /* 0x000fea0003800200 */
.L_x_110:
        /* <DEDUP_REMOVED lines=49> */
.L_x_124:
        /* <DEDUP_REMOVED lines=35> */
.L_x_123:
        /* <DEDUP_REMOVED lines=16> */
[----:B------:R-:W-:Y:S01]  /*56a0*/  FFMA.FTZ R76, R128, UR7, R76 ;  /* 0x00000007804c7c23 */ /* 0x000fe2000801004c */
[----:B------:R-:W-:-:S02]  /*56b0*/  FSEL R28, R28, RZ, P6 ;  /* 0x000000ff1c1c7208 */ /* 0x000fc40003000000 */
[----:B01234-:R-:W-:Y:S01]  /*56c0*/  FSEL R72, R31, RZ, P6 ;  /* 0x000000ff1f487208 */ /* 0x01ffe20003000000 */
        /* <DEDUP_REMOVED lines=19> */
[----:B------:R-:W-:Y:S01]  /*5800*/  F2FP.BF16.F32.PACK_AB R27, RZ, R27 ;  /* 0x0000001bff1b723e */ /* 0x000fe200000010ff */
[----:B------:R-:W-:Y:S06]  /*5810*/  BRA `(.L_x_125) ;  /* 0x0000000000847947 */ /* 0x000fec0003800000 */
.L_x_126:
[----:B------:R-:W0:Y:S02]  /*5820*/  @UP3 LDCU UR8, c[0x0][0x40c] ;  /* 0x00008180ff0837ac */ /* 0x000e240008000800 */
[----:B01234-:R-:W-:Y:S01]  /*5830*/  FFMA.FTZ R72, R128, UR7, R76 ;  /* 0x0000000780487c23 */ /* 0x01ffe2000801004c */
[----:B------:R-:W-:-:S03]  /*5840*/  ISETP.LT.AND P6, PT, RZ, UR30, PT ;  /* 0x0000001eff007c0c */ /* 0x000fc6000bfc1270 */
[----:B------:R-:W-:-:S04]  /*5850*/  FADD.FTZ R72, R127, -R72 ;  /* 0x800000487f487221 */ /* 0x000fc80000010000 */
[----:B------:R-:W-:-:S05]  /*5860*/  FMUL.FTZ R72, R72, UR31 ;  /* 0x0000001f48487c20 */ /* 0x000fca0008410000 */
[----:B------:R-:W-:-:S05]  /*5870*/  FSEL R72, R72, RZ, P6 ;  /* 0x000000ff48487208 */ /* 0x000fca0003000000 */
[----:B------:R-:W-:-:S05]  /*5880*/  @P1 FMUL.FTZ R72, R72, UR8 ;  /* 0x0000000848481c20 */ /* 0x000fca0008410000 */
[----:B------:R-:W-:Y:S01]  /*5890*/  @P1 F2FP.BF16.F32.PACK_AB R74, RZ, R72 ;  /* 0x00000048ff4a123e */ /* 0x000fe200000010ff */
[----:B------:R-:W-:Y:S06]  /*58a0*/  BRA.U !UP3, `(.L_x_127) ;  /* 0x000000010b1c7547 */ /* 0x000fec000b800000 */
[----:B------:R-:W-:Y:S01]  /*58b0*/  FFMA.FTZ R73, R121, UR7, R76 ;  /* 0x0000000779497c23 */ /* 0x000fe2000801004c */
[----:B------:R-:W-:-:S03]  /*58c0*/  ISETP.LT.AND P6, PT, RZ, UR30, PT ;  /* 0x0000001eff007c0c */ /* 0x000fc6000bfc1270 */
[----:B------:R-:W-:-:S04]  /*58d0*/  FADD.FTZ R73, R122, -R73 ;  /* 0x800000497a497221 */ /* 0x000fc80000010000 */
[----:B------:R-:W-:-:S05]  /*58e0*/  FMUL.FTZ R24, R73, UR31 ;  /* 0x0000001f49187c20 */ /* 0x000fca0008410000 */
[----:B------:R-:W-:-:S05]  /*58f0*/  FSEL R24, R24, RZ, P6 ;  /* 0x000000ff18187208 */ /* 0x000fca0003000000 */
[----:B------:R-:W-:-:S05]  /*5900*/  FMUL.FTZ R24, R24, UR27 ;  /* 0x0000001b18187c20 */ /* 0x000fca0008410000 */
[----:B------:R-:W-:-:S07]  /*5910*/  F2FP.BF16.F32.PACK_AB R24, RZ, R24 ;  /* 0x00000018ff18723e */ /* 0x000fce00000010ff */
.L_x_127:
[----:B------:R-:W-:Y:S05]  /*5920*/  BRA.U !UP3, `(.L_x_128) ;  /* 0x000000010b1c7547 */ /* 0x000fea000b800000 */
[----:B------:R-:W-:Y:S01]  /*5930*/  FFMA.FTZ R72, R126, UR7, R76 ;  /* 0x000000077e487c23 */ /* 0x000fe2000801004c */
[----:B------:R-:W-:-:S03]  /*5940*/  ISETP.LT.AND P6, PT, RZ, UR30, PT ;  /* 0x0000001eff007c0c */ /* 0x000fc6000bfc1270 */
[----:B------:R-:W-:-:S04]  /*5950*/  FADD.FTZ R72, R125, -R72 ;  /* 0x800000487d487221 */ /* 0x000fc80000010000 */
[----:B------:R-:W-:-:S05]  /*5960*/  FMUL.FTZ R25, R72, UR31 ;  /* 0x0000001f48197c20 */ /* 0x000fca0008410000 */
[----:B------:R-:W-:-:S05]  /*5970*/  FSEL R25, R25, RZ, P6 ;  /* 0x000000ff19197208 */ /* 0x000fca0003000000 */
[----:B------:R-:W-:-:S05]  /*5980*/  FMUL.FTZ R25, R25, UR27 ;  /* 0x0000001b19197c20 */ /* 0x000fca0008410000 */
[----:B------:R-:W-:-:S07]  /*5990*/  F2FP.BF16.F32.PACK_AB R25, RZ, R25 ;  /* 0x00000019ff19723e */ /* 0x000fce00000010ff */
.L_x_128:
        /* <DEDUP_REMOVED lines=8> */
.L_x_129:
[----:B------:R-:W-:-:S07]  /*5a20*/  @P1 PRMT R27, R74, 0x7610, R27 ;  /* 0x000076104a1b1816 */ /* 0x000fce000000001b */
.L_x_125:
        /* <DEDUP_REMOVED lines=9> */
.L_x_130:
        /* <DEDUP_REMOVED lines=9> */
.L_x_122:
[----:B------:R-:W-:Y:S05]  /*5b50*/  BSYNC.RECONVERGENT B0 ;  /* 0x0000000000007941 */ /* 0x000fea0003800200 */
.L_x_121:
[----:B------:R-:W-:Y:S02]  /*5b60*/  UIADD3 UR26, UPT, UPT, UR26, UR24, URZ ;  /* 0x000000181a1a7290 */ /* 0x000fe4000fffe0ff */
[----:B------:R-:W-:Y:S02]  /*5b70*/  UPLOP3.LUT UP1, UPT, UPT, UPT, UP1, 0x40, 0x4 ;  /* 0x000000000004789c */ /* 0x000fe40003f2e810 */
[----:B------:R-:W-:-:S09]  /*5b80*/  UISETP.GE.AND UP0, UPT, UR26, UR25, UPT ;  /* 0x000000191a00728c */ /* 0x000fd2000bf06270 */
[----:B------:R-:W-:Y:S05]  /*5b90*/  BRA.U !UP0, `(.L_x_131) ;  /* 0xffffffa908e87547 */ /* 0x000fea000b83ffff */
.L_x_63:
[----:B------:R-:W0:Y:S08]  /*5ba0*/  S2UR UR7, SR_CTAID.X ;  /* 0x00000000000779c3 */ /* 0x000e300000002500 */
[----:B------:R-:W1:Y:S08]  /*5bb0*/  LDC.64 R2, c[0x0][0x440] ;  /* 0x00011000ff027b82 */ /* 0x000e700000000a00 */
[----:B-----5:R-:W2:Y:S08]  /*5bc0*/  LDC.64 R4, c[0x0][0x448] ;  /* 0x00011200ff047b82 */ /* 0x020eb00000000a00 */
[----:B------:R-:W3:Y:S01]  /*5bd0*/  LDC.64 R6, c[0x0][0x440] ;  /* 0x00011000ff067b82 */ /* 0x000ee20000000a00 */
[----:B0-----:R-:W-:-:S06]  /*5be0*/  UIMAD UR7, UR7, UR6, URZ ;  /* 0x00000006070772a4 */ /* 0x001fcc000f8e02ff */
[----:B------:R-:W-:Y:S01]  /*5bf0*/  IMAD.U32 R0, RZ, RZ, UR7 ;  /* 0x00000007ff007e24 */ /* 0x000fe2000f8e00ff */
[----:B------:R-:W0:Y:S04]  /*5c00*/  LDC.64 R8, c[0x0][0x448] ;  /* 0x00011200ff087b82 */ /* 0x000e280000000a00 */
[----:B------:R-:W-:-:S04]  /*5c10*/  LEA.HI R23, R0, R23, RZ, 0x1e ;  /* 0x0000001700177211 */ /* 0x000fc800078ff0ff */
        /* <DEDUP_REMOVED lines=32> */
.L_x_132:
        /* <DEDUP_REMOVED lines=14> */
.L_x_10782:


//--------------------- .text._ZN10layer_norm13ln_bwd_kernelINS_13Kernel_traitsI13__nv_bfloat16S2_S2_S2_fjLj2560ELj1ELj1ELj4ELj8ENS_18Kernel_traits_baseILj2560ES2_S2_S2_S2_fjLj128EEEEELb0ELb0ELb1ELb1EEEvNS_9BwdParamsE --------------------------
	.section	.text._ZN10layer_norm13ln_bwd_kernelINS_13Kernel_traitsI13__nv_bfloat16S2_S2_S2_fjLj2560ELj1ELj1ELj4ELj8ENS_18Kernel_traits_baseILj2560ES2_S2_S2_S2_fjLj128EEEEELb0ELb0ELb1ELb1EEEvNS_9BwdParamsE,"ax",@progbits
	.align	128
        .global         _ZN10layer_norm13ln_bwd_kernelINS_13Kernel_traitsI13__nv_bfloat16S2_S2_S2_fjLj2560ELj1ELj1ELj4ELj8ENS_18Kernel_traits_baseILj2560ES2_S2_S2_S2_fjLj128EEEEELb0ELb0ELb1ELb1EEEvNS_9BwdParamsE
        .type           _ZN10layer_norm13ln_bwd_kernelINS_13Kernel_traitsI13__nv_bfloat16S2_S2_S2_fjLj2560ELj1ELj1ELj4ELj8ENS_18Kernel_traits_baseILj2560ES2_S2_S2_S2_fjLj128EEEEELb0ELb0ELb1ELb1EEEvNS_9BwdParamsE,@function
        .size           _ZN10layer_norm13ln_bwd_kernelINS_13Kernel_traitsI13__nv_bfloat16S2_S2_S2_fjLj2560ELj1ELj1ELj4ELj8ENS_18Kernel_traits_baseILj2560ES2_S2_S2_S2_fjLj128EEEEELb0ELb0ELb1ELb1EEEvNS_9BwdParamsE,(.L_x_10783 - _ZN10layer_norm13ln_bwd_kernelINS_13Kernel_traitsI13__nv_bfloat16S2_S2_S2_fjLj2560ELj1ELj1ELj4ELj8ENS_18Kernel_traits_baseILj2560ES2_S2_S2_S2_fjLj128EEEEELb0ELb0ELb1ELb1EEEvNS_9BwdParamsE)
        .other          _ZN10layer_norm13ln_bwd_kernelINS_13Kernel_traitsI13__nv_bfloat16S2_S2_S2_fjLj2560ELj1ELj1ELj4ELj8ENS_18Kernel_traits_baseILj2560ES2_S2_S2_S2_fjLj128EEEEELb0ELb0ELb1ELb1EEEvNS_9BwdParamsE,@"STO_CUDA_ENTRY STV_DEFAULT"
_ZN10layer_norm13ln_bwd_kernelINS_13Kernel_traitsI13__nv_bfloat16S2_S2_S2_fjLj2560ELj1ELj1ELj4ELj8ENS_18Kernel_traits_baseILj2560ES2_S2_S2_S2_fjLj128EEEEELb0ELb0ELb1ELb1EEEvNS_9BwdParamsE:
.text._ZN10layer_norm13ln_bwd_kernelINS_13Kernel_traitsI13__nv_bfloat16S2_S2_S2_fjLj2560ELj1ELj1ELj4ELj8ENS_18Kernel_traits_baseILj2560ES2_S2_S2_S2_fjLj128EEEEELb0ELb0ELb1ELb1EEEvNS_9BwdParamsE:
        /* <DEDUP_REMOVED lines=27> */
[----:B------:R-:W0:Y:S01]  /*01b0*/  LDC.64 R4, c[0x0][0x3d0] ;  /* 0x0000f400ff047b82 */ /* 0x000e220000000a00 */
[----:B------:R-:W1:Y:S01]  /*01c0*/  LDCU UR15, c[0x0][0x40c] ;  /* 0x00008180ff0f77ac */ /* 0x000e620008000800 */
[----:B------:R-:W3:Y:S01]  /*01d0*/  LDCU UR13, c[0x0][0x388] ;  /* 0x00007100ff0d77ac */ /* 0x000ee20008000800 */
[----:B------:R-:W4:Y:S01]  /*01e0*/  LDCU.U8 UR12, c[0x0][0x410] ;  /* 0x00008200ff0c77ac */ /* 0x000f220008000000 */
[----:B------:R-:W0:Y:S01]  /*01f0*/  LDCU UR14, c[0x0][0x400] ;  /* 0x00008000ff0e77ac */ /* 0x000e220008000800 */
[----:B------:R-:W0:Y:S01]  /*0200*/  LDCU.64 UR6, c[0x0][0x438] ;  /* 0x00008700ff0677ac */ /* 0x000e220008000a00 */
[----:B------:R-:W0:Y:S02]  /*0210*/  LDCU.64 UR8, c[0x0][0x478] ;  /* 0x00008f00ff0877ac */ /* 0x000e240008000a00 */
[----:B0-----:R-:W-:-:S05]  /*0220*/  IMAD.WIDE.U32 R2, R2, 0x8, R4 ;  /* 0x0000000802027825 */ /* 0x001fca00078e0004 */
[----:B--2---:R0:W5:Y:S04]  /*0230*/  LDG.E.64 R96, desc[UR10][R2.64+0x1000] ;  /* 0x0010000a02607981 */ /* 0x004168000c1e1b00 */
[----:B------:R0:W5:Y:S04]  /*0240*/  LDG.E.64 R94, desc[UR10][R2.64+0xc00] ;  /* 0x000c000a025e7981 */ /* 0x000168000c1e1b00 */
[----:B------:R0:W5:Y:S04]  /*0250*/  LDG.E.64 R92, desc[UR10][R2.64+0x800] ;  /* 0x0008000a025c7981 */ /* 0x000168000c1e1b00 */
[----:B------:R0:W5:Y:S04]  /*0260*/  LDG.E.64 R90, desc[UR10][R2.64+0x400] ;  /* 0x0004000a025a7981 */ /* 0x000168000c1e1b00 */
[----:B------:R0:W5:Y:S01]  /*0270*/  LDG.E.64 R88, desc[UR10][R2.64] ;  /* 0x0000000a02587981 */ /* 0x000162000c1e1b00 */
[----:B------:R-:W-:Y:S01]  /*0280*/  HFMA2 R57, -RZ, RZ, 0, 0 ;  /* 0x00000000ff397431 */ /* 0x000fe200000001ff */
[----:B------:R-:W-:Y:S01]  /*0290*/  MOV R0, UR4 ;  /* 0x0000000400007c02 */ /* 0x000fe20008000f00 */
[----:B-1-34-:R-:W-:-:S11]  /*02a0*/  UPLOP3.LUT UP1, UPT, UPT, UPT, UPT, 0x40, 0x4 ;  /* 0x000000000004789c */ /* 0x01afd60003f2e870 */
.L_x_183:
[----:B------:R-:W1:Y:S08]  /*02b0*/  LDC.64 R60, c[0x0][0x3f8] ;  /* 0x0000fe00ff3c7b82 */ /* 0x000e700000000a00 */
[----:B------:R-:W2:Y:S08]  /*02c0*/  LDC.64 R64, c[0x0][0x3c8] ;  /* 0x0000f200ff407b82 */ /* 0x000eb00000000a00 */
[----:B------:R-:W3:Y:S01]  /*02d0*/  LDC.64 R62, c[0x0][0x3f0] ;  /* 0x0000fc00ff3e7b82 */ /* 0x000ee20000000a00 */
[----:B-1----:R-:W-:-:S05]  /*02e0*/  IMAD.WIDE R66, R0, 0x4, R60 ;  /* 0x0000000400427825 */ /* 0x002fca00078e023c */
[----:B------:R-:W4:Y:S01]  /*02f0*/  LDG.E R119, desc[UR10][R66.64] ;  /* 0x0000000a42777981 */ /* 0x000f22000c1e1900 */
[----:B--2---:R-:W-:-:S05]  /*0300*/  IMAD.WIDE R64, R0, 0x4, R64 ;  /* 0x0000000400407825 */ /* 0x004fca00078e0240 */
[----:B-----5:R1:W5:Y:S01]  /*0310*/  LDG.E R120, desc[UR10][R64.64] ;  /* 0x0000000a40787981 */ /* 0x020362000c1e1900 */
[----:B---3--:R-:W-:-:S05]  /*0320*/  IMAD.WIDE R62, R0, 0x4, R62 ;  /* 0x00000004003e7825 */ /* 0x008fca00078e023e */
[----:B------:R1:W5:Y:S01]  /*0330*/  LDG.E R121, desc[UR10][R62.64] ;  /* 0x0000000a3e797981 */ /* 0x000362000c1e1900 */
[----:B0-----:R-:W-:Y:S02]  /*0340*/  MOV R2, RZ ;  /* 0x000000ff00027202 */ /* 0x001fe40000000f00 */
[----:B------:R-:W-:Y:S02]  /*0350*/  MOV R60, RZ ;  /* 0x000000ff003c7202 */ /* 0x000fe40000000f00 */
[----:B----4-:R-:W-:-:S13]  /*0360*/  ISETP.GE.AND P1, PT, R119, 0x1, PT ;  /* 0x000000017700780c */ /* 0x010fda0003f26270 */
[----:B-1----:R-:W-:Y:S05]  /*0370*/  @!P1 BRA `(.L_x_134) ;  /* 0x0000001000c89947 */ /* 0x002fea0003800000 */
[----:B------:R-:W0:Y:S01]  /*0380*/  S2R R6, SR_TID.X ;  /* 0x0000000000067919 */ /* 0x000e220000002100 */
[----:B------:R-:W-:Y:S01]  /*0390*/  IADD3 R4, PT, PT, R119, -0x1, RZ ;  /* 0xffffffff77047810 */ /* 0x000fe20007ffe0ff */
[----:B------:R-:W1:Y:S04]  /*03a0*/  LDC.64 R2, c[0x0][0x428] ;  /* 0x00010a00ff027b82 */ /* 0x000e680000000a00 */
[----:B------:R-:W-:-:S04]  /*03b0*/  IMAD R4, R4, UR13, RZ ;  /* 0x0000000d04047c24 */ /* 0x000fc8000f8e02ff */
[----:B------:R-:W2:Y:S01]  /*03c0*/  LDC.64 R12, c[0x0][0x3c0] ;  /* 0x0000f000ff0c7b82 */ /* 0x000ea20000000a00 */
[----:B------:R-:W-:-:S04]  /*03d0*/  SHF.R.S32.HI R5, RZ, 0x1f, R4 ;  /* 0x0000001fff057819 */ /* 0x000fc80000011404 */
[----:B------:R-:W-:Y:S01]  /*03e0*/  LEA.HI R5, R5, R4, RZ, 0x2 ;  /* 0x0000000405057211 */ /* 0x000fe200078f10ff */
[----:B------:R-:W-:Y:S02]  /*03f0*/  IMAD R4, R0, UR13, RZ ;  /* 0x0000000d00047c24 */ /* 0x000fe4000f8e02ff */
[----:B------:R-:W3:Y:S01]  /*0400*/  LDC.64 R8, c[0x0][0x3a8] ;  /* 0x0000ea00ff087b82 */ /* 0x000ee20000000a00 */
[----:B0-----:R-:W-:Y:S02]  /*0410*/  LEA.HI.SX32 R15, R5, R6, 0x1e ;  /* 0x00000006050f7211 */ /* 0x001fe400078ff2ff */
[----:B------:R-:W-:Y:S02]  /*0420*/  SHF.R.S32.HI R5, RZ, 0x1f, R4 ;  /* 0x0000001fff057819 */ /* 0x000fe40000011404 */
[C---:B------:R-:W-:Y:S01]  /*0430*/  IADD3 R63, PT, PT, R15.reuse, 0x180, RZ ;  /* 0x000001800f3f7810 */ /* 0x040fe20007ffe0ff */
[----:B-1----:R-:W-:Y:S01]  /*0440*/  IMAD.WIDE.U32 R60, R15, 0x8, R2 ;  /* 0x000000080f3c7825 */ /* 0x002fe200078e0002 */
[----:B------:R-:W-:-:S02]  /*0450*/  LEA.HI R5, R5, R4, RZ, 0x2 ;  /* 0x0000000405057211 */ /* 0x000fc400078f10ff */
[C---:B------:R-:W-:Y:S01]  /*0460*/  IADD3 R17, PT, PT, R15.reuse, 0x80, RZ ;  /* 0x000000800f117810 */ /* 0x040fe20007ffe0ff */
[----:B------:R-:W-:Y:S01]  /*0470*/  VIADD R19, R15, 0x100 ;  /* 0x000001000f137836 */ /* 0x000fe20000000000 */
[----:B------:R-:W-:Y:S01]  /*0480*/  LEA.HI.SX32 R77, R5, R6, 0x1e ;  /* 0x00000006054d7211 */ /* 0x000fe200078ff2ff */
[--C-:B------:R-:W-:Y:S01]  /*0490*/  IMAD.WIDE.U32 R62, R63, 0x8, R2.reuse ;  /* 0x000000083f3e7825 */ /* 0x100fe200078e0002 */
[----:B------:R-:W-:Y:S01]  /*04a0*/  IADD3 R15, PT, PT, R15, 0x200, RZ ;  /* 0x000002000f0f7810 */ /* 0x000fe20007ffe0ff */
[----:B------:R-:W4:Y:S01]  /*04b0*/  LDG.E.64 R60, desc[UR10][R60.64] ;  /* 0x0000000a3c3c7981 */ /* 0x000f22000c1e1b00 */
[----:B------:R-:W-:Y:S01]  /*04c0*/  IADD3 R99, PT, PT, R77, 0x80, RZ ;  /* 0x000000804d637810 */ /* 0x000fe20007ffe0ff */
[----:B------:R-:W-:Y:S01]  /*04d0*/  IMAD.WIDE.U32 R16, R17, 0x8, R2 ;  /* 0x0000000811107825 */ /* 0x000fe200078e0002 */
[C---:B------:R-:W-:Y:S02]  /*04e0*/  IADD3 R73, PT, PT, R77.reuse, 0x100, RZ ;  /* 0x000001004d497810 */ /* 0x040fe40007ffe0ff */
[C---:B------:R-:W-:Y:S01]  /*04f0*/  IADD3 R101, PT, PT, R77.reuse, 0x180, RZ ;  /* 0x000001804d657810 */ /* 0x040fe20007ffe0ff */
[----:B------:R-:W-:Y:S01]  /*0500*/  VIADD R103, R77, 0x200 ;  /* 0x000002004d677836 */ /* 0x000fe20000000000 */
[----:B------:R-:W-:-:S02]  /*0510*/  SHF.R.S32.HI R64, RZ, 0x1f, R0 ;  /* 0x0000001fff407819 */ /* 0x000fc40000011400 */
[C---:B--2---:R-:W-:Y:S01]  /*0520*/  LEA R66, P0, R0.reuse, R12, 0x2 ;  /* 0x0000000c00427211 */ /* 0x044fe200078010ff */
[--C-:B------:R-:W-:Y:S01]  /*0530*/  IMAD.WIDE.U32 R18, R19, 0x8, R2.reuse ;  /* 0x0000000813127825 */ /* 0x100fe200078e0002 */
[----:B------:R-:W2:Y:S03]  /*0540*/  LDG.E.64 R16, desc[UR10][R16.64] ;  /* 0x0000000a10107981 */ /* 0x000ea6000c1e1b00 */
[----:B------:R-:W-:Y:S01]  /*0550*/  IMAD.WIDE.U32 R14, R15, 0x8, R2 ;  /* 0x000000080f0e7825 */ /* 0x000fe200078e0002 */
[----:B------:R-:W-:Y:S01]  /*0560*/  LEA.HI.X R67, R0, R13, R64, 0x2, P0 ;  /* 0x0000000d00437211 */ /* 0x000fe200000f1440 */
[----:B------:R0:W2:Y:S02]  /*0570*/  LDG.E.64 R2, desc[UR10][R62.64] ;  /* 0x0000000a3e027981 */ /* 0x0000a4000c1e1b00 */
[--C-:B---3--:R-:W-:Y:S02]  /*0580*/  IMAD.WIDE.U32 R4, R77, 0x8, R8.reuse ;  /* 0x000000084d047825 */ /* 0x108fe400078e0008 */
[----:B------:R-:W3:Y:S02]  /*0590*/  LDG.E.64 R14, desc[UR10][R14.64] ;  /* 0x0000000a0e0e7981 */ /* 0x000ee4000c1e1b00 */
[----:B------:R-:W-:-:S02]  /*05a0*/  IMAD.WIDE.U32 R10, R99, 0x8, R8 ;  /* 0x00000008630a7825 */ /* 0x000fc400078e0008 */
[----:B------:R-:W3:Y:S02]  /*05b0*/  LDG.E.64 R4, desc[UR10][R4.64] ;  /* 0x0000000a04047981 */ /* 0x000ee4000c1e1b00 */
[--C-:B------:R-:W-:Y:S02]  /*05c0*/  IMAD.WIDE.U32 R6, R73, 0x8, R8.reuse ;  /* 0x0000000849067825 */ /* 0x100fe400078e0008 */
[----:B------:R-:W3:Y:S02]  /*05d0*/  LDG.E.64 R18, desc[UR10][R18.64] ;  /* 0x0000000a12127981 */ /* 0x000ee4000c1e1b00 */
[--C-:B0-----:R-:W-:Y:S02]  /*05e0*/  IMAD.WIDE.U32 R62, R101, 0x8, R8.reuse ;  /* 0x00000008653e7825 */ /* 0x101fe400078e0008 */
[----:B------:R-:W3:Y:S02]  /*05f0*/  LDG.E.64 R10, desc[UR10][R10.64] ;  /* 0x0000000a0a0a7981 */ /* 0x000ee4000c1e1b00 */
[----:B------:R-:W-:-:S02]  /*0600*/  IMAD.WIDE.U32 R8, R103, 0x8, R8 ;  /* 0x0000000867087825 */ /* 0x000fc400078e0008 */
[----:B------:R-:W3:Y:S04]  /*0610*/  LDG.E.64 R6, desc[UR10][R6.64] ;  /* 0x0000000a06067981 */ /* 0x000ee8000c1e1b00 */
[----:B------:R-:W3:Y:S04]  /*0620*/  LDG.E R75, desc[UR10][R66.64] ;  /* 0x0000000a424b7981 */ /* 0x000ee8000c1e1900 */
[----:B------:R0:W3:Y:S04]  /*0630*/  LDG.E.64 R12, desc[UR10][R62.64] ;  /* 0x0000000a3e0c7981 */ /* 0x0000e8000c1e1b00 */
[----:B------:R-:W3:Y:S01]  /*0640*/  LDG.E.64 R8, desc[UR10][R8.64] ;  /* 0x0000000a08087981 */ /* 0x000ee2000c1e1b00 */
[----:B------:R-:W-:-:S04]  /*0650*/  UISETP.NE.U32.AND UP0, UPT, UR6, URZ, UPT ;  /* 0x000000ff0600728c */ /* 0x000fc8000bf05070 */
[----:B------:R-:W-:-:S06]  /*0660*/  UISETP.NE.AND.EX UP0, UPT, UR7, URZ, UPT, UP0 ;  /* 0x000000ff0700728c */ /* 0x000fcc000bf05300 */
[----:B------:R-:W-:-:S13]  /*0670*/  PLOP3.LUT P0, PT, PT, PT, UP0, 0x80, 0x8 ;  /* 0x000000000008781c */ /* 0x000fda0003f0f008 */
[----:B------:R-:W1:Y:S08]  /*0680*/  @P0 LDC.64 R70, c[0x0][0x438] ;  /* 0x00010e00ff460b82 */ /* 0x000e700000000a00 */
[----:B------:R-:W1:Y:S08]  /*0690*/  @P0 LDC.64 R68, c[0x0][0x438] ;  /* 0x00010e00ff440b82 */ /* 0x000e700000000a00 */
[----:B0-----:R-:W0:Y:S08]  /*06a0*/  @P0 LDC.64 R62, c[0x0][0x438] ;  /* 0x00010e00ff3e0b82 */ /* 0x001e300000000a00 */
[----:B------:R-:W0:Y:S08]  /*06b0*/  @P0 LDC.64 R64, c[0x0][0x438] ;  /* 0x00010e00ff400b82 */ /* 0x000e300000000a00 */
[----:B------:R-:W0:Y:S01]  /*06c0*/  @P0 LDC.64 R66, c[0x0][0x438] ;  /* 0x00010e00ff420b82 */ /* 0x000e220000000a00 */
[----:B-1----:R-:W-:Y:S01]  /*06d0*/  @P0 IMAD.WIDE.U32 R76, R77, 0x8, R70 ;  /* 0x000000084d4c0825 */ /* 0x002fe200078e0046 */
[----:B------:R-:W-:-:S03]  /*06e0*/  ISETP.NE.AND P2, PT, RZ, UR12, PT ;  /* 0x0000000cff007c0c */ /* 0x000fc6000bf45270 */
[----:B------:R-:W-:Y:S01]  /*06f0*/  @P0 IMAD.WIDE.U32 R98, R99, 0x8, R68 ;  /* 0x0000000863620825 */ /* 0x000fe200078e0044 */
[----:B------:R-:W5:Y:S03]  /*0700*/  @P0 LDG.E.64 R86, desc[UR10][R76.64] ;  /* 0x0000000a4c560981 */ /* 0x000f66000c1e1b00 */
[----:B0-----:R-:W-:Y:S01]  /*0710*/  @P0 IMAD.WIDE.U32 R62, R73, 0x8, R62 ;  /* 0x00000008493e0825 */ /* 0x001fe200078e003e */
[----:B------:R-:W5:Y:S04]  /*0720*/  @P0 LDG.E.64 R84, desc[UR10][R98.64] ;  /* 0x0000000a62540981 */ /* 0x000f68000c1e1b00 */
[----:B------:R0:W5:Y:S01]  /*0730*/  @P0 LDG.E.64 R82, desc[UR10][R62.64] ;  /* 0x0000000a3e520981 */ /* 0x000162000c1e1b00 */
[----:B------:R-:W-:-:S05]  /*0740*/  @P0 IMAD.WIDE.U32 R100, R101, 0x8, R64 ;  /* 0x0000000865640825 */ /* 0x000fca00078e0040 */
[----:B------:R1:W5:Y:S01]  /*0750*/  @P0 LDG.E.64 R80, desc[UR10][R100.64] ;  /* 0x0000000a64500981 */ /* 0x000362000c1e1b00 */
[----:B------:R-:W-:-:S05]  /*0760*/  @P0 IMAD.WIDE.U32 R102, R103, 0x8, R66 ;  /* 0x0000000867660825 */ /* 0x000fca00078e0042 */
[----:B------:R1:W5:Y:S01]  /*0770*/  @P0 LDG.E.64 R78, desc[UR10][R102.64] ;  /* 0x0000000a664e0981 */ /* 0x000362000c1e1b00 */
[----:B----4-:R-:W-:Y:S02]  /*0780*/  MOV R68, R60 ;  /* 0x0000003c00447202 */ /* 0x010fe40000000f00 */
[--C-:B------:R-:W-:Y:S02]  /*0790*/  SHF.R.U64 R73, R60, 0x10, R61.reuse ;  /* 0x000000103c497819 */ /* 0x100fe4000000123d */
[----:B------:R-:W-:Y:S02]  /*07a0*/  MOV R71, R61 ;  /* 0x0000003d00477202 */ /* 0x000fe40000000f00 */
[----:B------:R-:W-:Y:S02]  /*07b0*/  SHF.R.U32.HI R74, RZ, 0x10, R61 ;  /* 0x00000010ff4a7819 */ /* 0x000fe4000001163d */
[----:B--2---:R-:W-:Y:S02]  /*07c0*/  MOV R66, R16 ;  /* 0x0000001000427202 */ /* 0x004fe40000000f00 */
[----:B------:R-:W-:-:S02]  /*07d0*/  SHF.R.U64 R69, R16, 0x10, R17 ;  /* 0x0000001010457819 */ /* 0x000fc40000001211 */
[----:B------:R-:W-:Y:S01]  /*07e0*/  MOV R67, R17 ;  /* 0x0000001100437202 */ /* 0x000fe20000000f00 */
[----:B------:R-:W-:Y:S01]  /*07f0*/  IMAD.MOV.U32 R60, RZ, RZ, R2 ;  /* 0x000000ffff3c7224 */ /* 0x000fe200078e0002 */
[----:B------:R-:W-:Y:S02]  /*0800*/  SHF.R.U32.HI R70, RZ, 0x10, R17 ;  /* 0x00000010ff467819 */ /* 0x000fe40000011611 */
[----:B------:R-:W-:Y:S02]  /*0810*/  SHF.R.U64 R16, R2, 0x10, R3 ;  /* 0x0000001002107819 */ /* 0x000fe40000001203 */
[--C-:B---3--:R-:W-:Y:S02]  /*0820*/  SHF.R.U64 R72, R14, 0x10, R15.reuse ;  /* 0x000000100e487819 */ /* 0x108fe4000000120f */
[----:B------:R-:W-:Y:S02]  /*0830*/  MOV R61, R15 ;  /* 0x0000000f003d7202 */ /* 0x000fe40000000f00 */
[----:B0-----:R-:W-:-:S02]  /*0840*/  SHF.R.U32.HI R62, RZ, 0x10, R15 ;  /* 0x00000010ff3e7819 */ /* 0x001fc4000001160f */
[C---:B------:R-:W-:Y:S02]  /*0850*/  SHF.R.U64 R77, R4.reuse, 0x10, R5 ;  /* 0x00000010044d7819 */ /* 0x040fe40000001205 */
[----:B------:R-:W-:Y:S02]  /*0860*/  SHF.L.U32 R98, R4, 0x10, RZ ;  /* 0x0000001004627819 */ /* 0x000fe400000006ff */
[----:B------:R-:W-:Y:S01]  /*0870*/  MOV R64, R18 ;  /* 0x0000001200407202 */ /* 0x000fe20000000f00 */
[----:B------:R-:W-:Y:S01]  /*0880*/  IMAD.U32 R108, R11, 0x10000, RZ ;  /* 0x000100000b6c7824 */ /* 0x000fe200078e00ff */
[----:B------:R-:W-:Y:S02]  /*0890*/  SHF.R.U64 R17, R18, 0x10, R19 ;  /* 0x0000001012117819 */ /* 0x000fe40000001213 */
[----:B------:R-:W-:Y:S02]  /*08a0*/  MOV R2, R14 ;  /* 0x0000000e00027202 */ /* 0x000fe40000000f00 */
[----:B------:R-:W-:-:S02]  /*08b0*/  SHF.R.U64 R15, R10, 0x10, R11 ;  /* 0x000000100a0f7819 */ /* 0x000fc4000000120b */
[----:B------:R-:W-:Y:S02]  /*08c0*/  SHF.L.U32 R124, R10, 0x10, RZ ;  /* 0x000000100a7c7819 */ /* 0x000fe400000006ff */
[C---:B------:R-:W-:Y:S02]  /*08d0*/  SHF.R.U64 R4, R6.reuse, 0x10, R7 ;  /* 0x0000001006047819 */ /* 0x040fe40000001207 */
[----:B-1----:R-:W-:Y:S02]  /*08e0*/  SHF.L.U32 R100, R6, 0x10, RZ ;  /* 0x0000001006647819 */ /* 0x002fe400000006ff */
[----:B------:R-:W-:Y:S02]  /*08f0*/  FSEL R101, R75, RZ, !P2 ;  /* 0x000000ff4b657208 */ /* 0x000fe40005000000 */
[----:B------:R-:W-:Y:S01]  /*0900*/  MOV R65, R19 ;  /* 0x0000001300417202 */ /* 0x000fe20000000f00 */
[----:B------:R-:W-:Y:S01]  /*0910*/  IMAD.U32 R110, R8, 0x10000, RZ ;  /* 0x00010000086e7824 */ /* 0x000fe200078e00ff */
[----:B------:R-:W-:-:S02]  /*0920*/  SHF.R.U32.HI R18, RZ, 0x10, R19 ;  /* 0x00000010ff127819 */ /* 0x000fc40000011613 */
[----:B------:R-:W-:Y:S02]  /*0930*/  SHF.R.U32.HI R14, RZ, 0x10, R11 ;  /* 0x00000010ff0e7819 */ /* 0x000fe4000001160b */
[----:B------:R-:W-:Y:S02]  /*0940*/  SHF.R.U32.HI R6, RZ, 0x10, R7 ;  /* 0x00000010ff067819 */ /* 0x000fe40000011607 */
[----:B------:R-:W-:Y:S02]  /*0950*/  SHF.L.U32 R102, R7, 0x10, RZ ;  /* 0x0000001007667819 */ /* 0x000fe400000006ff */
[C---:B------:R-:W-:Y:S02]  /*0960*/  SHF.R.U64 R10, R12.reuse, 0x10, R13 ;  /* 0x000000100c0a7819 */ /* 0x040fe4000000120d */
[----:B------:R-:W-:Y:S02]  /*0970*/  SHF.L.U32 R104, R12, 0x10, RZ ;  /* 0x000000100c687819 */ /* 0x000fe400000006ff */
[----:B------:R-:W-:-:S02]  /*0980*/  SHF.R.U32.HI R19, RZ, 0x10, R5 ;  /* 0x00000010ff137819 */ /* 0x000fc40000011605 */
[----:B------:R-:W-:Y:S02]  /*0990*/  SHF.R.U32.HI R11, RZ, 0x10, R13 ;  /* 0x00000010ff0b7819 */ /* 0x000fe4000001160d */
[--C-:B------:R-:W-:Y:S02]  /*09a0*/  SHF.R.U64 R12, R8, 0x10, R9.reuse ;  /* 0x00000010080c7819 */ /* 0x100fe40000001209 */
[----:B------:R-:W-:Y:S01]  /*09b0*/  SHF.R.U32.HI R8, RZ, 0x10, R9 ;  /* 0x00000010ff087819 */ /* 0x000fe20000011609 */
[----:B------:R-:W-:Y:S01]  /*09c0*/  FADD.FTZ R125, -R101, R124 ;  /* 0x0000007c657d7221 */ /* 0x000fe20000010100 */
[----:B------:R-:W-:Y:S01]  /*09d0*/  SHF.L.U32 R76, R5, 0x10, RZ ;  /* 0x00000010054c7819 */ /* 0x000fe200000006ff */
[----:B------:R-:W-:Y:S01]  /*09e0*/  FADD.FTZ R99, -R101, R102 ;  /* 0x0000006665637221 */ /* 0x000fe20000010100 */
[----:B------:R-:W-:Y:S01]  /*09f0*/  SHF.L.U32 R6, R6, 0x10, RZ ;  /* 0x0000001006067819 */ /* 0x000fe200000006ff */
[----:B------:R-:W-:Y:S01]  /*0a00*/  IMAD.U32 R102, R11, 0x10000, RZ ;  /* 0x000100000b667824 */ /* 0x000fe200078e00ff */
[----:B------:R-:W-:-:S02]  /*0a10*/  SHF.L.U32 R106, R13, 0x10, RZ ;  /* 0x000000100d6a7819 */ /* 0x000fc400000006ff */
        /* <DEDUP_REMOVED lines=25> */
[--C-:B------:R-:W-:Y:S01]  /*0bb0*/  SHF.R.U64 R6, R88, 0x10, R89.reuse ;  /* 0x0000001058067819 */ /* 0x100fe20000001259 */
[C---:B------:R-:W-:Y:S01]  /*0bc0*/  FADD.FTZ R123, -R101.reuse, R12 ;  /* 0x0000000c657b7221 */ /* 0x040fe20000010100 */
[----:B------:R-:W-:Y:S01]  /*0bd0*/  FADD.FTZ R101, -R101, R8 ;  /* 0x0000000865657221 */ /* 0x000fe20000010100 */
[----:B------:R-:W-:-:S02]  /*0be0*/  SHF.R.U32.HI R8, RZ, 0x10, R89 ;  /* 0x00000010ff087819 */ /* 0x000fc40000011659 */
[----:B------:R-:W-:Y:S02]  /*0bf0*/  SHF.L.U32 R6, R6, 0x10, RZ ;  /* 0x0000001006067819 */ /* 0x000fe400000006ff */
[----:B------:R-:W-:Y:S02]  /*0c00*/  SHF.L.U32 R73, R73, 0x10, RZ ;  /* 0x0000001049497819 */ /* 0x000fe400000006ff */
[----:B------:R-:W-:Y:S02]  /*0c10*/  SHF.L.U32 R8, R8, 0x10, RZ ;  /* 0x0000001008087819 */ /* 0x000fe400000006ff */
[----:B------:R-:W-:Y:S02]  /*0c20*/  SHF.L.U32 R74, R74, 0x10, RZ ;  /* 0x000000104a4a7819 */ /* 0x000fe400000006ff */
[--C-:B------:R-:W-:Y:S01]  /*0c30*/  SHF.R.U64 R10, R90, 0x10, R91.reuse ;  /* 0x000000105a0a7819 */ /* 0x100fe2000000125b */
[----:B-----5:R-:W-:Y:S01]  /*0c40*/  FMUL.FTZ R4, R120, R5 ;  /* 0x0000000578047220 */ /* 0x020fe20000410000 */
[----:B------:R-:W-:Y:S01]  /*0c50*/  SHF.R.U32.HI R12, RZ, 0x10, R91 ;  /* 0x00000010ff0c7819 */ /* 0x000fe2000001165b */
[----:B------:R-:W-:Y:S01]  /*0c60*/  FMUL.FTZ R5, R6, R73 ;  /* 0x0000004906057220 */ /* 0x000fe20000410000 */
[----:B------:R-:W-:Y:S01]  /*0c70*/  FMUL.FTZ R6, R120, R7 ;  /* 0x0000000778067220 */ /* 0x000fe20000410000 */
[----:B------:R-:W-:Y:S01]  /*0c80*/  SHF.L.U32 R69, R69, 0x10, RZ ;  /* 0x0000001045457819 */ /* 0x000fe200000006ff */
[----:B------:R-:W-:Y:S01]  /*0c90*/  FMUL.FTZ R7, R8, R74 ;  /* 0x0000004a08077220 */ /* 0x000fe20000410000 */
[----:B------:R-:W-:Y:S01]  /*0ca0*/  IMAD.U32 R10, R10, 0x10000, RZ ;  /* 0x000100000a0a7824 */ /* 0x000fe200078e00ff */
[----:B------:R-:W-:Y:S01]  /*0cb0*/  SHF.L.U32 R12, R12, 0x10, RZ ;  /* 0x000000100c0c7819 */ /* 0x000fe200000006ff */
[----:B------:R-:W-:Y:S01]  /*0cc0*/  FMUL.FTZ R8, R120, R9 ;  /* 0x0000000978087220 */ /* 0x000fe20000410000 */
[----:B------:R-:W-:-:S02]  /*0cd0*/  SHF.L.U32 R70, R70, 0x10, RZ ;  /* 0x0000001046467819 */ /* 0x000fc400000006ff */
[----:B------:R-:W-:Y:S01]  /*0ce0*/  SHF.R.U64 R14, R92, 0x10, R93 ;  /* 0x000000105c0e7819 */ /* 0x000fe2000000125d */
[-C--:B------:R-:W-:Y:S01]  /*0cf0*/  FMUL.FTZ R9, R10, R69.reuse ;  /* 0x000000450a097220 */ /* 0x080fe20000410000 */
[----:B------:R-:W-:Y:S01]  /*0d00*/  FADD.FTZ R37, R37, R69 ;  /* 0x0000004525257221 */ /* 0x000fe20000010000 */
[----:B------:R-:W-:Y:S01]  /*0d10*/  FFMA.FTZ R57, R8, R69, R57 ;  /* 0x0000004508397223 */ /* 0x000fe20000010039 */
[----:B------:R-:W-:Y:S01]  /*0d20*/  FMUL.FTZ R10, R120, R11 ;  /* 0x0000000b780a7220 */ /* 0x000fe20000410000 */
[----:B------:R-:W-:Y:S01]  /*0d30*/  SHF.L.U32 R14, R14, 0x10, RZ ;  /* 0x000000100e0e7819 */ /* 0x000fe200000006ff */
[----:B------:R-:W-:Y:S01]  /*0d40*/  FMUL.FTZ R11, R12, R70 ;  /* 0x000000460c0b7220 */ /* 0x000fe20000410000 */
[----:B------:R-:W-:Y:S01]  /*0d50*/  SHF.L.U32 R17, R17, 0x10, RZ ;  /* 0x0000001011117819 */ /* 0x000fe200000006ff */
[----:B------:R-:W-:Y:S01]  /*0d60*/  FMUL.FTZ R12, R120, R13 ;  /* 0x0000000d780c7220 */ /* 0x000fe20000410000 */
[----:B------:R-:W-:Y:S01]  /*0d70*/  SHF.R.U32.HI R69, RZ, 0x10, R93 ;  /* 0x00000010ff457819 */ /* 0x000fe2000001165d */
[----:B------:R-:W-:-:S02]  /*0d80*/  IMAD.U32 R18, R18, 0x10000, RZ ;  /* 0x0001000012127824 */ /* 0x000fc400078e00ff */
[-C--:B------:R-:W-:Y:S01]  /*0d90*/  FMUL.FTZ R13, R14, R17.reuse ;  /* 0x000000110e0d7220 */ /* 0x080fe20000410000 */
[----:B------:R-:W-:Y:S01]  /*0da0*/  SHF.L.U32 R69, R69, 0x10, RZ ;  /* 0x0000001045457819 */ /* 0x000fe200000006ff */
[----:B------:R-:W-:Y:S01]  /*0db0*/  FADD.FTZ R33, R33, R17 ;  /* 0x0000001121217221 */ /* 0x000fe20000010000 */
[----:B------:R-:W-:Y:S01]  /*0dc0*/  FFMA.FTZ R53, R12, R17, R53 ;  /* 0x000000110c357223 */ /* 0x000fe20000010035 */
[----:B------:R-:W-:Y:S01]  /*0dd0*/  FMUL.FTZ R14, R120, R15 ;  /* 0x0000000f780e7220 */ /* 0x000fe20000410000 */
[----:B------:R-:W-:Y:S01]  /*0de0*/  SHF.R.U64 R17, R94, 0x10, R95 ;  /* 0x000000105e117819 */ /* 0x000fe2000000125f */
[-C--:B------:R-:W-:Y:S01]  /*0df0*/  FMUL.FTZ R15, R69, R18.reuse ;  /* 0x00000012450f7220 */ /* 0x080fe20000410000 */
[----:B------:R-:W-:Y:S01]  /*0e00*/  MOV R63, R3 ;  /* 0x00000003003f7202 */ /* 0x000fe20000000f00 */
[----:B------:R-:W-:Y:S01]  /*0e10*/  FADD.FTZ R35, R35, R18 ;  /* 0x0000001223237221 */ /* 0x000fe20000010000 */
[----:B------:R-:W-:Y:S01]  /*0e20*/  FFMA.FTZ R55, R14, R18, R55 ;  /* 0x000000120e377223 */ /* 0x000fe20000010037 */
[----:B------:R-:W-:-:S02]  /*0e30*/  SHF.R.U32.HI R3, RZ, 0x10, R3 ;  /* 0x00000010ff037819 */ /* 0x000fc40000011603 */
[----:B------:R-:W-:Y:S02]  /*0e40*/  SHF.L.U32 R17, R17, 0x10, RZ ;  /* 0x0000001011117819 */ /* 0x000fe400000006ff */
[----:B------:R-:W-:Y:S01]  /*0e50*/  SHF.L.U32 R18, R16, 0x10, RZ ;  /* 0x0000001010127819 */ /* 0x000fe200000006ff */
[----:B------:R-:W-:Y:S01]  /*0e60*/  FMUL.FTZ R16, R120, R100 ;  /* 0x0000006478107220 */ /* 0x000fe20000410000 */
[----:B------:R-:W-:Y:S01]  /*0e70*/  SHF.R.U32.HI R69, RZ, 0x10, R95 ;  /* 0x00000010ff457819 */ /* 0x000fe2000001165f */
[----:B------:R-:W-:Y:S01]  /*0e80*/  FADD.FTZ R41, R41, R73 ;  /* 0x0000004929297221 */ /* 0x000fe20000010000 */
[----:B------:R-:W-:Y:S01]  /*0e90*/  FFMA.FTZ R21, R4, R73, R21 ;  /* 0x0000004904157223 */ /* 0x000fe20000010015 */
[----:B------:R-:W-:Y:S01]  /*0ea0*/  FADD.FTZ R39, R39, R70 ;  /* 0x0000004627277221 */ /* 0x000fe20000010000 */
[----:B------:R-:W-:Y:S01]  /*0eb0*/  FFMA.FTZ R59, R10, R70, R59 ;  /* 0x000000460a3b7223 */ /* 0x000fe2000001003b */
[----:B------:R-:W-:Y:S01]  /*0ec0*/  SHF.L.U32 R73, R68, 0x10, RZ ;  /* 0x0000001044497819 */ /* 0x000fe200000006ff */
[-C--:B------:R-:W-:Y:S01]  /*0ed0*/  FMUL.FTZ R17, R17, R18.reuse ;  /* 0x0000001211117220 */ /* 0x080fe20000410000 */
[----:B------:R-:W-:Y:S01]  /*0ee0*/  SHF.L.U32 R70, R3, 0x10, RZ ;  /* 0x0000001003467819 */ /* 0x000fe200000006ff */
[----:B------:R-:W-:Y:S01]  /*0ef0*/  FADD.FTZ R29, R29, R18 ;  /* 0x000000121d1d7221 */ /* 0x000fe20000010000 */
[----:B------:R-:W-:Y:S01]  /*0f00*/  SHF.L.U32 R68, R88, 0x10, RZ ;  /* 0x0000001058447819 */ /* 0x000fe200000006ff */
[----:B------:R-:W-:Y:S01]  /*0f10*/  FFMA.FTZ R49, R16, R18, R49 ;  /* 0x0000001210317223 */ /* 0x000fe20000010031 */
[----:B------:R-:W-:Y:S01]  /*0f20*/  SHF.L.U32 R69, R69, 0x10, RZ ;  /* 0x0000001045457819 */ /* 0x000fe200000006ff */
[C---:B------:R-:W-:Y:S01]  /*0f30*/  FMUL.FTZ R3, R120.reuse, R98 ;  /* 0x0000006278037220 */ /* 0x040fe20000410000 */
[----:B------:R-:W-:Y:S01]  /*0f40*/  FMUL.FTZ R18, R120, R19 ;  /* 0x0000001378127220 */ /* 0x000fe20000410000 */
[----:B------:R-:W-:Y:S01]  /*0f50*/  FADD.FTZ R40, R40, R73 ;  /* 0x0000004928287221 */ /* 0x000fe20000010000 */
[-C--:B------:R-:W-:Y:S01]  /*0f60*/  FMUL.FTZ R68, R68, R73.reuse ;  /* 0x0000004944447220 */ /* 0x080fe20000410000 */
[----:B------:R-:W-:Y:S01]  /*0f70*/  FFMA.FTZ R20, R3, R73, R20 ;  /* 0x0000004903147223 */ /* 0x000fe20000010014 */
[-C--:B------:R-:W-:Y:S01]  /*0f80*/  FMUL.FTZ R19, R69, R70.reuse ;  /* 0x0000004645137220 */ /* 0x080fe20000410000 */
[----:B------:R-:W-:Y:S01]  /*0f90*/  FADD.FTZ R31, R31, R70 ;  /* 0x000000461f1f7221 */ /* 0x000fe20000010000 */
[----:B------:R-:W-:Y:S01]  /*0fa0*/  FFMA.FTZ R51, R18, R70, R51 ;  /* 0x0000004612337223 */ /* 0x000fe20000010033 */
[----:B------:R-:W-:Y:S01]  /*0fb0*/  SHF.L.U32 R73, R66, 0x10, RZ ;  /* 0x0000001042497819 */ /* 0x000fe200000006ff */
[----:B------:R-:W-:Y:S01]  /*0fc0*/  FMUL.FTZ R69, R120, R76 ;  /* 0x0000004c78457220 */ /* 0x000fe20000410000 */
[----:B------:R-:W-:Y:S01]  /*0fd0*/  SHF.L.U32 R70, R89, 0x10, RZ ;  /* 0x0000001059467819 */ /* 0x000fe200000006ff */
[----:B------:R-:W-:Y:S01]  /*0fe0*/  IMAD.U32 R71, R71, 0x10000, RZ ;  /* 0x0001000047477824 */ /* 0x000fe200078e00ff */
[----:B------:R-:W-:Y:S01]  /*0ff0*/  SHF.L.U32 R66, R72, 0x10, RZ ;  /* 0x0000001048427819 */ /* 0x000fe200000006ff */
[----:B------:R-:W-:Y:S01]  /*1000*/  FMUL.FTZ R72, R120, R123 ;  /* 0x0000007b78487220 */ /* 0x000fe20000410000 */
[----:B------:R-:W-:-:S02]  /*1010*/  SHF.R.U64 R76, R96, 0x10, R97 ;  /* 0x00000010604c7819 */ /* 0x000fc40000001261 */
[----:B------:R-:W-:Y:S01]  /*1020*/  SHF.L.U32 R123, R64, 0x10, RZ ;  /* 0x00000010407b7819 */ /* 0x000fe200000006ff */
[----:B------:R-:W-:Y:S01]  /*1030*/  FADD.FTZ R43, R43, R74 ;  /* 0x0000004a2b2b7221 */ /* 0x000fe20000010000 */
[----:B------:R-:W-:Y:S01]  /*1040*/  SHF.R.U32.HI R64, RZ, 0x10, R97 ;  /* 0x00000010ff407819 */ /* 0x000fe20000011661 */
[----:B------:R-:W-:Y:S01]  /*1050*/  FFMA.FTZ R23, R6, R74, R23 ;  /* 0x0000004a06177223 */ /* 0x000fe20000010017 */
[-C--:B------:R-:W-:Y:S01]  /*1060*/  FFMA.FTZ R22, R69, R71.reuse, R22 ;  /* 0x0000004745167223 */ /* 0x080fe20000010016 */
[----:B------:R-:W-:Y:S01]  /*1070*/  FADD.FTZ R42, R42, R71 ;  /* 0x000000472a2a7221 */ /* 0x000fe20000010000 */
[----:B------:R-:W-:Y:S01]  /*1080*/  FMUL.FTZ R70, R70, R71 ;  /* 0x0000004746467220 */ /* 0x000fe20000410000 */
[----:B------:R-:W-:Y:S01]  /*1090*/  SHF.L.U32 R74, R90, 0x10, RZ ;  /* 0x000000105a4a7819 */ /* 0x000fe200000006ff */
[----:B------:R-:W-:Y:S01]  /*10a0*/  FMUL.FTZ R71, R120, R125 ;  /* 0x0000007d78477220 */ /* 0x000fe20000410000 */
[----:B------:R-:W-:Y:S01]  /*10b0*/  SHF.L.U32 R76, R76, 0x10, RZ ;  /* 0x000000104c4c7819 */ /* 0x000fe200000006ff */
[----:B------:R-:W-:Y:S01]  /*10c0*/  FMUL.FTZ R100, R120, R101 ;  /* 0x0000006578647220 */ /* 0x000fe20000410000 */
[----:B------:R-:W-:-:S02]  /*10d0*/  SHF.L.U32 R64, R64, 0x10, RZ ;  /* 0x0000001040407819 */ /* 0x000fc400000006ff */
[----:B------:R-:W-:Y:S01]  /*10e0*/  SHF.L.U32 R62, R62, 0x10, RZ ;  /* 0x000000103e3e7819 */ /* 0x000fe200000006ff */
[----:B------:R-:W-:Y:S01]  /*10f0*/  FMUL.FTZ R99, R120, R99 ;  /* 0x0000006378637220 */ /* 0x000fe20000410000 */
[----:B------:R-:W-:Y:S02]  /*1100*/  SHF.L.U32 R65, R65, 0x10, RZ ;  /* 0x0000001041417819 */ /* 0x000fe400000006ff */
[----:B------:R-:W-:Y:S01]  /*1110*/  SHF.L.U32 R102, R93, 0x10, RZ ;  /* 0x000000105d667819 */ /* 0x000fe200000006ff */
[-C--:B------:R-:W-:Y:S01]  /*1120*/  FFMA.FTZ R56, R71, R73.reuse, R56 ;  /* 0x0000004947387223 */ /* 0x080fe20000010038 */
[----:B------:R-:W-:Y:S01]  /*1130*/  FADD.FTZ R36, R36, R73 ;  /* 0x0000004924247221 */ /* 0x000fe20000010000 */
[----:B------:R-:W-:Y:S01]  /*1140*/  FMUL.FTZ R74, R74, R73 ;  /* 0x000000494a4a7220 */ /* 0x000fe20000410000 */
[----:B------:R-:W-:Y:S01]  /*1150*/  FMUL.FTZ R73, R76, R66 ;  /* 0x000000424c497220 */ /* 0x000fe20000410000 */
[----:B------:R-:W-:Y:S01]  /*1160*/  SHF.L.U32 R67, R67, 0x10, RZ ;  /* 0x0000001043437819 */ /* 0x000fe200000006ff */
[----:B------:R-:W-:Y:S01]  /*1170*/  FMUL.FTZ R75, R120, R75 ;  /* 0x0000004b784b7220 */ /* 0x000fe20000410000 */
[----:B------:R-:W-:-:S02]  /*1180*/  IMAD.U32 R76, R91, 0x10000, RZ ;  /* 0x000100005b4c7824 */ /* 0x000fc400078e00ff */
[-C--:B------:R-:W-:Y:S01]  /*1190*/  FMUL.FTZ R101, R64, R62.reuse ;  /* 0x0000003e40657220 */ /* 0x080fe20000410000 */
[----:B------:R-:W-:Y:S01]  /*11a0*/  FADD.FTZ R27, R27, R62 ;  /* 0x0000003e1b1b7221 */ /* 0x000fe20000010000 */
[----:B------:R-:W-:Y:S01]  /*11b0*/  FFMA.FTZ R47, R100, R62, R47 ;  /* 0x0000003e642f7223 */ /* 0x000fe2000001002f */
[-C--:B------:R-:W-:Y:S01]  /*11c0*/  FFMA.FTZ R54, R99, R65.reuse, R54 ;  /* 0x0000004163367223 */ /* 0x080fe20000010036 */
[----:B------:R-:W-:Y:S01]  /*11d0*/  FADD.FTZ R34, R34, R65 ;  /* 0x0000004122227221 */ /* 0x000fe20000010000 */
[----:B------:R-:W-:Y:S01]  /*11e0*/  FMUL.FTZ R102, R102, R65 ;  /* 0x0000004166667220 */ /* 0x000fe20000410000 */
[----:B------:R-:W-:Y:S01]  /*11f0*/  FADD.FTZ R62, RZ, R68 ;  /* 0x00000044ff3e7221 */ /* 0x000fe20000010000 */
[----:B------:R-:W-:Y:S01]  /*1200*/  FFMA.FTZ R65, R3, R68, RZ ;  /* 0x0000004403417223 */ /* 0x000fe200000100ff */
[-C--:B------:R-:W-:Y:S01]  /*1210*/  FFMA.FTZ R58, R75, R67.reuse, R58 ;  /* 0x000000434b3a7223 */ /* 0x080fe2000001003a */
[----:B------:R-:W-:Y:S01]  /*1220*/  FADD.FTZ R38, R38, R67 ;  /* 0x0000004326267221 */ /* 0x000fe20000010000 */
[----:B------:R-:W-:Y:S01]  /*1230*/  FMUL.FTZ R76, R76, R67 ;  /* 0x000000434c4c7220 */ /* 0x000fe20000410000 */
[----:B------:R-:W-:Y:S01]  /*1240*/  FADD.FTZ R67, R5, R62 ;  /* 0x0000003e05437221 */ /* 0x000fe20000010000 */
[----:B------:R-:W-:Y:S01]  /*1250*/  FFMA.FTZ R62, R4, R5, R65 ;  /* 0x00000005043e7223 */ /* 0x000fe20000010041 */
[----:B------:R-:W-:Y:S01]  /*1260*/  SHF.L.U32 R98, R92, 0x10, RZ ;  /* 0x000000105c627819 */ /* 0x000fe200000006ff */
[----:B------:R-:W-:Y:S01]  /*1270*/  FMUL.FTZ R77, R120, R77 ;  /* 0x0000004d784d7220 */ /* 0x000fe20000410000 */
[----:B------:R-:W-:-:S02]  /*1280*/  IMAD.U32 R65, R60, 0x10000, RZ ;  /* 0x000100003c417824 */ /* 0x000fc400078e00ff */
[----:B------:R-:W-:Y:S01]  /*1290*/  FADD.FTZ R60, R70, R67 ;  /* 0x00000043463c7221 */ /* 0x000fe20000010000 */
[----:B------:R-:W-:Y:S01]  /*12a0*/  FFMA.FTZ R67, R69, R70, R62 ;  /* 0x0000004645437223 */ /* 0x000fe2000001003e */
[-C--:B------:R-:W-:Y:S01]  /*12b0*/  FFMA.FTZ R52, R77, R123.reuse, R52 ;  /* 0x0000007b4d347223 */ /* 0x080fe20000010034 */
[----:B------:R-:W-:Y:S01]  /*12c0*/  FADD.FTZ R32, R32, R123 ;  /* 0x0000007b20207221 */ /* 0x000fe20000010000 */
[----:B------:R-:W-:Y:S01]  /*12d0*/  FMUL.FTZ R98, R98, R123 ;  /* 0x0000007b62627220 */ /* 0x000fe20000410000 */
[----:B------:R-:W-:Y:S01]  /*12e0*/  FADD.FTZ R123, R7, R60 ;  /* 0x0000003c077b7221 */ /* 0x000fe20000010000 */
[----:B------:R-:W-:Y:S01]  /*12f0*/  FFMA.FTZ R60, R6, R7, R67 ;  /* 0x00000007063c7223 */ /* 0x000fe20000010043 */
[----:B------:R-:W-:Y:S02]  /*1300*/  SHF.L.U32 R104, R94, 0x10, RZ ;  /* 0x000000105e687819 */ /* 0x000fe400000006ff */
[----:B------:R-:W-:Y:S01]  /*1310*/  FADD.FTZ R62, R74, R123 ;  /* 0x0000007b4a3e7221 */ /* 0x000fe20000010000 */
[----:B------:R-:W-:Y:S01]  /*1320*/  FFMA.FTZ R67, R71, R74, R60 ;  /* 0x0000004a47437223 */ /* 0x000fe2000001003c */
[----:B------:R-:W-:-:S02]  /*1330*/  FMUL.FTZ R103, R120, R103 ;  /* 0x0000006778677220 */ /* 0x000fc40000410000 */
[----:B------:R-:W-:Y:S01]  /*1340*/  FADD.FTZ R123, R9, R62 ;  /* 0x0000003e097b7221 */ /* 0x000fe20000010000 */
[----:B------:R-:W-:Y:S01]  /*1350*/  FFMA.FTZ R60, R8, R9, R67 ;  /* 0x00000009083c7223 */ /* 0x000fe20000010043 */
[----:B------:R-:W-:Y:S01]  /*1360*/  FADD.FTZ R28, R28, R65 ;  /* 0x000000411c1c7221 */ /* 0x000fe20000010000 */
[-C--:B------:R-:W-:Y:S01]  /*1370*/  FFMA.FTZ R48, R103, R65.reuse, R48 ;  /* 0x0000004167307223 */ /* 0x080fe20000010030 */
[----:B------:R-:W-:Y:S01]  /*1380*/  FMUL.FTZ R104, R104, R65 ;  /* 0x0000004168687220 */ /* 0x000fe20000410000 */
[----:B------:R-:W-:Y:S01]  /*1390*/  SHF.L.U32 R65, R63, 0x10, RZ ;  /* 0x000000103f417819 */ /* 0x000fe200000006ff */
[----:B------:R-:W-:Y:S01]  /*13a0*/  FADD.FTZ R62, R76, R123 ;  /* 0x0000007b4c3e7221 */ /* 0x000fe20000010000 */
[----:B------:R-:W-:-:S03]  /*13b0*/  FFMA.FTZ R63, R75, R76, R60 ;  /* 0x0000004c4b3f7223 */ /* 0x000fc6000001003c */
[----:B------:R-:W-:Y:S01]  /*13c0*/  FADD.FTZ R67, R11, R62 ;  /* 0x0000003e0b437221 */ /* 0x000fe20000010000 */
[----:B------:R-:W-:Y:S01]  /*13d0*/  FFMA.FTZ R60, R10, R11, R63 ;  /* 0x0000000b0a3c7223 */ /* 0x000fe2000001003f */
[----:B------:R-:W-:Y:S02]  /*13e0*/  SHF.L.U32 R106, R95, 0x10, RZ ;  /* 0x000000105f6a7819 */ /* 0x000fe400000006ff */
[----:B------:R-:W-:Y:S01]  /*13f0*/  FADD.FTZ R62, R98, R67 ;  /* 0x00000043623e7221 */ /* 0x000fe20000010000 */
[----:B------:R-:W-:Y:S01]  /*1400*/  FFMA.FTZ R63, R77, R98, R60 ;  /* 0x000000624d3f7223 */ /* 0x000fe2000001003c */
[----:B------:R-:W-:Y:S02]  /*1410*/  FMUL.FTZ R105, R120, R105 ;  /* 0x0000006978697220 */ /* 0x000fe40000410000 */
[----:B------:R-:W-:Y:S01]  /*1420*/  FADD.FTZ R67, R13, R62 ;  /* 0x0000003e0d437221 */ /* 0x000fe20000010000 */
[----:B------:R-:W-:Y:S01]  /*1430*/  FFMA.FTZ R60, R12, R13, R63 ;  /* 0x0000000d0c3c7223 */ /* 0x000fe2000001003f */
[----:B------:R-:W-:Y:S01]  /*1440*/  FADD.FTZ R30, R30, R65 ;  /* 0x000000411e1e7221 */ /* 0x000fe20000010000 */
[-C--:B------:R-:W-:Y:S01]  /*1450*/  FFMA.FTZ R50, R105, R65.reuse, R50 ;  /* 0x0000004169327223 */ /* 0x080fe20000010032 */
[----:B------:R-:W-:Y:S01]  /*1460*/  FMUL.FTZ R106, R106, R65 ;  /* 0x000000416a6a7220 */ /* 0x000fe20000410000 */
[----:B------:R-:W-:Y:S01]  /*1470*/  SHF.L.U32 R65, R2, 0x10, RZ ;  /* 0x0000001002417819 */ /* 0x000fe200000006ff */
[----:B------:R-:W-:Y:S01]  /*1480*/  FADD.FTZ R2, R102, R67 ;  /* 0x0000004366027221 */ /* 0x000fe20000010000 */
[----:B------:R-:W-:Y:S01]  /*1490*/  FFMA.FTZ R63, R99, R102, R60 ;  /* 0x00000066633f7223 */ /* 0x000fe2000001003c */
[----:B------:R-:W-:-:S02]  /*14a0*/  SHF.L.U32 R108, R96, 0x10, RZ ;  /* 0x00000010606c7819 */ /* 0x000fc400000006ff */
        /* <DEDUP_REMOVED lines=8> */
[----:B------:R-:W-:Y:S01]  /*1530*/  FADD.FTZ R65, R17, R60 ;  /* 0x0000003c11417221 */ /* 0x000fe20000010000 */
[----:B------:R-:W-:Y:S01]  /*1540*/  FFMA.FTZ R2, R16, R17, R63 ;  /* 0x0000001110027223 */ /* 0x000fe2000001003f */
[----:B------:R-:W-:-:S02]  /*1550*/  SHF.L.U32 R67, R61, 0x10, RZ ;  /* 0x000000103d437819 */ /* 0x000fc400000006ff */
[----:B------:R-:W-:Y:S01]  /*1560*/  FADD.FTZ R60, R106, R65 ;  /* 0x000000416a3c7221 */ /* 0x000fe20000010000 */
[----:B------:R-:W-:-:S03]  /*1570*/  FFMA.FTZ R61, R105, R106, R2 ;  /* 0x0000006a693d7223 */ /* 0x000fc60000010002 */
[----:B------:R-:W-:Y:S01]  /*1580*/  FADD.FTZ R63, R19, R60 ;  /* 0x0000003c133f7221 */ /* 0x000fe20000010000 */
[----:B------:R-:W-:Y:S01]  /*1590*/  FFMA.FTZ R60, R18, R19, R61 ;  /* 0x00000013123c7223 */ /* 0x000fe2000001003d */
[----:B------:R-:W-:Y:S02]  /*15a0*/  IMAD.U32 R110, R97, 0x10000, RZ ;  /* 0x00010000616e7824 */ /* 0x000fe400078e00ff */
[----:B------:R-:W-:Y:S01]  /*15b0*/  FADD.FTZ R2, R108, R63 ;  /* 0x0000003f6c027221 */ /* 0x000fe20000010000 */
[----:B------:R-:W-:Y:S01]  /*15c0*/  FFMA.FTZ R61, R107, R108, R60 ;  /* 0x0000006c6b3d7223 */ /* 0x000fe2000001003c */
[----:B------:R-:W-:Y:S01]  /*15d0*/  FMUL.FTZ R110, R110, R67 ;  /* 0x000000436e6e7220 */ /* 0x000fe20000410000 */
[----:B------:R-:W-:Y:S01]  /*15e0*/  FMUL.FTZ R109, R120, R109 ;  /* 0x0000006d786d7220 */ /* 0x000fe20000410000 */
[----:B------:R-:W-:Y:S01]  /*15f0*/  FADD.FTZ R63, R2, R73 ;  /* 0x00000049023f7221 */ /* 0x000fe20000010000 */
[----:B------:R-:W-:-:S03]  /*1600*/  FFMA.FTZ R2, R72, R73, R61 ;  /* 0x0000004948027223 */ /* 0x000fc6000001003d */
[----:B------:R-:W-:Y:S01]  /*1610*/  FADD.FTZ R60, R63, R110 ;  /* 0x0000006e3f3c7221 */ /* 0x000fe20000010000 */
[----:B------:R-:W-:Y:S01]  /*1620*/  FFMA.FTZ R61, R109, R110, R2 ;  /* 0x0000006e6d3d7223 */ /* 0x000fe20000010002 */
[----:B------:R-:W-:Y:S01]  /*1630*/  FADD.FTZ R25, R25, R66 ;  /* 0x0000004219197221 */ /* 0x000fe20000010000 */
[----:B------:R-:W-:Y:S01]  /*1640*/  FFMA.FTZ R45, R72, R66, R45 ;  /* 0x00000042482d7223 */ /* 0x000fe2000001002d */
[----:B------:R-:W-:Y:S01]  /*1650*/  FADD.FTZ R2, R60, R101 ;  /* 0x000000653c027221 */ /* 0x000fe20000010000 */
[----:B------:R-:W-:Y:S01]  /*1660*/  FADD.FTZ R26, R26, R67 ;  /* 0x000000431a1a7221 */ /* 0x000fe20000010000 */
[----:B------:R-:W-:Y:S01]  /*1670*/  FFMA.FTZ R46, R109, R67, R46 ;  /* 0x000000436d2e7223 */ /* 0x000fe2000001002e */
[----:B------:R-:W-:Y:S01]  /*1680*/  FFMA.FTZ R60, R100, R101, R61 ;  /* 0x00000065643c7223 */ /* 0x000fe2000001003d */
[----:B------:R-:W-:Y:S06]  /*1690*/  BRA `(.L_x_135) ;  /* 0x00000000005c7947 */ /* 0x000fec0003800000 */
.L_x_134:
[----:B------:R-:W-:-:S04]  /*16a0*/  ISETP.NE.U32.AND P0, PT, RZ, UR6, PT ;  /* 0x00000006ff007c0c */ /* 0x000fc8000bf05070 */
[----:B------:R-:W-:-:S13]  /*16b0*/  ISETP.NE.AND.EX P0, PT, RZ, UR7, PT, P0 ;  /* 0x00000007ff007c0c */ /* 0x000fda000bf05300 */
[----:B------:R-:W-:Y:S05]  /*16c0*/  @!P0 BRA `(.L_x_135) ;  /* 0x0000000000508947 */ /* 0x000fea0003800000 */
[----:B------:R-:W0:Y:S01]  /*16d0*/  S2R R63, SR_TID.X ;  /* 0x00000000003f7919 */ /* 0x000e220000002100 */
[----:B------:R-:W1:Y:S01]  /*16e0*/  LDC.64 R78, c[0x0][0x438] ;  /* 0x00010e00ff4e7b82 */ /* 0x000e620000000a00 */
[----:B------:R-:W-:-:S05]  /*16f0*/  IMAD R61, R0, UR13, RZ ;  /* 0x0000000d003d7c24 */ /* 0x000fca000f8e02ff */
[----:B------:R-:W-:-:S04]  /*1700*/  SHF.R.S32.HI R62, RZ, 0x1f, R61 ;  /* 0x0000001fff3e7819 */ /* 0x000fc8000001143d */
[----:B------:R-:W-:-:S04]  /*1710*/  LEA.HI R62, R62, R61, RZ, 0x2 ;  /* 0x0000003d3e3e7211 */ /* 0x000fc800078f10ff */
[----:B0-----:R-:W-:-:S04]  /*1720*/  LEA.HI.SX32 R63, R62, R63, 0x1e ;  /* 0x0000003f3e3f7211 */ /* 0x001fc800078ff2ff */
[C---:B------:R-:W-:Y:S01]  /*1730*/  IADD3 R85, PT, PT, R63.reuse, 0x80, RZ ;  /* 0x000000803f557810 */ /* 0x040fe20007ffe0ff */
[C-C-:B-1----:R-:W-:Y:S01]  /*1740*/  IMAD.WIDE.U32 R86, R63.reuse, 0x8, R78.reuse ;  /* 0x000000083f567825 */ /* 0x142fe200078e004e */
[C---:B------:R-:W-:Y:S02]  /*1750*/  IADD3 R83, PT, PT, R63.reuse, 0x100, RZ ;  /* 0x000001003f537810 */ /* 0x040fe40007ffe0ff */
[----:B------:R-:W-:Y:S01]  /*1760*/  IADD3 R81, PT, PT, R63, 0x180, RZ ;  /* 0x000001803f517810 */ /* 0x000fe20007ffe0ff */
[--C-:B------:R-:W-:Y:S01]  /*1770*/  IMAD.WIDE.U32 R84, R85, 0x8, R78.reuse ;  /* 0x0000000855547825 */ /* 0x100fe200078e004e */
[----:B------:R-:W-:Y:S01]  /*1780*/  IADD3 R61, PT, PT, R63, 0x200, RZ ;  /* 0x000002003f3d7810 */ /* 0x000fe20007ffe0ff */
[----:B------:R-:W5:Y:S02]  /*1790*/  LDG.E.64 R86, desc[UR10][R86.64] ;  /* 0x0000000a56567981 */ /* 0x000f64000c1e1b00 */
[--C-:B------:R-:W-:Y:S02]  /*17a0*/  IMAD.WIDE.U32 R82, R83, 0x8, R78.reuse ;  /* 0x0000000853527825 */ /* 0x100fe400078e004e */
[----:B------:R-:W5:Y:S02]  /*17b0*/  LDG.E.64 R84, desc[UR10][R84.64] ;  /* 0x0000000a54547981 */ /* 0x000f64000c1e1b00 */
[----:B------:R-:W-:-:S02]  /*17c0*/  IMAD.WIDE.U32 R80, R81, 0x8, R78 ;  /* 0x0000000851507825 */ /* 0x000fc400078e004e */
[----:B------:R-:W5:Y:S02]  /*17d0*/  LDG.E.64 R82, desc[UR10][R82.64] ;  /* 0x0000000a52527981 */ /* 0x000f64000c1e1b00 */
[----:B------:R-:W-:Y:S02]  /*17e0*/  IMAD.WIDE.U32 R78, R61, 0x8, R78 ;  /* 0x000000083d4e7825 */ /* 0x000fe400078e004e */
[----:B------:R-:W5:Y:S04]  /*17f0*/  LDG.E.64 R80, desc[UR10][R80.64] ;  /* 0x0000000a50507981 */ /* 0x000f68000c1e1b00 */
[----:B------:R-:W5:Y:S02]  /*1800*/  LDG.E.64 R78, desc[UR10][R78.64] ;  /* 0x0000000a4e4e7981 */ /* 0x000f64000c1e1b00 */
.L_x_135:
[----:B------:R-:W0:Y:S01]  /*1810*/  SHFL.DOWN PT, R61, R2, 0x10, 0x1f ;  /* 0x0a001f00023d7f89 */ /* 0x000e2200000e0000 */
[----:B------:R-:W-:Y:S03]  /*1820*/  BSSY.RECONVERGENT B0, `(.L_x_136) ;  /* 0x000001f000007945 */ /* 0x000fe60003800200 */
[----:B------:R-:W1:Y:S01]  /*1830*/  SHFL.DOWN PT, R63, R60, 0x10, 0x1f ;  /* 0x0a001f003c3f7f89 */ /* 0x000e6200000e0000 */
[----:B0-----:R-:W-:Y:S02]  /*1840*/  FADD.FTZ R61, R61, R2 ;  /* 0x000000023d3d7221 */ /* 0x001fe40000010000 */
[----:B------:R-:W0:Y:S01]  /*1850*/  S2R R2, SR_TID.X ;  /* 0x0000000000027919 */ /* 0x000e220000002100 */
[----:B-1----:R-:W-:Y:S02]  /*1860*/  FADD.FTZ R63, R63, R60 ;  /* 0x0000003c3f3f7221 */ /* 0x002fe40000010000 */
[----:B------:R-:W1:Y:S04]  /*1870*/  SHFL.DOWN PT, R62, R61, 0x8, 0x1f ;  /* 0x09001f003d3e7f89 */ /* 0x000e6800000e0000 */
[----:B------:R-:W2:Y:S01]  /*1880*/  SHFL.DOWN PT, R64, R63, 0x8, 0x1f ;  /* 0x09001f003f407f89 */ /* 0x000ea200000e0000 */
[----:B-1----:R-:W-:Y:S01]  /*1890*/  FADD.FTZ R62, R61, R62 ;  /* 0x0000003e3d3e7221 */ /* 0x002fe20000010000 */
[----:B--2---:R-:W-:-:S04]  /*18a0*/  FADD.FTZ R64, R63, R64 ;  /* 0x000000403f407221 */ /* 0x004fc80000010000 */
[----:B------:R-:W1:Y:S01]  /*18b0*/  SHFL.DOWN PT, R65, R62, 0x4, 0x1f ;  /* 0x08801f003e417f89 */ /* 0x000e6200000e0000 */
[----:B0-----:R-:W-:-:S03]  /*18c0*/  LOP3.LUT P2, RZ, R2, 0x1f, RZ, 0xc0, !PT ;  /* 0x0000001f02ff7812 */ /* 0x001fc6000784c0ff */
[----:B------:R-:W0:Y:S01]  /*18d0*/  SHFL.DOWN PT, R67, R64, 0x4, 0x1f ;  /* 0x08801f0040437f89 */ /* 0x000e2200000e0000 */
[----:B-1----:R-:W-:Y:S01]  /*18e0*/  FADD.FTZ R65, R62, R65 ;  /* 0x000000413e417221 */ /* 0x002fe20000010000 */
[----:B0-----:R-:W-:-:S04]  /*18f0*/  FADD.FTZ R67, R64, R67 ;  /* 0x0000004340437221 */ /* 0x001fc80000010000 */
        /* <DEDUP_REMOVED lines=17> */
.L_x_137:
[----:B------:R-:W-:Y:S05]  /*1a10*/  BSYNC.RECONVERGENT B0 ;  /* 0x0000000000007941 */ /* 0x000fea0003800200 */
.L_x_136:
[----:B------:R-:W1:Y:S08]  /*1a20*/  S2UR UR5, SR_CgaCtaId ;  /* 0x00000000000579c3 */ /* 0x000e700000008800 */
[----:B------:R-:W-:Y:S01]  /*1a30*/  BAR.SYNC.DEFER_BLOCKING 0x0 ;  /* 0x0000000000007b1d */ /* 0x000fe20000010000 */
[----:B-----5:R-:W-:Y:S01]  /*1a40*/  ISETP.GE.AND P2, PT, R121, 0x1, PT ;  /* 0x000000017900780c */ /* 0x020fe20003f46270 */
[----:B------:R-:W-:Y:S01]  /*1a50*/  UISETP.NE.U32.AND UP0, UPT, UR6, URZ, UPT ;  /* 0x000000ff0600728c */ /* 0x000fe2000bf05070 */
[----:B------:R-:W-:-:S03]  /*1a60*/  ISETP.NE.AND P3, PT, RZ, UR12, PT ;  /* 0x0000000cff007c0c */ /* 0x000fc6000bf65270 */
[----:B------:R-:W-:Y:S01]  /*1a70*/  UMOV UR4, 0x400 ;  /* 0x0000040000047882 */ /* 0x000fe20000000000 */
[----:B------:R-:W-:Y:S02]  /*1a80*/  UISETP.NE.AND.EX UP0, UPT, UR7, URZ, UPT, UP0 ;  /* 0x000000ff0700728c */ /* 0x000fe4000bf05300 */
[----:B-1----:R-:W-:-:S04]  /*1a90*/  ULEA UR4, UR5, UR4, 0x18 ;  /* 0x0000000405047291 */ /* 0x002fc8000f8ec0ff */
[----:B------:R-:W-:Y:S02]  /*1aa0*/  UIADD3 UR5, UPT, UPT, UR4, 0x2820, URZ ;  /* 0x0000282004057890 */ /* 0x000fe4000fffe0ff */
[----:B------:R-:W-:-:S09]  /*1ab0*/  @!UP1 UIADD3 UR5, UPT, UPT, UR4, 0x2800, URZ ;  /* 0x0000280004059890 */ /* 0x000fd2000fffe0ff */
[----:B0-----:R-:W0:Y:S01]  /*1ac0*/  LDS.128 R60, [UR5] ;  /* 0x00000005ff3c7984 */ /* 0x001e220008000c00 */
[----:B------:R-:W-:Y:S02]  /*1ad0*/  UIADD3 UR5, UPT, UPT, UR4, 0x2830, URZ ;  /* 0x0000283004057890 */ /* 0x000fe4000fffe0ff */
[----:B------:R-:W-:-:S09]  /*1ae0*/  @!UP1 UIADD3 UR5, UPT, UPT, UR4, 0x2810, URZ ;  /* 0x0000281004059890 */ /* 0x000fd2000fffe0ff */
[----:B------:R-:W1:Y:S01]  /*1af0*/  LDS.128 R64, [UR5] ;  /* 0x00000005ff407984 */ /* 0x000e620008000c00 */
[----:B0-----:R-:W-:Y:S01]  /*1b00*/  FADD.FTZ R123, RZ, R60 ;  /* 0x0000003cff7b7221 */ /* 0x001fe20000010000 */
[----:B------:R-:W-:-:S03]  /*1b10*/  FADD.FTZ R60, RZ, R61 ;  /* 0x0000003dff3c7221 */ /* 0x000fc60000010000 */
[----:B------:R-:W-:Y:S01]  /*1b20*/  FADD.FTZ R125, R62, R123 ;  /* 0x0000007b3e7d7221 */ /* 0x000fe20000010000 */
[----:B------:R-:W-:Y:S01]  /*1b30*/  @P2 IADD3 R62, PT, PT, R121, -0x1, RZ ;  /* 0xffffffff793e2810 */ /* 0x000fe20007ffe0ff */
[----:B------:R-:W0:Y:S01]  /*1b40*/  LDC R123, c[0x0][0x388] ;  /* 0x0000e200ff7b7b82 */ /* 0x000e220000000800 */
[----:B------:R-:W-:Y:S01]  /*1b50*/  FADD.FTZ R60, R63, R60 ;  /* 0x0000003c3f3c7221 */ /* 0x000fe20000010000 */
[----:B-1----:R-:W-:-:S03]  /*1b60*/  FADD.FTZ R125, R125, R64 ;  /* 0x000000407d7d7221 */ /* 0x002fc60000010000 */
[----:B------:R-:W-:Y:S01]  /*1b70*/  FADD.FTZ R60, R60, R65 ;  /* 0x000000413c3c7221 */ /* 0x000fe20000010000 */
[----:B------:R-:W-:Y:S02]  /*1b80*/  HFMA2 R64, -RZ, RZ, 0, 0 ;  /* 0x00000000ff407431 */ /* 0x000fe400000001ff */
[----:B------:R-:W-:Y:S01]  /*1b90*/  FADD.FTZ R66, R66, R125 ;  /* 0x0000007d42427221 */ /* 0x000fe20000010000 */
[----:B------:R-:W-:-:S03]  /*1ba0*/  FADD.FTZ R60, R67, R60 ;  /* 0x0000003c433c7221 */ /* 0x000fc60000010000 */
[----:B------:R-:W-:Y:S01]  /*1bb0*/  FMUL.FTZ R67, R66, UR14 ;  /* 0x0000000e42437c20 */ /* 0x000fe20008410000 */
[----:B------:R-:W-:-:S04]  /*1bc0*/  FMUL.FTZ R66, R60, UR14 ;  /* 0x0000000e3c427c20 */ /* 0x000fc80008410000 */
[----:B------:R-:W-:Y:S01]  /*1bd0*/  FSEL R67, R67, RZ, !P3 ;  /* 0x000000ff43437208 */ /* 0x000fe20005800000 */
[-C--:B0-----:R-:W-:Y:S02]  /*1be0*/  @P2 IMAD R62, R62, R123.reuse, RZ ;  /* 0x0000007b3e3e2224 */ /* 0x081fe400078e02ff */
[----:B------:R-:W-:-:S03]  /*1bf0*/  IMAD R123, R0, R123, RZ ;  /* 0x0000007b007b7224 */ /* 0x000fc600078e02ff */
[----:B------:R-:W-:-:S04]  /*1c00*/  @P2 SHF.R.S32.HI R61, RZ, 0x1f, R62 ;  /* 0x0000001fff3d2819 */ /* 0x000fc8000001143e */
[----:B------:R-:W-:Y:S02]  /*1c10*/  @P2 LEA.HI R61, R61, R62, RZ, 0x2 ;  /* 0x0000003e3d3d2211 */ /* 0x000fe400078f10ff */
[----:B------:R-:W-:Y:S02]  /*1c20*/  SHF.R.S32.HI R62, RZ, 0x1f, R123 ;  /* 0x0000001fff3e7819 */ /* 0x000fe4000001147b */
[----:B------:R-:W-:Y:S02]  /*1c30*/  @P2 LEA.HI.SX32 R64, R61, R2, 0x1e ;  /* 0x000000023d402211 */ /* 0x000fe400078ff2ff */
[----:B------:R-:W-:-:S04]  /*1c40*/  LEA.HI R65, R62, R123, RZ, 0x2 ;  /* 0x0000007b3e417211 */ /* 0x000fc800078f10ff */
[----:B------:R-:W-:Y:S01]  /*1c50*/  LEA.HI.SX32 R65, R65, R2, 0x1e ;  /* 0x0000000241417211 */ /* 0x000fe200078ff2ff */
[----:B------:R-:W-:Y:S06]  /*1c60*/  BRA.U UP0, `(.L_x_138) ;  /* 0x0000000500447547 */ /* 0x000fec000b800000 */
[----:B------:R-:W-:Y:S01]  /*1c70*/  UMOV UR4, UR8 ;  /* 0x0000000800047c82 */ /* 0x000fe20008000000 */
[----:B------:R-:W-:Y:S01]  /*1c80*/  UMOV UR5, UR9 ;  /* 0x0000000900057c82 */ /* 0x000fe20008000000 */
[----:B------:R-:W-:-:S04]  /*1c90*/  UISETP.NE.U32.AND UP0, UPT, UR4, URZ, UPT ;  /* 0x000000ff0400728c */ /* 0x000fc8000bf05070 */
[----:B------:R-:W-:-:S09]  /*1ca0*/  UISETP.NE.AND.EX UP0, UPT, UR5, URZ, UPT, UP0 ;  /* 0x000000ff0500728c */ /* 0x000fd2000bf05300 */
[----:B------:R-:W-:Y:S05]  /*1cb0*/  BRA.U UP0, `(.L_x_139) ;  /* 0x0000000100947547 */ /* 0x000fea000b800000 */
[----:B------:R-:W-:Y:S05]  /*1cc0*/  @!P2 BRA `(.L_x_140) ;  /* 0x000000000020a947 */ /* 0x000fea0003800000 */
[----:B------:R-:W-:Y:S01]  /*1cd0*/  FFMA.FTZ R61, R3, R66, R67 ;  /* 0x00000042033d7223 */ /* 0x000fe20000010043 */
[----:B------:R-:W-:-:S03]  /*1ce0*/  ISETP.GT.AND P1, PT, R119, RZ, PT ;  /* 0x000000ff7700720c */ /* 0x000fc60003f24270 */
[----:B------:R-:W-:-:S04]  /*1cf0*/  FADD.FTZ R61, R68, -R61 ;  /* 0x8000003d443d7221 */ /* 0x000fc80000010000 */
[----:B------:R-:W-:-:S05]  /*1d00*/  FMUL.FTZ R61, R120, R61 ;  /* 0x0000003d783d7220 */ /* 0x000fca0000410000 */
[----:B------:R-:W-:-:S05]  /*1d10*/  FSEL R61, R61, RZ, P1 ;  /* 0x000000ff3d3d7208 */ /* 0x000fca0000800000 */
[----:B------:R-:W-:-:S05]  /*1d20*/  FMUL.FTZ R61, R61, UR15 ;  /* 0x0000000f3d3d7c20 */ /* 0x000fca0008410000 */
[----:B------:R-:W-:-:S04]  /*1d30*/  F2FP.BF16.F32.PACK_AB R61, RZ, R61 ;  /* 0x0000003dff3d723e */ /* 0x000fc800000010ff */
[----:B------:R-:W-:-:S07]  /*1d40*/  PRMT R111, R61, 0x7610, R111 ;  /* 0x000076103d6f7816 */ /* 0x000fce000000006f */
.L_x_140:
        /* <DEDUP_REMOVED lines=9> */
.L_x_141:
        /* <DEDUP_REMOVED lines=9> */
.L_x_142:
        /* <DEDUP_REMOVED lines=8> */
[----:B------:R-:W-:Y:S01]  /*1ef0*/  PRMT R114, R61, 0x7610, R114 ;  /* 0x000076103d727816 */ /* 0x000fe20000000072 */
[----:B------:R-:W-:Y:S06]  /*1f00*/  BRA `(.L_x_143) ;  /* 0x0000000400e87947 */ /* 0x000fec0003800000 */
.L_x_139:
[----:B------:R-:W0:Y:S01]  /*1f10*/  @P2 LDC R60, c[0x0][0x40c] ;  /* 0x00010300ff3c2b82 */ /* 0x000e220000000800 */
[-CC-:B------:R-:W-:Y:S01]  /*1f20*/  FFMA.FTZ R116, R4, R66.reuse, R67.reuse ;  /* 0x0000004204747223 */ /* 0x180fe20000010043 */
[-CC-:B------:R-:W-:Y:S01]  /*1f30*/  FFMA.FTZ R117, R69, R66.reuse, R67.reuse ;  /* 0x0000004245757223 */ /* 0x180fe20000010043 */
[----:B------:R-:W-:Y:S01]  /*1f40*/  ISETP.GT.AND P1, PT, R119, RZ, PT ;  /* 0x000000ff7700720c */ /* 0x000fe20003f24270 */
[----:B------:R-:W-:Y:S01]  /*1f50*/  FFMA.FTZ R63, R3, R66, R67 ;  /* 0x00000042033f7223 */ /* 0x000fe20000010043 */
[----:B------:R-:W-:Y:S01]  /*1f60*/  FADD.FTZ R115, R5, -R116 ;  /* 0x8000007405737221 */ /* 0x000fe20000010000 */
[----:B------:R-:W-:Y:S02]  /*1f70*/  FADD.FTZ R117, R70, -R117 ;  /* 0x8000007546757221 */ /* 0x000fe40000010000 */
[----:B------:R-:W1:Y:S01]  /*1f80*/  @P2 LDC R61, c[0x0][0x40c] ;  /* 0x00010300ff3d2b82 */ /* 0x000e620000000800 */
[C---:B------:R-:W-:Y:S01]  /*1f90*/  FMUL.FTZ R115, R120.reuse, R115 ;  /* 0x0000007378737220 */ /* 0x040fe20000410000 */
[----:B------:R-:W-:Y:S01]  /*1fa0*/  FMUL.FTZ R117, R120, R117 ;  /* 0x0000007578757220 */ /* 0x000fe20000410000 */
[----:B------:R-:W-:-:S03]  /*1fb0*/  FADD.FTZ R63, R68, -R63 ;  /* 0x8000003f443f7221 */ /* 0x000fc60000010000 */
[----:B------:R-:W-:Y:S01]  /*1fc0*/  FSEL R116, R115, RZ, P1 ;  /* 0x000000ff73747208 */ /* 0x000fe20000800000 */
[----:B------:R-:W-:Y:S01]  /*1fd0*/  FMUL.FTZ R63, R120, R63 ;  /* 0x0000003f783f7220 */ /* 0x000fe20000410000 */
[----:B------:R-:W2:Y:S01]  /*1fe0*/  @P2 LDC R62, c[0x0][0x40c] ;  /* 0x00010300ff3e2b82 */ /* 0x000ea20000000800 */
[----:B------:R-:W-:-:S03]  /*1ff0*/  FSEL R115, R117, RZ, P1 ;  /* 0x000000ff75737208 */ /* 0x000fc60000800000 */
[----:B------:R-:W-:Y:S02]  /*2000*/  FSEL R63, R63, RZ, P1 ;  /* 0x000000ff3f3f7208 */ /* 0x000fe40000800000 */
[----:B0-----:R-:W-:-:S05]  /*2010*/  @P2 FMUL.FTZ R60, R115, R60 ;  /* 0x0000003c733c2220 */ /* 0x001fca0000410000 */
[----:B------:R-:W-:Y:S01]  /*2020*/  @P2 F2FP.BF16.F32.PACK_AB R118, RZ, R60 ;  /* 0x0000003cff76223e */ /* 0x000fe200000010ff */
[----:B------:R-:W-:Y:S01]  /*2030*/  FFMA.FTZ R60, R6, R66, R67 ;  /* 0x00000042063c7223 */ /* 0x000fe20000010043 */
[----:B-1----:R-:W-:Y:S02]  /*2040*/  @P2 FMUL.FTZ R61, R116, R61 ;  /* 0x0000003d743d2220 */ /* 0x002fe40000410000 */
[----:B------:R-:W-:Y:S02]  /*2050*/  @P2 PRMT R113, R118, 0x7610, R113 ;  /* 0x0000761076712816 */ /* 0x000fe40000000071 */
[----:B------:R-:W-:Y:S02]  /*2060*/  F2FP.BF16.F32.PACK_AB R116, RZ, R116 ;  /* 0x00000074ff74723e */ /* 0x000fe400000010ff */
[----:B------:R-:W-:Y:S01]  /*2070*/  @P2 F2FP.BF16.F32.PACK_AB R117, RZ, R61 ;  /* 0x0000003dff75223e */ /* 0x000fe200000010ff */
[----:B------:R-:W-:Y:S01]  /*2080*/  FADD.FTZ R61, R7, -R60 ;  /* 0x8000003c073d7221 */ /* 0x000fe20000010000 */
[----:B--2---:R-:W-:Y:S01]  /*2090*/  @P2 FMUL.FTZ R62, R63, R62 ;  /* 0x0000003e3f3e2220 */ /* 0x004fe20000410000 */
[----:B------:R-:W-:-:S02]  /*20a0*/  F2FP.BF16.F32.PACK_AB R63, RZ, R63 ;  /* 0x0000003fff3f723e */ /* 0x000fc400000010ff */
[----:B------:R-:W-:Y:S01]  /*20b0*/  FMUL.FTZ R60, R120, R61 ;  /* 0x0000003d783c7220 */ /* 0x000fe20000410000 */
[----:B------:R-:W-:Y:S02]  /*20c0*/  @P2 PRMT R112, R117, 0x7610, R112 ;  /* 0x0000761075702816 */ /* 0x000fe40000000070 */
[----:B------:R-:W-:Y:S02]  /*20d0*/  @P2 F2FP.BF16.F32.PACK_AB R62, RZ, R62 ;  /* 0x0000003eff3e223e */ /* 0x000fe400000010ff */
[----:B------:R-:W-:Y:S02]  /*20e0*/  FSEL R60, R60, RZ, P1 ;  /* 0x000000ff3c3c7208 */ /* 0x000fe40000800000 */
[----:B------:R-:W-:Y:S02]  /*20f0*/  F2FP.BF16.F32.PACK_AB R117, RZ, R115 ;  /* 0x00000073ff75723e */ /* 0x000fe400000010ff */
[----:B------:R-:W-:Y:S02]  /*2100*/  @P2 PRMT R111, R62, 0x7610, R111 ;  /* 0x000076103e6f2816 */ /* 0x000fe4000000006f */
[----:B------:R-:W-:-:S02]  /*2110*/  F2FP.BF16.F32.PACK_AB R118, RZ, R60 ;  /* 0x0000003cff76723e */ /* 0x000fc400000010ff */
[----:B------:R-:W-:Y:S01]  /*2120*/  PRMT R115, R63, 0x7610, R115 ;  /* 0x000076103f737816 */ /* 0x000fe20000000073 */
[----:B------:R-:W-:Y:S06]  /*2130*/  @!P2 BRA `(.L_x_143) ;  /* 0x00000004005ca947 */ /* 0x000fec0003800000 */
[----:B------:R-:W-:-:S05]  /*2140*/  FMUL.FTZ R60, R60, UR15 ;  /* 0x0000000f3c3c7c20 */ /* 0x000fca0008410000 */
[----:B------:R-:W-:-:S04]  /*2150*/  F2FP.BF16.F32.PACK_AB R60, RZ, R60 ;  /* 0x0000003cff3c723e */ /* 0x000fc800000010ff */
[----:B------:R-:W-:Y:S01]  /*2160*/  PRMT R114, R60, 0x7610, R114 ;  /* 0x000076103c727816 */ /* 0x000fe20000000072 */
[----:B------:R-:W-:Y:S06]  /*2170*/  BRA `(.L_x_143) ;  /* 0x00000004004c7947 */ /* 0x000fec0003800000 */
.L_x_138:
[----:B------:R-:W-:Y:S01]  /*2180*/  UMOV UR4, UR8 ;  /* 0x0000000800047c82 */ /* 0x000fe20008000000 */
[----:B------:R-:W-:Y:S01]  /*2190*/  UMOV UR5, UR9 ;  /* 0x0000000900057c82 */ /* 0x000fe20008000000 */
[----:B------:R-:W-:-:S04]  /*21a0*/  UISETP.NE.U32.AND UP0, UPT, UR4, URZ, UPT ;  /* 0x000000ff0400728c */ /* 0x000fc8000bf05070 */
[----:B------:R-:W-:-:S09]  /*21b0*/  UISETP.NE.AND.EX UP0, UPT, UR5, URZ, UPT, UP0 ;  /* 0x000000ff0500728c */ /* 0x000fd2000bf05300 */
[----:B------:R-:W-:Y:S05]  /*21c0*/  BRA.U UP0, `(.L_x_144) ;  /* 0x0000000100907547 */ /* 0x000fea000b800000 */
[----:B------:R-:W-:Y:S01]  /*21d0*/  ISETP.GT.AND P1, PT, R119, RZ, PT ;  /* 0x000000ff7700720c */ /* 0x000fe20003f24270 */
[----:B------:R-:W0:Y:S01]  /*21e0*/  @P2 LDC R60, c[0x0][0x40c] ;  /* 0x00010300ff3c2b82 */ /* 0x000e220000000800 */
[----:B------:R-:W-:-:S05]  /*21f0*/  SHF.R.U64 R61, R86, 0x10, R87 ;  /* 0x00000010563d7819 */ /* 0x000fca0000001257 */
[----:B------:R-:W-:-:S06]  /*2200*/  IMAD.U32 R61, R61, 0x10000, RZ ;  /* 0x000100003d3d7824 */ /* 0x000fcc00078e00ff */
[-CC-:B------:R-:W-:Y:S01]  /*2210*/  @P1 FFMA.FTZ R63, R3, R66.reuse, R67.reuse ;  /* 0x00000042033f1223 */ /* 0x180fe20000010043 */
[-CC-:B------:R-:W-:Y:S01]  /*2220*/  @P1 FFMA.FTZ R121, R69, R66.reuse, R67.reuse ;  /* 0x0000004245791223 */ /* 0x180fe20000010043 */
[----:B------:R-:W-:Y:S02]  /*2230*/  @P1 FFMA.FTZ R122, R4, R66, R67 ;  /* 0x00000042047a1223 */ /* 0x000fe40000010043 */
[----:B------:R-:W-:Y:S01]  /*2240*/  @P1 FADD.FTZ R62, R68, -R63 ;  /* 0x8000003f443e1221 */ /* 0x000fe20000010000 */
[----:B------:R-:W-:Y:S01]  /*2250*/  SHF.L.U32 R63, R86, 0x10, RZ ;  /* 0x00000010563f7819 */ /* 0x000fe200000006ff */
[----:B------:R-:W-:-:S04]  /*2260*/  @P1 FADD.FTZ R122, R5, -R122 ;  /* 0x8000007a057a1221 */ /* 0x000fc80000010000 */
[----:B------:R-:W-:Y:S01]  /*2270*/  @P1 FFMA.FTZ R63, R120, R62, R63 ;  /* 0x0000003e783f1223 */ /* 0x000fe2000001003f */
[----:B------:R-:W-:Y:S01]  /*2280*/  @P1 FADD.FTZ R62, R70, -R121 ;  /* 0x80000079463e1221 */ /* 0x000fe20000010000 */
[----:B------:R-:W-:Y:S01]  /*2290*/  SHF.L.U32 R121, R87, 0x10, RZ ;  /* 0x0000001057797819 */ /* 0x000fe200000006ff */
[C---:B------:R-:W-:Y:S01]  /*22a0*/  @P1 FFMA.FTZ R61, R120.reuse, R122, R61 ;  /* 0x0000007a783d1223 */ /* 0x040fe2000001003d */
[----:B0-----:R-:W-:Y:S01]  /*22b0*/  @P2 FMUL.FTZ R60, R63, R60 ;  /* 0x0000003c3f3c2220 */ /* 0x001fe20000410000 */
[----:B------:R-:W0:Y:S02]  /*22c0*/  @P2 LDC R122, c[0x0][0x40c] ;  /* 0x00010300ff7a2b82 */ /* 0x000e240000000800 */
[----:B------:R-:W-:Y:S02]  /*22d0*/  @P1 FFMA.FTZ R121, R120, R62, R121 ;  /* 0x0000003e78791223 */ /* 0x000fe40000010079 */
[----:B------:R-:W-:-:S04]  /*22e0*/  @P2 F2FP.BF16.F32.PACK_AB R60, RZ, R60 ;  /* 0x0000003cff3c223e */ /* 0x000fc800000010ff */
[----:B------:R-:W1:Y:S01]  /*22f0*/  @P2 LDC R62, c[0x0][0x40c] ;  /* 0x00010300ff3e2b82 */ /* 0x000e620000000800 */
[----:B------:R-:W-:Y:S01]  /*2300*/  @P2 PRMT R111, R60, 0x7610, R111 ;  /* 0x000076103c6f2816 */ /* 0x000fe2000000006f */
[----:B0-----:R-:W-:-:S05]  /*2310*/  @P2 FMUL.FTZ R121, R121, R122 ;  /* 0x0000007a79792220 */ /* 0x001fca0000410000 */
[----:B------:R-:W-:Y:S01]  /*2320*/  @P2 F2FP.BF16.F32.PACK_AB R121, RZ, R121 ;  /* 0x00000079ff79223e */ /* 0x000fe200000010ff */
[----:B-1----:R-:W-:-:S03]  /*2330*/  @P2 FMUL.FTZ R61, R61, R62 ;  /* 0x0000003e3d3d2220 */ /* 0x002fc60000410000 */
[----:B------:R-:W-:Y:S02]  /*2340*/  @P2 PRMT R113, R121, 0x7610, R113 ;  /* 0x0000761079712816 */ /* 0x000fe40000000071 */
[----:B------:R-:W-:-:S04]  /*2350*/  @P2 F2FP.BF16.F32.PACK_AB R61, RZ, R61 ;  /* 0x0000003dff3d223e */ /* 0x000fc800000010ff */
[----:B------:R-:W-:Y:S01]  /*2360*/  @P2 PRMT R112, R61, 0x7610, R112 ;  /* 0x000076103d702816 */ /* 0x000fe20000000070 */
[----:B------:R-:W-:Y:S06]  /*2370*/  @!P2 BRA `(.L_x_143) ;  /* 0x0000000000cca947 */ /* 0x000fec0003800000 */
[----:B------:R-:W-:Y:S01]  /*2380*/  SHF.R.U32.HI R61, RZ, 0x10, R87 ;  /* 0x00000010ff3d7819 */ /* 0x000fe20000011657 */
[----:B------:R-:W-:-:S03]  /*2390*/  @P1 FFMA.FTZ R60, R6, R66, R67 ;  /* 0x00000042063c1223 */ /* 0x000fc60000010043 */
[----:B------:R-:W-:Y:S01]  /*23a0*/  SHF.L.U32 R61, R61, 0x10, RZ ;  /* 0x000000103d3d7819 */ /* 0x000fe200000006ff */
[----:B------:R-:W-:-:S04]  /*23b0*/  @P1 FADD.FTZ R60, R7, -R60 ;  /* 0x8000003c073c1221 */ /* 0x000fc80000010000 */
[----:B------:R-:W-:-:S04]  /*23c0*/  @P1 FFMA.FTZ R61, R120, R60, R61 ;  /* 0x0000003c783d1223 */ /* 0x000fc8000001003d */
[----:B------:R-:W-:-:S05]  /*23d0*/  FMUL.FTZ R61, R61, UR15 ;  /* 0x0000000f3d3d7c20 */ /* 0x000fca0008410000 */
[----:B------:R-:W-:-:S04]  /*23e0*/  F2FP.BF16.F32.PACK_AB R61, RZ, R61 ;  /* 0x0000003dff3d723e */ /* 0x000fc800000010ff */
[----:B------:R-:W-:Y:S01]  /*23f0*/  PRMT R114, R61, 0x7610, R114 ;  /* 0x000076103d727816 */ /* 0x000fe20000000072 */
[----:B------:R-:W-:Y:S06]  /*2400*/  BRA `(.L_x_143) ;  /* 0x0000000000a87947 */ /* 0x000fec0003800000 */
.L_x_144:
[----:B------:R-:W-:Y:S01]  /*2410*/  ISETP.GT.AND P3, PT, R119, RZ, PT ;  /* 0x000000ff7700720c */ /* 0x000fe20003f64270 */
[----:B------:R-:W-:Y:S01]  /*2420*/  @P1 FFMA.FTZ R61, R3, R66, R67 ;  /* 0x00000042033d1223 */ /* 0x000fe20000010043 */
[C---:B------:R-:W-:Y:S01]  /*2430*/  SHF.R.U64 R62, R86.reuse, 0x10, R87 ;  /* 0x00000010563e7819 */ /* 0x040fe20000001257 */
[----:B------:R-:W0:Y:S01]  /*2440*/  @P2 LDC R118, c[0x0][0x40c] ;  /* 0x00010300ff762b82 */ /* 0x000e220000000800 */
[----:B------:R-:W-:Y:S01]  /*2450*/  SHF.L.U32 R63, R86, 0x10, RZ ;  /* 0x00000010563f7819 */ /* 0x000fe200000006ff */
[----:B------:R-:W-:Y:S01]  /*2460*/  @P1 FADD.FTZ R60, R68, -R61 ;  /* 0x8000003d443c1221 */ /* 0x000fe20000010000 */
[----:B------:R-:W-:-:S03]  /*2470*/  SHF.L.U32 R61, R62, 0x10, RZ ;  /* 0x000000103e3d7819 */ /* 0x000fc600000006ff */
[----:B------:R-:W-:Y:S02]  /*2480*/  @P1 FFMA.FTZ R63, R120, R60, R63 ;  /* 0x0000003c783f1223 */ /* 0x000fe4000001003f */
[----:B------:R-:W1:Y:S02]  /*2490*/  @P2 LDC R60, c[0x0][0x40c] ;  /* 0x00010300ff3c2b82 */ /* 0x000e640000000800 */
[-CC-:B------:R-:W-:Y:S01]  /*24a0*/  @P3 FFMA.FTZ R62, R4, R66.reuse, R67.reuse ;  /* 0x00000042043e3223 */ /* 0x180fe20000010043 */
[-CC-:B------:R-:W-:Y:S01]  /*24b0*/  @P3 FFMA.FTZ R115, R69, R66.reuse, R67.reuse ;  /* 0x0000004245733223 */ /* 0x180fe20000010043 */
[----:B------:R-:W-:Y:S02]  /*24c0*/  @P3 FFMA.FTZ R122, R6, R66, R67 ;  /* 0x00000042067a3223 */ /* 0x000fe40000010043 */
[----:B------:R-:W-:Y:S01]  /*24d0*/  @P3 FADD.FTZ R62, R5, -R62 ;  /* 0x8000003e053e3221 */ /* 0x000fe20000010000 */
[----:B------:R-:W-:Y:S01]  /*24e0*/  @P3 FADD.FTZ R117, R70, -R115 ;  /* 0x8000007346753221 */ /* 0x000fe20000010000 */
[----:B------:R-:W2:Y:S01]  /*24f0*/  @P2 LDC R116, c[0x0][0x40c] ;  /* 0x00010300ff742b82 */ /* 0x000ea20000000800 */
[----:B------:R-:W-:Y:S01]  /*2500*/  SHF.L.U32 R115, R87, 0x10, RZ ;  /* 0x0000001057737819 */ /* 0x000fe200000006ff */
[----:B------:R-:W-:Y:S01]  /*2510*/  @P3 FFMA.FTZ R61, R120, R62, R61 ;  /* 0x0000003e783d3223 */ /* 0x000fe2000001003d */
[----:B------:R-:W-:-:S03]  /*2520*/  @P3 FADD.FTZ R122, R7, -R122 ;  /* 0x8000007a077a3221 */ /* 0x000fc60000010000 */
[C---:B------:R-:W-:Y:S01]  /*2530*/  @P3 FFMA.FTZ R115, R120.reuse, R117, R115 ;  /* 0x0000007578733223 */ /* 0x040fe20000010073 */
[----:B------:R-:W-:Y:S01]  /*2540*/  SHF.R.U32.HI R117, RZ, 0x10, R87 ;  /* 0x00000010ff757819 */ /* 0x000fe20000011657 */
[----:B------:R-:W3:Y:S01]  /*2550*/  @P2 LDC R62, c[0x0][0x40c] ;  /* 0x00010300ff3e2b82 */ /* 0x000ee20000000800 */
[----:B0-----:R-:W-:Y:S01]  /*2560*/  @P2 FMUL.FTZ R118, R63, R118 ;  /* 0x000000763f762220 */ /* 0x001fe20000410000 */
[----:B------:R-:W-:Y:S02]  /*2570*/  F2FP.BF16.F32.PACK_AB R63, RZ, R63 ;  /* 0x0000003fff3f723e */ /* 0x000fe400000010ff */
[----:B------:R-:W-:Y:S02]  /*2580*/  IMAD.U32 R117, R117, 0x10000, RZ ;  /* 0x0001000075757824 */ /* 0x000fe400078e00ff */
[----:B------:R-:W-:Y:S02]  /*2590*/  @P2 F2FP.BF16.F32.PACK_AB R118, RZ, R118 ;  /* 0x00000076ff76223e */ /* 0x000fe400000010ff */
[----:B------:R-:W-:-:S02]  /*25a0*/  @P3 FFMA.FTZ R117, R120, R122, R117 ;  /* 0x0000007a78753223 */ /* 0x000fc40000010075 */
[----:B------:R-:W-:Y:S02]  /*25b0*/  @P2 PRMT R111, R118, 0x7610, R111 ;  /* 0x00007610766f2816 */ /* 0x000fe4000000006f */
[----:B-1----:R-:W-:Y:S01]  /*25c0*/  @P2 FMUL.FTZ R60, R117, R60 ;  /* 0x0000003c753c2220 */ /* 0x002fe20000410000 */
[----:B------:R-:W-:Y:S01]  /*25d0*/  F2FP.BF16.F32.PACK_AB R118, RZ, R117 ;  /* 0x00000075ff76723e */ /* 0x000fe200000010ff */
[----:B--2---:R-:W-:-:S03]  /*25e0*/  @P2 FMUL.FTZ R116, R61, R116 ;  /* 0x000000743d742220 */ /* 0x004fc60000410000 */
[----:B------:R-:W-:Y:S02]  /*25f0*/  @P2 F2FP.BF16.F32.PACK_AB R60, RZ, R60 ;  /* 0x0000003cff3c223e */ /* 0x000fe400000010ff */
[----:B------:R-:W-:Y:S02]  /*2600*/  F2FP.BF16.F32.PACK_AB R61, RZ, R61 ;  /* 0x0000003dff3d723e */ /* 0x000fe400000010ff */
[----:B------:R-:W-:Y:S02]  /*2610*/  @P2 F2FP.BF16.F32.PACK_AB R116, RZ, R116 ;  /* 0x00000074ff74223e */ /* 0x000fe400000010ff */
[----:B------:R-:W-:Y:S01]  /*2620*/  @P2 PRMT R114, R60, 0x7610, R114 ;  /* 0x000076103c722816 */ /* 0x000fe20000000072 */
[----:B---3--:R-:W-:Y:S01]  /*2630*/  @P2 FMUL.FTZ R62, R115, R62 ;  /* 0x0000003e733e2220 */ /* 0x008fe20000410000 */
[----:B------:R-:W-:Y:S02]  /*2640*/  F2FP.BF16.F32.PACK_AB R60, RZ, R115 ;  /* 0x00000073ff3c723e */ /* 0x000fe400000010ff */
[----:B------:R-:W-:-:S02]  /*2650*/  @P2 PRMT R112, R116, 0x7610, R112 ;  /* 0x0000761074702816 */ /* 0x000fc40000000070 */
[----:B------:R-:W-:Y:S02]  /*2660*/  @P2 F2FP.BF16.F32.PACK_AB R62, RZ, R62 ;  /* 0x0000003eff3e223e */ /* 0x000fe400000010ff */
[----:B------:R-:W-:Y:S02]  /*2670*/  PRMT R115, R63, 0x7610, R115 ;  /* 0x000076103f737816 */ /* 0x000fe40000000073 */
[----:B------:R-:W-:Y:S02]  /*2680*/  @P2 PRMT R113, R62, 0x7610, R113 ;  /* 0x000076103e712816 */ /* 0x000fe40000000071 */
[----:B------:R-:W-:Y:S02]  /*2690*/  PRMT R116, R61, 0x7610, R116 ;  /* 0x000076103d747816 */ /* 0x000fe40000000074 */
[----:B------:R-:W-:-:S07]  /*26a0*/  PRMT R117, R60, 0x7610, R117 ;  /* 0x000076103c757816 */ /* 0x000fce0000000075 */
.L_x_143:
        /* <DEDUP_REMOVED lines=11> */
.L_x_145:
[----:B------:R-:W-:Y:S05]  /*2760*/  @!P2 BRA `(.L_x_146) ;  /* 0x000000000020a947 */ /* 0x000fea0003800000 */
        /* <DEDUP_REMOVED lines=8> */
.L_x_146:
[----:B------:R-:W-:Y:S05]  /*27f0*/  @!P0 BRA `(.L_x_147) ;  /* 0x0000000400388947 */ /* 0x000fea0003800000 */
[----:B------:R-:W-:Y:S05]  /*2800*/  BRA.U !UP0, `(.L_x_148) ;  /* 0x0000000108a47547 */ /* 0x000fea000b800000 */
[----:B------:R-:W-:Y:S01]  /*2810*/  ISETP.GT.AND P1, PT, R119, RZ, PT ;  /* 0x000000ff7700720c */ /* 0x000fe20003f24270 */
[----:B------:R-:W2:Y:S01]  /*2820*/  @P2 LDC R116, c[0x0][0x40c] ;  /* 0x00010300ff742b82 */ /* 0x000ea20000000800 */
[C---:B01----:R-:W-:Y:S02]  /*2830*/  SHF.R.U64 R63, R84.reuse, 0x10, R85 ;  /* 0x00000010543f7819 */ /* 0x043fe40000001255 */
[----:B------:R-:W-:Y:S02]  /*2840*/  SHF.L.U32 R115, R84, 0x10, RZ ;  /* 0x0000001054737819 */ /* 0x000fe400000006ff */
[----:B------:R-:W-:-:S03]  /*2850*/  SHF.L.U32 R63, R63, 0x10, RZ ;  /* 0x000000103f3f7819 */ /* 0x000fc600000006ff */
[----:B------:R-:W0:Y:S04]  /*2860*/  @P2 LDC R62, c[0x0][0x40c] ;  /* 0x00010300ff3e2b82 */ /* 0x000e280000000800 */
[-CC-:B------:R-:W-:Y:S01]  /*2870*/  @P1 FFMA.FTZ R118, R8, R66.reuse, R67.reuse ;  /* 0x0000004208761223 */ /* 0x180fe20000010043 */
[-CC-:B------:R-:W-:Y:S01]  /*2880*/  @P1 FFMA.FTZ R61, R71, R66.reuse, R67.reuse ;  /* 0x00000042473d1223 */ /* 0x180fe20000010043 */
[-CC-:B------:R-:W-:Y:S01]  /*2890*/  @P1 FFMA.FTZ R117, R75, R66.reuse, R67.reuse ;  /* 0x000000424b751223 */ /* 0x180fe20000010043 */
[----:B------:R-:W-:Y:S01]  /*28a0*/  @P1 FFMA.FTZ R122, R10, R66, R67 ;  /* 0x000000420a7a1223 */ /* 0x000fe20000010043 */
[----:B------:R-:W1:Y:S01]  /*28b0*/  @P2 LDC R60, c[0x0][0x40c] ;  /* 0x00010300ff3c2b82 */ /* 0x000e620000000800 */
[----:B------:R-:W-:Y:S01]  /*28c0*/  @P1 FADD.FTZ R118, R9, -R118 ;  /* 0x8000007609761221 */ /* 0x000fe20000010000 */
[----:B------:R-:W-:Y:S01]  /*28d0*/  @P1 FADD.FTZ R61, R74, -R61 ;  /* 0x8000003d4a3d1221 */ /* 0x000fe20000010000 */
[----:B------:R-:W-:-:S02]  /*28e0*/  @P1 FADD.FTZ R122, R11, -R122 ;  /* 0x8000007a0b7a1221 */ /* 0x000fc40000010000 */
[----:B------:R-:W-:Y:S01]  /*28f0*/  @P1 FFMA.FTZ R63, R120, R118, R63 ;  /* 0x00000076783f1223 */ /* 0x000fe2000001003f */
[----:B------:R-:W-:Y:S01]  /*2900*/  @P1 FADD.FTZ R118, R76, -R117 ;  /* 0x800000754c761221 */ /* 0x000fe20000010000 */
[----:B------:R-:W-:Y:S01]  /*2910*/  SHF.L.U32 R117, R85, 0x10, RZ ;  /* 0x0000001055757819 */ /* 0x000fe200000006ff */
[----:B------:R-:W-:Y:S01]  /*2920*/  @P1 FFMA.FTZ R115, R120, R61, R115 ;  /* 0x0000003d78731223 */ /* 0x000fe20000010073 */
[----:B------:R-:W-:-:S03]  /*2930*/  SHF.R.U32.HI R61, RZ, 0x10, R85 ;  /* 0x00000010ff3d7819 */ /* 0x000fc60000011655 */
[C---:B------:R-:W-:Y:S01]  /*2940*/  @P1 FFMA.FTZ R117, R120.reuse, R118, R117 ;  /* 0x0000007678751223 */ /* 0x040fe20000010075 */
[----:B------:R-:W-:Y:S01]  /*2950*/  SHF.L.U32 R61, R61, 0x10, RZ ;  /* 0x000000103d3d7819 */ /* 0x000fe200000006ff */
[----:B--2---:R-:W-:Y:S01]  /*2960*/  @P2 FMUL.FTZ R116, R115, R116 ;  /* 0x0000007473742220 */ /* 0x004fe20000410000 */
[----:B------:R-:W-:Y:S01]  /*2970*/  F2FP.BF16.F32.PACK_AB R115, RZ, R115 ;  /* 0x00000073ff73723e */ /* 0x000fe200000010ff */
[----:B0-----:R-:W-:Y:S01]  /*2980*/  @P2 FMUL.FTZ R62, R63, R62 ;  /* 0x0000003e3f3e2220 */ /* 0x001fe20000410000 */
[----:B------:R-:W-:Y:S01]  /*2990*/  F2FP.BF16.F32.PACK_AB R63, RZ, R63 ;  /* 0x0000003fff3f723e */ /* 0x000fe200000010ff */
[----:B------:R-:W-:Y:S01]  /*29a0*/  @P1 FFMA.FTZ R61, R120, R122, R61 ;  /* 0x0000007a783d1223 */ /* 0x000fe2000001003d */
[----:B------:R-:W-:Y:S02]  /*29b0*/  @P2 F2FP.BF16.F32.PACK_AB R116, RZ, R116 ;  /* 0x00000074ff74223e */ /* 0x000fe400000010ff */
[----:B------:R-:W-:Y:S02]  /*29c0*/  @P2 F2FP.BF16.F32.PACK_AB R62, RZ, R62 ;  /* 0x0000003eff3e223e */ /* 0x000fe400000010ff */
[----:B------:R-:W-:Y:S01]  /*29d0*/  @P2 PRMT R111, R116, 0x7610, R111 ;  /* 0x00007610746f2816 */ /* 0x000fe2000000006f */
[----:B-1----:R-:W-:Y:S01]  /*29e0*/  @P2 FMUL.FTZ R60, R117, R60 ;  /* 0x0000003c753c2220 */ /* 0x002fe20000410000 */
[----:B------:R-:W-:-:S02]  /*29f0*/  @P2 PRMT R112, R62, 0x7610, R112 ;  /* 0x000076103e702816 */ /* 0x000fc40000000070 */
[----:B------:R-:W-:Y:S02]  /*2a00*/  F2FP.BF16.F32.PACK_AB R117, RZ, R117 ;  /* 0x00000075ff75723e */ /* 0x000fe400000010ff */
[----:B------:R-:W-:Y:S02]  /*2a10*/  @P2 F2FP.BF16.F32.PACK_AB R60, RZ, R60 ;  /* 0x0000003cff3c223e */ /* 0x000fe400000010ff */
[----:B------:R-:W-:Y:S02]  /*2a20*/  F2FP.BF16.F32.PACK_AB R118, RZ, R61 ;  /* 0x0000003dff76723e */ /* 0x000fe400000010ff */
[----:B------:R-:W-:Y:S02]  /*2a30*/  @P2 PRMT R113, R60, 0x7610, R113 ;  /* 0x000076103c712816 */ /* 0x000fe40000000071 */
[----:B------:R-:W-:Y:S01]  /*2a40*/  PRMT R116, R63, 0x7610, R116 ;  /* 0x000076103f747816 */ /* 0x000fe20000000074 */
[----:B------:R-:W-:Y:S06]  /*2a50*/  @!P2 BRA `(.L_x_149) ;  /* 0x0000000400d0a947 */ /* 0x000fec0003800000 */
[----:B------:R-:W-:-:S05]  /*2a60*/  FMUL.FTZ R61, R61, UR15 ;  /* 0x0000000f3d3d7c20 */ /* 0x000fca0008410000 */
[----:B------:R-:W-:-:S04]  /*2a70*/  F2FP.BF16.F32.PACK_AB R61, RZ, R61 ;  /* 0x0000003dff3d723e */ /* 0x000fc800000010ff */
[----:B------:R-:W-:Y:S01]  /*2a80*/  PRMT R114, R61, 0x7610, R114 ;  /* 0x000076103d727816 */ /* 0x000fe20000000072 */
[----:B------:R-:W-:Y:S06]  /*2a90*/  BRA `(.L_x_149) ;  /* 0x0000000400c07947 */ /* 0x000fec0003800000 */
.L_x_148:
[----:B------:R-:W-:Y:S01]  /*2aa0*/  ISETP.GT.AND P1, PT, R119, RZ, PT ;  /* 0x000000ff7700720c */ /* 0x000fe20003f24270 */
[----:B01----:R-:W0:Y:S01]  /*2ab0*/  @P2 LDC R60, c[0x0][0x40c] ;  /* 0x00010300ff3c2b82 */ /* 0x003e220000000800 */
[----:B------:R-:W-:-:S04]  /*2ac0*/  SHF.R.U64 R61, R84, 0x10, R85 ;  /* 0x00000010543d7819 */ /* 0x000fc80000001255 */
[----:B------:R-:W-:-:S07]  /*2ad0*/  SHF.L.U32 R61, R61, 0x10, RZ ;  /* 0x000000103d3d7819 */ /* 0x000fce00000006ff */
        /* <DEDUP_REMOVED lines=8> */
[----:B------:R-:W-:Y:S02]  /*2b60*/  IMAD.U32 R121, R85, 0x10000, RZ ;  /* 0x0001000055797824 */ /* 0x000fe400078e00ff */
[C---:B------:R-:W-:Y:S01]  /*2b70*/  @P1 FFMA.FTZ R61, R120.reuse, R122, R61 ;  /* 0x0000007a783d1223 */ /* 0x040fe2000001003d */
[----:B0-----:R-:W-:Y:S01]  /*2b80*/  @P2 FMUL.FTZ R60, R63, R60 ;  /* 0x0000003c3f3c2220 */ /* 0x001fe20000410000 */
[----:B------:R-:W0:Y:S01]  /*2b90*/  @P2 LDC R122, c[0x0][0x40c] ;  /* 0x00010300ff7a2b82 */ /* 0x000e220000000800 */
[----:B------:R-:W-:-:S03]  /*2ba0*/  @P1 FFMA.FTZ R121, R120, R62, R121 ;  /* 0x0000003e78791223 */ /* 0x000fc60000010079 */
        /* <DEDUP_REMOVED lines=19> */
.L_x_147:
[----:B------:R-:W-:Y:S05]  /*2ce0*/  BRA.U !UP0, `(.L_x_150) ;  /* 0x00000001089c7547 */ /* 0x000fea000b800000 */
[----:B01----:R-:W0:Y:S01]  /*2cf0*/  @P2 LDC R60, c[0x0][0x40c] ;  /* 0x00010300ff3c2b82 */ /* 0x003e220000000800 */
        /* <DEDUP_REMOVED lines=38> */
.L_x_150:
[----:B------:R-:W-:Y:S05]  /*2f60*/  @!P2 BRA `(.L_x_151) ;  /* 0x000000000020a947 */ /* 0x000fea0003800000 */
[----:B01----:R-:W-:Y:S01]  /*2f70*/  FFMA.FTZ R61, R71, R66, R67 ;  /* 0x00000042473d7223 */ /* 0x003fe20000010043 */
[----:B------:R-:W-:-:S03]  /*2f80*/  ISETP.GT.AND P1, PT, R119, RZ, PT ;  /* 0x000000ff7700720c */ /* 0x000fc60003f24270 */
[----:B------:R-:W-:-:S04]  /*2f90*/  FADD.FTZ R61, R74, -R61 ;  /* 0x8000003d4a3d7221 */ /* 0x000fc80000010000 */
[----:B------:R-:W-:-:S05]  /*2fa0*/  FMUL.FTZ R60, R120, R61 ;  /* 0x0000003d783c7220 */ /* 0x000fca0000410000 */
[----:B------:R-:W-:-:S05]  /*2fb0*/  FSEL R60, R60, RZ, P1 ;  /* 0x000000ff3c3c7208 */ /* 0x000fca0000800000 */
[----:B------:R-:W-:-:S05]  /*2fc0*/  FMUL.FTZ R60, R60, UR15 ;  /* 0x0000000f3c3c7c20 */ /* 0x000fca0008410000 */
[----:B------:R-:W-:-:S04]  /*2fd0*/  F2FP.BF16.F32.PACK_AB R60, RZ, R60 ;  /* 0x0000003cff3c723e */ /* 0x000fc800000010ff */
[----:B------:R-:W-:-:S07]  /*2fe0*/  PRMT R111, R60, 0x7610, R111 ;  /* 0x000076103c6f7816 */ /* 0x000fce000000006f */
.L_x_151:
        /* <DEDUP_REMOVED lines=9> */
.L_x_152:
        /* <DEDUP_REMOVED lines=9> */
.L_x_153:
        /* <DEDUP_REMOVED lines=9> */
.L_x_149:
[----:B------:R-:W-:Y:S05]  /*31a0*/  BRA.U !UP0, `(.L_x_154) ;  /* 0x0000000108247547 */ /* 0x000fea000b800000 */
[----:B01----:R-:W0:Y:S01]  /*31b0*/  LDC.64 R62, c[0x0][0x478] ;  /* 0x00011e00ff3e7b82 */ /* 0x003e220000000a00 */
[----:B------:R-:W-:Y:S02]  /*31c0*/  LOP3.LUT R60, R116, 0xffff, RZ, 0xc0, !PT ;  /* 0x0000ffff743c7812 */ /* 0x000fe400078ec0ff */
[----:B------:R-:W-:-:S03]  /*31d0*/  PRMT R121, R117, 0x5410, R118 ;  /* 0x0000541075797816 */ /* 0x000fc60000000076 */
[----:B------:R-:W-:-:S05]  /*31e0*/  IMAD.WIDE.U32 R60, R60, 0x10000, RZ ;  /* 0x000100003c3c7825 */ /* 0x000fca00078e00ff */
[----:B------:R-:W-:Y:S02]  /*31f0*/  LOP3.LUT R61, R121, R61, RZ, 0xfc, !PT ;  /* 0x0000003d793d7212 */ /* 0x000fe400078efcff */
[----:B------:R-:W-:Y:S02]  /*3200*/  IADD3 R121, PT, PT, R65, 0x80, RZ ;  /* 0x0000008041797810 */ /* 0x000fe40007ffe0ff */
[----:B------:R-:W-:-:S03]  /*3210*/  LOP3.LUT R60, R60, 0xffff, R115, 0xf8, !PT ;  /* 0x0000ffff3c3c7812 */ /* 0x000fc600078ef873 */
[----:B0-----:R-:W-:-:S05]  /*3220*/  IMAD.WIDE.U32 R62, R121, 0x8, R62 ;  /* 0x00000008793e7825 */ /* 0x001fca00078e003e */
[----:B------:R2:W-:Y:S02]  /*3230*/  STG.E.64 desc[UR10][R62.64], R60 ;  /* 0x0000003c3e007986 */ /* 0x0005e4000c101b0a */
.L_x_154:
[----:B------:R-:W-:Y:S05]  /*3240*/  @!P2 BRA `(.L_x_155) ;  /* 0x000000000024a947 */ /* 0x000fea0003800000 */
[----:B012---:R-:W0:Y:S01]  /*3250*/  LDC.64 R62, c[0x0][0x468] ;  /* 0x00011a00ff3e7b82 */ /* 0x007e220000000a00 */
        /* <DEDUP_REMOVED lines=8> */
.L_x_155:
[----:B------:R-:W-:Y:S05]  /*32e0*/  @!P0 BRA `(.L_x_156) ;  /* 0x0000000400388947 */ /* 0x000fea0003800000 */
[----:B------:R-:W-:Y:S05]  /*32f0*/  BRA.U !UP0, `(.L_x_157) ;  /* 0x0000000108a47547 */ /* 0x000fea000b800000 */
[----:B------:R-:W-:Y:S01]  /*3300*/  ISETP.GT.AND P1, PT, R119, RZ, PT ;  /* 0x000000ff7700720c */ /* 0x000fe20003f24270 */
[----:B------:R-:W4:Y:S01]  /*3310*/  @P2 LDC R116, c[0x0][0x40c] ;  /* 0x00010300ff742b82 */ /* 0x000f220000000800 */
[C---:B0123--:R-:W-:Y:S02]  /*3320*/  SHF.R.U64 R63, R82.reuse, 0x10, R83 ;  /* 0x00000010523f7819 */ /* 0x04ffe40000001253 */
        /* <DEDUP_REMOVED lines=13> */
[----:B------:R-:W-:Y:S02]  /*3400*/  IMAD.U32 R117, R83, 0x10000, RZ ;  /* 0x0001000053757824 */ /* 0x000fe400078e00ff */
[C---:B------:R-:W-:Y:S01]  /*3410*/  @P1 FFMA.FTZ R115, R120.reuse, R61, R115 ;  /* 0x0000003d78731223 */ /* 0x040fe20000010073 */
[----:B------:R-:W-:Y:S01]  /*3420*/  SHF.R.U32.HI R61, RZ, 0x10, R83 ;  /* 0x00000010ff3d7819 */ /* 0x000fe20000011653 */
[C---:B------:R-:W-:Y:S02]  /*3430*/  @P1 FFMA.FTZ R117, R120.reuse, R118, R117 ;  /* 0x0000007678751223 */ /* 0x040fe40000010075 */
[----:B----4-:R-:W-:Y:S01]  /*3440*/  @P2 FMUL.FTZ R116, R115, R116 ;  /* 0x0000007473742220 */ /* 0x010fe20000410000 */
[----:B------:R-:W-:Y:S02]  /*3450*/  SHF.L.U32 R61, R61, 0x10, RZ ;  /* 0x000000103d3d7819 */ /* 0x000fe400000006ff */
[----:B------:R-:W-:Y:S01]  /*3460*/  F2FP.BF16.F32.PACK_AB R115, RZ, R115 ;  /* 0x00000073ff73723e */ /* 0x000fe200000010ff */
[----:B0-----:R-:W-:Y:S01]  /*3470*/  @P2 FMUL.FTZ R62, R63, R62 ;  /* 0x0000003e3f3e2220 */ /* 0x001fe20000410000 */
[----:B------:R-:W-:Y:S01]  /*3480*/  @P2 F2FP.BF16.F32.PACK_AB R116, RZ, R116 ;  /* 0x00000074ff74223e */ /* 0x000fe200000010ff */
[----:B------:R-:W-:Y:S01]  /*3490*/  @P1 FFMA.FTZ R61, R120, R122, R61 ;  /* 0x0000007a783d1223 */ /* 0x000fe2000001003d */
[----:B------:R-:W-:-:S02]  /*34a0*/  F2FP.BF16.F32.PACK_AB R63, RZ, R63 ;  /* 0x0000003fff3f723e */ /* 0x000fc400000010ff */
[----:B------:R-:W-:Y:S02]  /*34b0*/  @P2 F2FP.BF16.F32.PACK_AB R62, RZ, R62 ;  /* 0x0000003eff3e223e */ /* 0x000fe400000010ff */
[----:B------:R-:W-:Y:S01]  /*34c0*/  @P2 PRMT R111, R116, 0x7610, R111 ;  /* 0x00007610746f2816 */ /* 0x000fe2000000006f */
[----:B-1----:R-:W-:Y:S01]  /*34d0*/  @P2 FMUL.FTZ R60, R117, R60 ;  /* 0x0000003c753c2220 */ /* 0x002fe20000410000 */
[----:B------:R-:W-:Y:S02]  /*34e0*/  @P2 PRMT R112, R62, 0x7610, R112 ;  /* 0x000076103e702816 */ /* 0x000fe40000000070 */
[----:B------:R-:W-:Y:S02]  /*34f0*/  F2FP.BF16.F32.PACK_AB R117, RZ, R117 ;  /* 0x00000075ff75723e */ /* 0x000fe400000010ff */
[----:B------:R-:W-:Y:S02]  /*3500*/  @P2 F2FP.BF16.F32.PACK_AB R60, RZ, R60 ;  /* 0x0000003cff3c223e */ /* 0x000fe400000010ff */
[----:B------:R-:W-:-:S02]  /*3510*/  F2FP.BF16.F32.PACK_AB R118, RZ, R61 ;  /* 0x0000003dff76723e */ /* 0x000fc400000010ff */
[----:B------:R-:W-:Y:S02]  /*3520*/  @P2 PRMT R113, R60, 0x7610, R113 ;  /* 0x000076103c712816 */ /* 0x000fe40000000071 */
[----:B------:R-:W-:Y:S01]  /*3530*/  PRMT R116, R63, 0x7610, R116 ;  /* 0x000076103f747816 */ /* 0x000fe20000000074 */
[----:B------:R-:W-:Y:S06]  /*3540*/  @!P2 BRA `(.L_x_158) ;  /* 0x0000000400d0a947 */ /* 0x000fec0003800000 */
[----:B------:R-:W-:-:S05]  /*3550*/  FMUL.FTZ R61, R61, UR15 ;  /* 0x0000000f3d3d7c20 */ /* 0x000fca0008410000 */
[----:B------:R-:W-:-:S04]  /*3560*/  F2FP.BF16.F32.PACK_AB R61, RZ, R61 ;  /* 0x0000003dff3d723e */ /* 0x000fc800000010ff */
[----:B------:R-:W-:Y:S01]  /*3570*/  PRMT R114, R61, 0x7610, R114 ;  /* 0x000076103d727816 */ /* 0x000fe20000000072 */
[----:B------:R-:W-:Y:S06]  /*3580*/  BRA `(.L_x_158) ;  /* 0x0000000400c07947 */ /* 0x000fec0003800000 */
.L_x_157:
[----:B------:R-:W-:Y:S01]  /*3590*/  ISETP.GT.AND P1, PT, R119, RZ, PT ;  /* 0x000000ff7700720c */ /* 0x000fe20003f24270 */
[----:B0123--:R-:W0:Y:S01]  /*35a0*/  @P2 LDC R60, c[0x0][0x40c] ;  /* 0x00010300ff3c2b82 */ /* 0x00fe220000000800 */
        /* <DEDUP_REMOVED lines=34> */
.L_x_156:
[----:B------:R-:W-:Y:S05]  /*37d0*/  BRA.U !UP0, `(.L_x_159) ;  /* 0x00000001089c7547 */ /* 0x000fea000b800000 */
[----:B0123--:R-:W0:Y:S01]  /*37e0*/  @P2 LDC R60, c[0x0][0x40c] ;  /* 0x00010300ff3c2b82 */ /* 0x00fe220000000800 */
        /* <DEDUP_REMOVED lines=38> */
.L_x_159:
[----:B------:R-:W-:Y:S05]  /*3a50*/  @!P2 BRA `(.L_x_160) ;  /* 0x000000000020a947 */ /* 0x000fea0003800000 */
[----:B0123--:R-:W-:Y:S01]  /*3a60*/  FFMA.FTZ R61, R77, R66, R67 ;  /* 0x000000424d3d7223 */ /* 0x00ffe20000010043 */
[----:B------:R-:W-:-:S03]  /*3a70*/  ISETP.GT.AND P1, PT, R119, RZ, PT ;  /* 0x000000ff7700720c */ /* 0x000fc60003f24270 */
[----:B------:R-:W-:-:S04]  /*3a80*/  FADD.FTZ R61, R98, -R61 ;  /* 0x8000003d623d7221 */ /* 0x000fc80000010000 */
[----:B------:R-:W-:-:S05]  /*3a90*/  FMUL.FTZ R60, R120, R61 ;  /* 0x0000003d783c7220 */ /* 0x000fca0000410000 */
[----:B------:R-:W-:-:S05]  /*3aa0*/  FSEL R60, R60, RZ, P1 ;  /* 0x000000ff3c3c7208 */ /* 0x000fca0000800000 */
[----:B------:R-:W-:-:S05]  /*3ab0*/  FMUL.FTZ R60, R60, UR15 ;  /* 0x0000000f3c3c7c20 */ /* 0x000fca0008410000 */
[----:B------:R-:W-:-:S04]  /*3ac0*/  F2FP.BF16.F32.PACK_AB R60, RZ, R60 ;  /* 0x0000003cff3c723e */ /* 0x000fc800000010ff */
[----:B------:R-:W-:-:S07]  /*3ad0*/  PRMT R111, R60, 0x7610, R111 ;  /* 0x000076103c6f7816 */ /* 0x000fce000000006f */
.L_x_160:
        /* <DEDUP_REMOVED lines=9> */
.L_x_161:
        /* <DEDUP_REMOVED lines=9> */
.L_x_162:
        /* <DEDUP_REMOVED lines=9> */
.L_x_158:
[----:B------:R-:W-:Y:S05]  /*3c90*/  BRA.U !UP0, `(.L_x_163) ;  /* 0x0000000108247547 */ /* 0x000fea000b800000 */
[----:B0123--:R-:W0:Y:S01]  /*3ca0*/  LDC.64 R62, c[0x0][0x478] ;  /* 0x00011e00ff3e7b82 */ /* 0x00fe220000000a00 */
        /* <DEDUP_REMOVED lines=8> */
.L_x_163:
[----:B------:R-:W-:Y:S05]  /*3d30*/  @!P2 BRA `(.L_x_164) ;  /* 0x000000000024a947 */ /* 0x000fea0003800000 */
[----:B01234-:R-:W0:Y:S01]  /*3d40*/  LDC.64 R62, c[0x0][0x468] ;  /* 0x00011a00ff3e7b82 */ /* 0x01fe220000000a00 */
        /* <DEDUP_REMOVED lines=8> */
.L_x_164:
[----:B------:R-:W-:Y:S05]  /*3dd0*/  @!P0 BRA `(.L_x_165) ;  /* 0x0000000400388947 */ /* 0x000fea0003800000 */
[----:B------:R-:W-:Y:S05]  /*3de0*/  BRA.U !UP0, `(.L_x_166) ;  /* 0x0000000108a47547 */ /* 0x000fea000b800000 */
[----:B------:R-:W-:Y:S01]  /*3df0*/  ISETP.GT.AND P1, PT, R119, RZ, PT ;  /* 0x000000ff7700720c */ /* 0x000fe20003f24270 */
[----:B------:R-:W5:Y:S01]  /*3e00*/  @P2 LDC R116, c[0x0][0x40c] ;  /* 0x00010300ff742b82 */ /* 0x000f620000000800 */
[C---:B01234-:R-:W-:Y:S02]  /*3e10*/  SHF.R.U64 R63, R80.reuse, 0x10, R81 ;  /* 0x00000010503f7819 */ /* 0x05ffe40000001251 */
[----:B------:R-:W-:-:S03]  /*3e20*/  SHF.L.U32 R115, R80, 0x10, RZ ;  /* 0x0000001050737819 */ /* 0x000fc600000006ff */
[----:B------:R-:W-:Y:S02]  /*3e30*/  IMAD.U32 R63, R63, 0x10000, RZ ;  /* 0x000100003f3f7824 */ /* 0x000fe400078e00ff */
        /* <DEDUP_REMOVED lines=16> */
[----:B-----5:R-:W-:Y:S01]  /*3f40*/  @P2 FMUL.FTZ R116, R115, R116 ;  /* 0x0000007473742220 */ /* 0x020fe20000410000 */
        /* <DEDUP_REMOVED lines=19> */
.L_x_166:
[----:B------:R-:W-:Y:S01]  /*4080*/  ISETP.GT.AND P1, PT, R119, RZ, PT ;  /* 0x000000ff7700720c */ /* 0x000fe20003f24270 */
[----:B01234-:R-:W0:Y:S01]  /*4090*/  @P2 LDC R60, c[0x0][0x40c] ;  /* 0x00010300ff3c2b82 */ /* 0x01fe220000000800 */
        /* <DEDUP_REMOVED lines=26> */
[----:B------:R-:W-:-:S04]  /*4240*/  @P1 FFMA.FTZ R60, R18, R66, R67 ;  /* 0x00000042123c1223 */ /* 0x000fc80000010043 */
[----:B------:R-:W-:Y:S02]  /*4250*/  IMAD.U32 R61, R61, 0x10000, RZ ;  /* 0x000100003d3d7824 */ /* 0x000fe400078e00ff */
[----:B------:R-:W-:-:S04]  /*4260*/  @P1 FADD.FTZ R60, R19, -R60 ;  /* 0x8000003c133c1221 */ /* 0x000fc80000010000 */
[----:B------:R-:W-:-:S04]  /*4270*/  @P1 FFMA.FTZ R61, R120, R60, R61 ;  /* 0x0000003c783d1223 */ /* 0x000fc8000001003d */
[----:B------:R-:W-:-:S05]  /*4280*/  FMUL.FTZ R61, R61, UR15 ;  /* 0x0000000f3d3d7c20 */ /* 0x000fca0008410000 */
[----:B------:R-:W-:-:S04]  /*4290*/  F2FP.BF16.F32.PACK_AB R61, RZ, R61 ;  /* 0x0000003dff3d723e */ /* 0x000fc800000010ff */
[----:B------:R-:W-:Y:S01]  /*42a0*/  PRMT R114, R61, 0x7610, R114 ;  /* 0x000076103d727816 */ /* 0x000fe20000000072 */
[----:B------:R-:W-:Y:S06]  /*42b0*/  BRA `(.L_x_167) ;  /* 0x0000000400307947 */ /* 0x000fec0003800000 */
.L_x_165:
[----:B------:R-:W-:Y:S05]  /*42c0*/  BRA.U !UP0, `(.L_x_168) ;  /* 0x00000001089c7547 */ /* 0x000fea000b800000 */
[----:B01234-:R-:W0:Y:S01]  /*42d0*/  @P2 LDC R60, c[0x0][0x40c] ;  /* 0x00010300ff3c2b82 */ /* 0x01fe220000000800 */
        /* <DEDUP_REMOVED lines=38> */
.L_x_168:
[----:B------:R-:W-:Y:S05]  /*4540*/  @!P2 BRA `(.L_x_169) ;  /* 0x000000000020a947 */ /* 0x000fea0003800000 */
[----:B01234-:R-:W-:Y:S01]  /*4550*/  FFMA.FTZ R61, R103, R66, R67 ;  /* 0x00000042673d7223 */ /* 0x01ffe20000010043 */
[----:B------:R-:W-:-:S03]  /*4560*/  ISETP.GT.AND P1, PT, R119, RZ, PT ;  /* 0x000000ff7700720c */ /* 0x000fc60003f24270 */
[----:B------:R-:W-:-:S04]  /*4570*/  FADD.FTZ R61, R104, -R61 ;  /* 0x8000003d683d7221 */ /* 0x000fc80000010000 */
[----:B------:R-:W-:-:S05]  /*4580*/  FMUL.FTZ R60, R120, R61 ;  /* 0x0000003d783c7220 */ /* 0x000fca0000410000 */
[----:B------:R-:W-:-:S05]  /*4590*/  FSEL R60, R60, RZ, P1 ;  /* 0x000000ff3c3c7208 */ /* 0x000fca0000800000 */
[----:B------:R-:W-:-:S05]  /*45a0*/  FMUL.FTZ R60, R60, UR15 ;  /* 0x0000000f3c3c7c20 */ /* 0x000fca0008410000 */
[----:B------:R-:W-:-:S04]  /*45b0*/  F2FP.BF16.F32.PACK_AB R60, RZ, R60 ;  /* 0x0000003cff3c723e */ /* 0x000fc800000010ff */
[----:B------:R-:W-:-:S07]  /*45c0*/  PRMT R111, R60, 0x7610, R111 ;  /* 0x000076103c6f7816 */ /* 0x000fce000000006f */
.L_x_169:
        /* <DEDUP_REMOVED lines=9> */
.L_x_170:
        /* <DEDUP_REMOVED lines=9> */
.L_x_171:
        /* <DEDUP_REMOVED lines=9> */
.L_x_167:
[----:B------:R-:W-:Y:S05]  /*4780*/  BRA.U !UP0, `(.L_x_172) ;  /* 0x0000000108247547 */ /* 0x000fea000b800000 */
        /* <DEDUP_REMOVED lines=9> */
.L_x_172:
        /* <DEDUP_REMOVED lines=10> */
.L_x_173:
[----:B------:R-:W-:Y:S05]  /*48c0*/  @!P0 BRA `(.L_x_174) ;  /* 0x00000004003c8947 */ /* 0x000fea0003800000 */
[----:B------:R-:W-:Y:S05]  /*48d0*/  BRA.U !UP0, `(.L_x_175) ;  /* 0x0000000108a87547 */ /* 0x000fea000b800000 */
[----:B------:R-:W-:Y:S01]  /*48e0*/  ISETP.GT.AND P0, PT, R119, RZ, PT ;  /* 0x000000ff7700720c */ /* 0x000fe20003f04270 */
[----:B------:R-:W5:Y:S01]  /*48f0*/  @P2 LDC R118, c[0x0][0x40c] ;  /* 0x00010300ff762b82 */ /* 0x000f620000000800 */
[----:B01234-:R-:W-:-:S04]  /*4900*/  SHF.R.U64 R61, R78, 0x10, R79 ;  /* 0x000000104e3d7819 */ /* 0x01ffc8000000124f */
[----:B------:R-:W-:-:S03]  /*4910*/  SHF.L.U32 R61, R61, 0x10, RZ ;  /* 0x000000103d3d7819 */ /* 0x000fc600000006ff */
[----:B------:R-:W0:Y:S04]  /*4920*/  @P2 LDC R122, c[0x0][0x40c] ;  /* 0x00010300ff7a2b82 */ /* 0x000e280000000800 */
[-CC-:B------:R-:W-:Y:S01]  /*4930*/  @P0 FFMA.FTZ R63, R107, R66.reuse, R67.reuse ;  /* 0x000000426b3f0223 */ /* 0x180fe20000010043 */
[-CC-:B------:R-:W-:Y:S01]  /*4940*/  @P0 FFMA.FTZ R116, R72, R66.reuse, R67.reuse ;  /* 0x0000004248740223 */ /* 0x180fe20000010043 */
[-CC-:B------:R-:W-:Y:S01]  /*4950*/  @P0 FFMA.FTZ R60, R100, R66.reuse, R67.reuse ;  /* 0x00000042643c0223 */ /* 0x180fe20000010043 */
[----:B------:R-:W-:Y:S01]  /*4960*/  @P0 FFMA.FTZ R115, R109, R66, R67 ;  /* 0x000000426d730223 */ /* 0x000fe20000010043 */
[----:B------:R-:W1:Y:S01]  /*4970*/  @P2 LDC R62, c[0x0][0x40c] ;  /* 0x00010300ff3e2b82 */ /* 0x000e620000000800 */
[----:B------:R-:W-:Y:S01]  /*4980*/  SHF.L.U32 R67, R78, 0x10, RZ ;  /* 0x000000104e437819 */ /* 0x000fe200000006ff */
[----:B------:R-:W-:Y:S01]  /*4990*/  @P0 FADD.FTZ R63, R108, -R63 ;  /* 0x8000003f6c3f0221 */ /* 0x000fe20000010000 */
[----:B------:R-:W-:Y:S01]  /*49a0*/  @P0 FADD.FTZ R66, R110, -R115 ;  /* 0x800000736e420221 */ /* 0x000fe20000010000 */
[----:B------:R-:W-:Y:S01]  /*49b0*/  SHF.L.U32 R115, R79, 0x10, RZ ;  /* 0x000000104f737819 */ /* 0x000fe200000006ff */
[----:B------:R-:W-:Y:S01]  /*49c0*/  @P0 FADD.FTZ R116, R73, -R116 ;  /* 0x8000007449740221 */ /* 0x000fe20000010000 */
[C---:B------:R-:W-:Y:S01]  /*49d0*/  @P0 FFMA.FTZ R67, R120.reuse, R63, R67 ;  /* 0x0000003f78430223 */ /* 0x040fe20000010043 */
[----:B------:R-:W-:Y:S01]  /*49e0*/  SHF.R.U32.HI R63, RZ, 0x10, R79 ;  /* 0x00000010ff3f7819 */ /* 0x000fe2000001164f */
[----:B------:R-:W-:Y:S01]  /*49f0*/  @P0 FADD.FTZ R60, R101, -R60 ;  /* 0x8000003c653c0221 */ /* 0x000fe20000010000 */
[C---:B------:R-:W-:Y:S01]  /*4a00*/  @P0 FFMA.FTZ R61, R120.reuse, R116, R61 ;  /* 0x00000074783d0223 */ /* 0x040fe2000001003d */
[----:B------:R-:W-:Y:S01]  /*4a10*/  @P0 FFMA.FTZ R115, R120, R66, R115 ;  /* 0x0000004278730223 */ /* 0x000fe20000010073 */
[----:B------:R-:W-:-:S04]  /*4a20*/  SHF.L.U32 R63, R63, 0x10, RZ ;  /* 0x000000103f3f7819 */ /* 0x000fc800000006ff */
[----:B------:R-:W-:Y:S01]  /*4a30*/  F2FP.BF16.F32.PACK_AB R117, RZ, R115 ;  /* 0x00000073ff75723e */ /* 0x000fe200000010ff */
[----:B------:R-:W-:Y:S01]  /*4a40*/  @P0 FFMA.FTZ R63, R120, R60, R63 ;  /* 0x0000003c783f0223 */ /* 0x000fe2000001003f */
[----:B-----5:R-:W-:Y:S01]  /*4a50*/  @P2 FMUL.FTZ R60, R67, R118 ;  /* 0x00000076433c2220 */ /* 0x020fe20000410000 */
[----:B0-----:R-:W-:Y:S01]  /*4a60*/  @P2 FMUL.FTZ R66, R61, R122 ;  /* 0x0000007a3d422220 */ /* 0x001fe20000410000 */
[----:B------:R-:W-:Y:S02]  /*4a70*/  F2FP.BF16.F32.PACK_AB R67, RZ, R67 ;  /* 0x00000043ff43723e */ /* 0x000fe400000010ff */
[----:B------:R-:W-:Y:S02]  /*4a80*/  F2FP.BF16.F32.PACK_AB R61, RZ, R61 ;  /* 0x0000003dff3d723e */ /* 0x000fe400000010ff */
[----:B------:R-:W-:Y:S01]  /*4a90*/  @P2 F2FP.BF16.F32.PACK_AB R60, RZ, R60 ;  /* 0x0000003cff3c223e */ /* 0x000fe200000010ff */
[----:B-1----:R-:W-:Y:S01]  /*4aa0*/  @P2 FMUL.FTZ R62, R115, R62 ;  /* 0x0000003e733e2220 */ /* 0x002fe20000410000 */
[----:B------:R-:W-:-:S02]  /*4ab0*/  @P2 F2FP.BF16.F32.PACK_AB R66, RZ, R66 ;  /* 0x00000042ff42223e */ /* 0x000fc400000010ff */
[----:B------:R-:W-:Y:S02]  /*4ac0*/  @P2 PRMT R111, R60, 0x7610, R111 ;  /* 0x000076103c6f2816 */ /* 0x000fe4000000006f */
[----:B------:R-:W-:Y:S02]  /*4ad0*/  @P2 F2FP.BF16.F32.PACK_AB R62, RZ, R62 ;  /* 0x0000003eff3e223e */ /* 0x000fe400000010ff */
[----:B------:R-:W-:Y:S02]  /*4ae0*/  @P2 PRMT R112, R66, 0x7610, R112 ;  /* 0x0000761042702816 */ /* 0x000fe40000000070 */
[----:B------:R-:W-:Y:S02]  /*4af0*/  @P2 PRMT R113, R62, 0x7610, R113 ;  /* 0x000076103e712816 */ /* 0x000fe40000000071 */
[----:B------:R-:W-:Y:S02]  /*4b00*/  F2FP.BF16.F32.PACK_AB R118, RZ, R63 ;  /* 0x0000003fff76723e */ /* 0x000fe400000010ff */
[----:B------:R-:W-:-:S02]  /*4b10*/  PRMT R115, R67, 0x7610, R115 ;  /* 0x0000761043737816 */ /* 0x000fc40000000073 */
[----:B------:R-:W-:Y:S01]  /*4b20*/  PRMT R116, R61, 0x7610, R116 ;  /* 0x000076103d747816 */ /* 0x000fe20000000074 */
[----:B------:R-:W-:Y:S06]  /*4b30*/  @!P2 BRA `(.L_x_176) ;  /* 0x0000000400d8a947 */ /* 0x000fec0003800000 */
[----:B------:R-:W-:-:S05]  /*4b40*/  FMUL.FTZ R63, R63, UR15 ;  /* 0x0000000f3f3f7c20 */ /* 0x000fca0008410000 */
[----:B------:R-:W-:-:S04]  /*4b50*/  F2FP.BF16.F32.PACK_AB R63, RZ, R63 ;  /* 0x0000003fff3f723e */ /* 0x000fc800000010ff */
[----:B------:R-:W-:Y:S01]  /*4b60*/  PRMT R114, R63, 0x7610, R114 ;  /* 0x000076103f727816 */ /* 0x000fe20000000072 */
[----:B------:R-:W-:Y:S06]  /*4b70*/  BRA `(.L_x_176) ;  /* 0x0000000400c87947 */ /* 0x000fec0003800000 */
.L_x_175:
[----:B------:R-:W-:Y:S01]  /*4b80*/  ISETP.GT.AND P0, PT, R119, RZ, PT ;  /* 0x000000ff7700720c */ /* 0x000fe20003f04270 */
[----:B------:R-:W5:Y:S01]  /*4b90*/  @P2 LDC R122, c[0x0][0x40c] ;  /* 0x00010300ff7a2b82 */ /* 0x000f620000000800 */
[----:B01234-:R-:W-:-:S05]  /*4ba0*/  SHF.R.U64 R61, R78, 0x10, R79 ;  /* 0x000000104e3d7819 */ /* 0x01ffca000000124f */
        /* <DEDUP_REMOVED lines=10> */
[C---:B------:R-:W-:Y:S02]  /*4c50*/  @P0 FFMA.FTZ R61, R120.reuse, R62, R61 ;  /* 0x0000003e783d0223 */ /* 0x040fe4000001003d */
[----:B------:R-:W0:Y:S02]  /*4c60*/  @P2 LDC R62, c[0x0][0x40c] ;  /* 0x00010300ff3e2b82 */ /* 0x000e240000000800 */
[----:B------:R-:W-:-:S04]  /*4c70*/  @P0 FFMA.FTZ R119, R120, R60, R119 ;  /* 0x0000003c78770223 */ /* 0x000fc80000010077 */
[----:B-----5:R-:W-:Y:S02]  /*4c80*/  @P2 FMUL.FTZ R119, R119, R122 ;  /* 0x0000007a77772220 */ /* 0x020fe40000410000 */
[----:B------:R-:W1:Y:S03]  /*4c90*/  @P2 LDC R60, c[0x0][0x40c] ;  /* 0x00010300ff3c2b82 */ /* 0x000e660000000800 */
[----:B------:R-:W-:-:S04]  /*4ca0*/  @P2 F2FP.BF16.F32.PACK_AB R119, RZ, R119 ;  /* 0x00000077ff77223e */ /* 0x000fc800000010ff */
        /* <DEDUP_REMOVED lines=17> */
.L_x_174:
[----:B------:R-:W-:Y:S05]  /*4dc0*/  BRA.U !UP0, `(.L_x_177) ;  /* 0x0000000108a47547 */ /* 0x000fea000b800000 */
[----:B01234-:R-:W0:Y:S01]  /*4dd0*/  @P2 LDC R62, c[0x0][0x40c] ;  /* 0x00010300ff3e2b82 */ /* 0x01fe220000000800 */
[-CC-:B------:R-:W-:Y:S01]  /*4de0*/  FFMA.FTZ R116, R72, R66.reuse, R67.reuse ;  /* 0x0000004248747223 */ /* 0x180fe20000010043 */
[-CC-:B------:R-:W-:Y:S01]  /*4df0*/  FFMA.FTZ R63, R107, R66.reuse, R67.reuse ;  /* 0x000000426b3f7223 */ /* 0x180fe20000010043 */
[-CC-:B------:R-:W-:Y:S01]  /*4e00*/  FFMA.FTZ R115, R109, R66.reuse, R67.reuse ;  /* 0x000000426d737223 */ /* 0x180fe20000010043 */
[----:B------:R-:W-:Y:S01]  /*4e10*/  FFMA.FTZ R66, R100, R66, R67 ;  /* 0x0000004264427223 */ /* 0x000fe20000010043 */
[----:B------:R-:W-:Y:S01]  /*4e20*/  FADD.FTZ R67, R73, -R116 ;  /* 0x8000007449437221 */ /* 0x000fe20000010000 */
[----:B------:R-:W-:Y:S01]  /*4e30*/  FADD.FTZ R63, R108, -R63 ;  /* 0x8000003f6c3f7221 */ /* 0x000fe20000010000 */
[----:B------:R-:W-:Y:S01]  /*4e40*/  FADD.FTZ R115, R110, -R115 ;  /* 0x800000736e737221 */ /* 0x000fe20000010000 */
[----:B------:R-:W1:Y:S01]  /*4e50*/  @P2 LDC R61, c[0x0][0x40c] ;  /* 0x00010300ff3d2b82 */ /* 0x000e620000000800 */
[----:B------:R-:W-:Y:S01]  /*4e60*/  FADD.FTZ R117, R101, -R66 ;  /* 0x8000004265757221 */ /* 0x000fe20000010000 */
[C---:B------:R-:W-:Y:S01]  /*4e70*/  FMUL.FTZ R66, R120.reuse, R67 ;  /* 0x0000004378427220 */ /* 0x040fe20000410000 */
[C---:B------:R-:W-:Y:S01]  /*4e80*/  FMUL.FTZ R63, R120.reuse, R63 ;  /* 0x0000003f783f7220 */ /* 0x040fe20000410000 */
[C---:B------:R-:W-:Y:S01]  /*4e90*/  FMUL.FTZ R67, R120.reuse, R115 ;  /* 0x0000007378437220 */ /* 0x040fe20000410000 */
[----:B------:R-:W-:Y:S01]  /*4ea0*/  ISETP.GT.AND P0, PT, R119, RZ, PT ;  /* 0x000000ff7700720c */ /* 0x000fe20003f04270 */
[----:B------:R-:W-:-:S02]  /*4eb0*/  FMUL.FTZ R120, R120, R117 ;  /* 0x0000007578787220 */ /* 0x000fc40000410000 */
[----:B------:R-:W2:Y:S01]  /*4ec0*/  @P2 LDC R60, c[0x0][0x40c] ;  /* 0x00010300ff3c2b82 */ /* 0x000ea20000000800 */
[----:B------:R-:W-:Y:S02]  /*4ed0*/  FSEL R63, R63, RZ, P0 ;  /* 0x000000ff3f3f7208 */ /* 0x000fe40000000000 */
[----:B------:R-:W-:Y:S02]  /*4ee0*/  FSEL R66, R66, RZ, P0 ;  /* 0x000000ff42427208 */ /* 0x000fe40000000000 */
[----:B------:R-:W-:Y:S02]  /*4ef0*/  FSEL R67, R67, RZ, P0 ;  /* 0x000000ff43437208 */ /* 0x000fe40000000000 */
[----:B------:R-:W-:Y:S01]  /*4f00*/  FSEL R120, R120, RZ, P0 ;  /* 0x000000ff78787208 */ /* 0x000fe20000000000 */
[----:B0-----:R-:W-:Y:S01]  /*4f10*/  @P2 FMUL.FTZ R62, R63, R62 ;  /* 0x0000003e3f3e2220 */ /* 0x001fe20000410000 */
[----:B------:R-:W-:Y:S02]  /*4f20*/  F2FP.BF16.F32.PACK_AB R63, RZ, R63 ;  /* 0x0000003fff3f723e */ /* 0x000fe400000010ff */
[----:B------:R-:W-:-:S02]  /*4f30*/  F2FP.BF16.F32.PACK_AB R118, RZ, R120 ;  /* 0x00000078ff76723e */ /* 0x000fc400000010ff */
[----:B------:R-:W-:Y:S02]  /*4f40*/  @P2 F2FP.BF16.F32.PACK_AB R62, RZ, R62 ;  /* 0x0000003eff3e223e */ /* 0x000fe400000010ff */
[----:B------:R-:W-:Y:S01]  /*4f50*/  PRMT R115, R63, 0x7610, R115 ;  /* 0x000076103f737816 */ /* 0x000fe20000000073 */
[----:B-1----:R-:W-:Y:S01]  /*4f60*/  @P2 FMUL.FTZ R61, R66, R61 ;  /* 0x0000003d423d2220 */ /* 0x002fe20000410000 */
[----:B------:R-:W-:Y:S02]  /*4f70*/  F2FP.BF16.F32.PACK_AB R66, RZ, R66 ;  /* 0x00000042ff42723e */ /* 0x000fe400000010ff */
[----:B------:R-:W-:Y:S02]  /*4f80*/  @P2 PRMT R111, R62, 0x7610, R111 ;  /* 0x000076103e6f2816 */ /* 0x000fe4000000006f */
[----:B------:R-:W-:Y:S02]  /*4f90*/  @P2 F2FP.BF16.F32.PACK_AB R61, RZ, R61 ;  /* 0x0000003dff3d223e */ /* 0x000fe400000010ff */
[----:B------:R-:W-:Y:S01]  /*4fa0*/  PRMT R116, R66, 0x7610, R116 ;  /* 0x0000761042747816 */ /* 0x000fe20000000074 */
[----:B--2---:R-:W-:Y:S01]  /*4fb0*/  @P2 FMUL.FTZ R60, R67, R60 ;  /* 0x0000003c433c2220 */ /* 0x004fe20000410000 */
[----:B------:R-:W-:-:S02]  /*4fc0*/  F2FP.BF16.F32.PACK_AB R67, RZ, R67 ;  /* 0x00000043ff43723e */ /* 0x000fc400000010ff */
[----:B------:R-:W-:Y:S02]  /*4fd0*/  @P2 PRMT R112, R61, 0x7610, R112 ;  /* 0x000076103d702816 */ /* 0x000fe40000000070 */
[----:B------:R-:W-:Y:S02]  /*4fe0*/  @P2 F2FP.BF16.F32.PACK_AB R60, RZ, R60 ;  /* 0x0000003cff3c223e */ /* 0x000fe400000010ff */
[----:B------:R-:W-:Y:S02]  /*4ff0*/  PRMT R117, R67, 0x7610, R117 ;  /* 0x0000761043757816 */ /* 0x000fe40000000075 */
[----:B------:R-:W-:Y:S01]  /*5000*/  @P2 PRMT R113, R60, 0x7610, R113 ;  /* 0x000076103c712816 */ /* 0x000fe20000000071 */
[----:B------:R-:W-:Y:S06]  /*5010*/  @!P2 BRA `(.L_x_176) ;  /* 0x0000000000a0a947 */ /* 0x000fec0003800000 */
[----:B------:R-:W-:-:S05]  /*5020*/  FMUL.FTZ R60, R120, UR15 ;  /* 0x0000000f783c7c20 */ /* 0x000fca0008410000 */
[----:B------:R-:W-:-:S04]  /*5030*/  F2FP.BF16.F32.PACK_AB R60, RZ, R60 ;  /* 0x0000003cff3c723e */ /* 0x000fc800000010ff */
[----:B------:R-:W-:Y:S01]  /*5040*/  PRMT R114, R60, 0x7610, R114 ;  /* 0x000076103c727816 */ /* 0x000fe20000000072 */
[----:B------:R-:W-:Y:S06]  /*5050*/  BRA `(.L_x_176) ;  /* 0x0000000000907947 */ /* 0x000fec0003800000 */
.L_x_177:
[----:B01234-:R-:W0:Y:S01]  /*5060*/  @P2 LDC R60, c[0x0][0x40c] ;  /* 0x00010300ff3c2b82 */ /* 0x01fe220000000800 */
        /* <DEDUP_REMOVED lines=9> */
.L_x_178:
        /* <DEDUP_REMOVED lines=9> */
.L_x_179:
[----:B------:R-:W-:Y:S01]  /*5190*/  FFMA.FTZ R62, R100, R66, R67 ;  /* 0x00000042643e7223 */ /* 0x000fe20000010043 */
[----:B------:R-:W-:Y:S06]  /*51a0*/  @!P2 BRA `(.L_x_180) ;  /* 0x000000000020a947 */ /* 0x000fec0003800000 */
        /* <DEDUP_REMOVED lines=8> */
.L_x_180:
[----:B------:R-:W-:Y:S01]  /*5230*/  FADD.FTZ R61, R101, -R62 ;  /* 0x8000003e653d7221 */ /* 0x000fe20000010000 */
[----:B------:R-:W-:-:S03]  /*5240*/  ISETP.GT.AND P0, PT, R119, RZ, PT ;  /* 0x000000ff7700720c */ /* 0x000fc60003f04270 */
[----:B------:R-:W-:-:S05]  /*5250*/  FMUL.FTZ R61, R120, R61 ;  /* 0x0000003d783d7220 */ /* 0x000fca0000410000 */
[----:B------:R-:W-:-:S05]  /*5260*/  FSEL R61, R61, RZ, P0 ;  /* 0x000000ff3d3d7208 */ /* 0x000fca0000000000 */
[----:B0-----:R-:W-:-:S05]  /*5270*/  @P2 FMUL.FTZ R60, R61, R60 ;  /* 0x0000003c3d3c2220 */ /* 0x001fca0000410000 */
[----:B------:R-:W-:-:S04]  /*5280*/  @P2 F2FP.BF16.F32.PACK_AB R60, RZ, R60 ;  /* 0x0000003cff3c223e */ /* 0x000fc800000010ff */
[----:B------:R-:W-:-:S07]  /*5290*/  @P2 PRMT R114, R60, 0x7610, R114 ;  /* 0x000076103c722816 */ /* 0x000fce0000000072 */
.L_x_176:
[----:B------:R-:W-:Y:S05]  /*52a0*/  BRA.U !UP0, `(.L_x_181) ;  /* 0x0000000108247547 */ /* 0x000fea000b800000 */
[----:B------:R-:W0:Y:S01]  /*52b0*/  LDC.64 R60, c[0x0][0x478] ;  /* 0x00011e00ff3c7b82 */ /* 0x000e220000000a00 */
[----:B------:R-:W-:Y:S02]  /*52c0*/  LOP3.LUT R62, R116, 0xffff, RZ, 0xc0, !PT ;  /* 0x0000ffff743e7812 */ /* 0x000fe400078ec0ff */
[----:B------:R-:W-:Y:S02]  /*52d0*/  IADD3 R65, PT, PT, R65, 0x200, RZ ;  /* 0x0000020041417810 */ /* 0x000fe40007ffe0ff */
[----:B------:R-:W-:Y:S01]  /*52e0*/  PRMT R67, R117, 0x5410, R118 ;  /* 0x0000541075437816 */ /* 0x000fe20000000076 */
[----:B------:R-:W-:-:S05]  /*52f0*/  IMAD.WIDE.U32 R62, R62, 0x10000, RZ ;  /* 0x000100003e3e7825 */ /* 0x000fca00078e00ff */
[----:B------:R-:W-:Y:S02]  /*5300*/  LOP3.LUT R63, R67, R63, RZ, 0xfc, !PT ;  /* 0x0000003f433f7212 */ /* 0x000fe400078efcff */
[----:B------:R-:W-:Y:S01]  /*5310*/  LOP3.LUT R62, R62, 0xffff, R115, 0xf8, !PT ;  /* 0x0000ffff3e3e7812 */ /* 0x000fe200078ef873 */
[----:B0-----:R-:W-:-:S05]  /*5320*/  IMAD.WIDE.U32 R60, R65, 0x8, R60 ;  /* 0x00000008413c7825 */ /* 0x001fca00078e003c */
[----:B------:R0:W-:Y:S02]  /*5330*/  STG.E.64 desc[UR10][R60.64], R62 ;  /* 0x0000003e3c007986 */ /* 0x0001e4000c101b0a */
.L_x_181:
[----:B------:R-:W-:Y:S05]  /*5340*/  @!P2 BRA `(.L_x_182) ;  /* 0x000000000024a947 */ /* 0x000fea0003800000 */
[----:B0-----:R-:W0:Y:S01]  /*5350*/  LDC.64 R60, c[0x0][0x468] ;  /* 0x00011a00ff3c7b82 */ /* 0x001e220000000a00 */
        /* <DEDUP_REMOVED lines=8> */
.L_x_182:
[----:B01----:R-:W0:Y:S01]  /*53e0*/  LDC.64 R60, c[0x0][0x380] ;  /* 0x0000e000ff3c7b82 */ /* 0x003e220000000a00 */
[----:B------:R-:W-:Y:S01]  /*53f0*/  UPLOP3.LUT UP1, UPT, UPT, UPT, UP1, 0x40, 0x4 ;  /* 0x000000000004789c */ /* 0x000fe20003f2e810 */
[----:B0-----:R-:W-:-:S04]  /*5400*/  IADD3 R0, PT, PT, R0, R60, RZ ;  /* 0x0000003c00007210 */ /* 0x001fc80007ffe0ff */
[----:B------:R-:W-:-:S13]  /*5410*/  ISETP.GE.AND P0, PT, R0, R61, PT ;  /* 0x0000003d0000720c */ /* 0x000fda0003f06270 */
[----:B------:R-:W-:Y:S05]  /*5420*/  @!P0 BRA `(.L_x_183) ;  /* 0xffffffac00a08947 */ /* 0x000fea000383ffff */
.L_x_133:
[----:B------:R-:W0:Y:S08]  /*5430*/  S2UR UR4, SR_CTAID.X ;  /* 0x00000000000479c3 */ /* 0x000e300000002500 */
        /* <DEDUP_REMOVED lines=18> */
.L_x_184:
        /* <DEDUP_REMOVED lines=10> */
.L_x_10783:


//--------------------- .text._ZN10layer_norm13ln_bwd_kernelINS_13Kernel_traitsI13__nv_bfloat16S2_S2_S2_fjLj2560ELj1ELj1ELj4ELj8ENS_18Kernel_traits_baseILj2560ES2_S2_S2_S2_fjLj128EEEEELb0ELb1ELb0ELb0EEEvNS_9BwdParamsE --------------------------
	.section	.text._ZN10layer_norm13ln_bwd_kernelINS_13Kernel_traitsI13__nv_bfloat16S2_S2_S2_fjLj2560ELj1ELj1ELj4ELj8ENS_18Kernel_traits_baseILj2560ES2_S2_S2_S2_fjLj128EEEEELb0ELb1ELb0ELb0EEEvNS_9BwdParamsE,"ax",@progbits
	.align	128
        .global         _ZN10layer_norm13ln_bwd_kernelINS_13Kernel_traitsI13__nv_bfloat16S2_S2_S2_fjLj2560ELj1ELj1ELj4ELj8ENS_18Kernel_traits_baseILj2560ES2_S2_S2_S2_fjLj128EEEEELb0ELb1ELb0ELb0EEEvNS_9BwdParamsE
        .type           _ZN10layer_norm13ln_bwd_kernelINS_13Kernel_traitsI13__nv_bfloat16S2_S2_S2_fjLj2560ELj1ELj1ELj4ELj8ENS_18Kernel_traits_baseILj2560ES2_S2_S2_S2_fjLj128EEEEELb0ELb1ELb0ELb0EEEvNS_9BwdParamsE,@function
        .size           _ZN10layer_norm13ln_bwd_kernelINS_13Kernel_traitsI13__nv_bfloat16S2_S2_S2_fjLj2560ELj1ELj1ELj4ELj8ENS_18Kernel_traits_baseILj2560ES2_S2_S2_S2_fjLj128EEEEELb0ELb1ELb0ELb0EEEvNS_9BwdParamsE,(.L_x_10784 - _ZN10layer_norm13ln_bwd_kernelINS_13Kernel_traitsI13__nv_bfloat16S2_S2_S2_fjLj2560ELj1ELj1ELj4ELj8ENS_18Kernel_traits_baseILj2560ES2_S2_S2_S2_fjLj128EEEEELb0ELb1ELb0ELb0EEEvNS_9BwdParamsE)
        .other          _ZN10layer_norm13ln_bwd_kernelINS_13Kernel_traitsI13__nv_bfloat16S2_S2_S2_fjLj2560ELj1ELj1ELj4ELj8ENS_18Kernel_traits_baseILj2560ES2_S2_S2_S2_fjLj128EEEEELb0ELb1ELb0ELb0EEEvNS_9BwdParamsE,@"STO_CUDA_ENTRY STV_DEFAULT"
_ZN10layer_norm13ln_bwd_kernelINS_13Kernel_traitsI13__nv_bfloat16S2_S2_S2_fjLj2560ELj1ELj1ELj4ELj8ENS_18Kernel_traits_baseILj2560ES2_S2_S2_S2_fjLj128EEEEELb0ELb1ELb0ELb0EEEvNS_9BwdParamsE:
.text._ZN10layer_norm13ln_bwd_kernelINS_13Kernel_traitsI13__nv_bfloat16S2_S2_S2_fjLj2560ELj1ELj1ELj4ELj8ENS_18Kernel_traits_baseILj2560ES2_S2_S2_S2_fjLj128EEEEELb0ELb1ELb0ELb0EEEvNS_9BwdParamsE:
[----:B------:R-:W-:Y:S01]  /*0000*/  LDC R1, c[0x0][0x37c] ;  /* 0x0000df00ff017b82 */ /* 0x000fe20000000800 */
[----:B------:R-:W0:Y:S01]  /*0010*/  S2R R0, SR_TID.X ;  /* 0x0000000000007919 */ /* 0x000e220000002100 */
[----:B------:R-:W1:Y:S01]  /*0020*/  LDCU UR6, c[0x0][0x388] ;  /* 0x00007100ff0677ac */ /* 0x000e620008000800 */
[----:B------:R-:W2:Y:S01]  /*0030*/  LDCU.64 UR14, c[0x0][0x358] ;  /* 0x00006b00ff0e77ac */ /* 0x000ea20008000a00 */
[----:B-1----:R-:W-:-:S04]  /*0040*/  USHF.R.S32.HI UR4, URZ, 0x1f, UR6 ;  /* 0x0000001fff047899 */ /* 0x002fc80008011406 */
[----:B------:R-:W-:-:S06]  /*0050*/  ULEA.HI UR4, UR4, UR6, URZ, 0x2 ;  /* 0x0000000604047291 */ /* 0x000fcc000f8f10ff */
[----:B------:R-:W-:Y:S02]  /*0060*/  MOV R3, UR4 ;  /* 0x0000000400037c02 */ /* 0x000fe40008000f00 */
[----:B0-----:R-:W-:Y:S01]  /*0070*/  LOP3.LUT R2, R0, 0x7f, RZ, 0x3c, !PT ;  /* 0x0000007f00027812 */ /* 0x001fe200078e3cff */
[----:B------:R-:W0:Y:S02]  /*0080*/  S2UR UR7, SR_CTAID.X ;  /* 0x00000000000779c3 */ /* 0x000e240000002500 */
[----:B------:R-:W0:Y:S01]  /*0090*/  LDCU UR4, c[0x0][0x384] ;  /* 0x00007080ff0477ac */ /* 0x000e220008000800 */
[----:B------:R-:W-:Y:S02]  /*00a0*/  LEA.HI.SX32 R2, R3, R2, 0x1e ;  /* 0x0000000203027211 */ /* 0x000fe400078ff2ff */
[----:B------:R-:W-:Y:S02]  /*00b0*/  MOV R3, R0 ;  /* 0x0000000000037202 */ /* 0x000fe40000000f00 */
[----:B------:R-:W-:-:S02]  /*00c0*/  ISETP.GE.U32.AND P1, PT, R2, 0x80, PT ;  /* 0x000000800200780c */ /* 0x000fc40003f26070 */
[C---:B------:R-:W-:Y:S02]  /*00d0*/  ISETP.GE.U32.AND P2, PT, R2.reuse, 0x100, PT ;  /* 0x000001000200780c */ /* 0x040fe40003f46070 */
[C---:B------:R-:W-:Y:S02]  /*00e0*/  ISETP.GE.U32.AND P3, PT, R2.reuse, 0x180, PT ;  /* 0x000001800200780c */ /* 0x040fe40003f66070 */
[C---:B------:R-:W-:Y:S02]  /*00f0*/  ISETP.GE.U32.AND P4, PT, R2.reuse, 0x200, PT ;  /* 0x000002000200780c */ /* 0x040fe40003f86070 */
[----:B------:R-:W-:-:S05]  /*0100*/  ISETP.GE.U32.AND P5, PT, R2, 0x280, PT ;  /* 0x000002800200780c */ /* 0x000fca0003fa6070 */
[----:B------:R-:W1:Y:S08]  /*0110*/  @P1 LDC.64 R16, c[0x0][0x3d0] ;  /* 0x0000f400ff101b82 */ /* 0x000e700000000a00 */
[----:B------:R-:W3:Y:S08]  /*0120*/  @P1 LDC.64 R20, c[0x0][0x3e8] ;  /* 0x0000fa00ff141b82 */ /* 0x000ef00000000a00 */
[----:B------:R-:W4:Y:S01]  /*0130*/  @P2 LDC.64 R24, c[0x0][0x3d0] ;  /* 0x0000f400ff182b82 */ /* 0x000f220000000a00 */
[----:B-1----:R-:W-:-:S07]  /*0140*/  @P1 IMAD.WIDE.U32 R16, R3, 0x8, R16 ;  /* 0x0000000803101825 */ /* 0x002fce00078e0010 */
[----:B------:R-:W1:Y:S01]  /*0150*/  @P2 LDC.64 R26, c[0x0][0x3e8] ;  /* 0x0000fa00ff1a2b82 */ /* 0x000e620000000a00 */
[----:B--2---:R-:W5:Y:S01]  /*0160*/  @P1 LDG.E.64 R18, desc[UR14][R16.64] ;  /* 0x0000000e10121981 */ /* 0x004f62000c1e1b00 */
[----:B---3--:R-:W-:-:S06]  /*0170*/  @P1 IMAD.WIDE.U32 R20, R3, 0x8, R20 ;  /* 0x0000000803141825 */ /* 0x008fcc00078e0014 */
[----:B------:R-:W2:Y:S01]  /*0180*/  @P3 LDC.64 R32, c[0x0][0x3d0] ;  /* 0x0000f400ff203b82 */ /* 0x000ea20000000a00 */
[----:B------:R-:W-:Y:S01]  /*0190*/  @P1 LOP3.LUT R3, R3, 0x80, RZ, 0xfc, !PT ;  /* 0x0000008003031812 */ /* 0x000fe200078efcff */
[----:B------:R-:W5:Y:S04]  /*01a0*/  @P1 LDG.E.64 R4, desc[UR14][R20.64] ;  /* 0x0000000e14041981 */ /* 0x000f68000c1e1b00 */
[----:B----4-:R-:W-:Y:S02]  /*01b0*/  @P2 IMAD.WIDE.U32 R28, R3, 0x8, R24 ;  /* 0x00000008031c2825 */ /* 0x010fe400078e0018 */
[----:B------:R-:W3:Y:S01]  /*01c0*/  @P3 LDC.64 R34, c[0x0][0x3e8] ;  /* 0x0000fa00ff223b82 */ /* 0x000ee20000000a00 */
[----:B0-----:R-:W-:Y:S01]  /*01d0*/  UISETP.GE.AND UP0, UPT, UR7, UR4, UPT ;  /* 0x000000040700728c */ /* 0x001fe2000bf06270 */
[----:B------:R-:W-:-:S02]  /*01e0*/  CS2R R80, SRZ ;  /* 0x0000000000507805 */ /* 0x000fc4000001ff00 */
[----:B------:R-:W-:Y:S01]  /*01f0*/  CS2R R82, SRZ ;  /* 0x0000000000527805 */ /* 0x000fe2000001ff00 */
[----:B------:R-:W5:Y:S03]  /*0200*/  @P2 LDG.E.64 R22, desc[UR14][R28.64] ;  /* 0x0000000e1c162981 */ /* 0x000f66000c1e1b00 */
[----:B------:R-:W0:Y:S01]  /*0210*/  @P4 LDC.64 R36, c[0x0][0x3d0] ;  /* 0x0000f400ff244b82 */ /* 0x000e220000000a00 */
[C---:B-1----:R-:W-:Y:S01]  /*0220*/  @P2 IMAD.WIDE.U32 R30, R3.reuse, 0x8, R26 ;  /* 0x00000008031e2825 */ /* 0x042fe200078e001a */
[----:B------:R-:W-:Y:S02]  /*0230*/  @P2 IADD3 R3, PT, PT, R3, 0x80, RZ ;  /* 0x0000008003032810 */ /* 0x000fe40007ffe0ff */
[----:B------:R-:W-:Y:S02]  /*0240*/  CS2R R76, SRZ ;  /* 0x00000000004c7805 */ /* 0x000fe4000001ff00 */
[----:B------:R-:W-:-:S02]  /*0250*/  CS2R R78, SRZ ;  /* 0x00000000004e7805 */ /* 0x000fc4000001ff00 */
[----:B------:R-:W-:Y:S01]  /*0260*/  CS2R R72, SRZ ;  /* 0x0000000000487805 */ /* 0x000fe2000001ff00 */
[----:B------:R-:W5:Y:S01]  /*0270*/  @P2 LDG.E.64 R6, desc[UR14][R30.64] ;  /* 0x0000000e1e062981 */ /* 0x000f62000c1e1b00 */
[----:B------:R-:W1:Y:S01]  /*0280*/  @P4 LDC.64 R38, c[0x0][0x3e8] ;  /* 0x0000fa00ff264b82 */ /* 0x000e620000000a00 */
[----:B--2---:R-:W-:-:S07]  /*0290*/  @P3 IMAD.WIDE.U32 R32, R3, 0x8, R32 ;  /* 0x0000000803203825 */ /* 0x004fce00078e0020 */
[----:B------:R-:W2:Y:S01]  /*02a0*/  @P5 LDC.64 R40, c[0x0][0x3d0] ;  /* 0x0000f400ff285b82 */ /* 0x000ea20000000a00 */
[C---:B---3--:R-:W-:Y:S01]  /*02b0*/  @P3 IMAD.WIDE.U32 R34, R3.reuse, 0x8, R34 ;  /* 0x0000000803223825 */ /* 0x048fe200078e0022 */
[----:B------:R-:W-:Y:S01]  /*02c0*/  @P3 IADD3 R3, PT, PT, R3, 0x80, RZ ;  /* 0x0000008003033810 */ /* 0x000fe20007ffe0ff */
[----:B------:R-:W5:Y:S05]  /*02d0*/  @P3 LDG.E.64 R84, desc[UR14][R32.64] ;  /* 0x0000000e20543981 */ /* 0x000f6a000c1e1b00 */
[----:B------:R-:W3:Y:S01]  /*02e0*/  @P5 LDC.64 R42, c[0x0][0x3e8] ;  /* 0x0000fa00ff2a5b82 */ /* 0x000ee20000000a00 */
[C---:B0-----:R-:W-:Y:S01]  /*02f0*/  @P4 IMAD.WIDE.U32 R36, R3.reuse, 0x8, R36 ;  /* 0x0000000803244825 */ /* 0x041fe200078e0024 */
[----:B------:R-:W5:Y:S03]  /*0300*/  @P3 LDG.E.64 R8, desc[UR14][R34.64] ;  /* 0x0000000e22083981 */ /* 0x000f66000c1e1b00 */
[C---:B-1----:R-:W-:Y:S01]  /*0310*/  @P4 IMAD.WIDE.U32 R38, R3.reuse, 0x8, R38 ;  /* 0x0000000803264825 */ /* 0x042fe200078e0026 */
[----:B------:R-:W-:Y:S01]  /*0320*/  @P4 IADD3 R3, PT, PT, R3, 0x80, RZ ;  /* 0x0000008003034810 */ /* 0x000fe20007ffe0ff */
[----:B------:R0:W5:Y:S01]  /*0330*/  @P4 LDG.E.64 R86, desc[UR14][R36.64] ;  /* 0x0000000e24564981 */ /* 0x000162000c1e1b00 */
[----:B------:R-:W-:-:S02]  /*0340*/  CS2R R74, SRZ ;  /* 0x00000000004a7805 */ /* 0x000fc4000001ff00 */
[----:B------:R-:W-:Y:S02]  /*0350*/  CS2R R68, SRZ ;  /* 0x0000000000447805 */ /* 0x000fe4000001ff00 */
[----:B------:R-:W-:Y:S01]  /*0360*/  CS2R R70, SRZ ;  /* 0x0000000000467805 */ /* 0x000fe2000001ff00 */
[----:B------:R1:W5:Y:S01]  /*0370*/  @P4 LDG.E.64 R10, desc[UR14][R38.64] ;  /* 0x0000000e260a4981 */ /* 0x000362000c1e1b00 */
[C---:B--2---:R-:W-:Y:S01]  /*0380*/  @P5 IMAD.WIDE.U32 R24, R3.reuse, 0x8, R40 ;  /* 0x0000000803185825 */ /* 0x044fe200078e0028 */
[----:B------:R-:W-:Y:S02]  /*0390*/  CS2R R64, SRZ ;  /* 0x0000000000407805 */ /* 0x000fe4000001ff00 */
[----:B------:R-:W-:Y:S01]  /*03a0*/  CS2R R66, SRZ ;  /* 0x0000000000427805 */ /* 0x000fe2000001ff00 */
[----:B---3--:R-:W-:Y:S01]  /*03b0*/  @P5 IMAD.WIDE.U32 R26, R3, 0x8, R42 ;  /* 0x00000008031a5825 */ /* 0x008fe200078e002a */
[----:B------:R2:W5:Y:S01]  /*03c0*/  @P5 LDG.E.64 R12, desc[UR14][R24.64] ;  /* 0x0000000e180c5981 */ /* 0x000562000c1e1b00 */
[----:B------:R-:W-:-:S02]  /*03d0*/  CS2R R60, SRZ ;  /* 0x00000000003c7805 */ /* 0x000fc4000001ff00 */
[----:B------:R-:W-:Y:S02]  /*03e0*/  CS2R R62, SRZ ;  /* 0x00000000003e7805 */ /* 0x000fe4000001ff00 */
[----:B------:R-:W-:Y:S01]  /*03f0*/  CS2R R56, SRZ ;  /* 0x0000000000387805 */ /* 0x000fe2000001ff00 */
[----:B------:R3:W5:Y:S01]  /*0400*/  @P5 LDG.E.64 R14, desc[UR14][R26.64] ;  /* 0x0000000e1a0e5981 */ /* 0x000762000c1e1b00 */
        /* <DEDUP_REMOVED lines=9> */
[----:B0-----:R-:W-:-:S02]  /*04a0*/  CS2R R36, SRZ ;  /* 0x0000000000247805 */ /* 0x001fc4000001ff00 */
[----:B-1----:R-:W-:Y:S02]  /*04b0*/  CS2R R38, SRZ ;  /* 0x0000000000267805 */ /* 0x002fe4000001ff00 */
[----:B------:R-:W-:Y:S02]  /*04c0*/  CS2R R32, SRZ ;  /* 0x0000000000207805 */ /* 0x000fe4000001ff00 */
[----:B------:R-:W-:Y:S02]  /*04d0*/  CS2R R34, SRZ ;  /* 0x0000000000227805 */ /* 0x000fe4000001ff00 */
[----:B------:R-:W-:Y:S02]  /*04e0*/  CS2R R28, SRZ ;  /* 0x00000000001c7805 */ /* 0x000fe4000001ff00 */
[----:B------:R-:W-:Y:S02]  /*04f0*/  CS2R R30, SRZ ;  /* 0x00000000001e7805 */ /* 0x000fe4000001ff00 */
[----:B--2---:R-:W-:-:S02]  /*0500*/  CS2R R24, SRZ ;  /* 0x0000000000187805 */ /* 0x004fc4000001ff00 */
[----:B---3--:R-:W-:Y:S01]  /*0510*/  CS2R R26, SRZ ;  /* 0x00000000001a7805 */ /* 0x008fe2000001ff00 */
[----:B------:R-:W-:Y:S06]  /*0520*/  BRA.U UP0, `(.L_x_185) ;  /* 0x0000006d00547547 */ /* 0x000fec000b800000 */
[----:B------:R-:W0:Y:S01]  /*0530*/  LDCU.64 UR4, c[0x0][0x3e0] ;  /* 0x00007c00ff0477ac */ /* 0x000e220008000a00 */
[----:B-----5:R-:W-:Y:S02]  /*0540*/  MOV R3, R18 ;  /* 0x0000001200037202 */ /* 0x020fe40000000f00 */
[----:B------:R-:W-:Y:S02]  /*0550*/  CS2R R80, SRZ ;  /* 0x0000000000507805 */ /* 0x000fe4000001ff00 */
[----:B------:R-:W-:Y:S02]  /*0560*/  SHF.R.U64 R0, R18, 0x10, R19 ;  /* 0x0000001012007819 */ /* 0x000fe40000001213 */
[----:B------:R-:W-:Y:S02]  /*0570*/  CS2R R82, SRZ ;  /* 0x0000000000527805 */ /* 0x000fe4000001ff00 */
[----:B------:R-:W-:Y:S02]  /*0580*/  MOV R16, R19 ;  /* 0x0000001300107202 */ /* 0x000fe40000000f00 */
[----:B------:R-:W-:-:S02]  /*0590*/  CS2R R76, SRZ ;  /* 0x00000000004c7805 */ /* 0x000fc4000001ff00 */
[----:B------:R-:W-:Y:S02]  /*05a0*/  SHF.R.U32.HI R17, RZ, 0x10, R19 ;  /* 0x00000010ff117819 */ /* 0x000fe40000011613 */
[----:B------:R-:W-:Y:S02]  /*05b0*/  CS2R R78, SRZ ;  /* 0x00000000004e7805 */ /* 0x000fe4000001ff00 */
[----:B------:R-:W-:Y:S02]  /*05c0*/  MOV R18, R22 ;  /* 0x0000001600127202 */ /* 0x000fe40000000f00 */
[----:B------:R-:W-:Y:S02]  /*05d0*/  CS2R R72, SRZ ;  /* 0x0000000000487805 */ /* 0x000fe4000001ff00 */
[----:B------:R-:W-:Y:S02]  /*05e0*/  SHF.R.U64 R19, R22, 0x10, R23 ;  /* 0x0000001016137819 */ /* 0x000fe40000001217 */
[----:B------:R-:W-:-:S02]  /*05f0*/  CS2R R74, SRZ ;  /* 0x00000000004a7805 */ /* 0x000fc4000001ff00 */
[----:B------:R-:W-:Y:S02]  /*0600*/  MOV R20, R23 ;  /* 0x0000001700147202 */ /* 0x000fe40000000f00 */
[----:B------:R-:W-:Y:S02]  /*0610*/  CS2R R68, SRZ ;  /* 0x0000000000447805 */ /* 0x000fe4000001ff00 */
[----:B------:R-:W-:Y:S02]  /*0620*/  SHF.R.U32.HI R21, RZ, 0x10, R23 ;  /* 0x00000010ff157819 */ /* 0x000fe40000011617 */
[----:B------:R-:W-:Y:S02]  /*0630*/  CS2R R70, SRZ ;  /* 0x0000000000467805 */ /* 0x000fe4000001ff00 */
[----:B------:R-:W-:Y:S01]  /*0640*/  MOV R22, R84 ;  /* 0x0000005400167202 */ /* 0x000fe20000000f00 */
[----:B0-----:R-:W-:Y:S01]  /*0650*/  UISETP.NE.U32.AND UP0, UPT, UR4, URZ, UPT ;  /* 0x000000ff0400728c */ /* 0x001fe2000bf05070 */
        /* <DEDUP_REMOVED lines=8> */
[--C-:B------:R-:W-:Y:S02]  /*06e0*/  SHF.R.U64 R95, R4, 0x10, R5.reuse ;  /* 0x00000010045f7819 */ /* 0x100fe40000001205 */
[----:B------:R-:W-:Y:S02]  /*06f0*/  CS2R R56, SRZ ;  /* 0x0000000000387805 */ /* 0x000fe4000001ff00 */
[----:B------:R-:W-:Y:S02]  /*0700*/  MOV R96, R5 ;  /* 0x0000000500607202 */ /* 0x000fe40000000f00 */
[----:B------:R-:W-:Y:S02]  /*0710*/  CS2R R58, SRZ ;  /* 0x00000000003a7805 */ /* 0x000fe4000001ff00 */
[----:B------:R-:W-:-:S02]  /*0720*/  SHF.R.U32.HI R97, RZ, 0x10, R5 ;  /* 0x00000010ff617819 */ /* 0x000fc40000011605 */
        /* <DEDUP_REMOVED lines=21> */
[----:B------:R-:W-:Y:S02]  /*0880*/  PRMT R10, R21, 0x7610, R10 ;  /* 0x00007610150a7816 */ /* 0x000fe4000000000a */
[----:B------:R-:W-:Y:S02]  /*0890*/  CS2R R34, SRZ ;  /* 0x0000000000227805 */ /* 0x000fe4000001ff00 */
[----:B------:R-:W-:-:S02]  /*08a0*/  MOV R88, R85 ;  /* 0x0000005500587202 */ /* 0x000fc40000000f00 */
[----:B------:R-:W-:Y:S02]  /*08b0*/  CS2R R28, SRZ ;  /* 0x00000000001c7805 */ /* 0x000fe4000001ff00 */
[----:B------:R-:W-:Y:S02]  /*08c0*/  SHF.R.U32.HI R84, RZ, 0x10, R85 ;  /* 0x00000010ff547819 */ /* 0x000fe40000011655 */
[----:B------:R-:W-:Y:S02]  /*08d0*/  CS2R R30, SRZ ;  /* 0x00000000001e7805 */ /* 0x000fe4000001ff00 */
[----:B------:R-:W-:Y:S02]  /*08e0*/  MOV R102, R8 ;  /* 0x0000000800667202 */ /* 0x000fe40000000f00 */
[----:B------:R-:W-:Y:S02]  /*08f0*/  CS2R R24, SRZ ;  /* 0x0000000000187805 */ /* 0x000fe4000001ff00 */
[----:B------:R-:W-:-:S02]  /*0900*/  SHF.R.U64 R103, R8, 0x10, R9 ;  /* 0x0000001008677819 */ /* 0x000fc40000001209 */
[----:B------:R-:W-:Y:S02]  /*0910*/  CS2R R26, SRZ ;  /* 0x00000000001a7805 */ /* 0x000fe4000001ff00 */
[----:B------:R-:W-:Y:S01]  /*0920*/  MOV R104, R9 ;  /* 0x0000000900687202 */ /* 0x000fe20000000f00 */
[----:B------:R-:W-:Y:S01]  /*0930*/  UISETP.NE.AND.EX UP0, UPT, UR5, URZ, UPT, UP0 ;  /* 0x000000ff0500728c */ /* 0x000fe2000bf05300 */
[----:B------:R-:W-:Y:S01]  /*0940*/  PRMT R11, R22, 0x7610, R11 ;  /* 0x00007610160b7816 */ /* 0x000fe2000000000b */
[----:B------:R-:W-:Y:S01]  /*0950*/  UPLOP3.LUT UP2, UPT, UPT, UPT, UPT, 0x40, 0x4 ;  /* 0x000000000004789c */ /* 0x000fe20003f4e870 */
[----:B------:R-:W-:Y:S01]  /*0960*/  PRMT R12, R23, 0x7610, R12 ;  /* 0x00007610170c7816 */ /* 0x000fe2000000000c */
[----:B------:R-:W0:Y:S01]  /*0970*/  LDCU UR6, c[0x0][0x388] ;  /* 0x00007100ff0677ac */ /* 0x000e220008000800 */
[----:B------:R-:W-:Y:S02]  /*0980*/  PRMT R21, R92, 0x7610, R21 ;  /* 0x000076105c157816 */ /* 0x000fe40000000015 */
[----:B------:R-:W-:Y:S01]  /*0990*/  MOV R85, R86 ;  /* 0x0000005600557202 */ /* 0x000fe20000000f00 */
[----:B------:R-:W1:Y:S01]  /*09a0*/  LDCU.U8 UR16, c[0x0][0x410] ;  /* 0x00008200ff1077ac */ /* 0x000e620008000000 */
[----:B------:R-:W-:-:S02]  /*09b0*/  SHF.R.U32.HI R105, RZ, 0x10, R9 ;  /* 0x00000010ff697819 */ /* 0x000fc40000011609 */
[----:B------:R-:W-:Y:S01]  /*09c0*/  PRMT R22, R93, 0x7610, R22 ;  /* 0x000076105d167816 */ /* 0x000fe20000000016 */
[----:B------:R-:W2:Y:S01]  /*09d0*/  LDCU UR17, c[0x0][0x400] ;  /* 0x00008000ff1177ac */ /* 0x000ea20008000800 */
[----:B------:R-:W-:Y:S02]  /*09e0*/  PRMT R23, R94, 0x7610, R23 ;  /* 0x000076105e177816 */ /* 0x000fe40000000017 */
[----:B------:R-:W-:Y:S01]  /*09f0*/  PRMT R92, R95, 0x7610, R92 ;  /* 0x000076105f5c7816 */ /* 0x000fe2000000005c */
[----:B------:R-:W3:Y:S01]  /*0a00*/  LDCU.64 UR18, c[0x0][0x438] ;  /* 0x00008700ff1277ac */ /* 0x000ee20008000a00 */
[----:B------:R-:W-:Y:S02]  /*0a10*/  SHF.R.U64 R86, R86, 0x10, R87 ;  /* 0x0000001056567819 */ /* 0x000fe40000001257 */
[----:B------:R-:W-:Y:S01]  /*0a20*/  MOV R89, R87 ;  /* 0x0000005700597202 */ /* 0x000fe20000000f00 */
[----:B------:R-:W4:Y:S01]  /*0a30*/  LDCU.64 UR20, c[0x0][0x478] ;  /* 0x00008f00ff1477ac */ /* 0x000f220008000a00 */
[----:B------:R-:W-:-:S02]  /*0a40*/  MOV R110, R14 ;  /* 0x0000000e006e7202 */ /* 0x000fc40000000f00 */
[----:B------:R-:W-:Y:S01]  /*0a50*/  PRMT R93, R96, 0x7610, R93 ;  /* 0x00007610605d7816 */ /* 0x000fe2000000005d */
[----:B------:R-:W0:Y:S01]  /*0a60*/  LDCU.128 UR8, c[0x0][0x3c0] ;  /* 0x00007800ff0877ac */ /* 0x000e220008000c00 */
[----:B------:R-:W-:Y:S02]  /*0a70*/  PRMT R94, R97, 0x7610, R94 ;  /* 0x00007610615e7816 */ /* 0x000fe4000000005e */
[----:B------:R-:W-:Y:S01]  /*0a80*/  PRMT R95, R98, 0x7610, R95 ;  /* 0x00007610625f7816 */ /* 0x000fe2000000005f */
[----:B------:R-:W0:Y:S01]  /*0a90*/  LDCU.64 UR22, c[0x0][0x380] ;  /* 0x00007000ff1677ac */ /* 0x000e220008000a00 */
[----:B------:R-:W-:Y:S02]  /*0aa0*/  SHF.R.U32.HI R87, RZ, 0x10, R87 ;  /* 0x00000010ff577819 */ /* 0x000fe40000011657 */
[----:B------:R-:W-:Y:S02]  /*0ab0*/  SHF.R.U64 R111, R14, 0x10, R15 ;  /* 0x000000100e6f7819 */ /* 0x000fe4000000120f */
[----:B------:R-:W-:-:S02]  /*0ac0*/  MOV R112, R15 ;  /* 0x0000000f00707202 */ /* 0x000fc40000000f00 */
[----:B------:R-:W-:Y:S02]  /*0ad0*/  SHF.R.U32.HI R113, RZ, 0x10, R15 ;  /* 0x00000010ff717819 */ /* 0x000fe4000001160f */
[----:B------:R-:W-:Y:S02]  /*0ae0*/  PRMT R96, R99, 0x7610, R96 ;  /* 0x0000761063607816 */ /* 0x000fe40000000060 */
[----:B------:R-:W-:Y:S02]  /*0af0*/  PRMT R97, R100, 0x7610, R97 ;  /* 0x0000761064617816 */ /* 0x000fe40000000061 */
[----:B------:R-:W-:Y:S02]  /*0b00*/  PRMT R98, R101, 0x7610, R98 ;  /* 0x0000761065627816 */ /* 0x000fe40000000062 */
[----:B------:R-:W-:Y:S02]  /*0b10*/  PRMT R99, R102, 0x7610, R99 ;  /* 0x0000761066637816 */ /* 0x000fe40000000063 */
[----:B------:R-:W-:-:S02]  /*0b20*/  PRMT R100, R103, 0x7610, R100 ;  /* 0x0000761067647816 */ /* 0x000fc40000000064 */
[----:B------:R-:W-:Y:S02]  /*0b30*/  PRMT R101, R104, 0x7610, R101 ;  /* 0x0000761068657816 */ /* 0x000fe40000000065 */
        /* <DEDUP_REMOVED lines=22> */
[----:B01234-:R-:W-:-:S07]  /*0ca0*/  PRMT R110, R113, 0x7610, R110 ;  /* 0x00007610716e7816 */ /* 0x01ffce000000006e */
.L_x_235:
[----:B0-----:R-:W0:Y:S01]  /*0cb0*/  @UP0 LDCU.64 UR4, c[0x0][0x3e0] ;  /* 0x00007c00ff0407ac */ /* 0x001e220008000a00 */
[----:B------:R-:W-:Y:S01]  /*0cc0*/  PLOP3.LUT P0, PT, PT, PT, UP0, 0x80, 0x8 ;  /* 0x000000000008781c */ /* 0x000fe20003f0f008 */
[----:B------:R-:W-:-:S06]  /*0cd0*/  UIMAD.WIDE UR12, UR7, 0x4, UR10 ;  /* 0x00000004070c78a5 */ /* 0x000fcc000f8e020a */
[----:B----4-:R-:W-:Y:S02]  /*0ce0*/  MOV R86, UR12 ;  /* 0x0000000c00567c02 */ /* 0x010fe40008000f00 */
[----:B------:R-:W-:-:S05]  /*0cf0*/  MOV R87, UR13 ;  /* 0x0000000d00577c02 */ /* 0x000fca0008000f00 */
[----:B-12---:R1:W2:Y:S01]  /*0d00*/  LDG.E R86, desc[UR14][R86.64] ;  /* 0x0000000e56567981 */ /* 0x0062a2000c1e1900 */
[----:B0-----:R-:W-:-:S06]  /*0d10*/  @UP0 UIMAD.WIDE UR4, UR7, 0x2, UR4 ;  /* 0x00000002070408a5 */ /* 0x001fcc000f8e0204 */
[----:B---3--:R-:W-:Y:S02]  /*0d20*/  MOV R84, UR4 ;  /* 0x0000000400547c02 */ /* 0x008fe40008000f00 */
[----:B------:R-:W-:Y:S01]  /*0d30*/  MOV R85, UR5 ;  /* 0x0000000500557c02 */ /* 0x000fe20008000f00 */
[----:B------:R-:W-:-:S04]  /*0d40*/  UIMAD.WIDE UR4, UR7, 0x4, UR8 ;  /* 0x00000004070478a5 */ /* 0x000fc8000f8e0208 */
[----:B------:R-:W3:Y:S02]  /*0d50*/  @P0 LDG.E.U16 R84, desc[UR14][R84.64] ;  /* 0x0000000e54540981 */ /* 0x000ee4000c1e1500 */
[----:B------:R-:W-:Y:S02]  /*0d60*/  MOV R88, UR4 ;  /* 0x0000000400587c02 */ /* 0x000fe40008000f00 */
[----:B------:R-:W-:-:S05]  /*0d70*/  MOV R89, UR5 ;  /* 0x0000000500597c02 */ /* 0x000fca0008000f00 */
[----:B------:R-:W4:Y:S01]  /*0d80*/  LDG.E R88, desc[UR14][R88.64] ;  /* 0x0000000e58587981 */ /* 0x000f22000c1e1900 */
[----:B------:R-:W0:Y:S01]  /*0d90*/  S2R R0, SR_TID.X ;  /* 0x0000000000007919 */ /* 0x000e220000002100 */
[----:B------:R-:W-:Y:S01]  /*0da0*/  PLOP3.LUT P0, PT, PT, PT, UP0, 0x80, 0x8 ;  /* 0x000000000008781c */ /* 0x000fe20003f0f008 */
[----:B------:R-:W-:Y:S01]  /*0db0*/  UIMAD UR4, UR7, UR6, URZ ;  /* 0x00000006070472a4 */ /* 0x000fe2000f8e02ff */
[----:B------:R-:W-:-:S03]  /*0dc0*/  ISETP.GE.U32.AND P1, PT, R2, 0x80, PT ;  /* 0x000000800200780c */ /* 0x000fc60003f26070 */
[----:B------:R-:W-:-:S04]  /*0dd0*/  USHF.R.S32.HI UR5, URZ, 0x1f, UR4 ;  /* 0x0000001fff057899 */ /* 0x000fc80008011404 */
[----:B------:R-:W-:Y:S01]  /*0de0*/  ULEA.HI UR5, UR5, UR4, URZ, 0x2 ;  /* 0x0000000405057291 */ /* 0x000fe2000f8f10ff */
[----:B------:R-:W-:Y:S01]  /*0df0*/  ISETP.NE.AND P6, PT, RZ, UR16, PT ;  /* 0x00000010ff007c0c */ /* 0x000fe2000bfc5270 */
[----:B------:R-:W-:-:S04]  /*0e00*/  UMOV UR12, 0x3f800000 ;  /* 0x3f800000000c7882 */ /* 0x000fc80000000000 */
[----:B------:R-:W-:Y:S01]  /*0e10*/  MOV R111, UR5 ;  /* 0x00000005006f7c02 */ /* 0x000fe20008000f00 */
[----:B------:R-:W-:Y:S01]  /*0e20*/  BSSY.RECONVERGENT B0, `(.L_x_186) ;  /* 0x0000048000007945 */ /* 0x000fe20003800200 */
[----:B-1----:R-:W-:Y:S01]  /*0e30*/  HFMA2 R87, -RZ, RZ, 0, 0 ;  /* 0x00000000ff577431 */ /* 0x002fe200000001ff */
[C---:B------:R-:W-:Y:S02]  /*0e40*/  ISETP.GE.U32.AND P2, PT, R2.reuse, 0x100, PT ;  /* 0x000001000200780c */ /* 0x040fe40003f46070 */
[C---:B------:R-:W-:Y:S02]  /*0e50*/  ISETP.GE.U32.AND P3, PT, R2.reuse, 0x180, PT ;  /* 0x000001800200780c */ /* 0x040fe40003f66070 */
[C---:B------:R-:W-:Y:S02]  /*0e60*/  ISETP.GE.U32.AND P4, PT, R2.reuse, 0x200, PT ;  /* 0x000002000200780c */ /* 0x040fe40003f86070 */
[----:B------:R-:W-:Y:S02]  /*0e70*/  ISETP.GE.U32.AND P5, PT, R2, 0x280, PT ;  /* 0x000002800200780c */ /* 0x000fe40003fa6070 */
[----:B------:R-:W-:-:S02]  /*0e80*/  MOV R90, RZ ;  /* 0x000000ff005a7202 */ /* 0x000fc40000000f00 */
[----:B0-----:R-:W-:Y:S02]  /*0e90*/  LEA.HI.SX32 R111, R111, R0, 0x1e ;  /* 0x000000006f6f7211 */ /* 0x001fe400078ff2ff */
[----:B--2---:R-:W-:Y:S02]  /*0ea0*/  R2UR UR24, R86 ;  /* 0x00000000561872ca */ /* 0x004fe400000e0000 */
[----:B---3--:R-:W-:Y:S02]  /*0eb0*/  @P0 R2UR UR13, R84 ;  /* 0x00000000540d02ca */ /* 0x008fe400000e0000 */
[----:B----4-:R-:W-:-:S11]  /*0ec0*/  FSEL R86, R88, RZ, !P6 ;  /* 0x000000ff58567208 */ /* 0x010fd60007000000 */
[----:B------:R-:W-:Y:S01]  /*0ed0*/  @UP0 USHF.L.U32 UR12, UR13, 0x10, URZ ;  /* 0x000000100d0c0899 */ /* 0x000fe200080006ff */
[----:B------:R-:W-:Y:S01]  /*0ee0*/  MOV R88, R111 ;  /* 0x0000006f00587202 */ /* 0x000fe20000000f00 */
[----:B-----5:R-:W-:Y:S10]  /*0ef0*/  @!P1 BRA `(.L_x_187) ;  /* 0x0000000000e89947 */ /* 0x020ff40003800000 */
        /* <DEDUP_REMOVED lines=11> */
[----:B------:R0:W5:Y:S01]  /*0fb0*/  @P0 LDG.E.64 R160, desc[UR14][R90.64] ;  /* 0x0000000e5aa00981 */ /* 0x000162000c1e1b00 */
[--C-:B--2---:R-:W-:Y:S02]  /*0fc0*/  SHF.R.U64 R150, R88, 0x10, R89.reuse ;  /* 0x0000001058967819 */ /* 0x104fe40000001259 */
[----:B------:R-:W-:Y:S02]  /*0fd0*/  MOV R87, R89 ;  /* 0x0000005900577202 */ /* 0x000fe40000000f00 */
[----:B------:R-:W-:Y:S02]  /*0fe0*/  SHF.R.U32.HI R148, RZ, 0x10, R89 ;  /* 0x00000010ff947819 */ /* 0x000fe40000011659 */
[----:B---3--:R-:W-:-:S05]  /*0ff0*/  SHF.L.U32 R89, R84, 0x10, RZ ;  /* 0x0000001054597819 */ /* 0x008fca00000006ff */
[----:B------:R-:W-:Y:S01]  /*1000*/  FADD.FTZ R89, -R86, R89 ;  /* 0x0000005956597221 */ /* 0x000fe20000010100 */
[--C-:B------:R-:W-:Y:S02]  /*1010*/  SHF.R.U64 R149, R84, 0x10, R85.reuse ;  /* 0x0000001054957819 */ /* 0x100fe40000001255 */
[----:B------:R-:W-:Y:S01]  /*1020*/  MOV R124, R88 ;  /* 0x00000058007c7202 */ /* 0x000fe20000000f00 */
[----:B------:R-:W-:Y:S01]  /*1030*/  FMUL.FTZ R127, R89, UR24 ;  /* 0x00000018597f7c20 */ /* 0x000fe20008410000 */
[----:B------:R-:W-:Y:S02]  /*1040*/  SHF.L.U32 R89, R85, 0x10, RZ ;  /* 0x0000001055597819 */ /* 0x000fe400000006ff */
[----:B------:R-:W-:Y:S02]  /*1050*/  SHF.R.U32.HI R85, RZ, 0x10, R85 ;  /* 0x00000010ff557819 */ /* 0x000fe40000011655 */
[----:B------:R-:W-:Y:S02]  /*1060*/  SHF.L.U32 R149, R149, 0x10, RZ ;  /* 0x0000001095957819 */ /* 0x000fe400000006ff */
[----:B------:R-:W-:Y:S01]  /*1070*/  SHF.L.U32 R124, R124, 0x10, RZ ;  /* 0x000000107c7c7819 */ /* 0x000fe200000006ff */
[C---:B------:R-:W-:Y:S01]  /*1080*/  FADD.FTZ R89, -R86.reuse, R89 ;  /* 0x0000005956597221 */ /* 0x040fe20000010100 */
[----:B------:R-:W-:Y:S01]  /*1090*/  SHF.L.U32 R85, R85, 0x10, RZ ;  /* 0x0000001055557819 */ /* 0x000fe200000006ff */
[----:B------:R-:W-:Y:S01]  /*10a0*/  FADD.FTZ R126, -R86, R149 ;  /* 0x00000095567e7221 */ /* 0x000fe20000010100 */
[----:B------:R-:W-:Y:S01]  /*10b0*/  SHF.L.U32 R87, R87, 0x10, RZ ;  /* 0x0000001057577819 */ /* 0x000fe200000006ff */
[----:B------:R-:W-:Y:S01]  /*10c0*/  FADD.FTZ R60, R60, R124 ;  /* 0x0000007c3c3c7221 */ /* 0x000fe20000010000 */
[-C--:B------:R-:W-:Y:S01]  /*10d0*/  FFMA.FTZ R80, R127, R124.reuse, R80 ;  /* 0x0000007c7f507223 */ /* 0x080fe20000010050 */
[----:B------:R-:W-:Y:S01]  /*10e0*/  FMUL.FTZ R125, R125, R124 ;  /* 0x0000007c7d7d7220 */ /* 0x000fe20000410000 */
        /* <DEDUP_REMOVED lines=10> */
[-C--:B------:R-:W-:Y:S01]  /*1190*/  FMUL.FTZ R124, R124, R84.reuse ;  /* 0x000000547c7c7220 */ /* 0x080fe20000410000 */
[----:B------:R-:W-:Y:S01]  /*11a0*/  FADD.FTZ R85, RZ, R125 ;  /* 0x0000007dff557221 */ /* 0x000fe20000010000 */
[----:B------:R-:W-:Y:S01]  /*11b0*/  FFMA.FTZ R87, R127, R125, RZ ;  /* 0x0000007d7f577223 */ /* 0x000fe200000100ff */
[----:B0-----:R-:W-:Y:S01]  /*11c0*/  SHF.L.U32 R90, R148, 0x10, RZ ;  /* 0x00000010945a7819 */ /* 0x001fe200000006ff */
[----:B------:R-:W-:Y:S01]  /*11d0*/  FADD.FTZ R61, R61, R84 ;  /* 0x000000543d3d7221 */ /* 0x000fe20000010000 */
[----:B------:R-:W-:Y:S01]  /*11e0*/  FFMA.FTZ R81, R126, R84, R81 ;  /* 0x000000547e517223 */ /* 0x000fe20000010051 */
[----:B------:R-:W-:Y:S01]  /*11f0*/  SHF.L.U32 R148, R6, 0x10, RZ ;  /* 0x0000001006947819 */ /* 0x000fe200000006ff */
[----:B------:R-:W-:Y:S01]  /*1200*/  FADD.FTZ R84, R85, R124 ;  /* 0x0000007c55547221 */ /* 0x000fe20000010000 */
[----:B------:R-:W-:-:S03]  /*1210*/  FFMA.FTZ R88, R126, R124, R87 ;  /* 0x0000007c7e587223 */ /* 0x000fc60000010057 */
[-C--:B------:R-:W-:Y:S01]  /*1220*/  FMUL.FTZ R148, R148, R90.reuse ;  /* 0x0000005a94947220 */ /* 0x080fe20000410000 */
[----:B------:R-:W-:Y:S01]  /*1230*/  FADD.FTZ R87, R84, R149 ;  /* 0x0000009554577221 */ /* 0x000fe20000010000 */
[----:B------:R-:W-:Y:S01]  /*1240*/  FFMA.FTZ R85, R151, R149, R88 ;  /* 0x0000009597557223 */ /* 0x000fe20000010058 */
[----:B------:R-:W-:Y:S01]  /*1250*/  FADD.FTZ R63, R63, R90 ;  /* 0x0000005a3f3f7221 */ /* 0x000fe20000010000 */
[C---:B------:R-:W-:Y:S01]  /*1260*/  FFMA.FTZ R83, R150.reuse, R90, R83 ;  /* 0x0000005a96537223 */ /* 0x040fe20000010053 */
[----:B------:R-:W-:Y:S01]  /*1270*/  FADD.FTZ R87, R87, R148 ;  /* 0x0000009457577221 */ /* 0x000fe20000010000 */
[----:B------:R-:W-:Y:S01]  /*1280*/  FFMA.FTZ R90, R150, R148, R85 ;  /* 0x00000094965a7223 */ /* 0x000fe20000010055 */
[----:B------:R-:W-:-:S07]  /*1290*/  IADD3 R88, PT, PT, R111, 0x80, RZ ;  /* 0x000000806f587810 */ /* 0x000fce0007ffe0ff */
.L_x_187:
[----:B------:R-:W-:Y:S05]  /*12a0*/  BSYNC.RECONVERGENT B0 ;  /* 0x0000000000007941 */ /* 0x000fea0003800200 */
.L_x_186:
        /* <DEDUP_REMOVED lines=35> */
[----:B------:R-:W-:Y:S01]  /*14e0*/  SHF.L.U32 R144, R144, 0x10, RZ ;  /* 0x0000001090907819 */ /* 0x000fe200000006ff */
[----:B------:R-:W-:Y:S01]  /*14f0*/  FMUL.FTZ R122, R122, UR24 ;  /* 0x000000187a7a7c20 */ /* 0x000fe20008410000 */
[----:B------:R-:W-:Y:S02]  /*1500*/  SHF.L.U32 R89, R89, 0x10, RZ ;  /* 0x0000001059597819 */ /* 0x000fe400000006ff */
[----:B------:R-:W-:Y:S01]  /*1510*/  SHF.L.U32 R145, R9, 0x10, RZ ;  /* 0x0000001009917819 */ /* 0x000fe200000006ff */
[----:B------:R-:W-:Y:S01]  /*1520*/  FADD.FTZ R146, -R86, R85 ;  /* 0x0000005556927221 */ /* 0x000fe20000010100 */
[-C--:B------:R-:W-:Y:S01]  /*1530*/  FMUL.FTZ R120, R120, R144.reuse ;  /* 0x0000009078787220 */ /* 0x080fe20000410000 */
        /* <DEDUP_REMOVED lines=19> */
.L_x_189:
[----:B------:R-:W-:Y:S05]  /*1670*/  BSYNC.RECONVERGENT B0 ;  /* 0x0000000000007941 */ /* 0x000fea0003800200 */
.L_x_188:
        /* <DEDUP_REMOVED lines=12> */
[----:B------:R0:W5:Y:S01]  /*1740*/  @P0 LDG.E.64 R156, desc[UR14][R140.64] ;  /* 0x0000000e8c9c0981 */ /* 0x000162000c1e1b00 */
[----:B------:R-:W-:Y:S02]  /*1750*/  IADD3 R88, PT, PT, R88, 0x80, RZ ;  /* 0x0000008058587810 */ /* 0x000fe40007ffe0ff */
[C---:B--2---:R-:W-:Y:S02]  /*1760*/  SHF.L.U32 R113, R84.reuse, 0x10, RZ ;  /* 0x0000001054717819 */ /* 0x044fe400000006ff */
[----:B------:R-:W-:-:S03]  /*1770*/  SHF.R.U64 R143, R84, 0x10, R85 ;  /* 0x00000010548f7819 */ /* 0x000fc60000001255 */
[----:B------:R-:W-:Y:S01]  /*1780*/  FADD.FTZ R113, -R86, R113 ;  /* 0x0000007156717221 */ /* 0x000fe20000010100 */
[----:B---3--:R-:W-:Y:S02]  /*1790*/  MOV R112, R114 ;  /* 0x0000007200707202 */ /* 0x008fe40000000f00 */
[--C-:B------:R-:W-:Y:S02]  /*17a0*/  SHF.R.U64 R142, R114, 0x10, R115.reuse ;  /* 0x00000010728e7819 */ /* 0x100fe40000001273 */
[----:B------:R-:W-:Y:S02]  /*17b0*/  MOV R89, R115 ;  /* 0x0000007300597202 */ /* 0x000fe40000000f00 */
[----:B------:R-:W-:Y:S02]  /*17c0*/  SHF.R.U32.HI R91, RZ, 0x10, R115 ;  /* 0x00000010ff5b7819 */ /* 0x000fe40000011673 */
[----:B------:R-:W-:Y:S02]  /*17d0*/  SHF.L.U32 R143, R143, 0x10, RZ ;  /* 0x000000108f8f7819 */ /* 0x000fe400000006ff */
[----:B------:R-:W-:Y:S01]  /*17e0*/  SHF.L.U32 R115, R112, 0x10, RZ ;  /* 0x0000001070737819 */ /* 0x000fe200000006ff */
[----:B------:R-:W-:Y:S01]  /*17f0*/  FMUL.FTZ R113, R113, UR24 ;  /* 0x0000001871717c20 */ /* 0x000fe20008410000 */
[----:B------:R-:W-:Y:S01]  /*1800*/  SHF.L.U32 R112, R11, 0x10, RZ ;  /* 0x000000100b707819 */ /* 0x000fe200000006ff */
[----:B------:R-:W-:Y:S01]  /*1810*/  FADD.FTZ R114, -R86, R143 ;  /* 0x0000008f56727221 */ /* 0x000fe20000010100 */
[----:B0-----:R-:W-:-:S02]  /*1820*/  SHF.L.U32 R141, R85, 0x10, RZ ;  /* 0x00000010558d7819 */ /* 0x001fc400000006ff */
[----:B------:R-:W-:Y:S01]  /*1830*/  SHF.R.U32.HI R85, RZ, 0x10, R85 ;  /* 0x00000010ff557819 */ /* 0x000fe20000011655 */
        /* <DEDUP_REMOVED lines=8> */
[----:B------:R-:W-:Y:S01]  /*18c0*/  FADD.FTZ R53, R53, R142 ;  /* 0x0000008e35357221 */ /* 0x000fe20000010000 */
[-C--:B------:R-:W-:Y:S01]  /*18d0*/  FFMA.FTZ R73, R114, R142.reuse, R73 ;  /* 0x0000008e72497223 */ /* 0x080fe20000010049 */
[----:B------:R-:W-:Y:S01]  /*18e0*/  FMUL.FTZ R115, R115, R142 ;  /* 0x0000008e73737220 */ /* 0x000fe20000410000 */
[----:B------:R-:W-:Y:S01]  /*18f0*/  FMUL.FTZ R143, R141, UR24 ;  /* 0x000000188d8f7c20 */ /* 0x000fe20008410000 */
[----:B------:R-:W-:Y:S01]  /*1900*/  FADD.FTZ R142, -R86, R85 ;  /* 0x00000055568e7221 */ /* 0x000fe20000010100 */
[----:B------:R-:W-:Y:S01]  /*1910*/  SHF.L.U32 R89, R89, 0x10, RZ ;  /* 0x0000001059597819 */ /* 0x000fe200000006ff */
[----:B------:R-:W-:Y:S01]  /*1920*/  FADD.FTZ R84, R87, R112 ;  /* 0x0000007057547221 */ /* 0x000fe20000010000 */
[----:B------:R-:W-:Y:S01]  /*1930*/  SHF.L.U32 R141, R13, 0x10, RZ ;  /* 0x000000100d8d7819 */ /* 0x000fe200000006ff */
[----:B------:R-:W-:Y:S01]  /*1940*/  FFMA.FTZ R85, R113, R112, R90 ;  /* 0x0000007071557223 */ /* 0x000fe2000001005a */
[----:B------:R-:W-:Y:S01]  /*1950*/  SHF.L.U32 R140, R91, 0x10, RZ ;  /* 0x000000105b8c7819 */ /* 0x000fe200000006ff */
[----:B------:R-:W-:Y:S01]  /*1960*/  FMUL.FTZ R142, R142, UR24 ;  /* 0x000000188e8e7c20 */ /* 0x000fe20008410000 */
[----:B------:R-:W-:Y:S01]  /*1970*/  SHF.L.U32 R87, R14, 0x10, RZ ;  /* 0x000000100e577819 */ /* 0x000fe200000006ff */
[----:B------:R-:W-:Y:S01]  /*1980*/  FMUL.FTZ R141, R141, R89 ;  /* 0x000000598d8d7220 */ /* 0x000fe20000410000 */
[----:B------:R-:W-:Y:S01]  /*1990*/  FADD.FTZ R84, R84, R115 ;  /* 0x0000007354547221 */ /* 0x000fe20000010000 */
[----:B------:R-:W-:Y:S01]  /*19a0*/  FFMA.FTZ R90, R114, R115, R85 ;  /* 0x00000073725a7223 */ /* 0x000fe20000010055 */
[----:B------:R-:W-:Y:S01]  /*19b0*/  FADD.FTZ R55, R55, R140 ;  /* 0x0000008c37377221 */ /* 0x000fe20000010000 */
[-C--:B------:R-:W-:Y:S01]  /*19c0*/  FFMA.FTZ R75, R142, R140.reuse, R75 ;  /* 0x0000008c8e4b7223 */ /* 0x080fe2000001004b */
[----:B------:R-:W-:Y:S01]  /*19d0*/  FMUL.FTZ R140, R87, R140 ;  /* 0x0000008c578c7220 */ /* 0x000fe20000410000 */
[----:B------:R-:W-:Y:S01]  /*19e0*/  FADD.FTZ R87, R84, R141 ;  /* 0x0000008d54577221 */ /* 0x000fe20000010000 */
[C---:B------:R-:W-:Y:S01]  /*19f0*/  FFMA.FTZ R85, R143.reuse, R141, R90 ;  /* 0x0000008d8f557223 */ /* 0x040fe2000001005a */
[----:B------:R-:W-:Y:S01]  /*1a00*/  FADD.FTZ R54, R54, R89 ;  /* 0x0000005936367221 */ /* 0x000fe20000010000 */
[----:B------:R-:W-:Y:S01]  /*1a10*/  FFMA.FTZ R74, R143, R89, R74 ;  /* 0x000000598f4a7223 */ /* 0x000fe2000001004a */
[----:B------:R-:W-:Y:S01]  /*1a20*/  FADD.FTZ R87, R87, R140 ;  /* 0x0000008c57577221 */ /* 0x000fe20000010000 */
[----:B------:R-:W-:-:S07]  /*1a30*/  FFMA.FTZ R90, R142, R140, R85 ;  /* 0x0000008c8e5a7223 */ /* 0x000fce0000010055 */
.L_x_191:
[----:B------:R-:W-:Y:S05]  /*1a40*/  BSYNC.RECONVERGENT B0 ;  /* 0x0000000000007941 */ /* 0x000fea0003800200 */
.L_x_190:
        /* <DEDUP_REMOVED lines=60> */
.L_x_193:
[----:B------:R-:W-:Y:S05]  /*1e10*/  BSYNC.RECONVERGENT B0 ;  /* 0x0000000000007941 */ /* 0x000fea0003800200 */
.L_x_192:
        /* <DEDUP_REMOVED lines=15> */
[--C-:B--2---:R-:W-:Y:S02]  /*1f10*/  SHF.R.U64 R91, R130, 0x10, R131.reuse ;  /* 0x00000010825b7819 */ /* 0x104fe40000001283 */
[----:B------:R-:W-:Y:S02]  /*1f20*/  MOV R88, R131 ;  /* 0x0000008300587202 */ /* 0x000fe40000000f00 */
[----:B------:R-:W-:-:S02]  /*1f30*/  SHF.R.U32.HI R89, RZ, 0x10, R131 ;  /* 0x00000010ff597819 */ /* 0x000fc40000011683 */
[----:B---3--:R-:W-:Y:S02]  /*1f40*/  SHF.L.U32 R131, R84, 0x10, RZ ;  /* 0x0000001054837819 */ /* 0x008fe400000006ff */
[----:B------:R-:W-:Y:S02]  /*1f50*/  SHF.L.U32 R133, R85, 0x10, RZ ;  /* 0x0000001055857819 */ /* 0x000fe400000006ff */
[----:B------:R-:W-:Y:S01]  /*1f60*/  MOV R132, R130 ;  /* 0x0000008200847202 */ /* 0x000fe20000000f00 */
[----:B------:R-:W-:Y:S01]  /*1f70*/  FADD.FTZ R135, -R86, R131 ;  /* 0x0000008356877221 */ /* 0x000fe20000010100 */
[----:B------:R-:W-:Y:S01]  /*1f80*/  SHF.R.U64 R130, R84, 0x10, R85 ;  /* 0x0000001054827819 */ /* 0x000fe20000001255 */
[----:B------:R-:W-:Y:S01]  /*1f90*/  FADD.FTZ R131, -R86, R133 ;  /* 0x0000008556837221 */ /* 0x000fe20000010100 */
[----:B------:R-:W-:Y:S01]  /*1fa0*/  SHF.R.U32.HI R163, RZ, 0x10, R85 ;  /* 0x00000010ffa37819 */ /* 0x000fe20000011655 */
[----:B------:R-:W-:Y:S01]  /*1fb0*/  FMUL.FTZ R135, R135, UR24 ;  /* 0x0000001887877c20 */ /* 0x000fe20008410000 */
[----:B------:R-:W-:-:S02]  /*1fc0*/  SHF.L.U32 R132, R132, 0x10, RZ ;  /* 0x0000001084847819 */ /* 0x000fc400000006ff */
[----:B------:R-:W-:Y:S02]  /*1fd0*/  SHF.L.U32 R133, R19, 0x10, RZ ;  /* 0x0000001013857819 */ /* 0x000fe400000006ff */
[----:B------:R-:W-:Y:S01]  /*1fe0*/  SHF.L.U32 R85, R130, 0x10, RZ ;  /* 0x0000001082557819 */ /* 0x000fe200000006ff */
[----:B------:R-:W-:Y:S01]  /*1ff0*/  FADD.FTZ R44, R44, R132 ;  /* 0x000000842c2c7221 */ /* 0x000fe20000010000 */
[-C--:B------:R-:W-:Y:S01]  /*2000*/  FFMA.FTZ R64, R135, R132.reuse, R64 ;  /* 0x0000008487407223 */ /* 0x080fe20000010040 */
[----:B------:R-:W-:Y:S01]  /*2010*/  FMUL.FTZ R133, R133, R132 ;  /* 0x0000008485857220 */ /* 0x000fe20000410000 */
[----:B------:R-:W-:Y:S01]  /*2020*/  SHF.L.U32 R91, R91, 0x10, RZ ;  /* 0x000000105b5b7819 */ /* 0x000fe200000006ff */
[----:B------:R-:W-:Y:S01]  /*2030*/  FADD.FTZ R85, -R86, R85 ;  /* 0x0000005556557221 */ /* 0x000fe20000010100 */
[----:B------:R-:W-:Y:S02]  /*2040*/  SHF.L.U32 R132, R20, 0x10, RZ ;  /* 0x0000001014847819 */ /* 0x000fe400000006ff */
[----:B------:R-:W-:Y:S01]  /*2050*/  SHF.L.U32 R163, R163, 0x10, RZ ;  /* 0x00000010a3a37819 */ /* 0x000fe200000006ff */
[----:B------:R-:W-:Y:S01]  /*2060*/  FMUL.FTZ R134, R85, UR24 ;  /* 0x0000001855867c20 */ /* 0x000fe20008410000 */
[----:B------:R-:W-:Y:S01]  /*2070*/  SHF.L.U32 R88, R88, 0x10, RZ ;  /* 0x0000001058587819 */ /* 0x000fe200000006ff */
[----:B------:R-:W-:Y:S01]  /*2080*/  FMUL.FTZ R132, R132, R91 ;  /* 0x0000005b84847220 */ /* 0x000fe20000410000 */
[----:B------:R-:W-:Y:S01]  /*2090*/  FADD.FTZ R87, R87, R133 ;  /* 0x0000008557577221 */ /* 0x000fe20000010000 */
[----:B------:R-:W-:Y:S01]  /*20a0*/  FFMA.FTZ R85, R135, R133, R90 ;  /* 0x0000008587557223 */ /* 0x000fe2000001005a */
[----:B------:R-:W-:Y:S01]  /*20b0*/  FADD.FTZ R130, -R86, R163 ;  /* 0x000000a356827221 */ /* 0x000fe20000010100 */
[----:B------:R-:W-:Y:S01]  /*20c0*/  SHF.L.U32 R89, R89, 0x10, RZ ;  /* 0x0000001059597819 */ /* 0x000fe200000006ff */
[----:B------:R-:W-:Y:S01]  /*20d0*/  FMUL.FTZ R131, R131, UR24 ;  /* 0x0000001883837c20 */ /* 0x000fe20008410000 */
[----:B------:R-:W-:Y:S01]  /*20e0*/  FMUL.FTZ R129, R129, R88 ;  /* 0x0000005881817220 */ /* 0x000fe20000410000 */
[----:B------:R-:W-:Y:S01]  /*20f0*/  FADD.FTZ R84, R87, R132 ;  /* 0x0000008457547221 */ /* 0x000fe20000010000 */
[----:B------:R-:W-:Y:S01]  /*2100*/  FFMA.FTZ R86, R134, R132, R85 ;  /* 0x0000008486567223 */ /* 0x000fe20000010055 */
[----:B------:R-:W-:Y:S01]  /*2110*/  FMUL.FTZ R130, R130, UR24 ;  /* 0x0000001882827c20 */ /* 0x000fe20008410000 */
[----:B------:R-:W-:Y:S01]  /*2120*/  FMUL.FTZ R128, R128, R89 ;  /* 0x0000005980807220 */ /* 0x000fe20000410000 */
[----:B------:R-:W-:Y:S01]  /*2130*/  FADD.FTZ R87, R84, R129 ;  /* 0x0000008154577221 */ /* 0x000fe20000010000 */
[----:B------:R-:W-:Y:S01]  /*2140*/  FFMA.FTZ R85, R131, R129, R86 ;  /* 0x0000008183557223 */ /* 0x000fe20000010056 */
[----:B------:R-:W-:Y:S01]  /*2150*/  FADD.FTZ R45, R45, R91 ;  /* 0x0000005b2d2d7221 */ /* 0x000fe20000010000 */
[----:B------:R-:W-:Y:S01]  /*2160*/  FFMA.FTZ R65, R134, R91, R65 ;  /* 0x0000005b86417223 */ /* 0x000fe20000010041 */
[----:B------:R-:W-:Y:S01]  /*2170*/  FADD.FTZ R46, R46, R88 ;  /* 0x000000582e2e7221 */ /* 0x000fe20000010000 */
[----:B------:R-:W-:Y:S01]  /*2180*/  FFMA.FTZ R66, R131, R88, R66 ;  /* 0x0000005883427223 */ /* 0x000fe20000010042 */
[----:B------:R-:W-:Y:S01]  /*2190*/  FADD.FTZ R47, R47, R89 ;  /* 0x000000592f2f7221 */ /* 0x000fe20000010000 */
[C---:B------:R-:W-:Y:S01]  /*21a0*/  FFMA.FTZ R67, R130.reuse, R89, R67 ;  /* 0x0000005982437223 */ /* 0x040fe20000010043 */
[----:B------:R-:W-:Y:S01]  /*21b0*/  FADD.FTZ R87, R87, R128 ;  /* 0x0000008057577221 */ /* 0x000fe20000010000 */
[----:B------:R-:W-:-:S07]  /*21c0*/  FFMA.FTZ R90, R130, R128, R85 ;  /* 0x00000080825a7223 */ /* 0x000fce0000010055 */
.L_x_195:
[----:B------:R-:W-:Y:S05]  /*21d0*/  BSYNC.RECONVERGENT B0 ;  /* 0x0000000000007941 */ /* 0x000fea0003800200 */
.L_x_194:
        /* <DEDUP_REMOVED lines=31> */
.L_x_197:
[----:B------:R-:W-:Y:S05]  /*23d0*/  BSYNC.RECONVERGENT B0 ;  /* 0x0000000000007941 */ /* 0x000fea0003800200 */
.L_x_196:
        /* <DEDUP_REMOVED lines=8> */
[----:B------:R-:W-:-:S09]  /*2460*/  @!UP2 UIADD3 UR5, UPT, UPT, UR4, 0x2800, URZ ;  /* 0x000028000405a890 */ /* 0x000fd2000fffe0ff */
[----:B0-----:R-:W0:Y:S01]  /*2470*/  LDS.128 R84, [UR5] ;  /* 0x00000005ff547984 */ /* 0x001e220008000c00 */
[----:B------:R-:W-:Y:S02]  /*2480*/  UIADD3 UR5, UPT, UPT, UR4, 0x2830, URZ ;  /* 0x0000283004057890 */ /* 0x000fe4000fffe0ff */
[----:B------:R-:W-:Y:S01]  /*2490*/  @!UP2 UIADD3 UR5, UPT, UPT, UR4, 0x2810, URZ ;  /* 0x000028100405a890 */ /* 0x000fe2000fffe0ff */
[----:B0-----:R-:W-:Y:S01]  /*24a0*/  FADD.FTZ R88, RZ, R85 ;  /* 0x00000055ff587221 */ /* 0x001fe20000010000 */
[----:B------:R-:W-:-:S03]  /*24b0*/  FADD.FTZ R85, RZ, R84 ;  /* 0x00000054ff557221 */ /* 0x000fc60000010000 */
[----:B------:R-:W-:Y:S01]  /*24c0*/  FADD.FTZ R162, R87, R88 ;  /* 0x0000005857a27221 */ /* 0x000fe20000010000 */
[----:B------:R-:W-:-:S03]  /*24d0*/  FADD.FTZ R85, R86, R85 ;  /* 0x0000005556557221 */ /* 0x000fc60000010000 */
[----:B------:R-:W0:Y:S02]  /*24e0*/  LDS.128 R88, [UR5] ;  /* 0x00000005ff587984 */ /* 0x000e240008000c00 */
[----:B0-----:R-:W-:Y:S01]  /*24f0*/  FADD.FTZ R162, R162, R89 ;  /* 0x00000059a2a27221 */ /* 0x001fe20000010000 */
        /* <DEDUP_REMOVED lines=11> */
[----:B------:R-:W-:Y:S04]  /*25b0*/  BSSY.RECONVERGENT B1, `(.L_x_201) ;  /* 0x0000033000017945 */ /* 0x000fe80003800200 */
[----:B------:R-:W-:Y:S05]  /*25c0*/  @!P1 BRA `(.L_x_202) ;  /* 0x0000000000c49947 */ /* 0x000fea0003800000 */
[----:B------:R-:W0:Y:S02]  /*25d0*/  LDC.64 R84, c[0x0][0x390] ;  /* 0x0000e400ff547b82 */ /* 0x000e240000000a00 */
[----:B0-----:R-:W-:-:S06]  /*25e0*/  IMAD.WIDE.U32 R84, R111, 0x8, R84 ;  /* 0x000000086f547825 */ /* 0x001fcc00078e0054 */
[----:B------:R-:W2:Y:S01]  /*25f0*/  LDG.E.64 R84, desc[UR14][R84.64] ;  /* 0x0000000e54547981 */ /* 0x000ea2000c1e1b00 */
[--C-:B------:R-:W-:Y:S01]  /*2600*/  FFMA.FTZ R88, R151, UR4, R86.reuse ;  /* 0x0000000497587c23 */ /* 0x100fe20008010056 */
[----:B------:R-:W-:Y:S01]  /*2610*/  FFMA.FTZ R89, R150, UR4, R86 ;  /* 0x0000000496597c23 */ /* 0x000fe20008010056 */
[----:B------:R-:W-:Y:S02]  /*2620*/  SHF.L.U32 R90, R93, 0x10, RZ ;  /* 0x000000105d5a7819 */ /* 0x000fe400000006ff */
[----:B------:R-:W-:Y:S01]  /*2630*/  FADD.FTZ R88, R149, -R88 ;  /* 0x8000005895587221 */ /* 0x000fe20000010000 */
[----:B------:R-:W-:Y:S01]  /*2640*/  FADD.FTZ R89, R148, -R89 ;  /* 0x8000005994597221 */ /* 0x000fe20000010000 */
[----:B------:R-:W-:Y:S02]  /*2650*/  SHF.L.U32 R91, R94, 0x10, RZ ;  /* 0x000000105e5b7819 */ /* 0x000fe400000006ff */
[----:B------:R-:W-:Y:S01]  /*2660*/  FMUL.FTZ R88, R88, UR24 ;  /* 0x0000001858587c20 */ /* 0x000fe20008410000 */
[----:B------:R-:W-:-:S03]  /*2670*/  FMUL.FTZ R89, R89, UR24 ;  /* 0x0000001859597c20 */ /* 0x000fc60008410000 */
[----:B------:R-:W-:-:S04]  /*2680*/  FMUL.FTZ R87, R88, UR12 ;  /* 0x0000000c58577c20 */ /* 0x000fc80008410000 */
[----:B------:R-:W-:Y:S01]  /*2690*/  FMUL.FTZ R90, R87, R90 ;  /* 0x0000005a575a7220 */ /* 0x000fe20000410000 */
[----:B--2---:R-:W-:-:S05]  /*26a0*/  SHF.L.U32 R88, R85, 0x10, RZ ;  /* 0x0000001055587819 */ /* 0x004fca00000006ff */
[----:B------:R-:W-:Y:S01]  /*26b0*/  FFMA.FTZ R42, R87, R88, R42 ;  /* 0x00000058572a7223 */ /* 0x000fe2000001002a */
[----:B------:R-:W-:Y:S01]  /*26c0*/  SHF.R.U32.HI R87, RZ, 0x10, R85 ;  /* 0x00000010ff577819 */ /* 0x000fe20000011655 */
[----:B------:R-:W-:Y:S02]  /*26d0*/  FMUL.FTZ R88, R89, UR12 ;  /* 0x0000000c59587c20 */ /* 0x000fe40008410000 */
[----:B------:R0:W-:Y:S01]  /*26e0*/  F2F.BF16.F32 R89, R90 ;  /* 0x0000005a00597304 */ /* 0x0001e20000202000 */
[----:B------:R-:W-:Y:S01]  /*26f0*/  SHF.L.U32 R87, R87, 0x10, RZ ;  /* 0x0000001057577819 */ /* 0x000fe200000006ff */
[----:B------:R-:W-:Y:S01]  /*2700*/  FMUL.FTZ R162, R88, R91 ;  /* 0x0000005b58a27220 */ /* 0x000fe20000410000 */
[----:B------:R-:W-:-:S03]  /*2710*/  FFMA.FTZ R91, R126, UR4, R86 ;  /* 0x000000047e5b7c23 */ /* 0x000fc60008010056 */
[----:B------:R-:W-:Y:S01]  /*2720*/  FFMA.FTZ R43, R88, R87, R43 ;  /* 0x00000057582b7223 */ /* 0x000fe2000001002b */
[----:B------:R-:W-:Y:S01]  /*2730*/  FFMA.FTZ R88, R127, UR4, R86 ;  /* 0x000000047f587c23 */ /* 0x000fe20008010056 */
[----:B------:R-:W1:Y:S01]  /*2740*/  F2F.BF16.F32 R162, R162 ;  /* 0x000000a200a27304 */ /* 0x000e620000202000 */
[----:B------:R-:W-:Y:S02]  /*2750*/  FADD.FTZ R91, R124, -R91 ;  /* 0x8000005b7c5b7221 */ /* 0x000fe40000010000 */
[----:B------:R-:W-:Y:S02]  /*2760*/  FADD.FTZ R88, R125, -R88 ;  /* 0x800000587d587221 */ /* 0x000fe40000010000 */
[----:B0-----:R-:W-:Y:S02]  /*2770*/  FMUL.FTZ R90, R91, UR24 ;  /* 0x000000185b5a7c20 */ /* 0x001fe40008410000 */
[----:B------:R-:W-:Y:S02]  /*2780*/  FMUL.FTZ R88, R88, UR24 ;  /* 0x0000001858587c20 */ /* 0x000fe40008410000 */
[----:B------:R-:W-:-:S02]  /*2790*/  FMUL.FTZ R90, R90, UR12 ;  /* 0x0000000c5a5a7c20 */ /* 0x000fc40008410000 */
[----:B------:R-:W-:Y:S01]  /*27a0*/  FMUL.FTZ R87, R88, UR12 ;  /* 0x0000000c58577c20 */ /* 0x000fe20008410000 */
[----:B------:R-:W-:Y:S02]  /*27b0*/  SHF.L.U32 R88, R84, 0x10, RZ ;  /* 0x0000001054587819 */ /* 0x000fe400000006ff */
[----:B-1----:R-:W-:-:S03]  /*27c0*/  PRMT R89, R89, 0x5410, R162 ;  /* 0x0000541059597816 */ /* 0x002fc600000000a2 */
[----:B------:R-:W-:Y:S01]  /*27d0*/  FFMA.FTZ R40, R87, R88, R40 ;  /* 0x0000005857287223 */ /* 0x000fe20000010028 */
[----:B------:R-:W-:-:S05]  /*27e0*/  SHF.L.U32 R88, R23, 0x10, RZ ;  /* 0x0000001017587819 */ /* 0x000fca00000006ff */
[----:B------:R-:W-:Y:S01]  /*27f0*/  FMUL.FTZ R91, R87, R88 ;  /* 0x00000058575b7220 */ /* 0x000fe20000410000 */
[----:B------:R-:W-:-:S05]  /*2800*/  SHF.L.U32 R87, R92, 0x10, RZ ;  /* 0x000000105c577819 */ /* 0x000fca00000006ff */
[----:B------:R-:W-:Y:S01]  /*2810*/  FMUL.FTZ R162, R90, R87 ;  /* 0x000000575aa27220 */ /* 0x000fe20000410000 */
[----:B------:R-:W-:Y:S01]  /*2820*/  F2F.BF16.F32 R91, R91 ;  /* 0x0000005b005b7304 */ /* 0x000fe20000202000 */
[----:B------:R-:W-:-:S04]  /*2830*/  SHF.R.U64 R87, R84, 0x10, R85 ;  /* 0x0000001054577819 */ /* 0x000fc80000001255 */
[----:B------:R-:W-:-:S03]  /*2840*/  SHF.L.U32 R87, R87, 0x10, RZ ;  /* 0x0000001057577819 */ /* 0x000fc600000006ff */
[----:B------:R-:W0:Y:S02]  /*2850*/  F2F.BF16.F32 R162, R162 ;  /* 0x000000a200a27304 */ /* 0x000e240000202000 */
[----:B------:R-:W-:Y:S01]  /*2860*/  FFMA.FTZ R41, R90, R87, R41 ;  /* 0x000000575a297223 */ /* 0x000fe20000010029 */
[----:B0-----:R-:W-:-:S05]  /*2870*/  IMAD.WIDE.U32 R84, R162, 0x10000, RZ ;  /* 0x00010000a2547825 */ /* 0x001fca00078e00ff */
[----:B------:R-:W-:Y:S02]  /*2880*/  LOP3.LUT R89, R89, R85, RZ, 0xfc, !PT ;  /* 0x0000005559597212 */ /* 0x000fe400078efcff */
[----:B------:R-:W-:Y:S02]  /*2890*/  LOP3.LUT R88, R84, R91, RZ, 0xfc, !PT ;  /* 0x0000005b54587212 */ /* 0x000fe400078efcff */
[----:B------:R-:W0:Y:S02]  /*28a0*/  LDC.64 R84, c[0x0][0x468] ;  /* 0x00011a00ff547b82 */ /* 0x000e240000000a00 */
[C---:B0-----:R-:W-:Y:S01]  /*28b0*/  IMAD.WIDE.U32 R84, R111.reuse, 0x8, R84 ;  /* 0x000000086f547825 */ /* 0x041fe200078e0054 */
[----:B------:R-:W-:-:S04]  /*28c0*/  IADD3 R111, PT, PT, R111, 0x80, RZ ;  /* 0x000000806f6f7810 */ /* 0x000fc80007ffe0ff */
[----:B------:R0:W-:Y:S03]  /*28d0*/  STG.E.64 desc[UR14][R84.64], R88 ;  /* 0x0000005854007986 */ /* 0x0001e6000c101b0e */
.L_x_202:
[----:B------:R-:W-:Y:S05]  /*28e0*/  BSYNC.RECONVERGENT B1 ;  /* 0x0000000000017941 */ /* 0x000fea0003800200 */
.L_x_201:
[----:B------:R-:W-:Y:S04]  /*28f0*/  BSSY.RECONVERGENT B1, `(.L_x_203) ;  /* 0x0000033000017945 */ /* 0x000fe80003800200 */
[----:B------:R-:W-:Y:S05]  /*2900*/  @!P2 BRA `(.L_x_204) ;  /* 0x0000000000c4a947 */ /* 0x000fea0003800000 */
[----:B0-----:R-:W0:Y:S02]  /*2910*/  LDC.64 R84, c[0x0][0x390] ;  /* 0x0000e400ff547b82 */ /* 0x001e240000000a00 */
        /* <DEDUP_REMOVED lines=48> */
.L_x_204:
[----:B------:R-:W-:Y:S05]  /*2c20*/  BSYNC.RECONVERGENT B1 ;  /* 0x0000000000017941 */ /* 0x000fea0003800200 */
.L_x_203:
[----:B------:R-:W-:Y:S04]  /*2c30*/  BSSY.RECONVERGENT B1, `(.L_x_205) ;  /* 0x0000033000017945 */ /* 0x000fe80003800200 */
[----:B------:R-:W-:Y:S05]  /*2c40*/  @!P3 BRA `(.L_x_206) ;  /* 0x0000000000c4b947 */ /* 0x000fea0003800000 */
[----:B01----:R-:W0:Y:S02]  /*2c50*/  LDC.64 R84, c[0x0][0x390] ;  /* 0x0000e400ff547b82 */ /* 0x003e240000000a00 */
        /* <DEDUP_REMOVED lines=16> */
[----:B------:R-:W-:Y:S01]  /*2d60*/  F2F.BF16.F32 R89, R90 ;  /* 0x0000005a00597304 */ /* 0x000fe20000202000 */
[----:B------:R-:W-:Y:S01]  /*2d70*/  SHF.L.U32 R87, R87, 0x10, RZ ;  /* 0x0000001057577819 */ /* 0x000fe200000006ff */
[----:B------:R-:W-:-:S04]  /*2d80*/  FMUL.FTZ R91, R88, R91 ;  /* 0x0000005b585b7220 */ /* 0x000fc80000410000 */
[----:B------:R-:W-:Y:S01]  /*2d90*/  FFMA.FTZ R35, R88, R87, R35 ;  /* 0x0000005758237223 */ /* 0x000fe20000010023 */
[----:B------:R-:W-:Y:S01]  /*2da0*/  FFMA.FTZ R87, R113, UR4, R86 ;  /* 0x0000000471577c23 */ /* 0x000fe20008010056 */
[----:B------:R-:W0:Y:S03]  /*2db0*/  F2F.BF16.F32 R88, R91 ;  /* 0x0000005b00587304 */ /* 0x000e260000202000 */
[----:B------:R-:W-:-:S04]  /*2dc0*/  FADD.FTZ R87, R112, -R87 ;  /* 0x8000005770577221 */ /* 0x000fc80000010000 */
[----:B------:R-:W-:-:S04]  /*2dd0*/  FMUL.FTZ R87, R87, UR24 ;  /* 0x0000001857577c20 */ /* 0x000fc80008410000 */
[----:B------:R-:W-:Y:S01]  /*2de0*/  FMUL.FTZ R87, R87, UR12 ;  /* 0x0000000c57577c20 */ /* 0x000fe20008410000 */
[----:B0-----:R-:W-:Y:S02]  /*2df0*/  PRMT R89, R89, 0x5410, R88 ;  /* 0x0000541059597816 */ /* 0x001fe40000000058 */
[----:B------:R-:W-:-:S05]  /*2e00*/  SHF.L.U32 R88, R84, 0x10, RZ ;  /* 0x0000001054587819 */ /* 0x000fca00000006ff */
[----:B------:R-:W-:Y:S01]  /*2e10*/  FFMA.FTZ R32, R87, R88, R32 ;  /* 0x0000005857207223 */ /* 0x000fe20000010020 */
[----:B------:R-:W-:-:S04]  /*2e20*/  FFMA.FTZ R88, R114, UR4, R86 ;  /* 0x0000000472587c23 */ /* 0x000fc80008010056 */
[----:B------:R-:W-:Y:S01]  /*2e30*/  FADD.FTZ R90, R115, -R88 ;  /* 0x80000058735a7221 */ /* 0x000fe20000010000 */
[----:B------:R-:W-:-:S03]  /*2e40*/  SHF.L.U32 R88, R99, 0x10, RZ ;  /* 0x0000001063587819 */ /* 0x000fc600000006ff */
[----:B------:R-:W-:Y:S02]  /*2e50*/  FMUL.FTZ R90, R90, UR24 ;  /* 0x000000185a5a7c20 */ /* 0x000fe40008410000 */
[----:B------:R-:W-:Y:S01]  /*2e60*/  FMUL.FTZ R91, R87, R88 ;  /* 0x00000058575b7220 */ /* 0x000fe20000410000 */
[----:B------:R-:W-:Y:S01]  /*2e70*/  SHF.L.U32 R87, R100, 0x10, RZ ;  /* 0x0000001064577819 */ /* 0x000fe200000006ff */
[----:B------:R-:W-:-:S04]  /*2e80*/  FMUL.FTZ R90, R90, UR12 ;  /* 0x0000000c5a5a7c20 */ /* 0x000fc80008410000 */
        /* <DEDUP_REMOVED lines=13> */
.L_x_206:
[----:B------:R-:W-:Y:S05]  /*2f60*/  BSYNC.RECONVERGENT B1 ;  /* 0x0000000000017941 */ /* 0x000fea0003800200 */
.L_x_205:
[----:B------:R-:W-:Y:S04]  /*2f70*/  BSSY.RECONVERGENT B1, `(.L_x_207) ;  /* 0x0000033000017945 */ /* 0x000fe80003800200 */
[----:B------:R-:W-:Y:S05]  /*2f80*/  @!P4 BRA `(.L_x_208) ;  /* 0x0000000000c4c947 */ /* 0x000fea0003800000 */
[----:B012---:R-:W0:Y:S02]  /*2f90*/  LDC.64 R84, c[0x0][0x390] ;  /* 0x0000e400ff547b82 */ /* 0x007e240000000a00 */
        /* <DEDUP_REMOVED lines=48> */
.L_x_208:
[----:B------:R-:W-:Y:S05]  /*32a0*/  BSYNC.RECONVERGENT B1 ;  /* 0x0000000000017941 */ /* 0x000fea0003800200 */
.L_x_207:
[----:B------:R-:W-:Y:S05]  /*32b0*/  @!P5 BRA `(.L_x_209) ;  /* 0x0000003c00dcd947 */ /* 0x000fea0003800000 */
[----:B0123--:R-:W0:Y:S02]  /*32c0*/  LDC.64 R84, c[0x0][0x390] ;  /* 0x0000e400ff547b82 */ /* 0x00fe240000000a00 */
[----:B0-----:R-:W-:-:S06]  /*32d0*/  IMAD.WIDE.U32 R84, R111, 0x8, R84 ;  /* 0x000000086f547825 */ /* 0x001fcc00078e0054 */
[----:B------:R-:W2:Y:S01]  /*32e0*/  LDG.E.64 R84, desc[UR14][R84.64] ;  /* 0x0000000e54547981 */ /* 0x000ea2000c1e1b00 */
[--C-:B------:R-:W-:Y:S01]  /*32f0*/  FFMA.FTZ R87, R130, UR4, R86.reuse ;  /* 0x0000000482577c23 */ /* 0x100fe20008010056 */
[--C-:B------:R-:W-:Y:S01]  /*3300*/  FFMA.FTZ R88, R131, UR4, R86.reuse ;  /* 0x0000000483587c23 */ /* 0x100fe20008010056 */
[----:B------:R-:W-:Y:S01]  /*3310*/  SHF.L.U32 R91, R110, 0x10, RZ ;  /* 0x000000106e5b7819 */ /* 0x000fe200000006ff */
[----:B------:R-:W-:Y:S01]  /*3320*/  FFMA.FTZ R163, R134, UR4, R86 ;  /* 0x0000000486a37c23 */ /* 0x000fe20008010056 */
[----:B------:R-:W-:-:S03]  /*3330*/  FADD.FTZ R87, R128, -R87 ;  /* 0x8000005780577221 */ /* 0x000fc60000010000 */
[----:B------:R-:W-:Y:S01]  /*3340*/  FADD.FTZ R163, R132, -R163 ;  /* 0x800000a384a37221 */ /* 0x000fe20000010000 */
[----:B------:R-:W-:Y:S01]  /*3350*/  FMUL.FTZ R89, R87, UR24 ;  /* 0x0000001857597c20 */ /* 0x000fe20008410000 */
[----:B------:R-:W-:-:S03]  /*3360*/  FADD.FTZ R87, R129, -R88 ;  /* 0x8000005881577221 */ /* 0x000fc60000010000 */
[----:B------:R-:W-:Y:S01]  /*3370*/  FMUL.FTZ R88, R89, UR12 ;  /* 0x0000000c59587c20 */ /* 0x000fe20008410000 */
[----:B------:R-:W-:-:S03]  /*3380*/  FMUL.FTZ R87, R87, UR24 ;  /* 0x0000001857577c20 */ /* 0x000fc60008410000 */
[----:B------:R-:W-:Y:S01]  /*3390*/  FMUL.FTZ R91, R88, R91 ;  /* 0x0000005b585b7220 */ /* 0x000fe20000410000 */
[----:B------:R-:W-:Y:S01]  /*33a0*/  FMUL.FTZ R87, R87, UR12 ;  /* 0x0000000c57577c20 */ /* 0x000fe20008410000 */
[----:B--2---:R-:W-:Y:S02]  /*33b0*/  SHF.R.U32.HI R90, RZ, 0x10, R85 ;  /* 0x00000010ff5a7819 */ /* 0x004fe40000011655 */
[----:B------:R-:W-:Y:S02]  /*33c0*/  SHF.L.U32 R89, R85, 0x10, RZ ;  /* 0x0000001055597819 */ /* 0x000fe400000006ff */
[----:B------:R-:W-:-:S03]  /*33d0*/  SHF.L.U32 R90, R90, 0x10, RZ ;  /* 0x000000105a5a7819 */ /* 0x000fc600000006ff */
[----:B------:R-:W-:Y:S02]  /*33e0*/  FFMA.FTZ R26, R87, R89, R26 ;  /* 0x00000059571a7223 */ /* 0x000fe4000001001a */
[----:B------:R-:W-:Y:S01]  /*33f0*/  FFMA.FTZ R27, R88, R90, R27 ;  /* 0x0000005a581b7223 */ /* 0x000fe2000001001b */
[----:B------:R-:W-:Y:S02]  /*3400*/  SHF.L.U32 R90, R109, 0x10, RZ ;  /* 0x000000106d5a7819 */ /* 0x000fe400000006ff */
[C---:B------:R-:W-:Y:S02]  /*3410*/  SHF.L.U32 R88, R84.reuse, 0x10, RZ ;  /* 0x0000001054587819 */ /* 0x040fe400000006ff */
[----:B------:R-:W-:Y:S01]  /*3420*/  SHF.R.U64 R84, R84, 0x10, R85 ;  /* 0x0000001054547819 */ /* 0x000fe20000001255 */
[----:B------:R-:W-:Y:S01]  /*3430*/  FMUL.FTZ R87, R87, R90 ;  /* 0x0000005a57577220 */ /* 0x000fe20000410000 */
[----:B------:R-:W-:Y:S01]  /*3440*/  FFMA.FTZ R90, R135, UR4, R86 ;  /* 0x00000004875a7c23 */ /* 0x000fe20008010056 */
[----:B------:R-:W-:-:S02]  /*3450*/  SHF.L.U32 R86, R107, 0x10, RZ ;  /* 0x000000106b567819 */ /* 0x000fc400000006ff */
[----:B------:R-:W-:Y:S01]  /*3460*/  SHF.L.U32 R84, R84, 0x10, RZ ;  /* 0x0000001054547819 */ /* 0x000fe200000006ff */
[----:B------:R-:W-:Y:S01]  /*3470*/  FADD.FTZ R90, R133, -R90 ;  /* 0x8000005a855a7221 */ /* 0x000fe20000010000 */
[----:B------:R-:W-:Y:S03]  /*3480*/  F2F.BF16.F32 R87, R87 ;  /* 0x0000005700577304 */ /* 0x000fe60000202000 */
[----:B------:R-:W-:-:S04]  /*3490*/  FMUL.FTZ R90, R90, UR24 ;  /* 0x000000185a5a7c20 */ /* 0x000fc80008410000 */
[----:B------:R-:W-:Y:S01]  /*34a0*/  FMUL.FTZ R89, R90, UR12 ;  /* 0x0000000c5a597c20 */ /* 0x000fe20008410000 */
[----:B------:R-:W-:-:S03]  /*34b0*/  FMUL.FTZ R90, R163, UR24 ;  /* 0x00000018a35a7c20 */ /* 0x000fc60008410000 */
[C---:B------:R-:W-:Y:S01]  /*34c0*/  FFMA.FTZ R24, R89.reuse, R88, R24 ;  /* 0x0000005859187223 */ /* 0x040fe20000010018 */
[----:B------:R-:W-:Y:S01]  /*34d0*/  FMUL.FTZ R162, R89, R86 ;  /* 0x0000005659a27220 */ /* 0x000fe20000410000 */
[----:B------:R-:W-:Y:S01]  /*34e0*/  SHF.L.U32 R89, R108, 0x10, RZ ;  /* 0x000000106c597819 */ /* 0x000fe200000006ff */
[----:B------:R-:W-:Y:S01]  /*34f0*/  FMUL.FTZ R90, R90, UR12 ;  /* 0x0000000c5a5a7c20 */ /* 0x000fe20008410000 */
[----:B------:R-:W0:Y:S03]  /*3500*/  F2F.BF16.F32 R88, R91 ;  /* 0x0000005b00587304 */ /* 0x000e260000202000 */
[C---:B------:R-:W-:Y:S01]  /*3510*/  FMUL.FTZ R164, R90.reuse, R89 ;  /* 0x000000595aa47220 */ /* 0x040fe20000410000 */
[----:B------:R-:W-:-:S04]  /*3520*/  FFMA.FTZ R25, R90, R84, R25 ;  /* 0x000000545a197223 */ /* 0x000fc80000010019 */
[----:B------:R-:W1:Y:S01]  /*3530*/  F2F.BF16.F32 R86, R164 ;  /* 0x000000a400567304 */ /* 0x000e620000202000 */
[----:B0-----:R-:W-:-:S07]  /*3540*/  PRMT R89, R87, 0x5410, R88 ;  /* 0x0000541057597816 */ /* 0x001fce0000000058 */
[----:B------:R-:W0:Y:S01]  /*3550*/  F2F.BF16.F32 R163, R162 ;  /* 0x000000a200a37304 */ /* 0x000e220000202000 */
[----:B-1----:R-:W-:-:S05]  /*3560*/  IMAD.WIDE.U32 R86, R86, 0x10000, RZ ;  /* 0x0001000056567825 */ /* 0x002fca00078e00ff */
[----:B------:R-:W-:Y:S02]  /*3570*/  LOP3.LUT R89, R89, R87, RZ, 0xfc, !PT ;  /* 0x0000005759597212 */ /* 0x000fe400078efcff */
[----:B0-----:R-:W-:Y:S02]  /*3580*/  LOP3.LUT R88, R86, R163, RZ, 0xfc, !PT ;  /* 0x000000a356587212 */ /* 0x001fe400078efcff */
[----:B------:R-:W0:Y:S02]  /*3590*/  LDC.64 R86, c[0x0][0x468] ;  /* 0x00011a00ff567b82 */ /* 0x000e240000000a00 */
[----:B0-----:R-:W-:-:S05]  /*35a0*/  IMAD.WIDE.U32 R86, R111, 0x8, R86 ;  /* 0x000000086f567825 */ /* 0x001fca00078e0056 */
[----:B------:R0:W-:Y:S01]  /*35b0*/  STG.E.64 desc[UR14][R86.64], R88 ;  /* 0x0000005856007986 */ /* 0x0001e2000c101b0e */
[----:B------:R-:W-:Y:S05]  /*35c0*/  BRA `(.L_x_209) ;  /* 0x0000003c00187947 */ /* 0x000fea0003800000 */
.L_x_200:
[----:B------:R-:W-:Y:S04]  /*35d0*/  BSSY.RECONVERGENT B1, `(.L_x_210) ;  /* 0x000003e000017945 */ /* 0x000fe80003800200 */
[----:B------:R-:W-:Y:S05]  /*35e0*/  @!P1 BRA `(.L_x_211) ;  /* 0x0000000000f09947 */ /* 0x000fea0003800000 */
[----:B------:R-:W0:Y:S02]  /*35f0*/  LDC.64 R84, c[0x0][0x390] ;  /* 0x0000e400ff547b82 */ /* 0x000e240000000a00 */
[----:B0-----:R-:W-:-:S06]  /*3600*/  IMAD.WIDE.U32 R84, R111, 0x8, R84 ;  /* 0x000000086f547825 */ /* 0x001fcc00078e0054 */
[----:B------:R-:W2:Y:S01]  /*3610*/  LDG.E.64 R84, desc[UR14][R84.64] ;  /* 0x0000000e54547981 */ /* 0x000ea2000c1e1b00 */
[--C-:B------:R-:W-:Y:S01]  /*3620*/  FFMA.FTZ R87, R150, UR4, R86.reuse ;  /* 0x0000000496577c23 */ /* 0x100fe20008010056 */
[--C-:B------:R-:W-:Y:S01]  /*3630*/  FFMA.FTZ R88, R151, UR4, R86.reuse ;  /* 0x0000000497587c23 */ /* 0x100fe20008010056 */
[----:B------:R-:W-:Y:S01]  /*3640*/  FFMA.FTZ R165, R126, UR4, R86 ;  /* 0x000000047ea57c23 */ /* 0x000fe20008010056 */
[----:B------:R-:W-:Y:S01]  /*3650*/  SHF.L.U32 R164, R93, 0x10, RZ ;  /* 0x000000105da47819 */ /* 0x000fe200000006ff */
[----:B------:R-:W-:Y:S01]  /*3660*/  FADD.FTZ R87, R148, -R87 ;  /* 0x8000005794577221 */ /* 0x000fe20000010000 */
[----:B------:R-:W-:Y:S01]  /*3670*/  FADD.FTZ R89, R149, -R88 ;  /* 0x8000005895597221 */ /* 0x000fe20000010000 */
[----:B------:R-:W-:Y:S02]  /*3680*/  FADD.FTZ R165, R124, -R165 ;  /* 0x800000a57ca57221 */ /* 0x000fe40000010000 */
[----:B------:R-:W-:Y:S01]  /*3690*/  FMUL.FTZ R91, R87, UR24 ;  /* 0x00000018575b7c20 */ /* 0x000fe20008410000 */
[----:B------:R-:W-:Y:S01]  /*36a0*/  FMUL.FTZ R162, R89, UR24 ;  /* 0x0000001859a27c20 */ /* 0x000fe20008410000 */
[----:B------:R-:W-:-:S02]  /*36b0*/  FMUL.FTZ R165, R165, UR24 ;  /* 0x00000018a5a57c20 */ /* 0x000fc40008410000 */
[----:B------:R-:W-:Y:S01]  /*36c0*/  F2F.BF16.F32 R88, R91 ;  /* 0x0000005b00587304 */ /* 0x000fe20000202000 */
[----:B------:R-:W-:-:S07]  /*36d0*/  FMUL.FTZ R90, R91, UR12 ;  /* 0x0000000c5b5a7c20 */ /* 0x000fce0008410000 */
[----:B------:R-:W0:Y:S02]  /*36e0*/  F2F.BF16.F32 R89, R162 ;  /* 0x000000a200597304 */ /* 0x000e240000202000 */
[----:B0-----:R-:W-:Y:S02]  /*36f0*/  PRMT R89, R89, 0x5410, R88 ;  /* 0x0000541059597816 */ /* 0x001fe40000000058 */
[--C-:B--2---:R-:W-:Y:S02]  /*3700*/  SHF.R.U32.HI R87, RZ, 0x10, R85.reuse ;  /* 0x00000010ff577819 */ /* 0x104fe40000011655 */
[----:B------:R-:W-:Y:S02]  /*3710*/  SHF.L.U32 R88, R85, 0x10, RZ ;  /* 0x0000001055587819 */ /* 0x000fe400000006ff */
[----:B------:R-:W-:Y:S02]  /*3720*/  SHF.L.U32 R87, R87, 0x10, RZ ;  /* 0x0000001057577819 */ /* 0x000fe400000006ff */
[----:B------:R-:W-:-:S02]  /*3730*/  SHF.R.U64 R85, R84, 0x10, R85 ;  /* 0x0000001054557819 */ /* 0x000fc40000001255 */
[----:B------:R-:W-:Y:S01]  /*3740*/  SHF.L.U32 R84, R84, 0x10, RZ ;  /* 0x0000001054547819 */ /* 0x000fe200000006ff */
[----:B------:R-:W-:Y:S01]  /*3750*/  FFMA.FTZ R43, R90, R87, R43 ;  /* 0x000000575a2b7223 */ /* 0x000fe2000001002b */
[----:B------:R-:W-:Y:S01]  /*3760*/  FMUL.FTZ R87, R162, UR12 ;  /* 0x0000000ca2577c20 */ /* 0x000fe20008410000 */
[----:B------:R-:W-:Y:S01]  /*3770*/  SHF.L.U32 R85, R85, 0x10, RZ ;  /* 0x0000001055557819 */ /* 0x000fe200000006ff */
[----:B------:R-:W-:Y:S02]  /*3780*/  FMUL.FTZ R162, R165, UR12 ;  /* 0x0000000ca5a27c20 */ /* 0x000fe40008410000 */
[----:B------:R-:W-:Y:S01]  /*3790*/  FFMA.FTZ R42, R87, R88, R42 ;  /* 0x00000058572a7223 */ /* 0x000fe2000001002a */
[----:B------:R-:W-:Y:S01]  /*37a0*/  FFMA.FTZ R88, R127, UR4, R86 ;  /* 0x000000047f587c23 */ /* 0x000fe20008010056 */
[----:B------:R-:W-:Y:S01]  /*37b0*/  FFMA.FTZ R41, R162, R85, R41 ;  /* 0x00000055a2297223 */ /* 0x000fe20000010029 */
[----:B------:R-:W-:Y:S02]  /*37c0*/  FMUL.FTZ R87, R87, R164 ;  /* 0x000000a457577220 */ /* 0x000fe40000410000 */
[----:B------:R-:W-:-:S04]  /*37d0*/  FADD.FTZ R88, R125, -R88 ;  /* 0x800000587d587221 */ /* 0x000fc80000010000 */
[----:B------:R-:W-:Y:S01]  /*37e0*/  FMUL.FTZ R163, R88, UR24 ;  /* 0x0000001858a37c20 */ /* 0x000fe20008410000 */
[----:B------:R-:W-:Y:S03]  /*37f0*/  F2F.BF16.F32 R87, R87 ;  /* 0x0000005700577304 */ /* 0x000fe60000202000 */
[----:B------:R-:W-:-:S04]  /*3800*/  FMUL.FTZ R91, R163, UR12 ;  /* 0x0000000ca35b7c20 */ /* 0x000fc80008410000 */
[----:B------:R-:W-:Y:S01]  /*3810*/  FFMA.FTZ R40, R91, R84, R40 ;  /* 0x000000545b287223 */ /* 0x000fe20000010028 */
[----:B------:R-:W-:Y:S08]  /*3820*/  F2F.BF16.F32 R163, R163 ;  /* 0x000000a300a37304 */ /* 0x000ff00000202000 */
[----:B------:R-:W0:Y:S02]  /*3830*/  F2F.BF16.F32 R84, R165 ;  /* 0x000000a500547304 */ /* 0x000e240000202000 */
[----:B0-----:R-:W-:-:S05]  /*3840*/  IMAD.WIDE.U32 R84, R84, 0x10000, RZ ;  /* 0x0001000054547825 */ /* 0x001fca00078e00ff */
[----:B------:R-:W-:Y:S02]  /*3850*/  LOP3.LUT R89, R89, R85, RZ, 0xfc, !PT ;  /* 0x0000005559597212 */ /* 0x000fe400078efcff */
[----:B------:R-:W-:Y:S02]  /*3860*/  LOP3.LUT R88, R84, R163, RZ, 0xfc, !PT ;  /* 0x000000a354587212 */ /* 0x000fe400078efcff */
[----:B------:R-:W0:Y:S01]  /*3870*/  LDC.64 R84, c[0x0][0x478] ;  /* 0x00011e00ff547b82 */ /* 0x000e220000000a00 */
[----:B------:R-:W-:-:S05]  /*3880*/  SHF.L.U32 R163, R94, 0x10, RZ ;  /* 0x000000105ea37819 */ /* 0x000fca00000006ff */
[----:B------:R-:W-:Y:S01]  /*3890*/  FMUL.FTZ R164, R90, R163 ;  /* 0x000000a35aa47220 */ /* 0x000fe20000410000 */
[----:B------:R-:W-:Y:S02]  /*38a0*/  SHF.L.U32 R163, R92, 0x10, RZ ;  /* 0x000000105ca37819 */ /* 0x000fe400000006ff */
[----:B------:R-:W-:-:S03]  /*38b0*/  SHF.L.U32 R90, R23, 0x10, RZ ;  /* 0x00000010175a7819 */ /* 0x000fc600000006ff */
[----:B------:R-:W-:Y:S01]  /*38c0*/  FMUL.FTZ R163, R162, R163 ;  /* 0x000000a3a2a37220 */ /* 0x000fe20000410000 */
[----:B------:R-:W1:Y:S01]  /*38d0*/  F2F.BF16.F32 R164, R164 ;  /* 0x000000a400a47304 */ /* 0x000e620000202000 */
[----:B------:R-:W-:-:S07]  /*38e0*/  FMUL.FTZ R90, R91, R90 ;  /* 0x0000005a5b5a7220 */ /* 0x000fce0000410000 */
[----:B------:R-:W-:Y:S01]  /*38f0*/  F2F.BF16.F32 R91, R90 ;  /* 0x0000005a005b7304 */ /* 0x000fe20000202000 */
[----:B0-----:R-:W-:Y:S01]  /*3900*/  IMAD.WIDE.U32 R84, R111, 0x8, R84 ;  /* 0x000000086f547825 */ /* 0x001fe200078e0054 */
[----:B-1----:R-:W-:-:S04]  /*3910*/  PRMT R165, R87, 0x5410, R164 ;  /* 0x0000541057a57816 */ /* 0x002fc800000000a4 */
[----:B------:R0:W-:Y:S02]  /*3920*/  STG.E.64 desc[UR14][R84.64], R88 ;  /* 0x0000005854007986 */ /* 0x0001e4000c101b0e */
[----:B0-----:R-:W0:Y:S01]  /*3930*/  LDC.64 R88, c[0x0][0x468] ;  /* 0x00011a00ff587b82 */ /* 0x001e220000000a00 */
[----:B------:R-:W1:Y:S02]  /*3940*/  F2F.BF16.F32 R84, R163 ;  /* 0x000000a300547304 */ /* 0x000e640000202000 */
[----:B-1----:R-:W-:-:S05]  /*3950*/  IMAD.WIDE.U32 R84, R84, 0x10000, RZ ;  /* 0x0001000054547825 */ /* 0x002fca00078e00ff */
[----:B------:R-:W-:Y:S02]  /*3960*/  LOP3.LUT R85, R165, R85, RZ, 0xfc, !PT ;  /* 0x00000055a5557212 */ /* 0x000fe400078efcff */
[----:B------:R-:W-:Y:S01]  /*3970*/  LOP3.LUT R84, R84, R91, RZ, 0xfc, !PT ;  /* 0x0000005b54547212 */ /* 0x000fe200078efcff */
[C---:B0-----:R-:W-:Y:S01]  /*3980*/  IMAD.WIDE.U32 R88, R111.reuse, 0x8, R88 ;  /* 0x000000086f587825 */ /* 0x041fe200078e0058 */
[----:B------:R-:W-:-:S04]  /*3990*/  IADD3 R111, PT, PT, R111, 0x80, RZ ;  /* 0x000000806f6f7810 */ /* 0x000fc80007ffe0ff */
[----:B------:R0:W-:Y:S03]  /*39a0*/  STG.E.64 desc[UR14][R88.64], R84 ;  /* 0x0000005458007986 */ /* 0x0001e6000c101b0e */
.L_x_211:
[----:B------:R-:W-:Y:S05]  /*39b0*/  BSYNC.RECONVERGENT B1 ;  /* 0x0000000000017941 */ /* 0x000fea0003800200 */
.L_x_210:
[----:B------:R-:W-:Y:S04]  /*39c0*/  BSSY.RECONVERGENT B1, `(.L_x_212) ;  /* 0x000003e000017945 */ /* 0x000fe80003800200 */
[----:B------:R-:W-:Y:S05]  /*39d0*/  @!P2 BRA `(.L_x_213) ;  /* 0x0000000000f0a947 */ /* 0x000fea0003800000 */
[----:B0-----:R-:W0:Y:S02]  /*39e0*/  LDC.64 R84, c[0x0][0x390] ;  /* 0x0000e400ff547b82 */ /* 0x001e240000000a00 */
        /* <DEDUP_REMOVED lines=59> */
.L_x_213:
[----:B------:R-:W-:Y:S05]  /*3da0*/  BSYNC.RECONVERGENT B1 ;  /* 0x0000000000017941 */ /* 0x000fea0003800200 */
.L_x_212:
[----:B------:R-:W-:Y:S04]  /*3db0*/  BSSY.RECONVERGENT B1, `(.L_x_214) ;  /* 0x000003e000017945 */ /* 0x000fe80003800200 */
[----:B------:R-:W-:Y:S05]  /*3dc0*/  @!P3 BRA `(.L_x_215) ;  /* 0x0000000000f0b947 */ /* 0x000fea0003800000 */
[----:B01----:R-:W0:Y:S02]  /*3dd0*/  LDC.64 R84, c[0x0][0x390] ;  /* 0x0000e400ff547b82 */ /* 0x003e240000000a00 */
[----:B0-----:R-:W-:-:S06]  /*3de0*/  IMAD.WIDE.U32 R84, R111, 0x8, R84 ;  /* 0x000000086f547825 */ /* 0x001fcc00078e0054 */
[----:B------:R-:W2:Y:S01]  /*3df0*/  LDG.E.64 R84, desc[UR14][R84.64] ;  /* 0x0000000e54547981 */ /* 0x000ea2000c1e1b00 */
[--C-:B------:R-:W-:Y:S01]  /*3e00*/  FFMA.FTZ R87, R142, UR4, R86.reuse ;  /* 0x000000048e577c23 */ /* 0x100fe20008010056 */
[--C-:B------:R-:W-:Y:S01]  /*3e10*/  FFMA.FTZ R88, R143, UR4, R86.reuse ;  /* 0x000000048f587c23 */ /* 0x100fe20008010056 */
[----:B------:R-:W-:Y:S02]  /*3e20*/  FFMA.FTZ R91, R113, UR4, R86 ;  /* 0x00000004715b7c23 */ /* 0x000fe40008010056 */
[----:B------:R-:W-:Y:S01]  /*3e30*/  FADD.FTZ R87, R140, -R87 ;  /* 0x800000578c577221 */ /* 0x000fe20000010000 */
[----:B------:R-:W-:Y:S01]  /*3e40*/  FADD.FTZ R89, R141, -R88 ;  /* 0x800000588d597221 */ /* 0x000fe20000010000 */
[----:B------:R-:W-:Y:S02]  /*3e50*/  FADD.FTZ R91, R112, -R91 ;  /* 0x8000005b705b7221 */ /* 0x000fe40000010000 */
[----:B------:R-:W-:Y:S01]  /*3e60*/  FMUL.FTZ R163, R87, UR24 ;  /* 0x0000001857a37c20 */ /* 0x000fe20008410000 */
[----:B------:R-:W-:-:S03]  /*3e70*/  FMUL.FTZ R162, R89, UR24 ;  /* 0x0000001859a27c20 */ /* 0x000fc60008410000 */
[----:B------:R0:W-:Y:S01]  /*3e80*/  F2F.BF16.F32 R88, R163 ;  /* 0x000000a300587304 */ /* 0x0001e20000202000 */
[----:B------:R-:W-:-:S07]  /*3e90*/  FMUL.FTZ R90, R163, UR12 ;  /* 0x0000000ca35a7c20 */ /* 0x000fce0008410000 */
[----:B------:R-:W1:Y:S01]  /*3ea0*/  F2F.BF16.F32 R89, R162 ;  /* 0x000000a200597304 */ /* 0x000e620000202000 */
[----:B0-----:R-:W-:-:S04]  /*3eb0*/  FMUL.FTZ R163, R91, UR24 ;  /* 0x000000185ba37c20 */ /* 0x001fc80008410000 */
[----:B------:R-:W-:-:S03]  /*3ec0*/  FMUL.FTZ R91, R163, UR12 ;  /* 0x0000000ca35b7c20 */ /* 0x000fc60008410000 */
[----:B------:R-:W-:Y:S01]  /*3ed0*/  F2F.BF16.F32 R163, R163 ;  /* 0x000000a300a37304 */ /* 0x000fe20000202000 */
[----:B-1----:R-:W-:Y:S02]  /*3ee0*/  PRMT R89, R89, 0x5410, R88 ;  /* 0x0000541059597816 */ /* 0x002fe40000000058 */
[--C-:B--2---:R-:W-:Y:S02]  /*3ef0*/  SHF.R.U32.HI R87, RZ, 0x10, R85.reuse ;  /* 0x00000010ff577819 */ /* 0x104fe40000011655 */
[----:B------:R-:W-:Y:S02]  /*3f00*/  SHF.L.U32 R88, R85, 0x10, RZ ;  /* 0x0000001055587819 */ /* 0x000fe400000006ff */
[C---:B------:R-:W-:Y:S02]  /*3f10*/  SHF.R.U64 R85, R84.reuse, 0x10, R85 ;  /* 0x0000001054557819 */ /* 0x040fe40000001255 */
[----:B------:R-:W-:Y:S02]  /*3f20*/  SHF.L.U32 R84, R84, 0x10, RZ ;  /* 0x0000001054547819 */ /* 0x000fe400000006ff */
[----:B------:R-:W-:-:S02]  /*3f30*/  SHF.L.U32 R87, R87, 0x10, RZ ;  /* 0x0000001057577819 */ /* 0x000fc400000006ff */
[----:B------:R-:W-:Y:S01]  /*3f40*/  SHF.L.U32 R85, R85, 0x10, RZ ;  /* 0x0000001055557819 */ /* 0x000fe200000006ff */
[----:B------:R-:W-:Y:S01]  /*3f50*/  FFMA.FTZ R32, R91, R84, R32 ;  /* 0x000000545b207223 */ /* 0x000fe20000010020 */
[----:B------:R-:W-:Y:S01]  /*3f60*/  FFMA.FTZ R84, R114, UR4, R86 ;  /* 0x0000000472547c23 */ /* 0x000fe20008010056 */
[----:B------:R-:W-:Y:S01]  /*3f70*/  FFMA.FTZ R35, R90, R87, R35 ;  /* 0x000000575a237223 */ /* 0x000fe20000010023 */
[----:B------:R-:W-:Y:S02]  /*3f80*/  FMUL.FTZ R87, R162, UR12 ;  /* 0x0000000ca2577c20 */ /* 0x000fe40008410000 */
[----:B------:R-:W-:Y:S02]  /*3f90*/  FADD.FTZ R84, R115, -R84 ;  /* 0x8000005473547221 */ /* 0x000fe40000010000 */
[----:B------:R-:W-:Y:S02]  /*3fa0*/  FFMA.FTZ R34, R87, R88, R34 ;  /* 0x0000005857227223 */ /* 0x000fe40000010022 */
[----:B------:R-:W-:-:S04]  /*3fb0*/  FMUL.FTZ R164, R84, UR24 ;  /* 0x0000001854a47c20 */ /* 0x000fc80008410000 */
[----:B------:R0:W1:Y:S01]  /*3fc0*/  F2F.BF16.F32 R84, R164 ;  /* 0x000000a400547304 */ /* 0x0000620000202000 */
[----:B------:R-:W-:-:S04]  /*3fd0*/  FMUL.FTZ R162, R164, UR12 ;  /* 0x0000000ca4a27c20 */ /* 0x000fc80008410000 */
[----:B------:R-:W-:Y:S01]  /*3fe0*/  FFMA.FTZ R33, R162, R85, R33 ;  /* 0x00000055a2217223 */ /* 0x000fe20000010021 */
[----:B0-----:R-:W-:-:S05]  /*3ff0*/  SHF.L.U32 R164, R101, 0x10, RZ ;  /* 0x0000001065a47819 */ /* 0x001fca00000006ff */
[----:B------:R-:W-:Y:S01]  /*4000*/  FMUL.FTZ R87, R87, R164 ;  /* 0x000000a457577220 */ /* 0x000fe20000410000 */
[----:B-1----:R-:W-:-:S05]  /*4010*/  IMAD.WIDE.U32 R84, R84, 0x10000, RZ ;  /* 0x0001000054547825 */ /* 0x002fca00078e00ff */
[----:B------:R-:W-:Y:S01]  /*4020*/  LOP3.LUT R89, R89, R85, RZ, 0xfc, !PT ;  /* 0x0000005559597212 */ /* 0x000fe200078efcff */
[----:B------:R-:W-:Y:S01]  /*4030*/  F2F.BF16.F32 R87, R87 ;  /* 0x0000005700577304 */ /* 0x000fe20000202000 */
        /* <DEDUP_REMOVED lines=21> */
.L_x_215:
[----:B------:R-:W-:Y:S05]  /*4190*/  BSYNC.RECONVERGENT B1 ;  /* 0x0000000000017941 */ /* 0x000fea0003800200 */
.L_x_214:
[----:B------:R-:W-:Y:S04]  /*41a0*/  BSSY.RECONVERGENT B1, `(.L_x_216) ;  /* 0x000003e000017945 */ /* 0x000fe80003800200 */
[----:B------:R-:W-:Y:S05]  /*41b0*/  @!P4 BRA `(.L_x_217) ;  /* 0x0000000000f0c947 */ /* 0x000fea0003800000 */
[----:B012---:R-:W0:Y:S02]  /*41c0*/  LDC.64 R84, c[0x0][0x390] ;  /* 0x0000e400ff547b82 */ /* 0x007e240000000a00 */
        /* <DEDUP_REMOVED lines=59> */
.L_x_217:
[----:B------:R-:W-:Y:S05]  /*4580*/  BSYNC.RECONVERGENT B1 ;  /* 0x0000000000017941 */ /* 0x000fea0003800200 */
.L_x_216:
[----:B------:R-:W-:Y:S05]  /*4590*/  @!P5 BRA `(.L_x_209) ;  /* 0x0000002c0024d947 */ /* 0x000fea0003800000 */
[----:B0123--:R-:W0:Y:S02]  /*45a0*/  LDC.64 R84, c[0x0][0x390] ;  /* 0x0000e400ff547b82 */ /* 0x00fe240000000a00 */
        /* <DEDUP_REMOVED lines=9> */
[----:B------:R-:W-:Y:S01]  /*4640*/  FMUL.FTZ R162, R89, UR24 ;  /* 0x0000001859a27c20 */ /* 0x000fe20008410000 */
[----:B------:R-:W-:-:S02]  /*4650*/  FMUL.FTZ R165, R165, UR24 ;  /* 0x00000018a5a57c20 */ /* 0x000fc40008410000 */
[----:B------:R-:W-:Y:S01]  /*4660*/  FMUL.FTZ R88, R91, UR12 ;  /* 0x0000000c5b587c20 */ /* 0x000fe20008410000 */
[----:B------:R-:W-:Y:S01]  /*4670*/  F2F.BF16.F32 R90, R91 ;  /* 0x0000005b005a7304 */ /* 0x000fe20000202000 */
[----:B------:R-:W-:Y:S01]  /*4680*/  FMUL.FTZ R89, R162, UR12 ;  /* 0x0000000ca2597c20 */ /* 0x000fe20008410000 */
[----:B--2---:R-:W-:-:S04]  /*4690*/  SHF.R.U32.HI R87, RZ, 0x10, R85 ;  /* 0x00000010ff577819 */ /* 0x004fc80000011655 */
[----:B------:R-:W-:-:S05]  /*46a0*/  SHF.L.U32 R87, R87, 0x10, RZ ;  /* 0x0000001057577819 */ /* 0x000fca00000006ff */
[----:B------:R-:W-:Y:S02]  /*46b0*/  FFMA.FTZ R27, R88, R87, R27 ;  /* 0x00000057581b7223 */ /* 0x000fe4000001001b */
[----:B------:R0:W1:Y:S02]  /*46c0*/  F2F.BF16.F32 R87, R162 ;  /* 0x000000a200577304 */ /* 0x0000640000202000 */
[----:B0-----:R-:W-:Y:S02]  /*46d0*/  SHF.L.U32 R162, R109, 0x10, RZ ;  /* 0x000000106da27819 */ /* 0x001fe400000006ff */
[----:B-1----:R-:W-:Y:S02]  /*46e0*/  PRMT R87, R87, 0x5410, R90 ;  /* 0x0000541057577816 */ /* 0x002fe4000000005a */
[----:B------:R-:W-:Y:S02]  /*46f0*/  SHF.L.U32 R90, R85, 0x10, RZ ;  /* 0x00000010555a7819 */ /* 0x000fe400000006ff */
[----:B------:R-:W-:-:S02]  /*4700*/  SHF.R.U64 R85, R84, 0x10, R85 ;  /* 0x0000001054557819 */ /* 0x000fc40000001255 */
[----:B------:R-:W-:Y:S01]  /*4710*/  SHF.L.U32 R84, R84, 0x10, RZ ;  /* 0x0000001054547819 */ /* 0x000fe200000006ff */
[----:B------:R-:W-:Y:S01]  /*4720*/  FFMA.FTZ R26, R89, R90, R26 ;  /* 0x0000005a591a7223 */ /* 0x000fe2000001001a */
[----:B------:R-:W-:Y:S01]  /*4730*/  FFMA.FTZ R90, R135, UR4, R86 ;  /* 0x00000004875a7c23 */ /* 0x000fe20008010056 */
[----:B------:R-:W-:-:S03]  /*4740*/  SHF.L.U32 R85, R85, 0x10, RZ ;  /* 0x0000001055557819 */ /* 0x000fc600000006ff */
[----:B------:R-:W-:-:S04]  /*4750*/  FADD.FTZ R90, R133, -R90 ;  /* 0x8000005a855a7221 */ /* 0x000fc80000010000 */
[----:B------:R-:W-:Y:S01]  /*4760*/  FMUL.FTZ R163, R90, UR24 ;  /* 0x000000185aa37c20 */ /* 0x000fe20008410000 */
[----:B------:R-:W-:-:S03]  /*4770*/  FMUL.FTZ R90, R165, UR12 ;  /* 0x0000000ca55a7c20 */ /* 0x000fc60008410000 */
[----:B------:R-:W-:Y:S01]  /*4780*/  FMUL.FTZ R91, R163, UR12 ;  /* 0x0000000ca35b7c20 */ /* 0x000fe20008410000 */
[----:B------:R-:W-:Y:S01]  /*4790*/  FFMA.FTZ R25, R90, R85, R25 ;  /* 0x000000555a197223 */ /* 0x000fe20000010019 */
[----:B------:R-:W-:Y:S02]  /*47a0*/  F2F.BF16.F32 R163, R163 ;  /* 0x000000a300a37304 */ /* 0x000fe40000202000 */
[----:B------:R-:W-:-:S06]  /*47b0*/  FFMA.FTZ R24, R91, R84, R24 ;  /* 0x000000545b187223 */ /* 0x000fcc0000010018 */
[----:B------:R-:W0:Y:S02]  /*47c0*/  F2F.BF16.F32 R84, R165 ;  /* 0x000000a500547304 */ /* 0x000e240000202000 */
[----:B0-----:R-:W-:-:S05]  /*47d0*/  IMAD.WIDE.U32 R84, R84, 0x10000, RZ ;  /* 0x0001000054547825 */ /* 0x001fca00078e00ff */
[----:B------:R-:W-:Y:S02]  /*47e0*/  LOP3.LUT R87, R87, R85, RZ, 0xfc, !PT ;  /* 0x0000005557577212 */ /* 0x000fe400078efcff */
[----:B------:R-:W-:Y:S01]  /*47f0*/  LOP3.LUT R86, R84, R163, RZ, 0xfc, !PT ;  /* 0x000000a354567212 */ /* 0x000fe200078efcff */
[----:B------:R-:W-:Y:S01]  /*4800*/  FMUL.FTZ R163, R89, R162 ;  /* 0x000000a259a37220 */ /* 0x000fe20000410000 */
[----:B------:R-:W0:Y:S01]  /*4810*/  LDC.64 R84, c[0x0][0x478] ;  /* 0x00011e00ff547b82 */ /* 0x000e220000000a00 */
[----:B------:R-:W-:-:S05]  /*4820*/  SHF.L.U32 R89, R110, 0x10, RZ ;  /* 0x000000106e597819 */ /* 0x000fca00000006ff */
[----:B------:R-:W-:Y:S01]  /*4830*/  FMUL.FTZ R164, R88, R89 ;  /* 0x0000005958a47220 */ /* 0x000fe20000410000 */
[----:B------:R-:W-:Y:S01]  /*4840*/  SHF.L.U32 R89, R108, 0x10, RZ ;  /* 0x000000106c597819 */ /* 0x000fe200000006ff */
[----:B------:R-:W-:Y:S04]  /*4850*/  F2F.BF16.F32 R88, R163 ;  /* 0x000000a300587304 */ /* 0x000fe80000202000 */
[----:B------:R-:W-:Y:S01]  /*4860*/  FMUL.FTZ R162, R90, R89 ;  /* 0x000000595aa27220 */ /* 0x000fe20000410000 */
[----:B------:R-:W-:-:S03]  /*4870*/  SHF.L.U32 R90, R107, 0x10, RZ ;  /* 0x000000106b5a7819 */ /* 0x000fc600000006ff */
[----:B------:R-:W1:Y:S02]  /*4880*/  F2F.BF16.F32 R165, R164 ;  /* 0x000000a400a57304 */ /* 0x000e640000202000 */
[----:B------:R-:W-:Y:S01]  /*4890*/  FMUL.FTZ R90, R91, R90 ;  /* 0x0000005a5b5a7220 */ /* 0x000fe20000410000 */
[----:B0-----:R-:W-:-:S05]  /*48a0*/  IMAD.WIDE.U32 R84, R111, 0x8, R84 ;  /* 0x000000086f547825 */ /* 0x001fca00078e0054 */
[----:B------:R-:W-:Y:S01]  /*48b0*/  F2F.BF16.F32 R89, R90 ;  /* 0x0000005a00597304 */ /* 0x000fe20000202000 */
[----:B------:R0:W-:Y:S01]  /*48c0*/  STG.E.64 desc[UR14][R84.64], R86 ;  /* 0x0000005654007986 */ /* 0x0001e2000c101b0e */
[----:B-1----:R-:W-:Y:S01]  /*48d0*/  PRMT R165, R88, 0x5410, R165 ;  /* 0x0000541058a57816 */ /* 0x002fe200000000a5 */
[----:B0-----:R-:W0:Y:S05]  /*48e0*/  LDC.64 R86, c[0x0][0x468] ;  /* 0x00011a00ff567b82 */ /* 0x001e2a0000000a00 */
[----:B------:R-:W1:Y:S02]  /*48f0*/  F2F.BF16.F32 R84, R162 ;  /* 0x000000a200547304 */ /* 0x000e640000202000 */
[----:B-1----:R-:W-:-:S05]  /*4900*/  IMAD.WIDE.U32 R84, R84, 0x10000, RZ ;  /* 0x0001000054547825 */ /* 0x002fca00078e00ff */
[----:B------:R-:W-:Y:S02]  /*4910*/  LOP3.LUT R85, R165, R85, RZ, 0xfc, !PT ;  /* 0x00000055a5557212 */ /* 0x000fe400078efcff */
[----:B------:R-:W-:Y:S01]  /*4920*/  LOP3.LUT R84, R84, R89, RZ, 0xfc, !PT ;  /* 0x0000005954547212 */ /* 0x000fe200078efcff */
[----:B0-----:R-:W-:-:S05]  /*4930*/  IMAD.WIDE.U32 R86, R111, 0x8, R86 ;  /* 0x000000086f567825 */ /* 0x001fca00078e0056 */
[----:B------:R0:W-:Y:S01]  /*4940*/  STG.E.64 desc[UR14][R86.64], R84 ;  /* 0x0000005456007986 */ /* 0x0001e2000c101b0e */
[----:B------:R-:W-:Y:S05]  /*4950*/  BRA `(.L_x_209) ;  /* 0x0000002800347947 */ /* 0x000fea0003800000 */
.L_x_199:
[----:B------:R-:W-:-:S04]  /*4960*/  UISETP.NE.U32.AND UP1, UPT, UR20, URZ, UPT ;  /* 0x000000ff1400728c */ /* 0x000fc8000bf25070 */
[----:B------:R-:W-:-:S09]  /*4970*/  UISETP.NE.AND.EX UP1, UPT, UR21, URZ, UPT, UP1 ;  /* 0x000000ff1500728c */ /* 0x000fd2000bf25310 */
[----:B------:R-:W-:Y:S05]  /*4980*/  BRA.U UP1, `(.L_x_218) ;  /* 0x0000001101a87547 */ /* 0x000fea000b800000 */
[----:B------:R-:W-:Y:S04]  /*4990*/  BSSY.RECONVERGENT B1, `(.L_x_219) ;  /* 0x000003b000017945 */ /* 0x000fe80003800200 */
[----:B------:R-:W-:Y:S05]  /*49a0*/  @!P1 BRA `(.L_x_220) ;  /* 0x0000000000e49947 */ /* 0x000fea0003800000 */
[--C-:B------:R-:W-:Y:S01]  /*49b0*/  FFMA.FTZ R84, R127, UR4, R86.reuse ;  /* 0x000000047f547c23 */ /* 0x100fe20008010056 */
[--C-:B-----5:R-:W-:Y:S01]  /*49c0*/  SHF.R.U64 R89, R160, 0x10, R161.reuse ;  /* 0x00000010a0597819 */ /* 0x120fe200000012a1 */
[----:B------:R-:W-:Y:S01]  /*49d0*/  FFMA.FTZ R87, R126, UR4, R86 ;  /* 0x000000047e577c23 */ /* 0x000fe20008010056 */
[----:B------:R-:W-:Y:S01]  /*49e0*/  SHF.R.U32.HI R88, RZ, 0x10, R161 ;  /* 0x00000010ff587819 */ /* 0x000fe200000116a1 */
[----:B------:R-:W-:Y:S01]  /*49f0*/  FADD.FTZ R85, R125, -R84 ;  /* 0x800000547d557221 */ /* 0x000fe20000010000 */
[----:B------:R-:W-:Y:S02]  /*4a00*/  MOV R84, R160 ;  /* 0x000000a000547202 */ /* 0x000fe40000000f00 */
[----:B------:R-:W-:Y:S02]  /*4a10*/  SHF.L.U32 R89, R89, 0x10, RZ ;  /* 0x0000001059597819 */ /* 0x000fe400000006ff */
[----:B------:R-:W-:Y:S01]  /*4a20*/  SHF.L.U32 R90, R84, 0x10, RZ ;  /* 0x00000010545a7819 */ /* 0x000fe200000006ff */
[----:B------:R-:W-:Y:S01]  /*4a30*/  FADD.FTZ R84, R124, -R87 ;  /* 0x800000577c547221 */ /* 0x000fe20000010000 */
[----:B------:R-:W-:-:S03]  /*4a40*/  SHF.L.U32 R88, R88, 0x10, RZ ;  /* 0x0000001058587819 */ /* 0x000fc600000006ff */
[----:B------:R-:W-:Y:S01]  /*4a50*/  FFMA.FTZ R89, R84, UR24, R89 ;  /* 0x0000001854597c23 */ /* 0x000fe20008010059 */
[----:B------:R-:W-:Y:S01]  /*4a60*/  FFMA.FTZ R90, R85, UR24, R90 ;  /* 0x00000018555a7c23 */ /* 0x000fe2000801005a */
[--C-:B------:R-:W-:Y:S01]  /*4a70*/  FFMA.FTZ R84, R151, UR4, R86.reuse ;  /* 0x0000000497547c23 */ /* 0x100fe20008010056 */
[----:B------:R-:W-:-:S03]  /*4a80*/  FFMA.FTZ R85, R150, UR4, R86 ;  /* 0x0000000496557c23 */ /* 0x000fc60008010056 */
[----:B------:R-:W-:Y:S01]  /*4a90*/  FADD.FTZ R162, R149, -R84 ;  /* 0x8000005495a27221 */ /* 0x000fe20000010000 */
[----:B------:R-:W-:Y:S01]  /*4aa0*/  MOV R84, R161 ;  /* 0x000000a100547202 */ /* 0x000fe20000000f00 */
[----:B------:R-:W-:-:S03]  /*4ab0*/  FADD.FTZ R85, R148, -R85 ;  /* 0x8000005594557221 */ /* 0x000fc60000010000 */
[----:B------:R-:W-:Y:S01]  /*4ac0*/  SHF.L.U32 R87, R84, 0x10, RZ ;  /* 0x0000001054577819 */ /* 0x000fe200000006ff */
[----:B------:R-:W-:Y:S02]  /*4ad0*/  FFMA.FTZ R88, R85, UR24, R88 ;  /* 0x0000001855587c23 */ /* 0x000fe40008010058 */
[----:B------:R-:W0:Y:S01]  /*4ae0*/  LDC.64 R84, c[0x0][0x390] ;  /* 0x0000e400ff547b82 */ /* 0x000e220000000a00 */
[----:B------:R-:W-:Y:S01]  /*4af0*/  FMUL.FTZ R91, R90, UR12 ;  /* 0x0000000c5a5b7c20 */ /* 0x000fe20008410000 */
[----:B------:R-:W-:Y:S01]  /*4b00*/  FFMA.FTZ R87, R162, UR24, R87 ;  /* 0x00000018a2577c23 */ /* 0x000fe20008010057 */
[----:B0-----:R-:W-:-:S06]  /*4b10*/  IMAD.WIDE.U32 R84, R111, 0x8, R84 ;  /* 0x000000086f547825 */ /* 0x001fcc00078e0054 */
[----:B------:R-:W2:Y:S01]  /*4b20*/  LDG.E.64 R84, desc[UR14][R84.64] ;  /* 0x0000000e54547981 */ /* 0x000ea2000c1e1b00 */
[----:B------:R-:W-:Y:S01]  /*4b30*/  FMUL.FTZ R87, R87, UR12 ;  /* 0x0000000c57577c20 */ /* 0x000fe20008410000 */
[----:B------:R-:W-:Y:S02]  /*4b40*/  SHF.L.U32 R165, R94, 0x10, RZ ;  /* 0x000000105ea57819 */ /* 0x000fe400000006ff */
[C---:B--2---:R-:W-:Y:S02]  /*4b50*/  SHF.L.U32 R90, R84.reuse, 0x10, RZ ;  /* 0x00000010545a7819 */ /* 0x044fe400000006ff */
[----:B------:R-:W-:Y:S02]  /*4b60*/  SHF.R.U64 R162, R84, 0x10, R85 ;  /* 0x0000001054a27819 */ /* 0x000fe40000001255 */
[----:B------:R-:W-:Y:S01]  /*4b70*/  SHF.L.U32 R84, R93, 0x10, RZ ;  /* 0x000000105d547819 */ /* 0x000fe200000006ff */
[----:B------:R-:W-:Y:S01]  /*4b80*/  FFMA.FTZ R40, R91, R90, R40 ;  /* 0x0000005a5b287223 */ /* 0x000fe20000010028 */
[----:B------:R-:W-:Y:S01]  /*4b90*/  FMUL.FTZ R90, R89, UR12 ;  /* 0x0000000c595a7c20 */ /* 0x000fe20008410000 */
[----:B------:R-:W-:-:S02]  /*4ba0*/  SHF.L.U32 R89, R85, 0x10, RZ ;  /* 0x0000001055597819 */ /* 0x000fc400000006ff */
[----:B------:R-:W-:Y:S02]  /*4bb0*/  SHF.L.U32 R162, R162, 0x10, RZ ;  /* 0x00000010a2a27819 */ /* 0x000fe400000006ff */
[----:B------:R-:W-:Y:S01]  /*4bc0*/  SHF.R.U32.HI R85, RZ, 0x10, R85 ;  /* 0x00000010ff557819 */ /* 0x000fe20000011655 */
[----:B------:R-:W-:Y:S01]  /*4bd0*/  FFMA.FTZ R42, R87, R89, R42 ;  /* 0x00000059572a7223 */ /* 0x000fe2000001002a */
[----:B------:R-:W-:Y:S01]  /*4be0*/  FMUL.FTZ R89, R84, R87 ;  /* 0x0000005754597220 */ /* 0x000fe20000410000 */
[----:B------:R-:W-:Y:S01]  /*4bf0*/  FMUL.FTZ R84, R88, UR12 ;  /* 0x0000000c58547c20 */ /* 0x000fe20008410000 */
[----:B------:R-:W-:Y:S01]  /*4c00*/  FFMA.FTZ R41, R90, R162, R41 ;  /* 0x000000a25a297223 */ /* 0x000fe20000010029 */
[----:B------:R-:W-:Y:S01]  /*4c10*/  SHF.L.U32 R162, R23, 0x10, RZ ;  /* 0x0000001017a27819 */ /* 0x000fe200000006ff */
[----:B------:R-:W-:Y:S01]  /*4c20*/  F2F.BF16.F32 R87, R89 ;  /* 0x0000005900577304 */ /* 0x000fe20000202000 */
[----:B------:R-:W-:Y:S01]  /*4c30*/  FMUL.FTZ R165, R165, R84 ;  /* 0x00000054a5a57220 */ /* 0x000fe20000410000 */
[----:B------:R-:W-:-:S02]  /*4c40*/  SHF.L.U32 R85, R85, 0x10, RZ ;  /* 0x0000001055557819 */ /* 0x000fc400000006ff */
[----:B------:R-:W-:Y:S01]  /*4c50*/  FMUL.FTZ R162, R162, R91 ;  /* 0x0000005ba2a27220 */ /* 0x000fe20000410000 */
[----:B------:R-:W-:Y:S02]  /*4c60*/  SHF.L.U32 R91, R92, 0x10, RZ ;  /* 0x000000105c5b7819 */ /* 0x000fe400000006ff */
[----:B------:R-:W-:Y:S01]  /*4c70*/  FFMA.FTZ R43, R84, R85, R43 ;  /* 0x00000055542b7223 */ /* 0x000fe2000001002b */
[----:B------:R-:W0:Y:S02]  /*4c80*/  F2F.BF16.F32 R88, R165 ;  /* 0x000000a500587304 */ /* 0x000e240000202000 */
[----:B------:R-:W-:-:S06]  /*4c90*/  FMUL.FTZ R164, R91, R90 ;  /* 0x0000005a5ba47220 */ /* 0x000fcc0000410000 */
[----:B------:R-:W-:Y:S01]  /*4ca0*/  F2F.BF16.F32 R163, R162 ;  /* 0x000000a200a37304 */ /* 0x000fe20000202000 */
[----:B0-----:R-:W-:-:S07]  /*4cb0*/  PRMT R87, R87, 0x5410, R88 ;  /* 0x0000541057577816 */ /* 0x001fce0000000058 */
[----:B------:R-:W0:Y:S02]  /*4cc0*/  F2F.BF16.F32 R88, R164 ;  /* 0x000000a400587304 */ /* 0x000e240000202000 */
[----:B0-----:R-:W-:-:S05]  /*4cd0*/  IMAD.WIDE.U32 R88, R88, 0x10000, RZ ;  /* 0x0001000058587825 */ /* 0x001fca00078e00ff */
[----:B------:R-:W-:Y:S02]  /*4ce0*/  LOP3.LUT R91, R87, R89, RZ, 0xfc, !PT ;  /* 0x00000059575b7212 */ /* 0x000fe400078efcff */
[----:B------:R-:W-:Y:S02]  /*4cf0*/  LOP3.LUT R90, R88, R163, RZ, 0xfc, !PT ;  /* 0x000000a3585a7212 */ /* 0x000fe400078efcff */
[----:B------:R-:W0:Y:S02]  /*4d00*/  LDC.64 R88, c[0x0][0x468] ;  /* 0x00011a00ff587b82 */ /* 0x000e240000000a00 */
[C---:B0-----:R-:W-:Y:S01]  /*4d10*/  IMAD.WIDE.U32 R88, R111.reuse, 0x8, R88 ;  /* 0x000000086f587825 */ /* 0x041fe200078e0058 */
[----:B------:R-:W-:-:S04]  /*4d20*/  IADD3 R111, PT, PT, R111, 0x80, RZ ;  /* 0x000000806f6f7810 */ /* 0x000fc80007ffe0ff */
[----:B------:R0:W-:Y:S03]  /*4d30*/  STG.E.64 desc[UR14][R88.64], R90 ;  /* 0x0000005a58007986 */ /* 0x0001e6000c101b0e */
.L_x_220:
[----:B------:R-:W-:Y:S05]  /*4d40*/  BSYNC.RECONVERGENT B1 ;  /* 0x0000000000017941 */ /* 0x000fea0003800200 */
.L_x_219:
[----:B------:R-:W-:Y:S04]  /*4d50*/  BSSY.RECONVERGENT B1, `(.L_x_221) ;  /* 0x000003b000017945 */ /* 0x000fe80003800200 */
[----:B------:R-:W-:Y:S05]  /*4d60*/  @!P2 BRA `(.L_x_222) ;  /* 0x0000000000e4a947 */ /* 0x000fea0003800000 */
[--C-:B------:R-:W-:Y:S01]  /*4d70*/  FFMA.FTZ R84, R123, UR4, R86.reuse ;  /* 0x000000047b547c23 */ /* 0x100fe20008010056 */
[--C-:B0----5:R-:W-:Y:S01]  /*4d80*/  SHF.R.U64 R89, R158, 0x10, R159.reuse ;  /* 0x000000109e597819 */ /* 0x121fe2000000129f */
        /* <DEDUP_REMOVED lines=55> */
.L_x_222:
[----:B------:R-:W-:Y:S05]  /*5100*/  BSYNC.RECONVERGENT B1 ;  /* 0x0000000000017941 */ /* 0x000fea0003800200 */
.L_x_221:
[----:B------:R-:W-:Y:S04]  /*5110*/  BSSY.RECONVERGENT B1, `(.L_x_223) ;  /* 0x000003b000017945 */ /* 0x000fe80003800200 */
[----:B------:R-:W-:Y:S05]  /*5120*/  @!P3 BRA `(.L_x_224) ;  /* 0x0000000000e4b947 */ /* 0x000fea0003800000 */
[----:B-----5:R-:W-:Y:S01]  /*5130*/  MOV R84, R156 ;  /* 0x0000009c00547202 */ /* 0x020fe20000000f00 */
[--C-:B------:R-:W-:Y:S01]  /*5140*/  FFMA.FTZ R85, R113, UR4, R86.reuse ;  /* 0x0000000471557c23 */ /* 0x100fe20008010056 */
[----:B01----:R-:W-:Y:S01]  /*5150*/  SHF.R.U64 R89, R156, 0x10, R157 ;  /* 0x000000109c597819 */ /* 0x003fe2000000129d */
[----:B------:R-:W-:Y:S01]  /*5160*/  FFMA.FTZ R88, R114, UR4, R86 ;  /* 0x0000000472587c23 */ /* 0x000fe20008010056 */
[----:B------:R-:W-:Y:S01]  /*5170*/  SHF.L.U32 R90, R84, 0x10, RZ ;  /* 0x00000010545a7819 */ /* 0x000fe200000006ff */
[----:B------:R-:W-:Y:S01]  /*5180*/  FADD.FTZ R85, R112, -R85 ;  /* 0x8000005570557221 */ /* 0x000fe20000010000 */
[----:B------:R-:W-:Y:S01]  /*5190*/  SHF.L.U32 R89, R89, 0x10, RZ ;  /* 0x0000001059597819 */ /* 0x000fe200000006ff */
[----:B------:R-:W-:Y:S01]  /*51a0*/  FADD.FTZ R88, R115, -R88 ;  /* 0x8000005873587221 */ /* 0x000fe20000010000 */
[----:B------:R-:W-:Y:S01]  /*51b0*/  FFMA.FTZ R84, R143, UR4, R86 ;  /* 0x000000048f547c23 */ /* 0x000fe20008010056 */
[----:B------:R-:W-:Y:S01]  /*51c0*/  FFMA.FTZ R90, R85, UR24, R90 ;  /* 0x00000018555a7c23 */ /* 0x000fe2000801005a */
[----:B------:R-:W-:Y:S01]  /*51d0*/  FFMA.FTZ R85, R142, UR4, R86 ;  /* 0x000000048e557c23 */ /* 0x000fe20008010056 */
[----:B------:R-:W-:Y:S01]  /*51e0*/  FFMA.FTZ R89, R88, UR24, R89 ;  /* 0x0000001858597c23 */ /* 0x000fe20008010059 */
[----:B------:R-:W-:Y:S01]  /*51f0*/  SHF.R.U32.HI R88, RZ, 0x10, R157 ;  /* 0x00000010ff587819 */ /* 0x000fe2000001169d */
[----:B------:R-:W-:Y:S01]  /*5200*/  FADD.FTZ R162, R141, -R84 ;  /* 0x800000548da27221 */ /* 0x000fe20000010000 */
[----:B------:R-:W-:Y:S01]  /*5210*/  MOV R84, R157 ;  /* 0x0000009d00547202 */ /* 0x000fe20000000f00 */
[----:B------:R-:W-:Y:S01]  /*5220*/  FADD.FTZ R85, R140, -R85 ;  /* 0x800000558c557221 */ /* 0x000fe20000010000 */
[----:B------:R-:W-:-:S02]  /*5230*/  SHF.L.U32 R88, R88, 0x10, RZ ;  /* 0x0000001058587819 */ /* 0x000fc400000006ff */
[----:B------:R-:W-:-:S03]  /*5240*/  SHF.L.U32 R87, R84, 0x10, RZ ;  /* 0x0000001054577819 */ /* 0x000fc600000006ff */
        /* <DEDUP_REMOVED lines=39> */
.L_x_224:
[----:B------:R-:W-:Y:S05]  /*54c0*/  BSYNC.RECONVERGENT B1 ;  /* 0x0000000000017941 */ /* 0x000fea0003800200 */
.L_x_223:
[----:B------:R-:W-:Y:S04]  /*54d0*/  BSSY.RECONVERGENT B1, `(.L_x_225) ;  /* 0x000003b000017945 */ /* 0x000fe80003800200 */
[----:B------:R-:W-:Y:S05]  /*54e0*/  @!P4 BRA `(.L_x_226) ;  /* 0x0000000000e4c947 */ /* 0x000fea0003800000 */
[----:B-----5:R-:W-:Y:S01]  /*54f0*/  MOV R84, R154 ;  /* 0x0000009a00547202 */ /* 0x020fe20000000f00 */
[--C-:B------:R-:W-:Y:S01]  /*5500*/  FFMA.FTZ R85, R117, UR4, R86.reuse ;  /* 0x0000000475557c23 */ /* 0x100fe20008010056 */
[----:B012---:R-:W-:Y:S01]  /*5510*/  SHF.R.U64 R89, R154, 0x10, R155 ;  /* 0x000000109a597819 */ /* 0x007fe2000000129b */
        /* <DEDUP_REMOVED lines=54> */
.L_x_226:
[----:B------:R-:W-:Y:S05]  /*5880*/  BSYNC.RECONVERGENT B1 ;  /* 0x0000000000017941 */ /* 0x000fea0003800200 */
.L_x_225:
[----:B------:R-:W-:Y:S05]  /*5890*/  @!P5 BRA `(.L_x_209) ;  /* 0x000000180064d947 */ /* 0x000fea0003800000 */
[----:B------:R-:W4:Y:S02]  /*58a0*/  LDC.64 R84, c[0x0][0x390] ;  /* 0x0000e400ff547b82 */ /* 0x000f240000000a00 */
[----:B----4-:R-:W-:-:S06]  /*58b0*/  IMAD.WIDE.U32 R84, R111, 0x8, R84 ;  /* 0x000000086f547825 */ /* 0x010fcc00078e0054 */
[----:B------:R-:W4:Y:S01]  /*58c0*/  LDG.E.64 R84, desc[UR14][R84.64] ;  /* 0x0000000e54547981 */ /* 0x000f22000c1e1b00 */
[----:B-----5:R-:W-:Y:S01]  /*58d0*/  MOV R87, R152 ;  /* 0x0000009800577202 */ /* 0x020fe20000000f00 */
[--C-:B0123--:R-:W-:Y:S01]  /*58e0*/  FFMA.FTZ R88, R135, UR4, R86.reuse ;  /* 0x0000000487587c23 */ /* 0x10ffe20008010056 */
[--C-:B------:R-:W-:Y:S01]  /*58f0*/  FFMA.FTZ R89, R134, UR4, R86.reuse ;  /* 0x0000000486597c23 */ /* 0x100fe20008010056 */
[----:B------:R-:W-:Y:S01]  /*5900*/  FFMA.FTZ R90, R131, UR4, R86 ;  /* 0x00000004835a7c23 */ /* 0x000fe20008010056 */
[----:B------:R-:W-:Y:S01]  /*5910*/  SHF.L.U32 R87, R87, 0x10, RZ ;  /* 0x0000001057577819 */ /* 0x000fe200000006ff */
[----:B------:R-:W-:Y:S01]  /*5920*/  FADD.FTZ R88, R133, -R88 ;  /* 0x8000005885587221 */ /* 0x000fe20000010000 */
[----:B------:R-:W-:Y:S01]  /*5930*/  FADD.FTZ R89, R132, -R89 ;  /* 0x8000005984597221 */ /* 0x000fe20000010000 */
[----:B------:R-:W-:Y:S01]  /*5940*/  FADD.FTZ R90, R129, -R90 ;  /* 0x8000005a815a7221 */ /* 0x000fe20000010000 */
[----:B------:R-:W-:Y:S01]  /*5950*/  FFMA.FTZ R91, R130, UR4, R86 ;  /* 0x00000004825b7c23 */ /* 0x000fe20008010056 */
[----:B------:R-:W-:Y:S01]  /*5960*/  FFMA.FTZ R87, R88, UR24, R87 ;  /* 0x0000001858577c23 */ /* 0x000fe20008010057 */
[----:B------:R-:W-:-:S02]  /*5970*/  SHF.R.U64 R88, R152, 0x10, R153 ;  /* 0x0000001098587819 */ /* 0x000fc40000001299 */
[----:B------:R-:W-:Y:S01]  /*5980*/  SHF.R.U32.HI R86, RZ, 0x10, R153 ;  /* 0x00000010ff567819 */ /* 0x000fe20000011699 */
[----:B------:R-:W-:Y:S01]  /*5990*/  FMUL.FTZ R87, R87, UR12 ;  /* 0x0000000c57577c20 */ /* 0x000fe20008410000 */
[----:B------:R-:W-:Y:S01]  /*59a0*/  SHF.L.U32 R88, R88, 0x10, RZ ;  /* 0x0000001058587819 */ /* 0x000fe200000006ff */
[----:B------:R-:W-:Y:S01]  /*59b0*/  FADD.FTZ R91, R128, -R91 ;  /* 0x8000005b805b7221 */ /* 0x000fe20000010000 */
[----:B------:R-:W-:Y:S02]  /*59c0*/  SHF.L.U32 R86, R86, 0x10, RZ ;  /* 0x0000001056567819 */ /* 0x000fe400000006ff */
[----:B------:R-:W-:Y:S01]  /*59d0*/  SHF.L.U32 R163, R110, 0x10, RZ ;  /* 0x000000106ea37819 */ /* 0x000fe200000006ff */
[----:B------:R-:W-:Y:S02]  /*59e0*/  FFMA.FTZ R88, R89, UR24, R88 ;  /* 0x0000001859587c23 */ /* 0x000fe40008010058 */
[----:B------:R-:W-:Y:S02]  /*59f0*/  FFMA.FTZ R86, R91, UR24, R86 ;  /* 0x000000185b567c23 */ /* 0x000fe40008010056 */
[----:B------:R-:W-:Y:S01]  /*5a00*/  FMUL.FTZ R88, R88, UR12 ;  /* 0x0000000c58587c20 */ /* 0x000fe20008410000 */
[----:B----4-:R-:W-:-:S02]  /*5a10*/  SHF.L.U32 R89, R84, 0x10, RZ ;  /* 0x0000001054597819 */ /* 0x010fc400000006ff */
[----:B------:R-:W-:-:S03]  /*5a20*/  SHF.R.U64 R84, R84, 0x10, R85 ;  /* 0x0000001054547819 */ /* 0x000fc60000001255 */
[----:B------:R-:W-:Y:S01]  /*5a30*/  FFMA.FTZ R24, R87, R89, R24 ;  /* 0x0000005957187223 */ /* 0x000fe20000010018 */
[----:B------:R-:W-:Y:S02]  /*5a40*/  MOV R89, R153 ;  /* 0x0000009900597202 */ /* 0x000fe40000000f00 */
[----:B------:R-:W-:Y:S02]  /*5a50*/  SHF.L.U32 R84, R84, 0x10, RZ ;  /* 0x0000001054547819 */ /* 0x000fe400000006ff */
[----:B------:R-:W-:-:S03]  /*5a60*/  SHF.L.U32 R89, R89, 0x10, RZ ;  /* 0x0000001059597819 */ /* 0x000fc600000006ff */
[----:B------:R-:W-:Y:S01]  /*5a70*/  FFMA.FTZ R25, R88, R84, R25 ;  /* 0x0000005458197223 */ /* 0x000fe20000010019 */
[----:B------:R-:W-:Y:S01]  /*5a80*/  FMUL.FTZ R84, R86, UR12 ;  /* 0x0000000c56547c20 */ /* 0x000fe20008410000 */
[----:B------:R-:W-:Y:S01]  /*5a90*/  FFMA.FTZ R89, R90, UR24, R89 ;  /* 0x000000185a597c23 */ /* 0x000fe20008010059 */
[----:B------:R-:W-:Y:S02]  /*5aa0*/  SHF.L.U32 R90, R85, 0x10, RZ ;  /* 0x00000010555a7819 */ /* 0x000fe400000006ff */
[----:B------:R-:W-:Y:S01]  /*5ab0*/  FMUL.FTZ R163, R163, R84 ;  /* 0x00000054a3a37220 */ /* 0x000fe20000410000 */
[----:B------:R-:W-:Y:S01]  /*5ac0*/  FMUL.FTZ R89, R89, UR12 ;  /* 0x0000000c59597c20 */ /* 0x000fe20008410000 */
[----:B------:R-:W-:-:S03]  /*5ad0*/  SHF.R.U32.HI R85, RZ, 0x10, R85 ;  /* 0x00000010ff557819 */ /* 0x000fc60000011655 */
[----:B------:R-:W-:Y:S01]  /*5ae0*/  FFMA.FTZ R26, R89, R90, R26 ;  /* 0x0000005a591a7223 */ /* 0x000fe2000001001a */
[----:B------:R-:W-:Y:S01]  /*5af0*/  SHF.L.U32 R90, R109, 0x10, RZ ;  /* 0x000000106d5a7819 */ /* 0x000fe200000006ff */
[----:B------:R-:W-:Y:S01]  /*5b00*/  F2F.BF16.F32 R163, R163 ;  /* 0x000000a300a37304 */ /* 0x000fe20000202000 */
[----:B------:R-:W-:-:S03]  /*5b10*/  SHF.L.U32 R85, R85, 0x10, RZ ;  /* 0x0000001055557819 */ /* 0x000fc600000006ff */
[----:B------:R-:W-:Y:S01]  /*5b20*/  FMUL.FTZ R89, R90, R89 ;  /* 0x000000595a597220 */ /* 0x000fe20000410000 */
[----:B------:R-:W-:Y:S01]  /*5b30*/  SHF.L.U32 R90, R107, 0x10, RZ ;  /* 0x000000106b5a7819 */ /* 0x000fe200000006ff */
[----:B------:R-:W-:Y:S02]  /*5b40*/  FFMA.FTZ R27, R84, R85, R27 ;  /* 0x00000055541b7223 */ /* 0x000fe4000001001b */
[----:B------:R-:W0:Y:S02]  /*5b50*/  F2F.BF16.F32 R86, R89 ;  /* 0x0000005900567304 */ /* 0x000e240000202000 */
[----:B------:R-:W-:Y:S01]  /*5b60*/  FMUL.FTZ R90, R90, R87 ;  /* 0x000000575a5a7220 */ /* 0x000fe20000410000 */
[----:B------:R-:W-:-:S05]  /*5b70*/  SHF.L.U32 R87, R108, 0x10, RZ ;  /* 0x000000106c577819 */ /* 0x000fca00000006ff */
[----:B------:R-:W-:Y:S01]  /*5b80*/  FMUL.FTZ R162, R87, R88 ;  /* 0x0000005857a27220 */ /* 0x000fe20000410000 */
[----:B------:R-:W-:Y:S01]  /*5b90*/  F2F.BF16.F32 R91, R90 ;  /* 0x0000005a005b7304 */ /* 0x000fe20000202000 */
[----:B0-----:R-:W-:-:S07]  /*5ba0*/  PRMT R165, R86, 0x5410, R163 ;  /* 0x0000541056a57816 */ /* 0x001fce00000000a3 */
[----:B------:R-:W0:Y:S02]  /*5bb0*/  F2F.BF16.F32 R87, R162 ;  /* 0x000000a200577304 */ /* 0x000e240000202000 */
[----:B0-----:R-:W-:-:S05]  /*5bc0*/  IMAD.WIDE.U32 R86, R87, 0x10000, RZ ;  /* 0x0001000057567825 */ /* 0x001fca00078e00ff */
[----:B------:R-:W-:Y:S02]  /*5bd0*/  LOP3.LUT R89, R165, R87, RZ, 0xfc, !PT ;  /* 0x00000057a5597212 */ /* 0x000fe400078efcff */
[----:B------:R-:W-:Y:S02]  /*5be0*/  LOP3.LUT R88, R86, R91, RZ, 0xfc, !PT ;  /* 0x0000005b56587212 */ /* 0x000fe400078efcff */
[----:B------:R-:W0:Y:S02]  /*5bf0*/  LDC.64 R86, c[0x0][0x468] ;  /* 0x00011a00ff567b82 */ /* 0x000e240000000a00 */
[----:B0-----:R-:W-:-:S05]  /*5c00*/  IMAD.WIDE.U32 R86, R111, 0x8, R86 ;  /* 0x000000086f567825 */ /* 0x001fca00078e0056 */
[----:B------:R4:W-:Y:S01]  /*5c10*/  STG.E.64 desc[UR14][R86.64], R88 ;  /* 0x0000005856007986 */ /* 0x0009e2000c101b0e */
[----:B------:R-:W-:Y:S05]  /*5c20*/  BRA `(.L_x_209) ;  /* 0x0000001400807947 */ /* 0x000fea0003800000 */
.L_x_218:
        /* <DEDUP_REMOVED lines=8> */
[----:B------:R-:W-:Y:S01]  /*5cb0*/  MOV R85, R161 ;  /* 0x000000a100557202 */ /* 0x000fe20000000f00 */
[----:B------:R-:W-:Y:S01]  /*5cc0*/  FADD.FTZ R89, R148, -R89 ;  /* 0x8000005994597221 */ /* 0x000fe20000010000 */
[----:B------:R-:W-:Y:S01]  /*5cd0*/  SHF.L.U32 R88, R88, 0x10, RZ ;  /* 0x0000001058587819 */ /* 0x000fe200000006ff */
[----:B------:R-:W-:Y:S01]  /*5ce0*/  FFMA.FTZ R87, R84, UR24, R87 ;  /* 0x0000001854577c23 */ /* 0x000fe20008010057 */
[----:B------:R-:W-:Y:S01]  /*5cf0*/  FFMA.FTZ R84, R151, UR4, R86 ;  /* 0x0000000497547c23 */ /* 0x000fe20008010056 */
[----:B------:R-:W-:-:S02]  /*5d00*/  SHF.L.U32 R85, R85, 0x10, RZ ;  /* 0x0000001055557819 */ /* 0x000fc400000006ff */
[----:B------:R-:W-:Y:S01]  /*5d10*/  FFMA.FTZ R162, R89, UR24, R88 ;  /* 0x0000001859a27c23 */ /* 0x000fe20008010058 */
[----:B------:R-:W-:Y:S01]  /*5d20*/  FADD.FTZ R84, R149, -R84 ;  /* 0x8000005495547221 */ /* 0x000fe20000010000 */
[----:B------:R-:W-:Y:S01]  /*5d30*/  SHF.R.U64 R88, R160, 0x10, R161 ;  /* 0x00000010a0587819 */ /* 0x000fe200000012a1 */
[----:B------:R-:W-:Y:S02]  /*5d40*/  F2F.BF16.F32 R163, R87 ;  /* 0x0000005700a37304 */ /* 0x000fe40000202000 */
[----:B------:R-:W-:Y:S01]  /*5d50*/  FFMA.FTZ R90, R84, UR24, R85 ;  /* 0x00000018545a7c23 */ /* 0x000fe20008010055 */
[----:B------:R-:W-:Y:S01]  /*5d60*/  FFMA.FTZ R85, R126, UR4, R86 ;  /* 0x000000047e557c23 */ /* 0x000fe20008010056 */
[----:B------:R-:W-:-:S03]  /*5d70*/  SHF.L.U32 R88, R88, 0x10, RZ ;  /* 0x0000001058587819 */ /* 0x000fc600000006ff */
[----:B------:R-:W-:Y:S01]  /*5d80*/  FADD.FTZ R85, R124, -R85 ;  /* 0x800000557c557221 */ /* 0x000fe20000010000 */
[----:B------:R-:W-:Y:S03]  /*5d90*/  F2F.BF16.F32 R84, R90 ;  /* 0x0000005a00547304 */ /* 0x000fe60000202000 */
[----:B------:R-:W-:-:S05]  /*5da0*/  FFMA.FTZ R91, R85, UR24, R88 ;  /* 0x00000018555b7c23 */ /* 0x000fca0008010058 */
[----:B------:R-:W0:Y:S02]  /*5db0*/  F2F.BF16.F32 R85, R162 ;  /* 0x000000a200557304 */ /* 0x000e240000202000 */
[----:B0-----:R-:W-:-:S06]  /*5dc0*/  PRMT R89, R84, 0x5410, R85 ;  /* 0x0000541054597816 */ /* 0x001fcc0000000055 */
[----:B------:R-:W0:Y:S02]  /*5dd0*/  F2F.BF16.F32 R84, R91 ;  /* 0x0000005b00547304 */ /* 0x000e240000202000 */
[----:B0-----:R-:W-:-:S05]  /*5de0*/  IMAD.WIDE.U32 R84, R84, 0x10000, RZ ;  /* 0x0001000054547825 */ /* 0x001fca00078e00ff */
[----:B------:R-:W-:Y:S02]  /*5df0*/  LOP3.LUT R89, R89, R85, RZ, 0xfc, !PT ;  /* 0x0000005559597212 */ /* 0x000fe400078efcff */
[----:B------:R-:W-:Y:S02]  /*5e00*/  LOP3.LUT R88, R84, R163, RZ, 0xfc, !PT ;  /* 0x000000a354587212 */ /* 0x000fe400078efcff */
[----:B------:R-:W0:Y:S02]  /*5e10*/  LDC.64 R84, c[0x0][0x390] ;  /* 0x0000e400ff547b82 */ /* 0x000e240000000a00 */
[----:B0-----:R-:W-:-:S06]  /*5e20*/  IMAD.WIDE.U32 R84, R111, 0x8, R84 ;  /* 0x000000086f547825 */ /* 0x001fcc00078e0054 */
[----:B------:R-:W2:Y:S01]  /*5e30*/  LDG.E.64 R84, desc[UR14][R84.64] ;  /* 0x0000000e54547981 */ /* 0x000ea2000c1e1b00 */
[----:B------:R-:W-:Y:S01]  /*5e40*/  FMUL.FTZ R163, R87, UR12 ;  /* 0x0000000c57a37c20 */ /* 0x000fe20008410000 */
[----:B------:R-:W-:Y:S01]  /*5e50*/  FMUL.FTZ R162, R162, UR12 ;  /* 0x0000000ca2a27c20 */ /* 0x000fe20008410000 */
[----:B--2---:R-:W-:-:S05]  /*5e60*/  SHF.L.U32 R164, R84, 0x10, RZ ;  /* 0x0000001054a47819 */ /* 0x004fca00000006ff */
[----:B------:R-:W-:Y:S01]  /*5e70*/  FFMA.FTZ R40, R163, R164, R40 ;  /* 0x000000a4a3287223 */ /* 0x000fe20000010028 */
[--C-:B------:R-:W-:Y:S02]  /*5e80*/  SHF.R.U64 R164, R84, 0x10, R85.reuse ;  /* 0x0000001054a47819 */ /* 0x100fe40000001255 */
[----:B------:R-:W-:Y:S02]  /*5e90*/  SHF.R.U32.HI R84, RZ, 0x10, R85 ;  /* 0x00000010ff547819 */ /* 0x000fe40000011655 */
[----:B------:R-:W-:Y:S01]  /*5ea0*/  SHF.L.U32 R87, R164, 0x10, RZ ;  /* 0x00000010a4577819 */ /* 0x000fe200000006ff */
[----:B------:R-:W-:Y:S01]  /*5eb0*/  FMUL.FTZ R164, R91, UR12 ;  /* 0x0000000c5ba47c20 */ /* 0x000fe20008410000 */
[----:B------:R-:W-:Y:S02]  /*5ec0*/  SHF.L.U32 R84, R84, 0x10, RZ ;  /* 0x0000001054547819 */ /* 0x000fe400000006ff */
[----:B------:R-:W-:Y:S01]  /*5ed0*/  SHF.L.U32 R91, R94, 0x10, RZ ;  /* 0x000000105e5b7819 */ /* 0x000fe200000006ff */
[----:B------:R-:W-:Y:S01]  /*5ee0*/  FFMA.FTZ R41, R164, R87, R41 ;  /* 0x00000057a4297223 */ /* 0x000fe20000010029 */
[----:B------:R-:W-:Y:S01]  /*5ef0*/  FMUL.FTZ R87, R90, UR12 ;  /* 0x0000000c5a577c20 */ /* 0x000fe20008410000 */
[----:B------:R-:W-:Y:S01]  /*5f00*/  SHF.L.U32 R90, R85, 0x10, RZ ;  /* 0x00000010555a7819 */ /* 0x000fe200000006ff */
[----:B------:R-:W-:Y:S01]  /*5f10*/  FFMA.FTZ R43, R162, R84, R43 ;  /* 0x00000054a22b7223 */ /* 0x000fe2000001002b */
[----:B------:R-:W-:Y:S01]  /*5f20*/  FMUL.FTZ R162, R91, R162 ;  /* 0x000000a25ba27220 */ /* 0x000fe20000410000 */
[----:B------:R-:W0:Y:S01]  /*5f30*/  LDC.64 R84, c[0x0][0x478] ;  /* 0x00011e00ff547b82 */ /* 0x000e220000000a00 */
[----:B------:R-:W-:Y:S01]  /*5f40*/  SHF.L.U32 R91, R92, 0x10, RZ ;  /* 0x000000105c5b7819 */ /* 0x000fe200000006ff */
[----:B------:R-:W-:Y:S01]  /*5f50*/  FFMA.FTZ R42, R87, R90, R42 ;  /* 0x0000005a572a7223 */ /* 0x000fe2000001002a */
[----:B------:R-:W-:-:S02]  /*5f60*/  SHF.L.U32 R90, R93, 0x10, RZ ;  /* 0x000000105d5a7819 */ /* 0x000fc400000006ff */
[----:B------:R-:W-:Y:S01]  /*5f70*/  F2F.BF16.F32 R162, R162 ;  /* 0x000000a200a27304 */ /* 0x000fe20000202000 */
[----:B------:R-:W-:Y:S02]  /*5f80*/  FMUL.FTZ R164, R91, R164 ;  /* 0x000000a45ba47220 */ /* 0x000fe40000410000 */
[----:B------:R-:W-:Y:S01]  /*5f90*/  FMUL.FTZ R87, R90, R87 ;  /* 0x000000575a577220 */ /* 0x000fe20000410000 */
[----:B------:R-:W-:-:S05]  /*5fa0*/  SHF.L.U32 R90, R23, 0x10, RZ ;  /* 0x00000010175a7819 */ /* 0x000fca00000006ff */
[----:B------:R-:W1:Y:S01]  /*5fb0*/  F2F.BF16.F32 R87, R87 ;  /* 0x0000005700577304 */ /* 0x000e620000202000 */
[----:B------:R-:W-:-:S07]  /*5fc0*/  FMUL.FTZ R90, R90, R163 ;  /* 0x000000a35a5a7220 */ /* 0x000fce0000410000 */
[----:B------:R-:W-:Y:S01]  /*5fd0*/  F2F.BF16.F32 R91, R90 ;  /* 0x0000005a005b7304 */ /* 0x000fe20000202000 */
[----:B0-----:R-:W-:-:S05]  /*5fe0*/  IMAD.WIDE.U32 R84, R111, 0x8, R84 ;  /* 0x000000086f547825 */ /* 0x001fca00078e0054 */
[----:B------:R0:W-:Y:S01]  /*5ff0*/  STG.E.64 desc[UR14][R84.64], R88 ;  /* 0x0000005854007986 */ /* 0x0001e2000c101b0e */
[----:B-1----:R-:W-:Y:S01]  /*6000*/  PRMT R163, R87, 0x5410, R162 ;  /* 0x0000541057a37816 */ /* 0x002fe200000000a2 */
        /* <DEDUP_REMOVED lines=8> */
.L_x_228:
[----:B------:R-:W-:Y:S05]  /*6090*/  BSYNC.RECONVERGENT B1 ;  /* 0x0000000000017941 */ /* 0x000fea0003800200 */
.L_x_227:
        /* <DEDUP_REMOVED lines=70> */
.L_x_230:
[----:B------:R-:W-:Y:S05]  /*6500*/  BSYNC.RECONVERGENT B1 ;  /* 0x0000000000017941 */ /* 0x000fea0003800200 */
.L_x_229:
        /* <DEDUP_REMOVED lines=11> */
[----:B------:R-:W-:Y:S01]  /*65c0*/  MOV R85, R157 ;  /* 0x0000009d00557202 */ /* 0x000fe20000000f00 */
[----:B------:R-:W-:Y:S01]  /*65d0*/  FFMA.FTZ R84, R143, UR4, R86 ;  /* 0x000000048f547c23 */ /* 0x000fe20008010056 */
[----:B------:R-:W-:Y:S01]  /*65e0*/  FFMA.FTZ R162, R89, UR24, R88 ;  /* 0x0000001859a27c23 */ /* 0x000fe20008010058 */
[----:B------:R-:W-:Y:S01]  /*65f0*/  FFMA.FTZ R88, R114, UR4, R86 ;  /* 0x0000000472587c23 */ /* 0x000fe20008010056 */
[----:B------:R-:W-:Y:S01]  /*6600*/  SHF.L.U32 R85, R85, 0x10, RZ ;  /* 0x0000001055557819 */ /* 0x000fe200000006ff */
[----:B------:R-:W-:Y:S01]  /*6610*/  FADD.FTZ R84, R141, -R84 ;  /* 0x800000548d547221 */ /* 0x000fe20000010000 */
[----:B------:R-:W-:Y:S01]  /*6620*/  F2F.BF16.F32 R163, R87 ;  /* 0x0000005700a37304 */ /* 0x000fe20000202000 */
[----:B------:R-:W-:-:S02]  /*6630*/  FADD.FTZ R88, R115, -R88 ;  /* 0x8000005873587221 */ /* 0x000fc40000010000 */
[----:B------:R-:W-:Y:S01]  /*6640*/  FFMA.FTZ R90, R84, UR24, R85 ;  /* 0x00000018545a7c23 */ /* 0x000fe20008010055 */
[----:B------:R-:W-:-:S04]  /*6650*/  SHF.R.U64 R85, R156, 0x10, R157 ;  /* 0x000000109c557819 */ /* 0x000fc8000000129d */
[----:B------:R-:W-:Y:S01]  /*6660*/  SHF.L.U32 R85, R85, 0x10, RZ ;  /* 0x0000001055557819 */ /* 0x000fe200000006ff */
[----:B------:R-:W-:Y:S04]  /*6670*/  F2F.BF16.F32 R84, R90 ;  /* 0x0000005a00547304 */ /* 0x000fe80000202000 */
[----:B------:R-:W-:-:S04]  /*6680*/  FFMA.FTZ R91, R88, UR24, R85 ;  /* 0x00000018585b7c23 */ /* 0x000fc80008010055 */
        /* <DEDUP_REMOVED lines=46> */
.L_x_232:
[----:B------:R-:W-:Y:S05]  /*6970*/  BSYNC.RECONVERGENT B1 ;  /* 0x0000000000017941 */ /* 0x000fea0003800200 */
.L_x_231:
[----:B------:R-:W-:Y:S04]  /*6980*/  BSSY.RECONVERGENT B1, `(.L_x_233) ;  /* 0x0000046000017945 */ /* 0x000fe80003800200 */
[----:B------:R-:W-:Y:S05]  /*6990*/  @!P4 BRA `(.L_x_234) ;  /* 0x000000040010c947 */ /* 0x000fea0003800000 */
[----:B012--5:R-:W-:Y:S01]  /*69a0*/  MOV R84, R154 ;  /* 0x0000009a00547202 */ /* 0x027fe20000000f00 */
        /* <DEDUP_REMOVED lines=67> */
.L_x_234:
[----:B------:R-:W-:Y:S05]  /*6de0*/  BSYNC.RECONVERGENT B1 ;  /* 0x0000000000017941 */ /* 0x000fea0003800200 */
.L_x_233:
        /* <DEDUP_REMOVED lines=11> */
[--C-:B------:R-:W-:Y:S01]  /*6ea0*/  FFMA.FTZ R85, R134, UR4, R86.reuse ;  /* 0x0000000486557c23 */ /* 0x100fe20008010056 */
[----:B------:R-:W-:Y:S01]  /*6eb0*/  FFMA.FTZ R86, R135, UR4, R86 ;  /* 0x0000000487567c23 */ /* 0x000fe20008010056 */
[----:B------:R-:W-:Y:S01]  /*6ec0*/  FFMA.FTZ R90, R87, UR24, R90 ;  /* 0x00000018575a7c23 */ /* 0x000fe2000801005a */
[----:B------:R-:W-:Y:S01]  /*6ed0*/  SHF.L.U32 R162, R84, 0x10, RZ ;  /* 0x0000001054a27819 */ /* 0x000fe200000006ff */
[----:B------:R-:W-:Y:S01]  /*6ee0*/  FADD.FTZ R85, R132, -R85 ;  /* 0x8000005584557221 */ /* 0x000fe20000010000 */
[----:B------:R-:W-:Y:S01]  /*6ef0*/  FADD.FTZ R86, R133, -R86 ;  /* 0x8000005685567221 */ /* 0x000fe20000010000 */
[----:B------:R-:W-:Y:S02]  /*6f00*/  F2F.BF16.F32 R84, R88 ;  /* 0x0000005800547304 */ /* 0x000fe40000202000 */
[----:B------:R-:W-:Y:S01]  /*6f10*/  FFMA.FTZ R89, R85, UR24, R162 ;  /* 0x0000001855597c23 */ /* 0x000fe200080100a2 */
[----:B------:R-:W-:-:S04]  /*6f20*/  MOV R85, R152 ;  /* 0x0000009800557202 */ /* 0x000fc80000000f00 */
[----:B------:R-:W-:Y:S01]  /*6f30*/  SHF.L.U32 R91, R85, 0x10, RZ ;  /* 0x00000010555b7819 */ /* 0x000fe200000006ff */
[----:B------:R-:W0:Y:S04]  /*6f40*/  F2F.BF16.F32 R87, R90 ;  /* 0x0000005a00577304 */ /* 0x000e280000202000 */
[----:B------:R-:W-:-:S04]  /*6f50*/  FFMA.FTZ R91, R86, UR24, R91 ;  /* 0x00000018565b7c23 */ /* 0x000fc8000801005b */
[----:B------:R-:W1:Y:S01]  /*6f60*/  F2F.BF16.F32 R85, R89 ;  /* 0x0000005900557304 */ /* 0x000e620000202000 */
[----:B0-----:R-:W-:-:S07]  /*6f70*/  PRMT R87, R84, 0x5410, R87 ;  /* 0x0000541054577816 */ /* 0x001fce0000000057 */
[----:B------:R-:W0:Y:S01]  /*6f80*/  F2F.BF16.F32 R163, R91 ;  /* 0x0000005b00a37304 */ /* 0x000e220000202000 */
[----:B-1----:R-:W-:-:S05]  /*6f90*/  IMAD.WIDE.U32 R84, R85, 0x10000, RZ ;  /* 0x0001000055547825 */ /* 0x002fca00078e00ff */
[----:B------:R-:W-:Y:S02]  /*6fa0*/  LOP3.LUT R87, R87, R85, RZ, 0xfc, !PT ;  /* 0x0000005557577212 */ /* 0x000fe400078efcff */
[----:B0-----:R-:W-:Y:S02]  /*6fb0*/  LOP3.LUT R86, R84, R163, RZ, 0xfc, !PT ;  /* 0x000000a354567212 */ /* 0x001fe400078efcff */
        /* <DEDUP_REMOVED lines=11> */
[----:B------:R-:W-:Y:S01]  /*7070*/  SHF.L.U32 R84, R84, 0x10, RZ ;  /* 0x0000001054547819 */ /* 0x000fe200000006ff */
[----:B------:R-:W-:Y:S01]  /*7080*/  FMUL.FTZ R89, R88, UR12 ;  /* 0x0000000c58597c20 */ /* 0x000fe20008410000 */
[----:B------:R-:W-:Y:S01]  /*7090*/  SHF.L.U32 R88, R85, 0x10, RZ ;  /* 0x0000001055587819 */ /* 0x000fe200000006ff */
[----:B------:R-:W-:-:S02]  /*70a0*/  FFMA.FTZ R25, R162, R91, R25 ;  /* 0x0000005ba2197223 */ /* 0x000fc40000010019 */
[----:B------:R-:W-:Y:S02]  /*70b0*/  FFMA.FTZ R27, R90, R84, R27 ;  /* 0x000000545a1b7223 */ /* 0x000fe4000001001b */
[----:B------:R-:W0:Y:S01]  /*70c0*/  LDC.64 R84, c[0x0][0x478] ;  /* 0x00011e00ff547b82 */ /* 0x000e220000000a00 */
[----:B------:R-:W-:Y:S01]  /*70d0*/  FFMA.FTZ R26, R89, R88, R26 ;  /* 0x00000058591a7223 */ /* 0x000fe2000001001a */
[----:B------:R-:W-:-:S05]  /*70e0*/  SHF.L.U32 R88, R109, 0x10, RZ ;  /* 0x000000106d587819 */ /* 0x000fca00000006ff */
[----:B------:R-:W-:Y:S01]  /*70f0*/  FMUL.FTZ R88, R88, R89 ;  /* 0x0000005958587220 */ /* 0x000fe20000410000 */
[----:B------:R-:W-:-:S05]  /*7100*/  SHF.L.U32 R89, R110, 0x10, RZ ;  /* 0x000000106e597819 */ /* 0x000fca00000006ff */
[----:B------:R-:W-:Y:S01]  /*7110*/  FMUL.FTZ R91, R89, R90 ;  /* 0x0000005a595b7220 */ /* 0x000fe20000410000 */
[----:B------:R-:W-:Y:S01]  /*7120*/  SHF.L.U32 R89, R108, 0x10, RZ ;  /* 0x000000106c597819 */ /* 0x000fe200000006ff */
[----:B------:R-:W-:Y:S01]  /*7130*/  F2F.BF16.F32 R88, R88 ;  /* 0x0000005800587304 */ /* 0x000fe20000202000 */
[----:B------:R-:W-:-:S03]  /*7140*/  SHF.L.U32 R90, R107, 0x10, RZ ;  /* 0x000000106b5a7819 */ /* 0x000fc600000006ff */
[----:B------:R-:W-:Y:S02]  /*7150*/  FMUL.FTZ R162, R89, R162 ;  /* 0x000000a259a27220 */ /* 0x000fe40000410000 */
[----:B------:R-:W-:Y:S02]  /*7160*/  FMUL.FTZ R90, R90, R163 ;  /* 0x000000a35a5a7220 */ /* 0x000fe40000410000 */
[----:B------:R-:W1:Y:S01]  /*7170*/  F2F.BF16.F32 R91, R91 ;  /* 0x0000005b005b7304 */ /* 0x000e620000202000 */
[----:B0-----:R-:W-:-:S05]  /*7180*/  IMAD.WIDE.U32 R84, R111, 0x8, R84 ;  /* 0x000000086f547825 */ /* 0x001fca00078e0054 */
[----:B------:R0:W-:Y:S02]  /*7190*/  STG.E.64 desc[UR14][R84.64], R86 ;  /* 0x0000005654007986 */ /* 0x0001e4000c101b0e */
[----:B------:R-:W-:Y:S01]  /*71a0*/  F2F.BF16.F32 R89, R90 ;  /* 0x0000005a00597304 */ /* 0x000fe20000202000 */
[----:B-1----:R-:W-:Y:S01]  /*71b0*/  PRMT R163, R88, 0x5410, R91 ;  /* 0x0000541058a37816 */ /* 0x002fe2000000005b */
[----:B0-----:R-:W0:Y:S06]  /*71c0*/  LDC.64 R86, c[0x0][0x468] ;  /* 0x00011a00ff567b82 */ /* 0x001e2c0000000a00 */
[----:B------:R-:W1:Y:S02]  /*71d0*/  F2F.BF16.F32 R84, R162 ;  /* 0x000000a200547304 */ /* 0x000e640000202000 */
[----:B-1----:R-:W-:-:S05]  /*71e0*/  IMAD.WIDE.U32 R84, R84, 0x10000, RZ ;  /* 0x0001000054547825 */ /* 0x002fca00078e00ff */
[----:B------:R-:W-:Y:S02]  /*71f0*/  LOP3.LUT R85, R163, R85, RZ, 0xfc, !PT ;  /* 0x00000055a3557212 */ /* 0x000fe400078efcff */
[----:B------:R-:W-:Y:S01]  /*7200*/  LOP3.LUT R84, R84, R89, RZ, 0xfc, !PT ;  /* 0x0000005954547212 */ /* 0x000fe200078efcff */
[----:B0-----:R-:W-:-:S05]  /*7210*/  IMAD.WIDE.U32 R86, R111, 0x8, R86 ;  /* 0x000000086f567825 */ /* 0x001fca00078e0056 */
[----:B------:R0:W-:Y:S02]  /*7220*/  STG.E.64 desc[UR14][R86.64], R84 ;  /* 0x0000005456007986 */ /* 0x0001e4000c101b0e */
.L_x_209:
[----:B------:R-:W-:Y:S05]  /*7230*/  BSYNC.RECONVERGENT B0 ;  /* 0x0000000000007941 */ /* 0x000fea0003800200 */
.L_x_198:
[----:B------:R-:W-:Y:S02]  /*7240*/  UIADD3 UR7, UPT, UPT, UR7, UR22, URZ ;  /* 0x0000001607077290 */ /* 0x000fe4000fffe0ff */
[----:B------:R-:W-:Y:S02]  /*7250*/  UPLOP3.LUT UP2, UPT, UPT, UPT, UP2, 0x40, 0x4 ;  /* 0x000000000004789c */ /* 0x000fe40003f4e820 */
[----:B------:R-:W-:-:S09]  /*7260*/  UISETP.GE.AND UP1, UPT, UR7, UR23, UPT ;  /* 0x000000170700728c */ /* 0x000fd2000bf26270 */
[----:B------:R-:W-:Y:S05]  /*7270*/  BRA.U !UP1, `(.L_x_235) ;  /* 0xffffff99098c7547 */ /* 0x000fea000b83ffff */
.L_x_185:
[----:B------:R-:W0:Y:S01]  /*7280*/  S2UR UR4, SR_CTAID.X ;  /* 0x00000000000479c3 */ /* 0x000e220000002500 */
[----:B------:R-:W-:Y:S01]  /*7290*/  BSSY.RECONVERGENT B0, `(.L_x_236) ;  /* 0x000000f000007945 */ /* 0x000fe20003800200 */
[----:B0-----:R-:W-:-:S06]  /*72a0*/  UIMAD UR4, UR4, UR6, URZ ;  /* 0x00000006040472a4 */ /* 0x001fcc000f8e02ff */
[----:B-----5:R-:W-:-:S04]  /*72b0*/  MOV R9, UR4 ;  /* 0x0000000400097c02 */ /* 0x020fc80008000f00 */
[----:B------:R-:W-:Y:S01]  /*72c0*/  LEA.HI R9, R9, R0, RZ, 0x1e ;  /* 0x0000000009097211 */ /* 0x000fe200078ff0ff */
[----:B------:R-:W-:Y:S06]  /*72d0*/  @!P1 BRA `(.L_x_237) ;  /* 0x0000000000289947 */ /* 0x000fec0003800000 */
[----:B------:R-:W0:Y:S08]  /*72e0*/  LDC.64 R2, c[0x0][0x440] ;  /* 0x00011000ff027b82 */ /* 0x000e300000000a00 */
[----:B------:R-:W5:Y:S08]  /*72f0*/  LDC.64 R4, c[0x0][0x448] ;  /* 0x00011200ff047b82 */ /* 0x000f700000000a00 */
[----:B------:R-:W1:Y:S01]  /*7300*/  LDC.64 R6, c[0x0][0x460] ;  /* 0x00011800ff067b82 */ /* 0x000e620000000a00 */
[----:B0-----:R-:W-:-:S05]  /*7310*/  IMAD.WIDE.U32 R2, R9, 0x10, R2 ;  /* 0x0000001009027825 */ /* 0x001fca00078e0002 */
[----:B------:R0:W-:Y:S01]  /*7320*/  STG.E.128 desc[UR14][R2.64], R60 ;  /* 0x0000003c02007986 */ /* 0x0001e2000c101d0e */
[----:B-----5:R-:W-:-:S05]  /*7330*/  IMAD.WIDE.U32 R4, R9, 0x10, R4 ;  /* 0x0000001009047825 */ /* 0x020fca00078e0004 */
[----:B------:R0:W-:Y:S01]  /*7340*/  STG.E.128 desc[UR14][R4.64], R80 ;  /* 0x0000005004007986 */ /* 0x0001e2000c101d0e */
[C---:B-1----:R-:W-:Y:S01]  /*7350*/  IMAD.WIDE.U32 R6, R9.reuse, 0x10, R6 ;  /* 0x0000001009067825 */ /* 0x042fe200078e0006 */
[----:B------:R-:W-:-:S04]  /*7360*/  IADD3 R9, PT, PT, R9, 0x80, RZ ;  /* 0x0000008009097810 */ /* 0x000fc80007ffe0ff */
[----:B------:R0:W-:Y:S03]  /*7370*/  STG.E.128 desc[UR14][R6.64], R40 ;  /* 0x0000002806007986 */ /* 0x0001e6000c101d0e */
.L_x_237:
[----:B------:R-:W-:Y:S05]  /*7380*/  BSYNC.RECONVERGENT B0 ;  /* 0x0000000000007941 */ /* 0x000fea0003800200 */
.L_x_236:
[----:B------:R-:W-:Y:S04]  /*7390*/  BSSY.RECONVERGENT B0, `(.L_x_238) ;  /* 0x000000c000007945 */ /* 0x000fe80003800200 */
[----:B------:R-:W-:Y:S05]  /*73a0*/  @!P2 BRA `(.L_x_239) ;  /* 0x000000000028a947 */ /* 0x000fea0003800000 */
[----:B0-----:R-:W0:Y:S08]  /*73b0*/  LDC.64 R2, c[0x0][0x440] ;  /* 0x00011000ff027b82 */ /* 0x001e300000000a00 */
        /* <DEDUP_REMOVED lines=9> */
.L_x_239:
[----:B------:R-:W-:Y:S05]  /*7450*/  BSYNC.RECONVERGENT B0 ;  /* 0x0000000000007941 */ /* 0x000fea0003800200 */
.L_x_238:
        /* <DEDUP_REMOVED lines=12> */
.L_x_241:
[----:B------:R-:W-:Y:S05]  /*7520*/  BSYNC.RECONVERGENT B0 ;  /* 0x0000000000007941 */ /* 0x000fea0003800200 */
.L_x_240:
        /* <DEDUP_REMOVED lines=12> */
.L_x_243:
[----:B------:R-:W-:Y:S05]  /*75f0*/  BSYNC.RECONVERGENT B0 ;  /* 0x0000000000007941 */ /* 0x000fea0003800200 */
.L_x_242:
[----:B------:R-:W-:Y:S05]  /*7600*/  @!P5 EXIT ;  /* 0x000000000000d94d */ /* 0x000fea0003800000 */
[----:B0-----:R-:W0:Y:S08]  /*7610*/  LDC.64 R2, c[0x0][0x440] ;  /* 0x00011000ff027b82 */ /* 0x001e300000000a00 */
[----:B------:R-:W5:Y:S08]  /*7620*/  LDC.64 R4, c[0x0][0x448] ;  /* 0x00011200ff047b82 */ /* 0x000f700000000a00 */
[----:B------:R-:W1:Y:S01]  /*7630*/  LDC.64 R6, c[0x0][0x460] ;  /* 0x00011800ff067b82 */ /* 0x000e620000000a00 */
[----:B0-----:R-:W-:-:S05]  /*7640*/  IMAD.WIDE.U32 R2, R9, 0x10, R2 ;  /* 0x0000001009027825 */ /* 0x001fca00078e0002 */
[----:B------:R-:W-:Y:S01]  /*7650*/  STG.E.128 desc[UR14][R2.64], R44 ;  /* 0x0000002c02007986 */ /* 0x000fe2000c101d0e */
[----:B-----5:R-:W-:-:S05]  /*7660*/  IMAD.WIDE.U32 R4, R9, 0x10, R4 ;  /* 0x0000001009047825 */ /* 0x020fca00078e0004 */
[----:B------:R-:W-:Y:S01]  /*7670*/  STG.E.128 desc[UR14][R4.64], R64 ;  /* 0x0000004004007986 */ /* 0x000fe2000c101d0e */
[----:B-1----:R-:W-:-:S05]  /*7680*/  IMAD.WIDE.U32 R6, R9, 0x10, R6 ;  /* 0x0000001009067825 */ /* 0x002fca00078e0006 */
[----:B------:R-:W-:Y:S01]  /*7690*/  STG.E.128 desc[UR14][R6.64], R24 ;  /* 0x0000001806007986 */ /* 0x000fe2000c101d0e */
[----:B------:R-:W-:Y:S05]  /*76a0*/  EXIT ;  /* 0x000000000000794d */ /* 0x000fea0003800000 */
.L_x_244:
        /* <DEDUP_REMOVED lines=13> */
.L_x_10784:


//--------------------- .text._ZN10layer_norm13ln_bwd_kernelINS_13Kernel_traitsI13__nv_bfloat16S2_S2_S2_fjLj2560ELj1ELj1ELj4ELj8ENS_18Kernel_traits_baseILj2560ES2_S2_S2_S2_fjLj128EEEEELb0ELb1ELb0ELb1EEEvNS_9BwdParamsE --------------------------
	.section	.text._ZN10layer_norm13ln_bwd_kernelINS_13Kernel_traitsI13__nv_bfloat16S2_S2_S2_fjLj2560ELj1ELj1ELj4ELj8ENS_18Kernel_traits_baseILj2560ES2_S2_S2_S2_fjLj128EEEEELb0ELb1ELb0ELb1EEEvNS_9BwdParamsE,"ax",@progbits
	.align	128
        .global         _ZN10layer_norm13ln_bwd_kernelINS_13Kernel_traitsI13__nv_bfloat16S2_S2_S2_fjLj2560ELj1ELj1ELj4ELj8ENS_18Kernel_traits_baseILj2560ES2_S2_S2_S2_fjLj128EEEEELb0ELb1ELb0ELb1EEEvNS_9BwdParamsE
        .type           _ZN10layer_norm13ln_bwd_kernelINS_13Kernel_traitsI13__nv_bfloat16S2_S2_S2_fjLj2560ELj1ELj1ELj4ELj8ENS_18Kernel_traits_baseILj2560ES2_S2_S2_S2_fjLj128EEEEELb0ELb1ELb0ELb1EEEvNS_9BwdParamsE,@function
        .size           _ZN10layer_norm13ln_bwd_kernelINS_13Kernel_traitsI13__nv_bfloat16S2_S2_S2_fjLj2560ELj1ELj1ELj4ELj8ENS_18Kernel_traits_baseILj2560ES2_S2_S2_S2_fjLj128EEEEELb0ELb1ELb0ELb1EEEvNS_9BwdParamsE,(.L_x_10785 - _ZN10layer_norm13ln_bwd_kernelINS_13Kernel_traitsI13__nv_bfloat16S2_S2_S2_fjLj2560ELj1ELj1ELj4ELj8ENS_18Kernel_traits_baseILj2560ES2_S2_S2_S2_fjLj128EEEEELb0ELb1ELb0ELb1EEEvNS_9BwdParamsE)
        .other          _ZN10layer_norm13ln_bwd_kernelINS_13Kernel_traitsI13__nv_bfloat16S2_S2_S2_fjLj2560ELj1ELj1ELj4ELj8ENS_18Kernel_traits_baseILj2560ES2_S2_S2_S2_fjLj128EEEEELb0ELb1ELb0ELb1EEEvNS_9BwdParamsE,@"STO_CUDA_ENTRY STV_DEFAULT"
_ZN10layer_norm13ln_bwd_kernelINS_13Kernel_traitsI13__nv_bfloat16S2_S2_S2_fjLj2560ELj1ELj1ELj4ELj8ENS_18Kernel_traits_baseILj2560ES2_S2_S2_S2_fjLj128EEEEELb0ELb1ELb0ELb1EEEvNS_9BwdParamsE:
.text._ZN10layer_norm13ln_bwd_kernelINS_13Kernel_traitsI13__nv_bfloat16S2_S2_S2_fjLj2560ELj1ELj1ELj4ELj8ENS_18Kernel_traits_baseILj2560ES2_S2_S2_S2_fjLj128EEEEELb0ELb1ELb0ELb1EEEvNS_9BwdParamsE:
[----:B------:R-:W-:Y:S08]  /*0000*/  LDC R1, c[0x0][0x37c] ;  /* 0x0000df00ff017b82 */ /* 0x000ff00000000800 */
[----:B------:R-:W0:Y:S01]  /*0010*/  S2UR UR4, SR_CTAID.X ;  /* 0x00000000000479c3 */ /* 0x000e220000002500 */
[----:B------:R-:W0:Y:S01]  /*0020*/  LDCU UR5, c[0x0][0x384] ;  /* 0x00007080ff0577ac */ /* 0x000e220008000800 */
        /* <DEDUP_REMOVED lines=22> */
[----:B0-----:R-:W-:Y:S01]  /*0190*/  UISETP.GE.AND UP0, UPT, UR4, UR5, UPT ;  /* 0x000000050400728c */ /* 0x001fe2000bf06270 */
[----:B------:R-:W-:Y:S02]  /*01a0*/  CS2R R18, SRZ ;  /* 0x0000000000127805 */ /* 0x000fe4000001ff00 */
[----:B------:R-:W-:Y:S02]  /*01b0*/  CS2R R20, SRZ ;  /* 0x0000000000147805 */ /* 0x000fe4000001ff00 */
[----:B------:R-:W-:-:S02]  /*01c0*/  CS2R R22, SRZ ;  /* 0x0000000000167805 */ /* 0x000fc4000001ff00 */
[----:B------:R-:W-:Y:S02]  /*01d0*/  CS2R R48, SRZ ;  /* 0x0000000000307805 */ /* 0x000fe4000001ff00 */
[----:B------:R-:W-:Y:S02]  /*01e0*/  CS2R R98, SRZ ;  /* 0x0000000000627805 */ /* 0x000fe4000001ff00 */
[----:B------:R-:W-:Y:S02]  /*01f0*/  CS2R R96, SRZ ;  /* 0x0000000000607805 */ /* 0x000fe4000001ff00 */
[----:B------:R-:W-:Y:S02]  /*0200*/  CS2R R102, SRZ ;  /* 0x0000000000667805 */ /* 0x000fe4000001ff00 */
[----:B------:R-:W-:Y:S01]  /*0210*/  CS2R R100, SRZ ;  /* 0x0000000000647805 */ /* 0x000fe2000001ff00 */
[----:B------:R-:W0:Y:S01]  /*0220*/  LDCU.64 UR8, c[0x0][0x358] ;  /* 0x00006b00ff0877ac */ /* 0x000e220008000a00 */
[----:B------:R-:W-:Y:S05]  /*0230*/  BRA.U UP0, `(.L_x_245) ;  /* 0x00000071008c7547 */ /* 0x000fea000b800000 */
[----:B------:R-:W1:Y:S01]  /*0240*/  S2R R109, SR_TID.X ;  /* 0x00000000006d7919 */ /* 0x000e620000002100 */
[----:B------:R-:W1:Y:S08]  /*0250*/  LDC.64 R6, c[0x0][0x3e8] ;  /* 0x0000fa00ff067b82 */ /* 0x000e700000000a00 */
[----:B------:R-:W2:Y:S08]  /*0260*/  LDC.64 R4, c[0x0][0x3d0] ;  /* 0x0000f400ff047b82 */ /* 0x000eb00000000a00 */
[----:B------:R-:W3:Y:S01]  /*0270*/  LDC.64 R8, c[0x0][0x3e0] ;  /* 0x0000f800ff087b82 */ /* 0x000ee20000000a00 */
[----:B------:R-:W-:Y:S01]  /*0280*/  HFMA2 R111, -RZ, RZ, 0, 0 ;  /* 0x00000000ff6f7431 */ /* 0x000fe200000001ff */
[----:B------:R-:W-:-:S02]  /*0290*/  MOV R110, UR4 ;  /* 0x00000004006e7c02 */ /* 0x000fc40008000f00 */
        /* <DEDUP_REMOVED lines=11> */
[----:B------:R-:W-:Y:S01]  /*0350*/  CS2R R72, SRZ ;  /* 0x0000000000487805 */ /* 0x000fe2000001ff00 */
[----:B-1----:R-:W-:Y:S01]  /*0360*/  IMAD.WIDE.U32 R6, R109, 0x8, R6 ;  /* 0x000000086d067825 */ /* 0x002fe200078e0006 */
[----:B------:R-:W-:-:S02]  /*0370*/  CS2R R74, SRZ ;  /* 0x00000000004a7805 */ /* 0x000fc4000001ff00 */
[----:B------:R-:W-:Y:S02]  /*0380*/  CS2R R76, SRZ ;  /* 0x00000000004c7805 */ /* 0x000fe4000001ff00 */
[----:B------:R-:W-:Y:S01]  /*0390*/  CS2R R78, SRZ ;  /* 0x00000000004e7805 */ /* 0x000fe2000001ff00 */
[----:B--2---:R-:W-:Y:S01]  /*03a0*/  IMAD.WIDE.U32 R4, R109, 0x8, R4 ;  /* 0x000000086d047825 */ /* 0x004fe200078e0004 */
[----:B0-----:R-:W2:Y:S01]  /*03b0*/  LDG.E.64 R28, desc[UR8][R6.64+0x1000] ;  /* 0x00100008061c7981 */ /* 0x001ea2000c1e1b00 */
[----:B------:R-:W-:Y:S02]  /*03c0*/  CS2R R106, SRZ ;  /* 0x00000000006a7805 */ /* 0x000fe4000001ff00 */
[----:B------:R-:W-:Y:S02]  /*03d0*/  MOV R108, RZ ;  /* 0x000000ff006c7202 */ /* 0x000fe40000000f00 */
[----:B------:R-:W-:Y:S01]  /*03e0*/  CS2R R80, SRZ ;  /* 0x0000000000507805 */ /* 0x000fe2000001ff00 */
[----:B------:R-:W4:Y:S01]  /*03f0*/  LDG.E.64 R26, desc[UR8][R6.64+0xc00] ;  /* 0x000c0008061a7981 */ /* 0x000f22000c1e1b00 */
[----:B------:R-:W-:-:S02]  /*0400*/  CS2R R82, SRZ ;  /* 0x0000000000527805 */ /* 0x000fc4000001ff00 */
[----:B------:R-:W-:Y:S02]  /*0410*/  CS2R R84, SRZ ;  /* 0x0000000000547805 */ /* 0x000fe4000001ff00 */
[----:B------:R-:W-:Y:S01]  /*0420*/  CS2R R86, SRZ ;  /* 0x0000000000567805 */ /* 0x000fe2000001ff00 */
[----:B------:R-:W5:Y:S01]  /*0430*/  LDG.E.64 R24, desc[UR8][R6.64+0x800] ;  /* 0x0008000806187981 */ /* 0x000f62000c1e1b00 */
[----:B------:R-:W-:Y:S02]  /*0440*/  CS2R R88, SRZ ;  /* 0x0000000000587805 */ /* 0x000fe4000001ff00 */
[----:B------:R-:W-:Y:S02]  /*0450*/  CS2R R90, SRZ ;  /* 0x00000000005a7805 */ /* 0x000fe4000001ff00 */
[----:B------:R-:W-:Y:S01]  /*0460*/  CS2R R92, SRZ ;  /* 0x00000000005c7805 */ /* 0x000fe2000001ff00 */
[----:B------:R-:W5:Y:S01]  /*0470*/  LDG.E.64 R22, desc[UR8][R6.64+0x400] ;  /* 0x0004000806167981 */ /* 0x000f62000c1e1b00 */
        /* <DEDUP_REMOVED lines=8> */
[----:B------:R-:W-:Y:S01]  /*0500*/  UPLOP3.LUT UP1, UPT, UPT, UPT, UPT, 0x40, 0x4 ;  /* 0x000000000004789c */ /* 0x000fe20003f2e870 */
[----:B------:R-:W0:Y:S02]  /*0510*/  LDCU UR12, c[0x0][0x388] ;  /* 0x00007100ff0c77ac */ /* 0x000e240008000800 */
[----:B------:R-:W5:Y:S01]  /*0520*/  LDG.E.64 R16, desc[UR8][R4.64+0xc00] ;  /* 0x000c000804107981 */ /* 0x000f62000c1e1b00 */
[----:B------:R-:W1:Y:S03]  /*0530*/  LDCU.U8 UR7, c[0x0][0x410] ;  /* 0x00008200ff0777ac */ /* 0x000e660008000000 */
[----:B------:R-:W5:Y:S01]  /*0540*/  LDG.E.64 R14, desc[UR8][R4.64+0x800] ;  /* 0x00080008040e7981 */ /* 0x000f62000c1e1b00 */
[----:B------:R-:W0:Y:S03]  /*0550*/  LDCU UR13, c[0x0][0x400] ;  /* 0x00008000ff0d77ac */ /* 0x000e260008000800 */
[----:B------:R-:W5:Y:S01]  /*0560*/  LDG.E.64 R12, desc[UR8][R4.64+0x400] ;  /* 0x00040008040c7981 */ /* 0x000f62000c1e1b00 */
[----:B------:R-:W0:Y:S03]  /*0570*/  LDCU.64 UR14, c[0x0][0x478] ;  /* 0x00008f00ff0e77ac */ /* 0x000e260008000a00 */
[----:B------:R-:W5:Y:S01]  /*0580*/  LDG.E.64 R2, desc[UR8][R4.64] ;  /* 0x0000000804027981 */ /* 0x000f62000c1e1b00 */
[----:B---3--:R-:W-:Y:S01]  /*0590*/  ISETP.NE.U32.AND P0, PT, R8, RZ, PT ;  /* 0x000000ff0800720c */ /* 0x008fe20003f05070 */
[----:B------:R-:W3:Y:S03]  /*05a0*/  LDCU.64 UR10, c[0x0][0x438] ;  /* 0x00008700ff0a77ac */ /* 0x000ee60008000a00 */
[----:B------:R-:W-:-:S02]  /*05b0*/  ISETP.NE.AND.EX P0, PT, R9, RZ, PT, P0 ;  /* 0x000000ff0900720c */ /* 0x000fc40003f05300 */
[--C-:B--2---:R-:W-:Y:S02]  /*05c0*/  SHF.R.U64 R112, R28, 0x10, R29.reuse ;  /* 0x000000101c707819 */ /* 0x104fe4000000121d */
[----:B------:R-:W-:Y:S02]  /*05d0*/  SHF.R.U32.HI R113, RZ, 0x10, R29 ;  /* 0x00000010ff717819 */ /* 0x000fe4000001161d */
[--C-:B----4-:R-:W-:Y:S02]  /*05e0*/  SHF.R.U64 R114, R26, 0x10, R27.reuse ;  /* 0x000000101a727819 */ /* 0x110fe4000000121b */
[----:B------:R-:W-:Y:S02]  /*05f0*/  SHF.R.U32.HI R115, RZ, 0x10, R27 ;  /* 0x00000010ff737819 */ /* 0x000fe4000001161b */
[--C-:B-----5:R-:W-:Y:S02]  /*0600*/  SHF.R.U64 R116, R24, 0x10, R25.reuse ;  /* 0x0000001018747819 */ /* 0x120fe40000001219 */
[----:B------:R-:W-:-:S02]  /*0610*/  SHF.R.U32.HI R117, RZ, 0x10, R25 ;  /* 0x00000010ff757819 */ /* 0x000fc40000011619 */
[--C-:B------:R-:W-:Y:S02]  /*0620*/  SHF.R.U64 R118, R22, 0x10, R23.reuse ;  /* 0x0000001016767819 */ /* 0x100fe40000001217 */
[----:B------:R-:W-:Y:S02]  /*0630*/  SHF.R.U32.HI R119, RZ, 0x10, R23 ;  /* 0x00000010ff777819 */ /* 0x000fe40000011617 */
[--C-:B------:R-:W-:Y:S02]  /*0640*/  SHF.R.U64 R120, R20, 0x10, R21.reuse ;  /* 0x0000001014787819 */ /* 0x100fe40000001215 */
[----:B------:R-:W-:Y:S02]  /*0650*/  SHF.R.U32.HI R121, RZ, 0x10, R21 ;  /* 0x00000010ff797819 */ /* 0x000fe40000011615 */
[--C-:B------:R-:W-:Y:S02]  /*0660*/  SHF.R.U64 R122, R18, 0x10, R19.reuse ;  /* 0x00000010127a7819 */ /* 0x100fe40000001213 */
        /* <DEDUP_REMOVED lines=8> */
[----:B01-3--:R-:W-:-:S07]  /*06f0*/  SHF.R.U32.HI R131, RZ, 0x10, R3 ;  /* 0x00000010ff837819 */ /* 0x00bfce0000011603 */
.L_x_254:
        /* <DEDUP_REMOVED lines=34> */
[----:B------:R-:W4:Y:S04]  /*0920*/  LDG.E.64 R48, desc[UR8][R48.64] ;  /* 0x0000000830307981 */ /* 0x000f28000c1e1b00 */
[----:B------:R-:W4:Y:S01]  /*0930*/  LDG.E.64 R136, desc[UR8][R136.64] ;  /* 0x0000000888887981 */ /* 0x000f22000c1e1b00 */
[----:B-1----:R-:W-:-:S04]  /*0940*/  IMAD.WIDE.U32 R40, R153, 0x8, R4 ;  /* 0x0000000899287825 */ /* 0x002fc800078e0004 */
        /* <DEDUP_REMOVED lines=17> */
[C---:B--2---:R-:W-:Y:S02]  /*0a60*/  SHF.L.U32 R141, R44.reuse, 0x10, RZ ;  /* 0x000000102c8d7819 */ /* 0x044fe400000006ff */
[----:B------:R-:W-:-:S02]  /*0a70*/  SHF.R.U64 R138, R44, 0x10, R45 ;  /* 0x000000102c8a7819 */ /* 0x000fc4000000122d */
[C-C-:B---3--:R-:W-:Y:S02]  /*0a80*/  SHF.R.U64 R142, R42.reuse, 0x10, R43.reuse ;  /* 0x000000102a8e7819 */ /* 0x148fe4000000122b */
[----:B------:R-:W-:Y:S02]  /*0a90*/  SHF.L.U32 R135, R42, 0x10, RZ ;  /* 0x000000102a877819 */ /* 0x000fe400000006ff */
[----:B------:R-:W-:Y:S02]  /*0aa0*/  SHF.R.U32.HI R140, RZ, 0x10, R43 ;  /* 0x00000010ff8c7819 */ /* 0x000fe4000001162b */
[----:B------:R-:W-:Y:S02]  /*0ab0*/  SHF.R.U32.HI R44, RZ, 0x10, R45 ;  /* 0x00000010ff2c7819 */ /* 0x000fe4000001162d */
[--C-:B----4-:R-:W-:Y:S02]  /*0ac0*/  SHF.R.U64 R191, R46, 0x10, R47.reuse ;  /* 0x000000102ebf7819 */ /* 0x110fe4000000122f */
[----:B------:R-:W-:-:S02]  /*0ad0*/  SHF.R.U32.HI R189, RZ, 0x10, R47 ;  /* 0x00000010ffbd7819 */ /* 0x000fc4000001162f */
[--C-:B------:R-:W-:Y:S02]  /*0ae0*/  SHF.R.U64 R187, R48, 0x10, R49.reuse ;  /* 0x0000001030bb7819 */ /* 0x100fe40000001231 */
[----:B------:R-:W-:Y:S02]  /*0af0*/  SHF.R.U32.HI R183, RZ, 0x10, R49 ;  /* 0x00000010ffb77819 */ /* 0x000fe40000011631 */
[--C-:B------:R-:W-:Y:S02]  /*0b00*/  SHF.R.U64 R42, R136, 0x10, R137.reuse ;  /* 0x00000010882a7819 */ /* 0x100fe40000001289 */
[----:B------:R-:W-:Y:S01]  /*0b10*/  SHF.R.U32.HI R185, RZ, 0x10, R137 ;  /* 0x00000010ffb97819 */ /* 0x000fe20000011689 */
[----:B------:R-:W-:Y:S01]  /*0b20*/  FADD.FTZ R177, -R0, R141 ;  /* 0x0000008d00b17221 */ /* 0x000fe20000010100 */
[----:B------:R-:W-:Y:S02]  /*0b30*/  SHF.L.U32 R139, R43, 0x10, RZ ;  /* 0x000000102b8b7819 */ /* 0x000fe400000006ff */
        /* <DEDUP_REMOVED lines=36> */
[----:B------:R-:W-:-:S02]  /*0d80*/  SHF.R.U64 R144, R40, 0x10, R41 ;  /* 0x0000001028907819 */ /* 0x000fc40000001229 */
[----:B------:R-:W-:Y:S02]  /*0d90*/  SHF.L.U32 R43, R40, 0x10, RZ ;  /* 0x00000010282b7819 */ /* 0x000fe400000006ff */
[----:B------:R-:W-:Y:S02]  /*0da0*/  SHF.L.U32 R0, R2, 0x10, RZ ;  /* 0x0000001002007819 */ /* 0x000fe400000006ff */
[C---:B------:R-:W-:Y:S02]  /*0db0*/  SHF.R.U64 R176, R4.reuse, 0x10, R5 ;  /* 0x0000001004b07819 */ /* 0x040fe40000001205 */
[----:B------:R-:W-:Y:S02]  /*0dc0*/  SHF.L.U32 R161, R4, 0x10, RZ ;  /* 0x0000001004a17819 */ /* 0x000fe400000006ff */
[----:B------:R-:W-:Y:S02]  /*0dd0*/  SHF.R.U64 R168, R10, 0x10, R11 ;  /* 0x000000100aa87819 */ /* 0x000fe4000000120b */
[----:B------:R-:W-:-:S02]  /*0de0*/  SHF.L.U32 R155, R6, 0x10, RZ ;  /* 0x00000010069b7819 */ /* 0x000fc400000006ff */
[----:B------:R-:W-:Y:S01]  /*0df0*/  SHF.L.U32 R4, R16, 0x10, RZ ;  /* 0x0000001010047819 */ /* 0x000fe200000006ff */
[----:B------:R-:W-:Y:S01]  /*0e00*/  FMUL.FTZ R159, R0, R43 ;  /* 0x0000002b009f7220 */ /* 0x000fe20000410000 */
[----:B------:R-:W-:Y:S01]  /*0e10*/  SHF.L.U32 R144, R144, 0x10, RZ ;  /* 0x0000001090907819 */ /* 0x000fe200000006ff */
[----:B-----5:R-:W-:Y:S01]  /*0e20*/  FMUL.FTZ R0, R134, R137 ;  /* 0x0000008986007220 */ /* 0x020fe20000410000 */
[--C-:B------:R-:W-:Y:S02]  /*0e30*/  SHF.R.U64 R169, R6, 0x10, R7.reuse ;  /* 0x0000001006a97819 */ /* 0x100fe40000001207 */
[----:B------:R-:W-:Y:S02]  /*0e40*/  SHF.R.U32.HI R174, RZ, 0x10, R7 ;  /* 0x00000010ffae7819 */ /* 0x000fe40000011607 */
[----:B------:R-:W-:Y:S02]  /*0e50*/  SHF.L.U32 R157, R7, 0x10, RZ ;  /* 0x00000010079d7819 */ /* 0x000fe400000006ff */
[----:B------:R-:W-:-:S02]  /*0e60*/  SHF.R.U32.HI R156, RZ, 0x10, R41 ;  /* 0x00000010ff9c7819 */ /* 0x000fc40000011629 */
[----:B------:R-:W-:Y:S01]  /*0e70*/  SHF.L.U32 R45, R41, 0x10, RZ ;  /* 0x00000010292d7819 */ /* 0x000fe200000006ff */
[----:B------:R-:W-:Y:S01]  /*0e80*/  FMUL.FTZ R41, R4, R155 ;  /* 0x0000009b04297220 */ /* 0x000fe20000410000 */
[----:B------:R-:W-:Y:S02]  /*0e90*/  SHF.L.U32 R7, R128, 0x10, RZ ;  /* 0x0000001080077819 */ /* 0x000fe400000006ff */
[----:B------:R-:W-:Y:S01]  /*0ea0*/  SHF.L.U32 R168, R168, 0x10, RZ ;  /* 0x00000010a8a87819 */ /* 0x000fe200000006ff */
[----:B------:R-:W-:Y:S01]  /*0eb0*/  FMUL.FTZ R175, R175, R144 ;  /* 0x00000090afaf7220 */ /* 0x000fe20000410000 */
[----:B------:R-:W-:Y:S01]  /*0ec0*/  SHF.R.U32.HI R171, RZ, 0x10, R5 ;  /* 0x00000010ffab7819 */ /* 0x000fe20000011605 */
[----:B------:R-:W-:Y:S01]  /*0ed0*/  FADD.FTZ R4, RZ, R159 ;  /* 0x0000009fff047221 */ /* 0x000fe20000010000 */
[----:B------:R-:W-:Y:S01]  /*0ee0*/  SHF.L.U32 R163, R5, 0x10, RZ ;  /* 0x0000001005a37819 */ /* 0x000fe200000006ff */
[----:B------:R-:W-:Y:S01]  /*0ef0*/  FMUL.FTZ R180, R134, R165 ;  /* 0x000000a586b47220 */ /* 0x000fe20000410000 */
[----:B------:R-:W-:Y:S01]  /*0f00*/  FFMA.FTZ R5, R0, R159, RZ ;  /* 0x0000009f00057223 */ /* 0x000fe200000100ff */
        /* <DEDUP_REMOVED lines=12> */
[----:B------:R-:W-:Y:S01]  /*0fd0*/  FADD.FTZ R7, R4, R181 ;  /* 0x000000b504077221 */ /* 0x000fe20000010000 */
[----:B------:R-:W-:Y:S01]  /*0fe0*/  FMUL.FTZ R160, R134, R177 ;  /* 0x000000b186a07220 */ /* 0x000fe20000410000 */
[----:B------:R-:W-:Y:S01]  /*0ff0*/  FFMA.FTZ R5, R184, R181, R5 ;  /* 0x000000b5b8057223 */ /* 0x000fe20000010005 */
[----:B------:R-:W-:Y:S01]  /*1000*/  SHF.R.U32.HI R166, RZ, 0x10, R11 ;  /* 0x00000010ffa67819 */ /* 0x000fe2000001160b */
[----:B------:R-:W-:Y:S01]  /*1010*/  FADD.FTZ R4, R7, R148 ;  /* 0x0000009407047221 */ /* 0x000fe20000010000 */
[----:B------:R-:W-:Y:S01]  /*1020*/  SHF.L.U32 R49, R11, 0x10, RZ ;  /* 0x000000100b317819 */ /* 0x000fe200000006ff */
[----:B------:R-:W-:Y:S01]  /*1030*/  FMUL.FTZ R182, R134, R193 ;  /* 0x000000c186b67220 */ /* 0x000fe20000410000 */
[----:B------:R-:W-:Y:S01]  /*1040*/  FFMA.FTZ R5, R160, R148, R5 ;  /* 0x00000094a0057223 */ /* 0x000fe20000010005 */
[----:B------:R-:W-:-:S02]  /*1050*/  SHF.R.U64 R170, R8, 0x10, R9 ;  /* 0x0000001008aa7819 */ /* 0x000fc40000001209 */
[----:B------:R-:W-:Y:S02]  /*1060*/  SHF.R.U32.HI R172, RZ, 0x10, R9 ;  /* 0x00000010ffac7819 */ /* 0x000fe40000011609 */
        /* <DEDUP_REMOVED lines=33> */
[----:B------:R-:W-:Y:S01]  /*1280*/  SHF.L.U32 R40, R124, 0x10, RZ ;  /* 0x000000107c287819 */ /* 0x000fe200000006ff */
[----:B------:R-:W-:Y:S01]  /*1290*/  FADD.FTZ R4, R4, R177 ;  /* 0x000000b104047221 */ /* 0x000fe20000010000 */
[----:B------:R-:W-:Y:S01]  /*12a0*/  SHF.L.U32 R169, R169, 0x10, RZ ;  /* 0x00000010a9a97819 */ /* 0x000fe200000006ff */
[----:B------:R-:W-:Y:S01]  /*12b0*/  FMUL.FTZ R44, R134, R203 ;  /* 0x000000cb862c7220 */ /* 0x000fe20000410000 */
[----:B------:R-:W-:Y:S01]  /*12c0*/  FFMA.FTZ R5, R188, R177, R5 ;  /* 0x000000b1bc057223 */ /* 0x000fe20000010005 */
[----:B------:R-:W-:Y:S01]  /*12d0*/  SHF.L.U32 R42, R17, 0x10, RZ ;  /* 0x00000010112a7819 */ /* 0x000fe200000006ff */
[----:B------:R-:W-:Y:S01]  /*12e0*/  FADD.FTZ R7, R4, R41 ;  /* 0x0000002904077221 */ /* 0x000fe20000010000 */
        /* <DEDUP_REMOVED lines=9> */
[----:B------:R-:W-:Y:S01]  /*1380*/  FMUL.FTZ R139, R6, R161 ;  /* 0x000000a1068b7220 */ /* 0x000fe20000410000 */
[----:B------:R-:W-:Y:S01]  /*1390*/  FMUL.FTZ R167, R207, R174 ;  /* 0x000000aecfa77220 */ /* 0x000fe20000410000 */
[----:B------:R-:W-:Y:S01]  /*13a0*/  FADD.FTZ R4, R7, R42 ;  /* 0x0000002a07047221 */ /* 0x000fe20000010000 */
[----:B------:R-:W-:Y:S01]  /*13b0*/  FMUL.FTZ R183, R134, R183 ;  /* 0x000000b786b77220 */ /* 0x000fe20000410000 */
[----:B------:R-:W-:Y:S01]  /*13c0*/  FFMA.FTZ R6, R146, R42, R5 ;  /* 0x0000002a92067223 */ /* 0x000fe20000010005 */
[----:B------:R-:W-:Y:S01]  /*13d0*/  SHF.L.U32 R176, R176, 0x10, RZ ;  /* 0x00000010b0b07819 */ /* 0x000fe200000006ff */
[----:B------:R-:W-:Y:S01]  /*13e0*/  FADD.FTZ R4, R4, R167 ;  /* 0x000000a704047221 */ /* 0x000fe20000010000 */
        /* <DEDUP_REMOVED lines=10> */
[C---:B------:R-:W-:Y:S01]  /*1490*/  FMUL.FTZ R136, R134.reuse, R213 ;  /* 0x000000d586887220 */ /* 0x040fe20000410000 */
[----:B------:R-:W-:Y:S01]  /*14a0*/  FADD.FTZ R6, R7, R138 ;  /* 0x0000008a07067221 */ /* 0x000fe20000010000 */
[----:B------:R-:W-:Y:S01]  /*14b0*/  FFMA.FTZ R5, R141, R138, R4 ;  /* 0x0000008a8d057223 */ /* 0x000fe20000010004 */
[----:B------:R-:W-:Y:S01]  /*14c0*/  FMUL.FTZ R142, R134, R185 ;  /* 0x000000b9868e7220 */ /* 0x000fe20000410000 */
[----:B------:R-:W-:Y:S01]  /*14d0*/  FMUL.FTZ R137, R10, R171 ;  /* 0x000000ab0a897220 */ /* 0x000fe20000410000 */
[----:B------:R-:W-:Y:S01]  /*14e0*/  FADD.FTZ R6, R6, R135 ;  /* 0x0000008706067221 */ /* 0x000fe20000010000 */
        /* <DEDUP_REMOVED lines=21> */
[----:B------:R-:W-:Y:S01]  /*1640*/  FADD.FTZ R6, R6, R137 ;  /* 0x0000008906067221 */ /* 0x000fe20000010000 */
[----:B------:R-:W-:Y:S01]  /*1650*/  FFMA.FTZ R5, R142, R137, R5 ;  /* 0x000000898e057223 */ /* 0x000fe20000010005 */
[----:B------:R-:W-:Y:S06]  /*1660*/  BRA `(.L_x_247) ;  /* 0x0000000c00b47947 */ /* 0x000fec0003800000 */
.L_x_246:
        /* <DEDUP_REMOVED lines=45> */
[C---:B--2---:R-:W-:Y:S02]  /*1940*/  SHF.R.U64 R135, R42.reuse, 0x10, R43 ;  /* 0x000000102a877819 */ /* 0x044fe4000000122b */
[----:B------:R-:W-:-:S02]  /*1950*/  SHF.L.U32 R139, R42, 0x10, RZ ;  /* 0x000000102a8b7819 */ /* 0x000fc400000006ff */
[----:B------:R-:W-:Y:S02]  /*1960*/  SHF.R.U32.HI R42, RZ, 0x10, R43 ;  /* 0x00000010ff2a7819 */ /* 0x000fe4000001162b */
[----:B------:R-:W-:Y:S02]  /*1970*/  SHF.L.U32 R43, R43, 0x10, RZ ;  /* 0x000000102b2b7819 */ /* 0x000fe400000006ff */
[C---:B---3--:R-:W-:Y:S02]  /*1980*/  SHF.L.U32 R141, R44.reuse, 0x10, RZ ;  /* 0x000000102c8d7819 */ /* 0x048fe400000006ff */
[----:B------:R-:W-:Y:S02]  /*1990*/  SHF.R.U64 R138, R44, 0x10, R45 ;  /* 0x000000102c8a7819 */ /* 0x000fe4000000122d */
[C---:B----4-:R-:W-:Y:S02]  /*19a0*/  SHF.R.U64 R140, R46.reuse, 0x10, R47 ;  /* 0x000000102e8c7819 */ /* 0x050fe4000000122f */
[----:B------:R-:W-:-:S02]  /*19b0*/  SHF.L.U32 R151, R46, 0x10, RZ ;  /* 0x000000102e977819 */ /* 0x000fc400000006ff */
[C---:B------:R-:W-:Y:S02]  /*19c0*/  SHF.R.U64 R142, R48.reuse, 0x10, R49 ;  /* 0x00000010308e7819 */ /* 0x040fe40000001231 */
[----:B------:R-:W-:Y:S02]  /*19d0*/  SHF.L.U32 R157, R48, 0x10, RZ ;  /* 0x00000010309d7819 */ /* 0x000fe400000006ff */
[C---:B------:R-:W-:Y:S02]  /*19e0*/  SHF.R.U64 R144, R136.reuse, 0x10, R137 ;  /* 0x0000001088907819 */ /* 0x040fe40000001289 */
[----:B------:R-:W-:Y:S02]  /*19f0*/  SHF.L.U32 R159, R136, 0x10, RZ ;  /* 0x00000010889f7819 */ /* 0x000fe400000006ff */
[----:B------:R-:W-:Y:S02]  /*1a00*/  SHF.R.U32.HI R44, RZ, 0x10, R45 ;  /* 0x00000010ff2c7819 */ /* 0x000fe4000001162d */
[----:B------:R-:W-:-:S02]  /*1a10*/  SHF.R.U32.HI R46, RZ, 0x10, R47 ;  /* 0x00000010ff2e7819 */ /* 0x000fc4000001162f */
[----:B------:R-:W-:Y:S02]  /*1a20*/  SHF.R.U32.HI R48, RZ, 0x10, R49 ;  /* 0x00000010ff307819 */ /* 0x000fe40000011631 */
[----:B------:R-:W-:Y:S01]  /*1a30*/  SHF.R.U32.HI R136, RZ, 0x10, R137 ;  /* 0x00000010ff887819 */ /* 0x000fe20000011689 */
[C---:B------:R-:W-:Y:S01]  /*1a40*/  FADD.FTZ R167, -R0.reuse, R43 ;  /* 0x0000002b00a77221 */ /* 0x040fe20000010100 */
[----:B------:R-:W-:Y:S01]  /*1a50*/  SHF.L.U32 R145, R45, 0x10, RZ ;  /* 0x000000102d917819 */ /* 0x000fe200000006ff */
[----:B------:R-:W-:Y:S01]  /*1a60*/  FADD.FTZ R177, -R0, R141 ;  /* 0x0000008d00b17221 */ /* 0x000fe20000010100 */
        /* <DEDUP_REMOVED lines=172> */
[----:B------:R-:W-:-:S07]  /*2530*/  FFMA.FTZ R5, R142, R137, R5 ;  /* 0x000000898e057223 */ /* 0x000fce0000010005 */
.L_x_247:
        /* <DEDUP_REMOVED lines=32> */
.L_x_249:
[----:B------:R-:W-:Y:S05]  /*2740*/  BSYNC.RECONVERGENT B0 ;  /* 0x0000000000007941 */ /* 0x000fea0003800200 */
.L_x_248:
        /* <DEDUP_REMOVED lines=67> */
[----:B------:R-:W-:Y:S01]  /*2b80*/  FFMA.FTZ R4, R144, R0, R145 ;  /* 0x0000000090047223 */ /* 0x000fe20000010091 */
[----:B------:R-:W-:Y:S01]  /*2b90*/  SHF.L.U32 R7, R121, 0x10, RZ ;  /* 0x0000001079077819 */ /* 0x000fe200000006ff */
[----:B------:R-:W-:Y:S01]  /*2ba0*/  FADD.FTZ R181, -R184, R181 ;  /* 0x000000b5b8b57221 */ /* 0x000fe20000010100 */
[----:B------:R-:W-:Y:S01]  /*2bb0*/  FADD.FTZ R5, -R5, R158 ;  /* 0x0000009e05057221 */ /* 0x000fe20000010100 */
[----:B------:R-:W-:Y:S01]  /*2bc0*/  FADD.FTZ R159, -R4, R159 ;  /* 0x0000009f049f7221 */ /* 0x000fe20000010100 */
[----:B------:R-:W-:Y:S01]  /*2bd0*/  SHF.L.U32 R4, R21, 0x10, RZ ;  /* 0x0000001015047819 */ /* 0x000fe200000006ff */
[C---:B------:R-:W-:Y:S01]  /*2be0*/  FMUL.FTZ R181, R134.reuse, R181 ;  /* 0x000000b586b57220 */ /* 0x040fe20000410000 */
[----:B------:R-:W-:Y:S01]  /*2bf0*/  FMUL.FTZ R5, R134, R5 ;  /* 0x0000000586057220 */ /* 0x000fe20000410000 */
[C-C-:B------:R-:W-:Y:S01]  /*2c00*/  FFMA.FTZ R190, R144.reuse, R190, R145.reuse ;  /* 0x000000be90be7223 */ /* 0x140fe20000010091 */
[----:B------:R-:W-:Y:S01]  /*2c10*/  FFMA.FTZ R180, R144, R180, R145 ;  /* 0x000000b490b47223 */ /* 0x000fe20000010091 */
[-C--:B------:R-:W-:Y:S01]  /*2c20*/  FMUL.FTZ R0, R181, R132.reuse ;  /* 0x00000084b5007220 */ /* 0x080fe20000410000 */
[----:B------:R-:W-:Y:S01]  /*2c30*/  FMUL.FTZ R151, R5, R132 ;  /* 0x0000008405977220 */ /* 0x000fe20000410000 */
[----:B------:R-:W-:Y:S01]  /*2c40*/  FMUL.FTZ R155, R134, R159 ;  /* 0x0000009f869b7220 */ /* 0x000fe20000410000 */
[----:B------:R-:W-:Y:S01]  /*2c50*/  FADD.FTZ R179, -R190, R179 ;  /* 0x000000b3beb37221 */ /* 0x000fe20000010100 */
[----:B------:R-:W-:Y:S01]  /*2c60*/  FMUL.FTZ R7, R0, R7 ;  /* 0x0000000700077220 */ /* 0x000fe20000410000 */
[----:B------:R-:W-:Y:S01]  /*2c70*/  FMUL.FTZ R6, R151, R4 ;  /* 0x0000000497067220 */ /* 0x000fe20000410000 */
[----:B------:R-:W-:Y:S01]  /*2c80*/  SHF.L.U32 R4, R20, 0x10, RZ ;  /* 0x0000001014047819 */ /* 0x000fe200000006ff */
[----:B------:R-:W-:Y:S01]  /*2c90*/  FADD.FTZ R175, -R180, R175 ;  /* 0x000000afb4af7221 */ /* 0x000fe20000010100 */
[----:B------:R0:W-:Y:S01]  /*2ca0*/  F2F.BF16.F32 R9, R7 ;  /* 0x0000000700097304 */ /* 0x0001e20000202000 */
[----:B------:R-:W-:Y:S01]  /*2cb0*/  FMUL.FTZ R155, R155, R132 ;  /* 0x000000849b9b7220 */ /* 0x000fe20000410000 */
[----:B------:R-:W-:Y:S01]  /*2cc0*/  FMUL.FTZ R179, R134, R179 ;  /* 0x000000b386b37220 */ /* 0x000fe20000410000 */
[--C-:B------:R-:W-:Y:S01]  /*2cd0*/  FFMA.FTZ R5, R144, R160, R145.reuse ;  /* 0x000000a090057223 */ /* 0x100fe20000010091 */
[----:B------:R-:W-:Y:S01]  /*2ce0*/  FMUL.FTZ R175, R134, R175 ;  /* 0x000000af86af7220 */ /* 0x000fe20000410000 */
[----:B------:R-:W-:Y:S01]  /*2cf0*/  FMUL.FTZ R4, R155, R4 ;  /* 0x000000049b047220 */ /* 0x000fe20000410000 */
[----:B------:R-:W-:Y:S01]  /*2d00*/  SHF.L.U32 R45, R119, 0x10, RZ ;  /* 0x00000010772d7819 */ /* 0x000fe200000006ff */
[----:B------:R-:W-:Y:S01]  /*2d10*/  FADD.FTZ R11, -R5, R148 ;  /* 0x00000094050b7221 */ /* 0x000fe20000010100 */
[C-C-:B------:R-:W-:Y:S01]  /*2d20*/  FFMA.FTZ R182, R144.reuse, R182, R145.reuse ;  /* 0x000000b690b67223 */ /* 0x140fe20000010091 */
[--C-:B0-----:R-:W-:Y:S01]  /*2d30*/  FFMA.FTZ R7, R144, R164, R145.reuse ;  /* 0x000000a490077223 */ /* 0x101fe20000010091 */
[----:B------:R-:W-:Y:S01]  /*2d40*/  SHF.L.U32 R5, R120, 0x10, RZ ;  /* 0x0000001078057819 */ /* 0x000fe200000006ff */
[-C--:B------:R-:W-:Y:S01]  /*2d50*/  FMUL.FTZ R156, R175, R132.reuse ;  /* 0x00000084af9c7220 */ /* 0x080fe20000410000 */
[----:B------:R0:W-:Y:S01]  /*2d60*/  F2F.BF16.F32 R43, R4 ;  /* 0x00000004002b7304 */ /* 0x0001e20000202000 */
[----:B------:R-:W-:Y:S01]  /*2d70*/  FADD.FTZ R7, -R7, R152 ;  /* 0x0000009807077221 */ /* 0x000fe20000010100 */
[----:B------:R-:W-:Y:S01]  /*2d80*/  FMUL.FTZ R152, R179, R132 ;  /* 0x00000084b3987220 */ /* 0x000fe20000410000 */
[----:B------:R-:W-:Y:S01]  /*2d90*/  FFMA.FTZ R47, R144, R154, R145 ;  /* 0x0000009a902f7223 */ /* 0x000fe20000010091 */
[----:B------:R-:W-:Y:S01]  /*2da0*/  FADD.FTZ R165, -R182, R165 ;  /* 0x000000a5b6a57221 */ /* 0x000fe20000010100 */
[----:B------:R-:W-:Y:S01]  /*2db0*/  FMUL.FTZ R7, R134, R7 ;  /* 0x0000000786077220 */ /* 0x000fe20000410000 */
[----:B------:R-:W-:Y:S01]  /*2dc0*/  FMUL.FTZ R5, R156, R5 ;  /* 0x000000059c057220 */ /* 0x000fe20000410000 */
[----:B------:R-:W-:Y:S01]  /*2dd0*/  FMUL.FTZ R11, R134, R11 ;  /* 0x0000000b860b7220 */ /* 0x000fe20000410000 */
[----:B------:R1:W2:Y:S01]  /*2de0*/  F2F.BF16.F32 R8, R6 ;  /* 0x0000000600087304 */ /* 0x0002a20000202000 */
[----:B0-----:R-:W-:Y:S01]  /*2df0*/  FMUL.FTZ R4, R152, R45 ;  /* 0x0000002d98047220 */ /* 0x001fe20000410000 */
[----:B------:R-:W-:Y:S01]  /*2e00*/  SHF.L.U32 R45, R23, 0x10, RZ ;  /* 0x00000010172d7819 */ /* 0x000fe200000006ff */
[----:B------:R-:W-:Y:S01]  /*2e10*/  FMUL.FTZ R154, R7, R132 ;  /* 0x00000084079a7220 */ /* 0x000fe20000410000 */
[--C-:B------:R-:W-:Y:S01]  /*2e20*/  FFMA.FTZ R7, R144, R150, R145.reuse ;  /* 0x0000009690077223 */ /* 0x100fe20000010091 */
[----:B------:R-:W-:Y:S01]  /*2e30*/  FMUL.FTZ R157, R134, R165 ;  /* 0x000000a5869d7220 */ /* 0x000fe20000410000 */
[----:B------:R-:W-:Y:S01]  /*2e40*/  FADD.FTZ R47, -R47, R48 ;  /* 0x000000302f2f7221 */ /* 0x000fe20000010100 */
[-C--:B------:R-:W-:Y:S01]  /*2e50*/  FMUL.FTZ R150, R11, R132.reuse ;  /* 0x000000840b967220 */ /* 0x080fe20000410000 */
[----:B------:R0:W-:Y:S01]  /*2e60*/  F2F.BF16.F32 R10, R5 ;  /* 0x00000005000a7304 */ /* 0x0001e20000202000 */
[----:B-1----:R-:W-:Y:S01]  /*2e70*/  FMUL.FTZ R6, R154, R45 ;  /* 0x0000002d9a067220 */ /* 0x002fe20000410000 */
[----:B------:R-:W-:Y:S01]  /*2e80*/  FADD.FTZ R7, -R7, R46 ;  /* 0x0000002e07077221 */ /* 0x000fe20000010100 */
[----:B------:R-:W-:Y:S01]  /*2e90*/  FMUL.FTZ R157, R157, R132 ;  /* 0x000000849d9d7220 */ /* 0x000fe20000410000 */
[C-C-:B------:R-:W-:Y:S01]  /*2ea0*/  FFMA.FTZ R159, R144.reuse, R162, R145.reuse ;  /* 0x000000a2909f7223 */ /* 0x140fe20000010091 */
[--C-:B------:R-:W-:Y:S01]  /*2eb0*/  FFMA.FTZ R44, R144, R44, R145.reuse ;  /* 0x0000002c902c7223 */ /* 0x100fe20000010091 */
[----:B------:R-:W-:Y:S01]  /*2ec0*/  FMUL.FTZ R7, R134, R7 ;  /* 0x0000000786077220 */ /* 0x000fe20000410000 */
[----:B------:R-:W-:Y:S01]  /*2ed0*/  FFMA.FTZ R186, R144, R186, R145 ;  /* 0x000000ba90ba7223 */ /* 0x000fe20000010091 */
[----:B------:R1:W-:Y:S01]  /*2ee0*/  F2F.BF16.F32 R48, R4 ;  /* 0x0000000400307304 */ /* 0x0003e20000202000 */
[----:B0-----:R-:W-:Y:S01]  /*2ef0*/  SHF.L.U32 R5, R22, 0x10, RZ ;  /* 0x0000001016057819 */ /* 0x001fe200000006ff */
[----:B------:R-:W-:Y:S01]  /*2f00*/  FADD.FTZ R163, -R159, R40 ;  /* 0x000000289fa37221 */ /* 0x000fe20000010100 */
[----:B------:R-:W-:Y:S01]  /*2f10*/  FMUL.FTZ R159, R7, R132 ;  /* 0x00000084079f7220 */ /* 0x000fe20000410000 */
[----:B------:R-:W-:Y:S01]  /*2f20*/  FADD.FTZ R169, -R44, R41 ;  /* 0x000000292ca97221 */ /* 0x000fe20000010100 */
[--C-:B------:R-:W-:Y:S01]  /*2f30*/  FFMA.FTZ R188, R144, R188, R145.reuse ;  /* 0x000000bc90bc7223 */ /* 0x100fe20000010091 */
[----:B------:R-:W-:Y:S01]  /*2f40*/  FMUL.FTZ R5, R150, R5 ;  /* 0x0000000596057220 */ /* 0x000fe20000410000 */
[----:B------:R-:W-:Y:S01]  /*2f50*/  FFMA.FTZ R161, R144, R146, R145 ;  /* 0x0000009290a17223 */ /* 0x000fe20000010091 */
[----:B------:R0:W3:Y:S01]  /*2f60*/  F2F.BF16.F32 R11, R6 ;  /* 0x00000006000b7304 */ /* 0x0000e20000202000 */
[----:B-1----:R-:W-:Y:S01]  /*2f70*/  SHF.L.U32 R4, R118, 0x10, RZ ;  /* 0x0000001076047819 */ /* 0x002fe200000006ff */
[----:B------:R-:W-:Y:S01]  /*2f80*/  FADD.FTZ R173, -R186, R173 ;  /* 0x000000adbaad7221 */ /* 0x000fe20000010100 */
[----:B------:R-:W-:Y:S01]  /*2f90*/  FADD.FTZ R177, -R188, R177 ;  /* 0x000000b1bcb17221 */ /* 0x000fe20000010100 */
[----:B------:R-:W-:Y:S01]  /*2fa0*/  FADD.FTZ R171, -R161, R42 ;  /* 0x0000002aa1ab7221 */ /* 0x000fe20000010100 */
[----:B--2---:R-:W-:Y:S01]  /*2fb0*/  PRMT R175, R8, 0x5410, R9 ;  /* 0x0000541008af7816 */ /* 0x004fe20000000009 */
[----:B------:R-:W-:Y:S01]  /*2fc0*/  FMUL.FTZ R4, R157, R4 ;  /* 0x000000049d047220 */ /* 0x000fe20000410000 */
[----:B------:R-:W-:Y:S01]  /*2fd0*/  FMUL.FTZ R161, R134, R173 ;  /* 0x000000ad86a17220 */ /* 0x000fe20000410000 */
[----:B------:R-:W-:Y:S01]  /*2fe0*/  F2F.BF16.F32 R45, R5 ;  /* 0x00000005002d7304 */ /* 0x000fe20000202000 */
[----:B0-----:R-:W-:Y:S01]  /*2ff0*/  FFMA.FTZ R6, R144, R183, R145 ;  /* 0x000000b790067223 */ /* 0x001fe20000010091 */
[----:B------:R-:W-:Y:S01]  /*3000*/  FMUL.FTZ R177, R134, R177 ;  /* 0x000000b186b17220 */ /* 0x000fe20000410000 */
[----:B------:R-:W-:Y:S01]  /*3010*/  SHF.L.U32 R40, R25, 0x10, RZ ;  /* 0x0000001019287819 */ /* 0x000fe200000006ff */
[-C--:B------:R-:W-:Y:S01]  /*3020*/  FMUL.FTZ R161, R161, R132.reuse ;  /* 0x00000084a1a17220 */ /* 0x080fe20000410000 */
[----:B------:R-:W-:Y:S01]  /*3030*/  FADD.FTZ R167, -R6, R167 ;  /* 0x000000a706a77221 */ /* 0x000fe20000010100 */
[----:B------:R-:W-:Y:S01]  /*3040*/  SHF.L.U32 R8, R116, 0x10, RZ ;  /* 0x0000001074087819 */ /* 0x000fe200000006ff */
[----:B------:R-:W0:Y:S01]  /*3050*/  LDC.64 R6, c[0x0][0x390] ;  /* 0x0000e400ff067b82 */ /* 0x000e220000000a00 */
[----:B------:R1:W2:Y:S01]  /*3060*/  F2F.BF16.F32 R41, R4 ;  /* 0x0000000400297304 */ /* 0x0002a20000202000 */
[----:B------:R-:W-:Y:S01]  /*3070*/  SHF.L.U32 R49, R117, 0x10, RZ ;  /* 0x0000001075317819 */ /* 0x000fe200000006ff */
[----:B------:R-:W-:Y:S01]  /*3080*/  FMUL.FTZ R158, R177, R132 ;  /* 0x00000084b19e7220 */ /* 0x000fe20000410000 */
[----:B---3--:R-:W-:Y:S01]  /*3090*/  PRMT R173, R11, 0x5410, R48 ;  /* 0x000054100bad7816 */ /* 0x008fe20000000030 */
[----:B------:R-:W-:Y:S01]  /*30a0*/  FMUL.FTZ R40, R159, R40 ;  /* 0x000000289f287220 */ /* 0x000fe20000410000 */
[----:B------:R-:W-:-:S04]  /*30b0*/  IMAD.WIDE.U32 R10, R10, 0x10000, RZ ;  /* 0x000100000a0a7825 */ /* 0x000fc800078e00ff */
[----:B------:R-:W-:Y:S01]  /*30c0*/  FMUL.FTZ R46, R161, R8 ;  /* 0x00000008a12e7220 */ /* 0x000fe20000410000 */
[----:B------:R-:W-:Y:S01]  /*30d0*/  FMUL.FTZ R42, R158, R49 ;  /* 0x000000319e2a7220 */ /* 0x000fe20000410000 */
[----:B------:R-:W-:Y:S01]  /*30e0*/  FMUL.FTZ R47, R134, R47 ;  /* 0x0000002f862f7220 */ /* 0x000fe20000410000 */
[----:B-1----:R-:W1:Y:S01]  /*30f0*/  LDC.64 R4, c[0x0][0x468] ;  /* 0x00011a00ff047b82 */ /* 0x002e620000000a00 */
[----:B------:R3:W-:Y:S01]  /*3100*/  F2F.BF16.F32 R146, R40 ;  /* 0x0000002800927304 */ /* 0x0007e20000202000 */
[----:B------:R-:W-:Y:S01]  /*3110*/  SHF.L.U32 R49, R24, 0x10, RZ ;  /* 0x0000001018317819 */ /* 0x000fe200000006ff */
[C---:B------:R-:W-:Y:S01]  /*3120*/  FMUL.FTZ R171, R134.reuse, R171 ;  /* 0x000000ab86ab7220 */ /* 0x040fe20000410000 */
[----:B------:R-:W-:Y:S01]  /*3130*/  FMUL.FTZ R160, R47, R132 ;  /* 0x000000842fa07220 */ /* 0x000fe20000410000 */
[----:B------:R-:W-:Y:S01]  /*3140*/  FMUL.FTZ R163, R134, R163 ;  /* 0x000000a386a37220 */ /* 0x000fe20000410000 */
[----:B--2---:R-:W-:-:S04]  /*3150*/  IMAD.WIDE.U32 R8, R41, 0x10000, RZ ;  /* 0x0001000029087825 */ /* 0x004fc800078e00ff */
[----:B------:R-:W-:Y:S01]  /*3160*/  FMUL.FTZ R167, R134, R167 ;  /* 0x000000a786a77220 */ /* 0x000fe20000410000 */
[----:B------:R-:W-:Y:S01]  /*3170*/  LOP3.LUT R41, R175, R11, RZ, 0xfc, !PT ;  /* 0x0000000baf297212 */ /* 0x000fe200078efcff */
[----:B------:R2:W4:Y:S01]  /*3180*/  F2F.BF16.F32 R165, R42 ;  /* 0x0000002a00a57304 */ /* 0x0005220000202000 */
[----:B---3--:R-:W-:Y:S01]  /*3190*/  LOP3.LUT R40, R10, R43, RZ, 0xfc, !PT ;  /* 0x0000002b0a287212 */ /* 0x008fe200078efcff */
[----:B------:R-:W-:Y:S01]  /*31a0*/  FMUL.FTZ R169, R134, R169 ;  /* 0x000000a986a97220 */ /* 0x000fe20000410000 */
[----:B------:R-:W-:Y:S01]  /*31b0*/  LOP3.LUT R43, R173, R9, RZ, 0xfc, !PT ;  /* 0x00000009ad2b7212 */ /* 0x000fe200078efcff */
[----:B------:R-:W-:Y:S01]  /*31c0*/  FMUL.FTZ R49, R160, R49 ;  /* 0x00000031a0317220 */ /* 0x000fe20000410000 */
[----:B------:R-:W-:Y:S01]  /*31d0*/  SHF.L.U32 R10, R27, 0x10, RZ ;  /* 0x000000101b0a7819 */ /* 0x000fe200000006ff */
[-C--:B------:R-:W-:Y:S01]  /*31e0*/  FMUL.FTZ R163, R163, R132.reuse ;  /* 0x00000084a3a37220 */ /* 0x080fe20000410000 */
[----:B------:R-:W-:Y:S01]  /*31f0*/  SHF.L.U32 R48, R114, 0x10, RZ ;  /* 0x0000001072307819 */ /* 0x000fe200000006ff */
[----:B------:R-:W-:Y:S01]  /*3200*/  FMUL.FTZ R162, R167, R132 ;  /* 0x00000084a7a27220 */ /* 0x000fe20000410000 */
[----:B--2---:R-:W-:Y:S01]  /*3210*/  LOP3.LUT R42, R8, R45, RZ, 0xfc, !PT ;  /* 0x0000002d082a7212 */ /* 0x004fe200078efcff */
[----:B0-----:R-:W-:Y:S01]  /*3220*/  IMAD.WIDE.U32 R8, R153, 0x8, R6 ;  /* 0x0000000899087825 */ /* 0x001fe200078e0006 */
[----:B------:R-:W-:Y:S01]  /*3230*/  SHF.L.U32 R11, R115, 0x10, RZ ;  /* 0x00000010730b7819 */ /* 0x000fe200000006ff */
[----:B------:R-:W0:Y:S02]  /*3240*/  F2F.BF16.F32 R46, R46 ;  /* 0x0000002e002e7304 */ /* 0x000e240000202000 */
[----:B-1----:R-:W-:-:S04]  /*3250*/  IMAD.WIDE.U32 R44, R153, 0x8, R4 ;  /* 0x00000008992c7825 */ /* 0x002fc800078e0004 */
[-C--:B------:R-:W-:Y:S01]  /*3260*/  FMUL.FTZ R153, R171, R132.reuse ;  /* 0x00000084ab997220 */ /* 0x080fe20000410000 */
[----:B------:R-:W2:Y:S01]  /*3270*/  LDG.E.64 R8, desc[UR8][R8.64] ;  /* 0x0000000808087981 */ /* 0x000ea2000c1e1b00 */
[----:B------:R-:W-:Y:S01]  /*3280*/  SHF.L.U32 R167, R26, 0x10, RZ ;  /* 0x000000101aa77819 */ /* 0x000fe200000006ff */
[----:B------:R-:W-:Y:S01]  /*3290*/  FMUL.FTZ R164, R169, R132 ;  /* 0x00000084a9a47220 */ /* 0x000fe20000410000 */
[----:B------:R-:W-:Y:S01]  /*32a0*/  FMUL.FTZ R168, R153, R10 ;  /* 0x0000000a99a87220 */ /* 0x000fe20000410000 */
[----:B------:R1:W3:Y:S01]  /*32b0*/  F2F.BF16.F32 R47, R49 ;  /* 0x00000031002f7304 */ /* 0x0002e20000202000 */
[----:B------:R-:W-:Y:S01]  /*32c0*/  FMUL.FTZ R148, R163, R48 ;  /* 0x00000030a3947220 */ /* 0x000fe20000410000 */
[----:B------:R-:W-:Y:S01]  /*32d0*/  FMUL.FTZ R167, R164, R167 ;  /* 0x000000a7a4a77220 */ /* 0x000fe20000410000 */
[----:B------:R5:W-:Y:S01]  /*32e0*/  STG.E.64 desc[UR8][R44.64], R40 ;  /* 0x000000282c007986 */ /* 0x000be2000c101b08 */
[----:B-1----:R-:W-:Y:S01]  /*32f0*/  FMUL.FTZ R49, R162, R11 ;  /* 0x0000000ba2317220 */ /* 0x002fe20000410000 */
[----:B------:R-:W-:-:S03]  /*3300*/  IMAD.WIDE.U32 R10, R149, 0x8, R6 ;  /* 0x00000008950a7825 */ /* 0x000fc600078e0006 */
[----:B------:R-:W-:Y:S03]  /*3310*/  F2F.BF16.F32 R166, R148 ;  /* 0x0000009400a67304 */ /* 0x000fe60000202000 */
[----:B------:R-:W2:Y:S05]  /*3320*/  LDG.E.64 R10, desc[UR8][R10.64] ;  /* 0x000000080a0a7981 */ /* 0x000eaa000c1e1b00 */
[----:B------:R1:W-:Y:S01]  /*3330*/  F2F.BF16.F32 R171, R49 ;  /* 0x0000003100ab7304 */ /* 0x0003e20000202000 */
[----:B-----5:R-:W-:-:S07]  /*3340*/  IMAD.WIDE.U32 R40, R147, 0x8, R6 ;  /* 0x0000000893287825 */ /* 0x020fce00078e0006 */
[----:B------:R-:W5:Y:S01]  /*3350*/  F2F.BF16.F32 R168, R168 ;  /* 0x000000a800a87304 */ /* 0x000f620000202000 */
[----:B-1----:R-:W-:Y:S01]  /*3360*/  IMAD.WIDE.U32 R48, R149, 0x8, R4 ;  /* 0x0000000895307825 */ /* 0x002fe200078e0004 */
[----:B----4-:R-:W-:-:S06]  /*3370*/  PRMT R165, R146, 0x5410, R165 ;  /* 0x0000541092a57816 */ /* 0x010fcc00000000a5 */
[----:B------:R-:W1:Y:S01]  /*3380*/  F2F.BF16.F32 R167, R167 ;  /* 0x000000a700a77304 */ /* 0x000e620000202000 */
[----:B0-----:R-:W-:Y:S01]  /*3390*/  IMAD.WIDE.U32 R44, R46, 0x10000, RZ ;  /* 0x000100002e2c7825 */ /* 0x001fe200078e00ff */
[----:B------:R0:W-:Y:S03]  /*33a0*/  STG.E.64 desc[UR8][R48.64], R42 ;  /* 0x0000002a30007986 */ /* 0x0001e6000c101b08 */
[----:B------:R-:W-:Y:S01]  /*33b0*/  IMAD.WIDE.U32 R146, R147, 0x8, R4 ;  /* 0x0000000893927825 */ /* 0x000fe200078e0004 */
[----:B------:R-:W4:Y:S01]  /*33c0*/  LDG.E.64 R40, desc[UR8][R40.64] ;  /* 0x0000000828287981 */ /* 0x000f22000c1e1b00 */
[----:B------:R-:W-:Y:S02]  /*33d0*/  LOP3.LUT R45, R165, R45, RZ, 0xfc, !PT ;  /* 0x0000002da52d7212 */ /* 0x000fe400078efcff */
[----:B---3--:R-:W-:Y:S01]  /*33e0*/  LOP3.LUT R44, R44, R47, RZ, 0xfc, !PT ;  /* 0x0000002f2c2c7212 */ /* 0x008fe200078efcff */
[----:B------:R-:W-:Y:S01]  /*33f0*/  IMAD.WIDE.U32 R148, R143, 0x8, R6 ;  /* 0x000000088f947825 */ /* 0x000fe200078e0006 */
[----:B-----5:R-:W-:-:S03]  /*3400*/  PRMT R171, R168, 0x5410, R171 ;  /* 0x00005410a8ab7816 */ /* 0x020fc600000000ab */
[----:B------:R-:W-:Y:S01]  /*3410*/  IMAD.WIDE.U32 R46, R166, 0x10000, RZ ;  /* 0x00010000a62e7825 */ /* 0x000fe200078e00ff */
[----:B------:R3:W-:Y:S03]  /*3420*/  STG.E.64 desc[UR8][R146.64], R44 ;  /* 0x0000002c92007986 */ /* 0x0007e6000c101b08 */
[----:B0-----:R-:W-:Y:S01]  /*3430*/  IMAD.WIDE.U32 R48, R143, 0x8, R4 ;  /* 0x000000088f307825 */ /* 0x001fe200078e0004 */
[----:B------:R-:W5:Y:S01]  /*3440*/  LDG.E.64 R42, desc[UR8][R148.64] ;  /* 0x00000008942a7981 */ /* 0x000f62000c1e1b00 */
[----:B------:R-:W-:Y:S02]  /*3450*/  LOP3.LUT R47, R171, R47, RZ, 0xfc, !PT ;  /* 0x0000002fab2f7212 */ /* 0x000fe400078efcff */
[----:B-1----:R-:W-:Y:S01]  /*3460*/  LOP3.LUT R46, R46, R167, RZ, 0xfc, !PT ;  /* 0x000000a72e2e7212 */ /* 0x002fe200078efcff */
[----:B------:R-:W-:-:S04]  /*3470*/  IMAD.WIDE.U32 R6, R133, 0x8, R6 ;  /* 0x0000000885067825 */ /* 0x000fc800078e0006 */
[----:B------:R0:W-:Y:S04]  /*3480*/  STG.E.64 desc[UR8][R48.64], R46 ;  /* 0x0000002e30007986 */ /* 0x0001e8000c101b08 */
[----:B------:R-:W5:Y:S01]  /*3490*/  LDG.E.64 R6, desc[UR8][R6.64] ;  /* 0x0000000806067981 */ /* 0x000f62000c1e1b00 */
[C-C-:B------:R-:W-:Y:S01]  /*34a0*/  FFMA.FTZ R136, R144.reuse, R136, R145.reuse ;  /* 0x0000008890887223 */ /* 0x140fe20000010091 */
[C-C-:B------:R-:W-:Y:S01]  /*34b0*/  FFMA.FTZ R142, R144.reuse, R142, R145.reuse ;  /* 0x0000008e908e7223 */ /* 0x140fe20000010091 */
[----:B------:R-:W-:Y:S02]  /*34c0*/  FFMA.FTZ R141, R144, R141, R145 ;  /* 0x0000008d908d7223 */ /* 0x000fe40000010091 */
[----:B------:R-:W-:Y:S01]  /*34d0*/  FADD.FTZ R135, -R136, R135 ;  /* 0x0000008788877221 */ /* 0x000fe20000010100 */
[----:B------:R-:W-:Y:S01]  /*34e0*/  FADD.FTZ R137, -R142, R137 ;  /* 0x000000898e897221 */ /* 0x000fe20000010100 */
[----:B------:R-:W-:Y:S01]  /*34f0*/  FADD.FTZ R141, -R141, R138 ;  /* 0x0000008a8d8d7221 */ /* 0x000fe20000010100 */
[----:B------:R-:W-:Y:S01]  /*3500*/  FFMA.FTZ R140, R144, R140, R145 ;  /* 0x0000008c908c7223 */ /* 0x000fe20000010091 */
[C---:B------:R-:W-:Y:S01]  /*3510*/  FMUL.FTZ R135, R134.reuse, R135 ;  /* 0x0000008786877220 */ /* 0x040fe20000410000 */
[C---:B------:R-:W-:Y:S01]  /*3520*/  FMUL.FTZ R137, R134.reuse, R137 ;  /* 0x0000008986897220 */ /* 0x040fe20000410000 */
[----:B------:R-:W-:Y:S01]  /*3530*/  FMUL.FTZ R141, R134, R141 ;  /* 0x0000008d868d7220 */ /* 0x000fe20000410000 */
[----:B---3--:R-:W-:Y:S01]  /*3540*/  SHF.L.U32 R45, R29, 0x10, RZ ;  /* 0x000000101d2d7819 */ /* 0x008fe200000006ff */
[-C--:B------:R-:W-:Y:S01]  /*3550*/  FMUL.FTZ R136, R135, R132.reuse ;  /* 0x0000008487887220 */ /* 0x080fe20000410000 */
[----:B0-----:R-:W-:Y:S01]  /*3560*/  SHF.L.U32 R47, R113, 0x10, RZ ;  /* 0x00000010712f7819 */ /* 0x001fe200000006ff */
[-C--:B------:R-:W-:Y:S01]  /*3570*/  FMUL.FTZ R138, R137, R132.reuse ;  /* 0x00000084898a7220 */ /* 0x080fe20000410000 */
[----:B------:R-:W-:Y:S01]  /*3580*/  FADD.FTZ R139, -R140, R139 ;  /* 0x0000008b8c8b7221 */ /* 0x000fe20000010100 */
[----:B------:R-:W-:Y:S01]  /*3590*/  SHF.L.U32 R44, R112, 0x10, RZ ;  /* 0x00000010702c7819 */ /* 0x000fe200000006ff */
[----:B------:R-:W-:Y:S01]  /*35a0*/  FMUL.FTZ R141, R141, R132 ;  /* 0x000000848d8d7220 */ /* 0x000fe20000410000 */
[----:B------:R-:W-:Y:S01]  /*35b0*/  FMUL.FTZ R45, R136, R45 ;  /* 0x0000002d882d7220 */ /* 0x000fe20000410000 */
[----:B------:R-:W-:Y:S01]  /*35c0*/  FMUL.FTZ R47, R138, R47 ;  /* 0x0000002f8a2f7220 */ /* 0x000fe20000410000 */
[----:B------:R-:W-:Y:S01]  /*35d0*/  FMUL.FTZ R139, R134, R139 ;  /* 0x0000008b868b7220 */ /* 0x000fe20000410000 */
[----:B------:R-:W-:Y:S01]  /*35e0*/  FMUL.FTZ R134, R141, R44 ;  /* 0x0000002c8d867220 */ /* 0x000fe20000410000 */
[----:B------:R-:W-:Y:S08]  /*35f0*/  F2F.BF16.F32 R46, R45 ;  /* 0x0000002d002e7304 */ /* 0x000ff00000202000 */
[----:B------:R-:W0:Y:S08]  /*3600*/  F2F.BF16.F32 R47, R47 ;  /* 0x0000002f002f7304 */ /* 0x000e300000202000 */
[----:B------:R-:W1:Y:S01]  /*3610*/  F2F.BF16.F32 R45, R134 ;  /* 0x00000086002d7304 */ /* 0x000e620000202000 */
[----:B------:R-:W-:Y:S01]  /*3620*/  SHF.L.U32 R44, R28, 0x10, RZ ;  /* 0x000000101c2c7819 */ /* 0x000fe200000006ff */
[----:B------:R-:W-:-:S04]  /*3630*/  FMUL.FTZ R139, R139, R132 ;  /* 0x000000848b8b7220 */ /* 0x000fc80000410000 */
[----:B------:R-:W-:Y:S01]  /*3640*/  FMUL.FTZ R48, R139, R44 ;  /* 0x0000002c8b307220 */ /* 0x000fe20000410000 */
[----:B0-----:R-:W-:-:S03]  /*3650*/  PRMT R135, R46, 0x5410, R47 ;  /* 0x000054102e877816 */ /* 0x001fc6000000002f */
[----:B------:R-:W0:Y:S01]  /*3660*/  F2F.BF16.F32 R49, R48 ;  /* 0x0000003000317304 */ /* 0x000e220000202000 */
[----:B-1----:R-:W-:-:S04]  /*3670*/  IMAD.WIDE.U32 R44, R45, 0x10000, RZ ;  /* 0x000100002d2c7825 */ /* 0x002fc800078e00ff */
[----:B------:R-:W-:Y:S01]  /*3680*/  IMAD.WIDE.U32 R4, R133, 0x8, R4 ;  /* 0x0000000885047825 */ /* 0x000fe200078e0004 */
[--C-:B--2---:R-:W-:Y:S02]  /*3690*/  SHF.R.U32.HI R137, RZ, 0x10, R9.reuse ;  /* 0x00000010ff897819 */ /* 0x104fe40000011609 */
[----:B------:R-:W-:Y:S02]  /*36a0*/  SHF.R.U64 R140, R8, 0x10, R9 ;  /* 0x00000010088c7819 */ /* 0x000fe40000001209 */
[----:B------:R-:W-:Y:S02]  /*36b0*/  SHF.L.U32 R137, R137, 0x10, RZ ;  /* 0x0000001089897819 */ /* 0x000fe400000006ff */
[----:B------:R-:W-:Y:S02]  /*36c0*/  SHF.L.U32 R47, R140, 0x10, RZ ;  /* 0x000000108c2f7819 */ /* 0x000fe400000006ff */
[----:B------:R-:W-:Y:S01]  /*36d0*/  SHF.L.U32 R46, R9, 0x10, RZ ;  /* 0x00000010092e7819 */ /* 0x000fe200000006ff */
[----:B------:R-:W-:Y:S01]  /*36e0*/  FMUL.FTZ R137, R0, R137 ;  /* 0x0000008900897220 */ /* 0x000fe20000410000 */
[----:B------:R-:W-:Y:S01]  /*36f0*/  LOP3.LUT R9, R135, R45, RZ, 0xfc, !PT ;  /* 0x0000002d87097212 */ /* 0x000fe200078efcff */
[----:B------:R-:W-:Y:S01]  /*3700*/  FMUL.FTZ R156, R156, R47 ;  /* 0x0000002f9c9c7220 */ /* 0x000fe20000410000 */
[----:B------:R-:W-:-:S02]  /*3710*/  SHF.R.U32.HI R0, RZ, 0x10, R11 ;  /* 0x00000010ff007819 */ /* 0x000fc4000001160b */
[C---:B------:R-:W-:Y:S02]  /*3720*/  SHF.L.U32 R45, R10.reuse, 0x10, RZ ;  /* 0x000000100a2d7819 */ /* 0x040fe400000006ff */
[----:B------:R-:W-:Y:S02]  /*3730*/  SHF.L.U32 R47, R11, 0x10, RZ ;  /* 0x000000100b2f7819 */ /* 0x000fe400000006ff */
[----:B------:R-:W-:Y:S02]  /*3740*/  SHF.R.U64 R10, R10, 0x10, R11 ;  /* 0x000000100a0a7819 */ /* 0x000fe4000000120b */
[----:B------:R-:W-:Y:S01]  /*3750*/  SHF.L.U32 R11, R0, 0x10, RZ ;  /* 0x00000010000b7819 */ /* 0x000fe200000006ff */
[----:B------:R-:W-:Y:S01]  /*3760*/  FMUL.FTZ R154, R154, R47 ;  /* 0x0000002f9a9a7220 */ /* 0x000fe20000410000 */
[----:B------:R-:W-:-:S03]  /*3770*/  SHF.L.U32 R0, R10, 0x10, RZ ;  /* 0x000000100a007819 */ /* 0x000fc600000006ff */
[----:B------:R-:W-:Y:S01]  /*3780*/  FMUL.FTZ R47, R152, R11 ;  /* 0x0000000b982f7220 */ /* 0x000fe20000410000 */
[----:B------:R-:W-:Y:S01]  /*3790*/  FMUL.FTZ R135, R151, R46 ;  /* 0x0000002e97877220 */ /* 0x000fe20000410000 */
[----:B------:R-:W-:Y:S01]  /*37a0*/  FMUL.FTZ R157, R157, R0 ;  /* 0x000000009d9d7220 */ /* 0x000fe20000410000 */
[----:B------:R-:W-:Y:S02]  /*37b0*/  SHF.L.U32 R132, R8, 0x10, RZ ;  /* 0x0000001008847819 */ /* 0x000fe400000006ff */
[----:B0-----:R-:W-:Y:S02]  /*37c0*/  LOP3.LUT R8, R44, R49, RZ, 0xfc, !PT ;  /* 0x000000312c087212 */ /* 0x001fe400078efcff */
[----:B----4-:R-:W-:Y:S02]  /*37d0*/  SHF.L.U32 R10, R41, 0x10, RZ ;  /* 0x00000010290a7819 */ /* 0x010fe400000006ff */
[C---:B------:R-:W-:Y:S02]  /*37e0*/  SHF.L.U32 R11, R40.reuse, 0x10, RZ ;  /* 0x00000010280b7819 */ /* 0x040fe400000006ff */
[----:B------:R-:W-:Y:S01]  /*37f0*/  SHF.R.U64 R40, R40, 0x10, R41 ;  /* 0x0000001028287819 */ /* 0x000fe20000001229 */
[----:B------:R-:W-:-:S02]  /*3800*/  FMUL.FTZ R0, R159, R10 ;  /* 0x0000000a9f007220 */ /* 0x000fc40000410000 */
[----:B------:R-:W-:Y:S01]  /*3810*/  FMUL.FTZ R46, R160, R11 ;  /* 0x0000000ba02e7220 */ /* 0x000fe20000410000 */
[----:B------:R-:W-:Y:S01]  /*3820*/  SHF.L.U32 R10, R40, 0x10, RZ ;  /* 0x00000010280a7819 */ /* 0x000fe200000006ff */
[----:B------:R-:W-:Y:S01]  /*3830*/  FMUL.FTZ R150, R150, R45 ;  /* 0x0000002d96967220 */ /* 0x000fe20000410000 */
[----:B-----5:R-:W-:Y:S01]  /*3840*/  SHF.L.U32 R11, R42, 0x10, RZ ;  /* 0x000000102a0b7819 */ /* 0x020fe200000006ff */
[----:B------:R0:W-:Y:S01]  /*3850*/  STG.E.64 desc[UR8][R4.64], R8 ;  /* 0x0000000804007986 */ /* 0x0001e2000c101b08 */
[----:B------:R-:W-:Y:S01]  /*3860*/  SHF.R.U32.HI R45, RZ, 0x10, R41 ;  /* 0x00000010ff2d7819 */ /* 0x000fe20000011629 */
[----:B------:R-:W-:Y:S01]  /*3870*/  FMUL.FTZ R161, R161, R10 ;  /* 0x0000000aa1a17220 */ /* 0x000fe20000410000 */
[--C-:B------:R-:W-:Y:S01]  /*3880*/  SHF.R.U32.HI R41, RZ, 0x10, R43.reuse ;  /* 0x00000010ff297819 */ /* 0x100fe2000001162b */
[----:B------:R-:W-:Y:S01]  /*3890*/  FMUL.FTZ R166, R164, R11 ;  /* 0x0000000ba4a67220 */ /* 0x000fe20000410000 */
[----:B------:R-:W-:Y:S02]  /*38a0*/  SHF.R.U64 R10, R42, 0x10, R43 ;  /* 0x000000102a0a7819 */ /* 0x000fe4000000122b */
[----:B------:R-:W-:-:S02]  /*38b0*/  SHF.L.U32 R45, R45, 0x10, RZ ;  /* 0x000000102d2d7819 */ /* 0x000fc400000006ff */
[--C-:B------:R-:W-:Y:S02]  /*38c0*/  SHF.R.U64 R11, R6, 0x10, R7.reuse ;  /* 0x00000010060b7819 */ /* 0x100fe40000001207 */
[----:B0-----:R-:W-:Y:S02]  /*38d0*/  SHF.R.U32.HI R5, RZ, 0x10, R7 ;  /* 0x00000010ff057819 */ /* 0x001fe40000011607 */
[----:B------:R-:W-:Y:S02]  /*38e0*/  SHF.L.U32 R40, R43, 0x10, RZ ;  /* 0x000000102b287819 */ /* 0x000fe400000006ff */
[----:B------:R-:W-:Y:S02]  /*38f0*/  SHF.L.U32 R41, R41, 0x10, RZ ;  /* 0x0000001029297819 */ /* 0x000fe400000006ff */
[----:B------:R-:W-:Y:S02]  /*3900*/  SHF.L.U32 R10, R10, 0x10, RZ ;  /* 0x000000100a0a7819 */ /* 0x000fe400000006ff */
[----:B------:R-:W-:-:S02]  /*3910*/  SHF.L.U32 R6, R6, 0x10, RZ ;  /* 0x0000001006067819 */ /* 0x000fc400000006ff */
[----:B------:R-:W-:Y:S02]  /*3920*/  SHF.L.U32 R7, R7, 0x10, RZ ;  /* 0x0000001007077819 */ /* 0x000fe400000006ff */
[----:B------:R-:W-:Y:S02]  /*3930*/  SHF.L.U32 R4, R11, 0x10, RZ ;  /* 0x000000100b047819 */ /* 0x000fe400000006ff */
[----:B------:R-:W-:Y:S01]  /*3940*/  SHF.L.U32 R5, R5, 0x10, RZ ;  /* 0x0000001005057819 */ /* 0x000fe200000006ff */
        /* <DEDUP_REMOVED lines=10> */
.L_x_251:
[C-C-:B------:R-:W-:Y:S01]  /*39f0*/  FFMA.FTZ R184, R144.reuse, R184, R145.reuse ;  /* 0x000000b890b87223 */ /* 0x140fe20000010091 */
[C-C-:B------:R-:W-:Y:S01]  /*3a00*/  FFMA.FTZ R180, R144.reuse, R180, R145.reuse ;  /* 0x000000b490b47223 */ /* 0x140fe20000010091 */
[C-C-:B------:R-:W-:Y:S01]  /*3a10*/  FFMA.FTZ R5, R144.reuse, R178, R145.reuse ;  /* 0x000000b290057223 */ /* 0x140fe20000010091 */
[----:B------:R-:W-:Y:S01]  /*3a20*/  FFMA.FTZ R44, R144, R44, R145 ;  /* 0x0000002c902c7223 */ /* 0x000fe20000010091 */
[----:B------:R-:W-:Y:S01]  /*3a30*/  FADD.FTZ R181, -R184, R181 ;  /* 0x000000b5b8b57221 */ /* 0x000fe20000010100 */
[----:B------:R-:W-:Y:S01]  /*3a40*/  FADD.FTZ R175, -R180, R175 ;  /* 0x000000afb4af7221 */ /* 0x000fe20000010100 */
[--C-:B------:R-:W-:Y:S01]  /*3a50*/  FFMA.FTZ R0, R144, R0, R145.reuse ;  /* 0x0000000090007223 */ /* 0x100fe20000010091 */
[----:B------:R-:W-:Y:S01]  /*3a60*/  FADD.FTZ R5, -R5, R158 ;  /* 0x0000009e05057221 */ /* 0x000fe20000010100 */
[C---:B------:R-:W-:Y:S01]  /*3a70*/  FMUL.FTZ R181, R134.reuse, R181 ;  /* 0x000000b586b57220 */ /* 0x040fe20000410000 */
[----:B------:R-:W-:Y:S01]  /*3a80*/  FMUL.FTZ R163, R134, R175 ;  /* 0x000000af86a37220 */ /* 0x000fe20000410000 */
[----:B------:R-:W-:Y:S01]  /*3a90*/  FFMA.FTZ R182, R144, R182, R145 ;  /* 0x000000b690b67223 */ /* 0x000fe20000010091 */
[----:B------:R-:W-:Y:S01]  /*3aa0*/  FADD.FTZ R175, -R44, R41 ;  /* 0x000000292caf7221 */ /* 0x000fe20000010100 */
[----:B------:R-:W-:Y:S01]  /*3ab0*/  FADD.FTZ R159, -R0, R159 ;  /* 0x0000009f009f7221 */ /* 0x000fe20000010100 */
[C-C-:B------:R-:W-:Y:S01]  /*3ac0*/  FFMA.FTZ R9, R144.reuse, R164, R145.reuse ;  /* 0x000000a490097223 */ /* 0x140fe20000010091 */
[C-C-:B------:R-:W-:Y:S01]  /*3ad0*/  FFMA.FTZ R45, R144.reuse, R154, R145.reuse ;  /* 0x0000009a902d7223 */ /* 0x140fe20000010091 */
[----:B------:R-:W-:Y:S01]  /*3ae0*/  SHF.L.U32 R41, R121, 0x10, RZ ;  /* 0x0000001079297819 */ /* 0x000fe200000006ff */
[----:B------:R-:W-:Y:S01]  /*3af0*/  FMUL.FTZ R164, R181, R132 ;  /* 0x00000084b5a47220 */ /* 0x000fe20000410000 */
[C-C-:B------:R-:W-:Y:S01]  /*3b00*/  FFMA.FTZ R49, R144.reuse, R146, R145.reuse ;  /* 0x0000009290317223 */ /* 0x140fe20000010091 */
[----:B------:R-:W-:Y:S01]  /*3b10*/  FFMA.FTZ R0, R144, R183, R145 ;  /* 0x000000b790007223 */ /* 0x000fe20000010091 */
[----:B------:R-:W-:Y:S01]  /*3b20*/  FMUL.FTZ R47, R134, R5 ;  /* 0x00000005862f7220 */ /* 0x000fe20000410000 */
[----:B------:R-:W-:Y:S01]  /*3b30*/  FADD.FTZ R165, -R182, R165 ;  /* 0x000000a5b6a57221 */ /* 0x000fe20000010100 */
[----:B------:R-:W-:Y:S01]  /*3b40*/  FMUL.FTZ R159, R134, R159 ;  /* 0x0000009f869f7220 */ /* 0x000fe20000410000 */
[----:B------:R-:W-:Y:S01]  /*3b50*/  FADD.FTZ R45, -R45, R48 ;  /* 0x000000302d2d7221 */ /* 0x000fe20000010100 */
[----:B------:R-:W-:Y:S01]  /*3b60*/  FMUL.FTZ R48, R164, R41 ;  /* 0x00000029a4307220 */ /* 0x000fe20000410000 */
[----:B------:R-:W-:Y:S01]  /*3b70*/  FFMA.FTZ R190, R144, R190, R145 ;  /* 0x000000be90be7223 */ /* 0x000fe20000010091 */
[----:B------:R-:W-:Y:S01]  /*3b80*/  FADD.FTZ R49, -R49, R42 ;  /* 0x0000002a31317221 */ /* 0x000fe20000010100 */
[----:B------:R-:W-:Y:S01]  /*3b90*/  FADD.FTZ R167, -R0, R167 ;  /* 0x000000a700a77221 */ /* 0x000fe20000010100 */
[----:B------:R-:W-:Y:S01]  /*3ba0*/  SHF.L.U32 R41, R21, 0x10, RZ ;  /* 0x0000001015297819 */ /* 0x000fe200000006ff */
[--C-:B------:R-:W-:Y:S01]  /*3bb0*/  FFMA.FTZ R43, R144, R150, R145.reuse ;  /* 0x00000096902b7223 */ /* 0x100fe20000010091 */
[----:B------:R-:W-:Y:S01]  /*3bc0*/  FMUL.FTZ R171, R134, R165 ;  /* 0x000000a586ab7220 */ /* 0x000fe20000410000 */
[----:B------:R-:W-:Y:S01]  /*3bd0*/  FFMA.FTZ R188, R144, R188, R145 ;  /* 0x000000bc90bc7223 */ /* 0x000fe20000010091 */
[-C--:B------:R-:W-:Y:S01]  /*3be0*/  FMUL.FTZ R166, R47, R132.reuse ;  /* 0x000000842fa67220 */ /* 0x080fe20000410000 */
[----:B------:R-:W-:Y:S01]  /*3bf0*/  SHF.L.U32 R0, R20, 0x10, RZ ;  /* 0x0000001014007819 */ /* 0x000fe200000006ff */
[----:B------:R-:W-:Y:S01]  /*3c00*/  F2F.BF16.F32 R5, R47 ;  /* 0x0000002f00057304 */ /* 0x000fe20000202000 */
[----:B------:R-:W-:Y:S01]  /*3c10*/  FMUL.FTZ R165, R159, R132 ;  /* 0x000000849fa57220 */ /* 0x000fe20000410000 */
[----:B------:R-:W-:Y:S01]  /*3c20*/  FADD.FTZ R9, -R9, R152 ;  /* 0x0000009809097221 */ /* 0x000fe20000010100 */
[----:B------:R-:W-:Y:S01]  /*3c30*/  FADD.FTZ R179, -R190, R179 ;  /* 0x000000b3beb37221 */ /* 0x000fe20000010100 */
[----:B------:R-:W-:Y:S01]  /*3c40*/  FMUL.FTZ R155, R134, R49 ;  /* 0x00000031869b7220 */ /* 0x000fe20000410000 */
[----:B------:R-:W-:Y:S01]  /*3c50*/  FADD.FTZ R43, -R43, R46 ;  /* 0x0000002e2b2b7221 */ /* 0x000fe20000010100 */
[----:B------:R-:W-:Y:S01]  /*3c60*/  FADD.FTZ R177, -R188, R177 ;  /* 0x000000b1bcb17221 */ /* 0x000fe20000010100 */
[----:B------:R-:W-:Y:S01]  /*3c70*/  FMUL.FTZ R49, R166, R41 ;  /* 0x00000029a6317220 */ /* 0x000fe20000410000 */
[----:B------:R-:W0:Y:S01]  /*3c80*/  F2F.BF16.F32 R6, R181 ;  /* 0x000000b500067304 */ /* 0x000e220000202000 */
[----:B------:R-:W-:Y:S01]  /*3c90*/  FMUL.FTZ R41, R165, R0 ;  /* 0x00000000a5297220 */ /* 0x000fe20000410000 */
[--C-:B------:R-:W-:Y:S01]  /*3ca0*/  FFMA.FTZ R186, R144, R186, R145.reuse ;  /* 0x000000ba90ba7223 */ /* 0x100fe20000010091 */
[----:B------:R-:W-:Y:S01]  /*3cb0*/  SHF.L.U32 R0, R120, 0x10, RZ ;  /* 0x0000001078007819 */ /* 0x000fe200000006ff */
[----:B------:R-:W-:Y:S01]  /*3cc0*/  FMUL.FTZ R161, R134, R9 ;  /* 0x0000000986a17220 */ /* 0x000fe20000410000 */
[----:B------:R-:W-:Y:S01]  /*3cd0*/  FFMA.FTZ R11, R144, R160, R145 ;  /* 0x000000a0900b7223 */ /* 0x000fe20000010091 */
[C---:B------:R-:W-:Y:S01]  /*3ce0*/  FMUL.FTZ R179, R134.reuse, R179 ;  /* 0x000000b386b37220 */ /* 0x040fe20000410000 */
[C---:B------:R-:W-:Y:S01]  /*3cf0*/  FMUL.FTZ R189, R134.reuse, R43 ;  /* 0x0000002b86bd7220 */ /* 0x040fe20000410000 */
[----:B------:R1:W2:Y:S01]  /*3d00*/  F2F.BF16.F32 R4, R163 ;  /* 0x000000a300047304 */ /* 0x0002a20000202000 */
[----:B------:R-:W-:Y:S01]  /*3d10*/  FMUL.FTZ R191, R134, R177 ;  /* 0x000000b186bf7220 */ /* 0x000fe20000410000 */
[----:B------:R-:W-:Y:S01]  /*3d20*/  FADD.FTZ R173, -R186, R173 ;  /* 0x000000adbaad7221 */ /* 0x000fe20000010100 */
[----:B------:R-:W-:Y:S01]  /*3d30*/  FADD.FTZ R11, -R11, R148 ;  /* 0x000000940b0b7221 */ /* 0x000fe20000010100 */
[C---:B------:R-:W-:Y:S01]  /*3d40*/  FMUL.FTZ R167, R134.reuse, R167 ;  /* 0x000000a786a77220 */ /* 0x040fe20000410000 */
[-C--:B------:R-:W-:Y:S01]  /*3d50*/  FMUL.FTZ R160, R189, R132.reuse ;  /* 0x00000084bda07220 */ /* 0x080fe20000410000 */
[C---:B------:R-:W-:Y:S01]  /*3d60*/  FMUL.FTZ R187, R134.reuse, R173 ;  /* 0x000000ad86bb7220 */ /* 0x040fe20000410000 */
[C---:B------:R-:W-:Y:S01]  /*3d70*/  FMUL.FTZ R169, R134.reuse, R11 ;  /* 0x0000000b86a97220 */ /* 0x040fe20000410000 */
[----:B------:R3:W-:Y:S01]  /*3d80*/  F2F.BF16.F32 R9, R161 ;  /* 0x000000a100097304 */ /* 0x0007e20000202000 */
[-C--:B-1----:R-:W-:Y:S01]  /*3d90*/  FMUL.FTZ R163, R163, R132.reuse ;  /* 0x00000084a3a37220 */ /* 0x082fe20000410000 */
[----:B------:R-:W-:Y:S01]  /*3da0*/  SHF.L.U32 R148, R23, 0x10, RZ ;  /* 0x0000001017947819 */ /* 0x000fe200000006ff */
[----:B------:R-:W-:Y:S01]  /*3db0*/  FMUL.FTZ R185, R134, R45 ;  /* 0x0000002d86b97220 */ /* 0x000fe20000410000 */
[----:B------:R-:W-:Y:S01]  /*3dc0*/  FMUL.FTZ R158, R191, R132 ;  /* 0x00000084bf9e7220 */ /* 0x000fe20000410000 */
[----:B------:R-:W-:Y:S01]  /*3dd0*/  FMUL.FTZ R47, R163, R0 ;  /* 0x00000000a32f7220 */ /* 0x000fe20000410000 */
[-C--:B------:R-:W-:Y:S01]  /*3de0*/  FMUL.FTZ R0, R179, R132.reuse ;  /* 0x00000084b3007220 */ /* 0x080fe20000410000 */
[-C--:B------:R-:W-:Y:S01]  /*3df0*/  FMUL.FTZ R170, R169, R132.reuse ;  /* 0x00000084a9aa7220 */ /* 0x080fe20000410000 */
[----:B------:R-:W-:Y:S01]  /*3e00*/  F2F.BF16.F32 R10, R179 ;  /* 0x000000b3000a7304 */ /* 0x000fe20000202000 */
[-C--:B---3--:R-:W-:Y:S01]  /*3e10*/  FMUL.FTZ R161, R161, R132.reuse ;  /* 0x00000084a1a17220 */ /* 0x088fe20000410000 */
[----:B------:R-:W-:Y:S01]  /*3e20*/  FMUL.FTZ R168, R187, R132 ;  /* 0x00000084bba87220 */ /* 0x000fe20000410000 */
[----:B------:R-:W-:Y:S01]  /*3e30*/  SHF.L.U32 R172, R114, 0x10, RZ ;  /* 0x0000001072ac7819 */ /* 0x000fe200000006ff */
[----:B------:R-:W-:Y:S01]  /*3e40*/  FMUL.FTZ R175, R134, R175 ;  /* 0x000000af86af7220 */ /* 0x000fe20000410000 */
[----:B------:R-:W-:Y:S01]  /*3e50*/  FMUL.FTZ R150, R161, R148 ;  /* 0x00000094a1967220 */ /* 0x000fe20000410000 */
[----:B------:R-:W-:-:S02]  /*3e60*/  SHF.L.U32 R148, R118, 0x10, RZ ;  /* 0x0000001076947819 */ /* 0x000fc400000006ff */
[----:B------:R-:W-:Y:S08]  /*3e70*/  F2F.BF16.F32 R43, R189 ;  /* 0x000000bd002b7304 */ /* 0x000ff00000202000 */
[----:B------:R-:W-:Y:S08]  /*3e80*/  F2F.BF16.F32 R46, R191 ;  /* 0x000000bf002e7304 */ /* 0x000ff00000202000 */
[----:B------:R1:W-:Y:S08]  /*3e90*/  F2F.BF16.F32 R7, R159 ;  /* 0x0000009f00077304 */ /* 0x0003f00000202000 */
[----:B------:R-:W-:Y:S01]  /*3ea0*/  F2F.BF16.F32 R8, R171 ;  /* 0x000000ab00087304 */ /* 0x000fe20000202000 */
[----:B-1----:R-:W-:-:S05]  /*3eb0*/  SHF.L.U32 R159, R119, 0x10, RZ ;  /* 0x00000010779f7819 */ /* 0x002fca00000006ff */
[----:B------:R-:W-:Y:S01]  /*3ec0*/  FMUL.FTZ R152, R0, R159 ;  /* 0x0000009f00987220 */ /* 0x000fe20000410000 */
[----:B------:R-:W-:Y:S01]  /*3ed0*/  FMUL.FTZ R159, R171, R132 ;  /* 0x00000084ab9f7220 */ /* 0x000fe20000410000 */
[----:B------:R-:W-:Y:S03]  /*3ee0*/  F2F.BF16.F32 R157, R48 ;  /* 0x00000030009d7304 */ /* 0x000fe60000202000 */
[----:B------:R-:W-:-:S05]  /*3ef0*/  FMUL.FTZ R148, R159, R148 ;  /* 0x000000949f947220 */ /* 0x000fca0000410000 */
[----:B------:R0:W-:Y:S08]  /*3f00*/  F2F.BF16.F32 R48, R47 ;  /* 0x0000002f00307304 */ /* 0x0001f00000202000 */
[----:B------:R-:W-:Y:S01]  /*3f10*/  F2F.BF16.F32 R177, R155 ;  /* 0x0000009b00b17304 */ /* 0x000fe20000202000 */
[----:B0-----:R-:W-:Y:S02]  /*3f20*/  PRMT R47, R5, 0x5410, R6 ;  /* 0x00005410052f7816 */ /* 0x001fe40000000006 */
[----:B------:R-:W-:-:S05]  /*3f30*/  SHF.L.U32 R5, R25, 0x10, RZ ;  /* 0x0000001019057819 */ /* 0x000fca00000006ff */
[----:B------:R-:W0:Y:S01]  /*3f40*/  F2F.BF16.F32 R44, R167 ;  /* 0x000000a7002c7304 */ /* 0x000e220000202000 */
[----:B------:R-:W-:Y:S01]  /*3f50*/  FMUL.FTZ R6, R160, R5 ;  /* 0x00000005a0067220 */ /* 0x000fe20000410000 */
[----:B--2---:R-:W-:-:S05]  /*3f60*/  IMAD.WIDE.U32 R4, R4, 0x10000, RZ ;  /* 0x0001000004047825 */ /* 0x004fca00078e00ff */
[----:B------:R-:W-:Y:S01]  /*3f70*/  LOP3.LUT R47, R47, R5, RZ, 0xfc, !PT ;  /* 0x000000052f2f7212 */ /* 0x000fe200078efcff */
[----:B------:R-:W-:Y:S01]  /*3f80*/  F2F.BF16.F32 R42, R187 ;  /* 0x000000bb002a7304 */ /* 0x000fe20000202000 */
[----:B0-----:R-:W-:-:S07]  /*3f90*/  PRMT R177, R177, 0x5410, R44 ;  /* 0x00005410b1b17816 */ /* 0x001fce000000002c */
[----:B------:R0:W-:Y:S08]  /*3fa0*/  F2F.BF16.F32 R11, R169 ;  /* 0x000000a9000b7304 */ /* 0x0001f00000202000 */
[----:B------:R1:W2:Y:S01]  /*3fb0*/  F2F.BF16.F32 R146, R49 ;  /* 0x0000003100927304 */ /* 0x0002a20000202000 */
[----:B0-----:R-:W-:-:S07]  /*3fc0*/  FMUL.FTZ R169, R185, R132 ;  /* 0x00000084b9a97220 */ /* 0x001fce0000410000 */
[----:B------:R0:W-:Y:S01]  /*3fd0*/  F2F.BF16.F32 R151, R41 ;  /* 0x0000002900977304 */ /* 0x0001e20000202000 */
[----:B-1----:R-:W-:Y:S01]  /*3fe0*/  FFMA.FTZ R49, R144, R162, R145 ;  /* 0x000000a290317223 */ /* 0x002fe20000010091 */
[----:B------:R-:W-:-:S03]  /*3ff0*/  FMUL.FTZ R162, R155, R132 ;  /* 0x000000849ba27220 */ /* 0x000fc60000410000 */
[----:B------:R-:W-:Y:S01]  /*4000*/  FADD.FTZ R183, -R49, R40 ;  /* 0x0000002831b77221 */ /* 0x000fe20000010100 */
[----:B------:R-:W-:Y:S02]  /*4010*/  PRMT R49, R9, 0x5410, R10 ;  /* 0x0000541009317816 */ /* 0x000fe4000000000a */
[----:B------:R-:W-:Y:S01]  /*4020*/  SHF.L.U32 R9, R117, 0x10, RZ ;  /* 0x0000001075097819 */ /* 0x000fe200000006ff */
[----:B------:R-:W1:Y:S01]  /*4030*/  F2F.BF16.F32 R45, R185 ;  /* 0x000000b9002d7304 */ /* 0x000e620000202000 */
[----:B0-----:R-:W-:Y:S01]  /*4040*/  PRMT R41, R43, 0x5410, R46 ;  /* 0x000054102b297816 */ /* 0x001fe2000000002e */
[----:B------:R-:W-:Y:S01]  /*4050*/  FMUL.FTZ R189, R134, R183 ;  /* 0x000000b786bd7220 */ /* 0x000fe20000410000 */
[----:B------:R-:W-:Y:S01]  /*4060*/  LOP3.LUT R46, R4, R7, RZ, 0xfc, !PT ;  /* 0x00000007042e7212 */ /* 0x000fe200078efcff */
[----:B------:R-:W-:Y:S01]  /*4070*/  IMAD.WIDE.U32 R4, R8, 0x10000, RZ ;  /* 0x0001000008047825 */ /* 0x000fe200078e00ff */
[----:B------:R-:W-:-:S03]  /*4080*/  SHF.L.U32 R7, R22, 0x10, RZ ;  /* 0x0000001016077819 */ /* 0x000fc600000006ff */
[----:B------:R-:W-:Y:S01]  /*4090*/  FMUL.FTZ R44, R158, R9 ;  /* 0x000000099e2c7220 */ /* 0x000fe20000410000 */
[----:B--2---:R-:W-:Y:S01]  /*40a0*/  PRMT R157, R146, 0x5410, R157 ;  /* 0x00005410929d7816 */ /* 0x004fe2000000009d */
[----:B------:R-:W-:Y:S01]  /*40b0*/  IMAD.WIDE.U32 R8, R42, 0x10000, RZ ;  /* 0x000100002a087825 */ /* 0x000fe200078e00ff */
[----:B------:R-:W-:Y:S01]  /*40c0*/  F2F.BF16.F32 R150, R150 ;  /* 0x0000009600967304 */ /* 0x000fe20000202000 */
[----:B------:R-:W-:Y:S02]  /*40d0*/  LOP3.LUT R43, R49, R5, RZ, 0xfc, !PT ;  /* 0x00000005312b7212 */ /* 0x000fe400078efcff */
[----:B------:R-:W-:Y:S01]  /*40e0*/  FMUL.FTZ R10, R170, R7 ;  /* 0x00000007aa0a7220 */ /* 0x000fe20000410000 */
[----:B------:R-:W-:Y:S02]  /*40f0*/  LOP3.LUT R42, R4, R11, RZ, 0xfc, !PT ;  /* 0x0000000b042a7212 */ /* 0x000fe400078efcff */
[----:B------:R-:W0:Y:S01]  /*4100*/  LDC.64 R4, c[0x0][0x390] ;  /* 0x0000e400ff047b82 */ /* 0x000e220000000a00 */
[----:B------:R-:W-:Y:S01]  /*4110*/  LOP3.LUT R41, R41, R9, RZ, 0xfc, !PT ;  /* 0x0000000929297212 */ /* 0x000fe200078efcff */
[----:B------:R-:W2:Y:S01]  /*4120*/  F2F.BF16.F32 R179, R152 ;  /* 0x0000009800b37304 */ /* 0x000ea20000202000 */
[----:B-1----:R-:W-:-:S05]  /*4130*/  LOP3.LUT R40, R8, R45, RZ, 0xfc, !PT ;  /* 0x0000002d08287212 */ /* 0x002fca00078efcff */
[----:B------:R-:W1:Y:S02]  /*4140*/  LDC.64 R8, c[0x0][0x468] ;  /* 0x00011a00ff087b82 */ /* 0x000e640000000a00 */
[----:B------:R3:W-:Y:S01]  /*4150*/  F2F.BF16.F32 R152, R6 ;  /* 0x0000000600987304 */ /* 0x0007e20000202000 */
[----:B--2---:R-:W-:-:S07]  /*4160*/  PRMT R179, R150, 0x5410, R179 ;  /* 0x0000541096b37816 */ /* 0x004fce00000000b3 */
[----:B------:R-:W-:Y:S01]  /*4170*/  F2F.BF16.F32 R148, R148 ;  /* 0x0000009400947304 */ /* 0x000fe20000202000 */
[----:B---3--:R-:W2:Y:S01]  /*4180*/  LDC.64 R6, c[0x0][0x478] ;  /* 0x00011e00ff067b82 */ /* 0x008ea20000000a00 */
[----:B------:R-:W-:-:S06]  /*4190*/  SHF.L.U32 R150, R24, 0x10, RZ ;  /* 0x0000001018967819 */ /* 0x000fcc00000006ff */
[----:B------:R3:W4:Y:S08]  /*41a0*/  F2F.BF16.F32 R181, R44 ;  /* 0x0000002c00b57304 */ /* 0x0007300000202000 */
[----:B------:R5:W0:Y:S01]  /*41b0*/  F2F.BF16.F32 R171, R10 ;  /* 0x0000000a00ab7304 */ /* 0x000a220000202000 */
[----:B---3--:R-:W-:-:S05]  /*41c0*/  IMAD.WIDE.U32 R44, R48, 0x10000, RZ ;  /* 0x00010000302c7825 */ /* 0x008fca00078e00ff */
[----:B------:R-:W-:Y:S02]  /*41d0*/  LOP3.LUT R49, R157, R45, RZ, 0xfc, !PT ;  /* 0x0000002d9d317212 */ /* 0x000fe400078efcff */
[----:B----4-:R-:W-:Y:S01]  /*41e0*/  PRMT R183, R152, 0x5410, R181 ;  /* 0x0000541098b77816 */ /* 0x010fe200000000b5 */
[----:B-----5:R-:W-:Y:S01]  /*41f0*/  IMAD.WIDE.U32 R10, R148, 0x10000, RZ ;  /* 0x00010000940a7825 */ /* 0x020fe200078e00ff */
[----:B------:R-:W-:-:S03]  /*4200*/  LOP3.LUT R48, R44, R151, RZ, 0xfc, !PT ;  /* 0x000000972c307212 */ /* 0x000fc600078efcff */
[----:B------:R-:W-:Y:S01]  /*4210*/  FMUL.FTZ R152, R169, R150 ;  /* 0x00000096a9987220 */ /* 0x000fe20000410000 */
[----:B------:R-:W-:Y:S01]  /*4220*/  SHF.L.U32 R151, R116, 0x10, RZ ;  /* 0x0000001074977819 */ /* 0x000fe200000006ff */
[----:B------:R-:W-:Y:S01]  /*4230*/  FMUL.FTZ R167, R167, R132 ;  /* 0x00000084a7a77220 */ /* 0x000fe20000410000 */
[----:B------:R-:W-:Y:S01]  /*4240*/  SHF.L.U32 R157, R27, 0x10, RZ ;  /* 0x000000101b9d7819 */ /* 0x000fe200000006ff */
[----:B------:R3:W-:Y:S01]  /*4250*/  F2F.BF16.F32 R181, R152 ;  /* 0x0000009800b57304 */ /* 0x0007e20000202000 */
[----:B------:R-:W-:Y:S01]  /*4260*/  LOP3.LUT R45, R179, R11, RZ, 0xfc, !PT ;  /* 0x0000000bb32d7212 */ /* 0x000fe200078efcff */
[----:B------:R-:W-:Y:S01]  /*4270*/  FMUL.FTZ R148, R168, R151 ;  /* 0x00000097a8947220 */ /* 0x000fe20000410000 */
[----:B0-----:R-:W-:Y:S01]  /*4280*/  LOP3.LUT R44, R10, R171, RZ, 0xfc, !PT ;  /* 0x000000ab0a2c7212 */ /* 0x001fe200078efcff */
[----:B------:R-:W-:-:S04]  /*4290*/  IMAD.WIDE.U32 R10, R153, 0x8, R4 ;  /* 0x00000008990a7825 */ /* 0x000fc800078e0004 */
[----:B------:R-:W-:Y:S01]  /*42a0*/  FMUL.FTZ R174, R162, R157 ;  /* 0x0000009da2ae7220 */ /* 0x000fe20000410000 */
[----:B------:R-:W-:Y:S01]  /*42b0*/  FMUL.FTZ R171, R189, R132 ;  /* 0x00000084bdab7220 */ /* 0x000fe20000410000 */
[----:B--2---:R-:W-:Y:S01]  /*42c0*/  IMAD.WIDE.U32 R150, R153, 0x8, R6 ;  /* 0x0000000899967825 */ /* 0x004fe200078e0006 */
[----:B---3--:R-:W-:Y:S01]  /*42d0*/  SHF.L.U32 R152, R115, 0x10, RZ ;  /* 0x0000001073987819 */ /* 0x008fe200000006ff */
[----:B------:R0:W-:Y:S01]  /*42e0*/  F2F.BF16.F32 R176, R174 ;  /* 0x000000ae00b07304 */ /* 0x0001e20000202000 */
[----:B------:R-:W2:Y:S03]  /*42f0*/  LDG.E.64 R10, desc[UR8][R10.64] ;  /* 0x000000080a0a7981 */ /* 0x000ea6000c1e1b00 */
[----:B------:R-:W-:Y:S01]  /*4300*/  FMUL.FTZ R178, R167, R152 ;  /* 0x00000098a7b27220 */ /* 0x000fe20000410000 */
[----:B------:R3:W-:Y:S01]  /*4310*/  STG.E.64 desc[UR8][R150.64], R46 ;  /* 0x0000002e96007986 */ /* 0x0007e2000c101b08 */
[----:B-1----:R-:W-:-:S02]  /*4320*/  IMAD.WIDE.U32 R154, R153, 0x8, R8 ;  /* 0x00000008999a7825 */ /* 0x002fc400078e0008 */
[----:B------:R1:W-:Y:S02]  /*4330*/  F2F.BF16.F32 R173, R175 ;  /* 0x000000af00ad7304 */ /* 0x0003e40000202000 */
[----:B0-----:R-:W-:Y:S01]  /*4340*/  FMUL.FTZ R174, R171, R172 ;  /* 0x000000acabae7220 */ /* 0x001fe20000410000 */
[----:B------:R-:W-:-:S05]  /*4350*/  IMAD.WIDE.U32 R156, R149, 0x8, R4 ;  /* 0x00000008959c7825 */ /* 0x000fca00078e0004 */
[----:B------:R-:W-:Y:S01]  /*4360*/  F2F.BF16.F32 R148, R148 ;  /* 0x0000009400947304 */ /* 0x000fe20000202000 */
[----:B-1----:R-:W-:Y:S01]  /*4370*/  FMUL.FTZ R175, R175, R132 ;  /* 0x00000084afaf7220 */ /* 0x002fe20000410000 */
[----:B---3--:R-:W-:-:S06]  /*4380*/  SHF.L.U32 R150, R26, 0x10, RZ ;  /* 0x000000101a967819 */ /* 0x008fcc00000006ff */
[----:B------:R-:W0:Y:S01]  /*4390*/  F2F.BF16.F32 R151, R178 ;  /* 0x000000b200977304 */ /* 0x000e220000202000 */
[----:B------:R-:W-:Y:S01]  /*43a0*/  FMUL.FTZ R172, R175, R150 ;  /* 0x00000096afac7220 */ /* 0x000fe20000410000 */
[----:B------:R1:W-:Y:S06]  /*43b0*/  STG.E.64 desc[UR8][R154.64], R48 ;  /* 0x000000309a007986 */ /* 0x0003ec000c101b08 */
[----:B------:R-:W3:Y:S01]  /*43c0*/  F2F.BF16.F32 R146, R189 ;  /* 0x000000bd00927304 */ /* 0x000ee20000202000 */
[----:B------:R4:W5:Y:S07]  /*43d0*/  LDG.E.64 R46, desc[UR8][R156.64] ;  /* 0x000000089c2e7981 */ /* 0x00096e000c1e1b00 */
[----:B------:R-:W3:Y:S01]  /*43e0*/  F2F.BF16.F32 R174, R174 ;  /* 0x000000ae00ae7304 */ /* 0x000ee20000202000 */
[----:B------:R-:W-:-:S04]  /*43f0*/  IMAD.WIDE.U32 R152, R149, 0x8, R6 ;  /* 0x0000000895987825 */ /* 0x000fc800078e0006 */
[----:B-1----:R-:W-:-:S03]  /*4400*/  IMAD.WIDE.U32 R154, R149, 0x8, R8 ;  /* 0x00000008959a7825 */ /* 0x002fc600078e0008 */
[----:B----4-:R-:W1:Y:S01]  /*4410*/  F2F.BF16.F32 R157, R172 ;  /* 0x000000ac009d7304 */ /* 0x010e620000202000 */
[----:B------:R4:W-:Y:S01]  /*4420*/  STG.E.64 desc[UR8][R152.64], R42 ;  /* 0x0000002a98007986 */ /* 0x0009e2000c101b08 */
[----:B------:R-:W-:Y:S01]  /*4430*/  IMAD.WIDE.U32 R48, R147, 0x8, R4 ;  /* 0x0000000893307825 */ /* 0x000fe200078e0004 */
[----:B0-----:R-:W-:Y:S02]  /*4440*/  PRMT R179, R176, 0x5410, R151 ;  /* 0x00005410b0b37816 */ /* 0x001fe40000000097 */
[----:B------:R3:W-:Y:S01]  /*4450*/  STG.E.64 desc[UR8][R154.64], R44 ;  /* 0x0000002c9a007986 */ /* 0x0007e2000c101b08 */
[----:B------:R-:W-:-:S03]  /*4460*/  IMAD.WIDE.U32 R148, R148, 0x10000, RZ ;  /* 0x0001000094947825 */ /* 0x000fc600078e00ff */
[----:B------:R-:W5:Y:S01]  /*4470*/  LDG.E.64 R48, desc[UR8][R48.64] ;  /* 0x0000000830307981 */ /* 0x000f62000c1e1b00 */
[----:B------:R-:W-:Y:S01]  /*4480*/  IMAD.WIDE.U32 R150, R147, 0x8, R6 ;  /* 0x0000000893967825 */ /* 0x000fe200078e0006 */
[----:B------:R-:W-:Y:S02]  /*4490*/  LOP3.LUT R149, R183, R149, RZ, 0xfc, !PT ;  /* 0x00000095b7957212 */ /* 0x000fe400078efcff */
[----:B------:R-:W-:Y:S01]  /*44a0*/  LOP3.LUT R148, R148, R181, RZ, 0xfc, !PT ;  /* 0x000000b594947212 */ /* 0x000fe200078efcff */
[----:B----4-:R-:W-:-:S04]  /*44b0*/  IMAD.WIDE.U32 R152, R147, 0x8, R8 ;  /* 0x0000000893987825 */ /* 0x010fc800078e0008 */
[----:B---3--:R-:W-:-:S04]  /*44c0*/  IMAD.WIDE.U32 R44, R146, 0x10000, RZ ;  /* 0x00010000922c7825 */ /* 0x008fc800078e00ff */
[----:B------:R-:W-:Y:S01]  /*44d0*/  IMAD.WIDE.U32 R154, R174, 0x10000, RZ ;  /* 0x00010000ae9a7825 */ /* 0x000fe200078e00ff */
[----:B------:R0:W-:Y:S01]  /*44e0*/  STG.E.64 desc[UR8][R150.64], R40 ;  /* 0x0000002896007986 */ /* 0x0001e2000c101b08 */
[----:B------:R-:W-:Y:S02]  /*44f0*/  LOP3.LUT R45, R177, R45, RZ, 0xfc, !PT ;  /* 0x0000002db12d7212 */ /* 0x000fe400078efcff */
[----:B------:R-:W-:Y:S01]  /*4500*/  IMAD.WIDE.U32 R42, R143, 0x8, R4 ;  /* 0x000000088f2a7825 */ /* 0x000fe200078e0004 */
[----:B------:R-:W-:Y:S02]  /*4510*/  LOP3.LUT R44, R44, R173, RZ, 0xfc, !PT ;  /* 0x000000ad2c2c7212 */ /* 0x000fe400078efcff */
[----:B------:R-:W-:Y:S01]  /*4520*/  LOP3.LUT R155, R179, R155, RZ, 0xfc, !PT ;  /* 0x0000009bb39b7212 */ /* 0x000fe200078efcff */
[----:B------:R-:W-:Y:S01]  /*4530*/  IMAD.WIDE.U32 R146, R143, 0x8, R6 ;  /* 0x000000088f927825 */ /* 0x000fe200078e0006 */
[----:B-1----:R-:W-:Y:S01]  /*4540*/  LOP3.LUT R154, R154, R157, RZ, 0xfc, !PT ;  /* 0x0000009d9a9a7212 */ /* 0x002fe200078efcff */
[----:B------:R-:W-:Y:S02]  /*4550*/  STG.E.64 desc[UR8][R152.64], R148 ;  /* 0x0000009498007986 */ /* 0x000fe4000c101b08 */
[----:B------:R-:W-:-:S02]  /*4560*/  IMAD.WIDE.U32 R4, R133, 0x8, R4 ;  /* 0x0000000885047825 */ /* 0x000fc400078e0004 */
[----:B------:R-:W3:Y:S02]  /*4570*/  LDG.E.64 R42, desc[UR8][R42.64] ;  /* 0x000000082a2a7981 */ /* 0x000ee4000c1e1b00 */
[----:B0-----:R-:W-:Y:S02]  /*4580*/  IMAD.WIDE.U32 R40, R143, 0x8, R8 ;  /* 0x000000088f287825 */ /* 0x001fe400078e0008 */
[----:B------:R-:W-:Y:S04]  /*4590*/  STG.E.64 desc[UR8][R146.64], R44 ;  /* 0x0000002c92007986 */ /* 0x000fe8000c101b08 */
[----:B------:R0:W-:Y:S04]  /*45a0*/  STG.E.64 desc[UR8][R40.64], R154 ;  /* 0x0000009a28007986 */ /* 0x0001e8000c101b08 */
[----:B------:R-:W4:Y:S01]  /*45b0*/  LDG.E.64 R4, desc[UR8][R4.64] ;  /* 0x0000000804047981 */ /* 0x000f22000c1e1b00 */
[C-C-:B------:R-:W-:Y:S01]  /*45c0*/  FFMA.FTZ R136, R144.reuse, R136, R145.reuse ;  /* 0x0000008890887223 */ /* 0x140fe20000010091 */
[C-C-:B------:R-:W-:Y:S01]  /*45d0*/  FFMA.FTZ R141, R144.reuse, R141, R145.reuse ;  /* 0x0000008d908d7223 */ /* 0x140fe20000010091 */
[----:B------:R-:W-:-:S02]  /*45e0*/  FFMA.FTZ R142, R144, R142, R145 ;  /* 0x0000008e908e7223 */ /* 0x000fc40000010091 */
[----:B------:R-:W-:Y:S01]  /*45f0*/  FADD.FTZ R135, -R136, R135 ;  /* 0x0000008788877221 */ /* 0x000fe20000010100 */
[----:B------:R-:W-:Y:S01]  /*4600*/  FADD.FTZ R141, -R141, R138 ;  /* 0x0000008a8d8d7221 */ /* 0x000fe20000010100 */
[----:B------:R-:W-:Y:S01]  /*4610*/  FFMA.FTZ R140, R144, R140, R145 ;  /* 0x0000008c908c7223 */ /* 0x000fe20000010091 */
[----:B------:R-:W-:Y:S01]  /*4620*/  FADD.FTZ R137, -R142, R137 ;  /* 0x000000898e897221 */ /* 0x000fe20000010100 */
[C---:B------:R-:W-:Y:S01]  /*4630*/  FMUL.FTZ R135, R134.reuse, R135 ;  /* 0x0000008786877220 */ /* 0x040fe20000410000 */
[----:B------:R-:W-:Y:S01]  /*4640*/  FMUL.FTZ R141, R134, R141 ;  /* 0x0000008d868d7220 */ /* 0x000fe20000410000 */
[----:B------:R-:W-:Y:S01]  /*4650*/  FADD.FTZ R139, -R140, R139 ;  /* 0x0000008b8c8b7221 */ /* 0x000fe20000010100 */
[C---:B------:R-:W-:Y:S01]  /*4660*/  FMUL.FTZ R143, R134.reuse, R137 ;  /* 0x00000089868f7220 */ /* 0x040fe20000410000 */
[----:B0-----:R0:W-:Y:S01]  /*4670*/  F2F.BF16.F32 R41, R135 ;  /* 0x0000008700297304 */ /* 0x0011e20000202000 */
[-C--:B------:R-:W-:Y:S01]  /*4680*/  FMUL.FTZ R142, R135, R132.reuse ;  /* 0x00000084878e7220 */ /* 0x080fe20000410000 */
[----:B------:R-:W-:Y:S01]  /*4690*/  SHF.L.U32 R137, R29, 0x10, RZ ;  /* 0x000000101d897819 */ /* 0x000fe200000006ff */
[----:B------:R-:W-:Y:S01]  /*46a0*/  FMUL.FTZ R138, R141, R132 ;  /* 0x000000848d8a7220 */ /* 0x000fe20000410000 */
[----:B------:R-:W-:Y:S01]  /*46b0*/  FMUL.FTZ R139, R134, R139 ;  /* 0x0000008b868b7220 */ /* 0x000fe20000410000 */
[----:B------:R-:W-:-:S02]  /*46c0*/  SHF.L.U32 R145, R113, 0x10, RZ ;  /* 0x0000001071917819 */ /* 0x000fc400000006ff */
[----:B0-----:R-:W-:Y:S01]  /*46d0*/  SHF.L.U32 R135, R112, 0x10, RZ ;  /* 0x0000001070877819 */ /* 0x001fe200000006ff */
[----:B------:R-:W0:Y:S01]  /*46e0*/  F2F.BF16.F32 R136, R143 ;  /* 0x0000008f00887304 */ /* 0x000e220000202000 */
[----:B------:R-:W-:Y:S01]  /*46f0*/  FMUL.FTZ R144, R143, R132 ;  /* 0x000000848f907220 */ /* 0x000fe20000410000 */
[----:B------:R-:W-:Y:S02]  /*4700*/  FMUL.FTZ R137, R142, R137 ;  /* 0x000000898e897220 */ /* 0x000fe40000410000 */
[----:B------:R-:W-:Y:S01]  /*4710*/  FMUL.FTZ R140, R138, R135 ;  /* 0x000000878a8c7220 */ /* 0x000fe20000410000 */
[----:B------:R-:W-:-:S03]  /*4720*/  SHF.L.U32 R44, R28, 0x10, RZ ;  /* 0x000000101c2c7819 */ /* 0x000fc600000006ff */
[----:B------:R-:W1:Y:S01]  /*4730*/  F2F.BF16.F32 R40, R141 ;  /* 0x0000008d00287304 */ /* 0x000e620000202000 */
[----:B------:R-:W-:-:S07]  /*4740*/  FMUL.FTZ R145, R144, R145 ;  /* 0x0000009190917220 */ /* 0x000fce0000410000 */
[----:B------:R0:W1:Y:S02]  /*4750*/  F2F.BF16.F32 R45, R139 ;  /* 0x0000008b002d7304 */ /* 0x0000640000202000 */
[----:B0-----:R-:W-:-:S06]  /*4760*/  FMUL.FTZ R139, R139, R132 ;  /* 0x000000848b8b7220 */ /* 0x001fcc0000410000 */
[----:B------:R-:W0:Y:S01]  /*4770*/  F2F.BF16.F32 R140, R140 ;  /* 0x0000008c008c7304 */ /* 0x000e220000202000 */
[----:B------:R-:W-:-:S07]  /*4780*/  FMUL.FTZ R134, R139, R44 ;  /* 0x0000002c8b867220 */ /* 0x000fce0000410000 */
[----:B------:R-:W-:Y:S01]  /*4790*/  F2F.BF16.F32 R137, R137 ;  /* 0x0000008900897304 */ /* 0x000fe20000202000 */
[----:B------:R-:W-:-:S07]  /*47a0*/  PRMT R135, R41, 0x5410, R136 ;  /* 0x0000541029877816 */ /* 0x000fce0000000088 */
[----:B------:R-:W0:Y:S01]  /*47b0*/  F2F.BF16.F32 R146, R145 ;  /* 0x0000009100927304 */ /* 0x000e220000202000 */
[----:B-1----:R-:W-:-:S07]  /*47c0*/  IMAD.WIDE.U32 R40, R40, 0x10000, RZ ;  /* 0x0001000028287825 */ /* 0x002fce00078e00ff */
[----:B------:R-:W1:Y:S01]  /*47d0*/  F2F.BF16.F32 R141, R134 ;  /* 0x00000086008d7304 */ /* 0x000e620000202000 */
[----:B------:R-:W-:Y:S01]  /*47e0*/  LOP3.LUT R40, R40, R45, RZ, 0xfc, !PT ;  /* 0x0000002d28287212 */ /* 0x000fe200078efcff */
[----:B0-----:R-:W-:Y:S01]  /*47f0*/  IMAD.WIDE.U32 R44, R140, 0x10000, RZ ;  /* 0x000100008c2c7825 */ /* 0x001fe200078e00ff */
[----:B------:R-:W-:Y:S02]  /*4800*/  LOP3.LUT R41, R135, R41, RZ, 0xfc, !PT ;  /* 0x0000002987297212 */ /* 0x000fe400078efcff */
[----:B------:R-:W-:Y:S01]  /*4810*/  PRMT R143, R137, 0x5410, R146 ;  /* 0x00005410898f7816 */ /* 0x000fe20000000092 */
[----:B------:R-:W-:-:S04]  /*4820*/  IMAD.WIDE.U32 R6, R133, 0x8, R6 ;  /* 0x0000000885067825 */ /* 0x000fc800078e0006 */
[----:B------:R-:W-:Y:S01]  /*4830*/  IMAD.WIDE.U32 R8, R133, 0x8, R8 ;  /* 0x0000000885087825 */ /* 0x000fe200078e0008 */
[----:B------:R0:W-:Y:S01]  /*4840*/  STG.E.64 desc[UR8][R6.64], R40 ;  /* 0x0000002806007986 */ /* 0x0001e2000c101b08 */
[--C-:B--2---:R-:W-:Y:S02]  /*4850*/  SHF.R.U32.HI R137, RZ, 0x10, R11.reuse ;  /* 0x00000010ff897819 */ /* 0x104fe4000001160b */
[C---:B------:R-:W-:Y:S02]  /*4860*/  SHF.R.U64 R156, R10.reuse, 0x10, R11 ;  /* 0x000000100a9c7819 */ /* 0x040fe4000000120b */
[----:B------:R-:W-:Y:S02]  /*4870*/  SHF.L.U32 R135, R11, 0x10, RZ ;  /* 0x000000100b877819 */ /* 0x000fe400000006ff */
[----:B------:R-:W-:Y:S02]  /*4880*/  SHF.L.U32 R132, R10, 0x10, RZ ;  /* 0x000000100a847819 */ /* 0x000fe400000006ff */
[----:B------:R-:W-:-:S02]  /*4890*/  LOP3.LUT R11, R143, R45, RZ, 0xfc, !PT ;  /* 0x0000002d8f0b7212 */ /* 0x000fc400078efcff */
[----:B-1----:R-:W-:-:S05]  /*48a0*/  LOP3.LUT R10, R44, R141, RZ, 0xfc, !PT ;  /* 0x0000008d2c0a7212 */ /* 0x002fca00078efcff */
[----:B------:R1:W-:Y:S01]  /*48b0*/  STG.E.64 desc[UR8][R8.64], R10 ;  /* 0x0000000a08007986 */ /* 0x0003e2000c101b08 */
[C---:B-----5:R-:W-:Y:S02]  /*48c0*/  SHF.L.U32 R45, R46.reuse, 0x10, RZ ;  /* 0x000000102e2d7819 */ /* 0x060fe400000006ff */
[----:B------:R-:W-:Y:S02]  /*48d0*/  SHF.L.U32 R154, R47, 0x10, RZ ;  /* 0x000000102f9a7819 */ /* 0x000fe400000006ff */
[--C-:B------:R-:W-:Y:S02]  /*48e0*/  SHF.R.U64 R44, R46, 0x10, R47.reuse ;  /* 0x000000102e2c7819 */ /* 0x100fe4000000122f */
[----:B------:R-:W-:Y:S01]  /*48f0*/  SHF.R.U32.HI R47, RZ, 0x10, R47 ;  /* 0x00000010ff2f7819 */ /* 0x000fe2000001162f */
[----:B------:R-:W-:Y:S01]  /*4900*/  FMUL.FTZ R150, R170, R45 ;  /* 0x0000002daa967220 */ /* 0x000fe20000410000 */
[----:B------:R-:W-:Y:S02]  /*4910*/  SHF.L.U32 R44, R44, 0x10, RZ ;  /* 0x000000102c2c7819 */ /* 0x000fe400000006ff */
[----:B------:R-:W-:Y:S01]  /*4920*/  SHF.L.U32 R47, R47, 0x10, RZ ;  /* 0x000000102f2f7819 */ /* 0x000fe200000006ff */
[----:B------:R-:W-:-:S02]  /*4930*/  FMUL.FTZ R154, R161, R154 ;  /* 0x0000009aa19a7220 */ /* 0x000fc40000410000 */
[----:B------:R-:W-:Y:S02]  /*4940*/  FMUL.FTZ R157, R159, R44 ;  /* 0x0000002c9f9d7220 */ /* 0x000fe40000410000 */
[----:B------:R-:W-:Y:S01]  /*4950*/  FMUL.FTZ R47, R0, R47 ;  /* 0x0000002f002f7220 */ /* 0x000fe20000410000 */
[----:B------:R-:W-:Y:S02]  /*4960*/  SHF.L.U32 R45, R49, 0x10, RZ ;  /* 0x00000010312d7819 */ /* 0x000fe400000006ff */
[----:B------:R-:W-:-:S03]  /*4970*/  SHF.R.U64 R161, R48, 0x10, R49 ;  /* 0x0000001030a17819 */ /* 0x000fc60000001231 */
[----:B------:R-:W-:Y:S01]  /*4980*/  FMUL.FTZ R0, R160, R45 ;  /* 0x0000002da0007220 */ /* 0x000fe20000410000 */
[----:B------:R-:W-:Y:S02]  /*4990*/  SHF.R.U32.HI R159, RZ, 0x10, R49 ;  /* 0x00000010ff9f7819 */ /* 0x000fe40000011631 */
[----:B------:R-:W-:Y:S02]  /*49a0*/  SHF.L.U32 R137, R137, 0x10, RZ ;  /* 0x0000001089897819 */ /* 0x000fe400000006ff */
[----:B------:R-:W-:Y:S02]  /*49b0*/  SHF.L.U32 R156, R156, 0x10, RZ ;  /* 0x000000109c9c7819 */ /* 0x000fe400000006ff */
[----:B------:R-:W-:Y:S02]  /*49c0*/  SHF.L.U32 R46, R48, 0x10, RZ ;  /* 0x00000010302e7819 */ /* 0x000fe400000006ff */
[----:B------:R-:W-:Y:S02]  /*49d0*/  SHF.L.U32 R161, R161, 0x10, RZ ;  /* 0x00000010a1a17819 */ /* 0x000fe400000006ff */
[----:B------:R-:W-:Y:S01]  /*49e0*/  SHF.L.U32 R159, R159, 0x10, RZ ;  /* 0x000000109f9f7819 */ /* 0x000fe200000006ff */
[----:B------:R-:W-:Y:S01]  /*49f0*/  FMUL.FTZ R135, R166, R135 ;  /* 0x00000087a6877220 */ /* 0x000fe20000410000 */
[----:B---3--:R-:W-:-:S02]  /*4a00*/  SHF.R.U64 R44, R42, 0x10, R43 ;  /* 0x000000102a2c7819 */ /* 0x008fc4000000122b */
[----:B------:R-:W-:Y:S02]  /*4a10*/  SHF.L.U32 R45, R43, 0x10, RZ ;  /* 0x000000102b2d7819 */ /* 0x000fe400000006ff */
[----:B------:R-:W-:Y:S02]  /*4a20*/  SHF.R.U32.HI R43, RZ, 0x10, R43 ;  /* 0x00000010ff2b7819 */ /* 0x000fe4000001162b */
[----:B------:R-:W-:Y:S02]  /*4a30*/  SHF.L.U32 R42, R42, 0x10, RZ ;  /* 0x000000102a2a7819 */ /* 0x000fe400000006ff */
[----:B0-----:R-:W-:Y:S02]  /*4a40*/  SHF.L.U32 R6, R43, 0x10, RZ ;  /* 0x000000102b067819 */ /* 0x001fe400000006ff */
[--C-:B----4-:R-:W-:Y:S02]  /*4a50*/  SHF.R.U64 R141, R4, 0x10, R5.reuse ;  /* 0x00000010048d7819 */ /* 0x110fe40000001205 */
[----:B------:R-:W-:-:S02]  /*4a60*/  SHF.R.U32.HI R7, RZ, 0x10, R5 ;  /* 0x00000010ff077819 */ /* 0x000fc40000011605 */
[----:B------:R-:W-:Y:S02]  /*4a70*/  SHF.L.U32 R5, R5, 0x10, RZ ;  /* 0x0000001005057819 */ /* 0x000fe400000006ff */
[----:B------:R-:W-:Y:S02]  /*4a80*/  SHF.L.U32 R44, R44, 0x10, RZ ;  /* 0x000000102c2c7819 */ /* 0x000fe400000006ff */
        /* <DEDUP_REMOVED lines=17> */
[----:B-1----:R-:W-:Y:S06]  /*4ba0*/  BRA `(.L_x_252) ;  /* 0x00000024005c7947 */ /* 0x002fec0003800000 */
.L_x_250:
[----:B------:R-:W-:-:S04]  /*4bb0*/  UISETP.NE.U32.AND UP0, UPT, UR14, URZ, UPT ;  /* 0x000000ff0e00728c */ /* 0x000fc8000bf05070 */
[----:B------:R-:W-:-:S09]  /*4bc0*/  UISETP.NE.AND.EX UP0, UPT, UR15, URZ, UPT, UP0 ;  /* 0x000000ff0f00728c */ /* 0x000fd2000bf05300 */
[----:B------:R-:W-:Y:S05]  /*4bd0*/  BRA.U UP0, `(.L_x_253) ;  /* 0x0000001100447547 */ /* 0x000fea000b800000 */
[C-C-:B------:R-:W-:Y:S01]  /*4be0*/  FFMA.FTZ R7, R144.reuse, R164, R145.reuse ;  /* 0x000000a490077223 */ /* 0x140fe20000010091 */
[C-C-:B------:R-:W-:Y:S01]  /*4bf0*/  FFMA.FTZ R5, R144.reuse, R178, R145.reuse ;  /* 0x000000b290057223 */ /* 0x140fe20000010091 */
[C-C-:B------:R-:W-:Y:S01]  /*4c00*/  FFMA.FTZ R0, R144.reuse, R0, R145.reuse ;  /* 0x0000000090007223 */ /* 0x140fe20000010091 */
[C-C-:B------:R-:W-:Y:S01]  /*4c10*/  FFMA.FTZ R184, R144.reuse, R184, R145.reuse ;  /* 0x000000b890b87223 */ /* 0x140fe20000010091 */
[----:B------:R-:W-:Y:S01]  /*4c20*/  FADD.FTZ R49, -R7, R152 ;  /* 0x0000009807317221 */ /* 0x000fe20000010100 */
[----:B------:R-:W-:Y:S01]  /*4c30*/  FADD.FTZ R9, -R5, R158 ;  /* 0x0000009e05097221 */ /* 0x000fe20000010100 */
[C-C-:B------:R-:W-:Y:S01]  /*4c40*/  FFMA.FTZ R7, R144.reuse, R150, R145.reuse ;  /* 0x0000009690077223 */ /* 0x140fe20000010091 */
[----:B------:R-:W-:Y:S01]  /*4c50*/  FFMA.FTZ R5, R144, R160, R145 ;  /* 0x000000a090057223 */ /* 0x000fe20000010091 */
[----:B------:R-:W-:Y:S01]  /*4c60*/  FADD.FTZ R159, -R0, R159 ;  /* 0x0000009f009f7221 */ /* 0x000fe20000010100 */
[----:B------:R-:W-:Y:S01]  /*4c70*/  MOV R0, R31 ;  /* 0x0000001f00007202 */ /* 0x000fe20000000f00 */
[----:B------:R-:W-:Y:S01]  /*4c80*/  FADD.FTZ R161, -R7, R46 ;  /* 0x0000002e07a17221 */ /* 0x000fe20000010100 */
[----:B------:R-:W-:Y:S01]  /*4c90*/  FADD.FTZ R148, -R5, R148 ;  /* 0x0000009405947221 */ /* 0x000fe20000010100 */
[----:B------:R-:W-:Y:S01]  /*4ca0*/  SHF.R.U32.HI R7, RZ, 0x10, R31 ;  /* 0x00000010ff077819 */ /* 0x000fe2000001161f */
[----:B------:R-:W-:Y:S01]  /*4cb0*/  FFMA.FTZ R5, R144, R154, R145 ;  /* 0x0000009a90057223 */ /* 0x000fe20000010091 */
[----:B------:R-:W-:Y:S01]  /*4cc0*/  FADD.FTZ R184, -R184, R181 ;  /* 0x000000b5b8b87221 */ /* 0x000fe20000010100 */
[----:B------:R-:W-:Y:S01]  /*4cd0*/  MOV R4, R30 ;  /* 0x0000001e00047202 */ /* 0x000fe20000000f00 */
[--C-:B------:R-:W-:Y:S01]  /*4ce0*/  FFMA.FTZ R44, R144, R44, R145.reuse ;  /* 0x0000002c902c7223 */ /* 0x100fe20000010091 */
[----:B------:R-:W-:Y:S01]  /*4cf0*/  SHF.L.U32 R7, R7, 0x10, RZ ;  /* 0x0000001007077819 */ /* 0x000fe200000006ff */
[----:B------:R-:W-:Y:S01]  /*4d00*/  FADD.FTZ R48, -R5, R48 ;  /* 0x0000003005307221 */ /* 0x000fe20000010100 */
[----:B------:R-:W-:Y:S01]  /*4d10*/  SHF.L.U32 R5, R0, 0x10, RZ ;  /* 0x0000001000057819 */ /* 0x000fe200000006ff */
[----:B------:R-:W-:Y:S01]  /*4d20*/  FFMA.FTZ R180, R144, R180, R145 ;  /* 0x000000b490b47223 */ /* 0x000fe20000010091 */
[----:B------:R-:W-:Y:S01]  /*4d30*/  SHF.R.U32.HI R6, RZ, 0x10, R33 ;  /* 0x00000010ff067819 */ /* 0x000fe20000011621 */
[----:B------:R-:W-:Y:S01]  /*4d40*/  FFMA.FTZ R7, R134, R184, R7 ;  /* 0x000000b886077223 */ /* 0x000fe20000010007 */
[----:B------:R-:W-:Y:S01]  /*4d50*/  FFMA.FTZ R190, R144, R190, R145 ;  /* 0x000000be90be7223 */ /* 0x000fe20000010091 */
[----:B------:R-:W-:Y:S01]  /*4d60*/  FFMA.FTZ R9, R134, R9, R5 ;  /* 0x0000000986097223 */ /* 0x000fe20000010005 */
[----:B------:R-:W-:Y:S01]  /*4d70*/  SHF.L.U32 R5, R121, 0x10, RZ ;  /* 0x0000001079057819 */ /* 0x000fe200000006ff */
[----:B------:R-:W-:Y:S01]  /*4d80*/  FMUL.FTZ R0, R7, R132 ;  /* 0x0000008407007220 */ /* 0x000fe20000410000 */
[----:B------:R-:W-:Y:S01]  /*4d90*/  SHF.R.U64 R7, R30, 0x10, R31 ;  /* 0x000000101e077819 */ /* 0x000fe2000000121f */
[----:B------:R-:W-:Y:S01]  /*4da0*/  FFMA.FTZ R11, R144, R162, R145 ;  /* 0x000000a2900b7223 */ /* 0x000fe20000010091 */
[----:B------:R-:W-:Y:S01]  /*4db0*/  FADD.FTZ R150, -R44, R41 ;  /* 0x000000292c967221 */ /* 0x000fe20000010100 */
[----:B------:R-:W-:Y:S01]  /*4dc0*/  FMUL.FTZ R8, R5, R0 ;  /* 0x0000000005087220 */ /* 0x000fe20000410000 */
[----:B------:R-:W-:Y:S01]  /*4dd0*/  SHF.L.U32 R5, R4, 0x10, RZ ;  /* 0x0000001004057819 */ /* 0x000fe200000006ff */
[----:B------:R-:W-:Y:S01]  /*4de0*/  FADD.FTZ R180, -R180, R175 ;  /* 0x000000afb4b47221 */ /* 0x000fe20000010100 */
[----:B------:R-:W-:Y:S01]  /*4df0*/  SHF.L.U32 R7, R7, 0x10, RZ ;  /* 0x0000001007077819 */ /* 0x000fe200000006ff */
[-C--:B------:R-:W-:Y:S01]  /*4e00*/  FMUL.FTZ R154, R9, R132.reuse ;  /* 0x00000084099a7220 */ /* 0x080fe20000410000 */
[----:B------:R-:W-:Y:S01]  /*4e10*/  SHF.L.U32 R41, R21, 0x10, RZ ;  /* 0x0000001015297819 */ /* 0x000fe200000006ff */
[----:B------:R-:W-:Y:S01]  /*4e20*/  FFMA.FTZ R5, R134, R159, R5 ;  /* 0x0000009f86057223 */ /* 0x000fe20000010005 */
[----:B------:R-:W-:Y:S01]  /*4e30*/  SHF.L.U32 R9, R6, 0x10, RZ ;  /* 0x0000001006097819 */ /* 0x000fe200000006ff */
[----:B------:R-:W-:Y:S01]  /*4e40*/  FADD.FTZ R45, -R190, R179 ;  /* 0x000000b3be2d7221 */ /* 0x000fe20000010100 */
[----:B------:R-:W-:Y:S01]  /*4e50*/  FADD.FTZ R162, -R11, R40 ;  /* 0x000000280ba27221 */ /* 0x000fe20000010100 */
[----:B------:R-:W-:Y:S01]  /*4e60*/  FMUL.FTZ R155, R5, R132 ;  /* 0x00000084059b7220 */ /* 0x000fe20000410000 */
[----:B------:R-:W-:Y:S01]  /*4e70*/  MOV R5, R33 ;  /* 0x0000002100057202 */ /* 0x000fe20000000f00 */
[----:B------:R0:W-:Y:S01]  /*4e80*/  F2F.BF16.F32 R11, R8 ;  /* 0x00000008000b7304 */ /* 0x0001e20000202000 */
[C---:B------:R-:W-:Y:S01]  /*4e90*/  FFMA.FTZ R7, R134.reuse, R180, R7 ;  /* 0x000000b486077223 */ /* 0x040fe20000010007 */
[----:B------:R-:W-:Y:S01]  /*4ea0*/  FMUL.FTZ R6, R41, R154 ;  /* 0x0000009a29067220 */ /* 0x000fe20000410000 */
[----:B------:R-:W-:Y:S01]  /*4eb0*/  FFMA.FTZ R45, R134, R45, R9 ;  /* 0x0000002d862d7223 */ /* 0x000fe20000010009 */
[----:B------:R-:W-:Y:S01]  /*4ec0*/  SHF.L.U32 R41, R5, 0x10, RZ ;  /* 0x0000001005297819 */ /* 0x000fe200000006ff */
[----:B------:R-:W-:Y:S01]  /*4ed0*/  FFMA.FTZ R182, R144, R182, R145 ;  /* 0x000000b690b67223 */ /* 0x000fe20000010091 */
[----:B------:R-:W-:Y:S01]  /*4ee0*/  SHF.R.U64 R9, R32, 0x10, R33 ;  /* 0x0000001020097819 */ /* 0x000fe20000001221 */
[----:B------:R-:W-:Y:S01]  /*4ef0*/  FMUL.FTZ R156, R7, R132 ;  /* 0x00000084079c7220 */ /* 0x000fe20000410000 */
[----:B------:R-:W-:Y:S01]  /*4f00*/  SHF.L.U32 R47, R120, 0x10, RZ ;  /* 0x00000010782f7819 */ /* 0x000fe200000006ff */
[----:B------:R-:W-:Y:S01]  /*4f10*/  FFMA.FTZ R41, R134, R49, R41 ;  /* 0x0000003186297223 */ /* 0x000fe20000010029 */
[----:B0-----:R-:W-:Y:S01]  /*4f20*/  MOV R8, R32 ;  /* 0x0000002000087202 */ /* 0x001fe20000000f00 */
[----:B------:R-:W-:Y:S01]  /*4f30*/  FADD.FTZ R182, -R182, R165 ;  /* 0x000000a5b6b67221 */ /* 0x000fe20000010100 */
[----:B------:R-:W-:Y:S01]  /*4f40*/  SHF.L.U32 R9, R9, 0x10, RZ ;  /* 0x0000001009097819 */ /* 0x000fe200000006ff */
[--C-:B------:R-:W-:Y:S01]  /*4f50*/  FFMA.FTZ R10, R144, R183, R145.reuse ;  /* 0x000000b7900a7223 */ /* 0x100fe20000010091 */
[----:B------:R-:W-:Y:S01]  /*4f60*/  SHF.L.U32 R7, R8, 0x10, RZ ;  /* 0x0000001008077819 */ /* 0x000fe200000006ff */
[----:B------:R-:W-:Y:S01]  /*4f70*/  FMUL.FTZ R5, R47, R156 ;  /* 0x0000009c2f057220 */ /* 0x000fe20000410000 */
[----:B------:R-:W-:Y:S01]  /*4f80*/  SHF.L.U32 R47, R23, 0x10, RZ ;  /* 0x00000010172f7819 */ /* 0x000fe200000006ff */
[----:B------:R-:W-:Y:S01]  /*4f90*/  FFMA.FTZ R43, R144, R146, R145 ;  /* 0x00000092902b7223 */ /* 0x000fe20000010091 */
[----:B------:R-:W-:Y:S01]  /*4fa0*/  FMUL.FTZ R158, R41, R132 ;  /* 0x00000084299e7220 */ /* 0x000fe20000410000 */
[C---:B------:R-:W-:Y:S01]  /*4fb0*/  FFMA.FTZ R7, R134.reuse, R148, R7 ;  /* 0x0000009486077223 */ /* 0x040fe20000010007 */
[----:B------:R-:W-:Y:S01]  /*4fc0*/  MOV R8, R34 ;  /* 0x0000002200087202 */ /* 0x000fe20000000f00 */
[----:B------:R-:W-:Y:S01]  /*4fd0*/  FFMA.FTZ R9, R134, R182, R9 ;  /* 0x000000b686097223 */ /* 0x000fe20000010009 */
[----:B------:R-:W-:Y:S01]  /*4fe0*/  FADD.FTZ R171, -R10, R167 ;  /* 0x000000a70aab7221 */ /* 0x000fe20000010100 */
[----:B------:R-:W-:Y:S01]  /*4ff0*/  SHF.L.U32 R4, R20, 0x10, RZ ;  /* 0x0000001014047819 */ /* 0x000fe200000006ff */
[----:B------:R0:W1:Y:S01]  /*5000*/  F2F.BF16.F32 R10, R6 ;  /* 0x00000006000a7304 */ /* 0x0000620000202000 */
[----:B------:R-:W-:Y:S01]  /*5010*/  MOV R40, R35 ;  /* 0x0000002300287202 */ /* 0x000fe20000000f00 */
[-C--:B------:R-:W-:Y:S01]  /*5020*/  FMUL.FTZ R160, R7, R132.reuse ;  /* 0x0000008407a07220 */ /* 0x080fe20000410000 */
[----:B------:R-:W-:Y:S01]  /*5030*/  FADD.FTZ R169, -R43, R42 ;  /* 0x0000002a2ba97221 */ /* 0x000fe20000010100 */
[----:B------:R-:W-:Y:S01]  /*5040*/  SHF.L.U32 R44, R118, 0x10, RZ ;  /* 0x00000010762c7819 */ /* 0x000fe200000006ff */
[----:B------:R-:W-:Y:S01]  /*5050*/  FMUL.FTZ R157, R9, R132 ;  /* 0x00000084099d7220 */ /* 0x000fe20000410000 */
[----:B------:R-:W-:Y:S01]  /*5060*/  SHF.L.U32 R7, R8, 0x10, RZ ;  /* 0x0000001008077819 */ /* 0x000fe200000006ff */
[----:B------:R-:W-:Y:S01]  /*5070*/  FFMA.FTZ R188, R144, R188, R145 ;  /* 0x000000bc90bc7223 */ /* 0x000fe20000010091 */
[----:B------:R-:W-:Y:S01]  /*5080*/  SHF.R.U32.HI R49, RZ, 0x10, R35 ;  /* 0x00000010ff317819 */ /* 0x000fe20000011623 */
[----:B0-----:R-:W-:Y:S01]  /*5090*/  FMUL.FTZ R6, R47, R158 ;  /* 0x0000009e2f067220 */ /* 0x001fe20000410000 */
[----:B------:R-:W-:Y:S01]  /*50a0*/  MOV R42, R37 ;  /* 0x00000025002a7202 */ /* 0x000fe20000000f00 */
[----:B------:R-:W-:Y:S01]  /*50b0*/  FMUL.FTZ R152, R45, R132 ;  /* 0x000000842d987220 */ /* 0x000fe20000410000 */
[----:B------:R-:W-:Y:S01]  /*50c0*/  FMUL.FTZ R4, R4, R155 ;  /* 0x0000009b04047220 */ /* 0x000fe20000410000 */
[----:B------:R-:W-:Y:S01]  /*50d0*/  SHF.L.U32 R151, R119, 0x10, RZ ;  /* 0x0000001077977819 */ /* 0x000fe200000006ff */
[----:B------:R-:W-:Y:S01]  /*50e0*/  FFMA.FTZ R7, R134, R48, R7 ;  /* 0x0000003086077223 */ /* 0x000fe20000010007 */
[----:B------:R-:W-:Y:S01]  /*50f0*/  SHF.L.U32 R45, R40, 0x10, RZ ;  /* 0x00000010282d7819 */ /* 0x000fe200000006ff */
[----:B------:R-:W-:Y:S01]  /*5100*/  FADD.FTZ R188, -R188, R177 ;  /* 0x000000b1bcbc7221 */ /* 0x000fe20000010100 */
[----:B------:R0:W-:Y:S01]  /*5110*/  F2F.BF16.F32 R40, R6 ;  /* 0x0000000600287304 */ /* 0x0001e20000202000 */
[----:B------:R-:W-:Y:S01]  /*5120*/  SHF.L.U32 R49, R49, 0x10, RZ ;  /* 0x0000001031317819 */ /* 0x000fe200000006ff */
[----:B------:R-:W-:Y:S01]  /*5130*/  FMUL.FTZ R163, R7, R132 ;  /* 0x0000008407a37220 */ /* 0x000fe20000410000 */
[----:B------:R-:W-:Y:S01]  /*5140*/  SHF.L.U32 R9, R42, 0x10, RZ ;  /* 0x000000102a097819 */ /* 0x000fe200000006ff */
[----:B------:R-:W-:Y:S01]  /*5150*/  FFMA.FTZ R161, R134, R161, R45 ;  /* 0x000000a186a17223 */ /* 0x000fe2000001002d */
[----:B------:R-:W-:Y:S01]  /*5160*/  SHF.L.U32 R45, R22, 0x10, RZ ;  /* 0x00000010162d7819 */ /* 0x000fe200000006ff */
[----:B------:R-:W-:Y:S01]  /*5170*/  FFMA.FTZ R49, R134, R188, R49 ;  /* 0x000000bc86317223 */ /* 0x000fe20000010031 */
[----:B------:R-:W-:Y:S01]  /*5180*/  SHF.R.U32.HI R167, RZ, 0x10, R37 ;  /* 0x00000010ffa77819 */ /* 0x000fe20000011625 */
[----:B------:R2:W-:Y:S01]  /*5190*/  F2F.BF16.F32 R43, R4 ;  /* 0x00000004002b7304 */ /* 0x0005e20000202000 */
[----:B0-----:R-:W-:Y:S01]  /*51a0*/  FMUL.FTZ R6, R44, R157 ;  /* 0x0000009d2c067220 */ /* 0x001fe20000410000 */
[----:B------:R-:W-:Y:S01]  /*51b0*/  FFMA.FTZ R169, R134, R169, R9 ;  /* 0x000000a986a97223 */ /* 0x000fe20000010009 */
[----:B------:R-:W-:Y:S01]  /*51c0*/  MOV R46, R36 ;  /* 0x00000024002e7202 */ /* 0x000fe20000000f00 */
[----:B------:R-:W0:Y:S01]  /*51d0*/  LDC.64 R8, c[0x0][0x390] ;  /* 0x0000e400ff087b82 */ /* 0x000e220000000a00 */
[----:B------:R-:W-:Y:S01]  /*51e0*/  SHF.R.U64 R165, R36, 0x10, R37 ;  /* 0x0000001024a57819 */ /* 0x000fe20000001225 */
[----:B------:R-:W-:Y:S01]  /*51f0*/  FFMA.FTZ R186, R144, R186, R145 ;  /* 0x000000ba90ba7223 */ /* 0x000fe20000010091 */
[----:B------:R-:W-:Y:S01]  /*5200*/  SHF.R.U64 R47, R34, 0x10, R35 ;  /* 0x00000010222f7819 */ /* 0x000fe20000001223 */
[----:B------:R-:W3:Y:S01]  /*5210*/  F2F.BF16.F32 R5, R5 ;  /* 0x0000000500057304 */ /* 0x000ee20000202000 */
[----:B--2---:R-:W-:Y:S01]  /*5220*/  FMUL.FTZ R4, R151, R152 ;  /* 0x0000009897047220 */ /* 0x004fe20000410000 */
[----:B------:R-:W-:Y:S01]  /*5230*/  SHF.L.U32 R44, R117, 0x10, RZ ;  /* 0x00000010752c7819 */ /* 0x000fe200000006ff */
[----:B------:R-:W-:Y:S01]  /*5240*/  FMUL.FTZ R159, R49, R132 ;  /* 0x00000084319f7220 */ /* 0x000fe20000410000 */
[----:B------:R-:W-:Y:S01]  /*5250*/  SHF.L.U32 R167, R167, 0x10, RZ ;  /* 0x00000010a7a77819 */ /* 0x000fe200000006ff */
[----:B------:R-:W-:Y:S01]  /*5260*/  FADD.FTZ R186, -R186, R173 ;  /* 0x000000adbaba7221 */ /* 0x000fe20000010100 */
[----:B------:R-:W-:Y:S01]  /*5270*/  SHF.L.U32 R49, R46, 0x10, RZ ;  /* 0x000000102e317819 */ /* 0x000fe200000006ff */
[----:B------:R-:W-:Y:S01]  /*5280*/  FMUL.FTZ R44, R44, R159 ;  /* 0x0000009f2c2c7220 */ /* 0x000fe20000410000 */
[----:B------:R2:W-:Y:S01]  /*5290*/  F2F.BF16.F32 R42, R6 ;  /* 0x00000006002a7304 */ /* 0x0005e20000202000 */
[----:B------:R-:W-:Y:S01]  /*52a0*/  SHF.L.U32 R165, R165, 0x10, RZ ;  /* 0x00000010a5a57819 */ /* 0x000fe200000006ff */
[C---:B------:R-:W-:Y:S01]  /*52b0*/  FFMA.FTZ R171, R134.reuse, R171, R167 ;  /* 0x000000ab86ab7223 */ /* 0x040fe200000100a7 */
[----:B------:R-:W-:Y:S01]  /*52c0*/  SHF.L.U32 R47, R47, 0x10, RZ ;  /* 0x000000102f2f7819 */ /* 0x000fe200000006ff */
[----:B------:R-:W-:Y:S01]  /*52d0*/  FFMA.FTZ R167, R134, R150, R49 ;  /* 0x0000009686a77223 */ /* 0x000fe20000010031 */
[----:B------:R-:W-:Y:S01]  /*52e0*/  SHF.L.U32 R48, R24, 0x10, RZ ;  /* 0x0000001018307819 */ /* 0x000fe200000006ff */
[----:B------:R-:W-:Y:S01]  /*52f0*/  FFMA.FTZ R49, R134, R162, R165 ;  /* 0x000000a286317223 */ /* 0x000fe200000100a5 */
[----:B-1----:R-:W-:Y:S01]  /*5300*/  PRMT R165, R10, 0x5410, R11 ;  /* 0x000054100aa57816 */ /* 0x002fe2000000000b */
[----:B------:R1:W4:Y:S01]  /*5310*/  F2F.BF16.F32 R41, R4 ;  /* 0x0000000400297304 */ /* 0x0003220000202000 */
[----:B--2---:R-:W2:Y:S01]  /*5320*/  LDC.64 R6, c[0x0][0x468] ;  /* 0x00011a00ff067b82 */ /* 0x004ea20000000a00 */
[----:B------:R-:W-:Y:S01]  /*5330*/  FFMA.FTZ R47, R134, R186, R47 ;  /* 0x000000ba862f7223 */ /* 0x000fe2000001002f */
[----:B---3--:R-:W-:Y:S01]  /*5340*/  IMAD.WIDE.U32 R10, R5, 0x10000, RZ ;  /* 0x00010000050a7825 */ /* 0x008fe200078e00ff */
[----:B------:R-:W-:-:S03]  /*5350*/  SHF.L.U32 R146, R25, 0x10, RZ ;  /* 0x0000001019927819 */ /* 0x000fc600000006ff */
[-C--:B------:R-:W-:Y:S01]  /*5360*/  FMUL.FTZ R161, R161, R132.reuse ;  /* 0x00000084a1a17220 */ /* 0x080fe20000410000 */
[----:B------:R-:W-:Y:S01]  /*5370*/  SHF.L.U32 R175, R116, 0x10, RZ ;  /* 0x0000001074af7819 */ /* 0x000fe200000006ff */
[----:B------:R-:W-:Y:S01]  /*5380*/  FMUL.FTZ R162, R47, R132 ;  /* 0x000000842fa27220 */ /* 0x000fe20000410000 */
[----:B------:R3:W-:Y:S01]  /*5390*/  F2F.BF16.F32 R151, R44 ;  /* 0x0000002c00977304 */ /* 0x0007e20000202000 */
[----:B-1----:R-:W-:Y:S01]  /*53a0*/  FMUL.FTZ R4, R45, R160 ;  /* 0x000000a02d047220 */ /* 0x002fe20000410000 */
[----:B------:R-:W-:Y:S01]  /*53b0*/  FMUL.FTZ R164, R171, R132 ;  /* 0x00000084aba47220 */ /* 0x000fe20000410000 */
[----:B------:R-:W-:Y:S01]  /*53c0*/  FMUL.FTZ R46, R175, R162 ;  /* 0x000000a2af2e7220 */ /* 0x000fe20000410000 */
[----:B------:R-:W-:Y:S02]  /*53d0*/  SHF.L.U32 R150, R114, 0x10, RZ ;  /* 0x0000001072967819 */ /* 0x000fe400000006ff */
[----:B------:R-:W-:Y:S02]  /*53e0*/  SHF.L.U32 R175, R115, 0x10, RZ ;  /* 0x0000001073af7819 */ /* 0x000fe400000006ff */
[----:B------:R1:W5:Y:S01]  /*53f0*/  F2F.BF16.F32 R45, R4 ;  /* 0x00000004002d7304 */ /* 0x0003620000202000 */
[----:B---3--:R-:W-:Y:S01]  /*5400*/  FMUL.FTZ R44, R48, R163 ;  /* 0x000000a3302c7220 */ /* 0x008fe20000410000 */
[----:B----4-:R-:W-:Y:S01]  /*5410*/  PRMT R173, R40, 0x5410, R41 ;  /* 0x0000541028ad7816 */ /* 0x010fe20000000029 */
[----:B------:R-:W-:Y:S01]  /*5420*/  FMUL.FTZ R166, R167, R132 ;  /* 0x00000084a7a67220 */ /* 0x000fe20000410000 */
[----:B------:R-:W-:Y:S01]  /*5430*/  LOP3.LUT R41, R165, R11, RZ, 0xfc, !PT ;  /* 0x0000000ba5297212 */ /* 0x000fe200078efcff */
[----:B------:R-:W-:Y:S01]  /*5440*/  FMUL.FTZ R48, R175, R164 ;  /* 0x000000a4af307220 */ /* 0x000fe20000410000 */
[----:B------:R-:W-:Y:S01]  /*5450*/  LOP3.LUT R40, R10, R43, RZ, 0xfc, !PT ;  /* 0x0000002b0a287212 */ /* 0x000fe200078efcff */
[----:B------:R-:W-:Y:S01]  /*5460*/  IMAD.WIDE.U32 R10, R42, 0x10000, RZ ;  /* 0x000100002a0a7825 */ /* 0x000fe200078e00ff */
[----:B------:R3:W-:Y:S03]  /*5470*/  F2F.BF16.F32 R47, R44 ;  /* 0x0000002c002f7304 */ /* 0x0007e60000202000 */
[----:B-1----:R-:W-:Y:S01]  /*5480*/  FMUL.FTZ R4, R146, R161 ;  /* 0x000000a192047220 */ /* 0x002fe20000410000 */
[----:B------:R-:W-:Y:S01]  /*5490*/  FMUL.FTZ R165, R169, R132 ;  /* 0x00000084a9a57220 */ /* 0x000fe20000410000 */
[----:B------:R-:W-:-:S02]  /*54a0*/  SHF.L.U32 R171, R26, 0x10, RZ ;  /* 0x000000101aab7819 */ /* 0x000fc400000006ff */
[----:B-----5:R-:W-:Y:S01]  /*54b0*/  LOP3.LUT R42, R10, R45, RZ, 0xfc, !PT ;  /* 0x0000002d0a2a7212 */ /* 0x020fe200078efcff */
[----:B------:R0:W1:Y:S01]  /*54c0*/  F2F.BF16.F32 R146, R4 ;  /* 0x0000000400927304 */ /* 0x0000620000202000 */
[----:B---3--:R-:W-:-:S05]  /*54d0*/  SHF.L.U32 R44, R27, 0x10, RZ ;  /* 0x000000101b2c7819 */ /* 0x008fca00000006ff */
[----:B------:R-:W-:Y:S01]  /*54e0*/  FMUL.FTZ R169, R44, R165 ;  /* 0x000000a52ca97220 */ /* 0x000fe20000410000 */
[C---:B--2---:R-:W-:Y:S01]  /*54f0*/  IMAD.WIDE.U32 R44, R153.reuse, 0x8, R6 ;  /* 0x00000008992c7825 */ /* 0x044fe200078e0006 */
[----:B------:R-:W2:Y:S03]  /*5500*/  F2F.BF16.F32 R46, R46 ;  /* 0x0000002e002e7304 */ /* 0x000ea60000202000 */
[----:B0-----:R-:W-:-:S04]  /*5510*/  IMAD.WIDE.U32 R4, R153, 0x8, R8 ;  /* 0x0000000899047825 */ /* 0x001fc800078e0008 */
[----:B------:R-:W-:Y:S01]  /*5520*/  FMUL.FTZ R153, R49, R132 ;  /* 0x0000008431997220 */ /* 0x000fe20000410000 */
[----:B------:R-:W-:-:S03]  /*5530*/  FMUL.FTZ R167, R171, R166 ;  /* 0x000000a6aba77220 */ /* 0x000fc60000410000 */
[----:B------:R-:W-:Y:S01]  /*5540*/  FMUL.FTZ R150, R150, R153 ;  /* 0x0000009996967220 */ /* 0x000fe20000410000 */
[----:B------:R-:W3:Y:S01]  /*5550*/  LDG.E.64 R4, desc[UR8][R4.64] ;  /* 0x0000000804047981 */ /* 0x000ee2000c1e1b00 */
[----:B------:R0:W-:Y:S01]  /*5560*/  F2F.BF16.F32 R170, R48 ;  /* 0x0000003000aa7304 */ /* 0x0001e20000202000 */
[----:B------:R-:W-:Y:S01]  /*5570*/  LOP3.LUT R43, R173, R11, RZ, 0xfc, !PT ;  /* 0x0000000bad2b7212 */ /* 0x000fe200078efcff */
[C---:B------:R-:W-:Y:S01]  /*5580*/  IMAD.WIDE.U32 R10, R149.reuse, 0x8, R8 ;  /* 0x00000008950a7825 */ /* 0x040fe200078e0008 */
[----:B------:R2:W-:Y:S05]  /*5590*/  STG.E.64 desc[UR8][R44.64], R40 ;  /* 0x000000282c007986 */ /* 0x0005ea000c101b08 */
[----:B------:R-:W-:Y:S01]  /*55a0*/  F2F.BF16.F32 R168, R150 ;  /* 0x0000009600a87304 */ /* 0x000fe20000202000 */
[----:B------:R-:W4:Y:S01]  /*55b0*/  LDG.E.64 R10, desc[UR8][R10.64] ;  /* 0x000000080a0a7981 */ /* 0x000f22000c1e1b00 */
[----:B-1----:R-:W-:Y:S01]  /*55c0*/  PRMT R151, R146, 0x5410, R151 ;  /* 0x0000541092977816 */ /* 0x002fe20000000097 */
[----:B0-----:R-:W-:-:S05]  /*55d0*/  IMAD.WIDE.U32 R48, R149, 0x8, R6 ;  /* 0x0000000895307825 */ /* 0x001fca00078e0006 */
[----:B------:R-:W0:Y:S01]  /*55e0*/  F2F.BF16.F32 R169, R169 ;  /* 0x000000a900a97304 */ /* 0x000e220000202000 */
[----:B--2---:R-:W-:-:S07]  /*55f0*/  IMAD.WIDE.U32 R44, R46, 0x10000, RZ ;  /* 0x000100002e2c7825 */ /* 0x004fce00078e00ff */
[----:B------:R-:W1:Y:S01]  /*5600*/  F2F.BF16.F32 R167, R167 ;  /* 0x000000a700a77304 */ /* 0x000e620000202000 */
[----:B------:R-:W-:Y:S01]  /*5610*/  IMAD.WIDE.U32 R148, R147, 0x8, R8 ;  /* 0x0000000893947825 */ /* 0x000fe200078e0008 */
[----:B------:R-:W-:Y:S02]  /*5620*/  LOP3.LUT R45, R151, R45, RZ, 0xfc, !PT ;  /* 0x0000002d972d7212 */ /* 0x000fe400078efcff */
[----:B------:R-:W-:Y:S01]  /*5630*/  LOP3.LUT R44, R44, R47, RZ, 0xfc, !PT ;  /* 0x0000002f2c2c7212 */ /* 0x000fe200078efcff */
[----:B------:R-:W-:Y:S01]  /*5640*/  IMAD.WIDE.U32 R146, R147, 0x8, R6 ;  /* 0x0000000893927825 */ /* 0x000fe200078e0006 */
[----:B------:R2:W-:Y:S01]  /*5650*/  STG.E.64 desc[UR8][R48.64], R42 ;  /* 0x0000002a30007986 */ /* 0x0005e2000c101b08 */
[----:B0-----:R-:W-:Y:S02]  /*5660*/  PRMT R169, R169, 0x5410, R170 ;  /* 0x00005410a9a97816 */ /* 0x001fe400000000aa */
[--C-:B------:R-:W-:Y:S01]  /*5670*/  IMAD.WIDE.U32 R150, R143, 0x8, R8.reuse ;  /* 0x000000088f967825 */ /* 0x100fe200078e0008 */
[----:B------:R-:W5:Y:S03]  /*5680*/  LDG.E.64 R40, desc[UR8][R148.64] ;  /* 0x0000000894287981 */ /* 0x000f66000c1e1b00 */
[----:B------:R-:W-:Y:S01]  /*5690*/  IMAD.WIDE.U32 R46, R168, 0x10000, RZ ;  /* 0x00010000a82e7825 */ /* 0x000fe200078e00ff */
[----:B------:R0:W-:Y:S03]  /*56a0*/  STG.E.64 desc[UR8][R146.64], R44 ;  /* 0x0000002c92007986 */ /* 0x0001e6000c101b08 */
[----:B------:R-:W-:Y:S01]  /*56b0*/  IMAD.WIDE.U32 R8, R133, 0x8, R8 ;  /* 0x0000000885087825 */ /* 0x000fe200078e0008 */
[----:B------:R-:W-:Y:S01]  /*56c0*/  LOP3.LUT R47, R169, R47, RZ, 0xfc, !PT ;  /* 0x0000002fa92f7212 */ /* 0x000fe200078efcff */
[----:B--2---:R-:W2:Y:S01]  /*56d0*/  LDG.E.64 R42, desc[UR8][R150.64] ;  /* 0x00000008962a7981 */ /* 0x004ea2000c1e1b00 */
[----:B-1----:R-:W-:Y:S01]  /*56e0*/  LOP3.LUT R46, R46, R167, RZ, 0xfc, !PT ;  /* 0x000000a72e2e7212 */ /* 0x002fe200078efcff */
[----:B------:R-:W-:-:S05]  /*56f0*/  IMAD.WIDE.U32 R48, R143, 0x8, R6 ;  /* 0x000000088f307825 */ /* 0x000fca00078e0006 */
[----:B------:R1:W-:Y:S04]  /*5700*/  STG.E.64 desc[UR8][R48.64], R46 ;  /* 0x0000002e30007986 */ /* 0x0003e8000c101b08 */
[----:B------:R-:W2:Y:S01]  /*5710*/  LDG.E.64 R8, desc[UR8][R8.64] ;  /* 0x0000000808087981 */ /* 0x000ea2000c1e1b00 */
[----:B------:R-:W-:Y:S01]  /*5720*/  MOV R143, R39 ;  /* 0x00000027008f7202 */ /* 0x000fe20000000f00 */
[----:B------:R-:W-:-:S03]  /*5730*/  FFMA.FTZ R136, R144, R136, R145 ;  /* 0x0000008890887223 */ /* 0x000fc60000010091 */
[----:B0-----:R-:W-:Y:S01]  /*5740*/  SHF.L.U32 R45, R143, 0x10, RZ ;  /* 0x000000108f2d7819 */ /* 0x001fe200000006ff */
[----:B------:R-:W-:Y:S01]  /*5750*/  FADD.FTZ R136, -R136, R135 ;  /* 0x0000008788887221 */ /* 0x000fe20000010100 */
[----:B------:R-:W-:Y:S01]  /*5760*/  SHF.R.U32.HI R44, RZ, 0x10, R39 ;  /* 0x00000010ff2c7819 */ /* 0x000fe20000011627 */
[----:B------:R-:W-:Y:S02]  /*5770*/  FFMA.FTZ R142, R144, R142, R145 ;  /* 0x0000008e908e7223 */ /* 0x000fe40000010091 */
[----:B------:R-:W-:Y:S01]  /*5780*/  FFMA.FTZ R45, R134, R136, R45 ;  /* 0x00000088862d7223 */ /* 0x000fe2000001002d */
[----:B-1----:R-:W-:Y:S01]  /*5790*/  SHF.L.U32 R47, R44, 0x10, RZ ;  /* 0x000000102c2f7819 */ /* 0x002fe200000006ff */
[----:B------:R-:W-:Y:S02]  /*57a0*/  FADD.FTZ R142, -R142, R137 ;  /* 0x000000898e8e7221 */ /* 0x000fe40000010100 */
[----:B------:R-:W-:Y:S01]  /*57b0*/  FMUL.FTZ R136, R45, R132 ;  /* 0x000000842d887220 */ /* 0x000fe20000410000 */
[----:B------:R-:W-:Y:S01]  /*57c0*/  SHF.R.U64 R45, R38, 0x10, R39 ;  /* 0x00000010262d7819 */ /* 0x000fe20000001227 */
[----:B------:R-:W-:Y:S01]  /*57d0*/  FFMA.FTZ R141, R144, R141, R145 ;  /* 0x0000008d908d7223 */ /* 0x000fe20000010091 */
[----:B------:R-:W-:-:S02]  /*57e0*/  FFMA.FTZ R47, R134, R142, R47 ;  /* 0x0000008e862f7223 */ /* 0x000fc4000001002f */
[----:B------:R-:W-:Y:S01]  /*57f0*/  SHF.L.U32 R45, R45, 0x10, RZ ;  /* 0x000000102d2d7819 */ /* 0x000fe200000006ff */
[----:B------:R-:W-:Y:S01]  /*5800*/  FADD.FTZ R141, -R141, R138 ;  /* 0x0000008a8d8d7221 */ /* 0x000fe20000010100 */
[----:B------:R-:W-:Y:S01]  /*5810*/  MOV R44, R38 ;  /* 0x00000026002c7202 */ /* 0x000fe20000000f00 */
[----:B------:R-:W-:Y:S01]  /*5820*/  FMUL.FTZ R138, R47, R132 ;  /* 0x000000842f8a7220 */ /* 0x000fe20000410000 */
[----:B------:R-:W-:Y:S01]  /*5830*/  SHF.L.U32 R49, R29, 0x10, RZ ;  /* 0x000000101d317819 */ /* 0x000fe200000006ff */
[----:B------:R-:W-:Y:S01]  /*5840*/  FFMA.FTZ R140, R144, R140, R145 ;  /* 0x0000008c908c7223 */ /* 0x000fe20000010091 */
[----:B------:R-:W-:Y:S01]  /*5850*/  SHF.L.U32 R137, R113, 0x10, RZ ;  /* 0x0000001071897819 */ /* 0x000fe200000006ff */
[----:B------:R-:W-:Y:S01]  /*5860*/  FFMA.FTZ R47, R134, R141, R45 ;  /* 0x0000008d862f7223 */ /* 0x000fe2000001002d */
[----:B------:R-:W-:Y:S01]  /*5870*/  SHF.L.U32 R45, R44, 0x10, RZ ;  /* 0x000000102c2d7819 */ /* 0x000fe200000006ff */
[----:B------:R-:W-:Y:S01]  /*5880*/  FADD.FTZ R139, -R140, R139 ;  /* 0x0000008b8c8b7221 */ /* 0x000fe20000010100 */
[----:B------:R-:W-:Y:S01]  /*5890*/  SHF.L.U32 R44, R112, 0x10, RZ ;  /* 0x00000010702c7819 */ /* 0x000fe200000006ff */
[----:B------:R-:W-:Y:S01]  /*58a0*/  FMUL.FTZ R46, R49, R136 ;  /* 0x00000088312e7220 */ /* 0x000fe20000410000 */
[----:B------:R-:W-:Y:S01]  /*58b0*/  FMUL.FTZ R137, R137, R138 ;  /* 0x0000008a89897220 */ /* 0x000fe20000410000 */
[----:B------:R-:W-:Y:S01]  /*58c0*/  FMUL.FTZ R141, R47, R132 ;  /* 0x000000842f8d7220 */ /* 0x000fe20000410000 */
[----:B------:R-:W-:Y:S01]  /*58d0*/  FFMA.FTZ R45, R134, R139, R45 ;  /* 0x0000008b862d7223 */ /* 0x000fe2000001002d */
[----:B------:R0:W-:Y:S02]  /*58e0*/  F2F.BF16.F32 R135, R46 ;  /* 0x0000002e00877304 */ /* 0x0001e40000202000 */
[----:B------:R-:W-:-:S06]  /*58f0*/  FMUL.FTZ R134, R44, R141 ;  /* 0x0000008d2c867220 */ /* 0x000fcc0000410000 */
[----:B------:R-:W1:Y:S01]  /*5900*/  F2F.BF16.F32 R140, R137 ;  /* 0x00000089008c7304 */ /* 0x000e620000202000 */
[----:B------:R-:W-:Y:S01]  /*5910*/  SHF.L.U32 R47, R28, 0x10, RZ ;  /* 0x000000101c2f7819 */ /* 0x000fe200000006ff */
[----:B------:R-:W-:-:S06]  /*5920*/  FMUL.FTZ R48, R45, R132 ;  /* 0x000000842d307220 */ /* 0x000fcc0000410000 */
[----:B------:R-:W1:Y:S01]  /*5930*/  F2F.BF16.F32 R44, R134 ;  /* 0x00000086002c7304 */ /* 0x000e620000202000 */
[----:B0-----:R-:W-:Y:S01]  /*5940*/  FMUL.FTZ R46, R47, R48 ;  /* 0x000000302f2e7220 */ /* 0x001fe20000410000 */
[----:B-1----:R-:W-:-:S06]  /*5950*/  PRMT R139, R135, 0x5410, R140 ;  /* 0x00005410878b7816 */ /* 0x002fcc000000008c */
[----:B------:R-:W0:Y:S01]  /*5960*/  F2F.BF16.F32 R49, R46 ;  /* 0x0000002e00317304 */ /* 0x000e220000202000 */
[----:B------:R-:W-:-:S04]  /*5970*/  IMAD.WIDE.U32 R44, R44, 0x10000, RZ ;  /* 0x000100002c2c7825 */ /* 0x000fc800078e00ff */
[----:B------:R-:W-:Y:S01]  /*5980*/  IMAD.WIDE.U32 R6, R133, 0x8, R6 ;  /* 0x0000000885067825 */ /* 0x000fe200078e0006 */
[--C-:B---3--:R-:W-:Y:S02]  /*5990*/  SHF.R.U32.HI R47, RZ, 0x10, R5.reuse ;  /* 0x00000010ff2f7819 */ /* 0x108fe40000011605 */
[----:B------:R-:W-:Y:S02]  /*59a0*/  SHF.R.U64 R140, R4, 0x10, R5 ;  /* 0x00000010048c7819 */ /* 0x000fe40000001205 */
[----:B------:R-:W-:Y:S02]  /*59b0*/  SHF.L.U32 R137, R47, 0x10, RZ ;  /* 0x000000102f897819 */ /* 0x000fe400000006ff */
[----:B------:R-:W-:Y:S02]  /*59c0*/  SHF.L.U32 R47, R140, 0x10, RZ ;  /* 0x000000108c2f7819 */ /* 0x000fe400000006ff */
[----:B------:R-:W-:Y:S01]  /*59d0*/  SHF.L.U32 R135, R5, 0x10, RZ ;  /* 0x0000001005877819 */ /* 0x000fe200000006ff */
[----:B------:R-:W-:Y:S01]  /*59e0*/  FMUL.FTZ R137, R0, R137 ;  /* 0x0000008900897220 */ /* 0x000fe20000410000 */
[----:B----4-:R-:W-:Y:S01]  /*59f0*/  SHF.R.U32.HI R0, RZ, 0x10, R11 ;  /* 0x00000010ff007819 */ /* 0x010fe2000001160b */
[----:B------:R-:W-:Y:S01]  /*5a00*/  FMUL.FTZ R156, R156, R47 ;  /* 0x0000002f9c9c7220 */ /* 0x000fe20000410000 */
[----:B------:R-:W-:-:S02]  /*5a10*/  LOP3.LUT R5, R139, R45, RZ, 0xfc, !PT ;  /* 0x0000002d8b057212 */ /* 0x000fc400078efcff */
[C---:B------:R-:W-:Y:S02]  /*5a20*/  SHF.L.U32 R45, R10.reuse, 0x10, RZ ;  /* 0x000000100a2d7819 */ /* 0x040fe400000006ff */
[----:B------:R-:W-:Y:S02]  /*5a30*/  SHF.L.U32 R47, R11, 0x10, RZ ;  /* 0x000000100b2f7819 */ /* 0x000fe400000006ff */
[----:B------:R-:W-:Y:S02]  /*5a40*/  SHF.R.U64 R10, R10, 0x10, R11 ;  /* 0x000000100a0a7819 */ /* 0x000fe4000000120b */
[----:B------:R-:W-:Y:S01]  /*5a50*/  SHF.L.U32 R11, R0, 0x10, RZ ;  /* 0x00000010000b7819 */ /* 0x000fe200000006ff */
[----:B------:R-:W-:Y:S01]  /*5a60*/  FMUL.FTZ R135, R154, R135 ;  /* 0x000000879a877220 */ /* 0x000fe20000410000 */
[----:B------:R-:W-:Y:S01]  /*5a70*/  SHF.L.U32 R0, R10, 0x10, RZ ;  /* 0x000000100a007819 */ /* 0x000fe200000006ff */
[----:B------:R-:W-:Y:S01]  /*5a80*/  FMUL.FTZ R154, R158, R47 ;  /* 0x0000002f9e9a7220 */ /* 0x000fe20000410000 */
[----:B------:R-:W-:Y:S01]  /*5a90*/  SHF.L.U32 R132, R4, 0x10, RZ ;  /* 0x0000001004847819 */ /* 0x000fe200000006ff */
[----:B------:R-:W-:Y:S01]  /*5aa0*/  FMUL.FTZ R47, R152, R11 ;  /* 0x0000000b982f7220 */ /* 0x000fe20000410000 */
[----:B0-----:R-:W-:Y:S01]  /*5ab0*/  LOP3.LUT R4, R44, R49, RZ, 0xfc, !PT ;  /* 0x000000312c047212 */ /* 0x001fe200078efcff */
[----:B------:R-:W-:Y:S01]  /*5ac0*/  FMUL.FTZ R157, R157, R0 ;  /* 0x000000009d9d7220 */ /* 0x000fe20000410000 */
[----:B-----5:R-:W-:-:S02]  /*5ad0*/  SHF.L.U32 R10, R41, 0x10, RZ ;  /* 0x00000010290a7819 */ /* 0x020fc400000006ff */
[C---:B------:R-:W-:Y:S01]  /*5ae0*/  SHF.L.U32 R46, R40.reuse, 0x10, RZ ;  /* 0x00000010282e7819 */ /* 0x040fe200000006ff */
[----:B------:R0:W-:Y:S01]  /*5af0*/  STG.E.64 desc[UR8][R6.64], R4 ;  /* 0x0000000406007986 */ /* 0x0001e2000c101b08 */
[--C-:B------:R-:W-:Y:S01]  /*5b00*/  SHF.R.U32.HI R44, RZ, 0x10, R41.reuse ;  /* 0x00000010ff2c7819 */ /* 0x100fe20000011629 */
[----:B------:R-:W-:Y:S01]  /*5b10*/  FMUL.FTZ R0, R161, R10 ;  /* 0x0000000aa1007220 */ /* 0x000fe20000410000 */
[----:B------:R-:W-:Y:S02]  /*5b20*/  SHF.R.U64 R40, R40, 0x10, R41 ;  /* 0x0000001028287819 */ /* 0x000fe40000001229 */
[----:B--2---:R-:W-:Y:S02]  /*5b30*/  SHF.L.U32 R11, R42, 0x10, RZ ;  /* 0x000000102a0b7819 */ /* 0x004fe400000006ff */
[----:B------:R-:W-:Y:S02]  /*5b40*/  SHF.L.U32 R10, R43, 0x10, RZ ;  /* 0x000000102b0a7819 */ /* 0x000fe400000006ff */
[--C-:B------:R-:W-:Y:S01]  /*5b50*/  SHF.R.U32.HI R41, RZ, 0x10, R43.reuse ;  /* 0x00000010ff297819 */ /* 0x100fe2000001162b */
[----:B------:R-:W-:Y:S01]  /*5b60*/  FMUL.FTZ R166, R166, R11 ;  /* 0x0000000ba6a67220 */ /* 0x000fe20000410000 */
[----:B------:R-:W-:Y:S01]  /*5b70*/  SHF.R.U64 R43, R42, 0x10, R43 ;  /* 0x000000102a2b7819 */ /* 0x000fe2000000122b */
[----:B------:R-:W-:Y:S01]  /*5b80*/  FMUL.FTZ R42, R165, R10 ;  /* 0x0000000aa52a7220 */ /* 0x000fe20000410000 */
[----:B------:R-:W-:-:S02]  /*5b90*/  SHF.R.U32.HI R11, RZ, 0x10, R9 ;  /* 0x00000010ff0b7819 */ /* 0x000fc40000011609 */
[C---:B0-----:R-:W-:Y:S02]  /*5ba0*/  SHF.R.U64 R4, R8.reuse, 0x10, R9 ;  /* 0x0000001008047819 */ /* 0x041fe40000001209 */
        /* <DEDUP_REMOVED lines=20> */
.L_x_253:
[----:B------:R-:W-:Y:S01]  /*5cf0*/  MOV R4, R31 ;  /* 0x0000001f00047202 */ /* 0x000fe20000000f00 */
[C-C-:B------:R-:W-:Y:S01]  /*5d00*/  FFMA.FTZ R5, R144.reuse, R178, R145.reuse ;  /* 0x000000b290057223 */ /* 0x140fe20000010091 */
[C-C-:B------:R-:W-:Y:S01]  /*5d10*/  FFMA.FTZ R184, R144.reuse, R184, R145.reuse ;  /* 0x000000b890b87223 */ /* 0x140fe20000010091 */
[----:B------:R-:W-:Y:S01]  /*5d20*/  FFMA.FTZ R0, R144, R0, R145 ;  /* 0x0000000090007223 */ /* 0x000fe20000010091 */
[----:B------:R-:W-:Y:S01]  /*5d30*/  SHF.L.U32 R7, R4, 0x10, RZ ;  /* 0x0000001004077819 */ /* 0x000fe200000006ff */
[----:B------:R-:W-:Y:S01]  /*5d40*/  FADD.FTZ R5, -R5, R158 ;  /* 0x0000009e05057221 */ /* 0x000fe20000010100 */
[----:B------:R-:W-:Y:S01]  /*5d50*/  SHF.R.U32.HI R4, RZ, 0x10, R31 ;  /* 0x00000010ff047819 */ /* 0x000fe2000001161f */
[----:B------:R-:W-:Y:S01]  /*5d60*/  FADD.FTZ R181, -R184, R181 ;  /* 0x000000b5b8b57221 */ /* 0x000fe20000010100 */
[----:B------:R-:W-:Y:S01]  /*5d70*/  FADD.FTZ R159, -R0, R159 ;  /* 0x0000009f009f7221 */ /* 0x000fe20000010100 */
[----:B------:R-:W-:Y:S01]  /*5d80*/  FFMA.FTZ R161, R134, R5, R7 ;  /* 0x0000000586a17223 */ /* 0x000fe20000010007 */
[----:B------:R-:W-:Y:S01]  /*5d90*/  SHF.L.U32 R7, R4, 0x10, RZ ;  /* 0x0000001004077819 */ /* 0x000fe200000006ff */
[C-C-:B------:R-:W-:Y:S01]  /*5da0*/  FFMA.FTZ R180, R144.reuse, R180, R145.reuse ;  /* 0x000000b490b47223 */ /* 0x140fe20000010091 */
[----:B------:R-:W-:Y:S01]  /*5db0*/  MOV R5, R30 ;  /* 0x0000001e00057202 */ /* 0x000fe20000000f00 */
[----:B------:R-:W-:Y:S01]  /*5dc0*/  FFMA.FTZ R190, R144, R190, R145 ;  /* 0x000000be90be7223 */ /* 0x000fe20000010091 */
[----:B------:R-:W-:Y:S01]  /*5dd0*/  SHF.R.U64 R0, R30, 0x10, R31 ;  /* 0x000000101e007819 */ /* 0x000fe2000000121f */
[----:B------:R-:W-:Y:S01]  /*5de0*/  FFMA.FTZ R181, R134, R181, R7 ;  /* 0x000000b586b57223 */ /* 0x000fe20000010007 */
[----:B------:R-:W-:Y:S01]  /*5df0*/  SHF.L.U32 R7, R5, 0x10, RZ ;  /* 0x0000001005077819 */ /* 0x000fe200000006ff */
[----:B------:R-:W-:Y:S01]  /*5e00*/  FADD.FTZ R175, -R180, R175 ;  /* 0x000000afb4af7221 */ /* 0x000fe20000010100 */
[----:B------:R-:W-:Y:S01]  /*5e10*/  FADD.FTZ R179, -R190, R179 ;  /* 0x000000b3beb37221 */ /* 0x000fe20000010100 */
[C-C-:B------:R-:W-:Y:S01]  /*5e20*/  FFMA.FTZ R182, R144.reuse, R182, R145.reuse ;  /* 0x000000b690b67223 */ /* 0x140fe20000010091 */
[----:B------:R-:W-:Y:S01]  /*5e30*/  FFMA.FTZ R47, R144, R150, R145 ;  /* 0x00000096902f7223 */ /* 0x000fe20000010091 */
[----:B------:R-:W-:Y:S01]  /*5e40*/  FFMA.FTZ R159, R134, R159, R7 ;  /* 0x0000009f869f7223 */ /* 0x000fe20000010007 */
[----:B------:R-:W-:Y:S01]  /*5e50*/  SHF.L.U32 R7, R0, 0x10, RZ ;  /* 0x0000001000077819 */ /* 0x000fe200000006ff */
[----:B------:R-:W-:Y:S01]  /*5e60*/  FADD.FTZ R165, -R182, R165 ;  /* 0x000000a5b6a57221 */ /* 0x000fe20000010100 */
[----:B------:R-:W-:Y:S01]  /*5e70*/  MOV R0, R33 ;  /* 0x0000002100007202 */ /* 0x000fe20000000f00 */
[----:B------:R-:W-:Y:S01]  /*5e80*/  FADD.FTZ R47, -R47, R46 ;  /* 0x0000002e2f2f7221 */ /* 0x000fe20000010100 */
[----:B------:R-:W-:Y:S01]  /*5e90*/  FFMA.FTZ R188, R144, R188, R145 ;  /* 0x000000bc90bc7223 */ /* 0x000fe20000010091 */
[----:B------:R-:W-:Y:S01]  /*5ea0*/  FFMA.FTZ R163, R134, R175, R7 ;  /* 0x000000af86a37223 */ /* 0x000fe20000010007 */
[----:B------:R-:W-:Y:S01]  /*5eb0*/  SHF.L.U32 R7, R0, 0x10, RZ ;  /* 0x0000001000077819 */ /* 0x000fe200000006ff */
[----:B------:R-:W-:Y:S01]  /*5ec0*/  FFMA.FTZ R155, R144, R146, R145 ;  /* 0x00000092909b7223 */ /* 0x000fe20000010091 */
[----:B------:R-:W-:Y:S01]  /*5ed0*/  SHF.R.U32.HI R0, RZ, 0x10, R33 ;  /* 0x00000010ff007819 */ /* 0x000fe20000011621 */
[----:B------:R-:W-:Y:S01]  /*5ee0*/  FADD.FTZ R177, -R188, R177 ;  /* 0x000000b1bcb17221 */ /* 0x000fe20000010100 */
[--C-:B------:R-:W-:Y:S01]  /*5ef0*/  FFMA.FTZ R44, R144, R44, R145.reuse ;  /* 0x0000002c902c7223 */ /* 0x100fe20000010091 */
[----:B------:R-:W-:Y:S01]  /*5f00*/  FADD.FTZ R155, -R155, R42 ;  /* 0x0000002a9b9b7221 */ /* 0x000fe20000010100 */
[----:B------:R-:W-:Y:S01]  /*5f10*/  SHF.L.U32 R43, R0, 0x10, RZ ;  /* 0x00000010002b7819 */ /* 0x000fe200000006ff */
[----:B------:R-:W-:Y:S01]  /*5f20*/  FFMA.FTZ R11, R144, R164, R145 ;  /* 0x000000a4900b7223 */ /* 0x000fe20000010091 */
[----:B------:R-:W-:Y:S01]  /*5f30*/  MOV R0, R32 ;  /* 0x0000002000007202 */ /* 0x000fe20000000f00 */
[----:B------:R-:W-:Y:S01]  /*5f40*/  FADD.FTZ R175, -R44, R41 ;  /* 0x000000292caf7221 */ /* 0x000fe20000010100 */
[----:B------:R-:W-:Y:S01]  /*5f50*/  SHF.R.U32.HI R42, RZ, 0x10, R37 ;  /* 0x00000010ff2a7819 */ /* 0x000fe20000011625 */
[----:B------:R-:W-:Y:S01]  /*5f60*/  FFMA.FTZ R189, R134, R179, R43 ;  /* 0x000000b386bd7223 */ /* 0x000fe2000001002b */
[----:B------:R-:W-:Y:S01]  /*5f70*/  SHF.L.U32 R43, R0, 0x10, RZ ;  /* 0x00000010002b7819 */ /* 0x000fe200000006ff */
[-C--:B------:R-:W-:Y:S01]  /*5f80*/  FMUL.FTZ R164, R181, R132.reuse ;  /* 0x00000084b5a47220 */ /* 0x080fe20000410000 */
[----:B------:R-:W-:Y:S01]  /*5f90*/  SHF.R.U64 R0, R32, 0x10, R33 ;  /* 0x0000001020007819 */ /* 0x000fe20000001221 */
[----:B------:R-:W-:Y:S01]  /*5fa0*/  FADD.FTZ R11, -R11, R152 ;  /* 0x000000980b0b7221 */ /* 0x000fe20000010100 */
[----:B------:R-:W-:Y:S01]  /*5fb0*/  SHF.L.U32 R41, R21, 0x10, RZ ;  /* 0x0000001015297819 */ /* 0x000fe200000006ff */
[----:B------:R-:W-:Y:S01]  /*5fc0*/  FMUL.FTZ R166, R161, R132 ;  /* 0x00000084a1a67220 */ /* 0x000fe20000410000 */
[----:B------:R-:W-:Y:S01]  /*5fd0*/  SHF.L.U32 R45, R0, 0x10, RZ ;  /* 0x00000010002d7819 */ /* 0x000fe200000006ff */
[----:B------:R-:W-:Y:S01]  /*5fe0*/  F2F.BF16.F32 R9, R159 ;  /* 0x0000009f00097304 */ /* 0x000fe20000202000 */
[----:B------:R-:W-:Y:S01]  /*5ff0*/  MOV R0, R35 ;  /* 0x0000002300007202 */ /* 0x000fe20000000f00 */
[----:B------:R-:W-:Y:S01]  /*6000*/  FFMA.FTZ R187, R134, R11, R7 ;  /* 0x0000000b86bb7223 */ /* 0x000fe20000010007 */
[----:B------:R-:W-:Y:S01]  /*6010*/  FFMA.FTZ R186, R144, R186, R145 ;  /* 0x000000ba90ba7223 */ /* 0x000fe20000010091 */
[----:B------:R-:W-:Y:S01]  /*6020*/  FFMA.FTZ R185, R134, R165, R45 ;  /* 0x000000a586b97223 */ /* 0x000fe2000001002d */
[----:B------:R-:W-:Y:S01]  /*6030*/  SHF.L.U32 R45, R0, 0x10, RZ ;  /* 0x00000010002d7819 */ /* 0x000fe200000006ff */
[----:B------:R-:W-:Y:S01]  /*6040*/  FMUL.FTZ R41, R41, R166 ;  /* 0x000000a629297220 */ /* 0x000fe20000410000 */
[----:B------:R-:W-:Y:S01]  /*6050*/  SHF.R.U32.HI R0, RZ, 0x10, R35 ;  /* 0x00000010ff007819 */ /* 0x000fe20000011623 */
[----:B------:R0:W-:Y:S01]  /*6060*/  F2F.BF16.F32 R6, R163 ;  /* 0x000000a300067304 */ /* 0x0001e20000202000 */
[----:B------:R-:W-:Y:S01]  /*6070*/  SHF.L.U32 R44, R120, 0x10, RZ ;  /* 0x00000010782c7819 */ /* 0x000fe200000006ff */
[----:B------:R-:W-:Y:S01]  /*6080*/  FFMA.FTZ R191, R134, R47, R45 ;  /* 0x0000002f86bf7223 */ /* 0x000fe2000001002d */
[----:B------:R-:W-:Y:S01]  /*6090*/  SHF.L.U32 R47, R0, 0x10, RZ ;  /* 0x00000010002f7819 */ /* 0x000fe200000006ff */
[C-C-:B------:R-:W-:Y:S01]  /*60a0*/  FFMA.FTZ R45, R144.reuse, R154, R145.reuse ;  /* 0x0000009a902d7223 */ /* 0x140fe20000010091 */
[----:B------:R-:W-:Y:S01]  /*60b0*/  MOV R0, R34 ;  /* 0x0000002200007202 */ /* 0x000fe20000000f00 */
[----:B------:R-:W-:Y:S01]  /*60c0*/  FFMA.FTZ R11, R144, R160, R145 ;  /* 0x000000a0900b7223 */ /* 0x000fe20000010091 */
[-C--:B------:R-:W-:Y:S01]  /*60d0*/  FMUL.FTZ R158, R189, R132.reuse ;  /* 0x00000084bd9e7220 */ /* 0x080fe20000410000 */
[----:B------:R-:W-:Y:S01]  /*60e0*/  FFMA.FTZ R193, R134, R177, R47 ;  /* 0x000000b186c17223 */ /* 0x000fe2000001002f */
[----:B------:R-:W-:Y:S01]  /*60f0*/  SHF.L.U32 R47, R0, 0x10, RZ ;  /* 0x00000010002f7819 */ /* 0x000fe200000006ff */
[----:B------:R-:W-:Y:S01]  /*6100*/  FADD.FTZ R45, -R45, R48 ;  /* 0x000000302d2d7221 */ /* 0x000fe20000010100 */
[----:B------:R-:W-:Y:S01]  /*6110*/  SHF.R.U64 R0, R34, 0x10, R35 ;  /* 0x0000001022007819 */ /* 0x000fe20000001223 */
[----:B------:R1:W-:Y:S01]  /*6120*/  F2F.BF16.F32 R4, R161 ;  /* 0x000000a100047304 */ /* 0x0003e20000202000 */
[----:B0-----:R-:W-:Y:S01]  /*6130*/  FMUL.FTZ R163, R163, R132 ;  /* 0x00000084a3a37220 */ /* 0x001fe20000410000 */
[----:B------:R-:W-:Y:S01]  /*6140*/  FFMA.FTZ R47, R134, R45, R47 ;  /* 0x0000002d862f7223 */ /* 0x000fe2000001002f */
[----:B------:R-:W-:Y:S01]  /*6150*/  SHF.L.U32 R45, R0, 0x10, RZ ;  /* 0x00000010002d7819 */ /* 0x000fe200000006ff */
[----:B------:R-:W-:Y:S01]  /*6160*/  FADD.FTZ R151, -R186, R173 ;  /* 0x000000adba977221 */ /* 0x000fe20000010100 */
[----:B------:R-:W-:Y:S01]  /*6170*/  MOV R0, R37 ;  /* 0x0000002500007202 */ /* 0x000fe20000000f00 */
[----:B------:R-:W-:Y:S01]  /*6180*/  FADD.FTZ R11, -R11, R148 ;  /* 0x000000940b0b7221 */ /* 0x000fe20000010100 */
[----:B------:R-:W-:Y:S01]  /*6190*/  FMUL.FTZ R44, R44, R163 ;  /* 0x000000a32c2c7220 */ /* 0x000fe20000410000 */
[----:B------:R-:W-:Y:S01]  /*61a0*/  F2F.BF16.F32 R5, R181 ;  /* 0x000000b500057304 */ /* 0x000fe20000202000 */
[----:B------:R-:W-:Y:S01]  /*61b0*/  SHF.L.U32 R165, R0, 0x10, RZ ;  /* 0x0000001000a57819 */ /* 0x000fe200000006ff */
[----:B------:R-:W-:Y:S01]  /*61c0*/  FFMA.FTZ R0, R144, R183, R145 ;  /* 0x000000b790007223 */ /* 0x000fe20000010091 */
[----:B------:R-:W-:Y:S01]  /*61d0*/  SHF.R.U64 R154, R36, 0x10, R37 ;  /* 0x00000010249a7819 */ /* 0x000fe20000001225 */
[C---:B------:R-:W-:Y:S01]  /*61e0*/  FFMA.FTZ R151, R134.reuse, R151, R45 ;  /* 0x0000009786977223 */ /* 0x040fe2000001002d */
[C---:B------:R-:W-:Y:S01]  /*61f0*/  FFMA.FTZ R43, R134.reuse, R11, R43 ;  /* 0x0000000b862b7223 */ /* 0x040fe2000001002b */
[----:B------:R-:W-:Y:S01]  /*6200*/  FFMA.FTZ R155, R134, R155, R165 ;  /* 0x0000009b869b7223 */ /* 0x000fe200000100a5 */
[----:B------:R-:W-:Y:S01]  /*6210*/  SHF.L.U32 R165, R42, 0x10, RZ ;  /* 0x000000102aa57819 */ /* 0x000fe200000006ff */
[----:B------:R-:W-:Y:S01]  /*6220*/  FADD.FTZ R169, -R0, R167 ;  /* 0x000000a700a97221 */ /* 0x000fe20000010100 */
[----:B------:R-:W-:Y:S01]  /*6230*/  MOV R0, R36 ;  /* 0x0000002400007202 */ /* 0x000fe20000000f00 */
[----:B------:R0:W-:Y:S01]  /*6240*/  F2F.BF16.F32 R146, R41 ;  /* 0x0000002900927304 */ /* 0x0001e20000202000 */
[----:B------:R-:W-:Y:S01]  /*6250*/  SHF.L.U32 R167, R154, 0x10, RZ ;  /* 0x000000109aa77819 */ /* 0x000fe200000006ff */
[----:B------:R-:W-:Y:S01]  /*6260*/  FFMA.FTZ R169, R134, R169, R165 ;  /* 0x000000a986a97223 */ /* 0x000fe200000100a5 */
[----:B------:R-:W-:Y:S01]  /*6270*/  SHF.L.U32 R165, R0, 0x10, RZ ;  /* 0x0000001000a57819 */ /* 0x000fe200000006ff */
[-C--:B-1----:R-:W-:Y:S01]  /*6280*/  FMUL.FTZ R161, R187, R132.reuse ;  /* 0x00000084bba17220 */ /* 0x082fe20000410000 */
[----:B------:R-:W-:Y:S01]  /*6290*/  SHF.L.U32 R0, R20, 0x10, RZ ;  /* 0x0000001014007819 */ /* 0x000fe200000006ff */
[----:B------:R-:W-:Y:S01]  /*62a0*/  FMUL.FTZ R160, R193, R132 ;  /* 0x00000084c1a07220 */ /* 0x000fe20000410000 */
[----:B------:R-:W-:Y:S01]  /*62b0*/  SHF.L.U32 R148, R23, 0x10, RZ ;  /* 0x0000001017947819 */ /* 0x000fe200000006ff */
[----:B------:R-:W-:Y:S01]  /*62c0*/  FFMA.FTZ R175, R134, R175, R165 ;  /* 0x000000af86af7223 */ /* 0x000fe200000100a5 */
[----:B------:R-:W-:Y:S01]  /*62d0*/  SHF.L.U32 R165, R121, 0x10, RZ ;  /* 0x0000001079a57819 */ /* 0x000fe200000006ff */
[----:B------:R-:W-:Y:S01]  /*62e0*/  F2F.BF16.F32 R7, R187 ;  /* 0x000000bb00077304 */ /* 0x000fe20000202000 */
[----:B0-----:R-:W-:Y:S01]  /*62f0*/  SHF.L.U32 R41, R118, 0x10, RZ ;  /* 0x0000001076297819 */ /* 0x001fe200000006ff */
[----:B------:R-:W-:Y:S01]  /*6300*/  FMUL.FTZ R148, R148, R161 ;  /* 0x000000a194947220 */ /* 0x000fe20000410000 */
[----:B------:R-:W-:Y:S01]  /*6310*/  SHF.L.U32 R181, R22, 0x10, RZ ;  /* 0x0000001016b57819 */ /* 0x000fe200000006ff */
[----:B------:R-:W-:Y:S01]  /*6320*/  FMUL.FTZ R48, R165, R164 ;  /* 0x000000a4a5307220 */ /* 0x000fe20000410000 */
[-C--:B------:R-:W-:Y:S01]  /*6330*/  FMUL.FTZ R165, R159, R132.reuse ;  /* 0x000000849fa57220 */ /* 0x080fe20000410000 */
[----:B------:R-:W-:Y:S01]  /*6340*/  SHF.L.U32 R159, R119, 0x10, RZ ;  /* 0x00000010779f7819 */ /* 0x000fe200000006ff */
[----:B------:R-:W-:Y:S01]  /*6350*/  FMUL.FTZ R168, R47, R132 ;  /* 0x000000842fa87220 */ /* 0x000fe20000410000 */
[----:B------:R-:W-:Y:S01]  /*6360*/  F2F.BF16.F32 R10, R189 ;  /* 0x000000bd000a7304 */ /* 0x000fe20000202000 */
[----:B------:R-:W-:Y:S01]  /*6370*/  FMUL.FTZ R0, R0, R165 ;  /* 0x000000a500007220 */ /* 0x000fe20000410000 */
[----:B------:R-:W-:Y:S01]  /*6380*/  SHF.L.U32 R154, R27, 0x10, RZ ;  /* 0x000000101b9a7819 */ /* 0x000fe200000006ff */
[----:B------:R-:W-:Y:S01]  /*6390*/  FMUL.FTZ R152, R159, R158 ;  /* 0x0000009e9f987220 */ /* 0x000fe20000410000 */
[----:B------:R-:W-:Y:S01]  /*63a0*/  FFMA.FTZ R159, R144, R162, R145 ;  /* 0x000000a2909f7223 */ /* 0x000fe20000010091 */
[-C--:B------:R-:W-:Y:S01]  /*63b0*/  FMUL.FTZ R162, R43, R132.reuse ;  /* 0x000000842ba27220 */ /* 0x080fe20000410000 */
[----:B------:R-:W-:-:S02]  /*63c0*/  FMUL.FTZ R170, R151, R132 ;  /* 0x0000008497aa7220 */ /* 0x000fc40000410000 */
[----:B------:R0:W-:Y:S01]  /*63d0*/  F2F.BF16.F32 R171, R0 ;  /* 0x0000000000ab7304 */ /* 0x0001e20000202000 */
[----:B------:R-:W-:-:S07]  /*63e0*/  FMUL.FTZ R181, R181, R162 ;  /* 0x000000a2b5b57220 */ /* 0x000fce0000410000 */
[----:B------:R-:W-:Y:S01]  /*63f0*/  F2F.BF16.F32 R46, R191 ;  /* 0x000000bf002e7304 */ /* 0x000fe20000202000 */
[----:B0-----:R-:W-:-:S07]  /*6400*/  FMUL.FTZ R0, R185, R132 ;  /* 0x00000084b9007220 */ /* 0x001fce0000410000 */
[----:B------:R-:W0:Y:S08]  /*6410*/  F2F.BF16.F32 R157, R193 ;  /* 0x000000c1009d7304 */ /* 0x000e300000202000 */
[----:B------:R-:W-:Y:S01]  /*6420*/  F2F.BF16.F32 R8, R185 ;  /* 0x000000b900087304 */ /* 0x000fe20000202000 */
[----:B0-----:R-:W-:-:S07]  /*6430*/  PRMT R157, R46, 0x5410, R157 ;  /* 0x000054102e9d7816 */ /* 0x001fce000000009d */
[----:B------:R-:W0:Y:S08]  /*6440*/  F2F.BF16.F32 R179, R48 ;  /* 0x0000003000b37304 */ /* 0x000e300000202000 */
[----:B------:R1:W-:Y:S01]  /*6450*/  F2F.BF16.F32 R48, R44 ;  /* 0x0000002c00307304 */ /* 0x0003e20000202000 */
[----:B0-----:R-:W-:-:S07]  /*6460*/  PRMT R179, R146, 0x5410, R179 ;  /* 0x0000541092b37816 */ /* 0x001fce00000000b3 */
[----:B------:R-:W-:Y:S01]  /*6470*/  F2F.BF16.F32 R177, R155 ;  /* 0x0000009b00b17304 */ /* 0x000fe20000202000 */
[----:B-1----:R-:W-:Y:S01]  /*6480*/  FMUL.FTZ R44, R41, R0 ;  /* 0x00000000292c7220 */ /* 0x002fe20000410000 */
[----:B------:R-:W-:Y:S01]  /*6490*/  FADD.FTZ R41, -R159, R40 ;  /* 0x000000289f297221 */ /* 0x000fe20000010100 */
[----:B------:R-:W-:Y:S01]  /*64a0*/  SHF.L.U32 R40, R25, 0x10, RZ ;  /* 0x0000001019287819 */ /* 0x000fe200000006ff */
[----:B------:R-:W-:Y:S02]  /*64b0*/  FMUL.FTZ R159, R191, R132 ;  /* 0x00000084bf9f7220 */ /* 0x000fe40000410000 */
[----:B------:R-:W-:Y:S01]  /*64c0*/  FFMA.FTZ R187, R134, R41, R167 ;  /* 0x0000002986bb7223 */ /* 0x000fe200000100a7 */
[----:B------:R-:W-:Y:S01]  /*64d0*/  PRMT R167, R4, 0x5410, R5 ;  /* 0x0000541004a77816 */ /* 0x000fe20000000005 */
[----:B------:R-:W0:Y:S01]  /*64e0*/  F2F.BF16.F32 R42, R169 ;  /* 0x000000a9002a7304 */ /* 0x000e220000202000 */
[----:B------:R-:W-:Y:S01]  /*64f0*/  SHF.L.U32 R5, R117, 0x10, RZ ;  /* 0x0000001075057819 */ /* 0x000fe200000006ff */
[----:B------:R-:W-:Y:S01]  /*6500*/  FMUL.FTZ R40, R40, R159 ;  /* 0x0000009f28287220 */ /* 0x000fe20000410000 */
[----:B------:R-:W-:Y:S01]  /*6510*/  PRMT R41, R7, 0x5410, R10 ;  /* 0x0000541007297816 */ /* 0x000fe2000000000a */
[----:B------:R-:W-:-:S04]  /*6520*/  IMAD.WIDE.U32 R6, R6, 0x10000, RZ ;  /* 0x0001000006067825 */ /* 0x000fc800078e00ff */
[----:B------:R-:W-:Y:S01]  /*6530*/  FMUL.FTZ R46, R5, R160 ;  /* 0x000000a0052e7220 */ /* 0x000fe20000410000 */
[----:B------:R-:W1:Y:S01]  /*6540*/  F2F.BF16.F32 R45, R151 ;  /* 0x00000097002d7304 */ /* 0x000e620000202000 */
[----:B------:R-:W-:Y:S01]  /*6550*/  IMAD.WIDE.U32 R4, R8, 0x10000, RZ ;  /* 0x0001000008047825 */ /* 0x000fe200078e00ff */
[----:B0-----:R-:W-:-:S06]  /*6560*/  PRMT R177, R177, 0x5410, R42 ;  /* 0x00005410b1b17816 */ /* 0x001fcc000000002a */
[----:B------:R0:W-:Y:S01]  /*6570*/  F2F.BF16.F32 R11, R43 ;  /* 0x0000002b000b7304 */ /* 0x0001e20000202000 */
[----:B------:R-:W-:Y:S02]  /*6580*/  LOP3.LUT R42, R6, R9, RZ, 0xfc, !PT ;  /* 0x00000009062a7212 */ /* 0x000fe400078efcff */
[----:B------:R-:W2:Y:S05]  /*6590*/  LDC.64 R8, c[0x0][0x390] ;  /* 0x0000e400ff087b82 */ /* 0x000eaa0000000a00 */
[----:B------:R-:W-:Y:S01]  /*65a0*/  F2F.BF16.F32 R49, R47 ;  /* 0x0000002f00317304 */ /* 0x000fe20000202000 */
[----:B0-----:R-:W-:Y:S01]  /*65b0*/  LOP3.LUT R43, R167, R7, RZ, 0xfc, !PT ;  /* 0x00000007a72b7212 */ /* 0x001fe200078efcff */
[----:B-1----:R-:W-:Y:S01]  /*65c0*/  IMAD.WIDE.U32 R6, R45, 0x10000, RZ ;  /* 0x000100002d067825 */ /* 0x002fe200078e00ff */
[----:B------:R-:W-:-:S04]  /*65d0*/  LOP3.LUT R45, R41, R5, RZ, 0xfc, !PT ;  /* 0x00000005292d7212 */ /* 0x000fc800078efcff */
[----:B------:R-:W-:Y:S01]  /*65e0*/  LOP3.LUT R41, R157, R7, RZ, 0xfc, !PT ;  /* 0x000000079d297212 */ /* 0x000fe200078efcff */
[----:B------:R-:W-:Y:S01]  /*65f0*/  F2F.BF16.F32 R150, R148 ;  /* 0x0000009400967304 */ /* 0x000fe20000202000 */
[----:B------:R-:W-:-:S07]  /*6600*/  SHF.L.U32 R157, R116, 0x10, RZ ;  /* 0x00000010749d7819 */ /* 0x000fce00000006ff */
[----:B------:R-:W0:Y:S08]  /*6610*/  F2F.BF16.F32 R183, R152 ;  /* 0x0000009800b77304 */ /* 0x000e300000202000 */
[----:B------:R-:W-:Y:S01]  /*6620*/  F2F.BF16.F32 R181, R181 ;  /* 0x000000b500b57304 */ /* 0x000fe20000202000 */
[----:B------:R-:W-:Y:S01]  /*6630*/  SHF.L.U32 R172, R114, 0x10, RZ ;  /* 0x0000001072ac7819 */ /* 0x000fe200000006ff */
[----:B------:R-:W-:Y:S01]  /*6640*/  FMUL.FTZ R169, R169, R132 ;  /* 0x00000084a9a97220 */ /* 0x000fe20000410000 */
[----:B------:R-:W-:Y:S01]  /*6650*/  FMUL.FTZ R157, R157, R170 ;  /* 0x000000aa9d9d7220 */ /* 0x000fe20000410000 */
[----:B0-----:R-:W-:-:S04]  /*6660*/  PRMT R183, R150, 0x5410, R183 ;  /* 0x0000541096b77816 */ /* 0x001fc800000000b7 */
[----:B------:R0:W-:Y:S08]  /*6670*/  F2F.BF16.F32 R148, R44 ;  /* 0x0000002c00947304 */ /* 0x0001f00000202000 */
[----:B------:R1:W-:Y:S01]  /*6680*/  F2F.BF16.F32 R10, R40 ;  /* 0x00000028000a7304 */ /* 0x0003e20000202000 */
[----:B0-----:R-:W-:Y:S02]  /*6690*/  LOP3.LUT R44, R4, R11, RZ, 0xfc, !PT ;  /* 0x0000000b042c7212 */ /* 0x001fe400078efcff */
[----:B------:R-:W0:Y:S01]  /*66a0*/  LDC.64 R4, c[0x0][0x478] ;  /* 0x00011e00ff047b82 */ /* 0x000e220000000a00 */
[----:B------:R-:W-:-:S04]  /*66b0*/  SHF.L.U32 R11, R24, 0x10, RZ ;  /* 0x00000010180b7819 */ /* 0x000fc800000006ff */
[----:B------:R3:W4:Y:S01]  /*66c0*/  F2F.BF16.F32 R167, R46 ;  /* 0x0000002e00a77304 */ /* 0x0007220000202000 */
[----:B-1----:R-:W-:Y:S01]  /*66d0*/  LOP3.LUT R40, R6, R49, RZ, 0xfc, !PT ;  /* 0x0000003106287212 */ /* 0x002fe200078efcff */
[----:B------:R-:W-:Y:S01]  /*66e0*/  FMUL.FTZ R152, R11, R168 ;  /* 0x000000a80b987220 */ /* 0x000fe20000410000 */
[----:B------:R-:W1:Y:S05]  /*66f0*/  LDC.64 R6, c[0x0][0x468] ;  /* 0x00011a00ff067b82 */ /* 0x000e6a0000000a00 */
[----:B------:R-:W-:Y:S01]  /*6700*/  F2F.BF16.F32 R173, R175 ;  /* 0x000000af00ad7304 */ /* 0x000fe20000202000 */
[----:B---3--:R-:W-:-:S05]  /*6710*/  IMAD.WIDE.U32 R46, R48, 0x10000, RZ ;  /* 0x00010000302e7825 */ /* 0x008fca00078e00ff */
[----:B------:R-:W-:Y:S02]  /*6720*/  LOP3.LUT R49, R179, R47, RZ, 0xfc, !PT ;  /* 0x0000002fb3317212 */ /* 0x000fe400078efcff */
[----:B----4-:R-:W-:Y:S01]  /*6730*/  PRMT R185, R10, 0x5410, R167 ;  /* 0x000054100ab97816 */ /* 0x010fe200000000a7 */
[----:B------:R-:W-:-:S04]  /*6740*/  IMAD.WIDE.U32 R10, R148, 0x10000, RZ ;  /* 0x00010000940a7825 */ /* 0x000fc800078e00ff */
[----:B------:R-:W-:Y:S01]  /*6750*/  FMUL.FTZ R167, R155, R132 ;  /* 0x000000849ba77220 */ /* 0x000fe20000410000 */
[----:B------:R-:W-:Y:S01]  /*6760*/  LOP3.LUT R48, R46, R171, RZ, 0xfc, !PT ;  /* 0x000000ab2e307212 */ /* 0x000fe200078efcff */
[----:B------:R3:W-:Y:S01]  /*6770*/  F2F.BF16.F32 R179, R152 ;  /* 0x0000009800b37304 */ /* 0x0007e20000202000 */
[----:B0-----:R-:W-:Y:S01]  /*6780*/  IMAD.WIDE.U32 R150, R153, 0x8, R4 ;  /* 0x0000000899967825 */ /* 0x001fe200078e0004 */
[----:B------:R-:W-:Y:S02]  /*6790*/  LOP3.LUT R47, R183, R11, RZ, 0xfc, !PT ;  /* 0x0000000bb72f7212 */ /* 0x000fe400078efcff */
[----:B------:R-:W-:Y:S01]  /*67a0*/  LOP3.LUT R46, R10, R181, RZ, 0xfc, !PT ;  /* 0x000000b50a2e7212 */ /* 0x000fe200078efcff */
[----:B--2---:R-:W-:-:S04]  /*67b0*/  IMAD.WIDE.U32 R10, R153, 0x8, R8 ;  /* 0x00000008990a7825 */ /* 0x004fc800078e0008 */
[----:B------:R-:W-:Y:S01]  /*67c0*/  FMUL.FTZ R174, R154, R167 ;  /* 0x000000a79aae7220 */ /* 0x000fe20000410000 */
[-C--:B------:R-:W-:Y:S01]  /*67d0*/  FMUL.FTZ R171, R187, R132.reuse ;  /* 0x00000084bbab7220 */ /* 0x080fe20000410000 */
[----:B------:R-:W-:Y:S01]  /*67e0*/  F2F.BF16.F32 R148, R157 ;  /* 0x0000009d00947304 */ /* 0x000fe20000202000 */
[----:B---3--:R-:W-:Y:S01]  /*67f0*/  SHF.L.U32 R152, R115, 0x10, RZ ;  /* 0x0000001073987819 */ /* 0x008fe200000006ff */
[----:B------:R-:W2:Y:S04]  /*6800*/  LDG.E.64 R10, desc[UR8][R10.64] ;  /* 0x000000080a0a7981 */ /* 0x000ea8000c1e1b00 */
[----:B------:R-:W-:Y:S02]  /*6810*/  FMUL.FTZ R178, R152, R169 ;  /* 0x000000a998b27220 */ /* 0x000fe40000410000 */
[----:B------:R0:W-:Y:S01]  /*6820*/  F2F.BF16.F32 R176, R174 ;  /* 0x000000ae00b07304 */ /* 0x0001e20000202000 */
[----:B------:R3:W-:Y:S01]  /*6830*/  STG.E.64 desc[UR8][R150.64], R42 ;  /* 0x0000002a96007986 */ /* 0x0007e2000c101b08 */
[----:B------:R-:W-:Y:S01]  /*6840*/  FMUL.FTZ R175, R175, R132 ;  /* 0x00000084afaf7220 */ /* 0x000fe20000410000 */
[----:B-1----:R-:W-:-:S05]  /*6850*/  IMAD.WIDE.U32 R154, R153, 0x8, R6 ;  /* 0x00000008999a7825 */ /* 0x002fca00078e0006 */
[----:B------:R-:W-:Y:S01]  /*6860*/  F2F.BF16.F32 R146, R187 ;  /* 0x000000bb00927304 */ /* 0x000fe20000202000 */
[----:B0-----:R-:W-:Y:S01]  /*6870*/  FMUL.FTZ R174, R172, R171 ;  /* 0x000000abacae7220 */ /* 0x001fe20000410000 */
[----:B------:R-:W-:Y:S01]  /*6880*/  IMAD.WIDE.U32 R156, R149, 0x8, R8 ;  /* 0x00000008959c7825 */ /* 0x000fe200078e0008 */
[----:B---3--:R-:W-:-:S05]  /*6890*/  SHF.L.U32 R150, R26, 0x10, RZ ;  /* 0x000000101a967819 */ /* 0x008fca00000006ff */
[----:B------:R-:W0:Y:S01]  /*68a0*/  F2F.BF16.F32 R151, R178 ;  /* 0x000000b200977304 */ /* 0x000e220000202000 */
[----:B------:R1:W-:Y:S01]  /*68b0*/  STG.E.64 desc[UR8][R154.64], R48 ;  /* 0x000000309a007986 */ /* 0x0003e2000c101b08 */
[----:B------:R-:W-:-:S03]  /*68c0*/  FMUL.FTZ R172, R150, R175 ;  /* 0x000000af96ac7220 */ /* 0x000fc60000410000 */
[----:B------:R3:W4:Y:S03]  /*68d0*/  LDG.E.64 R42, desc[UR8][R156.64] ;  /* 0x000000089c2a7981 */ /* 0x000726000c1e1b00 */
[----:B------:R-:W5:Y:S01]  /*68e0*/  F2F.BF16.F32 R174, R174 ;  /* 0x000000ae00ae7304 */ /* 0x000f620000202000 */
[----:B------:R-:W-:-:S07]  /*68f0*/  IMAD.WIDE.U32 R152, R149, 0x8, R4 ;  /* 0x0000000895987825 */ /* 0x000fce00078e0004 */
[----:B---3--:R-:W3:Y:S01]  /*6900*/  F2F.BF16.F32 R157, R172 ;  /* 0x000000ac009d7304 */ /* 0x008ee20000202000 */
[----:B-1----:R-:W-:Y:S01]  /*6910*/  IMAD.WIDE.U32 R154, R149, 0x8, R6 ;  /* 0x00000008959a7825 */ /* 0x002fe200078e0006 */
[----:B------:R1:W-:Y:S01]  /*6920*/  STG.E.64 desc[UR8][R152.64], R44 ;  /* 0x0000002c98007986 */ /* 0x0003e2000c101b08 */
[----:B0-----:R-:W-:Y:S02]  /*6930*/  PRMT R181, R176, 0x5410, R151 ;  /* 0x00005410b0b57816 */ /* 0x001fe40000000097 */
[C---:B------:R-:W-:Y:S01]  /*6940*/  IMAD.WIDE.U32 R48, R147.reuse, 0x8, R8 ;  /* 0x0000000893307825 */ /* 0x040fe200078e0008 */
[----:B------:R0:W-:Y:S03]  /*6950*/  STG.E.64 desc[UR8][R154.64], R46 ;  /* 0x0000002e9a007986 */ /* 0x0001e6000c101b08 */
[----:B------:R-:W-:Y:S02]  /*6960*/  IMAD.WIDE.U32 R148, R148, 0x10000, RZ ;  /* 0x0001000094947825 */ /* 0x000fe400078e00ff */
[----:B------:R-:W4:Y:S02]  /*6970*/  LDG.E.64 R48, desc[UR8][R48.64] ;  /* 0x0000000830307981 */ /* 0x000f24000c1e1b00 */
[----:B------:R-:W-:Y:S01]  /*6980*/  IMAD.WIDE.U32 R150, R147, 0x8, R4 ;  /* 0x0000000893967825 */ /* 0x000fe200078e0004 */
[----:B------:R-:W-:-:S02]  /*6990*/  LOP3.LUT R149, R185, R149, RZ, 0xfc, !PT ;  /* 0x00000095b9957212 */ /* 0x000fc400078efcff */
[----:B------:R-:W-:Y:S01]  /*69a0*/  LOP3.LUT R148, R148, R179, RZ, 0xfc, !PT ;  /* 0x000000b394947212 */ /* 0x000fe200078efcff */
[----:B-1----:R-:W-:-:S04]  /*69b0*/  IMAD.WIDE.U32 R152, R147, 0x8, R6 ;  /* 0x0000000893987825 */ /* 0x002fc800078e0006 */
[----:B0-----:R-:W-:-:S04]  /*69c0*/  IMAD.WIDE.U32 R46, R146, 0x10000, RZ ;  /* 0x00010000922e7825 */ /* 0x001fc800078e00ff */
[----:B-----5:R-:W-:Y:S01]  /*69d0*/  IMAD.WIDE.U32 R154, R174, 0x10000, RZ ;  /* 0x00010000ae9a7825 */ /* 0x020fe200078e00ff */
[----:B------:R0:W-:Y:S01]  /*69e0*/  STG.E.64 desc[UR8][R150.64], R40 ;  /* 0x0000002896007986 */ /* 0x0001e2000c101b08 */
[----:B------:R-:W-:Y:S02]  /*69f0*/  LOP3.LUT R47, R177, R47, RZ, 0xfc, !PT ;  /* 0x0000002fb12f7212 */ /* 0x000fe400078efcff */
[----:B------:R-:W-:Y:S01]  /*6a00*/  IMAD.WIDE.U32 R44, R143, 0x8, R8 ;  /* 0x000000088f2c7825 */ /* 0x000fe200078e0008 */
[----:B------:R-:W-:Y:S02]  /*6a10*/  LOP3.LUT R46, R46, R173, RZ, 0xfc, !PT ;  /* 0x000000ad2e2e7212 */ /* 0x000fe400078efcff */
[----:B------:R-:W-:Y:S01]  /*6a20*/  LOP3.LUT R155, R181, R155, RZ, 0xfc, !PT ;  /* 0x0000009bb59b7212 */ /* 0x000fe200078efcff */
[----:B------:R-:W-:Y:S01]  /*6a30*/  IMAD.WIDE.U32 R146, R143, 0x8, R4 ;  /* 0x000000088f927825 */ /* 0x000fe200078e0004 */
[----:B---3--:R-:W-:Y:S01]  /*6a40*/  LOP3.LUT R154, R154, R157, RZ, 0xfc, !PT ;  /* 0x0000009d9a9a7212 */ /* 0x008fe200078efcff */
[----:B------:R1:W-:Y:S02]  /*6a50*/  STG.E.64 desc[UR8][R152.64], R148 ;  /* 0x0000009498007986 */ /* 0x0003e4000c101b08 */
[----:B------:R-:W-:-:S02]  /*6a60*/  IMAD.WIDE.U32 R8, R133, 0x8, R8 ;  /* 0x0000000885087825 */ /* 0x000fc400078e0008 */
[----:B------:R-:W3:Y:S02]  /*6a70*/  LDG.E.64 R44, desc[UR8][R44.64] ;  /* 0x000000082c2c7981 */ /* 0x000ee4000c1e1b00 */
[----:B0-----:R-:W-:Y:S02]  /*6a80*/  IMAD.WIDE.U32 R40, R143, 0x8, R6 ;  /* 0x000000088f287825 */ /* 0x001fe400078e0006 */
[----:B------:R0:W-:Y:S04]  /*6a90*/  STG.E.64 desc[UR8][R146.64], R46 ;  /* 0x0000002e92007986 */ /* 0x0001e8000c101b08 */
[----:B------:R5:W-:Y:S04]  /*6aa0*/  STG.E.64 desc[UR8][R40.64], R154 ;  /* 0x0000009a28007986 */ /* 0x000be8000c101b08 */
[----:B------:R-:W3:Y:S01]  /*6ab0*/  LDG.E.64 R8, desc[UR8][R8.64] ;  /* 0x0000000808087981 */ /* 0x000ee2000c1e1b00 */
[----:B------:R-:W-:Y:S01]  /*6ac0*/  SHF.R.U32.HI R143, RZ, 0x10, R39 ;  /* 0x00000010ff8f7819 */ /* 0x000fe20000011627 */
[----:B------:R-:W-:-:S03]  /*6ad0*/  FFMA.FTZ R142, R144, R142, R145 ;  /* 0x0000008e908e7223 */ /* 0x000fc60000010091 */
[----:B-1----:R-:W-:Y:S01]  /*6ae0*/  SHF.L.U32 R149, R143, 0x10, RZ ;  /* 0x000000108f957819 */ /* 0x002fe200000006ff */
[----:B------:R-:W-:Y:S01]  /*6af0*/  FADD.FTZ R143, -R142, R137 ;  /* 0x000000898e8f7221 */ /* 0x000fe20000010100 */
[----:B------:R-:W-:Y:S01]  /*6b00*/  MOV R137, R39 ;  /* 0x0000002700897202 */ /* 0x000fe20000000f00 */
[----:B------:R-:W-:-:S03]  /*6b10*/  FFMA.FTZ R136, R144, R136, R145 ;  /* 0x0000008890887223 */ /* 0x000fc60000010091 */
[----:B0-----:R-:W-:Y:S01]  /*6b20*/  SHF.L.U32 R47, R137, 0x10, RZ ;  /* 0x00000010892f7819 */ /* 0x001fe200000006ff */
[----:B------:R-:W-:Y:S01]  /*6b30*/  FADD.FTZ R135, -R136, R135 ;  /* 0x0000008788877221 */ /* 0x000fe20000010100 */
[----:B-----5:R-:W-:-:S03]  /*6b40*/  MOV R40, R38 ;  /* 0x0000002600287202 */ /* 0x020fc60000000f00 */
[----:B------:R-:W-:Y:S01]  /*6b50*/  FFMA.FTZ R137, R134, R135, R47 ;  /* 0x0000008786897223 */ /* 0x000fe2000001002f */
[----:B------:R-:W-:Y:S01]  /*6b60*/  SHF.L.U32 R47, R40, 0x10, RZ ;  /* 0x00000010282f7819 */ /* 0x000fe200000006ff */
[----:B------:R-:W-:Y:S01]  /*6b70*/  FFMA.FTZ R141, R144, R141, R145 ;  /* 0x0000008d908d7223 */ /* 0x000fe20000010091 */
[----:B------:R-:W-:Y:S01]  /*6b80*/  SHF.R.U64 R40, R38, 0x10, R39 ;  /* 0x0000001026287819 */ /* 0x000fe20000001227 */
[----:B------:R-:W-:Y:S02]  /*6b90*/  FFMA.FTZ R140, R144, R140, R145 ;  /* 0x0000008c908c7223 */ /* 0x000fe40000010091 */
[----:B------:R-:W-:Y:S01]  /*6ba0*/  FADD.FTZ R141, -R141, R138 ;  /* 0x0000008a8d8d7221 */ /* 0x000fe20000010100 */
[----:B------:R-:W-:Y:S01]  /*6bb0*/  SHF.L.U32 R135, R40, 0x10, RZ ;  /* 0x0000001028877819 */ /* 0x000fe200000006ff */
[----:B------:R-:W-:Y:S01]  /*6bc0*/  FFMA.FTZ R143, R134, R143, R149 ;  /* 0x0000008f868f7223 */ /* 0x000fe20000010095 */
[----:B------:R-:W-:Y:S01]  /*6bd0*/  FADD.FTZ R139, -R140, R139 ;  /* 0x0000008b8c8b7221 */ /* 0x000fe20000010100 */
[----:B------:R0:W-:Y:S02]  /*6be0*/  F2F.BF16.F32 R41, R137 ;  /* 0x0000008900297304 */ /* 0x0001e40000202000 */
[----:B------:R-:W-:Y:S01]  /*6bf0*/  FFMA.FTZ R135, R134, R141, R135 ;  /* 0x0000008d86877223 */ /* 0x000fe20000010087 */
[-C--:B------:R-:W-:Y:S01]  /*6c00*/  FMUL.FTZ R140, R137, R132.reuse ;  /* 0x00000084898c7220 */ /* 0x080fe20000410000 */
[----:B------:R-:W-:Y:S01]  /*6c10*/  SHF.L.U32 R145, R113, 0x10, RZ ;  /* 0x0000001071917819 */ /* 0x000fe200000006ff */
[-C--:B------:R-:W-:Y:S01]  /*6c20*/  FMUL.FTZ R144, R143, R132.reuse ;  /* 0x000000848f907220 */ /* 0x080fe20000410000 */
[----:B------:R-:W-:Y:S01]  /*6c30*/  FMUL.FTZ R138, R135, R132 ;  /* 0x00000084878a7220 */ /* 0x000fe20000410000 */
[----:B0-----:R-:W-:Y:S01]  /*6c40*/  SHF.L.U32 R137, R112, 0x10, RZ ;  /* 0x0000001070897819 */ /* 0x001fe200000006ff */
[----:B------:R-:W0:Y:S01]  /*6c50*/  F2F.BF16.F32 R46, R143 ;  /* 0x0000008f002e7304 */ /* 0x000e220000202000 */
[----:B------:R-:W-:Y:S01]  /*6c60*/  SHF.L.U32 R141, R29, 0x10, RZ ;  /* 0x000000101d8d7819 */ /* 0x000fe200000006ff */
[----:B------:R-:W-:Y:S01]  /*6c70*/  FFMA.FTZ R139, R134, R139, R47 ;  /* 0x0000008b868b7223 */ /* 0x000fe2000001002f */
[----:B------:R-:W-:Y:S01]  /*6c80*/  FMUL.FTZ R145, R145, R144 ;  /* 0x0000009091917220 */ /* 0x000fe20000410000 */
[----:B------:R-:W-:-:S04]  /*6c90*/  FMUL.FTZ R136, R137, R138 ;  /* 0x0000008a89887220 */ /* 0x000fc80000410000 */
[----:B------:R-:W1:Y:S01]  /*6ca0*/  F2F.BF16.F32 R40, R135 ;  /* 0x0000008700287304 */ /* 0x000e620000202000 */
[----:B------:R-:W-:Y:S01]  /*6cb0*/  FMUL.FTZ R141, R141, R140 ;  /* 0x0000008c8d8d7220 */ /* 0x000fe20000410000 */
[----:B------:R-:W-:-:S06]  /*6cc0*/  SHF.L.U32 R134, R28, 0x10, RZ ;  /* 0x000000101c867819 */ /* 0x000fcc00000006ff */
[----:B------:R5:W1:Y:S08]  /*6cd0*/  F2F.BF16.F32 R47, R139 ;  /* 0x0000008b002f7304 */ /* 0x000a700000202000 */
[----:B------:R-:W1:Y:S01]  /*6ce0*/  F2F.BF16.F32 R136, R136 ;  /* 0x0000008800887304 */ /* 0x000e620000202000 */
[----:B-----5:R-:W-:-:S07]  /*6cf0*/  FMUL.FTZ R139, R139, R132 ;  /* 0x000000848b8b7220 */ /* 0x020fce0000410000 */
[----:B------:R-:W-:Y:S01]  /*6d00*/  F2F.BF16.F32 R142, R141 ;  /* 0x0000008d008e7304 */ /* 0x000fe20000202000 */
[----:B0-----:R-:W-:-:S07]  /*6d10*/  PRMT R135, R41, 0x5410, R46 ;  /* 0x0000541029877816 */ /* 0x001fce000000002e */
[----:B------:R-:W0:Y:S01]  /*6d20*/  F2F.BF16.F32 R145, R145 ;  /* 0x0000009100917304 */ /* 0x000e220000202000 */
[----:B------:R-:W-:Y:S01]  /*6d30*/  FMUL.FTZ R134, R134, R139 ;  /* 0x0000008b86867220 */ /* 0x000fe20000410000 */
[----:B-1----:R-:W-:-:S03]  /*6d40*/  IMAD.WIDE.U32 R40, R40, 0x10000, RZ ;  /* 0x0001000028287825 */ /* 0x002fc600078e00ff */
[----:B------:R-:W-:-:S03]  /*6d50*/  LOP3.LUT R40, R40, R47, RZ, 0xfc, !PT ;  /* 0x0000002f28287212 */ /* 0x000fc600078efcff */
[----:B------:R-:W1:Y:S01]  /*6d60*/  F2F.BF16.F32 R141, R134 ;  /* 0x00000086008d7304 */ /* 0x000e620000202000 */
[----:B------:R-:W-:Y:S01]  /*6d70*/  IMAD.WIDE.U32 R46, R136, 0x10000, RZ ;  /* 0x00010000882e7825 */ /* 0x000fe200078e00ff */
[----:B------:R-:W-:Y:S02]  /*6d80*/  LOP3.LUT R41, R135, R41, RZ, 0xfc, !PT ;  /* 0x0000002987297212 */ /* 0x000fe400078efcff */
[----:B0-----:R-:W-:Y:S01]  /*6d90*/  PRMT R145, R142, 0x5410, R145 ;  /* 0x000054108e917816 */ /* 0x001fe20000000091 */
[----:B------:R-:W-:-:S04]  /*6da0*/  IMAD.WIDE.U32 R4, R133, 0x8, R4 ;  /* 0x0000000885047825 */ /* 0x000fc800078e0004 */
[----:B------:R-:W-:Y:S01]  /*6db0*/  IMAD.WIDE.U32 R6, R133, 0x8, R6 ;  /* 0x0000000885067825 */ /* 0x000fe200078e0006 */
[----:B------:R0:W-:Y:S01]  /*6dc0*/  STG.E.64 desc[UR8][R4.64], R40 ;  /* 0x0000002804007986 */ /* 0x0001e2000c101b08 */
[--C-:B--2---:R-:W-:Y:S02]  /*6dd0*/  SHF.R.U32.HI R137, RZ, 0x10, R11.reuse ;  /* 0x00000010ff897819 */ /* 0x104fe4000001160b */
[C---:B------:R-:W-:Y:S02]  /*6de0*/  SHF.R.U64 R156, R10.reuse, 0x10, R11 ;  /* 0x000000100a9c7819 */ /* 0x040fe4000000120b */
[----:B------:R-:W-:Y:S02]  /*6df0*/  SHF.L.U32 R135, R11, 0x10, RZ ;  /* 0x000000100b877819 */ /* 0x000fe400000006ff */
[----:B------:R-:W-:Y:S02]  /*6e00*/  LOP3.LUT R11, R145, R47, RZ, 0xfc, !PT ;  /* 0x0000002f910b7212 */ /* 0x000fe400078efcff */
[----:B------:R-:W-:-:S02]  /*6e10*/  SHF.L.U32 R132, R10, 0x10, RZ ;  /* 0x000000100a847819 */ /* 0x000fc400000006ff */
[----:B-1----:R-:W-:Y:S02]  /*6e20*/  LOP3.LUT R10, R46, R141, RZ, 0xfc, !PT ;  /* 0x0000008d2e0a7212 */ /* 0x002fe400078efcff */
[C-C-:B----4-:R-:W-:Y:S02]  /*6e30*/  SHF.R.U64 R157, R42.reuse, 0x10, R43.reuse ;  /* 0x000000102a9d7819 */ /* 0x150fe4000000122b */
[----:B------:R-:W-:Y:S02]  /*6e40*/  SHF.L.U32 R47, R42, 0x10, RZ ;  /* 0x000000102a2f7819 */ /* 0x000fe400000006ff */
[----:B------:R-:W-:Y:S02]  /*6e50*/  SHF.L.U32 R154, R43, 0x10, RZ ;  /* 0x000000102b9a7819 */ /* 0x000fe400000006ff */
[----:B------:R-:W-:Y:S01]  /*6e60*/  SHF.L.U32 R157, R157, 0x10, RZ ;  /* 0x000000109d9d7819 */ /* 0x000fe200000006ff */
[----:B------:R-:W-:Y:S01]  /*6e70*/  FMUL.FTZ R150, R162, R47 ;  /* 0x0000002fa2967220 */ /* 0x000fe20000410000 */
[----:B------:R-:W-:Y:S01]  /*6e80*/  SHF.R.U32.HI R47, RZ, 0x10, R43 ;  /* 0x00000010ff2f7819 */ /* 0x000fe2000001162b */
[----:B------:R-:W-:-:S02]  /*6e90*/  FMUL.FTZ R154, R161, R154 ;  /* 0x0000009aa19a7220 */ /* 0x000fc40000410000 */
[----:B------:R-:W-:Y:S01]  /*6ea0*/  FMUL.FTZ R157, R0, R157 ;  /* 0x0000009d009d7220 */ /* 0x000fe20000410000 */
[----:B------:R1:W-:Y:S01]  /*6eb0*/  STG.E.64 desc[UR8][R6.64], R10 ;  /* 0x0000000a06007986 */ /* 0x0003e2000c101b08 */
[----:B------:R-:W-:Y:S02]  /*6ec0*/  SHF.L.U32 R42, R49, 0x10, RZ ;  /* 0x00000010312a7819 */ /* 0x000fe400000006ff */
[C-C-:B------:R-:W-:Y:S02]  /*6ed0*/  SHF.R.U64 R161, R48.reuse, 0x10, R49.reuse ;  /* 0x0000001030a17819 */ /* 0x140fe40000001231 */
[----:B------:R-:W-:Y:S01]  /*6ee0*/  SHF.L.U32 R43, R48, 0x10, RZ ;  /* 0x00000010302b7819 */ /* 0x000fe200000006ff */
[----:B------:R-:W-:Y:S01]  /*6ef0*/  FMUL.FTZ R0, R159, R42 ;  /* 0x0000002a9f007220 */ /* 0x000fe20000410000 */
[----:B------:R-:W-:Y:S02]  /*6f00*/  SHF.R.U32.HI R159, RZ, 0x10, R49 ;  /* 0x00000010ff9f7819 */ /* 0x000fe40000011631 */
[----:B------:R-:W-:-:S02]  /*6f10*/  SHF.L.U32 R137, R137, 0x10, RZ ;  /* 0x0000001089897819 */ /* 0x000fc400000006ff */
[----:B------:R-:W-:Y:S02]  /*6f20*/  SHF.L.U32 R156, R156, 0x10, RZ ;  /* 0x000000109c9c7819 */ /* 0x000fe400000006ff */
[----:B------:R-:W-:Y:S02]  /*6f30*/  SHF.L.U32 R47, R47, 0x10, RZ ;  /* 0x000000102f2f7819 */ /* 0x000fe400000006ff */
[----:B------:R-:W-:Y:S02]  /*6f40*/  SHF.L.U32 R161, R161, 0x10, RZ ;  /* 0x00000010a1a17819 */ /* 0x000fe400000006ff */
[----:B------:R-:W-:Y:S01]  /*6f50*/  SHF.L.U32 R159, R159, 0x10, RZ ;  /* 0x000000109f9f7819 */ /* 0x000fe200000006ff */
[----:B------:R-:W-:Y:S01]  /*6f60*/  FMUL.FTZ R135, R166, R135 ;  /* 0x00000087a6877220 */ /* 0x000fe20000410000 */
[----:B------:R-:W-:Y:S01]  /*6f70*/  FMUL.FTZ R132, R165, R132 ;  /* 0x00000084a5847220 */ /* 0x000fe20000410000 */
[----:B---3--:R-:W-:Y:S02]  /*6f80*/  SHF.R.U64 R48, R44, 0x10, R45 ;  /* 0x000000102c307819 */ /* 0x008fe4000000122d */
[----:B------:R-:W-:-:S02]  /*6f90*/  SHF.L.U32 R42, R45, 0x10, RZ ;  /* 0x000000102d2a7819 */ /* 0x000fc400000006ff */
[----:B------:R-:W-:Y:S02]  /*6fa0*/  SHF.R.U32.HI R45, RZ, 0x10, R45 ;  /* 0x00000010ff2d7819 */ /* 0x000fe4000001162d */
[----:B------:R-:W-:Y:S02]  /*6fb0*/  SHF.L.U32 R44, R44, 0x10, RZ ;  /* 0x000000102c2c7819 */ /* 0x000fe400000006ff */
[----:B------:R-:W-:Y:S02]  /*6fc0*/  SHF.L.U32 R48, R48, 0x10, RZ ;  /* 0x0000001030307819 */ /* 0x000fe400000006ff */
[--C-:B------:R-:W-:Y:S02]  /*6fd0*/  SHF.R.U64 R141, R8, 0x10, R9.reuse ;  /* 0x00000010088d7819 */ /* 0x100fe40000001209 */
[----:B0-----:R-:W-:Y:S02]  /*6fe0*/  SHF.R.U32.HI R5, RZ, 0x10, R9 ;  /* 0x00000010ff057819 */ /* 0x001fe40000011609 */
[----:B------:R-:W-:-:S02]  /*6ff0*/  SHF.L.U32 R4, R45, 0x10, RZ ;  /* 0x000000102d047819 */ /* 0x000fc400000006ff */
[----:B-1----:R-:W-:Y:S02]  /*7000*/  SHF.L.U32 R6, R8, 0x10, RZ ;  /* 0x0000001008067819 */ /* 0x002fe400000006ff */
        /* <DEDUP_REMOVED lines=17> */
.L_x_252:
[----:B------:R-:W0:Y:S01]  /*7120*/  LDC.64 R8, c[0x0][0x380] ;  /* 0x0000e000ff087b82 */ /* 0x000e220000000a00 */
[----:B------:R-:W-:Y:S01]  /*7130*/  UPLOP3.LUT UP1, UPT, UPT, UPT, UP1, 0x40, 0x4 ;  /* 0x000000000004789c */ /* 0x000fe20003f2e810 */
        /* <DEDUP_REMOVED lines=51> */
.L_x_245:
[----:B------:R-:W1:Y:S01]  /*7470*/  S2R R29, SR_TID.X ;  /* 0x00000000001d7919 */ /* 0x000e620000002100 */
[----:B------:R-:W2:Y:S08]  /*7480*/  S2UR UR4, SR_CTAID.X ;  /* 0x00000000000479c3 */ /* 0x000eb00000002500 */
[----:B------:R-:W2:Y:S08]  /*7490*/  LDC R0, c[0x0][0x388] ;  /* 0x0000e200ff007b82 */ /* 0x000eb00000000800 */
[----:B------:R-:W3:Y:S08]  /*74a0*/  LDC.64 R2, c[0x0][0x440] ;  /* 0x00011000ff027b82 */ /* 0x000ef00000000a00 */
[----:B------:R-:W4:Y:S08]  /*74b0*/  LDC.64 R24, c[0x0][0x448] ;  /* 0x00011200ff187b82 */ /* 0x000f300000000a00 */
[----:B------:R-:W5:Y:S01]  /*74c0*/  LDC.64 R26, c[0x0][0x460] ;  /* 0x00011800ff1a7b82 */ /* 0x000f620000000a00 */
[----:B--2---:R-:W-:-:S05]  /*74d0*/  IMAD R0, R0, UR4, RZ ;  /* 0x0000000400007c24 */ /* 0x004fca000f8e02ff */
[----:B-1----:R-:W-:-:S05]  /*74e0*/  LEA.HI R29, R0, R29, RZ, 0x1e ;  /* 0x0000001d001d7211 */ /* 0x002fca00078ff0ff */
[----:B---3--:R-:W-:-:S04]  /*74f0*/  IMAD.WIDE.U32 R2, R29, 0x10, R2 ;  /* 0x000000101d027825 */ /* 0x008fc800078e0002 */
[C---:B----4-:R-:W-:Y:S01]  /*7500*/  IMAD.WIDE.U32 R24, R29.reuse, 0x10, R24 ;  /* 0x000000101d187825 */ /* 0x050fe200078e0018 */
[----:B0-----:R-:W-:Y:S04]  /*7510*/  STG.E.128 desc[UR8][R2.64], R60 ;  /* 0x0000003c02007986 */ /* 0x001fe8000c101d08 */
[----:B------:R-:W-:Y:S01]  /*7520*/  STG.E.128 desc[UR8][R24.64], R100 ;  /* 0x0000006418007986 */ /* 0x000fe2000c101d08 */
[----:B-----5:R-:W-:-:S05]  /*7530*/  IMAD.WIDE.U32 R26, R29, 0x10, R26 ;  /* 0x000000101d1a7825 */ /* 0x020fca00078e001a */
        /* <DEDUP_REMOVED lines=14> */
.L_x_255:
        /* <DEDUP_REMOVED lines=14> */
.L_x_10785:


//--------------------- .text._ZN10layer_norm13ln_bwd_kernelINS_13Kernel_traitsI13__nv_bfloat16S2_S2_S2_fjLj2560ELj1ELj1ELj4ELj8ENS_18Kernel_traits_baseILj2560ES2_S2_S2_S2_fjLj128EEEEELb0ELb1ELb1ELb0EEEvNS_9BwdParamsE --------------------------
	.section	.text._ZN10layer_norm13ln_bwd_kernelINS_13Kernel_traitsI13__nv_bfloat16S2_S2_S2_fjLj2560ELj1ELj1ELj4ELj8ENS_18Kernel_traits_baseILj2560ES2_S2_S2_S2_fjLj128EEEEELb0ELb1ELb1ELb0EEEvNS_9BwdParamsE,"ax",@progbits
	.align	128
        .global         _ZN10layer_norm13ln_bwd_kernelINS_13Kernel_traitsI13__nv_bfloat16S2_S2_S2_fjLj2560ELj1ELj1ELj4ELj8ENS_18Kernel_traits_baseILj2560ES2_S2_S2_S2_fjLj128EEEEELb0ELb1ELb1ELb0EEEvNS_9BwdParamsE
        .type           _ZN10layer_norm13ln_bwd_kernelINS_13Kernel_traitsI13__nv_bfloat16S2_S2_S2_fjLj2560ELj1ELj1ELj4ELj8ENS_18Kernel_traits_baseILj2560ES2_S2_S2_S2_fjLj128EEEEELb0ELb1ELb1ELb0EEEvNS_9BwdParamsE,@function
        .size           _ZN10layer_norm13ln_bwd_kernelINS_13Kernel_traitsI13__nv_bfloat16S2_S2_S2_fjLj2560ELj1ELj1ELj4ELj8ENS_18Kernel_traits_baseILj2560ES2_S2_S2_S2_fjLj128EEEEELb0ELb1ELb1ELb0EEEvNS_9BwdParamsE,(.L_x_10786 - _ZN10layer_norm13ln_bwd_kernelINS_13Kernel_traitsI13__nv_bfloat16S2_S2_S2_fjLj2560ELj1ELj1ELj4ELj8ENS_18Kernel_traits_baseILj2560ES2_S2_S2_S2_fjLj128EEEEELb0ELb1ELb1ELb0EEEvNS_9BwdParamsE)
        .other          _ZN10layer_norm13ln_bwd_kernelINS_13Kernel_traitsI13__nv_bfloat16S2_S2_S2_fjLj2560ELj1ELj1ELj4ELj8ENS_18Kernel_traits_baseILj2560ES2_S2_S2_S2_fjLj128EEEEELb0ELb1ELb1ELb0EEEvNS_9BwdParamsE,@"STO_CUDA_ENTRY STV_DEFAULT"
_ZN10layer_norm13ln_bwd_kernelINS_13Kernel_traitsI13__nv_bfloat16S2_S2_S2_fjLj2560ELj1ELj1ELj4ELj8ENS_18Kernel_traits_baseILj2560ES2_S2_S2_S2_fjLj128EEEEELb0ELb1ELb1ELb0EEEvNS_9BwdParamsE:
.text._ZN10layer_norm13ln_bwd_kernelINS_13Kernel_traitsI13__nv_bfloat16S2_S2_S2_fjLj2560ELj1ELj1ELj4ELj8ENS_18Kernel_traits_baseILj2560ES2_S2_S2_S2_fjLj128EEEEELb0ELb1ELb1ELb0EEEvNS_9BwdParamsE:
[----:B------:R-:W-:Y:S01]  /*0000*/  LDC R1, c[0x0][0x37c] ;  /* 0x0000df00ff017b82 */ /* 0x000fe20000000800 */
[----:B------:R-:W0:Y:S01]  /*0010*/  S2R R0, SR_TID.X ;  /* 0x0000000000007919 */ /* 0x000e220000002100 */
[----:B------:R-:W1:Y:S01]  /*0020*/  LDCU UR4, c[0x0][0x388] ;  /* 0x00007100ff0477ac */ /* 0x000e620008000800 */
[----:B------:R-:W2:Y:S01]  /*0030*/  LDCU.64 UR10, c[0x0][0x358] ;  /* 0x00006b00ff0a77ac */ /* 0x000ea20008000a00 */
[----:B------:R-:W3:Y:S01]  /*0040*/  LDCU UR5, c[0x0][0x384] ;  /* 0x00007080ff0577ac */ /* 0x000ee20008000800 */
[----:B-1----:R-:W-:-:S04]  /*0050*/  MOV R2, UR4 ;  /* 0x0000000400027c02 */ /* 0x002fc80008000f00 */
[----:B------:R-:W-:-:S04]  /*0060*/  SHF.R.S32.HI R3, RZ, 0x1f, R2 ;  /* 0x0000001fff037819 */ /* 0x000fc80000011402 */
[----:B------:R-:W-:Y:S02]  /*0070*/  LEA.HI R3, R3, R2, RZ, 0x2 ;  /* 0x0000000203037211 */ /* 0x000fe400078f10ff */
[----:B0-----:R-:W-:-:S04]  /*0080*/  LOP3.LUT R4, R0, 0x7f, RZ, 0x3c, !PT ;  /* 0x0000007f00047812 */ /* 0x001fc800078e3cff */
[----:B------:R-:W-:Y:S02]  /*0090*/  LEA.HI.SX32 R4, R3, R4, 0x1e ;  /* 0x0000000403047211 */ /* 0x000fe400078ff2ff */
[----:B------:R-:W-:Y:S02]  /*00a0*/  MOV R3, R0 ;  /* 0x0000000000037202 */ /* 0x000fe40000000f00 */
[C---:B------:R-:W-:Y:S02]  /*00b0*/  ISETP.GE.U32.AND P0, PT, R4.reuse, 0x80, PT ;  /* 0x000000800400780c */ /* 0x040fe40003f06070 */
[C---:B------:R-:W-:Y:S02]  /*00c0*/  ISETP.GE.U32.AND P1, PT, R4.reuse, 0x100, PT ;  /* 0x000001000400780c */ /* 0x040fe40003f26070 */
[C---:B------:R-:W-:Y:S02]  /*00d0*/  ISETP.GE.U32.AND P3, PT, R4.reuse, 0x180, PT ;  /* 0x000001800400780c */ /* 0x040fe40003f66070 */
[----:B------:R-:W-:-:S02]  /*00e0*/  ISETP.GE.U32.AND P4, PT, R4, 0x200, PT ;  /* 0x000002000400780c */ /* 0x000fc40003f86070 */
[----:B------:R-:W-:-:S05]  /*00f0*/  ISETP.GE.U32.AND P5, PT, R4, 0x280, PT ;  /* 0x000002800400780c */ /* 0x000fca0003fa6070 */
[----:B------:R-:W0:Y:S08]  /*0100*/  @P0 LDC.64 R6, c[0x0][0x3d0] ;  /* 0x0000f400ff060b82 */ /* 0x000e300000000a00 */
[----:B------:R-:W1:Y:S08]  /*0110*/  @P0 LDC.64 R10, c[0x0][0x3e8] ;  /* 0x0000fa00ff0a0b82 */ /* 0x000e700000000a00 */
[----:B------:R-:W4:Y:S08]  /*0120*/  @P1 LDC.64 R26, c[0x0][0x3d0] ;  /* 0x0000f400ff1a1b82 */ /* 0x000f300000000a00 */
[----:B------:R-:W3:Y:S01]  /*0130*/  @P1 LDC.64 R30, c[0x0][0x3e8] ;  /* 0x0000fa00ff1e1b82 */ /* 0x000ee20000000a00 */
[----:B0-----:R-:W-:-:S05]  /*0140*/  @P0 IMAD.WIDE.U32 R6, R3, 0x8, R6 ;  /* 0x0000000803060825 */ /* 0x001fca00078e0006 */
[----:B--2---:R0:W5:Y:S02]  /*0150*/  @P0 LDG.E.64 R8, desc[UR10][R6.64] ;  /* 0x0000000a06080981 */ /* 0x004164000c1e1b00 */
[----:B------:R-:W2:Y:S01]  /*0160*/  @P3 LDC.64 R38, c[0x0][0x3d0] ;  /* 0x0000f400ff263b82 */ /* 0x000ea20000000a00 */
[C---:B-1----:R-:W-:Y:S01]  /*0170*/  @P0 IMAD.WIDE.U32 R10, R3.reuse, 0x8, R10 ;  /* 0x00000008030a0825 */ /* 0x042fe200078e000a */
[----:B------:R-:W-:-:S04]  /*0180*/  @P0 LOP3.LUT R3, R3, 0x80, RZ, 0xfc, !PT ;  /* 0x0000008003030812 */ /* 0x000fc800078efcff */
[----:B------:R1:W5:Y:S02]  /*0190*/  @P0 LDG.E.64 R12, desc[UR10][R10.64] ;  /* 0x0000000a0a0c0981 */ /* 0x000364000c1e1b00 */
[----:B------:R-:W0:Y:S01]  /*01a0*/  @P3 LDC.64 R40, c[0x0][0x3e8] ;  /* 0x0000fa00ff283b82 */ /* 0x000e220000000a00 */
[----:B----4-:R-:W-:-:S05]  /*01b0*/  @P1 IMAD.WIDE.U32 R34, R3, 0x8, R26 ;  /* 0x0000000803221825 */ /* 0x010fca00078e001a */
[----:B------:R1:W5:Y:S02]  /*01c0*/  @P1 LDG.E.64 R14, desc[UR10][R34.64] ;  /* 0x0000000a220e1981 */ /* 0x000364000c1e1b00 */
[----:B------:R-:W4:Y:S01]  /*01d0*/  @P4 LDC.64 R42, c[0x0][0x3d0] ;  /* 0x0000f400ff2a4b82 */ /* 0x000f220000000a00 */
[----:B---3--:R-:W-:-:S04]  /*01e0*/  @P1 IMAD.WIDE.U32 R36, R3, 0x8, R30 ;  /* 0x0000000803241825 */ /* 0x008fc800078e001e */
[----:B------:R-:W-:Y:S01]  /*01f0*/  @P1 VIADD R3, R3, 0x80 ;  /* 0x0000008003031836 */ /* 0x000fe20000000000 */
[----:B------:R1:W5:Y:S02]  /*0200*/  @P1 LDG.E.64 R16, desc[UR10][R36.64] ;  /* 0x0000000a24101981 */ /* 0x000364000c1e1b00 */
[----:B------:R-:W3:Y:S01]  /*0210*/  @P4 LDC.64 R44, c[0x0][0x3e8] ;  /* 0x0000fa00ff2c4b82 */ /* 0x000ee20000000a00 */
[----:B--2---:R-:W-:-:S05]  /*0220*/  @P3 IMAD.WIDE.U32 R38, R3, 0x8, R38 ;  /* 0x0000000803263825 */ /* 0x004fca00078e0026 */
[----:B------:R1:W5:Y:S02]  /*0230*/  @P3 LDG.E.64 R18, desc[UR10][R38.64] ;  /* 0x0000000a26123981 */ /* 0x000364000c1e1b00 */
[----:B------:R-:W2:Y:S01]  /*0240*/  @P5 LDC.64 R46, c[0x0][0x3d0] ;  /* 0x0000f400ff2e5b82 */ /* 0x000ea20000000a00 */
[C---:B0-----:R-:W-:Y:S01]  /*0250*/  @P3 IMAD.WIDE.U32 R40, R3.reuse, 0x8, R40 ;  /* 0x0000000803283825 */ /* 0x041fe200078e0028 */
[----:B------:R-:W-:-:S04]  /*0260*/  @P3 IADD3 R3, PT, PT, R3, 0x80, RZ ;  /* 0x0000008003033810 */ /* 0x000fc80007ffe0ff */
[----:B------:R1:W5:Y:S02]  /*0270*/  @P3 LDG.E.64 R20, desc[UR10][R40.64] ;  /* 0x0000000a28143981 */ /* 0x000364000c1e1b00 */
[----:B------:R-:W0:Y:S01]  /*0280*/  @P5 LDC.64 R48, c[0x0][0x3e8] ;  /* 0x0000fa00ff305b82 */ /* 0x000e220000000a00 */
[----:B----4-:R-:W-:-:S05]  /*0290*/  @P4 IMAD.WIDE.U32 R42, R3, 0x8, R42 ;  /* 0x00000008032a4825 */ /* 0x010fca00078e002a */
[----:B------:R1:W5:Y:S01]  /*02a0*/  @P4 LDG.E.64 R22, desc[UR10][R42.64] ;  /* 0x0000000a2a164981 */ /* 0x000362000c1e1b00 */
[C---:B---3--:R-:W-:Y:S01]  /*02b0*/  @P4 IMAD.WIDE.U32 R44, R3.reuse, 0x8, R44 ;  /* 0x00000008032c4825 */ /* 0x048fe200078e002c */
[----:B------:R-:W-:-:S04]  /*02c0*/  @P4 IADD3 R3, PT, PT, R3, 0x80, RZ ;  /* 0x0000008003034810 */ /* 0x000fc80007ffe0ff */
[----:B------:R1:W5:Y:S01]  /*02d0*/  @P4 LDG.E.64 R24, desc[UR10][R44.64] ;  /* 0x0000000a2c184981 */ /* 0x000362000c1e1b00 */
[----:B--2---:R-:W-:-:S05]  /*02e0*/  @P5 IMAD.WIDE.U32 R26, R3, 0x8, R46 ;  /* 0x00000008031a5825 */ /* 0x004fca00078e002e */
[----:B------:R1:W5:Y:S01]  /*02f0*/  @P5 LDG.E.64 R28, desc[UR10][R26.64] ;  /* 0x0000000a1a1c5981 */ /* 0x000362000c1e1b00 */
[----:B0-----:R-:W-:-:S05]  /*0300*/  @P5 IMAD.WIDE.U32 R30, R3, 0x8, R48 ;  /* 0x00000008031e5825 */ /* 0x001fca00078e0030 */
[----:B------:R1:W5:Y:S01]  /*0310*/  @P5 LDG.E.64 R32, desc[UR10][R30.64] ;  /* 0x0000000a1e205981 */ /* 0x000362000c1e1b00 */
[----:B------:R-:W0:Y:S01]  /*0320*/  S2UR UR4, SR_CTAID.X ;  /* 0x00000000000479c3 */ /* 0x000e220000002500 */
[----:B------:R-:W-:Y:S02]  /*0330*/  CS2R R104, SRZ ;  /* 0x0000000000687805 */ /* 0x000fe4000001ff00 */
[----:B------:R-:W-:Y:S02]  /*0340*/  CS2R R106, SRZ ;  /* 0x00000000006a7805 */ /* 0x000fe4000001ff00 */
[----:B------:R-:W-:Y:S02]  /*0350*/  CS2R R100, SRZ ;  /* 0x0000000000647805 */ /* 0x000fe4000001ff00 */
[----:B------:R-:W-:Y:S01]  /*0360*/  CS2R R102, SRZ ;  /* 0x0000000000667805 */ /* 0x000fe2000001ff00 */
[----:B0-----:R-:W-:-:S05]  /*0370*/  IMAD.U32 R7, RZ, RZ, UR4 ;  /* 0x00000004ff077e24 */ /* 0x001fca000f8e00ff */
[----:B------:R-:W-:Y:S02]  /*0380*/  ISETP.GE.AND P2, PT, R7, UR5, PT ;  /* 0x0000000507007c0c */ /* 0x000fe4000bf46270 */
        /* <DEDUP_REMOVED lines=26> */
[----:B-1----:R-:W-:Y:S06]  /*0530*/  @P2 BRA `(.L_x_256) ;  /* 0x0000007000ec2947 */ /* 0x002fec0003800000 */
[----:B-----5:R-:W-:Y:S01]  /*0540*/  MOV R26, R18 ;  /* 0x00000012001a7202 */ /* 0x020fe20000000f00 */
[--C-:B------:R-:W-:Y:S01]  /*0550*/  IMAD.MOV.U32 R27, RZ, RZ, R19.reuse ;  /* 0x000000ffff1b7224 */ /* 0x100fe200078e0013 */
[----:B------:R-:W-:Y:S01]  /*0560*/  SHF.R.U64 R18, R18, 0x10, R19 ;  /* 0x0000001012127819 */ /* 0x000fe20000001213 */
[----:B------:R-:W-:Y:S01]  /*0570*/  IMAD.MOV.U32 R34, RZ, RZ, R28 ;  /* 0x000000ffff227224 */ /* 0x000fe200078e001c */
[----:B------:R-:W-:Y:S01]  /*0580*/  MOV R30, R22 ;  /* 0x00000016001e7202 */ /* 0x000fe20000000f00 */
[----:B------:R-:W-:Y:S01]  /*0590*/  IMAD.MOV.U32 R38, RZ, RZ, R13 ;  /* 0x000000ffff267224 */ /* 0x000fe200078e000d */
[----:B------:R-:W-:Y:S01]  /*05a0*/  SHF.R.U64 R22, R22, 0x10, R23 ;  /* 0x0000001016167819 */ /* 0x000fe20000001217 */
[----:B------:R-:W-:Y:S01]  /*05b0*/  IMAD.MOV.U32 R44, RZ, RZ, R20 ;  /* 0x000000ffff2c7224 */ /* 0x000fe200078e0014 */
[----:B------:R-:W-:Y:S01]  /*05c0*/  SHF.R.U64 R28, R28, 0x10, R29 ;  /* 0x000000101c1c7819 */ /* 0x000fe2000000121d */
[----:B------:R-:W-:Y:S01]  /*05d0*/  IMAD.MOV.U32 R3, RZ, RZ, R14 ;  /* 0x000000ffff037224 */ /* 0x000fe200078e000e */
[----:B------:R-:W-:Y:S01]  /*05e0*/  MOV R35, R29 ;  /* 0x0000001d00237202 */ /* 0x000fe20000000f00 */
[----:B------:R-:W-:Y:S01]  /*05f0*/  IMAD.MOV.U32 R110, RZ, RZ, R25 ;  /* 0x000000ffff6e7224 */ /* 0x000fe200078e0019 */
        /* <DEDUP_REMOVED lines=8> */
[----:B------:R-:W-:Y:S02]  /*0680*/  SHF.R.U32.HI R39, RZ, 0x10, R13 ;  /* 0x00000010ff277819 */ /* 0x000fe4000001160d */
[----:B------:R-:W-:Y:S02]  /*0690*/  CS2R R96, SRZ ;  /* 0x0000000000607805 */ /* 0x000fe4000001ff00 */
[----:B------:R-:W-:Y:S02]  /*06a0*/  SHF.R.U64 R41, R16, 0x10, R17 ;  /* 0x0000001010297819 */ /* 0x000fe40000001211 */
        /* <DEDUP_REMOVED lines=13> */
[----:B------:R-:W-:-:S02]  /*0780*/  PRMT R17, R18, 0x7610, R17 ;  /* 0x0000761012117816 */ /* 0x000fc40000000011 */
        /* <DEDUP_REMOVED lines=25> */
[----:B------:R-:W-:Y:S02]  /*0920*/  PRMT R21, R22, 0x7610, R21 ;  /* 0x0000761016157816 */ /* 0x000fe40000000015 */
[----:B------:R-:W-:Y:S02]  /*0930*/  CS2R R58, SRZ ;  /* 0x00000000003a7805 */ /* 0x000fe4000001ff00 */
[----:B------:R-:W-:Y:S02]  /*0940*/  PRMT R16, R26, 0x7610, R16 ;  /* 0x000076101a107816 */ /* 0x000fe40000000010 */
[----:B------:R-:W-:Y:S02]  /*0950*/  CS2R R52, SRZ ;  /* 0x0000000000347805 */ /* 0x000fe4000001ff00 */
[----:B------:R-:W-:-:S02]  /*0960*/  PRMT R20, R30, 0x7610, R20 ;  /* 0x000076101e147816 */ /* 0x000fc40000000014 */
[----:B------:R-:W-:Y:S02]  /*0970*/  CS2R R54, SRZ ;  /* 0x0000000000367805 */ /* 0x000fe4000001ff00 */
[----:B------:R-:W-:Y:S02]  /*0980*/  PRMT R22, R31, 0x7610, R22 ;  /* 0x000076101f167816 */ /* 0x000fe40000000016 */
        /* <DEDUP_REMOVED lines=9> */
[----:B------:R-:W1:Y:S01]  /*0a20*/  LDCU.U8 UR9, c[0x0][0x410] ;  /* 0x00008200ff0977ac */ /* 0x000e620008000000 */
[----:B------:R-:W-:Y:S02]  /*0a30*/  PRMT R29, R37, 0x7610, R29 ;  /* 0x00007610251d7816 */ /* 0x000fe4000000001d */
[----:B------:R-:W-:Y:S01]  /*0a40*/  PRMT R30, R38, 0x7610, R30 ;  /* 0x00007610261e7816 */ /* 0x000fe2000000001e */
[----:B------:R-:W2:Y:S01]  /*0a50*/  LDCU UR14, c[0x0][0x400] ;  /* 0x00008000ff0e77ac */ /* 0x000ea20008000800 */
[----:B------:R-:W-:Y:S02]  /*0a60*/  PRMT R31, R39, 0x7610, R31 ;  /* 0x00007610271f7816 */ /* 0x000fe4000000001f */
[----:B------:R-:W-:Y:S01]  /*0a70*/  MOV R10, R9 ;  /* 0x00000009000a7202 */ /* 0x000fe20000000f00 */
[----:B------:R-:W3:Y:S01]  /*0a80*/  LDCU.64 UR12, c[0x0][0x438] ;  /* 0x00008700ff0c77ac */ /* 0x000ee20008000a00 */
[----:B------:R-:W-:-:S02]  /*0a90*/  SHF.R.U32.HI R11, RZ, 0x10, R9 ;  /* 0x00000010ff0b7819 */ /* 0x000fc40000011609 */
[----:B------:R-:W-:Y:S01]  /*0aa0*/  PRMT R32, R40, 0x7610, R32 ;  /* 0x0000761028207816 */ /* 0x000fe20000000020 */
[----:B------:R-:W4:Y:S01]  /*0ab0*/  LDCU.64 UR6, c[0x0][0x478] ;  /* 0x00008f00ff0677ac */ /* 0x000f220008000a00 */
[----:B------:R-:W-:Y:S02]  /*0ac0*/  PRMT R33, R41, 0x7610, R33 ;  /* 0x0000761029217816 */ /* 0x000fe40000000021 */
[----:B------:R-:W-:Y:S02]  /*0ad0*/  PRMT R34, R42, 0x7610, R34 ;  /* 0x000076102a227816 */ /* 0x000fe40000000022 */
[----:B------:R-:W-:Y:S02]  /*0ae0*/  PRMT R35, R43, 0x7610, R35 ;  /* 0x000076102b237816 */ /* 0x000fe40000000023 */
[----:B------:R-:W-:Y:S02]  /*0af0*/  PRMT R36, R44, 0x7610, R36 ;  /* 0x000076102c247816 */ /* 0x000fe40000000024 */
[----:B------:R-:W-:-:S02]  /*0b00*/  PRMT R37, R45, 0x7610, R37 ;  /* 0x000076102d257816 */ /* 0x000fc40000000025 */
[----:B------:R-:W-:Y:S02]  /*0b10*/  PRMT R38, R46, 0x7610, R38 ;  /* 0x000076102e267816 */ /* 0x000fe40000000026 */
[----:B------:R-:W-:Y:S02]  /*0b20*/  PRMT R39, R47, 0x7610, R39 ;  /* 0x000076102f277816 */ /* 0x000fe40000000027 */
[----:B------:R-:W-:Y:S02]  /*0b30*/  SHF.R.U32.HI R15, RZ, 0x10, R15 ;  /* 0x00000010ff0f7819 */ /* 0x000fe4000001160f */
[----:B------:R-:W-:Y:S02]  /*0b40*/  SHF.R.U32.HI R19, RZ, 0x10, R19 ;  /* 0x00000010ff137819 */ /* 0x000fe40000011613 */
[----:B------:R-:W-:Y:S02]  /*0b50*/  SHF.R.U32.HI R23, RZ, 0x10, R23 ;  /* 0x00000010ff177819 */ /* 0x000fe40000011617 */
        /* <DEDUP_REMOVED lines=13> */
.L_x_374:
[----:B------:R-:W0:Y:S08]  /*0c30*/  LDC.64 R112, c[0x0][0x3f8] ;  /* 0x0000fe00ff707b82 */ /* 0x000e300000000a00 */
[----:B------:R-:W1:Y:S08]  /*0c40*/  LDC.64 R110, c[0x0][0x3c8] ;  /* 0x0000f200ff6e7b82 */ /* 0x000e700000000a00 */
[----:B------:R-:W2:Y:S01]  /*0c50*/  LDC.64 R108, c[0x0][0x3f0] ;  /* 0x0000fc00ff6c7b82 */ /* 0x000ea20000000a00 */
[----:B0-----:R-:W-:-:S05]  /*0c60*/  IMAD.WIDE R112, R7, 0x4, R112 ;  /* 0x0000000407707825 */ /* 0x001fca00078e0270 */
[----:B------:R-:W3:Y:S01]  /*0c70*/  LDG.E R173, desc[UR10][R112.64] ;  /* 0x0000000a70ad7981 */ /* 0x000ee2000c1e1900 */
[----:B-1----:R-:W-:-:S05]  /*0c80*/  IMAD.WIDE R110, R7, 0x4, R110 ;  /* 0x00000004076e7825 */ /* 0x002fca00078e026e */
[----:B------:R0:W5:Y:S01]  /*0c90*/  LDG.E R174, desc[UR10][R110.64] ;  /* 0x0000000a6eae7981 */ /* 0x000162000c1e1900 */
[----:B--2---:R-:W-:-:S05]  /*0ca0*/  IMAD.WIDE R108, R7, 0x4, R108 ;  /* 0x00000004076c7825 */ /* 0x004fca00078e026c */
[----:B------:R0:W5:Y:S01]  /*0cb0*/  LDG.E R179, desc[UR10][R108.64] ;  /* 0x0000000a6cb37981 */ /* 0x000162000c1e1900 */
[----:B------:R-:W-:Y:S01]  /*0cc0*/  BSSY.RECONVERGENT B0, `(.L_x_257) ;  /* 0x0000172000007945 */ /* 0x000fe20003800200 */
[----:B------:R-:W-:Y:S02]  /*0cd0*/  HFMA2 R182, -RZ, RZ, 0, 0 ;  /* 0x00000000ffb67431 */ /* 0x000fe400000001ff */
[----:B------:R-:W-:Y:S01]  /*0ce0*/  IMAD.MOV.U32 R181, RZ, RZ, RZ ;  /* 0x000000ffffb57224 */ /* 0x000fe200078e00ff */
[----:B---3--:R-:W-:-:S13]  /*0cf0*/  ISETP.GE.AND P1, PT, R173, 0x1, PT ;  /* 0x00000001ad00780c */ /* 0x008fda0003f26270 */
[----:B0-----:R-:W-:Y:S05]  /*0d00*/  @!P1 BRA `(.L_x_258) ;  /* 0x00000014002c9947 */ /* 0x001fea0003800000 */
[----:B------:R-:W0:Y:S08]  /*0d10*/  LDC.64 R108, c[0x0][0x3c0] ;  /* 0x0000f000ff6c7b82 */ /* 0x000e300000000a00 */
[----:B------:R-:W1:Y:S01]  /*0d20*/  LDC R2, c[0x0][0x388] ;  /* 0x0000e200ff027b82 */ /* 0x000e620000000800 */
[----:B0-----:R-:W-:-:S06]  /*0d30*/  IMAD.WIDE R108, R7, 0x4, R108 ;  /* 0x00000004076c7825 */ /* 0x001fcc00078e026c */
[----:B------:R-:W2:Y:S01]  /*0d40*/  LDG.E R108, desc[UR10][R108.64] ;  /* 0x0000000a6c6c7981 */ /* 0x000ea2000c1e1900 */
[----:B------:R-:W-:Y:S01]  /*0d50*/  IADD3 R111, PT, PT, R173, -0x1, RZ ;  /* 0xffffffffad6f7810 */ /* 0x000fe20007ffe0ff */
[-C--:B-1----:R-:W-:Y:S01]  /*0d60*/  IMAD R110, R7, R2.reuse, RZ ;  /* 0x00000002076e7224 */ /* 0x082fe200078e02ff */
[C---:B------:R-:W-:Y:S01]  /*0d70*/  ISETP.GE.U32.AND P6, PT, R4.reuse, 0x80, PT ;  /* 0x000000800400780c */ /* 0x040fe20003fc6070 */
[----:B------:R-:W0:Y:S01]  /*0d80*/  S2R R0, SR_TID.X ;  /* 0x0000000000007919 */ /* 0x000e220000002100 */
[----:B------:R-:W-:Y:S01]  /*0d90*/  ISETP.NE.AND P0, PT, RZ, UR9, PT ;  /* 0x00000009ff007c0c */ /* 0x000fe2000bf05270 */
[----:B------:R-:W-:Y:S01]  /*0da0*/  IMAD R112, R111, R2, RZ ;  /* 0x000000026f707224 */ /* 0x000fe200078e02ff */
[----:B------:R-:W-:Y:S01]  /*0db0*/  SHF.R.S32.HI R111, RZ, 0x1f, R110 ;  /* 0x0000001fff6f7819 */ /* 0x000fe2000001146e */
[----:B------:R-:W-:Y:S01]  /*0dc0*/  BSSY.RECONVERGENT B1, `(.L_x_259) ;  /* 0x000004a000017945 */ /* 0x000fe20003800200 */
[----:B------:R-:W-:Y:S01]  /*0dd0*/  ISETP.GE.U32.AND P5, PT, R4, 0x100, PT ;  /* 0x000001000400780c */ /* 0x000fe20003fa6070 */
[----:B------:R-:W-:Y:S01]  /*0de0*/  IMAD.MOV.U32 R181, RZ, RZ, RZ ;  /* 0x000000ffffb57224 */ /* 0x000fe200078e00ff */
[----:B------:R-:W-:-:S02]  /*0df0*/  SHF.R.S32.HI R113, RZ, 0x1f, R112 ;  /* 0x0000001fff717819 */ /* 0x000fc40000011470 */
[----:B------:R-:W-:Y:S02]  /*0e00*/  LEA.HI R111, R111, R110, RZ, 0x2 ;  /* 0x0000006e6f6f7211 */ /* 0x000fe400078f10ff */
[----:B------:R-:W-:Y:S02]  /*0e10*/  LEA.HI R113, R113, R112, RZ, 0x2 ;  /* 0x0000007071717211 */ /* 0x000fe400078f10ff */
[C---:B------:R-:W-:Y:S02]  /*0e20*/  ISETP.GE.U32.AND P2, PT, R4.reuse, 0x180, PT ;  /* 0x000001800400780c */ /* 0x040fe40003f46070 */
[C---:B------:R-:W-:Y:S02]  /*0e30*/  ISETP.GE.U32.AND P3, PT, R4.reuse, 0x200, PT ;  /* 0x000002000400780c */ /* 0x040fe40003f66070 */
[----:B------:R-:W-:Y:S02]  /*0e40*/  ISETP.GE.U32.AND P4, PT, R4, 0x280, PT ;  /* 0x000002800400780c */ /* 0x000fe40003f86070 */
[----:B------:R-:W-:-:S02]  /*0e50*/  MOV R182, RZ ;  /* 0x000000ff00b67202 */ /* 0x000fc40000000f00 */
[-C--:B0-----:R-:W-:Y:S02]  /*0e60*/  LEA.HI.SX32 R180, R111, R0.reuse, 0x1e ;  /* 0x000000006fb47211 */ /* 0x081fe400078ff2ff */
[----:B------:R-:W-:Y:S02]  /*0e70*/  LEA.HI.SX32 R165, R113, R0, 0x1e ;  /* 0x0000000071a57211 */ /* 0x000fe400078ff2ff */
[----:B------:R-:W-:Y:S02]  /*0e80*/  MOV R115, R180 ;  /* 0x000000b400737202 */ /* 0x000fe40000000f00 */
[----:B--2---:R-:W-:Y:S01]  /*0e90*/  FSEL R114, R108, RZ, !P0 ;  /* 0x000000ff6c727208 */ /* 0x004fe20004000000 */
[----:B------:R-:W-:Y:S06]  /*0ea0*/  @!P6 BRA `(.L_x_260) ;  /* 0x0000000000ece947 */ /* 0x000fec0003800000 */
        /* <DEDUP_REMOVED lines=10> */
[----:B------:R-:W-:Y:S02]  /*0f50*/  IMAD.U32 R169, R9, 0x10000, RZ ;  /* 0x0001000009a97824 */ /* 0x000fe400078e00ff */
[----:B------:R-:W-:Y:S01]  /*0f60*/  IMAD.U32 R168, R10, 0x10000, RZ ;  /* 0x000100000aa87824 */ /* 0x000fe200078e00ff */
[----:B------:R-:W-:Y:S01]  /*0f70*/  SHF.L.U32 R171, R11, 0x10, RZ ;  /* 0x000000100bab7819 */ /* 0x000fe200000006ff */
[----:B0-----:R-:W-:-:S05]  /*0f80*/  @P0 IMAD.WIDE.U32 R112, R115, 0x8, R112 ;  /* 0x0000000873700825 */ /* 0x001fca00078e0070 */
[----:B------:R0:W5:Y:S01]  /*0f90*/  @P0 LDG.E.64 R154, desc[UR10][R112.64] ;  /* 0x0000000a709a0981 */ /* 0x000162000c1e1b00 */
[----:B------:R-:W-:Y:S01]  /*0fa0*/  IADD3 R165, PT, PT, R165, 0x80, RZ ;  /* 0x00000080a5a57810 */ /* 0x000fe20007ffe0ff */
[----:B------:R-:W-:Y:S01]  /*0fb0*/  VIADD R115, R115, 0x80 ;  /* 0x0000008073737836 */ /* 0x000fe20000000000 */
[C---:B--2---:R-:W-:Y:S02]  /*0fc0*/  SHF.L.U32 R3, R108.reuse, 0x10, RZ ;  /* 0x000000106c037819 */ /* 0x044fe400000006ff */
[----:B------:R-:W-:-:S03]  /*0fd0*/  SHF.R.U64 R108, R108, 0x10, R109 ;  /* 0x000000106c6c7819 */ /* 0x000fc6000000126d */
[----:B------:R-:W-:Y:S01]  /*0fe0*/  FADD.FTZ R3, -R114, R3 ;  /* 0x0000000372037221 */ /* 0x000fe20000010100 */
[----:B---3--:R-:W-:Y:S01]  /*0ff0*/  IMAD.MOV.U32 R164, RZ, RZ, R110 ;  /* 0x000000ffffa47224 */ /* 0x008fe200078e006e */
[--C-:B------:R-:W-:Y:S02]  /*1000*/  SHF.R.U64 R170, R110, 0x10, R111.reuse ;  /* 0x000000106eaa7819 */ /* 0x100fe4000000126f */
[----:B------:R-:W-:Y:S02]  /*1010*/  MOV R167, R111 ;  /* 0x0000006f00a77202 */ /* 0x000fe40000000f00 */
[----:B------:R-:W-:Y:S01]  /*1020*/  SHF.R.U32.HI R172, RZ, 0x10, R111 ;  /* 0x00000010ffac7819 */ /* 0x000fe2000001166f */
[----:B------:R-:W-:Y:S01]  /*1030*/  IMAD.U32 R111, R109, 0x10000, RZ ;  /* 0x000100006d6f7824 */ /* 0x000fe200078e00ff */
[----:B------:R-:W-:Y:S01]  /*1040*/  SHF.R.U32.HI R110, RZ, 0x10, R109 ;  /* 0x00000010ff6e7819 */ /* 0x000fe2000001166d */
[----:B-----5:R-:W-:Y:S01]  /*1050*/  FMUL.FTZ R3, R174, R3 ;  /* 0x00000003ae037220 */ /* 0x020fe20000410000 */
[----:B------:R-:W-:-:S05]  /*1060*/  SHF.L.U32 R109, R164, 0x10, RZ ;  /* 0x00000010a46d7819 */ /* 0x000fca00000006ff */
[-C--:B------:R-:W-:Y:S01]  /*1070*/  FMUL.FTZ R166, R166, R109.reuse ;  /* 0x0000006da6a67220 */ /* 0x080fe20000410000 */
[----:B------:R-:W-:Y:S01]  /*1080*/  FADD.FTZ R84, R84, R109 ;  /* 0x0000006d54547221 */ /* 0x000fe20000010000 */
[----:B------:R-:W-:Y:S01]  /*1090*/  FFMA.FTZ R104, R3, R109, R104 ;  /* 0x0000006d03687223 */ /* 0x000fe20000010068 */
[----:B------:R-:W-:Y:S01]  /*10a0*/  SHF.L.U32 R109, R108, 0x10, RZ ;  /* 0x000000106c6d7819 */ /* 0x000fe200000006ff */
[----:B------:R-:W-:Y:S01]  /*10b0*/  FADD.FTZ R111, -R114, R111 ;  /* 0x0000006f726f7221 */ /* 0x000fe20000010100 */
[----:B0-----:R-:W-:-:S03]  /*10c0*/  SHF.L.U32 R113, R167, 0x10, RZ ;  /* 0x00000010a7717819 */ /* 0x001fc600000006ff */
[----:B------:R-:W-:Y:S01]  /*10d0*/  FADD.FTZ R109, -R114, R109 ;  /* 0x0000006d726d7221 */ /* 0x000fe20000010100 */
[----:B------:R-:W-:Y:S01]  /*10e0*/  FMUL.FTZ R167, R174, R111 ;  /* 0x0000006faea77220 */ /* 0x000fe20000410000 */
[----:B------:R-:W-:Y:S01]  /*10f0*/  SHF.L.U32 R108, R170, 0x10, RZ ;  /* 0x00000010aa6c7819 */ /* 0x000fe200000006ff */
[----:B------:R-:W-:Y:S02]  /*1100*/  IMAD.U32 R111, R110, 0x10000, RZ ;  /* 0x000100006e6f7824 */ /* 0x000fe400078e00ff */
[----:B------:R-:W-:Y:S01]  /*1110*/  FMUL.FTZ R170, R174, R109 ;  /* 0x0000006daeaa7220 */ /* 0x000fe20000410000 */
[----:B------:R-:W-:Y:S01]  /*1120*/  FFMA.FTZ R109, R3, R166, RZ ;  /* 0x000000a6036d7223 */ /* 0x000fe200000100ff */
[-C--:B------:R-:W-:Y:S01]  /*1130*/  FMUL.FTZ R169, R169, R108.reuse ;  /* 0x0000006ca9a97220 */ /* 0x080fe20000410000 */
[----:B------:R-:W-:Y:S01]  /*1140*/  FADD.FTZ R85, R85, R108 ;  /* 0x0000006c55557221 */ /* 0x000fe20000010000 */
[----:B------:R-:W-:Y:S01]  /*1150*/  FFMA.FTZ R105, R170, R108, R105 ;  /* 0x0000006caa697223 */ /* 0x000fe20000010069 */
[----:B------:R-:W-:Y:S01]  /*1160*/  FADD.FTZ R111, -R114, R111 ;  /* 0x0000006f726f7221 */ /* 0x000fe20000010100 */
[----:B------:R-:W-:Y:S01]  /*1170*/  FADD.FTZ R108, RZ, R166 ;  /* 0x000000a6ff6c7221 */ /* 0x000fe20000010000 */
[----:B------:R-:W-:-:S02]  /*1180*/  SHF.L.U32 R110, R172, 0x10, RZ ;  /* 0x00000010ac6e7819 */ /* 0x000fc400000006ff */
[----:B------:R-:W-:Y:S01]  /*1190*/  FMUL.FTZ R172, R174, R111 ;  /* 0x0000006faeac7220 */ /* 0x000fe20000410000 */
[----:B------:R-:W-:Y:S01]  /*11a0*/  FADD.FTZ R111, R108, R169 ;  /* 0x000000a96c6f7221 */ /* 0x000fe20000010000 */
[----:B------:R-:W-:Y:S01]  /*11b0*/  FMUL.FTZ R168, R168, R113 ;  /* 0x00000071a8a87220 */ /* 0x000fe20000410000 */
[----:B------:R-:W-:Y:S01]  /*11c0*/  FFMA.FTZ R108, R170, R169, R109 ;  /* 0x000000a9aa6c7223 */ /* 0x000fe2000001006d */
[-C--:B------:R-:W-:Y:S01]  /*11d0*/  FMUL.FTZ R171, R171, R110.reuse ;  /* 0x0000006eabab7220 */ /* 0x080fe20000410000 */
[----:B------:R-:W-:Y:S01]  /*11e0*/  FADD.FTZ R87, R87, R110 ;  /* 0x0000006e57577221 */ /* 0x000fe20000010000 */
[----:B------:R-:W-:Y:S01]  /*11f0*/  FFMA.FTZ R107, R172, R110, R107 ;  /* 0x0000006eac6b7223 */ /* 0x000fe2000001006b */
[----:B------:R-:W-:Y:S01]  /*1200*/  FADD.FTZ R110, R111, R168 ;  /* 0x000000a86f6e7221 */ /* 0x000fe20000010000 */
[C---:B------:R-:W-:Y:S01]  /*1210*/  FFMA.FTZ R109, R167.reuse, R168, R108 ;  /* 0x000000a8a76d7223 */ /* 0x040fe2000001006c */
[----:B------:R-:W-:Y:S01]  /*1220*/  FADD.FTZ R86, R86, R113 ;  /* 0x0000007156567221 */ /* 0x000fe20000010000 */
[----:B------:R-:W-:Y:S01]  /*1230*/  FFMA.FTZ R106, R167, R113, R106 ;  /* 0x00000071a76a7223 */ /* 0x000fe2000001006a */
[----:B------:R-:W-:Y:S01]  /*1240*/  FADD.FTZ R181, R110, R171 ;  /* 0x000000ab6eb57221 */ /* 0x000fe20000010000 */
[----:B------:R-:W-:-:S07]  /*1250*/  FFMA.FTZ R182, R172, R171, R109 ;  /* 0x000000abacb67223 */ /* 0x000fce000001006d */
.L_x_260:
[----:B------:R-:W-:Y:S05]  /*1260*/  BSYNC.RECONVERGENT B1 ;  /* 0x0000000000017941 */ /* 0x000fea0003800200 */
.L_x_259:
        /* <DEDUP_REMOVED lines=15> */
[----:B------:R-:W-:Y:S01]  /*1360*/  IMAD.U32 R127, R15, 0x10000, RZ ;  /* 0x000100000f7f7824 */ /* 0x000fe200078e00ff */
[----:B------:R-:W-:Y:S01]  /*1370*/  IADD3 R165, PT, PT, R165, 0x80, RZ ;  /* 0x00000080a5a57810 */ /* 0x000fe20007ffe0ff */
[----:B------:R-:W-:Y:S01]  /*1380*/  VIADD R115, R115, 0x80 ;  /* 0x0000008073737836 */ /* 0x000fe20000000000 */
[--C-:B--2---:R-:W-:Y:S02]  /*1390*/  SHF.R.U64 R126, R112, 0x10, R113.reuse ;  /* 0x00000010707e7819 */ /* 0x104fe40000001271 */
[----:B------:R-:W-:Y:S02]  /*13a0*/  MOV R123, R113 ;  /* 0x00000071007b7202 */ /* 0x000fe40000000f00 */
[----:B------:R-:W-:Y:S02]  /*13b0*/  SHF.R.U32.HI R128, RZ, 0x10, R113 ;  /* 0x00000010ff807819 */ /* 0x000fe40000011671 */
[----:B------:R-:W-:Y:S01]  /*13c0*/  MOV R121, R112 ;  /* 0x0000007000797202 */ /* 0x000fe20000000f00 */
[C---:B---3--:R-:W-:Y:S01]  /*13d0*/  IMAD.U32 R113, R108.reuse, 0x10000, RZ ;  /* 0x000100006c717824 */ /* 0x048fe200078e00ff */
[----:B------:R-:W-:-:S03]  /*13e0*/  SHF.R.U64 R108, R108, 0x10, R109 ;  /* 0x000000106c6c7819 */ /* 0x000fc6000000126d */
[----:B------:R-:W-:Y:S01]  /*13f0*/  FADD.FTZ R113, -R114, R113 ;  /* 0x0000007172717221 */ /* 0x000fe20000010100 */
[----:B------:R-:W-:Y:S02]  /*1400*/  SHF.R.U32.HI R112, RZ, 0x10, R109 ;  /* 0x00000010ff707819 */ /* 0x000fe4000001166d */
[----:B------:R-:W-:Y:S01]  /*1410*/  SHF.L.U32 R125, R109, 0x10, RZ ;  /* 0x000000106d7d7819 */ /* 0x000fe200000006ff */
[----:B------:R-:W-:Y:S02]  /*1420*/  IMAD.U32 R109, R121, 0x10000, RZ ;  /* 0x00010000796d7824 */ /* 0x000fe400078e00ff */
[----:B-----5:R-:W-:Y:S01]  /*1430*/  FMUL.FTZ R121, R174, R113 ;  /* 0x00000071ae797220 */ /* 0x020fe20000410000 */
[----:B0-----:R-:W-:Y:S01]  /*1440*/  SHF.L.U32 R111, R123, 0x10, RZ ;  /* 0x000000107b6f7819 */ /* 0x001fe200000006ff */
[----:B------:R-:W-:Y:S01]  /*1450*/  FADD.FTZ R123, -R114, R125 ;  /* 0x0000007d727b7221 */ /* 0x000fe20000010100 */
[-C--:B------:R-:W-:Y:S01]  /*1460*/  FMUL.FTZ R122, R122, R109.reuse ;  /* 0x0000006d7a7a7220 */ /* 0x080fe20000410000 */
[----:B------:R-:W-:Y:S01]  /*1470*/  FADD.FTZ R80, R80, R109 ;  /* 0x0000006d50507221 */ /* 0x000fe20000010000 */
[----:B------:R-:W-:Y:S01]  /*1480*/  FFMA.FTZ R100, R121, R109, R100 ;  /* 0x0000006d79647223 */ /* 0x000fe20000010064 */
[----:B------:R-:W-:-:S02]  /*1490*/  IMAD.U32 R109, R108, 0x10000, RZ ;  /* 0x000100006c6d7824 */ /* 0x000fc400078e00ff */
[----:B------:R-:W-:Y:S01]  /*14a0*/  FMUL.FTZ R123, R174, R123 ;  /* 0x0000007bae7b7220 */ /* 0x000fe20000410000 */
[-C--:B------:R-:W-:Y:S01]  /*14b0*/  FMUL.FTZ R124, R124, R111.reuse ;  /* 0x0000006f7c7c7220 */ /* 0x080fe20000410000 */
[----:B------:R-:W-:Y:S01]  /*14c0*/  FADD.FTZ R109, -R114, R109 ;  /* 0x0000006d726d7221 */ /* 0x000fe20000010100 */
[----:B------:R-:W-:Y:S01]  /*14d0*/  FADD.FTZ R82, R82, R111 ;  /* 0x0000006f52527221 */ /* 0x000fe20000010000 */
[----:B------:R-:W-:Y:S01]  /*14e0*/  FFMA.FTZ R102, R123, R111, R102 ;  /* 0x0000006f7b667223 */ /* 0x000fe20000010066 */
[----:B------:R-:W-:Y:S02]  /*14f0*/  SHF.L.U32 R125, R13, 0x10, RZ ;  /* 0x000000100d7d7819 */ /* 0x000fe400000006ff */
[----:B------:R-:W-:Y:S01]  /*1500*/  SHF.L.U32 R108, R126, 0x10, RZ ;  /* 0x000000107e6c7819 */ /* 0x000fe200000006ff */
[----:B------:R-:W-:Y:S01]  /*1510*/  FMUL.FTZ R126, R174, R109 ;  /* 0x0000006dae7e7220 */ /* 0x000fe20000410000 */
[----:B------:R-:W-:Y:S01]  /*1520*/  SHF.L.U32 R111, R112, 0x10, RZ ;  /* 0x00000010706f7819 */ /* 0x000fe200000006ff */
[----:B------:R-:W-:-:S02]  /*1530*/  FFMA.FTZ R109, R121, R122, R182 ;  /* 0x0000007a796d7223 */ /* 0x000fc400000100b6 */
[-C--:B------:R-:W-:Y:S01]  /*1540*/  FMUL.FTZ R125, R125, R108.reuse ;  /* 0x0000006c7d7d7220 */ /* 0x080fe20000410000 */
[----:B------:R-:W-:Y:S01]  /*1550*/  FADD.FTZ R81, R81, R108 ;  /* 0x0000006c51517221 */ /* 0x000fe20000010000 */
[----:B------:R-:W-:Y:S01]  /*1560*/  FFMA.FTZ R101, R126, R108, R101 ;  /* 0x0000006c7e657223 */ /* 0x000fe20000010065 */
[----:B------:R-:W-:Y:S01]  /*1570*/  FADD.FTZ R111, -R114, R111 ;  /* 0x0000006f726f7221 */ /* 0x000fe20000010100 */
[----:B------:R-:W-:Y:S01]  /*1580*/  FADD.FTZ R108, R181, R122 ;  /* 0x0000007ab56c7221 */ /* 0x000fe20000010000 */
[----:B------:R-:W-:Y:S02]  /*1590*/  SHF.L.U32 R110, R128, 0x10, RZ ;  /* 0x00000010806e7819 */ /* 0x000fe400000006ff */
[----:B------:R-:W-:Y:S01]  /*15a0*/  FMUL.FTZ R128, R174, R111 ;  /* 0x0000006fae807220 */ /* 0x000fe20000410000 */
        /* <DEDUP_REMOVED lines=9> */
.L_x_262:
[----:B------:R-:W-:Y:S05]  /*1640*/  BSYNC.RECONVERGENT B1 ;  /* 0x0000000000017941 */ /* 0x000fea0003800200 */
.L_x_261:
        /* <DEDUP_REMOVED lines=21> */
[----:B---3--:R-:W-:-:S02]  /*17a0*/  SHF.L.U32 R113, R108, 0x10, RZ ;  /* 0x000000106c717819 */ /* 0x008fc400000006ff */
[----:B------:R-:W-:Y:S01]  /*17b0*/  MOV R129, R112 ;  /* 0x0000007000817202 */ /* 0x000fe20000000f00 */
[----:B------:R-:W-:Y:S02]  /*17c0*/  IMAD.U32 R133, R109, 0x10000, RZ ;  /* 0x000100006d857824 */ /* 0x000fe400078e00ff */
[----:B------:R-:W-:Y:S01]  /*17d0*/  FADD.FTZ R113, -R114, R113 ;  /* 0x0000007172717221 */ /* 0x000fe20000010100 */
[--C-:B------:R-:W-:Y:S02]  /*17e0*/  SHF.R.U64 R108, R108, 0x10, R109.reuse ;  /* 0x000000106c6c7819 */ /* 0x100fe4000000126d */
[----:B------:R-:W-:Y:S02]  /*17f0*/  SHF.R.U32.HI R112, RZ, 0x10, R109 ;  /* 0x00000010ff707819 */ /* 0x000fe4000001166d */
[----:B------:R-:W-:Y:S01]  /*1800*/  SHF.L.U32 R109, R129, 0x10, RZ ;  /* 0x00000010816d7819 */ /* 0x000fe200000006ff */
[----:B-----5:R-:W-:Y:S01]  /*1810*/  FMUL.FTZ R129, R174, R113 ;  /* 0x00000071ae817220 */ /* 0x020fe20000410000 */
[----:B0-----:R-:W-:-:S02]  /*1820*/  IMAD.U32 R111, R131, 0x10000, RZ ;  /* 0x00010000836f7824 */ /* 0x001fc400078e00ff */
[----:B------:R-:W-:Y:S01]  /*1830*/  FADD.FTZ R131, -R114, R133 ;  /* 0x0000008572837221 */ /* 0x000fe20000010100 */
[-C--:B------:R-:W-:Y:S01]  /*1840*/  FMUL.FTZ R130, R130, R109.reuse ;  /* 0x0000006d82827220 */ /* 0x080fe20000410000 */
[----:B------:R-:W-:Y:S01]  /*1850*/  FADD.FTZ R76, R76, R109 ;  /* 0x0000006d4c4c7221 */ /* 0x000fe20000010000 */
[----:B------:R-:W-:Y:S01]  /*1860*/  FFMA.FTZ R96, R129, R109, R96 ;  /* 0x0000006d81607223 */ /* 0x000fe20000010060 */
[----:B------:R-:W-:Y:S01]  /*1870*/  SHF.L.U32 R109, R108, 0x10, RZ ;  /* 0x000000106c6d7819 */ /* 0x000fe200000006ff */
[----:B------:R-:W-:Y:S01]  /*1880*/  FMUL.FTZ R131, R174, R131 ;  /* 0x00000083ae837220 */ /* 0x000fe20000410000 */
[-C--:B------:R-:W-:Y:S01]  /*1890*/  FMUL.FTZ R132, R132, R111.reuse ;  /* 0x0000006f84847220 */ /* 0x080fe20000410000 */
[----:B------:R-:W-:Y:S02]  /*18a0*/  FADD.FTZ R78, R78, R111 ;  /* 0x0000006f4e4e7221 */ /* 0x000fe40000010000 */
[----:B------:R-:W-:Y:S01]  /*18b0*/  FADD.FTZ R109, -R114, R109 ;  /* 0x0000006d726d7221 */ /* 0x000fe20000010100 */
[----:B------:R-:W-:Y:S01]  /*18c0*/  FFMA.FTZ R98, R131, R111, R98 ;  /* 0x0000006f83627223 */ /* 0x000fe20000010062 */
[----:B------:R-:W-:-:S02]  /*18d0*/  SHF.L.U32 R133, R17, 0x10, RZ ;  /* 0x0000001011857819 */ /* 0x000fc400000006ff */
[----:B------:R-:W-:Y:S01]  /*18e0*/  SHF.L.U32 R108, R134, 0x10, RZ ;  /* 0x00000010866c7819 */ /* 0x000fe200000006ff */
[----:B------:R-:W-:Y:S01]  /*18f0*/  FMUL.FTZ R134, R174, R109 ;  /* 0x0000006dae867220 */ /* 0x000fe20000410000 */
[----:B------:R-:W-:Y:S01]  /*1900*/  SHF.L.U32 R111, R112, 0x10, RZ ;  /* 0x00000010706f7819 */ /* 0x000fe200000006ff */
[----:B------:R-:W-:Y:S02]  /*1910*/  FFMA.FTZ R109, R129, R130, R182 ;  /* 0x00000082816d7223 */ /* 0x000fe400000100b6 */
[-C--:B------:R-:W-:Y:S01]  /*1920*/  FMUL.FTZ R133, R133, R108.reuse ;  /* 0x0000006c85857220 */ /* 0x080fe20000410000 */
[----:B------:R-:W-:Y:S01]  /*1930*/  FADD.FTZ R77, R77, R108 ;  /* 0x0000006c4d4d7221 */ /* 0x000fe20000010000 */
[----:B------:R-:W-:Y:S01]  /*1940*/  FFMA.FTZ R97, R134, R108, R97 ;  /* 0x0000006c86617223 */ /* 0x000fe20000010061 */
[----:B------:R-:W-:Y:S01]  /*1950*/  FADD.FTZ R111, -R114, R111 ;  /* 0x0000006f726f7221 */ /* 0x000fe20000010100 */
[----:B------:R-:W-:Y:S01]  /*1960*/  FADD.FTZ R108, R181, R130 ;  /* 0x00000082b56c7221 */ /* 0x000fe20000010000 */
[----:B------:R-:W-:-:S02]  /*1970*/  SHF.L.U32 R110, R136, 0x10, RZ ;  /* 0x00000010886e7819 */ /* 0x000fc400000006ff */
        /* <DEDUP_REMOVED lines=10> */
.L_x_264:
[----:B------:R-:W-:Y:S05]  /*1a20*/  BSYNC.RECONVERGENT B1 ;  /* 0x0000000000017941 */ /* 0x000fea0003800200 */
.L_x_263:
        /* <DEDUP_REMOVED lines=61> */
.L_x_266:
[----:B------:R-:W-:Y:S05]  /*1e00*/  BSYNC.RECONVERGENT B1 ;  /* 0x0000000000017941 */ /* 0x000fea0003800200 */
.L_x_265:
        /* <DEDUP_REMOVED lines=14> */
[----:B--2---:R-:W-:Y:S02]  /*1ef0*/  MOV R115, R112 ;  /* 0x0000007000737202 */ /* 0x004fe40000000f00 */
[--C-:B------:R-:W-:Y:S02]  /*1f00*/  SHF.R.U64 R151, R112, 0x10, R113.reuse ;  /* 0x0000001070977819 */ /* 0x100fe40000001271 */
[----:B------:R-:W-:Y:S02]  /*1f10*/  MOV R149, R113 ;  /* 0x0000007100957202 */ /* 0x000fe40000000f00 */
[----:B------:R-:W-:Y:S02]  /*1f20*/  SHF.R.U32.HI R150, RZ, 0x10, R113 ;  /* 0x00000010ff967819 */ /* 0x000fe40000011671 */
[C---:B---3--:R-:W-:Y:S02]  /*1f30*/  SHF.R.U64 R112, R108.reuse, 0x10, R109 ;  /* 0x000000106c707819 */ /* 0x048fe4000000126d */
[----:B------:R-:W-:-:S02]  /*1f40*/  SHF.L.U32 R113, R108, 0x10, RZ ;  /* 0x000000106c717819 */ /* 0x000fc400000006ff */
[----:B------:R-:W-:Y:S01]  /*1f50*/  SHF.R.U32.HI R108, RZ, 0x10, R109 ;  /* 0x00000010ff6c7819 */ /* 0x000fe2000001166d */
[----:B------:R-:W-:-:S03]  /*1f60*/  IMAD.U32 R145, R109, 0x10000, RZ ;  /* 0x000100006d917824 */ /* 0x000fc600078e00ff */
[----:B0-----:R-:W-:Y:S01]  /*1f70*/  SHF.L.U32 R111, R108, 0x10, RZ ;  /* 0x000000106c6f7819 */ /* 0x001fe200000006ff */
[----:B------:R-:W-:Y:S01]  /*1f80*/  IMAD.U32 R115, R115, 0x10000, RZ ;  /* 0x0001000073737824 */ /* 0x000fe200078e00ff */
[----:B------:R-:W-:Y:S01]  /*1f90*/  SHF.L.U32 R109, R112, 0x10, RZ ;  /* 0x00000010706d7819 */ /* 0x000fe200000006ff */
[C---:B------:R-:W-:Y:S02]  /*1fa0*/  FADD.FTZ R113, -R114.reuse, R113 ;  /* 0x0000007172717221 */ /* 0x040fe40000010100 */
[C---:B------:R-:W-:Y:S01]  /*1fb0*/  FADD.FTZ R165, -R114.reuse, R111 ;  /* 0x0000006f72a57221 */ /* 0x040fe20000010100 */
[----:B------:R-:W-:Y:S01]  /*1fc0*/  SHF.L.U32 R111, R149, 0x10, RZ ;  /* 0x00000010956f7819 */ /* 0x000fe200000006ff */
[C---:B------:R-:W-:Y:S01]  /*1fd0*/  FADD.FTZ R147, -R114.reuse, R145 ;  /* 0x0000009172937221 */ /* 0x040fe20000010100 */
[----:B------:R-:W-:Y:S01]  /*1fe0*/  SHF.L.U32 R149, R25, 0x10, RZ ;  /* 0x0000001019957819 */ /* 0x000fe200000006ff */
[----:B------:R-:W-:Y:S01]  /*1ff0*/  FADD.FTZ R109, -R114, R109 ;  /* 0x0000006d726d7221 */ /* 0x000fe20000010100 */
[----:B-----5:R-:W-:Y:S01]  /*2000*/  FMUL.FTZ R145, R174, R113 ;  /* 0x00000071ae917220 */ /* 0x020fe20000410000 */
[----:B------:R-:W-:Y:S01]  /*2010*/  FMUL.FTZ R146, R146, R115 ;  /* 0x0000007392927220 */ /* 0x000fe20000410000 */
[----:B------:R-:W-:Y:S01]  /*2020*/  IMAD.U32 R110, R151, 0x10000, RZ ;  /* 0x00010000976e7824 */ /* 0x000fe200078e00ff */
[----:B------:R-:W-:Y:S01]  /*2030*/  SHF.L.U32 R112, R150, 0x10, RZ ;  /* 0x0000001096707819 */ /* 0x000fe200000006ff */
[C---:B------:R-:W-:Y:S01]  /*2040*/  FMUL.FTZ R150, R174.reuse, R109 ;  /* 0x0000006dae967220 */ /* 0x040fe20000410000 */
[----:B------:R-:W-:Y:S01]  /*2050*/  FADD.FTZ R108, R181, R146 ;  /* 0x00000092b56c7221 */ /* 0x000fe20000010000 */
[----:B------:R-:W-:Y:S01]  /*2060*/  FMUL.FTZ R149, R149, R110 ;  /* 0x0000006e95957220 */ /* 0x000fe20000410000 */
[----:B------:R-:W-:Y:S01]  /*2070*/  FFMA.FTZ R182, R145, R146, R182 ;  /* 0x0000009291b67223 */ /* 0x000fe200000100b6 */
[----:B------:R-:W-:Y:S01]  /*2080*/  SHF.L.U32 R151, R27, 0x10, RZ ;  /* 0x000000101b977819 */ /* 0x000fe200000006ff */
[----:B------:R-:W-:Y:S01]  /*2090*/  FMUL.FTZ R147, R174, R147 ;  /* 0x00000093ae937220 */ /* 0x000fe20000410000 */
[----:B------:R-:W-:Y:S01]  /*20a0*/  FMUL.FTZ R148, R148, R111 ;  /* 0x0000006f94947220 */ /* 0x000fe20000410000 */
[----:B------:R-:W-:Y:S01]  /*20b0*/  FADD.FTZ R109, R108, R149 ;  /* 0x000000956c6d7221 */ /* 0x000fe20000010000 */
[----:B------:R-:W-:Y:S01]  /*20c0*/  FFMA.FTZ R182, R150, R149, R182 ;  /* 0x0000009596b67223 */ /* 0x000fe200000100b6 */
[----:B------:R-:W-:Y:S01]  /*20d0*/  FMUL.FTZ R151, R151, R112 ;  /* 0x0000007097977220 */ /* 0x000fe20000410000 */
        /* <DEDUP_REMOVED lines=14> */
.L_x_258:
[----:B------:R-:W0:Y:S01]  /*21c0*/  LDC R2, c[0x0][0x388] ;  /* 0x0000e200ff027b82 */ /* 0x000e220000000800 */
[----:B------:R-:W1:Y:S01]  /*21d0*/  S2R R0, SR_TID.X ;  /* 0x0000000000007919 */ /* 0x000e620000002100 */
[----:B------:R-:W-:-:S04]  /*21e0*/  UISETP.NE.U32.AND UP0, UPT, UR12, URZ, UPT ;  /* 0x000000ff0c00728c */ /* 0x000fc8000bf05070 */
[----:B------:R-:W-:Y:S01]  /*21f0*/  UISETP.NE.AND.EX UP0, UPT, UR13, URZ, UPT, UP0 ;  /* 0x000000ff0d00728c */ /* 0x000fe2000bf05300 */
[----:B0-----:R-:W-:-:S05]  /*2200*/  IMAD R108, R7, R2, RZ ;  /* 0x00000002076c7224 */ /* 0x001fca00078e02ff */
[----:B------:R-:W-:-:S04]  /*2210*/  SHF.R.S32.HI R109, RZ, 0x1f, R108 ;  /* 0x0000001fff6d7819 */ /* 0x000fc8000001146c */
[----:B------:R-:W-:-:S04]  /*2220*/  LEA.HI R109, R109, R108, RZ, 0x2 ;  /* 0x0000006c6d6d7211 */ /* 0x000fc800078f10ff */
[----:B-1----:R-:W-:Y:S01]  /*2230*/  LEA.HI.SX32 R180, R109, R0, 0x1e ;  /* 0x000000006db47211 */ /* 0x002fe200078ff2ff */
        /* <DEDUP_REMOVED lines=26> */
.L_x_267:
[----:B------:R-:W-:Y:S05]  /*23e0*/  BSYNC.RECONVERGENT B0 ;  /* 0x0000000000007941 */ /* 0x000fea0003800200 */
.L_x_257:
        /* <DEDUP_REMOVED lines=31> */
.L_x_269:
[----:B------:R-:W-:Y:S05]  /*25e0*/  BSYNC.RECONVERGENT B0 ;  /* 0x0000000000007941 */ /* 0x000fea0003800200 */
.L_x_268:
[----:B------:R-:W1:Y:S08]  /*25f0*/  S2UR UR5, SR_CgaCtaId ;  /* 0x00000000000579c3 */ /* 0x000e700000008800 */
[----:B------:R-:W-:Y:S01]  /*2600*/  BAR.SYNC.DEFER_BLOCKING 0x0 ;  /* 0x0000000000007b1d */ /* 0x000fe20000010000 */
[----:B-----5:R-:W-:Y:S02]  /*2610*/  ISETP.GE.AND P2, PT, R179, 0x1, PT ;  /* 0x00000001b300780c */ /* 0x020fe40003f46270 */
[----:B------:R-:W-:-:S02]  /*2620*/  ISETP.GE.U32.AND P0, PT, R4, 0x80, PT ;  /* 0x000000800400780c */ /* 0x000fc40003f06070 */
[----:B------:R-:W-:Y:S01]  /*2630*/  ISETP.NE.AND P3, PT, RZ, UR9, PT ;  /* 0x00000009ff007c0c */ /* 0x000fe2000bf65270 */
[----:B------:R-:W-:Y:S01]  /*2640*/  UMOV UR4, 0x400 ;  /* 0x0000040000047882 */ /* 0x000fe20000000000 */
[----:B------:R-:W-:Y:S07]  /*2650*/  BSSY.RECONVERGENT B0, `(.L_x_270) ;  /* 0x000011e000007945 */ /* 0x000fee0003800200 */
[----:B------:R-:W-:-:S04]  /*2660*/  @P2 VIADD R179, R179, 0xffffffff ;  /* 0xffffffffb3b32836 */ /* 0x000fc80000000000 */
[----:B------:R-:W-:Y:S01]  /*2670*/  @P2 IMAD R179, R179, R2, RZ ;  /* 0x00000002b3b32224 */ /* 0x000fe200078e02ff */
        /* <DEDUP_REMOVED lines=10> */
[----:B------:R-:W-:Y:S01]  /*2720*/  FADD.FTZ R108, R111, R108 ;  /* 0x0000006c6f6c7221 */ /* 0x000fe20000010000 */
[----:B------:R-:W-:Y:S02]  /*2730*/  @P2 SHF.R.S32.HI R110, RZ, 0x1f, R179 ;  /* 0x0000001fff6e2819 */ /* 0x000fe400000114b3 */
[----:B-1----:R-:W-:Y:S01]  /*2740*/  FADD.FTZ R165, R165, R112 ;  /* 0x00000070a5a57221 */ /* 0x002fe20000010000 */
[----:B------:R-:W-:Y:S01]  /*2750*/  FADD.FTZ R108, R108, R113 ;  /* 0x000000716c6c7221 */ /* 0x000fe20000010000 */
[----:B------:R-:W-:Y:S01]  /*2760*/  @P2 LEA.HI R179, R110, R179, RZ, 0x2 ;  /* 0x000000b36eb32211 */ /* 0x000fe200078f10ff */
[----:B------:R-:W-:Y:S02]  /*2770*/  HFMA2 R113, -RZ, RZ, 0, 0 ;  /* 0x00000000ff717431 */ /* 0x000fe400000001ff */
[----:B------:R-:W-:Y:S01]  /*2780*/  FADD.FTZ R165, R114, R165 ;  /* 0x000000a572a57221 */ /* 0x000fe20000010000 */
[----:B------:R-:W-:Y:S01]  /*2790*/  FADD.FTZ R108, R115, R108 ;  /* 0x0000006c736c7221 */ /* 0x000fe20000010000 */
[----:B------:R-:W-:-:S02]  /*27a0*/  @P2 LEA.HI.SX32 R113, R179, R0, 0x1e ;  /* 0x00000000b3712211 */ /* 0x000fc400078ff2ff */
[----:B------:R-:W-:Y:S01]  /*27b0*/  FMUL.FTZ R165, R165, UR14 ;  /* 0x0000000ea5a57c20 */ /* 0x000fe20008410000 */
[----:B------:R-:W-:Y:S01]  /*27c0*/  MOV R115, R180 ;  /* 0x000000b400737202 */ /* 0x000fe20000000f00 */
[----:B------:R-:W-:-:S03]  /*27d0*/  FMUL.FTZ R112, R108, UR14 ;  /* 0x0000000e6c707c20 */ /* 0x000fc60008410000 */
[----:B------:R-:W-:Y:S01]  /*27e0*/  FSEL R165, R165, RZ, !P3 ;  /* 0x000000ffa5a57208 */ /* 0x000fe20005800000 */
[----:B------:R-:W-:Y:S06]  /*27f0*/  @!P0 BRA `(.L_x_271) ;  /* 0x00000010000c8947 */ /* 0x000fec0003800000 */
[----:B------:R-:W-:-:S04]  /*2800*/  UISETP.NE.U32.AND UP0, UPT, UR12, URZ, UPT ;  /* 0x000000ff0c00728c */ /* 0x000fc8000bf05070 */
[----:B------:R-:W-:Y:S01]  /*2810*/  UISETP.NE.AND.EX UP0, UPT, UR13, URZ, UPT, UP0 ;  /* 0x000000ff0d00728c */ /* 0x000fe2000bf05300 */
[----:B------:R-:W-:Y:S10]  /*2820*/  @!P2 BRA `(.L_x_272) ;  /* 0x00000000001ca947 */ /* 0x000ff40003800000 */
[----:B------:R-:W0:Y:S02]  /*2830*/  LDC.64 R108, c[0x0][0x390] ;  /* 0x0000e400ff6c7b82 */ /* 0x000e240000000a00 */
[----:B0-----:R-:W-:-:S06]  /*2840*/  IMAD.WIDE.U32 R108, R113, 0x8, R108 ;  /* 0x00000008716c7825 */ /* 0x001fcc00078e006c */
[----:B------:R-:W2:Y:S02]  /*2850*/  LDG.E.64 R108, desc[UR10][R108.64] ;  /* 0x0000000a6c6c7981 */ /* 0x000ea4000c1e1b00 */
[C-C-:B--2---:R-:W-:Y:S02]  /*2860*/  SHF.R.U64 R177, R108.reuse, 0x10, R109.reuse ;  /* 0x000000106cb17819 */ /* 0x144fe4000000126d */
[----:B------:R-:W-:Y:S02]  /*2870*/  SHF.R.U32.HI R178, RZ, 0x10, R109 ;  /* 0x00000010ffb27819 */ /* 0x000fe4000001166d */
[----:B------:R-:W-:Y:S02]  /*2880*/  PRMT R175, R108, 0x7610, R175 ;  /* 0x000076106caf7816 */ /* 0x000fe400000000af */
[----:B------:R-:W-:-:S07]  /*2890*/  PRMT R176, R109, 0x7610, R176 ;  /* 0x000076106db07816 */ /* 0x000fce00000000b0 */
.L_x_272:
[----:B------:R-:W-:Y:S05]  /*28a0*/  BRA.U UP0, `(.L_x_273) ;  /* 0x0000000500c47547 */ /* 0x000fea000b800000 */
[----:B------:R-:W-:Y:S01]  /*28b0*/  UMOV UR4, UR6 ;  /* 0x0000000600047c82 */ /* 0x000fe20008000000 */
[----:B------:R-:W-:Y:S01]  /*28c0*/  UMOV UR5, UR7 ;  /* 0x0000000700057c82 */ /* 0x000fe20008000000 */
[----:B------:R-:W-:-:S04]  /*28d0*/  UISETP.NE.U32.AND UP0, UPT, UR4, URZ, UPT ;  /* 0x000000ff0400728c */ /* 0x000fc8000bf05070 */
[----:B------:R-:W-:-:S09]  /*28e0*/  UISETP.NE.AND.EX UP0, UPT, UR5, URZ, UPT, UP0 ;  /* 0x000000ff0500728c */ /* 0x000fd2000bf05300 */
[----:B------:R-:W-:Y:S05]  /*28f0*/  BRA.U UP0, `(.L_x_274) ;  /* 0x0000000100d47547 */ /* 0x000fea000b800000 */
[----:B------:R-:W-:Y:S05]  /*2900*/  @!P2 BRA `(.L_x_275) ;  /* 0x000000000030a947 */ /* 0x000fea0003800000 */
[----:B------:R-:W-:Y:S01]  /*2910*/  FFMA.FTZ R109, R3, R112, R165 ;  /* 0x00000070036d7223 */ /* 0x000fe200000100a5 */
[----:B------:R-:W-:Y:S02]  /*2920*/  ISETP.GT.AND P1, PT, R173, RZ, PT ;  /* 0x000000ffad00720c */ /* 0x000fe40003f24270 */
[----:B------:R-:W-:Y:S01]  /*2930*/  SHF.L.U32 R108, R28, 0x10, RZ ;  /* 0x000000101c6c7819 */ /* 0x000fe200000006ff */
[----:B------:R-:W-:-:S04]  /*2940*/  FADD.FTZ R109, R166, -R109 ;  /* 0x8000006da66d7221 */ /* 0x000fc80000010000 */
[----:B------:R-:W-:-:S05]  /*2950*/  FMUL.FTZ R109, R174, R109 ;  /* 0x0000006dae6d7220 */ /* 0x000fca0000410000 */
[----:B------:R-:W-:-:S05]  /*2960*/  FSEL R109, R109, RZ, P1 ;  /* 0x000000ff6d6d7208 */ /* 0x000fca0000800000 */
[----:B------:R-:W-:-:S04]  /*2970*/  FMUL.FTZ R109, R109, UR15 ;  /* 0x0000000f6d6d7c20 */ /* 0x000fc80008410000 */
[----:B------:R-:W-:Y:S01]  /*2980*/  FMUL.FTZ R110, R109, R108 ;  /* 0x0000006c6d6e7220 */ /* 0x000fe20000410000 */
[----:B------:R-:W-:-:S04]  /*2990*/  IMAD.U32 R108, R175, 0x10000, RZ ;  /* 0x00010000af6c7824 */ /* 0x000fc800078e00ff */
[----:B------:R-:W-:Y:S01]  /*29a0*/  F2FP.BF16.F32.PACK_AB R110, RZ, R110 ;  /* 0x0000006eff6e723e */ /* 0x000fe200000010ff */
[----:B------:R-:W-:-:S03]  /*29b0*/  FFMA.FTZ R64, R109, R108, R64 ;  /* 0x0000006c6d407223 */ /* 0x000fc60000010040 */
[----:B------:R-:W-:-:S07]  /*29c0*/  PRMT R153, R110, 0x7610, R153 ;  /* 0x000076106e997816 */ /* 0x000fce0000000099 */
.L_x_275:
[----:B------:R-:W-:Y:S05]  /*29d0*/  @!P2 BRA `(.L_x_276) ;  /* 0x000000000030a947 */ /* 0x000fea0003800000 */
[----:B------:R-:W-:Y:S01]  /*29e0*/  FFMA.FTZ R108, R170, R112, R165 ;  /* 0x00000070aa6c7223 */ /* 0x000fe200000100a5 */
[----:B------:R-:W-:Y:S02]  /*29f0*/  ISETP.GT.AND P1, PT, R173, RZ, PT ;  /* 0x000000ffad00720c */ /* 0x000fe40003f24270 */
[----:B------:R-:W-:Y:S01]  /*2a00*/  SHF.L.U32 R111, R29, 0x10, RZ ;  /* 0x000000101d6f7819 */ /* 0x000fe200000006ff */
[----:B------:R-:W-:-:S04]  /*2a10*/  FADD.FTZ R109, R169, -R108 ;  /* 0x8000006ca96d7221 */ /* 0x000fc80000010000 */
[----:B------:R-:W-:-:S05]  /*2a20*/  FMUL.FTZ R109, R174, R109 ;  /* 0x0000006dae6d7220 */ /* 0x000fca0000410000 */
[----:B------:R-:W-:-:S05]  /*2a30*/  FSEL R109, R109, RZ, P1 ;  /* 0x000000ff6d6d7208 */ /* 0x000fca0000800000 */
[----:B------:R-:W-:Y:S01]  /*2a40*/  FMUL.FTZ R108, R109, UR15 ;  /* 0x0000000f6d6c7c20 */ /* 0x000fe20008410000 */
[----:B------:R-:W-:-:S03]  /*2a50*/  SHF.L.U32 R109, R177, 0x10, RZ ;  /* 0x00000010b16d7819 */ /* 0x000fc600000006ff */
[C---:B------:R-:W-:Y:S02]  /*2a60*/  FMUL.FTZ R111, R108.reuse, R111 ;  /* 0x0000006f6c6f7220 */ /* 0x040fe40000410000 */
[----:B------:R-:W-:-:S03]  /*2a70*/  FFMA.FTZ R65, R108, R109, R65 ;  /* 0x0000006d6c417223 */ /* 0x000fc60000010041 */
[----:B------:R-:W-:-:S04]  /*2a80*/  F2FP.BF16.F32.PACK_AB R111, RZ, R111 ;  /* 0x0000006fff6f723e */ /* 0x000fc800000010ff */
[----:B------:R-:W-:-:S07]  /*2a90*/  PRMT R117, R111, 0x7610, R117 ;  /* 0x000076106f757816 */ /* 0x000fce0000000075 */
.L_x_276:
        /* <DEDUP_REMOVED lines=13> */
.L_x_277:
        /* <DEDUP_REMOVED lines=12> */
[----:B------:R-:W-:Y:S01]  /*2c30*/  PRMT R120, R111, 0x7610, R120 ;  /* 0x000076106f787816 */ /* 0x000fe20000000078 */
[----:B------:R-:W-:Y:S06]  /*2c40*/  BRA `(.L_x_278) ;  /* 0x0000000800a07947 */ /* 0x000fec0003800000 */
.L_x_274:
[-CC-:B------:R-:W-:Y:S01]  /*2c50*/  FFMA.FTZ R109, R3, R112.reuse, R165.reuse ;  /* 0x00000070036d7223 */ /* 0x180fe200000100a5 */
[-CC-:B------:R-:W-:Y:S01]  /*2c60*/  FFMA.FTZ R6, R170, R112.reuse, R165.reuse ;  /* 0x00000070aa067223 */ /* 0x180fe200000100a5 */
[-CC-:B------:R-:W-:Y:S01]  /*2c70*/  FFMA.FTZ R119, R167, R112.reuse, R165.reuse ;  /* 0x00000070a7777223 */ /* 0x180fe200000100a5 */
[----:B------:R-:W-:Y:S01]  /*2c80*/  FFMA.FTZ R108, R172, R112, R165 ;  /* 0x00000070ac6c7223 */ /* 0x000fe200000100a5 */
[----:B------:R-:W-:Y:S01]  /*2c90*/  FADD.FTZ R109, R166, -R109 ;  /* 0x8000006da66d7221 */ /* 0x000fe20000010000 */
[----:B------:R-:W-:Y:S01]  /*2ca0*/  FADD.FTZ R111, R169, -R6 ;  /* 0x80000006a96f7221 */ /* 0x000fe20000010000 */
[----:B------:R-:W-:Y:S01]  /*2cb0*/  ISETP.GT.AND P1, PT, R173, RZ, PT ;  /* 0x000000ffad00720c */ /* 0x000fe20003f24270 */
[----:B------:R-:W-:Y:S01]  /*2cc0*/  FADD.FTZ R119, R168, -R119 ;  /* 0x80000077a8777221 */ /* 0x000fe20000010000 */
[C---:B------:R-:W-:Y:S01]  /*2cd0*/  FMUL.FTZ R6, R174.reuse, R109 ;  /* 0x0000006dae067220 */ /* 0x040fe20000410000 */
[----:B------:R-:W-:Y:S01]  /*2ce0*/  FADD.FTZ R179, R171, -R108 ;  /* 0x8000006cabb37221 */ /* 0x000fe20000010000 */
[----:B------:R-:W-:-:S03]  /*2cf0*/  FMUL.FTZ R110, R174, R111 ;  /* 0x0000006fae6e7220 */ /* 0x000fc60000410000 */
[----:B------:R-:W-:Y:S01]  /*2d00*/  FSEL R6, R6, RZ, P1 ;  /* 0x000000ff06067208 */ /* 0x000fe20000800000 */
[----:B------:R-:W-:Y:S06]  /*2d10*/  @!P2 BRA `(.L_x_279) ;  /* 0x00000000001ca947 */ /* 0x000fec0003800000 */
[----:B------:R-:W-:Y:S01]  /*2d20*/  SHF.L.U32 R108, R28, 0x10, RZ ;  /* 0x000000101c6c7819 */ /* 0x000fe200000006ff */
[----:B------:R-:W-:Y:S01]  /*2d30*/  FMUL.FTZ R109, R6, UR15 ;  /* 0x0000000f066d7c20 */ /* 0x000fe20008410000 */
[----:B------:R-:W-:-:S03]  /*2d40*/  IMAD.U32 R111, R175, 0x10000, RZ ;  /* 0x00010000af6f7824 */ /* 0x000fc600078e00ff */
[-C--:B------:R-:W-:Y:S01]  /*2d50*/  FMUL.FTZ R108, R108, R109.reuse ;  /* 0x0000006d6c6c7220 */ /* 0x080fe20000410000 */
[----:B------:R-:W-:-:S04]  /*2d60*/  FFMA.FTZ R64, R111, R109, R64 ;  /* 0x0000006d6f407223 */ /* 0x000fc80000010040 */
[----:B------:R-:W-:-:S04]  /*2d70*/  F2FP.BF16.F32.PACK_AB R108, RZ, R108 ;  /* 0x0000006cff6c723e */ /* 0x000fc800000010ff */
[----:B------:R-:W-:-:S07]  /*2d80*/  PRMT R153, R108, 0x7610, R153 ;  /* 0x000076106c997816 */ /* 0x000fce0000000099 */
.L_x_279:
[----:B------:R-:W-:Y:S01]  /*2d90*/  F2FP.BF16.F32.PACK_AB R118, RZ, R6 ;  /* 0x00000006ff76723e */ /* 0x000fe200000010ff */
[C---:B------:R-:W-:Y:S01]  /*2da0*/  FMUL.FTZ R119, R174.reuse, R119 ;  /* 0x00000077ae777220 */ /* 0x040fe20000410000 */
[----:B------:R-:W-:Y:S01]  /*2db0*/  FMUL.FTZ R179, R174, R179 ;  /* 0x000000b3aeb37220 */ /* 0x000fe20000410000 */
[----:B------:R-:W-:Y:S01]  /*2dc0*/  FSEL R6, R110, RZ, P1 ;  /* 0x000000ff6e067208 */ /* 0x000fe20000800000 */
[----:B------:R-:W-:Y:S06]  /*2dd0*/  @!P2 BRA `(.L_x_280) ;  /* 0x00000000001ca947 */ /* 0x000fec0003800000 */
[----:B------:R-:W-:Y:S01]  /*2de0*/  SHF.L.U32 R109, R29, 0x10, RZ ;  /* 0x000000101d6d7819 */ /* 0x000fe200000006ff */
[----:B------:R-:W-:Y:S01]  /*2df0*/  FMUL.FTZ R108, R6, UR15 ;  /* 0x0000000f066c7c20 */ /* 0x000fe20008410000 */
[----:B------:R-:W-:-:S03]  /*2e00*/  SHF.L.U32 R110, R177, 0x10, RZ ;  /* 0x00000010b16e7819 */ /* 0x000fc600000006ff */
[-C--:B------:R-:W-:Y:S02]  /*2e10*/  FMUL.FTZ R109, R109, R108.reuse ;  /* 0x0000006c6d6d7220 */ /* 0x080fe40000410000 */
[----:B------:R-:W-:-:S03]  /*2e20*/  FFMA.FTZ R65, R110, R108, R65 ;  /* 0x0000006c6e417223 */ /* 0x000fc60000010041 */
[----:B------:R-:W-:-:S04]  /*2e30*/  F2FP.BF16.F32.PACK_AB R109, RZ, R109 ;  /* 0x0000006dff6d723e */ /* 0x000fc800000010ff */
[----:B------:R-:W-:-:S07]  /*2e40*/  PRMT R117, R109, 0x7610, R117 ;  /* 0x000076106d757816 */ /* 0x000fce0000000075 */
.L_x_280:
[----:B------:R-:W-:Y:S02]  /*2e50*/  F2FP.BF16.F32.PACK_AB R110, RZ, R6 ;  /* 0x00000006ff6e723e */ /* 0x000fe400000010ff */
[----:B------:R-:W-:Y:S02]  /*2e60*/  FSEL R109, R179, RZ, P1 ;  /* 0x000000ffb36d7208 */ /* 0x000fe40000800000 */
        /* <DEDUP_REMOVED lines=9> */
.L_x_281:
[----:B------:R-:W-:Y:S02]  /*2f00*/  F2FP.BF16.F32.PACK_AB R119, RZ, R6 ;  /* 0x00000006ff77723e */ /* 0x000fe400000010ff */
[----:B------:R-:W-:Y:S02]  /*2f10*/  F2FP.BF16.F32.PACK_AB R116, RZ, R109 ;  /* 0x0000006dff74723e */ /* 0x000fe400000010ff */
[----:B------:R-:W-:Y:S01]  /*2f20*/  PRMT R6, R110, 0x7610, R6 ;  /* 0x000076106e067816 */ /* 0x000fe20000000006 */
[----:B------:R-:W-:Y:S06]  /*2f30*/  @!P2 BRA `(.L_x_278) ;  /* 0x0000000400e4a947 */ /* 0x000fec0003800000 */
[----:B------:R-:W-:Y:S01]  /*2f40*/  SHF.L.U32 R111, R31, 0x10, RZ ;  /* 0x000000101f6f7819 */ /* 0x000fe200000006ff */
[----:B------:R-:W-:Y:S01]  /*2f50*/  FMUL.FTZ R108, R109, UR15 ;  /* 0x0000000f6d6c7c20 */ /* 0x000fe20008410000 */
[----:B------:R-:W-:-:S03]  /*2f60*/  SHF.L.U32 R110, R178, 0x10, RZ ;  /* 0x00000010b26e7819 */ /* 0x000fc600000006ff */
[-C--:B------:R-:W-:Y:S02]  /*2f70*/  FMUL.FTZ R109, R111, R108.reuse ;  /* 0x0000006c6f6d7220 */ /* 0x080fe40000410000 */
[----:B------:R-:W-:-:S03]  /*2f80*/  FFMA.FTZ R67, R110, R108, R67 ;  /* 0x0000006c6e437223 */ /* 0x000fc60000010043 */
[----:B------:R-:W-:-:S04]  /*2f90*/  F2FP.BF16.F32.PACK_AB R109, RZ, R109 ;  /* 0x0000006dff6d723e */ /* 0x000fc800000010ff */
[----:B------:R-:W-:Y:S01]  /*2fa0*/  PRMT R120, R109, 0x7610, R120 ;  /* 0x000076106d787816 */ /* 0x000fe20000000078 */
[----:B------:R-:W-:Y:S06]  /*2fb0*/  BRA `(.L_x_278) ;  /* 0x0000000400c47947 */ /* 0x000fec0003800000 */
.L_x_273:
[----:B------:R-:W-:Y:S01]  /*2fc0*/  UMOV UR4, UR6 ;  /* 0x0000000600047c82 */ /* 0x000fe20008000000 */
[----:B------:R-:W-:Y:S01]  /*2fd0*/  UMOV UR5, UR7 ;  /* 0x0000000700057c82 */ /* 0x000fe20008000000 */
[----:B------:R-:W-:-:S04]  /*2fe0*/  UISETP.NE.U32.AND UP0, UPT, UR4, URZ, UPT ;  /* 0x000000ff0400728c */ /* 0x000fc8000bf05070 */
[----:B------:R-:W-:-:S09]  /*2ff0*/  UISETP.NE.AND.EX UP0, UPT, UR5, URZ, UPT, UP0 ;  /* 0x000000ff0500728c */ /* 0x000fd2000bf05300 */
[----:B------:R-:W-:Y:S05]  /*3000*/  BRA.U UP0, `(.L_x_282) ;  /* 0x0000000100d07547 */ /* 0x000fea000b800000 */
[----:B------:R-:W-:Y:S01]  /*3010*/  ISETP.GT.AND P1, PT, R173, RZ, PT ;  /* 0x000000ffad00720c */ /* 0x000fe20003f24270 */
[----:B------:R-:W-:-:S12]  /*3020*/  @!P2 BRA `(.L_x_283) ;  /* 0x00000000002ca947 */ /* 0x000fd80003800000 */
[----:B------:R-:W-:Y:S01]  /*3030*/  @P1 FFMA.FTZ R111, R3, R112, R165 ;  /* 0x00000070036f1223 */ /* 0x000fe200000100a5 */
[----:B------:R-:W-:Y:S01]  /*3040*/  SHF.L.U32 R109, R154, 0x10, RZ ;  /* 0x000000109a6d7819 */ /* 0x000fe200000006ff */
[----:B------:R-:W-:Y:S02]  /*3050*/  IMAD.U32 R108, R28, 0x10000, RZ ;  /* 0x000100001c6c7824 */ /* 0x000fe400078e00ff */
[----:B------:R-:W-:-:S04]  /*3060*/  @P1 FADD.FTZ R111, R166, -R111 ;  /* 0x8000006fa66f1221 */ /* 0x000fc80000010000 */
[----:B------:R-:W-:Y:S01]  /*3070*/  @P1 FFMA.FTZ R109, R174, R111, R109 ;  /* 0x0000006fae6d1223 */ /* 0x000fe2000001006d */
[----:B------:R-:W-:-:S03]  /*3080*/  SHF.L.U32 R111, R175, 0x10, RZ ;  /* 0x00000010af6f7819 */ /* 0x000fc600000006ff */
[----:B------:R-:W-:-:S04]  /*3090*/  FMUL.FTZ R109, R109, UR15 ;  /* 0x0000000f6d6d7c20 */ /* 0x000fc80008410000 */
[-C--:B------:R-:W-:Y:S01]  /*30a0*/  FMUL.FTZ R108, R108, R109.reuse ;  /* 0x0000006d6c6c7220 */ /* 0x080fe20000410000 */
[----:B------:R-:W-:-:S04]  /*30b0*/  FFMA.FTZ R64, R111, R109, R64 ;  /* 0x0000006d6f407223 */ /* 0x000fc80000010040 */
[----:B------:R-:W-:-:S04]  /*30c0*/  F2FP.BF16.F32.PACK_AB R108, RZ, R108 ;  /* 0x0000006cff6c723e */ /* 0x000fc800000010ff */
[----:B------:R-:W-:-:S07]  /*30d0*/  PRMT R153, R108, 0x7610, R153 ;  /* 0x000076106c997816 */ /* 0x000fce0000000099 */
.L_x_283:
[----:B------:R-:W-:Y:S05]  /*30e0*/  @!P2 BRA `(.L_x_284) ;  /* 0x000000000030a947 */ /* 0x000fea0003800000 */
[----:B------:R-:W-:Y:S01]  /*30f0*/  SHF.R.U64 R109, R154, 0x10, R155 ;  /* 0x000000109a6d7819 */ /* 0x000fe2000000129b */
[----:B------:R-:W-:Y:S01]  /*3100*/  @P1 FFMA.FTZ R108, R170, R112, R165 ;  /* 0x00000070aa6c1223 */ /* 0x000fe200000100a5 */
[----:B------:R-:W-:Y:S01]  /*3110*/  SHF.L.U32 R111, R29, 0x10, RZ ;  /* 0x000000101d6f7819 */ /* 0x000fe200000006ff */
[----:B------:R-:W-:Y:S01]  /*3120*/  IMAD.U32 R110, R177, 0x10000, RZ ;  /* 0x00010000b16e7824 */ /* 0x000fe200078e00ff */
[----:B------:R-:W-:Y:S01]  /*3130*/  SHF.L.U32 R109, R109, 0x10, RZ ;  /* 0x000000106d6d7819 */ /* 0x000fe200000006ff */
[----:B------:R-:W-:-:S04]  /*3140*/  @P1 FADD.FTZ R108, R169, -R108 ;  /* 0x8000006ca96c1221 */ /* 0x000fc80000010000 */
[----:B------:R-:W-:-:S04]  /*3150*/  @P1 FFMA.FTZ R109, R174, R108, R109 ;  /* 0x0000006cae6d1223 */ /* 0x000fc8000001006d */
[----:B------:R-:W-:-:S04]  /*3160*/  FMUL.FTZ R108, R109, UR15 ;  /* 0x0000000f6d6c7c20 */ /* 0x000fc80008410000 */
[-C--:B------:R-:W-:Y:S01]  /*3170*/  FMUL.FTZ R109, R111, R108.reuse ;  /* 0x0000006c6f6d7220 */ /* 0x080fe20000410000 */
[----:B------:R-:W-:-:S04]  /*3180*/  FFMA.FTZ R65, R110, R108, R65 ;  /* 0x0000006c6e417223 */ /* 0x000fc80000010041 */
[----:B------:R-:W-:-:S04]  /*3190*/  F2FP.BF16.F32.PACK_AB R109, RZ, R109 ;  /* 0x0000006dff6d723e */ /* 0x000fc800000010ff */
[----:B------:R-:W-:-:S07]  /*31a0*/  PRMT R117, R109, 0x7610, R117 ;  /* 0x000076106d757816 */ /* 0x000fce0000000075 */
.L_x_284:
[----:B------:R-:W-:Y:S05]  /*31b0*/  @!P2 BRA `(.L_x_285) ;  /* 0x00000000002ca947 */ /* 0x000fea0003800000 */
[----:B------:R-:W-:Y:S01]  /*31c0*/  @P1 FFMA.FTZ R109, R167, R112, R165 ;  /* 0x00000070a76d1223 */ /* 0x000fe200000100a5 */
[----:B------:R-:W-:Y:S02]  /*31d0*/  SHF.L.U32 R5, R155, 0x10, RZ ;  /* 0x000000109b057819 */ /* 0x000fe400000006ff */
[----:B------:R-:W-:Y:S01]  /*31e0*/  SHF.L.U32 R108, R30, 0x10, RZ ;  /* 0x000000101e6c7819 */ /* 0x000fe200000006ff */
        /* <DEDUP_REMOVED lines=8> */
.L_x_285:
[----:B------:R-:W-:Y:S05]  /*3270*/  @!P2 BRA `(.L_x_278) ;  /* 0x000000040014a947 */ /* 0x000fea0003800000 */
[----:B------:R-:W-:Y:S01]  /*3280*/  SHF.R.U32.HI R109, RZ, 0x10, R155 ;  /* 0x00000010ff6d7819 */ /* 0x000fe2000001169b */
[----:B------:R-:W-:Y:S01]  /*3290*/  @P1 FFMA.FTZ R108, R172, R112, R165 ;  /* 0x00000070ac6c1223 */ /* 0x000fe200000100a5 */
[----:B------:R-:W-:Y:S02]  /*32a0*/  SHF.L.U32 R111, R31, 0x10, RZ ;  /* 0x000000101f6f7819 */ /* 0x000fe400000006ff */
[----:B------:R-:W-:Y:S01]  /*32b0*/  SHF.L.U32 R110, R178, 0x10, RZ ;  /* 0x00000010b26e7819 */ /* 0x000fe200000006ff */
[----:B------:R-:W-:Y:S02]  /*32c0*/  IMAD.U32 R109, R109, 0x10000, RZ ;  /* 0x000100006d6d7824 */ /* 0x000fe400078e00ff */
[----:B------:R-:W-:-:S04]  /*32d0*/  @P1 FADD.FTZ R108, R171, -R108 ;  /* 0x8000006cab6c1221 */ /* 0x000fc80000010000 */
[----:B------:R-:W-:-:S04]  /*32e0*/  @P1 FFMA.FTZ R109, R174, R108, R109 ;  /* 0x0000006cae6d1223 */ /* 0x000fc8000001006d */
[----:B------:R-:W-:-:S04]  /*32f0*/  FMUL.FTZ R108, R109, UR15 ;  /* 0x0000000f6d6c7c20 */ /* 0x000fc80008410000 */
[-C--:B------:R-:W-:Y:S01]  /*3300*/  FMUL.FTZ R109, R111, R108.reuse ;  /* 0x0000006c6f6d7220 */ /* 0x080fe20000410000 */
[----:B------:R-:W-:-:S04]  /*3310*/  FFMA.FTZ R67, R110, R108, R67 ;  /* 0x0000006c6e437223 */ /* 0x000fc80000010043 */
[----:B------:R-:W-:-:S04]  /*3320*/  F2FP.BF16.F32.PACK_AB R109, RZ, R109 ;  /* 0x0000006dff6d723e */ /* 0x000fc800000010ff */
[----:B------:R-:W-:Y:S01]  /*3330*/  PRMT R120, R109, 0x7610, R120 ;  /* 0x000076106d787816 */ /* 0x000fe20000000078 */
[----:B------:R-:W-:Y:S06]  /*3340*/  BRA `(.L_x_278) ;  /* 0x0000000000e07947 */ /* 0x000fec0003800000 */
.L_x_282:
[----:B------:R-:W-:Y:S01]  /*3350*/  ISETP.GT.AND P3, PT, R173, RZ, PT ;  /* 0x000000ffad00720c */ /* 0x000fe20003f64270 */
[----:B------:R-:W-:Y:S01]  /*3360*/  @P1 FFMA.FTZ R111, R3, R112, R165 ;  /* 0x00000070036f1223 */ /* 0x000fe200000100a5 */
[C---:B------:R-:W-:Y:S01]  /*3370*/  SHF.L.U32 R109, R154.reuse, 0x10, RZ ;  /* 0x000000109a6d7819 */ /* 0x040fe200000006ff */
[----:B------:R-:W-:Y:S01]  /*3380*/  IMAD.U32 R119, R155, 0x10000, RZ ;  /* 0x000100009b777824 */ /* 0x000fe200078e00ff */
[----:B------:R-:W-:Y:S01]  /*3390*/  SHF.R.U64 R6, R154, 0x10, R155 ;  /* 0x000000109a067819 */ /* 0x000fe2000000129b */
[----:B------:R-:W-:Y:S01]  /*33a0*/  @P1 FADD.FTZ R111, R166, -R111 ;  /* 0x8000006fa66f1221 */ /* 0x000fe20000010000 */
[----:B------:R-:W-:-:S03]  /*33b0*/  SHF.R.U32.HI R179, RZ, 0x10, R155 ;  /* 0x00000010ffb37819 */ /* 0x000fc6000001169b */
[----:B------:R-:W-:Y:S01]  /*33c0*/  @P1 FFMA.FTZ R109, R174, R111, R109 ;  /* 0x0000006fae6d1223 */ /* 0x000fe2000001006d */
[----:B------:R-:W-:Y:S02]  /*33d0*/  SHF.L.U32 R111, R6, 0x10, RZ ;  /* 0x00000010066f7819 */ /* 0x000fe400000006ff */
[----:B------:R-:W-:Y:S01]  /*33e0*/  SHF.L.U32 R179, R179, 0x10, RZ ;  /* 0x00000010b3b37819 */ /* 0x000fe200000006ff */
[-CC-:B------:R-:W-:Y:S01]  /*33f0*/  @P3 FFMA.FTZ R108, R170, R112.reuse, R165.reuse ;  /* 0x00000070aa6c3223 */ /* 0x180fe200000100a5 */
[-CC-:B------:R-:W-:Y:S01]  /*3400*/  @P3 FFMA.FTZ R181, R167, R112.reuse, R165.reuse ;  /* 0x00000070a7b53223 */ /* 0x180fe200000100a5 */
[----:B------:R-:W-:Y:S01]  /*3410*/  @P3 FFMA.FTZ R110, R172, R112, R165 ;  /* 0x00000070ac6e3223 */ /* 0x000fe200000100a5 */
[----:B------:R-:W-:Y:S01]  /*3420*/  F2FP.BF16.F32.PACK_AB R118, RZ, R109 ;  /* 0x0000006dff76723e */ /* 0x000fe200000010ff */
[----:B------:R-:W-:Y:S01]  /*3430*/  @P3 FADD.FTZ R108, R169, -R108 ;  /* 0x8000006ca96c3221 */ /* 0x000fe20000010000 */
[----:B------:R-:W-:Y:S01]  /*3440*/  @P3 FADD.FTZ R6, R168, -R181 ;  /* 0x800000b5a8063221 */ /* 0x000fe20000010000 */
[----:B------:R-:W-:-:S02]  /*3450*/  @P3 FADD.FTZ R110, R171, -R110 ;  /* 0x8000006eab6e3221 */ /* 0x000fc40000010000 */
[C---:B------:R-:W-:Y:S01]  /*3460*/  @P3 FFMA.FTZ R111, R174.reuse, R108, R111 ;  /* 0x0000006cae6f3223 */ /* 0x040fe2000001006f */
[C---:B------:R-:W-:Y:S01]  /*3470*/  @P3 FFMA.FTZ R119, R174.reuse, R6, R119 ;  /* 0x00000006ae773223 */ /* 0x040fe20000010077 */
[----:B------:R-:W-:-:S03]  /*3480*/  @P3 FFMA.FTZ R179, R174, R110, R179 ;  /* 0x0000006eaeb33223 */ /* 0x000fc600000100b3 */
[----:B------:R-:W-:Y:S01]  /*3490*/  F2FP.BF16.F32.PACK_AB R114, RZ, R111 ;  /* 0x0000006fff72723e */ /* 0x000fe200000010ff */
        /* <DEDUP_REMOVED lines=8> */
.L_x_286:
[----:B------:R-:W-:Y:S05]  /*3520*/  @!P2 BRA `(.L_x_287) ;  /* 0x00000000001ca947 */ /* 0x000fea0003800000 */
[----:B------:R-:W-:Y:S01]  /*3530*/  SHF.L.U32 R109, R29, 0x10, RZ ;  /* 0x000000101d6d7819 */ /* 0x000fe200000006ff */
[----:B------:R-:W-:Y:S01]  /*3540*/  FMUL.FTZ R6, R111, UR15 ;  /* 0x0000000f6f067c20 */ /* 0x000fe20008410000 */
[----:B------:R-:W-:-:S03]  /*3550*/  SHF.L.U32 R110, R177, 0x10, RZ ;  /* 0x00000010b16e7819 */ /* 0x000fc600000006ff */
[-C--:B------:R-:W-:Y:S02]  /*3560*/  FMUL.FTZ R108, R109, R6.reuse ;  /* 0x000000066d6c7220 */ /* 0x080fe40000410000 */
[----:B------:R-:W-:-:S03]  /*3570*/  FFMA.FTZ R65, R110, R6, R65 ;  /* 0x000000066e417223 */ /* 0x000fc60000010041 */
[----:B------:R-:W-:-:S04]  /*3580*/  F2FP.BF16.F32.PACK_AB R108, RZ, R108 ;  /* 0x0000006cff6c723e */ /* 0x000fc800000010ff */
[----:B------:R-:W-:-:S07]  /*3590*/  PRMT R117, R108, 0x7610, R117 ;  /* 0x000076106c757816 */ /* 0x000fce0000000075 */
.L_x_287:
[----:B------:R-:W-:Y:S05]  /*35a0*/  @!P2 BRA `(.L_x_288) ;  /* 0x00000000001ca947 */ /* 0x000fea0003800000 */
[----:B------:R-:W-:Y:S01]  /*35b0*/  SHF.L.U32 R6, R30, 0x10, RZ ;  /* 0x000000101e067819 */ /* 0x000fe200000006ff */
[----:B------:R-:W-:Y:S01]  /*35c0*/  FMUL.FTZ R5, R119, UR15 ;  /* 0x0000000f77057c20 */ /* 0x000fe20008410000 */
[----:B------:R-:W-:-:S03]  /*35d0*/  IMAD.U32 R109, R176, 0x10000, RZ ;  /* 0x00010000b06d7824 */ /* 0x000fc600078e00ff */
[-C--:B------:R-:W-:Y:S01]  /*35e0*/  FMUL.FTZ R6, R6, R5.reuse ;  /* 0x0000000506067220 */ /* 0x080fe20000410000 */
[----:B------:R-:W-:-:S04]  /*35f0*/  FFMA.FTZ R66, R109, R5, R66 ;  /* 0x000000056d427223 */ /* 0x000fc80000010042 */
[----:B------:R-:W-:-:S04]  /*3600*/  F2FP.BF16.F32.PACK_AB R6, RZ, R6 ;  /* 0x00000006ff06723e */ /* 0x000fc800000010ff */
[----:B------:R-:W-:-:S07]  /*3610*/  PRMT R5, R6, 0x7610, R5 ;  /* 0x0000761006057816 */ /* 0x000fce0000000005 */
.L_x_288:
        /* <DEDUP_REMOVED lines=11> */
.L_x_278:
        /* <DEDUP_REMOVED lines=11> */
.L_x_289:
        /* <DEDUP_REMOVED lines=9> */
.L_x_290:
[----:B------:R-:W-:Y:S01]  /*3810*/  IADD3 R115, PT, PT, R115, 0x80, RZ ;  /* 0x0000008073737810 */ /* 0x000fe20007ffe0ff */
[----:B------:R-:W-:-:S07]  /*3820*/  VIADD R113, R113, 0x80 ;  /* 0x0000008071717836 */ /* 0x000fce0000000000 */
.L_x_271:
[----:B------:R-:W-:Y:S05]  /*3830*/  BSYNC.RECONVERGENT B0 ;  /* 0x0000000000007941 */ /* 0x000fea0003800200 */
.L_x_270:
[----:B------:R-:W-:Y:S01]  /*3840*/  ISETP.GE.U32.AND P1, PT, R4, 0x100, PT ;  /* 0x000001000400780c */ /* 0x000fe20003f26070 */
[----:B------:R-:W-:-:S12]  /*3850*/  BSSY.RECONVERGENT B0, `(.L_x_291) ;  /* 0x0000100000007945 */ /* 0x000fd80003800200 */
[----:B------:R-:W-:Y:S05]  /*3860*/  @!P1 BRA `(.L_x_292) ;  /* 0x0000000c00f89947 */ /* 0x000fea0003800000 */
[----:B------:R-:W-:-:S04]  /*3870*/  UISETP.NE.U32.AND UP0, UPT, UR12, URZ, UPT ;  /* 0x000000ff0c00728c */ /* 0x000fc8000bf05070 */
[----:B------:R-:W-:Y:S01]  /*3880*/  UISETP.NE.AND.EX UP0, UPT, UR13, URZ, UPT, UP0 ;  /* 0x000000ff0d00728c */ /* 0x000fe2000bf05300 */
[----:B------:R-:W-:Y:S10]  /*3890*/  @!P2 BRA `(.L_x_293) ;  /* 0x00000000001ca947 */ /* 0x000ff40003800000 */
[----:B01----:R-:W0:Y:S02]  /*38a0*/  LDC.64 R108, c[0x0][0x390] ;  /* 0x0000e400ff6c7b82 */ /* 0x003e240000000a00 */
[----:B0-----:R-:W-:-:S06]  /*38b0*/  IMAD.WIDE.U32 R108, R113, 0x8, R108 ;  /* 0x00000008716c7825 */ /* 0x001fcc00078e006c */
[----:B------:R-:W2:Y:S02]  /*38c0*/  LDG.E.64 R108, desc[UR10][R108.64] ;  /* 0x0000000a6c6c7981 */ /* 0x000ea4000c1e1b00 */
[C-C-:B--2---:R-:W-:Y:S02]  /*38d0*/  SHF.R.U64 R177, R108.reuse, 0x10, R109.reuse ;  /* 0x000000106cb17819 */ /* 0x144fe4000000126d */
[----:B------:R-:W-:Y:S02]  /*38e0*/  SHF.R.U32.HI R178, RZ, 0x10, R109 ;  /* 0x00000010ffb27819 */ /* 0x000fe4000001166d */
[----:B------:R-:W-:Y:S02]  /*38f0*/  PRMT R175, R108, 0x7610, R175 ;  /* 0x000076106caf7816 */ /* 0x000fe400000000af */
[----:B------:R-:W-:-:S07]  /*3900*/  PRMT R176, R109, 0x7610, R176 ;  /* 0x000076106db07816 */ /* 0x000fce00000000b0 */
.L_x_293:
[----:B------:R-:W-:Y:S05]  /*3910*/  BRA.U !UP0, `(.L_x_294) ;  /* 0x0000000508c07547 */ /* 0x000fea000b800000 */
[----:B------:R-:W-:-:S04]  /*3920*/  UISETP.NE.U32.AND UP0, UPT, UR6, URZ, UPT ;  /* 0x000000ff0600728c */ /* 0x000fc8000bf05070 */
[----:B------:R-:W-:-:S09]  /*3930*/  UISETP.NE.AND.EX UP0, UPT, UR7, URZ, UPT, UP0 ;  /* 0x000000ff0700728c */ /* 0x000fd2000bf05300 */
[----:B------:R-:W-:Y:S05]  /*3940*/  BRA.U !UP0, `(.L_x_295) ;  /* 0x0000000108e47547 */ /* 0x000fea000b800000 */
[----:B------:R-:W-:Y:S02]  /*3950*/  ISETP.GT.AND P3, PT, R173, RZ, PT ;  /* 0x000000ffad00720c */ /* 0x000fe40003f64270 */
[C---:B01----:R-:W-:Y:S02]  /*3960*/  SHF.L.U32 R109, R156.reuse, 0x10, RZ ;  /* 0x000000109c6d7819 */ /* 0x043fe400000006ff */
[--C-:B------:R-:W-:Y:S02]  /*3970*/  SHF.R.U64 R108, R156, 0x10, R157.reuse ;  /* 0x000000109c6c7819 */ /* 0x100fe4000000129d */
[----:B------:R-:W-:Y:S02]  /*3980*/  SHF.R.U32.HI R181, RZ, 0x10, R157 ;  /* 0x00000010ffb57819 */ /* 0x000fe4000001169d */
[----:B------:R-:W-:-:S03]  /*3990*/  SHF.L.U32 R119, R157, 0x10, RZ ;  /* 0x000000109d777819 */ /* 0x000fc600000006ff */
[----:B------:R-:W-:Y:S02]  /*39a0*/  IMAD.U32 R181, R181, 0x10000, RZ ;  /* 0x00010000b5b57824 */ /* 0x000fe400078e00ff */
[-CC-:B------:R-:W-:Y:S01]  /*39b0*/  @P3 FFMA.FTZ R111, R121, R112.reuse, R165.reuse ;  /* 0x00000070796f3223 */ /* 0x180fe200000100a5 */
[-CC-:B------:R-:W-:Y:S01]  /*39c0*/  @P3 FFMA.FTZ R6, R126, R112.reuse, R165.reuse ;  /* 0x000000707e063223 */ /* 0x180fe200000100a5 */
[-CC-:B------:R-:W-:Y:S01]  /*39d0*/  @P3 FFMA.FTZ R110, R128, R112.reuse, R165.reuse ;  /* 0x00000070806e3223 */ /* 0x180fe200000100a5 */
[----:B------:R-:W-:Y:S01]  /*39e0*/  @P3 FFMA.FTZ R179, R123, R112, R165 ;  /* 0x000000707bb33223 */ /* 0x000fe200000100a5 */
[----:B------:R-:W-:Y:S01]  /*39f0*/  @P3 FADD.FTZ R111, R122, -R111 ;  /* 0x8000006f7a6f3221 */ /* 0x000fe20000010000 */
[----:B------:R-:W-:Y:S01]  /*3a00*/  @P3 FADD.FTZ R6, R125, -R6 ;  /* 0x800000067d063221 */ /* 0x000fe20000010000 */
[----:B------:R-:W-:Y:S02]  /*3a10*/  @P3 FADD.FTZ R110, R127, -R110 ;  /* 0x8000006e7f6e3221 */ /* 0x000fe40000010000 */
[----:B------:R-:W-:Y:S01]  /*3a20*/  @P3 FFMA.FTZ R109, R174, R111, R109 ;  /* 0x0000006fae6d3223 */ /* 0x000fe2000001006d */
[----:B------:R-:W-:Y:S01]  /*3a30*/  SHF.L.U32 R111, R108, 0x10, RZ ;  /* 0x000000106c6f7819 */ /* 0x000fe200000006ff */
[----:B------:R-:W-:Y:S01]  /*3a40*/  @P3 FADD.FTZ R108, R124, -R179 ;  /* 0x800000b37c6c3221 */ /* 0x000fe20000010000 */
[----:B------:R-:W-:-:S02]  /*3a50*/  @P3 FFMA.FTZ R181, R174, R110, R181 ;  /* 0x0000006eaeb53223 */ /* 0x000fc400000100b5 */
[----:B------:R-:W-:Y:S01]  /*3a60*/  F2FP.BF16.F32.PACK_AB R118, RZ, R109 ;  /* 0x0000006dff76723e */ /* 0x000fe200000010ff */
[C---:B------:R-:W-:Y:S01]  /*3a70*/  @P3 FFMA.FTZ R111, R174.reuse, R6, R111 ;  /* 0x00000006ae6f3223 */ /* 0x040fe2000001006f */
[----:B------:R-:W-:-:S04]  /*3a80*/  @P3 FFMA.FTZ R119, R174, R108, R119 ;  /* 0x0000006cae773223 */ /* 0x000fc80000010077 */
[----:B------:R-:W-:Y:S01]  /*3a90*/  F2FP.BF16.F32.PACK_AB R110, RZ, R111 ;  /* 0x0000006fff6e723e */ /* 0x000fe200000010ff */
[----:B------:R-:W-:Y:S06]  /*3aa0*/  @!P2 BRA `(.L_x_296) ;  /* 0x00000000001ca947 */ /* 0x000fec0003800000 */
[----:B------:R-:W-:Y:S01]  /*3ab0*/  SHF.L.U32 R6, R32, 0x10, RZ ;  /* 0x0000001020067819 */ /* 0x000fe200000006ff */
[----:B------:R-:W-:Y:S01]  /*3ac0*/  FMUL.FTZ R109, R109, UR15 ;  /* 0x0000000f6d6d7c20 */ /* 0x000fe20008410000 */
[----:B------:R-:W-:-:S03]  /*3ad0*/  SHF.L.U32 R153, R175, 0x10, RZ ;  /* 0x00000010af997819 */ /* 0x000fc600000006ff */
[----:B------:R-:W-:Y:S02]  /*3ae0*/  FMUL.FTZ R6, R109, R6 ;  /* 0x000000066d067220 */ /* 0x000fe40000410000 */
[----:B------:R-:W-:-:S03]  /*3af0*/  FFMA.FTZ R60, R153, R109, R60 ;  /* 0x0000006d993c7223 */ /* 0x000fc6000001003c */
[----:B------:R-:W-:-:S04]  /*3b00*/  F2FP.BF16.F32.PACK_AB R6, RZ, R6 ;  /* 0x00000006ff06723e */ /* 0x000fc800000010ff */
[----:B------:R-:W-:-:S07]  /*3b10*/  PRMT R153, R6, 0x7610, R153 ;  /* 0x0000761006997816 */ /* 0x000fce0000000099 */
.L_x_296:
[----:B------:R-:W-:Y:S05]  /*3b20*/  @!P2 BRA `(.L_x_297) ;  /* 0x00000000001ca947 */ /* 0x000fea0003800000 */
[----:B------:R-:W-:Y:S01]  /*3b30*/  SHF.L.U32 R109, R33, 0x10, RZ ;  /* 0x00000010216d7819 */ /* 0x000fe200000006ff */
[----:B------:R-:W-:Y:S01]  /*3b40*/  FMUL.FTZ R6, R111, UR15 ;  /* 0x0000000f6f067c20 */ /* 0x000fe20008410000 */
[----:B------:R-:W-:-:S03]  /*3b50*/  IMAD.U32 R108, R177, 0x10000, RZ ;  /* 0x00010000b16c7824 */ /* 0x000fc600078e00ff */
[----:B------:R-:W-:Y:S01]  /*3b60*/  FMUL.FTZ R109, R6, R109 ;  /* 0x0000006d066d7220 */ /* 0x000fe20000410000 */
[----:B------:R-:W-:-:S04]  /*3b70*/  FFMA.FTZ R61, R108, R6, R61 ;  /* 0x000000066c3d7223 */ /* 0x000fc8000001003d */
[----:B------:R-:W-:-:S04]  /*3b80*/  F2FP.BF16.F32.PACK_AB R109, RZ, R109 ;  /* 0x0000006dff6d723e */ /* 0x000fc800000010ff */
[----:B------:R-:W-:-:S07]  /*3b90*/  PRMT R117, R109, 0x7610, R117 ;  /* 0x000076106d757816 */ /* 0x000fce0000000075 */
.L_x_297:
[----:B------:R-:W-:Y:S05]  /*3ba0*/  @!P2 BRA `(.L_x_298) ;  /* 0x00000000001ca947 */ /* 0x000fea0003800000 */
[----:B------:R-:W-:Y:S01]  /*3bb0*/  SHF.L.U32 R6, R34, 0x10, RZ ;  /* 0x0000001022067819 */ /* 0x000fe200000006ff */
[----:B------:R-:W-:Y:S01]  /*3bc0*/  FMUL.FTZ R5, R119, UR15 ;  /* 0x0000000f77057c20 */ /* 0x000fe20008410000 */
[----:B------:R-:W-:-:S03]  /*3bd0*/  SHF.L.U32 R109, R176, 0x10, RZ ;  /* 0x00000010b06d7819 */ /* 0x000fc600000006ff */
[----:B------:R-:W-:Y:S02]  /*3be0*/  FMUL.FTZ R6, R5, R6 ;  /* 0x0000000605067220 */ /* 0x000fe40000410000 */
[----:B------:R-:W-:-:S03]  /*3bf0*/  FFMA.FTZ R62, R109, R5, R62 ;  /* 0x000000056d3e7223 */ /* 0x000fc6000001003e */
[----:B------:R-:W-:-:S04]  /*3c00*/  F2FP.BF16.F32.PACK_AB R6, RZ, R6 ;  /* 0x00000006ff06723e */ /* 0x000fc800000010ff */
[----:B------:R-:W-:-:S07]  /*3c10*/  PRMT R5, R6, 0x7610, R5 ;  /* 0x0000761006057816 */ /* 0x000fce0000000005 */
.L_x_298:
[----:B------:R-:W-:Y:S02]  /*3c20*/  F2FP.BF16.F32.PACK_AB R119, RZ, R119 ;  /* 0x00000077ff77723e */ /* 0x000fe400000010ff */
[----:B------:R-:W-:Y:S02]  /*3c30*/  F2FP.BF16.F32.PACK_AB R116, RZ, R181 ;  /* 0x000000b5ff74723e */ /* 0x000fe400000010ff */
[----:B------:R-:W-:Y:S01]  /*3c40*/  PRMT R6, R110, 0x7610, R6 ;  /* 0x000076106e067816 */ /* 0x000fe20000000006 */
[----:B------:R-:W-:Y:S06]  /*3c50*/  @!P2 BRA `(.L_x_299) ;  /* 0x0000000800aca947 */ /* 0x000fec0003800000 */
[----:B------:R-:W-:Y:S01]  /*3c60*/  SHF.L.U32 R109, R35, 0x10, RZ ;  /* 0x00000010236d7819 */ /* 0x000fe200000006ff */
[----:B------:R-:W-:Y:S01]  /*3c70*/  FMUL.FTZ R108, R181, UR15 ;  /* 0x0000000fb56c7c20 */ /* 0x000fe20008410000 */
[----:B------:R-:W-:-:S03]  /*3c80*/  IMAD.U32 R110, R178, 0x10000, RZ ;  /* 0x00010000b26e7824 */ /* 0x000fc600078e00ff */
[----:B------:R-:W-:Y:S01]  /*3c90*/  FMUL.FTZ R109, R108, R109 ;  /* 0x0000006d6c6d7220 */ /* 0x000fe20000410000 */
[----:B------:R-:W-:-:S04]  /*3ca0*/  FFMA.FTZ R63, R110, R108, R63 ;  /* 0x0000006c6e3f7223 */ /* 0x000fc8000001003f */
[----:B------:R-:W-:-:S04]  /*3cb0*/  F2FP.BF16.F32.PACK_AB R109, RZ, R109 ;  /* 0x0000006dff6d723e */ /* 0x000fc800000010ff */
[----:B------:R-:W-:Y:S01]  /*3cc0*/  PRMT R120, R109, 0x7610, R120 ;  /* 0x000076106d787816 */ /* 0x000fe20000000078 */
[----:B------:R-:W-:Y:S06]  /*3cd0*/  BRA `(.L_x_299) ;  /* 0x00000008008c7947 */ /* 0x000fec0003800000 */
.L_x_295:
[----:B------:R-:W-:Y:S01]  /*3ce0*/  ISETP.GT.AND P3, PT, R173, RZ, PT ;  /* 0x000000ffad00720c */ /* 0x000fe20003f64270 */
[----:B------:R-:W-:-:S12]  /*3cf0*/  @!P2 BRA `(.L_x_300) ;  /* 0x00000000002ca947 */ /* 0x000fd80003800000 */
[----:B01----:R-:W-:Y:S01]  /*3d00*/  @P3 FFMA.FTZ R111, R121, R112, R165 ;  /* 0x00000070796f3223 */ /* 0x003fe200000100a5 */
        /* <DEDUP_REMOVED lines=10> */
.L_x_300:
[----:B------:R-:W-:Y:S05]  /*3db0*/  @!P2 BRA `(.L_x_301) ;  /* 0x000000000030a947 */ /* 0x000fea0003800000 */
[----:B01----:R-:W-:Y:S01]  /*3dc0*/  SHF.R.U64 R109, R156, 0x10, R157 ;  /* 0x000000109c6d7819 */ /* 0x003fe2000000129d */
        /* <DEDUP_REMOVED lines=10> */
[----:B------:R-:W-:-:S07]  /*3e70*/  PRMT R117, R109, 0x7610, R117 ;  /* 0x000076106d757816 */ /* 0x000fce0000000075 */
.L_x_301:
[----:B------:R-:W-:Y:S05]  /*3e80*/  @!P2 BRA `(.L_x_302) ;  /* 0x00000000002ca947 */ /* 0x000fea0003800000 */
[----:B01----:R-:W-:Y:S01]  /*3e90*/  @P3 FFMA.FTZ R109, R123, R112, R165 ;  /* 0x000000707b6d3223 */ /* 0x003fe200000100a5 */
        /* <DEDUP_REMOVED lines=10> */
.L_x_302:
[----:B------:R-:W-:Y:S05]  /*3f40*/  @!P2 BRA `(.L_x_299) ;  /* 0x0000000400f0a947 */ /* 0x000fea0003800000 */
[----:B01----:R-:W-:Y:S01]  /*3f50*/  SHF.R.U32.HI R109, RZ, 0x10, R157 ;  /* 0x00000010ff6d7819 */ /* 0x003fe2000001169d */
        /* <DEDUP_REMOVED lines=12> */
.L_x_294:
[----:B------:R-:W-:-:S04]  /*4020*/  UISETP.NE.U32.AND UP0, UPT, UR6, URZ, UPT ;  /* 0x000000ff0600728c */ /* 0x000fc8000bf05070 */
[----:B------:R-:W-:-:S09]  /*4030*/  UISETP.NE.AND.EX UP0, UPT, UR7, URZ, UPT, UP0 ;  /* 0x000000ff0700728c */ /* 0x000fd2000bf05300 */
[----:B------:R-:W-:Y:S05]  /*4040*/  BRA.U !UP0, `(.L_x_303) ;  /* 0x0000000108e07547 */ /* 0x000fea000b800000 */
[-CC-:B01----:R-:W-:Y:S01]  /*4050*/  FFMA.FTZ R109, R121, R112.reuse, R165.reuse ;  /* 0x00000070796d7223 */ /* 0x183fe200000100a5 */
        /* <DEDUP_REMOVED lines=19> */
.L_x_304:
[----:B------:R-:W-:Y:S01]  /*4190*/  F2FP.BF16.F32.PACK_AB R118, RZ, R6 ;  /* 0x00000006ff76723e */ /* 0x000fe200000010ff */
[C---:B------:R-:W-:Y:S01]  /*41a0*/  FMUL.FTZ R109, R174.reuse, R119 ;  /* 0x00000077ae6d7220 */ /* 0x040fe20000410000 */
[----:B------:R-:W-:Y:S01]  /*41b0*/  FMUL.FTZ R111, R174, R179 ;  /* 0x000000b3ae6f7220 */ /* 0x000fe20000410000 */
        /* <DEDUP_REMOVED lines=9> */
.L_x_305:
[----:B------:R-:W-:Y:S02]  /*4250*/  F2FP.BF16.F32.PACK_AB R110, RZ, R110 ;  /* 0x0000006eff6e723e */ /* 0x000fe400000010ff */
[----:B------:R-:W-:Y:S02]  /*4260*/  FSEL R111, R111, RZ, P3 ;  /* 0x000000ff6f6f7208 */ /* 0x000fe40001800000 */
        /* <DEDUP_REMOVED lines=9> */
.L_x_306:
[----:B------:R-:W-:Y:S02]  /*4300*/  F2FP.BF16.F32.PACK_AB R109, RZ, R109 ;  /* 0x0000006dff6d723e */ /* 0x000fe400000010ff */
[----:B------:R-:W-:Y:S02]  /*4310*/  F2FP.BF16.F32.PACK_AB R116, RZ, R111 ;  /* 0x0000006fff74723e */ /* 0x000fe400000010ff */
[----:B------:R-:W-:Y:S02]  /*4320*/  PRMT R6, R110, 0x7610, R6 ;  /* 0x000076106e067816 */ /* 0x000fe40000000006 */
[----:B------:R-:W-:Y:S01]  /*4330*/  PRMT R119, R109, 0x7610, R119 ;  /* 0x000076106d777816 */ /* 0x000fe20000000077 */
[----:B------:R-:W-:Y:S06]  /*4340*/  @!P2 BRA `(.L_x_299) ;  /* 0x0000000000f0a947 */ /* 0x000fec0003800000 */
[----:B------:R-:W-:Y:S01]  /*4350*/  SHF.L.U32 R109, R35, 0x10, RZ ;  /* 0x00000010236d7819 */ /* 0x000fe200000006ff */
[----:B------:R-:W-:Y:S01]  /*4360*/  FMUL.FTZ R108, R111, UR15 ;  /* 0x0000000f6f6c7c20 */ /* 0x000fe20008410000 */
[----:B------:R-:W-:-:S03]  /*4370*/  IMAD.U32 R110, R178, 0x10000, RZ ;  /* 0x00010000b26e7824 */ /* 0x000fc600078e00ff */
[-C--:B------:R-:W-:Y:S01]  /*4380*/  FMUL.FTZ R109, R109, R108.reuse ;  /* 0x0000006c6d6d7220 */ /* 0x080fe20000410000 */
[----:B------:R-:W-:-:S04]  /*4390*/  FFMA.FTZ R63, R110, R108, R63 ;  /* 0x0000006c6e3f7223 */ /* 0x000fc8000001003f */
[----:B------:R-:W-:-:S04]  /*43a0*/  F2FP.BF16.F32.PACK_AB R109, RZ, R109 ;  /* 0x0000006dff6d723e */ /* 0x000fc800000010ff */
[----:B------:R-:W-:Y:S01]  /*43b0*/  PRMT R120, R109, 0x7610, R120 ;  /* 0x000076106d787816 */ /* 0x000fe20000000078 */
[----:B------:R-:W-:Y:S06]  /*43c0*/  BRA `(.L_x_299) ;  /* 0x0000000000d07947 */ /* 0x000fec0003800000 */
.L_x_303:
[----:B------:R-:W-:Y:S05]  /*43d0*/  @!P2 BRA `(.L_x_307) ;  /* 0x000000000030a947 */ /* 0x000fea0003800000 */
[----:B01----:R-:W-:Y:S01]  /*43e0*/  FFMA.FTZ R109, R121, R112, R165 ;  /* 0x00000070796d7223 */ /* 0x003fe200000100a5 */
[----:B------:R-:W-:Y:S02]  /*43f0*/  ISETP.GT.AND P3, PT, R173, RZ, PT ;  /* 0x000000ffad00720c */ /* 0x000fe40003f64270 */
[----:B------:R-:W-:Y:S01]  /*4400*/  SHF.L.U32 R110, R32, 0x10, RZ ;  /* 0x00000010206e7819 */ /* 0x000fe200000006ff */
[----:B------:R-:W-:Y:S01]  /*4410*/  FADD.FTZ R109, R122, -R109 ;  /* 0x8000006d7a6d7221 */ /* 0x000fe20000010000 */
[----:B------:R-:W-:-:S03]  /*4420*/  SHF.L.U32 R111, R175, 0x10, RZ ;  /* 0x00000010af6f7819 */ /* 0x000fc600000006ff */
[----:B------:R-:W-:-:S05]  /*4430*/  FMUL.FTZ R108, R174, R109 ;  /* 0x0000006dae6c7220 */ /* 0x000fca0000410000 */
[----:B------:R-:W-:-:S05]  /*4440*/  FSEL R108, R108, RZ, P3 ;  /* 0x000000ff6c6c7208 */ /* 0x000fca0001800000 */
[----:B------:R-:W-:-:S04]  /*4450*/  FMUL.FTZ R109, R108, UR15 ;  /* 0x0000000f6c6d7c20 */ /* 0x000fc80008410000 */
[-C--:B------:R-:W-:Y:S01]  /*4460*/  FMUL.FTZ R108, R110, R109.reuse ;  /* 0x0000006d6e6c7220 */ /* 0x080fe20000410000 */
[----:B------:R-:W-:-:S04]  /*4470*/  FFMA.FTZ R60, R111, R109, R60 ;  /* 0x0000006d6f3c7223 */ /* 0x000fc8000001003c */
[----:B------:R-:W-:-:S04]  /*4480*/  F2FP.BF16.F32.PACK_AB R108, RZ, R108 ;  /* 0x0000006cff6c723e */ /* 0x000fc800000010ff */
[----:B------:R-:W-:-:S07]  /*4490*/  PRMT R153, R108, 0x7610, R153 ;  /* 0x000076106c997816 */ /* 0x000fce0000000099 */
.L_x_307:
[----:B------:R-:W-:Y:S05]  /*44a0*/  @!P2 BRA `(.L_x_308) ;  /* 0x000000000030a947 */ /* 0x000fea0003800000 */
[----:B01----:R-:W-:Y:S01]  /*44b0*/  FFMA.FTZ R108, R126, R112, R165 ;  /* 0x000000707e6c7223 */ /* 0x003fe200000100a5 */
[----:B------:R-:W-:Y:S01]  /*44c0*/  ISETP.GT.AND P3, PT, R173, RZ, PT ;  /* 0x000000ffad00720c */ /* 0x000fe20003f64270 */
[----:B------:R-:W-:Y:S02]  /*44d0*/  IMAD.U32 R110, R177, 0x10000, RZ ;  /* 0x00010000b16e7824 */ /* 0x000fe400078e00ff */
[----:B------:R-:W-:-:S04]  /*44e0*/  FADD.FTZ R109, R125, -R108 ;  /* 0x8000006c7d6d7221 */ /* 0x000fc80000010000 */
[----:B------:R-:W-:Y:S01]  /*44f0*/  FMUL.FTZ R108, R174, R109 ;  /* 0x0000006dae6c7220 */ /* 0x000fe20000410000 */
[----:B------:R-:W-:-:S04]  /*4500*/  SHF.L.U32 R109, R33, 0x10, RZ ;  /* 0x00000010216d7819 */ /* 0x000fc800000006ff */
[----:B------:R-:W-:-:S05]  /*4510*/  FSEL R108, R108, RZ, P3 ;  /* 0x000000ff6c6c7208 */ /* 0x000fca0001800000 */
[----:B------:R-:W-:-:S04]  /*4520*/  FMUL.FTZ R108, R108, UR15 ;  /* 0x0000000f6c6c7c20 */ /* 0x000fc80008410000 */
[-C--:B------:R-:W-:Y:S01]  /*4530*/  FMUL.FTZ R109, R109, R108.reuse ;  /* 0x0000006c6d6d7220 */ /* 0x080fe20000410000 */
[----:B------:R-:W-:-:S04]  /*4540*/  FFMA.FTZ R61, R110, R108, R61 ;  /* 0x0000006c6e3d7223 */ /* 0x000fc8000001003d */
[----:B------:R-:W-:-:S04]  /*4550*/  F2FP.BF16.F32.PACK_AB R109, RZ, R109 ;  /* 0x0000006dff6d723e */ /* 0x000fc800000010ff */
[----:B------:R-:W-:-:S07]  /*4560*/  PRMT R117, R109, 0x7610, R117 ;  /* 0x000076106d757816 */ /* 0x000fce0000000075 */
.L_x_308:
[----:B------:R-:W-:Y:S05]  /*4570*/  @!P2 BRA `(.L_x_309) ;  /* 0x000000000030a947 */ /* 0x000fea0003800000 */
[----:B------:R-:W-:Y:S01]  /*4580*/  FFMA.FTZ R5, R123, R112, R165 ;  /* 0x000000707b057223 */ /* 0x000fe200000100a5 */
[----:B------:R-:W-:Y:S02]  /*4590*/  ISETP.GT.AND P3, PT, R173, RZ, PT ;  /* 0x000000ffad00720c */ /* 0x000fe40003f64270 */
[----:B01----:R-:W-:Y:S01]  /*45a0*/  SHF.L.U32 R108, R34, 0x10, RZ ;  /* 0x00000010226c7819 */ /* 0x003fe200000006ff */
        /* <DEDUP_REMOVED lines=9> */
.L_x_309:
        /* <DEDUP_REMOVED lines=13> */
.L_x_299:
        /* <DEDUP_REMOVED lines=9> */
.L_x_310:
[----:B------:R-:W-:Y:S05]  /*47a0*/  @!P2 BRA `(.L_x_311) ;  /* 0x000000000020a947 */ /* 0x000fea0003800000 */
        /* <DEDUP_REMOVED lines=8> */
.L_x_311:
[----:B------:R-:W-:Y:S02]  /*4830*/  IADD3 R115, PT, PT, R115, 0x80, RZ ;  /* 0x0000008073737810 */ /* 0x000fe40007ffe0ff */
[----:B------:R-:W-:-:S07]  /*4840*/  IADD3 R113, PT, PT, R113, 0x80, RZ ;  /* 0x0000008071717810 */ /* 0x000fce0007ffe0ff */
.L_x_292:
[----:B------:R-:W-:Y:S05]  /*4850*/  BSYNC.RECONVERGENT B0 ;  /* 0x0000000000007941 */ /* 0x000fea0003800200 */
.L_x_291:
[----:B------:R-:W-:Y:S01]  /*4860*/  ISETP.GE.U32.AND P3, PT, R4, 0x180, PT ;  /* 0x000001800400780c */ /* 0x000fe20003f66070 */
[----:B------:R-:W-:-:S12]  /*4870*/  BSSY.RECONVERGENT B0, `(.L_x_312) ;  /* 0x0000100000007945 */ /* 0x000fd80003800200 */
[----:B------:R-:W-:Y:S05]  /*4880*/  @!P3 BRA `(.L_x_313) ;  /* 0x0000000c00f8b947 */ /* 0x000fea0003800000 */
[----:B------:R-:W-:-:S04]  /*4890*/  UISETP.NE.U32.AND UP0, UPT, UR12, URZ, UPT ;  /* 0x000000ff0c00728c */ /* 0x000fc8000bf05070 */
[----:B------:R-:W-:Y:S01]  /*48a0*/  UISETP.NE.AND.EX UP0, UPT, UR13, URZ, UPT, UP0 ;  /* 0x000000ff0d00728c */ /* 0x000fe2000bf05300 */
[----:B------:R-:W-:Y:S10]  /*48b0*/  @!P2 BRA `(.L_x_314) ;  /* 0x00000000001ca947 */ /* 0x000ff40003800000 */
[----:B0123--:R-:W0:Y:S02]  /*48c0*/  LDC.64 R108, c[0x0][0x390] ;  /* 0x0000e400ff6c7b82 */ /* 0x00fe240000000a00 */
[----:B0-----:R-:W-:-:S06]  /*48d0*/  IMAD.WIDE.U32 R108, R113, 0x8, R108 ;  /* 0x00000008716c7825 */ /* 0x001fcc00078e006c */
[----:B------:R-:W2:Y:S02]  /*48e0*/  LDG.E.64 R108, desc[UR10][R108.64] ;  /* 0x0000000a6c6c7981 */ /* 0x000ea4000c1e1b00 */
[C-C-:B--2---:R-:W-:Y:S02]  /*48f0*/  SHF.R.U64 R177, R108.reuse, 0x10, R109.reuse ;  /* 0x000000106cb17819 */ /* 0x144fe4000000126d */
[----:B------:R-:W-:Y:S02]  /*4900*/  SHF.R.U32.HI R178, RZ, 0x10, R109 ;  /* 0x00000010ffb27819 */ /* 0x000fe4000001166d */
[----:B------:R-:W-:Y:S02]  /*4910*/  PRMT R175, R108, 0x7610, R175 ;  /* 0x000076106caf7816 */ /* 0x000fe400000000af */
[----:B------:R-:W-:-:S07]  /*4920*/  PRMT R176, R109, 0x7610, R176 ;  /* 0x000076106db07816 */ /* 0x000fce00000000b0 */
.L_x_314:
[----:B------:R-:W-:Y:S05]  /*4930*/  BRA.U !UP0, `(.L_x_315) ;  /* 0x0000000508c07547 */ /* 0x000fea000b800000 */
[----:B------:R-:W-:-:S04]  /*4940*/  UISETP.NE.U32.AND UP0, UPT, UR6, URZ, UPT ;  /* 0x000000ff0600728c */ /* 0x000fc8000bf05070 */
[----:B------:R-:W-:-:S09]  /*4950*/  UISETP.NE.AND.EX UP0, UPT, UR7, URZ, UPT, UP0 ;  /* 0x000000ff0700728c */ /* 0x000fd2000bf05300 */
[----:B------:R-:W-:Y:S05]  /*4960*/  BRA.U !UP0, `(.L_x_316) ;  /* 0x0000000108e47547 */ /* 0x000fea000b800000 */
[----:B------:R-:W-:Y:S01]  /*4970*/  ISETP.GT.AND P4, PT, R173, RZ, PT ;  /* 0x000000ffad00720c */ /* 0x000fe20003f84270 */
[----:B------:R-:W-:Y:S01]  /*4980*/  IMAD.U32 R119, R159, 0x10000, RZ ;  /* 0x000100009f777824 */ /* 0x000fe200078e00ff */
[C---:B0123--:R-:W-:Y:S02]  /*4990*/  SHF.L.U32 R109, R158.reuse, 0x10, RZ ;  /* 0x000000109e6d7819 */ /* 0x04ffe400000006ff */
[--C-:B------:R-:W-:Y:S02]  /*49a0*/  SHF.R.U64 R108, R158, 0x10, R159.reuse ;  /* 0x000000109e6c7819 */ /* 0x100fe4000000129f */
[----:B------:R-:W-:-:S04]  /*49b0*/  SHF.R.U32.HI R181, RZ, 0x10, R159 ;  /* 0x00000010ffb57819 */ /* 0x000fc8000001169f */
[----:B------:R-:W-:-:S03]  /*49c0*/  SHF.L.U32 R181, R181, 0x10, RZ ;  /* 0x00000010b5b57819 */ /* 0x000fc600000006ff */
        /* <DEDUP_REMOVED lines=18> */
[----:B------:R-:W-:-:S03]  /*4af0*/  IMAD.U32 R153, R175, 0x10000, RZ ;  /* 0x00010000af997824 */ /* 0x000fc600078e00ff */
[----:B------:R-:W-:Y:S01]  /*4b00*/  FMUL.FTZ R6, R109, R6 ;  /* 0x000000066d067220 */ /* 0x000fe20000410000 */
[----:B------:R-:W-:-:S04]  /*4b10*/  FFMA.FTZ R56, R153, R109, R56 ;  /* 0x0000006d99387223 */ /* 0x000fc80000010038 */
[----:B------:R-:W-:-:S04]  /*4b20*/  F2FP.BF16.F32.PACK_AB R6, RZ, R6 ;  /* 0x00000006ff06723e */ /* 0x000fc800000010ff */
[----:B------:R-:W-:-:S07]  /*4b30*/  PRMT R153, R6, 0x7610, R153 ;  /* 0x0000761006997816 */ /* 0x000fce0000000099 */
.L_x_317:
        /* <DEDUP_REMOVED lines=8> */
.L_x_318:
        /* <DEDUP_REMOVED lines=8> */
.L_x_319:
[----:B------:R-:W-:Y:S02]  /*4c40*/  F2FP.BF16.F32.PACK_AB R119, RZ, R119 ;  /* 0x00000077ff77723e */ /* 0x000fe400000010ff */
[----:B------:R-:W-:Y:S02]  /*4c50*/  F2FP.BF16.F32.PACK_AB R116, RZ, R181 ;  /* 0x000000b5ff74723e */ /* 0x000fe400000010ff */
[----:B------:R-:W-:Y:S01]  /*4c60*/  PRMT R6, R110, 0x7610, R6 ;  /* 0x000076106e067816 */ /* 0x000fe20000000006 */
[----:B------:R-:W-:Y:S06]  /*4c70*/  @!P2 BRA `(.L_x_320) ;  /* 0x0000000800aca947 */ /* 0x000fec0003800000 */
[----:B------:R-:W-:Y:S01]  /*4c80*/  SHF.L.U32 R109, R39, 0x10, RZ ;  /* 0x00000010276d7819 */ /* 0x000fe200000006ff */
[----:B------:R-:W-:Y:S01]  /*4c90*/  FMUL.FTZ R108, R181, UR15 ;  /* 0x0000000fb56c7c20 */ /* 0x000fe20008410000 */
[----:B------:R-:W-:-:S03]  /*4ca0*/  SHF.L.U32 R110, R178, 0x10, RZ ;  /* 0x00000010b26e7819 */ /* 0x000fc600000006ff */
[----:B------:R-:W-:Y:S02]  /*4cb0*/  FMUL.FTZ R109, R108, R109 ;  /* 0x0000006d6c6d7220 */ /* 0x000fe40000410000 */
[----:B------:R-:W-:-:S03]  /*4cc0*/  FFMA.FTZ R59, R110, R108, R59 ;  /* 0x0000006c6e3b7223 */ /* 0x000fc6000001003b */
[----:B------:R-:W-:-:S04]  /*4cd0*/  F2FP.BF16.F32.PACK_AB R109, RZ, R109 ;  /* 0x0000006dff6d723e */ /* 0x000fc800000010ff */
[----:B------:R-:W-:Y:S01]  /*4ce0*/  PRMT R120, R109, 0x7610, R120 ;  /* 0x000076106d787816 */ /* 0x000fe20000000078 */
[----:B------:R-:W-:Y:S06]  /*4cf0*/  BRA `(.L_x_320) ;  /* 0x00000008008c7947 */ /* 0x000fec0003800000 */
.L_x_316:
[----:B------:R-:W-:Y:S01]  /*4d00*/  ISETP.GT.AND P4, PT, R173, RZ, PT ;  /* 0x000000ffad00720c */ /* 0x000fe20003f84270 */
[----:B------:R-:W-:-:S12]  /*4d10*/  @!P2 BRA `(.L_x_321) ;  /* 0x00000000002ca947 */ /* 0x000fd80003800000 */
[----:B0123--:R-:W-:Y:S01]  /*4d20*/  @P4 FFMA.FTZ R111, R129, R112, R165 ;  /* 0x00000070816f4223 */ /* 0x00ffe200000100a5 */
        /* <DEDUP_REMOVED lines=10> */
.L_x_321:
[----:B------:R-:W-:Y:S05]  /*4dd0*/  @!P2 BRA `(.L_x_322) ;  /* 0x000000000030a947 */ /* 0x000fea0003800000 */
[----:B0123--:R-:W-:Y:S01]  /*4de0*/  SHF.R.U64 R109, R158, 0x10, R159 ;  /* 0x000000109e6d7819 */ /* 0x00ffe2000000129f */
        /* <DEDUP_REMOVED lines=11> */
.L_x_322:
[----:B------:R-:W-:Y:S05]  /*4ea0*/  @!P2 BRA `(.L_x_323) ;  /* 0x00000000002ca947 */ /* 0x000fea0003800000 */
[----:B0123--:R-:W-:Y:S01]  /*4eb0*/  @P4 FFMA.FTZ R109, R131, R112, R165 ;  /* 0x00000070836d4223 */ /* 0x00ffe200000100a5 */
        /* <DEDUP_REMOVED lines=10> */
.L_x_323:
[----:B------:R-:W-:Y:S05]  /*4f60*/  @!P2 BRA `(.L_x_320) ;  /* 0x0000000400f0a947 */ /* 0x000fea0003800000 */
[----:B0123--:R-:W-:Y:S01]  /*4f70*/  SHF.R.U32.HI R109, RZ, 0x10, R159 ;  /* 0x00000010ff6d7819 */ /* 0x00ffe2000001169f */
        /* <DEDUP_REMOVED lines=12> */
.L_x_315:
[----:B------:R-:W-:-:S04]  /*5040*/  UISETP.NE.U32.AND UP0, UPT, UR6, URZ, UPT ;  /* 0x000000ff0600728c */ /* 0x000fc8000bf05070 */
[----:B------:R-:W-:-:S09]  /*5050*/  UISETP.NE.AND.EX UP0, UPT, UR7, URZ, UPT, UP0 ;  /* 0x000000ff0700728c */ /* 0x000fd2000bf05300 */
[----:B------:R-:W-:Y:S05]  /*5060*/  BRA.U !UP0, `(.L_x_324) ;  /* 0x0000000108e07547 */ /* 0x000fea000b800000 */
[-CC-:B0123--:R-:W-:Y:S01]  /*5070*/  FFMA.FTZ R109, R129, R112.reuse, R165.reuse ;  /* 0x00000070816d7223 */ /* 0x18ffe200000100a5 */
        /* <DEDUP_REMOVED lines=19> */
.L_x_325:
        /* <DEDUP_REMOVED lines=12> */
.L_x_326:
        /* <DEDUP_REMOVED lines=11> */
.L_x_327:
[----:B------:R-:W-:Y:S02]  /*5320*/  F2FP.BF16.F32.PACK_AB R109, RZ, R109 ;  /* 0x0000006dff6d723e */ /* 0x000fe400000010ff */
[----:B------:R-:W-:Y:S02]  /*5330*/  F2FP.BF16.F32.PACK_AB R116, RZ, R111 ;  /* 0x0000006fff74723e */ /* 0x000fe400000010ff */
[----:B------:R-:W-:Y:S02]  /*5340*/  PRMT R6, R110, 0x7610, R6 ;  /* 0x000076106e067816 */ /* 0x000fe40000000006 */
        /* <DEDUP_REMOVED lines=10> */
.L_x_324:
[----:B------:R-:W-:Y:S05]  /*53f0*/  @!P2 BRA `(.L_x_328) ;  /* 0x000000000030a947 */ /* 0x000fea0003800000 */
[----:B0123--:R-:W-:Y:S01]  /*5400*/  FFMA.FTZ R109, R129, R112, R165 ;  /* 0x00000070816d7223 */ /* 0x00ffe200000100a5 */
[----:B------:R-:W-:Y:S01]  /*5410*/  ISETP.GT.AND P4, PT, R173, RZ, PT ;  /* 0x000000ffad00720c */ /* 0x000fe20003f84270 */
[----:B------:R-:W-:Y:S01]  /*5420*/  IMAD.U32 R111, R175, 0x10000, RZ ;  /* 0x00010000af6f7824 */ /* 0x000fe200078e00ff */
[----:B------:R-:W-:Y:S01]  /*5430*/  SHF.L.U32 R110, R36, 0x10, RZ ;  /* 0x00000010246e7819 */ /* 0x000fe200000006ff */
[----:B------:R-:W-:-:S04]  /*5440*/  FADD.FTZ R109, R130, -R109 ;  /* 0x8000006d826d7221 */ /* 0x000fc80000010000 */
[----:B------:R-:W-:-:S05]  /*5450*/  FMUL.FTZ R108, R174, R109 ;  /* 0x0000006dae6c7220 */ /* 0x000fca0000410000 */
[----:B------:R-:W-:-:S05]  /*5460*/  FSEL R108, R108, RZ, P4 ;  /* 0x000000ff6c6c7208 */ /* 0x000fca0002000000 */
[----:B------:R-:W-:-:S04]  /*5470*/  FMUL.FTZ R109, R108, UR15 ;  /* 0x0000000f6c6d7c20 */ /* 0x000fc80008410000 */
[-C--:B------:R-:W-:Y:S01]  /*5480*/  FMUL.FTZ R108, R110, R109.reuse ;  /* 0x0000006d6e6c7220 */ /* 0x080fe20000410000 */
[----:B------:R-:W-:-:S04]  /*5490*/  FFMA.FTZ R56, R111, R109, R56 ;  /* 0x0000006d6f387223 */ /* 0x000fc80000010038 */
[----:B------:R-:W-:-:S04]  /*54a0*/  F2FP.BF16.F32.PACK_AB R108, RZ, R108 ;  /* 0x0000006cff6c723e */ /* 0x000fc800000010ff */
[----:B------:R-:W-:-:S07]  /*54b0*/  PRMT R153, R108, 0x7610, R153 ;  /* 0x000076106c997816 */ /* 0x000fce0000000099 */
.L_x_328:
[----:B------:R-:W-:Y:S05]  /*54c0*/  @!P2 BRA `(.L_x_329) ;  /* 0x000000000030a947 */ /* 0x000fea0003800000 */
[----:B0123--:R-:W-:Y:S01]  /*54d0*/  FFMA.FTZ R108, R134, R112, R165 ;  /* 0x00000070866c7223 */ /* 0x00ffe200000100a5 */
[----:B------:R-:W-:Y:S02]  /*54e0*/  ISETP.GT.AND P4, PT, R173, RZ, PT ;  /* 0x000000ffad00720c */ /* 0x000fe40003f84270 */
[----:B------:R-:W-:Y:S01]  /*54f0*/  SHF.L.U32 R110, R177, 0x10, RZ ;  /* 0x00000010b16e7819 */ /* 0x000fe200000006ff */
        /* <DEDUP_REMOVED lines=9> */
.L_x_329:
[----:B------:R-:W-:Y:S05]  /*5590*/  @!P2 BRA `(.L_x_330) ;  /* 0x000000000030a947 */ /* 0x000fea0003800000 */
[----:B------:R-:W-:Y:S01]  /*55a0*/  FFMA.FTZ R5, R131, R112, R165 ;  /* 0x0000007083057223 */ /* 0x000fe200000100a5 */
[----:B------:R-:W-:Y:S01]  /*55b0*/  ISETP.GT.AND P4, PT, R173, RZ, PT ;  /* 0x000000ffad00720c */ /* 0x000fe20003f84270 */
[----:B0123--:R-:W-:Y:S01]  /*55c0*/  IMAD.U32 R109, R176, 0x10000, RZ ;  /* 0x00010000b06d7824 */ /* 0x00ffe200078e00ff */
        /* <DEDUP_REMOVED lines=9> */
.L_x_330:
        /* <DEDUP_REMOVED lines=13> */
.L_x_320:
        /* <DEDUP_REMOVED lines=9> */
.L_x_331:
[----:B------:R-:W-:Y:S05]  /*57c0*/  @!P2 BRA `(.L_x_332) ;  /* 0x000000000020a947 */ /* 0x000fea0003800000 */
        /* <DEDUP_REMOVED lines=8> */
.L_x_332:
[----:B------:R-:W-:Y:S01]  /*5850*/  IADD3 R115, PT, PT, R115, 0x80, RZ ;  /* 0x0000008073737810 */ /* 0x000fe20007ffe0ff */
[----:B------:R-:W-:-:S07]  /*5860*/  VIADD R113, R113, 0x80 ;  /* 0x0000008071717836 */ /* 0x000fce0000000000 */
.L_x_313:
[----:B------:R-:W-:Y:S05]  /*5870*/  BSYNC.RECONVERGENT B0 ;  /* 0x0000000000007941 */ /* 0x000fea0003800200 */
.L_x_312:
[----:B------:R-:W-:Y:S01]  /*5880*/  ISETP.GE.U32.AND P4, PT, R4, 0x200, PT ;  /* 0x000002000400780c */ /* 0x000fe20003f86070 */
[----:B------:R-:W-:-:S12]  /*5890*/  BSSY.RECONVERGENT B0, `(.L_x_333) ;  /* 0x0000100000007945 */ /* 0x000fd80003800200 */
[----:B------:R-:W-:Y:S05]  /*58a0*/  @!P4 BRA `(.L_x_334) ;  /* 0x0000000c00f8c947 */ /* 0x000fea0003800000 */
[----:B------:R-:W-:-:S04]  /*58b0*/  UISETP.NE.U32.AND UP0, UPT, UR12, URZ, UPT ;  /* 0x000000ff0c00728c */ /* 0x000fc8000bf05070 */
[----:B------:R-:W-:Y:S01]  /*58c0*/  UISETP.NE.AND.EX UP0, UPT, UR13, URZ, UPT, UP0 ;  /* 0x000000ff0d00728c */ /* 0x000fe2000bf05300 */
[----:B------:R-:W-:Y:S10]  /*58d0*/  @!P2 BRA `(.L_x_335) ;  /* 0x00000000001ca947 */ /* 0x000ff40003800000 */
[----:B01234-:R-:W0:Y:S02]  /*58e0*/  LDC.64 R108, c[0x0][0x390] ;  /* 0x0000e400ff6c7b82 */ /* 0x01fe240000000a00 */
[----:B0-----:R-:W-:-:S06]  /*58f0*/  IMAD.WIDE.U32 R108, R113, 0x8, R108 ;  /* 0x00000008716c7825 */ /* 0x001fcc00078e006c */
[----:B------:R-:W2:Y:S02]  /*5900*/  LDG.E.64 R108, desc[UR10][R108.64] ;  /* 0x0000000a6c6c7981 */ /* 0x000ea4000c1e1b00 */
[C-C-:B--2---:R-:W-:Y:S02]  /*5910*/  SHF.R.U64 R177, R108.reuse, 0x10, R109.reuse ;  /* 0x000000106cb17819 */ /* 0x144fe4000000126d */
[----:B------:R-:W-:Y:S02]  /*5920*/  SHF.R.U32.HI R178, RZ, 0x10, R109 ;  /* 0x00000010ffb27819 */ /* 0x000fe4000001166d */
[----:B------:R-:W-:Y:S02]  /*5930*/  PRMT R175, R108, 0x7610, R175 ;  /* 0x000076106caf7816 */ /* 0x000fe400000000af */
[----:B------:R-:W-:-:S07]  /*5940*/  PRMT R176, R109, 0x7610, R176 ;  /* 0x000076106db07816 */ /* 0x000fce00000000b0 */
.L_x_335:
[----:B------:R-:W-:Y:S05]  /*5950*/  BRA.U !UP0, `(.L_x_336) ;  /* 0x0000000508c07547 */ /* 0x000fea000b800000 */
[----:B------:R-:W-:-:S04]  /*5960*/  UISETP.NE.U32.AND UP0, UPT, UR6, URZ, UPT ;  /* 0x000000ff0600728c */ /* 0x000fc8000bf05070 */
[----:B------:R-:W-:-:S09]  /*5970*/  UISETP.NE.AND.EX UP0, UPT, UR7, URZ, UPT, UP0 ;  /* 0x000000ff0700728c */ /* 0x000fd2000bf05300 */
[----:B------:R-:W-:Y:S05]  /*5980*/  BRA.U !UP0, `(.L_x_337) ;  /* 0x0000000108e47547 */ /* 0x000fea000b800000 */
[----:B------:R-:W-:Y:S02]  /*5990*/  ISETP.GT.AND P5, PT, R173, RZ, PT ;  /* 0x000000ffad00720c */ /* 0x000fe40003fa4270 */
[C---:B01234-:R-:W-:Y:S02]  /*59a0*/  SHF.L.U32 R109, R160.reuse, 0x10, RZ ;  /* 0x00000010a06d7819 */ /* 0x05ffe400000006ff */
        /* <DEDUP_REMOVED lines=27> */
.L_x_338:
        /* <DEDUP_REMOVED lines=8> */
.L_x_339:
        /* <DEDUP_REMOVED lines=8> */
.L_x_340:
        /* <DEDUP_REMOVED lines=12> */
.L_x_337:
[----:B------:R-:W-:Y:S01]  /*5d20*/  ISETP.GT.AND P5, PT, R173, RZ, PT ;  /* 0x000000ffad00720c */ /* 0x000fe20003fa4270 */
[----:B------:R-:W-:-:S12]  /*5d30*/  @!P2 BRA `(.L_x_342) ;  /* 0x00000000002ca947 */ /* 0x000fd80003800000 */
[----:B01234-:R-:W-:Y:S01]  /*5d40*/  @P5 FFMA.FTZ R111, R137, R112, R165 ;  /* 0x00000070896f5223 */ /* 0x01ffe200000100a5 */
        /* <DEDUP_REMOVED lines=10> */
.L_x_342:
[----:B------:R-:W-:Y:S05]  /*5df0*/  @!P2 BRA `(.L_x_343) ;  /* 0x000000000030a947 */ /* 0x000fea0003800000 */
[----:B01234-:R-:W-:Y:S01]  /*5e00*/  SHF.R.U64 R109, R160, 0x10, R161 ;  /* 0x00000010a06d7819 */ /* 0x01ffe200000012a1 */
        /* <DEDUP_REMOVED lines=11> */
.L_x_343:
[----:B------:R-:W-:Y:S05]  /*5ec0*/  @!P2 BRA `(.L_x_344) ;  /* 0x00000000002ca947 */ /* 0x000fea0003800000 */
[----:B01234-:R-:W-:Y:S01]  /*5ed0*/  @P5 FFMA.FTZ R109, R139, R112, R165 ;  /* 0x000000708b6d5223 */ /* 0x01ffe200000100a5 */
        /* <DEDUP_REMOVED lines=10> */
.L_x_344:
[----:B------:R-:W-:Y:S05]  /*5f80*/  @!P2 BRA `(.L_x_341) ;  /* 0x0000000400f0a947 */ /* 0x000fea0003800000 */
[----:B01234-:R-:W-:Y:S01]  /*5f90*/  SHF.R.U32.HI R109, RZ, 0x10, R161 ;  /* 0x00000010ff6d7819 */ /* 0x01ffe200000116a1 */
        /* <DEDUP_REMOVED lines=12> */
.L_x_336:
[----:B------:R-:W-:-:S04]  /*6060*/  UISETP.NE.U32.AND UP0, UPT, UR6, URZ, UPT ;  /* 0x000000ff0600728c */ /* 0x000fc8000bf05070 */
[----:B------:R-:W-:-:S09]  /*6070*/  UISETP.NE.AND.EX UP0, UPT, UR7, URZ, UPT, UP0 ;  /* 0x000000ff0700728c */ /* 0x000fd2000bf05300 */
[----:B------:R-:W-:Y:S05]  /*6080*/  BRA.U !UP0, `(.L_x_345) ;  /* 0x0000000108e07547 */ /* 0x000fea000b800000 */
[-CC-:B01234-:R-:W-:Y:S01]  /*6090*/  FFMA.FTZ R109, R137, R112.reuse, R165.reuse ;  /* 0x00000070896d7223 */ /* 0x19ffe200000100a5 */
        /* <DEDUP_REMOVED lines=19> */
.L_x_346:
        /* <DEDUP_REMOVED lines=12> */
.L_x_347:
        /* <DEDUP_REMOVED lines=11> */
.L_x_348:
        /* <DEDUP_REMOVED lines=13> */
.L_x_345:
[----:B------:R-:W-:Y:S05]  /*6410*/  @!P2 BRA `(.L_x_349) ;  /* 0x000000000030a947 */ /* 0x000fea0003800000 */
[----:B01234-:R-:W-:Y:S01]  /*6420*/  FFMA.FTZ R109, R137, R112, R165 ;  /* 0x00000070896d7223 */ /* 0x01ffe200000100a5 */
        /* <DEDUP_REMOVED lines=11> */
.L_x_349:
[----:B------:R-:W-:Y:S05]  /*64e0*/  @!P2 BRA `(.L_x_350) ;  /* 0x000000000030a947 */ /* 0x000fea0003800000 */
[----:B01234-:R-:W-:Y:S01]  /*64f0*/  FFMA.FTZ R108, R142, R112, R165 ;  /* 0x000000708e6c7223 */ /* 0x01ffe200000100a5 */
        /* <DEDUP_REMOVED lines=11> */
.L_x_350:
[----:B------:R-:W-:Y:S05]  /*65b0*/  @!P2 BRA `(.L_x_351) ;  /* 0x000000000030a947 */ /* 0x000fea0003800000 */
[----:B------:R-:W-:Y:S01]  /*65c0*/  FFMA.FTZ R5, R139, R112, R165 ;  /* 0x000000708b057223 */ /* 0x000fe200000100a5 */
[----:B------:R-:W-:Y:S02]  /*65d0*/  ISETP.GT.AND P5, PT, R173, RZ, PT ;  /* 0x000000ffad00720c */ /* 0x000fe40003fa4270 */
[----:B01234-:R-:W-:Y:S01]  /*65e0*/  SHF.L.U32 R108, R42, 0x10, RZ ;  /* 0x000000102a6c7819 */ /* 0x01ffe200000006ff */
        /* <DEDUP_REMOVED lines=9> */
.L_x_351:
        /* <DEDUP_REMOVED lines=13> */
.L_x_341:
        /* <DEDUP_REMOVED lines=9> */
.L_x_352:
        /* <DEDUP_REMOVED lines=9> */
.L_x_353:
[----:B------:R-:W-:Y:S02]  /*6870*/  IADD3 R115, PT, PT, R115, 0x80, RZ ;  /* 0x0000008073737810 */ /* 0x000fe40007ffe0ff */
[----:B------:R-:W-:-:S07]  /*6880*/  IADD3 R113, PT, PT, R113, 0x80, RZ ;  /* 0x0000008071717810 */ /* 0x000fce0007ffe0ff */
.L_x_334:
[----:B------:R-:W-:Y:S05]  /*6890*/  BSYNC.RECONVERGENT B0 ;  /* 0x0000000000007941 */ /* 0x000fea0003800200 */
.L_x_333:
        /* <DEDUP_REMOVED lines=13> */
.L_x_356:
[----:B------:R-:W-:Y:S05]  /*6970*/  BRA.U !UP0, `(.L_x_357) ;  /* 0x0000000508c07547 */ /* 0x000fea000b800000 */
[----:B------:R-:W-:-:S04]  /*6980*/  UISETP.NE.U32.AND UP0, UPT, UR6, URZ, UPT ;  /* 0x000000ff0600728c */ /* 0x000fc8000bf05070 */
[----:B------:R-:W-:-:S09]  /*6990*/  UISETP.NE.AND.EX UP0, UPT, UR7, URZ, UPT, UP0 ;  /* 0x000000ff0700728c */ /* 0x000fd2000bf05300 */
[----:B------:R-:W-:Y:S05]  /*69a0*/  BRA.U !UP0, `(.L_x_358) ;  /* 0x0000000108e47547 */ /* 0x000fea000b800000 */
[----:B------:R-:W-:Y:S01]  /*69b0*/  ISETP.GT.AND P6, PT, R173, RZ, PT ;  /* 0x000000ffad00720c */ /* 0x000fe20003fc4270 */
[----:B------:R-:W-:Y:S01]  /*69c0*/  IMAD.U32 R119, R163, 0x10000, RZ ;  /* 0x00010000a3777824 */ /* 0x000fe200078e00ff */
[C---:B01234-:R-:W-:Y:S02]  /*69d0*/  SHF.L.U32 R109, R162.reuse, 0x10, RZ ;  /* 0x00000010a26d7819 */ /* 0x05ffe400000006ff */
[----:B------:R-:W-:-:S09]  /*69e0*/  SHF.R.U64 R108, R162, 0x10, R163 ;  /* 0x00000010a26c7819 */ /* 0x000fd200000012a3 */
[-CC-:B------:R-:W-:Y:S01]  /*69f0*/  @P6 FFMA.FTZ R111, R145, R112.reuse, R165.reuse ;  /* 0x00000070916f6223 */ /* 0x180fe200000100a5 */
[-CC-:B------:R-:W-:Y:S01]  /*6a00*/  @P6 FFMA.FTZ R6, R150, R112.reuse, R165.reuse ;  /* 0x0000007096066223 */ /* 0x180fe200000100a5 */
[-CC-:B------:R-:W-:Y:S01]  /*6a10*/  @P6 FFMA.FTZ R173, R147, R112.reuse, R165.reuse ;  /* 0x0000007093ad6223 */ /* 0x180fe200000100a5 */
[----:B------:R-:W-:Y:S01]  /*6a20*/  @P6 FFMA.FTZ R112, R152, R112, R165 ;  /* 0x0000007098706223 */ /* 0x000fe200000100a5 */
[----:B------:R-:W-:Y:S01]  /*6a30*/  @P6 FADD.FTZ R111, R146, -R111 ;  /* 0x8000006f926f6221 */ /* 0x000fe20000010000 */
[----:B------:R-:W-:Y:S01]  /*6a40*/  SHF.R.U32.HI R165, RZ, 0x10, R163 ;  /* 0x00000010ffa57819 */ /* 0x000fe200000116a3 */
[----:B------:R-:W-:Y:S01]  /*6a50*/  @P6 FADD.FTZ R6, R149, -R6 ;  /* 0x8000000695066221 */ /* 0x000fe20000010000 */
[----:B------:R-:W-:Y:S01]  /*6a60*/  @P6 FADD.FTZ R112, R151, -R112 ;  /* 0x8000007097706221 */ /* 0x000fe20000010000 */
[----:B------:R-:W-:Y:S01]  /*6a70*/  @P6 FFMA.FTZ R109, R174, R111, R109 ;  /* 0x0000006fae6d6223 */ /* 0x000fe2000001006d */
[----:B------:R-:W-:Y:S01]  /*6a80*/  SHF.L.U32 R111, R108, 0x10, RZ ;  /* 0x000000106c6f7819 */ /* 0x000fe200000006ff */
[----:B------:R-:W-:Y:S01]  /*6a90*/  @P6 FADD.FTZ R108, R148, -R173 ;  /* 0x800000ad946c6221 */ /* 0x000fe20000010000 */
[----:B------:R-:W-:-:S02]  /*6aa0*/  SHF.L.U32 R165, R165, 0x10, RZ ;  /* 0x00000010a5a57819 */ /* 0x000fc400000006ff */
[----:B------:R-:W-:Y:S01]  /*6ab0*/  F2FP.BF16.F32.PACK_AB R118, RZ, R109 ;  /* 0x0000006dff76723e */ /* 0x000fe200000010ff */
        /* <DEDUP_REMOVED lines=12> */
.L_x_359:
        /* <DEDUP_REMOVED lines=8> */
.L_x_360:
        /* <DEDUP_REMOVED lines=8> */
.L_x_361:
        /* <DEDUP_REMOVED lines=12> */
.L_x_358:
[----:B------:R-:W-:Y:S01]  /*6d40*/  ISETP.GT.AND P6, PT, R173, RZ, PT ;  /* 0x000000ffad00720c */ /* 0x000fe20003fc4270 */
[----:B------:R-:W-:-:S12]  /*6d50*/  @!P2 BRA `(.L_x_363) ;  /* 0x00000000002ca947 */ /* 0x000fd80003800000 */
        /* <DEDUP_REMOVED lines=11> */
.L_x_363:
[----:B------:R-:W-:Y:S05]  /*6e10*/  @!P2 BRA `(.L_x_364) ;  /* 0x000000000030a947 */ /* 0x000fea0003800000 */
[----:B01234-:R-:W-:Y:S01]  /*6e20*/  SHF.R.U64 R109, R162, 0x10, R163 ;  /* 0x00000010a26d7819 */ /* 0x01ffe200000012a3 */
        /* <DEDUP_REMOVED lines=11> */
.L_x_364:
[----:B------:R-:W-:Y:S05]  /*6ee0*/  @!P2 BRA `(.L_x_365) ;  /* 0x00000000002ca947 */ /* 0x000fea0003800000 */
        /* <DEDUP_REMOVED lines=11> */
.L_x_365:
[----:B------:R-:W-:Y:S05]  /*6fa0*/  @!P2 BRA `(.L_x_362) ;  /* 0x0000000400f0a947 */ /* 0x000fea0003800000 */
[----:B01234-:R-:W-:Y:S01]  /*6fb0*/  SHF.R.U32.HI R109, RZ, 0x10, R163 ;  /* 0x00000010ff6d7819 */ /* 0x01ffe200000116a3 */
        /* <DEDUP_REMOVED lines=12> */
.L_x_357:
[----:B------:R-:W-:-:S04]  /*7080*/  UISETP.NE.U32.AND UP0, UPT, UR6, URZ, UPT ;  /* 0x000000ff0600728c */ /* 0x000fc8000bf05070 */
[----:B------:R-:W-:-:S09]  /*7090*/  UISETP.NE.AND.EX UP0, UPT, UR7, URZ, UPT, UP0 ;  /* 0x000000ff0700728c */ /* 0x000fd2000bf05300 */
[----:B------:R-:W-:Y:S05]  /*70a0*/  BRA.U !UP0, `(.L_x_366) ;  /* 0x0000000108e07547 */ /* 0x000fea000b800000 */
[-CC-:B------:R-:W-:Y:S01]  /*70b0*/  FFMA.FTZ R6, R150, R112.reuse, R165.reuse ;  /* 0x0000007096067223 */ /* 0x180fe200000100a5 */
[-CC-:B01234-:R-:W-:Y:S01]  /*70c0*/  FFMA.FTZ R109, R145, R112.reuse, R165.reuse ;  /* 0x00000070916d7223 */ /* 0x19ffe200000100a5 */
[-CC-:B------:R-:W-:Y:S01]  /*70d0*/  FFMA.FTZ R119, R147, R112.reuse, R165.reuse ;  /* 0x0000007093777223 */ /* 0x180fe200000100a5 */
[----:B------:R-:W-:Y:S01]  /*70e0*/  FFMA.FTZ R112, R152, R112, R165 ;  /* 0x0000007098707223 */ /* 0x000fe200000100a5 */
[----:B------:R-:W-:Y:S01]  /*70f0*/  FADD.FTZ R111, R149, -R6 ;  /* 0x80000006956f7221 */ /* 0x000fe20000010000 */
[----:B------:R-:W-:Y:S01]  /*7100*/  FADD.FTZ R109, R146, -R109 ;  /* 0x8000006d926d7221 */ /* 0x000fe20000010000 */
[----:B------:R-:W-:Y:S01]  /*7110*/  FADD.FTZ R119, R148, -R119 ;  /* 0x8000007794777221 */ /* 0x000fe20000010000 */
[----:B------:R-:W-:Y:S01]  /*7120*/  ISETP.GT.AND P6, PT, R173, RZ, PT ;  /* 0x000000ffad00720c */ /* 0x000fe20003fc4270 */
[C---:B------:R-:W-:Y:S01]  /*7130*/  FMUL.FTZ R108, R174.reuse, R111 ;  /* 0x0000006fae6c7220 */ /* 0x040fe20000410000 */
[C---:B------:R-:W-:Y:S01]  /*7140*/  FMUL.FTZ R6, R174.reuse, R109 ;  /* 0x0000006dae067220 */ /* 0x040fe20000410000 */
[----:B------:R-:W-:Y:S01]  /*7150*/  FADD.FTZ R111, R151, -R112 ;  /* 0x80000070976f7221 */ /* 0x000fe20000010000 */
[----:B------:R-:W-:-:S02]  /*7160*/  FMUL.FTZ R109, R174, R119 ;  /* 0x00000077ae6d7220 */ /* 0x000fc40000410000 */
[----:B------:R-:W-:Y:S01]  /*7170*/  FSEL R108, R108, RZ, P6 ;  /* 0x000000ff6c6c7208 */ /* 0x000fe20003000000 */
[----:B------:R-:W-:Y:S01]  /*7180*/  FMUL.FTZ R174, R174, R111 ;  /* 0x0000006faeae7220 */ /* 0x000fe20000410000 */
[----:B------:R-:W-:Y:S02]  /*7190*/  FSEL R6, R6, RZ, P6 ;  /* 0x000000ff06067208 */ /* 0x000fe40003000000 */
[----:B------:R-:W-:Y:S02]  /*71a0*/  F2FP.BF16.F32.PACK_AB R114, RZ, R108 ;  /* 0x0000006cff72723e */ /* 0x000fe400000010ff */
        /* <DEDUP_REMOVED lines=11> */
.L_x_367:
        /* <DEDUP_REMOVED lines=8> */
.L_x_368:
        /* <DEDUP_REMOVED lines=8> */
.L_x_369:
        /* <DEDUP_REMOVED lines=13> */
.L_x_366:
[----:B------:R-:W-:Y:S05]  /*7430*/  @!P2 BRA `(.L_x_370) ;  /* 0x000000000030a947 */ /* 0x000fea0003800000 */
[----:B01234-:R-:W-:Y:S01]  /*7440*/  FFMA.FTZ R109, R145, R112, R165 ;  /* 0x00000070916d7223 */ /* 0x01ffe200000100a5 */
        /* <DEDUP_REMOVED lines=11> */
.L_x_370:
[----:B------:R-:W-:Y:S05]  /*7500*/  @!P2 BRA `(.L_x_371) ;  /* 0x000000000030a947 */ /* 0x000fea0003800000 */
[----:B01234-:R-:W-:Y:S01]  /*7510*/  FFMA.FTZ R108, R150, R112, R165 ;  /* 0x00000070966c7223 */ /* 0x01ffe200000100a5 */
        /* <DEDUP_REMOVED lines=11> */
.L_x_371:
[----:B------:R-:W-:Y:S05]  /*75d0*/  @!P2 BRA `(.L_x_372) ;  /* 0x000000000030a947 */ /* 0x000fea0003800000 */
[----:B------:R-:W-:Y:S01]  /*75e0*/  FFMA.FTZ R5, R147, R112, R165 ;  /* 0x0000007093057223 */ /* 0x000fe200000100a5 */
[----:B------:R-:W-:Y:S01]  /*75f0*/  ISETP.GT.AND P6, PT, R173, RZ, PT ;  /* 0x000000ffad00720c */ /* 0x000fe20003fc4270 */
[----:B01234-:R-:W-:Y:S01]  /*7600*/  IMAD.U32 R109, R176, 0x10000, RZ ;  /* 0x00010000b06d7824 */ /* 0x01ffe200078e00ff */
        /* <DEDUP_REMOVED lines=9> */
.L_x_372:
[----:B------:R-:W-:Y:S05]  /*76a0*/  @!P2 BRA `(.L_x_362) ;  /* 0x000000000030a947 */ /* 0x000fea0003800000 */
[----:B------:R-:W-:Y:S01]  /*76b0*/  FFMA.FTZ R112, R152, R112, R165 ;  /* 0x0000007098707223 */ /* 0x000fe200000100a5 */
[----:B------:R-:W-:Y:S02]  /*76c0*/  ISETP.GT.AND P6, PT, R173, RZ, PT ;  /* 0x000000ffad00720c */ /* 0x000fe40003fc4270 */
[----:B01234-:R-:W-:Y:S01]  /*76d0*/  SHF.L.U32 R110, R178, 0x10, RZ ;  /* 0x00000010b26e7819 */ /* 0x01ffe200000006ff */
        /* <DEDUP_REMOVED lines=9> */
.L_x_362:
        /* <DEDUP_REMOVED lines=9> */
.L_x_373:
        /* <DEDUP_REMOVED lines=9> */
.L_x_355:
[----:B------:R-:W-:Y:S05]  /*7890*/  BSYNC.RECONVERGENT B0 ;  /* 0x0000000000007941 */ /* 0x000fea0003800200 */
.L_x_354:
[----:B01234-:R-:W0:Y:S01]  /*78a0*/  LDC.64 R108, c[0x0][0x380] ;  /* 0x0000e000ff6c7b82 */ /* 0x01fe220000000a00 */
[----:B------:R-:W-:Y:S01]  /*78b0*/  UPLOP3.LUT UP1, UPT, UPT, UPT, UP1, 0x40, 0x4 ;  /* 0x000000000004789c */ /* 0x000fe20003f2e810 */
[----:B0-----:R-:W-:-:S04]  /*78c0*/  IADD3 R7, PT, PT, R7, R108, RZ ;  /* 0x0000006c07077210 */ /* 0x001fc80007ffe0ff */
[----:B------:R-:W-:-:S13]  /*78d0*/  ISETP.GE.AND P2, PT, R7, R109, PT ;  /* 0x0000006d0700720c */ /* 0x000fda0003f46270 */
[----:B------:R-:W-:Y:S05]  /*78e0*/  @!P2 BRA `(.L_x_374) ;  /* 0xffffff9000d0a947 */ /* 0x000fea000383ffff */
.L_x_256:
[----:B------:R-:W0:Y:S01]  /*78f0*/  S2UR UR4, SR_CTAID.X ;  /* 0x00000000000479c3 */ /* 0x000e220000002500 */
[----:B------:R-:W-:Y:S01]  /*7900*/  BSSY.RECONVERGENT B0, `(.L_x_375) ;  /* 0x000000e000007945 */ /* 0x000fe20003800200 */
[----:B0-----:R-:W-:-:S05]  /*7910*/  IMAD R3, R2, UR4, RZ ;  /* 0x0000000402037c24 */ /* 0x001fca000f8e02ff */
[----:B-----5:R-:W-:Y:S01]  /*7920*/  LEA.HI R9, R3, R0, RZ, 0x1e ;  /* 0x0000000003097211 */ /* 0x020fe200078ff0ff */
[----:B------:R-:W-:Y:S06]  /*7930*/  @!P0 BRA `(.L_x_376) ;  /* 0x0000000000288947 */ /* 0x000fec0003800000 */
[----:B------:R-:W0:Y:S08]  /*7940*/  LDC.64 R2, c[0x0][0x440] ;  /* 0x00011000ff027b82 */ /* 0x000e300000000a00 */
[----:B------:R-:W1:Y:S08]  /*7950*/  LDC.64 R4, c[0x0][0x448] ;  /* 0x00011200ff047b82 */ /* 0x000e700000000a00 */
[----:B------:R-:W2:Y:S01]  /*7960*/  LDC.64 R6, c[0x0][0x460] ;  /* 0x00011800ff067b82 */ /* 0x000ea20000000a00 */
[----:B0-----:R-:W-:-:S05]  /*7970*/  IMAD.WIDE.U32 R2, R9, 0x10, R2 ;  /* 0x0000001009027825 */ /* 0x001fca00078e0002 */
[----:B------:R0:W-:Y:S01]  /*7980*/  STG.E.128 desc[UR10][R2.64], R84 ;  /* 0x0000005402007986 */ /* 0x0001e2000c101d0a */
[----:B-1----:R-:W-:-:S05]  /*7990*/  IMAD.WIDE.U32 R4, R9, 0x10, R4 ;  /* 0x0000001009047825 */ /* 0x002fca00078e0004 */
[----:B------:R0:W-:Y:S01]  /*79a0*/  STG.E.128 desc[UR10][R4.64], R104 ;  /* 0x0000006804007986 */ /* 0x0001e2000c101d0a */
[----:B--2---:R-:W-:-:S04]  /*79b0*/  IMAD.WIDE.U32 R6, R9, 0x10, R6 ;  /* 0x0000001009067825 */ /* 0x004fc800078e0006 */
[----:B------:R-:W-:Y:S01]  /*79c0*/  VIADD R9, R9, 0x80 ;  /* 0x0000008009097836 */ /* 0x000fe20000000000 */
[----:B------:R0:W-:Y:S06]  /*79d0*/  STG.E.128 desc[UR10][R6.64], R64 ;  /* 0x0000004006007986 */ /* 0x0001ec000c101d0a */
.L_x_376:
[----:B------:R-:W-:Y:S05]  /*79e0*/  BSYNC.RECONVERGENT B0 ;  /* 0x0000000000007941 */ /* 0x000fea0003800200 */
.L_x_375:
[----:B------:R-:W-:Y:S04]  /*79f0*/  BSSY.RECONVERGENT B0, `(.L_x_377) ;  /* 0x000000c000007945 */ /* 0x000fe80003800200 */
[----:B------:R-:W-:Y:S05]  /*7a00*/  @!P1 BRA `(.L_x_378) ;  /* 0x0000000000289947 */ /* 0x000fea0003800000 */
[----:B0-----:R-:W0:Y:S08]  /*7a10*/  LDC.64 R2, c[0x0][0x440] ;  /* 0x00011000ff027b82 */ /* 0x001e300000000a00 */
[----:B------:R-:W1:Y:S08]  /*7a20*/  LDC.64 R4, c[0x0][0x448] ;  /* 0x00011200ff047b82 */ /* 0x000e700000000a00 */
[----:B------:R-:W2:Y:S01]  /*7a30*/  LDC.64 R6, c[0x0][0x460] ;  /* 0x00011800ff067b82 */ /* 0x000ea20000000a00 */
[----:B0-----:R-:W-:-:S05]  /*7a40*/  IMAD.WIDE.U32 R2, R9, 0x10, R2 ;  /* 0x0000001009027825 */ /* 0x001fca00078e0002 */
[----:B------:R3:W-:Y:S01]  /*7a50*/  STG.E.128 desc[UR10][R2.64], R80 ;  /* 0x0000005002007986 */ /* 0x0007e2000c101d0a */
[----:B-1----:R-:W-:-:S05]  /*7a60*/  IMAD.WIDE.U32 R4, R9, 0x10, R4 ;  /* 0x0000001009047825 */ /* 0x002fca00078e0004 */
[----:B------:R3:W-:Y:S01]  /*7a70*/  STG.E.128 desc[UR10][R4.64], R100 ;  /* 0x0000006404007986 */ /* 0x0007e2000c101d0a */
[C---:B--2---:R-:W-:Y:S01]  /*7a80*/  IMAD.WIDE.U32 R6, R9.reuse, 0x10, R6 ;  /* 0x0000001009067825 */ /* 0x044fe200078e0006 */
[----:B------:R-:W-:-:S04]  /*7a90*/  IADD3 R9, PT, PT, R9, 0x80, RZ ;  /* 0x0000008009097810 */ /* 0x000fc80007ffe0ff */
[----:B------:R3:W-:Y:S03]  /*7aa0*/  STG.E.128 desc[UR10][R6.64], R60 ;  /* 0x0000003c06007986 */ /* 0x0007e6000c101d0a */
.L_x_378:
[----:B------:R-:W-:Y:S05]  /*7ab0*/  BSYNC.RECONVERGENT B0 ;  /* 0x0000000000007941 */ /* 0x000fea0003800200 */
.L_x_377:
[----:B------:R-:W-:Y:S04]  /*7ac0*/  BSSY.RECONVERGENT B0, `(.L_x_379) ;  /* 0x000000c000007945 */ /* 0x000fe80003800200 */
[----:B------:R-:W-:Y:S05]  /*7ad0*/  @!P3 BRA `(.L_x_380) ;  /* 0x000000000028b947 */ /* 0x000fea0003800000 */
[----:B0--3--:R-:W0:Y:S08]  /*7ae0*/  LDC.64 R2, c[0x0][0x440] ;  /* 0x00011000ff027b82 */ /* 0x009e300000000a00 */
        /* <DEDUP_REMOVED lines=9> */
.L_x_380:
[----:B------:R-:W-:Y:S05]  /*7b80*/  BSYNC.RECONVERGENT B0 ;  /* 0x0000000000007941 */ /* 0x000fea0003800200 */
.L_x_379:
[----:B------:R-:W-:Y:S04]  /*7b90*/  BSSY.RECONVERGENT B0, `(.L_x_381) ;  /* 0x000000c000007945 */ /* 0x000fe80003800200 */
[----:B------:R-:W-:Y:S05]  /*7ba0*/  @!P4 BRA `(.L_x_382) ;  /* 0x000000000028c947 */ /* 0x000fea0003800000 */
[----:B0--34-:R-:W0:Y:S08]  /*7bb0*/  LDC.64 R2, c[0x0][0x440] ;  /* 0x00011000ff027b82 */ /* 0x019e300000000a00 */
        /* <DEDUP_REMOVED lines=9> */
.L_x_382:
[----:B------:R-:W-:Y:S05]  /*7c50*/  BSYNC.RECONVERGENT B0 ;  /* 0x0000000000007941 */ /* 0x000fea0003800200 */
.L_x_381:
[----:B------:R-:W-:Y:S05]  /*7c60*/  @!P5 EXIT ;  /* 0x000000000000d94d */ /* 0x000fea0003800000 */
[----:B0--34-:R-:W0:Y:S08]  /*7c70*/  LDC.64 R2, c[0x0][0x440] ;  /* 0x00011000ff027b82 */ /* 0x019e300000000a00 */
[----:B------:R-:W1:Y:S08]  /*7c80*/  LDC.64 R4, c[0x0][0x448] ;  /* 0x00011200ff047b82 */ /* 0x000e700000000a00 */
[----:B------:R-:W2:Y:S01]  /*7c90*/  LDC.64 R6, c[0x0][0x460] ;  /* 0x00011800ff067b82 */ /* 0x000ea20000000a00 */
[----:B0-----:R-:W-:-:S05]  /*7ca0*/  IMAD.WIDE.U32 R2, R9, 0x10, R2 ;  /* 0x0000001009027825 */ /* 0x001fca00078e0002 */
[----:B------:R-:W-:Y:S01]  /*7cb0*/  STG.E.128 desc[UR10][R2.64], R68 ;  /* 0x0000004402007986 */ /* 0x000fe2000c101d0a */
[----:B-1----:R-:W-:-:S05]  /*7cc0*/  IMAD.WIDE.U32 R4, R9, 0x10, R4 ;  /* 0x0000001009047825 */ /* 0x002fca00078e0004 */
[----:B------:R-:W-:Y:S01]  /*7cd0*/  STG.E.128 desc[UR10][R4.64], R88 ;  /* 0x0000005804007986 */ /* 0x000fe2000c101d0a */
[----:B--2---:R-:W-:-:S05]  /*7ce0*/  IMAD.WIDE.U32 R6, R9, 0x10, R6 ;  /* 0x0000001009067825 */ /* 0x004fca00078e0006 */
[----:B------:R-:W-:Y:S01]  /*7cf0*/  STG.E.128 desc[UR10][R6.64], R48 ;  /* 0x0000003006007986 */ /* 0x000fe2000c101d0a */
[----:B------:R-:W-:Y:S05]  /*7d00*/  EXIT ;  /* 0x000000000000794d */ /* 0x000fea0003800000 */
.L_x_383:
        /* <DEDUP_REMOVED lines=15> */
.L_x_10786:


//--------------------- .text._ZN10layer_norm13ln_bwd_kernelINS_13Kernel_traitsI13__nv_bfloat16S2_S2_S2_fjLj2560ELj1ELj1ELj4ELj8ENS_18Kernel_traits_baseILj2560ES2_S2_S2_S2_fjLj128EEEEELb0ELb1ELb1ELb1EEEvNS_9BwdParamsE --------------------------
	.section	.text._ZN10layer_norm13ln_bwd_kernelINS_13Kernel_traitsI13__nv_bfloat16S2_S2_S2_fjLj2560ELj1ELj1ELj4ELj8ENS_18Kernel_traits_baseILj2560ES2_S2_S2_S2_fjLj128EEEEELb0ELb1ELb1ELb1EEEvNS_9BwdParamsE,"ax",@progbits
	.align	128
        .global         _ZN10layer_norm13ln_bwd_kernelINS_13Kernel_traitsI13__nv_bfloat16S2_S2_S2_fjLj2560ELj1ELj1ELj4ELj8ENS_18Kernel_traits_baseILj2560ES2_S2_S2_S2_fjLj128EEEEELb0ELb1ELb1ELb1EEEvNS_9BwdParamsE
        .type           _ZN10layer_norm13ln_bwd_kernelINS_13Kernel_traitsI13__nv_bfloat16S2_S2_S2_fjLj2560ELj1ELj1ELj4ELj8ENS_18Kernel_traits_baseILj2560ES2_S2_S2_S2_fjLj128EEEEELb0ELb1ELb1ELb1EEEvNS_9BwdParamsE,@function
        .size           _ZN10layer_norm13ln_bwd_kernelINS_13Kernel_traitsI13__nv_bfloat16S2_S2_S2_fjLj2560ELj1ELj1ELj4ELj8ENS_18Kernel_traits_baseILj2560ES2_S2_S2_S2_fjLj128EEEEELb0ELb1ELb1ELb1EEEvNS_9BwdParamsE,(.L_x_10787 - _ZN10layer_norm13ln_bwd_kernelINS_13Kernel_traitsI13__nv_bfloat16S2_S2_S2_fjLj2560ELj1ELj1ELj4ELj8ENS_18Kernel_traits_baseILj2560ES2_S2_S2_S2_fjLj128EEEEELb0ELb1ELb1ELb1EEEvNS_9BwdParamsE)
        .other          _ZN10layer_norm13ln_bwd_kernelINS_13Kernel_traitsI13__nv_bfloat16S2_S2_S2_fjLj2560ELj1ELj1ELj4ELj8ENS_18Kernel_traits_baseILj2560ES2_S2_S2_S2_fjLj128EEEEELb0ELb1ELb1ELb1EEEvNS_9BwdParamsE,@"STO_CUDA_ENTRY STV_DEFAULT"
_ZN10layer_norm13ln_bwd_kernelINS_13Kernel_traitsI13__nv_bfloat16S2_S2_S2_fjLj2560ELj1ELj1ELj4ELj8ENS_18Kernel_traits_baseILj2560ES2_S2_S2_S2_fjLj128EEEEELb0ELb1ELb1ELb1EEEvNS_9BwdParamsE:
.text._ZN10layer_norm13ln_bwd_kernelINS_13Kernel_traitsI13__nv_bfloat16S2_S2_S2_fjLj2560ELj1ELj1ELj4ELj8ENS_18Kernel_traits_baseILj2560ES2_S2_S2_S2_fjLj128EEEEELb0ELb1ELb1ELb1EEEvNS_9BwdParamsE:
        /* <DEDUP_REMOVED lines=24> */
[----:B------:R-:W-:Y:S01]  /*0180*/  CS2R R22, SRZ ;  /* 0x0000000000167805 */ /* 0x000fe2000001ff00 */
[----:B0-----:R-:W-:Y:S01]  /*0190*/  UISETP.GE.AND UP0, UPT, UR4, UR5, UPT ;  /* 0x000000050400728c */ /* 0x001fe2000bf06270 */
        /* <DEDUP_REMOVED lines=10> */
[----:B-1----:R-:W-:Y:S05]  /*0240*/  BRA.U UP0, `(.L_x_384) ;  /* 0x0000006500f47547 */ /* 0x002fea000b800000 */
[----:B------:R-:W1:Y:S08]  /*0250*/  LDC.64 R64, c[0x0][0x3e8] ;  /* 0x0000fa00ff407b82 */ /* 0x000e700000000a00 */
[----:B------:R-:W2:Y:S01]  /*0260*/  LDC.64 R2, c[0x0][0x3d0] ;  /* 0x0000f400ff027b82 */ /* 0x000ea20000000a00 */
[----:B------:R-:W-:Y:S01]  /*0270*/  MOV R111, UR4 ;  /* 0x00000004006f7c02 */ /* 0x000fe20008000f00 */
[----:B------:R-:W-:Y:S01]  /*0280*/  UPLOP3.LUT UP1, UPT, UPT, UPT, UPT, 0x40, 0x4 ;  /* 0x000000000004789c */ /* 0x000fe20003f2e870 */
[----:B------:R-:W3:Y:S01]  /*0290*/  LDCU UR16, c[0x0][0x40c] ;  /* 0x00008180ff1077ac */ /* 0x000ee20008000800 */
[----:B------:R-:W4:Y:S01]  /*02a0*/  LDCU UR14, c[0x0][0x388] ;  /* 0x00007100ff0e77ac */ /* 0x000f220008000800 */
[----:B------:R-:W0:Y:S01]  /*02b0*/  LDCU.U8 UR11, c[0x0][0x410] ;  /* 0x00008200ff0b77ac */ /* 0x000e220008000000 */
[C---:B-1----:R-:W-:Y:S01]  /*02c0*/  IMAD.WIDE.U32 R64, R175.reuse, 0x8, R64 ;  /* 0x00000008af407825 */ /* 0x042fe200078e0040 */
[----:B------:R-:W1:Y:S04]  /*02d0*/  LDCU UR15, c[0x0][0x400] ;  /* 0x00008000ff0f77ac */ /* 0x000e680008000800 */
[----:B0-----:R-:W5:Y:S01]  /*02e0*/  LDG.E.64 R100, desc[UR12][R64.64+0x1000] ;  /* 0x0010000c40647981 */ /* 0x001f62000c1e1b00 */
[----:B------:R-:W0:Y:S01]  /*02f0*/  LDCU.64 UR6, c[0x0][0x438] ;  /* 0x00008700ff0677ac */ /* 0x000e220008000a00 */
[----:B--2---:R-:W-:-:S02]  /*0300*/  IMAD.WIDE.U32 R2, R175, 0x8, R2 ;  /* 0x00000008af027825 */ /* 0x004fc400078e0002 */
[----:B------:R-:W2:Y:S01]  /*0310*/  LDG.E.64 R98, desc[UR12][R64.64+0xc00] ;  /* 0x000c000c40627981 */ /* 0x000ea2000c1e1b00 */
[----:B------:R-:W0:Y:S03]  /*0320*/  LDCU.64 UR8, c[0x0][0x478] ;  /* 0x00008f00ff0877ac */ /* 0x000e260008000a00 */
[----:B------:R-:W3:Y:S04]  /*0330*/  LDG.E.64 R96, desc[UR12][R64.64+0x800] ;  /* 0x0008000c40607981 */ /* 0x000ee8000c1e1b00 */
[----:B------:R-:W4:Y:S04]  /*0340*/  LDG.E.64 R94, desc[UR12][R64.64+0x400] ;  /* 0x0004000c405e7981 */ /* 0x000f28000c1e1b00 */
[----:B------:R-:W4:Y:S04]  /*0350*/  LDG.E.64 R92, desc[UR12][R64.64] ;  /* 0x0000000c405c7981 */ /* 0x000f28000c1e1b00 */
[----:B------:R-:W4:Y:S04]  /*0360*/  LDG.E.64 R90, desc[UR12][R2.64+0x1000] ;  /* 0x0010000c025a7981 */ /* 0x000f28000c1e1b00 */
[----:B------:R-:W4:Y:S04]  /*0370*/  LDG.E.64 R88, desc[UR12][R2.64+0xc00] ;  /* 0x000c000c02587981 */ /* 0x000f28000c1e1b00 */
[----:B------:R-:W4:Y:S04]  /*0380*/  LDG.E.64 R86, desc[UR12][R2.64+0x800] ;  /* 0x0008000c02567981 */ /* 0x000f28000c1e1b00 */
[----:B------:R-:W4:Y:S04]  /*0390*/  LDG.E.64 R84, desc[UR12][R2.64+0x400] ;  /* 0x0004000c02547981 */ /* 0x000f28000c1e1b00 */
[----:B------:R-:W4:Y:S01]  /*03a0*/  LDG.E.64 R82, desc[UR12][R2.64] ;  /* 0x0000000c02527981 */ /* 0x000f22000c1e1b00 */
[----:B------:R-:W-:Y:S01]  /*03b0*/  HFMA2 R62, -RZ, RZ, 0, 0 ;  /* 0x00000000ff3e7431 */ /* 0x000fe200000001ff */
[----:B-----5:R-:W-:-:S02]  /*03c0*/  SHF.R.U64 R112, R100, 0x10, R101 ;  /* 0x0000001064707819 */ /* 0x020fc40000001265 */
[----:B------:R-:W-:Y:S02]  /*03d0*/  SHF.R.U32.HI R113, RZ, 0x10, R101 ;  /* 0x00000010ff717819 */ /* 0x000fe40000011665 */
[--C-:B--2---:R-:W-:Y:S02]  /*03e0*/  SHF.R.U64 R114, R98, 0x10, R99.reuse ;  /* 0x0000001062727819 */ /* 0x104fe40000001263 */
[----:B------:R-:W-:Y:S02]  /*03f0*/  SHF.R.U32.HI R115, RZ, 0x10, R99 ;  /* 0x00000010ff737819 */ /* 0x000fe40000011663 */
[--C-:B---3--:R-:W-:Y:S02]  /*0400*/  SHF.R.U64 R116, R96, 0x10, R97.reuse ;  /* 0x0000001060747819 */ /* 0x108fe40000001261 */
[----:B------:R-:W-:Y:S02]  /*0410*/  SHF.R.U32.HI R117, RZ, 0x10, R97 ;  /* 0x00000010ff757819 */ /* 0x000fe40000011661 */
[----:B----4-:R-:W-:-:S02]  /*0420*/  SHF.R.U64 R118, R94, 0x10, R95 ;  /* 0x000000105e767819 */ /* 0x010fc4000000125f */
[----:B------:R-:W-:Y:S02]  /*0430*/  SHF.R.U32.HI R119, RZ, 0x10, R95 ;  /* 0x00000010ff777819 */ /* 0x000fe4000001165f */
[--C-:B------:R-:W-:Y:S02]  /*0440*/  SHF.R.U64 R120, R92, 0x10, R93.reuse ;  /* 0x000000105c787819 */ /* 0x100fe4000000125d */
[----:B------:R-:W-:Y:S02]  /*0450*/  SHF.R.U32.HI R121, RZ, 0x10, R93 ;  /* 0x00000010ff797819 */ /* 0x000fe4000001165d */
[--C-:B------:R-:W-:Y:S02]  /*0460*/  SHF.R.U64 R122, R90, 0x10, R91.reuse ;  /* 0x000000105a7a7819 */ /* 0x100fe4000000125b */
[----:B------:R-:W-:Y:S02]  /*0470*/  SHF.R.U32.HI R123, RZ, 0x10, R91 ;  /* 0x00000010ff7b7819 */ /* 0x000fe4000001165b */
[----:B------:R-:W-:-:S02]  /*0480*/  SHF.R.U64 R124, R88, 0x10, R89 ;  /* 0x00000010587c7819 */ /* 0x000fc40000001259 */
[----:B------:R-:W-:Y:S02]  /*0490*/  SHF.R.U32.HI R125, RZ, 0x10, R89 ;  /* 0x00000010ff7d7819 */ /* 0x000fe40000011659 */
[--C-:B------:R-:W-:Y:S02]  /*04a0*/  SHF.R.U64 R126, R86, 0x10, R87.reuse ;  /* 0x00000010567e7819 */ /* 0x100fe40000001257 */
[----:B------:R-:W-:Y:S02]  /*04b0*/  SHF.R.U32.HI R127, RZ, 0x10, R87 ;  /* 0x00000010ff7f7819 */ /* 0x000fe40000011657 */
[--C-:B------:R-:W-:Y:S02]  /*04c0*/  SHF.R.U64 R128, R84, 0x10, R85.reuse ;  /* 0x0000001054807819 */ /* 0x100fe40000001255 */
[----:B------:R-:W-:Y:S02]  /*04d0*/  SHF.R.U32.HI R129, RZ, 0x10, R85 ;  /* 0x00000010ff817819 */ /* 0x000fe40000011655 */
[----:B------:R-:W-:-:S02]  /*04e0*/  SHF.R.U64 R130, R82, 0x10, R83 ;  /* 0x0000001052827819 */ /* 0x000fc40000001253 */
[----:B01----:R-:W-:-:S07]  /*04f0*/  SHF.R.U32.HI R131, RZ, 0x10, R83 ;  /* 0x00000010ff837819 */ /* 0x003fce0000011653 */
.L_x_483:
[----:B------:R-:W0:Y:S08]  /*0500*/  LDC.64 R68, c[0x0][0x3f8] ;  /* 0x0000fe00ff447b82 */ /* 0x000e300000000a00 */
[----:B------:R-:W1:Y:S08]  /*0510*/  LDC.64 R64, c[0x0][0x3f0] ;  /* 0x0000fc00ff407b82 */ /* 0x000e700000000a00 */
[----:B------:R-:W2:Y:S01]  /*0520*/  LDC.64 R66, c[0x0][0x3c8] ;  /* 0x0000f200ff427b82 */ /* 0x000ea20000000a00 */
[----:B0-----:R-:W-:-:S05]  /*0530*/  IMAD.WIDE R68, R111, 0x4, R68 ;  /* 0x000000046f447825 */ /* 0x001fca00078e0244 */
[----:B------:R-:W3:Y:S01]  /*0540*/  LDG.E R132, desc[UR12][R68.64] ;  /* 0x0000000c44847981 */ /* 0x000ee2000c1e1900 */
[----:B-1----:R-:W-:-:S06]  /*0550*/  IMAD.WIDE R64, R111, 0x4, R64 ;  /* 0x000000046f407825 */ /* 0x002fcc00078e0240 */
[----:B------:R0:W5:Y:S01]  /*0560*/  LDG.E R64, desc[UR12][R64.64] ;  /* 0x0000000c40407981 */ /* 0x000162000c1e1900 */
[----:B--2---:R-:W-:-:S05]  /*0570*/  IMAD.WIDE R66, R111, 0x4, R66 ;  /* 0x000000046f427825 */ /* 0x004fca00078e0242 */
[----:B------:R0:W5:Y:S01]  /*0580*/  LDG.E R133, desc[UR12][R66.64] ;  /* 0x0000000c42857981 */ /* 0x000162000c1e1900 */
[----:B------:R-:W-:Y:S02]  /*0590*/  CS2R R70, SRZ ;  /* 0x0000000000467805 */ /* 0x000fe4000001ff00 */
[----:B---3--:R-:W-:-:S13]  /*05a0*/  ISETP.GE.AND P1, PT, R132, 0x1, PT ;  /* 0x000000018400780c */ /* 0x008fda0003f26270 */
[----:B0-----:R-:W-:Y:S05]  /*05b0*/  @!P1 BRA `(.L_x_385) ;  /* 0x0000001000a09947 */ /* 0x001fea0003800000 */
        /* <DEDUP_REMOVED lines=14> */
[----:B------:R-:W-:Y:S01]  /*06a0*/  IADD3 R145, PT, PT, R65, 0x100, RZ ;  /* 0x0000010041917810 */ /* 0x000fe20007ffe0ff */
[--C-:B------:R-:W-:Y:S01]  /*06b0*/  IMAD.WIDE.U32 R142, R143, 0x8, R140.reuse ;  /* 0x000000088f8e7825 */ /* 0x100fe200078e008c */
[----:B------:R-:W-:Y:S01]  /*06c0*/  LEA.HI.SX32 R165, R66, R165, 0x1e ;  /* 0x000000a542a57211 */ /* 0x000fe200078ff2ff */
[----:B------:R-:W4:Y:S01]  /*06d0*/  LDG.E.64 R148, desc[UR12][R148.64] ;  /* 0x0000000c94947981 */ /* 0x000f22000c1e1b00 */
[----:B------:R-:W-:Y:S01]  /*06e0*/  IADD3 R147, PT, PT, R65, 0x180, RZ ;  /* 0x0000018041937810 */ /* 0x000fe20007ffe0ff */
[----:B------:R-:W-:Y:S01]  /*06f0*/  IMAD.WIDE.U32 R144, R145, 0x8, R140 ;  /* 0x0000000891907825 */ /* 0x000fe200078e008c */
[----:B------:R-:W-:Y:S01]  /*0700*/  IADD3 R3, PT, PT, R65, 0x200, RZ ;  /* 0x0000020041037810 */ /* 0x000fe20007ffe0ff */
[----:B------:R-:W4:Y:S01]  /*0710*/  LDG.E.64 R142, desc[UR12][R142.64] ;  /* 0x0000000c8e8e7981 */ /* 0x000f22000c1e1b00 */
[----:B------:R-:W-:Y:S01]  /*0720*/  SHF.R.S32.HI R152, RZ, 0x1f, R111 ;  /* 0x0000001fff987819 */ /* 0x000fe2000001146f */
[----:B--2---:R-:W-:Y:S01]  /*0730*/  IMAD.WIDE.U32 R102, R165, 0x8, R138 ;  /* 0x00000008a5667825 */ /* 0x004fe200078e008a */
[----:B---3--:R-:W-:Y:S01]  /*0740*/  LEA R150, P0, R111, R150, 0x2 ;  /* 0x000000966f967211 */ /* 0x008fe200078010ff */
[----:B------:R-:W2:Y:S01]  /*0750*/  LDG.E.64 R144, desc[UR12][R144.64] ;  /* 0x0000000c90907981 */ /* 0x000ea2000c1e1b00 */
[----:B------:R-:W-:Y:S01]  /*0760*/  IADD3 R65, PT, PT, R165, 0x80, RZ ;  /* 0x00000080a5417810 */ /* 0x000fe20007ffe0ff */
[----:B------:R-:W-:Y:S01]  /*0770*/  IMAD.WIDE.U32 R146, R147, 0x8, R140 ;  /* 0x0000000893927825 */ /* 0x000fe200078e008c */
[----:B------:R-:W-:Y:S01]  /*0780*/  IADD3 R163, PT, PT, R165, 0x180, RZ ;  /* 0x00000180a5a37810 */ /* 0x000fe20007ffe0ff */
[----:B------:R-:W3:Y:S01]  /*0790*/  LDG.E.64 R102, desc[UR12][R102.64] ;  /* 0x0000000c66667981 */ /* 0x000ee2000c1e1b00 */
[----:B------:R-:W-:Y:S01]  /*07a0*/  LEA.HI.X R151, R111, R151, R152, 0x2, P0 ;  /* 0x000000976f977211 */ /* 0x000fe200000f1498 */
[----:B------:R-:W-:Y:S01]  /*07b0*/  IMAD.WIDE.U32 R66, R65, 0x8, R138 ;  /* 0x0000000841427825 */ /* 0x000fe200078e008a */
[C---:B------:R-:W-:Y:S01]  /*07c0*/  IADD3 R137, PT, PT, R165.reuse, 0x100, RZ ;  /* 0x00000100a5897810 */ /* 0x040fe20007ffe0ff */
[----:B------:R-:W2:Y:S01]  /*07d0*/  LDG.E.64 R146, desc[UR12][R146.64] ;  /* 0x0000000c92927981 */ /* 0x000ea2000c1e1b00 */
[----:B------:R-:W-:Y:S01]  /*07e0*/  IADD3 R167, PT, PT, R165, 0x200, RZ ;  /* 0x00000200a5a77810 */ /* 0x000fe20007ffe0ff */
[----:B------:R-:W-:-:S02]  /*07f0*/  IMAD.WIDE.U32 R140, R3, 0x8, R140 ;  /* 0x00000008038c7825 */ /* 0x000fc400078e008c */
[----:B------:R0:W2:Y:S02]  /*0800*/  LDG.E R3, desc[UR12][R150.64] ;  /* 0x0000000c96037981 */ /* 0x0000a4000c1e1900 */
[--C-:B------:R-:W-:Y:S02]  /*0810*/  IMAD.WIDE.U32 R70, R163, 0x8, R138.reuse ;  /* 0x00000008a3467825 */ /* 0x100fe400078e008a */
[----:B------:R-:W2:Y:S02]  /*0820*/  LDG.E.64 R66, desc[UR12][R66.64] ;  /* 0x0000000c42427981 */ /* 0x000ea4000c1e1b00 */
[--C-:B------:R-:W-:Y:S02]  /*0830*/  IMAD.WIDE.U32 R68, R137, 0x8, R138.reuse ;  /* 0x0000000889447825 */ /* 0x100fe400078e008a */
[----:B------:R-:W2:Y:S02]  /*0840*/  LDG.E.64 R70, desc[UR12][R70.64] ;  /* 0x0000000c46467981 */ /* 0x000ea4000c1e1b00 */
[----:B------:R-:W-:-:S02]  /*0850*/  IMAD.WIDE.U32 R138, R167, 0x8, R138 ;  /* 0x00000008a78a7825 */ /* 0x000fc400078e008a */
[----:B------:R-:W2:Y:S04]  /*0860*/  LDG.E.64 R140, desc[UR12][R140.64] ;  /* 0x0000000c8c8c7981 */ /* 0x000ea8000c1e1b00 */
[----:B------:R-:W2:Y:S04]  /*0870*/  LDG.E.64 R138, desc[UR12][R138.64] ;  /* 0x0000000c8a8a7981 */ /* 0x000ea8000c1e1b00 */
[----:B------:R-:W2:Y:S01]  /*0880*/  LDG.E.64 R68, desc[UR12][R68.64] ;  /* 0x0000000c44447981 */ /* 0x000ea2000c1e1b00 */
[----:B------:R-:W-:-:S04]  /*0890*/  UISETP.NE.U32.AND UP0, UPT, UR6, URZ, UPT ;  /* 0x000000ff0600728c */ /* 0x000fc8000bf05070 */
[----:B------:R-:W-:-:S06]  /*08a0*/  UISETP.NE.AND.EX UP0, UPT, UR7, URZ, UPT, UP0 ;  /* 0x000000ff0700728c */ /* 0x000fcc000bf05300 */
[----:B------:R-:W-:-:S13]  /*08b0*/  PLOP3.LUT P0, PT, PT, PT, UP0, 0x80, 0x8 ;  /* 0x000000000008781c */ /* 0x000fda0003f0f008 */
[----:B------:R-:W0:Y:S08]  /*08c0*/  @P0 LDC.64 R152, c[0x0][0x438] ;  /* 0x00010e00ff980b82 */ /* 0x000e300000000a00 */
[----:B------:R-:W1:Y:S08]  /*08d0*/  @P0 LDC.64 R154, c[0x0][0x438] ;  /* 0x00010e00ff9a0b82 */ /* 0x000e700000000a00 */
[----:B------:R-:W1:Y:S08]  /*08e0*/  @P0 LDC.64 R156, c[0x0][0x438] ;  /* 0x00010e00ff9c0b82 */ /* 0x000e700000000a00 */
[----:B------:R-:W1:Y:S08]  /*08f0*/  @P0 LDC.64 R158, c[0x0][0x438] ;  /* 0x00010e00ff9e0b82 */ /* 0x000e700000000a00 */
[----:B------:R-:W1:Y:S01]  /*0900*/  @P0 LDC.64 R160, c[0x0][0x438] ;  /* 0x00010e00ffa00b82 */ /* 0x000e620000000a00 */
[----:B0-----:R-:W-:Y:S01]  /*0910*/  @P0 IMAD.WIDE.U32 R150, R165, 0x8, R152 ;  /* 0x00000008a5960825 */ /* 0x001fe200078e0098 */
[----:B------:R-:W-:-:S03]  /*0920*/  ISETP.NE.AND P2, PT, RZ, UR11, PT ;  /* 0x0000000bff007c0c */ /* 0x000fc6000bf45270 */
[----:B-1----:R-:W-:Y:S01]  /*0930*/  @P0 IMAD.WIDE.U32 R152, R65, 0x8, R154 ;  /* 0x0000000841980825 */ /* 0x002fe200078e009a */
[----:B------:R0:W5:Y:S03]  /*0940*/  @P0 LDG.E.64 R80, desc[UR12][R150.64] ;  /* 0x0000000c96500981 */ /* 0x000166000c1e1b00 */
[----:B------:R-:W-:Y:S01]  /*0950*/  @P0 IMAD.WIDE.U32 R154, R137, 0x8, R156 ;  /* 0x00000008899a0825 */ /* 0x000fe200078e009c */
[----:B------:R-:W-:Y:S01]  /*0960*/  SHF.L.U32 R166, R82, 0x10, RZ ;  /* 0x0000001052a67819 */ /* 0x000fe200000006ff */
[----:B------:R-:W5:Y:S04]  /*0970*/  @P0 LDG.E.64 R78, desc[UR12][R152.64] ;  /* 0x0000000c984e0981 */ /* 0x000f68000c1e1b00 */
[----:B------:R-:W5:Y:S01]  /*0980*/  @P0 LDG.E.64 R76, desc[UR12][R154.64] ;  /* 0x0000000c9a4c0981 */ /* 0x000f62000c1e1b00 */
[----:B------:R-:W-:-:S05]  /*0990*/  @P0 IMAD.WIDE.U32 R156, R163, 0x8, R158 ;  /* 0x00000008a39c0825 */ /* 0x000fca00078e009e */
[----:B------:R-:W5:Y:S01]  /*09a0*/  @P0 LDG.E.64 R74, desc[UR12][R156.64] ;  /* 0x0000000c9c4a0981 */ /* 0x000f62000c1e1b00 */
[----:B------:R-:W-:-:S05]  /*09b0*/  @P0 IMAD.WIDE.U32 R158, R167, 0x8, R160 ;  /* 0x00000008a79e0825 */ /* 0x000fca00078e00a0 */
[----:B------:R1:W5:Y:S01]  /*09c0*/  @P0 LDG.E.64 R72, desc[UR12][R158.64] ;  /* 0x0000000c9e480981 */ /* 0x000362000c1e1b00 */
[----:B------:R-:W-:Y:S02]  /*09d0*/  SHF.L.U32 R165, R83, 0x10, RZ ;  /* 0x0000001053a57819 */ /* 0x000fe400000006ff */
[----:B----4-:R-:W-:Y:S02]  /*09e0*/  SHF.R.U64 R179, R148, 0x10, R149 ;  /* 0x0000001094b37819 */ /* 0x010fe40000001295 */
[----:B------:R-:W-:Y:S02]  /*09f0*/  SHF.R.U64 R175, R142, 0x10, R143 ;  /* 0x000000108eaf7819 */ /* 0x000fe4000000128f */
[----:B0-----:R-:W-:Y:S02]  /*0a00*/  MOV R150, R143 ;  /* 0x0000008f00967202 */ /* 0x001fe40000000f00 */
[--C-:B---3--:R-:W-:Y:S02]  /*0a10*/  SHF.R.U64 R163, R102, 0x10, R103.reuse ;  /* 0x0000001066a37819 */ /* 0x108fe40000001267 */
[----:B------:R-:W-:-:S02]  /*0a20*/  SHF.R.U32.HI R162, RZ, 0x10, R103 ;  /* 0x00000010ffa27819 */ /* 0x000fc40000011667 */
[----:B------:R-:W-:Y:S02]  /*0a30*/  SHF.L.U32 R103, R103, 0x10, RZ ;  /* 0x0000001067677819 */ /* 0x000fe400000006ff */
[----:B--2---:R-:W-:Y:S02]  /*0a40*/  FSEL R192, R3, RZ, !P2 ;  /* 0x000000ff03c07208 */ /* 0x004fe40005000000 */
[----:B------:R-:W-:Y:S02]  /*0a50*/  SHF.L.U32 R3, R163, 0x10, RZ ;  /* 0x00000010a3037819 */ /* 0x000fe400000006ff */
[----:B------:R-:W-:Y:S02]  /*0a60*/  SHF.R.U32.HI R173, RZ, 0x10, R143 ;  /* 0x00000010ffad7819 */ /* 0x000fe4000001168f */
[----:B-1----:R-:W-:Y:S02]  /*0a70*/  SHF.R.U64 R159, R66, 0x10, R67 ;  /* 0x00000010429f7819 */ /* 0x002fe40000001243 */
[----:B------:R-:W-:-:S02]  /*0a80*/  SHF.R.U64 R170, R146, 0x10, R147 ;  /* 0x0000001092aa7819 */ /* 0x000fc40000001293 */
[----:B------:R-:W-:Y:S02]  /*0a90*/  MOV R143, R147 ;  /* 0x00000093008f7202 */ /* 0x000fe40000000f00 */
[----:B------:R-:W-:Y:S02]  /*0aa0*/  SHF.R.U32.HI R137, RZ, 0x10, R147 ;  /* 0x00000010ff897819 */ /* 0x000fe40000011693 */
[----:B------:R-:W-:Y:S01]  /*0ab0*/  SHF.L.U32 R102, R102, 0x10, RZ ;  /* 0x0000001066667819 */ /* 0x000fe200000006ff */
[----:B------:R-:W-:Y:S01]  /*0ac0*/  FADD.FTZ R164, -R192, R3 ;  /* 0x00000003c0a47221 */ /* 0x000fe20000010100 */
[C---:B------:R-:W-:Y:S02]  /*0ad0*/  SHF.R.U64 R156, R70.reuse, 0x10, R71 ;  /* 0x00000010469c7819 */ /* 0x040fe40000001247 */
[----:B------:R-:W-:Y:S01]  /*0ae0*/  SHF.L.U32 R147, R70, 0x10, RZ ;  /* 0x0000001046937819 */ /* 0x000fe200000006ff */
[C---:B------:R-:W-:Y:S01]  /*0af0*/  FADD.FTZ R70, -R192.reuse, R103 ;  /* 0x00000067c0467221 */ /* 0x040fe20000010100 */
[----:B------:R-:W-:Y:S01]  /*0b00*/  SHF.L.U32 R3, R159, 0x10, RZ ;  /* 0x000000109f037819 */ /* 0x000fe200000006ff */
[----:B------:R-:W-:Y:S01]  /*0b10*/  FADD.FTZ R102, -R192, R102 ;  /* 0x00000066c0667221 */ /* 0x000fe20000010100 */
[----:B------:R-:W-:-:S02]  /*0b20*/  MOV R160, R148 ;  /* 0x0000009400a07202 */ /* 0x000fc40000000f00 */
[----:B------:R-:W-:Y:S02]  /*0b30*/  MOV R161, R149 ;  /* 0x0000009500a17202 */ /* 0x000fe40000000f00 */
[----:B------:R-:W-:Y:S02]  /*0b40*/  SHF.R.U32.HI R177, RZ, 0x10, R149 ;  /* 0x00000010ffb17819 */ /* 0x000fe40000011695 */
[----:B------:R-:W-:Y:S02]  /*0b50*/  MOV R169, R140 ;  /* 0x0000008c00a97202 */ /* 0x000fe40000000f00 */
[----:B------:R-:W-:Y:S01]  /*0b60*/  SHF.R.U64 R65, R140, 0x10, R141 ;  /* 0x000000108c417819 */ /* 0x000fe2000000128d */
[----:B------:R-:W-:Y:S01]  /*0b70*/  IMAD.U32 R154, R139, 0x10000, RZ ;  /* 0x000100008b9a7824 */ /* 0x000fe200078e00ff */
[----:B------:R-:W-:Y:S01]  /*0b80*/  MOV R149, R142 ;  /* 0x0000008e00957202 */ /* 0x000fe20000000f00 */
[----:B-----5:R-:W-:Y:S01]  /*0b90*/  FMUL.FTZ R167, R133, R70 ;  /* 0x0000004685a77220 */ /* 0x020fe20000410000 */
[----:B------:R-:W-:-:S02]  /*0ba0*/  MOV R168, R141 ;  /* 0x0000008d00a87202 */ /* 0x000fc40000000f00 */
[----:B------:R-:W-:Y:S02]  /*0bb0*/  SHF.R.U32.HI R172, RZ, 0x10, R141 ;  /* 0x00000010ffac7819 */ /* 0x000fe4000001168d */
[----:B------:R-:W-:Y:S02]  /*0bc0*/  SHF.L.U32 R140, R66, 0x10, RZ ;  /* 0x00000010428c7819 */ /* 0x000fe400000006ff */
[----:B------:R-:W-:Y:S02]  /*0bd0*/  MOV R142, R146 ;  /* 0x00000092008e7202 */ /* 0x000fe40000000f00 */
[----:B------:R-:W-:Y:S02]  /*0be0*/  SHF.L.U32 R141, R67, 0x10, RZ ;  /* 0x00000010438d7819 */ /* 0x000fe400000006ff */
[--C-:B------:R-:W-:Y:S02]  /*0bf0*/  SHF.R.U64 R174, R138, 0x10, R139.reuse ;  /* 0x000000108aae7819 */ /* 0x100fe4000000128b */
[----:B------:R-:W-:-:S02]  /*0c00*/  SHF.R.U32.HI R176, RZ, 0x10, R139 ;  /* 0x00000010ffb07819 */ /* 0x000fc4000001168b */
[----:B------:R-:W-:Y:S01]  /*0c10*/  SHF.L.U32 R66, R162, 0x10, RZ ;  /* 0x00000010a2427819 */ /* 0x000fe200000006ff */
[----:B------:R-:W-:Y:S01]  /*0c20*/  IMAD.U32 R163, R130, 0x10000, RZ ;  /* 0x0001000082a37824 */ /* 0x000fe200078e00ff */
[----:B------:R-:W-:Y:S01]  /*0c30*/  SHF.R.U32.HI R146, RZ, 0x10, R67 ;  /* 0x00000010ff927819 */ /* 0x000fe20000011643 */
[----:B------:R-:W-:Y:S01]  /*0c40*/  FMUL.FTZ R164, R133, R164 ;  /* 0x000000a485a47220 */ /* 0x000fe20000410000 */
[----:B------:R-:W-:Y:S02]  /*0c50*/  SHF.R.U64 R158, R68, 0x10, R69 ;  /* 0x00000010449e7819 */ /* 0x000fe40000001245 */
[----:B------:R-:W-:Y:S01]  /*0c60*/  SHF.L.U32 R139, R156, 0x10, RZ ;  /* 0x000000109c8b7819 */ /* 0x000fe200000006ff */
[----:B------:R-:W-:Y:S01]  /*0c70*/  FADD.FTZ R156, -R192, R3 ;  /* 0x00000003c09c7221 */ /* 0x000fe20000010100 */
[----:B------:R-:W-:Y:S01]  /*0c80*/  SHF.L.U32 R70, R179, 0x10, RZ ;  /* 0x00000010b3467819 */ /* 0x000fe200000006ff */
[----:B------:R-:W-:Y:S01]  /*0c90*/  IMAD.MOV.U32 R151, RZ, RZ, R144 ;  /* 0x000000ffff977224 */ /* 0x000fe200078e0090 */
[----:B------:R-:W-:Y:S01]  /*0ca0*/  SHF.R.U32.HI R155, RZ, 0x10, R71 ;  /* 0x00000010ff9b7819 */ /* 0x000fe20000011647 */
[----:B------:R-:W-:Y:S01]  /*0cb0*/  FMUL.FTZ R3, R133, R102 ;  /* 0x0000006685037220 */ /* 0x000fe20000410000 */
[----:B------:R-:W-:-:S02]  /*0cc0*/  SHF.L.U32 R67, R160, 0x10, RZ ;  /* 0x00000010a0437819 */ /* 0x000fc400000006ff */
[--C-:B------:R-:W-:Y:S01]  /*0cd0*/  SHF.R.U64 R148, R144, 0x10, R145.reuse ;  /* 0x0000001090947819 */ /* 0x100fe20000001291 */
[----:B------:R-:W-:Y:S01]  /*0ce0*/  FADD.FTZ R162, -R192, R66 ;  /* 0x00000042c0a27221 */ /* 0x000fe20000010100 */
[----:B------:R-:W-:Y:S02]  /*0cf0*/  MOV R171, R145 ;  /* 0x0000009100ab7202 */ /* 0x000fe40000000f00 */
[----:B------:R-:W-:Y:S02]  /*0d00*/  SHF.R.U32.HI R144, RZ, 0x10, R145 ;  /* 0x00000010ff907819 */ /* 0x000fe40000011691 */
[----:B------:R-:W-:Y:S02]  /*0d10*/  SHF.L.U32 R152, R71, 0x10, RZ ;  /* 0x0000001047987819 */ /* 0x000fe400000006ff */
[----:B------:R-:W-:Y:S01]  /*0d20*/  SHF.L.U32 R153, R138, 0x10, RZ ;  /* 0x000000108a997819 */ /* 0x000fe200000006ff */
[----:B------:R-:W-:Y:S01]  /*0d30*/  FADD.FTZ R138, -R192, R141 ;  /* 0x0000008dc08a7221 */ /* 0x000fe20000010100 */
[----:B------:R-:W-:Y:S01]  /*0d40*/  SHF.R.U32.HI R157, RZ, 0x10, R69 ;  /* 0x00000010ff9d7819 */ /* 0x000fe20000011645 */
[-C--:B------:R-:W-:Y:S01]  /*0d50*/  FMUL.FTZ R163, R163, R70.reuse ;  /* 0x00000046a3a37220 */ /* 0x080fe20000410000 */
[----:B------:R-:W-:Y:S01]  /*0d60*/  SHF.L.U32 R145, R69, 0x10, RZ ;  /* 0x0000001045917819 */ /* 0x000fe200000006ff */
[----:B------:R-:W-:Y:S01]  /*0d70*/  FADD.FTZ R49, R49, R70 ;  /* 0x0000004631317221 */ /* 0x000fe20000010000 */
[----:B------:R-:W-:Y:S01]  /*0d80*/  SHF.L.U32 R71, R158, 0x10, RZ ;  /* 0x000000109e477819 */ /* 0x000fe200000006ff */
[----:B------:R-:W-:Y:S01]  /*0d90*/  FFMA.FTZ R5, R164, R70, R5 ;  /* 0x00000046a4057223 */ /* 0x000fe20000010005 */
[----:B------:R-:W-:Y:S01]  /*0da0*/  SHF.L.U32 R69, R146, 0x10, RZ ;  /* 0x0000001092457819 */ /* 0x000fe200000006ff */
[-C--:B------:R-:W-:Y:S01]  /*0db0*/  FMUL.FTZ R166, R166, R67.reuse ;  /* 0x00000043a6a67220 */ /* 0x080fe20000410000 */
[----:B------:R-:W-:Y:S01]  /*0dc0*/  SHF.L.U32 R141, R155, 0x10, RZ ;  /* 0x000000109b8d7819 */ /* 0x000fe200000006ff */
[----:B------:R-:W-:Y:S01]  /*0dd0*/  FFMA.FTZ R4, R3, R67, R4 ;  /* 0x0000004303047223 */ /* 0x000fe20000010004 */
[----:B------:R-:W-:Y:S01]  /*0de0*/  FADD.FTZ R48, R48, R67 ;  /* 0x0000004330307221 */ /* 0x000fe20000010000 */
[----:B------:R-:W-:Y:S01]  /*0df0*/  SHF.L.U32 R155, R128, 0x10, RZ ;  /* 0x00000010809b7819 */ /* 0x000fe200000006ff */
[----:B------:R-:W-:Y:S01]  /*0e00*/  FMUL.FTZ R156, R133, R156 ;  /* 0x0000009c859c7220 */ /* 0x000fe20000410000 */
[----:B------:R-:W-:Y:S01]  /*0e10*/  SHF.L.U32 R70, R175, 0x10, RZ ;  /* 0x00000010af467819 */ /* 0x000fe200000006ff */
[----:B------:R-:W-:Y:S01]  /*0e20*/  FMUL.FTZ R162, R133, R162 ;  /* 0x000000a285a27220 */ /* 0x000fe20000410000 */
[----:B------:R-:W-:-:S02]  /*0e30*/  SHF.L.U32 R160, R131, 0x10, RZ ;  /* 0x0000001083a07819 */ /* 0x000fc400000006ff */
[----:B------:R-:W-:Y:S01]  /*0e40*/  SHF.L.U32 R67, R177, 0x10, RZ ;  /* 0x00000010b1437819 */ /* 0x000fe200000006ff */
[C---:B------:R-:W-:Y:S01]  /*0e50*/  FADD.FTZ R66, -R192.reuse, R154 ;  /* 0x0000009ac0427221 */ /* 0x040fe20000010100 */
[C---:B------:R-:W-:Y:S01]  /*0e60*/  FADD.FTZ R178, -R192.reuse, R71 ;  /* 0x00000047c0b27221 */ /* 0x040fe20000010100 */
[C---:B------:R-:W-:Y:S01]  /*0e70*/  FADD.FTZ R154, -R192.reuse, R69 ;  /* 0x00000045c09a7221 */ /* 0x040fe20000010100 */
[----:B------:R-:W-:Y:S01]  /*0e80*/  FADD.FTZ R184, -R192, R147 ;  /* 0x00000093c0b87221 */ /* 0x000fe20000010100 */
[-C--:B------:R-:W-:Y:S01]  /*0e90*/  FMUL.FTZ R155, R155, R70.reuse ;  /* 0x000000469b9b7220 */ /* 0x080fe20000410000 */
[----:B------:R-:W-:Y:S01]  /*0ea0*/  FADD.FTZ R45, R45, R70 ;  /* 0x000000462d2d7221 */ /* 0x000fe20000010000 */
[----:B------:R-:W-:Y:S01]  /*0eb0*/  FFMA.FTZ R9, R156, R70, R9 ;  /* 0x000000469c097223 */ /* 0x000fe20000010009 */
[----:B------:R-:W-:Y:S01]  /*0ec0*/  FADD.FTZ R188, -R192, R152 ;  /* 0x00000098c0bc7221 */ /* 0x000fe20000010100 */
[-C--:B------:R-:W-:Y:S01]  /*0ed0*/  FMUL.FTZ R160, R160, R67.reuse ;  /* 0x00000043a0a07220 */ /* 0x080fe20000410000 */
[----:B------:R-:W-:Y:S01]  /*0ee0*/  FADD.FTZ R51, R51, R67 ;  /* 0x0000004333337221 */ /* 0x000fe20000010000 */
[----:B------:R-:W-:Y:S01]  /*0ef0*/  FFMA.FTZ R7, R162, R67, R7 ;  /* 0x00000043a2077223 */ /* 0x000fe20000010007 */
[----:B------:R-:W-:-:S02]  /*0f00*/  SHF.L.U32 R147, R126, 0x10, RZ ;  /* 0x000000107e937819 */ /* 0x000fc400000006ff */
[----:B------:R-:W-:Y:S01]  /*0f10*/  SHF.L.U32 R70, R148, 0x10, RZ ;  /* 0x0000001094467819 */ /* 0x000fe200000006ff */
[C---:B------:R-:W-:Y:S01]  /*0f20*/  FMUL.FTZ R148, R133.reuse, R178 ;  /* 0x000000b285947220 */ /* 0x040fe20000410000 */
[----:B------:R-:W-:Y:S01]  /*0f30*/  SHF.L.U32 R68, R68, 0x10, RZ ;  /* 0x0000001044447819 */ /* 0x000fe200000006ff */
[----:B------:R-:W-:Y:S01]  /*0f40*/  FMUL.FTZ R154, R133, R154 ;  /* 0x0000009a859a7220 */ /* 0x000fe20000410000 */
[----:B------:R-:W-:Y:S02]  /*0f50*/  SHF.L.U32 R152, R129, 0x10, RZ ;  /* 0x0000001081987819 */ /* 0x000fe400000006ff */
[----:B------:R-:W-:Y:S02]  /*0f60*/  SHF.L.U32 R67, R173, 0x10, RZ ;  /* 0x00000010ad437819 */ /* 0x000fe400000006ff */
[----:B------:R-:W-:Y:S01]  /*0f70*/  SHF.L.U32 R103, R157, 0x10, RZ ;  /* 0x000000109d677819 */ /* 0x000fe200000006ff */
[-C--:B------:R-:W-:Y:S01]  /*0f80*/  FMUL.FTZ R147, R147, R70.reuse ;  /* 0x0000004693937220 */ /* 0x080fe20000410000 */
[----:B------:R-:W-:Y:S01]  /*0f90*/  FADD.FTZ R41, R41, R70 ;  /* 0x0000004629297221 */ /* 0x000fe20000010000 */
[----:B------:R-:W-:Y:S01]  /*0fa0*/  FFMA.FTZ R61, R148, R70, R61 ;  /* 0x00000046943d7223 */ /* 0x000fe2000001003d */
[C---:B------:R-:W-:Y:S01]  /*0fb0*/  FADD.FTZ R146, -R192.reuse, R68 ;  /* 0x00000044c0927221 */ /* 0x040fe20000010100 */
[----:B------:R-:W-:Y:S01]  /*0fc0*/  FADD.FTZ R180, -R192, R145 ;  /* 0x00000091c0b47221 */ /* 0x000fe20000010100 */
[-C--:B------:R-:W-:Y:S01]  /*0fd0*/  FMUL.FTZ R152, R152, R67.reuse ;  /* 0x0000004398987220 */ /* 0x080fe20000410000 */
[----:B------:R-:W-:Y:S01]  /*0fe0*/  FADD.FTZ R47, R47, R67 ;  /* 0x000000432f2f7221 */ /* 0x000fe20000010000 */
[----:B------:R-:W-:Y:S01]  /*0ff0*/  FFMA.FTZ R11, R154, R67, R11 ;  /* 0x000000439a0b7223 */ /* 0x000fe2000001000b */
[----:B------:R-:W-:Y:S01]  /*1000*/  SHF.L.U32 R69, R88, 0x10, RZ ;  /* 0x0000001058457819 */ /* 0x000fe200000006ff */
[----:B------:R-:W-:Y:S01]  /*1010*/  FADD.FTZ R182, -R192, R103 ;  /* 0x00000067c0b67221 */ /* 0x000fe20000010100 */
[----:B------:R-:W-:Y:S01]  /*1020*/  SHF.L.U32 R70, R142, 0x10, RZ ;  /* 0x000000108e467819 */ /* 0x000fe200000006ff */
[----:B------:R-:W-:Y:S01]  /*1030*/  FMUL.FTZ R145, R133, R184 ;  /* 0x000000b885917220 */ /* 0x000fe20000410000 */
[----:B------:R-:W-:-:S02]  /*1040*/  SHF.L.U32 R67, R127, 0x10, RZ ;  /* 0x000000107f437819 */ /* 0x000fc400000006ff */
[----:B------:R-:W-:Y:S01]  /*1050*/  SHF.L.U32 R102, R144, 0x10, RZ ;  /* 0x0000001090667819 */ /* 0x000fe200000006ff */
[----:B------:R-:W-:Y:S01]  /*1060*/  FADD.FTZ R68, -R192, R153 ;  /* 0x00000099c0447221 */ /* 0x000fe20000010100 */
[----:B------:R-:W-:Y:S01]  /*1070*/  FMUL.FTZ R153, R133, R146 ;  /* 0x0000009285997220 */ /* 0x000fe20000410000 */
[----:B------:R-:W-:Y:S01]  /*1080*/  SHF.L.U32 R161, R161, 0x10, RZ ;  /* 0x00000010a1a17819 */ /* 0x000fe200000006ff */
[----:B------:R-:W-:Y:S01]  /*1090*/  FMUL.FTZ R146, R133, R182 ;  /* 0x000000b685927220 */ /* 0x000fe20000410000 */
[-C--:B------:R-:W-:Y:S01]  /*10a0*/  FMUL.FTZ R142, R69, R70.reuse ;  /* 0x00000046458e7220 */ /* 0x080fe20000410000 */
[----:B------:R-:W-:Y:S01]  /*10b0*/  FADD.FTZ R36, R36, R70 ;  /* 0x0000004624247221 */ /* 0x000fe20000010000 */
[----:B------:R-:W-:Y:S01]  /*10c0*/  FFMA.FTZ R56, R145, R70, R56 ;  /* 0x0000004691387223 */ /* 0x000fe20000010038 */
[----:B------:R-:W-:Y:S01]  /*10d0*/  FMUL.FTZ R144, R67, R102 ;  /* 0x0000006643907220 */ /* 0x000fe20000410000 */
[----:B------:R-:W-:Y:S01]  /*10e0*/  FADD.FTZ R70, RZ, R166 ;  /* 0x000000a6ff467221 */ /* 0x000fe20000010000 */
[----:B------:R-:W-:Y:S01]  /*10f0*/  FADD.FTZ R190, -R192, R141 ;  /* 0x0000008dc0be7221 */ /* 0x000fe20000010100 */
[----:B------:R-:W-:Y:S01]  /*1100*/  FFMA.FTZ R67, R3, R166, RZ ;  /* 0x000000a603437223 */ /* 0x000fe200000100ff */
[----:B------:R-:W-:Y:S01]  /*1110*/  SHF.L.U32 R141, R89, 0x10, RZ ;  /* 0x00000010598d7819 */ /* 0x000fe200000006ff */
[----:B------:R-:W-:Y:S01]  /*1120*/  FADD.FTZ R43, R43, R102 ;  /* 0x000000662b2b7221 */ /* 0x000fe20000010000 */
[----:B------:R-:W-:Y:S01]  /*1130*/  SHF.L.U32 R71, R143, 0x10, RZ ;  /* 0x000000108f477819 */ /* 0x000fe200000006ff */
[----:B------:R-:W-:Y:S01]  /*1140*/  FFMA.FTZ R63, R146, R102, R63 ;  /* 0x00000066923f7223 */ /* 0x000fe2000001003f */
[----:B------:R-:W-:Y:S01]  /*1150*/  FMUL.FTZ R143, R133, R188 ;  /* 0x000000bc858f7220 */ /* 0x000fe20000410000 */
[----:B------:R-:W-:Y:S01]  /*1160*/  FMUL.FTZ R165, R165, R161 ;  /* 0x000000a1a5a57220 */ /* 0x000fe20000410000 */
[----:B------:R-:W-:Y:S01]  /*1170*/  FADD.FTZ R102, R163, R70 ;  /* 0x00000046a3667221 */ /* 0x000fe20000010000 */
[----:B------:R-:W-:Y:S01]  /*1180*/  FFMA.FTZ R70, R164, R163, R67 ;  /* 0x000000a3a4467223 */ /* 0x000fe20000010043 */
[----:B------:R-:W-:Y:S01]  /*1190*/  SHF.L.U32 R158, R84, 0x10, RZ ;  /* 0x00000010549e7819 */ /* 0x000fe200000006ff */
[-C--:B------:R-:W-:Y:S01]  /*11a0*/  FMUL.FTZ R141, R141, R71.reuse ;  /* 0x000000478d8d7220 */ /* 0x080fe20000410000 */
[----:B------:R-:W-:Y:S01]  /*11b0*/  SHF.L.U32 R149, R149, 0x10, RZ ;  /* 0x0000001095957819 */ /* 0x000fe200000006ff */
[----:B------:R-:W-:Y:S01]  /*11c0*/  FADD.FTZ R38, R38, R71 ;  /* 0x0000004726267221 */ /* 0x000fe20000010000 */
[----:B------:R-:W-:Y:S01]  /*11d0*/  FFMA.FTZ R58, R143, R71, R58 ;  /* 0x000000478f3a7223 */ /* 0x000fe2000001003a */
[----:B------:R-:W-:Y:S01]  /*11e0*/  FADD.FTZ R71, R165, R102 ;  /* 0x00000066a5477221 */ /* 0x000fe20000010000 */
[C---:B------:R-:W-:Y:S01]  /*11f0*/  FADD.FTZ R140, -R192.reuse, R140 ;  /* 0x0000008cc08c7221 */ /* 0x040fe20000010100 */
[C---:B------:R-:W-:Y:S01]  /*1200*/  FFMA.FTZ R67, R167.reuse, R165, R70 ;  /* 0x000000a5a7437223 */ /* 0x040fe20000010046 */
[----:B------:R-:W-:Y:S01]  /*1210*/  FADD.FTZ R186, -R192, R139 ;  /* 0x0000008bc0ba7221 */ /* 0x000fe20000010100 */
[----:B------:R-:W-:Y:S01]  /*1220*/  FFMA.FTZ R6, R167, R161, R6 ;  /* 0x000000a1a7067223 */ /* 0x000fe20000010006 */
[----:B------:R-:W-:Y:S01]  /*1230*/  FADD.FTZ R50, R50, R161 ;  /* 0x000000a132327221 */ /* 0x000fe20000010000 */
[----:B------:R-:W-:Y:S01]  /*1240*/  FMUL.FTZ R158, R158, R149 ;  /* 0x000000959e9e7220 */ /* 0x000fe20000410000 */
[----:B------:R-:W-:Y:S01]  /*1250*/  FADD.FTZ R71, R160, R71 ;  /* 0x00000047a0477221 */ /* 0x000fe20000010000 */
[C---:B------:R-:W-:Y:S01]  /*1260*/  FMUL.FTZ R161, R133.reuse, R140 ;  /* 0x0000008c85a17220 */ /* 0x040fe20000410000 */
[----:B------:R-:W-:Y:S01]  /*1270*/  FFMA.FTZ R70, R162, R160, R67 ;  /* 0x000000a0a2467223 */ /* 0x000fe20000010043 */
[----:B------:R-:W-:Y:S01]  /*1280*/  SHF.L.U32 R139, R124, 0x10, RZ ;  /* 0x000000107c8b7819 */ /* 0x000fe200000006ff */
[C---:B------:R-:W-:Y:S01]  /*1290*/  FMUL.FTZ R159, R133.reuse, R138 ;  /* 0x0000008a859f7220 */ /* 0x040fe20000410000 */
[----:B------:R-:W-:Y:S01]  /*12a0*/  SHF.L.U32 R170, R170, 0x10, RZ ;  /* 0x00000010aaaa7819 */ /* 0x000fe200000006ff */
[----:B------:R-:W-:Y:S01]  /*12b0*/  FMUL.FTZ R140, R133, R186 ;  /* 0x000000ba858c7220 */ /* 0x000fe20000410000 */
[----:B------:R-:W-:Y:S01]  /*12c0*/  SHF.L.U32 R157, R85, 0x10, RZ ;  /* 0x00000010559d7819 */ /* 0x000fe200000006ff */
[----:B------:R-:W-:Y:S01]  /*12d0*/  FADD.FTZ R138, R158, R71 ;  /* 0x000000479e8a7221 */ /* 0x000fe20000010000 */
[----:B------:R-:W-:Y:S01]  /*12e0*/  SHF.L.U32 R150, R150, 0x10, RZ ;  /* 0x0000001096967819 */ /* 0x000fe200000006ff */
[----:B------:R-:W-:Y:S01]  /*12f0*/  FFMA.FTZ R67, R161, R158, R70 ;  /* 0x0000009ea1437223 */ /* 0x000fe20000010046 */
[----:B------:R-:W-:Y:S01]  /*1300*/  SHF.L.U32 R69, R125, 0x10, RZ ;  /* 0x000000107d457819 */ /* 0x000fe200000006ff */
[-C--:B------:R-:W-:Y:S01]  /*1310*/  FMUL.FTZ R139, R139, R170.reuse ;  /* 0x000000aa8b8b7220 */ /* 0x080fe20000410000 */
[----:B------:R-:W-:Y:S01]  /*1320*/  SHF.L.U32 R102, R137, 0x10, RZ ;  /* 0x0000001089667819 */ /* 0x000fe200000006ff */
[----:B------:R-:W-:Y:S01]  /*1330*/  FADD.FTZ R37, R37, R170 ;  /* 0x000000aa25257221 */ /* 0x000fe20000010000 */
[----:B------:R-:W-:Y:S01]  /*1340*/  FFMA.FTZ R57, R140, R170, R57 ;  /* 0x000000aa8c397223 */ /* 0x000fe20000010039 */
[-C--:B------:R-:W-:Y:S01]  /*1350*/  FMUL.FTZ R157, R157, R150.reuse ;  /* 0x000000969d9d7220 */ /* 0x080fe20000410000 */
[----:B------:R-:W-:Y:S01]  /*1360*/  FADD.FTZ R170, R155, R138 ;  /* 0x0000008a9baa7221 */ /* 0x000fe20000010000 */
[----:B------:R-:W-:Y:S01]  /*1370*/  FFMA.FTZ R70, R156, R155, R67 ;  /* 0x0000009b9c467223 */ /* 0x000fe20000010043 */
[----:B------:R-:W-:Y:S01]  /*1380*/  FFMA.FTZ R10, R159, R150, R10 ;  /* 0x000000969f0a7223 */ /* 0x000fe2000001000a */
[----:B------:R-:W-:Y:S01]  /*1390*/  FADD.FTZ R46, R46, R150 ;  /* 0x000000962e2e7221 */ /* 0x000fe20000010000 */
[----:B------:R-:W-:Y:S01]  /*13a0*/  SHF.L.U32 R150, R86, 0x10, RZ ;  /* 0x0000001056967819 */ /* 0x000fe200000006ff */
[----:B------:R-:W-:Y:S01]  /*13b0*/  FMUL.FTZ R137, R69, R102 ;  /* 0x0000006645897220 */ /* 0x000fe20000410000 */
[----:B------:R-:W-:Y:S01]  /*13c0*/  SHF.L.U32 R151, R151, 0x10, RZ ;  /* 0x0000001097977819 */ /* 0x000fe200000006ff */
[----:B------:R-:W-:Y:S01]  /*13d0*/  FADD.FTZ R69, R157, R170 ;  /* 0x000000aa9d457221 */ /* 0x000fe20000010000 */
[----:B------:R-:W-:Y:S01]  /*13e0*/  FFMA.FTZ R67, R159, R157, R70 ;  /* 0x0000009d9f437223 */ /* 0x000fe20000010046 */
[----:B------:R-:W-:-:S02]  /*13f0*/  FMUL.FTZ R138, R133, R190 ;  /* 0x000000be858a7220 */ /* 0x000fc40000410000 */
[----:B------:R-:W-:Y:S01]  /*1400*/  FMUL.FTZ R150, R150, R151 ;  /* 0x0000009796967220 */ /* 0x000fe20000410000 */
[----:B------:R-:W-:Y:S01]  /*1410*/  FADD.FTZ R71, R152, R69 ;  /* 0x0000004598477221 */ /* 0x000fe20000010000 */
[----:B------:R-:W-:Y:S01]  /*1420*/  FFMA.FTZ R70, R154, R152, R67 ;  /* 0x000000989a467223 */ /* 0x000fe20000010043 */
[----:B------:R-:W-:Y:S01]  /*1430*/  FFMA.FTZ R8, R161, R149, R8 ;  /* 0x00000095a1087223 */ /* 0x000fe20000010008 */
[----:B------:R-:W-:Y:S01]  /*1440*/  FADD.FTZ R44, R44, R149 ;  /* 0x000000952c2c7221 */ /* 0x000fe20000010000 */
[----:B------:R-:W-:Y:S01]  /*1450*/  SHF.L.U32 R149, R87, 0x10, RZ ;  /* 0x0000001057957819 */ /* 0x000fe200000006ff */
[----:B------:R-:W-:Y:S01]  /*1460*/  FADD.FTZ R39, R39, R102 ;  /* 0x0000006627277221 */ /* 0x000fe20000010000 */
[----:B------:R-:W-:Y:S01]  /*1470*/  FFMA.FTZ R59, R138, R102, R59 ;  /* 0x000000668a3b7223 */ /* 0x000fe2000001003b */
[----:B------:R-:W-:Y:S02]  /*1480*/  IMAD.U32 R171, R171, 0x10000, RZ ;  /* 0x00010000abab7824 */ /* 0x000fe400078e00ff */
[----:B------:R-:W-:Y:S01]  /*1490*/  FADD.FTZ R102, R150, R71 ;  /* 0x0000004796667221 */ /* 0x000fe20000010000 */
[----:B------:R-:W-:Y:S01]  /*14a0*/  FFMA.FTZ R67, R153, R150, R70 ;  /* 0x0000009699437223 */ /* 0x000fe20000010046 */
[----:B------:R-:W-:Y:S01]  /*14b0*/  SHF.L.U32 R69, R90, 0x10, RZ ;  /* 0x000000105a457819 */ /* 0x000fe200000006ff */
[----:B------:R-:W-:-:S02]  /*14c0*/  IMAD.U32 R71, R169, 0x10000, RZ ;  /* 0x00010000a9477824 */ /* 0x000fc400078e00ff */
[----:B------:R-:W-:Y:S01]  /*14d0*/  FFMA.FTZ R60, R153, R151, R60 ;  /* 0x00000097993c7223 */ /* 0x000fe2000001003c */
[----:B------:R-:W-:Y:S01]  /*14e0*/  FADD.FTZ R40, R40, R151 ;  /* 0x0000009728287221 */ /* 0x000fe20000010000 */
[----:B------:R-:W-:Y:S01]  /*14f0*/  FMUL.FTZ R149, R149, R171 ;  /* 0x000000ab95957220 */ /* 0x000fe20000410000 */
[----:B------:R-:W-:Y:S01]  /*1500*/  FADD.FTZ R102, R147, R102 ;  /* 0x0000006693667221 */ /* 0x000fe20000010000 */
[----:B------:R-:W-:Y:S01]  /*1510*/  FMUL.FTZ R151, R133, R180 ;  /* 0x000000b485977220 */ /* 0x000fe20000410000 */
[----:B------:R-:W-:Y:S01]  /*1520*/  FFMA.FTZ R70, R148, R147, R67 ;  /* 0x0000009394467223 */ /* 0x000fe20000010043 */
[----:B------:R-:W-:Y:S01]  /*1530*/  SHF.L.U32 R103, R168, 0x10, RZ ;  /* 0x00000010a8677819 */ /* 0x000fe200000006ff */
[----:B------:R-:W-:Y:S01]  /*1540*/  FMUL.FTZ R168, R69, R71 ;  /* 0x0000004745a87220 */ /* 0x000fe20000410000 */
[----:B------:R-:W-:Y:S01]  /*1550*/  FADD.FTZ R69, R149, R102 ;  /* 0x0000006695457221 */ /* 0x000fe20000010000 */
[----:B------:R-:W-:Y:S01]  /*1560*/  FFMA.FTZ R67, R151, R149, R70 ;  /* 0x0000009597437223 */ /* 0x000fe20000010046 */
[----:B------:R-:W-:-:S02]  /*1570*/  FMUL.FTZ R169, R133, R68 ;  /* 0x0000004485a97220 */ /* 0x000fc40000410000 */
[----:B------:R-:W-:Y:S01]  /*1580*/  FADD.FTZ R69, R144, R69 ;  /* 0x0000004590457221 */ /* 0x000fe20000010000 */
[----:B------:R-:W-:Y:S01]  /*1590*/  FFMA.FTZ R68, R146, R144, R67 ;  /* 0x0000009092447223 */ /* 0x000fe20000010043 */
[----:B------:R-:W-:Y:S01]  /*15a0*/  FFMA.FTZ R62, R151, R171, R62 ;  /* 0x000000ab973e7223 */ /* 0x000fe2000001003e */
[----:B------:R-:W-:Y:S01]  /*15b0*/  FADD.FTZ R42, R42, R171 ;  /* 0x000000ab2a2a7221 */ /* 0x000fe20000010000 */
[----:B------:R-:W-:Y:S01]  /*15c0*/  FMUL.FTZ R171, R133, R66 ;  /* 0x0000004285ab7220 */ /* 0x000fe20000410000 */
[----:B------:R-:W-:Y:S01]  /*15d0*/  FADD.FTZ R66, R142, R69 ;  /* 0x000000458e427221 */ /* 0x000fe20000010000 */
[----:B------:R-:W-:-:S03]  /*15e0*/  FFMA.FTZ R67, R145, R142, R68 ;  /* 0x0000008e91437223 */ /* 0x000fc60000010044 */
[----:B------:R-:W-:Y:S01]  /*15f0*/  FADD.FTZ R68, R139, R66 ;  /* 0x000000428b447221 */ /* 0x000fe20000010000 */
[----:B------:R-:W-:Y:S01]  /*1600*/  FFMA.FTZ R66, R140, R139, R67 ;  /* 0x0000008b8c427223 */ /* 0x000fe20000010043 */
[----:B------:R-:W-:Y:S02]  /*1610*/  SHF.L.U32 R174, R174, 0x10, RZ ;  /* 0x00000010aeae7819 */ /* 0x000fe400000006ff */
[----:B------:R-:W-:Y:S01]  /*1620*/  SHF.L.U32 R70, R65, 0x10, RZ ;  /* 0x0000001041467819 */ /* 0x000fe200000006ff */
[----:B------:R-:W-:Y:S01]  /*1630*/  FADD.FTZ R68, R141, R68 ;  /* 0x000000448d447221 */ /* 0x000fe20000010000 */
[----:B------:R-:W-:Y:S01]  /*1640*/  FFMA.FTZ R65, R143, R141, R66 ;  /* 0x0000008d8f417223 */ /* 0x000fe20000010042 */
[----:B------:R-:W-:Y:S01]  /*1650*/  SHF.L.U32 R69, R122, 0x10, RZ ;  /* 0x000000107a457819 */ /* 0x000fe200000006ff */
[----:B------:R-:W-:Y:S01]  /*1660*/  FADD.FTZ R174, -R192, R174 ;  /* 0x000000aec0ae7221 */ /* 0x000fe20000010100 */
[----:B------:R-:W-:Y:S01]  /*1670*/  FADD.FTZ R67, R137, R68 ;  /* 0x0000004489437221 */ /* 0x000fe20000010000 */
[----:B------:R-:W-:Y:S01]  /*1680*/  FFMA.FTZ R66, R138, R137, R65 ;  /* 0x000000898a427223 */ /* 0x000fe20000010041 */
        /* <DEDUP_REMOVED lines=8> */
[----:B------:R-:W-:Y:S01]  /*1710*/  FADD.FTZ R176, -R192, R176 ;  /* 0x000000b0c0b07221 */ /* 0x000fe20000010100 */
[----:B------:R-:W-:Y:S01]  /*1720*/  FMUL.FTZ R170, R170, R103 ;  /* 0x00000067aaaa7220 */ /* 0x000fe20000410000 */
[----:B------:R-:W-:Y:S01]  /*1730*/  FADD.FTZ R67, R67, R172 ;  /* 0x000000ac43437221 */ /* 0x000fe20000010000 */
[C---:B------:R-:W-:Y:S01]  /*1740*/  FFMA.FTZ R66, R174.reuse, R172, R65 ;  /* 0x000000acae427223 */ /* 0x040fe20000010041 */
        /* <DEDUP_REMOVED lines=15> */
.L_x_385:
        /* <DEDUP_REMOVED lines=23> */
.L_x_386:
[----:B------:R-:W0:Y:S01]  /*19b0*/  SHFL.DOWN PT, R65, R70, 0x10, 0x1f ;  /* 0x0a001f0046417f89 */ /* 0x000e2200000e0000 */
[----:B------:R-:W1:Y:S01]  /*19c0*/  LDC R178, c[0x0][0x388] ;  /* 0x0000e200ffb27b82 */ /* 0x000e620000000800 */
[C---:B-----5:R-:W-:Y:S01]  /*19d0*/  ISETP.GE.AND P2, PT, R64.reuse, 0x1, PT ;  /* 0x000000014000780c */ /* 0x060fe20003f46270 */
[----:B------:R-:W-:Y:S01]  /*19e0*/  HFMA2 R177, -RZ, RZ, 0, 0 ;  /* 0x00000000ffb17431 */ /* 0x000fe200000001ff */
[----:B------:R-:W2:Y:S01]  /*19f0*/  SHFL.DOWN PT, R66, R71, 0x10, 0x1f ;  /* 0x0a001f0047427f89 */ /* 0x000ea200000e0000 */
[----:B------:R-:W-:Y:S01]  /*1a00*/  BSSY.RECONVERGENT B0, `(.L_x_387) ;  /* 0x0000025000007945 */ /* 0x000fe20003800200 */
[----:B------:R-:W3:Y:S09]  /*1a10*/  S2R R175, SR_TID.X ;  /* 0x0000000000af7919 */ /* 0x000ef20000002100 */
[----:B------:R-:W-:Y:S01]  /*1a20*/  @P2 IADD3 R64, PT, PT, R64, -0x1, RZ ;  /* 0xffffffff40402810 */ /* 0x000fe20007ffe0ff */
[----:B0-----:R-:W-:-:S04]  /*1a30*/  FADD.FTZ R65, R65, R70 ;  /* 0x0000004641417221 */ /* 0x001fc80000010000 */
[----:B-1----:R-:W-:Y:S02]  /*1a40*/  @P2 IMAD R64, R64, R178, RZ ;  /* 0x000000b240402224 */ /* 0x002fe400078e02ff */
[----:B--2---:R-:W-:Y:S01]  /*1a50*/  FADD.FTZ R66, R66, R71 ;  /* 0x0000004742427221 */ /* 0x004fe20000010000 */
[----:B------:R-:W0:Y:S04]  /*1a60*/  SHFL.DOWN PT, R68, R65, 0x8, 0x1f ;  /* 0x09001f0041447f89 */ /* 0x000e2800000e0000 */
[----:B------:R-:W1:Y:S01]  /*1a70*/  SHFL.DOWN PT, R67, R66, 0x8, 0x1f ;  /* 0x09001f0042437f89 */ /* 0x000e6200000e0000 */
[----:B---3--:R-:W-:Y:S01]  /*1a80*/  LOP3.LUT P3, RZ, R175, 0x1f, RZ, 0xc0, !PT ;  /* 0x0000001fafff7812 */ /* 0x008fe2000786c0ff */
[----:B0-----:R-:W-:Y:S01]  /*1a90*/  FADD.FTZ R68, R65, R68 ;  /* 0x0000004441447221 */ /* 0x001fe20000010000 */
[----:B-1----:R-:W-:-:S04]  /*1aa0*/  FADD.FTZ R67, R66, R67 ;  /* 0x0000004342437221 */ /* 0x002fc80000010000 */
[----:B------:R-:W0:Y:S04]  /*1ab0*/  SHFL.DOWN PT, R69, R68, 0x4, 0x1f ;  /* 0x08801f0044457f89 */ /* 0x000e2800000e0000 */
[----:B------:R-:W1:Y:S01]  /*1ac0*/  SHFL.DOWN PT, R102, R67, 0x4, 0x1f ;  /* 0x08801f0043667f89 */ /* 0x000e6200000e0000 */
[----:B0-----:R-:W-:Y:S01]  /*1ad0*/  FADD.FTZ R69, R68, R69 ;  /* 0x0000004544457221 */ /* 0x001fe20000010000 */
[----:B-1----:R-:W-:-:S04]  /*1ae0*/  FADD.FTZ R102, R67, R102 ;  /* 0x0000006643667221 */ /* 0x002fc80000010000 */
[----:B------:R-:W0:Y:S01]  /*1af0*/  SHFL.DOWN PT, R70, R69, 0x2, 0x1f ;  /* 0x08401f0045467f89 */ /* 0x000e2200000e0000 */
[----:B------:R-:W1:Y:S03]  /*1b00*/  @P2 LDC.64 R66, c[0x0][0x390] ;  /* 0x0000e400ff422b82 */ /* 0x000e660000000a00 */
[----:B------:R-:W2:Y:S01]  /*1b10*/  SHFL.DOWN PT, R71, R102, 0x2, 0x1f ;  /* 0x08401f0066477f89 */ /* 0x000ea200000e0000 */
[----:B0-----:R-:W-:Y:S01]  /*1b20*/  FADD.FTZ R70, R69, R70 ;  /* 0x0000004645467221 */ /* 0x001fe20000010000 */
[----:B------:R-:W-:Y:S01]  /*1b30*/  @P2 SHF.R.S32.HI R69, RZ, 0x1f, R64 ;  /* 0x0000001fff452819 */ /* 0x000fe20000011440 */
[----:B--2---:R-:W-:-:S03]  /*1b40*/  FADD.FTZ R71, R102, R71 ;  /* 0x0000004766477221 */ /* 0x004fc60000010000 */
[----:B------:R-:W0:Y:S01]  /*1b50*/  SHFL.DOWN PT, R65, R70, 0x1, 0x1f ;  /* 0x08201f0046417f89 */ /* 0x000e2200000e0000 */
[----:B------:R-:W-:-:S03]  /*1b60*/  @P2 LEA.HI R64, R69, R64, RZ, 0x2 ;  /* 0x0000004045402211 */ /* 0x000fc600078f10ff */
[----:B------:R-:W2:Y:S01]  /*1b70*/  SHFL.DOWN PT, R68, R71, 0x1, 0x1f ;  /* 0x08201f0047447f89 */ /* 0x000ea200000e0000 */
[----:B------:R-:W-:-:S05]  /*1b80*/  @P2 LEA.HI.SX32 R177, R64, R175, 0x1e ;  /* 0x000000af40b12211 */ /* 0x000fca00078ff2ff */
[----:B-1----:R-:W-:-:S04]  /*1b90*/  @P2 IMAD.WIDE.U32 R102, R177, 0x8, R66 ;  /* 0x00000008b1662825 */ /* 0x002fc800078e0042 */
[----:B0-----:R-:W-:Y:S01]  /*1ba0*/  FADD.FTZ R64, R70, R65 ;  /* 0x0000004146407221 */ /* 0x001fe20000010000 */
[----:B--2---:R-:W-:Y:S01]  /*1bb0*/  FADD.FTZ R65, R71, R68 ;  /* 0x0000004447417221 */ /* 0x004fe20000010000 */
        /* <DEDUP_REMOVED lines=9> */
.L_x_388:
[----:B------:R-:W-:Y:S05]  /*1c50*/  BSYNC.RECONVERGENT B0 ;  /* 0x0000000000007941 */ /* 0x000fea0003800200 */
.L_x_387:
[----:B------:R-:W-:Y:S06]  /*1c60*/  BAR.SYNC.DEFER_BLOCKING 0x0 ;  /* 0x0000000000007b1d */ /* 0x000fec0000010000 */
[----:B------:R-:W2:Y:S02]  /*1c70*/  @P2 LDG.E.64 R102, desc[UR12][R102.64] ;  /* 0x0000000c66662981 */ /* 0x000ea4000c1e1b00 */
[----:B------:R-:W1:Y:S01]  /*1c80*/  S2UR UR5, SR_CgaCtaId ;  /* 0x00000000000579c3 */ /* 0x000e620000008800 */
[----:B------:R-:W-:Y:S01]  /*1c90*/  UMOV UR4, 0x400 ;  /* 0x0000040000047882 */ /* 0x000fe20000000000 */
[----:B------:R-:W-:Y:S01]  /*1ca0*/  UISETP.NE.U32.AND UP0, UPT, UR6, URZ, UPT ;  /* 0x000000ff0600728c */ /* 0x000fe2000bf05070 */
[----:B------:R-:W-:Y:S01]  /*1cb0*/  IMAD R178, R111, R178, RZ ;  /* 0x000000b26fb27224 */ /* 0x000fe200078e02ff */
[----:B------:R-:W-:-:S02]  /*1cc0*/  ISETP.NE.AND P3, PT, RZ, UR11, PT ;  /* 0x0000000bff007c0c */ /* 0x000fc4000bf65270 */
[----:B------:R-:W-:Y:S02]  /*1cd0*/  UISETP.NE.AND.EX UP0, UPT, UR7, URZ, UPT, UP0 ;  /* 0x000000ff0700728c */ /* 0x000fe4000bf05300 */
        /* <DEDUP_REMOVED lines=8> */
[----:B------:R-:W-:Y:S01]  /*1d60*/  FADD.FTZ R64, RZ, R65 ;  /* 0x00000041ff407221 */ /* 0x000fe20000010000 */
[----:B------:R-:W-:Y:S02]  /*1d70*/  SHF.R.S32.HI R65, RZ, 0x1f, R178 ;  /* 0x0000001fff417819 */ /* 0x000fe400000114b2 */
[----:B------:R-:W-:Y:S01]  /*1d80*/  FADD.FTZ R179, R66, R179 ;  /* 0x000000b342b37221 */ /* 0x000fe20000010000 */
[----:B------:R-:W-:Y:S01]  /*1d90*/  FADD.FTZ R64, R67, R64 ;  /* 0x0000004043407221 */ /* 0x000fe20000010000 */
[----:B------:R-:W-:-:S02]  /*1da0*/  LEA.HI R178, R65, R178, RZ, 0x2 ;  /* 0x000000b241b27211 */ /* 0x000fc400078f10ff */
[----:B-1----:R-:W-:Y:S01]  /*1db0*/  FADD.FTZ R179, R179, R68 ;  /* 0x00000044b3b37221 */ /* 0x002fe20000010000 */
[----:B------:R-:W-:Y:S01]  /*1dc0*/  FADD.FTZ R64, R64, R69 ;  /* 0x0000004540407221 */ /* 0x000fe20000010000 */
[----:B------:R-:W-:Y:S02]  /*1dd0*/  LEA.HI.SX32 R69, R178, R175, 0x1e ;  /* 0x000000afb2457211 */ /* 0x000fe400078ff2ff */
[----:B------:R-:W-:Y:S01]  /*1de0*/  FADD.FTZ R70, R70, R179 ;  /* 0x000000b346467221 */ /* 0x000fe20000010000 */
[----:B------:R-:W-:-:S03]  /*1df0*/  FADD.FTZ R64, R71, R64 ;  /* 0x0000004047407221 */ /* 0x000fc60000010000 */
[----:B------:R-:W-:Y:S01]  /*1e00*/  FMUL.FTZ R71, R70, UR15 ;  /* 0x0000000f46477c20 */ /* 0x000fe20008410000 */
[----:B------:R-:W-:-:S04]  /*1e10*/  FMUL.FTZ R68, R64, UR15 ;  /* 0x0000000f40447c20 */ /* 0x000fc80008410000 */
[----:B------:R-:W-:Y:S02]  /*1e20*/  FSEL R71, R71, RZ, !P3 ;  /* 0x000000ff47477208 */ /* 0x000fe40005800000 */
[C-C-:B--2---:R-:W-:Y:S02]  /*1e30*/  @P2 SHF.R.U64 R66, R102.reuse, 0x10, R103.reuse ;  /* 0x0000001066422819 */ /* 0x144fe40000001267 */
[----:B------:R-:W-:Y:S02]  /*1e40*/  @P2 PRMT R106, R103, 0x7610, R106 ;  /* 0x00007610676a2816 */ /* 0x000fe4000000006a */
[----:B------:R-:W-:Y:S02]  /*1e50*/  @P2 SHF.R.U32.HI R103, RZ, 0x10, R103 ;  /* 0x00000010ff672819 */ /* 0x000fe40000011667 */
[----:B------:R-:W-:Y:S02]  /*1e60*/  @P2 PRMT R104, R102, 0x7610, R104 ;  /* 0x0000761066682816 */ /* 0x000fe40000000068 */
[----:B------:R-:W-:-:S02]  /*1e70*/  @P2 PRMT R109, R66, 0x7610, R109 ;  /* 0x00007610426d2816 */ /* 0x000fc4000000006d */
[----:B------:R-:W-:Y:S01]  /*1e80*/  @P2 PRMT R110, R103, 0x7610, R110 ;  /* 0x00007610676e2816 */ /* 0x000fe2000000006e */
        /* <DEDUP_REMOVED lines=19> */
.L_x_391:
        /* <DEDUP_REMOVED lines=9> */
[----:B------:R-:W-:-:S04]  /*2050*/  SHF.L.U32 R65, R109, 0x10, RZ ;  /* 0x000000106d417819 */ /* 0x000fc800000006ff */
[----:B------:R-:W-:Y:S01]  /*2060*/  F2FP.BF16.F32.PACK_AB R66, RZ, R66 ;  /* 0x00000042ff42723e */ /* 0x000fe200000010ff */
[----:B------:R-:W-:-:S03]  /*2070*/  FFMA.FTZ R29, R64, R65, R29 ;  /* 0x00000041401d7223 */ /* 0x000fc6000001001d */
[----:B------:R-:W-:-:S07]  /*2080*/  PRMT R107, R66, 0x7610, R107 ;  /* 0x00007610426b7816 */ /* 0x000fce000000006b */
.L_x_392:
[----:B------:R-:W-:Y:S05]  /*2090*/  @!P2 BRA `(.L_x_393) ;  /* 0x000000000030a947 */ /* 0x000fea0003800000 */
[----:B------:R-:W-:Y:S01]  /*20a0*/  FFMA.FTZ R0, R167, R68, R71 ;  /* 0x00000044a7007223 */ /* 0x000fe20000010047 */
[----:B------:R-:W-:Y:S01]  /*20b0*/  ISETP.GT.AND P1, PT, R132, RZ, PT ;  /* 0x000000ff8400720c */ /* 0x000fe20003f24270 */
[----:B------:R-:W-:Y:S02]  /*20c0*/  IMAD.U32 R64, R93, 0x10000, RZ ;  /* 0x000100005d407824 */ /* 0x000fe400078e00ff */
        /* <DEDUP_REMOVED lines=9> */
.L_x_393:
[----:B------:R-:W-:Y:S05]  /*2160*/  @!P2 BRA `(.L_x_394) ;  /* 0x0000000800bca947 */ /* 0x000fea0003800000 */
[----:B------:R-:W-:Y:S01]  /*2170*/  FFMA.FTZ R65, R162, R68, R71 ;  /* 0x00000044a2417223 */ /* 0x000fe20000010047 */
[----:B------:R-:W-:-:S03]  /*2180*/  ISETP.GT.AND P1, PT, R132, RZ, PT ;  /* 0x000000ff8400720c */ /* 0x000fc60003f24270 */
[----:B------:R-:W-:Y:S01]  /*2190*/  FADD.FTZ R64, R160, -R65 ;  /* 0x80000041a0407221 */ /* 0x000fe20000010000 */
[----:B------:R-:W-:-:S03]  /*21a0*/  SHF.L.U32 R65, R121, 0x10, RZ ;  /* 0x0000001079417819 */ /* 0x000fc600000006ff */
[----:B------:R-:W-:-:S05]  /*21b0*/  FMUL.FTZ R64, R133, R64 ;  /* 0x0000004085407220 */ /* 0x000fca0000410000 */
[----:B------:R-:W-:-:S05]  /*21c0*/  FSEL R64, R64, RZ, P1 ;  /* 0x000000ff40407208 */ /* 0x000fca0000800000 */
[----:B------:R-:W-:-:S04]  /*21d0*/  FMUL.FTZ R64, R64, UR16 ;  /* 0x0000001040407c20 */ /* 0x000fc80008410000 */
[----:B------:R-:W-:Y:S01]  /*21e0*/  FMUL.FTZ R66, R64, R65 ;  /* 0x0000004140427220 */ /* 0x000fe20000410000 */
[----:B------:R-:W-:-:S04]  /*21f0*/  SHF.L.U32 R65, R110, 0x10, RZ ;  /* 0x000000106e417819 */ /* 0x000fc800000006ff */
[----:B------:R-:W-:Y:S01]  /*2200*/  F2FP.BF16.F32.PACK_AB R66, RZ, R66 ;  /* 0x00000042ff42723e */ /* 0x000fe200000010ff */
[----:B------:R-:W-:-:S03]  /*2210*/  FFMA.FTZ R31, R64, R65, R31 ;  /* 0x00000041401f7223 */ /* 0x000fc6000001001f */
[----:B------:R-:W-:Y:S01]  /*2220*/  PRMT R105, R66, 0x7610, R105 ;  /* 0x0000761042697816 */ /* 0x000fe20000000069 */
[----:B------:R-:W-:Y:S06]  /*2230*/  BRA `(.L_x_394) ;  /* 0x0000000800887947 */ /* 0x000fec0003800000 */
.L_x_390:
[-CC-:B------:R-:W-:Y:S01]  /*2240*/  FFMA.FTZ R65, R3, R68.reuse, R71.reuse ;  /* 0x0000004403417223 */ /* 0x180fe20000010047 */
[-CC-:B------:R-:W-:Y:S01]  /*2250*/  FFMA.FTZ R66, R164, R68.reuse, R71.reuse ;  /* 0x00000044a4427223 */ /* 0x180fe20000010047 */
[-C--:B------:R-:W-:Y:S01]  /*2260*/  FFMA.FTZ R70, R167, R68.reuse, R71 ;  /* 0x00000044a7467223 */ /* 0x080fe20000010047 */
[----:B------:R-:W-:Y:S01]  /*2270*/  ISETP.GT.AND P1, PT, R132, RZ, PT ;  /* 0x000000ff8400720c */ /* 0x000fe20003f24270 */
[----:B------:R-:W-:Y:S01]  /*2280*/  FADD.FTZ R64, R166, -R65 ;  /* 0x80000041a6407221 */ /* 0x000fe20000010000 */
[----:B------:R-:W-:Y:S01]  /*2290*/  FFMA.FTZ R65, R162, R68, R71 ;  /* 0x00000044a2417223 */ /* 0x000fe20000010047 */
[----:B------:R-:W-:Y:S01]  /*22a0*/  FADD.FTZ R66, R163, -R66 ;  /* 0x80000042a3427221 */ /* 0x000fe20000010000 */
        /* <DEDUP_REMOVED lines=11> */
[----:B------:R-:W-:-:S07]  /*2360*/  F2FP.BF16.F32.PACK_AB R2, RZ, R2 ;  /* 0x00000002ff02723e */ /* 0x000fce00000010ff */
.L_x_395:
        /* <DEDUP_REMOVED lines=12> */
.L_x_396:
        /* <DEDUP_REMOVED lines=10> */
.L_x_397:
        /* <DEDUP_REMOVED lines=12> */
.L_x_389:
        /* <DEDUP_REMOVED lines=8> */
[----:B------:R-:W-:Y:S02]  /*2610*/  SHF.L.U32 R2, R80, 0x10, RZ ;  /* 0x0000001050027819 */ /* 0x000fe400000006ff */
[----:B------:R-:W-:Y:S01]  /*2620*/  SHF.L.U32 R64, R92, 0x10, RZ ;  /* 0x000000105c407819 */ /* 0x000fe200000006ff */
[----:B------:R-:W-:Y:S01]  /*2630*/  @P1 FADD.FTZ R65, R166, -R65 ;  /* 0x80000041a6411221 */ /* 0x000fe20000010000 */
[----:B------:R-:W-:-:S03]  /*2640*/  SHF.L.U32 R67, R104, 0x10, RZ ;  /* 0x0000001068437819 */ /* 0x000fc600000006ff */
[----:B------:R-:W-:-:S04]  /*2650*/  @P1 FFMA.FTZ R2, R133, R65, R2 ;  /* 0x0000004185021223 */ /* 0x000fc80000010002 */
[----:B------:R-:W-:-:S04]  /*2660*/  FMUL.FTZ R65, R2, UR16 ;  /* 0x0000001002417c20 */ /* 0x000fc80008410000 */
[-C--:B------:R-:W-:Y:S01]  /*2670*/  FMUL.FTZ R2, R64, R65.reuse ;  /* 0x0000004140027220 */ /* 0x080fe20000410000 */
[----:B------:R-:W-:-:S04]  /*2680*/  FFMA.FTZ R28, R67, R65, R28 ;  /* 0x00000041431c7223 */ /* 0x000fc8000001001c */
[----:B------:R-:W-:-:S07]  /*2690*/  F2FP.BF16.F32.PACK_AB R2, RZ, R2 ;  /* 0x00000002ff02723e */ /* 0x000fce00000010ff */
.L_x_399:
[----:B------:R-:W-:Y:S05]  /*26a0*/  @!P2 BRA `(.L_x_400) ;  /* 0x000000000030a947 */ /* 0x000fea0003800000 */
[----:B------:R-:W-:Y:S01]  /*26b0*/  SHF.R.U64 R64, R80, 0x10, R81 ;  /* 0x0000001050407819 */ /* 0x000fe20000001251 */
[----:B------:R-:W-:Y:S01]  /*26c0*/  @P1 FFMA.FTZ R66, R164, R68, R71 ;  /* 0x00000044a4421223 */ /* 0x000fe20000010047 */
[----:B------:R-:W-:Y:S02]  /*26d0*/  IMAD.U32 R65, R120, 0x10000, RZ ;  /* 0x0001000078417824 */ /* 0x000fe400078e00ff */
        /* <DEDUP_REMOVED lines=9> */
.L_x_400:
        /* <DEDUP_REMOVED lines=10> */
[----:B------:R-:W-:-:S07]  /*2810*/  F2FP.BF16.F32.PACK_AB R0, RZ, R0 ;  /* 0x00000000ff00723e */ /* 0x000fce00000010ff */
.L_x_401:
[----:B------:R-:W-:Y:S05]  /*2820*/  @!P2 BRA `(.L_x_394) ;  /* 0x00000004000ca947 */ /* 0x000fea0003800000 */
[----:B------:R-:W-:Y:S01]  /*2830*/  SHF.R.U32.HI R64, RZ, 0x10, R81 ;  /* 0x00000010ff407819 */ /* 0x000fe20000011651 */
        /* <DEDUP_REMOVED lines=10> */
[----:B------:R-:W-:Y:S01]  /*28e0*/  PRMT R105, R65, 0x7610, R105 ;  /* 0x0000761041697816 */ /* 0x000fe20000000069 */
[----:B------:R-:W-:Y:S06]  /*28f0*/  BRA `(.L_x_394) ;  /* 0x0000000000d87947 */ /* 0x000fec0003800000 */
.L_x_398:
[----:B------:R-:W-:Y:S01]  /*2900*/  ISETP.GT.AND P3, PT, R132, RZ, PT ;  /* 0x000000ff8400720c */ /* 0x000fe20003f64270 */
[----:B------:R-:W-:Y:S01]  /*2910*/  @P1 FFMA.FTZ R65, R3, R68, R71 ;  /* 0x0000004403411223 */ /* 0x000fe20000010047 */
[C---:B------:R-:W-:Y:S02]  /*2920*/  SHF.L.U32 R64, R80.reuse, 0x10, RZ ;  /* 0x0000001050407819 */ /* 0x040fe400000006ff */
[----:B------:R-:W-:Y:S01]  /*2930*/  SHF.R.U64 R66, R80, 0x10, R81 ;  /* 0x0000001050427819 */ /* 0x000fe20000001251 */
[----:B------:R-:W-:Y:S01]  /*2940*/  @P1 FADD.FTZ R65, R166, -R65 ;  /* 0x80000041a6411221 */ /* 0x000fe20000010000 */
[----:B------:R-:W-:Y:S02]  /*2950*/  SHF.R.U32.HI R67, RZ, 0x10, R81 ;  /* 0x00000010ff437819 */ /* 0x000fe40000011651 */
[----:B------:R-:W-:Y:S01]  /*2960*/  SHF.L.U32 R66, R66, 0x10, RZ ;  /* 0x0000001042427819 */ /* 0x000fe200000006ff */
[----:B------:R-:W-:Y:S01]  /*2970*/  @P1 FFMA.FTZ R64, R133, R65, R64 ;  /* 0x0000004185401223 */ /* 0x000fe20000010040 */
[----:B------:R-:W-:-:S03]  /*2980*/  SHF.L.U32 R70, R81, 0x10, RZ ;  /* 0x0000001051467819 */ /* 0x000fc600000006ff */
[-CC-:B------:R-:W-:Y:S01]  /*2990*/  @P3 FFMA.FTZ R102, R164, R68.reuse, R71.reuse ;  /* 0x00000044a4663223 */ /* 0x180fe20000010047 */
[-CC-:B------:R-:W-:Y:S01]  /*29a0*/  @P3 FFMA.FTZ R108, R167, R68.reuse, R71.reuse ;  /* 0x00000044a76c3223 */ /* 0x180fe20000010047 */
[----:B------:R-:W-:Y:S01]  /*29b0*/  @P3 FFMA.FTZ R103, R162, R68, R71 ;  /* 0x00000044a2673223 */ /* 0x000fe20000010047 */
[----:B------:R-:W-:Y:S01]  /*29c0*/  F2FP.BF16.F32.PACK_AB R136, RZ, R64 ;  /* 0x00000040ff88723e */ /* 0x000fe200000010ff */
[----:B------:R-:W-:Y:S01]  /*29d0*/  @P3 FADD.FTZ R65, R163, -R102 ;  /* 0x80000066a3413221 */ /* 0x000fe20000010000 */
[----:B------:R-:W-:Y:S01]  /*29e0*/  SHF.L.U32 R102, R67, 0x10, RZ ;  /* 0x0000001043667819 */ /* 0x000fe200000006ff */
[----:B------:R-:W-:Y:S01]  /*29f0*/  @P3 FADD.FTZ R67, R165, -R108 ;  /* 0x8000006ca5433221 */ /* 0x000fe20000010000 */
[----:B------:R-:W-:Y:S01]  /*2a00*/  @P3 FADD.FTZ R103, R160, -R103 ;  /* 0x80000067a0673221 */ /* 0x000fe20000010000 */
[C---:B------:R-:W-:Y:S02]  /*2a10*/  @P3 FFMA.FTZ R66, R133.reuse, R65, R66 ;  /* 0x0000004185423223 */ /* 0x040fe40000010042 */
[C---:B------:R-:W-:Y:S01]  /*2a20*/  @P3 FFMA.FTZ R70, R133.reuse, R67, R70 ;  /* 0x0000004385463223 */ /* 0x040fe20000010046 */
[----:B------:R-:W-:-:S02]  /*2a30*/  @P3 FFMA.FTZ R102, R133, R103, R102 ;  /* 0x0000006785663223 */ /* 0x000fc40000010066 */
[----:B------:R-:W-:Y:S01]  /*2a40*/  F2FP.BF16.F32.PACK_AB R134, RZ, R66 ;  /* 0x00000042ff86723e */ /* 0x000fe200000010ff */
[----:B------:R-:W-:Y:S06]  /*2a50*/  @!P2 BRA `(.L_x_402) ;  /* 0x000000000018a947 */ /* 0x000fec0003800000 */
[----:B------:R-:W-:Y:S01]  /*2a60*/  SHF.L.U32 R2, R92, 0x10, RZ ;  /* 0x000000105c027819 */ /* 0x000fe200000006ff */
[----:B------:R-:W-:Y:S01]  /*2a70*/  FMUL.FTZ R65, R64, UR16 ;  /* 0x0000001040417c20 */ /* 0x000fe20008410000 */
[----:B------:R-:W-:-:S03]  /*2a80*/  SHF.L.U32 R67, R104, 0x10, RZ ;  /* 0x0000001068437819 */ /* 0x000fc600000006ff */
[-C--:B------:R-:W-:Y:S02]  /*2a90*/  FMUL.FTZ R2, R2, R65.reuse ;  /* 0x0000004102027220 */ /* 0x080fe40000410000 */
[----:B------:R-:W-:-:S03]  /*2aa0*/  FFMA.FTZ R28, R67, R65, R28 ;  /* 0x00000041431c7223 */ /* 0x000fc6000001001c */
[----:B------:R-:W-:-:S07]  /*2ab0*/  F2FP.BF16.F32.PACK_AB R2, RZ, R2 ;  /* 0x00000002ff02723e */ /* 0x000fce00000010ff */
.L_x_402:
        /* <DEDUP_REMOVED lines=8> */
.L_x_403:
[----:B------:R-:W-:Y:S05]  /*2b40*/  @!P2 BRA `(.L_x_404) ;  /* 0x000000000018a947 */ /* 0x000fea0003800000 */
[----:B------:R-:W-:Y:S02]  /*2b50*/  IMAD.U32 R0, R93, 0x10000, RZ ;  /* 0x000100005d007824 */ /* 0x000fe400078e00ff */
[----:B------:R-:W-:Y:S01]  /*2b60*/  FMUL.FTZ R65, R70, UR16 ;  /* 0x0000001046417c20 */ /* 0x000fe20008410000 */
[----:B------:R-:W-:-:S03]  /*2b70*/  SHF.L.U32 R67, R106, 0x10, RZ ;  /* 0x000000106a437819 */ /* 0x000fc600000006ff */
[-C--:B------:R-:W-:Y:S02]  /*2b80*/  FMUL.FTZ R0, R0, R65.reuse ;  /* 0x0000004100007220 */ /* 0x080fe40000410000 */
[----:B------:R-:W-:-:S03]  /*2b90*/  FFMA.FTZ R30, R67, R65, R30 ;  /* 0x00000041431e7223 */ /* 0x000fc6000001001e */
[----:B------:R-:W-:-:S07]  /*2ba0*/  F2FP.BF16.F32.PACK_AB R0, RZ, R0 ;  /* 0x00000000ff00723e */ /* 0x000fce00000010ff */
.L_x_404:
        /* <DEDUP_REMOVED lines=11> */
.L_x_394:
        /* <DEDUP_REMOVED lines=11> */
.L_x_405:
        /* <DEDUP_REMOVED lines=9> */
.L_x_406:
[----:B------:R-:W-:Y:S05]  /*2da0*/  @!P2 BRA `(.L_x_407) ;  /* 0x000000000020a947 */ /* 0x000fea0003800000 */
[----:B01----:R-:W0:Y:S01]  /*2db0*/  LDC.64 R64, c[0x0][0x390] ;  /* 0x0000e400ff407b82 */ /* 0x003e220000000a00 */
[----:B------:R-:W-:-:S05]  /*2dc0*/  IADD3 R67, PT, PT, R177, 0x80, RZ ;  /* 0x00000080b1437810 */ /* 0x000fca0007ffe0ff */
[----:B0-----:R-:W-:-:S06]  /*2dd0*/  IMAD.WIDE.U32 R64, R67, 0x8, R64 ;  /* 0x0000000843407825 */ /* 0x001fcc00078e0040 */
[----:B------:R-:W2:Y:S02]  /*2de0*/  LDG.E.64 R64, desc[UR12][R64.64] ;  /* 0x0000000c40407981 */ /* 0x000ea4000c1e1b00 */
[C-C-:B--2---:R-:W-:Y:S02]  /*2df0*/  SHF.R.U64 R109, R64.reuse, 0x10, R65.reuse ;  /* 0x00000010406d7819 */ /* 0x144fe40000001241 */
[----:B------:R-:W-:Y:S02]  /*2e00*/  SHF.R.U32.HI R110, RZ, 0x10, R65 ;  /* 0x00000010ff6e7819 */ /* 0x000fe40000011641 */
[----:B------:R-:W-:Y:S02]  /*2e10*/  PRMT R104, R64, 0x7610, R104 ;  /* 0x0000761040687816 */ /* 0x000fe40000000068 */
[----:B------:R-:W-:-:S07]  /*2e20*/  PRMT R106, R65, 0x7610, R106 ;  /* 0x00007610416a7816 */ /* 0x000fce000000006a */
.L_x_407:
[----:B------:R-:W-:Y:S05]  /*2e30*/  @!P0 BRA `(.L_x_408) ;  /* 0x0000000400a88947 */ /* 0x000fea0003800000 */
[----:B------:R-:W-:Y:S05]  /*2e40*/  BRA.U !UP0, `(.L_x_409) ;  /* 0x0000000108dc7547 */ /* 0x000fea000b800000 */
[----:B------:R-:W-:Y:S02]  /*2e50*/  ISETP.GT.AND P1, PT, R132, RZ, PT ;  /* 0x000000ff8400720c */ /* 0x000fe40003f24270 */
[C-C-:B01----:R-:W-:Y:S02]  /*2e60*/  SHF.R.U64 R66, R78.reuse, 0x10, R79.reuse ;  /* 0x000000104e427819 */ /* 0x143fe4000000124f */
[----:B------:R-:W-:Y:S02]  /*2e70*/  SHF.L.U32 R64, R78, 0x10, RZ ;  /* 0x000000104e407819 */ /* 0x000fe400000006ff */
[----:B------:R-:W-:Y:S02]  /*2e80*/  SHF.L.U32 R66, R66, 0x10, RZ ;  /* 0x0000001042427819 */ /* 0x000fe400000006ff */
[----:B------:R-:W-:Y:S02]  /*2e90*/  SHF.R.U32.HI R178, RZ, 0x10, R79 ;  /* 0x00000010ffb27819 */ /* 0x000fe4000001164f */
[----:B------:R-:W-:-:S02]  /*2ea0*/  SHF.L.U32 R102, R79, 0x10, RZ ;  /* 0x000000104f667819 */ /* 0x000fc400000006ff */
[----:B------:R-:W-:Y:S01]  /*2eb0*/  SHF.L.U32 R178, R178, 0x10, RZ ;  /* 0x00000010b2b27819 */ /* 0x000fe200000006ff */
[-CC-:B------:R-:W-:Y:S01]  /*2ec0*/  @P1 FFMA.FTZ R65, R161, R68.reuse, R71.reuse ;  /* 0x00000044a1411223 */ /* 0x180fe20000010047 */
[-CC-:B------:R-:W-:Y:S01]  /*2ed0*/  @P1 FFMA.FTZ R70, R156, R68.reuse, R71.reuse ;  /* 0x000000449c461223 */ /* 0x180fe20000010047 */
[-CC-:B------:R-:W-:Y:S01]  /*2ee0*/  @P1 FFMA.FTZ R108, R159, R68.reuse, R71.reuse ;  /* 0x000000449f6c1223 */ /* 0x180fe20000010047 */
[----:B------:R-:W-:Y:S01]  /*2ef0*/  @P1 FFMA.FTZ R67, R154, R68, R71 ;  /* 0x000000449a431223 */ /* 0x000fe20000010047 */
[----:B------:R-:W-:Y:S01]  /*2f00*/  @P1 FADD.FTZ R65, R158, -R65 ;  /* 0x800000419e411221 */ /* 0x000fe20000010000 */
[----:B------:R-:W-:Y:S02]  /*2f10*/  @P1 FADD.FTZ R70, R155, -R70 ;  /* 0x800000469b461221 */ /* 0x000fe40000010000 */
[----:B------:R-:W-:Y:S01]  /*2f20*/  @P1 FADD.FTZ R67, R152, -R67 ;  /* 0x8000004398431221 */ /* 0x000fe20000010000 */
[C---:B------:R-:W-:Y:S01]  /*2f30*/  @P1 FFMA.FTZ R64, R133.reuse, R65, R64 ;  /* 0x0000004185401223 */ /* 0x040fe20000010040 */
[----:B------:R-:W-:Y:S01]  /*2f40*/  @P1 FFMA.FTZ R66, R133, R70, R66 ;  /* 0x0000004685421223 */ /* 0x000fe20000010042 */
[----:B------:R-:W-:Y:S01]  /*2f50*/  @P1 FADD.FTZ R65, R157, -R108 ;  /* 0x8000006c9d411221 */ /* 0x000fe20000010000 */
[----:B------:R-:W-:-:S02]  /*2f60*/  @P1 FFMA.FTZ R178, R133, R67, R178 ;  /* 0x0000004385b21223 */ /* 0x000fc400000100b2 */
[----:B------:R-:W-:Y:S01]  /*2f70*/  F2FP.BF16.F32.PACK_AB R136, RZ, R64 ;  /* 0x00000040ff88723e */ /* 0x000fe200000010ff */
[----:B------:R-:W-:Y:S01]  /*2f80*/  @P1 FFMA.FTZ R102, R133, R65, R102 ;  /* 0x0000004185661223 */ /* 0x000fe20000010066 */
[----:B------:R-:W-:Y:S01]  /*2f90*/  F2FP.BF16.F32.PACK_AB R134, RZ, R66 ;  /* 0x00000042ff86723e */ /* 0x000fe200000010ff */
[----:B------:R-:W-:Y:S06]  /*2fa0*/  @!P2 BRA `(.L_x_410) ;  /* 0x000000000018a947 */ /* 0x000fec0003800000 */
[----:B------:R-:W-:Y:S01]  /*2fb0*/  SHF.L.U32 R2, R94, 0x10, RZ ;  /* 0x000000105e027819 */ /* 0x000fe200000006ff */
[----:B------:R-:W-:Y:S01]  /*2fc0*/  FMUL.FTZ R65, R64, UR16 ;  /* 0x0000001040417c20 */ /* 0x000fe20008410000 */
[----:B------:R-:W-:-:S03]  /*2fd0*/  SHF.L.U32 R67, R104, 0x10, RZ ;  /* 0x0000001068437819 */ /* 0x000fc600000006ff */
[----:B------:R-:W-:Y:S02]  /*2fe0*/  FMUL.FTZ R2, R65, R2 ;  /* 0x0000000241027220 */ /* 0x000fe40000410000 */
[----:B------:R-:W-:-:S03]  /*2ff0*/  FFMA.FTZ R24, R67, R65, R24 ;  /* 0x0000004143187223 */ /* 0x000fc60000010018 */
[----:B------:R-:W-:-:S07]  /*3000*/  F2FP.BF16.F32.PACK_AB R2, RZ, R2 ;  /* 0x00000002ff02723e */ /* 0x000fce00000010ff */
.L_x_410:
        /* <DEDUP_REMOVED lines=8> */
.L_x_411:
[----:B------:R-:W-:Y:S05]  /*3090*/  @!P2 BRA `(.L_x_412) ;  /* 0x000000000018a947 */ /* 0x000fea0003800000 */
[----:B------:R-:W-:Y:S01]  /*30a0*/  SHF.L.U32 R0, R95, 0x10, RZ ;  /* 0x000000105f007819 */ /* 0x000fe200000006ff */
[----:B------:R-:W-:Y:S01]  /*30b0*/  FMUL.FTZ R65, R102, UR16 ;  /* 0x0000001066417c20 */ /* 0x000fe20008410000 */
[----:B------:R-:W-:-:S03]  /*30c0*/  SHF.L.U32 R67, R106, 0x10, RZ ;  /* 0x000000106a437819 */ /* 0x000fc600000006ff */
[----:B------:R-:W-:Y:S02]  /*30d0*/  FMUL.FTZ R0, R65, R0 ;  /* 0x0000000041007220 */ /* 0x000fe40000410000 */
[----:B------:R-:W-:-:S03]  /*30e0*/  FFMA.FTZ R26, R67, R65, R26 ;  /* 0x00000041431a7223 */ /* 0x000fc6000001001a */
[----:B------:R-:W-:-:S07]  /*30f0*/  F2FP.BF16.F32.PACK_AB R0, RZ, R0 ;  /* 0x00000000ff00723e */ /* 0x000fce00000010ff */
.L_x_412:
        /* <DEDUP_REMOVED lines=12> */
.L_x_409:
[----:B------:R-:W-:Y:S01]  /*31c0*/  ISETP.GT.AND P1, PT, R132, RZ, PT ;  /* 0x000000ff8400720c */ /* 0x000fe20003f24270 */
[----:B------:R-:W-:-:S12]  /*31d0*/  @!P2 BRA `(.L_x_414) ;  /* 0x000000000028a947 */ /* 0x000fd80003800000 */
[----:B01----:R-:W-:Y:S01]  /*31e0*/  @P1 FFMA.FTZ R65, R161, R68, R71 ;  /* 0x00000044a1411223 */ /* 0x003fe20000010047 */
        /* <DEDUP_REMOVED lines=9> */
.L_x_414:
[----:B------:R-:W-:Y:S05]  /*3280*/  @!P2 BRA `(.L_x_415) ;  /* 0x000000000030a947 */ /* 0x000fea0003800000 */
[----:B01----:R-:W-:Y:S01]  /*3290*/  SHF.R.U64 R64, R78, 0x10, R79 ;  /* 0x000000104e407819 */ /* 0x003fe2000000124f */
        /* <DEDUP_REMOVED lines=11> */
.L_x_415:
[----:B------:R-:W-:Y:S05]  /*3350*/  @!P2 BRA `(.L_x_416) ;  /* 0x000000000028a947 */ /* 0x000fea0003800000 */
        /* <DEDUP_REMOVED lines=10> */
.L_x_416:
[----:B------:R-:W-:Y:S05]  /*3400*/  @!P2 BRA `(.L_x_413) ;  /* 0x0000000400d8a947 */ /* 0x000fea0003800000 */
[----:B01----:R-:W-:Y:S01]  /*3410*/  SHF.R.U32.HI R64, RZ, 0x10, R79 ;  /* 0x00000010ff407819 */ /* 0x003fe2000001164f */
        /* <DEDUP_REMOVED lines=12> */
.L_x_408:
[----:B------:R-:W-:Y:S05]  /*34e0*/  BRA.U !UP0, `(.L_x_417) ;  /* 0x0000000108d87547 */ /* 0x000fea000b800000 */
[-CC-:B01----:R-:W-:Y:S01]  /*34f0*/  FFMA.FTZ R65, R161, R68.reuse, R71.reuse ;  /* 0x00000044a1417223 */ /* 0x183fe20000010047 */
        /* <DEDUP_REMOVED lines=18> */
.L_x_418:
[C---:B------:R-:W-:Y:S01]  /*3620*/  FMUL.FTZ R67, R133.reuse, R70 ;  /* 0x0000004685437220 */ /* 0x040fe20000410000 */
[----:B------:R-:W-:Y:S01]  /*3630*/  F2FP.BF16.F32.PACK_AB R136, RZ, R64 ;  /* 0x00000040ff88723e */ /* 0x000fe200000010ff */
        /* <DEDUP_REMOVED lines=10> */
.L_x_419:
        /* <DEDUP_REMOVED lines=10> */
.L_x_420:
        /* <DEDUP_REMOVED lines=13> */
.L_x_417:
        /* <DEDUP_REMOVED lines=11> */
[----:B------:R-:W-:-:S07]  /*3900*/  F2FP.BF16.F32.PACK_AB R2, RZ, R2 ;  /* 0x00000002ff02723e */ /* 0x000fce00000010ff */
.L_x_421:
        /* <DEDUP_REMOVED lines=13> */
.L_x_422:
        /* <DEDUP_REMOVED lines=12> */
.L_x_423:
        /* <DEDUP_REMOVED lines=13> */
.L_x_413:
[----:B------:R-:W-:Y:S05]  /*3b70*/  BRA.U !UP0, `(.L_x_424) ;  /* 0x0000000108247547 */ /* 0x000fea000b800000 */
[----:B01----:R-:W0:Y:S01]  /*3b80*/  LDC.64 R64, c[0x0][0x478] ;  /* 0x00011e00ff407b82 */ /* 0x003e220000000a00 */
        /* <DEDUP_REMOVED lines=8> */
.L_x_424:
[----:B------:R-:W-:Y:S05]  /*3c10*/  @!P2 BRA `(.L_x_425) ;  /* 0x000000000024a947 */ /* 0x000fea0003800000 */
[----:B012---:R-:W0:Y:S01]  /*3c20*/  LDC.64 R64, c[0x0][0x468] ;  /* 0x00011a00ff407b82 */ /* 0x007e220000000a00 */
        /* <DEDUP_REMOVED lines=8> */
.L_x_425:
[----:B------:R-:W-:Y:S05]  /*3cb0*/  @!P2 BRA `(.L_x_426) ;  /* 0x000000000020a947 */ /* 0x000fea0003800000 */
[----:B0123--:R-:W0:Y:S01]  /*3cc0*/  LDC.64 R64, c[0x0][0x390] ;  /* 0x0000e400ff407b82 */ /* 0x00fe220000000a00 */
[----:B------:R-:W-:-:S05]  /*3cd0*/  IADD3 R67, PT, PT, R177, 0x100, RZ ;  /* 0x00000100b1437810 */ /* 0x000fca0007ffe0ff */
[----:B0-----:R-:W-:-:S06]  /*3ce0*/  IMAD.WIDE.U32 R64, R67, 0x8, R64 ;  /* 0x0000000843407825 */ /* 0x001fcc00078e0040 */
[----:B------:R-:W2:Y:S02]  /*3cf0*/  LDG.E.64 R64, desc[UR12][R64.64] ;  /* 0x0000000c40407981 */ /* 0x000ea4000c1e1b00 */
[C-C-:B--2---:R-:W-:Y:S02]  /*3d00*/  SHF.R.U64 R109, R64.reuse, 0x10, R65.reuse ;  /* 0x00000010406d7819 */ /* 0x144fe40000001241 */
[----:B------:R-:W-:Y:S02]  /*3d10*/  SHF.R.U32.HI R110, RZ, 0x10, R65 ;  /* 0x00000010ff6e7819 */ /* 0x000fe40000011641 */
[----:B------:R-:W-:Y:S02]  /*3d20*/  PRMT R104, R64, 0x7610, R104 ;  /* 0x0000761040687816 */ /* 0x000fe40000000068 */
[----:B------:R-:W-:-:S07]  /*3d30*/  PRMT R106, R65, 0x7610, R106 ;  /* 0x00007610416a7816 */ /* 0x000fce000000006a */
.L_x_426:
[----:B------:R-:W-:Y:S05]  /*3d40*/  @!P0 BRA `(.L_x_427) ;  /* 0x0000000400a88947 */ /* 0x000fea0003800000 */
[----:B------:R-:W-:Y:S05]  /*3d50*/  BRA.U !UP0, `(.L_x_428) ;  /* 0x0000000108dc7547 */ /* 0x000fea000b800000 */
[----:B------:R-:W-:Y:S01]  /*3d60*/  ISETP.GT.AND P1, PT, R132, RZ, PT ;  /* 0x000000ff8400720c */ /* 0x000fe20003f24270 */
[C---:B0123--:R-:W-:Y:S01]  /*3d70*/  IMAD.U32 R64, R76.reuse, 0x10000, RZ ;  /* 0x000100004c407824 */ /* 0x04ffe200078e00ff */
[--C-:B------:R-:W-:Y:S02]  /*3d80*/  SHF.R.U64 R66, R76, 0x10, R77.reuse ;  /* 0x000000104c427819 */ /* 0x100fe4000000124d */
[----:B------:R-:W-:Y:S02]  /*3d90*/  SHF.R.U32.HI R178, RZ, 0x10, R77 ;  /* 0x00000010ffb27819 */ /* 0x000fe4000001164d */
[----:B------:R-:W-:Y:S02]  /*3da0*/  SHF.L.U32 R66, R66, 0x10, RZ ;  /* 0x0000001042427819 */ /* 0x000fe400000006ff */
[----:B------:R-:W-:Y:S02]  /*3db0*/  SHF.L.U32 R102, R77, 0x10, RZ ;  /* 0x000000104d667819 */ /* 0x000fe400000006ff */
[----:B------:R-:W-:-:S03]  /*3dc0*/  SHF.L.U32 R178, R178, 0x10, RZ ;  /* 0x00000010b2b27819 */ /* 0x000fc600000006ff */
        /* <DEDUP_REMOVED lines=21> */
.L_x_429:
        /* <DEDUP_REMOVED lines=8> */
.L_x_430:
[----:B------:R-:W-:Y:S05]  /*3fa0*/  @!P2 BRA `(.L_x_431) ;  /* 0x000000000018a947 */ /* 0x000fea0003800000 */
[----:B------:R-:W-:Y:S01]  /*3fb0*/  SHF.L.U32 R0, R97, 0x10, RZ ;  /* 0x0000001061007819 */ /* 0x000fe200000006ff */
[----:B------:R-:W-:Y:S01]  /*3fc0*/  FMUL.FTZ R65, R102, UR16 ;  /* 0x0000001066417c20 */ /* 0x000fe20008410000 */
[----:B------:R-:W-:-:S03]  /*3fd0*/  SHF.L.U32 R67, R106, 0x10, RZ ;  /* 0x000000106a437819 */ /* 0x000fc600000006ff */
[----:B------:R-:W-:Y:S02]  /*3fe0*/  FMUL.FTZ R0, R65, R0 ;  /* 0x0000000041007220 */ /* 0x000fe40000410000 */
[----:B------:R-:W-:-:S03]  /*3ff0*/  FFMA.FTZ R22, R67, R65, R22 ;  /* 0x0000004143167223 */ /* 0x000fc60000010016 */
[----:B------:R-:W-:-:S07]  /*4000*/  F2FP.BF16.F32.PACK_AB R0, RZ, R0 ;  /* 0x00000000ff00723e */ /* 0x000fce00000010ff */
.L_x_431:
        /* <DEDUP_REMOVED lines=12> */
.L_x_428:
[----:B------:R-:W-:Y:S01]  /*40d0*/  ISETP.GT.AND P1, PT, R132, RZ, PT ;  /* 0x000000ff8400720c */ /* 0x000fe20003f24270 */
[----:B------:R-:W-:-:S12]  /*40e0*/  @!P2 BRA `(.L_x_433) ;  /* 0x000000000028a947 */ /* 0x000fd80003800000 */
[----:B0123--:R-:W-:Y:S01]  /*40f0*/  @P1 FFMA.FTZ R65, R153, R68, R71 ;  /* 0x0000004499411223 */ /* 0x00ffe20000010047 */
        /* <DEDUP_REMOVED lines=9> */
.L_x_433:
[----:B------:R-:W-:Y:S05]  /*4190*/  @!P2 BRA `(.L_x_434) ;  /* 0x000000000030a947 */ /* 0x000fea0003800000 */
[----:B0123--:R-:W-:Y:S01]  /*41a0*/  SHF.R.U64 R64, R76, 0x10, R77 ;  /* 0x000000104c407819 */ /* 0x00ffe2000000124d */
        /* <DEDUP_REMOVED lines=11> */
.L_x_434:
        /* <DEDUP_REMOVED lines=11> */
.L_x_435:
[----:B------:R-:W-:Y:S05]  /*4310*/  @!P2 BRA `(.L_x_432) ;  /* 0x0000000400d8a947 */ /* 0x000fea0003800000 */
[----:B0123--:R-:W-:Y:S01]  /*4320*/  SHF.R.U32.HI R64, RZ, 0x10, R77 ;  /* 0x00000010ff407819 */ /* 0x00ffe2000001164d */
        /* <DEDUP_REMOVED lines=12> */
.L_x_427:
[----:B------:R-:W-:Y:S05]  /*43f0*/  BRA.U !UP0, `(.L_x_436) ;  /* 0x0000000108d87547 */ /* 0x000fea000b800000 */
[-CC-:B0123--:R-:W-:Y:S01]  /*4400*/  FFMA.FTZ R65, R153, R68.reuse, R71.reuse ;  /* 0x0000004499417223 */ /* 0x18ffe20000010047 */
        /* <DEDUP_REMOVED lines=18> */
.L_x_437:
[C---:B------:R-:W-:Y:S01]  /*4530*/  FMUL.FTZ R67, R133.reuse, R70 ;  /* 0x0000004685437220 */ /* 0x040fe20000410000 */
[----:B------:R-:W-:Y:S01]  /*4540*/  F2FP.BF16.F32.PACK_AB R136, RZ, R64 ;  /* 0x00000040ff88723e */ /* 0x000fe200000010ff */
        /* <DEDUP_REMOVED lines=10> */
.L_x_438:
        /* <DEDUP_REMOVED lines=10> */
.L_x_439:
        /* <DEDUP_REMOVED lines=13> */
.L_x_436:
        /* <DEDUP_REMOVED lines=11> */
[----:B------:R-:W-:-:S07]  /*4810*/  F2FP.BF16.F32.PACK_AB R2, RZ, R2 ;  /* 0x00000002ff02723e */ /* 0x000fce00000010ff */
.L_x_440:
[----:B------:R-:W-:Y:S05]  /*4820*/  @!P2 BRA `(.L_x_441) ;  /* 0x000000000030a947 */ /* 0x000fea0003800000 */
[----:B0123--:R-:W-:Y:S01]  /*4830*/  FFMA.FTZ R64, R148, R68, R71 ;  /* 0x0000004494407223 */ /* 0x00ffe20000010047 */
        /* <DEDUP_REMOVED lines=11> */
.L_x_441:
[----:B------:R-:W-:Y:S05]  /*48f0*/  @!P2 BRA `(.L_x_442) ;  /* 0x00000000002ca947 */ /* 0x000fea0003800000 */
[----:B------:R-:W-:Y:S01]  /*4900*/  FFMA.FTZ R0, R151, R68, R71 ;  /* 0x0000004497007223 */ /* 0x000fe20000010047 */
[----:B------:R-:W-:Y:S02]  /*4910*/  ISETP.GT.AND P1, PT, R132, RZ, PT ;  /* 0x000000ff8400720c */ /* 0x000fe40003f24270 */
[----:B0123--:R-:W-:Y:S01]  /*4920*/  SHF.L.U32 R64, R97, 0x10, RZ ;  /* 0x0000001061407819 */ /* 0x00ffe200000006ff */
        /* <DEDUP_REMOVED lines=8> */
.L_x_442:
        /* <DEDUP_REMOVED lines=13> */
.L_x_432:
[----:B------:R-:W-:Y:S05]  /*4a80*/  BRA.U !UP0, `(.L_x_443) ;  /* 0x0000000108247547 */ /* 0x000fea000b800000 */
[----:B0123--:R-:W0:Y:S01]  /*4a90*/  LDC.64 R64, c[0x0][0x478] ;  /* 0x00011e00ff407b82 */ /* 0x00fe220000000a00 */
        /* <DEDUP_REMOVED lines=8> */
.L_x_443:
[----:B------:R-:W-:Y:S05]  /*4b20*/  @!P2 BRA `(.L_x_444) ;  /* 0x000000000024a947 */ /* 0x000fea0003800000 */
[----:B01234-:R-:W0:Y:S01]  /*4b30*/  LDC.64 R64, c[0x0][0x468] ;  /* 0x00011a00ff407b82 */ /* 0x01fe220000000a00 */
        /* <DEDUP_REMOVED lines=8> */
.L_x_444:
[----:B------:R-:W-:Y:S05]  /*4bc0*/  @!P2 BRA `(.L_x_445) ;  /* 0x000000000020a947 */ /* 0x000fea0003800000 */
[----:B01234-:R-:W0:Y:S01]  /*4bd0*/  LDC.64 R64, c[0x0][0x390] ;  /* 0x0000e400ff407b82 */ /* 0x01fe220000000a00 */
[----:B------:R-:W-:-:S05]  /*4be0*/  IADD3 R67, PT, PT, R177, 0x180, RZ ;  /* 0x00000180b1437810 */ /* 0x000fca0007ffe0ff */
[----:B0-----:R-:W-:-:S06]  /*4bf0*/  IMAD.WIDE.U32 R64, R67, 0x8, R64 ;  /* 0x0000000843407825 */ /* 0x001fcc00078e0040 */
[----:B------:R-:W2:Y:S02]  /*4c00*/  LDG.E.64 R64, desc[UR12][R64.64] ;  /* 0x0000000c40407981 */ /* 0x000ea4000c1e1b00 */
[C-C-:B--2---:R-:W-:Y:S02]  /*4c10*/  SHF.R.U64 R109, R64.reuse, 0x10, R65.reuse ;  /* 0x00000010406d7819 */ /* 0x144fe40000001241 */
[----:B------:R-:W-:Y:S02]  /*4c20*/  SHF.R.U32.HI R110, RZ, 0x10, R65 ;  /* 0x00000010ff6e7819 */ /* 0x000fe40000011641 */
[----:B------:R-:W-:Y:S02]  /*4c30*/  PRMT R104, R64, 0x7610, R104 ;  /* 0x0000761040687816 */ /* 0x000fe40000000068 */
[----:B------:R-:W-:-:S07]  /*4c40*/  PRMT R106, R65, 0x7610, R106 ;  /* 0x00007610416a7816 */ /* 0x000fce000000006a */
.L_x_445:
[----:B------:R-:W-:Y:S05]  /*4c50*/  @!P0 BRA `(.L_x_446) ;  /* 0x0000000400a88947 */ /* 0x000fea0003800000 */
[----:B------:R-:W-:Y:S05]  /*4c60*/  BRA.U !UP0, `(.L_x_447) ;  /* 0x0000000108dc7547 */ /* 0x000fea000b800000 */
[----:B------:R-:W-:Y:S02]  /*4c70*/  ISETP.GT.AND P1, PT, R132, RZ, PT ;  /* 0x000000ff8400720c */ /* 0x000fe40003f24270 */
[C-C-:B01234-:R-:W-:Y:S02]  /*4c80*/  SHF.R.U64 R66, R74.reuse, 0x10, R75.reuse ;  /* 0x000000104a427819 */ /* 0x15ffe4000000124b */
        /* <DEDUP_REMOVED lines=22> */
[----:B------:R-:W-:-:S03]  /*4df0*/  IMAD.U32 R67, R104, 0x10000, RZ ;  /* 0x0001000068437824 */ /* 0x000fc600078e00ff */
[----:B------:R-:W-:Y:S01]  /*4e00*/  FMUL.FTZ R2, R65, R2 ;  /* 0x0000000241027220 */ /* 0x000fe20000410000 */
[----:B------:R-:W-:-:S04]  /*4e10*/  FFMA.FTZ R16, R67, R65, R16 ;  /* 0x0000004143107223 */ /* 0x000fc80000010010 */
[----:B------:R-:W-:-:S07]  /*4e20*/  F2FP.BF16.F32.PACK_AB R2, RZ, R2 ;  /* 0x00000002ff02723e */ /* 0x000fce00000010ff */
.L_x_448:
        /* <DEDUP_REMOVED lines=8> */
.L_x_449:
[----:B------:R-:W-:Y:S05]  /*4eb0*/  @!P2 BRA `(.L_x_450) ;  /* 0x000000000018a947 */ /* 0x000fea0003800000 */
[----:B------:R-:W-:Y:S01]  /*4ec0*/  SHF.L.U32 R0, R99, 0x10, RZ ;  /* 0x0000001063007819 */ /* 0x000fe200000006ff */
[----:B------:R-:W-:Y:S01]  /*4ed0*/  FMUL.FTZ R65, R102, UR16 ;  /* 0x0000001066417c20 */ /* 0x000fe20008410000 */
[----:B------:R-:W-:-:S03]  /*4ee0*/  SHF.L.U32 R67, R106, 0x10, RZ ;  /* 0x000000106a437819 */ /* 0x000fc600000006ff */
[----:B------:R-:W-:Y:S02]  /*4ef0*/  FMUL.FTZ R0, R65, R0 ;  /* 0x0000000041007220 */ /* 0x000fe40000410000 */
[----:B------:R-:W-:-:S03]  /*4f00*/  FFMA.FTZ R18, R67, R65, R18 ;  /* 0x0000004143127223 */ /* 0x000fc60000010012 */
[----:B------:R-:W-:-:S07]  /*4f10*/  F2FP.BF16.F32.PACK_AB R0, RZ, R0 ;  /* 0x00000000ff00723e */ /* 0x000fce00000010ff */
.L_x_450:
        /* <DEDUP_REMOVED lines=12> */
.L_x_447:
[----:B------:R-:W-:Y:S01]  /*4fe0*/  ISETP.GT.AND P1, PT, R132, RZ, PT ;  /* 0x000000ff8400720c */ /* 0x000fe20003f24270 */
[----:B------:R-:W-:-:S12]  /*4ff0*/  @!P2 BRA `(.L_x_452) ;  /* 0x000000000028a947 */ /* 0x000fd80003800000 */
[----:B01234-:R-:W-:Y:S01]  /*5000*/  @P1 FFMA.FTZ R65, R145, R68, R71 ;  /* 0x0000004491411223 */ /* 0x01ffe20000010047 */
        /* <DEDUP_REMOVED lines=9> */
.L_x_452:
[----:B------:R-:W-:Y:S05]  /*50a0*/  @!P2 BRA `(.L_x_453) ;  /* 0x000000000030a947 */ /* 0x000fea0003800000 */
[----:B01234-:R-:W-:Y:S01]  /*50b0*/  SHF.R.U64 R64, R74, 0x10, R75 ;  /* 0x000000104a407819 */ /* 0x01ffe2000000124b */
        /* <DEDUP_REMOVED lines=11> */
.L_x_453:
        /* <DEDUP_REMOVED lines=11> */
.L_x_454:
[----:B------:R-:W-:Y:S05]  /*5220*/  @!P2 BRA `(.L_x_451) ;  /* 0x0000000400d8a947 */ /* 0x000fea0003800000 */
[----:B01234-:R-:W-:Y:S01]  /*5230*/  SHF.R.U32.HI R64, RZ, 0x10, R75 ;  /* 0x00000010ff407819 */ /* 0x01ffe2000001164b */
[----:B------:R-:W-:Y:S01]  /*5240*/  @P1 FFMA.FTZ R66, R138, R68, R71 ;  /* 0x000000448a421223 */ /* 0x000fe20000010047 */
[----:B------:R-:W-:-:S03]  /*5250*/  SHF.L.U32 R65, R115, 0x10, RZ ;  /* 0x0000001073417819 */ /* 0x000fc600000006ff */
        /* <DEDUP_REMOVED lines=10> */
.L_x_446:
        /* <DEDUP_REMOVED lines=9> */
[----:B------:R-:W-:Y:S01]  /*5390*/  FMUL.FTZ R64, R133, R64 ;  /* 0x0000004085407220 */ /* 0x000fe20000410000 */
        /* <DEDUP_REMOVED lines=10> */
.L_x_456:
        /* <DEDUP_REMOVED lines=12> */
.L_x_457:
        /* <DEDUP_REMOVED lines=10> */
.L_x_458:
        /* <DEDUP_REMOVED lines=13> */
.L_x_455:
        /* <DEDUP_REMOVED lines=12> */
.L_x_459:
        /* <DEDUP_REMOVED lines=13> */
.L_x_460:
        /* <DEDUP_REMOVED lines=12> */
.L_x_461:
        /* <DEDUP_REMOVED lines=13> */
.L_x_451:
[----:B------:R-:W-:Y:S01]  /*5990*/  IADD3 R70, PT, PT, R177, 0x200, RZ ;  /* 0x00000200b1467810 */ /* 0x000fe20007ffe0ff */
[----:B------:R-:W-:Y:S06]  /*59a0*/  BRA.U !UP0, `(.L_x_462) ;  /* 0x0000000108247547 */ /* 0x000fec000b800000 */
        /* <DEDUP_REMOVED lines=9> */
.L_x_462:
        /* <DEDUP_REMOVED lines=10> */
.L_x_463:
[----:B------:R-:W-:Y:S05]  /*5ae0*/  @!P2 BRA `(.L_x_464) ;  /* 0x00000000001ca947 */ /* 0x000fea0003800000 */
[----:B01234-:R-:W0:Y:S02]  /*5af0*/  LDC.64 R64, c[0x0][0x390] ;  /* 0x0000e400ff407b82 */ /* 0x01fe240000000a00 */
[----:B0-----:R-:W-:-:S06]  /*5b00*/  IMAD.WIDE.U32 R64, R70, 0x8, R64 ;  /* 0x0000000846407825 */ /* 0x001fcc00078e0040 */
[----:B------:R-:W2:Y:S02]  /*5b10*/  LDG.E.64 R64, desc[UR12][R64.64] ;  /* 0x0000000c40407981 */ /* 0x000ea4000c1e1b00 */
[C-C-:B--2---:R-:W-:Y:S02]  /*5b20*/  SHF.R.U64 R109, R64.reuse, 0x10, R65.reuse ;  /* 0x00000010406d7819 */ /* 0x144fe40000001241 */
[----:B------:R-:W-:Y:S02]  /*5b30*/  SHF.R.U32.HI R110, RZ, 0x10, R65 ;  /* 0x00000010ff6e7819 */ /* 0x000fe40000011641 */
[----:B------:R-:W-:Y:S02]  /*5b40*/  PRMT R104, R64, 0x7610, R104 ;  /* 0x0000761040687816 */ /* 0x000fe40000000068 */
[----:B------:R-:W-:-:S07]  /*5b50*/  PRMT R106, R65, 0x7610, R106 ;  /* 0x00007610416a7816 */ /* 0x000fce000000006a */
.L_x_464:
[----:B------:R-:W-:Y:S05]  /*5b60*/  @!P0 BRA `(.L_x_465) ;  /* 0x0000000400a88947 */ /* 0x000fea0003800000 */
[----:B------:R-:W-:Y:S05]  /*5b70*/  BRA.U !UP0, `(.L_x_466) ;  /* 0x0000000108dc7547 */ /* 0x000fea000b800000 */
[----:B------:R-:W-:Y:S02]  /*5b80*/  ISETP.GT.AND P0, PT, R132, RZ, PT ;  /* 0x000000ff8400720c */ /* 0x000fe40003f04270 */
[C-C-:B01234-:R-:W-:Y:S02]  /*5b90*/  SHF.R.U64 R66, R72.reuse, 0x10, R73.reuse ;  /* 0x0000001048427819 */ /* 0x15ffe40000001249 */
[----:B------:R-:W-:Y:S02]  /*5ba0*/  SHF.L.U32 R64, R72, 0x10, RZ ;  /* 0x0000001048407819 */ /* 0x000fe400000006ff */
[----:B------:R-:W-:Y:S02]  /*5bb0*/  SHF.L.U32 R66, R66, 0x10, RZ ;  /* 0x0000001042427819 */ /* 0x000fe400000006ff */
[----:B------:R-:W-:-:S04]  /*5bc0*/  SHF.R.U32.HI R102, RZ, 0x10, R73 ;  /* 0x00000010ff667819 */ /* 0x000fc80000011649 */
[----:B------:R-:W-:Y:S01]  /*5bd0*/  SHF.L.U32 R102, R102, 0x10, RZ ;  /* 0x0000001066667819 */ /* 0x000fe200000006ff */
[-CC-:B------:R-:W-:Y:S01]  /*5be0*/  @P0 FFMA.FTZ R65, R169, R68.reuse, R71.reuse ;  /* 0x00000044a9410223 */ /* 0x180fe20000010047 */
[-CC-:B------:R-:W-:Y:S01]  /*5bf0*/  @P0 FFMA.FTZ R67, R174, R68.reuse, R71.reuse ;  /* 0x00000044ae430223 */ /* 0x180fe20000010047 */
[-CC-:B------:R-:W-:Y:S01]  /*5c00*/  @P0 FFMA.FTZ R103, R171, R68.reuse, R71.reuse ;  /* 0x00000044ab670223 */ /* 0x180fe20000010047 */
[----:B------:R-:W-:Y:S01]  /*5c10*/  @P0 FFMA.FTZ R108, R176, R68, R71 ;  /* 0x00000044b06c0223 */ /* 0x000fe20000010047 */
[----:B------:R-:W-:Y:S01]  /*5c20*/  @P0 FADD.FTZ R65, R168, -R65 ;  /* 0x80000041a8410221 */ /* 0x000fe20000010000 */
[----:B------:R-:W-:Y:S01]  /*5c30*/  @P0 FADD.FTZ R67, R172, -R67 ;  /* 0x80000043ac430221 */ /* 0x000fe20000010000 */
[----:B------:R-:W-:Y:S01]  /*5c40*/  SHF.L.U32 R68, R73, 0x10, RZ ;  /* 0x0000001049447819 */ /* 0x000fe200000006ff */
        /* <DEDUP_REMOVED lines=15> */
.L_x_467:
        /* <DEDUP_REMOVED lines=8> */
.L_x_468:
[----:B------:R-:W-:Y:S05]  /*5dc0*/  @!P2 BRA `(.L_x_469) ;  /* 0x000000000018a947 */ /* 0x000fea0003800000 */
[----:B------:R-:W-:Y:S01]  /*5dd0*/  SHF.L.U32 R0, R101, 0x10, RZ ;  /* 0x0000001065007819 */ /* 0x000fe200000006ff */
[----:B------:R-:W-:Y:S01]  /*5de0*/  FMUL.FTZ R65, R68, UR16 ;  /* 0x0000001044417c20 */ /* 0x000fe20008410000 */
[----:B------:R-:W-:-:S03]  /*5df0*/  SHF.L.U32 R67, R106, 0x10, RZ ;  /* 0x000000106a437819 */ /* 0x000fc600000006ff */
[----:B------:R-:W-:Y:S02]  /*5e00*/  FMUL.FTZ R0, R65, R0 ;  /* 0x0000000041007220 */ /* 0x000fe40000410000 */
[----:B------:R-:W-:-:S03]  /*5e10*/  FFMA.FTZ R14, R67, R65, R14 ;  /* 0x00000041430e7223 */ /* 0x000fc6000001000e */
[----:B------:R-:W-:-:S07]  /*5e20*/  F2FP.BF16.F32.PACK_AB R0, RZ, R0 ;  /* 0x00000000ff00723e */ /* 0x000fce00000010ff */
.L_x_469:
[----:B------:R-:W-:Y:S02]  /*5e30*/  F2FP.BF16.F32.PACK_AB R68, RZ, R68 ;  /* 0x00000044ff44723e */ /* 0x000fe400000010ff */
[----:B------:R-:W-:Y:S02]  /*5e40*/  F2FP.BF16.F32.PACK_AB R135, RZ, R102 ;  /* 0x00000066ff87723e */ /* 0x000fe400000010ff */
[----:B------:R-:W-:Y:S01]  /*5e50*/  PRMT R108, R68, 0x7610, R108 ;  /* 0x00007610446c7816 */ /* 0x000fe2000000006c */
[----:B------:R-:W-:Y:S06]  /*5e60*/  @!P2 BRA `(.L_x_470) ;  /* 0x00000008008ca947 */ /* 0x000fec0003800000 */
[----:B------:R-:W-:Y:S02]  /*5e70*/  IMAD.U32 R65, R113, 0x10000, RZ ;  /* 0x0001000071417824 */ /* 0x000fe400078e00ff */
[----:B------:R-:W-:Y:S01]  /*5e80*/  FMUL.FTZ R102, R102, UR16 ;  /* 0x0000001066667c20 */ /* 0x000fe20008410000 */
[----:B------:R-:W-:-:S03]  /*5e90*/  SHF.L.U32 R64, R110, 0x10, RZ ;  /* 0x000000106e407819 */ /* 0x000fc600000006ff */
[----:B------:R-:W-:Y:S02]  /*5ea0*/  FMUL.FTZ R65, R102, R65 ;  /* 0x0000004166417220 */ /* 0x000fe40000410000 */
[----:B------:R-:W-:-:S03]  /*5eb0*/  FFMA.FTZ R15, R64, R102, R15 ;  /* 0x00000066400f7223 */ /* 0x000fc6000001000f */
[----:B------:R-:W-:-:S04]  /*5ec0*/  F2FP.BF16.F32.PACK_AB R65, RZ, R65 ;  /* 0x00000041ff41723e */ /* 0x000fc800000010ff */
[----:B------:R-:W-:Y:S01]  /*5ed0*/  PRMT R105, R65, 0x7610, R105 ;  /* 0x0000761041697816 */ /* 0x000fe20000000069 */
[----:B------:R-:W-:Y:S06]  /*5ee0*/  BRA `(.L_x_470) ;  /* 0x00000008006c7947 */ /* 0x000fec0003800000 */
.L_x_466:
        /* <DEDUP_REMOVED lines=12> */
.L_x_471:
        /* <DEDUP_REMOVED lines=13> */
.L_x_472:
[----:B------:R-:W-:Y:S05]  /*6080*/  @!P2 BRA `(.L_x_473) ;  /* 0x000000000028a947 */ /* 0x000fea0003800000 */
        /* <DEDUP_REMOVED lines=10> */
.L_x_473:
[----:B------:R-:W-:Y:S05]  /*6130*/  @!P2 BRA `(.L_x_470) ;  /* 0x0000000400d8a947 */ /* 0x000fea0003800000 */
[----:B01234-:R-:W-:Y:S01]  /*6140*/  SHF.R.U32.HI R64, RZ, 0x10, R73 ;  /* 0x00000010ff407819 */ /* 0x01ffe20000011649 */
        /* <DEDUP_REMOVED lines=9> */
[----:B------:R-:W-:-:S04]  /*61e0*/  F2FP.BF16.F32.PACK_AB R65, RZ, R65 ;  /* 0x00000041ff41723e */ /* 0x000fc800000010ff */
[----:B------:R-:W-:Y:S01]  /*61f0*/  PRMT R105, R65, 0x7610, R105 ;  /* 0x0000761041697816 */ /* 0x000fe20000000069 */
[----:B------:R-:W-:Y:S06]  /*6200*/  BRA `(.L_x_470) ;  /* 0x0000000400a47947 */ /* 0x000fec0003800000 */
.L_x_465:
[----:B------:R-:W-:Y:S05]  /*6210*/  BRA.U !UP0, `(.L_x_474) ;  /* 0x0000000108d87547 */ /* 0x000fea000b800000 */
[-CC-:B01234-:R-:W-:Y:S01]  /*6220*/  FFMA.FTZ R65, R169, R68.reuse, R71.reuse ;  /* 0x00000044a9417223 */ /* 0x19ffe20000010047 */
[-CC-:B------:R-:W-:Y:S01]  /*6230*/  FFMA.FTZ R67, R174, R68.reuse, R71.reuse ;  /* 0x00000044ae437223 */ /* 0x180fe20000010047 */
[-CC-:B------:R-:W-:Y:S01]  /*6240*/  FFMA.FTZ R103, R171, R68.reuse, R71.reuse ;  /* 0x00000044ab677223 */ /* 0x180fe20000010047 */
[----:B------:R-:W-:Y:S01]  /*6250*/  FFMA.FTZ R102, R176, R68, R71 ;  /* 0x00000044b0667223 */ /* 0x000fe20000010047 */
[----:B------:R-:W-:Y:S01]  /*6260*/  FADD.FTZ R64, R168, -R65 ;  /* 0x80000041a8407221 */ /* 0x000fe20000010000 */
[----:B------:R-:W-:Y:S01]  /*6270*/  FADD.FTZ R66, R172, -R67 ;  /* 0x80000043ac427221 */ /* 0x000fe20000010000 */
[----:B------:R-:W-:Y:S01]  /*6280*/  FADD.FTZ R68, R170, -R103 ;  /* 0x80000067aa447221 */ /* 0x000fe20000010000 */
[----:B------:R-:W-:Y:S01]  /*6290*/  FADD.FTZ R102, R173, -R102 ;  /* 0x80000066ad667221 */ /* 0x000fe20000010000 */
[C---:B------:R-:W-:Y:S01]  /*62a0*/  FMUL.FTZ R64, R133.reuse, R64 ;  /* 0x0000004085407220 */ /* 0x040fe20000410000 */
[----:B------:R-:W-:Y:S01]  /*62b0*/  ISETP.GT.AND P0, PT, R132, RZ, PT ;  /* 0x000000ff8400720c */ /* 0x000fe20003f04270 */
[C---:B------:R-:W-:Y:S01]  /*62c0*/  FMUL.FTZ R66, R133.reuse, R66 ;  /* 0x0000004285427220 */ /* 0x040fe20000410000 */
[C---:B------:R-:W-:Y:S01]  /*62d0*/  FMUL.FTZ R67, R133.reuse, R68 ;  /* 0x0000004485437220 */ /* 0x040fe20000410000 */
[----:B------:R-:W-:Y:S01]  /*62e0*/  FMUL.FTZ R133, R133, R102 ;  /* 0x0000006685857220 */ /* 0x000fe20000410000 */
[----:B------:R-:W-:Y:S01]  /*62f0*/  FSEL R64, R64, RZ, P0 ;  /* 0x000000ff40407208 */ /* 0x000fe20000000000 */
[----:B------:R-:W-:Y:S08]  /*6300*/  @!P2 BRA `(.L_x_475) ;  /* 0x000000000018a947 */ /* 0x000ff00003800000 */
[----:B------:R-:W-:Y:S01]  /*6310*/  SHF.L.U32 R2, R100, 0x10, RZ ;  /* 0x0000001064027819 */ /* 0x000fe200000006ff */
[----:B------:R-:W-:Y:S01]  /*6320*/  FMUL.FTZ R65, R64, UR16 ;  /* 0x0000001040417c20 */ /* 0x000fe20008410000 */
[----:B------:R-:W-:-:S03]  /*6330*/  SHF.L.U32 R71, R104, 0x10, RZ ;  /* 0x0000001068477819 */ /* 0x000fc600000006ff */
[-C--:B------:R-:W-:Y:S02]  /*6340*/  FMUL.FTZ R2, R2, R65.reuse ;  /* 0x0000004102027220 */ /* 0x080fe40000410000 */
[----:B------:R-:W-:-:S03]  /*6350*/  FFMA.FTZ R12, R71, R65, R12 ;  /* 0x00000041470c7223 */ /* 0x000fc6000001000c */
[----:B------:R-:W-:-:S07]  /*6360*/  F2FP.BF16.F32.PACK_AB R2, RZ, R2 ;  /* 0x00000002ff02723e */ /* 0x000fce00000010ff */
.L_x_475:
[----:B------:R-:W-:Y:S02]  /*6370*/  F2FP.BF16.F32.PACK_AB R136, RZ, R64 ;  /* 0x00000040ff88723e */ /* 0x000fe400000010ff */
[----:B------:R-:W-:Y:S01]  /*6380*/  FSEL R66, R66, RZ, P0 ;  /* 0x000000ff42427208 */ /* 0x000fe20000000000 */
[----:B------:R-:W-:Y:S06]  /*6390*/  @!P2 BRA `(.L_x_476) ;  /* 0x00000000001ca947 */ /* 0x000fec0003800000 */
[----:B------:R-:W-:Y:S02]  /*63a0*/  IMAD.U32 R65, R112, 0x10000, RZ ;  /* 0x0001000070417824 */ /* 0x000fe400078e00ff */
[----:B------:R-:W-:Y:S01]  /*63b0*/  FMUL.FTZ R64, R66, UR16 ;  /* 0x0000001042407c20 */ /* 0x000fe20008410000 */
[----:B------:R-:W-:-:S03]  /*63c0*/  SHF.L.U32 R68, R109, 0x10, RZ ;  /* 0x000000106d447819 */ /* 0x000fc600000006ff */
[-C--:B------:R-:W-:Y:S02]  /*63d0*/  FMUL.FTZ R65, R65, R64.reuse ;  /* 0x0000004041417220 */ /* 0x080fe40000410000 */
[----:B------:R-:W-:-:S03]  /*63e0*/  FFMA.FTZ R13, R68, R64, R13 ;  /* 0x00000040440d7223 */ /* 0x000fc6000001000d */
[----:B------:R-:W-:-:S04]  /*63f0*/  F2FP.BF16.F32.PACK_AB R65, RZ, R65 ;  /* 0x00000041ff41723e */ /* 0x000fc800000010ff */
[----:B------:R-:W-:-:S07]  /*6400*/  PRMT R107, R65, 0x7610, R107 ;  /* 0x00007610416b7816 */ /* 0x000fce000000006b */
.L_x_476:
        /* <DEDUP_REMOVED lines=10> */
.L_x_477:
        /* <DEDUP_REMOVED lines=13> */
.L_x_474:
        /* <DEDUP_REMOVED lines=12> */
.L_x_478:
        /* <DEDUP_REMOVED lines=13> */
.L_x_479:
        /* <DEDUP_REMOVED lines=12> */
.L_x_480:
        /* <DEDUP_REMOVED lines=13> */
.L_x_470:
[----:B------:R-:W-:Y:S05]  /*68a0*/  BRA.U !UP0, `(.L_x_481) ;  /* 0x0000000108247547 */ /* 0x000fea000b800000 */
        /* <DEDUP_REMOVED lines=9> */
.L_x_481:
        /* <DEDUP_REMOVED lines=9> */
.L_x_482:
[----:B01234-:R-:W0:Y:S01]  /*69d0*/  LDC.64 R64, c[0x0][0x380] ;  /* 0x0000e000ff407b82 */ /* 0x01fe220000000a00 */
[----:B------:R-:W-:Y:S01]  /*69e0*/  UPLOP3.LUT UP1, UPT, UPT, UPT, UP1, 0x40, 0x4 ;  /* 0x000000000004789c */ /* 0x000fe20003f2e810 */
[----:B0-----:R-:W-:-:S04]  /*69f0*/  IADD3 R111, PT, PT, R111, R64, RZ ;  /* 0x000000406f6f7210 */ /* 0x001fc80007ffe0ff */
[----:B------:R-:W-:-:S13]  /*6a00*/  ISETP.GE.AND P0, PT, R111, R65, PT ;  /* 0x000000416f00720c */ /* 0x000fda0003f06270 */
[----:B------:R-:W-:Y:S05]  /*6a10*/  @!P0 BRA `(.L_x_483) ;  /* 0xffffff9800b88947 */ /* 0x000fea000383ffff */
.L_x_384:
[----:B------:R-:W1:Y:S08]  /*6a20*/  S2UR UR4, SR_CTAID.X ;  /* 0x00000000000479c3 */ /* 0x000e700000002500 */
[----:B------:R-:W1:Y:S08]  /*6a30*/  LDC R0, c[0x0][0x388] ;  /* 0x0000e200ff007b82 */ /* 0x000e700000000800 */
[----:B------:R-:W2:Y:S08]  /*6a40*/  LDC.64 R2, c[0x0][0x440] ;  /* 0x00011000ff027b82 */ /* 0x000eb00000000a00 */
[----:B------:R-:W3:Y:S08]  /*6a50*/  LDC.64 R64, c[0x0][0x448] ;  /* 0x00011200ff407b82 */ /* 0x000ef00000000a00 */
[----:B------:R-:W4:Y:S01]  /*6a60*/  LDC.64 R66, c[0x0][0x460] ;  /* 0x00011800ff427b82 */ /* 0x000f220000000a00 */
[----:B-1----:R-:W-:-:S05]  /*6a70*/  IMAD R0, R0, UR4, RZ ;  /* 0x0000000400007c24 */ /* 0x002fca000f8e02ff */
[----:B------:R-:W-:-:S05]  /*6a80*/  LEA.HI R175, R0, R175, RZ, 0x1e ;  /* 0x000000af00af7211 */ /* 0x000fca00078ff0ff */
[----:B--2---:R-:W-:-:S04]  /*6a90*/  IMAD.WIDE.U32 R2, R175, 0x10, R2 ;  /* 0x00000010af027825 */ /* 0x004fc800078e0002 */
[C---:B---3--:R-:W-:Y:S01]  /*6aa0*/  IMAD.WIDE.U32 R64, R175.reuse, 0x10, R64 ;  /* 0x00000010af407825 */ /* 0x048fe200078e0040 */
[----:B0-----:R-:W-:Y:S04]  /*6ab0*/  STG.E.128 desc[UR12][R2.64], R48 ;  /* 0x0000003002007986 */ /* 0x001fe8000c101d0c */
[----:B------:R-:W-:Y:S01]  /*6ac0*/  STG.E.128 desc[UR12][R64.64], R4 ;  /* 0x0000000440007986 */ /* 0x000fe2000c101d0c */
[----:B----4-:R-:W-:-:S05]  /*6ad0*/  IMAD.WIDE.U32 R66, R175, 0x10, R66 ;  /* 0x00000010af427825 */ /* 0x010fca00078e0042 */
        /* <DEDUP_REMOVED lines=14> */
.L_x_484:
        /* <DEDUP_REMOVED lines=12> */
.L_x_10787:


//--------------------- .text._ZN10layer_norm13ln_bwd_kernelINS_13Kernel_traitsI13__nv_bfloat16S2_S2_S2_fjLj2560ELj1ELj1ELj4ELj8ENS_18Kernel_traits_baseILj2560ES2_S2_S2_S2_fjLj128EEEEELb1ELb0ELb0ELb0EEEvNS_9BwdParamsE --------------------------
	.section	.text._ZN10layer_norm13ln_bwd_kernelINS_13Kernel_traitsI13__nv_bfloat16S2_S2_S2_fjLj2560ELj1ELj1ELj4ELj8ENS_18Kernel_traits_baseILj2560ES2_S2_S2_S2_fjLj128EEEEELb1ELb0ELb0ELb0EEEvNS_9BwdParamsE,"ax",@progbits
	.align	128
        .global         _ZN10layer_norm13ln_bwd_kernelINS_13Kernel_traitsI13__nv_bfloat16S2_S2_S2_fjLj2560ELj1ELj1ELj4ELj8ENS_18Kernel_traits_baseILj2560ES2_S2_S2_S2_fjLj128EEEEELb1ELb0ELb0ELb0EEEvNS_9BwdParamsE
        .type           _ZN10layer_norm13ln_bwd_kernelINS_13Kernel_traitsI13__nv_bfloat16S2_S2_S2_fjLj2560ELj1ELj1ELj4ELj8ENS_18Kernel_traits_baseILj2560ES2_S2_S2_S2_fjLj128EEEEELb1ELb0ELb0ELb0EEEvNS_9BwdParamsE,@function
        .size           _ZN10layer_norm13ln_bwd_kernelINS_13Kernel_traitsI13__nv_bfloat16S2_S2_S2_fjLj2560ELj1ELj1ELj4ELj8ENS_18Kernel_traits_baseILj2560ES2_S2_S2_S2_fjLj128EEEEELb1ELb0ELb0ELb0EEEvNS_9BwdParamsE,(.L_x_10788 - _ZN10layer_norm13ln_bwd_kernelINS_13Kernel_traitsI13__nv_bfloat16S2_S2_S2_fjLj2560ELj1ELj1ELj4ELj8ENS_18Kernel_traits_baseILj2560ES2_S2_S2_S2_fjLj128EEEEELb1ELb0ELb0ELb0EEEvNS_9BwdParamsE)
        .other          _ZN10layer_norm13ln_bwd_kernelINS_13Kernel_traitsI13__nv_bfloat16S2_S2_S2_fjLj2560ELj1ELj1ELj4ELj8ENS_18Kernel_traits_baseILj2560ES2_S2_S2_S2_fjLj128EEEEELb1ELb0ELb0ELb0EEEvNS_9BwdParamsE,@"STO_CUDA_ENTRY STV_DEFAULT"
_ZN10layer_norm13ln_bwd_kernelINS_13Kernel_traitsI13__nv_bfloat16S2_S2_S2_fjLj2560ELj1ELj1ELj4ELj8ENS_18Kernel_traits_baseILj2560ES2_S2_S2_S2_fjLj128EEEEELb1ELb0ELb0ELb0EEEvNS_9BwdParamsE:
.text._ZN10layer_norm13ln_bwd_kernelINS_13Kernel_traitsI13__nv_bfloat16S2_S2_S2_fjLj2560ELj1ELj1ELj4ELj8ENS_18Kernel_traits_baseILj2560ES2_S2_S2_S2_fjLj128EEEEELb1ELb0ELb0ELb0EEEvNS_9BwdParamsE:
        /* <DEDUP_REMOVED lines=17> */
[----:B------:R-:W1:Y:S06]  /*0110*/  @P1 LDC.64 R4, c[0x0][0x3d0] ;  /* 0x0000f400ff041b82 */ /* 0x000e6c0000000a00 */
[----:B------:R-:W-:Y:S02]  /*0120*/  @P4 LOP3.LUT R23, R28, 0x80, RZ, 0xfc, !PT ;  /* 0x000000801c174812 */ /* 0x000fe400078efcff */
[----:B------:R-:W3:Y:S08]  /*0130*/  @P2 LDC.64 R12, c[0x0][0x3d0] ;  /* 0x0000f400ff0c2b82 */ /* 0x000ef00000000a00 */
[----:B------:R-:W4:Y:S08]  /*0140*/  @P3 LDC.64 R18, c[0x0][0x3d0] ;  /* 0x0000f400ff123b82 */ /* 0x000f300000000a00 */
[----:B------:R-:W0:Y:S01]  /*0150*/  @P5 LDC.64 R20, c[0x0][0x3d0] ;  /* 0x0000f400ff145b82 */ /* 0x000e220000000a00 */
[C---:B-1----:R-:W-:Y:S01]  /*0160*/  @P1 IMAD.WIDE.U32 R4, R23.reuse, 0x8, R4 ;  /* 0x0000000817041825 */ /* 0x042fe200078e0004 */
[----:B------:R-:W-:-:S04]  /*0170*/  @P1 IADD3 R23, PT, PT, R23, 0x80, RZ ;  /* 0x0000008017171810 */ /* 0x000fc80007ffe0ff */
[----:B--2---:R1:W5:Y:S02]  /*0180*/  @P1 LDG.E.64 R6, desc[UR16][R4.64] ;  /* 0x0000001004061981 */ /* 0x004364000c1e1b00 */
[----:B------:R-:W2:Y:S01]  /*0190*/  @P4 LDC.64 R2, c[0x0][0x3d0] ;  /* 0x0000f400ff024b82 */ /* 0x000ea20000000a00 */
[C---:B---3--:R-:W-:Y:S01]  /*01a0*/  @P2 IMAD.WIDE.U32 R16, R23.reuse, 0x8, R12 ;  /* 0x0000000817102825 */ /* 0x048fe200078e000c */
[----:B------:R-:W-:-:S04]  /*01b0*/  @P2 IADD3 R23, PT, PT, R23, 0x80, RZ ;  /* 0x0000008017172810 */ /* 0x000fc80007ffe0ff */
[----:B------:R1:W5:Y:S01]  /*01c0*/  @P2 LDG.E.64 R8, desc[UR16][R16.64] ;  /* 0x0000001010082981 */ /* 0x000362000c1e1b00 */
[C---:B----4-:R-:W-:Y:S01]  /*01d0*/  @P3 IMAD.WIDE.U32 R18, R23.reuse, 0x8, R18 ;  /* 0x0000000817123825 */ /* 0x050fe200078e0012 */
[----:B------:R-:W-:-:S04]  /*01e0*/  @P3 IADD3 R23, PT, PT, R23, 0x80, RZ ;  /* 0x0000008017173810 */ /* 0x000fc80007ffe0ff */
[----:B------:R1:W5:Y:S01]  /*01f0*/  @P3 LDG.E.64 R10, desc[UR16][R18.64] ;  /* 0x00000010120a3981 */ /* 0x000362000c1e1b00 */
[----:B0-----:R-:W-:-:S05]  /*0200*/  @P5 IMAD.WIDE.U32 R12, R23, 0x8, R20 ;  /* 0x00000008170c5825 */ /* 0x001fca00078e0014 */
        /* <DEDUP_REMOVED lines=25> */
[----:B------:R-:W0:Y:S01]  /*03a0*/  LDCU.64 UR4, c[0x0][0x3e0] ;  /* 0x00007c00ff0477ac */ /* 0x000e220008000a00 */
[----:B-----5:R-:W-:Y:S02]  /*03b0*/  MOV R0, R11 ;  /* 0x0000000b00007202 */ /* 0x020fe40000000f00 */
[----:B------:R-:W-:Y:S02]  /*03c0*/  CS2R R68, SRZ ;  /* 0x0000000000447805 */ /* 0x000fe4000001ff00 */
[----:B------:R-:W-:Y:S02]  /*03d0*/  SHF.R.U32.HI R2, RZ, 0x10, R11 ;  /* 0x00000010ff027819 */ /* 0x000fe4000001160b */
[----:B------:R-:W-:Y:S02]  /*03e0*/  CS2R R70, SRZ ;  /* 0x0000000000467805 */ /* 0x000fe4000001ff00 */
[----:B------:R-:W-:Y:S02]  /*03f0*/  MOV R17, R10 ;  /* 0x0000000a00117202 */ /* 0x000fe40000000f00 */
[----:B------:R-:W-:-:S02]  /*0400*/  CS2R R64, SRZ ;  /* 0x0000000000407805 */ /* 0x000fc4000001ff00 */
[----:B------:R-:W-:Y:S02]  /*0410*/  SHF.R.U64 R16, R10, 0x10, R11 ;  /* 0x000000100a107819 */ /* 0x000fe4000000120b */
        /* <DEDUP_REMOVED lines=25> */
[--C-:B------:R-:W-:Y:S02]  /*05b0*/  SHF.R.U64 R9, R102, 0x10, R103.reuse ;  /* 0x0000001066097819 */ /* 0x100fe40000001267 */
[----:B------:R-:W-:Y:S02]  /*05c0*/  CS2R R42, SRZ ;  /* 0x00000000002a7805 */ /* 0x000fe4000001ff00 */
[----:B------:R-:W-:Y:S02]  /*05d0*/  SHF.R.U32.HI R8, RZ, 0x10, R103 ;  /* 0x00000010ff087819 */ /* 0x000fe40000011667 */
[----:B------:R-:W-:Y:S02]  /*05e0*/  CS2R R36, SRZ ;  /* 0x0000000000247805 */ /* 0x000fe4000001ff00 */
[----:B------:R-:W-:-:S02]  /*05f0*/  SHF.R.U32.HI R26, RZ, 0x5, R28 ;  /* 0x00000005ff1a7819 */ /* 0x000fc4000001161c */
[----:B------:R-:W-:Y:S02]  /*0600*/  CS2R R38, SRZ ;  /* 0x0000000000267805 */ /* 0x000fe4000001ff00 */
[----:B------:R-:W-:Y:S02]  /*0610*/  CS2R R32, SRZ ;  /* 0x0000000000207805 */ /* 0x000fe4000001ff00 */
[----:B------:R-:W-:Y:S02]  /*0620*/  CS2R R34, SRZ ;  /* 0x0000000000227805 */ /* 0x000fe4000001ff00 */
[----:B------:R-:W-:Y:S01]  /*0630*/  PRMT R15, R0, 0x7610, R15 ;  /* 0x00007610000f7816 */ /* 0x000fe2000000000f */
[----:B------:R-:W0:Y:S01]  /*0640*/  LDCU.U8 UR18, c[0x0][0x410] ;  /* 0x00008200ff1277ac */ /* 0x000e220008000000 */
[----:B------:R-:W-:Y:S01]  /*0650*/  PRMT R14, R2, 0x7610, R14 ;  /* 0x00007610020e7816 */ /* 0x000fe2000000000e */
[----:B------:R-:W-:Y:S02]  /*0660*/  UPLOP3.LUT UP2, UPT, UPT, UPT, UPT, 0x40, 0x4 ;  /* 0x000000000004789c */ /* 0x000fe40003f4e870 */
[----:B------:R-:W-:Y:S01]  /*0670*/  UISETP.NE.AND.EX UP0, UPT, UR5, URZ, UPT, UP0 ;  /* 0x000000ff0500728c */ /* 0x000fe2000bf05300 */
[----:B------:R-:W1:Y:S01]  /*0680*/  LDCU UR24, c[0x0][0x408] ;  /* 0x00008100ff1877ac */ /* 0x000e620008000800 */
[----:B------:R-:W2:Y:S01]  /*0690*/  LDCU UR8, c[0x0][0x388] ;  /* 0x00007100ff0877ac */ /* 0x000ea20008000800 */
[----:B------:R-:W3:Y:S01]  /*06a0*/  LDCU UR19, c[0x0][0x400] ;  /* 0x00008000ff1377ac */ /* 0x000ee20008000800 */
[----:B------:R-:W4:Y:S01]  /*06b0*/  LDCU.64 UR20, c[0x0][0x438] ;  /* 0x00008700ff1477ac */ /* 0x000f220008000a00 */
[----:B------:R-:W0:Y:S01]  /*06c0*/  LDCU.64 UR22, c[0x0][0x478] ;  /* 0x00008f00ff1677ac */ /* 0x000e220008000a00 */
[----:B------:R-:W0:Y:S01]  /*06d0*/  LDCU.128 UR12, c[0x0][0x3c0] ;  /* 0x00007800ff0c77ac */ /* 0x000e220008000c00 */
[----:B------:R-:W0:Y:S01]  /*06e0*/  LDCU.64 UR26, c[0x0][0x380] ;  /* 0x00007000ff1a77ac */ /* 0x000e220008000a00 */
[----:B------:R-:W-:-:S05]  /*06f0*/  UMOV UR6, UR7 ;  /* 0x0000000700067c82 */ /* 0x000fca0008000000 */
.L_x_533:
[----:B-----5:R-:W5:Y:S01]  /*0700*/  @UP0 LDCU.64 UR4, c[0x0][0x3e0] ;  /* 0x00007c00ff0407ac */ /* 0x020f620008000a00 */
[----:B------:R-:W-:Y:S01]  /*0710*/  PLOP3.LUT P0, PT, PT, PT, UP0, 0x80, 0x8 ;  /* 0x000000000008781c */ /* 0x000fe20003f0f008 */
[----:B0-----:R-:W-:-:S06]  /*0720*/  UIMAD.WIDE UR10, UR6, 0x4, UR14 ;  /* 0x00000004060a78a5 */ /* 0x001fcc000f8e020e */
[----:B-1234-:R-:W-:Y:S02]  /*0730*/  MOV R74, UR10 ;  /* 0x0000000a004a7c02 */ /* 0x01efe40008000f00 */
[----:B------:R-:W-:-:S05]  /*0740*/  MOV R75, UR11 ;  /* 0x0000000b004b7c02 */ /* 0x000fca0008000f00 */
[----:B------:R-:W3:Y:S01]  /*0750*/  LDG.E R74, desc[UR16][R74.64] ;  /* 0x000000104a4a7981 */ /* 0x000ee2000c1e1900 */
[----:B-----5:R-:W-:-:S06]  /*0760*/  @UP0 UIMAD.WIDE UR4, UR6, 0x2, UR4 ;  /* 0x00000002060408a5 */ /* 0x020fcc000f8e0204 */
[----:B------:R-:W-:Y:S02]  /*0770*/  MOV R72, UR4 ;  /* 0x0000000400487c02 */ /* 0x000fe40008000f00 */
[----:B------:R-:W-:Y:S01]  /*0780*/  MOV R73, UR5 ;  /* 0x0000000500497c02 */ /* 0x000fe20008000f00 */
[----:B------:R-:W-:-:S04]  /*0790*/  UIMAD.WIDE UR4, UR6, 0x4, UR12 ;  /* 0x00000004060478a5 */ /* 0x000fc8000f8e020c */
[----:B------:R-:W5:Y:S02]  /*07a0*/  @P0 LDG.E.U16 R72, desc[UR16][R72.64] ;  /* 0x0000001048480981 */ /* 0x000f64000c1e1500 */
[----:B------:R-:W-:Y:S02]  /*07b0*/  MOV R76, UR4 ;  /* 0x00000004004c7c02 */ /* 0x000fe40008000f00 */
[----:B------:R-:W-:-:S05]  /*07c0*/  MOV R77, UR5 ;  /* 0x00000005004d7c02 */ /* 0x000fca0008000f00 */
[----:B------:R-:W4:Y:S01]  /*07d0*/  LDG.E R76, desc[UR16][R76.64] ;  /* 0x000000104c4c7981 */ /* 0x000f22000c1e1900 */
[----:B------:R-:W-:Y:S01]  /*07e0*/  PLOP3.LUT P0, PT, PT, PT, UP0, 0x80, 0x8 ;  /* 0x000000000008781c */ /* 0x000fe20003f0f008 */
[----:B--2---:R-:W-:Y:S01]  /*07f0*/  UIMAD UR4, UR6, UR8, URZ ;  /* 0x00000008060472a4 */ /* 0x004fe2000f8e02ff */
[----:B------:R-:W-:-:S03]  /*0800*/  ISETP.GE.U32.AND P4, PT, R27, 0x80, PT ;  /* 0x000000801b00780c */ /* 0x000fc60003f86070 */
[----:B------:R-:W-:-:S04]  /*0810*/  USHF.R.S32.HI UR5, URZ, 0x1f, UR4 ;  /* 0x0000001fff057899 */ /* 0x000fc80008011404 */
[----:B------:R-:W-:Y:S01]  /*0820*/  ULEA.HI UR5, UR5, UR4, URZ, 0x2 ;  /* 0x0000000405057291 */ /* 0x000fe2000f8f10ff */
[----:B------:R-:W-:Y:S01]  /*0830*/  ISETP.NE.AND P6, PT, RZ, UR18, PT ;  /* 0x00000012ff007c0c */ /* 0x000fe2000bfc5270 */
[----:B------:R-:W-:-:S04]  /*0840*/  UMOV UR9, 0x3f800000 ;  /* 0x3f80000000097882 */ /* 0x000fc80000000000 */
[----:B------:R-:W-:Y:S01]  /*0850*/  MOV R7, UR5 ;  /* 0x0000000500077c02 */ /* 0x000fe20008000f00 */
[----:B------:R-:W-:Y:S01]  /*0860*/  BSSY.RECONVERGENT B0, `(.L_x_486) ;  /* 0x000004c000007945 */ /* 0x000fe20003800200 */
[----:B------:R-:W-:Y:S02]  /*0870*/  HFMA2 R119, -RZ, RZ, 0, 0 ;  /* 0x00000000ff777431 */ /* 0x000fe400000001ff */
[----:B------:R-:W-:Y:S02]  /*0880*/  LEA.HI.SX32 R7, R7, R28, 0x1e ;  /* 0x0000001c07077211 */ /* 0x000fe400078ff2ff */
[C---:B------:R-:W-:Y:S02]  /*0890*/  ISETP.GE.U32.AND P1, PT, R27.reuse, 0x100, PT ;  /* 0x000001001b00780c */ /* 0x040fe40003f26070 */
[C---:B------:R-:W-:Y:S02]  /*08a0*/  ISETP.GE.U32.AND P2, PT, R27.reuse, 0x180, PT ;  /* 0x000001801b00780c */ /* 0x040fe40003f46070 */
[----:B------:R-:W-:-:S02]  /*08b0*/  ISETP.GE.U32.AND P3, PT, R27, 0x200, PT ;  /* 0x000002001b00780c */ /* 0x000fc40003f66070 */
[----:B------:R-:W-:Y:S02]  /*08c0*/  ISETP.GE.U32.AND P5, PT, R27, 0x280, PT ;  /* 0x000002801b00780c */ /* 0x000fe40003fa6070 */
[----:B------:R-:W-:Y:S02]  /*08d0*/  MOV R132, RZ ;  /* 0x000000ff00847202 */ /* 0x000fe40000000f00 */
[----:B------:R-:W-:Y:S02]  /*08e0*/  MOV R129, R7 ;  /* 0x0000000700817202 */ /* 0x000fe40000000f00 */
[----:B---3--:R-:W-:Y:S02]  /*08f0*/  R2UR UR11, R74 ;  /* 0x000000004a0b72ca */ /* 0x008fe400000e0000 */
[----:B-----5:R-:W-:Y:S02]  /*0900*/  @P0 R2UR UR10, R72 ;  /* 0x00000000480a02ca */ /* 0x020fe400000e0000 */
[----:B------:R-:W-:-:S02]  /*0910*/  P2R R72, PR, RZ, 0x40 ;  /* 0x00000040ff487803 */ /* 0x000fc40000000000 */
[----:B----4-:R-:W-:-:S09]  /*0920*/  FSEL R118, R76, RZ, !P6 ;  /* 0x000000ff4c767208 */ /* 0x010fd20007000000 */
[----:B------:R-:W-:Y:S01]  /*0930*/  @UP0 USHF.L.U32 UR9, UR10, 0x10, URZ ;  /* 0x000000100a090899 */ /* 0x000fe200080006ff */
[----:B------:R-:W-:Y:S11]  /*0940*/  @!P4 BRA `(.L_x_487) ;  /* 0x0000000000f4c947 */ /* 0x000ff60003800000 */
[----:B------:R-:W0:Y:S08]  /*0950*/  LDC.64 R30, c[0x0][0x3a8] ;  /* 0x0000ea00ff1e7b82 */ /* 0x000e300000000a00 */
[----:B------:R-:W2:Y:S01]  /*0960*/  LDC.64 R72, c[0x0][0x428] ;  /* 0x00010a00ff487b82 */ /* 0x000ea20000000a00 */
[----:B------:R-:W-:-:S07]  /*0970*/  ISETP.NE.U32.AND P0, PT, RZ, UR20, PT ;  /* 0x00000014ff007c0c */ /* 0x000fce000bf05070 */
[----:B------:R-:W3:Y:S01]  /*0980*/  LDC.64 R74, c[0x0][0x3b0] ;  /* 0x0000ec00ff4a7b82 */ /* 0x000ee20000000a00 */
[----:B0-----:R-:W-:-:S06]  /*0990*/  IMAD.WIDE.U32 R30, R7, 0x8, R30 ;  /* 0x00000008071e7825 */ /* 0x001fcc00078e001e */
[----:B------:R-:W4:Y:S01]  /*09a0*/  LDG.E.64 R30, desc[UR16][R30.64] ;  /* 0x000000101e1e7981 */ /* 0x000f22000c1e1b00 */
[----:B--2---:R-:W-:-:S06]  /*09b0*/  IMAD.WIDE.U32 R72, R7, 0x8, R72 ;  /* 0x0000000807487825 */ /* 0x004fcc00078e0048 */
[----:B------:R-:W2:Y:S01]  /*09c0*/  LDG.E.64 R72, desc[UR16][R72.64] ;  /* 0x0000001048487981 */ /* 0x000ea2000c1e1b00 */
[----:B------:R-:W-:-:S13]  /*09d0*/  ISETP.NE.AND.EX P0, PT, RZ, UR21, PT, P0 ;  /* 0x00000015ff007c0c */ /* 0x000fda000bf05300 */
[----:B------:R-:W0:Y:S01]  /*09e0*/  @P0 LDC.64 R76, c[0x0][0x438] ;  /* 0x00010e00ff4c0b82 */ /* 0x000e220000000a00 */
[----:B------:R-:W-:Y:S01]  /*09f0*/  SHF.L.U32 R80, R103, 0x10, RZ ;  /* 0x0000001067507819 */ /* 0x000fe200000006ff */
[----:B---3--:R-:W-:-:S05]  /*0a00*/  IMAD.WIDE.U32 R74, R7, 0x4, R74 ;  /* 0x00000004074a7825 */ /* 0x008fca00078e004a */
[----:B------:R3:W5:Y:S01]  /*0a10*/  LDG.E R6, desc[UR16][R74.64] ;  /* 0x000000104a067981 */ /* 0x000762000c1e1900 */
[C---:B------:R-:W-:Y:S01]  /*0a20*/  IADD3 R129, PT, PT, R7.reuse, 0x80, RZ ;  /* 0x0000008007817810 */ /* 0x040fe20007ffe0ff */
[----:B0-----:R-:W-:-:S05]  /*0a30*/  @P0 IMAD.WIDE.U32 R76, R7, 0x8, R76 ;  /* 0x00000008074c0825 */ /* 0x001fca00078e004c */
[----:B------:R0:W5:Y:S01]  /*0a40*/  @P0 LDG.E.64 R104, desc[UR16][R76.64] ;  /* 0x000000104c680981 */ /* 0x000162000c1e1b00 */
[----:B----4-:R-:W-:Y:S02]  /*0a50*/  SHF.L.U32 R3, R30, 0x10, RZ ;  /* 0x000000101e037819 */ /* 0x010fe400000006ff */
[----:B------:R-:W-:-:S03]  /*0a60*/  SHF.R.U32.HI R84, RZ, 0x10, R31 ;  /* 0x00000010ff547819 */ /* 0x000fc6000001161f */
[----:B------:R-:W-:Y:S01]  /*0a70*/  FADD.FTZ R3, -R118, R3 ;  /* 0x0000000376037221 */ /* 0x000fe20000010100 */
[----:B--2---:R-:W-:Y:S02]  /*0a80*/  MOV R29, R72 ;  /* 0x00000048001d7202 */ /* 0x004fe40000000f00 */
[----:B------:R-:W-:Y:S02]  /*0a90*/  SHF.R.U64 R81, R72, 0x10, R73 ;  /* 0x0000001048517819 */ /* 0x000fe40000001249 */
[----:B------:R-:W-:Y:S02]  /*0aa0*/  SHF.R.U64 R72, R30, 0x10, R31 ;  /* 0x000000101e487819 */ /* 0x000fe4000000121f */
[----:B------:R-:W-:Y:S01]  /*0ab0*/  SHF.L.U32 R31, R31, 0x10, RZ ;  /* 0x000000101f1f7819 */ /* 0x000fe200000006ff */
[----:B------:R-:W-:Y:S01]  /*0ac0*/  FMUL.FTZ R3, R3, UR11 ;  /* 0x0000000b03037c20 */ /* 0x000fe20008410000 */
[----:B------:R-:W-:Y:S02]  /*0ad0*/  SHF.L.U32 R30, R102, 0x10, RZ ;  /* 0x00000010661e7819 */ /* 0x000fe400000006ff */
[----:B------:R-:W-:Y:S01]  /*0ae0*/  SHF.L.U32 R29, R29, 0x10, RZ ;  /* 0x000000101d1d7819 */ /* 0x000fe200000006ff */
[----:B------:R-:W-:Y:S01]  /*0af0*/  FADD.FTZ R31, -R118, R31 ;  /* 0x0000001f761f7221 */ /* 0x000fe20000010100 */
[----:B------:R-:W-:-:S03]  /*0b00*/  MOV R78, R73 ;  /* 0x00000049004e7202 */ /* 0x000fc60000000f00 */
[-C--:B------:R-:W-:Y:S01]  /*0b10*/  FMUL.FTZ R30, R30, R29.reuse ;  /* 0x0000001d1e1e7220 */ /* 0x080fe20000410000 */
[----:B------:R-:W-:Y:S01]  /*0b20*/  FADD.FTZ R48, R48, R29 ;  /* 0x0000001d30307221 */ /* 0x000fe20000010000 */
[----:B------:R-:W-:Y:S01]  /*0b30*/  FFMA.FTZ R68, R3, R29, R68 ;  /* 0x0000001d03447223 */ /* 0x000fe20000010044 */
[----:B------:R-:W-:Y:S01]  /*0b40*/  FMUL.FTZ R29, R31, UR11 ;  /* 0x0000000b1f1d7c20 */ /* 0x000fe20008410000 */
[----:B------:R-:W-:Y:S02]  /*0b50*/  SHF.R.U32.HI R79, RZ, 0x10, R73 ;  /* 0x00000010ff4f7819 */ /* 0x000fe40000011649 */
        /* <DEDUP_REMOVED lines=8> */
[----:B------:R-:W-:Y:S01]  /*0be0*/  FMUL.FTZ R82, R31, UR11 ;  /* 0x0000000b1f527c20 */ /* 0x000fe20008410000 */
[----:B---3--:R-:W-:-:S03]  /*0bf0*/  SHF.L.U32 R75, R84, 0x10, RZ ;  /* 0x00000010544b7819 */ /* 0x008fc600000006ff */
[-C--:B------:R-:W-:Y:S01]  /*0c00*/  FMUL.FTZ R31, R72, R73.reuse ;  /* 0x00000049481f7220 */ /* 0x080fe20000410000 */
[----:B------:R-:W-:Y:S01]  /*0c10*/  FADD.FTZ R49, R49, R73 ;  /* 0x0000004931317221 */ /* 0x000fe20000010000 */
[----:B------:R-:W-:Y:S01]  /*0c20*/  FFMA.FTZ R69, R82, R73, R69 ;  /* 0x0000004952457223 */ /* 0x000fe20000010045 */
[----:B------:R-:W-:Y:S01]  /*0c30*/  FADD.FTZ R72, RZ, R30 ;  /* 0x0000001eff487221 */ /* 0x000fe20000010000 */
[----:B------:R-:W-:Y:S01]  /*0c40*/  FFMA.FTZ R73, R3, R30, RZ ;  /* 0x0000001e03497223 */ /* 0x000fe200000100ff */
[----:B------:R-:W-:Y:S01]  /*0c50*/  FADD.FTZ R84, -R118, R75 ;  /* 0x0000004b76547221 */ /* 0x000fe20000010100 */
[----:B------:R-:W-:Y:S01]  /*0c60*/  SHF.L.U32 R81, R8, 0x10, RZ ;  /* 0x0000001008517819 */ /* 0x000fe200000006ff */
[----:B------:R-:W-:Y:S01]  /*0c70*/  FADD.FTZ R75, R72, R31 ;  /* 0x0000001f484b7221 */ /* 0x000fe20000010000 */
[----:B0-----:R-:W-:Y:S01]  /*0c80*/  SHF.L.U32 R76, R79, 0x10, RZ ;  /* 0x000000104f4c7819 */ /* 0x001fe200000006ff */
[----:B------:R-:W-:Y:S01]  /*0c90*/  FFMA.FTZ R72, R82, R31, R73 ;  /* 0x0000001f52487223 */ /* 0x000fe20000010049 */
[----:B------:R-:W-:Y:S01]  /*0ca0*/  FMUL.FTZ R84, R84, UR11 ;  /* 0x0000000b54547c20 */ /* 0x000fe20008410000 */
[----:B------:R-:W-:-:S02]  /*0cb0*/  FADD.FTZ R74, R75, R80 ;  /* 0x000000504b4a7221 */ /* 0x000fc40000010000 */
[----:B------:R-:W-:Y:S01]  /*0cc0*/  FMUL.FTZ R81, R81, R76 ;  /* 0x0000004c51517220 */ /* 0x000fe20000410000 */
[----:B------:R-:W-:Y:S01]  /*0cd0*/  FFMA.FTZ R72, R29, R80, R72 ;  /* 0x000000501d487223 */ /* 0x000fe20000010048 */
[----:B------:R-:W-:Y:S01]  /*0ce0*/  FADD.FTZ R51, R51, R76 ;  /* 0x0000004c33337221 */ /* 0x000fe20000010000 */
[----:B------:R-:W-:Y:S01]  /*0cf0*/  FFMA.FTZ R71, R84, R76, R71 ;  /* 0x0000004c54477223 */ /* 0x000fe20000010047 */
[----:B------:R-:W-:Y:S01]  /*0d00*/  FADD.FTZ R119, R74, R81 ;  /* 0x000000514a777221 */ /* 0x000fe20000010000 */
[----:B------:R-:W-:-:S07]  /*0d10*/  FFMA.FTZ R132, R84, R81, R72 ;  /* 0x0000005154847223 */ /* 0x000fce0000010048 */
.L_x_487:
[----:B-1----:R-:W-:Y:S05]  /*0d20*/  BSYNC.RECONVERGENT B0 ;  /* 0x0000000000007941 */ /* 0x002fea0003800200 */
.L_x_486:
[----:B------:R-:W-:Y:S04]  /*0d30*/  BSSY.RECONVERGENT B0, `(.L_x_488) ;  /* 0x000003f000007945 */ /* 0x000fe80003800200 */
[----:B------:R-:W-:Y:S05]  /*0d40*/  @!P1 BRA `(.L_x_489) ;  /* 0x0000000000f49947 */ /* 0x000fea0003800000 */
[----:B------:R-:W0:Y:S08]  /*0d50*/  LDC.64 R74, c[0x0][0x428] ;  /* 0x00010a00ff4a7b82 */ /* 0x000e300000000a00 */
[----:B------:R-:W1:Y:S01]  /*0d60*/  LDC.64 R72, c[0x0][0x3a8] ;  /* 0x0000ea00ff487b82 */ /* 0x000e620000000a00 */
[----:B------:R-:W-:-:S04]  /*0d70*/  ISETP.NE.U32.AND P0, PT, RZ, UR20, PT ;  /* 0x00000014ff007c0c */ /* 0x000fc8000bf05070 */
[----:B------:R-:W-:-:S03]  /*0d80*/  ISETP.NE.AND.EX P0, PT, RZ, UR21, PT, P0 ;  /* 0x00000015ff007c0c */ /* 0x000fc6000bf05300 */
[----:B------:R-:W2:Y:S01]  /*0d90*/  LDC.64 R76, c[0x0][0x3b0] ;  /* 0x0000ec00ff4c7b82 */ /* 0x000ea20000000a00 */
[----:B0-----:R-:W-:-:S09]  /*0da0*/  IMAD.WIDE.U32 R74, R129, 0x8, R74 ;  /* 0x00000008814a7825 */ /* 0x001fd200078e004a */
[----:B------:R-:W0:Y:S01]  /*0db0*/  @P0 LDC.64 R78, c[0x0][0x438] ;  /* 0x00010e00ff4e0b82 */ /* 0x000e220000000a00 */
[----:B------:R-:W3:Y:S01]  /*0dc0*/  LDG.E.64 R74, desc[UR16][R74.64] ;  /* 0x000000104a4a7981 */ /* 0x000ee2000c1e1b00 */
[----:B-1----:R-:W-:-:S06]  /*0dd0*/  IMAD.WIDE.U32 R72, R129, 0x8, R72 ;  /* 0x0000000881487825 */ /* 0x002fcc00078e0048 */
[----:B------:R-:W4:Y:S01]  /*0de0*/  LDG.E.64 R72, desc[UR16][R72.64] ;  /* 0x0000001048487981 */ /* 0x000f22000c1e1b00 */
[----:B0-----:R-:W-:-:S05]  /*0df0*/  @P0 IMAD.WIDE.U32 R78, R129, 0x8, R78 ;  /* 0x00000008814e0825 */ /* 0x001fca00078e004e */
[----:B------:R-:W5:Y:S01]  /*0e00*/  @P0 LDG.E.64 R106, desc[UR16][R78.64] ;  /* 0x000000104e6a0981 */ /* 0x000f62000c1e1b00 */
[----:B------:R-:W-:Y:S02]  /*0e10*/  SHF.L.U32 R86, R25, 0x10, RZ ;  /* 0x0000001019567819 */ /* 0x000fe400000006ff */
[----:B------:R-:W-:Y:S01]  /*0e20*/  SHF.L.U32 R88, R23, 0x10, RZ ;  /* 0x0000001017587819 */ /* 0x000fe200000006ff */
[----:B--2---:R-:W-:-:S05]  /*0e30*/  IMAD.WIDE.U32 R76, R129, 0x4, R76 ;  /* 0x00000004814c7825 */ /* 0x004fca00078e004c */
[----:B------:R0:W5:Y:S01]  /*0e40*/  LDG.E R5, desc[UR16][R76.64] ;  /* 0x000000104c057981 */ /* 0x000162000c1e1900 */
[----:B------:R-:W-:Y:S02]  /*0e50*/  IADD3 R129, PT, PT, R129, 0x80, RZ ;  /* 0x0000008081817810 */ /* 0x000fe40007ffe0ff */
[----:B---3--:R-:W-:Y:S02]  /*0e60*/  MOV R83, R74 ;  /* 0x0000004a00537202 */ /* 0x008fe40000000f00 */
[--C-:B------:R-:W-:Y:S02]  /*0e70*/  SHF.R.U64 R89, R74, 0x10, R75.reuse ;  /* 0x000000104a597819 */ /* 0x100fe4000000124b */
[----:B------:R-:W-:Y:S02]  /*0e80*/  MOV R87, R75 ;  /* 0x0000004b00577202 */ /* 0x000fe40000000f00 */
[----:B------:R-:W-:Y:S02]  /*0e90*/  SHF.R.U32.HI R74, RZ, 0x10, R75 ;  /* 0x00000010ff4a7819 */ /* 0x000fe4000001164b */
[----:B----4-:R-:W-:-:S02]  /*0ea0*/  SHF.L.U32 R75, R72, 0x10, RZ ;  /* 0x00000010484b7819 */ /* 0x010fc400000006ff */
[----:B------:R-:W-:-:S03]  /*0eb0*/  SHF.R.U64 R72, R72, 0x10, R73 ;  /* 0x0000001048487819 */ /* 0x000fc60000001249 */
[C---:B------:R-:W-:Y:S01]  /*0ec0*/  FADD.FTZ R75, -R118.reuse, R75 ;  /* 0x0000004b764b7221 */ /* 0x040fe20000010100 */
[----:B------:R-:W-:Y:S02]  /*0ed0*/  SHF.R.U32.HI R92, RZ, 0x10, R73 ;  /* 0x00000010ff5c7819 */ /* 0x000fe40000011649 */
[----:B------:R-:W-:Y:S02]  /*0ee0*/  SHF.L.U32 R85, R73, 0x10, RZ ;  /* 0x0000001049557819 */ /* 0x000fe400000006ff */
[----:B------:R-:W-:Y:S01]  /*0ef0*/  SHF.L.U32 R73, R83, 0x10, RZ ;  /* 0x0000001053497819 */ /* 0x000fe200000006ff */
[----:B------:R-:W-:Y:S02]  /*0f00*/  FMUL.FTZ R83, R75, UR11 ;  /* 0x0000000b4b537c20 */ /* 0x000fe40008410000 */
[----:B------:R-:W-:Y:S02]  /*0f10*/  FADD.FTZ R85, -R118, R85 ;  /* 0x0000005576557221 */ /* 0x000fe40000010100 */
[-C--:B------:R-:W-:Y:S01]  /*0f20*/  FMUL.FTZ R86, R86, R73.reuse ;  /* 0x0000004956567220 */ /* 0x080fe20000410000 */
[----:B------:R-:W-:Y:S01]  /*0f30*/  FADD.FTZ R44, R44, R73 ;  /* 0x000000492c2c7221 */ /* 0x000fe20000010000 */
[----:B------:R-:W-:Y:S01]  /*0f40*/  FFMA.FTZ R64, R83, R73, R64 ;  /* 0x0000004953407223 */ /* 0x000fe20000010040 */
[----:B------:R-:W-:Y:S01]  /*0f50*/  SHF.L.U32 R73, R72, 0x10, RZ ;  /* 0x0000001048497819 */ /* 0x000fe200000006ff */
[----:B------:R-:W-:Y:S01]  /*0f60*/  FMUL.FTZ R85, R85, UR11 ;  /* 0x0000000b55557c20 */ /* 0x000fe20008410000 */
        /* <DEDUP_REMOVED lines=8> */
[----:B------:R-:W-:Y:S01]  /*0ff0*/  SHF.L.U32 R75, R92, 0x10, RZ ;  /* 0x000000105c4b7819 */ /* 0x000fe200000006ff */
[----:B------:R-:W-:Y:S02]  /*1000*/  FADD.FTZ R45, R45, R72 ;  /* 0x000000482d2d7221 */ /* 0x000fe40000010000 */
[-C--:B------:R-:W-:Y:S01]  /*1010*/  FMUL.FTZ R87, R87, R72.reuse ;  /* 0x0000004857577220 */ /* 0x080fe20000410000 */
[----:B------:R-:W-:Y:S01]  /*1020*/  FFMA.FTZ R65, R90, R72, R65 ;  /* 0x000000485a417223 */ /* 0x000fe20000010041 */
[----:B------:R-:W-:Y:S01]  /*1030*/  FADD.FTZ R72, R119, R86 ;  /* 0x0000005677487221 */ /* 0x000fe20000010000 */
[----:B------:R-:W-:Y:S01]  /*1040*/  FFMA.FTZ R73, R83, R86, R132 ;  /* 0x0000005653497223 */ /* 0x000fe20000010084 */
        /* <DEDUP_REMOVED lines=13> */
.L_x_489:
[----:B------:R-:W-:Y:S05]  /*1120*/  BSYNC.RECONVERGENT B0 ;  /* 0x0000000000007941 */ /* 0x000fea0003800200 */
.L_x_488:
[----:B------:R-:W-:Y:S04]  /*1130*/  BSSY.RECONVERGENT B0, `(.L_x_490) ;  /* 0x000003f000007945 */ /* 0x000fe80003800200 */
[----:B------:R-:W-:Y:S05]  /*1140*/  @!P2 BRA `(.L_x_491) ;  /* 0x0000000000f4a947 */ /* 0x000fea0003800000 */
[----:B------:R-:W0:Y:S08]  /*1150*/  LDC.64 R74, c[0x0][0x428] ;  /* 0x00010a00ff4a7b82 */ /* 0x000e300000000a00 */
[----:B------:R-:W1:Y:S01]  /*1160*/  LDC.64 R72, c[0x0][0x3a8] ;  /* 0x0000ea00ff487b82 */ /* 0x000e620000000a00 */
[----:B------:R-:W-:-:S07]  /*1170*/  ISETP.NE.U32.AND P0, PT, RZ, UR20, PT ;  /* 0x00000014ff007c0c */ /* 0x000fce000bf05070 */
[----:B------:R-:W2:Y:S01]  /*1180*/  LDC.64 R76, c[0x0][0x3b0] ;  /* 0x0000ec00ff4c7b82 */ /* 0x000ea20000000a00 */
[----:B0-----:R-:W-:-:S06]  /*1190*/  IMAD.WIDE.U32 R74, R129, 0x8, R74 ;  /* 0x00000008814a7825 */ /* 0x001fcc00078e004a */
[----:B------:R-:W3:Y:S01]  /*11a0*/  LDG.E.64 R74, desc[UR16][R74.64] ;  /* 0x000000104a4a7981 */ /* 0x000ee2000c1e1b00 */
[----:B-1----:R-:W-:-:S06]  /*11b0*/  IMAD.WIDE.U32 R72, R129, 0x8, R72 ;  /* 0x0000000881487825 */ /* 0x002fcc00078e0048 */
[----:B------:R-:W4:Y:S01]  /*11c0*/  LDG.E.64 R72, desc[UR16][R72.64] ;  /* 0x0000001048487981 */ /* 0x000f22000c1e1b00 */
[----:B------:R-:W-:-:S13]  /*11d0*/  ISETP.NE.AND.EX P0, PT, RZ, UR21, PT, P0 ;  /* 0x00000015ff007c0c */ /* 0x000fda000bf05300 */
[----:B------:R-:W0:Y:S01]  /*11e0*/  @P0 LDC.64 R78, c[0x0][0x438] ;  /* 0x00010e00ff4e0b82 */ /* 0x000e220000000a00 */
[----:B------:R-:W-:Y:S02]  /*11f0*/  SHF.L.U32 R94, R21, 0x10, RZ ;  /* 0x00000010155e7819 */ /* 0x000fe400000006ff */
[----:B------:R-:W-:Y:S01]  /*1200*/  SHF.L.U32 R96, R19, 0x10, RZ ;  /* 0x0000001013607819 */ /* 0x000fe200000006ff */
[----:B0-----:R-:W-:-:S05]  /*1210*/  @P0 IMAD.WIDE.U32 R78, R129, 0x8, R78 ;  /* 0x00000008814e0825 */ /* 0x001fca00078e004e */
[----:B------:R0:W5:Y:S01]  /*1220*/  @P0 LDG.E.64 R108, desc[UR16][R78.64] ;  /* 0x000000104e6c0981 */ /* 0x000162000c1e1b00 */
        /* <DEDUP_REMOVED lines=9> */
[----:B0-----:R-:W-:Y:S01]  /*12c0*/  FADD.FTZ R78, -R118, R75 ;  /* 0x0000004b764e7221 */ /* 0x001fe20000010100 */
[----:B------:R-:W-:Y:S02]  /*12d0*/  SHF.R.U32.HI R100, RZ, 0x10, R73 ;  /* 0x00000010ff647819 */ /* 0x000fe40000011649 */
[----:B------:R-:W-:Y:S02]  /*12e0*/  SHF.L.U32 R95, R73, 0x10, RZ ;  /* 0x00000010495f7819 */ /* 0x000fe400000006ff */
[----:B------:R-:W-:Y:S01]  /*12f0*/  SHF.L.U32 R73, R91, 0x10, RZ ;  /* 0x000000105b497819 */ /* 0x000fe200000006ff */
[----:B------:R-:W-:Y:S01]  /*1300*/  FMUL.FTZ R91, R78, UR11 ;  /* 0x0000000b4e5b7c20 */ /* 0x000fe20008410000 */
[----:B------:R-:W-:-:S03]  /*1310*/  SHF.L.U32 R75, R93, 0x10, RZ ;  /* 0x000000105d4b7819 */ /* 0x000fc600000006ff */
[-C--:B------:R-:W-:Y:S01]  /*1320*/  FMUL.FTZ R94, R94, R73.reuse ;  /* 0x000000495e5e7220 */ /* 0x080fe20000410000 */
[----:B------:R-:W-:Y:S01]  /*1330*/  FADD.FTZ R40, R40, R73 ;  /* 0x0000004928287221 */ /* 0x000fe20000010000 */
[----:B------:R-:W-:Y:S01]  /*1340*/  FFMA.FTZ R60, R91, R73, R60 ;  /* 0x000000495b3c7223 */ /* 0x000fe2000001003c */
[----:B------:R-:W-:Y:S01]  /*1350*/  SHF.L.U32 R73, R72, 0x10, RZ ;  /* 0x0000001048497819 */ /* 0x000fe200000006ff */
[----:B------:R-:W-:Y:S01]  /*1360*/  FADD.FTZ R93, -R118, R95 ;  /* 0x0000005f765d7221 */ /* 0x000fe20000010100 */
[----:B------:R-:W-:-:S03]  /*1370*/  SHF.L.U32 R95, R20, 0x10, RZ ;  /* 0x00000010145f7819 */ /* 0x000fc600000006ff */
[----:B------:R-:W-:Y:S01]  /*1380*/  FADD.FTZ R73, -R118, R73 ;  /* 0x0000004976497221 */ /* 0x000fe20000010100 */
[----:B------:R-:W-:Y:S01]  /*1390*/  FMUL.FTZ R93, R93, UR11 ;  /* 0x0000000b5d5d7c20 */ /* 0x000fe20008410000 */
[----:B------:R-:W-:Y:S02]  /*13a0*/  SHF.L.U32 R72, R97, 0x10, RZ ;  /* 0x0000001061487819 */ /* 0x000fe400000006ff */
[----:B------:R-:W-:Y:S01]  /*13b0*/  FMUL.FTZ R98, R73, UR11 ;  /* 0x0000000b49627c20 */ /* 0x000fe20008410000 */
[-C--:B------:R-:W-:Y:S01]  /*13c0*/  FMUL.FTZ R96, R96, R75.reuse ;  /* 0x0000004b60607220 */ /* 0x080fe20000410000 */
[----:B------:R-:W-:Y:S01]  /*13d0*/  FADD.FTZ R42, R42, R75 ;  /* 0x0000004b2a2a7221 */ /* 0x000fe20000010000 */
[----:B------:R-:W-:Y:S01]  /*13e0*/  FFMA.FTZ R62, R93, R75, R62 ;  /* 0x0000004b5d3e7223 */ /* 0x000fe2000001003e */
[----:B------:R-:W-:Y:S01]  /*13f0*/  SHF.L.U32 R75, R100, 0x10, RZ ;  /* 0x00000010644b7819 */ /* 0x000fe200000006ff */
[-C--:B------:R-:W-:Y:S01]  /*1400*/  FMUL.FTZ R95, R95, R72.reuse ;  /* 0x000000485f5f7220 */ /* 0x080fe20000410000 */
[----:B------:R-:W-:Y:S01]  /*1410*/  FADD.FTZ R41, R41, R72 ;  /* 0x0000004829297221 */ /* 0x000fe20000010000 */
[----:B------:R-:W-:Y:S01]  /*1420*/  FFMA.FTZ R61, R98, R72, R61 ;  /* 0x00000048623d7223 */ /* 0x000fe2000001003d */
[----:B------:R-:W-:Y:S01]  /*1430*/  FADD.FTZ R72, R119, R94 ;  /* 0x0000005e77487221 */ /* 0x000fe20000010000 */
[----:B------:R-:W-:Y:S01]  /*1440*/  FFMA.FTZ R73, R91, R94, R132 ;  /* 0x0000005e5b497223 */ /* 0x000fe20000010084 */
[----:B------:R-:W-:Y:S01]  /*1450*/  FADD.FTZ R100, -R118, R75 ;  /* 0x0000004b76647221 */ /* 0x000fe20000010100 */
[----:B------:R-:W-:Y:S01]  /*1460*/  SHF.L.U32 R97, R18, 0x10, RZ ;  /* 0x0000001012617819 */ /* 0x000fe200000006ff */
[----:B------:R-:W-:Y:S01]  /*1470*/  FADD.FTZ R75, R72, R95 ;  /* 0x0000005f484b7221 */ /* 0x000fe20000010000 */
[----:B-1----:R-:W-:Y:S01]  /*1480*/  SHF.L.U32 R76, R74, 0x10, RZ ;  /* 0x000000104a4c7819 */ /* 0x002fe200000006ff */
        /* <DEDUP_REMOVED lines=9> */
.L_x_491:
[----:B------:R-:W-:Y:S05]  /*1520*/  BSYNC.RECONVERGENT B0 ;  /* 0x0000000000007941 */ /* 0x000fea0003800200 */
.L_x_490:
        /* <DEDUP_REMOVED lines=63> */
.L_x_493:
[----:B------:R-:W-:Y:S05]  /*1920*/  BSYNC.RECONVERGENT B0 ;  /* 0x0000000000007941 */ /* 0x000fea0003800200 */
.L_x_492:
        /* <DEDUP_REMOVED lines=12> */
[----:B------:R-:W-:Y:S01]  /*19f0*/  SHF.L.U32 R124, R13, 0x10, RZ ;  /* 0x000000100d7c7819 */ /* 0x000fe200000006ff */
[----:B--2---:R-:W-:-:S05]  /*1a00*/  IMAD.WIDE.U32 R76, R129, 0x4, R76 ;  /* 0x00000004814c7825 */ /* 0x004fca00078e004c */
[----:B------:R-:W5:Y:S01]  /*1a10*/  LDG.E R0, desc[UR16][R76.64] ;  /* 0x000000104c007981 */ /* 0x000f62000c1e1900 */
[----:B0-----:R-:W-:-:S05]  /*1a20*/  @P0 IMAD.WIDE.U32 R78, R129, 0x8, R78 ;  /* 0x00000008814e0825 */ /* 0x001fca00078e004e */
[----:B------:R0:W5:Y:S01]  /*1a30*/  @P0 LDG.E.64 R112, desc[UR16][R78.64] ;  /* 0x000000104e700981 */ /* 0x000162000c1e1b00 */
[----:B------:R-:W-:Y:S02]  /*1a40*/  SHF.L.U32 R127, R10, 0x10, RZ ;  /* 0x000000100a7f7819 */ /* 0x000fe400000006ff */
[----:B---3--:R-:W-:Y:S02]  /*1a50*/  MOV R121, R74 ;  /* 0x0000004a00797202 */ /* 0x008fe40000000f00 */
[--C-:B------:R-:W-:Y:S02]  /*1a60*/  SHF.R.U64 R74, R74, 0x10, R75.reuse ;  /* 0x000000104a4a7819 */ /* 0x100fe4000000124b */
[----:B------:R-:W-:Y:S02]  /*1a70*/  MOV R125, R75 ;  /* 0x0000004b007d7202 */ /* 0x000fe40000000f00 */
[----:B------:R-:W-:Y:S02]  /*1a80*/  SHF.R.U32.HI R128, RZ, 0x10, R75 ;  /* 0x00000010ff807819 */ /* 0x000fe4000001164b */
[----:B----4-:R-:W-:-:S02]  /*1a90*/  SHF.L.U32 R75, R72, 0x10, RZ ;  /* 0x00000010484b7819 */ /* 0x010fc400000006ff */
[--C-:B------:R-:W-:Y:S02]  /*1aa0*/  SHF.R.U64 R126, R72, 0x10, R73.reuse ;  /* 0x00000010487e7819 */ /* 0x100fe40000001249 */
[----:B------:R-:W-:Y:S01]  /*1ab0*/  SHF.R.U32.HI R72, RZ, 0x10, R73 ;  /* 0x00000010ff487819 */ /* 0x000fe20000011649 */
[----:B------:R-:W-:Y:S01]  /*1ac0*/  FADD.FTZ R75, -R118, R75 ;  /* 0x0000004b764b7221 */ /* 0x000fe20000010100 */
[----:B------:R-:W-:Y:S02]  /*1ad0*/  SHF.L.U32 R123, R73, 0x10, RZ ;  /* 0x00000010497b7819 */ /* 0x000fe400000006ff */
[----:B0-----:R-:W-:Y:S02]  /*1ae0*/  SHF.L.U32 R79, R126, 0x10, RZ ;  /* 0x000000107e4f7819 */ /* 0x001fe400000006ff */
[----:B------:R-:W-:Y:S01]  /*1af0*/  SHF.L.U32 R73, R121, 0x10, RZ ;  /* 0x0000001079497819 */ /* 0x000fe200000006ff */
[----:B------:R-:W-:Y:S01]  /*1b00*/  FMUL.FTZ R121, R75, UR11 ;  /* 0x0000000b4b797c20 */ /* 0x000fe20008410000 */
[----:B------:R-:W-:Y:S01]  /*1b10*/  SHF.L.U32 R75, R125, 0x10, RZ ;  /* 0x000000107d4b7819 */ /* 0x000fe200000006ff */
[----:B------:R-:W-:Y:S01]  /*1b20*/  FADD.FTZ R79, -R118, R79 ;  /* 0x0000004f764f7221 */ /* 0x000fe20000010100 */
[----:B------:R-:W-:Y:S01]  /*1b30*/  SHF.L.U32 R125, R12, 0x10, RZ ;  /* 0x000000100c7d7819 */ /* 0x000fe200000006ff */
[-C--:B------:R-:W-:Y:S01]  /*1b40*/  FMUL.FTZ R124, R124, R73.reuse ;  /* 0x000000497c7c7220 */ /* 0x080fe20000410000 */
[----:B------:R-:W-:Y:S01]  /*1b50*/  SHF.L.U32 R74, R74, 0x10, RZ ;  /* 0x000000104a4a7819 */ /* 0x000fe200000006ff */
[----:B------:R-:W-:Y:S01]  /*1b60*/  FADD.FTZ R123, -R118, R123 ;  /* 0x0000007b767b7221 */ /* 0x000fe20000010100 */
[----:B------:R-:W-:Y:S01]  /*1b70*/  SHF.L.U32 R77, R72, 0x10, RZ ;  /* 0x00000010484d7819 */ /* 0x000fe200000006ff */
[----:B------:R-:W-:Y:S01]  /*1b80*/  FADD.FTZ R72, R119, R124 ;  /* 0x0000007c77487221 */ /* 0x000fe20000010000 */
[----:B------:R-:W-:Y:S01]  /*1b90*/  SHF.L.U32 R126, R11, 0x10, RZ ;  /* 0x000000100b7e7819 */ /* 0x000fe200000006ff */
[----:B------:R-:W-:Y:S01]  /*1ba0*/  FMUL.FTZ R125, R125, R74 ;  /* 0x0000004a7d7d7220 */ /* 0x000fe20000410000 */
[----:B------:R-:W-:Y:S01]  /*1bb0*/  SHF.L.U32 R76, R128, 0x10, RZ ;  /* 0x00000010804c7819 */ /* 0x000fe200000006ff */
[----:B------:R-:W-:Y:S01]  /*1bc0*/  FMUL.FTZ R128, R79, UR11 ;  /* 0x0000000b4f807c20 */ /* 0x000fe20008410000 */
[C---:B------:R-:W-:Y:S01]  /*1bd0*/  FFMA.FTZ R132, R121.reuse, R124, R132 ;  /* 0x0000007c79847223 */ /* 0x040fe20000010084 */
[----:B------:R-:W-:Y:S01]  /*1be0*/  FADD.FTZ R32, R32, R73 ;  /* 0x0000004920207221 */ /* 0x000fe20000010000 */
[----:B------:R-:W-:Y:S01]  /*1bf0*/  FFMA.FTZ R52, R121, R73, R52 ;  /* 0x0000004979347223 */ /* 0x000fe20000010034 */
[----:B------:R-:W-:Y:S01]  /*1c00*/  FADD.FTZ R77, -R118, R77 ;  /* 0x0000004d764d7221 */ /* 0x000fe20000010100 */
[----:B------:R-:W-:Y:S01]  /*1c10*/  FMUL.FTZ R123, R123, UR11 ;  /* 0x0000000b7b7b7c20 */ /* 0x000fe20008410000 */
[----:B------:R-:W-:Y:S01]  /*1c20*/  FMUL.FTZ R126, R126, R75 ;  /* 0x0000004b7e7e7220 */ /* 0x000fe20000410000 */
[----:B------:R-:W-:Y:S01]  /*1c30*/  FADD.FTZ R73, R72, R125 ;  /* 0x0000007d48497221 */ /* 0x000fe20000010000 */
[----:B------:R-:W-:Y:S01]  /*1c40*/  FFMA.FTZ R132, R128, R125, R132 ;  /* 0x0000007d80847223 */ /* 0x000fe20000010084 */
[----:B------:R-:W-:Y:S01]  /*1c50*/  FMUL.FTZ R127, R127, R76 ;  /* 0x0000004c7f7f7220 */ /* 0x000fe20000410000 */
[----:B------:R-:W-:Y:S01]  /*1c60*/  FMUL.FTZ R130, R77, UR11 ;  /* 0x0000000b4d827c20 */ /* 0x000fe20008410000 */
[----:B------:R-:W-:Y:S01]  /*1c70*/  FADD.FTZ R72, R73, R126 ;  /* 0x0000007e49487221 */ /* 0x000fe20000010000 */
[C---:B------:R-:W-:Y:S01]  /*1c80*/  FFMA.FTZ R132, R123.reuse, R126, R132 ;  /* 0x0000007e7b847223 */ /* 0x040fe20000010084 */
[----:B------:R-:W-:Y:S01]  /*1c90*/  FADD.FTZ R34, R34, R75 ;  /* 0x0000004b22227221 */ /* 0x000fe20000010000 */
[----:B------:R-:W-:Y:S01]  /*1ca0*/  FFMA.FTZ R54, R123, R75, R54 ;  /* 0x0000004b7b367223 */ /* 0x000fe20000010036 */
[----:B------:R-:W-:Y:S01]  /*1cb0*/  FADD.FTZ R33, R33, R74 ;  /* 0x0000004a21217221 */ /* 0x000fe20000010000 */
[----:B------:R-:W-:Y:S01]  /*1cc0*/  FFMA.FTZ R53, R128, R74, R53 ;  /* 0x0000004a80357223 */ /* 0x000fe20000010035 */
[----:B------:R-:W-:Y:S01]  /*1cd0*/  FADD.FTZ R35, R35, R76 ;  /* 0x0000004c23237221 */ /* 0x000fe20000010000 */
[----:B------:R-:W-:Y:S01]  /*1ce0*/  FFMA.FTZ R55, R130, R76, R55 ;  /* 0x0000004c82377223 */ /* 0x000fe20000010037 */
[----:B------:R-:W-:Y:S01]  /*1cf0*/  FADD.FTZ R119, R72, R127 ;  /* 0x0000007f48777221 */ /* 0x000fe20000010000 */
[----:B------:R-:W-:-:S07]  /*1d00*/  FFMA.FTZ R132, R130, R127, R132 ;  /* 0x0000007f82847223 */ /* 0x000fce0000010084 */
.L_x_495:
[----:B------:R-:W-:Y:S05]  /*1d10*/  BSYNC.RECONVERGENT B0 ;  /* 0x0000000000007941 */ /* 0x000fea0003800200 */
.L_x_494:
[----:B------:R-:W0:Y:S01]  /*1d20*/  S2UR UR5, SR_CgaCtaId ;  /* 0x00000000000579c3 */ /* 0x000e220000008800 */
[----:B------:R-:W-:Y:S01]  /*1d30*/  P2R R72, PR, RZ, 0x2 ;  /* 0x00000002ff487803 */ /* 0x000fe20000000000 */
[----:B------:R-:W-:Y:S01]  /*1d40*/  UMOV UR4, 0x400 ;  /* 0x0000040000047882 */ /* 0x000fe20000000000 */
[----:B------:R-:W-:Y:S01]  /*1d50*/  LOP3.LUT P1, RZ, R28, 0x1f, RZ, 0xc0, !PT ;  /* 0x0000001f1cff7812 */ /* 0x000fe2000782c0ff */
[----:B------:R-:W1:Y:S01]  /*1d60*/  SHFL.DOWN PT, R73, R132, 0x10, 0x1f ;  /* 0x0a001f0084497f89 */ /* 0x000e6200000e0000 */
[----:B------:R-:W-:Y:S01]  /*1d70*/  PLOP3.LUT P6, PT, PT, PT, UP2, 0x80, 0x8 ;  /* 0x000000000008781c */ /* 0x000fe20003fcf028 */
[----:B------:R-:W-:Y:S01]  /*1d80*/  UISETP.NE.U32.AND UP1, UPT, UR20, URZ, UPT ;  /* 0x000000ff1400728c */ /* 0x000fe2000bf25070 */
[----:B------:R-:W-:Y:S01]  /*1d90*/  PLOP3.LUT P0, PT, PT, PT, PT, 0x80, 0x8 ;  /* 0x000000000008781c */ /* 0x000fe20003f0f070 */
[----:B------:R-:W-:Y:S02]  /*1da0*/  BSSY.RECONVERGENT B0, `(.L_x_496) ;  /* 0x000044d000007945 */ /* 0x000fe40003800200 */
[----:B------:R-:W-:-:S06]  /*1db0*/  UISETP.NE.AND.EX UP1, UPT, UR21, URZ, UPT, UP1 ;  /* 0x000000ff1500728c */ /* 0x000fcc000bf25310 */
[----:B------:R-:W-:Y:S02]  /*1dc0*/  @!P1 PLOP3.LUT P0, PT, P6, PT, PT, 0x80, 0x8 ;  /* 0x000000000008981c */ /* 0x000fe4000370f070 */
[----:B------:R-:W-:Y:S02]  /*1dd0*/  LOP3.LUT P6, RZ, R28, 0x1f, RZ, 0xc0, !PT ;  /* 0x0000001f1cff7812 */ /* 0x000fe400078cc0ff */
[----:B------:R-:W-:Y:S01]  /*1de0*/  ISETP.NE.AND P1, PT, R72, RZ, PT ;  /* 0x000000ff4800720c */ /* 0x000fe20003f25270 */
[----:B0-----:R-:W-:-:S04]  /*1df0*/  ULEA UR4, UR5, UR4, 0x18 ;  /* 0x0000000405047291 */ /* 0x001fc8000f8ec0ff */
[----:B------:R-:W-:Y:S01]  /*1e00*/  UIADD3 UR5, UPT, UPT, UR4, 0x2820, URZ ;  /* 0x0000282004057890 */ /* 0x000fe2000fffe0ff */
[----:B-1----:R-:W-:Y:S01]  /*1e10*/  FADD.FTZ R73, R73, R132 ;  /* 0x0000008449497221 */ /* 0x002fe20000010000 */
[----:B------:R-:W-:Y:S01]  /*1e20*/  MOV R72, UR4 ;  /* 0x0000000400487c02 */ /* 0x000fe20008000f00 */
[----:B------:R-:W-:Y:S02]  /*1e30*/  UIADD3 UR10, UPT, UPT, UR4, 0x2830, URZ ;  /* 0x00002830040a7890 */ /* 0x000fe4000fffe0ff */
[----:B------:R-:W-:Y:S01]  /*1e40*/  @!UP2 UIADD3 UR10, UPT, UPT, UR4, 0x2810, URZ ;  /* 0x00002810040aa890 */ /* 0x000fe2000fffe0ff */
[----:B------:R-:W-:Y:S01]  /*1e50*/  @!P6 MOV R129, UR5 ;  /* 0x000000050081ec02 */ /* 0x000fe20008000f00 */
[----:B------:R-:W0:Y:S01]  /*1e60*/  SHFL.DOWN PT, R74, R73, 0x8, 0x1f ;  /* 0x09001f00494a7f89 */ /* 0x000e2200000e0000 */
[----:B------:R-:W-:Y:S01]  /*1e70*/  @!P0 IADD3 R129, PT, PT, R72, 0x2800, RZ ;  /* 0x0000280048818810 */ /* 0x000fe20007ffe0ff */
[----:B------:R-:W-:Y:S02]  /*1e80*/  @!UP2 UIADD3 UR5, UPT, UPT, UR4, 0x2800, URZ ;  /* 0x000028000405a890 */ /* 0x000fe4000fffe0ff */
[----:B------:R-:W1:Y:S01]  /*1e90*/  SHFL.DOWN PT, R72, R119, 0x10, 0x1f ;  /* 0x0a001f0077487f89 */ /* 0x000e6200000e0000 */
[----:B------:R-:W-:Y:S01]  /*1ea0*/  @!P6 LEA R129, R26, R129, 0x3 ;  /* 0x000000811a81e211 */ /* 0x000fe200078e18ff */
        /* <DEDUP_REMOVED lines=13> */
[----:B-1----:R-:W-:-:S05]  /*1f80*/  FADD.FTZ R79, R76, R79 ;  /* 0x0000004f4c4f7221 */ /* 0x002fca0000010000 */
[----:B------:R-:W0:Y:S02]  /*1f90*/  SHFL.DOWN PT, R118, R79, 0x1, 0x1f ;  /* 0x08201f004f767f89 */ /* 0x000e2400000e0000 */
[----:B0-----:R-:W-:-:S05]  /*1fa0*/  FADD.FTZ R118, R79, R118 ;  /* 0x000000764f767221 */ /* 0x001fca0000010000 */
[----:B------:R-:W-:Y:S01]  /*1fb0*/  @!P6 STS.64 [R129], R118 ;  /* 0x000000768100e388 */ /* 0x000fe20000000a00 */
[----:B------:R-:W-:Y:S01]  /*1fc0*/  BAR.SYNC.DEFER_BLOCKING 0x0 ;  /* 0x0000000000007b1d */ /* 0x000fe20000010000 */
[----:B------:R-:W-:-:S05]  /*1fd0*/  ISETP.NE.AND P6, PT, RZ, UR18, PT ;  /* 0x00000012ff007c0c */ /* 0x000fca000bfc5270 */
[----:B------:R-:W0:Y:S04]  /*1fe0*/  LDS.128 R72, [UR5] ;  /* 0x00000005ff487984 */ /* 0x000e280008000c00 */
        /* <DEDUP_REMOVED lines=21> */
[----:B------:R-:W-:Y:S01]  /*2140*/  FFMA.FTZ R72, R84, UR4, R118 ;  /* 0x0000000454487c23 */ /* 0x000fe20008010076 */
[----:B-----5:R-:W-:Y:S02]  /*2150*/  LOP3.LUT P0, RZ, R6, 0xff0000, RZ, 0xc0, !PT ;  /* 0x00ff000006ff7812 */ /* 0x020fe4000780c0ff */
[----:B------:R-:W-:Y:S01]  /*2160*/  FADD.FTZ R73, R80, -R73 ;  /* 0x8000004950497221 */ /* 0x000fe20000010000 */
[----:B------:R-:W-:Y:S01]  /*2170*/  FADD.FTZ R74, R81, -R72 ;  /* 0x80000048514a7221 */ /* 0x000fe20000010000 */
[----:B------:R-:W-:Y:S01]  /*2180*/  FFMA.FTZ R72, R82, UR4, R118 ;  /* 0x0000000452487c23 */ /* 0x000fe20008010076 */
[----:B------:R-:W-:Y:S01]  /*2190*/  ISETP.GE.U32.AND P6, PT, R6, 0x1000000, PT ;  /* 0x010000000600780c */ /* 0x000fe20003fc6070 */
[----:B------:R-:W-:Y:S01]  /*21a0*/  FMUL.FTZ R73, R73, UR11 ;  /* 0x0000000b49497c20 */ /* 0x000fe20008410000 */
[----:B------:R-:W-:Y:S01]  /*21b0*/  FMUL.FTZ R74, R74, UR11 ;  /* 0x0000000b4a4a7c20 */ /* 0x000fe20008410000 */
[----:B------:R-:W-:-:S02]  /*21c0*/  FADD.FTZ R72, R31, -R72 ;  /* 0x800000481f487221 */ /* 0x000fc40000010000 */
[----:B------:R-:W-:Y:S01]  /*21d0*/  FMUL.FTZ R73, R73, UR9 ;  /* 0x0000000949497c20 */ /* 0x000fe20008410000 */
[----:B------:R-:W-:Y:S01]  /*21e0*/  FMUL.FTZ R75, R74, UR9 ;  /* 0x000000094a4b7c20 */ /* 0x000fe20008410000 */
[----:B------:R-:W-:Y:S02]  /*21f0*/  FMUL.FTZ R72, R72, UR11 ;  /* 0x0000000b48487c20 */ /* 0x000fe40008410000 */
[----:B------:R-:W-:Y:S01]  /*2200*/  FMUL.FTZ R73, R73, UR24 ;  /* 0x0000001849497c20 */ /* 0x000fe20008410000 */
[----:B------:R-:W-:Y:S01]  /*2210*/  FMUL.FTZ R75, R75, UR24 ;  /* 0x000000184b4b7c20 */ /* 0x000fe20008410000 */
[----:B------:R-:W-:-:S03]  /*2220*/  FMUL.FTZ R72, R72, UR9 ;  /* 0x0000000948487c20 */ /* 0x000fc60008410000 */
[----:B------:R-:W-:Y:S01]  /*2230*/  FSEL R74, R73, RZ, P0 ;  /* 0x000000ff494a7208 */ /* 0x000fe20000000000 */
[----:B------:R-:W-:Y:S01]  /*2240*/  FFMA.FTZ R73, R3, UR4, R118 ;  /* 0x0000000403497c23 */ /* 0x000fe20008010076 */
[----:B------:R-:W-:Y:S01]  /*2250*/  FSEL R119, R75, RZ, P6 ;  /* 0x000000ff4b777208 */ /* 0x000fe20003000000 */
[----:B------:R-:W-:Y:S01]  /*2260*/  FMUL.FTZ R72, R72, UR24 ;  /* 0x0000001848487c20 */ /* 0x000fe20008410000 */
[----:B------:R-:W-:Y:S01]  /*2270*/  LOP3.LUT P6, RZ, R6, 0xff00, RZ, 0xc0, !PT ;  /* 0x0000ff0006ff7812 */ /* 0x000fe200078cc0ff */
[----:B------:R-:W-:Y:S01]  /*2280*/  FADD.FTZ R73, R30, -R73 ;  /* 0x800000491e497221 */ /* 0x000fe20000010000 */
[----:B------:R0:W-:Y:S01]  /*2290*/  F2F.BF16.F32 R79, R74 ;  /* 0x0000004a004f7304 */ /* 0x0001e20000202000 */
[----:B------:R-:W-:Y:S02]  /*22a0*/  LOP3.LUT P0, RZ, R6, 0xff, RZ, 0xc0, !PT ;  /* 0x000000ff06ff7812 */ /* 0x000fe4000780c0ff */
[----:B------:R-:W-:Y:S01]  /*22b0*/  FMUL.FTZ R73, R73, UR11 ;  /* 0x0000000b49497c20 */ /* 0x000fe20008410000 */
[----:B------:R-:W-:-:S03]  /*22c0*/  FSEL R78, R72, RZ, P6 ;  /* 0x000000ff484e7208 */ /* 0x000fc60003000000 */
[----:B------:R-:W-:Y:S01]  /*22d0*/  FMUL.FTZ R73, R73, UR9 ;  /* 0x0000000949497c20 */ /* 0x000fe20008410000 */
[----:B------:R-:W1:Y:S03]  /*22e0*/  F2F.BF16.F32 R75, R78 ;  /* 0x0000004e004b7304 */ /* 0x000e660000202000 */
[----:B0-----:R-:W-:Y:S02]  /*22f0*/  FMUL.FTZ R74, R73, UR24 ;  /* 0x00000018494a7c20 */ /* 0x001fe40008410000 */
[----:B------:R-:W0:Y:S03]  /*2300*/  LDC.64 R72, c[0x0][0x468] ;  /* 0x00011a00ff487b82 */ /* 0x000e260000000a00 */
[----:B------:R-:W2:Y:S01]  /*2310*/  F2F.BF16.F32 R132, R119 ;  /* 0x0000007700847304 */ /* 0x000ea20000202000 */
[----:B------:R-:W-:Y:S01]  /*2320*/  FSEL R76, R74, RZ, P0 ;  /* 0x000000ff4a4c7208 */ /* 0x000fe20000000000 */
[----:B-1----:R-:W-:-:S06]  /*2330*/  IMAD.WIDE.U32 R74, R75, 0x10000, RZ ;  /* 0x000100004b4a7825 */ /* 0x002fcc00078e00ff */
[----:B------:R-:W1:Y:S01]  /*2340*/  F2F.BF16.F32 R77, R76 ;  /* 0x0000004c004d7304 */ /* 0x000e620000202000 */
[----:B--2---:R-:W-:-:S04]  /*2350*/  PRMT R79, R79, 0x5410, R132 ;  /* 0x000054104f4f7816 */ /* 0x004fc80000000084 */
[----:B------:R-:W-:Y:S01]  /*2360*/  LOP3.LUT R75, R79, R75, RZ, 0xfc, !PT ;  /* 0x0000004b4f4b7212 */ /* 0x000fe200078efcff */
[C---:B0-----:R-:W-:Y:S01]  /*2370*/  IMAD.WIDE.U32 R72, R7.reuse, 0x8, R72 ;  /* 0x0000000807487825 */ /* 0x041fe200078e0048 */
[----:B------:R-:W-:Y:S02]  /*2380*/  IADD3 R7, PT, PT, R7, 0x80, RZ ;  /* 0x0000008007077810 */ /* 0x000fe40007ffe0ff */
[----:B-1----:R-:W-:-:S05]  /*2390*/  LOP3.LUT R74, R74, R77, RZ, 0xfc, !PT ;  /* 0x0000004d4a4a7212 */ /* 0x002fca00078efcff */
[----:B------:R0:W-:Y:S02]  /*23a0*/  STG.E.64 desc[UR16][R72.64], R74 ;  /* 0x0000004a48007986 */ /* 0x0001e4000c101b10 */
.L_x_500:
[----:B------:R-:W-:Y:S05]  /*23b0*/  BSYNC.RECONVERGENT B1 ;  /* 0x0000000000017941 */ /* 0x000fea0003800200 */
.L_x_499:
[----:B------:R-:W-:Y:S04]  /*23c0*/  BSSY.RECONVERGENT B1, `(.L_x_501) ;  /* 0x000002a000017945 */ /* 0x000fe80003800200 */
[----:B------:R-:W-:Y:S05]  /*23d0*/  @!P1 BRA `(.L_x_502) ;  /* 0x0000000000a09947 */ /* 0x000fea0003800000 */
[--C-:B0-----:R-:W-:Y:S01]  /*23e0*/  FFMA.FTZ R73, R85, UR4, R118.reuse ;  /* 0x0000000455497c23 */ /* 0x101fe20008010076 */
        /* <DEDUP_REMOVED lines=19> */
[C---:B------:R-:W-:Y:S01]  /*2520*/  LOP3.LUT P6, RZ, R5.reuse, 0xff00, RZ, 0xc0, !PT ;  /* 0x0000ff0005ff7812 */ /* 0x040fe200078cc0ff */
        /* <DEDUP_REMOVED lines=19> */
.L_x_502:
[----:B------:R-:W-:Y:S05]  /*2660*/  BSYNC.RECONVERGENT B1 ;  /* 0x0000000000017941 */ /* 0x000fea0003800200 */
.L_x_501:
[----:B------:R-:W-:Y:S04]  /*2670*/  BSSY.RECONVERGENT B1, `(.L_x_503) ;  /* 0x000002a000017945 */ /* 0x000fe80003800200 */
[----:B------:R-:W-:Y:S05]  /*2680*/  @!P2 BRA `(.L_x_504) ;  /* 0x0000000000a0a947 */ /* 0x000fea0003800000 */
[--C-:B01----:R-:W-:Y:S01]  /*2690*/  FFMA.FTZ R73, R93, UR4, R118.reuse ;  /* 0x000000045d497c23 */ /* 0x103fe20008010076 */
        /* <DEDUP_REMOVED lines=39> */
.L_x_504:
[----:B------:R-:W-:Y:S05]  /*2910*/  BSYNC.RECONVERGENT B1 ;  /* 0x0000000000017941 */ /* 0x000fea0003800200 */
.L_x_503:
[----:B------:R-:W-:Y:S04]  /*2920*/  BSSY.RECONVERGENT B1, `(.L_x_505) ;  /* 0x000002a000017945 */ /* 0x000fe80003800200 */
[----:B------:R-:W-:Y:S05]  /*2930*/  @!P3 BRA `(.L_x_506) ;  /* 0x0000000000a0b947 */ /* 0x000fea0003800000 */
[--C-:B012---:R-:W-:Y:S01]  /*2940*/  FFMA.FTZ R73, R101, UR4, R118.reuse ;  /* 0x0000000465497c23 */ /* 0x107fe20008010076 */
        /* <DEDUP_REMOVED lines=39> */
.L_x_506:
[----:B------:R-:W-:Y:S05]  /*2bc0*/  BSYNC.RECONVERGENT B1 ;  /* 0x0000000000017941 */ /* 0x000fea0003800200 */
.L_x_505:
[----:B------:R-:W-:Y:S05]  /*2bd0*/  @!P5 BRA `(.L_x_507) ;  /* 0x0000003400a4d947 */ /* 0x000fea0003800000 */
[--C-:B0123--:R-:W-:Y:S01]  /*2be0*/  FFMA.FTZ R72, R130, UR4, R118.reuse ;  /* 0x0000000482487c23 */ /* 0x10ffe20008010076 */
[----:B------:R-:W-:Y:S01]  /*2bf0*/  FFMA.FTZ R73, R123, UR4, R118 ;  /* 0x000000047b497c23 */ /* 0x000fe20008010076 */
[----:B-----5:R-:W-:Y:S02]  /*2c00*/  ISETP.GE.U32.AND P6, PT, R0, 0x1000000, PT ;  /* 0x010000000000780c */ /* 0x020fe40003fc6070 */
[----:B------:R-:W-:Y:S01]  /*2c10*/  FADD.FTZ R72, R127, -R72 ;  /* 0x800000487f487221 */ /* 0x000fe20000010000 */
[----:B------:R-:W-:Y:S01]  /*2c20*/  FADD.FTZ R73, R126, -R73 ;  /* 0x800000497e497221 */ /* 0x000fe20000010000 */
[----:B------:R-:W-:Y:S02]  /*2c30*/  LOP3.LUT P0, RZ, R0, 0xff0000, RZ, 0xc0, !PT ;  /* 0x00ff000000ff7812 */ /* 0x000fe4000780c0ff */
[----:B------:R-:W-:Y:S01]  /*2c40*/  FMUL.FTZ R72, R72, UR11 ;  /* 0x0000000b48487c20 */ /* 0x000fe20008410000 */
[----:B------:R-:W-:-:S03]  /*2c50*/  FMUL.FTZ R73, R73, UR11 ;  /* 0x0000000b49497c20 */ /* 0x000fc60008410000 */
[----:B------:R-:W-:Y:S01]  /*2c60*/  FMUL.FTZ R74, R72, UR9 ;  /* 0x00000009484a7c20 */ /* 0x000fe20008410000 */
[----:B------:R-:W-:-:S03]  /*2c70*/  FFMA.FTZ R72, R128, UR4, R118 ;  /* 0x0000000480487c23 */ /* 0x000fc60008010076 */
[----:B------:R-:W-:Y:S01]  /*2c80*/  FMUL.FTZ R75, R74, UR24 ;  /* 0x000000184a4b7c20 */ /* 0x000fe20008410000 */
[----:B------:R-:W-:Y:S01]  /*2c90*/  FMUL.FTZ R74, R73, UR9 ;  /* 0x00000009494a7c20 */ /* 0x000fe20008410000 */
[----:B------:R-:W-:Y:S01]  /*2ca0*/  FADD.FTZ R72, R125, -R72 ;  /* 0x800000487d487221 */ /* 0x000fe20000010000 */
[----:B------:R-:W-:Y:S02]  /*2cb0*/  FFMA.FTZ R73, R121, UR4, R118 ;  /* 0x0000000479497c23 */ /* 0x000fe40008010076 */
[----:B------:R-:W-:Y:S01]  /*2cc0*/  FMUL.FTZ R74, R74, UR24 ;  /* 0x000000184a4a7c20 */ /* 0x000fe20008410000 */
[----:B------:R-:W-:Y:S01]  /*2cd0*/  FMUL.FTZ R72, R72, UR11 ;  /* 0x0000000b48487c20 */ /* 0x000fe20008410000 */
[----:B------:R-:W-:Y:S01]  /*2ce0*/  FADD.FTZ R73, R124, -R73 ;  /* 0x800000497c497221 */ /* 0x000fe20000010000 */
[----:B------:R-:W-:Y:S02]  /*2cf0*/  FSEL R75, R75, RZ, P6 ;  /* 0x000000ff4b4b7208 */ /* 0x000fe40003000000 */
[----:B------:R-:W-:Y:S01]  /*2d00*/  FMUL.FTZ R72, R72, UR9 ;  /* 0x0000000948487c20 */ /* 0x000fe20008410000 */
[----:B------:R-:W-:Y:S01]  /*2d10*/  FMUL.FTZ R73, R73, UR11 ;  /* 0x0000000b49497c20 */ /* 0x000fe20008410000 */
[----:B------:R-:W-:Y:S01]  /*2d20*/  LOP3.LUT P6, RZ, R0, 0xff00, RZ, 0xc0, !PT ;  /* 0x0000ff0000ff7812 */ /* 0x000fe200078cc0ff */
[----:B------:R-:W-:Y:S01]  /*2d30*/  F2F.BF16.F32 R118, R75 ;  /* 0x0000004b00767304 */ /* 0x000fe20000202000 */
[----:B------:R-:W-:Y:S01]  /*2d40*/  FMUL.FTZ R72, R72, UR24 ;  /* 0x0000001848487c20 */ /* 0x000fe20008410000 */
[----:B------:R-:W-:Y:S01]  /*2d50*/  FMUL.FTZ R73, R73, UR9 ;  /* 0x0000000949497c20 */ /* 0x000fe20008410000 */
[----:B------:R-:W-:-:S02]  /*2d60*/  FSEL R79, R74, RZ, P0 ;  /* 0x000000ff4a4f7208 */ /* 0x000fc40000000000 */
[----:B------:R-:W-:Y:S01]  /*2d70*/  LOP3.LUT P0, RZ, R0, 0xff, RZ, 0xc0, !PT ;  /* 0x000000ff00ff7812 */ /* 0x000fe2000780c0ff */
[----:B------:R-:W-:Y:S01]  /*2d80*/  FMUL.FTZ R74, R73, UR24 ;  /* 0x00000018494a7c20 */ /* 0x000fe20008410000 */
[----:B------:R-:W-:Y:S02]  /*2d90*/  FSEL R78, R72, RZ, P6 ;  /* 0x000000ff484e7208 */ /* 0x000fe40003000000 */
[----:B------:R-:W0:Y:S01]  /*2da0*/  LDC.64 R72, c[0x0][0x468] ;  /* 0x00011a00ff487b82 */ /* 0x000e220000000a00 */
[----:B------:R-:W1:Y:S01]  /*2db0*/  F2F.BF16.F32 R79, R79 ;  /* 0x0000004f004f7304 */ /* 0x000e620000202000 */
[----:B------:R-:W-:-:S07]  /*2dc0*/  FSEL R76, R74, RZ, P0 ;  /* 0x000000ff4a4c7208 */ /* 0x000fce0000000000 */
[----:B------:R-:W2:Y:S01]  /*2dd0*/  F2F.BF16.F32 R75, R78 ;  /* 0x0000004e004b7304 */ /* 0x000ea20000202000 */
[----:B-1----:R-:W-:-:S07]  /*2de0*/  PRMT R119, R79, 0x5410, R118 ;  /* 0x000054104f777816 */ /* 0x002fce0000000076 */
[----:B------:R-:W1:Y:S01]  /*2df0*/  F2F.BF16.F32 R77, R76 ;  /* 0x0000004c004d7304 */ /* 0x000e620000202000 */
[----:B--2---:R-:W-:-:S04]  /*2e00*/  IMAD.WIDE.U32 R74, R75, 0x10000, RZ ;  /* 0x000100004b4a7825 */ /* 0x004fc800078e00ff */
[----:B0-----:R-:W-:Y:S01]  /*2e10*/  IMAD.WIDE.U32 R72, R7, 0x8, R72 ;  /* 0x0000000807487825 */ /* 0x001fe200078e0048 */
[----:B------:R-:W-:Y:S02]  /*2e20*/  LOP3.LUT R75, R119, R75, RZ, 0xfc, !PT ;  /* 0x0000004b774b7212 */ /* 0x000fe400078efcff */
[----:B-1----:R-:W-:-:S05]  /*2e30*/  LOP3.LUT R74, R74, R77, RZ, 0xfc, !PT ;  /* 0x0000004d4a4a7212 */ /* 0x002fca00078efcff */
[----:B------:R4:W-:Y:S01]  /*2e40*/  STG.E.64 desc[UR16][R72.64], R74 ;  /* 0x0000004a48007986 */ /* 0x0009e2000c101b10 */
[----:B------:R-:W-:Y:S05]  /*2e50*/  BRA `(.L_x_507) ;  /* 0x0000003400047947 */ /* 0x000fea0003800000 */
.L_x_498:
[----:B------:R-:W-:Y:S01]  /*2e60*/  ISETP.GT.U32.AND P0, PT, R27, 0x7f, PT ;  /* 0x0000007f1b00780c */ /* 0x000fe20003f04070 */
[----:B------:R-:W-:-:S12]  /*2e70*/  BSSY.RECONVERGENT B1, `(.L_x_508) ;  /* 0x0000035000017945 */ /* 0x000fd80003800200 */
[----:B------:R-:W-:Y:S05]  /*2e80*/  @!P0 BRA `(.L_x_509) ;  /* 0x0000000000cc8947 */ /* 0x000fea0003800000 */
[--C-:B------:R-:W-:Y:S01]  /*2e90*/  FFMA.FTZ R73, R29, UR4, R118.reuse ;  /* 0x000000041d497c23 */ /* 0x100fe20008010076 */
[--C-:B------:R-:W-:Y:S01]  /*2ea0*/  FFMA.FTZ R72, R84, UR4, R118.reuse ;  /* 0x0000000454487c23 */ /* 0x100fe20008010076 */
[----:B------:R-:W-:Y:S01]  /*2eb0*/  FFMA.FTZ R76, R82, UR4, R118 ;  /* 0x00000004524c7c23 */ /* 0x000fe20008010076 */
[----:B-----5:R-:W-:Y:S01]  /*2ec0*/  LOP3.LUT P0, RZ, R6, 0xff0000, RZ, 0xc0, !PT ;  /* 0x00ff000006ff7812 */ /* 0x020fe2000780c0ff */
[----:B------:R-:W-:Y:S01]  /*2ed0*/  FADD.FTZ R73, R80, -R73 ;  /* 0x8000004950497221 */ /* 0x000fe20000010000 */
[----:B------:R-:W-:Y:S01]  /*2ee0*/  FADD.FTZ R74, R81, -R72 ;  /* 0x80000048514a7221 */ /* 0x000fe20000010000 */
[----:B------:R-:W-:Y:S01]  /*2ef0*/  FADD.FTZ R76, R31, -R76 ;  /* 0x8000004c1f4c7221 */ /* 0x000fe20000010000 */
[----:B------:R-:W-:Y:S01]  /*2f00*/  LOP3.LUT P6, RZ, R6, 0xff00, RZ, 0xc0, !PT ;  /* 0x0000ff0006ff7812 */ /* 0x000fe200078cc0ff */
[----:B------:R-:W-:Y:S01]  /*2f10*/  FMUL.FTZ R77, R73, UR11 ;  /* 0x0000000b494d7c20 */ /* 0x000fe20008410000 */
[----:B------:R-:W-:Y:S01]  /*2f20*/  FMUL.FTZ R79, R74, UR11 ;  /* 0x0000000b4a4f7c20 */ /* 0x000fe20008410000 */
[----:B------:R-:W-:Y:S01]  /*2f30*/  FFMA.FTZ R73, R3, UR4, R118 ;  /* 0x0000000403497c23 */ /* 0x000fe20008010076 */
[----:B------:R-:W-:Y:S01]  /*2f40*/  FMUL.FTZ R75, R76, UR11 ;  /* 0x0000000b4c4b7c20 */ /* 0x000fe20008410000 */
[----:B------:R-:W-:Y:S01]  /*2f50*/  FMUL.FTZ R78, R77, UR9 ;  /* 0x000000094d4e7c20 */ /* 0x000fe20008410000 */
[----:B------:R0:W-:Y:S01]  /*2f60*/  F2F.BF16.F32 R72, R77 ;  /* 0x0000004d00487304 */ /* 0x0001e20000202000 */
[----:B------:R-:W-:-:S02]  /*2f70*/  FADD.FTZ R74, R30, -R73 ;  /* 0x800000491e4a7221 */ /* 0x000fc40000010000 */
[----:B------:R-:W-:Y:S02]  /*2f80*/  FMUL.FTZ R78, R78, UR24 ;  /* 0x000000184e4e7c20 */ /* 0x000fe40008410000 */
[----:B------:R-:W-:-:S03]  /*2f90*/  FMUL.FTZ R74, R74, UR11 ;  /* 0x0000000b4a4a7c20 */ /* 0x000fc60008410000 */
[----:B------:R-:W-:Y:S01]  /*2fa0*/  FSEL R129, R78, RZ, P0 ;  /* 0x000000ff4e817208 */ /* 0x000fe20000000000 */
[----:B0-----:R-:W-:Y:S01]  /*2fb0*/  FMUL.FTZ R77, R79, UR9 ;  /* 0x000000094f4d7c20 */ /* 0x001fe20008410000 */
[----:B------:R0:W-:Y:S01]  /*2fc0*/  F2F.BF16.F32 R119, R74 ;  /* 0x0000004a00777304 */ /* 0x0001e20000202000 */
[----:B------:R-:W-:Y:S02]  /*2fd0*/  ISETP.GE.U32.AND P0, PT, R6, 0x1000000, PT ;  /* 0x010000000600780c */ /* 0x000fe40003f06070 */
[----:B------:R-:W-:Y:S01]  /*2fe0*/  FMUL.FTZ R78, R77, UR24 ;  /* 0x000000184d4e7c20 */ /* 0x000fe20008410000 */
[----:B------:R-:W-:-:S04]  /*2ff0*/  FMUL.FTZ R77, R75, UR9 ;  /* 0x000000094b4d7c20 */ /* 0x000fc80008410000 */
[----:B------:R-:W-:Y:S01]  /*3000*/  FMUL.FTZ R77, R77, UR24 ;  /* 0x000000184d4d7c20 */ /* 0x000fe20008410000 */
[----:B0-----:R-:W-:Y:S01]  /*3010*/  FMUL.FTZ R74, R74, UR9 ;  /* 0x000000094a4a7c20 */ /* 0x001fe20008410000 */
[----:B------:R0:W-:Y:S01]  /*3020*/  F2F.BF16.F32 R73, R79 ;  /* 0x0000004f00497304 */ /* 0x0001e20000202000 */
[----:B------:R-:W-:Y:S02]  /*3030*/  FSEL R134, R78, RZ, P0 ;  /* 0x000000ff4e867208 */ /* 0x000fe40000000000 */
[----:B------:R-:W-:Y:S01]  /*3040*/  FSEL R132, R77, RZ, P6 ;  /* 0x000000ff4d847208 */ /* 0x000fe20003000000 */
[----:B------:R-:W-:Y:S01]  /*3050*/  FMUL.FTZ R77, R74, UR24 ;  /* 0x000000184a4d7c20 */ /* 0x000fe20008410000 */
[----:B------:R-:W-:-:S03]  /*3060*/  LOP3.LUT P0, RZ, R6, 0xff, RZ, 0xc0, !PT ;  /* 0x000000ff06ff7812 */ /* 0x000fc6000780c0ff */
[----:B------:R1:W2:Y:S01]  /*3070*/  F2F.BF16.F32 R76, R75 ;  /* 0x0000004b004c7304 */ /* 0x0002a20000202000 */
[----:B0-----:R-:W0:Y:S01]  /*3080*/  LDC.64 R78, c[0x0][0x478] ;  /* 0x00011e00ff4e7b82 */ /* 0x001e220000000a00 */
[----:B------:R-:W-:-:S06]  /*3090*/  FSEL R131, R77, RZ, P0 ;  /* 0x000000ff4d837208 */ /* 0x000fcc0000000000 */
[----:B------:R-:W3:Y:S01]  /*30a0*/  F2F.BF16.F32 R132, R132 ;  /* 0x0000008400847304 */ /* 0x000ee20000202000 */
[----:B-1----:R-:W1:Y:S01]  /*30b0*/  LDC.64 R74, c[0x0][0x468] ;  /* 0x00011a00ff4a7b82 */ /* 0x002e620000000a00 */
[----:B--2---:R-:W-:-:S06]  /*30c0*/  IMAD.WIDE.U32 R76, R76, 0x10000, RZ ;  /* 0x000100004c4c7825 */ /* 0x004fcc00078e00ff */
[----:B------:R2:W-:Y:S01]  /*30d0*/  F2F.BF16.F32 R133, R129 ;  /* 0x0000008100857304 */ /* 0x0005e20000202000 */
[----:B------:R-:W-:-:S07]  /*30e0*/  LOP3.LUT R76, R76, R119, RZ, 0xfc, !PT ;  /* 0x000000774c4c7212 */ /* 0x000fce00078efcff */
[----:B------:R-:W4:Y:S01]  /*30f0*/  F2F.BF16.F32 R134, R134 ;  /* 0x0000008600867304 */ /* 0x000f220000202000 */
[----:B--2---:R-:W-:Y:S01]  /*3100*/  PRMT R129, R72, 0x5410, R73 ;  /* 0x0000541048817816 */ /* 0x004fe20000000049 */
[----:B---3--:R-:W-:-:S03]  /*3110*/  IMAD.WIDE.U32 R72, R132, 0x10000, RZ ;  /* 0x0001000084487825 */ /* 0x008fc600078e00ff */
[----:B------:R-:W-:Y:S01]  /*3120*/  LOP3.LUT R77, R129, R77, RZ, 0xfc, !PT ;  /* 0x0000004d814d7212 */ /* 0x000fe200078efcff */
[C---:B0-----:R-:W-:Y:S02]  /*3130*/  IMAD.WIDE.U32 R78, R7.reuse, 0x8, R78 ;  /* 0x00000008074e7825 */ /* 0x041fe400078e004e */
[----:B------:R-:W0:Y:S02]  /*3140*/  F2F.BF16.F32 R131, R131 ;  /* 0x0000008300837304 */ /* 0x000e240000202000 */
[C---:B-1----:R-:W-:Y:S01]  /*3150*/  IMAD.WIDE.U32 R74, R7.reuse, 0x8, R74 ;  /* 0x00000008074a7825 */ /* 0x042fe200078e004a */
[----:B------:R1:W-:Y:S01]  /*3160*/  STG.E.64 desc[UR16][R78.64], R76 ;  /* 0x0000004c4e007986 */ /* 0x0003e2000c101b10 */
[----:B------:R-:W-:Y:S02]  /*3170*/  IADD3 R7, PT, PT, R7, 0x80, RZ ;  /* 0x0000008007077810 */ /* 0x000fe40007ffe0ff */
[----:B----4-:R-:W-:-:S04]  /*3180*/  PRMT R133, R133, 0x5410, R134 ;  /* 0x0000541085857816 */ /* 0x010fc80000000086 */
[----:B------:R-:W-:Y:S02]  /*3190*/  LOP3.LUT R73, R133, R73, RZ, 0xfc, !PT ;  /* 0x0000004985497212 */ /* 0x000fe400078efcff */
[----:B0-----:R-:W-:-:S05]  /*31a0*/  LOP3.LUT R72, R72, R131, RZ, 0xfc, !PT ;  /* 0x0000008348487212 */ /* 0x001fca00078efcff */
[----:B------:R1:W-:Y:S02]  /*31b0*/  STG.E.64 desc[UR16][R74.64], R72 ;  /* 0x000000484a007986 */ /* 0x0003e4000c101b10 */
.L_x_509:
[----:B------:R-:W-:Y:S05]  /*31c0*/  BSYNC.RECONVERGENT B1 ;  /* 0x0000000000017941 */ /* 0x000fea0003800200 */
.L_x_508:
[----:B------:R-:W-:Y:S04]  /*31d0*/  BSSY.RECONVERGENT B1, `(.L_x_510) ;  /* 0x0000035000017945 */ /* 0x000fe80003800200 */
[----:B------:R-:W-:Y:S05]  /*31e0*/  @!P1 BRA `(.L_x_511) ;  /* 0x0000000000cc9947 */ /* 0x000fea0003800000 */
[--C-:B-1----:R-:W-:Y:S01]  /*31f0*/  FFMA.FTZ R73, R85, UR4, R118.reuse ;  /* 0x0000000455497c23 */ /* 0x102fe20008010076 */
        /* <DEDUP_REMOVED lines=26> */
[----:B------:R-:W-:Y:S02]  /*33a0*/  FSEL R132, R75, RZ, P6 ;  /* 0x000000ff4b847208 */ /* 0x000fe40003000000 */
[----:B------:R-:W-:-:S03]  /*33b0*/  LOP3.LUT P0, RZ, R5, 0xff, RZ, 0xc0, !PT ;  /* 0x000000ff05ff7812 */ /* 0x000fc6000780c0ff */
[----:B------:R1:W2:Y:S01]  /*33c0*/  F2F.BF16.F32 R78, R76 ;  /* 0x0000004c004e7304 */ /* 0x0002a20000202000 */
[----:B0-----:R-:W-:Y:S02]  /*33d0*/  FMUL.FTZ R79, R74, UR24 ;  /* 0x000000184a4f7c20 */ /* 0x001fe40008410000 */
[----:B------:R-:W0:Y:S03]  /*33e0*/  LDC.64 R74, c[0x0][0x468] ;  /* 0x00011a00ff4a7b82 */ /* 0x000e260000000a00 */
[----:B------:R-:W-:Y:S02]  /*33f0*/  FSEL R131, R79, RZ, P0 ;  /* 0x000000ff4f837208 */ /* 0x000fe40000000000 */
[----:B------:R-:W3:Y:S03]  /*3400*/  F2F.BF16.F32 R132, R132 ;  /* 0x0000008400847304 */ /* 0x000ee60000202000 */
[----:B-1----:R-:W1:Y:S01]  /*3410*/  LDC.64 R76, c[0x0][0x478] ;  /* 0x00011e00ff4c7b82 */ /* 0x002e620000000a00 */
[----:B--2---:R-:W-:-:S04]  /*3420*/  IMAD.WIDE.U32 R78, R78, 0x10000, RZ ;  /* 0x000100004e4e7825 */ /* 0x004fc800078e00ff */
        /* <DEDUP_REMOVED lines=9> */
[----:B------:R-:W-:Y:S02]  /*34c0*/  IADD3 R7, PT, PT, R7, 0x80, RZ ;  /* 0x0000008007077810 */ /* 0x000fe40007ffe0ff */
[----:B----4-:R-:W-:Y:S02]  /*34d0*/  PRMT R133, R133, 0x5410, R134 ;  /* 0x0000541085857816 */ /* 0x010fe40000000086 */
[----:B------:R2:W-:Y:S02]  /*34e0*/  STG.E.64 desc[UR16][R76.64], R78 ;  /* 0x0000004e4c007986 */ /* 0x0005e4000c101b10 */
[----:B------:R-:W-:-:S02]  /*34f0*/  LOP3.LUT R73, R133, R73, RZ, 0xfc, !PT ;  /* 0x0000004985497212 */ /* 0x000fc400078efcff */
[----:B0-----:R-:W-:-:S05]  /*3500*/  LOP3.LUT R72, R72, R131, RZ, 0xfc, !PT ;  /* 0x0000008348487212 */ /* 0x001fca00078efcff */
[----:B------:R2:W-:Y:S02]  /*3510*/  STG.E.64 desc[UR16][R74.64], R72 ;  /* 0x000000484a007986 */ /* 0x0005e4000c101b10 */
.L_x_511:
[----:B------:R-:W-:Y:S05]  /*3520*/  BSYNC.RECONVERGENT B1 ;  /* 0x0000000000017941 */ /* 0x000fea0003800200 */
.L_x_510:
[----:B------:R-:W-:Y:S04]  /*3530*/  BSSY.RECONVERGENT B1, `(.L_x_512) ;  /* 0x0000035000017945 */ /* 0x000fe80003800200 */
[----:B------:R-:W-:Y:S05]  /*3540*/  @!P2 BRA `(.L_x_513) ;  /* 0x0000000000cca947 */ /* 0x000fea0003800000 */
[--C-:B-12---:R-:W-:Y:S01]  /*3550*/  FFMA.FTZ R73, R93, UR4, R118.reuse ;  /* 0x000000045d497c23 */ /* 0x106fe20008010076 */
        /* <DEDUP_REMOVED lines=50> */
.L_x_513:
[----:B------:R-:W-:Y:S05]  /*3880*/  BSYNC.RECONVERGENT B1 ;  /* 0x0000000000017941 */ /* 0x000fea0003800200 */
.L_x_512:
[----:B------:R-:W-:Y:S04]  /*3890*/  BSSY.RECONVERGENT B1, `(.L_x_514) ;  /* 0x0000035000017945 */ /* 0x000fe80003800200 */
[----:B------:R-:W-:Y:S05]  /*38a0*/  @!P3 BRA `(.L_x_515) ;  /* 0x0000000000ccb947 */ /* 0x000fea0003800000 */
[--C-:B-123--:R-:W-:Y:S01]  /*38b0*/  FFMA.FTZ R73, R101, UR4, R118.reuse ;  /* 0x0000000465497c23 */ /* 0x10efe20008010076 */
        /* <DEDUP_REMOVED lines=50> */
.L_x_515:
[----:B------:R-:W-:Y:S05]  /*3be0*/  BSYNC.RECONVERGENT B1 ;  /* 0x0000000000017941 */ /* 0x000fea0003800200 */
.L_x_514:
[----:B------:R-:W-:Y:S05]  /*3bf0*/  @!P5 BRA `(.L_x_507) ;  /* 0x00000024009cd947 */ /* 0x000fea0003800000 */
[--C-:B-1234-:R-:W-:Y:S01]  /*3c00*/  FFMA.FTZ R73, R123, UR4, R118.reuse ;  /* 0x000000047b497c23 */ /* 0x11efe20008010076 */
[----:B------:R-:W-:Y:S01]  /*3c10*/  FFMA.FTZ R72, R130, UR4, R118 ;  /* 0x0000000482487c23 */ /* 0x000fe20008010076 */
[----:B-----5:R-:W-:Y:S02]  /*3c20*/  LOP3.LUT P0, RZ, R0, 0xff0000, RZ, 0xc0, !PT ;  /* 0x00ff000000ff7812 */ /* 0x020fe4000780c0ff */
[----:B------:R-:W-:Y:S01]  /*3c30*/  FADD.FTZ R73, R126, -R73 ;  /* 0x800000497e497221 */ /* 0x000fe20000010000 */
[----:B------:R-:W-:Y:S01]  /*3c40*/  FADD.FTZ R74, R127, -R72 ;  /* 0x800000487f4a7221 */ /* 0x000fe20000010000 */
[----:B------:R-:W-:Y:S02]  /*3c50*/  LOP3.LUT P6, RZ, R0, 0xff00, RZ, 0xc0, !PT ;  /* 0x0000ff0000ff7812 */ /* 0x000fe400078cc0ff */
[----:B------:R-:W-:Y:S01]  /*3c60*/  FMUL.FTZ R75, R73, UR11 ;  /* 0x0000000b494b7c20 */ /* 0x000fe20008410000 */
[--C-:B------:R-:W-:Y:S01]  /*3c70*/  FFMA.FTZ R73, R121, UR4, R118.reuse ;  /* 0x0000000479497c23 */ /* 0x100fe20008010076 */
[----:B------:R-:W-:Y:S01]  /*3c80*/  FFMA.FTZ R118, R128, UR4, R118 ;  /* 0x0000000480767c23 */ /* 0x000fe20008010076 */
[----:B------:R-:W-:Y:S01]  /*3c90*/  FMUL.FTZ R77, R74, UR11 ;  /* 0x0000000b4a4d7c20 */ /* 0x000fe20008410000 */
[----:B------:R-:W-:Y:S01]  /*3ca0*/  FMUL.FTZ R76, R75, UR9 ;  /* 0x000000094b4c7c20 */ /* 0x000fe20008410000 */
[----:B------:R0:W-:Y:S01]  /*3cb0*/  F2F.BF16.F32 R72, R75 ;  /* 0x0000004b00487304 */ /* 0x0001e20000202000 */
[----:B------:R-:W-:Y:S01]  /*3cc0*/  FADD.FTZ R118, R125, -R118 ;  /* 0x800000767d767221 */ /* 0x000fe20000010000 */
[----:B------:R-:W-:Y:S01]  /*3cd0*/  FADD.FTZ R74, R124, -R73 ;  /* 0x800000497c4a7221 */ /* 0x000fe20000010000 */
[----:B------:R-:W-:-:S02]  /*3ce0*/  FMUL.FTZ R78, R77, UR9 ;  /* 0x000000094d4e7c20 */ /* 0x000fc40008410000 */
[----:B------:R-:W-:Y:S01]  /*3cf0*/  FMUL.FTZ R118, R118, UR11 ;  /* 0x0000000b76767c20 */ /* 0x000fe20008410000 */
[----:B------:R-:W-:Y:S01]  /*3d00*/  FMUL.FTZ R74, R74, UR11 ;  /* 0x0000000b4a4a7c20 */ /* 0x000fe20008410000 */
[----:B------:R-:W-:Y:S01]  /*3d10*/  FMUL.FTZ R78, R78, UR24 ;  /* 0x000000184e4e7c20 */ /* 0x000fe20008410000 */
[----:B------:R-:W-:Y:S01]  /*3d20*/  F2F.BF16.F32 R73, R77 ;  /* 0x0000004d00497304 */ /* 0x000fe20000202000 */
[----:B0-----:R-:W-:-:S05]  /*3d30*/  FMUL.FTZ R75, R76, UR24 ;  /* 0x000000184c4b7c20 */ /* 0x001fca0008410000 */
[----:B------:R-:W-:Y:S01]  /*3d40*/  FSEL R129, R75, RZ, P0 ;  /* 0x000000ff4b817208 */ /* 0x000fe20000000000 */
[----:B------:R-:W-:Y:S01]  /*3d50*/  FMUL.FTZ R75, R118, UR9 ;  /* 0x00000009764b7c20 */ /* 0x000fe20008410000 */
[----:B------:R0:W-:Y:S01]  /*3d60*/  F2F.BF16.F32 R119, R74 ;  /* 0x0000004a00777304 */ /* 0x0001e20000202000 */
[----:B------:R-:W-:Y:S02]  /*3d70*/  ISETP.GE.U32.AND P0, PT, R0, 0x1000000, PT ;  /* 0x010000000000780c */ /* 0x000fe40003f06070 */
[----:B------:R-:W-:Y:S02]  /*3d80*/  FMUL.FTZ R75, R75, UR24 ;  /* 0x000000184b4b7c20 */ /* 0x000fe40008410000 */
[----:B------:R-:W-:Y:S02]  /*3d90*/  FSEL R134, R78, RZ, P0 ;  /* 0x000000ff4e867208 */ /* 0x000fe40000000000 */
[----:B------:R-:W1:Y:S01]  /*3da0*/  LDC.64 R78, c[0x0][0x478] ;  /* 0x00011e00ff4e7b82 */ /* 0x000e620000000a00 */
[----:B------:R-:W-:Y:S01]  /*3db0*/  FSEL R132, R75, RZ, P6 ;  /* 0x000000ff4b847208 */ /* 0x000fe20003000000 */
[----:B0-----:R-:W-:Y:S01]  /*3dc0*/  FMUL.FTZ R74, R74, UR9 ;  /* 0x000000094a4a7c20 */ /* 0x001fe20008410000 */
[----:B------:R-:W-:Y:S01]  /*3dd0*/  LOP3.LUT P0, RZ, R0, 0xff, RZ, 0xc0, !PT ;  /* 0x000000ff00ff7812 */ /* 0x000fe2000780c0ff */
[----:B------:R0:W2:Y:S02]  /*3de0*/  F2F.BF16.F32 R76, R118 ;  /* 0x00000076004c7304 */ /* 0x0000a40000202000 */
[----:B------:R-:W-:-:S02]  /*3df0*/  FMUL.FTZ R77, R74, UR24 ;  /* 0x000000184a4d7c20 */ /* 0x000fc40008410000 */
[----:B------:R-:W3:Y:S04]  /*3e00*/  LDC.64 R74, c[0x0][0x468] ;  /* 0x00011a00ff4a7b82 */ /* 0x000ee80000000a00 */
[----:B------:R-:W4:Y:S01]  /*3e10*/  F2F.BF16.F32 R132, R132 ;  /* 0x0000008400847304 */ /* 0x000f220000202000 */
[----:B0-----:R-:W-:Y:S01]  /*3e20*/  FSEL R118, R77, RZ, P0 ;  /* 0x000000ff4d767208 */ /* 0x001fe20000000000 */
[----:B--2---:R-:W-:-:S06]  /*3e30*/  IMAD.WIDE.U32 R76, R76, 0x10000, RZ ;  /* 0x000100004c4c7825 */ /* 0x004fcc00078e00ff */
[----:B------:R0:W-:Y:S01]  /*3e40*/  F2F.BF16.F32 R133, R129 ;  /* 0x0000008100857304 */ /* 0x0001e20000202000 */
[----:B------:R-:W-:Y:S01]  /*3e50*/  LOP3.LUT R76, R76, R119, RZ, 0xfc, !PT ;  /* 0x000000774c4c7212 */ /* 0x000fe200078efcff */
[----:B-1----:R-:W-:-:S06]  /*3e60*/  IMAD.WIDE.U32 R78, R7, 0x8, R78 ;  /* 0x00000008074e7825 */ /* 0x002fcc00078e004e */
[----:B------:R-:W1:Y:S01]  /*3e70*/  F2F.BF16.F32 R134, R134 ;  /* 0x0000008600867304 */ /* 0x000e620000202000 */
[----:B0-----:R-:W-:Y:S01]  /*3e80*/  PRMT R129, R72, 0x5410, R73 ;  /* 0x0000541048817816 */ /* 0x001fe20000000049 */
[----:B----4-:R-:W-:-:S03]  /*3e90*/  IMAD.WIDE.U32 R72, R132, 0x10000, RZ ;  /* 0x0001000084487825 */ /* 0x010fc600078e00ff */
[----:B------:R-:W-:Y:S01]  /*3ea0*/  LOP3.LUT R77, R129, R77, RZ, 0xfc, !PT ;  /* 0x0000004d814d7212 */ /* 0x000fe200078efcff */
[----:B---3--:R-:W-:Y:S02]  /*3eb0*/  IMAD.WIDE.U32 R74, R7, 0x8, R74 ;  /* 0x00000008074a7825 */ /* 0x008fe400078e004a */
[----:B------:R-:W0:Y:S02]  /*3ec0*/  F2F.BF16.F32 R131, R118 ;  /* 0x0000007600837304 */ /* 0x000e240000202000 */
[----:B------:R2:W-:Y:S01]  /*3ed0*/  STG.E.64 desc[UR16][R78.64], R76 ;  /* 0x0000004c4e007986 */ /* 0x0005e2000c101b10 */
[----:B-1----:R-:W-:-:S04]  /*3ee0*/  PRMT R133, R133, 0x5410, R134 ;  /* 0x0000541085857816 */ /* 0x002fc80000000086 */
[----:B------:R-:W-:Y:S02]  /*3ef0*/  LOP3.LUT R73, R133, R73, RZ, 0xfc, !PT ;  /* 0x0000004985497212 */ /* 0x000fe400078efcff */
[----:B0-----:R-:W-:-:S05]  /*3f00*/  LOP3.LUT R72, R72, R131, RZ, 0xfc, !PT ;  /* 0x0000008348487212 */ /* 0x001fca00078efcff */
[----:B------:R2:W-:Y:S01]  /*3f10*/  STG.E.64 desc[UR16][R74.64], R72 ;  /* 0x000000484a007986 */ /* 0x0005e2000c101b10 */
[----:B------:R-:W-:Y:S05]  /*3f20*/  BRA `(.L_x_507) ;  /* 0x0000002000d07947 */ /* 0x000fea0003800000 */
.L_x_497:
        /* <DEDUP_REMOVED lines=8> */
[----:B------:R-:W-:Y:S01]  /*3fb0*/  SHF.R.U32.HI R75, RZ, 0x10, R105 ;  /* 0x00000010ff4b7819 */ /* 0x000fe20000011669 */
[--C-:B------:R-:W-:Y:S01]  /*3fc0*/  FFMA.FTZ R74, R82, UR4, R118.reuse ;  /* 0x00000004524a7c23 */ /* 0x100fe20008010076 */
[----:B------:R-:W-:Y:S01]  /*3fd0*/  SHF.L.U32 R72, R72, 0x10, RZ ;  /* 0x0000001048487819 */ /* 0x000fe200000006ff */
[----:B------:R-:W-:Y:S01]  /*3fe0*/  FADD.FTZ R73, R80, -R73 ;  /* 0x8000004950497221 */ /* 0x000fe20000010000 */
[----:B------:R-:W-:Y:S01]  /*3ff0*/  FFMA.FTZ R76, R84, UR4, R118 ;  /* 0x00000004544c7c23 */ /* 0x000fe20008010076 */
[----:B------:R-:W-:Y:S01]  /*4000*/  SHF.L.U32 R75, R75, 0x10, RZ ;  /* 0x000000104b4b7819 */ /* 0x000fe200000006ff */
[----:B------:R-:W-:Y:S01]  /*4010*/  FADD.FTZ R77, R31, -R74 ;  /* 0x8000004a1f4d7221 */ /* 0x000fe20000010000 */
[----:B------:R-:W-:Y:S01]  /*4020*/  FFMA.FTZ R73, R73, UR11, R72 ;  /* 0x0000000b49497c23 */ /* 0x000fe20008010048 */
[----:B------:R-:W-:Y:S01]  /*4030*/  SHF.R.U64 R72, R104, 0x10, R105 ;  /* 0x0000001068487819 */ /* 0x000fe20000001269 */
[----:B------:R-:W-:Y:S01]  /*4040*/  FADD.FTZ R76, R81, -R76 ;  /* 0x8000004c514c7221 */ /* 0x000fe20000010000 */
[----:B------:R-:W-:Y:S01]  /*4050*/  LOP3.LUT P0, RZ, R6, 0xff0000, RZ, 0xc0, !PT ;  /* 0x00ff000006ff7812 */ /* 0x000fe2000780c0ff */
[----:B------:R-:W-:Y:S01]  /*4060*/  FMUL.FTZ R74, R73, UR9 ;  /* 0x00000009494a7c20 */ /* 0x000fe20008410000 */
[----:B------:R-:W-:Y:S01]  /*4070*/  SHF.L.U32 R72, R72, 0x10, RZ ;  /* 0x0000001048487819 */ /* 0x000fe200000006ff */
[----:B------:R-:W-:Y:S01]  /*4080*/  FFMA.FTZ R75, R76, UR11, R75 ;  /* 0x0000000b4c4b7c23 */ /* 0x000fe2000801004b */
[----:B------:R-:W-:Y:S01]  /*4090*/  ISETP.GE.U32.AND P6, PT, R6, 0x1000000, PT ;  /* 0x010000000600780c */ /* 0x000fe20003fc6070 */
[----:B------:R-:W-:-:S02]  /*40a0*/  FMUL.FTZ R74, R74, UR24 ;  /* 0x000000184a4a7c20 */ /* 0x000fc40008410000 */
[----:B------:R-:W-:Y:S01]  /*40b0*/  FFMA.FTZ R73, R77, UR11, R72 ;  /* 0x0000000b4d497c23 */ /* 0x000fe20008010048 */
[----:B------:R-:W-:Y:S01]  /*40c0*/  MOV R72, R104 ;  /* 0x0000006800487202 */ /* 0x000fe20000000f00 */
[----:B------:R-:W-:Y:S01]  /*40d0*/  FFMA.FTZ R77, R3, UR4, R118 ;  /* 0x00000004034d7c23 */ /* 0x000fe20008010076 */
[----:B------:R-:W-:Y:S01]  /*40e0*/  FMUL.FTZ R75, R75, UR9 ;  /* 0x000000094b4b7c20 */ /* 0x000fe20008410000 */
[----:B------:R-:W-:Y:S01]  /*40f0*/  FMUL.FTZ R73, R73, UR9 ;  /* 0x0000000949497c20 */ /* 0x000fe20008410000 */
[----:B------:R-:W-:Y:S01]  /*4100*/  SHF.L.U32 R72, R72, 0x10, RZ ;  /* 0x0000001048487819 */ /* 0x000fe200000006ff */
[----:B------:R-:W-:Y:S01]  /*4110*/  FADD.FTZ R77, R30, -R77 ;  /* 0x8000004d1e4d7221 */ /* 0x000fe20000010000 */
[----:B------:R-:W-:Y:S01]  /*4120*/  FMUL.FTZ R75, R75, UR24 ;  /* 0x000000184b4b7c20 */ /* 0x000fe20008410000 */
[----:B------:R-:W-:Y:S01]  /*4130*/  FSEL R74, R74, RZ, P0 ;  /* 0x000000ff4a4a7208 */ /* 0x000fe20000000000 */
[----:B------:R-:W-:Y:S01]  /*4140*/  FMUL.FTZ R73, R73, UR24 ;  /* 0x0000001849497c20 */ /* 0x000fe20008410000 */
[----:B------:R-:W-:Y:S01]  /*4150*/  FFMA.FTZ R72, R77, UR11, R72 ;  /* 0x0000000b4d487c23 */ /* 0x000fe20008010048 */
[----:B------:R-:W-:Y:S01]  /*4160*/  LOP3.LUT P0, RZ, R6, 0xff, RZ, 0xc0, !PT ;  /* 0x000000ff06ff7812 */ /* 0x000fe2000780c0ff */
[----:B------:R0:W-:Y:S01]  /*4170*/  F2F.BF16.F32 R79, R74 ;  /* 0x0000004a004f7304 */ /* 0x0001e20000202000 */
[----:B------:R-:W-:Y:S01]  /*4180*/  FSEL R119, R75, RZ, P6 ;  /* 0x000000ff4b777208 */ /* 0x000fe20003000000 */
[----:B------:R-:W-:Y:S01]  /*4190*/  FMUL.FTZ R72, R72, UR9 ;  /* 0x0000000948487c20 */ /* 0x000fe20008410000 */
[----:B------:R-:W-:-:S04]  /*41a0*/  LOP3.LUT P6, RZ, R6, 0xff00, RZ, 0xc0, !PT ;  /* 0x0000ff0006ff7812 */ /* 0x000fc800078cc0ff */
[----:B------:R-:W-:Y:S01]  /*41b0*/  FSEL R78, R73, RZ, P6 ;  /* 0x000000ff494e7208 */ /* 0x000fe20003000000 */
[----:B------:R-:W1:Y:S01]  /*41c0*/  F2F.BF16.F32 R132, R119 ;  /* 0x0000007700847304 */ /* 0x000e620000202000 */
[----:B0-----:R-:W-:Y:S02]  /*41d0*/  FMUL.FTZ R74, R72, UR24 ;  /* 0x00000018484a7c20 */ /* 0x001fe40008410000 */
[----:B------:R-:W0:Y:S03]  /*41e0*/  LDC.64 R72, c[0x0][0x468] ;  /* 0x00011a00ff487b82 */ /* 0x000e260000000a00 */
[----:B------:R-:W-:Y:S02]  /*41f0*/  FSEL R76, R74, RZ, P0 ;  /* 0x000000ff4a4c7208 */ /* 0x000fe40000000000 */
[----:B------:R-:W2:Y:S01]  /*4200*/  F2F.BF16.F32 R75, R78 ;  /* 0x0000004e004b7304 */ /* 0x000ea20000202000 */
[----:B-1----:R-:W-:-:S07]  /*4210*/  PRMT R79, R79, 0x5410, R132 ;  /* 0x000054104f4f7816 */ /* 0x002fce0000000084 */
[----:B------:R-:W1:Y:S01]  /*4220*/  F2F.BF16.F32 R77, R76 ;  /* 0x0000004c004d7304 */ /* 0x000e620000202000 */
[----:B--2---:R-:W-:-:S04]  /*4230*/  IMAD.WIDE.U32 R74, R75, 0x10000, RZ ;  /* 0x000100004b4a7825 */ /* 0x004fc800078e00ff */
[----:B0-----:R-:W-:Y:S01]  /*4240*/  IMAD.WIDE.U32 R72, R7, 0x8, R72 ;  /* 0x0000000807487825 */ /* 0x001fe200078e0048 */
[----:B------:R-:W-:Y:S02]  /*4250*/  LOP3.LUT R75, R79, R75, RZ, 0xfc, !PT ;  /* 0x0000004b4f4b7212 */ /* 0x000fe400078efcff */
[----:B------:R-:W-:Y:S02]  /*4260*/  IADD3 R7, PT, PT, R7, 0x80, RZ ;  /* 0x0000008007077810 */ /* 0x000fe40007ffe0ff */
[----:B-1----:R-:W-:-:S05]  /*4270*/  LOP3.LUT R74, R74, R77, RZ, 0xfc, !PT ;  /* 0x0000004d4a4a7212 */ /* 0x002fca00078efcff */
[----:B------:R0:W-:Y:S02]  /*4280*/  STG.E.64 desc[UR16][R72.64], R74 ;  /* 0x0000004a48007986 */ /* 0x0001e4000c101b10 */
.L_x_518:
[----:B------:R-:W-:Y:S05]  /*4290*/  BSYNC.RECONVERGENT B1 ;  /* 0x0000000000017941 */ /* 0x000fea0003800200 */
.L_x_517:
[----:B------:R-:W-:Y:S04]  /*42a0*/  BSSY.RECONVERGENT B1, `(.L_x_519) ;  /* 0x0000032000017945 */ /* 0x000fe80003800200 */
[----:B------:R-:W-:Y:S05]  /*42b0*/  @!P1 BRA `(.L_x_520) ;  /* 0x0000000000c09947 */ /* 0x000fea0003800000 */
[----:B0----5:R-:W-:Y:S01]  /*42c0*/  MOV R72, R107 ;  /* 0x0000006b00487202 */ /* 0x021fe20000000f00 */
        /* <DEDUP_REMOVED lines=47> */
.L_x_520:
[----:B------:R-:W-:Y:S05]  /*45c0*/  BSYNC.RECONVERGENT B1 ;  /* 0x0000000000017941 */ /* 0x000fea0003800200 */
.L_x_519:
[----:B------:R-:W-:Y:S04]  /*45d0*/  BSSY.RECONVERGENT B1, `(.L_x_521) ;  /* 0x0000032000017945 */ /* 0x000fe80003800200 */
[----:B------:R-:W-:Y:S05]  /*45e0*/  @!P2 BRA `(.L_x_522) ;  /* 0x0000000000c0a947 */ /* 0x000fea0003800000 */
[----:B01---5:R-:W-:Y:S01]  /*45f0*/  MOV R72, R109 ;  /* 0x0000006d00487202 */ /* 0x023fe20000000f00 */
        /* <DEDUP_REMOVED lines=47> */
.L_x_522:
[----:B------:R-:W-:Y:S05]  /*48f0*/  BSYNC.RECONVERGENT B1 ;  /* 0x0000000000017941 */ /* 0x000fea0003800200 */
.L_x_521:
[----:B------:R-:W-:Y:S04]  /*4900*/  BSSY.RECONVERGENT B1, `(.L_x_523) ;  /* 0x0000032000017945 */ /* 0x000fe80003800200 */
[----:B------:R-:W-:Y:S05]  /*4910*/  @!P3 BRA `(.L_x_524) ;  /* 0x0000000000c0b947 */ /* 0x000fea0003800000 */
[----:B012--5:R-:W-:Y:S01]  /*4920*/  MOV R72, R111 ;  /* 0x0000006f00487202 */ /* 0x027fe20000000f00 */
        /* <DEDUP_REMOVED lines=47> */
.L_x_524:
[----:B------:R-:W-:Y:S05]  /*4c20*/  BSYNC.RECONVERGENT B1 ;  /* 0x0000000000017941 */ /* 0x000fea0003800200 */
.L_x_523:
[----:B------:R-:W-:Y:S05]  /*4c30*/  @!P5 BRA `(.L_x_507) ;  /* 0x00000014008cd947 */ /* 0x000fea0003800000 */
[----:B0123-5:R-:W-:Y:S01]  /*4c40*/  MOV R72, R113 ;  /* 0x0000007100487202 */ /* 0x02ffe20000000f00 */
        /* <DEDUP_REMOVED lines=47> */
.L_x_516:
        /* <DEDUP_REMOVED lines=9> */
[----:B------:R-:W-:Y:S01]  /*4fd0*/  FADD.FTZ R74, R81, -R74 ;  /* 0x8000004a514a7221 */ /* 0x000fe20000010000 */
[----:B------:R-:W-:Y:S01]  /*4fe0*/  MOV R75, R104 ;  /* 0x00000068004b7202 */ /* 0x000fe20000000f00 */
[----:B------:R-:W-:Y:S01]  /*4ff0*/  FFMA.FTZ R78, R73, UR11, R72 ;  /* 0x0000000b494e7c23 */ /* 0x000fe20008010048 */
[--C-:B------:R-:W-:Y:S01]  /*5000*/  FFMA.FTZ R73, R3, UR4, R118.reuse ;  /* 0x0000000403497c23 */ /* 0x100fe20008010076 */
[----:B------:R-:W-:Y:S01]  /*5010*/  FFMA.FTZ R79, R74, UR11, R77 ;  /* 0x0000000b4a4f7c23 */ /* 0x000fe2000801004d */
[----:B------:R-:W-:Y:S01]  /*5020*/  SHF.R.U64 R77, R104, 0x10, R105 ;  /* 0x00000010684d7819 */ /* 0x000fe20000001269 */
[----:B------:R-:W-:Y:S01]  /*5030*/  FFMA.FTZ R76, R82, UR4, R118 ;  /* 0x00000004524c7c23 */ /* 0x000fe20008010076 */
[----:B------:R-:W-:Y:S01]  /*5040*/  SHF.L.U32 R75, R75, 0x10, RZ ;  /* 0x000000104b4b7819 */ /* 0x000fe200000006ff */
[----:B------:R0:W-:Y:S01]  /*5050*/  F2F.BF16.F32 R72, R78 ;  /* 0x0000004e00487304 */ /* 0x0001e20000202000 */
[----:B------:R-:W-:Y:S01]  /*5060*/  FADD.FTZ R74, R30, -R73 ;  /* 0x800000491e4a7221 */ /* 0x000fe20000010000 */
[----:B------:R-:W-:Y:S01]  /*5070*/  SHF.L.U32 R77, R77, 0x10, RZ ;  /* 0x000000104d4d7819 */ /* 0x000fe200000006ff */
[----:B------:R-:W-:Y:S01]  /*5080*/  FADD.FTZ R76, R31, -R76 ;  /* 0x8000004c1f4c7221 */ /* 0x000fe20000010000 */
[----:B------:R-:W-:Y:S01]  /*5090*/  LOP3.LUT P0, RZ, R6, 0xff0000, RZ, 0xc0, !PT ;  /* 0x00ff000006ff7812 */ /* 0x000fe2000780c0ff */
[----:B------:R-:W-:Y:S01]  /*50a0*/  FFMA.FTZ R74, R74, UR11, R75 ;  /* 0x0000000b4a4a7c23 */ /* 0x000fe2000801004b */
[----:B------:R-:W-:Y:S01]  /*50b0*/  LOP3.LUT P6, RZ, R6, 0xff00, RZ, 0xc0, !PT ;  /* 0x0000ff0006ff7812 */ /* 0x000fe200078cc0ff */
[----:B------:R-:W-:Y:S01]  /*50c0*/  FFMA.FTZ R76, R76, UR11, R77 ;  /* 0x0000000b4c4c7c23 */ /* 0x000fe2000801004d */
[----:B------:R1:W-:Y:S01]  /*50d0*/  F2F.BF16.F32 R73, R79 ;  /* 0x0000004f00497304 */ /* 0x0003e20000202000 */
[----:B0-----:R-:W-:-:S04]  /*50e0*/  FMUL.FTZ R78, R78, UR9 ;  /* 0x000000094e4e7c20 */ /* 0x001fc80008410000 */
[----:B------:R-:W-:-:S03]  /*50f0*/  FMUL.FTZ R75, R78, UR24 ;  /* 0x000000184e4b7c20 */ /* 0x000fc60008410000 */
[----:B------:R0:W-:Y:S01]  /*5100*/  F2F.BF16.F32 R119, R74 ;  /* 0x0000004a00777304 */ /* 0x0001e20000202000 */
[----:B-1----:R-:W-:Y:S01]  /*5110*/  FMUL.FTZ R79, R79, UR9 ;  /* 0x000000094f4f7c20 */ /* 0x002fe20008410000 */
[----:B------:R-:W-:Y:S01]  /*5120*/  FSEL R129, R75, RZ, P0 ;  /* 0x000000ff4b817208 */ /* 0x000fe20000000000 */
[----:B------:R-:W-:Y:S01]  /*5130*/  FMUL.FTZ R75, R76, UR9 ;  /* 0x000000094c4b7c20 */ /* 0x000fe20008410000 */
[----:B------:R-:W-:Y:S01]  /*5140*/  ISETP.GE.U32.AND P0, PT, R6, 0x1000000, PT ;  /* 0x010000000600780c */ /* 0x000fe20003f06070 */
[----:B------:R-:W-:Y:S02]  /*5150*/  FMUL.FTZ R79, R79, UR24 ;  /* 0x000000184f4f7c20 */ /* 0x000fe40008410000 */
[----:B------:R-:W-:Y:S01]  /*5160*/  FMUL.FTZ R75, R75, UR24 ;  /* 0x000000184b4b7c20 */ /* 0x000fe20008410000 */
[----:B------:R1:W2:Y:S01]  /*5170*/  F2F.BF16.F32 R78, R76 ;  /* 0x0000004c004e7304 */ /* 0x0002a20000202000 */
[----:B0-----:R-:W-:Y:S01]  /*5180*/  FMUL.FTZ R74, R74, UR9 ;  /* 0x000000094a4a7c20 */ /* 0x001fe20008410000 */
[----:B------:R-:W-:-:S02]  /*5190*/  FSEL R134, R79, RZ, P0 ;  /* 0x000000ff4f867208 */ /* 0x000fc40000000000 */
[----:B------:R-:W-:Y:S01]  /*51a0*/  FSEL R132, R75, RZ, P6 ;  /* 0x000000ff4b847208 */ /* 0x000fe20003000000 */
[----:B------:R-:W-:Y:S01]  /*51b0*/  FMUL.FTZ R79, R74, UR24 ;  /* 0x000000184a4f7c20 */ /* 0x000fe20008410000 */
[----:B------:R-:W-:Y:S01]  /*51c0*/  LOP3.LUT P0, RZ, R6, 0xff, RZ, 0xc0, !PT ;  /* 0x000000ff06ff7812 */ /* 0x000fe2000780c0ff */
[----:B------:R-:W0:Y:S01]  /*51d0*/  LDC.64 R74, c[0x0][0x468] ;  /* 0x00011a00ff4a7b82 */ /* 0x000e220000000a00 */
[----:B------:R3:W-:Y:S02]  /*51e0*/  F2F.BF16.F32 R133, R129 ;  /* 0x0000008100857304 */ /* 0x0007e40000202000 */
[----:B------:R-:W-:-:S05]  /*51f0*/  FSEL R131, R79, RZ, P0 ;  /* 0x000000ff4f837208 */ /* 0x000fca0000000000 */
[----:B-1----:R-:W1:Y:S01]  /*5200*/  LDC.64 R76, c[0x0][0x478] ;  /* 0x00011e00ff4c7b82 */ /* 0x002e620000000a00 */
[----:B------:R-:W4:Y:S01]  /*5210*/  F2F.BF16.F32 R132, R132 ;  /* 0x0000008400847304 */ /* 0x000f220000202000 */
[----:B--2---:R-:W-:Y:S01]  /*5220*/  IMAD.WIDE.U32 R78, R78, 0x10000, RZ ;  /* 0x000100004e4e7825 */ /* 0x004fe200078e00ff */
[----:B---3--:R-:W-:-:S04]  /*5230*/  PRMT R129, R72, 0x5410, R73 ;  /* 0x0000541048817816 */ /* 0x008fc80000000049 */
[----:B------:R-:W-:Y:S02]  /*5240*/  LOP3.LUT R79, R129, R79, RZ, 0xfc, !PT ;  /* 0x0000004f814f7212 */ /* 0x000fe400078efcff */
[----:B------:R-:W2:Y:S01]  /*5250*/  F2F.BF16.F32 R134, R134 ;  /* 0x0000008600867304 */ /* 0x000ea20000202000 */
[----:B------:R-:W-:Y:S01]  /*5260*/  LOP3.LUT R78, R78, R119, RZ, 0xfc, !PT ;  /* 0x000000774e4e7212 */ /* 0x000fe200078efcff */
[----:B----4-:R-:W-:-:S06]  /*5270*/  IMAD.WIDE.U32 R72, R132, 0x10000, RZ ;  /* 0x0001000084487825 */ /* 0x010fcc00078e00ff */
[----:B------:R-:W3:Y:S01]  /*5280*/  F2F.BF16.F32 R131, R131 ;  /* 0x0000008300837304 */ /* 0x000ee20000202000 */
[----:B0-----:R-:W-:Y:S01]  /*5290*/  IMAD.WIDE.U32 R74, R7, 0x8, R74 ;  /* 0x00000008074a7825 */ /* 0x001fe200078e004a */
[----:B--2---:R-:W-:-:S03]  /*52a0*/  PRMT R133, R133, 0x5410, R134 ;  /* 0x0000541085857816 */ /* 0x004fc60000000086 */
[C---:B-1----:R-:W-:Y:S01]  /*52b0*/  IMAD.WIDE.U32 R76, R7.reuse, 0x8, R76 ;  /* 0x00000008074c7825 */ /* 0x042fe200078e004c */
[----:B------:R-:W-:Y:S02]  /*52c0*/  IADD3 R7, PT, PT, R7, 0x80, RZ ;  /* 0x0000008007077810 */ /* 0x000fe40007ffe0ff */
[----:B------:R-:W-:Y:S02]  /*52d0*/  LOP3.LUT R73, R133, R73, RZ, 0xfc, !PT ;  /* 0x0000004985497212 */ /* 0x000fe400078efcff */
[----:B------:R0:W-:Y:S01]  /*52e0*/  STG.E.64 desc[UR16][R76.64], R78 ;  /* 0x0000004e4c007986 */ /* 0x0001e2000c101b10 */
[----:B---3--:R-:W-:-:S05]  /*52f0*/  LOP3.LUT R72, R72, R131, RZ, 0xfc, !PT ;  /* 0x0000008348487212 */ /* 0x008fca00078efcff */
[----:B------:R0:W-:Y:S02]  /*5300*/  STG.E.64 desc[UR16][R74.64], R72 ;  /* 0x000000484a007986 */ /* 0x0001e4000c101b10 */
.L_x_526:
[----:B------:R-:W-:Y:S05]  /*5310*/  BSYNC.RECONVERGENT B1 ;  /* 0x0000000000017941 */ /* 0x000fea0003800200 */
.L_x_525:
        /* <DEDUP_REMOVED lines=21> */
[C---:B------:R-:W-:Y:S01]  /*5470*/  LOP3.LUT P0, RZ, R5.reuse, 0xff0000, RZ, 0xc0, !PT ;  /* 0x00ff000005ff7812 */ /* 0x040fe2000780c0ff */
        /* <DEDUP_REMOVED lines=39> */
.L_x_528:
[----:B------:R-:W-:Y:S05]  /*56f0*/  BSYNC.RECONVERGENT B1 ;  /* 0x0000000000017941 */ /* 0x000fea0003800200 */
.L_x_527:
        /* <DEDUP_REMOVED lines=10> */
[----:B------:R-:W-:Y:S01]  /*57a0*/  LOP3.LUT P0, RZ, R4, 0xff0000, RZ, 0xc0, !PT ;  /* 0x00ff000004ff7812 */ /* 0x000fe2000780c0ff */
[----:B------:R-:W-:Y:S01]  /*57b0*/  FFMA.FTZ R76, R73, UR11, R72 ;  /* 0x0000000b494c7c23 */ /* 0x000fe20008010048 */
[----:B------:R-:W-:Y:S01]  /*57c0*/  MOV R72, R108 ;  /* 0x0000006c00487202 */ /* 0x000fe20000000f00 */
[--C-:B------:R-:W-:Y:S01]  /*57d0*/  FFMA.FTZ R73, R91, UR4, R118.reuse ;  /* 0x000000045b497c23 */ /* 0x100fe20008010076 */
[----:B------:R-:W-:Y:S01]  /*57e0*/  FFMA.FTZ R77, R74, UR11, R75 ;  /* 0x0000000b4a4d7c23 */ /* 0x000fe2000801004b */
[----:B------:R0:W-:Y:S01]  /*57f0*/  F2F.BF16.F32 R78, R76 ;  /* 0x0000004c004e7304 */ /* 0x0001e20000202000 */
[----:B------:R-:W-:Y:S01]  /*5800*/  SHF.R.U64 R75, R108, 0x10, R109 ;  /* 0x000000106c4b7819 */ /* 0x000fe2000000126d */
[----:B------:R-:W-:Y:S01]  /*5810*/  FFMA.FTZ R74, R98, UR4, R118 ;  /* 0x00000004624a7c23 */ /* 0x000fe20008010076 */
[----:B------:R-:W-:Y:S01]  /*5820*/  SHF.L.U32 R72, R72, 0x10, RZ ;  /* 0x0000001048487819 */ /* 0x000fe200000006ff */
[----:B------:R-:W-:Y:S01]  /*5830*/  FADD.FTZ R73, R94, -R73 ;  /* 0x800000495e497221 */ /* 0x000fe20000010000 */
[----:B------:R-:W-:Y:S01]  /*5840*/  SHF.L.U32 R75, R75, 0x10, RZ ;  /* 0x000000104b4b7819 */ /* 0x000fe200000006ff */
[----:B------:R-:W-:Y:S01]  /*5850*/  FADD.FTZ R74, R95, -R74 ;  /* 0x8000004a5f4a7221 */ /* 0x000fe20000010000 */
[----:B------:R-:W-:Y:S01]  /*5860*/  LOP3.LUT P6, RZ, R4, 0xff00, RZ, 0xc0, !PT ;  /* 0x0000ff0004ff7812 */ /* 0x000fe200078cc0ff */
[----:B------:R-:W-:Y:S01]  /*5870*/  FFMA.FTZ R72, R73, UR11, R72 ;  /* 0x0000000b49487c23 */ /* 0x000fe20008010048 */
[----:B0-----:R-:W-:Y:S01]  /*5880*/  FMUL.FTZ R76, R76, UR9 ;  /* 0x000000094c4c7c20 */ /* 0x001fe20008410000 */
[----:B------:R-:W-:Y:S01]  /*5890*/  FMUL.FTZ R73, R77, UR9 ;  /* 0x000000094d497c20 */ /* 0x000fe20008410000 */
[----:B------:R0:W-:Y:S01]  /*58a0*/  F2F.BF16.F32 R79, R77 ;  /* 0x0000004d004f7304 */ /* 0x0001e20000202000 */
[----:B------:R-:W-:Y:S01]  /*58b0*/  FFMA.FTZ R75, R74, UR11, R75 ;  /* 0x0000000b4a4b7c23 */ /* 0x000fe2000801004b */
[----:B------:R-:W-:-:S06]  /*58c0*/  FMUL.FTZ R76, R76, UR24 ;  /* 0x000000184c4c7c20 */ /* 0x000fcc0008410000 */
[----:B------:R1:W2:Y:S01]  /*58d0*/  F2F.BF16.F32 R74, R75 ;  /* 0x0000004b004a7304 */ /* 0x0002a20000202000 */
[----:B0-----:R-:W-:Y:S01]  /*58e0*/  FSEL R77, R76, RZ, P0 ;  /* 0x000000ff4c4d7208 */ /* 0x001fe20000000000 */
[----:B------:R-:W-:Y:S01]  /*58f0*/  FMUL.FTZ R76, R73, UR24 ;  /* 0x00000018494c7c20 */ /* 0x000fe20008410000 */
[----:B------:R-:W-:Y:S01]  /*5900*/  ISETP.GE.U32.AND P0, PT, R4, 0x1000000, PT ;  /* 0x010000000400780c */ /* 0x000fe20003f06070 */
[----:B------:R-:W-:-:S03]  /*5910*/  FMUL.FTZ R73, R75, UR9 ;  /* 0x000000094b497c20 */ /* 0x000fc60008410000 */
[----:B------:R-:W-:Y:S01]  /*5920*/  FSEL R129, R76, RZ, P0 ;  /* 0x000000ff4c817208 */ /* 0x000fe20000000000 */
[----:B------:R-:W-:Y:S01]  /*5930*/  FMUL.FTZ R76, R73, UR24 ;  /* 0x00000018494c7c20 */ /* 0x000fe20008410000 */
[----:B-1----:R-:W-:Y:S01]  /*5940*/  FMUL.FTZ R75, R72, UR9 ;  /* 0x00000009484b7c20 */ /* 0x002fe20008410000 */
[----:B------:R0:W1:Y:S01]  /*5950*/  F2F.BF16.F32 R119, R72 ;  /* 0x0000004800777304 */ /* 0x0000620000202000 */
[----:B------:R-:W-:Y:S02]  /*5960*/  LOP3.LUT P0, RZ, R4, 0xff, RZ, 0xc0, !PT ;  /* 0x000000ff04ff7812 */ /* 0x000fe4000780c0ff */
[----:B------:R-:W-:Y:S01]  /*5970*/  FSEL R132, R76, RZ, P6 ;  /* 0x000000ff4c847208 */ /* 0x000fe20003000000 */
[----:B------:R-:W-:-:S04]  /*5980*/  FMUL.FTZ R75, R75, UR24 ;  /* 0x000000184b4b7c20 */ /* 0x000fc80008410000 */
[----:B------:R3:W-:Y:S01]  /*5990*/  F2F.BF16.F32 R133, R77 ;  /* 0x0000004d00857304 */ /* 0x0007e20000202000 */
[----:B0-----:R-:W0:Y:S01]  /*59a0*/  LDC.64 R72, c[0x0][0x478] ;  /* 0x00011e00ff487b82 */ /* 0x001e220000000a00 */
[----:B------:R-:W-:Y:S01]  /*59b0*/  FSEL R131, R75, RZ, P0 ;  /* 0x000000ff4b837208 */ /* 0x000fe20000000000 */
[----:B--2---:R-:W-:-:S05]  /*59c0*/  IMAD.WIDE.U32 R74, R74, 0x10000, RZ ;  /* 0x000100004a4a7825 */ /* 0x004fca00078e00ff */
[----:B------:R-:W2:Y:S01]  /*59d0*/  F2F.BF16.F32 R132, R132 ;  /* 0x0000008400847304 */ /* 0x000ea20000202000 */
[----:B---3--:R-:W3:Y:S01]  /*59e0*/  LDC.64 R76, c[0x0][0x468] ;  /* 0x00011a00ff4c7b82 */ /* 0x008ee20000000a00 */
[----:B-1----:R-:W-:-:S06]  /*59f0*/  LOP3.LUT R74, R74, R119, RZ, 0xfc, !PT ;  /* 0x000000774a4a7212 */ /* 0x002fcc00078efcff */
[----:B------:R1:W4:Y:S08]  /*5a00*/  F2F.BF16.F32 R134, R129 ;  /* 0x0000008100867304 */ /* 0x0003300000202000 */
[----:B------:R-:W3:Y:S01]  /*5a10*/  F2F.BF16.F32 R131, R131 ;  /* 0x0000008300837304 */ /* 0x000ee20000202000 */
[----:B-1----:R-:W-:Y:S01]  /*5a20*/  PRMT R129, R78, 0x5410, R79 ;  /* 0x000054104e817816 */ /* 0x002fe2000000004f */
[----:B--2---:R-:W-:-:S03]  /*5a30*/  IMAD.WIDE.U32 R78, R132, 0x10000, RZ ;  /* 0x00010000844e7825 */ /* 0x004fc600078e00ff */
[----:B------:R-:W-:Y:S01]  /*5a40*/  LOP3.LUT R75, R129, R75, RZ, 0xfc, !PT ;  /* 0x0000004b814b7212 */ /* 0x000fe200078efcff */
[----:B0-----:R-:W-:Y:S01]  /*5a50*/  IMAD.WIDE.U32 R72, R7, 0x8, R72 ;  /* 0x0000000807487825 */ /* 0x001fe200078e0048 */
[----:B----4-:R-:W-:-:S03]  /*5a60*/  PRMT R133, R133, 0x5410, R134 ;  /* 0x0000541085857816 */ /* 0x010fc60000000086 */
[----:B---3--:R-:W-:Y:S01]  /*5a70*/  IMAD.WIDE.U32 R76, R7, 0x8, R76 ;  /* 0x00000008074c7825 */ /* 0x008fe200078e004c */
[----:B------:R-:W-:Y:S01]  /*5a80*/  LOP3.LUT R79, R133, R79, RZ, 0xfc, !PT ;  /* 0x0000004f854f7212 */ /* 0x000fe200078efcff */
[----:B------:R2:W-:Y:S01]  /*5a90*/  STG.E.64 desc[UR16][R72.64], R74 ;  /* 0x0000004a48007986 */ /* 0x0005e2000c101b10 */
[----:B------:R-:W-:Y:S02]  /*5aa0*/  IADD3 R7, PT, PT, R7, 0x80, RZ ;  /* 0x0000008007077810 */ /* 0x000fe40007ffe0ff */
[----:B------:R-:W-:-:S05]  /*5ab0*/  LOP3.LUT R78, R78, R131, RZ, 0xfc, !PT ;  /* 0x000000834e4e7212 */ /* 0x000fca00078efcff */
[----:B------:R2:W-:Y:S02]  /*5ac0*/  STG.E.64 desc[UR16][R76.64], R78 ;  /* 0x0000004e4c007986 */ /* 0x0005e4000c101b10 */
.L_x_530:
[----:B------:R-:W-:Y:S05]  /*5ad0*/  BSYNC.RECONVERGENT B1 ;  /* 0x0000000000017941 */ /* 0x000fea0003800200 */
.L_x_529:
        /* <DEDUP_REMOVED lines=61> */
.L_x_532:
[----:B------:R-:W-:Y:S05]  /*5eb0*/  BSYNC.RECONVERGENT B1 ;  /* 0x0000000000017941 */ /* 0x000fea0003800200 */
.L_x_531:
        /* <DEDUP_REMOVED lines=13> */
[----:B------:R-:W-:Y:S01]  /*5f90*/  SHF.L.U32 R75, R75, 0x10, RZ ;  /* 0x000000104b4b7819 */ /* 0x000fe200000006ff */
[----:B------:R-:W-:Y:S01]  /*5fa0*/  FFMA.FTZ R118, R128, UR4, R118 ;  /* 0x0000000480767c23 */ /* 0x000fe20008010076 */
[----:B------:R-:W-:Y:S01]  /*5fb0*/  FADD.FTZ R74, R124, -R73 ;  /* 0x800000497c4a7221 */ /* 0x000fe20000010000 */
[----:B------:R-:W-:Y:S01]  /*5fc0*/  SHF.R.U64 R76, R112, 0x10, R113 ;  /* 0x00000010704c7819 */ /* 0x000fe20000001271 */
[----:B------:R0:W-:Y:S01]  /*5fd0*/  F2F.BF16.F32 R72, R77 ;  /* 0x0000004d00487304 */ /* 0x0001e20000202000 */
[----:B------:R-:W-:Y:S01]  /*5fe0*/  FADD.FTZ R118, R125, -R118 ;  /* 0x800000767d767221 */ /* 0x000fe20000010000 */
[----:B------:R-:W-:Y:S01]  /*5ff0*/  FFMA.FTZ R74, R74, UR11, R75 ;  /* 0x0000000b4a4a7c23 */ /* 0x000fe2000801004b */
[----:B------:R-:W-:-:S02]  /*6000*/  SHF.L.U32 R75, R76, 0x10, RZ ;  /* 0x000000104c4b7819 */ /* 0x000fc400000006ff */
[C---:B------:R-:W-:Y:S02]  /*6010*/  LOP3.LUT P0, RZ, R0.reuse, 0xff0000, RZ, 0xc0, !PT ;  /* 0x00ff000000ff7812 */ /* 0x040fe4000780c0ff */
[----:B------:R-:W-:Y:S01]  /*6020*/  LOP3.LUT P6, RZ, R0, 0xff00, RZ, 0xc0, !PT ;  /* 0x0000ff0000ff7812 */ /* 0x000fe200078cc0ff */
[----:B------:R-:W-:Y:S01]  /*6030*/  FFMA.FTZ R75, R118, UR11, R75 ;  /* 0x0000000b764b7c23 */ /* 0x000fe2000801004b */
[----:B0-----:R-:W-:Y:S01]  /*6040*/  FMUL.FTZ R77, R77, UR9 ;  /* 0x000000094d4d7c20 */ /* 0x001fe20008410000 */
[----:B------:R0:W-:Y:S03]  /*6050*/  F2F.BF16.F32 R73, R79 ;  /* 0x0000004f00497304 */ /* 0x0001e60000202000 */
[----:B------:R-:W-:-:S05]  /*6060*/  FMUL.FTZ R77, R77, UR24 ;  /* 0x000000184d4d7c20 */ /* 0x000fca0008410000 */
[----:B------:R-:W-:Y:S01]  /*6070*/  FSEL R118, R77, RZ, P0 ;  /* 0x000000ff4d767208 */ /* 0x000fe20000000000 */
[----:B0-----:R-:W-:Y:S01]  /*6080*/  FMUL.FTZ R79, R79, UR9 ;  /* 0x000000094f4f7c20 */ /* 0x001fe20008410000 */
[----:B------:R-:W-:Y:S01]  /*6090*/  FMUL.FTZ R77, R75, UR9 ;  /* 0x000000094b4d7c20 */ /* 0x000fe20008410000 */
[----:B------:R0:W-:Y:S01]  /*60a0*/  F2F.BF16.F32 R119, R74 ;  /* 0x0000004a00777304 */ /* 0x0001e20000202000 */
[----:B------:R-:W-:Y:S01]  /*60b0*/  ISETP.GE.U32.AND P0, PT, R0, 0x1000000, PT ;  /* 0x010000000000780c */ /* 0x000fe20003f06070 */
[----:B------:R-:W-:Y:S01]  /*60c0*/  FMUL.FTZ R79, R79, UR24 ;  /* 0x000000184f4f7c20 */ /* 0x000fe20008410000 */
[----:B------:R-:W-:-:S04]  /*60d0*/  FMUL.FTZ R77, R77, UR24 ;  /* 0x000000184d4d7c20 */ /* 0x000fc80008410000 */
[----:B------:R-:W-:Y:S01]  /*60e0*/  FSEL R129, R79, RZ, P0 ;  /* 0x000000ff4f817208 */ /* 0x000fe20000000000 */
[----:B------:R1:W2:Y:S01]  /*60f0*/  F2F.BF16.F32 R76, R75 ;  /* 0x0000004b004c7304 */ /* 0x0002a20000202000 */
[----:B0-----:R-:W-:Y:S01]  /*6100*/  FMUL.FTZ R74, R74, UR9 ;  /* 0x000000094a4a7c20 */ /* 0x001fe20008410000 */
[----:B------:R-:W-:Y:S01]  /*6110*/  FSEL R132, R77, RZ, P6 ;  /* 0x000000ff4d847208 */ /* 0x000fe20003000000 */
[----:B------:R-:W0:Y:S01]  /*6120*/  LDC.64 R78, c[0x0][0x478] ;  /* 0x00011e00ff4e7b82 */ /* 0x000e220000000a00 */
[----:B------:R-:W-:Y:S01]  /*6130*/  LOP3.LUT P0, RZ, R0, 0xff, RZ, 0xc0, !PT ;  /* 0x000000ff00ff7812 */ /* 0x000fe2000780c0ff */
[----:B------:R-:W-:-:S03]  /*6140*/  FMUL.FTZ R77, R74, UR24 ;  /* 0x000000184a4d7c20 */ /* 0x000fc60008410000 */
[----:B------:R3:W-:Y:S03]  /*6150*/  F2F.BF16.F32 R133, R118 ;  /* 0x0000007600857304 */ /* 0x0007e60000202000 */
[----:B-1----:R-:W1:Y:S05]  /*6160*/  LDC.64 R74, c[0x0][0x468] ;  /* 0x00011a00ff4a7b82 */ /* 0x002e6a0000000a00 */
[----:B------:R-:W4:Y:S01]  /*6170*/  F2F.BF16.F32 R132, R132 ;  /* 0x0000008400847304 */ /* 0x000f220000202000 */
[----:B---3--:R-:W-:Y:S01]  /*6180*/  FSEL R118, R77, RZ, P0 ;  /* 0x000000ff4d767208 */ /* 0x008fe20000000000 */
[----:B--2---:R-:W-:-:S03]  /*6190*/  IMAD.WIDE.U32 R76, R76, 0x10000, RZ ;  /* 0x000100004c4c7825 */ /* 0x004fc600078e00ff */
[----:B------:R-:W-:-:S03]  /*61a0*/  LOP3.LUT R76, R76, R119, RZ, 0xfc, !PT ;  /* 0x000000774c4c7212 */ /* 0x000fc600078efcff */
[----:B------:R2:W3:Y:S01]  /*61b0*/  F2F.BF16.F32 R134, R129 ;  /* 0x0000008100867304 */ /* 0x0004e20000202000 */
[----:B0-----:R-:W-:-:S07]  /*61c0*/  IMAD.WIDE.U32 R78, R7, 0x8, R78 ;  /* 0x00000008074e7825 */ /* 0x001fce00078e004e */
[----:B------:R-:W0:Y:S01]  /*61d0*/  F2F.BF16.F32 R131, R118 ;  /* 0x0000007600837304 */ /* 0x000e220000202000 */
[----:B--2---:R-:W-:Y:S01]  /*61e0*/  PRMT R129, R72, 0x5410, R73 ;  /* 0x0000541048817816 */ /* 0x004fe20000000049 */
[----:B----4-:R-:W-:-:S03]  /*61f0*/  IMAD.WIDE.U32 R72, R132, 0x10000, RZ ;  /* 0x0001000084487825 */ /* 0x010fc600078e00ff */
[----:B------:R-:W-:Y:S01]  /*6200*/  LOP3.LUT R77, R129, R77, RZ, 0xfc, !PT ;  /* 0x0000004d814d7212 */ /* 0x000fe200078efcff */
[----:B-1----:R-:W-:Y:S01]  /*6210*/  IMAD.WIDE.U32 R74, R7, 0x8, R74 ;  /* 0x00000008074a7825 */ /* 0x002fe200078e004a */
[----:B---3--:R-:W-:-:S03]  /*6220*/  PRMT R133, R133, 0x5410, R134 ;  /* 0x0000541085857816 */ /* 0x008fc60000000086 */
[----:B------:R1:W-:Y:S01]  /*6230*/  STG.E.64 desc[UR16][R78.64], R76 ;  /* 0x0000004c4e007986 */ /* 0x0003e2000c101b10 */
[----:B------:R-:W-:Y:S02]  /*6240*/  LOP3.LUT R73, R133, R73, RZ, 0xfc, !PT ;  /* 0x0000004985497212 */ /* 0x000fe400078efcff */
[----:B0-----:R-:W-:-:S05]  /*6250*/  LOP3.LUT R72, R72, R131, RZ, 0xfc, !PT ;  /* 0x0000008348487212 */ /* 0x001fca00078efcff */
[----:B------:R1:W-:Y:S02]  /*6260*/  STG.E.64 desc[UR16][R74.64], R72 ;  /* 0x000000484a007986 */ /* 0x0003e4000c101b10 */
.L_x_507:
[----:B------:R-:W-:Y:S05]  /*6270*/  BSYNC.RECONVERGENT B0 ;  /* 0x0000000000007941 */ /* 0x000fea0003800200 */
.L_x_496:
[----:B------:R-:W-:Y:S02]  /*6280*/  UIADD3 UR6, UPT, UPT, UR6, UR26, URZ ;  /* 0x0000001a06067290 */ /* 0x000fe4000fffe0ff */
[----:B------:R-:W-:Y:S02]  /*6290*/  UPLOP3.LUT UP2, UPT, UPT, UPT, UP2, 0x40, 0x4 ;  /* 0x000000000004789c */ /* 0x000fe40003f4e820 */
[----:B------:R-:W-:-:S09]  /*62a0*/  UISETP.GE.AND UP1, UPT, UR6, UR27, UPT ;  /* 0x0000001b0600728c */ /* 0x000fd2000bf26270 */
[----:B------:R-:W-:Y:S05]  /*62b0*/  BRA.U !UP1, `(.L_x_533) ;  /* 0xffffffa509107547 */ /* 0x000fea000b83ffff */
.L_x_485:
[----:B-----5:R-:W0:Y:S01]  /*62c0*/  LDC.64 R2, c[0x0][0x440] ;  /* 0x00011000ff027b82 */ /* 0x020e220000000a00 */
[----:B------:R-:W-:-:S06]  /*62d0*/  UIMAD UR4, UR7, UR8, URZ ;  /* 0x00000008070472a4 */ /* 0x000fcc000f8e02ff */
[----:B------:R-:W-:Y:S01]  /*62e0*/  MOV R19, UR4 ;  /* 0x0000000400137c02 */ /* 0x000fe20008000f00 */
[----:B------:R-:W1:Y:S03]  /*62f0*/  LDC.64 R4, c[0x0][0x448] ;  /* 0x00011200ff047b82 */ /* 0x000e660000000a00 */
[----:B------:R-:W-:-:S05]  /*6300*/  LEA.HI R19, R19, R28, RZ, 0x1e ;  /* 0x0000001c13137211 */ /* 0x000fca00078ff0ff */
[----:B------:R-:W2:Y:S08]  /*6310*/  LDC.64 R6, c[0x0][0x440] ;  /* 0x00011000ff067b82 */ /* 0x000eb00000000a00 */
[----:B------:R-:W3:Y:S01]  /*6320*/  LDC.64 R8, c[0x0][0x448] ;  /* 0x00011200ff087b82 */ /* 0x000ee20000000a00 */
[----:B0-----:R-:W-:-:S05]  /*6330*/  @P4 IMAD.WIDE.U32 R2, R19, 0x10, R2 ;  /* 0x0000001013024825 */ /* 0x001fca00078e0002 */
[----:B------:R0:W-:Y:S02]  /*6340*/  @P4 STG.E.128 desc[UR16][R2.64], R48 ;  /* 0x0000003002004986 */ /* 0x0001e4000c101d10 */
[----:B------:R-:W4:Y:S01]  /*6350*/  LDC.64 R10, c[0x0][0x440] ;  /* 0x00011000ff0a7b82 */ /* 0x000f220000000a00 */
[C---:B-1----:R-:W-:Y:S01]  /*6360*/  @P4 IMAD.WIDE.U32 R4, R19.reuse, 0x10, R4 ;  /* 0x0000001013044825 */ /* 0x042fe200078e0004 */
[----:B------:R-:W-:-:S04]  /*6370*/  @P4 IADD3 R19, PT, PT, R19, 0x80, RZ ;  /* 0x0000008013134810 */ /* 0x000fc80007ffe0ff */
[----:B------:R0:W-:Y:S02]  /*6380*/  @P4 STG.E.128 desc[UR16][R4.64], R68 ;  /* 0x0000004404004986 */ /* 0x0001e4000c101d10 */
[----:B------:R-:W1:Y:S01]  /*6390*/  LDC.64 R12, c[0x0][0x448] ;  /* 0x00011200ff0c7b82 */ /* 0x000e620000000a00 */
[----:B--2---:R-:W-:-:S05]  /*63a0*/  @P1 IMAD.WIDE.U32 R6, R19, 0x10, R6 ;  /* 0x0000001013061825 */ /* 0x004fca00078e0006 */
[----:B------:R0:W-:Y:S02]  /*63b0*/  @P1 STG.E.128 desc[UR16][R6.64], R44 ;  /* 0x0000002c06001986 */ /* 0x0001e4000c101d10 */
[----:B------:R-:W2:Y:S01]  /*63c0*/  LDC.64 R14, c[0x0][0x440] ;  /* 0x00011000ff0e7b82 */ /* 0x000ea20000000a00 */
[C---:B---3--:R-:W-:Y:S01]  /*63d0*/  @P1 IMAD.WIDE.U32 R8, R19.reuse, 0x10, R8 ;  /* 0x0000001013081825 */ /* 0x048fe200078e0008 */
[----:B------:R-:W-:-:S04]  /*63e0*/  @P1 IADD3 R19, PT, PT, R19, 0x80, RZ ;  /* 0x0000008013131810 */ /* 0x000fc80007ffe0ff */
[----:B------:R0:W-:Y:S02]  /*63f0*/  @P1 STG.E.128 desc[UR16][R8.64], R64 ;  /* 0x0000004008001986 */ /* 0x0001e4000c101d10 */
[----:B------:R-:W3:Y:S01]  /*6400*/  LDC.64 R16, c[0x0][0x448] ;  /* 0x00011200ff107b82 */ /* 0x000ee20000000a00 */
[----:B----4-:R-:W-:-:S05]  /*6410*/  @P2 IMAD.WIDE.U32 R10, R19, 0x10, R10 ;  /* 0x00000010130a2825 */ /* 0x010fca00078e000a */
[----:B------:R0:W-:Y:S01]  /*6420*/  @P2 STG.E.128 desc[UR16][R10.64], R40 ;  /* 0x000000280a002986 */ /* 0x0001e2000c101d10 */
[C---:B-1----:R-:W-:Y:S01]  /*6430*/  @P2 IMAD.WIDE.U32 R12, R19.reuse, 0x10, R12 ;  /* 0x00000010130c2825 */ /* 0x042fe200078e000c */
[----:B------:R-:W-:-:S04]  /*6440*/  @P2 IADD3 R19, PT, PT, R19, 0x80, RZ ;  /* 0x0000008013132810 */ /* 0x000fc80007ffe0ff */
[----:B------:R0:W-:Y:S01]  /*6450*/  @P2 STG.E.128 desc[UR16][R12.64], R60 ;  /* 0x0000003c0c002986 */ /* 0x0001e2000c101d10 */
[----:B--2---:R-:W-:-:S05]  /*6460*/  @P3 IMAD.WIDE.U32 R14, R19, 0x10, R14 ;  /* 0x00000010130e3825 */ /* 0x004fca00078e000e */
[----:B------:R0:W-:Y:S01]  /*6470*/  @P3 STG.E.128 desc[UR16][R14.64], R36 ;  /* 0x000000240e003986 */ /* 0x0001e2000c101d10 */
[----:B---3--:R-:W-:-:S05]  /*6480*/  @P3 IMAD.WIDE.U32 R16, R19, 0x10, R16 ;  /* 0x0000001013103825 */ /* 0x008fca00078e0010 */
[----:B------:R0:W-:Y:S01]  /*6490*/  @P3 STG.E.128 desc[UR16][R16.64], R56 ;  /* 0x0000003810003986 */ /* 0x0001e2000c101d10 */
[----:B------:R-:W-:Y:S05]  /*64a0*/  @!P5 EXIT ;  /* 0x000000000000d94d */ /* 0x000fea0003800000 */
[----:B0-----:R-:W0:Y:S01]  /*64b0*/  LDC.64 R2, c[0x0][0x440] ;  /* 0x00011000ff027b82 */ /* 0x001e220000000a00 */
[----:B------:R-:W-:-:S07]  /*64c0*/  @P3 IADD3 R19, PT, PT, R19, 0x80, RZ ;  /* 0x0000008013133810 */ /* 0x000fce0007ffe0ff */
[----:B------:R-:W1:Y:S01]  /*64d0*/  LDC.64 R4, c[0x0][0x448] ;  /* 0x00011200ff047b82 */ /* 0x000e620000000a00 */
[----:B0-----:R-:W-:-:S05]  /*64e0*/  IMAD.WIDE.U32 R2, R19, 0x10, R2 ;  /* 0x0000001013027825 */ /* 0x001fca00078e0002 */
[----:B------:R-:W-:Y:S01]  /*64f0*/  STG.E.128 desc[UR16][R2.64], R32 ;  /* 0x0000002002007986 */ /* 0x000fe2000c101d10 */
[----:B-1----:R-:W-:-:S05]  /*6500*/  IMAD.WIDE.U32 R4, R19, 0x10, R4 ;  /* 0x0000001013047825 */ /* 0x002fca00078e0004 */
[----:B------:R-:W-:Y:S01]  /*6510*/  STG.E.128 desc[UR16][R4.64], R52 ;  /* 0x0000003404007986 */ /* 0x000fe2000c101d10 */
[----:B------:R-:W-:Y:S05]  /*6520*/  EXIT ;  /* 0x000000000000794d */ /* 0x000fea0003800000 */
.L_x_534:
        /* <DEDUP_REMOVED lines=13> */
.L_x_10788:


//--------------------- .text._ZN10layer_norm13ln_bwd_kernelINS_13Kernel_traitsI13__nv_bfloat16S2_S2_S2_fjLj2560ELj1ELj1ELj4ELj8ENS_18Kernel_traits_baseILj2560ES2_S2_S2_S2_fjLj128EEEEELb1ELb0ELb0ELb1EEEvNS_9BwdParamsE --------------------------
	.section	.text._ZN10layer_norm13ln_bwd_kernelINS_13Kernel_traitsI13__nv_bfloat16S2_S2_S2_fjLj2560ELj1ELj1ELj4ELj8ENS_18Kernel_traits_baseILj2560ES2_S2_S2_S2_fjLj128EEEEELb1ELb0ELb0ELb1EEEvNS_9BwdParamsE,"ax",@progbits
	.align	128
        .global         _ZN10layer_norm13ln_bwd_kernelINS_13Kernel_traitsI13__nv_bfloat16S2_S2_S2_fjLj2560ELj1ELj1ELj4ELj8ENS_18Kernel_traits_baseILj2560ES2_S2_S2_S2_fjLj128EEEEELb1ELb0ELb0ELb1EEEvNS_9BwdParamsE
        .type           _ZN10layer_norm13ln_bwd_kernelINS_13Kernel_traitsI13__nv_bfloat16S2_S2_S2_fjLj2560ELj1ELj1ELj4ELj8ENS_18Kernel_traits_baseILj2560ES2_S2_S2_S2_fjLj128EEEEELb1ELb0ELb0ELb1EEEvNS_9BwdParamsE,@function
        .size           _ZN10layer_norm13ln_bwd_kernelINS_13Kernel_traitsI13__nv_bfloat16S2_S2_S2_fjLj2560ELj1ELj1ELj4ELj8ENS_18Kernel_traits_baseILj2560ES2_S2_S2_S2_fjLj128EEEEELb1ELb0ELb0ELb1EEEvNS_9BwdParamsE,(.L_x_10789 - _ZN10layer_norm13ln_bwd_kernelINS_13Kernel_traitsI13__nv_bfloat16S2_S2_S2_fjLj2560ELj1ELj1ELj4ELj8ENS_18Kernel_traits_baseILj2560ES2_S2_S2_S2_fjLj128EEEEELb1ELb0ELb0ELb1EEEvNS_9BwdParamsE)
        .other          _ZN10layer_norm13ln_bwd_kernelINS_13Kernel_traitsI13__nv_bfloat16S2_S2_S2_fjLj2560ELj1ELj1ELj4ELj8ENS_18Kernel_traits_baseILj2560ES2_S2_S2_S2_fjLj128EEEEELb1ELb0ELb0ELb1EEEvNS_9BwdParamsE,@"STO_CUDA_ENTRY STV_DEFAULT"
_ZN10layer_norm13ln_bwd_kernelINS_13Kernel_traitsI13__nv_bfloat16S2_S2_S2_fjLj2560ELj1ELj1ELj4ELj8ENS_18Kernel_traits_baseILj2560ES2_S2_S2_S2_fjLj128EEEEELb1ELb0ELb0ELb1EEEvNS_9BwdParamsE:
.text._ZN10layer_norm13ln_bwd_kernelINS_13Kernel_traitsI13__nv_bfloat16S2_S2_S2_fjLj2560ELj1ELj1ELj4ELj8ENS_18Kernel_traits_baseILj2560ES2_S2_S2_S2_fjLj128EEEEELb1ELb0ELb0ELb1EEEvNS_9BwdParamsE:
        /* <DEDUP_REMOVED lines=28> */
[----:B------:R-:W1:Y:S01]  /*01c0*/  LDCU.64 UR4, c[0x0][0x3e0] ;  /* 0x00007c00ff0477ac */ /* 0x000e620008000a00 */
[----:B------:R-:W-:Y:S01]  /*01d0*/  HFMA2 R49, -RZ, RZ, 0, 0 ;  /* 0x00000000ff317431 */ /* 0x000fe200000001ff */
[----:B------:R-:W-:Y:S02]  /*01e0*/  PLOP3.LUT P1, PT, PT, PT, PT, 0x8, 0x80 ;  /* 0x000000000080781c */ /* 0x000fe40003f2e170 */
        /* <DEDUP_REMOVED lines=19> */
[----:B------:R-:W3:Y:S01]  /*0320*/  LDCU UR22, c[0x0][0x408] ;  /* 0x00008100ff1677ac */ /* 0x000ee20008000800 */
[----:B0-----:R-:W-:Y:S01]  /*0330*/  IMAD.WIDE.U32 R2, R48, 0x8, R2 ;  /* 0x0000000830027825 */ /* 0x001fe200078e0002 */
[----:B------:R-:W0:Y:S04]  /*0340*/  LDCU UR18, c[0x0][0x388] ;  /* 0x00007100ff1277ac */ /* 0x000e280008000800 */
[----:B--2---:R-:W2:Y:S01]  /*0350*/  LDG.E.64 R4, desc[UR14][R2.64+0x1000] ;  /* 0x0010000e02047981 */ /* 0x004ea2000c1e1b00 */
[----:B------:R-:W4:Y:S03]  /*0360*/  LDCU.U8 UR7, c[0x0][0x410] ;  /* 0x00008200ff0777ac */ /* 0x000f260008000000 */
[----:B------:R-:W5:Y:S01]  /*0370*/  LDG.E.64 R6, desc[UR14][R2.64+0xc00] ;  /* 0x000c000e02067981 */ /* 0x000f62000c1e1b00 */
[----:B------:R-:W0:Y:S03]  /*0380*/  LDCU UR19, c[0x0][0x400] ;  /* 0x00008000ff1377ac */ /* 0x000e260008000800 */
[----:B------:R-:W3:Y:S01]  /*0390*/  LDG.E.64 R8, desc[UR14][R2.64+0x800] ;  /* 0x0008000e02087981 */ /* 0x000ee2000c1e1b00 */
[----:B------:R-:W0:Y:S03]  /*03a0*/  LDCU.64 UR20, c[0x0][0x478] ;  /* 0x00008f00ff1477ac */ /* 0x000e260008000a00 */
[----:B------:R-:W4:Y:S01]  /*03b0*/  LDG.E.64 R10, desc[UR14][R2.64+0x400] ;  /* 0x0004000e020a7981 */ /* 0x000f22000c1e1b00 */
[----:B------:R-:W0:Y:S03]  /*03c0*/  LDCU.128 UR8, c[0x0][0x3c0] ;  /* 0x00007800ff0877ac */ /* 0x000e260008000c00 */
[----:B------:R-:W4:Y:S01]  /*03d0*/  LDG.E.64 R12, desc[UR14][R2.64] ;  /* 0x0000000e020c7981 */ /* 0x000f22000c1e1b00 */
[----:B------:R-:W-:Y:S01]  /*03e0*/  MOV R99, RZ ;  /* 0x000000ff00637202 */ /* 0x000fe20000000f00 */
[----:B-1----:R-:W-:Y:S01]  /*03f0*/  UISETP.NE.U32.AND UP0, UPT, UR4, URZ, UPT ;  /* 0x000000ff0400728c */ /* 0x002fe2000bf05070 */
[----:B------:R-:W1:Y:S03]  /*0400*/  LDCU.64 UR16, c[0x0][0x438] ;  /* 0x00008700ff1077ac */ /* 0x000e660008000a00 */
[----:B------:R-:W-:Y:S01]  /*0410*/  UISETP.NE.AND.EX UP0, UPT, UR5, URZ, UPT, UP0 ;  /* 0x000000ff0500728c */ /* 0x000fe2000bf05300 */
[----:B------:R-:W0:Y:S01]  /*0420*/  LDCU.64 UR24, c[0x0][0x380] ;  /* 0x00007000ff1877ac */ /* 0x000e220008000a00 */
[----:B--2---:R-:W-:-:S02]  /*0430*/  SHF.R.U64 R97, R4, 0x10, R5 ;  /* 0x0000001004617819 */ /* 0x004fc40000001205 */
[----:B------:R-:W-:Y:S02]  /*0440*/  SHF.R.U32.HI R96, RZ, 0x10, R5 ;  /* 0x00000010ff607819 */ /* 0x000fe40000011605 */
[--C-:B-----5:R-:W-:Y:S02]  /*0450*/  SHF.R.U64 R95, R6, 0x10, R7.reuse ;  /* 0x00000010065f7819 */ /* 0x120fe40000001207 */
[----:B------:R-:W-:Y:S02]  /*0460*/  SHF.R.U32.HI R94, RZ, 0x10, R7 ;  /* 0x00000010ff5e7819 */ /* 0x000fe40000011607 */
[--C-:B---3--:R-:W-:Y:S02]  /*0470*/  SHF.R.U64 R93, R8, 0x10, R9.reuse ;  /* 0x00000010085d7819 */ /* 0x108fe40000001209 */
[----:B------:R-:W-:Y:S02]  /*0480*/  SHF.R.U32.HI R92, RZ, 0x10, R9 ;  /* 0x00000010ff5c7819 */ /* 0x000fe40000011609 */
[----:B----4-:R-:W-:-:S02]  /*0490*/  SHF.R.U64 R91, R10, 0x10, R11 ;  /* 0x000000100a5b7819 */ /* 0x010fc4000000120b */
[----:B------:R-:W-:Y:S02]  /*04a0*/  SHF.R.U32.HI R90, RZ, 0x10, R11 ;  /* 0x00000010ff5a7819 */ /* 0x000fe4000001160b */
[--C-:B------:R-:W-:Y:S02]  /*04b0*/  SHF.R.U64 R89, R12, 0x10, R13.reuse ;  /* 0x000000100c597819 */ /* 0x100fe4000000120d */
[----:B------:R-:W-:Y:S02]  /*04c0*/  SHF.R.U32.HI R88, RZ, 0x10, R13 ;  /* 0x00000010ff587819 */ /* 0x000fe4000001160d */
        /* <DEDUP_REMOVED lines=19> */
[----:B01----:R-:W-:-:S07]  /*0600*/  SHF.L.U32 R88, R88, 0x10, RZ ;  /* 0x0000001058587819 */ /* 0x003fce00000006ff */
.L_x_540:
[----:B------:R-:W-:Y:S01]  /*0610*/  UIMAD UR4, UR6, UR18, URZ ;  /* 0x00000012060472a4 */ /* 0x000fe2000f8e02ff */
[----:B0123--:R-:W0:Y:S01]  /*0620*/  LDC.64 R8, c[0x0][0x428] ;  /* 0x00010a00ff087b82 */ /* 0x00fe220000000a00 */
[----:B------:R-:W-:Y:S02]  /*0630*/  UIMAD.WIDE UR12, UR6, 0x4, UR10 ;  /* 0x00000004060c78a5 */ /* 0x000fe4000f8e020a */
[----:B------:R-:W-:-:S04]  /*0640*/  USHF.R.S32.HI UR5, URZ, 0x1f, UR4 ;  /* 0x0000001fff057899 */ /* 0x000fc80008011404 */
[----:B------:R-:W-:Y:S01]  /*0650*/  ULEA.HI UR5, UR5, UR4, URZ, 0x2 ;  /* 0x0000000405057291 */ /* 0x000fe2000f8f10ff */
[----:B------:R-:W1:Y:S01]  /*0660*/  LDC.64 R10, c[0x0][0x3a8] ;  /* 0x0000ea00ff0a7b82 */ /* 0x000e620000000a00 */
[----:B------:R-:W-:Y:S02]  /*0670*/  MOV R22, UR12 ;  /* 0x0000000c00167c02 */ /* 0x000fe40008000f00 */
[----:B------:R-:W-:Y:S02]  /*0680*/  MOV R23, UR13 ;  /* 0x0000000d00177c02 */ /* 0x000fe40008000f00 */
[----:B------:R-:W-:-:S03]  /*0690*/  MOV R41, UR5 ;  /* 0x0000000500297c02 */ /* 0x000fc60008000f00 */
[----:B------:R1:W2:Y:S01]  /*06a0*/  LDG.E R0, desc[UR14][R22.64] ;  /* 0x0000000e16007981 */ /* 0x0002a2000c1e1900 */
[----:B------:R-:W-:-:S04]  /*06b0*/  LEA.HI.SX32 R41, R41, R48, 0x1e ;  /* 0x0000003029297211 */ /* 0x000fc800078ff2ff */
[C---:B------:R-:W-:Y:S01]  /*06c0*/  IADD3 R43, PT, PT, R41.reuse, 0x80, RZ ;  /* 0x00000080292b7810 */ /* 0x040fe20007ffe0ff */
[C---:B0-----:R-:W-:Y:S01]  /*06d0*/  IMAD.WIDE.U32 R6, R41.reuse, 0x8, R8 ;  /* 0x0000000829067825 */ /* 0x041fe200078e0008 */
[----:B------:R-:W-:-:S03]  /*06e0*/  IADD3 R115, PT, PT, R41, 0x180, RZ ;  /* 0x0000018029737810 */ /* 0x000fc60007ffe0ff */
[----:B------:R-:W-:Y:S02]  /*06f0*/  IMAD.WIDE.U32 R4, R43, 0x8, R8 ;  /* 0x000000082b047825 */ /* 0x000fe400078e0008 */
[----:B------:R-:W3:Y:S02]  /*0700*/  LDG.E.64 R6, desc[UR14][R6.64] ;  /* 0x0000000e06067981 */ /* 0x000ee4000c1e1b00 */
[----:B-1----:R-:W-:Y:S02]  /*0710*/  IMAD.WIDE.U32 R22, R115, 0x8, R10 ;  /* 0x0000000873167825 */ /* 0x002fe400078e000a */
[----:B------:R-:W4:Y:S01]  /*0720*/  LDG.E.64 R4, desc[UR14][R4.64] ;  /* 0x0000000e04047981 */ /* 0x000f22000c1e1b00 */
[C---:B------:R-:W-:Y:S02]  /*0730*/  IADD3 R45, PT, PT, R41.reuse, 0x100, RZ ;  /* 0x00000100292d7810 */ /* 0x040fe40007ffe0ff */
[----:B------:R-:W-:Y:S01]  /*0740*/  IADD3 R109, PT, PT, R41, 0x200, RZ ;  /* 0x00000200296d7810 */ /* 0x000fe20007ffe0ff */
[----:B------:R-:W-:Y:S01]  /*0750*/  UIMAD.WIDE UR4, UR6, 0x4, UR8 ;  /* 0x00000004060478a5 */ /* 0x000fe2000f8e0208 */
[----:B------:R-:W4:Y:S01]  /*0760*/  LDG.E.64 R22, desc[UR14][R22.64] ;  /* 0x0000000e16167981 */ /* 0x000f22000c1e1b00 */
[----:B------:R-:W-:-:S04]  /*0770*/  IMAD.WIDE.U32 R28, R45, 0x8, R8 ;  /* 0x000000082d1c7825 */ /* 0x000fc800078e0008 */
[----:B------:R-:W-:-:S04]  /*0780*/  IMAD.WIDE.U32 R24, R115, 0x8, R8 ;  /* 0x0000000873187825 */ /* 0x000fc800078e0008 */
[----:B------:R-:W-:Y:S01]  /*0790*/  IMAD.WIDE.U32 R20, R109, 0x8, R8 ;  /* 0x000000086d147825 */ /* 0x000fe200078e0008 */
[----:B------:R-:W-:Y:S01]  /*07a0*/  MOV R36, UR4 ;  /* 0x0000000400247c02 */ /* 0x000fe20008000f00 */
[----:B------:R-:W4:Y:S02]  /*07b0*/  LDG.E.64 R28, desc[UR14][R28.64] ;  /* 0x0000000e1c1c7981 */ /* 0x000f24000c1e1b00 */
[--C-:B------:R-:W-:Y:S01]  /*07c0*/  IMAD.WIDE.U32 R26, R41, 0x8, R10.reuse ;  /* 0x00000008291a7825 */ /* 0x100fe200078e000a */
[----:B------:R-:W-:Y:S01]  /*07d0*/  MOV R37, UR5 ;  /* 0x0000000500257c02 */ /* 0x000fe20008000f00 */
[----:B------:R-:W4:Y:S01]  /*07e0*/  LDG.E.64 R24, desc[UR14][R24.64] ;  /* 0x0000000e18187981 */ /* 0x000f22000c1e1b00 */
[----:B------:R-:W-:Y:S01]  /*07f0*/  ISETP.NE.U32.AND P0, PT, RZ, UR16, PT ;  /* 0x00000010ff007c0c */ /* 0x000fe2000bf05070 */
[--C-:B------:R-:W-:Y:S01]  /*0800*/  IMAD.WIDE.U32 R30, R43, 0x8, R10.reuse ;  /* 0x000000082b1e7825 */ /* 0x100fe200078e000a */
[----:B------:R-:W0:Y:S01]  /*0810*/  @UP0 LDCU.64 UR4, c[0x0][0x3e0] ;  /* 0x00007c00ff0407ac */ /* 0x000e220008000a00 */
[----:B------:R-:W4:Y:S02]  /*0820*/  LDG.E.64 R26, desc[UR14][R26.64] ;  /* 0x0000000e1a1a7981 */ /* 0x000f24000c1e1b00 */
[----:B------:R-:W-:-:S02]  /*0830*/  IMAD.WIDE.U32 R8, R45, 0x8, R10 ;  /* 0x000000082d087825 */ /* 0x000fc400078e000a */
[----:B------:R-:W4:Y:S02]  /*0840*/  LDG.E.64 R30, desc[UR14][R30.64] ;  /* 0x0000000e1e1e7981 */ /* 0x000f24000c1e1b00 */
[----:B------:R-:W-:Y:S02]  /*0850*/  IMAD.WIDE.U32 R10, R109, 0x8, R10 ;  /* 0x000000086d0a7825 */ /* 0x000fe400078e000a */
[----:B------:R-:W4:Y:S04]  /*0860*/  LDG.E.64 R8, desc[UR14][R8.64] ;  /* 0x0000000e08087981 */ /* 0x000f28000c1e1b00 */
[----:B------:R-:W4:Y:S04]  /*0870*/  LDG.E.64 R10, desc[UR14][R10.64] ;  /* 0x0000000e0a0a7981 */ /* 0x000f28000c1e1b00 */
[----:B------:R1:W4:Y:S04]  /*0880*/  LDG.E R136, desc[UR14][R36.64] ;  /* 0x0000000e24887981 */ /* 0x000328000c1e1900 */
[----:B------:R-:W4:Y:S01]  /*0890*/  LDG.E.64 R20, desc[UR14][R20.64] ;  /* 0x0000000e14147981 */ /* 0x000f22000c1e1b00 */
[----:B------:R-:W-:-:S02]  /*08a0*/  ISETP.NE.AND.EX P0, PT, RZ, UR17, PT, P0 ;  /* 0x00000011ff007c0c */ /* 0x000fc4000bf05300 */
[----:B------:R-:W-:Y:S02]  /*08b0*/  PLOP3.LUT P4, PT, PT, PT, UP0, 0x80, 0x8 ;  /* 0x000000000008781c */ /* 0x000fe40003f8f008 */
[----:B------:R-:W-:Y:S01]  /*08c0*/  ISETP.NE.AND P3, PT, RZ, UR7, PT ;  /* 0x00000007ff007c0c */ /* 0x000fe2000bf65270 */
[----:B0-----:R-:W-:-:S06]  /*08d0*/  @UP0 UIMAD.WIDE UR4, UR6, 0x2, UR4 ;  /* 0x00000002060408a5 */ /* 0x001fcc000f8e0204 */
[----:B------:R-:W-:Y:S02]  /*08e0*/  MOV R46, UR4 ;  /* 0x00000004002e7c02 */ /* 0x000fe40008000f00 */
[----:B------:R-:W-:-:S05]  /*08f0*/  MOV R47, UR5 ;  /* 0x00000005002f7c02 */ /* 0x000fca0008000f00 */
[----:B------:R0:W4:Y:S01]  /*0900*/  @P4 LDG.E.U16 R32, desc[UR14][R46.64] ;  /* 0x0000000e2e204981 */ /* 0x000122000c1e1500 */
[----:B--2---:R-:W-:Y:S02]  /*0910*/  R2UR UR12, R0 ;  /* 0x00000000000c72ca */ /* 0x004fe400000e0000 */
[----:B---3--:R-:W-:Y:S02]  /*0920*/  MOV R33, R6 ;  /* 0x0000000600217202 */ /* 0x008fe40000000f00 */
[--C-:B------:R-:W-:Y:S02]  /*0930*/  SHF.R.U64 R0, R6, 0x10, R7.reuse ;  /* 0x0000001006007819 */ /* 0x100fe40000001207 */
[----:B------:R-:W-:Y:S02]  /*0940*/  MOV R34, R7 ;  /* 0x0000000700227202 */ /* 0x000fe40000000f00 */
[----:B------:R-:W-:Y:S02]  /*0950*/  SHF.R.U32.HI R38, RZ, 0x10, R7 ;  /* 0x00000010ff267819 */ /* 0x000fe40000011607 */
[----:B----4-:R-:W-:Y:S01]  /*0960*/  MOV R35, R4 ;  /* 0x0000000400237202 */ /* 0x010fe20000000f00 */
[----:B------:R-:W2:Y:S01]  /*0970*/  LDC.64 R6, c[0x0][0x3b0] ;  /* 0x0000ec00ff067b82 */ /* 0x000ea20000000a00 */
[----:B-1----:R-:W-:-:S02]  /*0980*/  SHF.R.U64 R36, R4, 0x10, R5 ;  /* 0x0000001004247819 */ /* 0x002fc40000001205 */
[----:B------:R-:W-:Y:S02]  /*0990*/  MOV R37, R5 ;  /* 0x0000000500257202 */ /* 0x000fe40000000f00 */
[----:B------:R-:W-:-:S03]  /*09a0*/  SHF.R.U32.HI R39, RZ, 0x10, R5 ;  /* 0x00000010ff277819 */ /* 0x000fc60000011605 */
[----:B------:R-:W1:Y:S01]  /*09b0*/  @P0 LDC.64 R4, c[0x0][0x438] ;  /* 0x00010e00ff040b82 */ /* 0x000e620000000a00 */
[C-C-:B------:R-:W-:Y:S02]  /*09c0*/  SHF.R.U64 R126, R22.reuse, 0x10, R23.reuse ;  /* 0x00000010167e7819 */ /* 0x140fe40000001217 */
[----:B------:R-:W-:Y:S02]  /*09d0*/  SHF.L.U32 R127, R22, 0x10, RZ ;  /* 0x00000010167f7819 */ /* 0x000fe400000006ff */
[----:B------:R-:W-:Y:S02]  /*09e0*/  SHF.R.U32.HI R128, RZ, 0x10, R23 ;  /* 0x00000010ff807819 */ /* 0x000fe40000011617 */
[----:B------:R-:W-:Y:S02]  /*09f0*/  SHF.L.U32 R129, R23, 0x10, RZ ;  /* 0x0000001017817819 */ /* 0x000fe400000006ff */
[----:B------:R-:W3:Y:S01]  /*0a00*/  @P0 LDC.64 R22, c[0x0][0x438] ;  /* 0x00010e00ff160b82 */ /* 0x000ee20000000a00 */
[----:B------:R-:W-:-:S02]  /*0a10*/  SHF.R.U64 R117, R26, 0x10, R27 ;  /* 0x000000101a757819 */ /* 0x000fc4000000121b */
[----:B------:R-:W-:Y:S02]  /*0a20*/  SHF.R.U32.HI R134, RZ, 0x10, R27 ;  /* 0x00000010ff867819 */ /* 0x000fe4000001161b */
[--C-:B------:R-:W-:Y:S02]  /*0a30*/  SHF.R.U64 R118, R30, 0x10, R31.reuse ;  /* 0x000000101e767819 */ /* 0x100fe4000000121f */
[----:B------:R-:W-:Y:S02]  /*0a40*/  SHF.R.U32.HI R120, RZ, 0x10, R31 ;  /* 0x00000010ff787819 */ /* 0x000fe4000001161f */
[--C-:B------:R-:W-:Y:S02]  /*0a50*/  SHF.R.U64 R122, R8, 0x10, R9.reuse ;  /* 0x00000010087a7819 */ /* 0x100fe40000001209 */
[----:B------:R-:W-:Y:S02]  /*0a60*/  SHF.R.U32.HI R124, RZ, 0x10, R9 ;  /* 0x00000010ff7c7819 */ /* 0x000fe40000011609 */
[----:B------:R-:W-:-:S02]  /*0a70*/  SHF.R.U64 R131, R10, 0x10, R11 ;  /* 0x000000100a837819 */ /* 0x000fc4000000120b */
[----:B------:R-:W-:Y:S02]  /*0a80*/  SHF.R.U32.HI R133, RZ, 0x10, R11 ;  /* 0x00000010ff857819 */ /* 0x000fe4000001160b */
[----:B------:R-:W-:Y:S02]  /*0a90*/  SHF.L.U32 R135, R27, 0x10, RZ ;  /* 0x000000101b877819 */ /* 0x000fe400000006ff */
[----:B------:R-:W-:Y:S02]  /*0aa0*/  FSEL R136, R136, RZ, !P3 ;  /* 0x000000ff88887208 */ /* 0x000fe40005800000 */
        /* <DEDUP_REMOVED lines=18> */
[----:B------:R-:W-:Y:S01]  /*0bd0*/  SHF.L.U32 R33, R33, 0x10, RZ ;  /* 0x0000001021217819 */ /* 0x000fe200000006ff */
[----:B------:R-:W-:Y:S01]  /*0be0*/  FADD.FTZ R138, -R136, R138 ;  /* 0x0000008a888a7221 */ /* 0x000fe20000010100 */
[----:B--2---:R-:W-:-:S04]  /*0bf0*/  IMAD.WIDE.U32 R26, R43, 0x4, R6 ;  /* 0x000000042b1a7825 */ /* 0x004fc800078e0006 */
[C---:B------:R-:W-:Y:S01]  /*0c00*/  FADD.FTZ R117, -R136.reuse, R117 ;  /* 0x0000007588757221 */ /* 0x040fe20000010100 */
[C---:B------:R-:W-:Y:S01]  /*0c10*/  FADD.FTZ R134, -R136.reuse, R134 ;  /* 0x0000008688867221 */ /* 0x040fe20000010100 */
[----:B------:R-:W-:Y:S01]  /*0c20*/  FADD.FTZ R119, -R136, R119 ;  /* 0x0000007788777221 */ /* 0x000fe20000010100 */
[----:B------:R-:W-:-:S04]  /*0c30*/  IMAD.WIDE.U32 R30, R115, 0x4, R6 ;  /* 0x00000004731e7825 */ /* 0x000fc800078e0006 */
        /* <DEDUP_REMOVED lines=15> */
[----:B-1----:R-:W-:Y:S01]  /*0d30*/  @P0 IMAD.WIDE.U32 R4, R109, 0x8, R4 ;  /* 0x000000086d040825 */ /* 0x002fe200078e0004 */
[----:B------:R-:W-:-:S03]  /*0d40*/  SHF.L.U32 R137, R38, 0x10, RZ ;  /* 0x0000001026897819 */ /* 0x000fc600000006ff */
[----:B------:R-:W-:Y:S01]  /*0d50*/  FMUL.FTZ R38, R135, UR12 ;  /* 0x0000000c87267c20 */ /* 0x000fe20008410000 */
[----:B------:R-:W-:Y:S01]  /*0d60*/  SHF.L.U32 R136, R0, 0x10, RZ ;  /* 0x0000001000887819 */ /* 0x000fe200000006ff */
[----:B------:R-:W-:Y:S01]  /*0d70*/  FMUL.FTZ R135, R100, R33 ;  /* 0x0000002164877220 */ /* 0x000fe20000410000 */
[----:B------:R-:W-:Y:S01]  /*0d80*/  MOV R44, R29 ;  /* 0x0000001d002c7202 */ /* 0x000fe20000000f00 */
[----:B------:R-:W-:Y:S01]  /*0d90*/  FMUL.FTZ R0, R138, UR12 ;  /* 0x0000000c8a007c20 */ /* 0x000fe20008410000 */
[----:B0-----:R-:W-:Y:S01]  /*0da0*/  MOV R47, R24 ;  /* 0x00000018002f7202 */ /* 0x001fe20000000f00 */
[----:B------:R0:W5:Y:S01]  /*0db0*/  LDG.E R26, desc[UR14][R26.64] ;  /* 0x0000000e1a1a7981 */ /* 0x000162000c1e1900 */
[--C-:B------:R-:W-:Y:S02]  /*0dc0*/  SHF.R.U64 R48, R24, 0x10, R25.reuse ;  /* 0x0000001018307819 */ /* 0x100fe40000001219 */
[----:B------:R-:W-:Y:S01]  /*0dd0*/  MOV R110, R25 ;  /* 0x00000019006e7202 */ /* 0x000fe20000000f00 */
[----:B------:R1:W5:Y:S01]  /*0de0*/  LDG.E R30, desc[UR14][R30.64] ;  /* 0x0000000e1e1e7981 */ /* 0x000362000c1e1900 */
[----:B------:R-:W-:Y:S01]  /*0df0*/  SHF.R.U32.HI R114, RZ, 0x10, R25 ;  /* 0x00000010ff727819 */ /* 0x000fe20000011619 */
[----:B------:R-:W-:Y:S01]  /*0e00*/  IMAD.WIDE.U32 R24, R41, 0x4, R6 ;  /* 0x0000000429187825 */ /* 0x000fe200078e0006 */
[----:B------:R-:W-:Y:S01]  /*0e10*/  SHF.L.U32 R34, R34, 0x10, RZ ;  /* 0x0000001022227819 */ /* 0x000fe200000006ff */
[----:B------:R2:W5:Y:S01]  /*0e20*/  @P0 LDG.E.64 R18, desc[UR14][R4.64] ;  /* 0x0000000e04120981 */ /* 0x000562000c1e1b00 */
[----:B------:R-:W-:Y:S01]  /*0e30*/  MOV R40, R28 ;  /* 0x0000001c00287202 */ /* 0x000fe20000000f00 */
[----:B0-----:R-:W-:Y:S01]  /*0e40*/  FMUL.FTZ R27, R89, R136 ;  /* 0x00000088591b7220 */ /* 0x001fe20000410000 */
[----:B------:R-:W-:Y:S01]  /*0e50*/  SHF.R.U64 R42, R28, 0x10, R29 ;  /* 0x000000101c2a7819 */ /* 0x000fe2000000121d */
[C---:B---3--:R-:W-:Y:S01]  /*0e60*/  @P0 IMAD.WIDE.U32 R22, R45.reuse, 0x8, R22 ;  /* 0x000000082d160825 */ /* 0x048fe200078e0016 */
[----:B------:R-:W-:Y:S01]  /*0e70*/  SHF.R.U32.HI R46, RZ, 0x10, R29 ;  /* 0x00000010ff2e7819 */ /* 0x000fe2000001161d */
[----:B------:R0:W5:Y:S01]  /*0e80*/  LDG.E R24, desc[UR14][R24.64] ;  /* 0x0000000e18187981 */ /* 0x000162000c1e1900 */
[----:B-1----:R-:W-:Y:S01]  /*0e90*/  SHF.L.U32 R31, R44, 0x10, RZ ;  /* 0x000000102c1f7819 */ /* 0x002fe200000006ff */
[----:B------:R-:W-:-:S04]  /*0ea0*/  IMAD.WIDE.U32 R28, R45, 0x4, R6 ;  /* 0x000000042d1c7825 */ /* 0x000fc800078e0006 */
[----:B------:R-:W-:Y:S01]  /*0eb0*/  FMUL.FTZ R44, R117, UR12 ;  /* 0x0000000c752c7c20 */ /* 0x000fe20008410000 */
[----:B--2---:R-:W-:Y:S01]  /*0ec0*/  FADD.FTZ R4, RZ, R135 ;  /* 0x00000087ff047221 */ /* 0x004fe20000010000 */
[----:B------:R-:W-:Y:S01]  /*0ed0*/  FFMA.FTZ R5, R0, R135, RZ ;  /* 0x0000008700057223 */ /* 0x000fe200000100ff */
[----:B------:R-:W-:Y:S01]  /*0ee0*/  IMAD.WIDE.U32 R6, R109, 0x4, R6 ;  /* 0x000000046d067825 */ /* 0x000fe200078e0006 */
[----:B------:R1:W5:Y:S03]  /*0ef0*/  @P0 LDG.E.64 R14, desc[UR14][R22.64] ;  /* 0x0000000e160e0981 */ /* 0x000366000c1e1b00 */
[----:B------:R-:W-:Y:S01]  /*0f00*/  FADD.FTZ R4, R27, R4 ;  /* 0x000000041b047221 */ /* 0x000fe20000010000 */
[----:B------:R-:W-:Y:S01]  /*0f10*/  FFMA.FTZ R5, R44, R27, R5 ;  /* 0x0000001b2c057223 */ /* 0x000fe20000010005 */
[----:B0-----:R-:W-:Y:S01]  /*0f20*/  FMUL.FTZ R25, R98, R34 ;  /* 0x0000002262197220 */ /* 0x001fe20000410000 */
[----:B------:R-:W-:Y:S01]  /*0f30*/  SHF.L.U32 R35, R35, 0x10, RZ ;  /* 0x0000001023237819 */ /* 0x000fe200000006ff */
[----:B------:R-:W-:Y:S01]  /*0f40*/  FMUL.FTZ R117, R134, UR12 ;  /* 0x0000000c86757c20 */ /* 0x000fe20008410000 */
[----:B------:R-:W-:Y:S01]  /*0f50*/  SHF.L.U32 R36, R36, 0x10, RZ ;  /* 0x0000001024247819 */ /* 0x000fe200000006ff */
[----:B------:R-:W-:Y:S01]  /*0f60*/  FMUL.FTZ R139, R119, UR12 ;  /* 0x0000000c778b7c20 */ /* 0x000fe20008410000 */
[----:B------:R-:W-:Y:S01]  /*0f70*/  SHF.L.U32 R138, R39, 0x10, RZ ;  /* 0x00000010278a7819 */ /* 0x000fe200000006ff */
[----:B------:R-:W-:Y:S01]  /*0f80*/  FMUL.FTZ R118, R118, UR12 ;  /* 0x0000000c76767c20 */ /* 0x000fe20008410000 */
[----:B------:R0:W5:Y:S01]  /*0f90*/  LDG.E R22, desc[UR14][R6.64] ;  /* 0x0000000e06167981 */ /* 0x000162000c1e1900 */
[----:B-1----:R-:W-:Y:S01]  /*0fa0*/  FMUL.FTZ R23, R88, R137 ;  /* 0x0000008958177220 */ /* 0x002fe20000410000 */
[----:B------:R-:W-:Y:S01]  /*0fb0*/  FMUL.FTZ R119, R102, R35 ;  /* 0x0000002366777220 */ /* 0x000fe20000410000 */
[----:B------:R-:W-:Y:S01]  /*0fc0*/  SHF.L.U32 R37, R37, 0x10, RZ ;  /* 0x0000001025257819 */ /* 0x000fe200000006ff */
[----:B------:R-:W-:Y:S01]  /*0fd0*/  FMUL.FTZ R141, R121, UR12 ;  /* 0x0000000c798d7c20 */ /* 0x000fe20008410000 */
[----:B------:R1:W5:Y:S01]  /*0fe0*/  LDG.E R28, desc[UR14][R28.64] ;  /* 0x0000000e1c1c7981 */ /* 0x000362000c1e1900 */
[----:B------:R-:W-:Y:S01]  /*0ff0*/  MOV R113, R20 ;  /* 0x0000001400717202 */ /* 0x000fe20000000f00 */
[----:B------:R-:W2:Y:S01]  /*1000*/  @P0 LDC.64 R8, c[0x0][0x438] ;  /* 0x00010e00ff080b82 */ /* 0x000ea20000000a00 */
[----:B0-----:R-:W-:Y:S01]  /*1010*/  FADD.FTZ R6, R25, R4 ;  /* 0x0000000419067221 */ /* 0x001fe20000010000 */
[----:B------:R-:W-:-:S03]  /*1020*/  FFMA.FTZ R4, R38, R25, R5 ;  /* 0x0000001926047223 */ /* 0x000fc60000010005 */
[----:B------:R-:W-:Y:S01]  /*1030*/  FADD.FTZ R6, R23, R6 ;  /* 0x0000000617067221 */ /* 0x000fe20000010000 */
[----:B------:R-:W-:Y:S01]  /*1040*/  FFMA.FTZ R4, R117, R23, R4 ;  /* 0x0000001775047223 */ /* 0x000fe20000010004 */
[----:B------:R-:W-:Y:S01]  /*1050*/  SHF.L.U32 R39, R110, 0x10, RZ ;  /* 0x000000106e277819 */ /* 0x000fe200000006ff */
[----:B------:R-:W-:Y:S01]  /*1060*/  FMUL.FTZ R110, R91, R36 ;  /* 0x000000245b6e7220 */ /* 0x000fe20000410000 */
[----:B------:R-:W-:Y:S01]  /*1070*/  FADD.FTZ R7, R119, R6 ;  /* 0x0000000677077221 */ /* 0x000fe20000010000 */
[----:B------:R-:W-:Y:S01]  /*1080*/  FFMA.FTZ R5, R139, R119, R4 ;  /* 0x000000778b057223 */ /* 0x000fe20000010004 */
[----:B------:R-:W-:Y:S01]  /*1090*/  FMUL.FTZ R134, R101, R37 ;  /* 0x0000002565867220 */ /* 0x000fe20000410000 */
[----:B------:R-:W-:Y:S01]  /*10a0*/  SHF.R.U64 R112, R20, 0x10, R21 ;  /* 0x0000001014707819 */ /* 0x000fe20000001215 */
[----:B------:R-:W-:Y:S01]  /*10b0*/  FADD.FTZ R7, R110, R7 ;  /* 0x000000076e077221 */ /* 0x000fe20000010000 */
[----:B------:R-:W-:Y:S01]  /*10c0*/  FFMA.FTZ R4, R118, R110, R5 ;  /* 0x0000006e76047223 */ /* 0x000fe20000010005 */
[----:B-1----:R-:W-:Y:S01]  /*10d0*/  SHF.L.U32 R29, R40, 0x10, RZ ;  /* 0x00000010281d7819 */ /* 0x002fe200000006ff */
[----:B------:R-:W-:Y:S01]  /*10e0*/  FMUL.FTZ R121, R90, R138 ;  /* 0x0000008a5a797220 */ /* 0x000fe20000410000 */
[----:B------:R-:W-:Y:S01]  /*10f0*/  FMUL.FTZ R120, R120, UR12 ;  /* 0x0000000c78787c20 */ /* 0x000fe20008410000 */
[----:B------:R-:W-:Y:S01]  /*1100*/  FADD.FTZ R6, R134, R7 ;  /* 0x0000000786067221 */ /* 0x000fe20000010000 */
        /* <DEDUP_REMOVED lines=15> */
[----:B------:R-:W-:Y:S01]  /*1200*/  SHF.L.U32 R47, R47, 0x10, RZ ;  /* 0x000000102f2f7819 */ /* 0x000fe200000006ff */
        /* <DEDUP_REMOVED lines=23> */
[----:B------:R-:W-:Y:S01]  /*1380*/  MOV R111, R21 ;  /* 0x00000015006f7202 */ /* 0x000fe20000000f00 */
[----:B------:R-:W-:Y:S01]  /*1390*/  FMUL.FTZ R149, R108, R113 ;  /* 0x000000716c957220 */ /* 0x000fe20000410000 */
[----:B------:R-:W-:Y:S01]  /*13a0*/  SHF.L.U32 R112, R112, 0x10, RZ ;  /* 0x0000001070707819 */ /* 0x000fe200000006ff */
[----:B------:R-:W-:Y:S01]  /*13b0*/  FMUL.FTZ R151, R130, UR12 ;  /* 0x0000000c82977c20 */ /* 0x000fe20008410000 */
[----:B------:R-:W-:Y:S01]  /*13c0*/  FADD.FTZ R6, R147, R6 ;  /* 0x0000000693067221 */ /* 0x000fe20000010000 */
[----:B------:R-:W-:Y:S01]  /*13d0*/  FFMA.FTZ R4, R128, R147, R5 ;  /* 0x0000009380047223 */ /* 0x000fe20000010005 */
[----:B------:R-:W-:Y:S01]  /*13e0*/  SHF.R.U32.HI R116, RZ, 0x10, R21 ;  /* 0x00000010ff747819 */ /* 0x000fe20000011615 */
[----:B------:R-:W-:Y:S01]  /*13f0*/  FMUL.FTZ R130, R97, R112 ;  /* 0x0000007061827220 */ /* 0x000fe20000410000 */
[----:B------:R-:W-:Y:S01]  /*1400*/  SHF.L.U32 R111, R111, 0x10, RZ ;  /* 0x000000106f6f7819 */ /* 0x000fe200000006ff */
[----:B------:R-:W-:Y:S01]  /*1410*/  FMUL.FTZ R150, R131, UR12 ;  /* 0x0000000c83967c20 */ /* 0x000fe20008410000 */
[----:B------:R-:W-:Y:S01]  /*1420*/  FADD.FTZ R5, R149, R6 ;  /* 0x0000000695057221 */ /* 0x000fe20000010000 */
[----:B------:R-:W-:Y:S01]  /*1430*/  FFMA.FTZ R7, R151, R149, R4 ;  /* 0x0000009597077223 */ /* 0x000fe20000010004 */
[----:B------:R-:W-:Y:S01]  /*1440*/  SHF.L.U32 R116, R116, 0x10, RZ ;  /* 0x0000001074747819 */ /* 0x000fe200000006ff */
[----:B------:R-:W-:Y:S01]  /*1450*/  FMUL.FTZ R131, R107, R111 ;  /* 0x0000006f6b837220 */ /* 0x000fe20000410000 */
[----:B------:R-:W-:Y:S01]  /*1460*/  FMUL.FTZ R153, R132, UR12 ;  /* 0x0000000c84997c20 */ /* 0x000fe20008410000 */
[----:B------:R-:W-:Y:S01]  /*1470*/  FADD.FTZ R4, R5, R130 ;  /* 0x0000008205047221 */ /* 0x000fe20000010000 */
[----:B------:R-:W-:Y:S01]  /*1480*/  FFMA.FTZ R6, R150, R130, R7 ;  /* 0x0000008296067223 */ /* 0x000fe20000010007 */
[----:B------:R-:W-:Y:S01]  /*1490*/  FMUL.FTZ R132, R96, R116 ;  /* 0x0000007460847220 */ /* 0x000fe20000410000 */
[----:B------:R-:W-:Y:S01]  /*14a0*/  FMUL.FTZ R152, R133, UR12 ;  /* 0x0000000c85987c20 */ /* 0x000fe20008410000 */
[----:B------:R-:W-:Y:S01]  /*14b0*/  FADD.FTZ R5, R4, R131 ;  /* 0x0000008304057221 */ /* 0x000fe20000010000 */
[----:B------:R-:W-:Y:S01]  /*14c0*/  FFMA.FTZ R7, R153, R131, R6 ;  /* 0x0000008399077223 */ /* 0x000fe20000010006 */
[----:B------:R-:W0:Y:S02]  /*14d0*/  @P0 LDC.64 R10, c[0x0][0x438] ;  /* 0x00010e00ff0a0b82 */ /* 0x000e240000000a00 */
[----:B------:R-:W-:Y:S01]  /*14e0*/  FADD.FTZ R5, R5, R132 ;  /* 0x0000008405057221 */ /* 0x000fe20000010000 */
[----:B------:R-:W-:-:S04]  /*14f0*/  FFMA.FTZ R7, R152, R132, R7 ;  /* 0x0000008498077223 */ /* 0x000fc80000010007 */
[----:B------:R-:W1:Y:S01]  /*1500*/  SHFL.DOWN PT, R4, R5, 0x10, 0x1f ;  /* 0x0a001f0005047f89 */ /* 0x000e6200000e0000 */
[----:B--2---:R-:W-:Y:S01]  /*1510*/  @P0 IMAD.WIDE.U32 R8, R41, 0x8, R8 ;  /* 0x0000000829080825 */ /* 0x004fe200078e0008 */
[----:B------:R-:W2:Y:S02]  /*1520*/  @P0 LDC.64 R20, c[0x0][0x438] ;  /* 0x00010e00ff140b82 */ /* 0x000ea40000000a00 */
[----:B------:R-:W3:Y:S04]  /*1530*/  SHFL.DOWN PT, R6, R7, 0x10, 0x1f ;  /* 0x0a001f0007067f89 */ /* 0x000ee800000e0000 */
[----:B------:R4:W5:Y:S01]  /*1540*/  @P0 LDG.E.64 R2, desc[UR14][R8.64] ;  /* 0x0000000e08020981 */ /* 0x000962000c1e1b00 */
[----:B0-----:R-:W-:-:S05]  /*1550*/  @P0 IMAD.WIDE.U32 R10, R115, 0x8, R10 ;  /* 0x00000008730a0825 */ /* 0x001fca00078e000a */
[----:B------:R0:W5:Y:S01]  /*1560*/  @P0 LDG.E.64 R16, desc[UR14][R10.64] ;  /* 0x0000000e0a100981 */ /* 0x000162000c1e1b00 */
[----:B-1----:R-:W-:Y:S01]  /*1570*/  FADD.FTZ R4, R5, R4 ;  /* 0x0000000405047221 */ /* 0x002fe20000010000 */
[----:B---3--:R-:W-:-:S04]  /*1580*/  FADD.FTZ R6, R7, R6 ;  /* 0x0000000607067221 */ /* 0x008fc80000010000 */
[----:B----4-:R-:W1:Y:S04]  /*1590*/  SHFL.DOWN PT, R9, R4, 0x8, 0x1f ;  /* 0x09001f0004097f89 */ /* 0x010e6800000e0000 */
[----:B0-----:R-:W0:Y:S01]  /*15a0*/  SHFL.DOWN PT, R11, R6, 0x8, 0x1f ;  /* 0x09001f00060b7f89 */ /* 0x001e2200000e0000 */
[----:B-1----:R-:W-:Y:S01]  /*15b0*/  FADD.FTZ R9, R4, R9 ;  /* 0x0000000904097221 */ /* 0x002fe20000010000 */
[----:B0-----:R-:W-:-:S04]  /*15c0*/  FADD.FTZ R11, R6, R11 ;  /* 0x0000000b060b7221 */ /* 0x001fc80000010000 */
[----:B------:R-:W0:Y:S04]  /*15d0*/  SHFL.DOWN PT, R8, R9, 0x4, 0x1f ;  /* 0x08801f0009087f89 */ /* 0x000e2800000e0000 */
[----:B------:R-:W1:Y:S01]  /*15e0*/  SHFL.DOWN PT, R10, R11, 0x4, 0x1f ;  /* 0x08801f000b0a7f89 */ /* 0x000e6200000e0000 */
[----:B------:R-:W3:Y:S01]  /*15f0*/  S2R R48, SR_TID.X ;  /* 0x0000000000307919 */ /* 0x000ee20000002100 */
[----:B--2---:R-:W-:-:S05]  /*1600*/  @P0 IMAD.WIDE.U32 R20, R43, 0x8, R20 ;  /* 0x000000082b140825 */ /* 0x004fca00078e0014 */
[----:B------:R2:W5:Y:S01]  /*1610*/  @P0 LDG.E.64 R12, desc[UR14][R20.64] ;  /* 0x0000000e140c0981 */ /* 0x000562000c1e1b00 */
[----:B0-----:R-:W-:Y:S01]  /*1620*/  FADD.FTZ R8, R9, R8 ;  /* 0x0000000809087221 */ /* 0x001fe20000010000 */
[----:B-1----:R-:W-:-:S04]  /*1630*/  FADD.FTZ R10, R11, R10 ;  /* 0x0000000a0b0a7221 */ /* 0x002fc80000010000 */
[----:B------:R-:W0:Y:S04]  /*1640*/  SHFL.DOWN PT, R5, R8, 0x2, 0x1f ;  /* 0x08401f0008057f89 */ /* 0x000e2800000e0000 */
[----:B------:R-:W1:Y:S01]  /*1650*/  SHFL.DOWN PT, R7, R10, 0x2, 0x1f ;  /* 0x08401f000a077f89 */ /* 0x000e6200000e0000 */
[----:B--2---:R-:W2:Y:S01]  /*1660*/  S2R R21, SR_CgaCtaId ;  /* 0x0000000000157919 */ /* 0x004ea20000008800 */
[----:B---3--:R-:W-:Y:S02]  /*1670*/  LOP3.LUT P2, RZ, R48, 0x1f, RZ, 0xc0, !PT ;  /* 0x0000001f30ff7812 */ /* 0x008fe4000784c0ff */
[----:B------:R-:W-:Y:S01]  /*1680*/  PLOP3.LUT P0, PT, PT, PT, PT, 0x80, 0x8 ;  /* 0x000000000008781c */ /* 0x000fe20003f0f070 */
[----:B0-----:R-:W-:Y:S01]  /*1690*/  FADD.FTZ R5, R8, R5 ;  /* 0x0000000508057221 */ /* 0x001fe20000010000 */
[----:B-1----:R-:W-:-:S04]  /*16a0*/  FADD.FTZ R7, R10, R7 ;  /* 0x000000070a077221 */ /* 0x002fc80000010000 */
[----:B------:R-:W0:Y:S04]  /*16b0*/  SHFL.DOWN PT, R20, R5, 0x1, 0x1f ;  /* 0x08201f0005147f89 */ /* 0x000e2800000e0000 */
[----:B------:R-:W1:Y:S01]  /*16c0*/  SHFL.DOWN PT, R4, R7, 0x1, 0x1f ;  /* 0x08201f0007047f89 */ /* 0x000e6200000e0000 */
[----:B------:R-:W-:Y:S02]  /*16d0*/  MOV R6, 0x400 ;  /* 0x0000040000067802 */ /* 0x000fe40000000f00 */
[----:B------:R-:W-:Y:S02]  /*16e0*/  @!P2 PLOP3.LUT P0, PT, P1, PT, PT, 0x80, 0x8 ;  /* 0x000000000008a81c */ /* 0x000fe40000f0f070 */
[----:B--2---:R-:W-:Y:S02]  /*16f0*/  LEA R9, R21, R6, 0x18 ;  /* 0x0000000615097211 */ /* 0x004fe400078ec0ff */
[----:B------:R-:W-:-:S02]  /*1700*/  @!P2 SHF.R.U32.HI R8, RZ, 0x2, R48 ;  /* 0x00000002ff08a819 */ /* 0x000fc40000011630 */
[----:B------:R-:W-:Y:S02]  /*1710*/  IADD3 R154, PT, PT, R9, 0x2820, RZ ;  /* 0x00002820099a7810 */ /* 0x000fe40007ffe0ff */
[----:B------:R-:W-:Y:S02]  /*1720*/  @!P2 LOP3.LUT R8, R8, 0x18, RZ, 0xc0, !PT ;  /* 0x000000180808a812 */ /* 0x000fe400078ec0ff */
[----:B------:R-:W-:-:S03]  /*1730*/  @!P2 MOV R6, R154 ;  /* 0x0000009a0006a202 */ /* 0x000fc60000000f00 */
[----:B------:R-:W-:Y:S01]  /*1740*/  @!P0 IADD3 R6, PT, PT, R9, 0x2800, RZ ;  /* 0x0000280009068810 */ /* 0x000fe20007ffe0ff */
[----:B0-----:R-:W-:-:S03]  /*1750*/  FADD.FTZ R20, R5, R20 ;  /* 0x0000001405147221 */ /* 0x001fc60000010000 */
[----:B------:R-:W-:Y:S01]  /*1760*/  @!P2 IADD3 R133, PT, PT, R8, R6, RZ ;  /* 0x000000060885a210 */ /* 0x000fe20007ffe0ff */
[----:B-1----:R-:W-:-:S05]  /*1770*/  FADD.FTZ R21, R7, R4 ;  /* 0x0000000407157221 */ /* 0x002fca0000010000 */
[----:B------:R-:W-:Y:S01]  /*1780*/  @!P2 STS.64 [R133], R20 ;  /* 0x000000148500a388 */ /* 0x000fe20000000a00 */
[C---:B------:R-:W-:Y:S01]  /*1790*/  @!P1 IADD3 R154, PT, PT, R9.reuse, 0x2800, RZ ;  /* 0x00002800099a9810 */ /* 0x040fe20007ffe0ff */
[----:B------:R-:W-:Y:S01]  /*17a0*/  BAR.SYNC.DEFER_BLOCKING 0x0 ;  /* 0x0000000000007b1d */ /* 0x000fe20000010000 */
[C---:B------:R-:W-:Y:S02]  /*17b0*/  IADD3 R8, PT, PT, R9.reuse, 0x2830, RZ ;  /* 0x0000283009087810 */ /* 0x040fe40007ffe0ff */
[----:B------:R-:W-:-:S03]  /*17c0*/  @!P1 IADD3 R8, PT, PT, R9, 0x2810, RZ ;  /* 0x0000281009089810 */ /* 0x000fc60007ffe0ff */
[----:B------:R-:W0:Y:S04]  /*17d0*/  LDS.128 R4, [R154] ;  /* 0x000000009a047984 */ /* 0x000e280000000c00 */
[----:B------:R-:W1:Y:S01]  /*17e0*/  LDS.128 R8, [R8] ;  /* 0x0000000008087984 */ /* 0x000e620000000c00 */
[----:B------:R-:W-:Y:S01]  /*17f0*/  UISETP.NE.U32.AND UP1, UPT, UR16, URZ, UPT ;  /* 0x000000ff1000728c */ /* 0x000fe2000bf25070 */
[----:B------:R-:W-:-:S03]  /*1800*/  @P4 R2UR UR5, R32 ;  /* 0x00000000200542ca */ /* 0x000fc600000e0000 */
[----:B------:R-:W-:Y:S01]  /*1810*/  UISETP.NE.AND.EX UP1, UPT, UR17, URZ, UPT, UP1 ;  /* 0x000000ff1100728c */ /* 0x000fe2000bf25310 */
[----:B------:R-:W-:Y:S01]  /*1820*/  FADD.FTZ R86, R33, R86 ;  /* 0x0000005621567221 */ /* 0x000fe20000010000 */
[----:B0-----:R-:W-:-:S04]  /*1830*/  FADD.FTZ R20, RZ, R5 ;  /* 0x00000005ff147221 */ /* 0x001fc80000010000 */
[----:B------:R-:W-:Y:S01]  /*1840*/  FADD.FTZ R20, R7, R20 ;  /* 0x0000001407147221 */ /* 0x000fe20000010000 */
[----:B------:R-:W-:-:S03]  /*1850*/  FADD.FTZ R5, RZ, R4 ;  /* 0x00000004ff057221 */ /* 0x000fc60000010000 */
[----:B-1----:R-:W-:Y:S01]  /*1860*/  FADD.FTZ R20, R20, R9 ;  /* 0x0000000914147221 */ /* 0x002fe20000010000 */
[----:B------:R-:W-:-:S03]  /*1870*/  FADD.FTZ R5, R6, R5 ;  /* 0x0000000506057221 */ /* 0x000fc60000010000 */
[----:B------:R-:W-:Y:S01]  /*1880*/  FADD.FTZ R11, R11, R20 ;  /* 0x000000140b0b7221 */ /* 0x000fe20000010000 */
[----:B------:R-:W-:-:S03]  /*1890*/  FADD.FTZ R5, R5, R8 ;  /* 0x0000000805057221 */ /* 0x000fc60000010000 */
[----:B------:R-:W-:Y:S01]  /*18a0*/  FMUL.FTZ R11, R11, UR19 ;  /* 0x000000130b0b7c20 */ /* 0x000fe20008410000 */
[----:B------:R-:W-:-:S04]  /*18b0*/  FADD.FTZ R5, R10, R5 ;  /* 0x000000050a057221 */ /* 0x000fc80000010000 */
[----:B------:R-:W-:Y:S01]  /*18c0*/  R2UR UR13, R11 ;  /* 0x000000000b0d72ca */ /* 0x000fe200000e0000 */
[----:B------:R-:W-:Y:S01]  /*18d0*/  FMUL.FTZ R5, R5, UR19 ;  /* 0x0000001305057c20 */ /* 0x000fe20008410000 */
        /* <DEDUP_REMOVED lines=39> */
[----:B------:R-:W-:Y:S01]  /*1b50*/  FSEL R5, R5, RZ, !P3 ;  /* 0x000000ff05057208 */ /* 0x000fe20005800000 */
[----:B------:R-:W-:Y:S01]  /*1b60*/  UMOV UR4, 0x3f800000 ;  /* 0x3f80000000047882 */ /* 0x000fe20000000000 */
[----:B------:R-:W-:Y:S01]  /*1b70*/  @UP0 USHF.L.U32 UR4, UR5, 0x10, URZ ;  /* 0x0000001005040899 */ /* 0x000fe200080006ff */
[----:B------:R-:W-:Y:S11]  /*1b80*/  BRA.U UP1, `(.L_x_536) ;  /* 0x0000001901d87547 */ /* 0x000ff6000b800000 */
[----:B------:R-:W-:-:S04]  /*1b90*/  UISETP.NE.U32.AND UP1, UPT, UR20, URZ, UPT ;  /* 0x000000ff1400728c */ /* 0x000fc8000bf25070 */
[----:B------:R-:W-:-:S09]  /*1ba0*/  UISETP.NE.AND.EX UP1, UPT, UR21, URZ, UPT, UP1 ;  /* 0x000000ff1500728c */ /* 0x000fd2000bf25310 */
[----:B------:R-:W-:Y:S05]  /*1bb0*/  BRA.U UP1, `(.L_x_537) ;  /* 0x0000000d01007547 */ /* 0x000fea000b800000 */
[--C-:B------:R-:W-:Y:S01]  /*1bc0*/  FFMA.FTZ R0, R0, UR13, R5.reuse ;  /* 0x0000000d00007c23 */ /* 0x100fe20008010005 */
[--C-:B------:R-:W-:Y:S01]  /*1bd0*/  FFMA.FTZ R44, R44, UR13, R5.reuse ;  /* 0x0000000d2c2c7c23 */ /* 0x100fe20008010005 */
[--C-:B------:R-:W-:Y:S01]  /*1be0*/  FFMA.FTZ R4, R117, UR13, R5.reuse ;  /* 0x0000000d75047c23 */ /* 0x100fe20008010005 */
[--C-:B------:R-:W-:Y:S01]  /*1bf0*/  FFMA.FTZ R8, R139, UR13, R5.reuse ;  /* 0x0000000d8b087c23 */ /* 0x100fe20008010005 */
[----:B------:R-:W-:Y:S01]  /*1c00*/  FADD.FTZ R0, R135, -R0 ;  /* 0x8000000087007221 */ /* 0x000fe20000010000 */
[----:B------:R-:W-:Y:S01]  /*1c10*/  FADD.FTZ R44, R27, -R44 ;  /* 0x8000002c1b2c7221 */ /* 0x000fe20000010000 */
[----:B------:R-:W-:Y:S01]  /*1c20*/  FADD.FTZ R4, R23, -R4 ;  /* 0x8000000417047221 */ /* 0x000fe20000010000 */
[----:B-----5:R-:W-:Y:S01]  /*1c30*/  LOP3.LUT P0, RZ, R24, 0xff, RZ, 0xc0, !PT ;  /* 0x000000ff18ff7812 */ /* 0x020fe2000780c0ff */
[----:B------:R-:W-:Y:S01]  /*1c40*/  FMUL.FTZ R0, R0, UR12 ;  /* 0x0000000c00007c20 */ /* 0x000fe20008410000 */
[----:B------:R-:W-:Y:S01]  /*1c50*/  FMUL.FTZ R44, R44, UR12 ;  /* 0x0000000c2c2c7c20 */ /* 0x000fe20008410000 */
[----:B------:R-:W-:Y:S01]  /*1c60*/  FMUL.FTZ R4, R4, UR12 ;  /* 0x0000000c04047c20 */ /* 0x000fe20008410000 */
[----:B------:R-:W-:Y:S01]  /*1c70*/  FADD.FTZ R8, R119, -R8 ;  /* 0x8000000877087221 */ /* 0x000fe20000010000 */
[----:B------:R-:W-:Y:S01]  /*1c80*/  FMUL.FTZ R0, R0, UR4 ;  /* 0x0000000400007c20 */ /* 0x000fe20008410000 */
[----:B------:R-:W-:Y:S01]  /*1c90*/  FMUL.FTZ R44, R44, UR4 ;  /* 0x000000042c2c7c20 */ /* 0x000fe20008410000 */
[----:B------:R-:W-:Y:S01]  /*1ca0*/  FFMA.FTZ R9, R118, UR13, R5 ;  /* 0x0000000d76097c23 */ /* 0x000fe20008010005 */
[----:B------:R-:W-:Y:S01]  /*1cb0*/  FMUL.FTZ R4, R4, UR4 ;  /* 0x0000000404047c20 */ /* 0x000fe20008410000 */
[----:B------:R-:W-:Y:S01]  /*1cc0*/  FMUL.FTZ R0, R0, UR22 ;  /* 0x0000001600007c20 */ /* 0x000fe20008410000 */
[----:B------:R-:W-:Y:S01]  /*1cd0*/  FMUL.FTZ R44, R44, UR22 ;  /* 0x000000162c2c7c20 */ /* 0x000fe20008410000 */
[----:B------:R-:W-:Y:S01]  /*1ce0*/  FMUL.FTZ R8, R8, UR12 ;  /* 0x0000000c08087c20 */ /* 0x000fe20008410000 */
[----:B------:R-:W-:Y:S01]  /*1cf0*/  FADD.FTZ R9, R110, -R9 ;  /* 0x800000096e097221 */ /* 0x000fe20000010000 */
[--C-:B------:R-:W-:Y:S01]  /*1d00*/  FFMA.FTZ R120, R120, UR13, R5.reuse ;  /* 0x0000000d78787c23 */ /* 0x100fe20008010005 */
[----:B------:R-:W-:Y:S01]  /*1d10*/  FSEL R0, R0, RZ, P0 ;  /* 0x000000ff00007208 */ /* 0x000fe20000000000 */
[----:B------:R-:W-:Y:S01]  /*1d20*/  FMUL.FTZ R4, R4, UR22 ;  /* 0x0000001604047c20 */ /* 0x000fe20008410000 */
[----:B------:R-:W-:Y:S01]  /*1d30*/  LOP3.LUT P0, RZ, R24, 0xff00, RZ, 0xc0, !PT ;  /* 0x0000ff0018ff7812 */ /* 0x000fe2000780c0ff */
[----:B------:R-:W-:Y:S01]  /*1d40*/  FMUL.FTZ R8, R8, UR4 ;  /* 0x0000000408087c20 */ /* 0x000fe20008410000 */
[----:B------:R-:W-:Y:S01]  /*1d50*/  FMUL.FTZ R9, R9, UR12 ;  /* 0x0000000c09097c20 */ /* 0x000fe20008410000 */
[----:B------:R-:W-:Y:S01]  /*1d60*/  FADD.FTZ R120, R121, -R120 ;  /* 0x8000007879787221 */ /* 0x000fe20000010000 */
[----:B------:R-:W-:Y:S01]  /*1d70*/  FSEL R6, R44, RZ, P0 ;  /* 0x000000ff2c067208 */ /* 0x000fe20000000000 */
[----:B------:R-:W-:Y:S01]  /*1d80*/  FFMA.FTZ R143, R143, UR13, R5 ;  /* 0x0000000d8f8f7c23 */ /* 0x000fe20008010005 */
[----:B------:R-:W-:Y:S01]  /*1d90*/  ISETP.GE.U32.AND P0, PT, R24, 0x1000000, PT ;  /* 0x010000001800780c */ /* 0x000fe20003f06070 */
[----:B------:R-:W-:Y:S01]  /*1da0*/  FMUL.FTZ R8, R8, UR22 ;  /* 0x0000001608087c20 */ /* 0x000fe20008410000 */
[----:B------:R-:W-:Y:S01]  /*1db0*/  FMUL.FTZ R9, R9, UR4 ;  /* 0x0000000409097c20 */ /* 0x000fe20008410000 */
[----:B------:R-:W-:Y:S01]  /*1dc0*/  FMUL.FTZ R120, R120, UR12 ;  /* 0x0000000c78787c20 */ /* 0x000fe20008410000 */
[----:B------:R-:W-:Y:S01]  /*1dd0*/  FSEL R4, R4, RZ, P0 ;  /* 0x000000ff04047208 */ /* 0x000fe20000000000 */
[----:B------:R-:W-:Y:S01]  /*1de0*/  FADD.FTZ R143, R140, -R143 ;  /* 0x8000008f8c8f7221 */ /* 0x000fe20000010000 */
[----:B------:R-:W-:Y:S01]  /*1df0*/  LOP3.LUT P0, RZ, R26, 0xff, RZ, 0xc0, !PT ;  /* 0x000000ff1aff7812 */ /* 0x000fe2000780c0ff */
[--C-:B------:R-:W-:Y:S01]  /*1e00*/  FFMA.FTZ R122, R122, UR13, R5.reuse ;  /* 0x0000000d7a7a7c23 */ /* 0x100fe20008010005 */
[----:B------:R-:W-:Y:S01]  /*1e10*/  FMUL.FTZ R9, R9, UR22 ;  /* 0x0000001609097c20 */ /* 0x000fe20008410000 */
[----:B------:R-:W-:Y:S01]  /*1e20*/  FMUL.FTZ R120, R120, UR4 ;  /* 0x0000000478787c20 */ /* 0x000fe20008410000 */
[----:B------:R-:W-:Y:S01]  /*1e30*/  FSEL R8, R8, RZ, P0 ;  /* 0x000000ff08087208 */ /* 0x000fe20000000000 */
[----:B------:R-:W-:Y:S01]  /*1e40*/  FMUL.FTZ R143, R143, UR12 ;  /* 0x0000000c8f8f7c20 */ /* 0x000fe20008410000 */
[----:B------:R-:W-:Y:S01]  /*1e50*/  LOP3.LUT P0, RZ, R26, 0xff00, RZ, 0xc0, !PT ;  /* 0x0000ff001aff7812 */ /* 0x000fe2000780c0ff */
[----:B------:R-:W-:Y:S01]  /*1e60*/  FADD.FTZ R122, R123, -R122 ;  /* 0x8000007a7b7a7221 */ /* 0x000fe20000010000 */
[--C-:B------:R-:W-:Y:S01]  /*1e70*/  FFMA.FTZ R124, R124, UR13, R5.reuse ;  /* 0x0000000d7c7c7c23 */ /* 0x100fe20008010005 */
[----:B------:R-:W-:Y:S01]  /*1e80*/  FMUL.FTZ R120, R120, UR22 ;  /* 0x0000001678787c20 */ /* 0x000fe20008410000 */
[----:B------:R-:W-:Y:S01]  /*1e90*/  FSEL R11, R9, RZ, P0 ;  /* 0x000000ff090b7208 */ /* 0x000fe20000000000 */
[----:B------:R-:W-:Y:S01]  /*1ea0*/  FMUL.FTZ R143, R143, UR4 ;  /* 0x000000048f8f7c20 */ /* 0x000fe20008410000 */
[----:B------:R-:W-:Y:S01]  /*1eb0*/  ISETP.GE.U32.AND P0, PT, R26, 0x1000000, PT ;  /* 0x010000001a00780c */ /* 0x000fe20003f06070 */
[----:B------:R-:W-:Y:S01]  /*1ec0*/  FMUL.FTZ R122, R122, UR12 ;  /* 0x0000000c7a7a7c20 */ /* 0x000fe20008410000 */
[----:B------:R-:W-:Y:S01]  /*1ed0*/  FADD.FTZ R124, R125, -R124 ;  /* 0x8000007c7d7c7221 */ /* 0x000fe20000010000 */
[----:B------:R-:W-:Y:S01]  /*1ee0*/  LOP3.LUT P2, RZ, R24, 0xff0000, RZ, 0xc0, !PT ;  /* 0x00ff000018ff7812 */ /* 0x000fe2000784c0ff */
[----:B------:R-:W-:Y:S01]  /*1ef0*/  FFMA.FTZ R127, R127, UR13, R5 ;  /* 0x0000000d7f7f7c23 */ /* 0x000fe20008010005 */
[----:B------:R-:W-:Y:S01]  /*1f00*/  FSEL R24, R120, RZ, P0 ;  /* 0x000000ff78187208 */ /* 0x000fe20000000000 */
[----:B------:R-:W-:Y:S01]  /*1f10*/  FMUL.FTZ R143, R143, UR22 ;  /* 0x000000168f8f7c20 */ /* 0x000fe20008410000 */
[----:B------:R-:W-:Y:S01]  /*1f20*/  LOP3.LUT P0, RZ, R28, 0xff, RZ, 0xc0, !PT ;  /* 0x000000ff1cff7812 */ /* 0x000fe2000780c0ff */
[----:B------:R-:W-:Y:S01]  /*1f30*/  FMUL.FTZ R122, R122, UR4 ;  /* 0x000000047a7a7c20 */ /* 0x000fe20008410000 */
[----:B------:R-:W-:Y:S01]  /*1f40*/  FMUL.FTZ R124, R124, UR12 ;  /* 0x0000000c7c7c7c20 */ /* 0x000fe20008410000 */
[----:B------:R-:W-:Y:S01]  /*1f50*/  FADD.FTZ R127, R144, -R127 ;  /* 0x8000007f907f7221 */ /* 0x000fe20000010000 */
[--C-:B------:R-:W-:Y:S01]  /*1f60*/  FFMA.FTZ R21, R126, UR13, R5.reuse ;  /* 0x0000000d7e157c23 */ /* 0x100fe20008010005 */
[----:B------:R-:W-:Y:S01]  /*1f70*/  FSEL R20, R143, RZ, P0 ;  /* 0x000000ff8f147208 */ /* 0x000fe20000000000 */
[----:B------:R-:W-:Y:S01]  /*1f80*/  FMUL.FTZ R122, R122, UR22 ;  /* 0x000000167a7a7c20 */ /* 0x000fe20008410000 */
[----:B------:R-:W-:Y:S01]  /*1f90*/  FFMA.FTZ R38, R38, UR13, R5 ;  /* 0x0000000d26267c23 */ /* 0x000fe20008010005 */
[----:B------:R-:W-:Y:S01]  /*1fa0*/  LOP3.LUT P0, RZ, R28, 0xff00, RZ, 0xc0, !PT ;  /* 0x0000ff001cff7812 */ /* 0x000fe2000780c0ff */
[----:B------:R-:W-:Y:S01]  /*1fb0*/  FMUL.FTZ R124, R124, UR4 ;  /* 0x000000047c7c7c20 */ /* 0x000fe20008410000 */
[----:B------:R-:W-:Y:S01]  /*1fc0*/  FMUL.FTZ R127, R127, UR12 ;  /* 0x0000000c7f7f7c20 */ /* 0x000fe20008410000 */
[----:B------:R-:W-:Y:S01]  /*1fd0*/  FADD.FTZ R21, R146, -R21 ;  /* 0x8000001592157221 */ /* 0x000fe20000010000 */
[--C-:B------:R-:W-:Y:S01]  /*1fe0*/  FFMA.FTZ R128, R128, UR13, R5.reuse ;  /* 0x0000000d80807c23 */ /* 0x100fe20008010005 */
[----:B------:R-:W-:Y:S01]  /*1ff0*/  FADD.FTZ R38, R25, -R38 ;  /* 0x8000002619267221 */ /* 0x000fe20000010000 */
[----:B------:R-:W-:Y:S01]  /*2000*/  FSEL R23, R122, RZ, P0 ;  /* 0x000000ff7a177208 */ /* 0x000fe20000000000 */
[----:B------:R-:W-:Y:S01]  /*2010*/  FMUL.FTZ R124, R124, UR22 ;  /* 0x000000167c7c7c20 */ /* 0x000fe20008410000 */
[----:B------:R-:W-:Y:S01]  /*2020*/  ISETP.GE.U32.AND P0, PT, R28, 0x1000000, PT ;  /* 0x010000001c00780c */ /* 0x000fe20003f06070 */
[----:B------:R-:W-:Y:S01]  /*2030*/  FMUL.FTZ R127, R127, UR4 ;  /* 0x000000047f7f7c20 */ /* 0x000fe20008410000 */
[----:B------:R0:W-:Y:S01]  /*2040*/  F2F.BF16.F32 R10, R4 ;  /* 0x00000004000a7304 */ /* 0x0001e20000202000 */
[----:B------:R-:W-:Y:S01]  /*2050*/  FMUL.FTZ R21, R21, UR12 ;  /* 0x0000000c15157c20 */ /* 0x000fe20008410000 */
[----:B------:R-:W-:Y:S01]  /*2060*/  FADD.FTZ R128, R147, -R128 ;  /* 0x8000008093807221 */ /* 0x000fe20000010000 */
[----:B------:R-:W-:Y:S01]  /*2070*/  FMUL.FTZ R38, R38, UR12 ;  /* 0x0000000c26267c20 */ /* 0x000fe20008410000 */
[--C-:B------:R-:W-:Y:S01]  /*2080*/  FFMA.FTZ R141, R141, UR13, R5.reuse ;  /* 0x0000000d8d8d7c23 */ /* 0x100fe20008010005 */
[----:B------:R-:W-:Y:S01]  /*2090*/  FSEL R124, R124, RZ, P0 ;  /* 0x000000ff7c7c7208 */ /* 0x000fe20000000000 */
[----:B------:R-:W-:Y:S01]  /*20a0*/  FMUL.FTZ R127, R127, UR22 ;  /* 0x000000167f7f7c20 */ /* 0x000fe20008410000 */
[----:B------:R-:W-:Y:S01]  /*20b0*/  LOP3.LUT P0, RZ, R30, 0xff, RZ, 0xc0, !PT ;  /* 0x000000ff1eff7812 */ /* 0x000fe2000780c0ff */
[----:B------:R-:W-:Y:S01]  /*20c0*/  FMUL.FTZ R21, R21, UR4 ;  /* 0x0000000415157c20 */ /* 0x000fe20008410000 */
[----:B0-----:R-:W-:Y:S01]  /*20d0*/  FFMA.FTZ R4, R153, UR13, R5 ;  /* 0x0000000d99047c23 */ /* 0x001fe20008010005 */
[----:B------:R-:W-:Y:S01]  /*20e0*/  FMUL.FTZ R128, R128, UR12 ;  /* 0x0000000c80807c20 */ /* 0x000fe20008410000 */
[----:B------:R-:W-:Y:S01]  /*20f0*/  FMUL.FTZ R38, R38, UR4 ;  /* 0x0000000426267c20 */ /* 0x000fe20008410000 */
[----:B------:R-:W-:Y:S01]  /*2100*/  FADD.FTZ R141, R134, -R141 ;  /* 0x8000008d868d7221 */ /* 0x000fe20000010000 */
[----:B------:R-:W-:Y:S01]  /*2110*/  FADD.FTZ R4, R131, -R4 ;  /* 0x8000000483047221 */ /* 0x000fe20000010000 */
[--C-:B------:R-:W-:Y:S01]  /*2120*/  FFMA.FTZ R25, R152, UR13, R5.reuse ;  /* 0x0000000d98197c23 */ /* 0x100fe20008010005 */
[----:B------:R-:W-:Y:S01]  /*2130*/  FFMA.FTZ R145, R145, UR13, R5 ;  /* 0x0000000d91917c23 */ /* 0x000fe20008010005 */
[----:B------:R-:W-:Y:S01]  /*2140*/  FSEL R29, R127, RZ, P0 ;  /* 0x000000ff7f1d7208 */ /* 0x000fe20000000000 */
[----:B------:R-:W-:Y:S01]  /*2150*/  FMUL.FTZ R21, R21, UR22 ;  /* 0x0000001615157c20 */ /* 0x000fe20008410000 */
[----:B------:R-:W-:Y:S01]  /*2160*/  LOP3.LUT P0, RZ, R30, 0xff00, RZ, 0xc0, !PT ;  /* 0x0000ff001eff7812 */ /* 0x000fe2000780c0ff */
[----:B------:R-:W-:Y:S01]  /*2170*/  FMUL.FTZ R128, R128, UR4 ;  /* 0x0000000480807c20 */ /* 0x000fe20008410000 */
[----:B------:R-:W-:Y:S01]  /*2180*/  FMUL.FTZ R4, R4, UR12 ;  /* 0x0000000c04047c20 */ /* 0x000fe20008410000 */
        /* <DEDUP_REMOVED lines=8> */
[----:B------:R-:W-:Y:S01]  /*2210*/  FMUL.FTZ R4, R4, UR4 ;  /* 0x0000000404047c20 */ /* 0x000fe20008410000 */
[----:B------:R-:W-:Y:S01]  /*2220*/  ISETP.GE.U32.AND P0, PT, R30, 0x1000000, PT ;  /* 0x010000001e00780c */ /* 0x000fe20003f06070 */
[----:B------:R-:W-:Y:S01]  /*2230*/  FMUL.FTZ R141, R141, UR4 ;  /* 0x000000048d8d7c20 */ /* 0x000fe20008410000 */
[----:B------:R-:W-:Y:S01]  /*2240*/  FSEL R7, R38, RZ, P2 ;  /* 0x000000ff26077208 */ /* 0x000fe20001000000 */
[----:B------:R-:W-:Y:S01]  /*2250*/  FMUL.FTZ R132, R132, UR12 ;  /* 0x0000000c84847c20 */ /* 0x000fe20008410000 */
[----:B------:R-:W-:Y:S01]  /*2260*/  LOP3.LUT P2, RZ, R26, 0xff0000, RZ, 0xc0, !PT ;  /* 0x00ff00001aff7812 */ /* 0x000fe2000784c0ff */
[----:B------:R-:W-:Y:S01]  /*2270*/  FMUL.FTZ R145, R145, UR12 ;  /* 0x0000000c91917c20 */ /* 0x000fe20008410000 */
[----:B------:R-:W-:Y:S01]  /*2280*/  FADD.FTZ R25, R130, -R25 ;  /* 0x8000001982197221 */ /* 0x000fe20000010000 */
[----:B------:R-:W-:Y:S01]  /*2290*/  FADD.FTZ R129, R148, -R129 ;  /* 0x8000008194817221 */ /* 0x000fe20000010000 */
[----:B------:R-:W-:Y:S01]  /*22a0*/  FMUL.FTZ R26, R4, UR22 ;  /* 0x00000016041a7c20 */ /* 0x000fe20008410000 */
[----:B------:R-:W-:Y:S01]  /*22b0*/  FSEL R128, R128, RZ, P0 ;  /* 0x000000ff80807208 */ /* 0x000fe20000000000 */
[----:B------:R-:W-:Y:S01]  /*22c0*/  FFMA.FTZ R4, R151, UR13, R5 ;  /* 0x0000000d97047c23 */ /* 0x000fe20008010005 */
[----:B------:R-:W-:Y:S01]  /*22d0*/  FMUL.FTZ R141, R141, UR22 ;  /* 0x000000168d8d7c20 */ /* 0x000fe20008410000 */
[----:B------:R-:W-:Y:S01]  /*22e0*/  LOP3.LUT P0, RZ, R22, 0xff0000, RZ, 0xc0, !PT ;  /* 0x00ff000016ff7812 */ /* 0x000fe2000780c0ff */
[----:B------:R-:W-:Y:S01]  /*22f0*/  FMUL.FTZ R132, R132, UR4 ;  /* 0x0000000484847c20 */ /* 0x000fe20008410000 */
[----:B------:R-:W-:Y:S01]  /*2300*/  FMUL.FTZ R145, R145, UR4 ;  /* 0x0000000491917c20 */ /* 0x000fe20008410000 */
[----:B------:R-:W-:Y:S01]  /*2310*/  FMUL.FTZ R25, R25, UR12 ;  /* 0x0000000c19197c20 */ /* 0x000fe20008410000 */
[----:B------:R-:W-:Y:S01]  /*2320*/  FMUL.FTZ R129, R129, UR12 ;  /* 0x0000000c81817c20 */ /* 0x000fe20008410000 */
[----:B------:R-:W-:Y:S01]  /*2330*/  FADD.FTZ R4, R149, -R4 ;  /* 0x8000000495047221 */ /* 0x000fe20000010000 */
[----:B------:R-:W-:Y:S01]  /*2340*/  FSEL R26, R26, RZ, P0 ;  /* 0x000000ff1a1a7208 */ /* 0x000fe20000000000 */
[----:B------:R-:W-:Y:S01]  /*2350*/  FMUL.FTZ R132, R132, UR22 ;  /* 0x0000001684847c20 */ /* 0x000fe20008410000 */
[----:B------:R-:W-:Y:S01]  /*2360*/  FSEL R9, R141, RZ, P2 ;  /* 0x000000ff8d097208 */ /* 0x000fe20001000000 */
[----:B------:R-:W-:Y:S01]  /*2370*/  FMUL.FTZ R145, R145, UR22 ;  /* 0x0000001691917c20 */ /* 0x000fe20008410000 */
[----:B------:R-:W-:Y:S01]  /*2380*/  ISETP.GE.U32.AND P0, PT, R22, 0x1000000, PT ;  /* 0x010000001600780c */ /* 0x000fe20003f06070 */
[----:B------:R-:W-:Y:S01]  /*2390*/  FMUL.FTZ R25, R25, UR4 ;  /* 0x0000000419197c20 */ /* 0x000fe20008410000 */
[----:B------:R-:W-:Y:S01]  /*23a0*/  LOP3.LUT P2, RZ, R28, 0xff0000, RZ, 0xc0, !PT ;  /* 0x00ff00001cff7812 */ /* 0x000fe2000784c0ff */
[----:B------:R-:W-:Y:S01]  /*23b0*/  FMUL.FTZ R129, R129, UR4 ;  /* 0x0000000481817c20 */ /* 0x000fe20008410000 */
[----:B------:R-:W-:Y:S01]  /*23c0*/  FMUL.FTZ R4, R4, UR12 ;  /* 0x0000000c04047c20 */ /* 0x000fe20008410000 */
[----:B------:R-:W-:Y:S01]  /*23d0*/  FSEL R132, R132, RZ, P0 ;  /* 0x000000ff84847208 */ /* 0x000fe20000000000 */
[----:B------:R-:W-:Y:S01]  /*23e0*/  FMUL.FTZ R25, R25, UR22 ;  /* 0x0000001619197c20 */ /* 0x000fe20008410000 */
[----:B------:R-:W-:Y:S01]  /*23f0*/  FSEL R145, R145, RZ, P2 ;  /* 0x000000ff91917208 */ /* 0x000fe20001000000 */
[----:B------:R-:W-:Y:S01]  /*2400*/  FMUL.FTZ R129, R129, UR22 ;  /* 0x0000001681817c20 */ /* 0x000fe20008410000 */
[----:B------:R-:W-:Y:S01]  /*2410*/  LOP3.LUT P0, RZ, R22, 0xff00, RZ, 0xc0, !PT ;  /* 0x0000ff0016ff7812 */ /* 0x000fe2000780c0ff */
[----:B------:R-:W-:Y:S01]  /*2420*/  FMUL.FTZ R4, R4, UR4 ;  /* 0x0000000404047c20 */ /* 0x000fe20008410000 */
[----:B------:R-:W-:Y:S01]  /*2430*/  LOP3.LUT P2, RZ, R30, 0xff0000, RZ, 0xc0, !PT ;  /* 0x00ff00001eff7812 */ /* 0x000fe2000784c0ff */
[----:B------:R-:W0:Y:S01]  /*2440*/  F2F.BF16.F32 R7, R7 ;  /* 0x0000000700077304 */ /* 0x000e220000202000 */
[----:B------:R-:W-:-:S02]  /*2450*/  FSEL R25, R25, RZ, P0 ;  /* 0x000000ff19197208 */ /* 0x000fc40000000000 */
[----:B------:R-:W-:Y:S02]  /*2460*/  FSEL R129, R129, RZ, P2 ;  /* 0x000000ff81817208 */ /* 0x000fe40001000000 */
[----:B------:R-:W-:Y:S01]  /*2470*/  LOP3.LUT P0, RZ, R22, 0xff, RZ, 0xc0, !PT ;  /* 0x000000ff16ff7812 */ /* 0x000fe2000780c0ff */
[----:B------:R-:W-:Y:S02]  /*2480*/  FMUL.FTZ R22, R4, UR22 ;  /* 0x0000001604167c20 */ /* 0x000fe40008410000 */
[----:B------:R-:W1:Y:S01]  /*2490*/  LDC.64 R4, c[0x0][0x468] ;  /* 0x00011a00ff047b82 */ /* 0x000e620000000a00 */
[----:B------:R-:W2:Y:S02]  /*24a0*/  F2F.BF16.F32 R11, R11 ;  /* 0x0000000b000b7304 */ /* 0x000ea40000202000 */
[----:B------:R-:W-:Y:S02]  /*24b0*/  FSEL R28, R22, RZ, P0 ;  /* 0x000000ff161c7208 */ /* 0x000fe40000000000 */
[----:B0-----:R-:W-:-:S04]  /*24c0*/  PRMT R35, R7, 0x5410, R10 ;  /* 0x0000541007237816 */ /* 0x001fc8000000000a */
[----:B------:R-:W-:Y:S01]  /*24d0*/  F2F.BF16.F32 R9, R9 ;  /* 0x0000000900097304 */ /* 0x000fe20000202000 */
[----:B--2---:R-:W-:-:S07]  /*24e0*/  IMAD.WIDE.U32 R10, R11, 0x10000, RZ ;  /* 0x000100000b0a7825 */ /* 0x004fce00078e00ff */
[----:B------:R-:W0:Y:S08]  /*24f0*/  F2F.BF16.F32 R24, R24 ;  /* 0x0000001800187304 */ /* 0x000e300000202000 */
[----:B------:R-:W2:Y:S01]  /*2500*/  F2F.BF16.F32 R23, R23 ;  /* 0x0000001700177304 */ /* 0x000ea20000202000 */
[----:B0-----:R-:W-:-:S07]  /*2510*/  PRMT R9, R9, 0x5410, R24 ;  /* 0x0000541009097816 */ /* 0x001fce0000000018 */
[----:B------:R-:W-:Y:S01]  /*2520*/  F2F.BF16.F32 R21, R21 ;  /* 0x0000001500157304 */ /* 0x000fe20000202000 */
[----:B------:R-:W-:Y:S01]  /*2530*/  LOP3.LUT R9, R9, R11, RZ, 0xfc, !PT ;  /* 0x0000000b09097212 */ /* 0x000fe200078efcff */
[----:B--2---:R-:W-:-:S06]  /*2540*/  IMAD.WIDE.U32 R22, R23, 0x10000, RZ ;  /* 0x0001000017167825 */ /* 0x004fcc00078e00ff */
[----:B------:R-:W-:Y:S08]  /*2550*/  F2F.BF16.F32 R27, R26 ;  /* 0x0000001a001b7304 */ /* 0x000ff00000202000 */
[----:B------:R-:W0:Y:S08]  /*2560*/  F2F.BF16.F32 R132, R132 ;  /* 0x0000008400847304 */ /* 0x000e300000202000 */
[----:B------:R-:W2:Y:S01]  /*2570*/  F2F.BF16.F32 R6, R6 ;  /* 0x0000000600067304 */ /* 0x000ea20000202000 */
[----:B0-----:R-:W-:-:S07]  /*2580*/  PRMT R33, R27, 0x5410, R132 ;  /* 0x000054101b217816 */ /* 0x001fce0000000084 */
[----:B------:R-:W-:Y:S01]  /*2590*/  F2F.BF16.F32 R145, R145 ;  /* 0x0000009100917304 */ /* 0x000fe20000202000 */
[----:B--2---:R-:W-:-:S07]  /*25a0*/  IMAD.WIDE.U32 R6, R6, 0x10000, RZ ;  /* 0x0001000006067825 */ /* 0x004fce00078e00ff */
[----:B------:R-:W0:Y:S01]  /*25b0*/  F2F.BF16.F32 R124, R124 ;  /* 0x0000007c007c7304 */ /* 0x000e220000202000 */
[----:B------:R-:W-:-:S07]  /*25c0*/  LOP3.LUT R7, R35, R7, RZ, 0xfc, !PT ;  /* 0x0000000723077212 */ /* 0x000fce00078efcff */
[----:B------:R-:W-:Y:S01]  /*25d0*/  F2F.BF16.F32 R129, R129 ;  /* 0x0000008100817304 */ /* 0x000fe20000202000 */
[----:B0-----:R-:W-:-:S07]  /*25e0*/  PRMT R145, R145, 0x5410, R124 ;  /* 0x0000541091917816 */ /* 0x001fce000000007c */
[----:B------:R-:W0:Y:S01]  /*25f0*/  F2F.BF16.F32 R128, R128 ;  /* 0x0000008000807304 */ /* 0x000e220000202000 */
[----:B------:R-:W-:-:S07]  /*2600*/  LOP3.LUT R11, R145, R23, RZ, 0xfc, !PT ;  /* 0x00000017910b7212 */ /* 0x000fce00078efcff */
[----:B------:R2:W3:Y:S01]  /*2610*/  F2F.BF16.F32 R26, R25 ;  /* 0x00000019001a7304 */ /* 0x0004e20000202000 */
[----:B0-----:R-:W-:-:S07]  /*2620*/  PRMT R129, R129, 0x5410, R128 ;  /* 0x0000541081817816 */ /* 0x001fce0000000080 */
[----:B------:R-:W0:Y:S01]  /*2630*/  F2F.BF16.F32 R8, R8 ;  /* 0x0000000800087304 */ /* 0x000e220000202000 */
[----:B--2---:R-:W-:-:S05]  /*2640*/  IMAD.WIDE.U32 R24, R21, 0x10000, RZ ;  /* 0x0001000015187825 */ /* 0x004fca00078e00ff */
[----:B------:R-:W-:Y:S01]  /*2650*/  LOP3.LUT R21, R129, R25, RZ, 0xfc, !PT ;  /* 0x0000001981157212 */ /* 0x000fe200078efcff */
[----:B---3--:R-:W-:Y:S01]  /*2660*/  IMAD.WIDE.U32 R26, R26, 0x10000, RZ ;  /* 0x000100001a1a7825 */ /* 0x008fe200078e00ff */
[----:B------:R-:W2:Y:S04]  /*2670*/  F2F.BF16.F32 R20, R20 ;  /* 0x0000001400147304 */ /* 0x000ea80000202000 */
[----:B------:R-:W-:Y:S02]  /*2680*/  LOP3.LUT R23, R33, R27, RZ, 0xfc, !PT ;  /* 0x0000001b21177212 */ /* 0x000fe400078efcff */
[----:B0-----:R-:W-:Y:S02]  /*2690*/  LOP3.LUT R8, R10, R8, RZ, 0xfc, !PT ;  /* 0x000000080a087212 */ /* 0x001fe400078efcff */
[----:B------:R-:W0:Y:S01]  /*26a0*/  F2F.BF16.F32 R29, R29 ;  /* 0x0000001d001d7304 */ /* 0x000e220000202000 */
[----:B--2---:R-:W-:-:S07]  /*26b0*/  LOP3.LUT R10, R22, R20, RZ, 0xfc, !PT ;  /* 0x00000014160a7212 */ /* 0x004fce00078efcff */
[----:B------:R-:W2:Y:S01]  /*26c0*/  F2F.BF16.F32 R0, R0 ;  /* 0x0000000000007304 */ /* 0x000ea20000202000 */
[----:B0-----:R-:W-:-:S07]  /*26d0*/  LOP3.LUT R20, R24, R29, RZ, 0xfc, !PT ;  /* 0x0000001d18147212 */ /* 0x001fce00078efcff */
[----:B------:R0:W3:Y:S01]  /*26e0*/  F2F.BF16.F32 R31, R28 ;  /* 0x0000001c001f7304 */ /* 0x0000e20000202000 */
[----:B-1----:R-:W-:Y:S01]  /*26f0*/  IMAD.WIDE.U32 R24, R41, 0x8, R4 ;  /* 0x0000000829187825 */ /* 0x002fe200078e0004 */
[----:B--2---:R-:W-:-:S03]  /*2700*/  LOP3.LUT R6, R6, R0, RZ, 0xfc, !PT ;  /* 0x0000000006067212 */ /* 0x004fc600078efcff */
[--C-:B0-----:R-:W-:Y:S02]  /*2710*/  IMAD.WIDE.U32 R28, R45, 0x8, R4.reuse ;  /* 0x000000082d1c7825 */ /* 0x101fe400078e0004 */
[----:B------:R0:W-:Y:S01]  /*2720*/  STG.E.64 desc[UR14][R24.64], R6 ;  /* 0x0000000618007986 */ /* 0x0001e2000c101b0e */
[----:B---3--:R-:W-:Y:S01]  /*2730*/  LOP3.LUT R22, R26, R31, RZ, 0xfc, !PT ;  /* 0x0000001f1a167212 */ /* 0x008fe200078efcff */
[----:B------:R-:W-:-:S04]  /*2740*/  IMAD.WIDE.U32 R26, R43, 0x8, R4 ;  /* 0x000000082b1a7825 */ /* 0x000fc800078e0004 */
[--C-:B------:R-:W-:Y:S01]  /*2750*/  IMAD.WIDE.U32 R30, R115, 0x8, R4.reuse ;  /* 0x00000008731e7825 */ /* 0x100fe200078e0004 */
[----:B------:R0:W-:Y:S03]  /*2760*/  STG.E.64 desc[UR14][R26.64], R8 ;  /* 0x000000081a007986 */ /* 0x0001e6000c101b0e */
[----:B------:R-:W-:Y:S01]  /*2770*/  IMAD.WIDE.U32 R4, R109, 0x8, R4 ;  /* 0x000000086d047825 */ /* 0x000fe200078e0004 */
[----:B------:R0:W-:Y:S04]  /*2780*/  STG.E.64 desc[UR14][R28.64], R10 ;  /* 0x0000000a1c007986 */ /* 0x0001e8000c101b0e */
[----:B------:R0:W-:Y:S04]  /*2790*/  STG.E.64 desc[UR14][R30.64], R20 ;  /* 0x000000141e007986 */ /* 0x0001e8000c101b0e */
[----:B------:R0:W-:Y:S01]  /*27a0*/  STG.E.64 desc[UR14][R4.64], R22 ;  /* 0x0000001604007986 */ /* 0x0001e2000c101b0e */
[----:B------:R-:W-:Y:S05]  /*27b0*/  BRA `(.L_x_538) ;  /* 0x0000002c00e07947 */ /* 0x000fea0003800000 */
.L_x_537:
[--C-:B------:R-:W-:Y:S01]  /*27c0*/  FFMA.FTZ R0, R0, UR13, R5.reuse ;  /* 0x0000000d00007c23 */ /* 0x100fe20008010005 */
[--C-:B------:R-:W-:Y:S01]  /*27d0*/  FFMA.FTZ R38, R38, UR13, R5.reuse ;  /* 0x0000000d26267c23 */ /* 0x100fe20008010005 */
[--C-:B------:R-:W-:Y:S01]  /*27e0*/  FFMA.FTZ R44, R44, UR13, R5.reuse ;  /* 0x0000000d2c2c7c23 */ /* 0x100fe20008010005 */
[----:B-----5:R-:W-:Y:S01]  /*27f0*/  LOP3.LUT P0, RZ, R24, 0xff, RZ, 0xc0, !PT ;  /* 0x000000ff18ff7812 */ /* 0x020fe2000780c0ff */
[----:B------:R-:W-:Y:S01]  /*2800*/  FADD.FTZ R0, R135, -R0 ;  /* 0x8000000087007221 */ /* 0x000fe20000010000 */
[----:B------:R-:W-:Y:S01]  /*2810*/  FADD.FTZ R25, R25, -R38 ;  /* 0x8000002619197221 */ /* 0x000fe20000010000 */
[----:B------:R-:W-:Y:S01]  /*2820*/  FADD.FTZ R42, R27, -R44 ;  /* 0x8000002c1b2a7221 */ /* 0x000fe20000010000 */
[--C-:B------:R-:W-:Y:S01]  /*2830*/  FFMA.FTZ R4, R139, UR13, R5.reuse ;  /* 0x0000000d8b047c23 */ /* 0x100fe20008010005 */
[----:B------:R-:W-:Y:S01]  /*2840*/  FMUL.FTZ R36, R0, UR12 ;  /* 0x0000000c00247c20 */ /* 0x000fe20008410000 */
[--C-:B------:R-:W-:Y:S01]  /*2850*/  FFMA.FTZ R0, R117, UR13, R5.reuse ;  /* 0x0000000d75007c23 */ /* 0x100fe20008010005 */
[----:B------:R-:W-:Y:S01]  /*2860*/  FMUL.FTZ R25, R25, UR12 ;  /* 0x0000000c19197c20 */ /* 0x000fe20008410000 */
[----:B------:R-:W-:Y:S01]  /*2870*/  FMUL.FTZ R42, R42, UR12 ;  /* 0x0000000c2a2a7c20 */ /* 0x000fe20008410000 */
[----:B------:R0:W-:Y:S01]  /*2880*/  F2F.BF16.F32 R9, R36 ;  /* 0x0000002400097304 */ /* 0x0001e20000202000 */
[----:B------:R-:W-:Y:S01]  /*2890*/  FADD.FTZ R39, R23, -R0 ;  /* 0x8000000017277221 */ /* 0x000fe20000010000 */
[----:B------:R-:W-:Y:S01]  /*28a0*/  FMUL.FTZ R117, R25, UR4 ;  /* 0x0000000419757c20 */ /* 0x000fe20008410000 */
[----:B------:R-:W-:Y:S01]  /*28b0*/  FADD.FTZ R4, R119, -R4 ;  /* 0x8000000477047221 */ /* 0x000fe20000010000 */
[----:B------:R-:W-:Y:S01]  /*28c0*/  FFMA.FTZ R141, R141, UR13, R5 ;  /* 0x0000000d8d8d7c23 */ /* 0x000fe20008010005 */
[----:B------:R-:W-:Y:S01]  /*28d0*/  FMUL.FTZ R39, R39, UR12 ;  /* 0x0000000c27277c20 */ /* 0x000fe20008410000 */
[----:B------:R-:W-:Y:S01]  /*28e0*/  FMUL.FTZ R117, R117, UR22 ;  /* 0x0000001675757c20 */ /* 0x000fe20008410000 */
[----:B------:R-:W-:Y:S01]  /*28f0*/  FMUL.FTZ R40, R4, UR12 ;  /* 0x0000000c04287c20 */ /* 0x000fe20008410000 */
[----:B------:R1:W-:Y:S01]  /*2900*/  F2F.BF16.F32 R0, R25 ;  /* 0x0000001900007304 */ /* 0x0003e20000202000 */
[----:B0-----:R-:W-:Y:S01]  /*2910*/  FMUL.FTZ R36, R36, UR4 ;  /* 0x0000000424247c20 */ /* 0x001fe20008410000 */
[----:B------:R-:W-:Y:S01]  /*2920*/  FADD.FTZ R29, R134, -R141 ;  /* 0x8000008d861d7221 */ /* 0x000fe20000010000 */
[--C-:B------:R-:W-:Y:S01]  /*2930*/  FFMA.FTZ R120, R120, UR13, R5.reuse ;  /* 0x0000000d78787c23 */ /* 0x100fe20008010005 */
[----:B------:R-:W-:Y:S01]  /*2940*/  FFMA.FTZ R21, R118, UR13, R5 ;  /* 0x0000000d76157c23 */ /* 0x000fe20008010005 */
[----:B------:R-:W-:Y:S01]  /*2950*/  FMUL.FTZ R36, R36, UR22 ;  /* 0x0000001624247c20 */ /* 0x000fe20008410000 */
[----:B------:R-:W-:Y:S01]  /*2960*/  FMUL.FTZ R29, R29, UR12 ;  /* 0x0000000c1d1d7c20 */ /* 0x000fe20008410000 */
[----:B------:R-:W-:Y:S01]  /*2970*/  FADD.FTZ R31, R121, -R120 ;  /* 0x80000078791f7221 */ /* 0x000fe20000010000 */
[----:B------:R0:W-:Y:S01]  /*2980*/  F2F.BF16.F32 R7, R39 ;  /* 0x0000002700077304 */ /* 0x0001e20000202000 */
[----:B------:R-:W-:Y:S01]  /*2990*/  FADD.FTZ R21, R110, -R21 ;  /* 0x800000156e157221 */ /* 0x000fe20000010000 */
[----:B-1----:R-:W-:Y:S01]  /*29a0*/  FSEL R25, R36, RZ, P0 ;  /* 0x000000ff24197208 */ /* 0x002fe20000000000 */
[----:B------:R-:W-:Y:S01]  /*29b0*/  FMUL.FTZ R31, R31, UR12 ;  /* 0x0000000c1f1f7c20 */ /* 0x000fe20008410000 */
[----:B------:R-:W-:Y:S01]  /*29c0*/  LOP3.LUT P0, RZ, R24, 0xff0000, RZ, 0xc0, !PT ;  /* 0x00ff000018ff7812 */ /* 0x000fe2000780c0ff */
[--C-:B------:R-:W-:Y:S01]  /*29d0*/  FFMA.FTZ R143, R143, UR13, R5.reuse ;  /* 0x0000000d8f8f7c23 */ /* 0x100fe20008010005 */
[----:B------:R-:W-:Y:S01]  /*29e0*/  FMUL.FTZ R35, R21, UR12 ;  /* 0x0000000c15237c20 */ /* 0x000fe20008410000 */
[----:B------:R-:W-:Y:S01]  /*29f0*/  FFMA.FTZ R145, R145, UR13, R5 ;  /* 0x0000000d91917c23 */ /* 0x000fe20008010005 */
[----:B------:R1:W-:Y:S01]  /*2a00*/  F2F.BF16.F32 R6, R42 ;  /* 0x0000002a00067304 */ /* 0x0003e20000202000 */
[----:B0-----:R-:W-:Y:S01]  /*2a10*/  FMUL.FTZ R39, R39, UR4 ;  /* 0x0000000427277c20 */ /* 0x001fe20008410000 */
[----:B------:R-:W-:Y:S01]  /*2a20*/  FSEL R36, R117, RZ, P0 ;  /* 0x000000ff75247208 */ /* 0x000fe20000000000 */
[----:B------:R-:W-:Y:S01]  /*2a30*/  FADD.FTZ R44, R140, -R143 ;  /* 0x8000008f8c2c7221 */ /* 0x000fe20000010000 */
[----:B------:R-:W-:Y:S01]  /*2a40*/  ISETP.GE.U32.AND P0, PT, R24, 0x1000000, PT ;  /* 0x010000001800780c */ /* 0x000fe20003f06070 */
[----:B------:R-:W-:Y:S01]  /*2a50*/  FMUL.FTZ R39, R39, UR22 ;  /* 0x0000001627277c20 */ /* 0x000fe20008410000 */
[----:B------:R-:W-:Y:S01]  /*2a60*/  FFMA.FTZ R122, R122, UR13, R5 ;  /* 0x0000000d7a7a7c23 */ /* 0x000fe20008010005 */
[----:B------:R-:W-:Y:S01]  /*2a70*/  FMUL.FTZ R44, R44, UR12 ;  /* 0x0000000c2c2c7c20 */ /* 0x000fe20008410000 */
[----:B------:R0:W-:Y:S01]  /*2a80*/  F2F.BF16.F32 R11, R40 ;  /* 0x00000028000b7304 */ /* 0x0001e20000202000 */
[----:B-1----:R-:W-:Y:S01]  /*2a90*/  FMUL.FTZ R42, R42, UR4 ;  /* 0x000000042a2a7c20 */ /* 0x002fe20008410000 */
[----:B------:R-:W-:Y:S01]  /*2aa0*/  FSEL R39, R39, RZ, P0 ;  /* 0x000000ff27277208 */ /* 0x000fe20000000000 */
[----:B------:R-:W-:Y:S01]  /*2ab0*/  FADD.FTZ R46, R142, -R145 ;  /* 0x800000918e2e7221 */ /* 0x000fe20000010000 */
[----:B------:R-:W-:Y:S01]  /*2ac0*/  LOP3.LUT P0, RZ, R24, 0xff00, RZ, 0xc0, !PT ;  /* 0x0000ff0018ff7812 */ /* 0x000fe2000780c0ff */
[----:B------:R-:W-:Y:S01]  /*2ad0*/  FMUL.FTZ R42, R42, UR22 ;  /* 0x000000162a2a7c20 */ /* 0x000fe20008410000 */
[--C-:B------:R-:W-:Y:S01]  /*2ae0*/  FFMA.FTZ R124, R124, UR13, R5.reuse ;  /* 0x0000000d7c7c7c23 */ /* 0x100fe20008010005 */
[----:B------:R-:W-:Y:S01]  /*2af0*/  FADD.FTZ R111, R123, -R122 ;  /* 0x8000007a7b6f7221 */ /* 0x000fe20000010000 */
[----:B------:R1:W-:Y:S01]  /*2b00*/  F2F.BF16.F32 R10, R29 ;  /* 0x0000001d000a7304 */ /* 0x0003e20000202000 */
[----:B0-----:R-:W-:Y:S01]  /*2b10*/  FMUL.FTZ R40, R40, UR4 ;  /* 0x0000000428287c20 */ /* 0x001fe20008410000 */
[----:B------:R-:W-:Y:S01]  /*2b20*/  FSEL R24, R42, RZ, P0 ;  /* 0x000000ff2a187208 */ /* 0x000fe20000000000 */
[----:B------:R-:W-:Y:S01]  /*2b30*/  FMUL.FTZ R42, R29, UR4 ;  /* 0x000000041d2a7c20 */ /* 0x000fe20008410000 */
[----:B------:R-:W-:Y:S01]  /*2b40*/  LOP3.LUT P0, RZ, R26, 0xff, RZ, 0xc0, !PT ;  /* 0x000000ff1aff7812 */ /* 0x000fe2000780c0ff */
[----:B------:R-:W-:Y:S01]  /*2b50*/  FMUL.FTZ R40, R40, UR22 ;  /* 0x0000001628287c20 */ /* 0x000fe20008410000 */
[----:B------:R-:W-:Y:S01]  /*2b60*/  FMUL.FTZ R46, R46, UR12 ;  /* 0x0000000c2e2e7c20 */ /* 0x000fe20008410000 */
[----:B------:R-:W-:Y:S01]  /*2b70*/  FMUL.FTZ R42, R42, UR22 ;  /* 0x000000162a2a7c20 */ /* 0x000fe20008410000 */
[----:B------:R0:W-:Y:S01]  /*2b80*/  F2F.BF16.F32 R33, R31 ;  /* 0x0000001f00217304 */ /* 0x0001e20000202000 */
[----:B------:R-:W-:Y:S01]  /*2b90*/  FADD.FTZ R47, R125, -R124 ;  /* 0x8000007c7d2f7221 */ /* 0x000fe20000010000 */
[----:B-1----:R-:W-:Y:S01]  /*2ba0*/  FSEL R29, R40, RZ, P0 ;  /* 0x000000ff281d7208 */ /* 0x002fe20000000000 */
[--C-:B------:R-:W-:Y:S01]  /*2bb0*/  FFMA.FTZ R38, R153, UR13, R5.reuse ;  /* 0x0000000d99267c23 */ /* 0x100fe20008010005 */
[----:B------:R-:W-:Y:S01]  /*2bc0*/  LOP3.LUT P0, RZ, R26, 0xff0000, RZ, 0xc0, !PT ;  /* 0x00ff00001aff7812 */ /* 0x000fe2000780c0ff */
[--C-:B------:R-:W-:Y:S01]  /*2bd0*/  FFMA.FTZ R113, R152, UR13, R5.reuse ;  /* 0x0000000d98717c23 */ /* 0x100fe20008010005 */
[--C-:B------:R-:W-:Y:S01]  /*2be0*/  FFMA.FTZ R129, R129, UR13, R5.reuse ;  /* 0x0000000d81817c23 */ /* 0x100fe20008010005 */
[----:B------:R-:W-:Y:S01]  /*2bf0*/  FFMA.FTZ R128, R128, UR13, R5 ;  /* 0x0000000d80807c23 */ /* 0x000fe20008010005 */
[----:B------:R1:W-:Y:S01]  /*2c00*/  F2F.BF16.F32 R4, R35 ;  /* 0x0000002300047304 */ /* 0x0003e20000202000 */
[----:B0-----:R-:W-:Y:S01]  /*2c10*/  FMUL.FTZ R31, R31, UR4 ;  /* 0x000000041f1f7c20 */ /* 0x001fe20008410000 */
[----:B------:R-:W-:Y:S01]  /*2c20*/  FSEL R40, R42, RZ, P0 ;  /* 0x000000ff2a287208 */ /* 0x000fe20000000000 */
[----:B------:R-:W-:Y:S01]  /*2c30*/  FMUL.FTZ R47, R47, UR12 ;  /* 0x0000000c2f2f7c20 */ /* 0x000fe20008410000 */
[----:B------:R-:W-:Y:S01]  /*2c40*/  ISETP.GE.U32.AND P0, PT, R26, 0x1000000, PT ;  /* 0x010000001a00780c */ /* 0x000fe20003f06070 */
[----:B------:R-:W-:Y:S01]  /*2c50*/  FMUL.FTZ R31, R31, UR22 ;  /* 0x000000161f1f7c20 */ /* 0x000fe20008410000 */
[----:B------:R-:W-:Y:S01]  /*2c60*/  FADD.FTZ R38, R131, -R38 ;  /* 0x8000002683267221 */ /* 0x000fe20000010000 */
[----:B------:R-:W-:Y:S01]  /*2c70*/  FADD.FTZ R113, R132, -R113 ;  /* 0x8000007184717221 */ /* 0x000fe20000010000 */
[----:B------:R0:W-:Y:S01]  /*2c80*/  F2F.BF16.F32 R21, R44 ;  /* 0x0000002c00157304 */ /* 0x0001e20000202000 */
[----:B-1----:R-:W-:Y:S01]  /*2c90*/  FMUL.FTZ R35, R35, UR4 ;  /* 0x0000000423237c20 */ /* 0x002fe20008410000 */
[----:B------:R-:W-:Y:S01]  /*2ca0*/  FSEL R123, R31, RZ, P0 ;  /* 0x000000ff1f7b7208 */ /* 0x000fe20000000000 */
[----:B------:R-:W-:Y:S01]  /*2cb0*/  FFMA.FTZ R127, R127, UR13, R5 ;  /* 0x0000000d7f7f7c23 */ /* 0x000fe20008010005 */
[----:B------:R-:W-:Y:S01]  /*2cc0*/  LOP3.LUT P0, RZ, R26, 0xff00, RZ, 0xc0, !PT ;  /* 0x0000ff001aff7812 */ /* 0x000fe2000780c0ff */
[----:B------:R-:W-:Y:S01]  /*2cd0*/  FMUL.FTZ R35, R35, UR22 ;  /* 0x0000001623237c20 */ /* 0x000fe20008410000 */
[----:B------:R-:W-:Y:S01]  /*2ce0*/  FADD.FTZ R118, R148, -R129 ;  /* 0x8000008194767221 */ /* 0x000fe20000010000 */
[----:B------:R-:W-:Y:S01]  /*2cf0*/  FADD.FTZ R120, R147, -R128 ;  /* 0x8000008093787221 */ /* 0x000fe20000010000 */
[----:B------:R1:W-:Y:S01]  /*2d00*/  F2F.BF16.F32 R34, R46 ;  /* 0x0000002e00227304 */ /* 0x0003e20000202000 */
[----:B0-----:R-:W-:Y:S01]  /*2d10*/  FMUL.FTZ R44, R44, UR4 ;  /* 0x000000042c2c7c20 */ /* 0x001fe20008410000 */
[----:B------:R-:W-:Y:S01]  /*2d20*/  FSEL R26, R35, RZ, P0 ;  /* 0x000000ff231a7208 */ /* 0x000fe20000000000 */
[--C-:B------:R-:W-:Y:S01]  /*2d30*/  FFMA.FTZ R27, R126, UR13, R5.reuse ;  /* 0x0000000d7e1b7c23 */ /* 0x100fe20008010005 */
[----:B------:R-:W-:Y:S01]  /*2d40*/  LOP3.LUT P0, RZ, R28, 0xff, RZ, 0xc0, !PT ;  /* 0x000000ff1cff7812 */ /* 0x000fe2000780c0ff */
[----:B------:R-:W-:Y:S01]  /*2d50*/  FMUL.FTZ R44, R44, UR22 ;  /* 0x000000162c2c7c20 */ /* 0x000fe20008410000 */
[--C-:B------:R-:W-:Y:S01]  /*2d60*/  FFMA.FTZ R20, R151, UR13, R5.reuse ;  /* 0x0000000d97147c23 */ /* 0x100fe20008010005 */
[----:B------:R-:W-:Y:S01]  /*2d70*/  FFMA.FTZ R5, R150, UR13, R5 ;  /* 0x0000000d96057c23 */ /* 0x000fe20008010005 */
[----:B------:R0:W2:Y:S01]  /*2d80*/  F2F.BF16.F32 R37, R47 ;  /* 0x0000002f00257304 */ /* 0x0000a20000202000 */
[----:B-1----:R-:W-:Y:S01]  /*2d90*/  FMUL.FTZ R46, R46, UR4 ;  /* 0x000000042e2e7c20 */ /* 0x002fe20008410000 */
[----:B------:R-:W-:Y:S01]  /*2da0*/  FSEL R31, R44, RZ, P0 ;  /* 0x000000ff2c1f7208 */ /* 0x000fe20000000000 */
[----:B------:R-:W-:Y:S01]  /*2db0*/  FMUL.FTZ R111, R111, UR12 ;  /* 0x0000000c6f6f7c20 */ /* 0x000fe20008410000 */
[----:B------:R-:W-:Y:S01]  /*2dc0*/  FMUL.FTZ R116, R38, UR12 ;  /* 0x0000000c26747c20 */ /* 0x000fe20008410000 */
[----:B------:R-:W-:Y:S01]  /*2dd0*/  FMUL.FTZ R46, R46, UR22 ;  /* 0x000000162e2e7c20 */ /* 0x000fe20008410000 */
[----:B------:R-:W-:Y:S01]  /*2de0*/  FMUL.FTZ R113, R113, UR12 ;  /* 0x0000000c71717c20 */ /* 0x000fe20008410000 */
[----:B------:R-:W-:Y:S01]  /*2df0*/  LOP3.LUT P0, RZ, R28, 0xff0000, RZ, 0xc0, !PT ;  /* 0x00ff00001cff7812 */ /* 0x000fe2000780c0ff */
[----:B------:R-:W-:Y:S01]  /*2e00*/  FMUL.FTZ R118, R118, UR12 ;  /* 0x0000000c76767c20 */ /* 0x000fe20008410000 */
[----:B0-----:R-:W-:Y:S01]  /*2e10*/  FMUL.FTZ R47, R47, UR4 ;  /* 0x000000042f2f7c20 */ /* 0x001fe20008410000 */
[----:B------:R-:W-:Y:S01]  /*2e20*/  FMUL.FTZ R120, R120, UR12 ;  /* 0x0000000c78787c20 */ /* 0x000fe20008410000 */
[----:B------:R-:W-:Y:S01]  /*2e30*/  FADD.FTZ R112, R130, -R5 ;  /* 0x8000000582707221 */ /* 0x000fe20000010000 */
[----:B------:R0:W-:Y:S01]  /*2e40*/  F2F.BF16.F32 R8, R111 ;  /* 0x0000006f00087304 */ /* 0x0001e20000202000 */
[----:B------:R-:W-:Y:S01]  /*2e50*/  FSEL R42, R46, RZ, P0 ;  /* 0x000000ff2e2a7208 */ /* 0x000fe20000000000 */
[----:B------:R-:W-:Y:S01]  /*2e60*/  FMUL.FTZ R47, R47, UR22 ;  /* 0x000000162f2f7c20 */ /* 0x000fe20008410000 */
[----:B------:R-:W-:Y:S01]  /*2e70*/  ISETP.GE.U32.AND P0, PT, R28, 0x1000000, PT ;  /* 0x010000001c00780c */ /* 0x000fe20003f06070 */
[----:B------:R-:W-:Y:S01]  /*2e80*/  FMUL.FTZ R112, R112, UR12 ;  /* 0x0000000c70707c20 */ /* 0x000fe20008410000 */
[----:B------:R-:W-:Y:S01]  /*2e90*/  FADD.FTZ R114, R144, -R127 ;  /* 0x8000007f90727221 */ /* 0x000fe20000010000 */
[----:B------:R-:W-:Y:S01]  /*2ea0*/  FADD.FTZ R27, R146, -R27 ;  /* 0x8000001b921b7221 */ /* 0x000fe20000010000 */
[----:B------:R-:W-:Y:S01]  /*2eb0*/  FSEL R47, R47, RZ, P0 ;  /* 0x000000ff2f2f7208 */ /* 0x000fe20000000000 */
[----:B------:R1:W-:Y:S01]  /*2ec0*/  F2F.BF16.F32 R122, R116 ;  /* 0x00000074007a7304 */ /* 0x0003e20000202000 */
[----:B0-----:R-:W-:Y:S01]  /*2ed0*/  FMUL.FTZ R111, R111, UR4 ;  /* 0x000000046f6f7c20 */ /* 0x001fe20008410000 */
[----:B------:R-:W-:Y:S01]  /*2ee0*/  LOP3.LUT P0, RZ, R28, 0xff00, RZ, 0xc0, !PT ;  /* 0x0000ff001cff7812 */ /* 0x000fe2000780c0ff */
[----:B------:R-:W-:Y:S01]  /*2ef0*/  FMUL.FTZ R114, R114, UR12 ;  /* 0x0000000c72727c20 */ /* 0x000fe20008410000 */
[----:B------:R-:W-:Y:S01]  /*2f00*/  FMUL.FTZ R121, R27, UR12 ;  /* 0x0000000c1b797c20 */ /* 0x000fe20008410000 */
[----:B------:R-:W-:Y:S01]  /*2f10*/  FMUL.FTZ R111, R111, UR22 ;  /* 0x000000166f6f7c20 */ /* 0x000fe20008410000 */
[----:B------:R-:W-:Y:S01]  /*2f20*/  FADD.FTZ R20, R149, -R20 ;  /* 0x8000001495147221 */ /* 0x000fe20000010000 */
[----:B--2---:R-:W-:Y:S01]  /*2f30*/  PRMT R37, R34, 0x5410, R37 ;  /* 0x0000541022257816 */ /* 0x004fe20000000025 */
[----:B------:R0:W-:Y:S01]  /*2f40*/  F2F.BF16.F32 R5, R113 ;  /* 0x0000007100057304 */ /* 0x0001e20000202000 */
[----:B-1----:R-:W-:Y:S01]  /*2f50*/  FMUL.FTZ R116, R116, UR4 ;  /* 0x0000000474747c20 */ /* 0x002fe20008410000 */
[----:B------:R-:W-:Y:S01]  /*2f60*/  FSEL R28, R111, RZ, P0 ;  /* 0x000000ff6f1c7208 */ /* 0x000fe20000000000 */
[----:B------:R-:W-:Y:S01]  /*2f70*/  FMUL.FTZ R20, R20, UR12 ;  /* 0x0000000c14147c20 */ /* 0x000fe20008410000 */
[----:B------:R-:W-:Y:S01]  /*2f80*/  PRMT R111, R0, 0x5410, R7 ;  /* 0x00005410006f7816 */ /* 0x000fe20000000007 */
[----:B------:R-:W-:Y:S01]  /*2f90*/  IMAD.WIDE.U32 R6, R6, 0x10000, RZ ;  /* 0x0001000006067825 */ /* 0x000fe200078e00ff */
[----:B------:R-:W-:-:S03]  /*2fa0*/  LOP3.LUT P0, RZ, R30, 0xff0000, RZ, 0xc0, !PT ;  /* 0x00ff00001eff7812 */ /* 0x000fc6000780c0ff */
[----:B------:R-:W-:Y:S01]  /*2fb0*/  FMUL.FTZ R116, R116, UR22 ;  /* 0x0000001674747c20 */ /* 0x000fe20008410000 */
[----:B------:R1:W-:Y:S01]  /*2fc0*/  F2F.BF16.F32 R110, R118 ;  /* 0x00000076006e7304 */ /* 0x0003e20000202000 */
[----:B0-----:R-:W-:Y:S01]  /*2fd0*/  FMUL.FTZ R113, R113, UR4 ;  /* 0x0000000471717c20 */ /* 0x001fe20008410000 */
[----:B------:R-:W-:Y:S02]  /*2fe0*/  LOP3.LUT R111, R111, R7, RZ, 0xfc, !PT ;  /* 0x000000076f6f7212 */ /* 0x000fe400078efcff */
[C---:B------:R-:W-:Y:S01]  /*2ff0*/  LOP3.LUT P4, RZ, R22.reuse, 0xff00, RZ, 0xc0, !PT ;  /* 0x0000ff0016ff7812 */ /* 0x040fe2000788c0ff */
[----:B------:R-:W-:Y:S01]  /*3000*/  FMUL.FTZ R113, R113, UR22 ;  /* 0x0000001671717c20 */ /* 0x000fe20008410000 */
[----:B------:R-:W-:Y:S02]  /*3010*/  LOP3.LUT P5, RZ, R22, 0xff0000, RZ, 0xc0, !PT ;  /* 0x00ff000016ff7812 */ /* 0x000fe400078ac0ff */
[----:B------:R0:W2:Y:S01]  /*3020*/  F2F.BF16.F32 R119, R120 ;  /* 0x0000007800777304 */ /* 0x0000a20000202000 */
[----:B-1----:R-:W-:Y:S01]  /*3030*/  FMUL.FTZ R118, R118, UR4 ;  /* 0x0000000476767c20 */ /* 0x002fe20008410000 */
[----:B------:R-:W-:-:S02]  /*3040*/  LOP3.LUT P3, RZ, R30, 0xff, RZ, 0xc0, !PT ;  /* 0x000000ff1eff7812 */ /* 0x000fc4000786c0ff */
[----:B------:R-:W-:Y:S01]  /*3050*/  LOP3.LUT P2, RZ, R30, 0xff00, RZ, 0xc0, !PT ;  /* 0x0000ff001eff7812 */ /* 0x000fe2000784c0ff */
[----:B------:R-:W-:Y:S01]  /*3060*/  FMUL.FTZ R118, R118, UR22 ;  /* 0x0000001676767c20 */ /* 0x000fe20008410000 */
[----:B------:R-:W-:Y:S02]  /*3070*/  FSEL R116, R116, RZ, P5 ;  /* 0x000000ff74747208 */ /* 0x000fe40002800000 */
[----:B------:R1:W-:Y:S01]  /*3080*/  F2F.BF16.F32 R38, R112 ;  /* 0x0000007000267304 */ /* 0x0003e20000202000 */
[----:B0-----:R-:W-:Y:S01]  /*3090*/  FMUL.FTZ R120, R120, UR4 ;  /* 0x0000000478787c20 */ /* 0x001fe20008410000 */
[----:B------:R-:W-:Y:S02]  /*30a0*/  FSEL R118, R118, RZ, P0 ;  /* 0x000000ff76767208 */ /* 0x000fe40000000000 */
[----:B------:R-:W-:Y:S01]  /*30b0*/  ISETP.GE.U32.AND P0, PT, R22, 0x1000000, PT ;  /* 0x010000001600780c */ /* 0x000fe20003f06070 */
[----:B------:R-:W-:Y:S01]  /*30c0*/  FMUL.FTZ R120, R120, UR22 ;  /* 0x0000001678787c20 */ /* 0x000fe20008410000 */
[----:B------:R-:W-:-:S02]  /*30d0*/  ISETP.GE.U32.AND P6, PT, R30, 0x1000000, PT ;  /* 0x010000001e00780c */ /* 0x000fc40003fc6070 */
[----:B------:R-:W-:Y:S01]  /*30e0*/  F2F.BF16.F32 R36, R36 ;  /* 0x0000002400247304 */ /* 0x000fe20000202000 */
[----:B-1----:R-:W-:Y:S01]  /*30f0*/  FMUL.FTZ R112, R112, UR4 ;  /* 0x0000000470707c20 */ /* 0x002fe20008410000 */
[----:B--2---:R-:W-:Y:S02]  /*3100*/  PRMT R119, R110, 0x5410, R119 ;  /* 0x000054106e777816 */ /* 0x004fe40000000077 */
[----:B------:R-:W-:Y:S01]  /*3110*/  LOP3.LUT R110, R6, R9, RZ, 0xfc, !PT ;  /* 0x00000009066e7212 */ /* 0x000fe200078efcff */
[----:B------:R-:W-:-:S04]  /*3120*/  IMAD.WIDE.U32 R6, R8, 0x10000, RZ ;  /* 0x0001000008067825 */ /* 0x000fc800078e00ff */
[----:B------:R-:W-:Y:S01]  /*3130*/  FMUL.FTZ R112, R112, UR22 ;  /* 0x0000001670707c20 */ /* 0x000fe20008410000 */
[----:B------:R-:W-:Y:S01]  /*3140*/  FSEL R113, R113, RZ, P0 ;  /* 0x000000ff71717208 */ /* 0x000fe20000000000 */
[----:B------:R0:W1:Y:S01]  /*3150*/  F2F.BF16.F32 R117, R39 ;  /* 0x0000002700757304 */ /* 0x0000620000202000 */
[----:B------:R-:W-:Y:S02]  /*3160*/  FSEL R120, R120, RZ, P6 ;  /* 0x000000ff78787208 */ /* 0x000fe40003000000 */
[----:B------:R-:W-:Y:S02]  /*3170*/  LOP3.LUT R7, R37, R7, RZ, 0xfc, !PT ;  /* 0x0000000725077212 */ /* 0x000fe400078efcff */
[----:B------:R-:W-:Y:S02]  /*3180*/  FSEL R112, R112, RZ, P4 ;  /* 0x000000ff70707208 */ /* 0x000fe40002000000 */
[----:B------:R-:W-:Y:S01]  /*3190*/  LOP3.LUT R6, R6, R21, RZ, 0xfc, !PT ;  /* 0x0000001506067212 */ /* 0x000fe200078efcff */
[----:B------:R2:W-:Y:S01]  /*31a0*/  F2F.BF16.F32 R23, R114 ;  /* 0x0000007200177304 */ /* 0x0005e20000202000 */
[----:B0-----:R-:W-:-:S02]  /*31b0*/  PRMT R39, R10, 0x5410, R33 ;  /* 0x000054100a277816 */ /* 0x001fc40000000021 */
[----:B------:R-:W-:Y:S01]  /*31c0*/  PRMT R33, R122, 0x5410, R5 ;  /* 0x000054107a217816 */ /* 0x000fe20000000005 */
[----:B------:R-:W-:Y:S01]  /*31d0*/  IMAD.WIDE.U32 R4, R4, 0x10000, RZ ;  /* 0x0001000004047825 */ /* 0x000fe200078e00ff */
[----:B-1----:R-:W-:-:S03]  /*31e0*/  PRMT R117, R36, 0x5410, R117 ;  /* 0x0000541024757816 */ /* 0x002fc60000000075 */
[----:B------:R0:W1:Y:S01]  /*31f0*/  F2F.BF16.F32 R32, R121 ;  /* 0x0000007900207304 */ /* 0x0000620000202000 */
[----:B--2---:R-:W-:Y:S01]  /*3200*/  FMUL.FTZ R114, R114, UR4 ;  /* 0x0000000472727c20 */ /* 0x004fe20008410000 */
[----:B------:R-:W-:Y:S01]  /*3210*/  LOP3.LUT R4, R4, R11, RZ, 0xfc, !PT ;  /* 0x0000000b04047212 */ /* 0x000fe200078efcff */
[----:B------:R-:W-:Y:S01]  /*3220*/  IMAD.WIDE.U32 R10, R38, 0x10000, RZ ;  /* 0x00010000260a7825 */ /* 0x000fe200078e00ff */
[----:B------:R-:W-:-:S03]  /*3230*/  LOP3.LUT R5, R39, R5, RZ, 0xfc, !PT ;  /* 0x0000000527057212 */ /* 0x000fc600078efcff */
[----:B------:R-:W-:Y:S01]  /*3240*/  FMUL.FTZ R114, R114, UR22 ;  /* 0x0000001672727c20 */ /* 0x000fe20008410000 */
[----:B------:R-:W2:Y:S01]  /*3250*/  LDC.64 R38, c[0x0][0x478] ;  /* 0x00011e00ff267b82 */ /* 0x000ea20000000a00 */
[----:B------:R3:W4:Y:S01]  /*3260*/  F2F.BF16.F32 R27, R20 ;  /* 0x00000014001b7304 */ /* 0x0007220000202000 */
[----:B0-----:R-:W-:Y:S02]  /*3270*/  FMUL.FTZ R121, R121, UR4 ;  /* 0x0000000479797c20 */ /* 0x001fe40008410000 */
[----:B------:R-:W-:Y:S02]  /*3280*/  FSEL R35, R114, RZ, P3 ;  /* 0x000000ff72237208 */ /* 0x000fe40001800000 */
[----:B------:R-:W-:Y:S01]  /*3290*/  LOP3.LUT P3, RZ, R22, 0xff, RZ, 0xc0, !PT ;  /* 0x000000ff16ff7812 */ /* 0x000fe2000786c0ff */
[----:B------:R-:W-:Y:S01]  /*32a0*/  FMUL.FTZ R121, R121, UR22 ;  /* 0x0000001679797c20 */ /* 0x000fe20008410000 */
[----:B------:R-:W0:Y:S01]  /*32b0*/  LDC.64 R36, c[0x0][0x468] ;  /* 0x00011a00ff247b82 */ /* 0x000e220000000a00 */
[----:B-1----:R-:W-:Y:S01]  /*32c0*/  IMAD.WIDE.U32 R8, R32, 0x10000, RZ ;  /* 0x0001000020087825 */ /* 0x002fe200078e00ff */
[----:B------:R-:W1:Y:S03]  /*32d0*/  F2F.BF16.F32 R24, R24 ;  /* 0x0000001800187304 */ /* 0x000e660000202000 */
[----:B---3--:R-:W-:Y:S01]  /*32e0*/  FMUL.FTZ R20, R20, UR4 ;  /* 0x0000000414147c20 */ /* 0x008fe20008410000 */
[----:B------:R-:W-:-:S02]  /*32f0*/  FSEL R121, R121, RZ, P2 ;  /* 0x000000ff79797208 */ /* 0x000fc40001000000 */
[----:B------:R-:W-:Y:S01]  /*3300*/  LOP3.LUT R11, R33, R11, RZ, 0xfc, !PT ;  /* 0x0000000b210b7212 */ /* 0x000fe200078efcff */
[----:B------:R-:W-:Y:S01]  /*3310*/  FMUL.FTZ R20, R20, UR22 ;  /* 0x0000001614147c20 */ /* 0x000fe20008410000 */
[----:B------:R-:W-:Y:S01]  /*3320*/  LOP3.LUT R8, R8, R23, RZ, 0xfc, !PT ;  /* 0x0000001708087212 */ /* 0x000fe200078efcff */
[----:B------:R-:W3:Y:S01]  /*3330*/  F2F.BF16.F32 R26, R26 ;  /* 0x0000001a001a7304 */ /* 0x000ee20000202000 */
[----:B------:R-:W-:Y:S02]  /*3340*/  LOP3.LUT R9, R119, R9, RZ, 0xfc, !PT ;  /* 0x0000000977097212 */ /* 0x000fe400078efcff */
[----:B------:R-:W-:Y:S02]  /*3350*/  FSEL R0, R20, RZ, P3 ;  /* 0x000000ff14007208 */ /* 0x000fe40001800000 */
[----:B----4-:R-:W-:Y:S01]  /*3360*/  LOP3.LUT R10, R10, R27, RZ, 0xfc, !PT ;  /* 0x0000001b0a0a7212 */ /* 0x010fe200078efcff */
[----:B-1----:R-:W-:Y:S02]  /*3370*/  IMAD.WIDE.U32 R20, R24, 0x10000, RZ ;  /* 0x0001000018147825 */ /* 0x002fe400078e00ff */
[----:B------:R-:W1:Y:S03]  /*3380*/  F2F.BF16.F32 R25, R25 ;  /* 0x0000001900197304 */ /* 0x000e660000202000 */
[----:B------:R-:W-:Y:S01]  /*3390*/  LOP3.LUT R21, R117, R21, RZ, 0xfc, !PT ;  /* 0x0000001575157212 */ /* 0x000fe200078efcff */
[----:B---3--:R-:W-:-:S04]  /*33a0*/  IMAD.WIDE.U32 R22, R26, 0x10000, RZ ;  /* 0x000100001a167825 */ /* 0x008fc800078e00ff */
[----:B------:R-:W3:Y:S01]  /*33b0*/  F2F.BF16.F32 R28, R28 ;  /* 0x0000001c001c7304 */ /* 0x000ee20000202000 */
[----:B-1----:R-:W-:-:S07]  /*33c0*/  LOP3.LUT R20, R20, R25, RZ, 0xfc, !PT ;  /* 0x0000001914147212 */ /* 0x002fce00078efcff */
[----:B------:R-:W1:Y:S01]  /*33d0*/  F2F.BF16.F32 R29, R29 ;  /* 0x0000001d001d7304 */ /* 0x000e620000202000 */
[----:B---3--:R-:W-:-:S07]  /*33e0*/  IMAD.WIDE.U32 R24, R28, 0x10000, RZ ;  /* 0x000100001c187825 */ /* 0x008fce00078e00ff */
[----:B------:R-:W3:Y:S01]  /*33f0*/  F2F.BF16.F32 R112, R112 ;  /* 0x0000007000707304 */ /* 0x000ee20000202000 */
[----:B-1----:R-:W-:-:S07]  /*3400*/  LOP3.LUT R22, R22, R29, RZ, 0xfc, !PT ;  /* 0x0000001d16167212 */ /* 0x002fce00078efcff */
[----:B------:R-:W-:Y:S01]  /*3410*/  F2F.BF16.F32 R40, R40 ;  /* 0x0000002800287304 */ /* 0x000fe20000202000 */
[----:B---3--:R-:W-:-:S07]  /*3420*/  IMAD.WIDE.U32 R28, R112, 0x10000, RZ ;  /* 0x00010000701c7825 */ /* 0x008fce00078e00ff */
[----:B------:R-:W1:Y:S08]  /*3430*/  F2F.BF16.F32 R123, R123 ;  /* 0x0000007b007b7304 */ /* 0x000e700000202000 */
[----:B------:R-:W-:Y:S01]  /*3440*/  F2F.BF16.F32 R116, R116 ;  /* 0x0000007400747304 */ /* 0x000fe20000202000 */
[----:B-1----:R-:W-:-:S07]  /*3450*/  PRMT R123, R40, 0x5410, R123 ;  /* 0x00005410287b7816 */ /* 0x002fce000000007b */
[----:B------:R-:W1:Y:S01]  /*3460*/  F2F.BF16.F32 R113, R113 ;  /* 0x0000007100717304 */ /* 0x000e620000202000 */
[----:B------:R-:W-:-:S07]  /*3470*/  LOP3.LUT R23, R123, R23, RZ, 0xfc, !PT ;  /* 0x000000177b177212 */ /* 0x000fce00078efcff */
[----:B------:R-:W3:Y:S01]  /*3480*/  F2F.BF16.F32 R121, R121 ;  /* 0x0000007900797304 */ /* 0x000ee20000202000 */
[----:B-1----:R-:W-:-:S07]  /*3490*/  PRMT R119, R116, 0x5410, R113 ;  /* 0x0000541074777816 */ /* 0x002fce0000000071 */
[----:B------:R-:W1:Y:S01]  /*34a0*/  F2F.BF16.F32 R31, R31 ;  /* 0x0000001f001f7304 */ /* 0x000e620000202000 */
[----:B--2---:R-:W-:Y:S01]  /*34b0*/  IMAD.WIDE.U32 R112, R41, 0x8, R38 ;  /* 0x0000000829707825 */ /* 0x004fe200078e0026 */
[----:B------:R-:W-:-:S03]  /*34c0*/  LOP3.LUT R29, R119, R29, RZ, 0xfc, !PT ;  /* 0x0000001d771d7212 */ /* 0x000fc600078efcff */
[----:B0-----:R-:W-:Y:S01]  /*34d0*/  IMAD.WIDE.U32 R40, R41, 0x8, R36 ;  /* 0x0000000829287825 */ /* 0x001fe200078e0024 */
[----:B------:R2:W-:Y:S02]  /*34e0*/  STG.E.64 desc[UR14][R112.64], R110 ;  /* 0x0000006e70007986 */ /* 0x0005e4000c101b0e */
[----:B------:R-:W-:Y:S01]  /*34f0*/  F2F.BF16.F32 R42, R42 ;  /* 0x0000002a002a7304 */ /* 0x000fe20000202000 */
[----:B---3--:R-:W-:Y:S01]  /*3500*/  IMAD.WIDE.U32 R26, R121, 0x10000, RZ ;  /* 0x00010000791a7825 */ /* 0x008fe200078e00ff */
[----:B------:R2:W-:Y:S01]  /*3510*/  STG.E.64 desc[UR14][R40.64], R20 ;  /* 0x0000001428007986 */ /* 0x0005e2000c101b0e */
[----:B-1----:R-:W-:-:S05]  /*3520*/  LOP3.LUT R24, R24, R31, RZ, 0xfc, !PT ;  /* 0x0000001f18187212 */ /* 0x002fca00078efcff */
[----:B------:R-:W0:Y:S01]  /*3530*/  F2F.BF16.F32 R47, R47 ;  /* 0x0000002f002f7304 */ /* 0x000e220000202000 */
[----:B------:R-:W-:-:S05]  /*3540*/  IMAD.WIDE.U32 R30, R43, 0x8, R38 ;  /* 0x000000082b1e7825 */ /* 0x000fca00078e0026 */
[----:B------:R2:W-:Y:S02]  /*3550*/  STG.E.64 desc[UR14][R30.64], R4 ;  /* 0x000000041e007986 */ /* 0x0005e4000c101b0e */
[----:B------:R-:W-:Y:S01]  /*3560*/  F2F.BF16.F32 R118, R118 ;  /* 0x0000007600767304 */ /* 0x000fe20000202000 */
[----:B0-----:R-:W-:-:S07]  /*3570*/  PRMT R47, R42, 0x5410, R47 ;  /* 0x000054102a2f7816 */ /* 0x001fce000000002f */
[----:B------:R-:W0:Y:S01]  /*3580*/  F2F.BF16.F32 R125, R120 ;  /* 0x00000078007d7304 */ /* 0x000e220000202000 */
[----:B------:R-:W-:Y:S01]  /*3590*/  IMAD.WIDE.U32 R42, R43, 0x8, R36 ;  /* 0x000000082b2a7825 */ /* 0x000fe200078e0024 */
[----:B------:R-:W-:-:S03]  /*35a0*/  LOP3.LUT R25, R47, R25, RZ, 0xfc, !PT ;  /* 0x000000192f197212 */ /* 0x000fc600078efcff */
[----:B------:R-:W-:Y:S01]  /*35b0*/  IMAD.WIDE.U32 R46, R115, 0x8, R36 ;  /* 0x00000008732e7825 */ /* 0x000fe200078e0024 */
[----:B------:R2:W-:Y:S02]  /*35c0*/  STG.E.64 desc[UR14][R42.64], R22 ;  /* 0x000000162a007986 */ /* 0x0005e4000c101b0e */
[----:B------:R-:W1:Y:S01]  /*35d0*/  F2F.BF16.F32 R33, R0 ;  /* 0x0000000000217304 */ /* 0x000e620000202000 */
[----:B0-----:R-:W-:-:S07]  /*35e0*/  PRMT R125, R118, 0x5410, R125 ;  /* 0x00005410767d7816 */ /* 0x001fce000000007d */
[----:B------:R-:W0:Y:S01]  /*35f0*/  F2F.BF16.F32 R35, R35 ;  /* 0x0000002300237304 */ /* 0x000e220000202000 */
[----:B------:R-:W-:Y:S02]  /*3600*/  LOP3.LUT R27, R125, R27, RZ, 0xfc, !PT ;  /* 0x0000001b7d1b7212 */ /* 0x000fe400078efcff */
[----:B-1----:R-:W-:Y:S01]  /*3610*/  LOP3.LUT R28, R28, R33, RZ, 0xfc, !PT ;  /* 0x000000211c1c7212 */ /* 0x002fe200078efcff */
[----:B------:R-:W-:-:S04]  /*3620*/  IMAD.WIDE.U32 R32, R45, 0x8, R38 ;  /* 0x000000082d207825 */ /* 0x000fc800078e0026 */
[----:B------:R-:W-:Y:S01]  /*3630*/  IMAD.WIDE.U32 R44, R45, 0x8, R36 ;  /* 0x000000082d2c7825 */ /* 0x000fe200078e0024 */
[----:B------:R2:W-:Y:S01]  /*3640*/  STG.E.64 desc[UR14][R32.64], R6 ;  /* 0x0000000620007986 */ /* 0x0005e2000c101b0e */
[----:B0-----:R-:W-:Y:S02]  /*3650*/  LOP3.LUT R26, R26, R35, RZ, 0xfc, !PT ;  /* 0x000000231a1a7212 */ /* 0x001fe400078efcff */
[--C-:B------:R-:W-:Y:S01]  /*3660*/  IMAD.WIDE.U32 R34, R115, 0x8, R38.reuse ;  /* 0x0000000873227825 */ /* 0x100fe200078e0026 */
[----:B------:R2:W-:Y:S03]  /*3670*/  STG.E.64 desc[UR14][R44.64], R24 ;  /* 0x000000182c007986 */ /* 0x0005e6000c101b0e */
[C---:B------:R-:W-:Y:S01]  /*3680*/  IMAD.WIDE.U32 R38, R109.reuse, 0x8, R38 ;  /* 0x000000086d267825 */ /* 0x040fe200078e0026 */
[----:B------:R2:W-:Y:S03]  /*3690*/  STG.E.64 desc[UR14][R34.64], R8 ;  /* 0x0000000822007986 */ /* 0x0005e6000c101b0e */
[----:B------:R-:W-:Y:S01]  /*36a0*/  IMAD.WIDE.U32 R36, R109, 0x8, R36 ;  /* 0x000000086d247825 */ /* 0x000fe200078e0024 */
[----:B------:R2:W-:Y:S04]  /*36b0*/  STG.E.64 desc[UR14][R46.64], R26 ;  /* 0x0000001a2e007986 */ /* 0x0005e8000c101b0e */
[----:B------:R2:W-:Y:S04]  /*36c0*/  STG.E.64 desc[UR14][R38.64], R10 ;  /* 0x0000000a26007986 */ /* 0x0005e8000c101b0e */
[----:B------:R2:W-:Y:S01]  /*36d0*/  STG.E.64 desc[UR14][R36.64], R28 ;  /* 0x0000001c24007986 */ /* 0x0005e2000c101b0e */
[----:B------:R-:W-:Y:S05]  /*36e0*/  BRA `(.L_x_538) ;  /* 0x0000002000147947 */ /* 0x000fea0003800000 */
.L_x_536:
[----:B------:R-:W-:-:S04]  /*36f0*/  UISETP.NE.U32.AND UP1, UPT, UR20, URZ, UPT ;  /* 0x000000ff1400728c */ /* 0x000fc8000bf25070 */
[----:B------:R-:W-:-:S09]  /*3700*/  UISETP.NE.AND.EX UP1, UPT, UR21, URZ, UPT, UP1 ;  /* 0x000000ff1500728c */ /* 0x000fd2000bf25310 */
[----:B------:R-:W-:Y:S05]  /*3710*/  BRA.U UP1, `(.L_x_539) ;  /* 0x0000000d01a07547 */ /* 0x000fea000b800000 */
[----:B-----5:R-:W-:Y:S01]  /*3720*/  MOV R4, R2 ;  /* 0x0000000200047202 */ /* 0x020fe20000000f00 */
[----:B------:R-:W-:Y:S01]  /*3730*/  FFMA.FTZ R8, R0, UR13, R5 ;  /* 0x0000000d00087c23 */ /* 0x000fe20008010005 */
[----:B------:R-:W-:Y:S01]  /*3740*/  SHF.R.U64 R6, R2, 0x10, R3 ;  /* 0x0000001002067819 */ /* 0x000fe20000001203 */
[--C-:B------:R-:W-:Y:S01]  /*3750*/  FFMA.FTZ R44, R44, UR13, R5.reuse ;  /* 0x0000000d2c2c7c23 */ /* 0x100fe20008010005 */
[----:B------:R-:W-:Y:S01]  /*3760*/  SHF.L.U32 R0, R4, 0x10, RZ ;  /* 0x0000001004007819 */ /* 0x000fe200000006ff */
[----:B------:R-:W-:Y:S01]  /*3770*/  FADD.FTZ R135, R135, -R8 ;  /* 0x8000000887877221 */ /* 0x000fe20000010000 */
[----:B------:R-:W-:Y:S01]  /*3780*/  SHF.L.U32 R4, R6, 0x10, RZ ;  /* 0x0000001006047819 */ /* 0x000fe200000006ff */
[--C-:B------:R-:W-:Y:S01]  /*3790*/  FFMA.FTZ R38, R38, UR13, R5.reuse ;  /* 0x0000000d26267c23 */ /* 0x100fe20008010005 */
[----:B------:R-:W-:Y:S01]  /*37a0*/  MOV R6, R3 ;  /* 0x0000000300067202 */ /* 0x000fe20000000f00 */
[----:B------:R-:W-:Y:S01]  /*37b0*/  FADD.FTZ R27, R27, -R44 ;  /* 0x8000002c1b1b7221 */ /* 0x000fe20000010000 */
[----:B------:R-:W-:Y:S01]  /*37c0*/  FFMA.FTZ R8, R117, UR13, R5 ;  /* 0x0000000d75087c23 */ /* 0x000fe20008010005 */
[----:B------:R-:W-:Y:S01]  /*37d0*/  SHF.R.U32.HI R7, RZ, 0x10, R3 ;  /* 0x00000010ff077819 */ /* 0x000fe20000011603 */
[----:B------:R-:W-:Y:S01]  /*37e0*/  FADD.FTZ R25, R25, -R38 ;  /* 0x8000002619197221 */ /* 0x000fe20000010000 */
[----:B------:R-:W-:Y:S01]  /*37f0*/  SHF.L.U32 R6, R6, 0x10, RZ ;  /* 0x0000001006067819 */ /* 0x000fe200000006ff */
[----:B------:R-:W-:Y:S01]  /*3800*/  FFMA.FTZ R4, R27, UR12, R4 ;  /* 0x0000000c1b047c23 */ /* 0x000fe20008010004 */
[----:B------:R-:W-:Y:S01]  /*3810*/  FADD.FTZ R10, R23, -R8 ;  /* 0x80000008170a7221 */ /* 0x000fe20000010000 */
[----:B------:R-:W-:Y:S01]  /*3820*/  MOV R8, R12 ;  /* 0x0000000c00087202 */ /* 0x000fe20000000f00 */
[----:B------:R-:W-:Y:S01]  /*3830*/  FFMA.FTZ R20, R139, UR13, R5 ;  /* 0x0000000d8b147c23 */ /* 0x000fe20008010005 */
[----:B------:R-:W-:Y:S01]  /*3840*/  SHF.L.U32 R7, R7, 0x10, RZ ;  /* 0x0000001007077819 */ /* 0x000fe200000006ff */
[----:B------:R-:W-:Y:S01]  /*3850*/  FFMA.FTZ R6, R25, UR12, R6 ;  /* 0x0000000c19067c23 */ /* 0x000fe20008010006 */
[----:B------:R-:W-:Y:S01]  /*3860*/  FMUL.FTZ R4, R4, UR4 ;  /* 0x0000000404047c20 */ /* 0x000fe20008410000 */
[----:B------:R-:W-:Y:S01]  /*3870*/  SHF.R.U64 R9, R12, 0x10, R13 ;  /* 0x000000100c097819 */ /* 0x000fe2000000120d */
[----:B------:R-:W-:Y:S01]  /*3880*/  FFMA.FTZ R11, R118, UR13, R5 ;  /* 0x0000000d760b7c23 */ /* 0x000fe20008010005 */
[----:B------:R-:W-:Y:S01]  /*3890*/  SHF.L.U32 R8, R8, 0x10, RZ ;  /* 0x0000001008087819 */ /* 0x000fe200000006ff */
[----:B------:R-:W-:Y:S01]  /*38a0*/  FADD.FTZ R119, R119, -R20 ;  /* 0x8000001477777221 */ /* 0x000fe20000010000 */
[----:B------:R-:W-:Y:S01]  /*38b0*/  FFMA.FTZ R7, R10, UR12, R7 ;  /* 0x0000000c0a077c23 */ /* 0x000fe20008010007 */
[----:B------:R-:W-:Y:S01]  /*38c0*/  FMUL.FTZ R6, R6, UR4 ;  /* 0x0000000406067c20 */ /* 0x000fe20008410000 */
[----:B------:R-:W-:Y:S01]  /*38d0*/  FMUL.FTZ R4, R4, UR22 ;  /* 0x0000001604047c20 */ /* 0x000fe20008410000 */
[----:B------:R-:W-:Y:S01]  /*38e0*/  SHF.L.U32 R9, R9, 0x10, RZ ;  /* 0x0000001009097819 */ /* 0x000fe200000006ff */
[----:B------:R-:W-:Y:S01]  /*38f0*/  FADD.FTZ R110, R110, -R11 ;  /* 0x8000000b6e6e7221 */ /* 0x000fe20000010000 */
[----:B------:R-:W-:Y:S01]  /*3900*/  LOP3.LUT P3, RZ, R24, 0xff00, RZ, 0xc0, !PT ;  /* 0x0000ff0018ff7812 */ /* 0x000fe2000786c0ff */
[----:B------:R-:W-:Y:S01]  /*3910*/  FFMA.FTZ R8, R119, UR12, R8 ;  /* 0x0000000c77087c23 */ /* 0x000fe20008010008 */
[----:B------:R-:W-:Y:S01]  /*3920*/  FMUL.FTZ R7, R7, UR4 ;  /* 0x0000000407077c20 */ /* 0x000fe20008410000 */
[----:B------:R-:W-:Y:S01]  /*3930*/  FMUL.FTZ R6, R6, UR22 ;  /* 0x0000001606067c20 */ /* 0x000fe20008410000 */
[----:B------:R-:W-:Y:S01]  /*3940*/  LOP3.LUT P4, RZ, R24, 0xff0000, RZ, 0xc0, !PT ;  /* 0x00ff000018ff7812 */ /* 0x000fe2000788c0ff */
[----:B------:R-:W-:Y:S01]  /*3950*/  FFMA.FTZ R10, R110, UR12, R9 ;  /* 0x0000000c6e0a7c23 */ /* 0x000fe20008010009 */
[----:B------:R-:W-:Y:S01]  /*3960*/  FSEL R4, R4, RZ, P3 ;  /* 0x000000ff04047208 */ /* 0x000fe20001800000 */
[----:B------:R-:W-:Y:S01]  /*3970*/  FMUL.FTZ R9, R8, UR4 ;  /* 0x0000000408097c20 */ /* 0x000fe20008410000 */
[----:B------:R-:W-:Y:S01]  /*3980*/  MOV R21, R14 ;  /* 0x0000000e00157202 */ /* 0x000fe20000000f00 */
[----:B------:R-:W-:Y:S01]  /*3990*/  FMUL.FTZ R8, R7, UR22 ;  /* 0x0000001607087c20 */ /* 0x000fe20008410000 */
[----:B------:R-:W-:Y:S01]  /*39a0*/  FFMA.FTZ R143, R143, UR13, R5 ;  /* 0x0000000d8f8f7c23 */ /* 0x000fe20008010005 */
[----:B------:R-:W-:Y:S01]  /*39b0*/  FSEL R7, R6, RZ, P4 ;  /* 0x000000ff06077208 */ /* 0x000fe20002000000 */
[----:B------:R-:W-:Y:S01]  /*39c0*/  FFMA.FTZ R0, R135, UR12, R0 ;  /* 0x0000000c87007c23 */ /* 0x000fe20008010000 */
[----:B------:R0:W-:Y:S01]  /*39d0*/  F2F.BF16.F32 R6, R4 ;  /* 0x0000000400067304 */ /* 0x0001e20000202000 */
[----:B------:R-:W-:Y:S01]  /*39e0*/  FADD.FTZ R143, R140, -R143 ;  /* 0x8000008f8c8f7221 */ /* 0x000fe20000010000 */
[----:B------:R-:W-:Y:S01]  /*39f0*/  FMUL.FTZ R10, R10, UR4 ;  /* 0x000000040a0a7c20 */ /* 0x000fe20008410000 */
[----:B------:R-:W-:Y:S01]  /*3a00*/  FMUL.FTZ R9, R9, UR22 ;  /* 0x0000001609097c20 */ /* 0x000fe20008410000 */
[----:B------:R-:W-:Y:S01]  /*3a10*/  FMUL.FTZ R0, R0, UR4 ;  /* 0x0000000400007c20 */ /* 0x000fe20008410000 */
[----:B------:R-:W-:Y:S01]  /*3a20*/  LOP3.LUT P6, RZ, R26, 0xff, RZ, 0xc0, !PT ;  /* 0x000000ff1aff7812 */ /* 0x000fe200078cc0ff */
[----:B------:R-:W-:Y:S01]  /*3a30*/  FMUL.FTZ R10, R10, UR22 ;  /* 0x000000160a0a7c20 */ /* 0x000fe20008410000 */
[----:B------:R-:W-:Y:S01]  /*3a40*/  LOP3.LUT P0, RZ, R26, 0xff00, RZ, 0xc0, !PT ;  /* 0x0000ff001aff7812 */ /* 0x000fe2000780c0ff */
[----:B------:R-:W-:Y:S01]  /*3a50*/  FMUL.FTZ R0, R0, UR22 ;  /* 0x0000001600007c20 */ /* 0x000fe20008410000 */
[----:B0-----:R-:W-:Y:S01]  /*3a60*/  SHF.L.U32 R4, R21, 0x10, RZ ;  /* 0x0000001015047819 */ /* 0x001fe200000006ff */
[--C-:B------:R-:W-:Y:S01]  /*3a70*/  FFMA.FTZ R120, R120, UR13, R5.reuse ;  /* 0x0000000d78787c23 */ /* 0x100fe20008010005 */
[----:B------:R-:W-:Y:S01]  /*3a80*/  LOP3.LUT P4, RZ, R28, 0xff, RZ, 0xc0, !PT ;  /* 0x000000ff1cff7812 */ /* 0x000fe2000788c0ff */
[----:B------:R-:W-:Y:S01]  /*3a90*/  FFMA.FTZ R141, R141, UR13, R5 ;  /* 0x0000000d8d8d7c23 */ /* 0x000fe20008010005 */
[----:B------:R-:W-:Y:S01]  /*3aa0*/  FSEL R11, R9, RZ, P6 ;  /* 0x000000ff090b7208 */ /* 0x000fe20003000000 */
[----:B------:R-:W-:Y:S01]  /*3ab0*/  FFMA.FTZ R4, R143, UR12, R4 ;  /* 0x0000000c8f047c23 */ /* 0x000fe20008010004 */
[----:B------:R-:W-:Y:S01]  /*3ac0*/  SHF.R.U32.HI R20, RZ, 0x10, R13 ;  /* 0x00000010ff147819 */ /* 0x000fe2000001160d */
[--C-:B------:R-:W-:Y:S01]  /*3ad0*/  FFMA.FTZ R122, R122, UR13, R5.reuse ;  /* 0x0000000d7a7a7c23 */ /* 0x100fe20008010005 */
[----:B------:R-:W-:Y:S01]  /*3ae0*/  LOP3.LUT P2, RZ, R24, 0xff, RZ, 0xc0, !PT ;  /* 0x000000ff18ff7812 */ /* 0x000fe2000784c0ff */
[----:B------:R-:W-:Y:S01]  /*3af0*/  FMUL.FTZ R4, R4, UR4 ;  /* 0x0000000404047c20 */ /* 0x000fe20008410000 */
[----:B------:R-:W-:Y:S01]  /*3b00*/  FSEL R9, R10, RZ, P0 ;  /* 0x000000ff0a097208 */ /* 0x000fe20000000000 */
[----:B------:R-:W-:Y:S01]  /*3b10*/  FFMA.FTZ R145, R145, UR13, R5 ;  /* 0x0000000d91917c23 */ /* 0x000fe20008010005 */
[----:B------:R-:W-:Y:S01]  /*3b20*/  SHF.R.U64 R23, R14, 0x10, R15 ;  /* 0x000000100e177819 */ /* 0x000fe2000000120f */
[----:B------:R-:W-:Y:S01]  /*3b30*/  FMUL.FTZ R4, R4, UR22 ;  /* 0x0000001604047c20 */ /* 0x000fe20008410000 */
[----:B------:R-:W-:Y:S01]  /*3b40*/  MOV R10, R13 ;  /* 0x0000000d000a7202 */ /* 0x000fe20000000f00 */
[--C-:B------:R-:W-:Y:S01]  /*3b50*/  FFMA.FTZ R124, R124, UR13, R5.reuse ;  /* 0x0000000d7c7c7c23 */ /* 0x100fe20008010005 */
[--C-:B------:R-:W-:Y:S01]  /*3b60*/  FFMA.FTZ R127, R127, UR13, R5.reuse ;  /* 0x0000000d7f7f7c23 */ /* 0x100fe20008010005 */
[--C-:B------:R-:W-:Y:S01]  /*3b70*/  FFMA.FTZ R27, R126, UR13, R5.reuse ;  /* 0x0000000d7e1b7c23 */ /* 0x100fe20008010005 */
[----:B------:R-:W-:Y:S01]  /*3b80*/  FSEL R25, R4, RZ, P4 ;  /* 0x000000ff04197208 */ /* 0x000fe20002000000 */
[--C-:B------:R-:W-:Y:S01]  /*3b90*/  FFMA.FTZ R129, R129, UR13, R5.reuse ;  /* 0x0000000d81817c23 */ /* 0x100fe20008010005 */
[--C-:B------:R-:W-:Y:S01]  /*3ba0*/  FFMA.FTZ R128, R128, UR13, R5.reuse ;  /* 0x0000000d80807c23 */ /* 0x100fe20008010005 */
[--C-:B------:R-:W-:Y:S01]  /*3bb0*/  FFMA.FTZ R4, R151, UR13, R5.reuse ;  /* 0x0000000d97047c23 */ /* 0x100fe20008010005 */
[--C-:B------:R-:W-:Y:S01]  /*3bc0*/  FFMA.FTZ R29, R150, UR13, R5.reuse ;  /* 0x0000000d961d7c23 */ /* 0x100fe20008010005 */
[--C-:B------:R-:W-:Y:S01]  /*3bd0*/  FFMA.FTZ R32, R153, UR13, R5.reuse ;  /* 0x0000000d99207c23 */ /* 0x100fe20008010005 */
[----:B------:R-:W-:Y:S01]  /*3be0*/  FFMA.FTZ R33, R152, UR13, R5 ;  /* 0x0000000d98217c23 */ /* 0x000fe20008010005 */
[----:B------:R-:W-:Y:S01]  /*3bf0*/  SHF.R.U32.HI R5, RZ, 0x10, R15 ;  /* 0x00000010ff057819 */ /* 0x000fe2000001160f */
[----:B------:R-:W-:Y:S01]  /*3c00*/  FADD.FTZ R121, R121, -R120 ;  /* 0x8000007879797221 */ /* 0x000fe20000010000 */
[----:B------:R-:W-:Y:S01]  /*3c10*/  SHF.L.U32 R20, R20, 0x10, RZ ;  /* 0x0000001014147819 */ /* 0x000fe200000006ff */
[----:B------:R-:W-:Y:S01]  /*3c20*/  FADD.FTZ R122, R123, -R122 ;  /* 0x8000007a7b7a7221 */ /* 0x000fe20000010000 */
[----:B------:R-:W-:Y:S01]  /*3c30*/  FSEL R0, R0, RZ, P2 ;  /* 0x000000ff00007208 */ /* 0x000fe20001000000 */
[----:B------:R-:W-:Y:S01]  /*3c40*/  FADD.FTZ R141, R134, -R141 ;  /* 0x8000008d868d7221 */ /* 0x000fe20000010000 */
[----:B------:R-:W-:Y:S01]  /*3c50*/  SHF.L.U32 R21, R23, 0x10, RZ ;  /* 0x0000001017157819 */ /* 0x000fe200000006ff */
[----:B------:R-:W-:Y:S01]  /*3c60*/  FADD.FTZ R124, R125, -R124 ;  /* 0x8000007c7d7c7221 */ /* 0x000fe20000010000 */
[C---:B------:R-:W-:Y:S01]  /*3c70*/  LOP3.LUT P2, RZ, R26.reuse, 0xff0000, RZ, 0xc0, !PT ;  /* 0x00ff00001aff7812 */ /* 0x040fe2000784c0ff */
[----:B------:R-:W-:Y:S01]  /*3c80*/  FFMA.FTZ R20, R121, UR12, R20 ;  /* 0x0000000c79147c23 */ /* 0x000fe20008010014 */
[----:B------:R-:W-:Y:S01]  /*3c90*/  ISETP.GE.U32.AND P3, PT, R26, 0x1000000, PT ;  /* 0x010000001a00780c */ /* 0x000fe20003f66070 */
[----:B------:R-:W-:Y:S01]  /*3ca0*/  FFMA.FTZ R21, R122, UR12, R21 ;  /* 0x0000000c7a157c23 */ /* 0x000fe20008010015 */
[----:B------:R-:W-:Y:S01]  /*3cb0*/  SHF.L.U32 R10, R10, 0x10, RZ ;  /* 0x000000100a0a7819 */ /* 0x000fe200000006ff */
[----:B------:R-:W-:Y:S01]  /*3cc0*/  FADD.FTZ R127, R144, -R127 ;  /* 0x8000007f907f7221 */ /* 0x000fe20000010000 */
[----:B------:R-:W-:Y:S01]  /*3cd0*/  MOV R26, R16 ;  /* 0x00000010001a7202 */ /* 0x000fe20000000f00 */
[----:B------:R-:W-:Y:S01]  /*3ce0*/  FMUL.FTZ R20, R20, UR4 ;  /* 0x0000000414147c20 */ /* 0x000fe20008410000 */
[----:B------:R-:W-:Y:S01]  /*3cf0*/  SHF.L.U32 R5, R5, 0x10, RZ ;  /* 0x0000001005057819 */ /* 0x000fe200000006ff */
[----:B------:R-:W-:Y:S01]  /*3d00*/  FFMA.FTZ R10, R141, UR12, R10 ;  /* 0x0000000c8d0a7c23 */ /* 0x000fe2000801000a */
[----:B------:R-:W-:Y:S01]  /*3d10*/  SHF.L.U32 R26, R26, 0x10, RZ ;  /* 0x000000101a1a7819 */ /* 0x000fe200000006ff */
[----:B------:R-:W-:Y:S01]  /*3d20*/  FMUL.FTZ R21, R21, UR4 ;  /* 0x0000000415157c20 */ /* 0x000fe20008410000 */
[----:B------:R-:W-:Y:S01]  /*3d30*/  ISETP.GE.U32.AND P5, PT, R24, 0x1000000, PT ;  /* 0x010000001800780c */ /* 0x000fe20003fa6070 */
[----:B------:R-:W-:Y:S01]  /*3d40*/  FFMA.FTZ R5, R124, UR12, R5 ;  /* 0x0000000c7c057c23 */ /* 0x000fe20008010005 */
[----:B------:R-:W-:Y:S01]  /*3d50*/  FMUL.FTZ R10, R10, UR4 ;  /* 0x000000040a0a7c20 */ /* 0x000fe20008410000 */
[----:B------:R-:W-:Y:S01]  /*3d60*/  FFMA.FTZ R26, R127, UR12, R26 ;  /* 0x0000000c7f1a7c23 */ /* 0x000fe2000801001a */
[----:B------:R-:W-:Y:S01]  /*3d70*/  FMUL.FTZ R20, R20, UR22 ;  /* 0x0000001614147c20 */ /* 0x000fe20008410000 */
[----:B------:R-:W-:Y:S01]  /*3d80*/  FMUL.FTZ R5, R5, UR4 ;  /* 0x0000000405057c20 */ /* 0x000fe20008410000 */
[----:B------:R-:W-:Y:S01]  /*3d90*/  FSEL R8, R8, RZ, P5 ;  /* 0x000000ff08087208 */ /* 0x000fe20002800000 */
[----:B------:R-:W-:Y:S01]  /*3da0*/  FMUL.FTZ R21, R21, UR22 ;  /* 0x0000001615157c20 */ /* 0x000fe20008410000 */
[----:B------:R-:W-:Y:S01]  /*3db0*/  LOP3.LUT P5, RZ, R28, 0xff00, RZ, 0xc0, !PT ;  /* 0x0000ff001cff7812 */ /* 0x000fe200078ac0ff */
[----:B------:R-:W-:Y:S01]  /*3dc0*/  FMUL.FTZ R10, R10, UR22 ;  /* 0x000000160a0a7c20 */ /* 0x000fe20008410000 */
[----:B------:R-:W-:Y:S01]  /*3dd0*/  FMUL.FTZ R5, R5, UR22 ;  /* 0x0000001605057c20 */ /* 0x000fe20008410000 */
[----:B------:R-:W-:Y:S01]  /*3de0*/  FMUL.FTZ R26, R26, UR4 ;  /* 0x000000041a1a7c20 */ /* 0x000fe20008410000 */
[----:B------:R-:W-:Y:S01]  /*3df0*/  ISETP.GE.U32.AND P0, PT, R28, 0x1000000, PT ;  /* 0x010000001c00780c */ /* 0x000fe20003f06070 */
[----:B------:R-:W-:Y:S01]  /*3e00*/  FADD.FTZ R32, R131, -R32 ;  /* 0x8000002083207221 */ /* 0x000fe20000010000 */
[----:B------:R-:W-:Y:S01]  /*3e10*/  MOV R31, R19 ;  /* 0x00000013001f7202 */ /* 0x000fe20000000f00 */
[----:B------:R-:W-:Y:S01]  /*3e20*/  FMUL.FTZ R26, R26, UR22 ;  /* 0x000000161a1a7c20 */ /* 0x000fe20008410000 */
[----:B------:R-:W-:Y:S01]  /*3e30*/  FSEL R20, R20, RZ, P3 ;  /* 0x000000ff14147208 */ /* 0x000fe20001800000 */
[----:B------:R-:W-:Y:S01]  /*3e40*/  FADD.FTZ R129, R148, -R129 ;  /* 0x8000008194817221 */ /* 0x000fe20000010000 */
[----:B------:R-:W-:Y:S01]  /*3e50*/  FSEL R23, R21, RZ, P5 ;  /* 0x000000ff15177208 */ /* 0x000fe20002800000 */
[----:B------:R-:W-:Y:S01]  /*3e60*/  FADD.FTZ R147, R147, -R128 ;  /* 0x8000008093937221 */ /* 0x000fe20000010000 */
[----:B------:R-:W-:Y:S01]  /*3e70*/  LOP3.LUT P6, RZ, R28, 0xff0000, RZ, 0xc0, !PT ;  /* 0x00ff00001cff7812 */ /* 0x000fe200078cc0ff */
[----:B------:R-:W-:Y:S01]  /*3e80*/  F2F.BF16.F32 R21, R20 ;  /* 0x0000001400157304 */ /* 0x000fe20000202000 */
[----:B------:R-:W-:Y:S01]  /*3e90*/  FSEL R10, R10, RZ, P2 ;  /* 0x000000ff0a0a7208 */ /* 0x000fe20001000000 */
[----:B------:R-:W-:Y:S01]  /*3ea0*/  FADD.FTZ R130, R130, -R29 ;  /* 0x8000001d82827221 */ /* 0x000fe20000010000 */
[----:B------:R-:W-:Y:S01]  /*3eb0*/  LOP3.LUT P2, RZ, R30, 0xff, RZ, 0xc0, !PT ;  /* 0x000000ff1eff7812 */ /* 0x000fe2000784c0ff */
[----:B------:R-:W-:Y:S01]  /*3ec0*/  FADD.FTZ R146, R146, -R27 ;  /* 0x8000001b92927221 */ /* 0x000fe20000010000 */
[----:B------:R-:W-:Y:S01]  /*3ed0*/  MOV R28, R17 ;  /* 0x00000011001c7202 */ /* 0x000fe20000000f00 */
[----:B------:R-:W-:Y:S01]  /*3ee0*/  FADD.FTZ R33, R132, -R33 ;  /* 0x8000002184217221 */ /* 0x000fe20000010000 */
[----:B------:R-:W-:Y:S01]  /*3ef0*/  FSEL R5, R5, RZ, P0 ;  /* 0x000000ff05057208 */ /* 0x000fe20000000000 */
[----:B------:R-:W-:Y:S01]  /*3f00*/  F2F.BF16.F32 R20, R23 ;  /* 0x0000001700147304 */ /* 0x000fe20000202000 */
[----:B------:R-:W-:Y:S01]  /*3f10*/  SHF.L.U32 R31, R31, 0x10, RZ ;  /* 0x000000101f1f7819 */ /* 0x000fe200000006ff */
[----:B------:R-:W-:Y:S01]  /*3f20*/  FADD.FTZ R145, R142, -R145 ;  /* 0x800000918e917221 */ /* 0x000fe20000010000 */
[C---:B------:R-:W-:Y:S01]  /*3f30*/  LOP3.LUT P3, RZ, R30.reuse, 0xff00, RZ, 0xc0, !PT ;  /* 0x0000ff001eff7812 */ /* 0x040fe2000786c0ff */
[----:B------:R-:W-:Y:S01]  /*3f40*/  FADD.FTZ R4, R149, -R4 ;  /* 0x8000000495047221 */ /* 0x000fe20000010000 */
[----:B------:R-:W-:Y:S01]  /*3f50*/  LOP3.LUT P4, RZ, R30, 0xff0000, RZ, 0xc0, !PT ;  /* 0x00ff00001eff7812 */ /* 0x000fe2000788c0ff */
[----:B------:R-:W-:Y:S01]  /*3f60*/  FFMA.FTZ R31, R32, UR12, R31 ;  /* 0x0000000c201f7c23 */ /* 0x000fe2000801001f */
[----:B------:R-:W-:Y:S01]  /*3f70*/  ISETP.GE.U32.AND P5, PT, R30, 0x1000000, PT ;  /* 0x010000001e00780c */ /* 0x000fe20003fa6070 */
[----:B------:R0:W-:Y:S01]  /*3f80*/  F2F.BF16.F32 R23, R5 ;  /* 0x0000000500177304 */ /* 0x0001e20000202000 */
[----:B------:R-:W-:Y:S01]  /*3f90*/  SHF.R.U32.HI R30, RZ, 0x10, R17 ;  /* 0x00000010ff1e7819 */ /* 0x000fe20000011611 */
[----:B------:R-:W-:Y:S01]  /*3fa0*/  FMUL.FTZ R31, R31, UR4 ;  /* 0x000000041f1f7c20 */ /* 0x000fe20008410000 */
[----:B------:R-:W-:-:S02]  /*3fb0*/  SHF.L.U32 R28, R28, 0x10, RZ ;  /* 0x000000101c1c7819 */ /* 0x000fc400000006ff */
[----:B------:R-:W-:Y:S02]  /*3fc0*/  FSEL R26, R26, RZ, P2 ;  /* 0x000000ff1a1a7208 */ /* 0x000fe40001000000 */
[----:B------:R-:W-:Y:S01]  /*3fd0*/  SHF.L.U32 R30, R30, 0x10, RZ ;  /* 0x000000101e1e7819 */ /* 0x000fe200000006ff */
[----:B------:R-:W-:Y:S01]  /*3fe0*/  FFMA.FTZ R28, R129, UR12, R28 ;  /* 0x0000000c811c7c23 */ /* 0x000fe2000801001c */
[--C-:B0-----:R-:W-:Y:S01]  /*3ff0*/  SHF.R.U32.HI R5, RZ, 0x10, R19.reuse ;  /* 0x00000010ff057819 */ /* 0x101fe20000011613 */
[----:B------:R0:W-:Y:S01]  /*4000*/  F2F.BF16.F32 R29, R26 ;  /* 0x0000001a001d7304 */ /* 0x0001e20000202000 */
[----:B------:R-:W-:Y:S01]  /*4010*/  SHF.R.U64 R32, R18, 0x10, R19 ;  /* 0x0000001012207819 */ /* 0x000fe20000001213 */
[----:B------:R-:W-:Y:S01]  /*4020*/  FFMA.FTZ R30, R147, UR12, R30 ;  /* 0x0000000c931e7c23 */ /* 0x000fe2000801001e */
[----:B------:R-:W-:Y:S01]  /*4030*/  MOV R24, R15 ;  /* 0x0000000f00187202 */ /* 0x000fe20000000f00 */
[----:B------:R-:W-:Y:S01]  /*4040*/  FMUL.FTZ R28, R28, UR4 ;  /* 0x000000041c1c7c20 */ /* 0x000fe20008410000 */
[----:B------:R-:W-:Y:S01]  /*4050*/  SHF.R.U64 R27, R16, 0x10, R17 ;  /* 0x00000010101b7819 */ /* 0x000fe20000001211 */
[----:B------:R-:W-:Y:S01]  /*4060*/  FMUL.FTZ R30, R30, UR4 ;  /* 0x000000041e1e7c20 */ /* 0x000fe20008410000 */
[----:B------:R-:W-:Y:S01]  /*4070*/  SHF.L.U32 R24, R24, 0x10, RZ ;  /* 0x0000001018187819 */ /* 0x000fe200000006ff */
[----:B------:R-:W-:Y:S01]  /*4080*/  FMUL.FTZ R28, R28, UR22 ;  /* 0x000000161c1c7c20 */ /* 0x000fe20008410000 */
[----:B0-----:R-:W-:Y:S01]  /*4090*/  SHF.L.U32 R26, R5, 0x10, RZ ;  /* 0x00000010051a7819 */ /* 0x001fe200000006ff */
[----:B------:R-:W-:Y:S01]  /*40a0*/  FMUL.FTZ R30, R30, UR22 ;  /* 0x000000161e1e7c20 */ /* 0x000fe20008410000 */
[----:B------:R-:W-:Y:S01]  /*40b0*/  SHF.L.U32 R5, R32, 0x10, RZ ;  /* 0x0000001020057819 */ /* 0x000fe200000006ff */
[----:B------:R-:W-:Y:S01]  /*40c0*/  FMUL.FTZ R32, R31, UR22 ;  /* 0x000000161f207c20 */ /* 0x000fe20008410000 */
[----:B------:R-:W-:Y:S01]  /*40d0*/  SHF.L.U32 R27, R27, 0x10, RZ ;  /* 0x000000101b1b7819 */ /* 0x000fe200000006ff */
[----:B------:R-:W-:Y:S01]  /*40e0*/  FFMA.FTZ R33, R33, UR12, R26 ;  /* 0x0000000c21217c23 */ /* 0x000fe2000801001a */
[----:B------:R-:W-:Y:S01]  /*40f0*/  FFMA.FTZ R24, R145, UR12, R24 ;  /* 0x0000000c91187c23 */ /* 0x000fe20008010018 */
[----:B------:R-:W-:Y:S01]  /*4100*/  FFMA.FTZ R26, R130, UR12, R5 ;  /* 0x0000000c821a7c23 */ /* 0x000fe20008010005 */
[----:B------:R-:W-:Y:S01]  /*4110*/  MOV R5, R18 ;  /* 0x0000001200057202 */ /* 0x000fe20000000f00 */
[----:B------:R-:W-:Y:S01]  /*4120*/  FMUL.FTZ R33, R33, UR4 ;  /* 0x0000000421217c20 */ /* 0x000fe20008410000 */
[----:B------:R-:W-:Y:S01]  /*4130*/  LOP3.LUT P0, RZ, R22, 0xff0000, RZ, 0xc0, !PT ;  /* 0x00ff000016ff7812 */ /* 0x000fe2000780c0ff */
[----:B------:R-:W-:Y:S01]  /*4140*/  FFMA.FTZ R27, R146, UR12, R27 ;  /* 0x0000000c921b7c23 */ /* 0x000fe2000801001b */
[----:B------:R-:W-:Y:S01]  /*4150*/  SHF.L.U32 R5, R5, 0x10, RZ ;  /* 0x0000001005057819 */ /* 0x000fe200000006ff */
[----:B------:R-:W-:Y:S01]  /*4160*/  FMUL.FTZ R24, R24, UR4 ;  /* 0x0000000418187c20 */ /* 0x000fe20008410000 */
[----:B------:R-:W-:Y:S01]  /*4170*/  FSEL R28, R28, RZ, P4 ;  /* 0x000000ff1c1c7208 */ /* 0x000fe20002000000 */
[----:B------:R-:W-:Y:S01]  /*4180*/  FMUL.FTZ R33, R33, UR22 ;  /* 0x0000001621217c20 */ /* 0x000fe20008410000 */
[----:B------:R-:W-:Y:S01]  /*4190*/  FSEL R32, R32, RZ, P0 ;  /* 0x000000ff20207208 */ /* 0x000fe20000000000 */
[----:B------:R-:W-:Y:S01]  /*41a0*/  FMUL.FTZ R27, R27, UR4 ;  /* 0x000000041b1b7c20 */ /* 0x000fe20008410000 */
[----:B------:R-:W-:Y:S01]  /*41b0*/  ISETP.GE.U32.AND P0, PT, R22, 0x1000000, PT ;  /* 0x010000001600780c */ /* 0x000fe20003f06070 */
[----:B------:R-:W-:Y:S01]  /*41c0*/  FMUL.FTZ R26, R26, UR4 ;  /* 0x000000041a1a7c20 */ /* 0x000fe20008410000 */
[----:B------:R-:W-:Y:S01]  /*41d0*/  FSEL R30, R30, RZ, P5 ;  /* 0x000000ff1e1e7208 */ /* 0x000fe20002800000 */
[----:B------:R-:W-:Y:S01]  /*41e0*/  FFMA.FTZ R5, R4, UR12, R5 ;  /* 0x0000000c04057c23 */ /* 0x000fe20008010005 */
[----:B------:R-:W-:Y:S01]  /*41f0*/  FMUL.FTZ R24, R24, UR22 ;  /* 0x0000001618187c20 */ /* 0x000fe20008410000 */
[----:B------:R-:W-:Y:S01]  /*4200*/  FMUL.FTZ R27, R27, UR22 ;  /* 0x000000161b1b7c20 */ /* 0x000fe20008410000 */
[----:B------:R-:W-:Y:S01]  /*4210*/  FSEL R33, R33, RZ, P0 ;  /* 0x000000ff21217208 */ /* 0x000fe20000000000 */
[----:B------:R-:W-:Y:S01]  /*4220*/  FMUL.FTZ R26, R26, UR22 ;  /* 0x000000161a1a7c20 */ /* 0x000fe20008410000 */
[----:B------:R-:W-:Y:S01]  /*4230*/  F2F.BF16.F32 R28, R28 ;  /* 0x0000001c001c7304 */ /* 0x000fe20000202000 */
[----:B------:R-:W-:Y:S01]  /*4240*/  LOP3.LUT P0, RZ, R22, 0xff00, RZ, 0xc0, !PT ;  /* 0x0000ff0016ff7812 */ /* 0x000fe2000780c0ff */
[----:B------:R-:W-:Y:S01]  /*4250*/  FMUL.FTZ R5, R5, UR4 ;  /* 0x0000000405057c20 */ /* 0x000fe20008410000 */
[----:B------:R-:W-:-:S02]  /*4260*/  FSEL R24, R24, RZ, P6 ;  /* 0x000000ff18187208 */ /* 0x000fc40003000000 */
[----:B------:R-:W-:Y:S02]  /*4270*/  FSEL R27, R27, RZ, P3 ;  /* 0x000000ff1b1b7208 */ /* 0x000fe40001800000 */
[----:B------:R-:W-:Y:S01]  /*4280*/  FSEL R26, R26, RZ, P0 ;  /* 0x000000ff1a1a7208 */ /* 0x000fe20000000000 */
[----:B------:R0:W1:Y:S01]  /*4290*/  F2F.BF16.F32 R31, R30 ;  /* 0x0000001e001f7304 */ /* 0x0000620000202000 */
[----:B------:R-:W-:Y:S01]  /*42a0*/  LOP3.LUT P0, RZ, R22, 0xff, RZ, 0xc0, !PT ;  /* 0x000000ff16ff7812 */ /* 0x000fe2000780c0ff */
[----:B------:R-:W-:Y:S02]  /*42b0*/  FMUL.FTZ R22, R5, UR22 ;  /* 0x0000001605167c20 */ /* 0x000fe40008410000 */
[----:B------:R-:W2:Y:S04]  /*42c0*/  LDC.64 R4, c[0x0][0x468] ;  /* 0x00011a00ff047b82 */ /* 0x000ea80000000a00 */
[----:B------:R-:W-:Y:S01]  /*42d0*/  F2F.BF16.F32 R7, R7 ;  /* 0x0000000700077304 */ /* 0x000fe20000202000 */
[----:B0-----:R-:W-:-:S02]  /*42e0*/  FSEL R30, R22, RZ, P0 ;  /* 0x000000ff161e7208 */ /* 0x001fc40000000000 */
[----:B-1----:R-:W-:-:S05]  /*42f0*/  PRMT R35, R28, 0x5410, R31 ;  /* 0x000054101c237816 */ /* 0x002fca000000001f */
[----:B------:R-:W0:Y:S08]  /*4300*/  F2F.BF16.F32 R8, R8 ;  /* 0x0000000800087304 */ /* 0x000e300000202000 */
[----:B------:R-:W1:Y:S01]  /*4310*/  F2F.BF16.F32 R9, R9 ;  /* 0x0000000900097304 */ /* 0x000e620000202000 */
[----:B0-----:R-:W-:-:S07]  /*4320*/  PRMT R47, R7, 0x5410, R8 ;  /* 0x00005410072f7816 */ /* 0x001fce0000000008 */
[----:B------:R-:W0:Y:S01]  /*4330*/  F2F.BF16.F32 R10, R10 ;  /* 0x0000000a000a7304 */ /* 0x000e220000202000 */
[----:B------:R-:W-:-:S05]  /*4340*/  IMAD.WIDE.U32 R6, R6, 0x10000, RZ ;  /* 0x0001000006067825 */ /* 0x000fca00078e00ff */
[----:B------:R-:W-:Y:S01]  /*4350*/  LOP3.LUT R7, R47, R7, RZ, 0xfc, !PT ;  /* 0x000000072f077212 */ /* 0x000fe200078efcff */
[----:B-1----:R-:W-:Y:S01]  /*4360*/  IMAD.WIDE.U32 R8, R9, 0x10000, RZ ;  /* 0x0001000009087825 */ /* 0x002fe200078e00ff */
[----:B------:R-:W1:Y:S01]  /*4370*/  F2F.BF16.F32 R24, R24 ;  /* 0x0000001800187304 */ /* 0x000e620000202000 */
[----:B0-----:R-:W-:-:S07]  /*4380*/  PRMT R39, R10, 0x5410, R21 ;  /* 0x000054100a277816 */ /* 0x001fce0000000015 */
[----:B------:R-:W0:Y:S01]  /*4390*/  F2F.BF16.F32 R27, R27 ;  /* 0x0000001b001b7304 */ /* 0x000e220000202000 */
[----:B------:R-:W-:Y:S01]  /*43a0*/  IMAD.WIDE.U32 R20, R20, 0x10000, RZ ;  /* 0x0001000014147825 */ /* 0x000fe200078e00ff */
[----:B------:R-:W-:Y:S02]  /*43b0*/  LOP3.LUT R9, R39, R9, RZ, 0xfc, !PT ;  /* 0x0000000927097212 */ /* 0x000fe400078efcff */
[----:B-1----:R-:W-:-:S04]  /*43c0*/  PRMT R37, R24, 0x5410, R23 ;  /* 0x0000541018257816 */ /* 0x002fc80000000017 */
[----:B------:R-:W1:Y:S01]  /*43d0*/  F2F.BF16.F32 R26, R26 ;  /* 0x0000001a001a7304 */ /* 0x000e620000202000 */
[----:B0-----:R-:W-:-:S07]  /*43e0*/  IMAD.WIDE.U32 R22, R27, 0x10000, RZ ;  /* 0x000100001b167825 */ /* 0x001fce00078e00ff */
[----:B------:R-:W-:Y:S01]  /*43f0*/  F2F.BF16.F32 R32, R32 ;  /* 0x0000002000207304 */ /* 0x000fe20000202000 */
[----:B-1----:R-:W-:-:S07]  /*4400*/  IMAD.WIDE.U32 R26, R26, 0x10000, RZ ;  /* 0x000100001a1a7825 */ /* 0x002fce00078e00ff */
[----:B------:R-:W0:Y:S08]  /*4410*/  F2F.BF16.F32 R33, R33 ;  /* 0x0000002100217304 */ /* 0x000e300000202000 */
[----:B------:R-:W1:Y:S01]  /*4420*/  F2F.BF16.F32 R11, R11 ;  /* 0x0000000b000b7304 */ /* 0x000e620000202000 */
[----:B0-----:R-:W-:-:S07]  /*4430*/  PRMT R33, R32, 0x5410, R33 ;  /* 0x0000541020217816 */ /* 0x001fce0000000021 */
[----:B------:R-:W0:Y:S01]  /*4440*/  F2F.BF16.F32 R25, R25 ;  /* 0x0000001900197304 */ /* 0x000e220000202000 */
[----:B-1----:R-:W-:-:S07]  /*4450*/  LOP3.LUT R8, R8, R11, RZ, 0xfc, !PT ;  /* 0x0000000b08087212 */ /* 0x002fce00078efcff */
[----:B------:R-:W1:Y:S01]  /*4460*/  F2F.BF16.F32 R0, R0 ;  /* 0x0000000000007304 */ /* 0x000e620000202000 */
[----:B------:R-:W-:Y:S02]  /*4470*/  LOP3.LUT R11, R37, R21, RZ, 0xfc, !PT ;  /* 0x00000015250b7212 */ /* 0x000fe400078efcff */
[----:B------:R-:W-:Y:S02]  /*4480*/  LOP3.LUT R21, R35, R23, RZ, 0xfc, !PT ;  /* 0x0000001723157212 */ /* 0x000fe400078efcff */
[----:B------:R-:W-:Y:S02]  /*4490*/  LOP3.LUT R23, R33, R27, RZ, 0xfc, !PT ;  /* 0x0000001b21177212 */ /* 0x000fe400078efcff */
[----:B0-----:R-:W-:Y:S01]  /*44a0*/  LOP3.LUT R10, R20, R25, RZ, 0xfc, !PT ;  /* 0x00000019140a7212 */ /* 0x001fe200078efcff */
[----:B------:R-:W0:Y:S01]  /*44b0*/  F2F.BF16.F32 R31, R30 ;  /* 0x0000001e001f7304 */ /* 0x000e220000202000 */
[----:B------:R-:W-:Y:S01]  /*44c0*/  LOP3.LUT R20, R22, R29, RZ, 0xfc, !PT ;  /* 0x0000001d16147212 */ /* 0x000fe200078efcff */
[----:B--2---:R-:W-:-:S04]  /*44d0*/  IMAD.WIDE.U32 R24, R41, 0x8, R4 ;  /* 0x0000000829187825 */ /* 0x004fc800078e0004 */
[----:B------:R-:W-:Y:S01]  /*44e0*/  IMAD.WIDE.U32 R28, R45, 0x8, R4 ;  /* 0x000000082d1c7825 */ /* 0x000fe200078e0004 */
[----:B-1----:R-:W-:-:S05]  /*44f0*/  LOP3.LUT R6, R6, R0, RZ, 0xfc, !PT ;  /* 0x0000000006067212 */ /* 0x002fca00078efcff */
[----:B------:R1:W-:Y:S01]  /*4500*/  STG.E.64 desc[UR14][R24.64], R6 ;  /* 0x0000000618007986 */ /* 0x0003e2000c101b0e */
[----:B0-----:R-:W-:Y:S01]  /*4510*/  LOP3.LUT R22, R26, R31, RZ, 0xfc, !PT ;  /* 0x0000001f1a167212 */ /* 0x001fe200078efcff */
        /* <DEDUP_REMOVED lines=8> */
.L_x_539:
[----:B-----5:R-:W-:Y:S01]  /*45a0*/  MOV R4, R2 ;  /* 0x0000000200047202 */ /* 0x020fe20000000f00 */
[--C-:B------:R-:W-:Y:S01]  /*45b0*/  FFMA.FTZ R0, R0, UR13, R5.reuse ;  /* 0x0000000d00007c23 */ /* 0x100fe20008010005 */
[--C-:B------:R-:W-:Y:S01]  /*45c0*/  FFMA.FTZ R44, R44, UR13, R5.reuse ;  /* 0x0000000d2c2c7c23 */ /* 0x100fe20008010005 */
[--C-:B------:R-:W-:Y:S01]  /*45d0*/  FFMA.FTZ R38, R38, UR13, R5.reuse ;  /* 0x0000000d26267c23 */ /* 0x100fe20008010005 */
[----:B------:R-:W-:Y:S01]  /*45e0*/  SHF.L.U32 R29, R4, 0x10, RZ ;  /* 0x00000010041d7819 */ /* 0x000fe200000006ff */
[----:B------:R-:W-:Y:S01]  /*45f0*/  FADD.FTZ R0, R135, -R0 ;  /* 0x8000000087007221 */ /* 0x000fe20000010000 */
[----:B------:R-:W-:Y:S01]  /*4600*/  MOV R4, R3 ;  /* 0x0000000300047202 */ /* 0x000fe20000000f00 */
[----:B------:R-:W-:Y:S01]  /*4610*/  FADD.FTZ R35, R27, -R44 ;  /* 0x8000002c1b237221 */ /* 0x000fe20000010000 */
[----:B------:R-:W-:Y:S01]  /*4620*/  FFMA.FTZ R120, R120, UR13, R5 ;  /* 0x0000000d78787c23 */ /* 0x000fe20008010005 */
[----:B------:R-:W-:Y:S01]  /*4630*/  FFMA.FTZ R29, R0, UR12, R29 ;  /* 0x0000000c001d7c23 */ /* 0x000fe2000801001d */
[----:B------:R-:W-:Y:S01]  /*4640*/  SHF.L.U32 R0, R4, 0x10, RZ ;  /* 0x0000001004007819 */ /* 0x000fe200000006ff */
[----:B------:R-:W-:Y:S01]  /*4650*/  FFMA.FTZ R4, R117, UR13, R5 ;  /* 0x0000000d75047c23 */ /* 0x000fe20008010005 */
[----:B------:R-:W-:Y:S01]  /*4660*/  FADD.FTZ R25, R25, -R38 ;  /* 0x8000002619197221 */ /* 0x000fe20000010000 */
[----:B------:R-:W-:Y:S01]  /*4670*/  FADD.FTZ R38, R121, -R120 ;  /* 0x8000007879267221 */ /* 0x000fe20000010000 */
[----:B------:R-:W-:Y:S01]  /*4680*/  SHF.R.U32.HI R20, RZ, 0x10, R15 ;  /* 0x00000010ff147819 */ /* 0x000fe2000001160f */
[----:B------:R-:W-:Y:S01]  /*4690*/  FADD.FTZ R31, R23, -R4 ;  /* 0x80000004171f7221 */ /* 0x000fe20000010000 */
[----:B------:R-:W-:Y:S01]  /*46a0*/  SHF.R.U64 R4, R2, 0x10, R3 ;  /* 0x0000001002047819 */ /* 0x000fe20000001203 */
[----:B------:R-:W-:Y:S01]  /*46b0*/  FFMA.FTZ R129, R129, UR13, R5 ;  /* 0x0000000d81817c23 */ /* 0x000fe20008010005 */
        /* <DEDUP_REMOVED lines=8> */
[----:B------:R-:W-:Y:S01]  /*4740*/  MOV R4, R13 ;  /* 0x0000000d00047202 */ /* 0x000fe20000000f00 */
[----:B------:R-:W-:Y:S01]  /*4750*/  FFMA.FTZ R31, R31, UR12, R6 ;  /* 0x0000000c1f1f7c23 */ /* 0x000fe20008010006 */
[--C-:B------:R-:W-:Y:S01]  /*4760*/  FFMA.FTZ R6, R139, UR13, R5.reuse ;  /* 0x0000000d8b067c23 */ /* 0x100fe20008010005 */
[----:B------:R-:W-:Y:S01]  /*4770*/  MOV R42, R19 ;  /* 0x00000013002a7202 */ /* 0x000fe20000000f00 */
[--C-:B------:R-:W-:Y:S01]  /*4780*/  FFMA.FTZ R141, R141, UR13, R5.reuse ;  /* 0x0000000d8d8d7c23 */ /* 0x100fe20008010005 */
[----:B------:R-:W-:Y:S01]  /*4790*/  SHF.L.U32 R21, R4, 0x10, RZ ;  /* 0x0000001004157819 */ /* 0x000fe200000006ff */
[----:B------:R-:W-:Y:S01]  /*47a0*/  FFMA.FTZ R128, R128, UR13, R5 ;  /* 0x0000000d80807c23 */ /* 0x000fe20008010005 */
[----:B------:R-:W-:Y:S01]  /*47b0*/  SHF.R.U32.HI R4, RZ, 0x10, R13 ;  /* 0x00000010ff047819 */ /* 0x000fe2000001160d */
[----:B------:R-:W-:Y:S01]  /*47c0*/  FADD.FTZ R44, R119, -R6 ;  /* 0x80000006772c7221 */ /* 0x000fe20000010000 */
        /* <DEDUP_REMOVED lines=8> */
[----:B------:R-:W-:Y:S01]  /*4850*/  SHF.L.U32 R23, R20, 0x10, RZ ;  /* 0x0000001014177819 */ /* 0x000fe200000006ff */
[--C-:B------:R-:W-:Y:S01]  /*4860*/  FFMA.FTZ R145, R145, UR13, R5.reuse ;  /* 0x0000000d91917c23 */ /* 0x100fe20008010005 */
[----:B------:R-:W-:Y:S01]  /*4870*/  MOV R20, R17 ;  /* 0x0000001100147202 */ /* 0x000fe20000000f00 */
[--C-:B------:R-:W-:Y:S01]  /*4880*/  FFMA.FTZ R124, R124, UR13, R5.reuse ;  /* 0x0000000d7c7c7c23 */ /* 0x100fe20008010005 */
[--C-:B------:R-:W-:Y:S01]  /*4890*/  FFMA.FTZ R127, R127, UR13, R5.reuse ;  /* 0x0000000d7f7f7c23 */ /* 0x100fe20008010005 */
[----:B------:R-:W-:Y:S01]  /*48a0*/  FFMA.FTZ R113, R152, UR13, R5 ;  /* 0x0000000d98717c23 */ /* 0x000fe20008010005 */
[----:B------:R-:W-:Y:S01]  /*48b0*/  SHF.L.U32 R27, R20, 0x10, RZ ;  /* 0x00000010141b7819 */ /* 0x000fe200000006ff */
[----:B------:R0:W-:Y:S01]  /*48c0*/  F2F.BF16.F32 R9, R29 ;  /* 0x0000001d00097304 */ /* 0x0001e20000202000 */
[----:B------:R-:W-:Y:S01]  /*48d0*/  SHF.R.U32.HI R20, RZ, 0x10, R17 ;  /* 0x00000010ff147819 */ /* 0x000fe20000011611 */
[----:B------:R-:W-:Y:S01]  /*48e0*/  FFMA.FTZ R25, R25, UR12, R0 ;  /* 0x0000000c19197c23 */ /* 0x000fe20008010000 */
[----:B------:R-:W-:Y:S01]  /*48f0*/  LOP3.LUT P0, RZ, R24, 0xff, RZ, 0xc0, !PT ;  /* 0x000000ff18ff7812 */ /* 0x000fe2000780c0ff */
[----:B------:R-:W-:Y:S01]  /*4900*/  FFMA.FTZ R120, R120, UR12, R27 ;  /* 0x0000000c78787c23 */ /* 0x000fe2000801001b */
[----:B------:R-:W-:Y:S01]  /*4910*/  SHF.L.U32 R32, R20, 0x10, RZ ;  /* 0x0000001014207819 */ /* 0x000fe200000006ff */
[----:B------:R-:W-:Y:S01]  /*4920*/  FFMA.FTZ R27, R126, UR13, R5 ;  /* 0x0000000d7e1b7c23 */ /* 0x000fe20008010005 */
[----:B------:R-:W-:Y:S01]  /*4930*/  SHF.R.U64 R20, R16, 0x10, R17 ;  /* 0x0000001010147819 */ /* 0x000fe20000001211 */
[----:B------:R-:W-:Y:S01]  /*4940*/  F2F.BF16.F32 R0, R25 ;  /* 0x0000001900007304 */ /* 0x000fe20000202000 */
[----:B0-----:R-:W-:Y:S01]  /*4950*/  FMUL.FTZ R29, R29, UR4 ;  /* 0x000000041d1d7c20 */ /* 0x001fe20008410000 */
[----:B------:R-:W-:Y:S01]  /*4960*/  FADD.FTZ R27, R146, -R27 ;  /* 0x8000001b921b7221 */ /* 0x000fe20000010000 */
[----:B------:R-:W-:Y:S01]  /*4970*/  SHF.L.U32 R20, R20, 0x10, RZ ;  /* 0x0000001014147819 */ /* 0x000fe200000006ff */
[----:B------:R-:W-:Y:S01]  /*4980*/  FFMA.FTZ R121, R121, UR12, R32 ;  /* 0x0000000c79797c23 */ /* 0x000fe20008010020 */
[--C-:B------:R-:W-:Y:S01]  /*4990*/  FFMA.FTZ R32, R151, UR13, R5.reuse ;  /* 0x0000000d97207c23 */ /* 0x100fe20008010005 */
[----:B------:R-:W-:Y:S01]  /*49a0*/  FMUL.FTZ R29, R29, UR22 ;  /* 0x000000161d1d7c20 */ /* 0x000fe20008410000 */
[----:B------:R-:W-:Y:S01]  /*49b0*/  MOV R8, R12 ;  /* 0x0000000c00087202 */ /* 0x000fe20000000f00 */
[----:B------:R-:W-:Y:S01]  /*49c0*/  FFMA.FTZ R122, R27, UR12, R20 ;  /* 0x0000000c1b7a7c23 */ /* 0x000fe20008010014 */
[----:B------:R-:W-:Y:S01]  /*49d0*/  SHF.L.U32 R27, R40, 0x10, RZ ;  /* 0x00000010281b7819 */ /* 0x000fe200000006ff */
[--C-:B------:R-:W-:Y:S01]  /*49e0*/  FFMA.FTZ R40, R153, UR13, R5.reuse ;  /* 0x0000000d99287c23 */ /* 0x100fe20008010005 */
[----:B------:R-:W-:Y:S01]  /*49f0*/  FFMA.FTZ R5, R150, UR13, R5 ;  /* 0x0000000d96057c23 */ /* 0x000fe20008010005 */
[----:B------:R0:W1:Y:S01]  /*4a00*/  F2F.BF16.F32 R7, R31 ;  /* 0x0000001f00077304 */ /* 0x0000620000202000 */
[----:B------:R-:W-:Y:S01]  /*4a10*/  SHF.L.U32 R11, R8, 0x10, RZ ;  /* 0x00000010080b7819 */ /* 0x000fe200000006ff */
[----:B------:R-:W-:Y:S01]  /*4a20*/  FADD.FTZ R40, R131, -R40 ;  /* 0x8000002883287221 */ /* 0x000fe20000010000 */
[----:B------:R-:W-:Y:S01]  /*4a30*/  FADD.FTZ R5, R130, -R5 ;  /* 0x8000000582057221 */ /* 0x000fe20000010000 */
[----:B------:R-:W-:Y:S01]  /*4a40*/  SHF.R.U64 R4, R12, 0x10, R13 ;  /* 0x000000100c047819 */ /* 0x000fe2000000120d */
[----:B------:R-:W-:Y:S01]  /*4a50*/  FADD.FTZ R21, R110, -R21 ;  /* 0x800000156e157221 */ /* 0x000fe20000010000 */
[----:B------:R-:W-:Y:S01]  /*4a60*/  FFMA.FTZ R119, R40, UR12, R119 ;  /* 0x0000000c28777c23 */ /* 0x000fe20008010077 */
[----:B------:R-:W-:Y:S01]  /*4a70*/  SHF.R.U64 R40, R18, 0x10, R19 ;  /* 0x0000001012287819 */ /* 0x000fe20000001213 */
[----:B------:R2:W3:Y:S01]  /*4a80*/  F2F.BF16.F32 R6, R35 ;  /* 0x0000002300067304 */ /* 0x0004e20000202000 */
[----:B0-----:R-:W-:Y:S01]  /*4a90*/  FMUL.FTZ R31, R31, UR4 ;  /* 0x000000041f1f7c20 */ /* 0x001fe20008410000 */
[----:B------:R-:W-:Y:S01]  /*4aa0*/  FFMA.FTZ R44, R44, UR12, R11 ;  /* 0x0000000c2c2c7c23 */ /* 0x000fe2000801000b */
[----:B------:R-:W-:Y:S01]  /*4ab0*/  SHF.L.U32 R40, R40, 0x10, RZ ;  /* 0x0000001028287819 */ /* 0x000fe200000006ff */
[----:B------:R-:W-:Y:S01]  /*4ac0*/  FADD.FTZ R46, R140, -R143 ;  /* 0x8000008f8c2e7221 */ /* 0x000fe20000010000 */
[----:B------:R-:W-:Y:S01]  /*4ad0*/  FMUL.FTZ R31, R31, UR22 ;  /* 0x000000161f1f7c20 */ /* 0x000fe20008410000 */
[----:B------:R-:W-:Y:S01]  /*4ae0*/  SHF.L.U32 R4, R4, 0x10, RZ ;  /* 0x0000001004047819 */ /* 0x000fe200000006ff */
[----:B------:R-:W-:Y:S01]  /*4af0*/  FADD.FTZ R47, R142, -R145 ;  /* 0x800000918e2f7221 */ /* 0x000fe20000010000 */
[----:B------:R-:W-:Y:S01]  /*4b00*/  FFMA.FTZ R112, R5, UR12, R40 ;  /* 0x0000000c05707c23 */ /* 0x000fe20008010028 */
[----:B------:R-:W-:Y:S01]  /*4b10*/  FMUL.FTZ R5, R25, UR4 ;  /* 0x0000000419057c20 */ /* 0x000fe20008410000 */
[----:B------:R-:W-:Y:S01]  /*4b20*/  FSEL R25, R29, RZ, P0 ;  /* 0x000000ff1d197208 */ /* 0x000fe20000000000 */
[----:B--2---:R-:W-:Y:S01]  /*4b30*/  FMUL.FTZ R35, R35, UR4 ;  /* 0x0000000423237c20 */ /* 0x004fe20008410000 */
[C---:B------:R-:W-:Y:S01]  /*4b40*/  LOP3.LUT P0, RZ, R24.reuse, 0xff0000, RZ, 0xc0, !PT ;  /* 0x00ff000018ff7812 */ /* 0x040fe2000780c0ff */
[----:B------:R-:W-:Y:S01]  /*4b50*/  FMUL.FTZ R5, R5, UR22 ;  /* 0x0000001605057c20 */ /* 0x000fe20008410000 */
[----:B------:R0:W-:Y:S01]  /*4b60*/  F2F.BF16.F32 R11, R44 ;  /* 0x0000002c000b7304 */ /* 0x0001e20000202000 */
[----:B------:R-:W-:Y:S01]  /*4b70*/  FMUL.FTZ R35, R35, UR22 ;  /* 0x0000001623237c20 */ /* 0x000fe20008410000 */
[----:B------:R-:W-:Y:S01]  /*4b80*/  MOV R8, R14 ;  /* 0x0000000e00087202 */ /* 0x000fe20000000f00 */
[----:B------:R-:W-:Y:S01]  /*4b90*/  FFMA.FTZ R39, R21, UR12, R4 ;  /* 0x0000000c15277c23 */ /* 0x000fe20008010004 */
[----:B------:R-:W-:Y:S01]  /*4ba0*/  FSEL R5, R5, RZ, P0 ;  /* 0x000000ff05057208 */ /* 0x000fe20000000000 */
[----:B------:R-:W-:Y:S01]  /*4bb0*/  FADD.FTZ R110, R125, -R124 ;  /* 0x8000007c7d6e7221 */ /* 0x000fe20000010000 */
[----:B------:R-:W-:Y:S01]  /*4bc0*/  ISETP.GE.U32.AND P0, PT, R24, 0x1000000, PT ;  /* 0x010000001800780c */ /* 0x000fe20003f06070 */
[----:B------:R-:W-:Y:S01]  /*4bd0*/  FADD.FTZ R20, R149, -R32 ;  /* 0x8000002095147221 */ /* 0x000fe20000010000 */
[----:B------:R2:W-:Y:S01]  /*4be0*/  F2F.BF16.F32 R10, R36 ;  /* 0x00000024000a7304 */ /* 0x0005e20000202000 */
[----:B0-----:R-:W-:Y:S01]  /*4bf0*/  FMUL.FTZ R44, R44, UR4 ;  /* 0x000000042c2c7c20 */ /* 0x001fe20008410000 */
[----:B------:R-:W-:Y:S01]  /*4c00*/  FSEL R31, R31, RZ, P0 ;  /* 0x000000ff1f1f7208 */ /* 0x000fe20000000000 */
[----:B------:R-:W-:Y:S01]  /*4c10*/  FFMA.FTZ R110, R110, UR12, R23 ;  /* 0x0000000c6e6e7c23 */ /* 0x000fe20008010017 */
[----:B------:R-:W-:Y:S01]  /*4c20*/  LOP3.LUT P0, RZ, R24, 0xff00, RZ, 0xc0, !PT ;  /* 0x0000ff0018ff7812 */ /* 0x000fe2000780c0ff */
[----:B------:R-:W-:Y:S01]  /*4c30*/  FMUL.FTZ R44, R44, UR22 ;  /* 0x000000162c2c7c20 */ /* 0x000fe20008410000 */
[----:B------:R-:W-:Y:S01]  /*4c40*/  SHF.L.U32 R21, R8, 0x10, RZ ;  /* 0x0000001008157819 */ /* 0x000fe200000006ff */
[----:B------:R-:W-:Y:S01]  /*4c50*/  FADD.FTZ R113, R132, -R113 ;  /* 0x8000007184717221 */ /* 0x000fe20000010000 */
[----:B------:R-:W-:Y:S01]  /*4c60*/  FSEL R24, R35, RZ, P0 ;  /* 0x000000ff23187208 */ /* 0x000fe20000000000 */
[----:B--2---:R-:W-:Y:S01]  /*4c70*/  FMUL.FTZ R36, R36, UR4 ;  /* 0x0000000424247c20 */ /* 0x004fe20008410000 */
[----:B------:R-:W-:Y:S01]  /*4c80*/  LOP3.LUT P0, RZ, R26, 0xff, RZ, 0xc0, !PT ;  /* 0x000000ff1aff7812 */ /* 0x000fe2000780c0ff */
[----:B------:R0:W-:Y:S01]  /*4c90*/  F2F.BF16.F32 R33, R38 ;  /* 0x0000002600217304 */ /* 0x0001e20000202000 */
[----:B------:R-:W-:Y:S01]  /*4ca0*/  MOV R8, R15 ;  /* 0x0000000f00087202 */ /* 0x000fe20000000f00 */
[----:B------:R-:W-:Y:S01]  /*4cb0*/  FMUL.FTZ R36, R36, UR22 ;  /* 0x0000001624247c20 */ /* 0x000fe20008410000 */
[----:B------:R-:W-:Y:S01]  /*4cc0*/  FSEL R29, R44, RZ, P0 ;  /* 0x000000ff2c1d7208 */ /* 0x000fe20000000000 */
[----:B------:R-:W-:Y:S01]  /*4cd0*/  FFMA.FTZ R46, R46, UR12, R21 ;  /* 0x0000000c2e2e7c23 */ /* 0x000fe20008010015 */
[----:B------:R-:W-:Y:S01]  /*4ce0*/  LOP3.LUT P0, RZ, R26, 0xff0000, RZ, 0xc0, !PT ;  /* 0x00ff00001aff7812 */ /* 0x000fe2000780c0ff */
[----:B------:R-:W-:Y:S01]  /*4cf0*/  FADD.FTZ R116, R144, -R127 ;  /* 0x8000007f90747221 */ /* 0x000fe20000010000 */
[----:B------:R-:W-:Y:S01]  /*4d00*/  SHF.L.U32 R8, R8, 0x10, RZ ;  /* 0x0000001008087819 */ /* 0x000fe200000006ff */
[----:B------:R2:W-:Y:S01]  /*4d10*/  F2F.BF16.F32 R40, R5 ;  /* 0x0000000500287304 */ /* 0x0005e20000202000 */
[----:B0-----:R-:W-:Y:S01]  /*4d20*/  FMUL.FTZ R38, R38, UR4 ;  /* 0x0000000426267c20 */ /* 0x001fe20008410000 */
[----:B------:R-:W-:Y:S01]  /*4d30*/  FSEL R36, R36, RZ, P0 ;  /* 0x000000ff24247208 */ /* 0x000fe20000000000 */
[----:B------:R-:W-:Y:S01]  /*4d40*/  FFMA.FTZ R20, R20, UR12, R27 ;  /* 0x0000000c14147c23 */ /* 0x000fe2000801001b */
[----:B------:R-:W-:Y:S01]  /*4d50*/  ISETP.GE.U32.AND P0, PT, R26, 0x1000000, PT ;  /* 0x010000001a00780c */ /* 0x000fe20003f06070 */
[----:B------:R-:W-:Y:S01]  /*4d60*/  FFMA.FTZ R47, R47, UR12, R8 ;  /* 0x0000000c2f2f7c23 */ /* 0x000fe20008010008 */
[----:B------:R-:W-:-:S02]  /*4d70*/  SHF.R.U64 R8, R14, 0x10, R15 ;  /* 0x000000100e087819 */ /* 0x000fc4000000120f */
[----:B------:R0:W-:Y:S01]  /*4d80*/  F2F.BF16.F32 R4, R39 ;  /* 0x0000002700047304 */ /* 0x0001e20000202000 */
[----:B--2---:R-:W-:Y:S01]  /*4d90*/  FMUL.FTZ R5, R38, UR22 ;  /* 0x0000001626057c20 */ /* 0x004fe20008410000 */
[----:B------:R-:W-:Y:S02]  /*4da0*/  SHF.L.U32 R23, R8, 0x10, RZ ;  /* 0x0000001008177819 */ /* 0x000fe400000006ff */
[----:B------:R-:W-:Y:S02]  /*4db0*/  MOV R8, R16 ;  /* 0x0000001000087202 */ /* 0x000fe40000000f00 */
[----:B------:R-:W-:Y:S01]  /*4dc0*/  FSEL R35, R5, RZ, P0 ;  /* 0x000000ff05237208 */ /* 0x000fe20000000000 */
[----:B------:R-:W-:Y:S01]  /*4dd0*/  FFMA.FTZ R114, R114, UR12, R23 ;  /* 0x0000000c72727c23 */ /* 0x000fe20008010017 */
[----:B------:R2:W-:Y:S01]  /*4de0*/  F2F.BF16.F32 R21, R46 ;  /* 0x0000002e00157304 */ /* 0x0005e20000202000 */
[----:B0-----:R-:W-:Y:S01]  /*4df0*/  FMUL.FTZ R39, R39, UR4 ;  /* 0x0000000427277c20 */ /* 0x001fe20008410000 */
[----:B------:R-:W-:-:S02]  /*4e00*/  LOP3.LUT P0, RZ, R26, 0xff00, RZ, 0xc0, !PT ;  /* 0x0000ff001aff7812 */ /* 0x000fc4000780c0ff */
[----:B------:R-:W-:Y:S01]  /*4e10*/  SHF.L.U32 R23, R8, 0x10, RZ ;  /* 0x0000001008177819 */ /* 0x000fe200000006ff */
[----:B------:R-:W-:Y:S01]  /*4e20*/  FMUL.FTZ R5, R39, UR22 ;  /* 0x0000001627057c20 */ /* 0x000fe20008410000 */
[----:B------:R-:W-:Y:S02]  /*4e30*/  SHF.R.U32.HI R42, RZ, 0x10, R19 ;  /* 0x00000010ff2a7819 */ /* 0x000fe40000011613 */
[----:B------:R0:W-:Y:S01]  /*4e40*/  F2F.BF16.F32 R34, R47 ;  /* 0x0000002f00227304 */ /* 0x0001e20000202000 */
[----:B--2---:R-:W-:Y:S01]  /*4e50*/  FMUL.FTZ R46, R46, UR4 ;  /* 0x000000042e2e7c20 */ /* 0x004fe20008410000 */
[----:B------:R-:W-:Y:S01]  /*4e60*/  FSEL R5, R5, RZ, P0 ;  /* 0x000000ff05057208 */ /* 0x000fe20000000000 */
[----:B------:R-:W-:Y:S01]  /*4e70*/  FFMA.FTZ R116, R116, UR12, R23 ;  /* 0x0000000c74747c23 */ /* 0x000fe20008010017 */
[----:B------:R-:W-:Y:S01]  /*4e80*/  LOP3.LUT P0, RZ, R28, 0xff, RZ, 0xc0, !PT ;  /* 0x000000ff1cff7812 */ /* 0x000fe2000780c0ff */
[----:B------:R-:W-:Y:S01]  /*4e90*/  FMUL.FTZ R46, R46, UR22 ;  /* 0x000000162e2e7c20 */ /* 0x000fe20008410000 */
[----:B------:R-:W-:-:S02]  /*4ea0*/  SHF.L.U32 R42, R42, 0x10, RZ ;  /* 0x000000102a2a7819 */ /* 0x000fc400000006ff */
[----:B------:R2:W-:Y:S01]  /*4eb0*/  F2F.BF16.F32 R117, R31 ;  /* 0x0000001f00757304 */ /* 0x0005e20000202000 */
[----:B0-----:R-:W-:Y:S01]  /*4ec0*/  FMUL.FTZ R47, R47, UR4 ;  /* 0x000000042f2f7c20 */ /* 0x001fe20008410000 */
[----:B-1----:R-:W-:Y:S01]  /*4ed0*/  PRMT R125, R0, 0x5410, R7 ;  /* 0x00005410007d7816 */ /* 0x002fe20000000007 */
[----:B---3--:R-:W-:-:S04]  /*4ee0*/  IMAD.WIDE.U32 R6, R6, 0x10000, RZ ;  /* 0x0001000006067825 */ /* 0x008fc800078e00ff */
[----:B------:R-:W-:Y:S01]  /*4ef0*/  FFMA.FTZ R113, R113, UR12, R42 ;  /* 0x0000000c71717c23 */ /* 0x000fe2000801002a */
[----:B------:R-:W-:Y:S01]  /*4f00*/  FMUL.FTZ R47, R47, UR22 ;  /* 0x000000162f2f7c20 */ /* 0x000fe20008410000 */
[----:B------:R-:W-:Y:S01]  /*4f10*/  LOP3.LUT P4, RZ, R22, 0xff00, RZ, 0xc0, !PT ;  /* 0x0000ff0016ff7812 */ /* 0x000fe2000788c0ff */
[----:B------:R0:W1:Y:S01]  /*4f20*/  F2F.BF16.F32 R37, R110 ;  /* 0x0000006e00257304 */ /* 0x0000620000202000 */
[----:B--2---:R-:W-:Y:S02]  /*4f30*/  FSEL R31, R46, RZ, P0 ;  /* 0x000000ff2e1f7208 */ /* 0x004fe40000000000 */
[----:B------:R-:W-:Y:S02]  /*4f40*/  LOP3.LUT P0, RZ, R28, 0xff0000, RZ, 0xc0, !PT ;  /* 0x00ff00001cff7812 */ /* 0x000fe4000780c0ff */
[----:B------:R-:W-:Y:S02]  /*4f50*/  LOP3.LUT P2, RZ, R30, 0xff00, RZ, 0xc0, !PT ;  /* 0x0000ff001eff7812 */ /* 0x000fe4000784c0ff */
[----:B------:R-:W-:Y:S01]  /*4f60*/  FSEL R44, R47, RZ, P0 ;  /* 0x000000ff2f2c7208 */ /* 0x000fe20000000000 */
[----:B------:R2:W-:Y:S01]  /*4f70*/  F2F.BF16.F32 R111, R120 ;  /* 0x00000078006f7304 */ /* 0x0005e20000202000 */
[----:B0-----:R-:W-:Y:S01]  /*4f80*/  FMUL.FTZ R110, R110, UR4 ;  /* 0x000000046e6e7c20 */ /* 0x001fe20008410000 */
[----:B------:R-:W-:-:S02]  /*4f90*/  ISETP.GE.U32.AND P0, PT, R28, 0x1000000, PT ;  /* 0x010000001c00780c */ /* 0x000fc40003f06070 */
[----:B------:R-:W-:Y:S01]  /*4fa0*/  LOP3.LUT P5, RZ, R22, 0xff0000, RZ, 0xc0, !PT ;  /* 0x00ff000016ff7812 */ /* 0x000fe200078ac0ff */
[----:B------:R-:W-:Y:S01]  /*4fb0*/  FMUL.FTZ R110, R110, UR22 ;  /* 0x000000166e6e7c20 */ /* 0x000fe20008410000 */
[----:B------:R-:W-:Y:S02]  /*4fc0*/  LOP3.LUT P3, RZ, R30, 0xff, RZ, 0xc0, !PT ;  /* 0x000000ff1eff7812 */ /* 0x000fe4000786c0ff */
[----:B------:R0:W3:Y:S01]  /*4fd0*/  F2F.BF16.F32 R118, R121 ;  /* 0x0000007900767304 */ /* 0x0000e20000202000 */
[----:B--2---:R-:W-:Y:S01]  /*4fe0*/  FMUL.FTZ R120, R120, UR4 ;  /* 0x0000000478787c20 */ /* 0x004fe20008410000 */
[----:B------:R-:W-:Y:S02]  /*4ff0*/  FSEL R47, R110, RZ, P0 ;  /* 0x000000ff6e2f7208 */ /* 0x000fe40000000000 */
[----:B------:R-:W-:Y:S01]  /*5000*/  LOP3.LUT P0, RZ, R28, 0xff00, RZ, 0xc0, !PT ;  /* 0x0000ff001cff7812 */ /* 0x000fe2000780c0ff */
[----:B------:R-:W-:Y:S01]  /*5010*/  FMUL.FTZ R120, R120, UR22 ;  /* 0x0000001678787c20 */ /* 0x000fe20008410000 */
[----:B------:R-:W-:-:S02]  /*5020*/  LOP3.LUT R110, R6, R9, RZ, 0xfc, !PT ;  /* 0x00000009066e7212 */ /* 0x000fc400078efcff */
[----:B------:R2:W4:Y:S01]  /*5030*/  F2F.BF16.F32 R8, R114 ;  /* 0x0000007200087304 */ /* 0x0005220000202000 */
[----:B0-----:R-:W-:Y:S01]  /*5040*/  FMUL.FTZ R121, R121, UR4 ;  /* 0x0000000479797c20 */ /* 0x001fe20008410000 */
[----:B-1----:R-:W-:Y:S02]  /*5050*/  PRMT R37, R34, 0x5410, R37 ;  /* 0x0000541022257816 */ /* 0x002fe40000000025 */
[----:B------:R-:W-:Y:S01]  /*5060*/  ISETP.GE.U32.AND P6, PT, R30, 0x1000000, PT ;  /* 0x010000001e00780c */ /* 0x000fe20003fc6070 */
[----:B------:R-:W-:Y:S01]  /*5070*/  FMUL.FTZ R0, R121, UR22 ;  /* 0x0000001679007c20 */ /* 0x000fe20008410000 */
[----:B------:R-:W-:Y:S02]  /*5080*/  PRMT R121, R10, 0x5410, R33 ;  /* 0x000054100a797816 */ /* 0x000fe40000000021 */
[----:B------:R0:W1:Y:S01]  /*5090*/  F2F.BF16.F32 R32, R122 ;  /* 0x0000007a00207304 */ /* 0x0000620000202000 */
[----:B--2---:R-:W-:Y:S01]  /*50a0*/  FMUL.FTZ R114, R114, UR4 ;  /* 0x0000000472727c20 */ /* 0x004fe20008410000 */
[----:B---3--:R-:W-:-:S02]  /*50b0*/  PRMT R33, R111, 0x5410, R118 ;  /* 0x000054106f217816 */ /* 0x008fc40000000076 */
[----:B------:R-:W-:Y:S01]  /*50c0*/  LOP3.LUT R111, R125, R7, RZ, 0xfc, !PT ;  /* 0x000000077d6f7212 */ /* 0x000fe200078efcff */
[----:B------:R-:W-:Y:S01]  /*50d0*/  FMUL.FTZ R114, R114, UR22 ;  /* 0x0000001672727c20 */ /* 0x000fe20008410000 */
[----:B------:R-:W-:Y:S01]  /*50e0*/  FSEL R0, R0, RZ, P6 ;  /* 0x000000ff00007208 */ /* 0x000fe20003000000 */
[----:B----4-:R-:W-:Y:S01]  /*50f0*/  IMAD.WIDE.U32 R6, R8, 0x10000, RZ ;  /* 0x0001000008067825 */ /* 0x010fe200078e00ff */
[----:B------:R-:W-:Y:S03]  /*5100*/  F2F.BF16.F32 R44, R44 ;  /* 0x0000002c002c7304 */ /* 0x000fe60000202000 */
[----:B0-----:R-:W-:Y:S01]  /*5110*/  FMUL.FTZ R122, R122, UR4 ;  /* 0x000000047a7a7c20 */ /* 0x001fe20008410000 */
[----:B------:R-:W-:Y:S02]  /*5120*/  FSEL R28, R114, RZ, P0 ;  /* 0x000000ff721c7208 */ /* 0x000fe40000000000 */
[----:B------:R-:W-:Y:S01]  /*5130*/  LOP3.LUT P0, RZ, R30, 0xff0000, RZ, 0xc0, !PT ;  /* 0x00ff00001eff7812 */ /* 0x000fe2000780c0ff */
[----:B------:R-:W-:Y:S01]  /*5140*/  FMUL.FTZ R122, R122, UR22 ;  /* 0x000000167a7a7c20 */ /* 0x000fe20008410000 */
[----:B------:R-:W-:Y:S01]  /*5150*/  LOP3.LUT R7, R37, R7, RZ, 0xfc, !PT ;  /* 0x0000000725077212 */ /* 0x000fe200078efcff */
[----:B-1----:R-:W-:Y:S01]  /*5160*/  IMAD.WIDE.U32 R8, R32, 0x10000, RZ ;  /* 0x0001000020087825 */ /* 0x002fe200078e00ff */
[----:B------:R-:W0:Y:S01]  /*5170*/  F2F.BF16.F32 R47, R47 ;  /* 0x0000002f002f7304 */ /* 0x000e220000202000 */
[----:B------:R-:W-:-:S02]  /*5180*/  FSEL R120, R120, RZ, P0 ;  /* 0x000000ff78787208 */ /* 0x000fc40000000000 */
[----:B------:R-:W-:Y:S02]  /*5190*/  ISETP.GE.U32.AND P0, PT, R22, 0x1000000, PT ;  /* 0x010000001600780c */ /* 0x000fe40003f06070 */
[----:B------:R-:W-:Y:S02]  /*51a0*/  LOP3.LUT R9, R33, R9, RZ, 0xfc, !PT ;  /* 0x0000000921097212 */ /* 0x000fe400078efcff */
[----:B------:R-:W-:Y:S01]  /*51b0*/  FSEL R122, R122, RZ, P2 ;  /* 0x000000ff7a7a7208 */ /* 0x000fe20001000000 */
[----:B------:R1:W-:Y:S01]  /*51c0*/  F2F.BF16.F32 R124, R113 ;  /* 0x00000071007c7304 */ /* 0x0003e20000202000 */
[----:B------:R-:W-:Y:S02]  /*51d0*/  LOP3.LUT R6, R6, R21, RZ, 0xfc, !PT ;  /* 0x0000001506067212 */ /* 0x000fe400078efcff */
[----:B------:R-:W-:Y:S02]  /*51e0*/  PRMT R117, R40, 0x5410, R117 ;  /* 0x0000541028757816 */ /* 0x000fe40000000075 */
[----:B0-----:R-:W-:-:S03]  /*51f0*/  PRMT R33, R44, 0x5410, R47 ;  /* 0x000054102c217816 */ /* 0x001fc6000000002f */
[----:B------:R0:W-:Y:S01]  /*5200*/  F2F.BF16.F32 R42, R112 ;  /* 0x00000070002a7304 */ /* 0x0001e20000202000 */
[----:B-1----:R-:W-:Y:S01]  /*5210*/  FMUL.FTZ R113, R113, UR4 ;  /* 0x0000000471717c20 */ /* 0x002fe20008410000 */
[----:B------:R-:W1:Y:S03]  /*5220*/  LDC.64 R46, c[0x0][0x468] ;  /* 0x00011a00ff2e7b82 */ /* 0x000e660000000a00 */
[----:B------:R-:W-:-:S03]  /*5230*/  FMUL.FTZ R113, R113, UR22 ;  /* 0x0000001671717c20 */ /* 0x000fc60008410000 */
[----:B------:R2:W3:Y:S01]  /*5240*/  F2F.BF16.F32 R123, R119 ;  /* 0x00000077007b7304 */ /* 0x0004e20000202000 */
[----:B0-----:R-:W-:Y:S01]  /*5250*/  FMUL.FTZ R112, R112, UR4 ;  /* 0x0000000470707c20 */ /* 0x001fe20008410000 */
[----:B------:R-:W-:-:S03]  /*5260*/  FSEL R113, R113, RZ, P0 ;  /* 0x000000ff71717208 */ /* 0x000fc60000000000 */
[----:B------:R-:W-:-:S03]  /*5270*/  FMUL.FTZ R112, R112, UR22 ;  /* 0x0000001670707c20 */ /* 0x000fc60008410000 */
[----:B------:R0:W4:Y:S01]  /*5280*/  F2F.BF16.F32 R23, R116 ;  /* 0x0000007400177304 */ /* 0x0001220000202000 */
[----:B--2---:R-:W-:Y:S01]  /*5290*/  FMUL.FTZ R119, R119, UR4 ;  /* 0x0000000477777c20 */ /* 0x004fe20008410000 */
[----:B------:R-:W-:-:S03]  /*52a0*/  FSEL R112, R112, RZ, P4 ;  /* 0x000000ff70707208 */ /* 0x000fc60002000000 */
[----:B------:R-:W-:Y:S01]  /*52b0*/  FMUL.FTZ R119, R119, UR22 ;  /* 0x0000001677777c20 */ /* 0x000fe20008410000 */
[----:B---3--:R-:W-:Y:S02]  /*52c0*/  PRMT R123, R123, 0x5410, R124 ;  /* 0x000054107b7b7816 */ /* 0x008fe4000000007c */
[----:B------:R-:W-:Y:S01]  /*52d0*/  F2F.BF16.F32 R24, R24 ;  /* 0x0000001800187304 */ /* 0x000fe20000202000 */
[----:B0-----:R-:W-:Y:S01]  /*52e0*/  FMUL.FTZ R116, R116, UR4 ;  /* 0x0000000474747c20 */ /* 0x001fe20008410000 */
[----:B------:R-:W-:-:S03]  /*52f0*/  FSEL R119, R119, RZ, P5 ;  /* 0x000000ff77777208 */ /* 0x000fc60002800000 */
[----:B------:R-:W-:Y:S01]  /*5300*/  FMUL.FTZ R116, R116, UR22 ;  /* 0x0000001674747c20 */ /* 0x000fe20008410000 */
[----:B----4-:R-:W-:Y:S02]  /*5310*/  LOP3.LUT R8, R8, R23, RZ, 0xfc, !PT ;  /* 0x0000001708087212 */ /* 0x010fe400078efcff */
[----:B------:R0:W-:Y:S08]  /*5320*/  F2F.BF16.F32 R38, R36 ;  /* 0x0000002400267304 */ /* 0x0001f00000202000 */
[----:B------:R2:W-:Y:S01]  /*5330*/  F2F.BF16.F32 R26, R5 ;  /* 0x00000005001a7304 */ /* 0x0005e20000202000 */
[----:B0-----:R-:W0:Y:S07]  /*5340*/  LDC.64 R36, c[0x0][0x478] ;  /* 0x00011e00ff247b82 */ /* 0x001e2e0000000a00 */
[----:B------:R3:W4:Y:S01]  /*5350*/  F2F.BF16.F32 R27, R20 ;  /* 0x00000014001b7304 */ /* 0x0007220000202000 */
[----:B--2---:R-:W-:-:S03]  /*5360*/  IMAD.WIDE.U32 R4, R4, 0x10000, RZ ;  /* 0x0001000004047825 */ /* 0x004fc600078e00ff */
[----:B------:R-:W-:Y:S01]  /*5370*/  LOP3.LUT R4, R4, R11, RZ, 0xfc, !PT ;  /* 0x0000000b04047212 */ /* 0x000fe200078efcff */
[----:B------:R-:W-:-:S03]  /*5380*/  IMAD.WIDE.U32 R10, R42, 0x10000, RZ ;  /* 0x000100002a0a7825 */ /* 0x000fc600078e00ff */
[----:B------:R-:W-:Y:S01]  /*5390*/  F2F.BF16.F32 R25, R25 ;  /* 0x0000001900197304 */ /* 0x000fe20000202000 */
[----:B---3--:R-:W-:Y:S01]  /*53a0*/  FMUL.FTZ R20, R20, UR4 ;  /* 0x0000000414147c20 */ /* 0x008fe20008410000 */
[----:B------:R-:W-:Y:S02]  /*53b0*/  LOP3.LUT R5, R121, R5, RZ, 0xfc, !PT ;  /* 0x0000000579057212 */ /* 0x000fe400078efcff */
[----:B------:R-:W-:Y:S01]  /*53c0*/  LOP3.LUT R11, R123, R11, RZ, 0xfc, !PT ;  /* 0x0000000b7b0b7212 */ /* 0x000fe200078efcff */
[----:B------:R-:W-:Y:S01]  /*53d0*/  FMUL.FTZ R20, R20, UR22 ;  /* 0x0000001614147c20 */ /* 0x000fe20008410000 */
[----:B----4-:R-:W-:Y:S02]  /*53e0*/  LOP3.LUT R10, R10, R27, RZ, 0xfc, !PT ;  /* 0x0000001b0a0a7212 */ /* 0x010fe400078efcff */
[----:B------:R2:W3:Y:S08]  /*53f0*/  F2F.BF16.F32 R39, R35 ;  /* 0x0000002300277304 */ /* 0x0004f00000202000 */
[----:B------:R-:W-:Y:S01]  /*5400*/  F2F.BF16.F32 R28, R28 ;  /* 0x0000001c001c7304 */ /* 0x000fe20000202000 */
[----:B--2---:R-:W-:-:S02]  /*5410*/  FSEL R35, R116, RZ, P3 ;  /* 0x000000ff74237208 */ /* 0x004fc40001800000 */
[----:B------:R-:W-:Y:S01]  /*5420*/  LOP3.LUT P3, RZ, R22, 0xff, RZ, 0xc0, !PT ;  /* 0x000000ff16ff7812 */ /* 0x000fe2000786c0ff */
[----:B------:R-:W-:Y:S01]  /*5430*/  IMAD.WIDE.U32 R22, R26, 0x10000, RZ ;  /* 0x000100001a167825 */ /* 0x000fe200078e00ff */
[----:B---3--:R-:W-:-:S03]  /*5440*/  PRMT R39, R38, 0x5410, R39 ;  /* 0x0000541026277816 */ /* 0x008fc60000000027 */
[----:B------:R-:W2:Y:S01]  /*5450*/  F2F.BF16.F32 R29, R29 ;  /* 0x0000001d001d7304 */ /* 0x000ea20000202000 */
[----:B------:R-:W-:Y:S01]  /*5460*/  LOP3.LUT R23, R39, R23, RZ, 0xfc, !PT ;  /* 0x0000001727177212 */ /* 0x000fe200078efcff */
[----:B-1----:R-:W-:-:S06]  /*5470*/  IMAD.WIDE.U32 R38, R41, 0x8, R46 ;  /* 0x0000000829267825 */ /* 0x002fcc00078e002e */
[----:B------:R-:W-:Y:S01]  /*5480*/  F2F.BF16.F32 R30, R119 ;  /* 0x00000077001e7304 */ /* 0x000fe20000202000 */
[----:B--2---:R-:W-:-:S07]  /*5490*/  LOP3.LUT R22, R22, R29, RZ, 0xfc, !PT ;  /* 0x0000001d16167212 */ /* 0x004fce00078efcff */
[----:B------:R-:W1:Y:S08]  /*54a0*/  F2F.BF16.F32 R113, R113 ;  /* 0x0000007100717304 */ /* 0x000e700000202000 */
[----:B------:R-:W-:Y:S01]  /*54b0*/  F2F.BF16.F32 R112, R112 ;  /* 0x0000007000707304 */ /* 0x000fe20000202000 */
[----:B-1----:R-:W-:-:S07]  /*54c0*/  PRMT R121, R30, 0x5410, R113 ;  /* 0x000054101e797816 */ /* 0x002fce0000000071 */
[----:B------:R-:W1:Y:S08]  /*54d0*/  F2F.BF16.F32 R122, R122 ;  /* 0x0000007a007a7304 */ /* 0x000e700000202000 */
[----:B------:R-:W-:Y:S01]  /*54e0*/  F2F.BF16.F32 R31, R31 ;  /* 0x0000001f001f7304 */ /* 0x000fe20000202000 */
[----:B-1----:R-:W-:-:S07]  /*54f0*/  IMAD.WIDE.U32 R26, R122, 0x10000, RZ ;  /* 0x000100007a1a7825 */ /* 0x002fce00078e00ff */
[----:B------:R-:W-:Y:S08]  /*5500*/  F2F.BF16.F32 R120, R120 ;  /* 0x0000007800787304 */ /* 0x000ff00000202000 */
[----:B------:R1:W2:Y:S08]  /*5510*/  F2F.BF16.F32 R127, R0 ;  /* 0x00000000007f7304 */ /* 0x0002b00000202000 */
[----:B------:R-:W3:Y:S01]  /*5520*/  F2F.BF16.F32 R35, R35 ;  /* 0x0000002300237304 */ /* 0x000ee20000202000 */
[----:B-1----:R-:W-:Y:S01]  /*5530*/  FSEL R0, R20, RZ, P3 ;  /* 0x000000ff14007208 */ /* 0x002fe20001800000 */
[----:B------:R-:W-:-:S03]  /*5540*/  IMAD.WIDE.U32 R20, R24, 0x10000, RZ ;  /* 0x0001000018147825 */ /* 0x000fc600078e00ff */
[----:B------:R-:W-:-:S03]  /*5550*/  LOP3.LUT R20, R20, R25, RZ, 0xfc, !PT ;  /* 0x0000001914147212 */ /* 0x000fc600078efcff */
[----:B------:R-:W1:Y:S01]  /*5560*/  F2F.BF16.F32 R119, R0 ;  /* 0x0000000000777304 */ /* 0x000e620000202000 */
[----:B------:R-:W-:Y:S01]  /*5570*/  IMAD.WIDE.U32 R24, R28, 0x10000, RZ ;  /* 0x000100001c187825 */ /* 0x000fe200078e00ff */
[----:B------:R-:W-:Y:S02]  /*5580*/  LOP3.LUT R21, R117, R21, RZ, 0xfc, !PT ;  /* 0x0000001575157212 */ /* 0x000fe400078efcff */
[----:B--2---:R-:W-:Y:S01]  /*5590*/  PRMT R127, R120, 0x5410, R127 ;  /* 0x00005410787f7816 */ /* 0x004fe2000000007f */
[----:B------:R-:W-:Y:S01]  /*55a0*/  IMAD.WIDE.U32 R28, R112, 0x10000, RZ ;  /* 0x00010000701c7825 */ /* 0x000fe200078e00ff */
[----:B------:R-:W-:Y:S02]  /*55b0*/  LOP3.LUT R24, R24, R31, RZ, 0xfc, !PT ;  /* 0x0000001f18187212 */ /* 0x000fe400078efcff */
[----:B------:R-:W-:Y:S01]  /*55c0*/  LOP3.LUT R25, R33, R25, RZ, 0xfc, !PT ;  /* 0x0000001921197212 */ /* 0x000fe200078efcff */
[----:B0-----:R-:W-:Y:S01]  /*55d0*/  IMAD.WIDE.U32 R112, R41, 0x8, R36 ;  /* 0x0000000829707825 */ /* 0x001fe200078e0024 */
[----:B---3--:R-:W-:-:S02]  /*55e0*/  LOP3.LUT R26, R26, R35, RZ, 0xfc, !PT ;  /* 0x000000231a1a7212 */ /* 0x008fc400078efcff */
[----:B------:R-:W-:Y:S01]  /*55f0*/  LOP3.LUT R27, R127, R27, RZ, 0xfc, !PT ;  /* 0x0000001b7f1b7212 */ /* 0x000fe200078efcff */
[----:B------:R-:W-:Y:S01]  /*5600*/  IMAD.WIDE.U32 R30, R43, 0x8, R36 ;  /* 0x000000082b1e7825 */ /* 0x000fe200078e0024 */
[----:B------:R3:W-:Y:S01]  /*5610*/  STG.E.64 desc[UR14][R112.64], R110 ;  /* 0x0000006e70007986 */ /* 0x0007e2000c101b0e */
[----:B------:R-:W-:Y:S02]  /*5620*/  LOP3.LUT R29, R121, R29, RZ, 0xfc, !PT ;  /* 0x0000001d791d7212 */ /* 0x000fe400078efcff */
[----:B------:R-:W-:Y:S01]  /*5630*/  IMAD.WIDE.U32 R40, R43, 0x8, R46 ;  /* 0x000000082b287825 */ /* 0x000fe200078e002e */
[----:B------:R3:W-:Y:S01]  /*5640*/  STG.E.64 desc[UR14][R38.64], R20 ;  /* 0x0000001426007986 */ /* 0x0007e2000c101b0e */
[----:B-1----:R-:W-:Y:S02]  /*5650*/  LOP3.LUT R28, R28, R119, RZ, 0xfc, !PT ;  /* 0x000000771c1c7212 */ /* 0x002fe400078efcff */
[C---:B------:R-:W-:Y:S01]  /*5660*/  IMAD.WIDE.U32 R32, R45.reuse, 0x8, R36 ;  /* 0x000000082d207825 */ /* 0x040fe200078e0024 */
[----:B------:R3:W-:Y:S03]  /*5670*/  STG.E.64 desc[UR14][R30.64], R4 ;  /* 0x000000041e007986 */ /* 0x0007e6000c101b0e */
[----:B------:R-:W-:Y:S01]  /*5680*/  IMAD.WIDE.U32 R42, R45, 0x8, R46 ;  /* 0x000000082d2a7825 */ /* 0x000fe200078e002e */
[----:B------:R3:W-:Y:S03]  /*5690*/  STG.E.64 desc[UR14][R40.64], R22 ;  /* 0x0000001628007986 */ /* 0x0007e6000c101b0e */
[C---:B------:R-:W-:Y:S01]  /*56a0*/  IMAD.WIDE.U32 R34, R115.reuse, 0x8, R36 ;  /* 0x0000000873227825 */ /* 0x040fe200078e0024 */
[----:B------:R3:W-:Y:S03]  /*56b0*/  STG.E.64 desc[UR14][R32.64], R6 ;  /* 0x0000000620007986 */ /* 0x0007e6000c101b0e */
[----:B------:R-:W-:Y:S01]  /*56c0*/  IMAD.WIDE.U32 R44, R115, 0x8, R46 ;  /* 0x00000008732c7825 */ /* 0x000fe200078e002e */
[----:B------:R3:W-:Y:S03]  /*56d0*/  STG.E.64 desc[UR14][R42.64], R24 ;  /* 0x000000182a007986 */ /* 0x0007e6000c101b0e */
[C---:B------:R-:W-:Y:S01]  /*56e0*/  IMAD.WIDE.U32 R36, R109.reuse, 0x8, R36 ;  /* 0x000000086d247825 */ /* 0x040fe200078e0024 */
[----:B------:R3:W-:Y:S03]  /*56f0*/  STG.E.64 desc[UR14][R34.64], R8 ;  /* 0x0000000822007986 */ /* 0x0007e6000c101b0e */
[----:B------:R-:W-:Y:S01]  /*5700*/  IMAD.WIDE.U32 R46, R109, 0x8, R46 ;  /* 0x000000086d2e7825 */ /* 0x000fe200078e002e */
[----:B------:R3:W-:Y:S04]  /*5710*/  STG.E.64 desc[UR14][R44.64], R26 ;  /* 0x0000001a2c007986 */ /* 0x0007e8000c101b0e */
[----:B------:R3:W-:Y:S04]  /*5720*/  STG.E.64 desc[UR14][R36.64], R10 ;  /* 0x0000000a24007986 */ /* 0x0007e8000c101b0e */
[----:B------:R3:W-:Y:S02]  /*5730*/  STG.E.64 desc[UR14][R46.64], R28 ;  /* 0x0000001c2e007986 */ /* 0x0007e4000c101b0e */
.L_x_538:
[----:B------:R-:W-:Y:S01]  /*5740*/  UIADD3 UR6, UPT, UPT, UR6, UR24, URZ ;  /* 0x0000001806067290 */ /* 0x000fe2000fffe0ff */
[----:B------:R-:W-:-:S03]  /*5750*/  PLOP3.LUT P1, PT, P1, PT, PT, 0x8, 0x80 ;  /* 0x000000000080781c */ /* 0x000fc60000f2e170 */
[----:B------:R-:W-:-:S09]  /*5760*/  UISETP.GE.AND UP1, UPT, UR6, UR25, UPT ;  /* 0x000000190600728c */ /* 0x000fd2000bf26270 */
[----:B------:R-:W-:Y:S05]  /*5770*/  BRA.U !UP1, `(.L_x_540) ;  /* 0xffffffad09a47547 */ /* 0x000fea000b83ffff */
[----:B0123--:R-:W-:Y:S02]  /*5780*/  MOV R10, R83 ;  /* 0x00000053000a7202 */ /* 0x00ffe40000000f00 */
        /* <DEDUP_REMOVED lines=31> */
[----:B------:R-:W-:-:S07]  /*5980*/  MOV R55, R49 ;  /* 0x0000003100377202 */ /* 0x000fce0000000f00 */
.L_x_535:
        /* <DEDUP_REMOVED lines=19> */
.L_x_541:
        /* <DEDUP_REMOVED lines=12> */
.L_x_10789:


//--------------------- .text._ZN10layer_norm22ln_bwd_finalize_kernelINS_22Kernel_traits_finalizeILj2560E13__nv_bfloat16S2_S2_S2_fjLb0ELj1024ELj4ENS_18Kernel_traits_baseILj2560ES2_S2_S2_S2_fjLj1024EEEEELb0ELb0EEEvNS_9BwdParamsE --------------------------
	.section	.text._ZN10layer_norm22ln_bwd_finalize_kernelINS_22Kernel_traits_finalizeILj2560E13__nv_bfloat16S2_S2_S2_fjLb0ELj1024ELj4ENS_18Kernel_traits_baseILj2560ES2_S2_S2_S2_fjLj1024EEEEELb0ELb0EEEvNS_9BwdParamsE,"ax",@progbits
	.align	128
        .global         _ZN10layer_norm22ln_bwd_finalize_kernelINS_22Kernel_traits_finalizeILj2560E13__nv_bfloat16S2_S2_S2_fjLb0ELj1024ELj4ENS_18Kernel_traits_baseILj2560ES2_S2_S2_S2_fjLj1024EEEEELb0ELb0EEEvNS_9BwdParamsE
        .type           _ZN10layer_norm22ln_bwd_finalize_kernelINS_22Kernel_traits_finalizeILj2560E13__nv_bfloat16S2_S2_S2_fjLb0ELj1024ELj4ENS_18Kernel_traits_baseILj2560ES2_S2_S2_S2_fjLj1024EEEEELb0ELb0EEEvNS_9BwdParamsE,@function
        .size           _ZN10layer_norm22ln_bwd_finalize_kernelINS_22Kernel_traits_finalizeILj2560E13__nv_bfloat16S2_S2_S2_fjLb0ELj1024ELj4ENS_18Kernel_traits_baseILj2560ES2_S2_S2_S2_fjLj1024EEEEELb0ELb0EEEvNS_9BwdParamsE,(.L_x_10790 - _ZN10layer_norm22ln_bwd_finalize_kernelINS_22Kernel_traits_finalizeILj2560E13__nv_bfloat16S2_S2_S2_fjLb0ELj1024ELj4ENS_18Kernel_traits_baseILj2560ES2_S2_S2_S2_fjLj1024EEEEELb0ELb0EEEvNS_9BwdParamsE)
        .other          _ZN10layer_norm22ln_bwd_finalize_kernelINS_22Kernel_traits_finalizeILj2560E13__nv_bfloat16S2_S2_S2_fjLb0ELj1024ELj4ENS_18Kernel_traits_baseILj2560ES2_S2_S2_S2_fjLj1024EEEEELb0ELb0EEEvNS_9BwdParamsE,@"STO_CUDA_ENTRY STV_DEFAULT"
_ZN10layer_norm22ln_bwd_finalize_kernelINS_22Kernel_traits_finalizeILj2560E13__nv_bfloat16S2_S2_S2_fjLb0ELj1024ELj4ENS_18Kernel_traits_baseILj2560ES2_S2_S2_S2_fjLj1024EEEEELb0ELb0EEEvNS_9BwdParamsE:
.text._ZN10layer_norm22ln_bwd_finalize_kernelINS_22Kernel_traits_finalizeILj2560E13__nv_bfloat16S2_S2_S2_fjLb0ELj1024ELj4ENS_18Kernel_traits_baseILj2560ES2_S2_S2_S2_fjLj1024EEEEELb0ELb0EEEvNS_9BwdParamsE:
[----:B------:R-:W-:Y:S01]  /*0000*/  LDC R1, c[0x0][0x37c] ;  /* 0x0000df00ff017b82 */ /* 0x000fe20000000800 */
[----:B------:R-:W0:Y:S01]  /*0010*/  S2R R0, SR_CTAID.X ;  /* 0x0000000000007919 */ /* 0x000e220000002500 */
[----:B------:R-:W1:Y:S01]  /*0020*/  S2R R2, SR_TID.X ;  /* 0x0000000000027919 */ /* 0x000e620000002100 */
[----:B0-----:R-:W-:-:S04]  /*0030*/  SHF.L.U32 R59, R0, 0x5, RZ ;  /* 0x00000005003b7819 */ /* 0x001fc800000006ff */
[----:B-1----:R-:W-:-:S04]  /*0040*/  LOP3.LUT R3, R59, 0x1f, R2, 0xf8, !PT ;  /* 0x0000001f3b037812 */ /* 0x002fc800078ef802 */
[----:B------:R-:W-:-:S13]  /*0050*/  ISETP.GT.U32.AND P0, PT, R3, 0x9ff, PT ;  /* 0x000009ff0300780c */ /* 0x000fda0003f04070 */
[----:B------:R-:W-:Y:S05]  /*0060*/  @P0 EXIT ;  /* 0x000000000000094d */ /* 0x000fea0003800000 */
[----:B------:R-:W0:Y:S01]  /*0070*/  LDC R56, c[0x0][0x388] ;  /* 0x0000e200ff387b82 */ /* 0x000e220000000800 */
[----:B------:R-:W1:Y:S01]  /*0080*/  LDCU UR8, c[0x0][0x380] ;  /* 0x00007000ff0877ac */ /* 0x000e620008000800 */
[----:B------:R-:W-:Y:S01]  /*0090*/  SHF.R.U32.HI R58, RZ, 0x5, R2 ;  /* 0x00000005ff3a7819 */ /* 0x000fe20000011602 */
[----:B------:R-:W-:Y:S01]  /*00a0*/  BSSY.RECONVERGENT B0, `(.L_x_542) ;  /* 0x0000142000007945 */ /* 0x000fe20003800200 */
[----:B------:R-:W-:Y:S01]  /*00b0*/  SHF.L.U32 R0, R0, 0x4, RZ ;  /* 0x0000000400007819 */ /* 0x000fe200000006ff */
[----:B------:R-:W2:Y:S01]  /*00c0*/  LDCU.64 UR6, c[0x0][0x358] ;  /* 0x00006b00ff0677ac */ /* 0x000ea20008000a00 */
[----:B------:R-:W-:Y:S01]  /*00d0*/  LOP3.LUT R17, R2, 0x1f, RZ, 0xc0, !PT ;  /* 0x0000001f02117812 */ /* 0x000fe200078ec0ff */
[----:B------:R-:W-:Y:S01]  /*00e0*/  HFMA2 R36, -RZ, RZ, 0, 0 ;  /* 0x00000000ff247431 */ /* 0x000fe200000001ff */
[----:B------:R-:W-:Y:S02]  /*00f0*/  LOP3.LUT R0, R0, 0x7ffffff0, RZ, 0xc0, !PT ;  /* 0x7ffffff000007812 */ /* 0x000fe400078ec0ff */
[----:B------:R-:W-:-:S02]  /*0100*/  MOV R2, RZ ;  /* 0x000000ff00027202 */ /* 0x000fc40000000f00 */
[----:B------:R-:W-:Y:S02]  /*0110*/  IADD3 R57, PT, PT, R17, R0, RZ ;  /* 0x0000000011397210 */ /* 0x000fe40007ffe0ff */
[----:B-1----:R-:W-:-:S04]  /*0120*/  ISETP.GE.U32.AND P0, PT, R58, UR8, PT ;  /* 0x000000083a007c0c */ /* 0x002fc8000bf06070 */
[----:B0-----:R-:W-:-:S13]  /*0130*/  ISETP.GE.U32.OR P0, PT, R3, R56, P0 ;  /* 0x000000380300720c */ /* 0x001fda0000706470 */
[----:B--2---:R-:W-:Y:S05]  /*0140*/  @P0 BRA `(.L_x_543) ;  /* 0x0000001000dc0947 */ /* 0x004fea0003800000 */
[----:B------:R-:W-:Y:S01]  /*0150*/  LOP3.LUT R3, R58, 0x20, RZ, 0xfc, !PT ;  /* 0x000000203a037812 */ /* 0x000fe200078efcff */
[----:B------:R-:W-:Y:S01]  /*0160*/  BSSY.RECONVERGENT B1, `(.L_x_544) ;  /* 0x00000b2000017945 */ /* 0x000fe20003800200 */
[-C--:B------:R-:W-:Y:S02]  /*0170*/  LOP3.LUT R5, RZ, R58.reuse, RZ, 0x33, !PT ;  /* 0x0000003aff057212 */ /* 0x080fe400078e33ff */
[----:B------:R-:W-:Y:S02]  /*0180*/  VIMNMX.U32 R0, PT, PT, R3, UR8, !PT ;  /* 0x0000000803007c48 */ /* 0x000fe4000ffe0000 */
[----:B------:R-:W-:Y:S02]  /*0190*/  MOV R2, RZ ;  /* 0x000000ff00027202 */ /* 0x000fe40000000f00 */
[----:B------:R-:W-:Y:S02]  /*01a0*/  IADD3 R5, PT, PT, R0, R5, RZ ;  /* 0x0000000500057210 */ /* 0x000fe40007ffe0ff */
[----:B------:R-:W-:-:S02]  /*01b0*/  MOV R0, R58 ;  /* 0x0000003a00007202 */ /* 0x000fc40000000f00 */
[C---:B------:R-:W-:Y:S02]  /*01c0*/  ISETP.GE.U32.AND P0, PT, R5.reuse, 0x1e0, PT ;  /* 0x000001e00500780c */ /* 0x040fe40003f06070 */
[----:B------:R-:W-:Y:S02]  /*01d0*/  MOV R36, RZ ;  /* 0x000000ff00247202 */ /* 0x000fe40000000f00 */
[----:B------:R-:W-:-:S09]  /*01e0*/  LEA.HI R5, R5, 0x1, RZ, 0x1b ;  /* 0x0000000105057811 */ /* 0x000fd200078fd8ff */
[----:B------:R-:W-:Y:S05]  /*01f0*/  @!P0 BRA `(.L_x_545) ;  /* 0x0000000800a08947 */ /* 0x000fea0003800000 */
[C---:B------:R-:W-:Y:S01]  /*0200*/  LOP3.LUT R7, R58.reuse, 0x180, RZ, 0xfc, !PT ;  /* 0x000001803a077812 */ /* 0x040fe200078efcff */
[-CC-:B------:R-:W-:Y:S01]  /*0210*/  IMAD R4, R3, R56.reuse, R59.reuse ;  /* 0x0000003803047224 */ /* 0x180fe200078e023b */
[C---:B------:R-:W-:Y:S01]  /*0220*/  LOP3.LUT R2, R58.reuse, 0x120, RZ, 0xfc, !PT ;  /* 0x000001203a027812 */ /* 0x040fe200078efcff */
[CCC-:B------:R-:W-:Y:S01]  /*0230*/  IMAD R32, R58.reuse, R56.reuse, R59.reuse ;  /* 0x000000383a207224 */ /* 0x1c0fe200078e023b */
[C---:B------:R-:W-:Y:S01]  /*0240*/  LOP3.LUT R9, R58.reuse, 0x1a0, RZ, 0xfc, !PT ;  /* 0x000001a03a097812 */ /* 0x040fe200078efcff */
[-CC-:B------:R-:W-:Y:S01]  /*0250*/  IMAD R10, R7, R56.reuse, R59.reuse ;  /* 0x00000038070a7224 */ /* 0x180fe200078e023b */
[----:B------:R-:W-:Y:S01]  /*0260*/  LOP3.LUT R3, R58, 0x140, RZ, 0xfc, !PT ;  /* 0x000001403a037812 */ /* 0x000fe200078efcff */
[-CC-:B------:R-:W-:Y:S01]  /*0270*/  IMAD R2, R2, R56.reuse, R59.reuse ;  /* 0x0000003802027224 */ /* 0x180fe200078e023b */
[C---:B------:R-:W-:Y:S01]  /*0280*/  LOP3.LUT R11, R58.reuse, 0x1c0, RZ, 0xfc, !PT ;  /* 0x000001c03a0b7812 */ /* 0x040fe200078efcff */
[----:B------:R-:W-:Y:S01]  /*0290*/  IMAD R12, R9, R56, R59 ;  /* 0x00000038090c7224 */ /* 0x000fe200078e023b */
[----:B------:R-:W-:-:S02]  /*02a0*/  LOP3.LUT R13, R58, 0x1e0, RZ, 0xfc, !PT ;  /* 0x000001e03a0d7812 */ /* 0x000fc400078efcff */
[C---:B------:R-:W-:Y:S01]  /*02b0*/  LOP3.LUT R0, R58.reuse, 0x100, RZ, 0xfc, !PT ;  /* 0x000001003a007812 */ /* 0x040fe200078efcff */
[-CC-:B------:R-:W-:Y:S01]  /*02c0*/  IMAD R14, R11, R56.reuse, R59.reuse ;  /* 0x000000380b0e7224 */ /* 0x180fe200078e023b */
[C---:B------:R-:W-:Y:S01]  /*02d0*/  LOP3.LUT R6, R58.reuse, 0x160, RZ, 0xfc, !PT ;  /* 0x000001603a067812 */ /* 0x040fe200078efcff */
[-CC-:B------:R-:W-:Y:S01]  /*02e0*/  IMAD R18, R13, R56.reuse, R59.reuse ;  /* 0x000000380d127224 */ /* 0x180fe200078e023b */
[----:B------:R-:W-:Y:S01]  /*02f0*/  LOP3.LUT R15, R58, 0x80, RZ, 0xfc, !PT ;  /* 0x000000803a0f7812 */ /* 0x000fe200078efcff */
[-CC-:B------:R-:W-:Y:S01]  /*0300*/  IMAD R0, R0, R56.reuse, R59.reuse ;  /* 0x0000003800007224 */ /* 0x180fe200078e023b */
[----:B------:R-:W-:Y:S01]  /*0310*/  LOP3.LUT R16, R58, 0xa0, RZ, 0xfc, !PT ;  /* 0x000000a03a107812 */ /* 0x000fe200078efcff */
[-CC-:B------:R-:W-:Y:S01]  /*0320*/  IMAD R8, R6, R56.reuse, R59.reuse ;  /* 0x0000003806087224 */ /* 0x180fe200078e023b */
[C---:B------:R-:W-:Y:S01]  /*0330*/  LOP3.LUT R19, R58.reuse, 0xc0, RZ, 0xfc, !PT ;  /* 0x000000c03a137812 */ /* 0x040fe200078efcff */
[-CC-:B------:R-:W-:Y:S01]  /*0340*/  IMAD R20, R15, R56.reuse, R59.reuse ;  /* 0x000000380f147224 */ /* 0x180fe200078e023b */
[----:B------:R-:W-:Y:S01]  /*0350*/  LOP3.LUT R21, R58, 0xe0, RZ, 0xfc, !PT ;  /* 0x000000e03a157812 */ /* 0x000fe200078efcff */
[-CC-:B------:R-:W-:Y:S01]  /*0360*/  IMAD R22, R16, R56.reuse, R59.reuse ;  /* 0x0000003810167224 */ /* 0x180fe200078e023b */
[C---:B------:R-:W-:Y:S01]  /*0370*/  LOP3.LUT R23, R58.reuse, 0x40, RZ, 0xfc, !PT ;  /* 0x000000403a177812 */ /* 0x040fe200078efcff */
[-CC-:B------:R-:W-:Y:S01]  /*0380*/  IMAD R24, R19, R56.reuse, R59.reuse ;  /* 0x0000003813187224 */ /* 0x180fe200078e023b */
[----:B------:R-:W-:Y:S01]  /*0390*/  LOP3.LUT R25, R58, 0x60, RZ, 0xfc, !PT ;  /* 0x000000603a197812 */ /* 0x000fe200078efcff */
[-CC-:B------:R-:W-:Y:S01]  /*03a0*/  IMAD R26, R21, R56.reuse, R59.reuse ;  /* 0x00000038151a7224 */ /* 0x180fe200078e023b */
[----:B------:R-:W-:Y:S01]  /*03b0*/  LOP3.LUT R27, R5, 0xffffff0, RZ, 0xc0, !PT ;  /* 0x0ffffff0051b7812 */ /* 0x000fe200078ec0ff */
[--C-:B------:R-:W-:Y:S01]  /*03c0*/  IMAD R28, R23, R56, R59.reuse ;  /* 0x00000038171c7224 */ /* 0x100fe200078e023b */
[----:B------:R-:W-:Y:S01]  /*03d0*/  IADD3 R5, PT, PT, R17, R4, RZ ;  /* 0x0000000411057210 */ /* 0x000fe20007ffe0ff */
[--C-:B------:R-:W-:Y:S01]  /*03e0*/  IMAD R4, R3, R56, R59.reuse ;  /* 0x0000003803047224 */ /* 0x100fe200078e023b */
[----:B------:R-:W-:Y:S01]  /*03f0*/  IADD3 R9, PT, PT, R17, R10, RZ ;  /* 0x0000000a11097210 */ /* 0x000fe20007ffe0ff */
[----:B------:R-:W-:Y:S01]  /*0400*/  IMAD R30, R25, R56, R59 ;  /* 0x00000038191e7224 */ /* 0x000fe200078e023b */
[C---:B------:R-:W-:Y:S01]  /*0410*/  IADD3 R6, PT, PT, R17.reuse, R2, RZ ;  /* 0x0000000211067210 */ /* 0x040fe20007ffe0ff */
[----:B------:R-:W-:Y:S01]  /*0420*/  HFMA2 R2, -RZ, RZ, 0, 0 ;  /* 0x00000000ff027431 */ /* 0x000fe200000001ff */
[----:B------:R-:W-:-:S02]  /*0430*/  IADD3 R10, PT, PT, R17, R12, RZ ;  /* 0x0000000c110a7210 */ /* 0x000fc40007ffe0ff */
[C---:B------:R-:W-:Y:S02]  /*0440*/  IADD3 R7, PT, PT, R17.reuse, R4, RZ ;  /* 0x0000000411077210 */ /* 0x040fe40007ffe0ff */
[C---:B------:R-:W-:Y:S02]  /*0450*/  IADD3 R11, PT, PT, R17.reuse, R14, RZ ;  /* 0x0000000e110b7210 */ /* 0x040fe40007ffe0ff */
[C---:B------:R-:W-:Y:S02]  /*0460*/  IADD3 R12, PT, PT, R17.reuse, R18, RZ ;  /* 0x00000012110c7210 */ /* 0x040fe40007ffe0ff */
[C---:B------:R-:W-:Y:S02]  /*0470*/  IADD3 R3, PT, PT, R17.reuse, R32, RZ ;  /* 0x0000002011037210 */ /* 0x040fe40007ffe0ff */
[C---:B------:R-:W-:Y:S02]  /*0480*/  IADD3 R16, PT, PT, R17.reuse, R0, RZ ;  /* 0x0000000011107210 */ /* 0x040fe40007ffe0ff */
[----:B------:R-:W-:-:S02]  /*0490*/  IADD3 R8, PT, PT, R17, R8, RZ ;  /* 0x0000000811087210 */ /* 0x000fc40007ffe0ff */
[C---:B------:R-:W-:Y:S02]  /*04a0*/  IADD3 R18, PT, PT, R17.reuse, R20, RZ ;  /* 0x0000001411127210 */ /* 0x040fe40007ffe0ff */
[C---:B------:R-:W-:Y:S02]  /*04b0*/  IADD3 R13, PT, PT, R17.reuse, R22, RZ ;  /* 0x00000016110d7210 */ /* 0x040fe40007ffe0ff */
[C---:B------:R-:W-:Y:S02]  /*04c0*/  IADD3 R14, PT, PT, R17.reuse, R24, RZ ;  /* 0x00000018110e7210 */ /* 0x040fe40007ffe0ff */
[C---:B------:R-:W-:Y:S02]  /*04d0*/  IADD3 R15, PT, PT, R17.reuse, R26, RZ ;  /* 0x0000001a110f7210 */ /* 0x040fe40007ffe0ff */
[C---:B------:R-:W-:Y:S02]  /*04e0*/  IADD3 R4, PT, PT, R17.reuse, R28, RZ ;  /* 0x0000001c11047210 */ /* 0x040fe40007ffe0ff */
[----:B------:R-:W-:-:S02]  /*04f0*/  IADD3 R17, PT, PT, R17, R30, RZ ;  /* 0x0000001e11117210 */ /* 0x000fc40007ffe0ff */
[----:B------:R-:W-:Y:S02]  /*0500*/  MOV R0, R58 ;  /* 0x0000003a00007202 */ /* 0x000fe40000000f00 */
[----:B------:R-:W-:-:S07]  /*0510*/  IADD3 R19, PT, PT, -R27, RZ, RZ ;  /* 0x000000ff1b137210 */ /* 0x000fce0007ffe1ff */
.L_x_546:
[----:B------:R-:W0:Y:S08]  /*0520*/  LDC.64 R52, c[0x0][0x440] ;  /* 0x00011000ff347b82 */ /* 0x000e300000000a00 */
[----:B------:R-:W1:Y:S01]  /*0530*/  LDC.64 R54, c[0x0][0x448] ;  /* 0x00011200ff367b82 */ /* 0x000e620000000a00 */
[----:B0-----:R-:W-:-:S04]  /*0540*/  IMAD.WIDE.U32 R28, R5, 0x4, R52 ;  /* 0x00000004051c7825 */ /* 0x001fc800078e0034 */
[--C-:B------:R-:W-:Y:S01]  /*0550*/  IMAD.WIDE.U32 R26, R3, 0x4, R52.reuse ;  /* 0x00000004031a7825 */ /* 0x100fe200078e0034 */
[----:B------:R0:W2:Y:S03]  /*0560*/  LDG.E R50, desc[UR6][R28.64] ;  /* 0x000000061c327981 */ /* 0x0000a6000c1e1900 */
[----:B------:R-:W-:Y:S01]  /*0570*/  IMAD.WIDE.U32 R24, R13, 0x4, R52 ;  /* 0x000000040d187825 */ /* 0x000fe200078e0034 */
[----:B------:R3:W4:Y:S03]  /*0580*/  LDG.E R51, desc[UR6][R26.64] ;  /* 0x000000061a337981 */ /* 0x000726000c1e1900 */
[----:B-1----:R-:W-:Y:S02]  /*0590*/  IMAD.WIDE.U32 R46, R3, 0x4, R54 ;  /* 0x00000004032e7825 */ /* 0x002fe400078e0036 */
[----:B------:R-:W5:Y:S02]  /*05a0*/  LDG.E R25, desc[UR6][R24.64] ;  /* 0x0000000618197981 */ /* 0x000f64000c1e1900 */
[----:B------:R-:W-:-:S02]  /*05b0*/  IMAD.WIDE.U32 R22, R14, 0x4, R52 ;  /* 0x000000040e167825 */ /* 0x000fc400078e0034 */
[----:B------:R-:W5:Y:S02]  /*05c0*/  LDG.E R46, desc[UR6][R46.64] ;  /* 0x000000062e2e7981 */ /* 0x000f64000c1e1900 */
[----:B------:R-:W-:-:S04]  /*05d0*/  IMAD.WIDE.U32 R20, R15, 0x4, R52 ;  /* 0x000000040f147825 */ /* 0x000fc800078e0034 */
[----:B0-----:R-:W-:Y:S01]  /*05e0*/  IMAD.WIDE.U32 R28, R16, 0x4, R52 ;  /* 0x00000004101c7825 */ /* 0x001fe200078e0034 */
[----:B------:R-:W5:Y:S03]  /*05f0*/  LDG.E R24, desc[UR6][R22.64] ;  /* 0x0000000616187981 */ /* 0x000f66000c1e1900 */
[----:B------:R-:W-:-:S04]  /*0600*/  IMAD.WIDE.U32 R44, R5, 0x4, R54 ;  /* 0x00000004052c7825 */ /* 0x000fc800078e0036 */
[--C-:B------:R-:W-:Y:S02]  /*0610*/  IMAD.WIDE.U32 R48, R4, 0x4, R52.reuse ;  /* 0x0000000404307825 */ /* 0x100fe400078e0034 */
[----:B------:R-:W5:Y:S04]  /*0620*/  LDG.E R44, desc[UR6][R44.64] ;  /* 0x000000062c2c7981 */ /* 0x000f68000c1e1900 */
[----:B------:R0:W5:Y:S01]  /*0630*/  LDG.E R23, desc[UR6][R20.64] ;  /* 0x0000000614177981 */ /* 0x000162000c1e1900 */
[----:B------:R-:W-:-:S03]  /*0640*/  IMAD.WIDE.U32 R40, R18, 0x4, R52 ;  /* 0x0000000412287825 */ /* 0x000fc600078e0034 */
[----:B------:R1:W5:Y:S01]  /*0650*/  LDG.E R22, desc[UR6][R28.64] ;  /* 0x000000061c167981 */ /* 0x000362000c1e1900 */
[----:B---3--:R-:W-:-:S03]  /*0660*/  IMAD.WIDE.U32 R26, R7, 0x4, R52 ;  /* 0x00000004071a7825 */ /* 0x008fc600078e0034 */
[----:B------:R-:W3:Y:S01]  /*0670*/  LDG.E R48, desc[UR6][R48.64] ;  /* 0x0000000630307981 */ /* 0x000ee2000c1e1900 */
[----:B0-----:R-:W-:-:S03]  /*0680*/  IMAD.WIDE.U32 R20, R6, 0x4, R52 ;  /* 0x0000000406147825 */ /* 0x001fc600078e0034 */
[----:B------:R-:W3:Y:S01]  /*0690*/  LDG.E R40, desc[UR6][R40.64] ;  /* 0x0000000628287981 */ /* 0x000ee2000c1e1900 */
[----:B-1----:R-:W-:-:S03]  /*06a0*/  IMAD.WIDE.U32 R28, R4, 0x4, R54 ;  /* 0x00000004041c7825 */ /* 0x002fc600078e0036 */
[----:B------:R-:W3:Y:S01]  /*06b0*/  LDG.E R21, desc[UR6][R20.64] ;  /* 0x0000000614157981 */ /* 0x000ee2000c1e1900 */
[----:B------:R-:W-:-:S03]  /*06c0*/  IMAD.WIDE.U32 R42, R17, 0x4, R52 ;  /* 0x00000004112a7825 */ /* 0x000fc600078e0034 */
[----:B------:R-:W3:Y:S01]  /*06d0*/  LDG.E R38, desc[UR6][R28.64] ;  /* 0x000000061c267981 */ /* 0x000ee2000c1e1900 */
[----:B------:R-:W-:-:S03]  /*06e0*/  IMAD.WIDE.U32 R32, R17, 0x4, R54 ;  /* 0x0000000411207825 */ /* 0x000fc600078e0036 */
[----:B------:R-:W3:Y:S01]  /*06f0*/  LDG.E R42, desc[UR6][R42.64] ;  /* 0x000000062a2a7981 */ /* 0x000ee2000c1e1900 */
[----:B------:R-:W-:-:S03]  /*0700*/  IMAD.WIDE.U32 R34, R18, 0x4, R54 ;  /* 0x0000000412227825 */ /* 0x000fc600078e0036 */
[----:B------:R0:W3:Y:S04]  /*0710*/  LDG.E R20, desc[UR6][R26.64] ;  /* 0x000000061a147981 */ /* 0x0000e8000c1e1900 */
[----:B------:R1:W3:Y:S01]  /*0720*/  LDG.E R41, desc[UR6][R32.64] ;  /* 0x0000000620297981 */ /* 0x0002e2000c1e1900 */
[----:B------:R-:W-:-:S03]  /*0730*/  IMAD.WIDE.U32 R30, R9, 0x4, R52 ;  /* 0x00000004091e7825 */ /* 0x000fc600078e0034 */
[----:B------:R1:W3:Y:S01]  /*0740*/  LDG.E R43, desc[UR6][R34.64] ;  /* 0x00000006222b7981 */ /* 0x0002e2000c1e1900 */
[----:B0-----:R-:W-:-:S03]  /*0750*/  IMAD.WIDE.U32 R26, R8, 0x4, R52 ;  /* 0x00000004081a7825 */ /* 0x001fc600078e0034 */
[----:B------:R-:W3:Y:S01]  /*0760*/  LDG.E R39, desc[UR6][R30.64] ;  /* 0x000000061e277981 */ /* 0x000ee2000c1e1900 */
[----:B-1----:R-:W-:-:S03]  /*0770*/  IMAD.WIDE.U32 R32, R13, 0x4, R54 ;  /* 0x000000040d207825 */ /* 0x002fc600078e0036 */
[----:B------:R0:W3:Y:S01]  /*0780*/  LDG.E R37, desc[UR6][R26.64] ;  /* 0x000000061a257981 */ /* 0x0000e2000c1e1900 */
[----:B------:R-:W-:-:S03]  /*0790*/  IMAD.WIDE.U32 R34, R14, 0x4, R54 ;  /* 0x000000040e227825 */ /* 0x000fc600078e0036 */
[----:B------:R-:W3:Y:S01]  /*07a0*/  LDG.E R32, desc[UR6][R32.64] ;  /* 0x0000000620207981 */ /* 0x000ee2000c1e1900 */
[----:B------:R-:W-:-:S03]  /*07b0*/  IMAD.WIDE.U32 R28, R11, 0x4, R52 ;  /* 0x000000040b1c7825 */ /* 0x000fc600078e0034 */
[----:B------:R-:W3:Y:S01]  /*07c0*/  LDG.E R34, desc[UR6][R34.64] ;  /* 0x0000000622227981 */ /* 0x000ee2000c1e1900 */
[----:B0-----:R-:W-:-:S03]  /*07d0*/  IMAD.WIDE.U32 R26, R10, 0x4, R52 ;  /* 0x000000040a1a7825 */ /* 0x001fc600078e0034 */
[----:B------:R0:W3:Y:S01]  /*07e0*/  LDG.E R47, desc[UR6][R28.64] ;  /* 0x000000061c2f7981 */ /* 0x0000e2000c1e1900 */
[----:B------:R-:W-:-:S03]  /*07f0*/  IMAD.WIDE.U32 R30, R12, 0x4, R52 ;  /* 0x000000040c1e7825 */ /* 0x000fc600078e0034 */
[----:B------:R1:W3:Y:S04]  /*0800*/  LDG.E R45, desc[UR6][R26.64] ;  /* 0x000000061a2d7981 */ /* 0x0002e8000c1e1900 */
[----:B------:R1:W3:Y:S01]  /*0810*/  LDG.E R49, desc[UR6][R30.64] ;  /* 0x000000061e317981 */ /* 0x0002e2000c1e1900 */
[----:B0-----:R-:W-:-:S04]  /*0820*/  IMAD.WIDE.U32 R28, R16, 0x4, R54 ;  /* 0x00000004101c7825 */ /* 0x001fc800078e0036 */
[--C-:B-1----:R-:W-:Y:S01]  /*0830*/  IMAD.WIDE.U32 R26, R15, 0x4, R54.reuse ;  /* 0x000000040f1a7825 */ /* 0x102fe200078e0036 */
[----:B------:R-:W3:Y:S03]  /*0840*/  LDG.E R35, desc[UR6][R28.64] ;  /* 0x000000061c237981 */ /* 0x000ee6000c1e1900 */
[--C-:B------:R-:W-:Y:S01]  /*0850*/  IMAD.WIDE.U32 R30, R6, 0x4, R54.reuse ;  /* 0x00000004061e7825 */ /* 0x100fe200078e0036 */
[----:B------:R0:W3:Y:S05]  /*0860*/  LDG.E R33, desc[UR6][R26.64] ;  /* 0x000000061a217981 */ /* 0x0000ea000c1e1900 */
[----:B------:R-:W3:Y:S01]  /*0870*/  LDG.E R30, desc[UR6][R30.64] ;  /* 0x000000061e1e7981 */ /* 0x000ee2000c1e1900 */
[----:B0-----:R-:W-:-:S05]  /*0880*/  IMAD.WIDE.U32 R26, R7, 0x4, R54 ;  /* 0x00000004071a7825 */ /* 0x001fca00078e0036 */
[----:B------:R0:W3:Y:S01]  /*0890*/  LDG.E R31, desc[UR6][R26.64] ;  /* 0x000000061a1f7981 */ /* 0x0000e2000c1e1900 */
[----:B------:R-:W-:-:S06]  /*08a0*/  IMAD.WIDE.U32 R28, R8, 0x4, R54 ;  /* 0x00000004081c7825 */ /* 0x000fcc00078e0036 */
[----:B------:R-:W3:Y:S01]  /*08b0*/  LDG.E R28, desc[UR6][R28.64] ;  /* 0x000000061c1c7981 */ /* 0x000ee2000c1e1900 */
[----:B0-----:R-:W-:-:S05]  /*08c0*/  IMAD.WIDE.U32 R26, R9, 0x4, R54 ;  /* 0x00000004091a7825 */ /* 0x001fca00078e0036 */
[----:B------:R0:W3:Y:S02]  /*08d0*/  LDG.E R52, desc[UR6][R26.64] ;  /* 0x000000061a347981 */ /* 0x0000e4000c1e1900 */
[----:B0-----:R-:W-:-:S05]  /*08e0*/  IMAD.WIDE.U32 R26, R10, 0x4, R54 ;  /* 0x000000040a1a7825 */ /* 0x001fca00078e0036 */
[----:B------:R0:W3:Y:S02]  /*08f0*/  LDG.E R53, desc[UR6][R26.64] ;  /* 0x000000061a357981 */ /* 0x0000e4000c1e1900 */
[----:B0-----:R-:W-:-:S05]  /*0900*/  IMAD.WIDE.U32 R26, R11, 0x4, R54 ;  /* 0x000000040b1a7825 */ /* 0x001fca00078e0036 */
[----:B------:R0:W3:Y:S02]  /*0910*/  LDG.E R60, desc[UR6][R26.64] ;  /* 0x000000061a3c7981 */ /* 0x0000e4000c1e1900 */
[----:B0-----:R-:W-:-:S05]  /*0920*/  IMAD.WIDE.U32 R26, R12, 0x4, R54 ;  /* 0x000000040c1a7825 */ /* 0x001fca00078e0036 */
[----:B------:R-:W3:Y:S01]  /*0930*/  LDG.E R54, desc[UR6][R26.64] ;  /* 0x000000061a367981 */ /* 0x000ee2000c1e1900 */
[----:B------:R-:W-:-:S04]  /*0940*/  IADD3 R19, PT, PT, R19, 0x10, RZ ;  /* 0x0000001013137810 */ /* 0x000fc80007ffe0ff */
[----:B------:R-:W-:Y:S02]  /*0950*/  ISETP.NE.AND P0, PT, R19, RZ, PT ;  /* 0x000000ff1300720c */ /* 0x000fe40003f05270 */
[----:B------:R-:W-:Y:S02]  /*0960*/  IADD3 R0, PT, PT, R0, 0x200, RZ ;  /* 0x0000020000007810 */ /* 0x000fe40007ffe0ff */
[C---:B------:R-:W-:Y:S02]  /*0970*/  LEA R3, R56.reuse, R3, 0x9 ;  /* 0x0000000338037211 */ /* 0x040fe400078e48ff */
[C---:B------:R-:W-:Y:S02]  /*0980*/  LEA R5, R56.reuse, R5, 0x9 ;  /* 0x0000000538057211 */ /* 0x040fe400078e48ff */
[C---:B------:R-:W-:Y:S02]  /*0990*/  LEA R4, R56.reuse, R4, 0x9 ;  /* 0x0000000438047211 */ /* 0x040fe400078e48ff */
[----:B------:R-:W-:-:S02]  /*09a0*/  LEA R17, R56, R17, 0x9 ;  /* 0x0000001138117211 */ /* 0x000fc400078e48ff */
[C---:B------:R-:W-:Y:S02]  /*09b0*/  LEA R18, R56.reuse, R18, 0x9 ;  /* 0x0000001238127211 */ /* 0x040fe400078e48ff */
[C---:B------:R-:W-:Y:S02]  /*09c0*/  LEA R13, R56.reuse, R13, 0x9 ;  /* 0x0000000d380d7211 */ /* 0x040fe400078e48ff */
        /* <DEDUP_REMOVED lines=9> */
[----:B------:R-:W-:Y:S01]  /*0a60*/  LEA R12, R56, R12, 0x9 ;  /* 0x0000000c380c7211 */ /* 0x000fe200078e48ff */
[----:B----4-:R-:W-:-:S04]  /*0a70*/  FADD.FTZ R55, R51, R2 ;  /* 0x0000000233377221 */ /* 0x010fc80000010000 */
[----:B--2---:R-:W-:Y:S01]  /*0a80*/  FADD.FTZ R55, R55, R50 ;  /* 0x0000003237377221 */ /* 0x004fe20000010000 */
[----:B-----5:R-:W-:-:S04]  /*0a90*/  FADD.FTZ R51, R46, R36 ;  /* 0x000000242e337221 */ /* 0x020fc80000010000 */
[----:B------:R-:W-:Y:S01]  /*0aa0*/  FADD.FTZ R51, R51, R44 ;  /* 0x0000002c33337221 */ /* 0x000fe20000010000 */
[----:B---3--:R-:W-:-:S03]  /*0ab0*/  FADD.FTZ R55, R55, R48 ;  /* 0x0000003037377221 */ /* 0x008fc60000010000 */
[----:B------:R-:W-:Y:S01]  /*0ac0*/  FADD.FTZ R38, R51, R38 ;  /* 0x0000002633267221 */ /* 0x000fe20000010000 */
[----:B------:R-:W-:-:S04]  /*0ad0*/  FADD.FTZ R55, R55, R42 ;  /* 0x0000002a37377221 */ /* 0x000fc80000010000 */
        /* <DEDUP_REMOVED lines=8> */
[----:B------:R-:W-:-:S04]  /*0b60*/  FADD.FTZ R22, R23, R22 ;  /* 0x0000001617167221 */ /* 0x000fc80000010000 */
[----:B------:R-:W-:Y:S01]  /*0b70*/  FADD.FTZ R21, R22, R21 ;  /* 0x0000001516157221 */ /* 0x000fe20000010000 */
[----:B------:R-:W-:-:S04]  /*0b80*/  FADD.FTZ R34, R34, R33 ;  /* 0x0000002122227221 */ /* 0x000fc80000010000 */
[----:B------:R-:W-:-:S04]  /*0b90*/  FADD.FTZ R35, R34, R35 ;  /* 0x0000002322237221 */ /* 0x000fc80000010000 */
[----:B------:R-:W-:Y:S01]  /*0ba0*/  FADD.FTZ R30, R35, R30 ;  /* 0x0000001e231e7221 */ /* 0x000fe20000010000 */
[----:B------:R-:W-:-:S03]  /*0bb0*/  FADD.FTZ R20, R21, R20 ;  /* 0x0000001415147221 */ /* 0x000fc60000010000 */
[----:B------:R-:W-:Y:S01]  /*0bc0*/  FADD.FTZ R31, R30, R31 ;  /* 0x0000001f1e1f7221 */ /* 0x000fe20000010000 */
[----:B------:R-:W-:-:S03]  /*0bd0*/  FADD.FTZ R20, R20, R37 ;  /* 0x0000002514147221 */ /* 0x000fc60000010000 */
[----:B------:R-:W-:Y:S01]  /*0be0*/  FADD.FTZ R31, R31, R28 ;  /* 0x0000001c1f1f7221 */ /* 0x000fe20000010000 */
[----:B------:R-:W-:-:S03]  /*0bf0*/  FADD.FTZ R20, R20, R39 ;  /* 0x0000002714147221 */ /* 0x000fc60000010000 */
[----:B------:R-:W-:Y:S01]  /*0c00*/  FADD.FTZ R52, R31, R52 ;  /* 0x000000341f347221 */ /* 0x000fe20000010000 */
[----:B------:R-:W-:-:S04]  /*0c10*/  FADD.FTZ R20, R20, R45 ;  /* 0x0000002d14147221 */ /* 0x000fc80000010000 */
[----:B------:R-:W-:Y:S01]  /*0c20*/  FADD.FTZ R20, R20, R47 ;  /* 0x0000002f14147221 */ /* 0x000fe20000010000 */
[----:B------:R-:W-:-:S03]  /*0c30*/  FADD.FTZ R53, R52, R53 ;  /* 0x0000003534357221 */ /* 0x000fc60000010000 */
[----:B------:R-:W-:Y:S01]  /*0c40*/  FADD.FTZ R2, R20, R49 ;  /* 0x0000003114027221 */ /* 0x000fe20000010000 */
[----:B------:R-:W-:-:S04]  /*0c50*/  FADD.FTZ R53, R53, R60 ;  /* 0x0000003c35357221 */ /* 0x000fc80000010000 */
[----:B------:R-:W-:Y:S01]  /*0c60*/  FADD.FTZ R36, R53, R54 ;  /* 0x0000003635247221 */ /* 0x000fe20000010000 */
[----:B------:R-:W-:Y:S06]  /*0c70*/  @P0 BRA `(.L_x_546) ;  /* 0xfffffff800280947 */ /* 0x000fec000383ffff */
.L_x_545:
[----:B------:R-:W-:Y:S05]  /*0c80*/  BSYNC.RECONVERGENT B1 ;  /* 0x0000000000017941 */ /* 0x000fea0003800200 */
.L_x_544:
[----:B------:R-:W0:Y:S01]  /*0c90*/  LDCU UR4, c[0x0][0x380] ;  /* 0x00007000ff0477ac */ /* 0x000e220008000800 */
[----:B------:R-:W-:Y:S02]  /*0ca0*/  LOP3.LUT R3, R58, 0x20, RZ, 0xfc, !PT ;  /* 0x000000203a037812 */ /* 0x000fe400078efcff */
[----:B------:R-:W-:Y:S02]  /*0cb0*/  LOP3.LUT R4, RZ, R58, RZ, 0x33, !PT ;  /* 0x0000003aff047212 */ /* 0x000fe400078e33ff */
[----:B0-----:R-:W-:-:S04]  /*0cc0*/  VIMNMX.U32 R3, PT, PT, R3, UR4, !PT ;  /* 0x0000000403037c48 */ /* 0x001fc8000ffe0000 */
[----:B------:R-:W-:-:S04]  /*0cd0*/  IADD3 R3, PT, PT, R3, R4, RZ ;  /* 0x0000000403037210 */ /* 0x000fc80007ffe0ff */
[----:B------:R-:W-:-:S04]  /*0ce0*/  LEA.HI R9, R3, 0x1, RZ, 0x1b ;  /* 0x0000000103097811 */ /* 0x000fc800078fd8ff */
[----:B------:R-:W-:-:S04]  /*0cf0*/  LOP3.LUT R3, R9, 0xf, RZ, 0xc0, !PT ;  /* 0x0000000f09037812 */ /* 0x000fc800078ec0ff */
[----:B------:R-:W-:-:S13]  /*0d00*/  ISETP.NE.AND P0, PT, R3, RZ, PT ;  /* 0x000000ff0300720c */ /* 0x000fda0003f05270 */
[----:B------:R-:W-:Y:S05]  /*0d10*/  @!P0 BRA `(.L_x_543) ;  /* 0x0000000400e88947 */ /* 0x000fea0003800000 */
[----:B------:R-:W0:Y:S01]  /*0d20*/  S2R R8, SR_TID.X ;  /* 0x0000000000087919 */ /* 0x000e220000002100 */
[----:B------:R-:W-:Y:S01]  /*0d30*/  ISETP.GE.U32.AND P0, PT, R3, 0x8, PT ;  /* 0x000000080300780c */ /* 0x000fe20003f06070 */
[----:B------:R-:W-:Y:S01]  /*0d40*/  BSSY.RECONVERGENT B1, `(.L_x_547) ;  /* 0x0000040000017945 */ /* 0x000fe20003800200 */
[----:B------:R-:W-:-:S04]  /*0d50*/  LOP3.LUT R34, R9, 0x7, RZ, 0xc0, !PT ;  /* 0x0000000709227812 */ /* 0x000fc800078ec0ff */
[----:B------:R-:W-:Y:S02]  /*0d60*/  ISETP.NE.AND P1, PT, R34, RZ, PT ;  /* 0x000000ff2200720c */ /* 0x000fe40003f25270 */
[----:B0-----:R-:W-:-:S05]  /*0d70*/  LOP3.LUT R3, R59, 0x1f, R8, 0xf8, !PT ;  /* 0x0000001f3b037812 */ /* 0x001fca00078ef808 */
[----:B------:R-:W-:Y:S06]  /*0d80*/  @!P0 BRA `(.L_x_548) ;  /* 0x0000000000ec8947 */ /* 0x000fec0003800000 */
[----:B------:R-:W0:Y:S01]  /*0d90*/  LDC.64 R6, c[0x0][0x440] ;  /* 0x00011000ff067b82 */ /* 0x000e220000000a00 */
[----:B------:R-:W-:-:S05]  /*0da0*/  IMAD R11, R0, R56, R3 ;  /* 0x00000038000b7224 */ /* 0x000fca00078e0203 */
[CC--:B------:R-:W-:Y:S02]  /*0db0*/  LEA R23, R56.reuse, R11.reuse, 0x5 ;  /* 0x0000000b38177211 */ /* 0x0c0fe400078e28ff */
[----:B------:R-:W1:Y:S01]  /*0dc0*/  LDC.64 R4, c[0x0][0x448] ;  /* 0x00011200ff047b82 */ /* 0x000e620000000a00 */
[CC--:B------:R-:W-:Y:S02]  /*0dd0*/  LEA R27, R56.reuse, R11.reuse, 0x6 ;  /* 0x0000000b381b7211 */ /* 0x0c0fe400078e30ff */
[C---:B------:R-:W-:Y:S02]  /*0de0*/  LEA R35, R56.reuse, R11, 0x7 ;  /* 0x0000000b38237211 */ /* 0x040fe400078e38ff */
[----:B------:R-:W-:Y:S01]  /*0df0*/  LEA R33, R56, R27, 0x5 ;  /* 0x0000001b38217211 */ /* 0x000fe200078e28ff */
[----:B0-----:R-:W-:-:S04]  /*0e00*/  IMAD.WIDE.U32 R12, R11, 0x4, R6 ;  /* 0x000000040b0c7825 */ /* 0x001fc800078e0006 */
[----:B------:R-:W-:-:S04]  /*0e10*/  IMAD.WIDE.U32 R20, R23, 0x4, R6 ;  /* 0x0000000417147825 */ /* 0x000fc800078e0006 */
[--C-:B-1----:R-:W-:Y:S01]  /*0e20*/  IMAD.WIDE.U32 R14, R11, 0x4, R4.reuse ;  /* 0x000000040b0e7825 */ /* 0x102fe200078e0004 */
[----:B------:R0:W2:Y:S03]  /*0e30*/  LDG.E R10, desc[UR6][R20.64] ;  /* 0x00000006140a7981 */ /* 0x0000a6000c1e1900 */
[----:B------:R-:W-:Y:S01]  /*0e40*/  IMAD.WIDE.U32 R22, R23, 0x4, R4 ;  /* 0x0000000417167825 */ /* 0x000fe200078e0004 */
[----:B------:R1:W3:Y:S03]  /*0e50*/  LDG.E R11, desc[UR6][R12.64] ;  /* 0x000000060c0b7981 */ /* 0x0002e6000c1e1900 */
[C---:B------:R-:W-:Y:S01]  /*0e60*/  IMAD.WIDE.U32 R24, R27.reuse, 0x4, R6 ;  /* 0x000000041b187825 */ /* 0x040fe200078e0006 */
[----:B------:R4:W5:Y:S03]  /*0e70*/  LDG.E R19, desc[UR6][R14.64] ;  /* 0x000000060e137981 */ /* 0x000966000c1e1900 */
[----:B------:R-:W-:Y:S01]  /*0e80*/  IMAD.WIDE.U32 R26, R27, 0x4, R4 ;  /* 0x000000041b1a7825 */ /* 0x000fe200078e0004 */
[----:B------:R-:W2:Y:S03]  /*0e90*/  LDG.E R18, desc[UR6][R22.64] ;  /* 0x0000000616127981 */ /* 0x000ea6000c1e1900 */
[C---:B------:R-:W-:Y:S01]  /*0ea0*/  IMAD.WIDE.U32 R28, R33.reuse, 0x4, R6 ;  /* 0x00000004211c7825 */ /* 0x040fe200078e0006 */
[----:B------:R4:W2:Y:S03]  /*0eb0*/  LDG.E R17, desc[UR6][R24.64] ;  /* 0x0000000618117981 */ /* 0x0008a6000c1e1900 */
[----:B0-----:R-:W-:Y:S01]  /*0ec0*/  IMAD.WIDE.U32 R20, R33, 0x4, R4 ;  /* 0x0000000421147825 */ /* 0x001fe200078e0004 */
[----:B------:R-:W2:Y:S01]  /*0ed0*/  LDG.E R27, desc[UR6][R26.64] ;  /* 0x000000061a1b7981 */ /* 0x000ea2000c1e1900 */
[----:B-1----:R-:W-:-:S02]  /*0ee0*/  LEA R13, R56, R35, 0x5 ;  /* 0x00000023380d7211 */ /* 0x002fc400078e28ff */
[C---:B------:R-:W-:Y:S01]  /*0ef0*/  IMAD.WIDE.U32 R32, R35.reuse, 0x4, R4 ;  /* 0x0000000423207825 */ /* 0x040fe200078e0004 */
[----:B------:R-:W2:Y:S01]  /*0f00*/  LDG.E R29, desc[UR6][R28.64] ;  /* 0x000000061c1d7981 */ /* 0x000ea2000c1e1900 */
[C---:B----4-:R-:W-:Y:S02]  /*0f10*/  LEA R15, R56.reuse, R35, 0x6 ;  /* 0x00000023380f7211 */ /* 0x050fe400078e30ff */
[--C-:B------:R-:W-:Y:S01]  /*0f20*/  IMAD.WIDE.U32 R30, R35, 0x4, R6.reuse ;  /* 0x00000004231e7825 */ /* 0x100fe200078e0006 */
[----:B------:R-:W4:Y:S03]  /*0f30*/  LDG.E R21, desc[UR6][R20.64] ;  /* 0x0000000614157981 */ /* 0x000f26000c1e1900 */
[C---:B------:R-:W-:Y:S01]  /*0f40*/  IMAD.WIDE.U32 R24, R13.reuse, 0x4, R6 ;  /* 0x000000040d187825 */ /* 0x040fe200078e0006 */
[----:B------:R0:W4:Y:S03]  /*0f50*/  LDG.E R16, desc[UR6][R30.64] ;  /* 0x000000061e107981 */ /* 0x000126000c1e1900 */
[----:B------:R-:W-:Y:S01]  /*0f60*/  IMAD.WIDE.U32 R22, R13, 0x4, R4 ;  /* 0x000000040d167825 */ /* 0x000fe200078e0004 */
[----:B------:R-:W4:Y:S03]  /*0f70*/  LDG.E R33, desc[UR6][R32.64] ;  /* 0x0000000620217981 */ /* 0x000f26000c1e1900 */
[----:B------:R-:W-:Y:S01]  /*0f80*/  IMAD.WIDE.U32 R12, R15, 0x4, R6 ;  /* 0x000000040f0c7825 */ /* 0x000fe200078e0006 */
[----:B------:R-:W4:Y:S01]  /*0f90*/  LDG.E R25, desc[UR6][R24.64] ;  /* 0x0000000618197981 */ /* 0x000f22000c1e1900 */
[----:B0-----:R-:W-:-:S02]  /*0fa0*/  LEA R31, R56, R15, 0x5 ;  /* 0x0000000f381f7211 */ /* 0x001fc400078e28ff */
[----:B------:R-:W-:Y:S01]  /*0fb0*/  IMAD.WIDE.U32 R14, R15, 0x4, R4 ;  /* 0x000000040f0e7825 */ /* 0x000fe200078e0004 */
[----:B------:R-:W4:Y:S03]  /*0fc0*/  LDG.E R23, desc[UR6][R22.64] ;  /* 0x0000000616177981 */ /* 0x000f26000c1e1900 */
[C---:B------:R-:W-:Y:S01]  /*0fd0*/  IMAD.WIDE.U32 R6, R31.reuse, 0x4, R6 ;  /* 0x000000041f067825 */ /* 0x040fe200078e0006 */
[----:B------:R-:W4:Y:S03]  /*0fe0*/  LDG.E R13, desc[UR6][R12.64] ;  /* 0x000000060c0d7981 */ /* 0x000f26000c1e1900 */
[----:B------:R-:W-:Y:S01]  /*0ff0*/  IMAD.WIDE.U32 R4, R31, 0x4, R4 ;  /* 0x000000041f047825 */ /* 0x000fe200078e0004 */
[----:B------:R-:W4:Y:S04]  /*1000*/  LDG.E R15, desc[UR6][R14.64] ;  /* 0x000000060e0f7981 */ /* 0x000f28000c1e1900 */
[----:B------:R-:W4:Y:S04]  /*1010*/  LDG.E R6, desc[UR6][R6.64] ;  /* 0x0000000606067981 */ /* 0x000f28000c1e1900 */
[----:B------:R-:W4:Y:S01]  /*1020*/  LDG.E R4, desc[UR6][R4.64] ;  /* 0x0000000604047981 */ /* 0x000f22000c1e1900 */
[----:B------:R-:W-:Y:S01]  /*1030*/  IADD3 R0, PT, PT, R0, 0x100, RZ ;  /* 0x0000010000007810 */ /* 0x000fe20007ffe0ff */
[----:B---3--:R-:W-:Y:S01]  /*1040*/  FADD.FTZ R11, R2, R11 ;  /* 0x0000000b020b7221 */ /* 0x008fe20000010000 */
[----:B-----5:R-:W-:-:S03]  /*1050*/  FADD.FTZ R19, R36, R19 ;  /* 0x0000001324137221 */ /* 0x020fc60000010000 */
[----:B--2---:R-:W-:Y:S01]  /*1060*/  FADD.FTZ R10, R11, R10 ;  /* 0x0000000a0b0a7221 */ /* 0x004fe20000010000 */
[----:B------:R-:W-:-:S03]  /*1070*/  FADD.FTZ R18, R19, R18 ;  /* 0x0000001213127221 */ /* 0x000fc60000010000 */
[----:B------:R-:W-:Y:S01]  /*1080*/  FADD.FTZ R10, R10, R17 ;  /* 0x000000110a0a7221 */ /* 0x000fe20000010000 */
[----:B------:R-:W-:-:S03]  /*1090*/  FADD.FTZ R18, R18, R27 ;  /* 0x0000001b12127221 */ /* 0x000fc60000010000 */
[----:B------:R-:W-:Y:S01]  /*10a0*/  FADD.FTZ R29, R10, R29 ;  /* 0x0000001d0a1d7221 */ /* 0x000fe20000010000 */
[----:B----4-:R-:W-:-:S03]  /*10b0*/  FADD.FTZ R18, R18, R21 ;  /* 0x0000001512127221 */ /* 0x010fc60000010000 */
[----:B------:R-:W-:Y:S01]  /*10c0*/  FADD.FTZ R16, R29, R16 ;  /* 0x000000101d107221 */ /* 0x000fe20000010000 */
[----:B------:R-:W-:-:S03]  /*10d0*/  FADD.FTZ R18, R18, R33 ;  /* 0x0000002112127221 */ /* 0x000fc60000010000 */
[----:B------:R-:W-:Y:S01]  /*10e0*/  FADD.FTZ R16, R16, R25 ;  /* 0x0000001910107221 */ /* 0x000fe20000010000 */
[----:B------:R-:W-:-:S03]  /*10f0*/  FADD.FTZ R18, R18, R23 ;  /* 0x0000001712127221 */ /* 0x000fc60000010000 */
[----:B------:R-:W-:Y:S01]  /*1100*/  FADD.FTZ R13, R16, R13 ;  /* 0x0000000d100d7221 */ /* 0x000fe20000010000 */
[----:B------:R-:W-:-:S03]  /*1110*/  FADD.FTZ R15, R18, R15 ;  /* 0x0000000f120f7221 */ /* 0x000fc60000010000 */
[----:B------:R-:W-:Y:S01]  /*1120*/  FADD.FTZ R2, R13, R6 ;  /* 0x000000060d027221 */ /* 0x000fe20000010000 */
[----:B------:R-:W-:-:S07]  /*1130*/  FADD.FTZ R36, R15, R4 ;  /* 0x000000040f247221 */ /* 0x000fce0000010000 */
.L_x_548:
[----:B------:R-:W-:Y:S05]  /*1140*/  BSYNC.RECONVERGENT B1 ;  /* 0x0000000000017941 */ /* 0x000fea0003800200 */
.L_x_547:
[----:B------:R-:W-:Y:S05]  /*1150*/  @!P1 BRA `(.L_x_543) ;  /* 0x0000000000d89947 */ /* 0x000fea0003800000 */
[----:B------:R-:W-:Y:S01]  /*1160*/  ISETP.GE.U32.AND P0, PT, R34, 0x4, PT ;  /* 0x000000042200780c */ /* 0x000fe20003f06070 */
[----:B------:R-:W-:Y:S01]  /*1170*/  BSSY.RECONVERGENT B1, `(.L_x_549) ;  /* 0x0000023000017945 */ /* 0x000fe20003800200 */
[----:B------:R-:W-:-:S04]  /*1180*/  LOP3.LUT R9, R9, 0x3, RZ, 0xc0, !PT ;  /* 0x0000000309097812 */ /* 0x000fc800078ec0ff */
[----:B------:R-:W-:-:S07]  /*1190*/  ISETP.NE.AND P1, PT, R9, RZ, PT ;  /* 0x000000ff0900720c */ /* 0x000fce0003f25270 */
[----:B------:R-:W-:Y:S06]  /*11a0*/  @!P0 BRA `(.L_x_550) ;  /* 0x00000000007c8947 */ /* 0x000fec0003800000 */
[----:B------:R-:W0:Y:S01]  /*11b0*/  LDC.64 R4, c[0x0][0x440] ;  /* 0x00011000ff047b82 */ /* 0x000e220000000a00 */
[----:B------:R-:W-:-:S05]  /*11c0*/  IMAD R3, R0, R56, R3 ;  /* 0x0000003800037224 */ /* 0x000fca00078e0203 */
[----:B------:R-:W-:Y:S02]  /*11d0*/  LEA R17, R56, R3, 0x5 ;  /* 0x0000000338117211 */ /* 0x000fe400078e28ff */
[----:B------:R-:W1:Y:S01]  /*11e0*/  LDC.64 R10, c[0x0][0x448] ;  /* 0x00011200ff0a7b82 */ /* 0x000e620000000a00 */
[----:B0-----:R-:W-:-:S04]  /*11f0*/  IMAD.WIDE.U32 R6, R3, 0x4, R4 ;  /* 0x0000000403067825 */ /* 0x001fc800078e0004 */
[----:B------:R-:W-:Y:S02]  /*1200*/  IMAD.WIDE.U32 R14, R17, 0x4, R4 ;  /* 0x00000004110e7825 */ /* 0x000fe400078e0004 */
[----:B------:R-:W2:Y:S02]  /*1210*/  LDG.E R7, desc[UR6][R6.64] ;  /* 0x0000000606077981 */ /* 0x000ea4000c1e1900 */
[--C-:B-1----:R-:W-:Y:S01]  /*1220*/  IMAD.WIDE.U32 R12, R3, 0x4, R10.reuse ;  /* 0x00000004030c7825 */ /* 0x102fe200078e000a */
[C---:B------:R-:W-:Y:S01]  /*1230*/  LEA R3, R56.reuse, R3, 0x6 ;  /* 0x0000000338037211 */ /* 0x040fe200078e30ff */
[----:B------:R-:W3:Y:S02]  /*1240*/  LDG.E R14, desc[UR6][R14.64] ;  /* 0x000000060e0e7981 */ /* 0x000ee4000c1e1900 */
[----:B------:R-:W-:Y:S01]  /*1250*/  IMAD.WIDE.U32 R16, R17, 0x4, R10 ;  /* 0x0000000411107825 */ /* 0x000fe200078e000a */
[----:B------:R-:W-:Y:S01]  /*1260*/  LEA R23, R56, R3, 0x5 ;  /* 0x0000000338177211 */ /* 0x000fe200078e28ff */
[----:B------:R-:W4:Y:S02]  /*1270*/  LDG.E R13, desc[UR6][R12.64] ;  /* 0x000000060c0d7981 */ /* 0x000f24000c1e1900 */
[----:B------:R-:W-:-:S02]  /*1280*/  IMAD.WIDE.U32 R18, R3, 0x4, R4 ;  /* 0x0000000403127825 */ /* 0x000fc400078e0004 */
[----:B------:R-:W5:Y:S02]  /*1290*/  LDG.E R16, desc[UR6][R16.64] ;  /* 0x0000000610107981 */ /* 0x000f64000c1e1900 */
[----:B------:R-:W-:Y:S02]  /*12a0*/  IMAD.WIDE.U32 R20, R3, 0x4, R10 ;  /* 0x0000000403147825 */ /* 0x000fe400078e000a */
[----:B------:R-:W5:Y:S02]  /*12b0*/  LDG.E R18, desc[UR6][R18.64] ;  /* 0x0000000612127981 */ /* 0x000f64000c1e1900 */
[C---:B------:R-:W-:Y:S02]  /*12c0*/  IMAD.WIDE.U32 R4, R23.reuse, 0x4, R4 ;  /* 0x0000000417047825 */ /* 0x040fe400078e0004 */
[----:B------:R-:W5:Y:S02]  /*12d0*/  LDG.E R20, desc[UR6][R20.64] ;  /* 0x0000000614147981 */ /* 0x000f64000c1e1900 */
[----:B------:R-:W-:-:S02]  /*12e0*/  IMAD.WIDE.U32 R10, R23, 0x4, R10 ;  /* 0x00000004170a7825 */ /* 0x000fc400078e000a */
[----:B------:R-:W5:Y:S04]  /*12f0*/  LDG.E R4, desc[UR6][R4.64] ;  /* 0x0000000604047981 */ /* 0x000f68000c1e1900 */
[----:B------:R-:W5:Y:S01]  /*1300*/  LDG.E R10, desc[UR6][R10.64] ;  /* 0x000000060a0a7981 */ /* 0x000f62000c1e1900 */
[----:B------:R-:W-:Y:S01]  /*1310*/  IADD3 R0, PT, PT, R0, 0x80, RZ ;  /* 0x0000008000007810 */ /* 0x000fe20007ffe0ff */
[----:B--2---:R-:W-:-:S04]  /*1320*/  FADD.FTZ R7, R2, R7 ;  /* 0x0000000702077221 */ /* 0x004fc80000010000 */
[----:B---3--:R-:W-:Y:S01]  /*1330*/  FADD.FTZ R7, R7, R14 ;  /* 0x0000000e07077221 */ /* 0x008fe20000010000 */
[----:B----4-:R-:W-:-:S04]  /*1340*/  FADD.FTZ R13, R36, R13 ;  /* 0x0000000d240d7221 */ /* 0x010fc80000010000 */
[----:B-----5:R-:W-:Y:S01]  /*1350*/  FADD.FTZ R13, R13, R16 ;  /* 0x000000100d0d7221 */ /* 0x020fe20000010000 */
[----:B------:R-:W-:-:S03]  /*1360*/  FADD.FTZ R7, R7, R18 ;  /* 0x0000001207077221 */ /* 0x000fc60000010000 */
[----:B------:R-:W-:Y:S01]  /*1370*/  FADD.FTZ R13, R13, R20 ;  /* 0x000000140d0d7221 */ /* 0x000fe20000010000 */
[----:B------:R-:W-:-:S03]  /*1380*/  FADD.FTZ R2, R7, R4 ;  /* 0x0000000407027221 */ /* 0x000fc60000010000 */
[----:B------:R-:W-:-:S07]  /*1390*/  FADD.FTZ R36, R13, R10 ;  /* 0x0000000a0d247221 */ /* 0x000fce0000010000 */
.L_x_550:
[----:B------:R-:W-:Y:S05]  /*13a0*/  BSYNC.RECONVERGENT B1 ;  /* 0x0000000000017941 */ /* 0x000fea0003800200 */
.L_x_549:
[----:B------:R-:W-:Y:S05]  /*13b0*/  @!P1 BRA `(.L_x_543) ;  /* 0x0000000000409947 */ /* 0x000fea0003800000 */
[----:B------:R-:W0:Y:S01]  /*13c0*/  LDC.64 R10, c[0x0][0x440] ;  /* 0x00011000ff0a7b82 */ /* 0x000e220000000a00 */
[----:B------:R-:W-:Y:S01]  /*13d0*/  IMAD R59, R0, R56, R59 ;  /* 0x00000038003b7224 */ /* 0x000fe200078e023b */
[----:B------:R-:W-:Y:S02]  /*13e0*/  LOP3.LUT R8, R8, 0x1f, RZ, 0xc0, !PT ;  /* 0x0000001f08087812 */ /* 0x000fe400078ec0ff */
[----:B------:R-:W-:Y:S02]  /*13f0*/  IADD3 R9, PT, PT, -R9, RZ, RZ ;  /* 0x000000ff09097210 */ /* 0x000fe40007ffe1ff */
[----:B------:R-:W-:Y:S02]  /*1400*/  IADD3 R59, PT, PT, R8, R59, RZ ;  /* 0x0000003b083b7210 */ /* 0x000fe40007ffe0ff */
[----:B------:R-:W1:Y:S05]  /*1410*/  LDC.64 R12, c[0x0][0x448] ;  /* 0x00011200ff0c7b82 */ /* 0x000e6a0000000a00 */
.L_x_551:
[----:B0-----:R-:W-:-:S04]  /*1420*/  IMAD.WIDE.U32 R4, R59, 0x4, R10 ;  /* 0x000000043b047825 */ /* 0x001fc800078e000a */
[----:B-1----:R-:W-:Y:S02]  /*1430*/  IMAD.WIDE.U32 R6, R59, 0x4, R12 ;  /* 0x000000043b067825 */ /* 0x002fe400078e000c */
[----:B------:R-:W2:Y:S04]  /*1440*/  LDG.E R5, desc[UR6][R4.64] ;  /* 0x0000000604057981 */ /* 0x000ea8000c1e1900 */
[----:B------:R-:W3:Y:S01]  /*1450*/  LDG.E R7, desc[UR6][R6.64] ;  /* 0x0000000606077981 */ /* 0x000ee2000c1e1900 */
[----:B------:R-:W-:Y:S02]  /*1460*/  IADD3 R9, PT, PT, R9, 0x1, RZ ;  /* 0x0000000109097810 */ /* 0x000fe40007ffe0ff */
[----:B------:R-:W-:Y:S02]  /*1470*/  LEA R59, R56, R59, 0x5 ;  /* 0x0000003b383b7211 */ /* 0x000fe400078e28ff */
[----:B------:R-:W-:Y:S01]  /*1480*/  ISETP.NE.AND P0, PT, R9, RZ, PT ;  /* 0x000000ff0900720c */ /* 0x000fe20003f05270 */
[----:B--2---:R-:W-:Y:S01]  /*1490*/  FADD.FTZ R2, R5, R2 ;  /* 0x0000000205027221 */ /* 0x004fe20000010000 */
[----:B---3--:R-:W-:-:S11]  /*14a0*/  FADD.FTZ R36, R7, R36 ;  /* 0x0000002407247221 */ /* 0x008fd60000010000 */
[----:B------:R-:W-:Y:S05]  /*14b0*/  @P0 BRA `(.L_x_551) ;  /* 0xfffffffc00d80947 */ /* 0x000fea000383ffff */
.L_x_543:
[----:B------:R-:W-:Y:S05]  /*14c0*/  BSYNC.RECONVERGENT B0 ;  /* 0x0000000000007941 */ /* 0x000fea0003800200 */
.L_x_542:
[----:B------:R-:W0:Y:S01]  /*14d0*/  S2R R3, SR_TID.X ;  /* 0x0000000000037919 */ /* 0x000e220000002100 */
[----:B------:R-:W1:Y:S01]  /*14e0*/  S2UR UR5, SR_CgaCtaId ;  /* 0x00000000000579c3 */ /* 0x000e620000008800 */
[----:B------:R-:W-:Y:S02]  /*14f0*/  UMOV UR4, 0x400 ;  /* 0x0000040000047882 */ /* 0x000fe40000000000 */
[----:B-1----:R-:W-:Y:S01]  /*1500*/  ULEA UR4, UR5, UR4, 0x18 ;  /* 0x0000000405047291 */ /* 0x002fe2000f8ec0ff */
[--C-:B0-----:R-:W-:Y:S02]  /*1510*/  LOP3.LUT R0, R58, 0x1f, R3.reuse, 0x78, !PT ;  /* 0x0000001f3a007812 */ /* 0x101fe400078e7803 */
[----:B------:R-:W-:Y:S02]  /*1520*/  LOP3.LUT R11, R3, 0x1f, RZ, 0xc0, !PT ;  /* 0x0000001f030b7812 */ /* 0x000fe400078ec0ff */
[C---:B------:R-:W-:Y:S02]  /*1530*/  LOP3.LUT R3, R0.reuse, 0x3e0, R3, 0xf8, !PT ;  /* 0x000003e000037812 */ /* 0x040fe400078ef803 */
[----:B------:R-:W-:-:S02]  /*1540*/  SHF.L.U32 R0, R0, 0x2, RZ ;  /* 0x0000000200007819 */ /* 0x000fc400000006ff */
[----:B------:R-:W-:Y:S02]  /*1550*/  LEA R3, R3, UR4, 0x2 ;  /* 0x0000000403037c11 */ /* 0x000fe4000f8e10ff */
[C---:B------:R-:W-:Y:S02]  /*1560*/  SHF.L.U32 R5, R11.reuse, 0x7, RZ ;  /* 0x000000070b057819 */ /* 0x040fe400000006ff */
[----:B------:R-:W-:Y:S01]  /*1570*/  ISETP.NE.AND P0, PT, R11, RZ, PT ;  /* 0x000000ff0b00720c */ /* 0x000fe20003f05270 */
[----:B------:R-:W-:Y:S01]  /*1580*/  STS [R3], R36 ;  /* 0x0000002403007388 */ /* 0x000fe20000000800 */
[----:B------:R-:W-:-:S03]  /*1590*/  LOP3.LUT R0, R5, R0, RZ, 0xfc, !PT ;  /* 0x0000000005007212 */ /* 0x000fc600078efcff */
[----:B------:R-:W-:Y:S01]  /*15a0*/  STS [R3+0x1000], R2 ;  /* 0x0010000203007388 */ /* 0x000fe20000000800 */
[----:B------:R-:W-:Y:S06]  /*15b0*/  BAR.SYNC.DEFER_BLOCKING 0x0 ;  /* 0x0000000000007b1d */ /* 0x000fec0000010000 */
[----:B------:R-:W0:Y:S04]  /*15c0*/  LDS R4, [R0+UR4] ;  /* 0x0000000400047984 */ /* 0x000e280008000800 */
[----:B------:R-:W1:Y:S04]  /*15d0*/  LDS R5, [R0+UR4+0x1000] ;  /* 0x0010000400057984 */ /* 0x000e680008000800 */
[----:B0-----:R-:W0:Y:S04]  /*15e0*/  SHFL.BFLY PT, R7, R4, 0x1, 0x1f ;  /* 0x0c201f0004077f89 */ /* 0x001e2800000e0000 */
[----:B-1----:R-:W1:Y:S01]  /*15f0*/  SHFL.BFLY PT, R6, R5, 0x1, 0x1f ;  /* 0x0c201f0005067f89 */ /* 0x002e6200000e0000 */
[----:B0-----:R-:W-:Y:S01]  /*1600*/  FADD.FTZ R8, R4, R7 ;  /* 0x0000000704087221 */ /* 0x001fe20000010000 */
[----:B-1----:R-:W-:-:S04]  /*1610*/  FADD.FTZ R6, R5, R6 ;  /* 0x0000000605067221 */ /* 0x002fc80000010000 */
[----:B------:R-:W0:Y:S04]  /*1620*/  SHFL.BFLY PT, R9, R8, 0x2, 0x1f ;  /* 0x0c401f0008097f89 */ /* 0x000e2800000e0000 */
[----:B------:R-:W1:Y:S01]  /*1630*/  SHFL.BFLY PT, R7, R6, 0x2, 0x1f ;  /* 0x0c401f0006077f89 */ /* 0x000e6200000e0000 */
[----:B0-----:R-:W-:Y:S01]  /*1640*/  FADD.FTZ R9, R8, R9 ;  /* 0x0000000908097221 */ /* 0x001fe20000010000 */
[----:B-1----:R-:W-:-:S04]  /*1650*/  FADD.FTZ R7, R6, R7 ;  /* 0x0000000706077221 */ /* 0x002fc80000010000 */
[----:B------:R-:W0:Y:S04]  /*1660*/  SHFL.BFLY PT, R10, R9, 0x4, 0x1f ;  /* 0x0c801f00090a7f89 */ /* 0x000e2800000e0000 */
[----:B------:R-:W1:Y:S01]  /*1670*/  SHFL.BFLY PT, R2, R7, 0x4, 0x1f ;  /* 0x0c801f0007027f89 */ /* 0x000e6200000e0000 */
[----:B0-----:R-:W-:Y:S01]  /*1680*/  FADD.FTZ R10, R9, R10 ;  /* 0x0000000a090a7221 */ /* 0x001fe20000010000 */
[----:B------:R-:W-:Y:S01]  /*1690*/  SHF.L.U32 R9, R57, 0x1, RZ ;  /* 0x0000000139097819 */ /* 0x000fe200000006ff */
[----:B-1----:R-:W-:-:S03]  /*16a0*/  FADD.FTZ R2, R7, R2 ;  /* 0x0000000207027221 */ /* 0x002fc60000010000 */
[----:B------:R-:W0:Y:S01]  /*16b0*/  SHFL.BFLY PT, R5, R10, 0x8, 0x1f ;  /* 0x0d001f000a057f89 */ /* 0x000e2200000e0000 */
[----:B------:R-:W-:Y:S02]  /*16c0*/  @!P0 LEA R7, R58, UR4, 0x2 ;  /* 0x000000043a078c11 */ /* 0x000fe4000f8e10ff */
[----:B------:R-:W-:Y:S01]  /*16d0*/  ISETP.GE.U32.AND P1, PT, R9, R56, PT ;  /* 0x000000380900720c */ /* 0x000fe20003f26070 */
[----:B------:R-:W1:Y:S01]  /*16e0*/  SHFL.BFLY PT, R3, R2, 0x8, 0x1f ;  /* 0x0d001f0002037f89 */ /* 0x000e6200000e0000 */
[----:B0-----:R-:W-:Y:S01]  /*16f0*/  FADD.FTZ R5, R10, R5 ;  /* 0x000000050a057221 */ /* 0x001fe20000010000 */
[----:B-1----:R-:W-:-:S04]  /*1700*/  FADD.FTZ R3, R2, R3 ;  /* 0x0000000302037221 */ /* 0x002fc80000010000 */
[----:B------:R-:W0:Y:S04]  /*1710*/  SHFL.BFLY PT, R4, R5, 0x10, 0x1f ;  /* 0x0e001f0005047f89 */ /* 0x000e2800000e0000 */
[----:B------:R-:W1:Y:S01]  /*1720*/  SHFL.BFLY PT, R0, R3, 0x10, 0x1f ;  /* 0x0e001f0003007f89 */ /* 0x000e6200000e0000 */
[----:B0-----:R-:W-:Y:S01]  /*1730*/  FADD.FTZ R4, R5, R4 ;  /* 0x0000000405047221 */ /* 0x001fe20000010000 */
[----:B-1----:R-:W-:-:S04]  /*1740*/  FADD.FTZ R0, R3, R0 ;  /* 0x0000000003007221 */ /* 0x002fc80000010000 */
[----:B------:R0:W-:Y:S04]  /*1750*/  @!P0 STS [R7+0x2000], R4 ;  /* 0x0020000407008388 */ /* 0x0001e80000000800 */
[----:B------:R0:W-:Y:S01]  /*1760*/  @!P0 STS [R7+0x2080], R0 ;  /* 0x0020800007008388 */ /* 0x0001e20000000800 */
[----:B------:R-:W-:Y:S06]  /*1770*/  BAR.SYNC.DEFER_BLOCKING 0x0 ;  /* 0x0000000000007b1d */ /* 0x000fec0000010000 */
[----:B------:R-:W-:Y:S05]  /*1780*/  @P1 EXIT ;  /* 0x000000000000194d */ /* 0x000fea0003800000 */
[----:B------:R-:W-:-:S04]  /*1790*/  ISETP.GT.U32.AND P0, PT, R11, 0xf, PT ;  /* 0x0000000f0b00780c */ /* 0x000fc80003f04070 */
[----:B------:R-:W-:-:S13]  /*17a0*/  ISETP.NE.OR P0, PT, R58, 0x1f, P0 ;  /* 0x0000001f3a00780c */ /* 0x000fda0000705670 */
[----:B------:R-:W-:Y:S05]  /*17b0*/  @P0 EXIT ;  /* 0x000000000000094d */ /* 0x000fea0003800000 */
[----:B0-----:R-:W-:Y:S01]  /*17c0*/  LEA R0, R11, UR4, 0x3 ;  /* 0x000000040b007c11 */ /* 0x001fe2000f8e18ff */
[----:B------:R-:W0:Y:S04]  /*17d0*/  LDC.64 R2, c[0x0][0x488] ;  /* 0x00012200ff027b82 */ /* 0x000e280000000a00 */
[----:B------:R-:W1:Y:S04]  /*17e0*/  LDS.64 R6, [R0+0x2000] ;  /* 0x0020000000067984 */ /* 0x000e680000000a00 */
[----:B------:R-:W2:Y:S01]  /*17f0*/  LDS.64 R8, [R0+0x2080] ;  /* 0x0020800000087984 */ /* 0x000ea20000000a00 */
[----:B------:R-:W3:Y:S01]  /*1800*/  LDC.64 R4, c[0x0][0x480] ;  /* 0x00012000ff047b82 */ /* 0x000ee20000000a00 */
[----:B0-----:R-:W-:-:S04]  /*1810*/  IMAD.WIDE.U32 R2, R57, 0x4, R2 ;  /* 0x0000000439027825 */ /* 0x001fc800078e0002 */
[----:B---3--:R-:W-:Y:S01]  /*1820*/  IMAD.WIDE.U32 R4, R57, 0x4, R4 ;  /* 0x0000000439047825 */ /* 0x008fe200078e0004 */
[----:B-1----:R-:W-:Y:S02]  /*1830*/  F2FP.BF16.F32.PACK_AB R7, R7, R6 ;  /* 0x000000060707723e */ /* 0x002fe400000010ff */
[----:B--2---:R-:W-:-:S03]  /*1840*/  F2FP.BF16.F32.PACK_AB R9, R9, R8 ;  /* 0x000000080909723e */ /* 0x004fc600000010ff */
[----:B------:R-:W-:Y:S04]  /*1850*/  STG.E desc[UR6][R2.64], R7 ;  /* 0x0000000702007986 */ /* 0x000fe8000c101906 */
[----:B------:R-:W-:Y:S01]  /*1860*/  STG.E desc[UR6][R4.64], R9 ;  /* 0x0000000904007986 */ /* 0x000fe2000c101906 */
[----:B------:R-:W-:Y:S05]  /*1870*/  EXIT ;  /* 0x000000000000794d */ /* 0x000fea0003800000 */
.L_x_552:
        /* <DEDUP_REMOVED lines=16> */
.L_x_10790:


//--------------------- .text._ZN10layer_norm13ln_bwd_kernelINS_13Kernel_traitsI13__nv_bfloat16S2_S2_S2_fjLj2560ELj1ELj1ELj4ELj8ENS_18Kernel_traits_baseILj2560ES2_S2_S2_S2_fjLj128EEEEELb1ELb0ELb1ELb0EEEvNS_9BwdParamsE --------------------------
	.section	.text._ZN10layer_norm13ln_bwd_kernelINS_13Kernel_traitsI13__nv_bfloat16S2_S2_S2_fjLj2560ELj1ELj1ELj4ELj8ENS_18Kernel_traits_baseILj2560ES2_S2_S2_S2_fjLj128EEEEELb1ELb0ELb1ELb0EEEvNS_9BwdParamsE,"ax",@progbits
	.align	128
        .global         _ZN10layer_norm13ln_bwd_kernelINS_13Kernel_traitsI13__nv_bfloat16S2_S2_S2_fjLj2560ELj1ELj1ELj4ELj8ENS_18Kernel_traits_baseILj2560ES2_S2_S2_S2_fjLj128EEEEELb1ELb0ELb1ELb0EEEvNS_9BwdParamsE
        .type           _ZN10layer_norm13ln_bwd_kernelINS_13Kernel_traitsI13__nv_bfloat16S2_S2_S2_fjLj2560ELj1ELj1ELj4ELj8ENS_18Kernel_traits_baseILj2560ES2_S2_S2_S2_fjLj128EEEEELb1ELb0ELb1ELb0EEEvNS_9BwdParamsE,@function
        .size           _ZN10layer_norm13ln_bwd_kernelINS_13Kernel_traitsI13__nv_bfloat16S2_S2_S2_fjLj2560ELj1ELj1ELj4ELj8ENS_18Kernel_traits_baseILj2560ES2_S2_S2_S2_fjLj128EEEEELb1ELb0ELb1ELb0EEEvNS_9BwdParamsE,(.L_x_10791 - _ZN10layer_norm13ln_bwd_kernelINS_13Kernel_traitsI13__nv_bfloat16S2_S2_S2_fjLj2560ELj1ELj1ELj4ELj8ENS_18Kernel_traits_baseILj2560ES2_S2_S2_S2_fjLj128EEEEELb1ELb0ELb1ELb0EEEvNS_9BwdParamsE)
        .other          _ZN10layer_norm13ln_bwd_kernelINS_13Kernel_traitsI13__nv_bfloat16S2_S2_S2_fjLj2560ELj1ELj1ELj4ELj8ENS_18Kernel_traits_baseILj2560ES2_S2_S2_S2_fjLj128EEEEELb1ELb0ELb1ELb0EEEvNS_9BwdParamsE,@"STO_CUDA_ENTRY STV_DEFAULT"
_ZN10layer_norm13ln_bwd_kernelINS_13Kernel_traitsI13__nv_bfloat16S2_S2_S2_fjLj2560ELj1ELj1ELj4ELj8ENS_18Kernel_traits_baseILj2560ES2_S2_S2_S2_fjLj128EEEEELb1ELb0ELb1ELb0EEEvNS_9BwdParamsE:
.text._ZN10layer_norm13ln_bwd_kernelINS_13Kernel_traitsI13__nv_bfloat16S2_S2_S2_fjLj2560ELj1ELj1ELj4ELj8ENS_18Kernel_traits_baseILj2560ES2_S2_S2_S2_fjLj128EEEEELb1ELb0ELb1ELb0EEEvNS_9BwdParamsE:
[----:B------:R-:W-:Y:S01]  /*0000*/  LDC R1, c[0x0][0x37c] ;  /* 0x0000df00ff017b82 */ /* 0x000fe20000000800 */
[----:B------:R-:W0:Y:S01]  /*0010*/  S2R R0, SR_TID.X ;  /* 0x0000000000007919 */ /* 0x000e220000002100 */
[----:B------:R-:W1:Y:S01]  /*0020*/  LDCU UR4, c[0x0][0x388] ;  /* 0x00007100ff0477ac */ /* 0x000e620008000800 */
[----:B------:R-:W2:Y:S01]  /*0030*/  LDCU.64 UR10, c[0x0][0x358] ;  /* 0x00006b00ff0a77ac */ /* 0x000ea20008000a00 */
[----:B-1----:R-:W-:-:S04]  /*0040*/  IMAD.U32 R2, RZ, RZ, UR4 ;  /* 0x00000004ff027e24 */ /* 0x002fc8000f8e00ff */
[----:B------:R-:W1:Y:S01]  /*0050*/  S2UR UR9, SR_CTAID.X ;  /* 0x00000000000979c3 */ /* 0x000e620000002500 */
[----:B------:R-:W1:Y:S01]  /*0060*/  LDCU UR4, c[0x0][0x384] ;  /* 0x00007080ff0477ac */ /* 0x000e620008000800 */
[----:B------:R-:W-:-:S04]  /*0070*/  SHF.R.S32.HI R3, RZ, 0x1f, R2 ;  /* 0x0000001fff037819 */ /* 0x000fc80000011402 */
[----:B------:R-:W-:Y:S02]  /*0080*/  LEA.HI R3, R3, R2, RZ, 0x2 ;  /* 0x0000000203037211 */ /* 0x000fe400078f10ff */
[----:B0-----:R-:W-:-:S04]  /*0090*/  LOP3.LUT R122, R0, 0x7f, RZ, 0x3c, !PT ;  /* 0x0000007f007a7812 */ /* 0x001fc800078e3cff */
[----:B------:R-:W-:Y:S01]  /*00a0*/  LEA.HI.SX32 R122, R3, R122, 0x1e ;  /* 0x0000007a037a7211 */ /* 0x000fe200078ff2ff */
[----:B------:R-:W-:-:S03]  /*00b0*/  IMAD.MOV.U32 R3, RZ, RZ, R0 ;  /* 0x000000ffff037224 */ /* 0x000fc600078e0000 */
[C---:B------:R-:W-:Y:S02]  /*00c0*/  ISETP.GE.U32.AND P0, PT, R122.reuse, 0x100, PT ;  /* 0x000001007a00780c */ /* 0x040fe40003f06070 */
[C---:B------:R-:W-:Y:S02]  /*00d0*/  ISETP.GE.U32.AND P1, PT, R122.reuse, 0x180, PT ;  /* 0x000001807a00780c */ /* 0x040fe40003f26070 */
[C---:B------:R-:W-:Y:S02]  /*00e0*/  ISETP.GE.U32.AND P2, PT, R122.reuse, 0x200, PT ;  /* 0x000002007a00780c */ /* 0x040fe40003f46070 */
[C---:B------:R-:W-:Y:S02]  /*00f0*/  ISETP.GE.U32.AND P3, PT, R122.reuse, 0x80, PT ;  /* 0x000000807a00780c */ /* 0x040fe40003f66070 */
[----:B------:R-:W-:Y:S01]  /*0100*/  ISETP.GE.U32.AND P4, PT, R122, 0x280, PT ;  /* 0x000002807a00780c */ /* 0x000fe20003f86070 */
[----:B-1----:R-:W-:Y:S01]  /*0110*/  UISETP.GE.AND UP0, UPT, UR9, UR4, UPT ;  /* 0x000000040900728c */ /* 0x002fe2000bf06270 */
[----:B------:R-:W-:-:S02]  /*0120*/  CS2R R68, SRZ ;  /* 0x0000000000447805 */ /* 0x000fc4000001ff00 */
[----:B------:R-:W-:Y:S02]  /*0130*/  CS2R R70, SRZ ;  /* 0x0000000000467805 */ /* 0x000fe4000001ff00 */
[----:B------:R-:W-:Y:S01]  /*0140*/  P2R R133, PR, RZ, 0x10 ;  /* 0x00000010ff857803 */ /* 0x000fe20000000000 */
[----:B------:R-:W0:Y:S04]  /*0150*/  @P0 LDC.64 R6, c[0x0][0x3d0] ;  /* 0x0000f400ff060b82 */ /* 0x000e280000000a00 */
[----:B------:R-:W-:-:S04]  /*0160*/  @P3 LOP3.LUT R3, R0, 0x80, RZ, 0xfc, !PT ;  /* 0x0000008000033812 */ /* 0x000fc800078efcff */
[----:B------:R-:W1:Y:S08]  /*0170*/  @P1 LDC.64 R14, c[0x0][0x3d0] ;  /* 0x0000f400ff0e1b82 */ /* 0x000e700000000a00 */
[----:B------:R-:W3:Y:S08]  /*0180*/  @P2 LDC.64 R20, c[0x0][0x3d0] ;  /* 0x0000f400ff142b82 */ /* 0x000ef00000000a00 */
[----:B------:R-:W4:Y:S01]  /*0190*/  @P4 LDC.64 R22, c[0x0][0x3d0] ;  /* 0x0000f400ff164b82 */ /* 0x000f220000000a00 */
[C---:B0-----:R-:W-:Y:S01]  /*01a0*/  @P0 IMAD.WIDE.U32 R6, R3.reuse, 0x8, R6 ;  /* 0x0000000803060825 */ /* 0x041fe200078e0006 */
[----:B------:R-:W-:-:S04]  /*01b0*/  @P0 IADD3 R3, PT, PT, R3, 0x80, RZ ;  /* 0x0000008003030810 */ /* 0x000fc80007ffe0ff */
[----:B--2---:R0:W5:Y:S02]  /*01c0*/  @P0 LDG.E.64 R8, desc[UR10][R6.64] ;  /* 0x0000000a06080981 */ /* 0x004164000c1e1b00 */
[----:B------:R-:W2:Y:S01]  /*01d0*/  @P3 LDC.64 R4, c[0x0][0x3d0] ;  /* 0x0000f400ff043b82 */ /* 0x000ea20000000a00 */
[----:B-1----:R-:W-:-:S04]  /*01e0*/  @P1 IMAD.WIDE.U32 R18, R3, 0x8, R14 ;  /* 0x0000000803121825 */ /* 0x002fc800078e000e */
[----:B------:R-:W-:Y:S01]  /*01f0*/  @P1 VIADD R3, R3, 0x80 ;  /* 0x0000008003031836 */ /* 0x000fe20000000000 */
[----:B------:R0:W5:Y:S03]  /*0200*/  @P1 LDG.E.64 R10, desc[UR10][R18.64] ;  /* 0x0000000a120a1981 */ /* 0x000166000c1e1b00 */
[----:B---3--:R-:W-:-:S04]  /*0210*/  @P2 IMAD.WIDE.U32 R20, R3, 0x8, R20 ;  /* 0x0000000803142825 */ /* 0x008fc800078e0014 */
[----:B------:R-:W-:Y:S01]  /*0220*/  @P2 VIADD R3, R3, 0x80 ;  /* 0x0000008003032836 */ /* 0x000fe20000000000 */
[----:B------:R0:W5:Y:S03]  /*0230*/  @P2 LDG.E.64 R12, desc[UR10][R20.64] ;  /* 0x0000000a140c2981 */ /* 0x000166000c1e1b00 */
[----:B----4-:R-:W-:-:S05]  /*0240*/  @P4 IMAD.WIDE.U32 R14, R3, 0x8, R22 ;  /* 0x00000008030e4825 */ /* 0x010fca00078e0016 */
[----:B------:R0:W5:Y:S01]  /*0250*/  @P4 LDG.E.64 R16, desc[UR10][R14.64] ;  /* 0x0000000a0e104981 */ /* 0x000162000c1e1b00 */
[----:B--2---:R-:W-:-:S05]  /*0260*/  @P3 IMAD.WIDE.U32 R4, R0, 0x8, R4 ;  /* 0x0000000800043825 */ /* 0x004fca00078e0004 */
        /* <DEDUP_REMOVED lines=19> */
[----:B0-----:R-:W-:Y:S06]  /*03a0*/  BRA.U UP0, `(.L_x_553) ;  /* 0x0000006d00807547 */ /* 0x001fec000b800000 */
[----:B-----5:R-:W-:Y:S01]  /*03b0*/  IMAD.MOV.U32 R18, RZ, RZ, R17 ;  /* 0x000000ffff127224 */ /* 0x020fe200078e0011 */
[----:B------:R-:W-:Y:S01]  /*03c0*/  MOV R3, R8 ;  /* 0x0000000800037202 */ /* 0x000fe20000000f00 */
[----:B------:R-:W-:Y:S01]  /*03d0*/  IMAD.MOV.U32 R2, RZ, RZ, R13 ;  /* 0x000000ffff027224 */ /* 0x000fe200078e000d */
[--C-:B------:R-:W-:Y:S01]  /*03e0*/  SHF.R.U64 R4, R8, 0x10, R9.reuse ;  /* 0x0000001008047819 */ /* 0x100fe20000001209 */
[--C-:B------:R-:W-:Y:S01]  /*03f0*/  IMAD.MOV.U32 R5, RZ, RZ, R9.reuse ;  /* 0x000000ffff057224 */ /* 0x100fe200078e0009 */
[----:B------:R-:W-:Y:S01]  /*0400*/  SHF.R.U32.HI R6, RZ, 0x10, R9 ;  /* 0x00000010ff067819 */ /* 0x000fe20000011609 */
[----:B------:R-:W-:Y:S01]  /*0410*/  IMAD.MOV.U32 R7, RZ, RZ, R10 ;  /* 0x000000ffff077224 */ /* 0x000fe200078e000a */
[----:B------:R-:W-:Y:S01]  /*0420*/  SHF.R.U64 R8, R10, 0x10, R11 ;  /* 0x000000100a087819 */ /* 0x000fe2000000120b */
[----:B------:R-:W-:Y:S01]  /*0430*/  IMAD.U32 R123, RZ, RZ, UR9 ;  /* 0x00000009ff7b7e24 */ /* 0x000fe2000f8e00ff */
[----:B------:R-:W-:Y:S02]  /*0440*/  SHF.R.U32.HI R21, RZ, 0x10, R17 ;  /* 0x00000010ff157819 */ /* 0x000fe40000011611 */
[----:B------:R-:W-:-:S02]  /*0450*/  CS2R R68, SRZ ;  /* 0x0000000000447805 */ /* 0x000fc4000001ff00 */
[----:B------:R-:W-:Y:S02]  /*0460*/  MOV R9, R11 ;  /* 0x0000000b00097202 */ /* 0x000fe40000000f00 */
[----:B------:R-:W-:Y:S02]  /*0470*/  CS2R R70, SRZ ;  /* 0x0000000000467805 */ /* 0x000fe4000001ff00 */
[----:B------:R-:W-:Y:S01]  /*0480*/  SHF.R.U32.HI R10, RZ, 0x10, R11 ;  /* 0x00000010ff0a7819 */ /* 0x000fe2000001160b */
[----:B------:R-:W-:Y:S01]  /*0490*/  IMAD.MOV.U32 R11, RZ, RZ, R12 ;  /* 0x000000ffff0b7224 */ /* 0x000fe200078e000c */
[----:B------:R-:W-:Y:S02]  /*04a0*/  MOV R15, R16 ;  /* 0x00000010000f7202 */ /* 0x000fe40000000f00 */
[----:B------:R-:W-:Y:S02]  /*04b0*/  CS2R R64, SRZ ;  /* 0x0000000000407805 */ /* 0x000fe4000001ff00 */
[----:B------:R-:W-:-:S02]  /*04c0*/  SHF.R.U64 R16, R16, 0x10, R17 ;  /* 0x0000001010107819 */ /* 0x000fc40000001211 */
[----:B------:R-:W-:Y:S02]  /*04d0*/  CS2R R66, SRZ ;  /* 0x0000000000427805 */ /* 0x000fe4000001ff00 */
[--C-:B------:R-:W-:Y:S02]  /*04e0*/  SHF.R.U64 R12, R12, 0x10, R13.reuse ;  /* 0x000000100c0c7819 */ /* 0x100fe4000000120d */
[----:B------:R-:W-:Y:S02]  /*04f0*/  CS2R R60, SRZ ;  /* 0x00000000003c7805 */ /* 0x000fe4000001ff00 */
[----:B------:R-:W-:Y:S02]  /*0500*/  SHF.R.U32.HI R14, RZ, 0x10, R13 ;  /* 0x00000010ff0e7819 */ /* 0x000fe4000001160d */
[----:B------:R-:W-:Y:S02]  /*0510*/  CS2R R62, SRZ ;  /* 0x00000000003e7805 */ /* 0x000fe4000001ff00 */
[----:B------:R-:W-:-:S02]  /*0520*/  PRMT R17, R18, 0x7610, R17 ;  /* 0x0000761012117816 */ /* 0x000fc40000000011 */
[----:B------:R-:W-:Y:S02]  /*0530*/  CS2R R56, SRZ ;  /* 0x0000000000387805 */ /* 0x000fe4000001ff00 */
[--C-:B------:R-:W-:Y:S02]  /*0540*/  SHF.R.U64 R19, R102, 0x10, R103.reuse ;  /* 0x0000001066137819 */ /* 0x100fe40000001267 */
[----:B------:R-:W-:Y:S02]  /*0550*/  CS2R R58, SRZ ;  /* 0x00000000003a7805 */ /* 0x000fe4000001ff00 */
[----:B------:R-:W-:Y:S02]  /*0560*/  SHF.R.U32.HI R20, RZ, 0x10, R103 ;  /* 0x00000010ff147819 */ /* 0x000fe40000011667 */
        /* <DEDUP_REMOVED lines=12> */
[----:B------:R-:W-:Y:S01]  /*0630*/  PRMT R13, R2, 0x7610, R13 ;  /* 0x00007610020d7816 */ /* 0x000fe2000000000d */
[----:B------:R-:W0:Y:S01]  /*0640*/  LDCU.U8 UR12, c[0x0][0x410] ;  /* 0x00008200ff0c77ac */ /* 0x000e220008000000 */
[----:B------:R-:W-:Y:S01]  /*0650*/  PRMT R18, R21, 0x7610, R18 ;  /* 0x0000761015127816 */ /* 0x000fe20000000012 */
[----:B------:R-:W-:Y:S01]  /*0660*/  UPLOP3.LUT UP1, UPT, UPT, UPT, UPT, 0x40, 0x4 ;  /* 0x000000000004789c */ /* 0x000fe20003f2e870 */
[----:B------:R-:W1:Y:S01]  /*0670*/  LDCU UR13, c[0x0][0x400] ;  /* 0x00008000ff0d77ac */ /* 0x000e620008000800 */
[----:B------:R-:W2:Y:S01]  /*0680*/  LDCU.64 UR16, c[0x0][0x408] ;  /* 0x00008100ff1077ac */ /* 0x000ea20008000a00 */
[----:B------:R-:W3:Y:S01]  /*0690*/  LDCU.64 UR14, c[0x0][0x438] ;  /* 0x00008700ff0e77ac */ /* 0x000ee20008000a00 */
[----:B------:R-:W4:Y:S07]  /*06a0*/  LDCU.64 UR6, c[0x0][0x478] ;  /* 0x00008f00ff0677ac */ /* 0x000f2e0008000a00 */
.L_x_622:
[----:B------:R-:W0:Y:S08]  /*06b0*/  LDC.64 R72, c[0x0][0x3f8] ;  /* 0x0000fe00ff487b82 */ /* 0x000e300000000a00 */
[----:B------:R-:W1:Y:S08]  /*06c0*/  LDC.64 R132, c[0x0][0x3c8] ;  /* 0x0000f200ff847b82 */ /* 0x000e700000000a00 */
[----:B------:R-:W2:Y:S01]  /*06d0*/  LDC.64 R74, c[0x0][0x3f0] ;  /* 0x0000fc00ff4a7b82 */ /* 0x000ea20000000a00 */
[----:B0-----:R-:W-:-:S07]  /*06e0*/  IMAD.WIDE R76, R123, 0x4, R72 ;  /* 0x000000047b4c7825 */ /* 0x001fce00078e0248 */
[----:B------:R-:W0:Y:S01]  /*06f0*/  LDC.64 R72, c[0x0][0x3c0] ;  /* 0x0000f000ff487b82 */ /* 0x000e220000000a00 */
[----:B------:R-:W3:Y:S01]  /*0700*/  LDG.E R134, desc[UR10][R76.64] ;  /* 0x0000000a4c867981 */ /* 0x000ee2000c1e1900 */
[----:B-1----:R-:W-:-:S06]  /*0710*/  IMAD.WIDE R132, R123, 0x4, R132 ;  /* 0x000000047b847825 */ /* 0x002fcc00078e0284 */
[----:B-----5:R1:W5:Y:S01]  /*0720*/  LDG.E R132, desc[UR10][R132.64] ;  /* 0x0000000a84847981 */ /* 0x020362000c1e1900 */
[----:B--2---:R-:W-:-:S05]  /*0730*/  IMAD.WIDE R74, R123, 0x4, R74 ;  /* 0x000000047b4a7825 */ /* 0x004fca00078e024a */
[----:B------:R1:W5:Y:S01]  /*0740*/  LDG.E R135, desc[UR10][R74.64] ;  /* 0x0000000a4a877981 */ /* 0x000362000c1e1900 */
[----:B------:R-:W-:Y:S01]  /*0750*/  BSSY.RECONVERGENT B0, `(.L_x_554) ;  /* 0x00001c2000007945 */ /* 0x000fe20003800200 */
[----:B---3--:R-:W-:-:S13]  /*0760*/  ISETP.GE.AND P5, PT, R134, 0x1, PT ;  /* 0x000000018600780c */ /* 0x008fda0003fa6270 */
[----:B01----:R-:W-:Y:S05]  /*0770*/  @!P5 BRA `(.L_x_555) ;  /* 0x000000140090d947 */ /* 0x003fea0003800000 */
[----:B------:R-:W-:Y:S01]  /*0780*/  IMAD.WIDE R72, R123, 0x4, R72 ;  /* 0x000000047b487825 */ /* 0x000fe200078e0248 */
[----:B------:R-:W0:Y:S05]  /*0790*/  LDC R2, c[0x0][0x388] ;  /* 0x0000e200ff027b82 */ /* 0x000e2a0000000800 */
[----:B------:R1:W2:Y:S01]  /*07a0*/  LDG.E R72, desc[UR10][R72.64] ;  /* 0x0000000a48487981 */ /* 0x0002a2000c1e1900 */
[----:B-----5:R-:W-:Y:S01]  /*07b0*/  ISETP.GE.AND P4, PT, R135, 0x1, PT ;  /* 0x000000018700780c */ /* 0x020fe20003f86270 */
[----:B------:R-:W-:Y:S01]  /*07c0*/  BSSY.RECONVERGENT B1, `(.L_x_556) ;  /* 0x0000059000017945 */ /* 0x000fe20003800200 */
[C---:B------:R-:W-:Y:S01]  /*07d0*/  ISETP.GE.U32.AND P3, PT, R122.reuse, 0x80, PT ;  /* 0x000000807a00780c */ /* 0x040fe20003f66070 */
[----:B------:R-:W-:Y:S01]  /*07e0*/  HFMA2 R141, -RZ, RZ, 0, 0 ;  /* 0x00000000ff8d7431 */ /* 0x000fe200000001ff */
[----:B------:R-:W-:Y:S01]  /*07f0*/  ISETP.NE.AND P6, PT, RZ, UR12, PT ;  /* 0x0000000cff007c0c */ /* 0x000fe2000bfc5270 */
[----:B------:R-:W-:Y:S01]  /*0800*/  IMAD.MOV.U32 R143, RZ, RZ, RZ ;  /* 0x000000ffff8f7224 */ /* 0x000fe200078e00ff */
[C---:B------:R-:W-:Y:S01]  /*0810*/  ISETP.GE.U32.AND P0, PT, R122.reuse, 0x100, PT ;  /* 0x000001007a00780c */ /* 0x040fe20003f06070 */
[----:B------:R-:W-:Y:S01]  /*0820*/  IMAD.MOV.U32 R152, RZ, RZ, RZ ;  /* 0x000000ffff987224 */ /* 0x000fe200078e00ff */
[----:B------:R-:W-:-:S02]  /*0830*/  ISETP.GE.U32.AND P1, PT, R122, 0x180, PT ;  /* 0x000001807a00780c */ /* 0x000fc40003f26070 */
[----:B------:R-:W-:-:S03]  /*0840*/  ISETP.GE.U32.AND P2, PT, R122, 0x200, PT ;  /* 0x000002007a00780c */ /* 0x000fc60003f46070 */
[----:B------:R-:W-:-:S05]  /*0850*/  @P4 IADD3 R75, PT, PT, R135, -0x1, RZ ;  /* 0xffffffff874b4810 */ /* 0x000fca0007ffe0ff */
[-C--:B0-----:R-:W-:Y:S02]  /*0860*/  @P4 IMAD R77, R75, R2.reuse, RZ ;  /* 0x000000024b4d4224 */ /* 0x081fe400078e02ff */
[----:B------:R-:W-:Y:S02]  /*0870*/  VIADD R75, R134, 0xffffffff ;  /* 0xffffffff864b7836 */ /* 0x000fe40000000000 */
[-C--:B------:R-:W-:Y:S01]  /*0880*/  IMAD R74, R123, R2.reuse, RZ ;  /* 0x000000027b4a7224 */ /* 0x080fe200078e02ff */
[----:B------:R-:W-:Y:S01]  /*0890*/  @P4 SHF.R.S32.HI R78, RZ, 0x1f, R77 ;  /* 0x0000001fff4e4819 */ /* 0x000fe2000001144d */
[----:B------:R-:W-:-:S03]  /*08a0*/  IMAD R76, R75, R2, RZ ;  /* 0x000000024b4c7224 */ /* 0x000fc600078e02ff */
[----:B------:R-:W-:Y:S02]  /*08b0*/  SHF.R.S32.HI R75, RZ, 0x1f, R74 ;  /* 0x0000001fff4b7819 */ /* 0x000fe4000001144a */
[----:B-1----:R-:W-:Y:S02]  /*08c0*/  SHF.R.S32.HI R73, RZ, 0x1f, R76 ;  /* 0x0000001fff497819 */ /* 0x002fe4000001144c */
[----:B------:R-:W-:Y:S02]  /*08d0*/  LEA.HI R75, R75, R74, RZ, 0x2 ;  /* 0x0000004a4b4b7211 */ /* 0x000fe400078f10ff */
[----:B------:R-:W-:Y:S02]  /*08e0*/  @P4 LEA.HI R77, R78, R77, RZ, 0x2 ;  /* 0x0000004d4e4d4211 */ /* 0x000fe400078f10ff */
[----:B------:R-:W-:Y:S02]  /*08f0*/  LEA.HI.SX32 R136, R75, R0, 0x1e ;  /* 0x000000004b887211 */ /* 0x000fe400078ff2ff */
[----:B------:R-:W-:-:S02]  /*0900*/  LEA.HI R73, R73, R76, RZ, 0x2 ;  /* 0x0000004c49497211 */ /* 0x000fc400078f10ff */
[-C--:B------:R-:W-:Y:S01]  /*0910*/  @P4 LEA.HI.SX32 R143, R77, R0.reuse, 0x1e ;  /* 0x000000004d8f4211 */ /* 0x080fe200078ff2ff */
[----:B------:R-:W-:Y:S01]  /*0920*/  IMAD.MOV.U32 R145, RZ, RZ, R136 ;  /* 0x000000ffff917224 */ /* 0x000fe200078e0088 */
[----:B------:R-:W-:Y:S02]  /*0930*/  LEA.HI.SX32 R144, R73, R0, 0x1e ;  /* 0x0000000049907211 */ /* 0x000fe400078ff2ff */
[----:B--2---:R-:W-:Y:S01]  /*0940*/  FSEL R142, R72, RZ, !P6 ;  /* 0x000000ff488e7208 */ /* 0x004fe20007000000 */
[----:B------:R-:W-:Y:S06]  /*0950*/  @!P3 BRA `(.L_x_557) ;  /* 0x0000000000fcb947 */ /* 0x000fec0003800000 */
[----:B------:R-:W0:Y:S08]  /*0960*/  LDC.64 R74, c[0x0][0x428] ;  /* 0x00010a00ff4a7b82 */ /* 0x000e300000000a00 */
[----:B------:R-:W1:Y:S08]  /*0970*/  LDC.64 R72, c[0x0][0x3a8] ;  /* 0x0000ea00ff487b82 */ /* 0x000e700000000a00 */
[----:B------:R-:W2:Y:S01]  /*0980*/  LDC.64 R78, c[0x0][0x3b0] ;  /* 0x0000ec00ff4e7b82 */ /* 0x000ea20000000a00 */
[----:B0-----:R-:W-:-:S06]  /*0990*/  IMAD.WIDE.U32 R74, R144, 0x8, R74 ;  /* 0x00000008904a7825 */ /* 0x001fcc00078e004a */
[----:B------:R-:W3:Y:S01]  /*09a0*/  LDG.E.64 R74, desc[UR10][R74.64] ;  /* 0x0000000a4a4a7981 */ /* 0x000ee2000c1e1b00 */
[----:B-1----:R-:W-:-:S06]  /*09b0*/  IMAD.WIDE.U32 R72, R145, 0x8, R72 ;  /* 0x0000000891487825 */ /* 0x002fcc00078e0048 */
[----:B------:R-:W4:Y:S01]  /*09c0*/  LDG.E.64 R72, desc[UR10][R72.64] ;  /* 0x0000000a48487981 */ /* 0x000f22000c1e1b00 */
[----:B--2---:R-:W-:-:S05]  /*09d0*/  IMAD.WIDE.U32 R78, R143, 0x4, R78 ;  /* 0x000000048f4e7825 */ /* 0x004fca00078e004e */
[----:B------:R-:W5:Y:S01]  /*09e0*/  LDG.E R121, desc[UR10][R78.64] ;  /* 0x0000000a4e797981 */ /* 0x000f62000c1e1900 */
[----:B------:R-:W-:-:S04]  /*09f0*/  ISETP.NE.U32.AND P6, PT, RZ, UR14, PT ;  /* 0x0000000eff007c0c */ /* 0x000fc8000bfc5070 */
[----:B------:R-:W-:-:S13]  /*0a00*/  ISETP.NE.AND.EX P6, PT, RZ, UR15, PT, P6 ;  /* 0x0000000fff007c0c */ /* 0x000fda000bfc5360 */
[----:B------:R-:W0:Y:S01]  /*0a10*/  @P6 LDC.64 R76, c[0x0][0x438] ;  /* 0x00010e00ff4c6b82 */ /* 0x000e220000000a00 */
[----:B------:R-:W-:Y:S01]  /*0a20*/  IMAD.U32 R129, R102, 0x10000, RZ ;  /* 0x0001000066817824 */ /* 0x000fe200078e00ff */
[----:B------:R-:W-:Y:S02]  /*0a30*/  SHF.L.U32 R128, R19, 0x10, RZ ;  /* 0x0000001013807819 */ /* 0x000fe400000006ff */
[----:B------:R-:W-:Y:S01]  /*0a40*/  SHF.L.U32 R125, R103, 0x10, RZ ;  /* 0x00000010677d7819 */ /* 0x000fe200000006ff */
[----:B------:R-:W-:Y:S02]  /*0a50*/  VIADD R143, R143, 0x80 ;  /* 0x000000808f8f7836 */ /* 0x000fe40000000000 */
[----:B0-----:R-:W-:-:S05]  /*0a60*/  @P6 IMAD.WIDE.U32 R76, R145, 0x8, R76 ;  /* 0x00000008914c6825 */ /* 0x001fca00078e004c */
[----:B------:R0:W5:Y:S01]  /*0a70*/  @P6 LDG.E.64 R112, desc[UR10][R76.64] ;  /* 0x0000000a4c706981 */ /* 0x000162000c1e1b00 */
[----:B------:R-:W-:Y:S01]  /*0a80*/  IADD3 R144, PT, PT, R144, 0x80, RZ ;  /* 0x0000008090907810 */ /* 0x000fe20007ffe0ff */
[----:B------:R-:W-:Y:S01]  /*0a90*/  VIADD R145, R145, 0x80 ;  /* 0x0000008091917836 */ /* 0x000fe20000000000 */
[----:B---3--:R-:W-:Y:S01]  /*0aa0*/  MOV R124, R74 ;  /* 0x0000004a007c7202 */ /* 0x008fe20000000f00 */
[--C-:B------:R-:W-:Y:S01]  /*0ab0*/  IMAD.MOV.U32 R126, RZ, RZ, R75.reuse ;  /* 0x000000ffff7e7224 */ /* 0x100fe200078e004b */
[--C-:B------:R-:W-:Y:S02]  /*0ac0*/  SHF.R.U64 R130, R74, 0x10, R75.reuse ;  /* 0x000000104a827819 */ /* 0x100fe4000000124b */
[----:B------:R-:W-:Y:S01]  /*0ad0*/  SHF.R.U32.HI R74, RZ, 0x10, R75 ;  /* 0x00000010ff4a7819 */ /* 0x000fe2000001164b */
[C---:B----4-:R-:W-:Y:S01]  /*0ae0*/  IMAD.U32 R75, R72.reuse, 0x10000, RZ ;  /* 0x00010000484b7824 */ /* 0x050fe200078e00ff */
[--C-:B------:R-:W-:Y:S02]  /*0af0*/  SHF.R.U64 R72, R72, 0x10, R73.reuse ;  /* 0x0000001048487819 */ /* 0x100fe40000001249 */
[----:B------:R-:W-:-:S02]  /*0b00*/  SHF.R.U32.HI R133, RZ, 0x10, R73 ;  /* 0x00000010ff857819 */ /* 0x000fc40000011649 */
[----:B------:R-:W-:Y:S01]  /*0b10*/  SHF.L.U32 R73, R73, 0x10, RZ ;  /* 0x0000001049497819 */ /* 0x000fe200000006ff */
[----:B------:R-:W-:-:S04]  /*0b20*/  FADD.FTZ R75, -R142, R75 ;  /* 0x0000004b8e4b7221 */ /* 0x000fc80000010100 */
[----:B------:R-:W-:Y:S01]  /*0b30*/  FADD.FTZ R73, -R142, R73 ;  /* 0x000000498e497221 */ /* 0x000fe20000010100 */
[----:B------:R-:W-:-:S03]  /*0b40*/  IMAD.U32 R124, R124, 0x10000, RZ ;  /* 0x000100007c7c7824 */ /* 0x000fc600078e00ff */
[----:B------:R-:W-:Y:S01]  /*0b50*/  FMUL.FTZ R127, R132, R73 ;  /* 0x00000049847f7220 */ /* 0x000fe20000410000 */
[----:B------:R-:W-:Y:S02]  /*0b60*/  IMAD.U32 R73, R72, 0x10000, RZ ;  /* 0x0001000048497824 */ /* 0x000fe400078e00ff */
[----:B------:R-:W-:Y:S01]  /*0b70*/  FMUL.FTZ R131, R132, R75 ;  /* 0x0000004b84837220 */ /* 0x000fe20000410000 */
[----:B------:R-:W-:Y:S01]  /*0b80*/  SHF.L.U32 R75, R133, 0x10, RZ ;  /* 0x00000010854b7819 */ /* 0x000fe200000006ff */
[----:B------:R-:W-:Y:S01]  /*0b90*/  FMUL.FTZ R129, R129, R124 ;  /* 0x0000007c81817220 */ /* 0x000fe20000410000 */
[----:B------:R-:W-:Y:S01]  /*0ba0*/  FADD.FTZ R73, -R142, R73 ;  /* 0x000000498e497221 */ /* 0x000fe20000010100 */
[----:B------:R-:W-:Y:S02]  /*0bb0*/  IMAD.U32 R72, R130, 0x10000, RZ ;  /* 0x0001000082487824 */ /* 0x000fe400078e00ff */
[----:B0-----:R-:W-:Y:S01]  /*0bc0*/  FADD.FTZ R77, -R142, R75 ;  /* 0x0000004b8e4d7221 */ /* 0x001fe20000010100 */
[----:B------:R-:W-:Y:S01]  /*0bd0*/  FMUL.FTZ R130, R132, R73 ;  /* 0x0000004984827220 */ /* 0x000fe20000410000 */
[----:B------:R-:W-:-:S02]  /*0be0*/  IMAD.U32 R126, R126, 0x10000, RZ ;  /* 0x000100007e7e7824 */ /* 0x000fc400078e00ff */
[----:B------:R-:W-:Y:S01]  /*0bf0*/  FMUL.FTZ R128, R128, R72 ;  /* 0x0000004880807220 */ /* 0x000fe20000410000 */
[----:B------:R-:W-:Y:S01]  /*0c00*/  FADD.FTZ R73, RZ, R129 ;  /* 0x00000081ff497221 */ /* 0x000fe20000010000 */
[C---:B------:R-:W-:Y:S01]  /*0c10*/  FFMA.FTZ R75, R131.reuse, R129, RZ ;  /* 0x00000081834b7223 */ /* 0x040fe200000100ff */
[----:B------:R-:W-:Y:S01]  /*0c20*/  FADD.FTZ R48, R48, R124 ;  /* 0x0000007c30307221 */ /* 0x000fe20000010000 */
[----:B------:R-:W-:Y:S01]  /*0c30*/  FFMA.FTZ R68, R131, R124, R68 ;  /* 0x0000007c83447223 */ /* 0x000fe20000010044 */
[----:B------:R-:W-:Y:S02]  /*0c40*/  IMAD.U32 R76, R74, 0x10000, RZ ;  /* 0x000100004a4c7824 */ /* 0x000fe400078e00ff */
[----:B------:R-:W-:Y:S01]  /*0c50*/  FADD.FTZ R49, R49, R72 ;  /* 0x0000004831317221 */ /* 0x000fe20000010000 */
[----:B------:R-:W-:Y:S01]  /*0c60*/  FFMA.FTZ R69, R130, R72, R69 ;  /* 0x0000004882457223 */ /* 0x000fe20000010045 */
[----:B------:R-:W-:Y:S01]  /*0c70*/  FMUL.FTZ R125, R125, R126 ;  /* 0x0000007e7d7d7220 */ /* 0x000fe20000410000 */
[----:B------:R-:W-:-:S02]  /*0c80*/  IMAD.U32 R124, R20, 0x10000, RZ ;  /* 0x00010000147c7824 */ /* 0x000fc400078e00ff */
[----:B------:R-:W-:Y:S01]  /*0c90*/  FADD.FTZ R72, R73, R128 ;  /* 0x0000008049487221 */ /* 0x000fe20000010000 */
[----:B------:R-:W-:Y:S01]  /*0ca0*/  FFMA.FTZ R74, R130, R128, R75 ;  /* 0x00000080824a7223 */ /* 0x000fe2000001004b */
[----:B------:R-:W-:Y:S01]  /*0cb0*/  FADD.FTZ R50, R50, R126 ;  /* 0x0000007e32327221 */ /* 0x000fe20000010000 */
[C---:B------:R-:W-:Y:S01]  /*0cc0*/  FFMA.FTZ R70, R127.reuse, R126, R70 ;  /* 0x0000007e7f467223 */ /* 0x040fe20000010046 */
[-C--:B------:R-:W-:Y:S01]  /*0cd0*/  FMUL.FTZ R124, R124, R76.reuse ;  /* 0x0000004c7c7c7220 */ /* 0x080fe20000410000 */
[----:B------:R-:W-:Y:S01]  /*0ce0*/  FMUL.FTZ R126, R132, R77 ;  /* 0x0000004d847e7220 */ /* 0x000fe20000410000 */
[----:B------:R-:W-:Y:S01]  /*0cf0*/  FADD.FTZ R141, R72, R125 ;  /* 0x0000007d488d7221 */ /* 0x000fe20000010000 */
[----:B------:R-:W-:Y:S01]  /*0d00*/  FFMA.FTZ R73, R127, R125, R74 ;  /* 0x0000007d7f497223 */ /* 0x000fe2000001004a */
[----:B------:R-:W-:Y:S01]  /*0d10*/  FADD.FTZ R51, R51, R76 ;  /* 0x0000004c33337221 */ /* 0x000fe20000010000 */
[C---:B------:R-:W-:Y:S01]  /*0d20*/  FFMA.FTZ R71, R126.reuse, R76, R71 ;  /* 0x0000004c7e477223 */ /* 0x040fe20000010047 */
[----:B------:R-:W-:Y:S01]  /*0d30*/  FADD.FTZ R141, R141, R124 ;  /* 0x0000007c8d8d7221 */ /* 0x000fe20000010000 */
[----:B------:R-:W-:-:S07]  /*0d40*/  FFMA.FTZ R152, R126, R124, R73 ;  /* 0x0000007c7e987223 */ /* 0x000fce0000010049 */
.L_x_557:
[----:B----4-:R-:W-:Y:S05]  /*0d50*/  BSYNC.RECONVERGENT B1 ;  /* 0x0000000000017941 */ /* 0x010fea0003800200 */
.L_x_556:
        /* <DEDUP_REMOVED lines=12> */
[----:B--2---:R-:W-:-:S05]  /*0e20*/  IMAD.WIDE.U32 R72, R143, 0x4, R72 ;  /* 0x000000048f487825 */ /* 0x004fca00078e0048 */
[----:B------:R-:W5:Y:S01]  /*0e30*/  LDG.E R120, desc[UR10][R72.64] ;  /* 0x0000000a48787981 */ /* 0x000f62000c1e1900 */
[----:B0-----:R-:W-:-:S05]  /*0e40*/  @P6 IMAD.WIDE.U32 R24, R145, 0x8, R24 ;  /* 0x0000000891186825 */ /* 0x001fca00078e0018 */
[----:B------:R0:W5:Y:S02]  /*0e50*/  @P6 LDG.E.64 R110, desc[UR10][R24.64] ;  /* 0x0000000a186e6981 */ /* 0x000164000c1e1b00 */
[----:B0-----:R-:W-:Y:S01]  /*0e60*/  IMAD.U32 R24, R5, 0x10000, RZ ;  /* 0x0001000005187824 */ /* 0x001fe200078e00ff */
[----:B------:R-:W-:Y:S01]  /*0e70*/  IADD3 R145, PT, PT, R145, 0x80, RZ ;  /* 0x0000008091917810 */ /* 0x000fe20007ffe0ff */
[----:B------:R-:W-:Y:S02]  /*0e80*/  VIADD R143, R143, 0x80 ;  /* 0x000000808f8f7836 */ /* 0x000fe40000000000 */
[----:B------:R-:W-:Y:S02]  /*0e90*/  VIADD R144, R144, 0x80 ;  /* 0x0000008090907836 */ /* 0x000fe40000000000 */
[----:B---3--:R-:W-:Y:S01]  /*0ea0*/  IMAD.U32 R77, R22, 0x10000, RZ ;  /* 0x00010000164d7824 */ /* 0x008fe200078e00ff */
[----:B------:R-:W-:Y:S01]  /*0eb0*/  SHF.R.U32.HI R75, RZ, 0x10, R23 ;  /* 0x00000010ff4b7819 */ /* 0x000fe20000011617 */
[----:B------:R-:W-:-:S02]  /*0ec0*/  IMAD.U32 R79, R23, 0x10000, RZ ;  /* 0x00010000174f7824 */ /* 0x000fc400078e00ff */
[----:B------:R-:W-:Y:S01]  /*0ed0*/  FADD.FTZ R77, -R142, R77 ;  /* 0x0000004d8e4d7221 */ /* 0x000fe20000010100 */
[----:B----4-:R-:W-:Y:S01]  /*0ee0*/  IMAD.MOV.U32 R21, RZ, RZ, R26 ;  /* 0x000000ffff157224 */ /* 0x010fe200078e001a */
[--C-:B------:R-:W-:Y:S02]  /*0ef0*/  SHF.R.U64 R26, R26, 0x10, R27.reuse ;  /* 0x000000101a1a7819 */ /* 0x100fe4000000121b */
[----:B------:R-:W-:Y:S02]  /*0f00*/  MOV R28, R27 ;  /* 0x0000001b001c7202 */ /* 0x000fe40000000f00 */
[----:B------:R-:W-:Y:S02]  /*0f10*/  SHF.R.U32.HI R74, RZ, 0x10, R27 ;  /* 0x00000010ff4a7819 */ /* 0x000fe4000001161b */
[----:B------:R-:W-:Y:S01]  /*0f20*/  SHF.R.U64 R27, R22, 0x10, R23 ;  /* 0x00000010161b7819 */ /* 0x000fe20000001217 */
[----:B------:R-:W-:Y:S01]  /*0f30*/  IMAD.U32 R23, R21, 0x10000, RZ ;  /* 0x0001000015177824 */ /* 0x000fe200078e00ff */
[----:B------:R-:W-:Y:S01]  /*0f40*/  SHF.L.U32 R22, R3, 0x10, RZ ;  /* 0x0000001003167819 */ /* 0x000fe200000006ff */
[----:B------:R-:W-:Y:S01]  /*0f50*/  FMUL.FTZ R21, R132, R77 ;  /* 0x0000004d84157220 */ /* 0x000fe20000410000 */
[----:B------:R-:W-:Y:S01]  /*0f60*/  FADD.FTZ R79, -R142, R79 ;  /* 0x0000004f8e4f7221 */ /* 0x000fe20000010100 */
[----:B------:R-:W-:Y:S01]  /*0f70*/  SHF.L.U32 R25, R28, 0x10, RZ ;  /* 0x000000101c197819 */ /* 0x000fe200000006ff */
[----:B------:R-:W-:Y:S01]  /*0f80*/  FADD.FTZ R44, R44, R23 ;  /* 0x000000172c2c7221 */ /* 0x000fe20000010000 */
[-C--:B------:R-:W-:Y:S01]  /*0f90*/  FMUL.FTZ R22, R22, R23.reuse ;  /* 0x0000001716167220 */ /* 0x080fe20000410000 */
[----:B------:R-:W-:Y:S01]  /*0fa0*/  FFMA.FTZ R64, R21, R23, R64 ;  /* 0x0000001715407223 */ /* 0x000fe20000010040 */
[----:B------:R-:W-:-:S02]  /*0fb0*/  IMAD.U32 R27, R27, 0x10000, RZ ;  /* 0x000100001b1b7824 */ /* 0x000fc400078e00ff */
[----:B------:R-:W-:Y:S01]  /*0fc0*/  FMUL.FTZ R23, R132, R79 ;  /* 0x0000004f84177220 */ /* 0x000fe20000410000 */
[-C--:B------:R-:W-:Y:S01]  /*0fd0*/  FMUL.FTZ R24, R24, R25.reuse ;  /* 0x0000001918187220 */ /* 0x080fe20000410000 */
[----:B------:R-:W-:Y:S01]  /*0fe0*/  FADD.FTZ R46, R46, R25 ;  /* 0x000000192e2e7221 */ /* 0x000fe20000010000 */
[----:B------:R-:W-:Y:S01]  /*0ff0*/  FADD.FTZ R73, -R142, R27 ;  /* 0x0000001b8e497221 */ /* 0x000fe20000010100 */
[----:B------:R-:W-:Y:S01]  /*1000*/  FFMA.FTZ R66, R23, R25, R66 ;  /* 0x0000001917427223 */ /* 0x000fe20000010042 */
[----:B------:R-:W-:Y:S01]  /*1010*/  SHF.L.U32 R28, R26, 0x10, RZ ;  /* 0x000000101a1c7819 */ /* 0x000fe200000006ff */
[----:B------:R-:W-:Y:S02]  /*1020*/  IMAD.U32 R75, R75, 0x10000, RZ ;  /* 0x000100004b4b7824 */ /* 0x000fe400078e00ff */
[----:B------:R-:W-:Y:S02]  /*1030*/  IMAD.U32 R25, R4, 0x10000, RZ ;  /* 0x0001000004197824 */ /* 0x000fe400078e00ff */
[----:B------:R-:W-:Y:S01]  /*1040*/  FMUL.FTZ R26, R132, R73 ;  /* 0x00000049841a7220 */ /* 0x000fe20000410000 */
[----:B------:R-:W-:Y:S01]  /*1050*/  FADD.FTZ R75, -R142, R75 ;  /* 0x0000004b8e4b7221 */ /* 0x000fe20000010100 */
[----:B------:R-:W-:Y:S01]  /*1060*/  FADD.FTZ R72, R141, R22 ;  /* 0x000000168d487221 */ /* 0x000fe20000010000 */
[----:B------:R-:W-:Y:S01]  /*1070*/  FMUL.FTZ R25, R25, R28 ;  /* 0x0000001c19197220 */ /* 0x000fe20000410000 */
[----:B------:R-:W-:Y:S01]  /*1080*/  FFMA.FTZ R73, R21, R22, R152 ;  /* 0x0000001615497223 */ /* 0x000fe20000010098 */
[----:B------:R-:W-:Y:S01]  /*1090*/  FADD.FTZ R45, R45, R28 ;  /* 0x0000001c2d2d7221 */ /* 0x000fe20000010000 */
[----:B------:R-:W-:Y:S01]  /*10a0*/  FFMA.FTZ R65, R26, R28, R65 ;  /* 0x0000001c1a417223 */ /* 0x000fe20000010041 */
[----:B------:R-:W-:Y:S01]  /*10b0*/  SHF.L.U32 R74, R74, 0x10, RZ ;  /* 0x000000104a4a7819 */ /* 0x000fe200000006ff */
[----:B------:R-:W-:Y:S01]  /*10c0*/  FMUL.FTZ R28, R132, R75 ;  /* 0x0000004b841c7220 */ /* 0x000fe20000410000 */
[----:B------:R-:W-:-:S02]  /*10d0*/  IMAD.U32 R27, R6, 0x10000, RZ ;  /* 0x00010000061b7824 */ /* 0x000fc400078e00ff */
[----:B------:R-:W-:Y:S01]  /*10e0*/  FADD.FTZ R75, R72, R25 ;  /* 0x00000019484b7221 */ /* 0x000fe20000010000 */
[----:B------:R-:W-:Y:S01]  /*10f0*/  FFMA.FTZ R72, R26, R25, R73 ;  /* 0x000000191a487223 */ /* 0x000fe20000010049 */
[----:B------:R-:W-:Y:S01]  /*1100*/  FADD.FTZ R47, R47, R74 ;  /* 0x0000004a2f2f7221 */ /* 0x000fe20000010000 */
[-C--:B------:R-:W-:Y:S01]  /*1110*/  FMUL.FTZ R27, R27, R74.reuse ;  /* 0x0000004a1b1b7220 */ /* 0x080fe20000410000 */
[----:B------:R-:W-:Y:S01]  /*1120*/  FFMA.FTZ R67, R28, R74, R67 ;  /* 0x0000004a1c437223 */ /* 0x000fe20000010043 */
[----:B------:R-:W-:Y:S01]  /*1130*/  FADD.FTZ R74, R75, R24 ;  /* 0x000000184b4a7221 */ /* 0x000fe20000010000 */
[----:B------:R-:W-:-:S03]  /*1140*/  FFMA.FTZ R73, R23, R24, R72 ;  /* 0x0000001817497223 */ /* 0x000fc60000010048 */
[----:B------:R-:W-:Y:S01]  /*1150*/  FADD.FTZ R141, R74, R27 ;  /* 0x0000001b4a8d7221 */ /* 0x000fe20000010000 */
[----:B------:R-:W-:-:S07]  /*1160*/  FFMA.FTZ R152, R28, R27, R73 ;  /* 0x0000001b1c987223 */ /* 0x000fce0000010049 */
.L_x_559:
[----:B------:R-:W-:Y:S05]  /*1170*/  BSYNC.RECONVERGENT B1 ;  /* 0x0000000000017941 */ /* 0x000fea0003800200 */
.L_x_558:
[----:B------:R-:W-:Y:S04]  /*1180*/  BSSY.RECONVERGENT B1, `(.L_x_560) ;  /* 0x0000041000017945 */ /* 0x000fe80003800200 */
[----:B------:R-:W-:Y:S05]  /*1190*/  @!P1 BRA `(.L_x_561) ;  /* 0x0000000000fc9947 */ /* 0x000fea0003800000 */
        /* <DEDUP_REMOVED lines=12> */
[----:B------:R-:W-:Y:S02]  /*1260*/  IMAD.U32 R80, R9, 0x10000, RZ ;  /* 0x0001000009507824 */ /* 0x000fe400078e00ff */
[----:B0-----:R-:W-:-:S05]  /*1270*/  @P6 IMAD.WIDE.U32 R72, R145, 0x8, R72 ;  /* 0x0000000891486825 */ /* 0x001fca00078e0048 */
[----:B------:R0:W5:Y:S01]  /*1280*/  @P6 LDG.E.64 R108, desc[UR10][R72.64] ;  /* 0x0000000a486c6981 */ /* 0x000162000c1e1b00 */
[----:B------:R-:W-:Y:S01]  /*1290*/  IADD3 R143, PT, PT, R143, 0x80, RZ ;  /* 0x000000808f8f7810 */ /* 0x000fe20007ffe0ff */
[----:B------:R-:W-:Y:S02]  /*12a0*/  VIADD R144, R144, 0x80 ;  /* 0x0000008090907836 */ /* 0x000fe40000000000 */
[----:B------:R-:W-:Y:S01]  /*12b0*/  VIADD R145, R145, 0x80 ;  /* 0x0000008091917836 */ /* 0x000fe20000000000 */
[----:B---3--:R-:W-:Y:S01]  /*12c0*/  SHF.L.U32 R81, R30, 0x10, RZ ;  /* 0x000000101e517819 */ /* 0x008fe200000006ff */
[----:B------:R-:W-:Y:S01]  /*12d0*/  IMAD.U32 R83, R31, 0x10000, RZ ;  /* 0x000100001f537824 */ /* 0x000fe200078e00ff */
[----:B------:R-:W-:-:S03]  /*12e0*/  SHF.R.U32.HI R82, RZ, 0x10, R31 ;  /* 0x00000010ff527819 */ /* 0x000fc6000001161f */
[----:B------:R-:W-:Y:S01]  /*12f0*/  FADD.FTZ R81, -R142, R81 ;  /* 0x000000518e517221 */ /* 0x000fe20000010100 */
[----:B----4-:R-:W-:Y:S01]  /*1300*/  IMAD.MOV.U32 R29, RZ, RZ, R74 ;  /* 0x000000ffff1d7224 */ /* 0x010fe200078e004a */
[--C-:B------:R-:W-:Y:S01]  /*1310*/  SHF.R.U64 R79, R74, 0x10, R75.reuse ;  /* 0x000000104a4f7819 */ /* 0x100fe2000000124b */
[--C-:B------:R-:W-:Y:S01]  /*1320*/  IMAD.MOV.U32 R78, RZ, RZ, R75.reuse ;  /* 0x000000ffff4e7224 */ /* 0x100fe200078e004b */
[----:B------:R-:W-:Y:S02]  /*1330*/  SHF.R.U32.HI R74, RZ, 0x10, R75 ;  /* 0x00000010ff4a7819 */ /* 0x000fe4000001164b */
[----:B------:R-:W-:Y:S01]  /*1340*/  SHF.R.U64 R75, R30, 0x10, R31 ;  /* 0x000000101e4b7819 */ /* 0x000fe2000000121f */
[----:B------:R-:W-:Y:S01]  /*1350*/  IMAD.U32 R30, R7, 0x10000, RZ ;  /* 0x00010000071e7824 */ /* 0x000fe200078e00ff */
[----:B------:R-:W-:Y:S01]  /*1360*/  SHF.L.U32 R31, R29, 0x10, RZ ;  /* 0x000000101d1f7819 */ /* 0x000fe200000006ff */
[----:B------:R-:W-:Y:S01]  /*1370*/  FMUL.FTZ R29, R132, R81 ;  /* 0x00000051841d7220 */ /* 0x000fe20000410000 */
[----:B------:R-:W-:Y:S01]  /*1380*/  FADD.FTZ R83, -R142, R83 ;  /* 0x000000538e537221 */ /* 0x000fe20000010100 */
[----:B------:R-:W-:Y:S01]  /*1390*/  SHF.L.U32 R75, R75, 0x10, RZ ;  /* 0x000000104b4b7819 */ /* 0x000fe200000006ff */
[----:B0-----:R-:W-:-:S02]  /*13a0*/  IMAD.U32 R73, R78, 0x10000, RZ ;  /* 0x000100004e497824 */ /* 0x001fc400078e00ff */
[-C--:B------:R-:W-:Y:S01]  /*13b0*/  FMUL.FTZ R30, R30, R31.reuse ;  /* 0x0000001f1e1e7220 */ /* 0x080fe20000410000 */
[----:B------:R-:W-:Y:S01]  /*13c0*/  FADD.FTZ R40, R40, R31 ;  /* 0x0000001f28287221 */ /* 0x000fe20000010000 */
[----:B------:R-:W-:Y:S01]  /*13d0*/  FFMA.FTZ R60, R29, R31, R60 ;  /* 0x0000001f1d3c7223 */ /* 0x000fe2000001003c */
[----:B------:R-:W-:Y:S01]  /*13e0*/  FMUL.FTZ R31, R132, R83 ;  /* 0x00000053841f7220 */ /* 0x000fe20000410000 */
[----:B------:R-:W-:Y:S01]  /*13f0*/  FADD.FTZ R75, -R142, R75 ;  /* 0x0000004b8e4b7221 */ /* 0x000fe20000010100 */
[-C--:B------:R-:W-:Y:S01]  /*1400*/  FMUL.FTZ R80, R80, R73.reuse ;  /* 0x0000004950507220 */ /* 0x080fe20000410000 */
[----:B------:R-:W-:Y:S01]  /*1410*/  FADD.FTZ R42, R42, R73 ;  /* 0x000000492a2a7221 */ /* 0x000fe20000010000 */
[----:B------:R-:W-:Y:S01]  /*1420*/  FFMA.FTZ R62, R31, R73, R62 ;  /* 0x000000491f3e7223 */ /* 0x000fe2000001003e */
[----:B------:R-:W-:Y:S02]  /*1430*/  IMAD.U32 R73, R82, 0x10000, RZ ;  /* 0x0001000052497824 */ /* 0x000fe400078e00ff */
[----:B------:R-:W-:Y:S01]  /*1440*/  FMUL.FTZ R82, R132, R75 ;  /* 0x0000004b84527220 */ /* 0x000fe20000410000 */
[----:B------:R-:W-:-:S02]  /*1450*/  IMAD.U32 R81, R8, 0x10000, RZ ;  /* 0x0001000008517824 */ /* 0x000fc400078e00ff */
[----:B------:R-:W-:Y:S02]  /*1460*/  IMAD.U32 R72, R79, 0x10000, RZ ;  /* 0x000100004f487824 */ /* 0x000fe400078e00ff */
[----:B------:R-:W-:Y:S01]  /*1470*/  FADD.FTZ R75, -R142, R73 ;  /* 0x000000498e4b7221 */ /* 0x000fe20000010100 */
[----:B------:R-:W-:Y:S01]  /*1480*/  FFMA.FTZ R73, R29, R30, R152 ;  /* 0x0000001e1d497223 */ /* 0x000fe20000010098 */
[-C--:B------:R-:W-:Y:S01]  /*1490*/  FMUL.FTZ R81, R81, R72.reuse ;  /* 0x0000004851517220 */ /* 0x080fe20000410000 */
[----:B------:R-:W-:Y:S01]  /*14a0*/  FADD.FTZ R41, R41, R72 ;  /* 0x0000004829297221 */ /* 0x000fe20000010000 */
[----:B------:R-:W-:Y:S01]  /*14b0*/  FFMA.FTZ R61, R82, R72, R61 ;  /* 0x00000048523d7223 */ /* 0x000fe2000001003d */
[----:B------:R-:W-:Y:S01]  /*14c0*/  FADD.FTZ R72, R141, R30 ;  /* 0x0000001e8d487221 */ /* 0x000fe20000010000 */
[----:B------:R-:W-:Y:S01]  /*14d0*/  SHF.L.U32 R83, R10, 0x10, RZ ;  /* 0x000000100a537819 */ /* 0x000fe200000006ff */
[----:B------:R-:W-:Y:S01]  /*14e0*/  FMUL.FTZ R84, R132, R75 ;  /* 0x0000004b84547220 */ /* 0x000fe20000410000 */
[----:B------:R-:W-:-:S02]  /*14f0*/  IMAD.U32 R74, R74, 0x10000, RZ ;  /* 0x000100004a4a7824 */ /* 0x000fc400078e00ff */
        /* <DEDUP_REMOVED lines=9> */
.L_x_561:
[----:B------:R-:W-:Y:S05]  /*1590*/  BSYNC.RECONVERGENT B1 ;  /* 0x0000000000017941 */ /* 0x000fea0003800200 */
.L_x_560:
        /* <DEDUP_REMOVED lines=15> */
[----:B------:R-:W-:Y:S01]  /*1690*/  SHF.L.U32 R88, R13, 0x10, RZ ;  /* 0x000000100d587819 */ /* 0x000fe200000006ff */
[----:B0-----:R-:W-:-:S05]  /*16a0*/  @P6 IMAD.WIDE.U32 R74, R145, 0x8, R74 ;  /* 0x00000008914a6825 */ /* 0x001fca00078e004a */
[----:B------:R0:W5:Y:S01]  /*16b0*/  @P6 LDG.E.64 R106, desc[UR10][R74.64] ;  /* 0x0000000a4a6a6981 */ /* 0x000162000c1e1b00 */
[----:B------:R-:W-:Y:S01]  /*16c0*/  IADD3 R143, PT, PT, R143, 0x80, RZ ;  /* 0x000000808f8f7810 */ /* 0x000fe20007ffe0ff */
[----:B------:R-:W-:Y:S01]  /*16d0*/  VIADD R144, R144, 0x80 ;  /* 0x0000008090907836 */ /* 0x000fe20000000000 */
[----:B------:R-:W-:Y:S01]  /*16e0*/  IADD3 R145, PT, PT, R145, 0x80, RZ ;  /* 0x0000008091917810 */ /* 0x000fe20007ffe0ff */
[C---:B---3--:R-:W-:Y:S01]  /*16f0*/  IMAD.U32 R89, R72.reuse, 0x10000, RZ ;  /* 0x0001000048597824 */ /* 0x048fe200078e00ff */
[----:B------:R-:W-:-:S03]  /*1700*/  SHF.R.U64 R72, R72, 0x10, R73 ;  /* 0x0000001048487819 */ /* 0x000fc60000001249 */
[----:B------:R-:W-:Y:S01]  /*1710*/  FADD.FTZ R89, -R142, R89 ;  /* 0x000000598e597221 */ /* 0x000fe20000010100 */
[----:B----4-:R-:W-:Y:S01]  /*1720*/  MOV R85, R76 ;  /* 0x0000004c00557202 */ /* 0x010fe20000000f00 */
[--C-:B------:R-:W-:Y:S01]  /*1730*/  IMAD.MOV.U32 R87, RZ, RZ, R77.reuse ;  /* 0x000000ffff577224 */ /* 0x100fe200078e004d */
[--C-:B------:R-:W-:Y:S02]  /*1740*/  SHF.R.U64 R90, R76, 0x10, R77.reuse ;  /* 0x000000104c5a7819 */ /* 0x100fe4000000124d */
[----:B------:R-:W-:Y:S02]  /*1750*/  SHF.R.U32.HI R76, RZ, 0x10, R77 ;  /* 0x00000010ff4c7819 */ /* 0x000fe4000001164d */
[----:B------:R-:W-:Y:S02]  /*1760*/  SHF.R.U32.HI R77, RZ, 0x10, R73 ;  /* 0x00000010ff4d7819 */ /* 0x000fe40000011649 */
[----:B------:R-:W-:Y:S01]  /*1770*/  SHF.L.U32 R91, R73, 0x10, RZ ;  /* 0x00000010495b7819 */ /* 0x000fe200000006ff */
[----:B------:R-:W-:-:S02]  /*1780*/  IMAD.U32 R73, R85, 0x10000, RZ ;  /* 0x0001000055497824 */ /* 0x000fc400078e00ff */
[----:B------:R-:W-:Y:S02]  /*1790*/  FMUL.FTZ R85, R132, R89 ;  /* 0x0000005984557220 */ /* 0x000fe40000410000 */
[-C--:B------:R-:W-:Y:S01]  /*17a0*/  FMUL.FTZ R86, R86, R73.reuse ;  /* 0x0000004956567220 */ /* 0x080fe20000410000 */
[----:B------:R-:W-:Y:S01]  /*17b0*/  FADD.FTZ R36, R36, R73 ;  /* 0x0000004924247221 */ /* 0x000fe20000010000 */
[----:B------:R-:W-:Y:S01]  /*17c0*/  FFMA.FTZ R56, R85, R73, R56 ;  /* 0x0000004955387223 */ /* 0x000fe20000010038 */
[----:B------:R-:W-:Y:S01]  /*17d0*/  SHF.L.U32 R73, R72, 0x10, RZ ;  /* 0x0000001048497819 */ /* 0x000fe200000006ff */
[----:B0-----:R-:W-:Y:S01]  /*17e0*/  IMAD.U32 R75, R87, 0x10000, RZ ;  /* 0x00010000574b7824 */ /* 0x001fe200078e00ff */
[----:B------:R-:W-:-:S03]  /*17f0*/  SHF.L.U32 R72, R90, 0x10, RZ ;  /* 0x000000105a487819 */ /* 0x000fc600000006ff */
[C---:B------:R-:W-:Y:S01]  /*1800*/  FADD.FTZ R73, -R142.reuse, R73 ;  /* 0x000000498e497221 */ /* 0x040fe20000010100 */
[----:B------:R-:W-:Y:S01]  /*1810*/  FADD.FTZ R87, -R142, R91 ;  /* 0x0000005b8e577221 */ /* 0x000fe20000010100 */
[----:B------:R-:W-:Y:S01]  /*1820*/  IMAD.U32 R89, R12, 0x10000, RZ ;  /* 0x000100000c597824 */ /* 0x000fe200078e00ff */
[----:B------:R-:W-:Y:S01]  /*1830*/  SHF.L.U32 R77, R77, 0x10, RZ ;  /* 0x000000104d4d7819 */ /* 0x000fe200000006ff */
[C---:B------:R-:W-:Y:S01]  /*1840*/  FMUL.FTZ R90, R132.reuse, R73 ;  /* 0x00000049845a7220 */ /* 0x040fe20000410000 */
[----:B------:R-:W-:Y:S01]  /*1850*/  FMUL.FTZ R87, R132, R87 ;  /* 0x0000005784577220 */ /* 0x000fe20000410000 */
[-C--:B------:R-:W-:Y:S01]  /*1860*/  FMUL.FTZ R89, R89, R72.reuse ;  /* 0x0000004859597220 */ /* 0x080fe20000410000 */
[----:B------:R-:W-:Y:S01]  /*1870*/  FADD.FTZ R37, R37, R72 ;  /* 0x0000004825257221 */ /* 0x000fe20000010000 */
[----:B------:R-:W-:Y:S01]  /*1880*/  FFMA.FTZ R57, R90, R72, R57 ;  /* 0x000000485a397223 */ /* 0x000fe20000010039 */
[----:B------:R-:W-:Y:S01]  /*1890*/  FADD.FTZ R77, -R142, R77 ;  /* 0x0000004d8e4d7221 */ /* 0x000fe20000010100 */
[----:B------:R-:W-:Y:S01]  /*18a0*/  FADD.FTZ R72, R141, R86 ;  /* 0x000000568d487221 */ /* 0x000fe20000010000 */
[----:B------:R-:W-:Y:S01]  /*18b0*/  FFMA.FTZ R73, R85, R86, R152 ;  /* 0x0000005655497223 */ /* 0x000fe20000010098 */
[-C--:B------:R-:W-:Y:S01]  /*18c0*/  FMUL.FTZ R88, R88, R75.reuse ;  /* 0x0000004b58587220 */ /* 0x080fe20000410000 */
[----:B------:R-:W-:Y:S01]  /*18d0*/  FADD.FTZ R38, R38, R75 ;  /* 0x0000004b26267221 */ /* 0x000fe20000010000 */
[----:B------:R-:W-:Y:S01]  /*18e0*/  FFMA.FTZ R58, R87, R75, R58 ;  /* 0x0000004b573a7223 */ /* 0x000fe2000001003a */
[----:B------:R-:W-:-:S02]  /*18f0*/  IMAD.U32 R91, R14, 0x10000, RZ ;  /* 0x000100000e5b7824 */ /* 0x000fc400078e00ff */
[----:B------:R-:W-:Y:S01]  /*1900*/  FMUL.FTZ R92, R132, R77 ;  /* 0x0000004d845c7220 */ /* 0x000fe20000410000 */
[----:B------:R-:W-:Y:S02]  /*1910*/  IMAD.U32 R74, R76, 0x10000, RZ ;  /* 0x000100004c4a7824 */ /* 0x000fe400078e00ff */
        /* <DEDUP_REMOVED lines=9> */
.L_x_563:
[----:B------:R-:W-:Y:S05]  /*19b0*/  BSYNC.RECONVERGENT B1 ;  /* 0x0000000000017941 */ /* 0x000fea0003800200 */
.L_x_562:
[----:B------:R-:W-:-:S04]  /*19c0*/  ISETP.GE.U32.AND P6, PT, R122, 0x280, PT ;  /* 0x000002807a00780c */ /* 0x000fc80003fc6070 */
[----:B------:R-:W-:-:S09]  /*19d0*/  P2R R133, PR, RZ, 0x40 ;  /* 0x00000040ff857803 */ /* 0x000fd20000000000 */
[----:B------:R-:W-:Y:S05]  /*19e0*/  @!P6 BRA `(.L_x_564) ;  /* 0x000000080060e947 */ /* 0x000fea0003800000 */
[----:B------:R-:W-:Y:S01]  /*19f0*/  ISETP.NE.U32.AND P6, PT, RZ, UR14, PT ;  /* 0x0000000eff007c0c */ /* 0x000fe2000bfc5070 */
[----:B------:R-:W0:Y:S03]  /*1a00*/  LDC.64 R74, c[0x0][0x428] ;  /* 0x00010a00ff4a7b82 */ /* 0x000e260000000a00 */
[----:B------:R-:W-:-:S05]  /*1a10*/  ISETP.NE.AND.EX P6, PT, RZ, UR15, PT, P6 ;  /* 0x0000000fff007c0c */ /* 0x000fca000bfc5360 */
[----:B------:R-:W1:Y:S08]  /*1a20*/  LDC.64 R76, c[0x0][0x3b0] ;  /* 0x0000ec00ff4c7b82 */ /* 0x000e700000000a00 */
[----:B------:R-:W2:Y:S02]  /*1a30*/  @P6 LDC.64 R72, c[0x0][0x438] ;  /* 0x00010e00ff486b82 */ /* 0x000ea40000000a00 */
[----:B--2---:R-:W-:-:S06]  /*1a40*/  @P6 IMAD.WIDE.U32 R78, R145, 0x8, R72 ;  /* 0x00000008914e6825 */ /* 0x004fcc00078e0048 */
[----:B------:R-:W2:Y:S01]  /*1a50*/  LDC.64 R72, c[0x0][0x3a8] ;  /* 0x0000ea00ff487b82 */ /* 0x000ea20000000a00 */
[----:B0-----:R-:W-:Y:S01]  /*1a60*/  IMAD.WIDE.U32 R74, R144, 0x8, R74 ;  /* 0x00000008904a7825 */ /* 0x001fe200078e004a */
[----:B------:R0:W5:Y:S05]  /*1a70*/  @P6 LDG.E.64 R104, desc[UR10][R78.64] ;  /* 0x0000000a4e686981 */ /* 0x00016a000c1e1b00 */
[----:B------:R-:W3:Y:S01]  /*1a80*/  LDG.E.64 R74, desc[UR10][R74.64] ;  /* 0x0000000a4a4a7981 */ /* 0x000ee2000c1e1b00 */
[----:B--2---:R-:W-:-:S06]  /*1a90*/  IMAD.WIDE.U32 R72, R145, 0x8, R72 ;  /* 0x0000000891487825 */ /* 0x004fcc00078e0048 */
[----:B------:R-:W2:Y:S01]  /*1aa0*/  LDG.E.64 R72, desc[UR10][R72.64] ;  /* 0x0000000a48487981 */ /* 0x000ea2000c1e1b00 */
[----:B-1----:R-:W-:-:S04]  /*1ab0*/  IMAD.WIDE.U32 R76, R143, 0x4, R76 ;  /* 0x000000048f4c7825 */ /* 0x002fc800078e004c */
[----:B------:R-:W-:Y:S01]  /*1ac0*/  IMAD.U32 R94, R15, 0x10000, RZ ;  /* 0x000100000f5e7824 */ /* 0x000fe200078e00ff */
[----:B------:R1:W5:Y:S01]  /*1ad0*/  LDG.E R117, desc[UR10][R76.64] ;  /* 0x0000000a4c757981 */ /* 0x000362000c1e1900 */
[----:B------:R-:W-:Y:S02]  /*1ae0*/  IMAD.U32 R97, R16, 0x10000, RZ ;  /* 0x0001000010617824 */ /* 0x000fe400078e00ff */
[----:B---3--:R-:W-:Y:S01]  /*1af0*/  IMAD.MOV.U32 R93, RZ, RZ, R74 ;  /* 0x000000ffff5d7224 */ /* 0x008fe200078e004a */
[--C-:B------:R-:W-:Y:S02]  /*1b00*/  SHF.R.U64 R99, R74, 0x10, R75.reuse ;  /* 0x000000104a637819 */ /* 0x100fe4000000124b */
[----:B0-----:R-:W-:Y:S02]  /*1b10*/  MOV R78, R75 ;  /* 0x0000004b004e7202 */ /* 0x001fe40000000f00 */
[----:B------:R-:W-:-:S04]  /*1b20*/  SHF.R.U32.HI R98, RZ, 0x10, R75 ;  /* 0x00000010ff627819 */ /* 0x000fc8000001164b */
[----:B-1----:R-:W-:Y:S02]  /*1b30*/  SHF.L.U32 R76, R98, 0x10, RZ ;  /* 0x00000010624c7819 */ /* 0x002fe400000006ff */
[C-C-:B--2---:R-:W-:Y:S01]  /*1b40*/  SHF.R.U64 R96, R72.reuse, 0x10, R73.reuse ;  /* 0x0000001048607819 */ /* 0x144fe20000001249 */
[----:B------:R-:W-:Y:S01]  /*1b50*/  IMAD.U32 R79, R72, 0x10000, RZ ;  /* 0x00010000484f7824 */ /* 0x000fe200078e00ff */
[----:B------:R-:W-:Y:S02]  /*1b60*/  SHF.R.U32.HI R74, RZ, 0x10, R73 ;  /* 0x00000010ff4a7819 */ /* 0x000fe40000011649 */
[----:B------:R-:W-:Y:S01]  /*1b70*/  SHF.L.U32 R95, R73, 0x10, RZ ;  /* 0x00000010495f7819 */ /* 0x000fe200000006ff */
[----:B------:R-:W-:Y:S01]  /*1b80*/  FADD.FTZ R79, -R142, R79 ;  /* 0x0000004f8e4f7221 */ /* 0x000fe20000010100 */
[----:B------:R-:W-:Y:S02]  /*1b90*/  SHF.L.U32 R75, R96, 0x10, RZ ;  /* 0x00000010604b7819 */ /* 0x000fe400000006ff */
[----:B------:R-:W-:Y:S01]  /*1ba0*/  SHF.L.U32 R73, R93, 0x10, RZ ;  /* 0x000000105d497819 */ /* 0x000fe200000006ff */
[----:B------:R-:W-:Y:S01]  /*1bb0*/  IMAD.U32 R77, R74, 0x10000, RZ ;  /* 0x000100004a4d7824 */ /* 0x000fe200078e00ff */
[----:B------:R-:W-:Y:S01]  /*1bc0*/  SHF.L.U32 R74, R99, 0x10, RZ ;  /* 0x00000010634a7819 */ /* 0x000fe200000006ff */
[----:B------:R-:W-:Y:S01]  /*1bd0*/  FADD.FTZ R75, -R142, R75 ;  /* 0x0000004b8e4b7221 */ /* 0x000fe20000010100 */
[----:B------:R-:W-:Y:S01]  /*1be0*/  FMUL.FTZ R93, R132, R79 ;  /* 0x0000004f845d7220 */ /* 0x000fe20000410000 */
[----:B------:R-:W-:Y:S01]  /*1bf0*/  FMUL.FTZ R94, R94, R73 ;  /* 0x000000495e5e7220 */ /* 0x000fe20000410000 */
[----:B------:R-:W-:Y:S01]  /*1c00*/  FADD.FTZ R143, -R142, R77 ;  /* 0x0000004d8e8f7221 */ /* 0x000fe20000010100 */
[----:B------:R-:W-:Y:S01]  /*1c10*/  SHF.L.U32 R77, R78, 0x10, RZ ;  /* 0x000000104e4d7819 */ /* 0x000fe200000006ff */
[----:B------:R-:W-:Y:S01]  /*1c20*/  FADD.FTZ R95, -R142, R95 ;  /* 0x0000005f8e5f7221 */ /* 0x000fe20000010100 */
[----:B------:R-:W-:-:S02]  /*1c30*/  IMAD.U32 R96, R17, 0x10000, RZ ;  /* 0x0001000011607824 */ /* 0x000fc400078e00ff */
[----:B------:R-:W-:Y:S01]  /*1c40*/  FMUL.FTZ R97, R97, R74 ;  /* 0x0000004a61617220 */ /* 0x000fe20000410000 */
[----:B------:R-:W-:Y:S01]  /*1c50*/  FMUL.FTZ R98, R132, R75 ;  /* 0x0000004b84627220 */ /* 0x000fe20000410000 */
[----:B------:R-:W-:Y:S01]  /*1c60*/  FADD.FTZ R72, R141, R94 ;  /* 0x0000005e8d487221 */ /* 0x000fe20000010000 */
[C---:B------:R-:W-:Y:S01]  /*1c70*/  FFMA.FTZ R152, R93.reuse, R94, R152 ;  /* 0x0000005e5d987223 */ /* 0x040fe20000010098 */
[----:B------:R-:W-:Y:S01]  /*1c80*/  FADD.FTZ R32, R32, R73 ;  /* 0x0000004920207221 */ /* 0x000fe20000010000 */
[----:B------:R-:W-:Y:S01]  /*1c90*/  FFMA.FTZ R52, R93, R73, R52 ;  /* 0x000000495d347223 */ /* 0x000fe20000010034 */
[----:B------:R-:W-:Y:S01]  /*1ca0*/  FMUL.FTZ R95, R132, R95 ;  /* 0x0000005f845f7220 */ /* 0x000fe20000410000 */
[----:B------:R-:W-:Y:S01]  /*1cb0*/  FMUL.FTZ R96, R96, R77 ;  /* 0x0000004d60607220 */ /* 0x000fe20000410000 */
[----:B------:R-:W-:Y:S02]  /*1cc0*/  IMAD.U32 R99, R18, 0x10000, RZ ;  /* 0x0001000012637824 */ /* 0x000fe400078e00ff */
[----:B------:R-:W-:Y:S01]  /*1cd0*/  FADD.FTZ R73, R72, R97 ;  /* 0x0000006148497221 */ /* 0x000fe20000010000 */
[----:B------:R-:W-:Y:S01]  /*1ce0*/  FFMA.FTZ R152, R98, R97, R152 ;  /* 0x0000006162987223 */ /* 0x000fe20000010098 */
[----:B------:R-:W-:Y:S01]  /*1cf0*/  FMUL.FTZ R100, R132, R143 ;  /* 0x0000008f84647220 */ /* 0x000fe20000410000 */
[----:B------:R-:W-:Y:S01]  /*1d00*/  FMUL.FTZ R99, R99, R76 ;  /* 0x0000004c63637220 */ /* 0x000fe20000410000 */
        /* <DEDUP_REMOVED lines=11> */
.L_x_555:
[----:B------:R-:W0:Y:S01]  /*1dc0*/  LDC R2, c[0x0][0x388] ;  /* 0x0000e200ff027b82 */ /* 0x000e220000000800 */
[----:B-----5:R-:W-:Y:S01]  /*1dd0*/  ISETP.GE.AND P4, PT, R135, 0x1, PT ;  /* 0x000000018700780c */ /* 0x020fe20003f86270 */
[----:B------:R-:W-:Y:S01]  /*1de0*/  UISETP.NE.U32.AND UP0, UPT, UR14, URZ, UPT ;  /* 0x000000ff0e00728c */ /* 0x000fe2000bf05070 */
[----:B------:R-:W-:-:S03]  /*1df0*/  HFMA2 R153, -RZ, RZ, 0, 0 ;  /* 0x00000000ff997431 */ /* 0x000fc600000001ff */
[----:B------:R-:W-:-:S08]  /*1e00*/  UISETP.NE.AND.EX UP0, UPT, UR15, URZ, UPT, UP0 ;  /* 0x000000ff0f00728c */ /* 0x000fd0000bf05300 */
[----:B------:R-:W-:Y:S02]  /*1e10*/  @P4 VIADD R73, R135, 0xffffffff ;  /* 0xffffffff87494836 */ /* 0x000fe40000000000 */
[-C--:B0-----:R-:W-:Y:S02]  /*1e20*/  IMAD R72, R123, R2.reuse, RZ ;  /* 0x000000027b487224 */ /* 0x081fe400078e02ff */
[----:B------:R-:W-:-:S03]  /*1e30*/  @P4 IMAD R74, R73, R2, RZ ;  /* 0x00000002494a4224 */ /* 0x000fc600078e02ff */
[----:B------:R-:W-:Y:S02]  /*1e40*/  SHF.R.S32.HI R73, RZ, 0x1f, R72 ;  /* 0x0000001fff497819 */ /* 0x000fe40000011448 */
[----:B------:R-:W-:Y:S02]  /*1e50*/  @P4 SHF.R.S32.HI R75, RZ, 0x1f, R74 ;  /* 0x0000001fff4b4819 */ /* 0x000fe4000001144a */
[----:B------:R-:W-:Y:S02]  /*1e60*/  LEA.HI R73, R73, R72, RZ, 0x2 ;  /* 0x0000004849497211 */ /* 0x000fe400078f10ff */
[----:B------:R-:W-:Y:S02]  /*1e70*/  @P4 LEA.HI R75, R75, R74, RZ, 0x2 ;  /* 0x0000004a4b4b4211 */ /* 0x000fe400078f10ff */
[-C--:B------:R-:W-:Y:S02]  /*1e80*/  LEA.HI.SX32 R136, R73, R0.reuse, 0x1e ;  /* 0x0000000049887211 */ /* 0x080fe400078ff2ff */
[----:B------:R-:W-:-:S03]  /*1e90*/  @P4 LEA.HI.SX32 R153, R75, R0, 0x1e ;  /* 0x000000004b994211 */ /* 0x000fc600078ff2ff */
[----:B------:R-:W-:Y:S01]  /*1ea0*/  IMAD.MOV.U32 R141, RZ, RZ, R136 ;  /* 0x000000ffff8d7224 */ /* 0x000fe200078e0088 */
[----:B------:R-:W-:Y:S06]  /*1eb0*/  BRA.U UP0, `(.L_x_565) ;  /* 0x0000000100747547 */ /* 0x000fec000b800000 */
[C---:B------:R-:W-:Y:S02]  /*1ec0*/  ISETP.GE.U32.AND P3, PT, R122.reuse, 0x80, PT ;  /* 0x000000807a00780c */ /* 0x040fe40003f66070 */
[C---:B------:R-:W-:Y:S02]  /*1ed0*/  ISETP.GE.U32.AND P0, PT, R122.reuse, 0x100, PT ;  /* 0x000001007a00780c */ /* 0x040fe40003f06070 */
[C---:B------:R-:W-:Y:S02]  /*1ee0*/  ISETP.GE.U32.AND P1, PT, R122.reuse, 0x180, PT ;  /* 0x000001807a00780c */ /* 0x040fe40003f26070 */
[----:B------:R-:W-:-:S07]  /*1ef0*/  ISETP.GE.U32.AND P2, PT, R122, 0x200, PT ;  /* 0x000002007a00780c */ /* 0x000fce0003f46070 */
[----:B------:R-:W0:Y:S08]  /*1f00*/  @P3 LDC.64 R78, c[0x0][0x3b0] ;  /* 0x0000ec00ff4e3b82 */ /* 0x000e300000000a00 */
[----:B------:R-:W1:Y:S08]  /*1f10*/  @P0 LDC.64 R76, c[0x0][0x3b0] ;  /* 0x0000ec00ff4c0b82 */ /* 0x000e700000000a00 */
[----:B------:R-:W2:Y:S08]  /*1f20*/  @P1 LDC.64 R74, c[0x0][0x3b0] ;  /* 0x0000ec00ff4a1b82 */ /* 0x000eb00000000a00 */
[----:B------:R-:W3:Y:S01]  /*1f30*/  @P2 LDC.64 R72, c[0x0][0x3b0] ;  /* 0x0000ec00ff482b82 */ /* 0x000ee20000000a00 */
[C---:B0-----:R-:W-:Y:S01]  /*1f40*/  @P3 IMAD.WIDE.U32 R78, R153.reuse, 0x4, R78 ;  /* 0x00000004994e3825 */ /* 0x041fe200078e004e */
[----:B------:R-:W-:-:S04]  /*1f50*/  @P3 IADD3 R153, PT, PT, R153, 0x80, RZ ;  /* 0x0000008099993810 */ /* 0x000fc80007ffe0ff */
[----:B------:R0:W5:Y:S01]  /*1f60*/  @P3 LDG.E R121, desc[UR10][R78.64] ;  /* 0x0000000a4e793981 */ /* 0x000162000c1e1900 */
[----:B-1----:R-:W-:-:S04]  /*1f70*/  @P0 IMAD.WIDE.U32 R76, R153, 0x4, R76 ;  /* 0x00000004994c0825 */ /* 0x002fc800078e004c */
[----:B------:R-:W-:Y:S01]  /*1f80*/  @P0 VIADD R153, R153, 0x80 ;  /* 0x0000008099990836 */ /* 0x000fe20000000000 */
[----:B------:R0:W5:Y:S03]  /*1f90*/  @P0 LDG.E R120, desc[UR10][R76.64] ;  /* 0x0000000a4c780981 */ /* 0x000166000c1e1900 */
[C---:B--2---:R-:W-:Y:S01]  /*1fa0*/  @P1 IMAD.WIDE.U32 R74, R153.reuse, 0x4, R74 ;  /* 0x00000004994a1825 */ /* 0x044fe200078e004a */
[----:B------:R-:W-:-:S04]  /*1fb0*/  @P1 IADD3 R153, PT, PT, R153, 0x80, RZ ;  /* 0x0000008099991810 */ /* 0x000fc80007ffe0ff */
[----:B------:R0:W5:Y:S01]  /*1fc0*/  @P1 LDG.E R119, desc[UR10][R74.64] ;  /* 0x0000000a4a771981 */ /* 0x000162000c1e1900 */
[----:B---3--:R-:W-:-:S05]  /*1fd0*/  @P2 IMAD.WIDE.U32 R72, R153, 0x4, R72 ;  /* 0x0000000499482825 */ /* 0x008fca00078e0048 */
[----:B------:R0:W5:Y:S01]  /*1fe0*/  @P2 LDG.E R118, desc[UR10][R72.64] ;  /* 0x0000000a48762981 */ /* 0x000162000c1e1900 */
[----:B------:R-:W-:Y:S01]  /*1ff0*/  ISETP.GE.U32.AND P6, PT, R122, 0x280, PT ;  /* 0x000002807a00780c */ /* 0x000fe20003fc6070 */
[----:B------:R-:W-:Y:S01]  /*2000*/  IMAD.MOV.U32 R141, RZ, RZ, RZ ;  /* 0x000000ffff8d7224 */ /* 0x000fe200078e00ff */
[----:B------:R-:W-:Y:S01]  /*2010*/  MOV R152, RZ ;  /* 0x000000ff00987202 */ /* 0x000fe20000000f00 */
[----:B------:R-:W-:Y:S01]  /*2020*/  @P2 VIADD R153, R153, 0x80 ;  /* 0x0000008099992836 */ /* 0x000fe20000000000 */
[----:B------:R-:W-:-:S09]  /*2030*/  P2R R133, PR, RZ, 0x40 ;  /* 0x00000040ff857803 */ /* 0x000fd20000000000 */
[----:B0-----:R-:W-:Y:S05]  /*2040*/  @!P6 BRA `(.L_x_564) ;  /* 0x0000000000c8e947 */ /* 0x001fea0003800000 */
[----:B------:R-:W0:Y:S02]  /*2050*/  LDC.64 R72, c[0x0][0x3b0] ;  /* 0x0000ec00ff487b82 */ /* 0x000e240000000a00 */
[----:B0-----:R-:W-:-:S05]  /*2060*/  IMAD.WIDE.U32 R72, R153, 0x4, R72 ;  /* 0x0000000499487825 */ /* 0x001fca00078e0048 */
[----:B------:R0:W5:Y:S01]  /*2070*/  LDG.E R117, desc[UR10][R72.64] ;  /* 0x0000000a48757981 */ /* 0x000162000c1e1900 */
[----:B------:R-:W-:Y:S05]  /*2080*/  BRA `(.L_x_564) ;  /* 0x0000000000b87947 */ /* 0x000fea0003800000 */
.L_x_565:
[C---:B------:R-:W-:Y:S02]  /*2090*/  ISETP.GE.U32.AND P3, PT, R122.reuse, 0x80, PT ;  /* 0x000000807a00780c */ /* 0x040fe40003f66070 */
[C---:B------:R-:W-:Y:S02]  /*20a0*/  ISETP.GE.U32.AND P0, PT, R122.reuse, 0x100, PT ;  /* 0x000001007a00780c */ /* 0x040fe40003f06070 */
[C---:B------:R-:W-:Y:S02]  /*20b0*/  ISETP.GE.U32.AND P1, PT, R122.reuse, 0x180, PT ;  /* 0x000001807a00780c */ /* 0x040fe40003f26070 */
[C---:B------:R-:W-:Y:S02]  /*20c0*/  ISETP.GE.U32.AND P2, PT, R122.reuse, 0x200, PT ;  /* 0x000002007a00780c */ /* 0x040fe40003f46070 */
[----:B------:R-:W-:Y:S01]  /*20d0*/  ISETP.GE.U32.AND P6, PT, R122, 0x280, PT ;  /* 0x000002807a00780c */ /* 0x000fe20003fc6070 */
[----:B------:R-:W-:-:S03]  /*20e0*/  IMAD.MOV.U32 R152, RZ, RZ, RZ ;  /* 0x000000ffff987224 */ /* 0x000fc600078e00ff */
[----:B------:R-:W-:Y:S01]  /*20f0*/  P2R R133, PR, RZ, 0x40 ;  /* 0x00000040ff857803 */ /* 0x000fe20000000000 */
[----:B------:R-:W0:Y:S08]  /*2100*/  @P3 LDC.64 R150, c[0x0][0x438] ;  /* 0x00010e00ff963b82 */ /* 0x000e300000000a00 */
[----:B------:R-:W1:Y:S08]  /*2110*/  @P3 LDC.64 R154, c[0x0][0x3b0] ;  /* 0x0000ec00ff9a3b82 */ /* 0x000e700000000a00 */
[----:B------:R-:W2:Y:S08]  /*2120*/  @P0 LDC.64 R148, c[0x0][0x438] ;  /* 0x00010e00ff940b82 */ /* 0x000eb00000000a00 */
[----:B------:R-:W3:Y:S01]  /*2130*/  @P0 LDC.64 R146, c[0x0][0x3b0] ;  /* 0x0000ec00ff920b82 */ /* 0x000ee20000000a00 */
[C---:B0-----:R-:W-:Y:S01]  /*2140*/  @P3 IMAD.WIDE.U32 R150, R141.reuse, 0x8, R150 ;  /* 0x000000088d963825 */ /* 0x041fe200078e0096 */
[----:B------:R-:W-:-:S04]  /*2150*/  @P3 IADD3 R141, PT, PT, R141, 0x80, RZ ;  /* 0x000000808d8d3810 */ /* 0x000fc80007ffe0ff */
[----:B------:R0:W5:Y:S02]  /*2160*/  @P3 LDG.E.64 R112, desc[UR10][R150.64] ;  /* 0x0000000a96703981 */ /* 0x000164000c1e1b00 */
[----:B------:R-:W4:Y:S01]  /*2170*/  @P1 LDC.64 R144, c[0x0][0x438] ;  /* 0x00010e00ff901b82 */ /* 0x000f220000000a00 */
[----:B-1----:R-:W-:-:S07]  /*2180*/  @P3 IMAD.WIDE.U32 R154, R153, 0x4, R154 ;  /* 0x00000004999a3825 */ /* 0x002fce00078e009a */
[----:B------:R-:W1:Y:S08]  /*2190*/  @P1 LDC.64 R142, c[0x0][0x3b0] ;  /* 0x0000ec00ff8e1b82 */ /* 0x000e700000000a00 */
[----:B------:R-:W0:Y:S08]  /*21a0*/  @P2 LDC.64 R76, c[0x0][0x3b0] ;  /* 0x0000ec00ff4c2b82 */ /* 0x000e300000000a00 */
[----:B------:R-:W0:Y:S01]  /*21b0*/  @P2 LDC.64 R78, c[0x0][0x438] ;  /* 0x00010e00ff4e2b82 */ /* 0x000e220000000a00 */
[----:B------:R-:W-:Y:S01]  /*21c0*/  @P3 VIADD R153, R153, 0x80 ;  /* 0x0000008099993836 */ /* 0x000fe20000000000 */
[----:B------:R0:W5:Y:S01]  /*21d0*/  @P3 LDG.E R121, desc[UR10][R154.64] ;  /* 0x0000000a9a793981 */ /* 0x000162000c1e1900 */
[C---:B--2---:R-:W-:Y:S01]  /*21e0*/  @P0 IMAD.WIDE.U32 R148, R141.reuse, 0x8, R148 ;  /* 0x000000088d940825 */ /* 0x044fe200078e0094 */
[----:B------:R-:W-:-:S03]  /*21f0*/  @P0 IADD3 R141, PT, PT, R141, 0x80, RZ ;  /* 0x000000808d8d0810 */ /* 0x000fc60007ffe0ff */
[C---:B---3--:R-:W-:Y:S01]  /*2200*/  @P0 IMAD.WIDE.U32 R146, R153.reuse, 0x4, R146 ;  /* 0x0000000499920825 */ /* 0x048fe200078e0092 */
[----:B------:R-:W2:Y:S01]  /*2210*/  @P6 LDC.64 R72, c[0x0][0x3b0] ;  /* 0x0000ec00ff486b82 */ /* 0x000ea20000000a00 */
[----:B------:R3:W5:Y:S02]  /*2220*/  @P0 LDG.E.64 R110, desc[UR10][R148.64] ;  /* 0x0000000a946e0981 */ /* 0x000764000c1e1b00 */
[----:B------:R-:W-:Y:S02]  /*2230*/  @P0 VIADD R153, R153, 0x80 ;  /* 0x0000008099990836 */ /* 0x000fe40000000000 */
[C---:B----4-:R-:W-:Y:S01]  /*2240*/  @P1 IMAD.WIDE.U32 R144, R141.reuse, 0x8, R144 ;  /* 0x000000088d901825 */ /* 0x050fe200078e0090 */
[----:B------:R-:W-:Y:S01]  /*2250*/  @P1 IADD3 R141, PT, PT, R141, 0x80, RZ ;  /* 0x000000808d8d1810 */ /* 0x000fe20007ffe0ff */
[----:B------:R3:W5:Y:S01]  /*2260*/  @P0 LDG.E R120, desc[UR10][R146.64] ;  /* 0x0000000a92780981 */ /* 0x000762000c1e1900 */
[----:B------:R-:W4:Y:S01]  /*2270*/  @P6 LDC.64 R74, c[0x0][0x438] ;  /* 0x00010e00ff4a6b82 */ /* 0x000f220000000a00 */
[----:B-1----:R-:W-:-:S02]  /*2280*/  @P1 IMAD.WIDE.U32 R142, R153, 0x4, R142 ;  /* 0x00000004998e1825 */ /* 0x002fc400078e008e */
[----:B------:R3:W5:Y:S02]  /*2290*/  @P1 LDG.E.64 R108, desc[UR10][R144.64] ;  /* 0x0000000a906c1981 */ /* 0x000764000c1e1b00 */
[----:B------:R-:W-:Y:S02]  /*22a0*/  @P1 VIADD R153, R153, 0x80 ;  /* 0x0000008099991836 */ /* 0x000fe40000000000 */
[----:B------:R3:W5:Y:S01]  /*22b0*/  @P1 LDG.E R119, desc[UR10][R142.64] ;  /* 0x0000000a8e771981 */ /* 0x000762000c1e1900 */
[----:B0-----:R-:W-:-:S04]  /*22c0*/  @P2 IMAD.WIDE.U32 R78, R141, 0x8, R78 ;  /* 0x000000088d4e2825 */ /* 0x001fc800078e004e */
[C---:B------:R-:W-:Y:S01]  /*22d0*/  @P2 IMAD.WIDE.U32 R76, R153.reuse, 0x4, R76 ;  /* 0x00000004994c2825 */ /* 0x040fe200078e004c */
[----:B------:R-:W-:Y:S01]  /*22e0*/  @P2 IADD3 R153, PT, PT, R153, 0x80, RZ ;  /* 0x0000008099992810 */ /* 0x000fe20007ffe0ff */
[----:B------:R3:W5:Y:S02]  /*22f0*/  @P2 LDG.E.64 R106, desc[UR10][R78.64] ;  /* 0x0000000a4e6a2981 */ /* 0x000764000c1e1b00 */
[----:B------:R-:W-:Y:S02]  /*2300*/  @P2 VIADD R141, R141, 0x80 ;  /* 0x000000808d8d2836 */ /* 0x000fe40000000000 */
[----:B--2---:R-:W-:Y:S01]  /*2310*/  @P6 IMAD.WIDE.U32 R72, R153, 0x4, R72 ;  /* 0x0000000499486825 */ /* 0x004fe200078e0048 */
[----:B------:R3:W5:Y:S04]  /*2320*/  @P2 LDG.E R118, desc[UR10][R76.64] ;  /* 0x0000000a4c762981 */ /* 0x000768000c1e1900 */
[----:B------:R3:W5:Y:S01]  /*2330*/  @P6 LDG.E R117, desc[UR10][R72.64] ;  /* 0x0000000a48756981 */ /* 0x000762000c1e1900 */
[----:B----4-:R-:W-:-:S05]  /*2340*/  @P6 IMAD.WIDE.U32 R74, R141, 0x8, R74 ;  /* 0x000000088d4a6825 */ /* 0x010fca00078e004a */
[----:B------:R3:W5:Y:S01]  /*2350*/  @P6 LDG.E.64 R104, desc[UR10][R74.64] ;  /* 0x0000000a4a686981 */ /* 0x000762000c1e1b00 */
[----:B------:R-:W-:-:S07]  /*2360*/  MOV R141, RZ ;  /* 0x000000ff008d7202 */ /* 0x000fce0000000f00 */
.L_x_564:
[----:B----4-:R-:W-:Y:S05]  /*2370*/  BSYNC.RECONVERGENT B0 ;  /* 0x0000000000007941 */ /* 0x010fea0003800200 */
.L_x_554:
[----:B0--3--:R-:W0:Y:S01]  /*2380*/  SHFL.DOWN PT, R72, R141, 0x10, 0x1f ;  /* 0x0a001f008d487f89 */ /* 0x009e2200000e0000 */
        /* <DEDUP_REMOVED lines=31> */
.L_x_567:
[----:B------:R-:W-:Y:S05]  /*2580*/  BSYNC.RECONVERGENT B0 ;  /* 0x0000000000007941 */ /* 0x000fea0003800200 */
.L_x_566:
[----:B------:R-:W1:Y:S08]  /*2590*/  S2UR UR5, SR_CgaCtaId ;  /* 0x00000000000579c3 */ /* 0x000e700000008800 */
[----:B------:R-:W-:Y:S01]  /*25a0*/  BAR.SYNC.DEFER_BLOCKING 0x0 ;  /* 0x0000000000007b1d */ /* 0x000fe20000010000 */
[----:B------:R-:W-:Y:S02]  /*25b0*/  @P4 IADD3 R135, PT, PT, R135, -0x1, RZ ;  /* 0xffffffff87874810 */ /* 0x000fe40007ffe0ff */
[----:B------:R-:W-:-:S03]  /*25c0*/  ISETP.NE.AND P6, PT, RZ, UR12, PT ;  /* 0x0000000cff007c0c */ /* 0x000fc6000bfc5270 */
[----:B------:R-:W-:Y:S01]  /*25d0*/  UMOV UR4, 0x400 ;  /* 0x0000040000047882 */ /* 0x000fe20000000000 */
[----:B------:R-:W-:Y:S01]  /*25e0*/  @P4 IMAD R135, R135, R2, RZ ;  /* 0x0000000287874224 */ /* 0x000fe200078e02ff */
[----:B------:R-:W-:Y:S01]  /*25f0*/  BSSY.RECONVERGENT B0, `(.L_x_568) ;  /* 0x0000106000007945 */ /* 0x000fe20003800200 */
        /* <DEDUP_REMOVED lines=15> */
[----:B------:R-:W-:Y:S02]  /*26f0*/  IMAD.MOV.U32 R135, RZ, RZ, RZ ;  /* 0x000000ffff877224 */ /* 0x000fe400078e00ff */
[----:B------:R-:W-:Y:S01]  /*2700*/  FADD.FTZ R78, R78, R141 ;  /* 0x0000008d4e4e7221 */ /* 0x000fe20000010000 */
[----:B------:R-:W-:Y:S01]  /*2710*/  FADD.FTZ R79, R79, R72 ;  /* 0x000000484f4f7221 */ /* 0x000fe20000010000 */
[----:B------:R-:W-:-:S02]  /*2720*/  @P4 LEA.HI.SX32 R135, R73, R0, 0x1e ;  /* 0x0000000049874211 */ /* 0x000fc400078ff2ff */
[----:B------:R-:W-:Y:S01]  /*2730*/  FMUL.FTZ R78, R78, UR13 ;  /* 0x0000000d4e4e7c20 */ /* 0x000fe20008410000 */
[----:B------:R-:W-:-:S04]  /*2740*/  FMUL.FTZ R79, R79, UR13 ;  /* 0x0000000d4f4f7c20 */ /* 0x000fc80008410000 */
[----:B------:R-:W-:Y:S01]  /*2750*/  FSEL R78, R78, RZ, !P6 ;  /* 0x000000ff4e4e7208 */ /* 0x000fe20007000000 */
[----:B------:R-:W-:Y:S06]  /*2760*/  @!P3 BRA `(.L_x_569) ;  /* 0x0000000c00b8b947 */ /* 0x000fec0003800000 */
[----:B------:R-:W-:-:S04]  /*2770*/  UISETP.NE.U32.AND UP0, UPT, UR14, URZ, UPT ;  /* 0x000000ff0e00728c */ /* 0x000fc8000bf05070 */
[----:B------:R-:W-:-:S09]  /*2780*/  UISETP.NE.AND.EX UP0, UPT, UR15, URZ, UPT, UP0 ;  /* 0x000000ff0f00728c */ /* 0x000fd2000bf05300 */
        /* <DEDUP_REMOVED lines=11> */
[----:B------:R-:W-:Y:S02]  /*2840*/  FSEL R73, R73, RZ, P5 ;  /* 0x000000ff49497208 */ /* 0x000fe40002800000 */
[----:B-----5:R-:W-:-:S03]  /*2850*/  LOP3.LUT P5, RZ, R121, 0xff, RZ, 0xc0, !PT ;  /* 0x000000ff79ff7812 */ /* 0x020fc600078ac0ff */
[----:B------:R-:W-:-:S04]  /*2860*/  FMUL.FTZ R73, R73, UR17 ;  /* 0x0000001149497c20 */ /* 0x000fc80008410000 */
[----:B------:R-:W-:-:S05]  /*2870*/  FMUL.FTZ R73, R73, UR16 ;  /* 0x0000001049497c20 */ /* 0x000fca0008410000 */
[----:B------:R-:W-:-:S04]  /*2880*/  FSEL R73, R73, RZ, P5 ;  /* 0x000000ff49497208 */ /* 0x000fc80002800000 */
[----:B------:R-:W-:-:S04]  /*2890*/  F2FP.BF16.F32.PACK_AB R73, RZ, R73 ;  /* 0x00000049ff49723e */ /* 0x000fc800000010ff */
[----:B------:R-:W-:-:S07]  /*28a0*/  PRMT R116, R73, 0x7610, R116 ;  /* 0x0000761049747816 */ /* 0x000fce0000000074 */
.L_x_572:
        /* <DEDUP_REMOVED lines=12> */
.L_x_573:
        /* <DEDUP_REMOVED lines=12> */
.L_x_574:
[----:B------:R-:W-:Y:S05]  /*2a30*/  @!P4 BRA `(.L_x_575) ;  /* 0x0000000800acc947 */ /* 0x000fea0003800000 */
[----:B------:R-:W-:Y:S01]  /*2a40*/  FFMA.FTZ R73, R126, R79, R78 ;  /* 0x0000004f7e497223 */ /* 0x000fe2000001004e */
[----:B------:R-:W-:-:S03]  /*2a50*/  ISETP.GT.AND P5, PT, R134, RZ, PT ;  /* 0x000000ff8600720c */ /* 0x000fc60003fa4270 */
[----:B------:R-:W-:-:S04]  /*2a60*/  FADD.FTZ R73, R124, -R73 ;  /* 0x800000497c497221 */ /* 0x000fc80000010000 */
[----:B------:R-:W-:-:S05]  /*2a70*/  FMUL.FTZ R73, R132, R73 ;  /* 0x0000004984497220 */ /* 0x000fca0000410000 */
[----:B------:R-:W-:Y:S02]  /*2a80*/  FSEL R73, R73, RZ, P5 ;  /* 0x000000ff49497208 */ /* 0x000fe40002800000 */
[----:B-----5:R-:W-:-:S03]  /*2a90*/  ISETP.GE.U32.AND P5, PT, R121, 0x1000000, PT ;  /* 0x010000007900780c */ /* 0x020fc60003fa6070 */
[----:B------:R-:W-:-:S04]  /*2aa0*/  FMUL.FTZ R73, R73, UR17 ;  /* 0x0000001149497c20 */ /* 0x000fc80008410000 */
[----:B------:R-:W-:-:S05]  /*2ab0*/  FMUL.FTZ R73, R73, UR16 ;  /* 0x0000001049497c20 */ /* 0x000fca0008410000 */
[----:B------:R-:W-:-:S04]  /*2ac0*/  FSEL R73, R73, RZ, P5 ;  /* 0x000000ff49497208 */ /* 0x000fc80002800000 */
[----:B------:R-:W-:-:S04]  /*2ad0*/  F2FP.BF16.F32.PACK_AB R73, RZ, R73 ;  /* 0x00000049ff49723e */ /* 0x000fc800000010ff */
[----:B------:R-:W-:Y:S01]  /*2ae0*/  PRMT R115, R73, 0x7610, R115 ;  /* 0x0000761049737816 */ /* 0x000fe20000000073 */
[----:B------:R-:W-:Y:S06]  /*2af0*/  BRA `(.L_x_575) ;  /* 0x00000008007c7947 */ /* 0x000fec0003800000 */
.L_x_571:
[----:B------:R-:W0:Y:S01]  /*2b00*/  @P4 LDC.64 R72, c[0x0][0x408] ;  /* 0x00010200ff484b82 */ /* 0x000e220000000a00 */
[-CC-:B------:R-:W-:Y:S01]  /*2b10*/  FFMA.FTZ R74, R131, R79.reuse, R78.reuse ;  /* 0x0000004f834a7223 */ /* 0x180fe2000001004e */
[----:B------:R-:W-:Y:S01]  /*2b20*/  ISETP.GT.AND P5, PT, R134, RZ, PT ;  /* 0x000000ff8600720c */ /* 0x000fe20003fa4270 */
[----:B------:R-:W-:Y:S01]  /*2b30*/  FFMA.FTZ R140, R127, R79, R78 ;  /* 0x0000004f7f8c7223 */ /* 0x000fe2000001004e */
[----:B-----5:R-:W-:Y:S01]  /*2b40*/  @P4 LOP3.LUT P6, RZ, R121, 0xff, RZ, 0xc0, !PT ;  /* 0x000000ff79ff4812 */ /* 0x020fe200078cc0ff */
[----:B------:R-:W-:Y:S02]  /*2b50*/  FADD.FTZ R75, R129, -R74 ;  /* 0x8000004a814b7221 */ /* 0x000fe40000010000 */
[----:B------:R-:W-:Y:S02]  /*2b60*/  FADD.FTZ R77, R125, -R140 ;  /* 0x8000008c7d4d7221 */ /* 0x000fe40000010000 */
[C---:B------:R-:W-:Y:S02]  /*2b70*/  FMUL.FTZ R75, R132.reuse, R75 ;  /* 0x0000004b844b7220 */ /* 0x040fe40000410000 */
[----:B------:R-:W-:-:S03]  /*2b80*/  FMUL.FTZ R77, R132, R77 ;  /* 0x0000004d844d7220 */ /* 0x000fc60000410000 */
[----:B------:R-:W-:Y:S01]  /*2b90*/  FSEL R76, R75, RZ, P5 ;  /* 0x000000ff4b4c7208 */ /* 0x000fe20002800000 */
[----:B------:R-:W-:Y:S01]  /*2ba0*/  FFMA.FTZ R75, R130, R79, R78 ;  /* 0x0000004f824b7223 */ /* 0x000fe2000001004e */
[----:B------:R-:W-:-:S03]  /*2bb0*/  FSEL R140, R77, RZ, P5 ;  /* 0x000000ff4d8c7208 */ /* 0x000fc60002800000 */
[----:B------:R-:W-:-:S04]  /*2bc0*/  FADD.FTZ R75, R128, -R75 ;  /* 0x8000004b804b7221 */ /* 0x000fc80000010000 */
[----:B------:R-:W-:Y:S01]  /*2bd0*/  FMUL.FTZ R75, R132, R75 ;  /* 0x0000004b844b7220 */ /* 0x000fe20000410000 */
[----:B0-----:R-:W-:Y:S01]  /*2be0*/  @P4 FMUL.FTZ R73, R76, R73 ;  /* 0x000000494c494220 */ /* 0x001fe20000410000 */
[----:B------:R-:W-:-:S03]  /*2bf0*/  F2FP.BF16.F32.PACK_AB R76, RZ, R76 ;  /* 0x0000004cff4c723e */ /* 0x000fc600000010ff */
[----:B------:R-:W-:Y:S01]  /*2c00*/  @P4 FMUL.FTZ R72, R73, R72 ;  /* 0x0000004849484220 */ /* 0x000fe20000410000 */
[----:B------:R-:W-:-:S04]  /*2c10*/  FSEL R138, R75, RZ, P5 ;  /* 0x000000ff4b8a7208 */ /* 0x000fc80002800000 */
[----:B------:R-:W-:Y:S02]  /*2c20*/  @P4 FSEL R74, R72, RZ, P6 ;  /* 0x000000ff484a4208 */ /* 0x000fe40003000000 */
[----:B------:R-:W0:Y:S01]  /*2c30*/  @P4 LDC.64 R72, c[0x0][0x408] ;  /* 0x00010200ff484b82 */ /* 0x000e220000000a00 */
[----:B------:R-:W-:Y:S02]  /*2c40*/  @P4 LOP3.LUT P6, RZ, R121, 0xff00, RZ, 0xc0, !PT ;  /* 0x0000ff0079ff4812 */ /* 0x000fe400078cc0ff */
[----:B------:R-:W-:-:S04]  /*2c50*/  @P4 F2FP.BF16.F32.PACK_AB R74, RZ, R74 ;  /* 0x0000004aff4a423e */ /* 0x000fc800000010ff */
[----:B------:R-:W-:Y:S01]  /*2c60*/  @P4 PRMT R116, R74, 0x7610, R116 ;  /* 0x000076104a744816 */ /* 0x000fe20000000074 */
[----:B0-----:R-:W-:Y:S01]  /*2c70*/  @P4 FMUL.FTZ R73, R138, R73 ;  /* 0x000000498a494220 */ /* 0x001fe20000410000 */
[----:B------:R-:W-:-:S03]  /*2c80*/  F2FP.BF16.F32.PACK_AB R138, RZ, R138 ;  /* 0x0000008aff8a723e */ /* 0x000fc600000010ff */
[----:B------:R-:W-:Y:S01]  /*2c90*/  @P4 FMUL.FTZ R72, R73, R72 ;  /* 0x0000004849484220 */ /* 0x000fe20000410000 */
[----:B------:R-:W-:-:S04]  /*2ca0*/  PRMT R139, R138, 0x7610, R139 ;  /* 0x000076108a8b7816 */ /* 0x000fc8000000008b */
[----:B------:R-:W-:Y:S02]  /*2cb0*/  @P4 FSEL R75, R72, RZ, P6 ;  /* 0x000000ff484b4208 */ /* 0x000fe40003000000 */
[----:B------:R-:W0:Y:S01]  /*2cc0*/  @P4 LDC.64 R72, c[0x0][0x408] ;  /* 0x00010200ff484b82 */ /* 0x000e220000000a00 */
[----:B------:R-:W-:Y:S02]  /*2cd0*/  @P4 LOP3.LUT P6, RZ, R121, 0xff0000, RZ, 0xc0, !PT ;  /* 0x00ff000079ff4812 */ /* 0x000fe400078cc0ff */
[----:B------:R-:W-:-:S04]  /*2ce0*/  @P4 F2FP.BF16.F32.PACK_AB R75, RZ, R75 ;  /* 0x0000004bff4b423e */ /* 0x000fc800000010ff */
[----:B------:R-:W-:Y:S01]  /*2cf0*/  @P4 PRMT R101, R75, 0x7610, R101 ;  /* 0x000076104b654816 */ /* 0x000fe20000000065 */
[----:B0-----:R-:W-:-:S04]  /*2d00*/  @P4 FMUL.FTZ R73, R140, R73 ;  /* 0x000000498c494220 */ /* 0x001fc80000410000 */
[----:B------:R-:W-:Y:S01]  /*2d10*/  @P4 FMUL.FTZ R72, R73, R72 ;  /* 0x0000004849484220 */ /* 0x000fe20000410000 */
[----:B------:R-:W-:-:S04]  /*2d20*/  FFMA.FTZ R73, R126, R79, R78 ;  /* 0x0000004f7e497223 */ /* 0x000fc8000001004e */
[----:B------:R-:W-:Y:S01]  /*2d30*/  @P4 FSEL R72, R72, RZ, P6 ;  /* 0x000000ff48484208 */ /* 0x000fe20003000000 */
[----:B------:R-:W-:-:S03]  /*2d40*/  FADD.FTZ R73, R124, -R73 ;  /* 0x800000497c497221 */ /* 0x000fc60000010000 */
[----:B------:R-:W-:Y:S01]  /*2d50*/  @P4 F2FP.BF16.F32.PACK_AB R72, RZ, R72 ;  /* 0x00000048ff48423e */ /* 0x000fe200000010ff */
[----:B------:R-:W-:-:S03]  /*2d60*/  FMUL.FTZ R73, R132, R73 ;  /* 0x0000004984497220 */ /* 0x000fc60000410000 */
[----:B------:R-:W-:Y:S02]  /*2d70*/  @P4 PRMT R114, R72, 0x7610, R114 ;  /* 0x0000761048724816 */ /* 0x000fe40000000072 */
[----:B------:R-:W-:Y:S02]  /*2d80*/  FSEL R73, R73, RZ, P5 ;  /* 0x000000ff49497208 */ /* 0x000fe40002800000 */
[----:B------:R-:W-:Y:S02]  /*2d90*/  F2FP.BF16.F32.PACK_AB R72, RZ, R140 ;  /* 0x0000008cff48723e */ /* 0x000fe400000010ff */
[----:B------:R-:W-:Y:S02]  /*2da0*/  F2FP.BF16.F32.PACK_AB R137, RZ, R73 ;  /* 0x00000049ff89723e */ /* 0x000fe400000010ff */
[----:B------:R-:W-:Y:S02]  /*2db0*/  PRMT R140, R76, 0x7610, R140 ;  /* 0x000076104c8c7816 */ /* 0x000fe4000000008c */
[----:B------:R-:W-:Y:S01]  /*2dc0*/  PRMT R138, R72, 0x7610, R138 ;  /* 0x00007610488a7816 */ /* 0x000fe2000000008a */
[----:B------:R-:W-:Y:S06]  /*2dd0*/  @!P4 BRA `(.L_x_575) ;  /* 0x0000000400c4c947 */ /* 0x000fec0003800000 */
[----:B------:R-:W-:Y:S01]  /*2de0*/  FMUL.FTZ R72, R73, UR17 ;  /* 0x0000001149487c20 */ /* 0x000fe20008410000 */
[----:B------:R-:W-:-:S03]  /*2df0*/  ISETP.GE.U32.AND P5, PT, R121, 0x1000000, PT ;  /* 0x010000007900780c */ /* 0x000fc60003fa6070 */
[----:B------:R-:W-:-:S05]  /*2e00*/  FMUL.FTZ R72, R72, UR16 ;  /* 0x0000001048487c20 */ /* 0x000fca0008410000 */
[----:B------:R-:W-:-:S04]  /*2e10*/  FSEL R72, R72, RZ, P5 ;  /* 0x000000ff48487208 */ /* 0x000fc80002800000 */
[----:B------:R-:W-:-:S04]  /*2e20*/  F2FP.BF16.F32.PACK_AB R72, RZ, R72 ;  /* 0x00000048ff48723e */ /* 0x000fc800000010ff */
[----:B------:R-:W-:Y:S01]  /*2e30*/  PRMT R115, R72, 0x7610, R115 ;  /* 0x0000761048737816 */ /* 0x000fe20000000073 */
[----:B------:R-:W-:Y:S06]  /*2e40*/  BRA `(.L_x_575) ;  /* 0x0000000400a87947 */ /* 0x000fec0003800000 */
.L_x_570:
[----:B------:R-:W-:Y:S01]  /*2e50*/  UMOV UR4, UR6 ;  /* 0x0000000600047c82 */ /* 0x000fe20008000000 */
[----:B------:R-:W-:Y:S01]  /*2e60*/  UMOV UR5, UR7 ;  /* 0x0000000700057c82 */ /* 0x000fe20008000000 */
[----:B------:R-:W-:-:S04]  /*2e70*/  UISETP.NE.U32.AND UP0, UPT, UR4, URZ, UPT ;  /* 0x000000ff0400728c */ /* 0x000fc8000bf05070 */
[----:B------:R-:W-:-:S09]  /*2e80*/  UISETP.NE.AND.EX UP0, UPT, UR5, URZ, UPT, UP0 ;  /* 0x000000ff0500728c */ /* 0x000fd2000bf05300 */
[----:B------:R-:W-:Y:S05]  /*2e90*/  BRA.U UP0, `(.L_x_576) ;  /* 0x0000000100c07547 */ /* 0x000fea000b800000 */
[----:B------:R-:W-:Y:S01]  /*2ea0*/  ISETP.GT.AND P5, PT, R134, RZ, PT ;  /* 0x000000ff8600720c */ /* 0x000fe20003fa4270 */
[----:B------:R-:W0:Y:S01]  /*2eb0*/  @P4 LDC.64 R72, c[0x0][0x408] ;  /* 0x00010200ff484b82 */ /* 0x000e220000000a00 */
[----:B-----5:R-:W-:Y:S02]  /*2ec0*/  SHF.L.U32 R75, R112, 0x10, RZ ;  /* 0x00000010704b7819 */ /* 0x020fe400000006ff */
[----:B------:R-:W-:-:S09]  /*2ed0*/  @P4 LOP3.LUT P6, RZ, R121, 0xff, RZ, 0xc0, !PT ;  /* 0x000000ff79ff4812 */ /* 0x000fd200078cc0ff */
[-CC-:B------:R-:W-:Y:S01]  /*2ee0*/  @P5 FFMA.FTZ R74, R131, R79.reuse, R78.reuse ;  /* 0x0000004f834a5223 */ /* 0x180fe2000001004e */
[-CC-:B------:R-:W-:Y:S01]  /*2ef0*/  @P5 FFMA.FTZ R77, R130, R79.reuse, R78.reuse ;  /* 0x0000004f824d5223 */ /* 0x180fe2000001004e */
[----:B------:R-:W-:Y:S02]  /*2f00*/  @P5 FFMA.FTZ R76, R127, R79, R78 ;  /* 0x0000004f7f4c5223 */ /* 0x000fe4000001004e */
[----:B------:R-:W-:Y:S01]  /*2f10*/  @P5 FADD.FTZ R74, R129, -R74 ;  /* 0x8000004a814a5221 */ /* 0x000fe20000010000 */
[----:B------:R-:W-:Y:S01]  /*2f20*/  @P5 FADD.FTZ R77, R128, -R77 ;  /* 0x8000004d804d5221 */ /* 0x000fe20000010000 */
[----:B------:R-:W-:Y:S02]  /*2f30*/  @P5 FADD.FTZ R76, R125, -R76 ;  /* 0x8000004c7d4c5221 */ /* 0x000fe40000010000 */
[----:B------:R-:W-:-:S04]  /*2f40*/  @P5 FFMA.FTZ R75, R132, R74, R75 ;  /* 0x0000004a844b5223 */ /* 0x000fc8000001004b */
[----:B0-----:R-:W-:Y:S01]  /*2f50*/  @P4 FMUL.FTZ R73, R75, R73 ;  /* 0x000000494b494220 */ /* 0x001fe20000410000 */
[----:B------:R-:W-:-:S03]  /*2f60*/  SHF.R.U64 R75, R112, 0x10, R113 ;  /* 0x00000010704b7819 */ /* 0x000fc60000001271 */
[----:B------:R-:W-:Y:S02]  /*2f70*/  @P4 FMUL.FTZ R72, R73, R72 ;  /* 0x0000004849484220 */ /* 0x000fe40000410000 */
[----:B------:R-:W-:-:S03]  /*2f80*/  IMAD.U32 R75, R75, 0x10000, RZ ;  /* 0x000100004b4b7824 */ /* 0x000fc600078e00ff */
[----:B------:R-:W-:Y:S01]  /*2f90*/  @P4 FSEL R74, R72, RZ, P6 ;  /* 0x000000ff484a4208 */ /* 0x000fe20003000000 */
[----:B------:R-:W-:Y:S01]  /*2fa0*/  @P5 FFMA.FTZ R75, R132, R77, R75 ;  /* 0x0000004d844b5223 */ /* 0x000fe2000001004b */
[----:B------:R-:W0:Y:S01]  /*2fb0*/  @P4 LDC.64 R72, c[0x0][0x408] ;  /* 0x00010200ff484b82 */ /* 0x000e220000000a00 */
[----:B------:R-:W-:Y:S02]  /*2fc0*/  @P4 LOP3.LUT P6, RZ, R121, 0xff00, RZ, 0xc0, !PT ;  /* 0x0000ff0079ff4812 */ /* 0x000fe400078cc0ff */
[----:B------:R-:W-:Y:S02]  /*2fd0*/  SHF.L.U32 R77, R113, 0x10, RZ ;  /* 0x00000010714d7819 */ /* 0x000fe400000006ff */
[----:B------:R-:W-:-:S03]  /*2fe0*/  @P4 F2FP.BF16.F32.PACK_AB R74, RZ, R74 ;  /* 0x0000004aff4a423e */ /* 0x000fc600000010ff */
[----:B------:R-:W-:Y:S01]  /*2ff0*/  @P5 FFMA.FTZ R77, R132, R76, R77 ;  /* 0x0000004c844d5223 */ /* 0x000fe2000001004d */
[----:B------:R-:W-:Y:S01]  /*3000*/  @P4 PRMT R116, R74, 0x7610, R116 ;  /* 0x000076104a744816 */ /* 0x000fe20000000074 */
[----:B0-----:R-:W-:-:S04]  /*3010*/  @P4 FMUL.FTZ R73, R75, R73 ;  /* 0x000000494b494220 */ /* 0x001fc80000410000 */
[----:B------:R-:W-:-:S05]  /*3020*/  @P4 FMUL.FTZ R72, R73, R72 ;  /* 0x0000004849484220 */ /* 0x000fca0000410000 */
[----:B------:R-:W-:Y:S02]  /*3030*/  @P4 FSEL R75, R72, RZ, P6 ;  /* 0x000000ff484b4208 */ /* 0x000fe40003000000 */
[----:B------:R-:W0:Y:S01]  /*3040*/  @P4 LDC.64 R72, c[0x0][0x408] ;  /* 0x00010200ff484b82 */ /* 0x000e220000000a00 */
[----:B------:R-:W-:Y:S02]  /*3050*/  @P4 LOP3.LUT P6, RZ, R121, 0xff0000, RZ, 0xc0, !PT ;  /* 0x00ff000079ff4812 */ /* 0x000fe400078cc0ff */
[----:B------:R-:W-:-:S04]  /*3060*/  @P4 F2FP.BF16.F32.PACK_AB R75, RZ, R75 ;  /* 0x0000004bff4b423e */ /* 0x000fc800000010ff */
[----:B------:R-:W-:Y:S01]  /*3070*/  @P4 PRMT R101, R75, 0x7610, R101 ;  /* 0x000076104b654816 */ /* 0x000fe20000000065 */
[----:B0-----:R-:W-:-:S04]  /*3080*/  @P4 FMUL.FTZ R73, R77, R73 ;  /* 0x000000494d494220 */ /* 0x001fc80000410000 */
[----:B------:R-:W-:-:S05]  /*3090*/  @P4 FMUL.FTZ R72, R73, R72 ;  /* 0x0000004849484220 */ /* 0x000fca0000410000 */
[----:B------:R-:W-:-:S04]  /*30a0*/  @P4 FSEL R72, R72, RZ, P6 ;  /* 0x000000ff48484208 */ /* 0x000fc80003000000 */
[----:B------:R-:W-:-:S04]  /*30b0*/  @P4 F2FP.BF16.F32.PACK_AB R72, RZ, R72 ;  /* 0x00000048ff48423e */ /* 0x000fc800000010ff */
[----:B------:R-:W-:Y:S01]  /*30c0*/  @P4 PRMT R114, R72, 0x7610, R114 ;  /* 0x0000761048724816 */ /* 0x000fe20000000072 */
[----:B------:R-:W-:Y:S06]  /*30d0*/  @!P4 BRA `(.L_x_575) ;  /* 0x000000040004c947 */ /* 0x000fec0003800000 */
[----:B------:R-:W-:Y:S01]  /*30e0*/  SHF.R.U32.HI R73, RZ, 0x10, R113 ;  /* 0x00000010ff497819 */ /* 0x000fe20000011671 */
[----:B------:R-:W-:-:S04]  /*30f0*/  @P5 FFMA.FTZ R75, R126, R79, R78 ;  /* 0x0000004f7e4b5223 */ /* 0x000fc8000001004e */
[----:B------:R-:W-:Y:S02]  /*3100*/  IMAD.U32 R73, R73, 0x10000, RZ ;  /* 0x0001000049497824 */ /* 0x000fe400078e00ff */
[----:B------:R-:W-:-:S04]  /*3110*/  @P5 FADD.FTZ R75, R124, -R75 ;  /* 0x8000004b7c4b5221 */ /* 0x000fc80000010000 */
[----:B------:R-:W-:Y:S01]  /*3120*/  @P5 FFMA.FTZ R73, R132, R75, R73 ;  /* 0x0000004b84495223 */ /* 0x000fe20000010049 */
[----:B------:R-:W-:-:S03]  /*3130*/  ISETP.GE.U32.AND P5, PT, R121, 0x1000000, PT ;  /* 0x010000007900780c */ /* 0x000fc60003fa6070 */
[----:B------:R-:W-:-:S04]  /*3140*/  FMUL.FTZ R73, R73, UR17 ;  /* 0x0000001149497c20 */ /* 0x000fc80008410000 */
[----:B------:R-:W-:-:S05]  /*3150*/  FMUL.FTZ R73, R73, UR16 ;  /* 0x0000001049497c20 */ /* 0x000fca0008410000 */
[----:B------:R-:W-:-:S04]  /*3160*/  FSEL R73, R73, RZ, P5 ;  /* 0x000000ff49497208 */ /* 0x000fc80002800000 */
[----:B------:R-:W-:-:S04]  /*3170*/  F2FP.BF16.F32.PACK_AB R73, RZ, R73 ;  /* 0x00000049ff49723e */ /* 0x000fc800000010ff */
[----:B------:R-:W-:Y:S01]  /*3180*/  PRMT R115, R73, 0x7610, R115 ;  /* 0x0000761049737816 */ /* 0x000fe20000000073 */
[----:B------:R-:W-:Y:S06]  /*3190*/  BRA `(.L_x_575) ;  /* 0x0000000000d47947 */ /* 0x000fec0003800000 */
.L_x_576:
[----:B------:R-:W0:Y:S01]  /*31a0*/  @P4 LDC.64 R72, c[0x0][0x408] ;  /* 0x00010200ff484b82 */ /* 0x000e220000000a00 */
[----:B------:R-:W-:Y:S01]  /*31b0*/  @P5 FFMA.FTZ R74, R131, R79, R78 ;  /* 0x0000004f834a5223 */ /* 0x000fe2000001004e */
[C---:B-----5:R-:W-:Y:S01]  /*31c0*/  SHF.L.U32 R137, R112.reuse, 0x10, RZ ;  /* 0x0000001070897819 */ /* 0x060fe200000006ff */
[----:B------:R-:W-:Y:S01]  /*31d0*/  IMAD.U32 R140, R113, 0x10000, RZ ;  /* 0x00010000718c7824 */ /* 0x000fe200078e00ff */
[--C-:B------:R-:W-:Y:S01]  /*31e0*/  SHF.R.U64 R139, R112, 0x10, R113.reuse ;  /* 0x00000010708b7819 */ /* 0x100fe20000001271 */
[----:B------:R-:W-:Y:S01]  /*31f0*/  @P5 FADD.FTZ R74, R129, -R74 ;  /* 0x8000004a814a5221 */ /* 0x000fe20000010000 */
[----:B------:R-:W-:Y:S02]  /*3200*/  SHF.R.U32.HI R144, RZ, 0x10, R113 ;  /* 0x00000010ff907819 */ /* 0x000fe40000011671 */
[----:B------:R-:W1:Y:S01]  /*3210*/  @P4 LDC.64 R76, c[0x0][0x408] ;  /* 0x00010200ff4c4b82 */ /* 0x000e620000000a00 */
[----:B------:R-:W-:Y:S01]  /*3220*/  @P5 FFMA.FTZ R137, R132, R74, R137 ;  /* 0x0000004a84895223 */ /* 0x000fe20000010089 */
[----:B------:R-:W-:-:S02]  /*3230*/  @P4 LOP3.LUT P5, RZ, R121, 0xff, RZ, 0xc0, !PT ;  /* 0x000000ff79ff4812 */ /* 0x000fc400078ac0ff */
[----:B------:R-:W-:-:S04]  /*3240*/  SHF.L.U32 R139, R139, 0x10, RZ ;  /* 0x000000108b8b7819 */ /* 0x000fc800000006ff */
[----:B------:R-:W2:Y:S01]  /*3250*/  @P4 LDC.64 R74, c[0x0][0x408] ;  /* 0x00010200ff4a4b82 */ /* 0x000ea20000000a00 */
[----:B0-----:R-:W-:Y:S01]  /*3260*/  @P4 FMUL.FTZ R73, R137, R73 ;  /* 0x0000004989494220 */ /* 0x001fe20000410000 */
[----:B------:R-:W-:-:S03]  /*3270*/  F2FP.BF16.F32.PACK_AB R137, RZ, R137 ;  /* 0x00000089ff89723e */ /* 0x000fc600000010ff */
[----:B------:R-:W-:-:S05]  /*3280*/  @P4 FMUL.FTZ R72, R73, R72 ;  /* 0x0000004849484220 */ /* 0x000fca0000410000 */
[----:B------:R-:W-:Y:S02]  /*3290*/  @P4 FSEL R138, R72, RZ, P5 ;  /* 0x000000ff488a4208 */ /* 0x000fe40002800000 */
[----:B------:R-:W-:Y:S01]  /*32a0*/  ISETP.GT.AND P5, PT, R134, RZ, PT ;  /* 0x000000ff8600720c */ /* 0x000fe20003fa4270 */
[----:B------:R-:W0:Y:S01]  /*32b0*/  @P4 LDC.64 R72, c[0x0][0x408] ;  /* 0x00010200ff484b82 */ /* 0x000e220000000a00 */
[----:B------:R-:W-:-:S04]  /*32c0*/  @P4 F2FP.BF16.F32.PACK_AB R138, RZ, R138 ;  /* 0x0000008aff8a423e */ /* 0x000fc800000010ff */
[----:B------:R-:W-:-:S07]  /*32d0*/  @P4 PRMT R116, R138, 0x7610, R116 ;  /* 0x000076108a744816 */ /* 0x000fce0000000074 */
[-CC-:B------:R-:W-:Y:S01]  /*32e0*/  @P5 FFMA.FTZ R141, R130, R79.reuse, R78.reuse ;  /* 0x0000004f828d5223 */ /* 0x180fe2000001004e */
[-CC-:B------:R-:W-:Y:S01]  /*32f0*/  @P5 FFMA.FTZ R142, R127, R79.reuse, R78.reuse ;  /* 0x0000004f7f8e5223 */ /* 0x180fe2000001004e */
[----:B------:R-:W-:Y:S02]  /*3300*/  @P5 FFMA.FTZ R145, R126, R79, R78 ;  /* 0x0000004f7e915223 */ /* 0x000fe4000001004e */
[----:B------:R-:W-:Y:S01]  /*3310*/  @P5 FADD.FTZ R141, R128, -R141 ;  /* 0x8000008d808d5221 */ /* 0x000fe20000010000 */
[----:B------:R-:W-:Y:S01]  /*3320*/  @P5 FADD.FTZ R143, R125, -R142 ;  /* 0x8000008e7d8f5221 */ /* 0x000fe20000010000 */
[----:B------:R-:W-:Y:S02]  /*3330*/  @P5 FADD.FTZ R142, R124, -R145 ;  /* 0x800000917c8e5221 */ /* 0x000fe40000010000 */
[----:B------:R-:W-:Y:S01]  /*3340*/  @P5 FFMA.FTZ R139, R132, R141, R139 ;  /* 0x0000008d848b5223 */ /* 0x000fe2000001008b */
[----:B------:R-:W-:Y:S02]  /*3350*/  IMAD.U32 R141, R144, 0x10000, RZ ;  /* 0x00010000908d7824 */ /* 0x000fe400078e00ff */
[C---:B------:R-:W-:Y:S01]  /*3360*/  @P5 FFMA.FTZ R140, R132.reuse, R143, R140 ;  /* 0x0000008f848c5223 */ /* 0x040fe2000001008c */
[----:B0-----:R-:W-:Y:S01]  /*3370*/  @P4 FMUL.FTZ R73, R139, R73 ;  /* 0x000000498b494220 */ /* 0x001fe20000410000 */
[----:B------:R-:W-:-:S02]  /*3380*/  @P5 FFMA.FTZ R141, R132, R142, R141 ;  /* 0x0000008e848d5223 */ /* 0x000fc4000001008d */
[----:B--2---:R-:W-:Y:S01]  /*3390*/  @P4 FMUL.FTZ R75, R140, R75 ;  /* 0x0000004b8c4b4220 */ /* 0x004fe20000410000 */
[----:B------:R-:W-:Y:S01]  /*33a0*/  @P4 LOP3.LUT P5, RZ, R121, 0xff00, RZ, 0xc0, !PT ;  /* 0x0000ff0079ff4812 */ /* 0x000fe200078ac0ff */
[----:B------:R-:W-:Y:S01]  /*33b0*/  @P4 FMUL.FTZ R72, R73, R72 ;  /* 0x0000004849484220 */ /* 0x000fe20000410000 */
[----:B-1----:R-:W-:Y:S01]  /*33c0*/  @P4 FMUL.FTZ R77, R141, R77 ;  /* 0x0000004d8d4d4220 */ /* 0x002fe20000410000 */
[----:B------:R-:W-:Y:S01]  /*33d0*/  @P4 FMUL.FTZ R74, R75, R74 ;  /* 0x0000004a4b4a4220 */ /* 0x000fe20000410000 */
[----:B------:R-:W-:Y:S02]  /*33e0*/  F2FP.BF16.F32.PACK_AB R141, RZ, R141 ;  /* 0x0000008dff8d723e */ /* 0x000fe400000010ff */
[----:B------:R-:W-:Y:S01]  /*33f0*/  @P4 FSEL R72, R72, RZ, P5 ;  /* 0x000000ff48484208 */ /* 0x000fe20002800000 */
[----:B------:R-:W-:Y:S01]  /*3400*/  @P4 FMUL.FTZ R76, R77, R76 ;  /* 0x0000004c4d4c4220 */ /* 0x000fe20000410000 */
[----:B------:R-:W-:Y:S02]  /*3410*/  @P4 LOP3.LUT P5, RZ, R121, 0xff0000, RZ, 0xc0, !PT ;  /* 0x00ff000079ff4812 */ /* 0x000fe400078ac0ff */
[----:B------:R-:W-:-:S02]  /*3420*/  @P4 F2FP.BF16.F32.PACK_AB R72, RZ, R72 ;  /* 0x00000048ff48423e */ /* 0x000fc400000010ff */
[----:B------:R-:W-:Y:S02]  /*3430*/  @P4 FSEL R74, R74, RZ, P5 ;  /* 0x000000ff4a4a4208 */ /* 0x000fe40002800000 */
[----:B------:R-:W-:Y:S02]  /*3440*/  @P4 ISETP.GE.U32.AND P5, PT, R121, 0x1000000, PT ;  /* 0x010000007900480c */ /* 0x000fe40003fa6070 */
[----:B------:R-:W-:Y:S02]  /*3450*/  @P4 F2FP.BF16.F32.PACK_AB R74, RZ, R74 ;  /* 0x0000004aff4a423e */ /* 0x000fe400000010ff */
[----:B------:R-:W-:Y:S02]  /*3460*/  @P4 FSEL R76, R76, RZ, P5 ;  /* 0x000000ff4c4c4208 */ /* 0x000fe40002800000 */
[----:B------:R-:W-:Y:S02]  /*3470*/  F2FP.BF16.F32.PACK_AB R138, RZ, R140 ;  /* 0x0000008cff8a723e */ /* 0x000fe400000010ff */
[----:B------:R-:W-:-:S02]  /*3480*/  @P4 F2FP.BF16.F32.PACK_AB R76, RZ, R76 ;  /* 0x0000004cff4c423e */ /* 0x000fc400000010ff */
[----:B------:R-:W-:Y:S02]  /*3490*/  PRMT R140, R137, 0x7610, R140 ;  /* 0x00007610898c7816 */ /* 0x000fe4000000008c */
[----:B------:R-:W-:Y:S02]  /*34a0*/  @P4 PRMT R101, R72, 0x7610, R101 ;  /* 0x0000761048654816 */ /* 0x000fe40000000065 */
[----:B------:R-:W-:Y:S02]  /*34b0*/  @P4 PRMT R114, R74, 0x7610, R114 ;  /* 0x000076104a724816 */ /* 0x000fe40000000072 */
[----:B------:R-:W-:Y:S02]  /*34c0*/  @P4 PRMT R115, R76, 0x7610, R115 ;  /* 0x000076104c734816 */ /* 0x000fe40000000073 */
[----:B------:R-:W-:Y:S02]  /*34d0*/  F2FP.BF16.F32.PACK_AB R139, RZ, R139 ;  /* 0x0000008bff8b723e */ /* 0x000fe400000010ff */
[----:B------:R-:W-:-:S07]  /*34e0*/  PRMT R137, R141, 0x7610, R137 ;  /* 0x000076108d897816 */ /* 0x000fce0000000089 */
.L_x_575:
        /* <DEDUP_REMOVED lines=11> */
.L_x_577:
        /* <DEDUP_REMOVED lines=9> */
.L_x_578:
[----:B------:R-:W-:Y:S01]  /*3630*/  IADD3 R136, PT, PT, R136, 0x80, RZ ;  /* 0x0000008088887810 */ /* 0x000fe20007ffe0ff */
[----:B------:R-:W-:-:S07]  /*3640*/  VIADD R135, R135, 0x80 ;  /* 0x0000008087877836 */ /* 0x000fce0000000000 */
.L_x_569:
[----:B------:R-:W-:Y:S05]  /*3650*/  BSYNC.RECONVERGENT B0 ;  /* 0x0000000000007941 */ /* 0x000fea0003800200 */
.L_x_568:
[----:B------:R-:W-:Y:S04]  /*3660*/  BSSY.RECONVERGENT B0, `(.L_x_579) ;  /* 0x00000eb000007945 */ /* 0x000fe80003800200 */
[----:B------:R-:W-:Y:S05]  /*3670*/  @!P0 BRA `(.L_x_580) ;  /* 0x0000000c00a48947 */ /* 0x000fea0003800000 */
[----:B------:R-:W-:-:S04]  /*3680*/  UISETP.NE.U32.AND UP0, UPT, UR14, URZ, UPT ;  /* 0x000000ff0e00728c */ /* 0x000fc8000bf05070 */
[----:B------:R-:W-:-:S09]  /*3690*/  UISETP.NE.AND.EX UP0, UPT, UR15, URZ, UPT, UP0 ;  /* 0x000000ff0f00728c */ /* 0x000fd2000bf05300 */
[----:B------:R-:W-:Y:S05]  /*36a0*/  BRA.U !UP0, `(.L_x_581) ;  /* 0x0000000508ac7547 */ /* 0x000fea000b800000 */
[----:B------:R-:W-:-:S04]  /*36b0*/  UISETP.NE.U32.AND UP0, UPT, UR6, URZ, UPT ;  /* 0x000000ff0600728c */ /* 0x000fc8000bf05070 */
[----:B------:R-:W-:-:S09]  /*36c0*/  UISETP.NE.AND.EX UP0, UPT, UR7, URZ, UPT, UP0 ;  /* 0x000000ff0700728c */ /* 0x000fd2000bf05300 */
[----:B------:R-:W-:Y:S05]  /*36d0*/  BRA.U !UP0, `(.L_x_582) ;  /* 0x0000000108e07547 */ /* 0x000fea000b800000 */
[----:B------:R-:W-:Y:S01]  /*36e0*/  ISETP.GT.AND P5, PT, R134, RZ, PT ;  /* 0x000000ff8600720c */ /* 0x000fe20003fa4270 */
[----:B01----:R-:W0:Y:S01]  /*36f0*/  @P4 LDC.64 R72, c[0x0][0x408] ;  /* 0x00010200ff484b82 */ /* 0x003e220000000a00 */
[----:B-----5:R-:W-:Y:S02]  /*3700*/  SHF.L.U32 R75, R110, 0x10, RZ ;  /* 0x000000106e4b7819 */ /* 0x020fe400000006ff */
[----:B------:R-:W-:Y:S02]  /*3710*/  @P4 LOP3.LUT P6, RZ, R120, 0xff, RZ, 0xc0, !PT ;  /* 0x000000ff78ff4812 */ /* 0x000fe400078cc0ff */
[----:B------:R-:W-:-:S07]  /*3720*/  SHF.L.U32 R137, R111, 0x10, RZ ;  /* 0x000000106f897819 */ /* 0x000fce00000006ff */
[-CC-:B------:R-:W-:Y:S01]  /*3730*/  @P5 FFMA.FTZ R77, R21, R79.reuse, R78.reuse ;  /* 0x0000004f154d5223 */ /* 0x180fe2000001004e */
[-CC-:B------:R-:W-:Y:S01]  /*3740*/  @P5 FFMA.FTZ R76, R26, R79.reuse, R78.reuse ;  /* 0x0000004f1a4c5223 */ /* 0x180fe2000001004e */
[-CC-:B------:R-:W-:Y:S01]  /*3750*/  @P5 FFMA.FTZ R139, R23, R79.reuse, R78.reuse ;  /* 0x0000004f178b5223 */ /* 0x180fe2000001004e */
[----:B------:R-:W-:Y:S01]  /*3760*/  @P5 FFMA.FTZ R138, R28, R79, R78 ;  /* 0x0000004f1c8a5223 */ /* 0x000fe2000001004e */
[----:B------:R-:W-:Y:S01]  /*3770*/  @P5 FADD.FTZ R77, R22, -R77 ;  /* 0x8000004d164d5221 */ /* 0x000fe20000010000 */
[----:B------:R-:W-:Y:S01]  /*3780*/  @P5 FADD.FTZ R76, R25, -R76 ;  /* 0x8000004c194c5221 */ /* 0x000fe20000010000 */
[----:B------:R-:W-:Y:S01]  /*3790*/  @P5 FADD.FTZ R139, R24, -R139 ;  /* 0x8000008b188b5221 */ /* 0x000fe20000010000 */
[----:B------:R-:W-:Y:S01]  /*37a0*/  @P5 FADD.FTZ R138, R27, -R138 ;  /* 0x8000008a1b8a5221 */ /* 0x000fe20000010000 */
[----:B------:R-:W-:Y:S01]  /*37b0*/  @P5 FFMA.FTZ R75, R132, R77, R75 ;  /* 0x0000004d844b5223 */ /* 0x000fe2000001004b */
[----:B------:R-:W-:Y:S01]  /*37c0*/  SHF.R.U64 R77, R110, 0x10, R111 ;  /* 0x000000106e4d7819 */ /* 0x000fe2000000126f */
[----:B------:R-:W-:-:S02]  /*37d0*/  @P5 FFMA.FTZ R137, R132, R139, R137 ;  /* 0x0000008b84895223 */ /* 0x000fc40000010089 */
[----:B0-----:R-:W-:Y:S01]  /*37e0*/  @P4 FMUL.FTZ R73, R75, R73 ;  /* 0x000000494b494220 */ /* 0x001fe20000410000 */
[----:B------:R-:W-:Y:S01]  /*37f0*/  F2FP.BF16.F32.PACK_AB R75, RZ, R75 ;  /* 0x0000004bff4b723e */ /* 0x000fe200000010ff */
[----:B------:R-:W-:Y:S02]  /*3800*/  IMAD.U32 R77, R77, 0x10000, RZ ;  /* 0x000100004d4d7824 */ /* 0x000fe400078e00ff */
[----:B------:R-:W-:Y:S01]  /*3810*/  @P4 FMUL.FTZ R72, R73, R72 ;  /* 0x0000004849484220 */ /* 0x000fe20000410000 */
[----:B------:R-:W-:Y:S01]  /*3820*/  PRMT R140, R75, 0x7610, R140 ;  /* 0x000076104b8c7816 */ /* 0x000fe2000000008c */
[----:B------:R-:W-:-:S03]  /*3830*/  @P5 FFMA.FTZ R77, R132, R76, R77 ;  /* 0x0000004c844d5223 */ /* 0x000fc6000001004d */
        /* <DEDUP_REMOVED lines=17> */
[----:B------:R-:W-:-:S04]  /*3950*/  SHF.R.U32.HI R73, RZ, 0x10, R111 ;  /* 0x00000010ff497819 */ /* 0x000fc8000001166f */
[----:B------:R-:W-:Y:S01]  /*3960*/  @P4 FSEL R72, R72, RZ, P6 ;  /* 0x000000ff48484208 */ /* 0x000fe20003000000 */
[----:B------:R-:W-:-:S03]  /*3970*/  IMAD.U32 R73, R73, 0x10000, RZ ;  /* 0x0001000049497824 */ /* 0x000fc600078e00ff */
[----:B------:R-:W-:Y:S01]  /*3980*/  @P4 F2FP.BF16.F32.PACK_AB R72, RZ, R72 ;  /* 0x00000048ff48423e */ /* 0x000fe200000010ff */
[----:B------:R-:W-:Y:S01]  /*3990*/  @P5 FFMA.FTZ R73, R132, R138, R73 ;  /* 0x0000008a84495223 */ /* 0x000fe20000010049 */
[----:B------:R-:W-:Y:S02]  /*39a0*/  PRMT R138, R137, 0x7610, R138 ;  /* 0x00007610898a7816 */ /* 0x000fe4000000008a */
[----:B------:R-:W-:Y:S02]  /*39b0*/  @P4 PRMT R114, R72, 0x7610, R114 ;  /* 0x0000761048724816 */ /* 0x000fe40000000072 */
[----:B------:R-:W-:-:S04]  /*39c0*/  F2FP.BF16.F32.PACK_AB R72, RZ, R73 ;  /* 0x00000049ff48723e */ /* 0x000fc800000010ff */
        /* <DEDUP_REMOVED lines=9> */
.L_x_582:
[----:B------:R-:W-:Y:S01]  /*3a60*/  ISETP.GT.AND P5, PT, R134, RZ, PT ;  /* 0x000000ff8600720c */ /* 0x000fe20003fa4270 */
[----:B01----:R-:W0:Y:S01]  /*3a70*/  @P4 LDC.64 R72, c[0x0][0x408] ;  /* 0x00010200ff484b82 */ /* 0x003e220000000a00 */
        /* <DEDUP_REMOVED lines=8> */
[----:B------:R-:W-:Y:S01]  /*3b00*/  @P5 FFMA.FTZ R75, R132, R77, R75 ;  /* 0x0000004d844b5223 */ /* 0x000fe2000001004b */
[----:B------:R-:W-:-:S03]  /*3b10*/  SHF.L.U32 R77, R111, 0x10, RZ ;  /* 0x000000106f4d7819 */ /* 0x000fc600000006ff */
[----:B0-----:R-:W-:Y:S01]  /*3b20*/  @P4 FMUL.FTZ R73, R75, R73 ;  /* 0x000000494b494220 */ /* 0x001fe20000410000 */
[----:B------:R-:W-:Y:S01]  /*3b30*/  SHF.R.U64 R75, R110, 0x10, R111 ;  /* 0x000000106e4b7819 */ /* 0x000fe2000000126f */
[----:B------:R-:W-:Y:S02]  /*3b40*/  @P5 FFMA.FTZ R77, R132, R141, R77 ;  /* 0x0000008d844d5223 */ /* 0x000fe4000001004d */
[----:B------:R-:W-:Y:S02]  /*3b50*/  @P4 FMUL.FTZ R72, R73, R72 ;  /* 0x0000004849484220 */ /* 0x000fe40000410000 */
[----:B------:R-:W-:-:S03]  /*3b60*/  IMAD.U32 R75, R75, 0x10000, RZ ;  /* 0x000100004b4b7824 */ /* 0x000fc600078e00ff */
[----:B------:R-:W-:Y:S01]  /*3b70*/  @P4 FSEL R74, R72, RZ, P6 ;  /* 0x000000ff484a4208 */ /* 0x000fe20003000000 */
[----:B------:R-:W-:Y:S01]  /*3b80*/  @P5 FFMA.FTZ R75, R132, R76, R75 ;  /* 0x0000004c844b5223 */ /* 0x000fe2000001004b */
[----:B------:R-:W0:Y:S01]  /*3b90*/  @P4 LDC.64 R72, c[0x0][0x408] ;  /* 0x00010200ff484b82 */ /* 0x000e220000000a00 */
[----:B------:R-:W-:Y:S02]  /*3ba0*/  @P4 LOP3.LUT P6, RZ, R120, 0xff00, RZ, 0xc0, !PT ;  /* 0x0000ff0078ff4812 */ /* 0x000fe400078cc0ff */
[----:B------:R-:W-:-:S04]  /*3bb0*/  @P4 F2FP.BF16.F32.PACK_AB R74, RZ, R74 ;  /* 0x0000004aff4a423e */ /* 0x000fc800000010ff */
        /* <DEDUP_REMOVED lines=26> */
.L_x_581:
[----:B------:R-:W-:-:S04]  /*3d60*/  UISETP.NE.U32.AND UP0, UPT, UR6, URZ, UPT ;  /* 0x000000ff0600728c */ /* 0x000fc8000bf05070 */
[----:B------:R-:W-:-:S09]  /*3d70*/  UISETP.NE.AND.EX UP0, UPT, UR7, URZ, UPT, UP0 ;  /* 0x000000ff0700728c */ /* 0x000fd2000bf05300 */
[----:B------:R-:W-:Y:S05]  /*3d80*/  BRA.U !UP0, `(.L_x_584) ;  /* 0x0000000108d07547 */ /* 0x000fea000b800000 */
[----:B01----:R-:W0:Y:S01]  /*3d90*/  @P4 LDC.64 R72, c[0x0][0x408] ;  /* 0x00010200ff484b82 */ /* 0x003e220000000a00 */
[-CC-:B------:R-:W-:Y:S01]  /*3da0*/  FFMA.FTZ R75, R21, R79.reuse, R78.reuse ;  /* 0x0000004f154b7223 */ /* 0x180fe2000001004e */
[----:B------:R-:W-:Y:S01]  /*3db0*/  ISETP.GT.AND P5, PT, R134, RZ, PT ;  /* 0x000000ff8600720c */ /* 0x000fe20003fa4270 */
[-CC-:B------:R-:W-:Y:S01]  /*3dc0*/  FFMA.FTZ R76, R26, R79.reuse, R78.reuse ;  /* 0x0000004f1a4c7223 */ /* 0x180fe2000001004e */
[----:B-----5:R-:W-:Y:S01]  /*3dd0*/  @P4 LOP3.LUT P6, RZ, R120, 0xff, RZ, 0xc0, !PT ;  /* 0x000000ff78ff4812 */ /* 0x020fe200078cc0ff */
[----:B------:R-:W-:Y:S01]  /*3de0*/  FADD.FTZ R75, R22, -R75 ;  /* 0x8000004b164b7221 */ /* 0x000fe20000010000 */
[-CC-:B------:R-:W-:Y:S01]  /*3df0*/  FFMA.FTZ R77, R23, R79.reuse, R78.reuse ;  /* 0x0000004f174d7223 */ /* 0x180fe2000001004e */
[----:B------:R-:W-:Y:S02]  /*3e00*/  FFMA.FTZ R142, R28, R79, R78 ;  /* 0x0000004f1c8e7223 */ /* 0x000fe4000001004e */
[----:B------:R-:W-:Y:S01]  /*3e10*/  FMUL.FTZ R74, R132, R75 ;  /* 0x0000004b844a7220 */ /* 0x000fe20000410000 */
[----:B------:R-:W-:Y:S01]  /*3e20*/  FADD.FTZ R75, R25, -R76 ;  /* 0x8000004c194b7221 */ /* 0x000fe20000010000 */
[----:B------:R-:W-:-:S03]  /*3e30*/  FADD.FTZ R77, R24, -R77 ;  /* 0x8000004d184d7221 */ /* 0x000fc60000010000 */
[----:B------:R-:W-:Y:S01]  /*3e40*/  FSEL R138, R74, RZ, P5 ;  /* 0x000000ff4a8a7208 */ /* 0x000fe20002800000 */
[C---:B------:R-:W-:Y:S01]  /*3e50*/  FMUL.FTZ R75, R132.reuse, R75 ;  /* 0x0000004b844b7220 */ /* 0x040fe20000410000 */
[----:B------:R-:W-:-:S04]  /*3e60*/  FMUL.FTZ R76, R132, R77 ;  /* 0x0000004d844c7220 */ /* 0x000fc80000410000 */
[----:B------:R-:W-:Y:S02]  /*3e70*/  FSEL R140, R75, RZ, P5 ;  /* 0x000000ff4b8c7208 */ /* 0x000fe40002800000 */
[----:B------:R-:W-:Y:S01]  /*3e80*/  FSEL R76, R76, RZ, P5 ;  /* 0x000000ff4c4c7208 */ /* 0x000fe20002800000 */
[----:B0-----:R-:W-:Y:S01]  /*3e90*/  @P4 FMUL.FTZ R73, R138, R73 ;  /* 0x000000498a494220 */ /* 0x001fe20000410000 */
[----:B------:R-:W-:Y:S02]  /*3ea0*/  F2FP.BF16.F32.PACK_AB R138, RZ, R138 ;  /* 0x0000008aff8a723e */ /* 0x000fe400000010ff */
[----:B------:R-:W-:Y:S01]  /*3eb0*/  F2FP.BF16.F32.PACK_AB R139, RZ, R140 ;  /* 0x0000008cff8b723e */ /* 0x000fe200000010ff */
[----:B------:R-:W-:-:S05]  /*3ec0*/  @P4 FMUL.FTZ R72, R73, R72 ;  /* 0x0000004849484220 */ /* 0x000fca0000410000 */
[----:B------:R-:W-:Y:S02]  /*3ed0*/  @P4 FSEL R74, R72, RZ, P6 ;  /* 0x000000ff484a4208 */ /* 0x000fe40003000000 */
[----:B------:R-:W0:Y:S01]  /*3ee0*/  @P4 LDC.64 R72, c[0x0][0x408] ;  /* 0x00010200ff484b82 */ /* 0x000e220000000a00 */
[----:B------:R-:W-:Y:S02]  /*3ef0*/  @P4 LOP3.LUT P6, RZ, R120, 0xff00, RZ, 0xc0, !PT ;  /* 0x0000ff0078ff4812 */ /* 0x000fe400078cc0ff */
[----:B------:R-:W-:-:S04]  /*3f00*/  @P4 F2FP.BF16.F32.PACK_AB R74, RZ, R74 ;  /* 0x0000004aff4a423e */ /* 0x000fc800000010ff */
[----:B------:R-:W-:Y:S01]  /*3f10*/  @P4 PRMT R116, R74, 0x7610, R116 ;  /* 0x000076104a744816 */ /* 0x000fe20000000074 */
[----:B0-----:R-:W-:Y:S01]  /*3f20*/  @P4 FMUL.FTZ R73, R140, R73 ;  /* 0x000000498c494220 */ /* 0x001fe20000410000 */
[----:B------:R-:W-:-:S03]  /*3f30*/  PRMT R140, R138, 0x7610, R140 ;  /* 0x000076108a8c7816 */ /* 0x000fc6000000008c */
[----:B------:R-:W-:-:S05]  /*3f40*/  @P4 FMUL.FTZ R72, R73, R72 ;  /* 0x0000004849484220 */ /* 0x000fca0000410000 */
        /* <DEDUP_REMOVED lines=8> */
[----:B------:R-:W-:Y:S01]  /*3fd0*/  FADD.FTZ R73, R27, -R142 ;  /* 0x8000008e1b497221 */ /* 0x000fe20000010000 */
[----:B------:R-:W-:-:S03]  /*3fe0*/  PRMT R138, R76, 0x7610, R138 ;  /* 0x000076104c8a7816 */ /* 0x000fc6000000008a */
[----:B------:R-:W-:-:S04]  /*3ff0*/  @P4 FSEL R72, R72, RZ, P6 ;  /* 0x000000ff48484208 */ /* 0x000fc80003000000 */
[----:B------:R-:W-:Y:S01]  /*4000*/  @P4 F2FP.BF16.F32.PACK_AB R77, RZ, R72 ;  /* 0x00000048ff4d423e */ /* 0x000fe200000010ff */
[----:B------:R-:W-:-:S03]  /*4010*/  FMUL.FTZ R72, R132, R73 ;  /* 0x0000004984487220 */ /* 0x000fc60000410000 */
[----:B------:R-:W-:Y:S02]  /*4020*/  @P4 PRMT R114, R77, 0x7610, R114 ;  /* 0x000076104d724816 */ /* 0x000fe40000000072 */
[----:B------:R-:W-:-:S04]  /*4030*/  FSEL R72, R72, RZ, P5 ;  /* 0x000000ff48487208 */ /* 0x000fc80002800000 */
[----:B------:R-:W-:Y:S01]  /*4040*/  F2FP.BF16.F32.PACK_AB R137, RZ, R72 ;  /* 0x00000048ff89723e */ /* 0x000fe200000010ff */
        /* <DEDUP_REMOVED lines=8> */
.L_x_584:
[----:B------:R-:W-:Y:S05]  /*40d0*/  @!P4 BRA `(.L_x_585) ;  /* 0x00000000002cc947 */ /* 0x000fea0003800000 */
[----:B01----:R-:W-:Y:S01]  /*40e0*/  FFMA.FTZ R73, R21, R79, R78 ;  /* 0x0000004f15497223 */ /* 0x003fe2000001004e */
        /* <DEDUP_REMOVED lines=10> */
.L_x_585:
        /* <DEDUP_REMOVED lines=12> */
.L_x_586:
        /* <DEDUP_REMOVED lines=12> */
.L_x_587:
[----:B------:R-:W-:Y:S05]  /*4310*/  @!P4 BRA `(.L_x_583) ;  /* 0x00000000002cc947 */ /* 0x000fea0003800000 */
[----:B01----:R-:W-:Y:S01]  /*4320*/  FFMA.FTZ R72, R28, R79, R78 ;  /* 0x0000004f1c487223 */ /* 0x003fe2000001004e */
        /* <DEDUP_REMOVED lines=9> */
[----:B------:R-:W-:-:S07]  /*43c0*/  PRMT R115, R73, 0x7610, R115 ;  /* 0x0000761049737816 */ /* 0x000fce0000000073 */
.L_x_583:
        /* <DEDUP_REMOVED lines=9> */
.L_x_588:
        /* <DEDUP_REMOVED lines=9> */
.L_x_589:
[----:B------:R-:W-:Y:S01]  /*44f0*/  IADD3 R136, PT, PT, R136, 0x80, RZ ;  /* 0x0000008088887810 */ /* 0x000fe20007ffe0ff */
[----:B------:R-:W-:-:S07]  /*4500*/  VIADD R135, R135, 0x80 ;  /* 0x0000008087877836 */ /* 0x000fce0000000000 */
.L_x_580:
[----:B------:R-:W-:Y:S05]  /*4510*/  BSYNC.RECONVERGENT B0 ;  /* 0x0000000000007941 */ /* 0x000fea0003800200 */
.L_x_579:
        /* <DEDUP_REMOVED lines=9> */
[----:B0123--:R-:W0:Y:S01]  /*45b0*/  @P4 LDC.64 R72, c[0x0][0x408] ;  /* 0x00010200ff484b82 */ /* 0x00fe220000000a00 */
        /* <DEDUP_REMOVED lines=54> */
.L_x_593:
[----:B------:R-:W-:Y:S01]  /*4920*/  ISETP.GT.AND P5, PT, R134, RZ, PT ;  /* 0x000000ff8600720c */ /* 0x000fe20003fa4270 */
[----:B0123--:R-:W0:Y:S01]  /*4930*/  @P4 LDC.64 R72, c[0x0][0x408] ;  /* 0x00010200ff484b82 */ /* 0x00fe220000000a00 */
        /* <DEDUP_REMOVED lines=46> */
.L_x_592:
[----:B------:R-:W-:-:S04]  /*4c20*/  UISETP.NE.U32.AND UP0, UPT, UR6, URZ, UPT ;  /* 0x000000ff0600728c */ /* 0x000fc8000bf05070 */
[----:B------:R-:W-:-:S09]  /*4c30*/  UISETP.NE.AND.EX UP0, UPT, UR7, URZ, UPT, UP0 ;  /* 0x000000ff0700728c */ /* 0x000fd2000bf05300 */
[----:B------:R-:W-:Y:S05]  /*4c40*/  BRA.U !UP0, `(.L_x_595) ;  /* 0x0000000108d07547 */ /* 0x000fea000b800000 */
[----:B0123--:R-:W0:Y:S01]  /*4c50*/  @P4 LDC.64 R72, c[0x0][0x408] ;  /* 0x00010200ff484b82 */ /* 0x00fe220000000a00 */
        /* <DEDUP_REMOVED lines=51> */
.L_x_595:
[----:B------:R-:W-:Y:S05]  /*4f90*/  @!P4 BRA `(.L_x_596) ;  /* 0x00000000002cc947 */ /* 0x000fea0003800000 */
[----:B0123--:R-:W-:Y:S01]  /*4fa0*/  FFMA.FTZ R73, R29, R79, R78 ;  /* 0x0000004f1d497223 */ /* 0x00ffe2000001004e */
        /* <DEDUP_REMOVED lines=10> */
.L_x_596:
        /* <DEDUP_REMOVED lines=12> */
.L_x_597:
        /* <DEDUP_REMOVED lines=12> */
.L_x_598:
[----:B------:R-:W-:Y:S05]  /*51d0*/  @!P4 BRA `(.L_x_594) ;  /* 0x00000000002cc947 */ /* 0x000fea0003800000 */
[----:B0123--:R-:W-:Y:S01]  /*51e0*/  FFMA.FTZ R72, R84, R79, R78 ;  /* 0x0000004f54487223 */ /* 0x00ffe2000001004e */
        /* <DEDUP_REMOVED lines=10> */
.L_x_594:
        /* <DEDUP_REMOVED lines=9> */
.L_x_599:
        /* <DEDUP_REMOVED lines=9> */
.L_x_600:
[----:B------:R-:W-:Y:S01]  /*53b0*/  IADD3 R136, PT, PT, R136, 0x80, RZ ;  /* 0x0000008088887810 */ /* 0x000fe20007ffe0ff */
[----:B------:R-:W-:-:S07]  /*53c0*/  VIADD R135, R135, 0x80 ;  /* 0x0000008087877836 */ /* 0x000fce0000000000 */
.L_x_591:
[----:B------:R-:W-:Y:S05]  /*53d0*/  BSYNC.RECONVERGENT B0 ;  /* 0x0000000000007941 */ /* 0x000fea0003800200 */
.L_x_590:
        /* <DEDUP_REMOVED lines=9> */
[----:B01234-:R-:W0:Y:S01]  /*5470*/  @P4 LDC.64 R72, c[0x0][0x408] ;  /* 0x00010200ff484b82 */ /* 0x01fe220000000a00 */
        /* <DEDUP_REMOVED lines=54> */
.L_x_604:
[----:B------:R-:W-:Y:S01]  /*57e0*/  ISETP.GT.AND P5, PT, R134, RZ, PT ;  /* 0x000000ff8600720c */ /* 0x000fe20003fa4270 */
[----:B01234-:R-:W0:Y:S01]  /*57f0*/  @P4 LDC.64 R72, c[0x0][0x408] ;  /* 0x00010200ff484b82 */ /* 0x01fe220000000a00 */
        /* <DEDUP_REMOVED lines=46> */
.L_x_603:
[----:B------:R-:W-:-:S04]  /*5ae0*/  UISETP.NE.U32.AND UP0, UPT, UR6, URZ, UPT ;  /* 0x000000ff0600728c */ /* 0x000fc8000bf05070 */
[----:B------:R-:W-:-:S09]  /*5af0*/  UISETP.NE.AND.EX UP0, UPT, UR7, URZ, UPT, UP0 ;  /* 0x000000ff0700728c */ /* 0x000fd2000bf05300 */
[----:B------:R-:W-:Y:S05]  /*5b00*/  BRA.U !UP0, `(.L_x_606) ;  /* 0x0000000108d07547 */ /* 0x000fea000b800000 */
[----:B01234-:R-:W0:Y:S01]  /*5b10*/  @P4 LDC.64 R72, c[0x0][0x408] ;  /* 0x00010200ff484b82 */ /* 0x01fe220000000a00 */
        /* <DEDUP_REMOVED lines=51> */
.L_x_606:
[----:B------:R-:W-:Y:S05]  /*5e50*/  @!P4 BRA `(.L_x_607) ;  /* 0x00000000002cc947 */ /* 0x000fea0003800000 */
[----:B01234-:R-:W-:Y:S01]  /*5e60*/  FFMA.FTZ R73, R85, R79, R78 ;  /* 0x0000004f55497223 */ /* 0x01ffe2000001004e */
        /* <DEDUP_REMOVED lines=10> */
.L_x_607:
        /* <DEDUP_REMOVED lines=12> */
.L_x_608:
        /* <DEDUP_REMOVED lines=12> */
.L_x_609:
[----:B------:R-:W-:Y:S05]  /*6090*/  @!P4 BRA `(.L_x_605) ;  /* 0x00000000002cc947 */ /* 0x000fea0003800000 */
[----:B01234-:R-:W-:Y:S01]  /*60a0*/  FFMA.FTZ R72, R92, R79, R78 ;  /* 0x0000004f5c487223 */ /* 0x01ffe2000001004e */
        /* <DEDUP_REMOVED lines=10> */
.L_x_605:
        /* <DEDUP_REMOVED lines=9> */
.L_x_610:
        /* <DEDUP_REMOVED lines=9> */
.L_x_611:
[----:B------:R-:W-:Y:S01]  /*6270*/  IADD3 R136, PT, PT, R136, 0x80, RZ ;  /* 0x0000008088887810 */ /* 0x000fe20007ffe0ff */
[----:B------:R-:W-:-:S07]  /*6280*/  VIADD R135, R135, 0x80 ;  /* 0x0000008087877836 */ /* 0x000fce0000000000 */
.L_x_602:
[----:B------:R-:W-:Y:S05]  /*6290*/  BSYNC.RECONVERGENT B0 ;  /* 0x0000000000007941 */ /* 0x000fea0003800200 */
.L_x_601:
[----:B------:R-:W-:Y:S01]  /*62a0*/  ISETP.NE.AND P5, PT, R133, RZ, PT ;  /* 0x000000ff8500720c */ /* 0x000fe20003fa5270 */
        /* <DEDUP_REMOVED lines=47> */
[----:B------:R-:W-:Y:S02]  /*65a0*/  SHF.R.U32.HI R73, RZ, 0x10, R105 ;  /* 0x00000010ff497819 */ /* 0x000fe40000011669 */
[----:B------:R-:W-:Y:S02]  /*65b0*/  PRMT R138, R137, 0x7610, R138 ;  /* 0x00007610898a7816 */ /* 0x000fe4000000008a */
[----:B------:R-:W-:Y:S01]  /*65c0*/  @P4 FSEL R72, R72, RZ, P6 ;  /* 0x000000ff48484208 */ /* 0x000fe20003000000 */
[----:B------:R-:W-:-:S03]  /*65d0*/  IMAD.U32 R73, R73, 0x10000, RZ ;  /* 0x0001000049497824 */ /* 0x000fc600078e00ff */
[----:B------:R-:W-:Y:S01]  /*65e0*/  @P4 F2FP.BF16.F32.PACK_AB R72, RZ, R72 ;  /* 0x00000048ff48423e */ /* 0x000fe200000010ff */
[----:B------:R-:W-:-:S03]  /*65f0*/  @P5 FFMA.FTZ R73, R132, R78, R73 ;  /* 0x0000004e84495223 */ /* 0x000fc60000010049 */
        /* <DEDUP_REMOVED lines=11> */
.L_x_615:
        /* <DEDUP_REMOVED lines=48> */
.L_x_614:
        /* <DEDUP_REMOVED lines=42> */
[----:B------:R-:W-:Y:S01]  /*6c50*/  FMUL.FTZ R132, R132, R73 ;  /* 0x0000004984847220 */ /* 0x000fe20000410000 */
[----:B------:R-:W-:-:S04]  /*6c60*/  @P4 FSEL R72, R72, RZ, P6 ;  /* 0x000000ff48484208 */ /* 0x000fc80003000000 */
[----:B------:R-:W-:Y:S02]  /*6c70*/  @P4 F2FP.BF16.F32.PACK_AB R72, RZ, R72 ;  /* 0x00000048ff48423e */ /* 0x000fe400000010ff */
[----:B------:R-:W-:Y:S02]  /*6c80*/  FSEL R132, R132, RZ, P5 ;  /* 0x000000ff84847208 */ /* 0x000fe40002800000 */
[----:B------:R-:W-:Y:S02]  /*6c90*/  @P4 PRMT R114, R72, 0x7610, R114 ;  /* 0x0000761048724816 */ /* 0x000fe40000000072 */
        /* <DEDUP_REMOVED lines=9> */
.L_x_617:
[----:B01234-:R-:W0:Y:S01]  /*6d30*/  @P4 LDC.64 R72, c[0x0][0x408] ;  /* 0x00010200ff484b82 */ /* 0x01fe220000000a00 */
[----:B------:R-:W-:Y:S01]  /*6d40*/  FFMA.FTZ R74, R100, R79, R78 ;  /* 0x0000004f644a7223 */ /* 0x000fe2000001004e */
[----:B------:R-:W-:-:S03]  /*6d50*/  ISETP.GT.AND P5, PT, R134, RZ, PT ;  /* 0x000000ff8600720c */ /* 0x000fc60003fa4270 */
[----:B------:R-:W-:-:S04]  /*6d60*/  FADD.FTZ R75, R99, -R74 ;  /* 0x8000004a634b7221 */ /* 0x000fc80000010000 */
[----:B------:R-:W-:-:S05]  /*6d70*/  FMUL.FTZ R74, R132, R75 ;  /* 0x0000004b844a7220 */ /* 0x000fca0000410000 */
[----:B------:R-:W-:Y:S02]  /*6d80*/  FSEL R74, R74, RZ, P5 ;  /* 0x000000ff4a4a7208 */ /* 0x000fe40002800000 */
[----:B-----5:R-:W-:-:S03]  /*6d90*/  @P4 ISETP.GE.U32.AND P5, PT, R117, 0x1000000, PT ;  /* 0x010000007500480c */ /* 0x020fc60003fa6070 */
[----:B0-----:R-:W-:-:S04]  /*6da0*/  @P4 FMUL.FTZ R73, R74, R73 ;  /* 0x000000494a494220 */ /* 0x001fc80000410000 */
[----:B------:R-:W-:-:S05]  /*6db0*/  @P4 FMUL.FTZ R72, R73, R72 ;  /* 0x0000004849484220 */ /* 0x000fca0000410000 */
[----:B------:R-:W-:-:S04]  /*6dc0*/  @P4 FSEL R72, R72, RZ, P5 ;  /* 0x000000ff48484208 */ /* 0x000fc80002800000 */
[----:B------:R-:W-:Y:S01]  /*6dd0*/  @P4 F2FP.BF16.F32.PACK_AB R74, RZ, R72 ;  /* 0x00000048ff4a423e */ /* 0x000fe200000010ff */
[----:B------:R-:W-:Y:S06]  /*6de0*/  @!P4 BRA `(.L_x_618) ;  /* 0x00000000002cc947 */ /* 0x000fec0003800000 */
[----:B------:R-:W-:Y:S01]  /*6df0*/  FFMA.FTZ R73, R93, R79, R78 ;  /* 0x0000004f5d497223 */ /* 0x000fe2000001004e */
[----:B------:R-:W-:-:S03]  /*6e00*/  ISETP.GT.AND P5, PT, R134, RZ, PT ;  /* 0x000000ff8600720c */ /* 0x000fc60003fa4270 */
[----:B------:R-:W-:-:S04]  /*6e10*/  FADD.FTZ R73, R94, -R73 ;  /* 0x800000495e497221 */ /* 0x000fc80000010000 */
[----:B------:R-:W-:-:S05]  /*6e20*/  FMUL.FTZ R73, R132, R73 ;  /* 0x0000004984497220 */ /* 0x000fca0000410000 */
[----:B------:R-:W-:Y:S02]  /*6e30*/  FSEL R73, R73, RZ, P5 ;  /* 0x000000ff49497208 */ /* 0x000fe40002800000 */
[----:B------:R-:W-:-:S03]  /*6e40*/  LOP3.LUT P5, RZ, R117, 0xff, RZ, 0xc0, !PT ;  /* 0x000000ff75ff7812 */ /* 0x000fc600078ac0ff */
[----:B------:R-:W-:-:S04]  /*6e50*/  FMUL.FTZ R73, R73, UR17 ;  /* 0x0000001149497c20 */ /* 0x000fc80008410000 */
[----:B------:R-:W-:-:S05]  /*6e60*/  FMUL.FTZ R73, R73, UR16 ;  /* 0x0000001049497c20 */ /* 0x000fca0008410000 */
[----:B------:R-:W-:-:S04]  /*6e70*/  FSEL R73, R73, RZ, P5 ;  /* 0x000000ff49497208 */ /* 0x000fc80002800000 */
[----:B------:R-:W-:-:S04]  /*6e80*/  F2FP.BF16.F32.PACK_AB R73, RZ, R73 ;  /* 0x00000049ff49723e */ /* 0x000fc800000010ff */
[----:B------:R-:W-:-:S07]  /*6e90*/  PRMT R116, R73, 0x7610, R116 ;  /* 0x0000761049747816 */ /* 0x000fce0000000074 */
.L_x_618:
[----:B------:R-:W-:Y:S05]  /*6ea0*/  @!P4 BRA `(.L_x_619) ;  /* 0x00000000002cc947 */ /* 0x000fea0003800000 */
        /* <DEDUP_REMOVED lines=11> */
.L_x_619:
        /* <DEDUP_REMOVED lines=12> */
.L_x_620:
[----:B------:R-:W-:-:S07]  /*7020*/  @P4 PRMT R115, R74, 0x7610, R115 ;  /* 0x000076104a734816 */ /* 0x000fce0000000073 */
.L_x_616:
        /* <DEDUP_REMOVED lines=9> */
.L_x_621:
        /* <DEDUP_REMOVED lines=9> */
.L_x_613:
[----:B------:R-:W-:Y:S05]  /*7150*/  BSYNC.RECONVERGENT B0 ;  /* 0x0000000000007941 */ /* 0x000fea0003800200 */
.L_x_612:
[----:B01234-:R-:W0:Y:S01]  /*7160*/  LDC.64 R72, c[0x0][0x380] ;  /* 0x0000e000ff487b82 */ /* 0x01fe220000000a00 */
[----:B------:R-:W-:Y:S01]  /*7170*/  UPLOP3.LUT UP1, UPT, UPT, UPT, UP1, 0x40, 0x4 ;  /* 0x000000000004789c */ /* 0x000fe20003f2e810 */
[----:B0-----:R-:W-:-:S04]  /*7180*/  IADD3 R123, PT, PT, R123, R72, RZ ;  /* 0x000000487b7b7210 */ /* 0x001fc80007ffe0ff */
[----:B------:R-:W-:-:S13]  /*7190*/  ISETP.GE.AND P4, PT, R123, R73, PT ;  /* 0x000000497b00720c */ /* 0x000fda0003f86270 */
[----:B------:R-:W-:Y:S05]  /*71a0*/  @!P4 BRA `(.L_x_622) ;  /* 0xffffff940040c947 */ /* 0x000fea000383ffff */
.L_x_553:
[----:B------:R-:W0:Y:S01]  /*71b0*/  LDC.64 R4, c[0x0][0x440] ;  /* 0x00011000ff047b82 */ /* 0x000e220000000a00 */
[----:B------:R-:W-:Y:S01]  /*71c0*/  IMAD R3, R2, UR9, RZ ;  /* 0x0000000902037c24 */ /* 0x000fe2000f8e02ff */
[----:B------:R-:W-:-:S04]  /*71d0*/  ISETP.NE.AND P4, PT, R133, RZ, PT ;  /* 0x000000ff8500720c */ /* 0x000fc80003f85270 */
[----:B------:R-:W-:Y:S02]  /*71e0*/  LEA.HI R21, R3, R0, RZ, 0x1e ;  /* 0x0000000003157211 */ /* 0x000fe400078ff0ff */
[----:B------:R-:W1:Y:S08]  /*71f0*/  LDC.64 R6, c[0x0][0x448] ;  /* 0x00011200ff067b82 */ /* 0x000e700000000a00 */
[----:B-----5:R-:W2:Y:S08]  /*7200*/  LDC.64 R8, c[0x0][0x440] ;  /* 0x00011000ff087b82 */ /* 0x020eb00000000a00 */
[----:B------:R-:W3:Y:S01]  /*7210*/  LDC.64 R10, c[0x0][0x448] ;  /* 0x00011200ff0a7b82 */ /* 0x000ee20000000a00 */
[----:B0-----:R-:W-:-:S05]  /*7220*/  @P3 IMAD.WIDE.U32 R2, R21, 0x10, R4 ;  /* 0x0000001015023825 */ /* 0x001fca00078e0004 */
[----:B------:R0:W-:Y:S02]  /*7230*/  @P3 STG.E.128 desc[UR10][R2.64], R48 ;  /* 0x0000003002003986 */ /* 0x0001e4000c101d0a */
[----:B------:R-:W4:Y:S01]  /*7240*/  LDC.64 R12, c[0x0][0x440] ;  /* 0x00011000ff0c7b82 */ /* 0x000f220000000a00 */
[----:B-1----:R-:W-:-:S04]  /*7250*/  @P3 IMAD.WIDE.U32 R4, R21, 0x10, R6 ;  /* 0x0000001015043825 */ /* 0x002fc800078e0006 */
[----:B------:R-:W-:Y:S01]  /*7260*/  @P3 VIADD R21, R21, 0x80 ;  /* 0x0000008015153836 */ /* 0x000fe20000000000 */
        /* <DEDUP_REMOVED lines=11> */
[----:B-1----:R-:W-:-:S04]  /*7320*/  @P1 IMAD.WIDE.U32 R14, R21, 0x10, R14 ;  /* 0x00000010150e1825 */ /* 0x002fc800078e000e */
[----:B------:R-:W-:Y:S01]  /*7330*/  @P1 VIADD R21, R21, 0x80 ;  /* 0x0000008015151836 */ /* 0x000fe20000000000 */
[----:B------:R0:W-:Y:S03]  /*7340*/  @P1 STG.E.128 desc[UR10][R14.64], R60 ;  /* 0x0000003c0e001986 */ /* 0x0001e6000c101d0a */
        /* <DEDUP_REMOVED lines=13> */
.L_x_623:
        /* <DEDUP_REMOVED lines=14> */
.L_x_10791:


//--------------------- .text._ZN10layer_norm22ln_bwd_finalize_kernelINS_22Kernel_traits_finalizeILj2560E13__nv_bfloat16S2_S2_S2_fjLb0ELj1024ELj4ENS_18Kernel_traits_baseILj2560ES2_S2_S2_S2_fjLj1024EEEEELb0ELb1EEEvNS_9BwdParamsE --------------------------
	.section	.text._ZN10layer_norm22ln_bwd_finalize_kernelINS_22Kernel_traits_finalizeILj2560E13__nv_bfloat16S2_S2_S2_fjLb0ELj1024ELj4ENS_18Kernel_traits_baseILj2560ES2_S2_S2_S2_fjLj1024EEEEELb0ELb1EEEvNS_9BwdParamsE,"ax",@progbits
	.align	128
        .global         _ZN10layer_norm22ln_bwd_finalize_kernelINS_22Kernel_traits_finalizeILj2560E13__nv_bfloat16S2_S2_S2_fjLb0ELj1024ELj4ENS_18Kernel_traits_baseILj2560ES2_S2_S2_S2_fjLj1024EEEEELb0ELb1EEEvNS_9BwdParamsE
        .type           _ZN10layer_norm22ln_bwd_finalize_kernelINS_22Kernel_traits_finalizeILj2560E13__nv_bfloat16S2_S2_S2_fjLb0ELj1024ELj4ENS_18Kernel_traits_baseILj2560ES2_S2_S2_S2_fjLj1024EEEEELb0ELb1EEEvNS_9BwdParamsE,@function
        .size           _ZN10layer_norm22ln_bwd_finalize_kernelINS_22Kernel_traits_finalizeILj2560E13__nv_bfloat16S2_S2_S2_fjLb0ELj1024ELj4ENS_18Kernel_traits_baseILj2560ES2_S2_S2_S2_fjLj1024EEEEELb0ELb1EEEvNS_9BwdParamsE,(.L_x_10792 - _ZN10layer_norm22ln_bwd_finalize_kernelINS_22Kernel_traits_finalizeILj2560E13__nv_bfloat16S2_S2_S2_fjLb0ELj1024ELj4ENS_18Kernel_traits_baseILj2560ES2_S2_S2_S2_fjLj1024EEEEELb0ELb1EEEvNS_9BwdParamsE)
        .other          _ZN10layer_norm22ln_bwd_finalize_kernelINS_22Kernel_traits_finalizeILj2560E13__nv_bfloat16S2_S2_S2_fjLb0ELj1024ELj4ENS_18Kernel_traits_baseILj2560ES2_S2_S2_S2_fjLj1024EEEEELb0ELb1EEEvNS_9BwdParamsE,@"STO_CUDA_ENTRY STV_DEFAULT"
_ZN10layer_norm22ln_bwd_finalize_kernelINS_22Kernel_traits_finalizeILj2560E13__nv_bfloat16S2_S2_S2_fjLb0ELj1024ELj4ENS_18Kernel_traits_baseILj2560ES2_S2_S2_S2_fjLj1024EEEEELb0ELb1EEEvNS_9BwdParamsE:
.text._ZN10layer_norm22ln_bwd_finalize_kernelINS_22Kernel_traits_finalizeILj2560E13__nv_bfloat16S2_S2_S2_fjLb0ELj1024ELj4ENS_18Kernel_traits_baseILj2560ES2_S2_S2_S2_fjLj1024EEEEELb0ELb1EEEvNS_9BwdParamsE:
[----:B------:R-:W-:Y:S08]  /*0000*/  LDC R1, c[0x0][0x37c] ;  /* 0x0000df00ff017b82 */ /* 0x000ff00000000800 */
[----:B------:R-:W0:Y:S01]  /*0010*/  S2UR UR4, SR_CTAID.X ;  /* 0x00000000000479c3 */ /* 0x000e220000002500 */
[----:B------:R-:W1:Y:S01]  /*0020*/  S2R R4, SR_TID.X ;  /* 0x0000000000047919 */ /* 0x000e620000002100 */
[----:B0-----:R-:W-:-:S06]  /*0030*/  USHF.L.U32 UR7, UR4, 0x5, URZ ;  /* 0x0000000504077899 */ /* 0x001fcc00080006ff */
[----:B------:R-:W-:-:S04]  /*0040*/  MOV R3, UR7 ;  /* 0x0000000700037c02 */ /* 0x000fc80008000f00 */
[----:B-1----:R-:W-:-:S04]  /*0050*/  LOP3.LUT R0, R3, 0x1f, R4, 0xf8, !PT ;  /* 0x0000001f03007812 */ /* 0x002fc800078ef804 */
[----:B------:R-:W-:-:S13]  /*0060*/  ISETP.GT.U32.AND P0, PT, R0, 0x9ff, PT ;  /* 0x000009ff0000780c */ /* 0x000fda0003f04070 */
[----:B------:R-:W-:Y:S05]  /*0070*/  @P0 EXIT ;  /* 0x000000000000094d */ /* 0x000fea0003800000 */
[----:B------:R-:W0:Y:S01]  /*0080*/  LDCU UR10, c[0x0][0x380] ;  /* 0x00007000ff0a77ac */ /* 0x000e220008000800 */
[----:B------:R-:W-:Y:S01]  /*0090*/  SHF.R.U32.HI R0, RZ, 0x5, R4 ;  /* 0x00000005ff007819 */ /* 0x000fe20000011604 */
[----:B------:R-:W-:Y:S01]  /*00a0*/  BSSY.RECONVERGENT B0, `(.L_x_624) ;  /* 0x0000145000007945 */ /* 0x000fe20003800200 */
[----:B------:R-:W-:Y:S01]  /*00b0*/  HFMA2 R3, -RZ, RZ, 0, 0 ;  /* 0x00000000ff037431 */ /* 0x000fe200000001ff */
[----:B------:R-:W-:Y:S01]  /*00c0*/  USHF.L.U32 UR4, UR4, 0x4, URZ ;  /* 0x0000000404047899 */ /* 0x000fe200080006ff */
[----:B------:R-:W-:Y:S01]  /*00d0*/  LOP3.LUT R4, R4, 0x1f, RZ, 0xc0, !PT ;  /* 0x0000001f04047812 */ /* 0x000fe200078ec0ff */
[----:B------:R-:W1:Y:S01]  /*00e0*/  LDCU.64 UR8, c[0x0][0x358] ;  /* 0x00006b00ff0877ac */ /* 0x000e620008000a00 */
[----:B------:R-:W-:Y:S01]  /*00f0*/  MOV R26, RZ ;  /* 0x000000ff001a7202 */ /* 0x000fe20000000f00 */
[----:B------:R-:W-:Y:S01]  /*0100*/  ULOP3.LUT UR4, UR4, 0x7ffffff0, URZ, 0xc0, !UPT ;  /* 0x7ffffff004047892 */ /* 0x000fe2000f8ec0ff */
[----:B0-----:R-:W-:-:S13]  /*0110*/  ISETP.GE.U32.AND P0, PT, R0, UR10, PT ;  /* 0x0000000a00007c0c */ /* 0x001fda000bf06070 */
[----:B-1----:R-:W-:Y:S05]  /*0120*/  @P0 BRA `(.L_x_625) ;  /* 0x0000001000f00947 */ /* 0x002fea0003800000 */
        /* <DEDUP_REMOVED lines=11> */
[----:B------:R-:W0:Y:S01]  /*01e0*/  LDC R5, c[0x0][0x388] ;  /* 0x0000e200ff057b82 */ /* 0x000e220000000800 */
[C---:B------:R-:W-:Y:S02]  /*01f0*/  LOP3.LUT R10, R0.reuse, 0x100, RZ, 0xfc, !PT ;  /* 0x00000100000a7812 */ /* 0x040fe400078efcff */
[C---:B------:R-:W-:Y:S02]  /*0200*/  LOP3.LUT R12, R0.reuse, 0x120, RZ, 0xfc, !PT ;  /* 0x00000120000c7812 */ /* 0x040fe400078efcff */
[C---:B------:R-:W-:Y:S02]  /*0210*/  LOP3.LUT R14, R0.reuse, 0x140, RZ, 0xfc, !PT ;  /* 0x00000140000e7812 */ /* 0x040fe400078efcff */
[C---:B------:R-:W-:Y:S02]  /*0220*/  LOP3.LUT R22, R0.reuse, 0x160, RZ, 0xfc, !PT ;  /* 0x0000016000167812 */ /* 0x040fe400078efcff */
[C---:B------:R-:W-:Y:S02]  /*0230*/  LOP3.LUT R26, R0.reuse, 0x180, RZ, 0xfc, !PT ;  /* 0x00000180001a7812 */ /* 0x040fe400078efcff */
[----:B------:R-:W-:-:S02]  /*0240*/  LOP3.LUT R28, R0, 0x1a0, RZ, 0xfc, !PT ;  /* 0x000001a0001c7812 */ /* 0x000fc400078efcff */
[C---:B------:R-:W-:Y:S02]  /*0250*/  LOP3.LUT R27, R0.reuse, 0x1c0, RZ, 0xfc, !PT ;  /* 0x000001c0001b7812 */ /* 0x040fe400078efcff */
[C---:B------:R-:W-:Y:S02]  /*0260*/  LOP3.LUT R7, R0.reuse, 0x1e0, RZ, 0xfc, !PT ;  /* 0x000001e000077812 */ /* 0x040fe400078efcff */
[C---:B------:R-:W-:Y:S02]  /*0270*/  LOP3.LUT R19, R0.reuse, 0x80, RZ, 0xfc, !PT ;  /* 0x0000008000137812 */ /* 0x040fe400078efcff */
[C---:B------:R-:W-:Y:S02]  /*0280*/  LOP3.LUT R20, R0.reuse, 0xa0, RZ, 0xfc, !PT ;  /* 0x000000a000147812 */ /* 0x040fe400078efcff */
[C---:B------:R-:W-:Y:S02]  /*0290*/  LOP3.LUT R18, R0.reuse, 0xc0, RZ, 0xfc, !PT ;  /* 0x000000c000127812 */ /* 0x040fe400078efcff */
[----:B------:R-:W-:Y:S01]  /*02a0*/  LOP3.LUT R16, R0, 0xe0, RZ, 0xfc, !PT ;  /* 0x000000e000107812 */ /* 0x000fe200078efcff */
[-C--:B0-----:R-:W-:Y:S01]  /*02b0*/  IMAD R25, R8, R5.reuse, UR7 ;  /* 0x0000000708197e24 */ /* 0x081fe2000f8e0205 */
[----:B------:R-:W-:Y:S01]  /*02c0*/  LOP3.LUT R6, R0, 0x40, RZ, 0xfc, !PT ;  /* 0x0000004000067812 */ /* 0x000fe200078efcff */
[-C--:B------:R-:W-:Y:S01]  /*02d0*/  IMAD R15, R10, R5.reuse, UR7 ;  /* 0x000000070a0f7e24 */ /* 0x080fe2000f8e0205 */
[----:B------:R-:W-:Y:S01]  /*02e0*/  LOP3.LUT R2, R0, 0x60, RZ, 0xfc, !PT ;  /* 0x0000006000027812 */ /* 0x000fe200078efcff */
[-C--:B------:R-:W-:Y:S01]  /*02f0*/  IMAD R8, R12, R5.reuse, UR7 ;  /* 0x000000070c087e24 */ /* 0x080fe2000f8e0205 */
[----:B------:R-:W-:Y:S01]  /*0300*/  LOP3.LUT R24, R24, 0xffffff0, RZ, 0xc0, !PT ;  /* 0x0ffffff018187812 */ /* 0x000fe200078ec0ff */
[----:B------:R-:W-:Y:S01]  /*0310*/  IMAD R10, R14, R5, UR7 ;  /* 0x000000070e0a7e24 */ /* 0x000fe2000f8e0205 */
[----:B------:R-:W-:Y:S01]  /*0320*/  IADD3 R25, PT, PT, R4, R25, RZ ;  /* 0x0000001904197210 */ /* 0x000fe20007ffe0ff */
[----:B------:R-:W-:Y:S01]  /*0330*/  IMAD R12, R22, R5, UR7 ;  /* 0x00000007160c7e24 */ /* 0x000fe2000f8e0205 */
[----:B------:R-:W-:Y:S01]  /*0340*/  IADD3 R15, PT, PT, R4, R15, RZ ;  /* 0x0000000f040f7210 */ /* 0x000fe20007ffe0ff */
[----:B------:R-:W-:-:S02]  /*0350*/  IMAD R14, R26, R5, UR7 ;  /* 0x000000071a0e7e24 */ /* 0x000fc4000f8e0205 */
[----:B------:R-:W-:Y:S02]  /*0360*/  HFMA2 R26, -RZ, RZ, 0, 0 ;  /* 0x00000000ff1a7431 */ /* 0x000fe400000001ff */
[-C--:B------:R-:W-:Y:S01]  /*0370*/  IMAD R29, R28, R5.reuse, UR7 ;  /* 0x000000071c1d7e24 */ /* 0x080fe2000f8e0205 */
[C---:B------:R-:W-:Y:S01]  /*0380*/  IADD3 R8, PT, PT, R4.reuse, R8, RZ ;  /* 0x0000000804087210 */ /* 0x040fe20007ffe0ff */
[-C--:B------:R-:W-:Y:S01]  /*0390*/  IMAD R27, R27, R5.reuse, UR7 ;  /* 0x000000071b1b7e24 */ /* 0x080fe2000f8e0205 */
[C---:B------:R-:W-:Y:S01]  /*03a0*/  IADD3 R10, PT, PT, R4.reuse, R10, RZ ;  /* 0x0000000a040a7210 */ /* 0x040fe20007ffe0ff */
[-C--:B------:R-:W-:Y:S01]  /*03b0*/  IMAD R7, R7, R5.reuse, UR7 ;  /* 0x0000000707077e24 */ /* 0x080fe2000f8e0205 */
[C---:B------:R-:W-:Y:S01]  /*03c0*/  IADD3 R12, PT, PT, R4.reuse, R12, RZ ;  /* 0x0000000c040c7210 */ /* 0x040fe20007ffe0ff */
[-C--:B------:R-:W-:Y:S01]  /*03d0*/  IMAD R19, R19, R5.reuse, UR7 ;  /* 0x0000000713137e24 */ /* 0x080fe2000f8e0205 */
[----:B------:R-:W-:Y:S01]  /*03e0*/  IADD3 R14, PT, PT, R4, R14, RZ ;  /* 0x0000000e040e7210 */ /* 0x000fe20007ffe0ff */
[----:B------:R-:W-:Y:S01]  /*03f0*/  IMAD R9, R20, R5, UR7 ;  /* 0x0000000714097e24 */ /* 0x000fe2000f8e0205 */
        /* <DEDUP_REMOVED lines=10> */
[----:B------:R-:W-:-:S02]  /*04a0*/  IADD3 R11, PT, PT, R4, R11, RZ ;  /* 0x0000000b040b7210 */ /* 0x000fc40007ffe0ff */
[C---:B------:R-:W-:Y:S02]  /*04b0*/  IADD3 R13, PT, PT, R4.reuse, R13, RZ ;  /* 0x0000000d040d7210 */ /* 0x040fe40007ffe0ff */
[C---:B------:R-:W-:Y:S02]  /*04c0*/  IADD3 R6, PT, PT, R4.reuse, R23, RZ ;  /* 0x0000001704067210 */ /* 0x040fe40007ffe0ff */
[C---:B------:R-:W-:Y:S02]  /*04d0*/  IADD3 R17, PT, PT, R4.reuse, R17, RZ ;  /* 0x0000001104117210 */ /* 0x040fe40007ffe0ff */
[----:B------:R-:W-:Y:S02]  /*04e0*/  IADD3 R4, PT, PT, R4, R21, RZ ;  /* 0x0000001504047210 */ /* 0x000fe40007ffe0ff */
[----:B------:R-:W-:Y:S02]  /*04f0*/  MOV R2, R0 ;  /* 0x0000000000027202 */ /* 0x000fe40000000f00 */
[----:B------:R-:W-:-:S07]  /*0500*/  IADD3 R24, PT, PT, -R24, RZ, RZ ;  /* 0x000000ff18187210 */ /* 0x000fce0007ffe1ff */
.L_x_628:
[----:B------:R-:W0:Y:S02]  /*0510*/  LDC.64 R20, c[0x0][0x440] ;  /* 0x00011000ff147b82 */ /* 0x000e240000000a00 */
[----:B0-----:R-:W-:-:S06]  /*0520*/  IMAD.WIDE.U32 R22, R4, 0x4, R20 ;  /* 0x0000000404167825 */ /* 0x001fcc00078e0014 */
[----:B------:R-:W2:Y:S02]  /*0530*/  LDG.E R23, desc[UR8][R22.64] ;  /* 0x0000000816177981 */ /* 0x000ea4000c1e1900 */
[----:B--2---:R-:W-:Y:S01]  /*0540*/  FADD.FTZ R28, R23, R26 ;  /* 0x0000001a171c7221 */ /* 0x004fe20000010000 */
[----:B------:R-:W-:-:S06]  /*0550*/  IMAD.WIDE.U32 R26, R25, 0x4, R20 ;  /* 0x00000004191a7825 */ /* 0x000fcc00078e0014 */
[----:B------:R-:W2:Y:S02]  /*0560*/  LDG.E R27, desc[UR8][R26.64] ;  /* 0x000000081a1b7981 */ /* 0x000ea4000c1e1900 */
[----:B--2---:R-:W-:Y:S01]  /*0570*/  FADD.FTZ R27, R28, R27 ;  /* 0x0000001b1c1b7221 */ /* 0x004fe20000010000 */
[----:B------:R-:W-:-:S06]  /*0580*/  IMAD.WIDE.U32 R28, R6, 0x4, R20 ;  /* 0x00000004061c7825 */ /* 0x000fcc00078e0014 */
[----:B------:R-:W2:Y:S01]  /*0590*/  LDG.E R28, desc[UR8][R28.64] ;  /* 0x000000081c1c7981 */ /* 0x000ea2000c1e1900 */
[----:B------:R-:W-:-:S06]  /*05a0*/  IMAD.WIDE.U32 R22, R19, 0x4, R20 ;  /* 0x0000000413167825 */ /* 0x000fcc00078e0014 */
[----:B------:R-:W3:Y:S01]  /*05b0*/  LDG.E R23, desc[UR8][R22.64] ;  /* 0x0000000816177981 */ /* 0x000ee2000c1e1900 */
[----:B--2---:R-:W-:Y:S01]  /*05c0*/  FADD.FTZ R28, R27, R28 ;  /* 0x0000001c1b1c7221 */ /* 0x004fe20000010000 */
[----:B------:R-:W-:-:S06]  /*05d0*/  IMAD.WIDE.U32 R26, R17, 0x4, R20 ;  /* 0x00000004111a7825 */ /* 0x000fcc00078e0014 */
[----:B------:R-:W2:Y:S02]  /*05e0*/  LDG.E R27, desc[UR8][R26.64] ;  /* 0x000000081a1b7981 */ /* 0x000ea4000c1e1900 */
[----:B--2---:R-:W-:-:S04]  /*05f0*/  FADD.FTZ R28, R28, R27 ;  /* 0x0000001b1c1c7221 */ /* 0x004fc80000010000 */
[----:B---3--:R-:W-:Y:S01]  /*0600*/  FADD.FTZ R28, R28, R23 ;  /* 0x000000171c1c7221 */ /* 0x008fe20000010000 */
        /* <DEDUP_REMOVED lines=12> */
[----:B------:R-:W-:-:S04]  /*06d0*/  IMAD.WIDE.U32 R22, R8, 0x4, R20 ;  /* 0x0000000408167825 */ /* 0x000fc800078e0014 */
[----:B------:R-:W-:Y:S02]  /*06e0*/  IMAD.WIDE.U32 R28, R10, 0x4, R20 ;  /* 0x000000040a1c7825 */ /* 0x000fe400078e0014 */
[----:B------:R-:W2:Y:S04]  /*06f0*/  LDG.E R23, desc[UR8][R22.64] ;  /* 0x0000000816177981 */ /* 0x000ea8000c1e1900 */
[----:B------:R-:W3:Y:S01]  /*0700*/  LDG.E R29, desc[UR8][R28.64] ;  /* 0x000000081c1d7981 */ /* 0x000ee2000c1e1900 */
        /* <DEDUP_REMOVED lines=8> */
[----:B------:R-:W-:-:S06]  /*0790*/  IMAD.WIDE.U32 R26, R16, 0x4, R20 ;  /* 0x00000004101a7825 */ /* 0x000fcc00078e0014 */
[----:B------:R-:W2:Y:S02]  /*07a0*/  LDG.E R27, desc[UR8][R26.64] ;  /* 0x000000081a1b7981 */ /* 0x000ea4000c1e1900 */
[----:B--2---:R-:W-:Y:S01]  /*07b0*/  FADD.FTZ R22, R28, R27 ;  /* 0x0000001b1c167221 */ /* 0x004fe20000010000 */
[----:B------:R-:W-:-:S04]  /*07c0*/  IMAD.WIDE.U32 R28, R18, 0x4, R20 ;  /* 0x00000004121c7825 */ /* 0x000fc800078e0014 */
[----:B------:R-:W-:Y:S02]  /*07d0*/  IMAD.WIDE.U32 R20, R7, 0x4, R20 ;  /* 0x0000000407147825 */ /* 0x000fe400078e0014 */
[----:B------:R-:W2:Y:S04]  /*07e0*/  LDG.E R29, desc[UR8][R28.64] ;  /* 0x000000081c1d7981 */ /* 0x000ea8000c1e1900 */
[----:B------:R0:W3:Y:S02]  /*07f0*/  LDG.E R23, desc[UR8][R20.64] ;  /* 0x0000000814177981 */ /* 0x0000e4000c1e1900 */
[----:B0-----:R-:W0:Y:S01]  /*0800*/  LDC.64 R20, c[0x0][0x448] ;  /* 0x00011200ff147b82 */ /* 0x001e220000000a00 */
[----:B--2---:R-:W-:-:S04]  /*0810*/  FADD.FTZ R22, R22, R29 ;  /* 0x0000001d16167221 */ /* 0x004fc80000010000 */
[----:B---3--:R-:W-:Y:S01]  /*0820*/  FADD.FTZ R26, R22, R23 ;  /* 0x00000017161a7221 */ /* 0x008fe20000010000 */
[----:B0-----:R-:W-:-:S04]  /*0830*/  IMAD.WIDE.U32 R22, R4, 0x4, R20 ;  /* 0x0000000404167825 */ /* 0x001fc800078e0014 */
[----:B------:R-:W-:Y:S02]  /*0840*/  IMAD.WIDE.U32 R28, R25, 0x4, R20 ;  /* 0x00000004191c7825 */ /* 0x000fe400078e0014 */
[----:B------:R-:W2:Y:S04]  /*0850*/  LDG.E R22, desc[UR8][R22.64] ;  /* 0x0000000816167981 */ /* 0x000ea8000c1e1900 */
[----:B------:R-:W3:Y:S01]  /*0860*/  LDG.E R27, desc[UR8][R28.64] ;  /* 0x000000081c1b7981 */ /* 0x000ee2000c1e1900 */
[----:B--2---:R-:W-:Y:S01]  /*0870*/  FADD.FTZ R3, R22, R3 ;  /* 0x0000000316037221 */ /* 0x004fe20000010000 */
[----:B------:R-:W-:-:S04]  /*0880*/  IMAD.WIDE.U32 R22, R6, 0x4, R20 ;  /* 0x0000000406167825 */ /* 0x000fc800078e0014 */
[----:B---3--:R-:W-:Y:S02]  /*0890*/  FADD.FTZ R3, R3, R27 ;  /* 0x0000001b03037221 */ /* 0x008fe40000010000 */
[----:B------:R-:W2:Y:S01]  /*08a0*/  LDG.E R27, desc[UR8][R22.64] ;  /* 0x00000008161b7981 */ /* 0x000ea2000c1e1900 */
[----:B------:R-:W-:-:S04]  /*08b0*/  IMAD.WIDE.U32 R28, R17, 0x4, R20 ;  /* 0x00000004111c7825 */ /* 0x000fc800078e0014 */
[----:B--2---:R-:W-:Y:S02]  /*08c0*/  FADD.FTZ R3, R3, R27 ;  /* 0x0000001b03037221 */ /* 0x004fe40000010000 */
        /* <DEDUP_REMOVED lines=32> */
[----:B------:R-:W-:-:S06]  /*0ad0*/  IMAD.WIDE.U32 R20, R7, 0x4, R20 ;  /* 0x0000000407147825 */ /* 0x000fcc00078e0014 */
[----:B------:R-:W3:Y:S01]  /*0ae0*/  LDG.E R20, desc[UR8][R20.64] ;  /* 0x0000000814147981 */ /* 0x000ee2000c1e1900 */
[----:B------:R-:W-:Y:S01]  /*0af0*/  IADD3 R24, PT, PT, R24, 0x10, RZ ;  /* 0x0000001018187810 */ /* 0x000fe20007ffe0ff */
[----:B--2---:R-:W-:Y:S02]  /*0b00*/  FADD.FTZ R3, R3, R27 ;  /* 0x0000001b03037221 */ /* 0x004fe40000010000 */
[----:B------:R-:W2:Y:S01]  /*0b10*/  LDG.E R27, desc[UR8][R22.64] ;  /* 0x00000008161b7981 */ /* 0x000ea2000c1e1900 */
[----:B------:R-:W-:Y:S02]  /*0b20*/  ISETP.NE.AND P0, PT, R24, RZ, PT ;  /* 0x000000ff1800720c */ /* 0x000fe40003f05270 */
[----:B------:R-:W-:Y:S02]  /*0b30*/  IADD3 R2, PT, PT, R2, 0x200, RZ ;  /* 0x0000020002027810 */ /* 0x000fe40007ffe0ff */
        /* <DEDUP_REMOVED lines=15> */
[----:B------:R-:W-:Y:S01]  /*0c30*/  LEA R7, R5, R7, 0x9 ;  /* 0x0000000705077211 */ /* 0x000fe200078e48ff */
[----:B--2---:R-:W-:-:S04]  /*0c40*/  FADD.FTZ R3, R3, R27 ;  /* 0x0000001b03037221 */ /* 0x004fc80000010000 */
[----:B---3--:R-:W-:Y:S01]  /*0c50*/  FADD.FTZ R3, R3, R20 ;  /* 0x0000001403037221 */ /* 0x008fe20000010000 */
[----:B------:R-:W-:Y:S06]  /*0c60*/  @P0 BRA `(.L_x_628) ;  /* 0xfffffff800280947 */ /* 0x000fec000383ffff */
.L_x_627:
[----:B------:R-:W-:Y:S05]  /*0c70*/  BSYNC.RECONVERGENT B1 ;  /* 0x0000000000017941 */ /* 0x000fea0003800200 */
.L_x_626:
        /* <DEDUP_REMOVED lines=12> */
[----:B------:R-:W-:Y:S02]  /*0d40*/  LOP3.LUT R7, R4, 0x7, RZ, 0xc0, !PT ;  /* 0x0000000704077812 */ /* 0x000fe400078ec0ff */
[----:B------:R-:W-:Y:S02]  /*0d50*/  MOV R5, UR7 ;  /* 0x0000000700057c02 */ /* 0x000fe40008000f00 */
[----:B------:R-:W-:Y:S02]  /*0d60*/  ISETP.NE.AND P1, PT, R7, RZ, PT ;  /* 0x000000ff0700720c */ /* 0x000fe40003f25270 */
[----:B0-----:R-:W-:-:S05]  /*0d70*/  LOP3.LUT R5, R5, 0x1f, R6, 0xf8, !PT ;  /* 0x0000001f05057812 */ /* 0x001fca00078ef806 */
[----:B------:R-:W-:Y:S06]  /*0d80*/  @!P0 BRA `(.L_x_630) ;  /* 0x0000000000f08947 */ /* 0x000fec0003800000 */
[----:B------:R-:W0:Y:S08]  /*0d90*/  LDC R18, c[0x0][0x388] ;  /* 0x0000e200ff127b82 */ /* 0x000e300000000800 */
[----:B------:R-:W1:Y:S08]  /*0da0*/  LDC.64 R10, c[0x0][0x440] ;  /* 0x00011000ff0a7b82 */ /* 0x000e700000000a00 */
[----:B------:R-:W2:Y:S01]  /*0db0*/  LDC.64 R14, c[0x0][0x448] ;  /* 0x00011200ff0e7b82 */ /* 0x000ea20000000a00 */
[----:B0-----:R-:W-:-:S05]  /*0dc0*/  IMAD R19, R2, R18, R5 ;  /* 0x0000001202137224 */ /* 0x001fca00078e0205 */
[----:B------:R-:W-:Y:S01]  /*0dd0*/  LEA R25, R18, R19, 0x5 ;  /* 0x0000001312197211 */ /* 0x000fe200078e28ff */
[----:B-1----:R-:W-:-:S04]  /*0de0*/  IMAD.WIDE.U32 R8, R19, 0x4, R10 ;  /* 0x0000000413087825 */ /* 0x002fc800078e000a */
[----:B------:R-:W-:Y:S01]  /*0df0*/  IMAD.WIDE.U32 R22, R25, 0x4, R10 ;  /* 0x0000000419167825 */ /* 0x000fe200078e000a */
[----:B------:R-:W3:Y:S03]  /*0e00*/  LDG.E R21, desc[UR8][R8.64] ;  /* 0x0000000808157981 */ /* 0x000ee6000c1e1900 */
[----:B--2---:R-:W-:Y:S02]  /*0e10*/  IMAD.WIDE.U32 R12, R19, 0x4, R14 ;  /* 0x00000004130c7825 */ /* 0x004fe400078e000e */
[----:B------:R-:W2:Y:S04]  /*0e20*/  LDG.E R22, desc[UR8][R22.64] ;  /* 0x0000000816167981 */ /* 0x000ea8000c1e1900 */
[----:B------:R0:W4:Y:S01]  /*0e30*/  LDG.E R20, desc[UR8][R12.64] ;  /* 0x000000080c147981 */ /* 0x000122000c1e1900 */
[----:B------:R-:W-:-:S04]  /*0e40*/  LEA R17, R18, R19, 0x6 ;  /* 0x0000001312117211 */ /* 0x000fc800078e30ff */
[C---:B------:R-:W-:Y:S01]  /*0e50*/  LEA R27, R18.reuse, R17, 0x5 ;  /* 0x00000011121b7211 */ /* 0x040fe200078e28ff */
[----:B------:R-:W-:Y:S01]  /*0e60*/  IMAD.WIDE.U32 R24, R25, 0x4, R14 ;  /* 0x0000000419187825 */ /* 0x000fe200078e000e */
[----:B------:R-:W-:-:S03]  /*0e70*/  LEA R19, R18, R19, 0x7 ;  /* 0x0000001312137211 */ /* 0x000fc600078e38ff */
[----:B0-----:R-:W-:-:S04]  /*0e80*/  IMAD.WIDE.U32 R12, R27, 0x4, R10 ;  /* 0x000000041b0c7825 */ /* 0x001fc800078e000a */
[C---:B------:R-:W-:Y:S02]  /*0e90*/  IMAD.WIDE.U32 R8, R17.reuse, 0x4, R10 ;  /* 0x0000000411087825 */ /* 0x040fe400078e000a */
[----:B------:R-:W5:Y:S02]  /*0ea0*/  LDG.E R13, desc[UR8][R12.64] ;  /* 0x000000080c0d7981 */ /* 0x000f64000c1e1900 */
[----:B------:R-:W-:Y:S02]  /*0eb0*/  IMAD.WIDE.U32 R16, R17, 0x4, R14 ;  /* 0x0000000411107825 */ /* 0x000fe400078e000e */
[----:B------:R-:W5:Y:S02]  /*0ec0*/  LDG.E R9, desc[UR8][R8.64] ;  /* 0x0000000808097981 */ /* 0x000f64000c1e1900 */
[C---:B------:R-:W-:Y:S02]  /*0ed0*/  IMAD.WIDE.U32 R28, R19.reuse, 0x4, R10 ;  /* 0x00000004131c7825 */ /* 0x040fe400078e000a */
[----:B------:R-:W5:Y:S04]  /*0ee0*/  LDG.E R16, desc[UR8][R16.64] ;  /* 0x0000000810107981 */ /* 0x000f68000c1e1900 */
[----:B------:R-:W5:Y:S04]  /*0ef0*/  LDG.E R12, desc[UR8][R24.64] ;  /* 0x00000008180c7981 */ /* 0x000f68000c1e1900 */
[----:B------:R0:W5:Y:S02]  /*0f00*/  LDG.E R8, desc[UR8][R28.64] ;  /* 0x000000081c087981 */ /* 0x000164000c1e1900 */
[----:B0-----:R-:W-:-:S05]  /*0f10*/  IMAD.WIDE.U32 R28, R19, 0x4, R14 ;  /* 0x00000004131c7825 */ /* 0x001fca00078e000e */
[----:B------:R0:W5:Y:S01]  /*0f20*/  LDG.E R17, desc[UR8][R28.64] ;  /* 0x000000081c117981 */ /* 0x000162000c1e1900 */
[----:B---3--:R-:W-:Y:S01]  /*0f30*/  FADD.FTZ R26, R26, R21 ;  /* 0x000000151a1a7221 */ /* 0x008fe20000010000 */
[----:B------:R-:W-:-:S03]  /*0f40*/  LEA R21, R18, R19, 0x5 ;  /* 0x0000001312157211 */ /* 0x000fc600078e28ff */
[----:B--2---:R-:W-:Y:S01]  /*0f50*/  FADD.FTZ R22, R26, R22 ;  /* 0x000000161a167221 */ /* 0x004fe20000010000 */
[----:B------:R-:W-:Y:S01]  /*0f60*/  IMAD.WIDE.U32 R26, R27, 0x4, R14 ;  /* 0x000000041b1a7825 */ /* 0x000fe200078e000e */
[----:B------:R-:W-:-:S03]  /*0f70*/  LEA R19, R18, R19, 0x6 ;  /* 0x0000001312137211 */ /* 0x000fc600078e30ff */
[----:B------:R-:W-:-:S04]  /*0f80*/  IMAD.WIDE.U32 R24, R21, 0x4, R10 ;  /* 0x0000000415187825 */ /* 0x000fc800078e000a */
[----:B----4-:R-:W-:Y:S01]  /*0f90*/  FADD.FTZ R23, R3, R20 ;  /* 0x0000001403177221 */ /* 0x010fe20000010000 */
[----:B------:R-:W2:Y:S01]  /*0fa0*/  LDG.E R26, desc[UR8][R26.64] ;  /* 0x000000081a1a7981 */ /* 0x000ea2000c1e1900 */
[----:B------:R-:W-:-:S03]  /*0fb0*/  IMAD.WIDE.U32 R20, R21, 0x4, R14 ;  /* 0x0000000415147825 */ /* 0x000fc600078e000e */
[----:B------:R1:W3:Y:S01]  /*0fc0*/  LDG.E R3, desc[UR8][R24.64] ;  /* 0x0000000818037981 */ /* 0x0002e2000c1e1900 */
[----:B0-----:R-:W-:-:S03]  /*0fd0*/  IMAD.WIDE.U32 R28, R19, 0x4, R10 ;  /* 0x00000004131c7825 */ /* 0x001fc600078e000a */
[----:B------:R-:W4:Y:S01]  /*0fe0*/  LDG.E R20, desc[UR8][R20.64] ;  /* 0x0000000814147981 */ /* 0x000f22000c1e1900 */
[----:B-1----:R-:W-:Y:S01]  /*0ff0*/  LEA R25, R18, R19, 0x5 ;  /* 0x0000001312197211 */ /* 0x002fe200078e28ff */
[----:B------:R-:W-:Y:S02]  /*1000*/  IMAD.WIDE.U32 R18, R19, 0x4, R14 ;  /* 0x0000000413127825 */ /* 0x000fe400078e000e */
[----:B------:R-:W4:Y:S02]  /*1010*/  LDG.E R24, desc[UR8][R28.64] ;  /* 0x000000081c187981 */ /* 0x000f24000c1e1900 */
[C---:B------:R-:W-:Y:S02]  /*1020*/  IMAD.WIDE.U32 R10, R25.reuse, 0x4, R10 ;  /* 0x00000004190a7825 */ /* 0x040fe400078e000a */
[----:B------:R-:W4:Y:S02]  /*1030*/  LDG.E R18, desc[UR8][R18.64] ;  /* 0x0000000812127981 */ /* 0x000f24000c1e1900 */
[----:B------:R-:W-:-:S02]  /*1040*/  IMAD.WIDE.U32 R14, R25, 0x4, R14 ;  /* 0x00000004190e7825 */ /* 0x000fc400078e000e */
[----:B------:R-:W4:Y:S04]  /*1050*/  LDG.E R10, desc[UR8][R10.64] ;  /* 0x000000080a0a7981 */ /* 0x000f28000c1e1900 */
[----:B------:R-:W4:Y:S01]  /*1060*/  LDG.E R14, desc[UR8][R14.64] ;  /* 0x000000080e0e7981 */ /* 0x000f22000c1e1900 */
[----:B-----5:R-:W-:Y:S01]  /*1070*/  FADD.FTZ R23, R23, R12 ;  /* 0x0000000c17177221 */ /* 0x020fe20000010000 */
[----:B------:R-:W-:-:S03]  /*1080*/  FADD.FTZ R22, R22, R9 ;  /* 0x0000000916167221 */ /* 0x000fc60000010000 */
[----:B------:R-:W-:Y:S01]  /*1090*/  FADD.FTZ R23, R23, R16 ;  /* 0x0000001017177221 */ /* 0x000fe20000010000 */
[----:B------:R-:W-:-:S04]  /*10a0*/  FADD.FTZ R13, R22, R13 ;  /* 0x0000000d160d7221 */ /* 0x000fc80000010000 */
[----:B------:R-:W-:Y:S01]  /*10b0*/  FADD.FTZ R8, R13, R8 ;  /* 0x000000080d087221 */ /* 0x000fe20000010000 */
[----:B------:R-:W-:Y:S01]  /*10c0*/  IADD3 R2, PT, PT, R2, 0x100, RZ ;  /* 0x0000010002027810 */ /* 0x000fe20007ffe0ff */
[----:B--2---:R-:W-:-:S04]  /*10d0*/  FADD.FTZ R26, R23, R26 ;  /* 0x0000001a171a7221 */ /* 0x004fc80000010000 */
[----:B------:R-:W-:Y:S01]  /*10e0*/  FADD.FTZ R17, R26, R17 ;  /* 0x000000111a117221 */ /* 0x000fe20000010000 */
[----:B---3--:R-:W-:-:S03]  /*10f0*/  FADD.FTZ R3, R8, R3 ;  /* 0x0000000308037221 */ /* 0x008fc60000010000 */
[----:B----4-:R-:W-:Y:S01]  /*1100*/  FADD.FTZ R17, R17, R20 ;  /* 0x0000001411117221 */ /* 0x010fe20000010000 */
[----:B------:R-:W-:-:S03]  /*1110*/  FADD.FTZ R3, R3, R24 ;  /* 0x0000001803037221 */ /* 0x000fc60000010000 */
[----:B------:R-:W-:Y:S01]  /*1120*/  FADD.FTZ R17, R17, R18 ;  /* 0x0000001211117221 */ /* 0x000fe20000010000 */
[----:B------:R-:W-:-:S03]  /*1130*/  FADD.FTZ R26, R3, R10 ;  /* 0x0000000a031a7221 */ /* 0x000fc60000010000 */
[----:B------:R-:W-:-:S07]  /*1140*/  FADD.FTZ R3, R17, R14 ;  /* 0x0000000e11037221 */ /* 0x000fce0000010000 */
.L_x_630:
[----:B------:R-:W-:Y:S05]  /*1150*/  BSYNC.RECONVERGENT B1 ;  /* 0x0000000000017941 */ /* 0x000fea0003800200 */
.L_x_629:
[----:B------:R-:W-:Y:S05]  /*1160*/  @!P1 BRA `(.L_x_625) ;  /* 0x0000000000e09947 */ /* 0x000fea0003800000 */
[----:B------:R-:W-:Y:S01]  /*1170*/  ISETP.GE.U32.AND P0, PT, R7, 0x4, PT ;  /* 0x000000040700780c */ /* 0x000fe20003f06070 */
[----:B------:R-:W-:Y:S01]  /*1180*/  BSSY.RECONVERGENT B1, `(.L_x_631) ;  /* 0x0000024000017945 */ /* 0x000fe20003800200 */
[----:B------:R-:W-:-:S04]  /*1190*/  LOP3.LUT R4, R4, 0x3, RZ, 0xc0, !PT ;  /* 0x0000000304047812 */ /* 0x000fc800078ec0ff */
[----:B------:R-:W-:-:S07]  /*11a0*/  ISETP.NE.AND P1, PT, R4, RZ, PT ;  /* 0x000000ff0400720c */ /* 0x000fce0003f25270 */
[----:B------:R-:W-:Y:S06]  /*11b0*/  @!P0 BRA `(.L_x_632) ;  /* 0x0000000000808947 */ /* 0x000fec0003800000 */
[----:B------:R-:W0:Y:S08]  /*11c0*/  LDC R7, c[0x0][0x388] ;  /* 0x0000e200ff077b82 */ /* 0x000e300000000800 */
[----:B------:R-:W1:Y:S08]  /*11d0*/  LDC.64 R8, c[0x0][0x448] ;  /* 0x00011200ff087b82 */ /* 0x000e700000000a00 */
[----:B------:R-:W2:Y:S01]  /*11e0*/  LDC.64 R10, c[0x0][0x440] ;  /* 0x00011000ff0a7b82 */ /* 0x000ea20000000a00 */
[----:B0-----:R-:W-:-:S05]  /*11f0*/  IMAD R12, R2, R7, R5 ;  /* 0x00000007020c7224 */ /* 0x001fca00078e0205 */
[CC--:B------:R-:W-:Y:S01]  /*1200*/  LEA R17, R7.reuse, R12.reuse, 0x5 ;  /* 0x0000000c07117211 */ /* 0x0c0fe200078e28ff */
[----:B-1----:R-:W-:Y:S01]  /*1210*/  IMAD.WIDE.U32 R20, R12, 0x4, R8 ;  /* 0x000000040c147825 */ /* 0x002fe200078e0008 */
[----:B------:R-:W-:-:S03]  /*1220*/  LEA R15, R7, R12, 0x6 ;  /* 0x0000000c070f7211 */ /* 0x000fc600078e30ff */
[--C-:B--2---:R-:W-:Y:S02]  /*1230*/  IMAD.WIDE.U32 R22, R12, 0x4, R10.reuse ;  /* 0x000000040c167825 */ /* 0x104fe400078e000a */
[----:B------:R-:W2:Y:S02]  /*1240*/  LDG.E R20, desc[UR8][R20.64] ;  /* 0x0000000814147981 */ /* 0x000ea4000c1e1900 */
[C---:B------:R-:W-:Y:S02]  /*1250*/  IMAD.WIDE.U32 R18, R17.reuse, 0x4, R10 ;  /* 0x0000000411127825 */ /* 0x040fe400078e000a */
        /* <DEDUP_REMOVED lines=14> */
[----:B--2---:R-:W-:Y:S01]  /*1340*/  FADD.FTZ R3, R3, R20 ;  /* 0x0000001403037221 */ /* 0x004fe20000010000 */
[----:B---3--:R-:W-:-:S04]  /*1350*/  FADD.FTZ R5, R26, R5 ;  /* 0x000000051a057221 */ /* 0x008fc80000010000 */
[----:B----4-:R-:W-:Y:S01]  /*1360*/  FADD.FTZ R5, R5, R18 ;  /* 0x0000001205057221 */ /* 0x010fe20000010000 */
[----:B-----5:R-:W-:-:S03]  /*1370*/  FADD.FTZ R3, R3, R16 ;  /* 0x0000001003037221 */ /* 0x020fc60000010000 */
[----:B------:R-:W-:Y:S01]  /*1380*/  FADD.FTZ R5, R5, R12 ;  /* 0x0000000c05057221 */ /* 0x000fe20000010000 */
[----:B------:R-:W-:-:S03]  /*1390*/  FADD.FTZ R3, R3, R14 ;  /* 0x0000000e03037221 */ /* 0x000fc60000010000 */
[----:B------:R-:W-:Y:S01]  /*13a0*/  FADD.FTZ R26, R5, R10 ;  /* 0x0000000a051a7221 */ /* 0x000fe20000010000 */
[----:B------:R-:W-:-:S07]  /*13b0*/  FADD.FTZ R3, R3, R8 ;  /* 0x0000000803037221 */ /* 0x000fce0000010000 */
.L_x_632:
[----:B------:R-:W-:Y:S05]  /*13c0*/  BSYNC.RECONVERGENT B1 ;  /* 0x0000000000017941 */ /* 0x000fea0003800200 */
.L_x_631:
[----:B------:R-:W-:Y:S05]  /*13d0*/  @!P1 BRA `(.L_x_625) ;  /* 0x0000000000449947 */ /* 0x000fea0003800000 */
[----:B------:R-:W0:Y:S01]  /*13e0*/  LDC R12, c[0x0][0x388] ;  /* 0x0000e200ff0c7b82 */ /* 0x000e220000000800 */
[----:B------:R-:W-:-:S07]  /*13f0*/  LOP3.LUT R13, R6, 0x1f, RZ, 0xc0, !PT ;  /* 0x0000001f060d7812 */ /* 0x000fce00078ec0ff */
[----:B------:R-:W1:Y:S08]  /*1400*/  LDC.64 R8, c[0x0][0x440] ;  /* 0x00011000ff087b82 */ /* 0x000e700000000a00 */
[----:B------:R-:W2:Y:S01]  /*1410*/  LDC.64 R10, c[0x0][0x448] ;  /* 0x00011200ff0a7b82 */ /* 0x000ea20000000a00 */
[----:B0-----:R-:W-:-:S05]  /*1420*/  IMAD R2, R2, R12, UR7 ;  /* 0x0000000702027e24 */ /* 0x001fca000f8e020c */
[----:B------:R-:W-:Y:S02]  /*1430*/  IADD3 R13, PT, PT, R13, R2, RZ ;  /* 0x000000020d0d7210 */ /* 0x000fe40007ffe0ff */
[----:B------:R-:W-:-:S07]  /*1440*/  IADD3 R2, PT, PT, -R4, RZ, RZ ;  /* 0x000000ff04027210 */ /* 0x000fce0007ffe1ff */
.L_x_633:
[----:B-1----:R-:W-:-:S04]  /*1450*/  IMAD.WIDE.U32 R4, R13, 0x4, R8 ;  /* 0x000000040d047825 */ /* 0x002fc800078e0008 */
[----:B--2---:R-:W-:Y:S02]  /*1460*/  IMAD.WIDE.U32 R6, R13, 0x4, R10 ;  /* 0x000000040d067825 */ /* 0x004fe400078e000a */
        /* <DEDUP_REMOVED lines=8> */
.L_x_625:
[----:B------:R-:W-:Y:S05]  /*14f0*/  BSYNC.RECONVERGENT B0 ;  /* 0x0000000000007941 */ /* 0x000fea0003800200 */
.L_x_624:
        /* <DEDUP_REMOVED lines=10> */
[C---:B------:R-:W-:Y:S01]  /*15a0*/  ISETP.NE.AND P1, PT, R2.reuse, RZ, PT ;  /* 0x000000ff0200720c */ /* 0x040fe20003f25270 */
[----:B------:R-:W-:Y:S01]  /*15b0*/  STS [R5], R3 ;  /* 0x0000000305007388 */ /* 0x000fe20000000800 */
[----:B------:R-:W-:Y:S02]  /*15c0*/  LOP3.LUT R4, R7, R4, RZ, 0xfc, !PT ;  /* 0x0000000407047212 */ /* 0x000fe400078efcff */
[----:B------:R-:W-:Y:S01]  /*15d0*/  ISETP.GT.U32.AND P0, PT, R2, 0xf, PT ;  /* 0x0000000f0200780c */ /* 0x000fe20003f04070 */
[----:B------:R-:W-:Y:S01]  /*15e0*/  STS [R5+0x1000], R26 ;  /* 0x0010001a05007388 */ /* 0x000fe20000000800 */
[----:B------:R-:W-:Y:S02]  /*15f0*/  BAR.SYNC.DEFER_BLOCKING 0x0 ;  /* 0x0000000000007b1d */ /* 0x000fe40000010000 */
[----:B------:R-:W-:-:S04]  /*1600*/  ISETP.NE.OR P0, PT, R0, 0x1f, P0 ;  /* 0x0000001f0000780c */ /* 0x000fc80000705670 */
        /* <DEDUP_REMOVED lines=10> */
[----:B------:R-:W0:Y:S01]  /*16b0*/  SHFL.BFLY PT, R3, R12, 0x4, 0x1f ;  /* 0x0c801f000c037f89 */ /* 0x000e2200000e0000 */
[----:B------:R-:W-:-:S03]  /*16c0*/  @!P1 LEA R8, R0, UR5, 0x2 ;  /* 0x0000000500089c11 */ /* 0x000fc6000f8e10ff */
[----:B------:R-:W1:Y:S01]  /*16d0*/  SHFL.BFLY PT, R10, R9, 0x4, 0x1f ;  /* 0x0c801f00090a7f89 */ /* 0x000e6200000e0000 */
        /* <DEDUP_REMOVED lines=14> */
[C---:B------:R-:W-:Y:S01]  /*17c0*/  LEA R0, R2.reuse, UR5, 0x3 ;  /* 0x0000000502007c11 */ /* 0x040fe2000f8e18ff */
[----:B0-----:R-:W0:Y:S01]  /*17d0*/  LDC.64 R4, c[0x0][0x488] ;  /* 0x00012200ff047b82 */ /* 0x001e220000000a00 */
[----:B------:R-:W-:-:S03]  /*17e0*/  IADD3 R9, PT, PT, R2, UR4, RZ ;  /* 0x0000000402097c10 */ /* 0x000fc6000fffe0ff */
        /* <DEDUP_REMOVED lines=10> */
.L_x_634:
        /* <DEDUP_REMOVED lines=15> */
.L_x_10792:


//--------------------- .text._ZN10layer_norm13ln_bwd_kernelINS_13Kernel_traitsI13__nv_bfloat16S2_S2_S2_fjLj2560ELj1ELj1ELj4ELj8ENS_18Kernel_traits_baseILj2560ES2_S2_S2_S2_fjLj128EEEEELb1ELb0ELb1ELb1EEEvNS_9BwdParamsE --------------------------
	.section	.text._ZN10layer_norm13ln_bwd_kernelINS_13Kernel_traitsI13__nv_bfloat16S2_S2_S2_fjLj2560ELj1ELj1ELj4ELj8ENS_18Kernel_traits_baseILj2560ES2_S2_S2_S2_fjLj128EEEEELb1ELb0ELb1ELb1EEEvNS_9BwdParamsE,"ax",@progbits
	.align	128
        .global         _ZN10layer_norm13ln_bwd_kernelINS_13Kernel_traitsI13__nv_bfloat16S2_S2_S2_fjLj2560ELj1ELj1ELj4ELj8ENS_18Kernel_traits_baseILj2560ES2_S2_S2_S2_fjLj128EEEEELb1ELb0ELb1ELb1EEEvNS_9BwdParamsE
        .type           _ZN10layer_norm13ln_bwd_kernelINS_13Kernel_traitsI13__nv_bfloat16S2_S2_S2_fjLj2560ELj1ELj1ELj4ELj8ENS_18Kernel_traits_baseILj2560ES2_S2_S2_S2_fjLj128EEEEELb1ELb0ELb1ELb1EEEvNS_9BwdParamsE,@function
        .size           _ZN10layer_norm13ln_bwd_kernelINS_13Kernel_traitsI13__nv_bfloat16S2_S2_S2_fjLj2560ELj1ELj1ELj4ELj8ENS_18Kernel_traits_baseILj2560ES2_S2_S2_S2_fjLj128EEEEELb1ELb0ELb1ELb1EEEvNS_9BwdParamsE,(.L_x_10793 - _ZN10layer_norm13ln_bwd_kernelINS_13Kernel_traitsI13__nv_bfloat16S2_S2_S2_fjLj2560ELj1ELj1ELj4ELj8ENS_18Kernel_traits_baseILj2560ES2_S2_S2_S2_fjLj128EEEEELb1ELb0ELb1ELb1EEEvNS_9BwdParamsE)
        .other          _ZN10layer_norm13ln_bwd_kernelINS_13Kernel_traitsI13__nv_bfloat16S2_S2_S2_fjLj2560ELj1ELj1ELj4ELj8ENS_18Kernel_traits_baseILj2560ES2_S2_S2_S2_fjLj128EEEEELb1ELb0ELb1ELb1EEEvNS_9BwdParamsE,@"STO_CUDA_ENTRY STV_DEFAULT"
_ZN10layer_norm13ln_bwd_kernelINS_13Kernel_traitsI13__nv_bfloat16S2_S2_S2_fjLj2560ELj1ELj1ELj4ELj8ENS_18Kernel_traits_baseILj2560ES2_S2_S2_S2_fjLj128EEEEELb1ELb0ELb1ELb1EEEvNS_9BwdParamsE:
.text._ZN10layer_norm13ln_bwd_kernelINS_13Kernel_traitsI13__nv_bfloat16S2_S2_S2_fjLj2560ELj1ELj1ELj4ELj8ENS_18Kernel_traits_baseILj2560ES2_S2_S2_S2_fjLj128EEEEELb1ELb0ELb1ELb1EEEvNS_9BwdParamsE:
        /* <DEDUP_REMOVED lines=28> */
[----:B------:R-:W-:Y:S01]  /*01c0*/  MOV R124, UR11 ;  /* 0x0000000b007c7c02 */ /* 0x000fe20008000f00 */
[----:B------:R-:W1:Y:S01]  /*01d0*/  LDCU.U8 UR14, c[0x0][0x410] ;  /* 0x00008200ff0e77ac */ /* 0x000e620008000000 */
[----:B------:R-:W-:Y:S01]  /*01e0*/  UPLOP3.LUT UP1, UPT, UPT, UPT, UPT, 0x40, 0x4 ;  /* 0x000000000004789c */ /* 0x000fe20003f2e870 */
[----:B------:R-:W3:Y:S01]  /*01f0*/  LDCU UR18, c[0x0][0x388] ;  /* 0x00007100ff1277ac */ /* 0x000ee20008000800 */
[----:B------:R-:W4:Y:S01]  /*0200*/  LDCU UR15, c[0x0][0x400] ;  /* 0x00008000ff0f77ac */ /* 0x000f220008000800 */
[----:B------:R-:W0:Y:S01]  /*0210*/  LDCU.64 UR16, c[0x0][0x408] ;  /* 0x00008100ff1077ac */ /* 0x000e220008000a00 */
[----:B------:R-:W0:Y:S02]  /*0220*/  LDCU.64 UR6, c[0x0][0x438] ;  /* 0x00008700ff0677ac */ /* 0x000e240008000a00 */
[----:B0-----:R-:W-:Y:S01]  /*0230*/  IMAD.WIDE.U32 R2, R119, 0x8, R2 ;  /* 0x0000000877027825 */ /* 0x001fe200078e0002 */
[----:B------:R-:W0:Y:S04]  /*0240*/  LDCU.64 UR8, c[0x0][0x478] ;  /* 0x00008f00ff0877ac */ /* 0x000e280008000a00 */
[----:B--2---:R-:W2:Y:S04]  /*0250*/  LDG.E.64 R98, desc[UR12][R2.64+0x1000] ;  /* 0x0010000c02627981 */ /* 0x004ea8000c1e1b00 */
[----:B------:R-:W5:Y:S04]  /*0260*/  LDG.E.64 R100, desc[UR12][R2.64+0xc00] ;  /* 0x000c000c02647981 */ /* 0x000f68000c1e1b00 */
[----:B------:R-:W3:Y:S04]  /*0270*/  LDG.E.64 R102, desc[UR12][R2.64+0x800] ;  /* 0x0008000c02667981 */ /* 0x000ee8000c1e1b00 */
[----:B------:R-:W4:Y:S04]  /*0280*/  LDG.E.64 R104, desc[UR12][R2.64+0x400] ;  /* 0x0004000c02687981 */ /* 0x000f28000c1e1b00 */
[----:B------:R1:W4:Y:S01]  /*0290*/  LDG.E.64 R106, desc[UR12][R2.64] ;  /* 0x0000000c026a7981 */ /* 0x000322000c1e1b00 */
[----:B------:R-:W-:Y:S01]  /*02a0*/  IMAD.MOV.U32 R69, RZ, RZ, RZ ;  /* 0x000000ffff457224 */ /* 0x000fe200078e00ff */
[----:B--2---:R-:W-:-:S02]  /*02b0*/  SHF.R.U64 R0, R98, 0x10, R99 ;  /* 0x0000001062007819 */ /* 0x004fc40000001263 */
[----:B-1----:R-:W-:Y:S02]  /*02c0*/  SHF.R.U32.HI R2, RZ, 0x10, R99 ;  /* 0x00000010ff027819 */ /* 0x002fe40000011663 */
[--C-:B-----5:R-:W-:Y:S02]  /*02d0*/  SHF.R.U64 R3, R100, 0x10, R101.reuse ;  /* 0x0000001064037819 */ /* 0x120fe40000001265 */
[----:B------:R-:W-:Y:S02]  /*02e0*/  SHF.R.U32.HI R4, RZ, 0x10, R101 ;  /* 0x00000010ff047819 */ /* 0x000fe40000011665 */
[--C-:B---3--:R-:W-:Y:S02]  /*02f0*/  SHF.R.U64 R5, R102, 0x10, R103.reuse ;  /* 0x0000001066057819 */ /* 0x108fe40000001267 */
[----:B------:R-:W-:Y:S02]  /*0300*/  SHF.R.U32.HI R6, RZ, 0x10, R103 ;  /* 0x00000010ff067819 */ /* 0x000fe40000011667 */
[----:B----4-:R-:W-:-:S02]  /*0310*/  SHF.R.U64 R7, R104, 0x10, R105 ;  /* 0x0000001068077819 */ /* 0x010fc40000001269 */
[----:B------:R-:W-:Y:S02]  /*0320*/  SHF.R.U32.HI R8, RZ, 0x10, R105 ;  /* 0x00000010ff087819 */ /* 0x000fe40000011669 */
[--C-:B------:R-:W-:Y:S02]  /*0330*/  SHF.R.U64 R9, R106, 0x10, R107.reuse ;  /* 0x000000106a097819 */ /* 0x100fe4000000126b */
[----:B0-----:R-:W-:-:S07]  /*0340*/  SHF.R.U32.HI R10, RZ, 0x10, R107 ;  /* 0x00000010ff0a7819 */ /* 0x001fce000001166b */
.L_x_686:
[----:B------:R-:W0:Y:S08]  /*0350*/  LDC.64 R72, c[0x0][0x3f8] ;  /* 0x0000fe00ff487b82 */ /* 0x000e300000000a00 */
[----:B------:R-:W1:Y:S08]  /*0360*/  LDC.64 R128, c[0x0][0x3f0] ;  /* 0x0000fc00ff807b82 */ /* 0x000e700000000a00 */
[----:B------:R-:W2:Y:S01]  /*0370*/  LDC.64 R74, c[0x0][0x3c8] ;  /* 0x0000f200ff4a7b82 */ /* 0x000ea20000000a00 */
[----:B0-----:R-:W-:-:S07]  /*0380*/  IMAD.WIDE R76, R124, 0x4, R72 ;  /* 0x000000047c4c7825 */ /* 0x001fce00078e0248 */
[----:B------:R-:W0:Y:S01]  /*0390*/  LDC.64 R72, c[0x0][0x3c0] ;  /* 0x0000f000ff487b82 */ /* 0x000e220000000a00 */
[----:B------:R-:W3:Y:S01]  /*03a0*/  LDG.E R131, desc[UR12][R76.64] ;  /* 0x0000000c4c837981 */ /* 0x000ee2000c1e1900 */
[----:B-1----:R-:W-:-:S06]  /*03b0*/  IMAD.WIDE R128, R124, 0x4, R128 ;  /* 0x000000047c807825 */ /* 0x002fcc00078e0280 */
[----:B------:R1:W5:Y:S01]  /*03c0*/  LDG.E R128, desc[UR12][R128.64] ;  /* 0x0000000c80807981 */ /* 0x000362000c1e1900 */
[----:B--2---:R-:W-:-:S05]  /*03d0*/  IMAD.WIDE R74, R124, 0x4, R74 ;  /* 0x000000047c4a7825 */ /* 0x004fca00078e024a */
[----:B------:R1:W5:Y:S01]  /*03e0*/  LDG.E R125, desc[UR12][R74.64] ;  /* 0x0000000c4a7d7981 */ /* 0x000362000c1e1900 */
[----:B---3--:R-:W-:-:S13]  /*03f0*/  ISETP.GE.AND P2, PT, R131, 0x1, PT ;  /* 0x000000018300780c */ /* 0x008fda0003f46270 */
[----:B01----:R-:W-:Y:S05]  /*0400*/  @!P2 BRA `(.L_x_636) ;  /* 0x0000001000eca947 */ /* 0x003fea0003800000 */
[----:B------:R-:W0:Y:S01]  /*0410*/  LDC R77, c[0x0][0x388] ;  /* 0x0000e200ff4d7b82 */ /* 0x000e220000000800 */
[----:B------:R-:W-:-:S07]  /*0420*/  IADD3 R11, PT, PT, R131, -0x1, RZ ;  /* 0xffffffff830b7810 */ /* 0x000fce0007ffe0ff */
[----:B------:R-:W1:Y:S08]  /*0430*/  LDC.64 R18, c[0x0][0x428] ;  /* 0x00010a00ff127b82 */ /* 0x000e700000000a00 */
[----:B------:R-:W2:Y:S01]  /*0440*/  LDC.64 R20, c[0x0][0x3a8] ;  /* 0x0000ea00ff147b82 */ /* 0x000ea20000000a00 */
[----:B0-----:R-:W-:Y:S02]  /*0450*/  IMAD R11, R11, R77, RZ ;  /* 0x0000004d0b0b7224 */ /* 0x001fe400078e02ff */
[----:B------:R-:W-:Y:S01]  /*0460*/  IMAD.WIDE R72, R124, 0x4, R72 ;  /* 0x000000047c487825 */ /* 0x000fe200078e0248 */
[----:B-----5:R-:W-:-:S04]  /*0470*/  ISETP.GE.AND P1, PT, R128, 0x1, PT ;  /* 0x000000018000780c */ /* 0x020fc80003f26270 */
[----:B------:R-:W0:Y:S01]  /*0480*/  LDC.64 R126, c[0x0][0x3b0] ;  /* 0x0000ec00ff7e7b82 */ /* 0x000e220000000a00 */
[----:B------:R-:W-:-:S04]  /*0490*/  SHF.R.S32.HI R12, RZ, 0x1f, R11 ;  /* 0x0000001fff0c7819 */ /* 0x000fc8000001140b */
[----:B------:R-:W-:Y:S01]  /*04a0*/  LEA.HI R12, R12, R11, RZ, 0x2 ;  /* 0x0000000b0c0c7211 */ /* 0x000fe200078f10ff */
[----:B------:R-:W-:-:S03]  /*04b0*/  IMAD R11, R124, R77, RZ ;  /* 0x0000004d7c0b7224 */ /* 0x000fc600078e02ff */
[----:B------:R-:W-:Y:S02]  /*04c0*/  LEA.HI.SX32 R13, R12, R119, 0x1e ;  /* 0x000000770c0d7211 */ /* 0x000fe400078ff2ff */
[----:B------:R-:W-:Y:S02]  /*04d0*/  SHF.R.S32.HI R12, RZ, 0x1f, R11 ;  /* 0x0000001fff0c7819 */ /* 0x000fe4000001140b */
[C---:B------:R-:W-:Y:S01]  /*04e0*/  IADD3 R27, PT, PT, R13.reuse, 0x100, RZ ;  /* 0x000001000d1b7810 */ /* 0x040fe20007ffe0ff */
[C---:B------:R-:W-:Y:S01]  /*04f0*/  VIADD R29, R13.reuse, 0x80 ;  /* 0x000000800d1d7836 */ /* 0x040fe20000000000 */
[----:B------:R-:W-:Y:S01]  /*0500*/  LEA.HI R12, R12, R11, RZ, 0x2 ;  /* 0x0000000b0c0c7211 */ /* 0x000fe200078f10ff */
[----:B-1----:R-:W-:-:S03]  /*0510*/  IMAD.WIDE.U32 R30, R13, 0x8, R18 ;  /* 0x000000080d1e7825 */ /* 0x002fc600078e0012 */
[----:B------:R-:W-:Y:S01]  /*0520*/  LEA.HI.SX32 R87, R12, R119, 0x1e ;  /* 0x000000770c577211 */ /* 0x000fe200078ff2ff */
[--C-:B------:R-:W-:Y:S01]  /*0530*/  IMAD.WIDE.U32 R28, R29, 0x8, R18.reuse ;  /* 0x000000081d1c7825 */ /* 0x100fe200078e0012 */
[----:B------:R-:W-:Y:S01]  /*0540*/  IADD3 R11, PT, PT, R13, 0x200, RZ ;  /* 0x000002000d0b7810 */ /* 0x000fe20007ffe0ff */
[----:B------:R-:W3:Y:S01]  /*0550*/  LDG.E.64 R30, desc[UR12][R30.64] ;  /* 0x0000000c1e1e7981 */ /* 0x000ee2000c1e1b00 */
[----:B------:R-:W-:Y:S01]  /*0560*/  IADD3 R95, PT, PT, R87, 0x100, RZ ;  /* 0x00000100575f7810 */ /* 0x000fe20007ffe0ff */
[----:B------:R-:W-:Y:S02]  /*0570*/  IMAD.WIDE.U32 R26, R27, 0x8, R18 ;  /* 0x000000081b1a7825 */ /* 0x000fe400078e0012 */
[----:B------:R-:W4:Y:S02]  /*0580*/  LDG.E.64 R28, desc[UR12][R28.64] ;  /* 0x0000000c1c1c7981 */ /* 0x000f24000c1e1b00 */
[----:B------:R-:W-:Y:S02]  /*0590*/  VIADD R25, R13, 0x180 ;  /* 0x000001800d197836 */ /* 0x000fe40000000000 */
[C---:B--2---:R-:W-:Y:S01]  /*05a0*/  IMAD.WIDE.U32 R16, R87.reuse, 0x8, R20 ;  /* 0x0000000857107825 */ /* 0x044fe200078e0014 */
[----:B------:R-:W2:Y:S03]  /*05b0*/  LDG.E.64 R26, desc[UR12][R26.64] ;  /* 0x0000000c1a1a7981 */ /* 0x000ea6000c1e1b00 */
[----:B------:R-:W-:-:S02]  /*05c0*/  VIADD R97, R87, 0x80 ;  /* 0x0000008057617836 */ /* 0x000fc40000000000 */
[----:B------:R-:W-:Y:S01]  /*05d0*/  IMAD.WIDE.U32 R14, R95, 0x8, R20 ;  /* 0x000000085f0e7825 */ /* 0x000fe200078e0014 */
[----:B------:R-:W2:Y:S01]  /*05e0*/  LDG.E.64 R16, desc[UR12][R16.64] ;  /* 0x0000000c10107981 */ /* 0x000ea2000c1e1b00 */
[----:B------:R-:W-:Y:S02]  /*05f0*/  IADD3 R91, PT, PT, R87, 0x200, RZ ;  /* 0x00000200575b7810 */ /* 0x000fe40007ffe0ff */
[--C-:B------:R-:W-:Y:S02]  /*0600*/  IMAD.WIDE.U32 R24, R25, 0x8, R18.reuse ;  /* 0x0000000819187825 */ /* 0x100fe400078e0012 */
[----:B------:R-:W2:Y:S02]  /*0610*/  LDG.E.64 R14, desc[UR12][R14.64] ;  /* 0x0000000c0e0e7981 */ /* 0x000ea4000c1e1b00 */
[----:B------:R-:W-:Y:S02]  /*0620*/  IMAD.WIDE.U32 R18, R11, 0x8, R18 ;  /* 0x000000080b127825 */ /* 0x000fe400078e0012 */
[----:B------:R-:W2:Y:S02]  /*0630*/  LDG.E R11, desc[UR12][R72.64] ;  /* 0x0000000c480b7981 */ /* 0x000ea4000c1e1900 */
[----:B------:R-:W-:-:S02]  /*0640*/  IMAD.WIDE.U32 R12, R97, 0x8, R20 ;  /* 0x00000008610c7825 */ /* 0x000fc400078e0014 */
[----:B------:R-:W2:Y:S02]  /*0650*/  LDG.E.64 R24, desc[UR12][R24.64] ;  /* 0x0000000c18187981 */ /* 0x000ea4000c1e1b00 */
[----:B------:R-:W-:Y:S02]  /*0660*/  VIADD R93, R87, 0x180 ;  /* 0x00000180575d7836 */ /* 0x000fe40000000000 */
[----:B------:R-:W2:Y:S01]  /*0670*/  LDG.E.64 R18, desc[UR12][R18.64] ;  /* 0x0000000c12127981 */ /* 0x000ea2000c1e1b00 */
[----:B------:R-:W-:-:S03]  /*0680*/  IMAD.WIDE.U32 R22, R91, 0x8, R20 ;  /* 0x000000085b167825 */ /* 0x000fc600078e0014 */
[----:B------:R-:W2:Y:S01]  /*0690*/  LDG.E.64 R12, desc[UR12][R12.64] ;  /* 0x0000000c0c0c7981 */ /* 0x000ea2000c1e1b00 */
[----:B------:R-:W-:-:S03]  /*06a0*/  IMAD.WIDE.U32 R74, R93, 0x8, R20 ;  /* 0x000000085d4a7825 */ /* 0x000fc600078e0014 */
[----:B------:R-:W2:Y:S04]  /*06b0*/  LDG.E.64 R22, desc[UR12][R22.64] ;  /* 0x0000000c16167981 */ /* 0x000ea8000c1e1b00 */
[----:B------:R1:W2:Y:S01]  /*06c0*/  LDG.E.64 R20, desc[UR12][R74.64] ;  /* 0x0000000c4a147981 */ /* 0x0002a2000c1e1b00 */
[----:B------:R-:W-:-:S05]  /*06d0*/  @P1 IADD3 R76, PT, PT, R128, -0x1, RZ ;  /* 0xffffffff804c1810 */ /* 0x000fca0007ffe0ff */
[----:B------:R-:W-:-:S05]  /*06e0*/  @P1 IMAD R76, R76, R77, RZ ;  /* 0x0000004d4c4c1224 */ /* 0x000fca00078e02ff */
[----:B-1----:R-:W-:Y:S01]  /*06f0*/  @P1 SHF.R.S32.HI R75, RZ, 0x1f, R76 ;  /* 0x0000001fff4b1819 */ /* 0x002fe2000001144c */
[----:B------:R-:W-:-:S03]  /*0700*/  IMAD.MOV.U32 R141, RZ, RZ, RZ ;  /* 0x000000ffff8d7224 */ /* 0x000fc600078e00ff */
[----:B------:R-:W-:-:S04]  /*0710*/  @P1 LEA.HI R82, R75, R76, RZ, 0x2 ;  /* 0x0000004c4b521211 */ /* 0x000fc800078f10ff */
[----:B------:R-:W-:-:S04]  /*0720*/  @P1 LEA.HI.SX32 R141, R82, R119, 0x1e ;  /* 0x00000077528d1211 */ /* 0x000fc800078ff2ff */
[C---:B------:R-:W-:Y:S01]  /*0730*/  IADD3 R89, PT, PT, R141.reuse, 0x80, RZ ;  /* 0x000000808d597810 */ /* 0x040fe20007ffe0ff */
[C---:B------:R-:W-:Y:S01]  /*0740*/  VIADD R85, R141.reuse, 0x100 ;  /* 0x000001008d557836 */ /* 0x040fe20000000000 */
[C---:B------:R-:W-:Y:S01]  /*0750*/  IADD3 R83, PT, PT, R141.reuse, 0x180, RZ ;  /* 0x000001808d537810 */ /* 0x040fe20007ffe0ff */
[C---:B------:R-:W-:Y:S02]  /*0760*/  VIADD R129, R141.reuse, 0x200 ;  /* 0x000002008d817836 */ /* 0x040fe40000000000 */
[----:B0-----:R-:W-:-:S04]  /*0770*/  IMAD.WIDE.U32 R140, R141, 0x4, R126 ;  /* 0x000000048d8c7825 */ /* 0x001fc800078e007e */
[--C-:B------:R-:W-:Y:S02]  /*0780*/  IMAD.WIDE.U32 R88, R89, 0x4, R126.reuse ;  /* 0x0000000459587825 */ /* 0x100fe400078e007e */
[----:B------:R-:W5:Y:S02]  /*0790*/  LDG.E R140, desc[UR12][R140.64] ;  /* 0x0000000c8c8c7981 */ /* 0x000f64000c1e1900 */
[--C-:B------:R-:W-:Y:S01]  /*07a0*/  IMAD.WIDE.U32 R84, R85, 0x4, R126.reuse ;  /* 0x0000000455547825 */ /* 0x100fe200078e007e */
[----:B------:R-:W-:Y:S01]  /*07b0*/  ISETP.NE.U32.AND P0, PT, RZ, UR6, PT ;  /* 0x00000006ff007c0c */ /* 0x000fe2000bf05070 */
[----:B------:R0:W5:Y:S02]  /*07c0*/  LDG.E R134, desc[UR12][R88.64] ;  /* 0x0000000c58867981 */ /* 0x000164000c1e1900 */
[--C-:B------:R-:W-:Y:S02]  /*07d0*/  IMAD.WIDE.U32 R82, R83, 0x4, R126.reuse ;  /* 0x0000000453527825 */ /* 0x100fe400078e007e */
[----:B------:R1:W5:Y:S02]  /*07e0*/  LDG.E R133, desc[UR12][R84.64] ;  /* 0x0000000c54857981 */ /* 0x000364000c1e1900 */
[----:B------:R-:W-:-:S02]  /*07f0*/  IMAD.WIDE.U32 R126, R129, 0x4, R126 ;  /* 0x00000004817e7825 */ /* 0x000fc400078e007e */
[----:B------:R4:W5:Y:S04]  /*0800*/  LDG.E R132, desc[UR12][R82.64] ;  /* 0x0000000c52847981 */ /* 0x000968000c1e1900 */
[----:B------:R-:W5:Y:S01]  /*0810*/  LDG.E R126, desc[UR12][R126.64] ;  /* 0x0000000c7e7e7981 */ /* 0x000f62000c1e1900 */
[----:B------:R-:W-:-:S05]  /*0820*/  IMAD.U32 R139, RZ, RZ, UR7 ;  /* 0x00000007ff8b7e24 */ /* 0x000fca000f8e00ff */
[----:B------:R-:W-:-:S13]  /*0830*/  ISETP.NE.AND.EX P0, PT, R139, RZ, PT, P0 ;  /* 0x000000ff8b00720c */ /* 0x000fda0003f05300 */
[----:B------:R-:W0:Y:S08]  /*0840*/  @P0 LDC.64 R80, c[0x0][0x438] ;  /* 0x00010e00ff500b82 */ /* 0x000e300000000a00 */
[----:B------:R-:W1:Y:S08]  /*0850*/  @P0 LDC.64 R72, c[0x0][0x438] ;  /* 0x00010e00ff480b82 */ /* 0x000e700000000a00 */
[----:B------:R-:W1:Y:S08]  /*0860*/  @P0 LDC.64 R78, c[0x0][0x438] ;  /* 0x00010e00ff4e0b82 */ /* 0x000e700000000a00 */
[----:B------:R-:W1:Y:S08]  /*0870*/  @P0 LDC.64 R76, c[0x0][0x438] ;  /* 0x00010e00ff4c0b82 */ /* 0x000e700000000a00 */
[----:B------:R-:W1:Y:S01]  /*0880*/  @P0 LDC.64 R74, c[0x0][0x438] ;  /* 0x00010e00ff4a0b82 */ /* 0x000e620000000a00 */
[----:B0-----:R-:W-:-:S04]  /*0890*/  @P0 IMAD.WIDE.U32 R80, R87, 0x8, R80 ;  /* 0x0000000857500825 */ /* 0x001fc800078e0050 */
[----:B-1----:R-:W-:Y:S01]  /*08a0*/  @P0 IMAD.WIDE.U32 R72, R97, 0x8, R72 ;  /* 0x0000000861480825 */ /* 0x002fe200078e0048 */
[----:B------:R0:W5:Y:S03]  /*08b0*/  @P0 LDG.E.64 R108, desc[UR12][R80.64] ;  /* 0x0000000c506c0981 */ /* 0x000166000c1e1b00 */
[----:B------:R-:W-:Y:S01]  /*08c0*/  @P0 IMAD.WIDE.U32 R78, R95, 0x8, R78 ;  /* 0x000000085f4e0825 */ /* 0x000fe200078e004e */
[----:B------:R-:W5:Y:S04]  /*08d0*/  @P0 LDG.E.64 R110, desc[UR12][R72.64] ;  /* 0x0000000c486e0981 */ /* 0x000f68000c1e1b00 */
[----:B------:R1:W5:Y:S01]  /*08e0*/  @P0 LDG.E.64 R112, desc[UR12][R78.64] ;  /* 0x0000000c4e700981 */ /* 0x000362000c1e1b00 */
[----:B------:R-:W-:-:S05]  /*08f0*/  @P0 IMAD.WIDE.U32 R76, R93, 0x8, R76 ;  /* 0x000000085d4c0825 */ /* 0x000fca00078e004c */
[----:B------:R1:W5:Y:S01]  /*0900*/  @P0 LDG.E.64 R114, desc[UR12][R76.64] ;  /* 0x0000000c4c720981 */ /* 0x000362000c1e1b00 */
[----:B------:R-:W-:-:S05]  /*0910*/  @P0 IMAD.WIDE.U32 R74, R91, 0x8, R74 ;  /* 0x000000085b4a0825 */ /* 0x000fca00078e004a */
[----:B------:R1:W5:Y:S01]  /*0920*/  @P0 LDG.E.64 R116, desc[UR12][R74.64] ;  /* 0x0000000c4a740981 */ /* 0x000362000c1e1b00 */
[----:B------:R-:W-:Y:S02]  /*0930*/  ISETP.NE.AND P0, PT, RZ, UR14, PT ;  /* 0x0000000eff007c0c */ /* 0x000fe4000bf05270 */
[--C-:B---3--:R-:W-:Y:S01]  /*0940*/  SHF.R.U64 R87, R30, 0x10, R31.reuse ;  /* 0x000000101e577819 */ /* 0x108fe2000000121f */
[--C-:B------:R-:W-:Y:S01]  /*0950*/  IMAD.MOV.U32 R89, RZ, RZ, R31.reuse ;  /* 0x000000ffff597224 */ /* 0x100fe200078e001f */
[----:B------:R-:W-:Y:S02]  /*0960*/  SHF.R.U32.HI R85, RZ, 0x10, R31 ;  /* 0x00000010ff557819 */ /* 0x000fe4000001161f */
[----:B----4-:R-:W-:Y:S01]  /*0970*/  MOV R83, R28 ;  /* 0x0000001c00537202 */ /* 0x010fe20000000f00 */
[--C-:B0-----:R-:W-:Y:S01]  /*0980*/  IMAD.MOV.U32 R81, RZ, RZ, R29.reuse ;  /* 0x000000ffff517224 */ /* 0x101fe200078e001d */
[--C-:B------:R-:W-:Y:S02]  /*0990*/  SHF.R.U64 R82, R28, 0x10, R29.reuse ;  /* 0x000000101c527819 */ /* 0x100fe4000000121d */
[----:B------:R-:W-:Y:S01]  /*09a0*/  SHF.R.U32.HI R80, RZ, 0x10, R29 ;  /* 0x00000010ff507819 */ /* 0x000fe2000001161d */
[--C-:B--2---:R-:W-:Y:S01]  /*09b0*/  IMAD.MOV.U32 R29, RZ, RZ, R27.reuse ;  /* 0x000000ffff1d7224 */ /* 0x104fe200078e001b */
[----:B------:R-:W-:-:S02]  /*09c0*/  SHF.R.U64 R28, R26, 0x10, R27 ;  /* 0x000000101a1c7819 */ /* 0x000fc4000000121b */
[----:B------:R-:W-:Y:S02]  /*09d0*/  SHF.R.U32.HI R31, RZ, 0x10, R27 ;  /* 0x00000010ff1f7819 */ /* 0x000fe4000001161b */
[--C-:B------:R-:W-:Y:S02]  /*09e0*/  SHF.R.U32.HI R27, RZ, 0x10, R17.reuse ;  /* 0x00000010ff1b7819 */ /* 0x100fe40000011611 */
[C---:B------:R-:W-:Y:S02]  /*09f0*/  SHF.R.U64 R91, R16.reuse, 0x10, R17 ;  /* 0x00000010105b7819 */ /* 0x040fe40000001211 */
[----:B------:R-:W-:Y:S01]  /*0a00*/  SHF.L.U32 R16, R16, 0x10, RZ ;  /* 0x0000001010107819 */ /* 0x000fe200000006ff */
[----:B------:R-:W-:Y:S01]  /*0a10*/  IMAD.U32 R142, R15, 0x10000, RZ ;  /* 0x000100000f8e7824 */ /* 0x000fe200078e00ff */
[--C-:B------:R-:W-:Y:S02]  /*0a20*/  SHF.R.U64 R144, R14, 0x10, R15.reuse ;  /* 0x000000100e907819 */ /* 0x100fe4000000120f */
[----:B------:R-:W-:-:S02]  /*0a30*/  SHF.R.U32.HI R130, RZ, 0x10, R15 ;  /* 0x00000010ff827819 */ /* 0x000fc4000001160f */
[----:B------:R-:W-:Y:S02]  /*0a40*/  FSEL R93, R11, RZ, !P0 ;  /* 0x000000ff0b5d7208 */ /* 0x000fe40004000000 */
[----:B------:R-:W-:Y:S01]  /*0a50*/  SHF.L.U32 R15, R27, 0x10, RZ ;  /* 0x000000101b0f7819 */ /* 0x000fe200000006ff */
[--C-:B-1----:R-:W-:Y:S01]  /*0a60*/  IMAD.MOV.U32 R78, RZ, RZ, R25.reuse ;  /* 0x000000ffff4e7224 */ /* 0x102fe200078e0019 */
[--C-:B------:R-:W-:Y:S02]  /*0a70*/  SHF.R.U64 R76, R24, 0x10, R25.reuse ;  /* 0x00000010184c7819 */ /* 0x100fe40000001219 */
[----:B------:R-:W-:Y:S02]  /*0a80*/  SHF.R.U32.HI R77, RZ, 0x10, R25 ;  /* 0x00000010ff4d7819 */ /* 0x000fe40000011619 */
[----:B------:R-:W-:Y:S02]  /*0a90*/  MOV R74, R18 ;  /* 0x00000012004a7202 */ /* 0x000fe40000000f00 */
[----:B------:R-:W-:-:S02]  /*0aa0*/  SHF.R.U64 R72, R18, 0x10, R19 ;  /* 0x0000001012487819 */ /* 0x000fc40000001213 */
[----:B------:R-:W-:Y:S02]  /*0ab0*/  MOV R84, R30 ;  /* 0x0000001e00547202 */ /* 0x000fe40000000f00 */
[C---:B------:R-:W-:Y:S02]  /*0ac0*/  SHF.R.U64 R25, R12.reuse, 0x10, R13 ;  /* 0x000000100c197819 */ /* 0x040fe4000000120d */
[----:B------:R-:W-:Y:S01]  /*0ad0*/  SHF.L.U32 R18, R12, 0x10, RZ ;  /* 0x000000100c127819 */ /* 0x000fe200000006ff */
[----:B------:R-:W-:Y:S01]  /*0ae0*/  FADD.FTZ R12, -R93, R16 ;  /* 0x000000105d0c7221 */ /* 0x000fe20000010100 */
[----:B------:R-:W-:Y:S01]  /*0af0*/  MOV R30, R26 ;  /* 0x0000001a001e7202 */ /* 0x000fe20000000f00 */
[----:B------:R-:W-:Y:S01]  /*0b00*/  IMAD.U32 R17, R17, 0x10000, RZ ;  /* 0x0001000011117824 */ /* 0x000fe200078e00ff */
[----:B------:R-:W-:Y:S01]  /*0b10*/  SHF.L.U32 R26, R14, 0x10, RZ ;  /* 0x000000100e1a7819 */ /* 0x000fe200000006ff */
[--C-:B------:R-:W-:Y:S01]  /*0b20*/  IMAD.MOV.U32 R75, RZ, RZ, R19.reuse ;  /* 0x000000ffff4b7224 */ /* 0x100fe200078e0013 */
[----:B------:R-:W-:Y:S01]  /*0b30*/  MOV R79, R24 ;  /* 0x00000018004f7202 */ /* 0x000fe20000000f00 */
[----:B------:R-:W-:Y:S01]  /*0b40*/  IMAD.U32 R14, R91, 0x10000, RZ ;  /* 0x000100005b0e7824 */ /* 0x000fe200078e00ff */
[----:B------:R-:W-:Y:S01]  /*0b50*/  SHF.R.U32.HI R73, RZ, 0x10, R19 ;  /* 0x00000010ff497819 */ /* 0x000fe20000011613 */
[----:B------:R-:W-:Y:S01]  /*0b60*/  FADD.FTZ R16, -R93, R15 ;  /* 0x0000000f5d107221 */ /* 0x000fe20000010100 */
[----:B------:R-:W-:Y:S01]  /*0b70*/  SHF.R.U32.HI R24, RZ, 0x10, R13 ;  /* 0x00000010ff187819 */ /* 0x000fe2000001160d */
[----:B------:R-:W-:Y:S01]  /*0b80*/  IMAD.U32 R19, R13, 0x10000, RZ ;  /* 0x000100000d137824 */ /* 0x000fe200078e00ff */
[----:B------:R-:W-:Y:S01]  /*0b90*/  SHF.L.U32 R11, R106, 0x10, RZ ;  /* 0x000000106a0b7819 */ /* 0x000fe200000006ff */
[----:B------:R-:W-:Y:S01]  /*0ba0*/  IMAD.U32 R13, R84, 0x10000, RZ ;  /* 0x00010000540d7824 */ /* 0x000fe200078e00ff */
[----:B------:R-:W-:Y:S01]  /*0bb0*/  SHF.L.U32 R15, R25, 0x10, RZ ;  /* 0x00000010190f7819 */ /* 0x000fe200000006ff */
[----:B------:R-:W-:Y:S01]  /*0bc0*/  FMUL.FTZ R97, R125, R12 ;  /* 0x0000000c7d617220 */ /* 0x000fe20000410000 */
[----:B------:R-:W-:-:S02]  /*0bd0*/  SHF.R.U64 R96, R22, 0x10, R23 ;  /* 0x0000001016607819 */ /* 0x000fc40000001217 */
[----:B------:R-:W-:Y:S01]  /*0be0*/  SHF.L.U32 R92, R22, 0x10, RZ ;  /* 0x00000010165c7819 */ /* 0x000fe200000006ff */
[C---:B------:R-:W-:Y:S01]  /*0bf0*/  FADD.FTZ R22, -R93.reuse, R17 ;  /* 0x000000115d167221 */ /* 0x040fe20000010100 */
[--C-:B------:R-:W-:Y:S01]  /*0c00*/  SHF.R.U64 R88, R20, 0x10, R21.reuse ;  /* 0x0000001014587819 */ /* 0x100fe20000001215 */
[----:B------:R-:W-:Y:S01]  /*0c10*/  FADD.FTZ R14, -R93, R14 ;  /* 0x0000000e5d0e7221 */ /* 0x000fe20000010100 */
[----:B------:R-:W-:Y:S01]  /*0c20*/  SHF.R.U32.HI R90, RZ, 0x10, R21 ;  /* 0x00000010ff5a7819 */ /* 0x000fe20000011615 */
[----:B------:R-:W-:Y:S02]  /*0c30*/  IMAD.U32 R21, R21, 0x10000, RZ ;  /* 0x0001000015157824 */ /* 0x000fe400078e00ff */
[----:B------:R-:W-:Y:S01]  /*0c40*/  FADD.FTZ R148, -R93, R15 ;  /* 0x0000000f5d947221 */ /* 0x000fe20000010100 */
[-C--:B------:R-:W-:Y:S01]  /*0c50*/  FMUL.FTZ R11, R11, R13.reuse ;  /* 0x0000000d0b0b7220 */ /* 0x080fe20000410000 */
[----:B------:R-:W-:Y:S01]  /*0c60*/  FADD.FTZ R52, R52, R13 ;  /* 0x0000000d34347221 */ /* 0x000fe20000010000 */
[----:B------:R-:W-:Y:S01]  /*0c70*/  FFMA.FTZ R32, R97, R13, R32 ;  /* 0x0000000d61207223 */ /* 0x000fe20000010020 */
[----:B------:R-:W-:Y:S01]  /*0c80*/  SHF.L.U32 R15, R9, 0x10, RZ ;  /* 0x00000010090f7819 */ /* 0x000fe200000006ff */
[----:B------:R-:W-:Y:S01]  /*0c90*/  FMUL.FTZ R13, R125, R22 ;  /* 0x000000167d0d7220 */ /* 0x000fe20000410000 */
[----:B------:R-:W-:-:S02]  /*0ca0*/  IMAD.U32 R22, R87, 0x10000, RZ ;  /* 0x0001000057167824 */ /* 0x000fc400078e00ff */
[----:B------:R-:W-:Y:S01]  /*0cb0*/  FMUL.FTZ R14, R125, R14 ;  /* 0x0000000e7d0e7220 */ /* 0x000fe20000410000 */
[C---:B------:R-:W-:Y:S01]  /*0cc0*/  FADD.FTZ R84, -R93.reuse, R21 ;  /* 0x000000155d547221 */ /* 0x040fe20000010100 */
[----:B------:R-:W-:Y:S01]  /*0cd0*/  FADD.FTZ R18, -R93, R18 ;  /* 0x000000125d127221 */ /* 0x000fe20000010100 */
[----:B------:R-:W-:Y:S01]  /*0ce0*/  SHF.L.U32 R21, R104, 0x10, RZ ;  /* 0x0000001068157819 */ /* 0x000fe200000006ff */
[----:B------:R-:W-:Y:S01]  /*0cf0*/  IMAD.U32 R83, R83, 0x10000, RZ ;  /* 0x0001000053537824 */ /* 0x000fe200078e00ff */
[----:B------:R-:W-:Y:S01]  /*0d00*/  SHF.L.U32 R86, R20, 0x10, RZ ;  /* 0x0000001014567819 */ /* 0x000fe200000006ff */
[----:B------:R-:W-:Y:S01]  /*0d10*/  FADD.FTZ R20, -R93, R19 ;  /* 0x000000135d147221 */ /* 0x000fe20000010100 */
[-C--:B------:R-:W-:Y:S01]  /*0d20*/  FMUL.FTZ R15, R15, R22.reuse ;  /* 0x000000160f0f7220 */ /* 0x080fe20000410000 */
[----:B------:R-:W-:Y:S01]  /*0d30*/  FADD.FTZ R53, R53, R22 ;  /* 0x0000001635357221 */ /* 0x000fe20000010000 */
[----:B------:R-:W-:Y:S01]  /*0d40*/  FFMA.FTZ R33, R14, R22, R33 ;  /* 0x000000160e217223 */ /* 0x000fe20000010021 */
[----:B------:R-:W-:Y:S01]  /*0d50*/  IMAD.U32 R24, R24, 0x10000, RZ ;  /* 0x0001000018187824 */ /* 0x000fe200078e00ff */
[----:B------:R-:W-:Y:S01]  /*0d60*/  SHF.L.U32 R22, R105, 0x10, RZ ;  /* 0x0000001069167819 */ /* 0x000fe200000006ff */
[----:B------:R-:W-:Y:S01]  /*0d70*/  FMUL.FTZ R19, R125, R18 ;  /* 0x000000127d137220 */ /* 0x000fe20000410000 */
[----:B------:R-:W-:-:S02]  /*0d80*/  IMAD.U32 R81, R81, 0x10000, RZ ;  /* 0x0001000051517824 */ /* 0x000fc400078e00ff */
[----:B------:R-:W-:Y:S01]  /*0d90*/  FMUL.FTZ R18, R21, R83 ;  /* 0x0000005315127220 */ /* 0x000fe20000410000 */
[----:B------:R-:W-:Y:S01]  /*0da0*/  FMUL.FTZ R21, R125, R20 ;  /* 0x000000147d157220 */ /* 0x000fe20000410000 */
[----:B------:R-:W-:Y:S01]  /*0db0*/  SHF.R.U32.HI R118, RZ, 0x10, R23 ;  /* 0x00000010ff767819 */ /* 0x000fe20000011617 */
[----:B------:R-:W-:Y:S02]  /*0dc0*/  IMAD.U32 R94, R23, 0x10000, RZ ;  /* 0x00010000175e7824 */ /* 0x000fe400078e00ff */
[----:B------:R-:W-:Y:S01]  /*0dd0*/  FADD.FTZ R24, -R93, R24 ;  /* 0x000000185d187221 */ /* 0x000fe20000010100 */
[----:B------:R-:W-:Y:S01]  /*0de0*/  SHF.L.U32 R23, R7, 0x10, RZ ;  /* 0x0000001007177819 */ /* 0x000fe200000006ff */
[-C--:B------:R-:W-:Y:S01]  /*0df0*/  FMUL.FTZ R20, R22, R81.reuse ;  /* 0x0000005116147220 */ /* 0x080fe20000410000 */
[----:B------:R-:W-:Y:S02]  /*0e00*/  IMAD.U32 R82, R82, 0x10000, RZ ;  /* 0x0001000052527824 */ /* 0x000fe400078e00ff */
[----:B------:R-:W-:Y:S01]  /*0e10*/  FMUL.FTZ R22, R125, R148 ;  /* 0x000000947d167220 */ /* 0x000fe20000410000 */
[----:B------:R-:W-:Y:S01]  /*0e20*/  FADD.FTZ R50, R50, R81 ;  /* 0x0000005132327221 */ /* 0x000fe20000010000 */
[----:B------:R-:W-:Y:S01]  /*0e30*/  FFMA.FTZ R70, R21, R81, R70 ;  /* 0x0000005115467223 */ /* 0x000fe20000010046 */
[----:B------:R-:W-:Y:S01]  /*0e40*/  SHF.L.U32 R25, R8, 0x10, RZ ;  /* 0x0000001008197819 */ /* 0x000fe200000006ff */
[C---:B------:R-:W-:Y:S01]  /*0e50*/  FADD.FTZ R26, -R93.reuse, R26 ;  /* 0x0000001a5d1a7221 */ /* 0x040fe20000010100 */
[----:B------:R-:W-:Y:S01]  /*0e60*/  FADD.FTZ R142, -R93, R142 ;  /* 0x0000008e5d8e7221 */ /* 0x000fe20000010100 */
[----:B------:R-:W-:Y:S01]  /*0e70*/  IMAD.U32 R80, R80, 0x10000, RZ ;  /* 0x0001000050507824 */ /* 0x000fe200078e00ff */
[----:B------:R-:W-:Y:S01]  /*0e80*/  SHF.L.U32 R81, R102, 0x10, RZ ;  /* 0x0000001066517819 */ /* 0x000fe200000006ff */
[----:B------:R-:W-:Y:S01]  /*0e90*/  FMUL.FTZ R24, R125, R24 ;  /* 0x000000187d187220 */ /* 0x000fe20000410000 */
[----:B------:R-:W-:Y:S01]  /*0ea0*/  SHF.L.U32 R144, R144, 0x10, RZ ;  /* 0x0000001090907819 */ /* 0x000fe200000006ff */
[----:B------:R-:W-:-:S02]  /*0eb0*/  IMAD.U32 R30, R30, 0x10000, RZ ;  /* 0x000100001e1e7824 */ /* 0x000fc400078e00ff */
[----:B------:R-:W-:Y:S01]  /*0ec0*/  FADD.FTZ R48, R48, R83 ;  /* 0x0000005330307221 */ /* 0x000fe20000010000 */
[----:B------:R-:W-:Y:S01]  /*0ed0*/  FFMA.FTZ R68, R19, R83, R68 ;  /* 0x0000005313447223 */ /* 0x000fe20000010044 */
[-C--:B------:R-:W-:Y:S01]  /*0ee0*/  FMUL.FTZ R23, R23, R82.reuse ;  /* 0x0000005217177220 */ /* 0x080fe20000410000 */
[----:B------:R-:W-:Y:S01]  /*0ef0*/  FADD.FTZ R49, R49, R82 ;  /* 0x0000005231317221 */ /* 0x000fe20000010000 */
[----:B------:R-:W-:Y:S01]  /*0f00*/  FFMA.FTZ R69, R22, R82, R69 ;  /* 0x0000005216457223 */ /* 0x000fe20000010045 */
[----:B------:R-:W-:Y:S01]  /*0f10*/  IMAD.U32 R130, R130, 0x10000, RZ ;  /* 0x0001000082827824 */ /* 0x000fe200078e00ff */
[----:B------:R-:W-:Y:S01]  /*0f20*/  SHF.L.U32 R82, R103, 0x10, RZ ;  /* 0x0000001067527819 */ /* 0x000fe200000006ff */
[----:B------:R-:W-:Y:S02]  /*0f30*/  IMAD.U32 R83, R29, 0x10000, RZ ;  /* 0x000100001d537824 */ /* 0x000fe400078e00ff */
[-C--:B------:R-:W-:Y:S01]  /*0f40*/  FMUL.FTZ R25, R25, R80.reuse ;  /* 0x0000005019197220 */ /* 0x080fe20000410000 */
[----:B------:R-:W-:Y:S01]  /*0f50*/  FADD.FTZ R51, R51, R80 ;  /* 0x0000005033337221 */ /* 0x000fe20000010000 */
[----:B------:R-:W-:Y:S01]  /*0f60*/  FFMA.FTZ R71, R24, R80, R71 ;  /* 0x0000005018477223 */ /* 0x000fe20000010047 */
[C---:B------:R-:W-:Y:S01]  /*0f70*/  FMUL.FTZ R27, R125.reuse, R26 ;  /* 0x0000001a7d1b7220 */ /* 0x040fe20000410000 */
[----:B------:R-:W-:Y:S01]  /*0f80*/  FMUL.FTZ R29, R125, R142 ;  /* 0x0000008e7d1d7220 */ /* 0x000fe20000410000 */
[----:B------:R-:W-:Y:S01]  /*0f90*/  FMUL.FTZ R26, R81, R30 ;  /* 0x0000001e511a7220 */ /* 0x000fe20000410000 */
[----:B------:R-:W-:Y:S01]  /*0fa0*/  SHF.L.U32 R80, R5, 0x10, RZ ;  /* 0x0000001005507819 */ /* 0x000fe200000006ff */
[----:B------:R-:W-:Y:S01]  /*0fb0*/  FADD.FTZ R144, -R93, R144 ;  /* 0x000000905d907221 */ /* 0x000fe20000010100 */
[----:B------:R-:W-:-:S02]  /*0fc0*/  IMAD.U32 R81, R28, 0x10000, RZ ;  /* 0x000100001c517824 */ /* 0x000fc400078e00ff */
[----:B------:R-:W-:Y:S01]  /*0fd0*/  FADD.FTZ R130, -R93, R130 ;  /* 0x000000825d827221 */ /* 0x000fe20000010100 */
[-C--:B------:R-:W-:Y:S01]  /*0fe0*/  FMUL.FTZ R28, R82, R83.reuse ;  /* 0x00000053521c7220 */ /* 0x080fe20000410000 */
[----:B------:R-:W-:Y:S01]  /*0ff0*/  FADD.FTZ R46, R46, R83 ;  /* 0x000000532e2e7221 */ /* 0x000fe20000010000 */
[----:B------:R-:W-:Y:S01]  /*1000*/  FFMA.FTZ R66, R29, R83, R66 ;  /* 0x000000531d427223 */ /* 0x000fe20000010042 */
[----:B------:R-:W-:Y:S01]  /*1010*/  FADD.FTZ R44, R44, R30 ;  /* 0x0000001e2c2c7221 */ /* 0x000fe20000010000 */
[----:B------:R-:W-:Y:S01]  /*1020*/  FFMA.FTZ R64, R27, R30, R64 ;  /* 0x0000001e1b407223 */ /* 0x000fe20000010040 */
[----:B------:R-:W-:Y:S01]  /*1030*/  IMAD.U32 R83, R31, 0x10000, RZ ;  /* 0x000100001f537824 */ /* 0x000fe200078e00ff */
[----:B------:R-:W-:Y:S01]  /*1040*/  SHF.L.U32 R82, R6, 0x10, RZ ;  /* 0x0000001006527819 */ /* 0x000fe200000006ff */
[C---:B------:R-:W-:Y:S01]  /*1050*/  FMUL.FTZ R30, R125.reuse, R144 ;  /* 0x000000907d1e7220 */ /* 0x040fe20000410000 */
[----:B------:R-:W-:Y:S01]  /*1060*/  FMUL.FTZ R31, R80, R81 ;  /* 0x00000051501f7220 */ /* 0x000fe20000410000 */
[----:B------:R-:W-:Y:S01]  /*1070*/  FMUL.FTZ R80, R125, R130 ;  /* 0x000000827d507220 */ /* 0x000fe20000410000 */
[----:B------:R-:W-:Y:S01]  /*1080*/  FADD.FTZ R86, -R93, R86 ;  /* 0x000000565d567221 */ /* 0x000fe20000010100 */
[----:B------:R-:W-:-:S02]  /*1090*/  IMAD.U32 R146, R85, 0x10000, RZ ;  /* 0x0001000055927824 */ /* 0x000fc400078e00ff */
[----:B------:R-:W-:Y:S01]  /*10a0*/  FADD.FTZ R45, R45, R81 ;  /* 0x000000512d2d7221 */ /* 0x000fe20000010000 */
[----:B------:R-:W-:Y:S01]  /*10b0*/  FFMA.FTZ R65, R30, R81, R65 ;  /* 0x000000511e417223 */ /* 0x000fe20000010041 */
[----:B------:R-:W-:Y:S01]  /*10c0*/  SHF.L.U32 R85, R100, 0x10, RZ ;  /* 0x0000001064557819 */ /* 0x000fe200000006ff */
[-C--:B------:R-:W-:Y:S01]  /*10d0*/  FMUL.FTZ R81, R82, R83.reuse ;  /* 0x0000005352517220 */ /* 0x080fe20000410000 */
[----:B------:R-:W-:Y:S01]  /*10e0*/  FADD.FTZ R47, R47, R83 ;  /* 0x000000532f2f7221 */ /* 0x000fe20000010000 */
[----:B------:R-:W-:Y:S01]  /*10f0*/  FFMA.FTZ R67, R80, R83, R67 ;  /* 0x0000005350437223 */ /* 0x000fe20000010043 */
[----:B------:R-:W-:Y:S02]  /*1100*/  IMAD.U32 R79, R79, 0x10000, RZ ;  /* 0x000100004f4f7824 */ /* 0x000fe400078e00ff */
[----:B------:R-:W-:Y:S01]  /*1110*/  FMUL.FTZ R83, R125, R86 ;  /* 0x000000567d537220 */ /* 0x000fe20000410000 */
[----:B------:R-:W-:Y:S01]  /*1120*/  SHF.L.U32 R17, R107, 0x10, RZ ;  /* 0x000000106b117819 */ /* 0x000fe200000006ff */
[----:B------:R-:W-:Y:S01]  /*1130*/  IMAD.U32 R89, R89, 0x10000, RZ ;  /* 0x0001000059597824 */ /* 0x000fe200078e00ff */
[----:B------:R-:W-:Y:S01]  /*1140*/  SHF.L.U32 R87, R101, 0x10, RZ ;  /* 0x0000001065577819 */ /* 0x000fe200000006ff */
[----:B------:R-:W-:-:S02]  /*1150*/  IMAD.U32 R86, R78, 0x10000, RZ ;  /* 0x000100004e567824 */ /* 0x000fc400078e00ff */
[-C--:B------:R-:W-:Y:S01]  /*1160*/  FMUL.FTZ R82, R85, R79.reuse ;  /* 0x0000004f55527220 */ /* 0x080fe20000410000 */
[----:B------:R-:W-:Y:S01]  /*1170*/  FADD.FTZ R40, R40, R79 ;  /* 0x0000004f28287221 */ /* 0x000fe20000010000 */
[----:B------:R-:W-:Y:S01]  /*1180*/  FFMA.FTZ R60, R83, R79, R60 ;  /* 0x0000004f533c7223 */ /* 0x000fe2000001003c */
[----:B------:R-:W-:Y:S01]  /*1190*/  FADD.FTZ R78, RZ, R11 ;  /* 0x0000000bff4e7221 */ /* 0x000fe20000010000 */
[----:B------:R-:W-:Y:S01]  /*11a0*/  FFMA.FTZ R79, R97, R11, RZ ;  /* 0x0000000b614f7223 */ /* 0x000fe200000100ff */
[----:B------:R-:W-:Y:S01]  /*11b0*/  FMUL.FTZ R12, R17, R89 ;  /* 0x00000059110c7220 */ /* 0x000fe20000410000 */
[----:B------:R-:W-:Y:S01]  /*11c0*/  FMUL.FTZ R85, R125, R84 ;  /* 0x000000547d557220 */ /* 0x000fe20000410000 */
[----:B------:R-:W-:Y:S01]  /*11d0*/  SHF.L.U32 R17, R10, 0x10, RZ ;  /* 0x000000100a117819 */ /* 0x000fe200000006ff */
[----:B------:R-:W-:Y:S01]  /*11e0*/  FMUL.FTZ R84, R87, R86 ;  /* 0x0000005657547220 */ /* 0x000fe20000410000 */
[----:B------:R-:W-:Y:S01]  /*11f0*/  FADD.FTZ R87, R78, R15 ;  /* 0x0000000f4e577221 */ /* 0x000fe20000010000 */
[----:B------:R-:W-:Y:S01]  /*1200*/  FFMA.FTZ R78, R14, R15, R79 ;  /* 0x0000000f0e4e7223 */ /* 0x000fe2000001004f */
[----:B------:R-:W-:Y:S01]  /*1210*/  FADD.FTZ R54, R54, R89 ;  /* 0x0000005936367221 */ /* 0x000fe20000010000 */
[----:B------:R-:W-:Y:S01]  /*1220*/  FFMA.FTZ R34, R13, R89, R34 ;  /* 0x000000590d227223 */ /* 0x000fe20000010022 */
[----:B------:R-:W-:-:S02]  /*1230*/  IMAD.U32 R89, R76, 0x10000, RZ ;  /* 0x000100004c597824 */ /* 0x000fc400078e00ff */
[----:B------:R-:W-:Y:S01]  /*1240*/  FMUL.FTZ R17, R17, R146 ;  /* 0x0000009211117220 */ /* 0x000fe20000410000 */
[----:B------:R-:W-:Y:S01]  /*1250*/  FADD.FTZ R76, R87, R12 ;  /* 0x0000000c574c7221 */ /* 0x000fe20000010000 */
[----:B------:R-:W-:Y:S01]  /*1260*/  FMUL.FTZ R16, R125, R16 ;  /* 0x000000107d107220 */ /* 0x000fe20000410000 */
[----:B------:R-:W-:Y:S01]  /*1270*/  FFMA.FTZ R79, R13, R12, R78 ;  /* 0x0000000c0d4f7223 */ /* 0x000fe2000001004e */
[----:B------:R-:W-:Y:S02]  /*1280*/  IMAD.U32 R130, R77, 0x10000, RZ ;  /* 0x000100004d827824 */ /* 0x000fe400078e00ff */
[----:B------:R-:W-:Y:S01]  /*1290*/  FADD.FTZ R77, R76, R17 ;  /* 0x000000114c4d7221 */ /* 0x000fe20000010000 */
[----:B------:R-:W-:-:S03]  /*12a0*/  FFMA.FTZ R78, R16, R17, R79 ;  /* 0x00000011104e7223 */ /* 0x000fc6000001004f */
[----:B------:R-:W-:Y:S01]  /*12b0*/  FADD.FTZ R76, R77, R18 ;  /* 0x000000124d4c7221 */ /* 0x000fe20000010000 */
[----:B------:R-:W-:-:S03]  /*12c0*/  FFMA.FTZ R77, R19, R18, R78 ;  /* 0x00000012134d7223 */ /* 0x000fc6000001004e */
[----:B------:R-:W-:Y:S01]  /*12d0*/  FADD.FTZ R79, R76, R23 ;  /* 0x000000174c4f7221 */ /* 0x000fe20000010000 */
[----:B------:R-:W-:-:S03]  /*12e0*/  FFMA.FTZ R76, R22, R23, R77 ;  /* 0x00000017164c7223 */ /* 0x000fc6000001004d */
[----:B------:R-:W-:Y:S01]  /*12f0*/  FADD.FTZ R78, R79, R20 ;  /* 0x000000144f4e7221 */ /* 0x000fe20000010000 */
[----:B------:R-:W-:-:S03]  /*1300*/  FFMA.FTZ R77, R21, R20, R76 ;  /* 0x00000014154d7223 */ /* 0x000fc6000001004c */
[----:B------:R-:W-:Y:S01]  /*1310*/  FADD.FTZ R79, R78, R25 ;  /* 0x000000194e4f7221 */ /* 0x000fe20000010000 */
[----:B------:R-:W-:Y:S01]  /*1320*/  FFMA.FTZ R76, R24, R25, R77 ;  /* 0x00000019184c7223 */ /* 0x000fe2000001004d */
[----:B------:R-:W-:Y:S02]  /*1330*/  IMAD.U32 R78, R74, 0x10000, RZ ;  /* 0x000100004a4e7824 */ /* 0x000fe400078e00ff */
[----:B------:R-:W-:Y:S01]  /*1340*/  FADD.FTZ R74, R79, R26 ;  /* 0x0000001a4f4a7221 */ /* 0x000fe20000010000 */
[----:B------:R-:W-:Y:S01]  /*1350*/  FFMA.FTZ R77, R27, R26, R76 ;  /* 0x0000001a1b4d7223 */ /* 0x000fe2000001004c */
[----:B------:R-:W-:Y:S02]  /*1360*/  IMAD.U32 R95, R75, 0x10000, RZ ;  /* 0x000100004b5f7824 */ /* 0x000fe400078e00ff */
[----:B------:R-:W-:Y:S01]  /*1370*/  FADD.FTZ R75, R74, R31 ;  /* 0x0000001f4a4b7221 */ /* 0x000fe20000010000 */
[----:B------:R-:W-:Y:S01]  /*1380*/  FFMA.FTZ R74, R30, R31, R77 ;  /* 0x0000001f1e4a7223 */ /* 0x000fe2000001004d */
[----:B------:R-:W-:-:S02]  /*1390*/  SHF.L.U32 R88, R88, 0x10, RZ ;  /* 0x0000001058587819 */ /* 0x000fc400000006ff */
[----:B------:R-:W-:Y:S01]  /*13a0*/  FADD.FTZ R76, R75, R28 ;  /* 0x0000001c4b4c7221 */ /* 0x000fe20000010000 */
[----:B------:R-:W-:Y:S01]  /*13b0*/  FADD.FTZ R42, R42, R86 ;  /* 0x000000562a2a7221 */ /* 0x000fe20000010000 */
[----:B------:R-:W-:Y:S01]  /*13c0*/  FFMA.FTZ R75, R29, R28, R74 ;  /* 0x0000001c1d4b7223 */ /* 0x000fe2000001004a */
[----:B------:R-:W-:Y:S01]  /*13d0*/  FFMA.FTZ R62, R85, R86, R62 ;  /* 0x00000056553e7223 */ /* 0x000fe2000001003e */
[----:B------:R-:W-:Y:S01]  /*13e0*/  SHF.L.U32 R86, R3, 0x10, RZ ;  /* 0x0000001003567819 */ /* 0x000fe200000006ff */
[----:B------:R-:W-:Y:S01]  /*13f0*/  FADD.FTZ R77, R76, R81 ;  /* 0x000000514c4d7221 */ /* 0x000fe20000010000 */
[----:B------:R-:W-:Y:S01]  /*1400*/  FADD.FTZ R88, -R93, R88 ;  /* 0x000000585d587221 */ /* 0x000fe20000010100 */
[----:B------:R-:W-:Y:S01]  /*1410*/  FFMA.FTZ R74, R80, R81, R75 ;  /* 0x00000051504a7223 */ /* 0x000fe2000001004b */
[----:B------:R-:W-:Y:S02]  /*1420*/  IMAD.U32 R90, R90, 0x10000, RZ ;  /* 0x000100005a5a7824 */ /* 0x000fe400078e00ff */
[----:B------:R-:W-:Y:S01]  /*1430*/  FMUL.FTZ R86, R86, R89 ;  /* 0x0000005956567220 */ /* 0x000fe20000410000 */
[----:B------:R-:W-:Y:S01]  /*1440*/  FADD.FTZ R75, R77, R82 ;  /* 0x000000524d4b7221 */ /* 0x000fe20000010000 */
[----:B------:R-:W-:Y:S01]  /*1450*/  FMUL.FTZ R88, R125, R88 ;  /* 0x000000587d587220 */ /* 0x000fe20000410000 */
[----:B------:R-:W-:Y:S01]  /*1460*/  FFMA.FTZ R77, R83, R82, R74 ;  /* 0x00000052534d7223 */ /* 0x000fe2000001004a */
[----:B------:R-:W-:Y:S01]  /*1470*/  FADD.FTZ R92, -R93, R92 ;  /* 0x0000005c5d5c7221 */ /* 0x000fe20000010100 */
[----:B------:R-:W-:Y:S01]  /*1480*/  SHF.L.U32 R87, R4, 0x10, RZ ;  /* 0x0000001004577819 */ /* 0x000fe200000006ff */
[----:B------:R-:W-:Y:S01]  /*1490*/  FADD.FTZ R75, R75, R86 ;  /* 0x000000564b4b7221 */ /* 0x000fe20000010000 */
[----:B------:R-:W-:Y:S01]  /*14a0*/  SHF.L.U32 R96, R96, 0x10, RZ ;  /* 0x0000001060607819 */ /* 0x000fe200000006ff */
[----:B------:R-:W-:Y:S01]  /*14b0*/  FADD.FTZ R90, -R93, R90 ;  /* 0x0000005a5d5a7221 */ /* 0x000fe20000010100 */
[----:B------:R-:W-:Y:S01]  /*14c0*/  FFMA.FTZ R74, R88, R86, R77 ;  /* 0x00000056584a7223 */ /* 0x000fe2000001004d */
[----:B------:R-:W-:-:S02]  /*14d0*/  IMAD.U32 R118, R118, 0x10000, RZ ;  /* 0x0001000076767824 */ /* 0x000fc400078e00ff */
[----:B------:R-:W-:Y:S01]  /*14e0*/  FADD.FTZ R41, R41, R89 ;  /* 0x0000005929297221 */ /* 0x000fe20000010000 */
[----:B------:R-:W-:Y:S01]  /*14f0*/  FFMA.FTZ R61, R88, R89, R61 ;  /* 0x00000059583d7223 */ /* 0x000fe2000001003d */
[----:B------:R-:W-:Y:S01]  /*1500*/  FADD.FTZ R94, -R93, R94 ;  /* 0x0000005e5d5e7221 */ /* 0x000fe20000010100 */
[----:B------:R-:W-:Y:S01]  /*1510*/  SHF.L.U32 R89, R98, 0x10, RZ ;  /* 0x0000001062597819 */ /* 0x000fe200000006ff */
[----:B------:R-:W-:Y:S02]  /*1520*/  IMAD.U32 R76, R72, 0x10000, RZ ;  /* 0x00010000484c7824 */ /* 0x000fe400078e00ff */
[----:B------:R-:W-:Y:S01]  /*1530*/  FMUL.FTZ R91, R125, R92 ;  /* 0x0000005c7d5b7220 */ /* 0x000fe20000410000 */
[----:B------:R-:W-:Y:S01]  /*1540*/  FADD.FTZ R72, R75, R84 ;  /* 0x000000544b487221 */ /* 0x000fe20000010000 */
[----:B------:R-:W-:Y:S01]  /*1550*/  FMUL.FTZ R87, R87, R130 ;  /* 0x0000008257577220 */ /* 0x000fe20000410000 */
[----:B------:R-:W-:Y:S01]  /*1560*/  FMUL.FTZ R90, R125, R90 ;  /* 0x0000005a7d5a7220 */ /* 0x000fe20000410000 */
[----:B------:R-:W-:Y:S01]  /*1570*/  FFMA.FTZ R75, R85, R84, R74 ;  /* 0x00000054554b7223 */ /* 0x000fe2000001004a */
[C---:B------:R-:W-:Y:S01]  /*1580*/  FADD.FTZ R96, -R93.reuse, R96 ;  /* 0x000000605d607221 */ /* 0x040fe20000010100 */
[----:B------:R-:W-:Y:S01]  /*1590*/  FADD.FTZ R118, -R93, R118 ;  /* 0x000000765d767221 */ /* 0x000fe20000010100 */
[----:B------:R-:W-:Y:S01]  /*15a0*/  FMUL.FTZ R93, R125, R94 ;  /* 0x0000005e7d5d7220 */ /* 0x000fe20000410000 */
[-C--:B------:R-:W-:Y:S01]  /*15b0*/  FMUL.FTZ R89, R89, R78.reuse ;  /* 0x0000004e59597220 */ /* 0x080fe20000410000 */
[----:B------:R-:W-:Y:S01]  /*15c0*/  FADD.FTZ R36, R36, R78 ;  /* 0x0000004e24247221 */ /* 0x000fe20000010000 */
[----:B------:R-:W-:Y:S01]  /*15d0*/  FFMA.FTZ R56, R91, R78, R56 ;  /* 0x0000004e5b387223 */ /* 0x000fe20000010038 */
[----:B------:R-:W-:Y:S01]  /*15e0*/  SHF.L.U32 R94, R0, 0x10, RZ ;  /* 0x00000010005e7819 */ /* 0x000fe200000006ff */
[----:B------:R-:W-:Y:S01]  /*15f0*/  FADD.FTZ R72, R72, R87 ;  /* 0x0000005748487221 */ /* 0x000fe20000010000 */
[----:B------:R-:W-:Y:S01]  /*1600*/  FFMA.FTZ R78, R90, R87, R75 ;  /* 0x000000575a4e7223 */ /* 0x000fe2000001004b */
[----:B------:R-:W-:Y:S01]  /*1610*/  SHF.L.U32 R79, R99, 0x10, RZ ;  /* 0x00000010634f7819 */ /* 0x000fe200000006ff */
[----:B------:R-:W-:-:S02]  /*1620*/  IMAD.U32 R74, R73, 0x10000, RZ ;  /* 0x00010000494a7824 */ /* 0x000fc400078e00ff */
[----:B------:R-:W-:Y:S01]  /*1630*/  FMUL.FTZ R94, R94, R76 ;  /* 0x0000004c5e5e7220 */ /* 0x000fe20000410000 */
[----:B------:R-:W-:Y:S01]  /*1640*/  FMUL.FTZ R96, R125, R96 ;  /* 0x000000607d607220 */ /* 0x000fe20000410000 */
[----:B------:R-:W-:Y:S01]  /*1650*/  FADD.FTZ R73, R72, R89 ;  /* 0x0000005948497221 */ /* 0x000fe20000010000 */
[----:B------:R-:W-:Y:S01]  /*1660*/  FFMA.FTZ R75, R91, R89, R78 ;  /* 0x000000595b4b7223 */ /* 0x000fe2000001004e */
[-C--:B------:R-:W-:Y:S01]  /*1670*/  FMUL.FTZ R92, R79, R95.reuse ;  /* 0x0000005f4f5c7220 */ /* 0x080fe20000410000 */
[----:B------:R-:W-:Y:S01]  /*1680*/  FADD.FTZ R38, R38, R95 ;  /* 0x0000005f26267221 */ /* 0x000fe20000010000 */
[----:B------:R-:W-:Y:S01]  /*1690*/  FFMA.FTZ R58, R93, R95, R58 ;  /* 0x0000005f5d3a7223 */ /* 0x000fe2000001003a */
[----:B------:R-:W-:Y:S01]  /*16a0*/  SHF.L.U32 R95, R2, 0x10, RZ ;  /* 0x00000010025f7819 */ /* 0x000fe200000006ff */
[----:B------:R-:W-:Y:S01]  /*16b0*/  FADD.FTZ R73, R73, R94 ;  /* 0x0000005e49497221 */ /* 0x000fe20000010000 */
[----:B------:R-:W-:Y:S01]  /*16c0*/  FFMA.FTZ R72, R96, R94, R75 ;  /* 0x0000005e60487223 */ /* 0x000fe2000001004b */
[----:B------:R-:W-:-:S02]  /*16d0*/  FMUL.FTZ R118, R125, R118 ;  /* 0x000000767d767220 */ /* 0x000fc40000410000 */
        /* <DEDUP_REMOVED lines=14> */
.L_x_636:
[----:B-----5:R-:W-:Y:S01]  /*17c0*/  ISETP.GE.AND P1, PT, R128, 0x1, PT ;  /* 0x000000018000780c */ /* 0x020fe20003f26270 */
[----:B------:R-:W-:Y:S01]  /*17d0*/  IMAD.U32 R139, RZ, RZ, UR7 ;  /* 0x00000007ff8b7e24 */ /* 0x000fe2000f8e00ff */
[----:B------:R-:W-:Y:S01]  /*17e0*/  ISETP.NE.U32.AND P0, PT, RZ, UR6, PT ;  /* 0x00000006ff007c0c */ /* 0x000fe2000bf05070 */
[----:B------:R-:W-:Y:S01]  /*17f0*/  HFMA2 R141, -RZ, RZ, 0, 0 ;  /* 0x00000000ff8d7431 */ /* 0x000fe200000001ff */
[----:B------:R-:W-:Y:S02]  /*1800*/  CS2R R78, SRZ ;  /* 0x00000000004e7805 */ /* 0x000fe4000001ff00 */
[----:B------:R-:W-:-:S07]  /*1810*/  ISETP.NE.AND.EX P0, PT, R139, RZ, PT, P0 ;  /* 0x000000ff8b00720c */ /* 0x000fce0003f05300 */
[----:B------:R-:W0:Y:S01]  /*1820*/  @P1 LDC R73, c[0x0][0x388] ;  /* 0x0000e200ff491b82 */ /* 0x000e220000000800 */
[----:B------:R-:W-:-:S05]  /*1830*/  @P1 IADD3 R72, PT, PT, R128, -0x1, RZ ;  /* 0xffffffff80481810 */ /* 0x000fca0007ffe0ff */
[----:B0-----:R-:W-:-:S05]  /*1840*/  @P1 IMAD R72, R72, R73, RZ ;  /* 0x0000004948481224 */ /* 0x001fca00078e02ff */
[----:B------:R-:W-:-:S04]  /*1850*/  @P1 SHF.R.S32.HI R73, RZ, 0x1f, R72 ;  /* 0x0000001fff491819 */ /* 0x000fc80000011448 */
[----:B------:R-:W-:-:S04]  /*1860*/  @P1 LEA.HI R72, R73, R72, RZ, 0x2 ;  /* 0x0000004849481211 */ /* 0x000fc800078f10ff */
[----:B------:R-:W-:Y:S01]  /*1870*/  @P1 LEA.HI.SX32 R141, R72, R119, 0x1e ;  /* 0x00000077488d1211 */ /* 0x000fe200078ff2ff */
[----:B------:R-:W-:Y:S06]  /*1880*/  @P0 BRA `(.L_x_638) ;  /* 0x0000000000400947 */ /* 0x000fec0003800000 */
[----:B------:R-:W0:Y:S01]  /*1890*/  LDC.64 R126, c[0x0][0x3b0] ;  /* 0x0000ec00ff7e7b82 */ /* 0x000e220000000a00 */
[C---:B------:R-:W-:Y:S01]  /*18a0*/  IADD3 R75, PT, PT, R141.reuse, 0x100, RZ ;  /* 0x000001008d4b7810 */ /* 0x040fe20007ffe0ff */
[C---:B------:R-:W-:Y:S01]  /*18b0*/  VIADD R77, R141.reuse, 0x80 ;  /* 0x000000808d4d7836 */ /* 0x040fe20000000000 */
[C---:B------:R-:W-:Y:S01]  /*18c0*/  IADD3 R129, PT, PT, R141.reuse, 0x200, RZ ;  /* 0x000002008d817810 */ /* 0x040fe20007ffe0ff */
[----:B------:R-:W-:Y:S02]  /*18d0*/  VIADD R73, R141, 0x180 ;  /* 0x000001808d497836 */ /* 0x000fe40000000000 */
[----:B0-----:R-:W-:-:S04]  /*18e0*/  IMAD.WIDE.U32 R76, R77, 0x4, R126 ;  /* 0x000000044d4c7825 */ /* 0x001fc800078e007e */
[--C-:B------:R-:W-:Y:S01]  /*18f0*/  IMAD.WIDE.U32 R74, R75, 0x4, R126.reuse ;  /* 0x000000044b4a7825 */ /* 0x100fe200078e007e */
[----:B------:R0:W5:Y:S03]  /*1900*/  LDG.E R134, desc[UR12][R76.64] ;  /* 0x0000000c4c867981 */ /* 0x000166000c1e1900 */
[--C-:B------:R-:W-:Y:S01]  /*1910*/  IMAD.WIDE.U32 R72, R73, 0x4, R126.reuse ;  /* 0x0000000449487825 */ /* 0x100fe200078e007e */
[----:B------:R0:W5:Y:S03]  /*1920*/  LDG.E R133, desc[UR12][R74.64] ;  /* 0x0000000c4a857981 */ /* 0x000166000c1e1900 */
[--C-:B------:R-:W-:Y:S01]  /*1930*/  IMAD.WIDE.U32 R140, R141, 0x4, R126.reuse ;  /* 0x000000048d8c7825 */ /* 0x100fe200078e007e */
[----:B------:R0:W5:Y:S03]  /*1940*/  LDG.E R132, desc[UR12][R72.64] ;  /* 0x0000000c48847981 */ /* 0x000166000c1e1900 */
[----:B------:R-:W-:-:S02]  /*1950*/  IMAD.WIDE.U32 R126, R129, 0x4, R126 ;  /* 0x00000004817e7825 */ /* 0x000fc400078e007e */
[----:B------:R0:W5:Y:S04]  /*1960*/  LDG.E R140, desc[UR12][R140.64] ;  /* 0x0000000c8c8c7981 */ /* 0x000168000c1e1900 */
[----:B------:R0:W5:Y:S01]  /*1970*/  LDG.E R126, desc[UR12][R126.64] ;  /* 0x0000000c7e7e7981 */ /* 0x000162000c1e1900 */
[----:B------:R-:W-:Y:S05]  /*1980*/  BRA `(.L_x_637) ;  /* 0x0000000000887947 */ /* 0x000fea0003800000 */
.L_x_638:
[----:B------:R-:W0:Y:S01]  /*1990*/  LDC.64 R126, c[0x0][0x3b0] ;  /* 0x0000ec00ff7e7b82 */ /* 0x000e220000000a00 */
[----:B------:R-:W-:Y:S01]  /*19a0*/  IMAD R72, R124, UR18, RZ ;  /* 0x000000127c487c24 */ /* 0x000fe2000f8e02ff */
[C---:B------:R-:W-:Y:S01]  /*19b0*/  IADD3 R75, PT, PT, R141.reuse, 0x100, RZ ;  /* 0x000001008d4b7810 */ /* 0x040fe20007ffe0ff */
[C---:B------:R-:W-:Y:S01]  /*19c0*/  VIADD R109, R141.reuse, 0x180 ;  /* 0x000001808d6d7836 */ /* 0x040fe20000000000 */
[C---:B------:R-:W-:Y:S01]  /*19d0*/  IADD3 R111, PT, PT, R141.reuse, 0x200, RZ ;  /* 0x000002008d6f7810 */ /* 0x040fe20007ffe0ff */
[----:B------:R-:W-:Y:S01]  /*19e0*/  VIADD R77, R141, 0x80 ;  /* 0x000000808d4d7836 */ /* 0x000fe20000000000 */
[----:B------:R-:W-:Y:S02]  /*19f0*/  SHF.R.S32.HI R73, RZ, 0x1f, R72 ;  /* 0x0000001fff497819 */ /* 0x000fe40000011448 */
[----:B------:R-:W1:Y:S02]  /*1a00*/  LDC.64 R116, c[0x0][0x438] ;  /* 0x00010e00ff747b82 */ /* 0x000e640000000a00 */
[----:B------:R-:W-:Y:S01]  /*1a10*/  LEA.HI R108, R73, R72, RZ, 0x2 ;  /* 0x00000048496c7211 */ /* 0x000fe200078f10ff */
[----:B0-----:R-:W-:-:S03]  /*1a20*/  IMAD.WIDE.U32 R72, R109, 0x4, R126 ;  /* 0x000000046d487825 */ /* 0x001fc600078e007e */
[----:B------:R-:W-:Y:S01]  /*1a30*/  LEA.HI.SX32 R109, R108, R119, 0x1e ;  /* 0x000000776c6d7211 */ /* 0x000fe200078ff2ff */
[----:B------:R-:W-:-:S03]  /*1a40*/  IMAD.WIDE.U32 R76, R77, 0x4, R126 ;  /* 0x000000044d4c7825 */ /* 0x000fc600078e007e */
[----:B------:R-:W-:Y:S01]  /*1a50*/  IADD3 R115, PT, PT, R109, 0x180, RZ ;  /* 0x000001806d737810 */ /* 0x000fe20007ffe0ff */
[----:B------:R0:W5:Y:S01]  /*1a60*/  LDG.E R132, desc[UR12][R72.64] ;  /* 0x0000000c48847981 */ /* 0x000162000c1e1900 */
[--C-:B------:R-:W-:Y:S01]  /*1a70*/  IMAD.WIDE.U32 R74, R75, 0x4, R126.reuse ;  /* 0x000000044b4a7825 */ /* 0x100fe200078e007e */
[----:B------:R-:W-:Y:S02]  /*1a80*/  IADD3 R129, PT, PT, R109, 0x200, RZ ;  /* 0x000002006d817810 */ /* 0x000fe40007ffe0ff */
[----:B------:R0:W5:Y:S01]  /*1a90*/  LDG.E R134, desc[UR12][R76.64] ;  /* 0x0000000c4c867981 */ /* 0x000162000c1e1900 */
[----:B------:R-:W-:-:S03]  /*1aa0*/  IMAD.WIDE.U32 R140, R141, 0x4, R126 ;  /* 0x000000048d8c7825 */ /* 0x000fc600078e007e */
[----:B------:R0:W5:Y:S01]  /*1ab0*/  LDG.E R133, desc[UR12][R74.64] ;  /* 0x0000000c4a857981 */ /* 0x000162000c1e1900 */
[----:B------:R-:W-:Y:S01]  /*1ac0*/  IMAD.WIDE.U32 R126, R111, 0x4, R126 ;  /* 0x000000046f7e7825 */ /* 0x000fe200078e007e */
[C---:B------:R-:W-:Y:S02]  /*1ad0*/  IADD3 R111, PT, PT, R109.reuse, 0x80, RZ ;  /* 0x000000806d6f7810 */ /* 0x040fe40007ffe0ff */
[----:B------:R0:W5:Y:S01]  /*1ae0*/  LDG.E R140, desc[UR12][R140.64] ;  /* 0x0000000c8c8c7981 */ /* 0x000162000c1e1900 */
[C---:B------:R-:W-:Y:S02]  /*1af0*/  VIADD R113, R109.reuse, 0x100 ;  /* 0x000001006d717836 */ /* 0x040fe40000000000 */
[--C-:B-1----:R-:W-:Y:S01]  /*1b00*/  IMAD.WIDE.U32 R108, R109, 0x8, R116.reuse ;  /* 0x000000086d6c7825 */ /* 0x102fe200078e0074 */
[----:B------:R0:W5:Y:S03]  /*1b10*/  LDG.E R126, desc[UR12][R126.64] ;  /* 0x0000000c7e7e7981 */ /* 0x000166000c1e1900 */
[----:B------:R-:W-:-:S02]  /*1b20*/  IMAD.WIDE.U32 R110, R111, 0x8, R116 ;  /* 0x000000086f6e7825 */ /* 0x000fc400078e0074 */
[----:B------:R-:W5:Y:S02]  /*1b30*/  LDG.E.64 R108, desc[UR12][R108.64] ;  /* 0x0000000c6c6c7981 */ /* 0x000f64000c1e1b00 */
[--C-:B------:R-:W-:Y:S02]  /*1b40*/  IMAD.WIDE.U32 R112, R113, 0x8, R116.reuse ;  /* 0x0000000871707825 */ /* 0x100fe400078e0074 */
[----:B------:R-:W5:Y:S02]  /*1b50*/  LDG.E.64 R110, desc[UR12][R110.64] ;  /* 0x0000000c6e6e7981 */ /* 0x000f64000c1e1b00 */
[--C-:B------:R-:W-:Y:S02]  /*1b60*/  IMAD.WIDE.U32 R114, R115, 0x8, R116.reuse ;  /* 0x0000000873727825 */ /* 0x100fe400078e0074 */
[----:B------:R-:W5:Y:S02]  /*1b70*/  LDG.E.64 R112, desc[UR12][R112.64] ;  /* 0x0000000c70707981 */ /* 0x000f64000c1e1b00 */
[----:B------:R-:W-:-:S02]  /*1b80*/  IMAD.WIDE.U32 R116, R129, 0x8, R116 ;  /* 0x0000000881747825 */ /* 0x000fc400078e0074 */
[----:B------:R-:W5:Y:S04]  /*1b90*/  LDG.E.64 R114, desc[UR12][R114.64] ;  /* 0x0000000c72727981 */ /* 0x000f68000c1e1b00 */
[----:B0-----:R-:W5:Y:S02]  /*1ba0*/  LDG.E.64 R116, desc[UR12][R116.64] ;  /* 0x0000000c74747981 */ /* 0x001f64000c1e1b00 */
.L_x_637:
        /* <DEDUP_REMOVED lines=32> */
.L_x_640:
[----:B------:R-:W-:Y:S05]  /*1db0*/  BSYNC.RECONVERGENT B0 ;  /* 0x0000000000007941 */ /* 0x000fea0003800200 */
.L_x_639:
[----:B------:R-:W1:Y:S08]  /*1dc0*/  S2UR UR5, SR_CgaCtaId ;  /* 0x00000000000579c3 */ /* 0x000e700000008800 */
[----:B------:R-:W-:Y:S01]  /*1dd0*/  BAR.SYNC.DEFER_BLOCKING 0x0 ;  /* 0x0000000000007b1d */ /* 0x000fe20000010000 */
[----:B------:R-:W-:Y:S01]  /*1de0*/  @P1 VIADD R128, R128, 0xffffffff ;  /* 0xffffffff80801836 */ /* 0x000fe20000000000 */
[----:B------:R-:W-:-:S02]  /*1df0*/  ISETP.NE.U32.AND P0, PT, RZ, UR6, PT ;  /* 0x00000006ff007c0c */ /* 0x000fc4000bf05070 */
[----:B------:R-:W-:Y:S02]  /*1e00*/  ISETP.NE.AND P3, PT, RZ, UR14, PT ;  /* 0x0000000eff007c0c */ /* 0x000fe4000bf65270 */
[----:B------:R-:W-:Y:S02]  /*1e10*/  UMOV UR4, 0x400 ;  /* 0x0000040000047882 */ /* 0x000fe40000000000 */
[----:B------:R-:W2:Y:S01]  /*1e20*/  LDC R129, c[0x0][0x388] ;  /* 0x0000e200ff817b82 */ /* 0x000ea20000000800 */
[----:B------:R-:W-:Y:S02]  /*1e30*/  ISETP.NE.AND.EX P0, PT, R139, RZ, PT, P0 ;  /* 0x000000ff8b00720c */ /* 0x000fe40003f05300 */
[----:B------:R-:W-:Y:S01]  /*1e40*/  MOV R130, RZ ;  /* 0x000000ff00827202 */ /* 0x000fe20000000f00 */
[----:B-1----:R-:W-:-:S04]  /*1e50*/  ULEA UR4, UR5, UR4, 0x18 ;  /* 0x0000000405047291 */ /* 0x002fc8000f8ec0ff */
[----:B------:R-:W-:Y:S02]  /*1e60*/  UIADD3 UR5, UPT, UPT, UR4, 0x2820, URZ ;  /* 0x0000282004057890 */ /* 0x000fe4000fffe0ff */
[----:B------:R-:W-:Y:S02]  /*1e70*/  @!UP1 UIADD3 UR5, UPT, UPT, UR4, 0x2800, URZ ;  /* 0x0000280004059890 */ /* 0x000fe4000fffe0ff */
[----:B------:R-:W-:Y:S01]  /*1e80*/  UIADD3 UR10, UPT, UPT, UR4, 0x2830, URZ ;  /* 0x00002830040a7890 */ /* 0x000fe2000fffe0ff */
[----:B--2---:R-:W-:Y:S01]  /*1e90*/  @P1 IMAD R128, R128, R129, RZ ;  /* 0x0000008180801224 */ /* 0x004fe200078e02ff */
[----:B------:R-:W-:-:S05]  /*1ea0*/  @!UP1 UIADD3 UR10, UPT, UPT, UR4, 0x2810, URZ ;  /* 0x00002810040a9890 */ /* 0x000fca000fffe0ff */
[----:B0-----:R-:W0:Y:S04]  /*1eb0*/  LDS.128 R72, [UR5] ;  /* 0x00000005ff487984 */ /* 0x001e280008000c00 */
[----:B------:R-:W1:Y:S01]  /*1ec0*/  LDS.128 R76, [UR10] ;  /* 0x0000000aff4c7984 */ /* 0x000e620008000c00 */
[----:B0-----:R-:W-:Y:S01]  /*1ed0*/  FADD.FTZ R127, RZ, R72 ;  /* 0x00000048ff7f7221 */ /* 0x001fe20000010000 */
[----:B------:R-:W-:Y:S01]  /*1ee0*/  FADD.FTZ R72, RZ, R73 ;  /* 0x00000049ff487221 */ /* 0x000fe20000010000 */
[----:B------:R-:W-:Y:S02]  /*1ef0*/  IMAD R73, R124, R129, RZ ;  /* 0x000000817c497224 */ /* 0x000fe400078e02ff */
[----:B------:R-:W-:Y:S01]  /*1f00*/  FADD.FTZ R127, R74, R127 ;  /* 0x0000007f4a7f7221 */ /* 0x000fe20000010000 */
[----:B------:R-:W-:Y:S01]  /*1f10*/  FADD.FTZ R72, R75, R72 ;  /* 0x000000484b487221 */ /* 0x000fe20000010000 */
[----:B------:R-:W-:-:S02]  /*1f20*/  @P1 SHF.R.S32.HI R75, RZ, 0x1f, R128 ;  /* 0x0000001fff4b1819 */ /* 0x000fc40000011480 */
[----:B-1----:R-:W-:Y:S01]  /*1f30*/  FADD.FTZ R127, R127, R76 ;  /* 0x0000004c7f7f7221 */ /* 0x002fe20000010000 */
[----:B------:R-:W-:Y:S01]  /*1f40*/  FADD.FTZ R72, R72, R77 ;  /* 0x0000004d48487221 */ /* 0x000fe20000010000 */
[----:B------:R-:W-:Y:S02]  /*1f50*/  SHF.R.S32.HI R74, RZ, 0x1f, R73 ;  /* 0x0000001fff4a7819 */ /* 0x000fe40000011449 */
[----:B------:R-:W-:Y:S01]  /*1f60*/  FADD.FTZ R78, R78, R127 ;  /* 0x0000007f4e4e7221 */ /* 0x000fe20000010000 */
[----:B------:R-:W-:Y:S01]  /*1f70*/  @P1 LEA.HI R76, R75, R128, RZ, 0x2 ;  /* 0x000000804b4c1211 */ /* 0x000fe200078f10ff */
[----:B------:R-:W-:Y:S01]  /*1f80*/  FADD.FTZ R72, R79, R72 ;  /* 0x000000484f487221 */ /* 0x000fe20000010000 */
[----:B------:R-:W-:Y:S01]  /*1f90*/  LEA.HI R74, R74, R73, RZ, 0x2 ;  /* 0x000000494a4a7211 */ /* 0x000fe200078f10ff */
[----:B------:R-:W-:Y:S01]  /*1fa0*/  FMUL.FTZ R128, R78, UR15 ;  /* 0x0000000f4e807c20 */ /* 0x000fe20008410000 */
[-C--:B------:R-:W-:Y:S01]  /*1fb0*/  @P1 LEA.HI.SX32 R130, R76, R119.reuse, 0x1e ;  /* 0x000000774c821211 */ /* 0x080fe200078ff2ff */
[----:B------:R-:W-:Y:S01]  /*1fc0*/  FMUL.FTZ R129, R72, UR15 ;  /* 0x0000000f48817c20 */ /* 0x000fe20008410000 */
[----:B------:R-:W-:-:S02]  /*1fd0*/  LEA.HI.SX32 R127, R74, R119, 0x1e ;  /* 0x000000774a7f7211 */ /* 0x000fc400078ff2ff */
[----:B------:R-:W-:Y:S01]  /*1fe0*/  FSEL R128, R128, RZ, !P3 ;  /* 0x000000ff80807208 */ /* 0x000fe20005800000 */
[----:B------:R-:W-:Y:S06]  /*1ff0*/  @P0 BRA `(.L_x_641) ;  /* 0x0000000400ac0947 */ /* 0x000fec0003800000 */
        /* <DEDUP_REMOVED lines=17> */
.L_x_643:
        /* <DEDUP_REMOVED lines=12> */
.L_x_644:
        /* <DEDUP_REMOVED lines=12> */
.L_x_645:
        /* <DEDUP_REMOVED lines=13> */
.L_x_642:
[----:B------:R-:W0:Y:S01]  /*2360*/  @P1 LDC.64 R72, c[0x0][0x408] ;  /* 0x00010200ff481b82 */ /* 0x000e220000000a00 */
[-CC-:B------:R-:W-:Y:S01]  /*2370*/  FFMA.FTZ R78, R97, R129.reuse, R128.reuse ;  /* 0x00000081614e7223 */ /* 0x180fe20000010080 */
[-CC-:B------:R-:W-:Y:S01]  /*2380*/  FFMA.FTZ R136, R14, R129.reuse, R128.reuse ;  /* 0x000000810e887223 */ /* 0x180fe20000010080 */
[-C--:B------:R-:W-:Y:S01]  /*2390*/  FFMA.FTZ R79, R13, R129.reuse, R128 ;  /* 0x000000810d4f7223 */ /* 0x080fe20000010080 */
[----:B------:R-:W-:Y:S01]  /*23a0*/  ISETP.GT.AND P0, PT, R131, RZ, PT ;  /* 0x000000ff8300720c */ /* 0x000fe20003f04270 */
[----:B------:R-:W-:Y:S01]  /*23b0*/  FADD.FTZ R78, R11, -R78 ;  /* 0x8000004e0b4e7221 */ /* 0x000fe20000010000 */
[----:B------:R-:W-:Y:S01]  /*23c0*/  FADD.FTZ R136, R15, -R136 ;  /* 0x800000880f887221 */ /* 0x000fe20000010000 */
[----:B------:R-:W-:Y:S01]  /*23d0*/  FADD.FTZ R138, R12, -R79 ;  /* 0x8000004f0c8a7221 */ /* 0x000fe20000010000 */
[----:B------:R-:W1:Y:S01]  /*23e0*/  @P1 LDC.64 R74, c[0x0][0x408] ;  /* 0x00010200ff4a1b82 */ /* 0x000e620000000a00 */
[C---:B------:R-:W-:Y:S01]  /*23f0*/  FMUL.FTZ R78, R125.reuse, R78 ;  /* 0x0000004e7d4e7220 */ /* 0x040fe20000410000 */
[C---:B------:R-:W-:Y:S01]  /*2400*/  FMUL.FTZ R136, R125.reuse, R136 ;  /* 0x000000887d887220 */ /* 0x040fe20000410000 */
[----:B------:R-:W-:Y:S01]  /*2410*/  FMUL.FTZ R138, R125, R138 ;  /* 0x0000008a7d8a7220 */ /* 0x000fe20000410000 */
[----:B-----5:R-:W-:Y:S01]  /*2420*/  @P1 LOP3.LUT P2, RZ, R140, 0xff, RZ, 0xc0, !PT ;  /* 0x000000ff8cff1812 */ /* 0x020fe2000784c0ff */
[----:B------:R-:W-:Y:S01]  /*2430*/  FFMA.FTZ R142, R16, R129, R128 ;  /* 0x00000081108e7223 */ /* 0x000fe20000010080 */
[----:B------:R-:W-:-:S02]  /*2440*/  FSEL R78, R78, RZ, P0 ;  /* 0x000000ff4e4e7208 */ /* 0x000fc40000000000 */
[----:B------:R-:W2:Y:S01]  /*2450*/  @P1 LDC.64 R76, c[0x0][0x408] ;  /* 0x00010200ff4c1b82 */ /* 0x000ea20000000a00 */
[----:B------:R-:W-:Y:S01]  /*2460*/  FSEL R136, R136, RZ, P0 ;  /* 0x000000ff88887208 */ /* 0x000fe20000000000 */
[----:B------:R-:W-:Y:S01]  /*2470*/  FADD.FTZ R142, R17, -R142 ;  /* 0x8000008e118e7221 */ /* 0x000fe20000010000 */
[----:B------:R-:W-:Y:S02]  /*2480*/  FSEL R138, R138, RZ, P0 ;  /* 0x000000ff8a8a7208 */ /* 0x000fe40000000000 */
[C---:B------:R-:W-:Y:S02]  /*2490*/  @P1 LOP3.LUT P3, RZ, R140.reuse, 0xff00, RZ, 0xc0, !PT ;  /* 0x0000ff008cff1812 */ /* 0x040fe4000786c0ff */
[----:B------:R-:W-:Y:S01]  /*24a0*/  @P1 LOP3.LUT P4, RZ, R140, 0xff0000, RZ, 0xc0, !PT ;  /* 0x00ff00008cff1812 */ /* 0x000fe2000788c0ff */
[----:B0-----:R-:W-:Y:S01]  /*24b0*/  @P1 FMUL.FTZ R73, R78, R73 ;  /* 0x000000494e491220 */ /* 0x001fe20000410000 */
[----:B------:R-:W-:-:S03]  /*24c0*/  F2FP.BF16.F32.PACK_AB R78, RZ, R78 ;  /* 0x0000004eff4e723e */ /* 0x000fc600000010ff */
[----:B------:R-:W-:Y:S01]  /*24d0*/  @P1 FMUL.FTZ R72, R73, R72 ;  /* 0x0000004849481220 */ /* 0x000fe20000410000 */
[----:B-1----:R-:W-:-:S04]  /*24e0*/  @P1 FMUL.FTZ R75, R136, R75 ;  /* 0x0000004b884b1220 */ /* 0x002fc80000410000 */
[----:B------:R-:W-:Y:S02]  /*24f0*/  @P1 FSEL R72, R72, RZ, P2 ;  /* 0x000000ff48481208 */ /* 0x000fe40001000000 */
[----:B------:R-:W-:Y:S01]  /*2500*/  F2FP.BF16.F32.PACK_AB R136, RZ, R136 ;  /* 0x00000088ff88723e */ /* 0x000fe200000010ff */
[----:B------:R-:W-:Y:S01]  /*2510*/  @P1 FMUL.FTZ R74, R75, R74 ;  /* 0x0000004a4b4a1220 */ /* 0x000fe20000410000 */
[----:B------:R-:W-:Y:S01]  /*2520*/  @P1 F2FP.BF16.F32.PACK_AB R73, RZ, R72 ;  /* 0x00000048ff49123e */ /* 0x000fe200000010ff */
[----:B------:R-:W-:Y:S01]  /*2530*/  FMUL.FTZ R72, R125, R142 ;  /* 0x0000008e7d487220 */ /* 0x000fe20000410000 */
[----:B------:R-:W-:Y:S01]  /*2540*/  PRMT R137, R136, 0x7610, R137 ;  /* 0x0000761088897816 */ /* 0x000fe20000000089 */
[----:B--2---:R-:W-:Y:S01]  /*2550*/  @P1 FMUL.FTZ R77, R138, R77 ;  /* 0x0000004d8a4d1220 */ /* 0x004fe20000410000 */
[----:B------:R-:W-:Y:S02]  /*2560*/  @P1 FSEL R74, R74, RZ, P3 ;  /* 0x000000ff4a4a1208 */ /* 0x000fe40001800000 */
[----:B------:R-:W-:Y:S01]  /*2570*/  @P1 PRMT R123, R73, 0x7610, R123 ;  /* 0x00007610497b1816 */ /* 0x000fe2000000007b */
[----:B------:R-:W-:Y:S01]  /*2580*/  @P1 FMUL.FTZ R76, R77, R76 ;  /* 0x0000004c4d4c1220 */ /* 0x000fe20000410000 */
[----:B------:R-:W-:-:S02]  /*2590*/  @P1 F2FP.BF16.F32.PACK_AB R74, RZ, R74 ;  /* 0x0000004aff4a123e */ /* 0x000fc400000010ff */
[----:B------:R-:W-:Y:S02]  /*25a0*/  FSEL R72, R72, RZ, P0 ;  /* 0x000000ff48487208 */ /* 0x000fe40000000000 */
[----:B------:R-:W-:Y:S02]  /*25b0*/  @P1 FSEL R76, R76, RZ, P4 ;  /* 0x000000ff4c4c1208 */ /* 0x000fe40002000000 */
[----:B------:R-:W-:Y:S02]  /*25c0*/  F2FP.BF16.F32.PACK_AB R73, RZ, R138 ;  /* 0x0000008aff49723e */ /* 0x000fe400000010ff */
[----:B------:R-:W-:Y:S02]  /*25d0*/  @P1 F2FP.BF16.F32.PACK_AB R76, RZ, R76 ;  /* 0x0000004cff4c123e */ /* 0x000fe400000010ff */
[----:B------:R-:W-:Y:S02]  /*25e0*/  @P1 PRMT R122, R74, 0x7610, R122 ;  /* 0x000076104a7a1816 */ /* 0x000fe4000000007a */
[----:B------:R-:W-:-:S02]  /*25f0*/  @P1 PRMT R121, R76, 0x7610, R121 ;  /* 0x000076104c791816 */ /* 0x000fc40000000079 */
        /* <DEDUP_REMOVED lines=11> */
.L_x_641:
[----:B------:R-:W-:Y:S01]  /*26b0*/  UMOV UR4, UR8 ;  /* 0x0000000800047c82 */ /* 0x000fe20008000000 */
[----:B------:R-:W-:Y:S01]  /*26c0*/  UMOV UR5, UR9 ;  /* 0x0000000900057c82 */ /* 0x000fe20008000000 */
[----:B------:R-:W-:-:S04]  /*26d0*/  UISETP.NE.U32.AND UP0, UPT, UR4, URZ, UPT ;  /* 0x000000ff0400728c */ /* 0x000fc8000bf05070 */
[----:B------:R-:W-:-:S09]  /*26e0*/  UISETP.NE.AND.EX UP0, UPT, UR5, URZ, UPT, UP0 ;  /* 0x000000ff0500728c */ /* 0x000fd2000bf05300 */
[----:B------:R-:W-:Y:S05]  /*26f0*/  BRA.U UP0, `(.L_x_647) ;  /* 0x0000000100c07547 */ /* 0x000fea000b800000 */
[----:B------:R-:W-:Y:S01]  /*2700*/  ISETP.GT.AND P0, PT, R131, RZ, PT ;  /* 0x000000ff8300720c */ /* 0x000fe20003f04270 */
[----:B------:R-:W0:Y:S01]  /*2710*/  @P1 LDC.64 R72, c[0x0][0x408] ;  /* 0x00010200ff481b82 */ /* 0x000e220000000a00 */
[C---:B-----5:R-:W-:Y:S01]  /*2720*/  SHF.R.U64 R142, R108.reuse, 0x10, R109 ;  /* 0x000000106c8e7819 */ /* 0x060fe2000000126d */
[----:B------:R-:W-:Y:S01]  /*2730*/  IMAD.U32 R144, R109, 0x10000, RZ ;  /* 0x000100006d907824 */ /* 0x000fe200078e00ff */
[----:B------:R-:W-:Y:S02]  /*2740*/  SHF.L.U32 R78, R108, 0x10, RZ ;  /* 0x000000106c4e7819 */ /* 0x000fe400000006ff */
[----:B------:R-:W-:Y:S02]  /*2750*/  SHF.L.U32 R142, R142, 0x10, RZ ;  /* 0x000000108e8e7819 */ /* 0x000fe400000006ff */
[C---:B------:R-:W-:Y:S01]  /*2760*/  @P1 LOP3.LUT P2, RZ, R140.reuse, 0xff, RZ, 0xc0, !PT ;  /* 0x000000ff8cff1812 */ /* 0x040fe2000784c0ff */
[----:B------:R-:W1:Y:S01]  /*2770*/  @P1 LDC.64 R74, c[0x0][0x408] ;  /* 0x00010200ff4a1b82 */ /* 0x000e620000000a00 */
[----:B------:R-:W-:-:S02]  /*2780*/  @P1 LOP3.LUT P3, RZ, R140, 0xff00, RZ, 0xc0, !PT ;  /* 0x0000ff008cff1812 */ /* 0x000fc4000786c0ff */
[----:B------:R-:W-:Y:S01]  /*2790*/  @P1 LOP3.LUT P4, RZ, R140, 0xff0000, RZ, 0xc0, !PT ;  /* 0x00ff00008cff1812 */ /* 0x000fe2000788c0ff */
[-CC-:B------:R-:W-:Y:S01]  /*27a0*/  @P0 FFMA.FTZ R146, R97, R129.reuse, R128.reuse ;  /* 0x0000008161920223 */ /* 0x180fe20000010080 */
[-CC-:B------:R-:W-:Y:S01]  /*27b0*/  @P0 FFMA.FTZ R148, R14, R129.reuse, R128.reuse ;  /* 0x000000810e940223 */ /* 0x180fe20000010080 */
[----:B------:R-:W-:Y:S02]  /*27c0*/  @P0 FFMA.FTZ R141, R13, R129, R128 ;  /* 0x000000810d8d0223 */ /* 0x000fe40000010080 */
[----:B------:R-:W2:Y:S01]  /*27d0*/  @P1 LDC.64 R76, c[0x0][0x408] ;  /* 0x00010200ff4c1b82 */ /* 0x000ea20000000a00 */
[----:B------:R-:W-:Y:S01]  /*27e0*/  @P0 FADD.FTZ R146, R11, -R146 ;  /* 0x800000920b920221 */ /* 0x000fe20000010000 */
[----:B------:R-:W-:Y:S01]  /*27f0*/  @P0 FADD.FTZ R79, R15, -R148 ;  /* 0x800000940f4f0221 */ /* 0x000fe20000010000 */
[----:B------:R-:W-:Y:S02]  /*2800*/  @P0 FADD.FTZ R141, R12, -R141 ;  /* 0x8000008d0c8d0221 */ /* 0x000fe40000010000 */
[C---:B------:R-:W-:Y:S01]  /*2810*/  @P0 FFMA.FTZ R78, R125.reuse, R146, R78 ;  /* 0x000000927d4e0223 */ /* 0x040fe2000001004e */
[C---:B------:R-:W-:Y:S01]  /*2820*/  @P0 FFMA.FTZ R142, R125.reuse, R79, R142 ;  /* 0x0000004f7d8e0223 */ /* 0x040fe2000001008e */
[----:B------:R-:W-:-:S02]  /*2830*/  @P0 FFMA.FTZ R144, R125, R141, R144 ;  /* 0x0000008d7d900223 */ /* 0x000fc40000010090 */
[----:B0-----:R-:W-:-:S04]  /*2840*/  @P1 FMUL.FTZ R73, R78, R73 ;  /* 0x000000494e491220 */ /* 0x001fc80000410000 */
[----:B------:R-:W-:Y:S01]  /*2850*/  @P1 FMUL.FTZ R72, R73, R72 ;  /* 0x0000004849481220 */ /* 0x000fe20000410000 */
[----:B-1----:R-:W-:-:S04]  /*2860*/  @P1 FMUL.FTZ R75, R142, R75 ;  /* 0x0000004b8e4b1220 */ /* 0x002fc80000410000 */
[----:B------:R-:W-:Y:S01]  /*2870*/  @P1 FSEL R72, R72, RZ, P2 ;  /* 0x000000ff48481208 */ /* 0x000fe20001000000 */
[----:B------:R-:W-:-:S03]  /*2880*/  @P1 FMUL.FTZ R74, R75, R74 ;  /* 0x0000004a4b4a1220 */ /* 0x000fc60000410000 */
[----:B------:R-:W-:Y:S01]  /*2890*/  @P1 F2FP.BF16.F32.PACK_AB R72, RZ, R72 ;  /* 0x00000048ff48123e */ /* 0x000fe200000010ff */
[----:B--2---:R-:W-:Y:S01]  /*28a0*/  @P1 FMUL.FTZ R77, R144, R77 ;  /* 0x0000004d904d1220 */ /* 0x004fe20000410000 */
[----:B------:R-:W-:Y:S02]  /*28b0*/  @P1 FSEL R74, R74, RZ, P3 ;  /* 0x000000ff4a4a1208 */ /* 0x000fe40001800000 */
[----:B------:R-:W-:Y:S01]  /*28c0*/  @P1 PRMT R123, R72, 0x7610, R123 ;  /* 0x00007610487b1816 */ /* 0x000fe2000000007b */
[----:B------:R-:W-:Y:S01]  /*28d0*/  @P1 FMUL.FTZ R76, R77, R76 ;  /* 0x0000004c4d4c1220 */ /* 0x000fe20000410000 */
[----:B------:R-:W-:-:S04]  /*28e0*/  @P1 F2FP.BF16.F32.PACK_AB R74, RZ, R74 ;  /* 0x0000004aff4a123e */ /* 0x000fc800000010ff */
[----:B------:R-:W-:Y:S02]  /*28f0*/  @P1 FSEL R76, R76, RZ, P4 ;  /* 0x000000ff4c4c1208 */ /* 0x000fe40002000000 */
        /* <DEDUP_REMOVED lines=16> */
.L_x_647:
[----:B------:R-:W-:Y:S01]  /*2a00*/  ISETP.GT.AND P0, PT, R131, RZ, PT ;  /* 0x000000ff8300720c */ /* 0x000fe20003f04270 */
[----:B------:R-:W0:Y:S01]  /*2a10*/  @P1 LDC.64 R72, c[0x0][0x408] ;  /* 0x00010200ff481b82 */ /* 0x000e220000000a00 */
[----:B------:R-:W-:Y:S01]  /*2a20*/  @P2 FFMA.FTZ R138, R97, R129, R128 ;  /* 0x00000081618a2223 */ /* 0x000fe20000010080 */
[--C-:B-----5:R-:W-:Y:S01]  /*2a30*/  SHF.R.U32.HI R137, RZ, 0x10, R109.reuse ;  /* 0x00000010ff897819 */ /* 0x120fe2000001166d */
[C---:B------:R-:W-:Y:S01]  /*2a40*/  IMAD.U32 R142, R108.reuse, 0x10000, RZ ;  /* 0x000100006c8e7824 */ /* 0x040fe200078e00ff */
[----:B------:R-:W-:Y:S01]  /*2a50*/  SHF.R.U64 R144, R108, 0x10, R109 ;  /* 0x000000106c907819 */ /* 0x000fe2000000126d */
[----:B------:R-:W-:Y:S01]  /*2a60*/  @P2 FADD.FTZ R135, R11, -R138 ;  /* 0x8000008a0b872221 */ /* 0x000fe20000010000 */
[----:B------:R-:W-:Y:S01]  /*2a70*/  SHF.L.U32 R136, R109, 0x10, RZ ;  /* 0x000000106d887819 */ /* 0x000fe200000006ff */
[----:B------:R-:W-:Y:S01]  /*2a80*/  IMAD.U32 R138, R137, 0x10000, RZ ;  /* 0x00010000898a7824 */ /* 0x000fe200078e00ff */
[----:B------:R-:W1:Y:S01]  /*2a90*/  @P1 LDC.64 R74, c[0x0][0x408] ;  /* 0x00010200ff4a1b82 */ /* 0x000e620000000a00 */
[----:B------:R-:W-:Y:S01]  /*2aa0*/  SHF.L.U32 R144, R144, 0x10, RZ ;  /* 0x0000001090907819 */ /* 0x000fe200000006ff */
[----:B------:R-:W-:Y:S01]  /*2ab0*/  @P2 FFMA.FTZ R142, R125, R135, R142 ;  /* 0x000000877d8e2223 */ /* 0x000fe2000001008e */
[----:B------:R-:W-:Y:S01]  /*2ac0*/  @P1 LOP3.LUT P2, RZ, R140, 0xff00, RZ, 0xc0, !PT ;  /* 0x0000ff008cff1812 */ /* 0x000fe2000784c0ff */
[-CC-:B------:R-:W-:Y:S01]  /*2ad0*/  @P0 FFMA.FTZ R146, R14, R129.reuse, R128.reuse ;  /* 0x000000810e920223 */ /* 0x180fe20000010080 */
[-CC-:B------:R-:W-:Y:S01]  /*2ae0*/  @P0 FFMA.FTZ R141, R13, R129.reuse, R128.reuse ;  /* 0x000000810d8d0223 */ /* 0x180fe20000010080 */
[----:B------:R-:W-:Y:S01]  /*2af0*/  @P0 FFMA.FTZ R148, R16, R129, R128 ;  /* 0x0000008110940223 */ /* 0x000fe20000010080 */
[----:B------:R-:W-:Y:S01]  /*2b00*/  @P1 LOP3.LUT P3, RZ, R140, 0xff0000, RZ, 0xc0, !PT ;  /* 0x00ff00008cff1812 */ /* 0x000fe2000786c0ff */
[----:B------:R-:W2:Y:S01]  /*2b10*/  @P1 LDC.64 R76, c[0x0][0x408] ;  /* 0x00010200ff4c1b82 */ /* 0x000ea20000000a00 */
[----:B------:R-:W-:Y:S01]  /*2b20*/  @P0 FADD.FTZ R137, R15, -R146 ;  /* 0x800000920f890221 */ /* 0x000fe20000010000 */
[----:B------:R-:W-:Y:S01]  /*2b30*/  @P0 FADD.FTZ R141, R12, -R141 ;  /* 0x8000008d0c8d0221 */ /* 0x000fe20000010000 */
[----:B------:R-:W-:Y:S01]  /*2b40*/  @P0 FADD.FTZ R143, R17, -R148 ;  /* 0x80000094118f0221 */ /* 0x000fe20000010000 */
[----:B------:R-:W-:Y:S01]  /*2b50*/  @P1 ISETP.GE.U32.AND P4, PT, R140, 0x1000000, PT ;  /* 0x010000008c00180c */ /* 0x000fe20003f86070 */
[C---:B------:R-:W-:Y:S01]  /*2b60*/  @P0 FFMA.FTZ R144, R125.reuse, R137, R144 ;  /* 0x000000897d900223 */ /* 0x040fe20000010090 */
[C---:B------:R-:W-:Y:S01]  /*2b70*/  @P0 FFMA.FTZ R136, R125.reuse, R141, R136 ;  /* 0x0000008d7d880223 */ /* 0x040fe20000010088 */
[----:B------:R-:W-:Y:S01]  /*2b80*/  @P0 FFMA.FTZ R138, R125, R143, R138 ;  /* 0x0000008f7d8a0223 */ /* 0x000fe2000001008a */
[----:B------:R-:W3:Y:S01]  /*2b90*/  @P1 LDC.64 R78, c[0x0][0x408] ;  /* 0x00010200ff4e1b82 */ /* 0x000ee20000000a00 */
[----:B0-----:R-:W-:Y:S01]  /*2ba0*/  @P1 FMUL.FTZ R73, R142, R73 ;  /* 0x000000498e491220 */ /* 0x001fe20000410000 */
[----:B------:R-:W-:-:S02]  /*2bb0*/  @P1 LOP3.LUT P0, RZ, R140, 0xff, RZ, 0xc0, !PT ;  /* 0x000000ff8cff1812 */ /* 0x000fc4000780c0ff */
[----:B------:R-:W-:Y:S01]  /*2bc0*/  F2FP.BF16.F32.PACK_AB R142, RZ, R142 ;  /* 0x0000008eff8e723e */ /* 0x000fe200000010ff */
[----:B------:R-:W-:Y:S01]  /*2bd0*/  @P1 FMUL.FTZ R72, R73, R72 ;  /* 0x0000004849481220 */ /* 0x000fe20000410000 */
[----:B------:R-:W-:Y:S01]  /*2be0*/  F2FP.BF16.F32.PACK_AB R135, RZ, R138 ;  /* 0x0000008aff87723e */ /* 0x000fe200000010ff */
[----:B-1----:R-:W-:Y:S01]  /*2bf0*/  @P1 FMUL.FTZ R75, R144, R75 ;  /* 0x0000004b904b1220 */ /* 0x002fe20000410000 */
[----:B------:R-:W-:Y:S02]  /*2c00*/  F2FP.BF16.F32.PACK_AB R137, RZ, R144 ;  /* 0x00000090ff89723e */ /* 0x000fe400000010ff */
[----:B------:R-:W-:Y:S01]  /*2c10*/  @P1 FSEL R72, R72, RZ, P0 ;  /* 0x000000ff48481208 */ /* 0x000fe20000000000 */
[----:B------:R-:W-:-:S03]  /*2c20*/  @P1 FMUL.FTZ R74, R75, R74 ;  /* 0x0000004a4b4a1220 */ /* 0x000fc60000410000 */
[----:B------:R-:W-:Y:S01]  /*2c30*/  @P1 F2FP.BF16.F32.PACK_AB R72, RZ, R72 ;  /* 0x00000048ff48123e */ /* 0x000fe200000010ff */
[----:B--2---:R-:W-:Y:S01]  /*2c40*/  @P1 FMUL.FTZ R77, R136, R77 ;  /* 0x0000004d884d1220 */ /* 0x004fe20000410000 */
[----:B------:R-:W-:Y:S02]  /*2c50*/  @P1 FSEL R74, R74, RZ, P2 ;  /* 0x000000ff4a4a1208 */ /* 0x000fe40001000000 */
[----:B------:R-:W-:Y:S01]  /*2c60*/  @P1 PRMT R123, R72, 0x7610, R123 ;  /* 0x00007610487b1816 */ /* 0x000fe2000000007b */
[----:B------:R-:W-:Y:S01]  /*2c70*/  @P1 FMUL.FTZ R76, R77, R76 ;  /* 0x0000004c4d4c1220 */ /* 0x000fe20000410000 */
[----:B------:R-:W-:Y:S02]  /*2c80*/  @P1 F2FP.BF16.F32.PACK_AB R74, RZ, R74 ;  /* 0x0000004aff4a123e */ /* 0x000fe400000010ff */
[----:B------:R-:W-:Y:S01]  /*2c90*/  F2FP.BF16.F32.PACK_AB R136, RZ, R136 ;  /* 0x00000088ff88723e */ /* 0x000fe200000010ff */
[----:B---3--:R-:W-:Y:S01]  /*2ca0*/  @P1 FMUL.FTZ R79, R138, R79 ;  /* 0x0000004f8a4f1220 */ /* 0x008fe20000410000 */
[----:B------:R-:W-:-:S02]  /*2cb0*/  @P1 FSEL R76, R76, RZ, P3 ;  /* 0x000000ff4c4c1208 */ /* 0x000fc40001800000 */
[----:B------:R-:W-:Y:S01]  /*2cc0*/  @P1 PRMT R122, R74, 0x7610, R122 ;  /* 0x000076104a7a1816 */ /* 0x000fe2000000007a */
[----:B------:R-:W-:Y:S01]  /*2cd0*/  @P1 FMUL.FTZ R78, R79, R78 ;  /* 0x0000004e4f4e1220 */ /* 0x000fe20000410000 */
[----:B------:R-:W-:Y:S02]  /*2ce0*/  @P1 F2FP.BF16.F32.PACK_AB R76, RZ, R76 ;  /* 0x0000004cff4c123e */ /* 0x000fe400000010ff */
[----:B------:R-:W-:Y:S02]  /*2cf0*/  PRMT R138, R142, 0x7610, R138 ;  /* 0x000076108e8a7816 */ /* 0x000fe4000000008a */
[----:B------:R-:W-:Y:S02]  /*2d00*/  @P1 FSEL R78, R78, RZ, P4 ;  /* 0x000000ff4e4e1208 */ /* 0x000fe40002000000 */
[----:B------:R-:W-:Y:S02]  /*2d10*/  @P1 PRMT R121, R76, 0x7610, R121 ;  /* 0x000076104c791816 */ /* 0x000fe40000000079 */
[----:B------:R-:W-:-:S04]  /*2d20*/  @P1 F2FP.BF16.F32.PACK_AB R78, RZ, R78 ;  /* 0x0000004eff4e123e */ /* 0x000fc800000010ff */
[----:B------:R-:W-:-:S07]  /*2d30*/  @P1 PRMT R120, R78, 0x7610, R120 ;  /* 0x000076104e781816 */ /* 0x000fce0000000078 */
.L_x_646:
[----:B------:R-:W-:Y:S01]  /*2d40*/  UISETP.NE.U32.AND UP0, UPT, UR4, URZ, UPT ;  /* 0x000000ff0400728c */ /* 0x000fe2000bf05070 */
[----:B------:R-:W-:-:S03]  /*2d50*/  ISETP.NE.U32.AND P0, PT, RZ, UR6, PT ;  /* 0x00000006ff007c0c */ /* 0x000fc6000bf05070 */
[----:B------:R-:W-:Y:S01]  /*2d60*/  UISETP.NE.AND.EX UP0, UPT, UR5, URZ, UPT, UP0 ;  /* 0x000000ff0500728c */ /* 0x000fe2000bf05300 */
[----:B------:R-:W-:-:S08]  /*2d70*/  ISETP.NE.AND.EX P0, PT, R139, RZ, PT, P0 ;  /* 0x000000ff8b00720c */ /* 0x000fd00003f05300 */
        /* <DEDUP_REMOVED lines=9> */
.L_x_648:
        /* <DEDUP_REMOVED lines=9> */
.L_x_649:
[----:B------:R-:W-:Y:S05]  /*2ea0*/  @!P0 BRA `(.L_x_650) ;  /* 0x0000000400a08947 */ /* 0x000fea0003800000 */
[----:B------:R-:W-:Y:S05]  /*2eb0*/  BRA.U !UP0, `(.L_x_651) ;  /* 0x0000000108dc7547 */ /* 0x000fea000b800000 */
[----:B------:R-:W-:Y:S01]  /*2ec0*/  ISETP.GT.AND P5, PT, R131, RZ, PT ;  /* 0x000000ff8300720c */ /* 0x000fe20003fa4270 */
[----:B01----:R-:W0:Y:S01]  /*2ed0*/  @P1 LDC.64 R72, c[0x0][0x408] ;  /* 0x00010200ff481b82 */ /* 0x003e220000000a00 */
[C-C-:B-----5:R-:W-:Y:S02]  /*2ee0*/  SHF.R.U64 R136, R110.reuse, 0x10, R111.reuse ;  /* 0x000000106e887819 */ /* 0x160fe4000000126f */
[----:B------:R-:W-:Y:S02]  /*2ef0*/  SHF.L.U32 R78, R110, 0x10, RZ ;  /* 0x000000106e4e7819 */ /* 0x000fe400000006ff */
[----:B------:R-:W-:Y:S01]  /*2f00*/  SHF.L.U32 R140, R111, 0x10, RZ ;  /* 0x000000106f8c7819 */ /* 0x000fe200000006ff */
[----:B------:R-:W-:Y:S01]  /*2f10*/  IMAD.U32 R136, R136, 0x10000, RZ ;  /* 0x0001000088887824 */ /* 0x000fe200078e00ff */
[----:B------:R-:W-:Y:S01]  /*2f20*/  SHF.R.U32.HI R142, RZ, 0x10, R111 ;  /* 0x00000010ff8e7819 */ /* 0x000fe2000001166f */
[----:B------:R-:W1:Y:S01]  /*2f30*/  @P1 LDC.64 R74, c[0x0][0x408] ;  /* 0x00010200ff4a1b82 */ /* 0x000e620000000a00 */
[----:B------:R-:W-:-:S02]  /*2f40*/  @P1 LOP3.LUT P2, RZ, R134, 0xff, RZ, 0xc0, !PT ;  /* 0x000000ff86ff1812 */ /* 0x000fc4000784c0ff */
[----:B------:R-:W-:Y:S01]  /*2f50*/  @P1 LOP3.LUT P3, RZ, R134, 0xff00, RZ, 0xc0, !PT ;  /* 0x0000ff0086ff1812 */ /* 0x000fe2000786c0ff */
[-CC-:B------:R-:W-:Y:S01]  /*2f60*/  @P5 FFMA.FTZ R79, R19, R129.reuse, R128.reuse ;  /* 0x00000081134f5223 */ /* 0x180fe20000010080 */
[-CC-:B------:R-:W-:Y:S01]  /*2f70*/  @P5 FFMA.FTZ R138, R22, R129.reuse, R128.reuse ;  /* 0x00000081168a5223 */ /* 0x180fe20000010080 */
[-C--:B------:R-:W-:Y:S01]  /*2f80*/  @P5 FFMA.FTZ R137, R21, R129.reuse, R128 ;  /* 0x0000008115895223 */ /* 0x080fe20000010080 */
[----:B------:R-:W-:Y:S01]  /*2f90*/  @P1 LOP3.LUT P4, RZ, R134, 0xff0000, RZ, 0xc0, !PT ;  /* 0x00ff000086ff1812 */ /* 0x000fe2000788c0ff */
[----:B------:R-:W2:Y:S01]  /*2fa0*/  @P1 LDC.64 R76, c[0x0][0x408] ;  /* 0x00010200ff4c1b82 */ /* 0x000ea20000000a00 */
[----:B------:R-:W-:Y:S01]  /*2fb0*/  @P5 FADD.FTZ R79, R18, -R79 ;  /* 0x8000004f124f5221 */ /* 0x000fe20000010000 */
[----:B------:R-:W-:Y:S01]  /*2fc0*/  @P5 FADD.FTZ R135, R23, -R138 ;  /* 0x8000008a17875221 */ /* 0x000fe20000010000 */
[----:B------:R-:W-:Y:S01]  /*2fd0*/  @P5 FADD.FTZ R137, R20, -R137 ;  /* 0x8000008914895221 */ /* 0x000fe20000010000 */
[----:B------:R-:W-:Y:S01]  /*2fe0*/  @P5 FFMA.FTZ R138, R24, R129, R128 ;  /* 0x00000081188a5223 */ /* 0x000fe20000010080 */
[C---:B------:R-:W-:Y:S01]  /*2ff0*/  @P5 FFMA.FTZ R78, R125.reuse, R79, R78 ;  /* 0x0000004f7d4e5223 */ /* 0x040fe2000001004e */
[C---:B------:R-:W-:Y:S01]  /*3000*/  @P5 FFMA.FTZ R136, R125.reuse, R135, R136 ;  /* 0x000000877d885223 */ /* 0x040fe20000010088 */
[----:B------:R-:W-:Y:S01]  /*3010*/  @P5 FFMA.FTZ R140, R125, R137, R140 ;  /* 0x000000897d8c5223 */ /* 0x000fe2000001008c */
[----:B------:R-:W-:Y:S01]  /*3020*/  SHF.L.U32 R142, R142, 0x10, RZ ;  /* 0x000000108e8e7819 */ /* 0x000fe200000006ff */
[----:B0-----:R-:W-:Y:S01]  /*3030*/  @P1 FMUL.FTZ R73, R78, R73 ;  /* 0x000000494e491220 */ /* 0x001fe20000410000 */
[----:B------:R-:W-:Y:S01]  /*3040*/  @P5 FADD.FTZ R138, R25, -R138 ;  /* 0x8000008a198a5221 */ /* 0x000fe20000010000 */
[----:B------:R-:W-:-:S02]  /*3050*/  F2FP.BF16.F32.PACK_AB R78, RZ, R78 ;  /* 0x0000004eff4e723e */ /* 0x000fc400000010ff */
[----:B------:R-:W-:Y:S01]  /*3060*/  @P1 FMUL.FTZ R72, R73, R72 ;  /* 0x0000004849481220 */ /* 0x000fe20000410000 */
[----:B------:R-:W-:Y:S01]  /*3070*/  @P5 FFMA.FTZ R142, R125, R138, R142 ;  /* 0x0000008a7d8e5223 */ /* 0x000fe2000001008e */
[----:B------:R-:W-:Y:S01]  /*3080*/  PRMT R138, R78, 0x7610, R138 ;  /* 0x000076104e8a7816 */ /* 0x000fe2000000008a */
[----:B-1----:R-:W-:Y:S01]  /*3090*/  @P1 FMUL.FTZ R75, R136, R75 ;  /* 0x0000004b884b1220 */ /* 0x002fe20000410000 */
[----:B------:R-:W-:Y:S02]  /*30a0*/  F2FP.BF16.F32.PACK_AB R136, RZ, R136 ;  /* 0x00000088ff88723e */ /* 0x000fe400000010ff */
[----:B------:R-:W-:Y:S01]  /*30b0*/  @P1 FSEL R72, R72, RZ, P2 ;  /* 0x000000ff48481208 */ /* 0x000fe20001000000 */
[----:B------:R-:W-:Y:S01]  /*30c0*/  @P1 FMUL.FTZ R74, R75, R74 ;  /* 0x0000004a4b4a1220 */ /* 0x000fe20000410000 */
[----:B------:R-:W-:Y:S02]  /*30d0*/  PRMT R137, R136, 0x7610, R137 ;  /* 0x0000761088897816 */ /* 0x000fe40000000089 */
[----:B------:R-:W-:Y:S01]  /*30e0*/  @P1 F2FP.BF16.F32.PACK_AB R72, RZ, R72 ;  /* 0x00000048ff48123e */ /* 0x000fe200000010ff */
[----:B--2---:R-:W-:Y:S01]  /*30f0*/  @P1 FMUL.FTZ R77, R140, R77 ;  /* 0x0000004d8c4d1220 */ /* 0x004fe20000410000 */
[----:B------:R-:W-:-:S02]  /*3100*/  @P1 FSEL R74, R74, RZ, P3 ;  /* 0x000000ff4a4a1208 */ /* 0x000fc40001800000 */
[----:B------:R-:W-:Y:S01]  /*3110*/  F2FP.BF16.F32.PACK_AB R140, RZ, R140 ;  /* 0x0000008cff8c723e */ /* 0x000fe200000010ff */
[----:B------:R-:W-:Y:S01]  /*3120*/  @P1 FMUL.FTZ R76, R77, R76 ;  /* 0x0000004c4d4c1220 */ /* 0x000fe20000410000 */
[----:B------:R-:W-:Y:S02]  /*3130*/  @P1 F2FP.BF16.F32.PACK_AB R74, RZ, R74 ;  /* 0x0000004aff4a123e */ /* 0x000fe400000010ff */
[----:B------:R-:W-:Y:S02]  /*3140*/  @P1 PRMT R123, R72, 0x7610, R123 ;  /* 0x00007610487b1816 */ /* 0x000fe4000000007b */
[----:B------:R-:W-:Y:S02]  /*3150*/  @P1 FSEL R76, R76, RZ, P4 ;  /* 0x000000ff4c4c1208 */ /* 0x000fe40002000000 */
[----:B------:R-:W-:Y:S02]  /*3160*/  @P1 PRMT R122, R74, 0x7610, R122 ;  /* 0x000076104a7a1816 */ /* 0x000fe4000000007a */
[----:B------:R-:W-:-:S02]  /*3170*/  @P1 F2FP.BF16.F32.PACK_AB R76, RZ, R76 ;  /* 0x0000004cff4c123e */ /* 0x000fc400000010ff */
[----:B------:R-:W-:Y:S02]  /*3180*/  F2FP.BF16.F32.PACK_AB R135, RZ, R142 ;  /* 0x0000008eff87723e */ /* 0x000fe400000010ff */
[----:B------:R-:W-:Y:S02]  /*3190*/  @P1 PRMT R121, R76, 0x7610, R121 ;  /* 0x000076104c791816 */ /* 0x000fe40000000079 */
        /* <DEDUP_REMOVED lines=9> */
.L_x_651:
[----:B------:R-:W-:Y:S01]  /*3230*/  ISETP.GT.AND P2, PT, R131, RZ, PT ;  /* 0x000000ff8300720c */ /* 0x000fe20003f44270 */
[----:B01----:R-:W0:Y:S01]  /*3240*/  @P1 LDC.64 R72, c[0x0][0x408] ;  /* 0x00010200ff481b82 */ /* 0x003e220000000a00 */
        /* <DEDUP_REMOVED lines=46> */
.L_x_650:
[----:B------:R-:W-:Y:S05]  /*3530*/  BRA.U !UP0, `(.L_x_653) ;  /* 0x0000000108d47547 */ /* 0x000fea000b800000 */
[----:B01----:R-:W0:Y:S01]  /*3540*/  @P1 LDC.64 R72, c[0x0][0x408] ;  /* 0x00010200ff481b82 */ /* 0x003e220000000a00 */
        /* <DEDUP_REMOVED lines=52> */
.L_x_653:
        /* <DEDUP_REMOVED lines=12> */
.L_x_654:
        /* <DEDUP_REMOVED lines=12> */
.L_x_655:
        /* <DEDUP_REMOVED lines=12> */
.L_x_656:
        /* <DEDUP_REMOVED lines=12> */
.L_x_652:
[----:B------:R-:W-:Y:S05]  /*3b90*/  BRA.U !UP0, `(.L_x_657) ;  /* 0x0000000108247547 */ /* 0x000fea000b800000 */
[----:B01----:R-:W0:Y:S01]  /*3ba0*/  LDC.64 R74, c[0x0][0x478] ;  /* 0x00011e00ff4a7b82 */ /* 0x003e220000000a00 */
[----:B------:R-:W-:Y:S01]  /*3bb0*/  LOP3.LUT R72, R137, 0xffff, RZ, 0xc0, !PT ;  /* 0x0000ffff89487812 */ /* 0x000fe200078ec0ff */
[----:B------:R-:W-:Y:S01]  /*3bc0*/  VIADD R77, R127, 0x80 ;  /* 0x000000807f4d7836 */ /* 0x000fe20000000000 */
[----:B------:R-:W-:-:S03]  /*3bd0*/  PRMT R79, R136, 0x5410, R135 ;  /* 0x00005410884f7816 */ /* 0x000fc60000000087 */
[----:B------:R-:W-:-:S05]  /*3be0*/  IMAD.WIDE.U32 R72, R72, 0x10000, RZ ;  /* 0x0001000048487825 */ /* 0x000fca00078e00ff */
[----:B------:R-:W-:Y:S02]  /*3bf0*/  LOP3.LUT R73, R79, R73, RZ, 0xfc, !PT ;  /* 0x000000494f497212 */ /* 0x000fe400078efcff */
[----:B------:R-:W-:Y:S01]  /*3c00*/  LOP3.LUT R72, R72, 0xffff, R138, 0xf8, !PT ;  /* 0x0000ffff48487812 */ /* 0x000fe200078ef88a */
[----:B0-----:R-:W-:-:S05]  /*3c10*/  IMAD.WIDE.U32 R74, R77, 0x8, R74 ;  /* 0x000000084d4a7825 */ /* 0x001fca00078e004a */
[----:B------:R2:W-:Y:S02]  /*3c20*/  STG.E.64 desc[UR12][R74.64], R72 ;  /* 0x000000484a007986 */ /* 0x0005e4000c101b0c */
.L_x_657:
        /* <DEDUP_REMOVED lines=10> */
.L_x_658:
[----:B------:R-:W-:Y:S05]  /*3cd0*/  @!P0 BRA `(.L_x_659) ;  /* 0x00000004009c8947 */ /* 0x000fea0003800000 */
[----:B------:R-:W-:Y:S05]  /*3ce0*/  BRA.U !UP0, `(.L_x_660) ;  /* 0x0000000108d87547 */ /* 0x000fea000b800000 */
[----:B------:R-:W-:Y:S01]  /*3cf0*/  ISETP.GT.AND P5, PT, R131, RZ, PT ;  /* 0x000000ff8300720c */ /* 0x000fe20003fa4270 */
[----:B0123--:R-:W0:Y:S01]  /*3d00*/  @P1 LDC.64 R72, c[0x0][0x408] ;  /* 0x00010200ff481b82 */ /* 0x00fe220000000a00 */
[C-C-:B-----5:R-:W-:Y:S01]  /*3d10*/  SHF.R.U64 R134, R112.reuse, 0x10, R113.reuse ;  /* 0x0000001070867819 */ /* 0x160fe20000001271 */
[----:B------:R-:W-:Y:S01]  /*3d20*/  IMAD.U32 R138, R113, 0x10000, RZ ;  /* 0x00010000718a7824 */ /* 0x000fe200078e00ff */
[----:B------:R-:W-:Y:S02]  /*3d30*/  SHF.L.U32 R78, R112, 0x10, RZ ;  /* 0x00000010704e7819 */ /* 0x000fe400000006ff */
[----:B------:R-:W-:Y:S02]  /*3d40*/  SHF.L.U32 R134, R134, 0x10, RZ ;  /* 0x0000001086867819 */ /* 0x000fe400000006ff */
        /* <DEDUP_REMOVED lines=22> */
[----:B------:R-:W-:Y:S01]  /*3eb0*/  F2FP.BF16.F32.PACK_AB R136, RZ, R138 ;  /* 0x0000008aff88723e */ /* 0x000fe200000010ff */
[----:B-1----:R-:W-:Y:S01]  /*3ec0*/  @P1 FMUL.FTZ R75, R134, R75 ;  /* 0x0000004b864b1220 */ /* 0x002fe20000410000 */
[----:B------:R-:W-:Y:S02]  /*3ed0*/  F2FP.BF16.F32.PACK_AB R134, RZ, R134 ;  /* 0x00000086ff86723e */ /* 0x000fe400000010ff */
[----:B------:R-:W-:Y:S01]  /*3ee0*/  @P1 FSEL R72, R72, RZ, P2 ;  /* 0x000000ff48481208 */ /* 0x000fe20001000000 */
[----:B------:R-:W-:Y:S01]  /*3ef0*/  @P1 FMUL.FTZ R74, R75, R74 ;  /* 0x0000004a4b4a1220 */ /* 0x000fe20000410000 */
[----:B------:R-:W-:Y:S02]  /*3f00*/  F2FP.BF16.F32.PACK_AB R135, RZ, R140 ;  /* 0x0000008cff87723e */ /* 0x000fe400000010ff */
[----:B------:R-:W-:Y:S01]  /*3f10*/  @P1 F2FP.BF16.F32.PACK_AB R72, RZ, R72 ;  /* 0x00000048ff48123e */ /* 0x000fe200000010ff */
[----:B--2---:R-:W-:Y:S01]  /*3f20*/  @P1 FMUL.FTZ R77, R138, R77 ;  /* 0x0000004d8a4d1220 */ /* 0x004fe20000410000 */
[----:B------:R-:W-:-:S02]  /*3f30*/  @P1 FSEL R74, R74, RZ, P3 ;  /* 0x000000ff4a4a1208 */ /* 0x000fc40001800000 */
[----:B------:R-:W-:Y:S01]  /*3f40*/  @P1 PRMT R123, R72, 0x7610, R123 ;  /* 0x00007610487b1816 */ /* 0x000fe2000000007b */
[----:B------:R-:W-:Y:S01]  /*3f50*/  @P1 FMUL.FTZ R76, R77, R76 ;  /* 0x0000004c4d4c1220 */ /* 0x000fe20000410000 */
[----:B------:R-:W-:Y:S02]  /*3f60*/  @P1 F2FP.BF16.F32.PACK_AB R74, RZ, R74 ;  /* 0x0000004aff4a123e */ /* 0x000fe400000010ff */
[----:B------:R-:W-:Y:S02]  /*3f70*/  PRMT R138, R78, 0x7610, R138 ;  /* 0x000076104e8a7816 */ /* 0x000fe4000000008a */
[----:B------:R-:W-:Y:S02]  /*3f80*/  @P1 FSEL R76, R76, RZ, P4 ;  /* 0x000000ff4c4c1208 */ /* 0x000fe40002000000 */
[----:B------:R-:W-:Y:S02]  /*3f90*/  @P1 PRMT R122, R74, 0x7610, R122 ;  /* 0x000076104a7a1816 */ /* 0x000fe4000000007a */
[----:B------:R-:W-:-:S02]  /*3fa0*/  @P1 F2FP.BF16.F32.PACK_AB R76, RZ, R76 ;  /* 0x0000004cff4c123e */ /* 0x000fc400000010ff */
[----:B------:R-:W-:Y:S02]  /*3fb0*/  PRMT R137, R134, 0x7610, R137 ;  /* 0x0000761086897816 */ /* 0x000fe40000000089 */
[----:B------:R-:W-:Y:S01]  /*3fc0*/  @P1 PRMT R121, R76, 0x7610, R121 ;  /* 0x000076104c791816 */ /* 0x000fe20000000079 */
        /* <DEDUP_REMOVED lines=8> */
.L_x_660:
[----:B------:R-:W-:Y:S01]  /*4050*/  ISETP.GT.AND P2, PT, R131, RZ, PT ;  /* 0x000000ff8300720c */ /* 0x000fe20003f44270 */
[----:B0123--:R-:W0:Y:S01]  /*4060*/  @P1 LDC.64 R72, c[0x0][0x408] ;  /* 0x00010200ff481b82 */ /* 0x00fe220000000a00 */
        /* <DEDUP_REMOVED lines=46> */
.L_x_659:
[----:B------:R-:W-:Y:S05]  /*4350*/  BRA.U !UP0, `(.L_x_662) ;  /* 0x0000000108d47547 */ /* 0x000fea000b800000 */
[----:B0123--:R-:W0:Y:S01]  /*4360*/  @P1 LDC.64 R72, c[0x0][0x408] ;  /* 0x00010200ff481b82 */ /* 0x00fe220000000a00 */
[-CC-:B------:R-:W-:Y:S01]  /*4370*/  FFMA.FTZ R79, R27, R129.reuse, R128.reuse ;  /* 0x000000811b4f7223 */ /* 0x180fe20000010080 */
[-CC-:B-----5:R-:W-:Y:S01]  /*4380*/  FFMA.FTZ R134, R30, R129.reuse, R128.reuse ;  /* 0x000000811e867223 */ /* 0x1a0fe20000010080 */
        /* <DEDUP_REMOVED lines=9> */
[----:B------:R-:W-:Y:S01]  /*4420*/  @P1 LOP3.LUT P3, RZ, R133, 0xff, RZ, 0xc0, !PT ;  /* 0x000000ff85ff1812 */ /* 0x000fe2000786c0ff */
        /* <DEDUP_REMOVED lines=20> */
[----:B------:R-:W-:Y:S01]  /*4570*/  FSEL R72, R72, RZ, P2 ;  /* 0x000000ff48487208 */ /* 0x000fe20001000000 */
[----:B------:R-:W-:Y:S01]  /*4580*/  @P1 FMUL.FTZ R76, R77, R76 ;  /* 0x0000004c4d4c1220 */ /* 0x000fe20000410000 */
[----:B------:R-:W-:-:S02]  /*4590*/  @P1 F2FP.BF16.F32.PACK_AB R74, RZ, R74 ;  /* 0x0000004aff4a123e */ /* 0x000fc400000010ff */
[----:B------:R-:W-:Y:S02]  /*45a0*/  F2FP.BF16.F32.PACK_AB R134, RZ, R134 ;  /* 0x00000086ff86723e */ /* 0x000fe400000010ff */
[----:B------:R-:W-:Y:S02]  /*45b0*/  @P1 FSEL R76, R76, RZ, P5 ;  /* 0x000000ff4c4c1208 */ /* 0x000fe40002800000 */
[----:B------:R-:W-:Y:S02]  /*45c0*/  @P1 PRMT R123, R73, 0x7610, R123 ;  /* 0x00007610497b1816 */ /* 0x000fe4000000007b */
        /* <DEDUP_REMOVED lines=14> */
.L_x_662:
        /* <DEDUP_REMOVED lines=12> */
.L_x_663:
        /* <DEDUP_REMOVED lines=12> */
.L_x_664:
        /* <DEDUP_REMOVED lines=12> */
.L_x_665:
        /* <DEDUP_REMOVED lines=12> */
.L_x_661:
        /* <DEDUP_REMOVED lines=10> */
.L_x_666:
        /* <DEDUP_REMOVED lines=10> */
.L_x_667:
[----:B------:R-:W-:Y:S05]  /*4af0*/  @!P0 BRA `(.L_x_668) ;  /* 0x00000004009c8947 */ /* 0x000fea0003800000 */
[----:B------:R-:W-:Y:S05]  /*4b00*/  BRA.U !UP0, `(.L_x_669) ;  /* 0x0000000108d87547 */ /* 0x000fea000b800000 */
[----:B------:R-:W-:Y:S01]  /*4b10*/  ISETP.GT.AND P5, PT, R131, RZ, PT ;  /* 0x000000ff8300720c */ /* 0x000fe20003fa4270 */
[----:B01234-:R-:W0:Y:S01]  /*4b20*/  @P1 LDC.64 R72, c[0x0][0x408] ;  /* 0x00010200ff481b82 */ /* 0x01fe220000000a00 */
        /* <DEDUP_REMOVED lines=10> */
[-CC-:B------:R-:W-:Y:S01]  /*4bd0*/  @P5 FFMA.FTZ R135, R85, R129.reuse, R128.reuse ;  /* 0x0000008155875223 */ /* 0x180fe20000010080 */
[----:B------:R-:W-:Y:S01]  /*4be0*/  @P5 FFMA.FTZ R138, R90, R129, R128 ;  /* 0x000000815a8a5223 */ /* 0x000fe20000010080 */
[----:B------:R-:W2:Y:S01]  /*4bf0*/  @P1 LDC.64 R76, c[0x0][0x408] ;  /* 0x00010200ff4c1b82 */ /* 0x000ea20000000a00 */
[----:B------:R-:W-:Y:S01]  /*4c00*/  @P5 FADD.FTZ R79, R82, -R79 ;  /* 0x8000004f524f5221 */ /* 0x000fe20000010000 */
[----:B------:R-:W-:Y:S01]  /*4c10*/  @P5 FADD.FTZ R133, R86, -R133 ;  /* 0x8000008556855221 */ /* 0x000fe20000010000 */
[----:B------:R-:W-:Y:S01]  /*4c20*/  @P5 FADD.FTZ R135, R84, -R135 ;  /* 0x8000008754875221 */ /* 0x000fe20000010000 */
[----:B------:R-:W-:Y:S01]  /*4c30*/  @P1 LOP3.LUT P4, RZ, R132, 0xff0000, RZ, 0xc0, !PT ;  /* 0x00ff000084ff1812 */ /* 0x000fe2000788c0ff */
[C---:B------:R-:W-:Y:S01]  /*4c40*/  @P5 FFMA.FTZ R78, R125.reuse, R79, R78 ;  /* 0x0000004f7d4e5223 */ /* 0x040fe2000001004e */
[C---:B------:R-:W-:Y:S01]  /*4c50*/  @P5 FFMA.FTZ R134, R125.reuse, R133, R134 ;  /* 0x000000857d865223 */ /* 0x040fe20000010086 */
[----:B------:R-:W-:Y:S01]  /*4c60*/  @P5 FFMA.FTZ R136, R125, R135, R136 ;  /* 0x000000877d885223 */ /* 0x000fe20000010088 */
[----:B------:R-:W-:-:S02]  /*4c70*/  IMAD.U32 R140, R140, 0x10000, RZ ;  /* 0x000100008c8c7824 */ /* 0x000fc400078e00ff */
[----:B0-----:R-:W-:Y:S01]  /*4c80*/  @P1 FMUL.FTZ R73, R78, R73 ;  /* 0x000000494e491220 */ /* 0x001fe20000410000 */
[----:B------:R-:W-:Y:S01]  /*4c90*/  @P5 FADD.FTZ R138, R87, -R138 ;  /* 0x8000008a578a5221 */ /* 0x000fe20000010000 */
[----:B------:R-:W-:Y:S02]  /*4ca0*/  F2FP.BF16.F32.PACK_AB R78, RZ, R78 ;  /* 0x0000004eff4e723e */ /* 0x000fe400000010ff */
[----:B------:R-:W-:Y:S01]  /*4cb0*/  @P1 FMUL.FTZ R72, R73, R72 ;  /* 0x0000004849481220 */ /* 0x000fe20000410000 */
[----:B------:R-:W-:Y:S01]  /*4cc0*/  @P5 FFMA.FTZ R140, R125, R138, R140 ;  /* 0x0000008a7d8c5223 */ /* 0x000fe2000001008c */
[----:B------:R-:W-:Y:S01]  /*4cd0*/  PRMT R138, R78, 0x7610, R138 ;  /* 0x000076104e8a7816 */ /* 0x000fe2000000008a */
[----:B-1----:R-:W-:Y:S01]  /*4ce0*/  @P1 FMUL.FTZ R75, R134, R75 ;  /* 0x0000004b864b1220 */ /* 0x002fe20000410000 */
[----:B------:R-:W-:Y:S02]  /*4cf0*/  F2FP.BF16.F32.PACK_AB R134, RZ, R134 ;  /* 0x00000086ff86723e */ /* 0x000fe400000010ff */
[----:B------:R-:W-:Y:S01]  /*4d00*/  @P1 FSEL R72, R72, RZ, P2 ;  /* 0x000000ff48481208 */ /* 0x000fe20001000000 */
[----:B------:R-:W-:Y:S01]  /*4d10*/  @P1 FMUL.FTZ R74, R75, R74 ;  /* 0x0000004a4b4a1220 */ /* 0x000fe20000410000 */
[----:B------:R-:W-:-:S02]  /*4d20*/  F2FP.BF16.F32.PACK_AB R135, RZ, R140 ;  /* 0x0000008cff87723e */ /* 0x000fc400000010ff */
[----:B------:R-:W-:Y:S01]  /*4d30*/  @P1 F2FP.BF16.F32.PACK_AB R72, RZ, R72 ;  /* 0x00000048ff48123e */ /* 0x000fe200000010ff */
[----:B--2---:R-:W-:Y:S01]  /*4d40*/  @P1 FMUL.FTZ R77, R136, R77 ;  /* 0x0000004d884d1220 */ /* 0x004fe20000410000 */
[----:B------:R-:W-:Y:S02]  /*4d50*/  @P1 FSEL R74, R74, RZ, P3 ;  /* 0x000000ff4a4a1208 */ /* 0x000fe40001800000 */
[----:B------:R-:W-:Y:S01]  /*4d60*/  @P1 PRMT R123, R72, 0x7610, R123 ;  /* 0x00007610487b1816 */ /* 0x000fe2000000007b */
[----:B------:R-:W-:Y:S01]  /*4d70*/  @P1 FMUL.FTZ R76, R77, R76 ;  /* 0x0000004c4d4c1220 */ /* 0x000fe20000410000 */
[----:B------:R-:W-:Y:S02]  /*4d80*/  @P1 F2FP.BF16.F32.PACK_AB R74, RZ, R74 ;  /* 0x0000004aff4a123e */ /* 0x000fe400000010ff */
[----:B------:R-:W-:Y:S02]  /*4d90*/  F2FP.BF16.F32.PACK_AB R136, RZ, R136 ;  /* 0x00000088ff88723e */ /* 0x000fe400000010ff */
[----:B------:R-:W-:-:S02]  /*4da0*/  @P1 FSEL R76, R76, RZ, P4 ;  /* 0x000000ff4c4c1208 */ /* 0x000fc40002000000 */
[----:B------:R-:W-:Y:S02]  /*4db0*/  @P1 PRMT R122, R74, 0x7610, R122 ;  /* 0x000076104a7a1816 */ /* 0x000fe4000000007a */
[----:B------:R-:W-:Y:S02]  /*4dc0*/  @P1 F2FP.BF16.F32.PACK_AB R76, RZ, R76 ;  /* 0x0000004cff4c123e */ /* 0x000fe400000010ff */
        /* <DEDUP_REMOVED lines=10> */
.L_x_669:
[----:B------:R-:W-:Y:S01]  /*4e70*/  ISETP.GT.AND P2, PT, R131, RZ, PT ;  /* 0x000000ff8300720c */ /* 0x000fe20003f44270 */
[----:B01234-:R-:W0:Y:S01]  /*4e80*/  @P1 LDC.64 R72, c[0x0][0x408] ;  /* 0x00010200ff481b82 */ /* 0x01fe220000000a00 */
[C---:B-----5:R-:W-:Y:S02]  /*4e90*/  SHF.R.U64 R134, R114.reuse, 0x10, R115 ;  /* 0x0000001072867819 */ /* 0x060fe40000001273 */
[----:B------:R-:W-:Y:S02]  /*4ea0*/  SHF.L.U32 R78, R114, 0x10, RZ ;  /* 0x00000010724e7819 */ /* 0x000fe400000006ff */
[----:B------:R-:W-:Y:S01]  /*4eb0*/  SHF.L.U32 R140, R115, 0x10, RZ ;  /* 0x00000010738c7819 */ /* 0x000fe200000006ff */
[----:B------:R-:W-:Y:S01]  /*4ec0*/  IMAD.U32 R134, R134, 0x10000, RZ ;  /* 0x0001000086867824 */ /* 0x000fe200078e00ff */
        /* <DEDUP_REMOVED lines=42> */
.L_x_668:
[----:B------:R-:W-:Y:S05]  /*5170*/  BRA.U !UP0, `(.L_x_671) ;  /* 0x0000000108d07547 */ /* 0x000fea000b800000 */
[----:B01234-:R-:W0:Y:S01]  /*5180*/  @P1 LDC.64 R72, c[0x0][0x408] ;  /* 0x00010200ff481b82 */ /* 0x01fe220000000a00 */
[-CC-:B------:R-:W-:Y:S01]  /*5190*/  FFMA.FTZ R79, R83, R129.reuse, R128.reuse ;  /* 0x00000081534f7223 */ /* 0x180fe20000010080 */
[-CC-:B-----5:R-:W-:Y:S01]  /*51a0*/  FFMA.FTZ R133, R88, R129.reuse, R128.reuse ;  /* 0x0000008158857223 */ /* 0x1a0fe20000010080 */
[-CC-:B------:R-:W-:Y:S01]  /*51b0*/  FFMA.FTZ R135, R85, R129.reuse, R128.reuse ;  /* 0x0000008155877223 */ /* 0x180fe20000010080 */
        /* <DEDUP_REMOVED lines=32> */
[----:B------:R-:W-:Y:S02]  /*53c0*/  @P1 PRMT R123, R73, 0x7610, R123 ;  /* 0x00007610497b1816 */ /* 0x000fe4000000007b */
[----:B------:R-:W-:Y:S02]  /*53d0*/  @P1 FSEL R76, R76, RZ, P5 ;  /* 0x000000ff4c4c1208 */ /* 0x000fe40002800000 */
[----:B------:R-:W-:Y:S02]  /*53e0*/  @P1 PRMT R122, R74, 0x7610, R122 ;  /* 0x000076104a7a1816 */ /* 0x000fe4000000007a */
[----:B------:R-:W-:Y:S02]  /*53f0*/  @P1 F2FP.BF16.F32.PACK_AB R76, RZ, R76 ;  /* 0x0000004cff4c123e */ /* 0x000fe400000010ff */
[----:B------:R-:W-:Y:S02]  /*5400*/  F2FP.BF16.F32.PACK_AB R136, RZ, R136 ;  /* 0x00000088ff88723e */ /* 0x000fe400000010ff */
[----:B------:R-:W-:-:S02]  /*5410*/  @P1 PRMT R121, R76, 0x7610, R121 ;  /* 0x000076104c791816 */ /* 0x000fc40000000079 */
[----:B------:R-:W-:Y:S02]  /*5420*/  F2FP.BF16.F32.PACK_AB R135, RZ, R72 ;  /* 0x00000048ff87723e */ /* 0x000fe400000010ff */
        /* <DEDUP_REMOVED lines=9> */
.L_x_671:
        /* <DEDUP_REMOVED lines=12> */
.L_x_672:
        /* <DEDUP_REMOVED lines=12> */
.L_x_673:
        /* <DEDUP_REMOVED lines=12> */
.L_x_674:
        /* <DEDUP_REMOVED lines=12> */
.L_x_670:
        /* <DEDUP_REMOVED lines=10> */
.L_x_675:
[----:B------:R-:W-:Y:S05]  /*5860*/  @!P1 BRA `(.L_x_676) ;  /* 0x0000000000249947 */ /* 0x000fea0003800000 */
[----:B01234-:R-:W0:Y:S01]  /*5870*/  LDC.64 R74, c[0x0][0x468] ;  /* 0x00011a00ff4a7b82 */ /* 0x01fe220000000a00 */
        /* <DEDUP_REMOVED lines=8> */
.L_x_676:
[----:B------:R-:W-:Y:S05]  /*5900*/  @!P0 BRA `(.L_x_677) ;  /* 0x00000004009c8947 */ /* 0x000fea0003800000 */
[----:B------:R-:W-:Y:S05]  /*5910*/  BRA.U !UP0, `(.L_x_678) ;  /* 0x0000000108d87547 */ /* 0x000fea000b800000 */
        /* <DEDUP_REMOVED lines=19> */
[----:B------:R-:W-:Y:S01]  /*5a50*/  @P4 FFMA.FTZ R136, R125, R131, R136 ;  /* 0x000000837d884223 */ /* 0x000fe20000010088 */
[----:B------:R-:W-:Y:S01]  /*5a60*/  @P4 FFMA.FTZ R132, R118, R129, R128 ;  /* 0x0000008176844223 */ /* 0x000fe20000010080 */
[----:B0-----:R-:W-:Y:S01]  /*5a70*/  @P1 FMUL.FTZ R73, R78, R73 ;  /* 0x000000494e491220 */ /* 0x001fe20000410000 */
[----:B------:R-:W-:-:S02]  /*5a80*/  SHF.R.U32.HI R128, RZ, 0x10, R117 ;  /* 0x00000010ff807819 */ /* 0x000fc40000011675 */
[----:B------:R-:W-:Y:S01]  /*5a90*/  @P4 FADD.FTZ R132, R95, -R132 ;  /* 0x800000845f844221 */ /* 0x000fe20000010000 */
[----:B------:R-:W-:Y:S01]  /*5aa0*/  @P1 FMUL.FTZ R72, R73, R72 ;  /* 0x0000004849481220 */ /* 0x000fe20000410000 */
[----:B------:R-:W-:Y:S01]  /*5ab0*/  SHF.L.U32 R128, R128, 0x10, RZ ;  /* 0x0000001080807819 */ /* 0x000fe200000006ff */
[----:B-1----:R-:W-:Y:S01]  /*5ac0*/  @P1 FMUL.FTZ R75, R134, R75 ;  /* 0x0000004b864b1220 */ /* 0x002fe20000410000 */
[----:B------:R-:W-:Y:S02]  /*5ad0*/  F2FP.BF16.F32.PACK_AB R78, RZ, R78 ;  /* 0x0000004eff4e723e */ /* 0x000fe400000010ff */
[----:B------:R-:W-:Y:S01]  /*5ae0*/  @P1 FSEL R72, R72, RZ, P0 ;  /* 0x000000ff48481208 */ /* 0x000fe20000000000 */
[----:B------:R-:W-:Y:S01]  /*5af0*/  @P1 FMUL.FTZ R74, R75, R74 ;  /* 0x0000004a4b4a1220 */ /* 0x000fe20000410000 */
[----:B------:R-:W-:Y:S01]  /*5b00*/  @P4 FFMA.FTZ R128, R125, R132, R128 ;  /* 0x000000847d804223 */ /* 0x000fe20000010080 */
[----:B------:R-:W-:Y:S01]  /*5b10*/  F2FP.BF16.F32.PACK_AB R134, RZ, R134 ;  /* 0x00000086ff86723e */ /* 0x000fe200000010ff */
[----:B--2---:R-:W-:-:S02]  /*5b20*/  @P1 FMUL.FTZ R77, R136, R77 ;  /* 0x0000004d884d1220 */ /* 0x004fc40000410000 */
[----:B------:R-:W-:Y:S02]  /*5b30*/  @P1 FSEL R74, R74, RZ, P2 ;  /* 0x000000ff4a4a1208 */ /* 0x000fe40001000000 */
[----:B------:R-:W-:Y:S01]  /*5b40*/  @P1 F2FP.BF16.F32.PACK_AB R72, RZ, R72 ;  /* 0x00000048ff48123e */ /* 0x000fe200000010ff */
[----:B------:R-:W-:Y:S01]  /*5b50*/  @P1 FMUL.FTZ R76, R77, R76 ;  /* 0x0000004c4d4c1220 */ /* 0x000fe20000410000 */
[----:B------:R-:W-:Y:S02]  /*5b60*/  @P1 F2FP.BF16.F32.PACK_AB R74, RZ, R74 ;  /* 0x0000004aff4a123e */ /* 0x000fe400000010ff */
[----:B------:R-:W-:Y:S02]  /*5b70*/  @P1 PRMT R123, R72, 0x7610, R123 ;  /* 0x00007610487b1816 */ /* 0x000fe4000000007b */
[----:B------:R-:W-:Y:S02]  /*5b80*/  @P1 FSEL R76, R76, RZ, P3 ;  /* 0x000000ff4c4c1208 */ /* 0x000fe40001800000 */
[----:B------:R-:W-:-:S02]  /*5b90*/  @P1 PRMT R122, R74, 0x7610, R122 ;  /* 0x000076104a7a1816 */ /* 0x000fc4000000007a */
[----:B------:R-:W-:Y:S02]  /*5ba0*/  @P1 F2FP.BF16.F32.PACK_AB R76, RZ, R76 ;  /* 0x0000004cff4c123e */ /* 0x000fe400000010ff */
[----:B------:R-:W-:Y:S02]  /*5bb0*/  F2FP.BF16.F32.PACK_AB R136, RZ, R136 ;  /* 0x00000088ff88723e */ /* 0x000fe400000010ff */
[----:B------:R-:W-:Y:S02]  /*5bc0*/  @P1 PRMT R121, R76, 0x7610, R121 ;  /* 0x000076104c791816 */ /* 0x000fe40000000079 */
        /* <DEDUP_REMOVED lines=11> */
.L_x_678:
[----:B------:R-:W-:Y:S01]  /*5c80*/  ISETP.GT.AND P0, PT, R131, RZ, PT ;  /* 0x000000ff8300720c */ /* 0x000fe20003f04270 */
[----:B01234-:R-:W0:Y:S01]  /*5c90*/  @P1 LDC.64 R72, c[0x0][0x408] ;  /* 0x00010200ff481b82 */ /* 0x01fe220000000a00 */
        /* <DEDUP_REMOVED lines=46> */
.L_x_677:
[----:B------:R-:W-:Y:S05]  /*5f80*/  BRA.U !UP0, `(.L_x_680) ;  /* 0x0000000108d47547 */ /* 0x000fea000b800000 */
[----:B01234-:R-:W0:Y:S01]  /*5f90*/  @P1 LDC.64 R72, c[0x0][0x408] ;  /* 0x00010200ff481b82 */ /* 0x01fe220000000a00 */
[-CC-:B------:R-:W-:Y:S01]  /*5fa0*/  FFMA.FTZ R78, R91, R129.reuse, R128.reuse ;  /* 0x000000815b4e7223 */ /* 0x180fe20000010080 */
[-CC-:B------:R-:W-:Y:S01]  /*5fb0*/  FFMA.FTZ R79, R96, R129.reuse, R128.reuse ;  /* 0x00000081604f7223 */ /* 0x180fe20000010080 */
[-C--:B-----5:R-:W-:Y:S01]  /*5fc0*/  FFMA.FTZ R133, R93, R129.reuse, R128 ;  /* 0x000000815d857223 */ /* 0x0a0fe20000010080 */
        /* <DEDUP_REMOVED lines=8> */
[----:B------:R-:W-:Y:S01]  /*6050*/  FFMA.FTZ R128, R118, R129, R128 ;  /* 0x0000008176807223 */ /* 0x000fe20000010080 */
[----:B------:R-:W-:-:S02]  /*6060*/  @P1 LOP3.LUT P2, RZ, R126, 0xff, RZ, 0xc0, !PT ;  /* 0x000000ff7eff1812 */ /* 0x000fc4000784c0ff */
[----:B------:R-:W-:Y:S01]  /*6070*/  FSEL R78, R78, RZ, P0 ;  /* 0x000000ff4e4e7208 */ /* 0x000fe20000000000 */
[----:B------:R-:W2:Y:S01]  /*6080*/  @P1 LDC.64 R76, c[0x0][0x408] ;  /* 0x00010200ff4c1b82 */ /* 0x000ea20000000a00 */
[----:B------:R-:W-:Y:S01]  /*6090*/  FSEL R132, R79, RZ, P0 ;  /* 0x000000ff4f847208 */ /* 0x000fe20000000000 */
[----:B------:R-:W-:Y:S01]  /*60a0*/  FADD.FTZ R128, R95, -R128 ;  /* 0x800000805f807221 */ /* 0x000fe20000010000 */
[----:B------:R-:W-:Y:S02]  /*60b0*/  FSEL R134, R131, RZ, P0 ;  /* 0x000000ff83867208 */ /* 0x000fe40000000000 */
[C---:B------:R-:W-:Y:S01]  /*60c0*/  @P1 LOP3.LUT P3, RZ, R126.reuse, 0xff00, RZ, 0xc0, !PT ;  /* 0x0000ff007eff1812 */ /* 0x040fe2000786c0ff */
[----:B------:R-:W-:Y:S01]  /*60d0*/  FMUL.FTZ R125, R125, R128 ;  /* 0x000000807d7d7220 */ /* 0x000fe20000410000 */
[----:B------:R-:W-:Y:S01]  /*60e0*/  @P1 LOP3.LUT P4, RZ, R126, 0xff0000, RZ, 0xc0, !PT ;  /* 0x00ff00007eff1812 */ /* 0x000fe2000788c0ff */
[----:B0-----:R-:W-:Y:S01]  /*60f0*/  @P1 FMUL.FTZ R73, R78, R73 ;  /* 0x000000494e491220 */ /* 0x001fe20000410000 */
[----:B------:R-:W-:-:S02]  /*6100*/  F2FP.BF16.F32.PACK_AB R78, RZ, R78 ;  /* 0x0000004eff4e723e */ /* 0x000fc400000010ff */
[----:B------:R-:W-:Y:S01]  /*6110*/  FSEL R125, R125, RZ, P0 ;  /* 0x000000ff7d7d7208 */ /* 0x000fe20000000000 */
[----:B------:R-:W-:Y:S01]  /*6120*/  @P1 FMUL.FTZ R72, R73, R72 ;  /* 0x0000004849481220 */ /* 0x000fe20000410000 */
[----:B------:R-:W-:Y:S02]  /*6130*/  PRMT R138, R78, 0x7610, R138 ;  /* 0x000076104e8a7816 */ /* 0x000fe4000000008a */
[----:B------:R-:W-:Y:S01]  /*6140*/  F2FP.BF16.F32.PACK_AB R135, RZ, R125 ;  /* 0x0000007dff87723e */ /* 0x000fe200000010ff */
[----:B-1----:R-:W-:Y:S01]  /*6150*/  @P1 FMUL.FTZ R75, R132, R75 ;  /* 0x0000004b844b1220 */ /* 0x002fe20000410000 */
[----:B------:R-:W-:Y:S02]  /*6160*/  @P1 FSEL R72, R72, RZ, P2 ;  /* 0x000000ff48481208 */ /* 0x000fe40001000000 */
[----:B------:R-:W-:Y:S01]  /*6170*/  F2FP.BF16.F32.PACK_AB R132, RZ, R132 ;  /* 0x00000084ff84723e */ /* 0x000fe200000010ff */
[----:B------:R-:W-:Y:S01]  /*6180*/  @P1 FMUL.FTZ R74, R75, R74 ;  /* 0x0000004a4b4a1220 */ /* 0x000fe20000410000 */
[----:B------:R-:W-:-:S02]  /*6190*/  @P1 F2FP.BF16.F32.PACK_AB R72, RZ, R72 ;  /* 0x00000048ff48123e */ /* 0x000fc400000010ff */
[----:B------:R-:W-:Y:S01]  /*61a0*/  PRMT R137, R132, 0x7610, R137 ;  /* 0x0000761084897816 */ /* 0x000fe20000000089 */
[----:B--2---:R-:W-:Y:S01]  /*61b0*/  @P1 FMUL.FTZ R77, R134, R77 ;  /* 0x0000004d864d1220 */ /* 0x004fe20000410000 */
[----:B------:R-:W-:Y:S02]  /*61c0*/  @P1 FSEL R74, R74, RZ, P3 ;  /* 0x000000ff4a4a1208 */ /* 0x000fe40001800000 */
[----:B------:R-:W-:Y:S01]  /*61d0*/  F2FP.BF16.F32.PACK_AB R134, RZ, R134 ;  /* 0x00000086ff86723e */ /* 0x000fe200000010ff */
[----:B------:R-:W-:Y:S01]  /*61e0*/  @P1 FMUL.FTZ R76, R77, R76 ;  /* 0x0000004c4d4c1220 */ /* 0x000fe20000410000 */
[----:B------:R-:W-:Y:S02]  /*61f0*/  @P1 F2FP.BF16.F32.PACK_AB R74, RZ, R74 ;  /* 0x0000004aff4a123e */ /* 0x000fe400000010ff */
[----:B------:R-:W-:Y:S02]  /*6200*/  @P1 PRMT R123, R72, 0x7610, R123 ;  /* 0x00007610487b1816 */ /* 0x000fe4000000007b */
        /* <DEDUP_REMOVED lines=13> */
.L_x_680:
        /* <DEDUP_REMOVED lines=23> */
.L_x_681:
        /* <DEDUP_REMOVED lines=12> */
.L_x_682:
        /* <DEDUP_REMOVED lines=12> */
.L_x_683:
[----:B------:R-:W-:-:S07]  /*65d0*/  @P1 PRMT R120, R74, 0x7610, R120 ;  /* 0x000076104a781816 */ /* 0x000fce0000000078 */
.L_x_679:
[----:B------:R-:W-:Y:S05]  /*65e0*/  BRA.U !UP0, `(.L_x_684) ;  /* 0x0000000108247547 */ /* 0x000fea000b800000 */
[----:B------:R-:W0:Y:S01]  /*65f0*/  LDC.64 R72, c[0x0][0x478] ;  /* 0x00011e00ff487b82 */ /* 0x000e220000000a00 */
        /* <DEDUP_REMOVED lines=8> */
.L_x_684:
        /* <DEDUP_REMOVED lines=10> */
.L_x_685:
[----:B01----:R-:W0:Y:S01]  /*6720*/  LDC.64 R72, c[0x0][0x380] ;  /* 0x0000e000ff487b82 */ /* 0x003e220000000a00 */
[----:B------:R-:W-:Y:S01]  /*6730*/  UPLOP3.LUT UP1, UPT, UPT, UPT, UP1, 0x40, 0x4 ;  /* 0x000000000004789c */ /* 0x000fe20003f2e810 */
[----:B0-----:R-:W-:-:S04]  /*6740*/  IADD3 R124, PT, PT, R124, R72, RZ ;  /* 0x000000487c7c7210 */ /* 0x001fc80007ffe0ff */
[----:B------:R-:W-:-:S13]  /*6750*/  ISETP.GE.AND P0, PT, R124, R73, PT ;  /* 0x000000497c00720c */ /* 0x000fda0003f06270 */
[----:B------:R-:W-:Y:S05]  /*6760*/  @!P0 BRA `(.L_x_686) ;  /* 0xffffff9800f88947 */ /* 0x000fea000383ffff */
.L_x_635:
        /* <DEDUP_REMOVED lines=18> */
.L_x_687:
        /* <DEDUP_REMOVED lines=15> */
.L_x_10793:


//--------------------- .text._ZN10layer_norm13ln_bwd_kernelINS_13Kernel_traitsI13__nv_bfloat16S2_S2_S2_fjLj2560ELj1ELj1ELj4ELj8ENS_18Kernel_traits_baseILj2560ES2_S2_S2_S2_fjLj128EEEEELb1ELb1ELb0ELb0EEEvNS_9BwdParamsE --------------------------
	.section	.text._ZN10layer_norm13ln_bwd_kernelINS_13Kernel_traitsI13__nv_bfloat16S2_S2_S2_fjLj2560ELj1ELj1ELj4ELj8ENS_18Kernel_traits_baseILj2560ES2_S2_S2_S2_fjLj128EEEEELb1ELb1ELb0ELb0EEEvNS_9BwdParamsE,"ax",@progbits
	.align	128
        .global         _ZN10layer_norm13ln_bwd_kernelINS_13Kernel_traitsI13__nv_bfloat16S2_S2_S2_fjLj2560ELj1ELj1ELj4ELj8ENS_18Kernel_traits_baseILj2560ES2_S2_S2_S2_fjLj128EEEEELb1ELb1ELb0ELb0EEEvNS_9BwdParamsE
        .type           _ZN10layer_norm13ln_bwd_kernelINS_13Kernel_traitsI13__nv_bfloat16S2_S2_S2_fjLj2560ELj1ELj1ELj4ELj8ENS_18Kernel_traits_baseILj2560ES2_S2_S2_S2_fjLj128EEEEELb1ELb1ELb0ELb0EEEvNS_9BwdParamsE,@function
        .size           _ZN10layer_norm13ln_bwd_kernelINS_13Kernel_traitsI13__nv_bfloat16S2_S2_S2_fjLj2560ELj1ELj1ELj4ELj8ENS_18Kernel_traits_baseILj2560ES2_S2_S2_S2_fjLj128EEEEELb1ELb1ELb0ELb0EEEvNS_9BwdParamsE,(.L_x_10794 - _ZN10layer_norm13ln_bwd_kernelINS_13Kernel_traitsI13__nv_bfloat16S2_S2_S2_fjLj2560ELj1ELj1ELj4ELj8ENS_18Kernel_traits_baseILj2560ES2_S2_S2_S2_fjLj128EEEEELb1ELb1ELb0ELb0EEEvNS_9BwdParamsE)
        .other          _ZN10layer_norm13ln_bwd_kernelINS_13Kernel_traitsI13__nv_bfloat16S2_S2_S2_fjLj2560ELj1ELj1ELj4ELj8ENS_18Kernel_traits_baseILj2560ES2_S2_S2_S2_fjLj128EEEEELb1ELb1ELb0ELb0EEEvNS_9BwdParamsE,@"STO_CUDA_ENTRY STV_DEFAULT"
_ZN10layer_norm13ln_bwd_kernelINS_13Kernel_traitsI13__nv_bfloat16S2_S2_S2_fjLj2560ELj1ELj1ELj4ELj8ENS_18Kernel_traits_baseILj2560ES2_S2_S2_S2_fjLj128EEEEELb1ELb1ELb0ELb0EEEvNS_9BwdParamsE:
.text._ZN10layer_norm13ln_bwd_kernelINS_13Kernel_traitsI13__nv_bfloat16S2_S2_S2_fjLj2560ELj1ELj1ELj4ELj8ENS_18Kernel_traits_baseILj2560ES2_S2_S2_S2_fjLj128EEEEELb1ELb1ELb0ELb0EEEvNS_9BwdParamsE:
        /* <DEDUP_REMOVED lines=8> */
[----:B0-----:R-:W-:Y:S02]  /*0080*/  LOP3.LUT R44, R45, 0x7f, RZ, 0x3c, !PT ;  /* 0x0000007f2d2c7812 */ /* 0x001fe400078e3cff */
[----:B------:R-:W-:Y:S02]  /*0090*/  MOV R47, R45 ;  /* 0x0000002d002f7202 */ /* 0x000fe40000000f00 */
[----:B------:R-:W-:-:S04]  /*00a0*/  LEA.HI.SX32 R44, R3, R44, 0x1e ;  /* 0x0000002c032c7211 */ /* 0x000fc800078ff2ff */
[C---:B------:R-:W-:Y:S02]  /*00b0*/  ISETP.GE.U32.AND P4, PT, R44.reuse, 0x80, PT ;  /* 0x000000802c00780c */ /* 0x040fe40003f86070 */
[C---:B------:R-:W-:Y:S02]  /*00c0*/  ISETP.GE.U32.AND P3, PT, R44.reuse, 0x100, PT ;  /* 0x000001002c00780c */ /* 0x040fe40003f66070 */
[C---:B------:R-:W-:Y:S02]  /*00d0*/  ISETP.GE.U32.AND P2, PT, R44.reuse, 0x180, PT ;  /* 0x000001802c00780c */ /* 0x040fe40003f46070 */
[C---:B------:R-:W-:Y:S02]  /*00e0*/  ISETP.GE.U32.AND P1, PT, R44.reuse, 0x200, PT ;  /* 0x000002002c00780c */ /* 0x040fe40003f26070 */
        /* <DEDUP_REMOVED lines=11> */
[----:B------:R-:W1:Y:S01]  /*01a0*/  @P2 LDC.64 R36, c[0x0][0x3e8] ;  /* 0x0000fa00ff242b82 */ /* 0x000e620000000a00 */
[----:B----4-:R-:W-:-:S05]  /*01b0*/  @P3 IMAD.WIDE.U32 R30, R47, 0x8, R22 ;  /* 0x000000082f1e3825 */ /* 0x010fca00078e0016 */
[----:B------:R0:W5:Y:S02]  /*01c0*/  @P3 LDG.E.64 R10, desc[UR8][R30.64] ;  /* 0x000000081e0a3981 */ /* 0x000164000c1e1b00 */
[----:B------:R-:W4:Y:S01]  /*01d0*/  @P1 LDC.64 R38, c[0x0][0x3d0] ;  /* 0x0000f400ff261b82 */ /* 0x000f220000000a00 */
[C---:B---3--:R-:W-:Y:S01]  /*01e0*/  @P3 IMAD.WIDE.U32 R32, R47.reuse, 0x8, R26 ;  /* 0x000000082f203825 */ /* 0x048fe200078e001a */
[----:B------:R-:W-:-:S04]  /*01f0*/  @P3 IADD3 R47, PT, PT, R47, 0x80, RZ ;  /* 0x000000802f2f3810 */ /* 0x000fc80007ffe0ff */
[----:B------:R0:W5:Y:S02]  /*0200*/  @P3 LDG.E.64 R12, desc[UR8][R32.64] ;  /* 0x00000008200c3981 */ /* 0x000164000c1e1b00 */
[----:B------:R-:W3:Y:S01]  /*0210*/  @P1 LDC.64 R40, c[0x0][0x3e8] ;  /* 0x0000fa00ff281b82 */ /* 0x000ee20000000a00 */
[----:B--2---:R-:W-:-:S05]  /*0220*/  @P2 IMAD.WIDE.U32 R34, R47, 0x8, R34 ;  /* 0x000000082f222825 */ /* 0x004fca00078e0022 */
[----:B------:R0:W5:Y:S02]  /*0230*/  @P2 LDG.E.64 R14, desc[UR8][R34.64] ;  /* 0x00000008220e2981 */ /* 0x000164000c1e1b00 */
[----:B------:R-:W2:Y:S01]  /*0240*/  @P0 LDC.64 R42, c[0x0][0x3d0] ;  /* 0x0000f400ff2a0b82 */ /* 0x000ea20000000a00 */
[C---:B-1----:R-:W-:Y:S01]  /*0250*/  @P2 IMAD.WIDE.U32 R36, R47.reuse, 0x8, R36 ;  /* 0x000000082f242825 */ /* 0x042fe200078e0024 */
[----:B------:R-:W-:-:S04]  /*0260*/  @P2 IADD3 R47, PT, PT, R47, 0x80, RZ ;  /* 0x000000802f2f2810 */ /* 0x000fc80007ffe0ff */
[----:B------:R0:W5:Y:S02]  /*0270*/  @P2 LDG.E.64 R16, desc[UR8][R36.64] ;  /* 0x0000000824102981 */ /* 0x000164000c1e1b00 */
[----:B------:R-:W1:Y:S01]  /*0280*/  @P0 LDC.64 R48, c[0x0][0x3e8] ;  /* 0x0000fa00ff300b82 */ /* 0x000e620000000a00 */
[----:B----4-:R-:W-:-:S05]  /*0290*/  @P1 IMAD.WIDE.U32 R38, R47, 0x8, R38 ;  /* 0x000000082f261825 */ /* 0x010fca00078e0026 */
[----:B------:R0:W5:Y:S01]  /*02a0*/  @P1 LDG.E.64 R18, desc[UR8][R38.64] ;  /* 0x0000000826121981 */ /* 0x000162000c1e1b00 */
[C---:B---3--:R-:W-:Y:S01]  /*02b0*/  @P1 IMAD.WIDE.U32 R40, R47.reuse, 0x8, R40 ;  /* 0x000000082f281825 */ /* 0x048fe200078e0028 */
[----:B------:R-:W-:-:S04]  /*02c0*/  @P1 IADD3 R47, PT, PT, R47, 0x80, RZ ;  /* 0x000000802f2f1810 */ /* 0x000fc80007ffe0ff */
[----:B------:R0:W5:Y:S01]  /*02d0*/  @P1 LDG.E.64 R20, desc[UR8][R40.64] ;  /* 0x0000000828141981 */ /* 0x000162000c1e1b00 */
[----:B--2---:R-:W-:-:S05]  /*02e0*/  @P0 IMAD.WIDE.U32 R22, R47, 0x8, R42 ;  /* 0x000000082f160825 */ /* 0x004fca00078e002a */
[----:B------:R0:W5:Y:S01]  /*02f0*/  @P0 LDG.E.64 R24, desc[UR8][R22.64] ;  /* 0x0000000816180981 */ /* 0x000162000c1e1b00 */
[----:B-1----:R-:W-:-:S05]  /*0300*/  @P0 IMAD.WIDE.U32 R26, R47, 0x8, R48 ;  /* 0x000000082f1a0825 */ /* 0x002fca00078e0030 */
[----:B------:R0:W5:Y:S01]  /*0310*/  @P0 LDG.E.64 R28, desc[UR8][R26.64] ;  /* 0x000000081a1c0981 */ /* 0x000162000c1e1b00 */
[----:B------:R-:W1:Y:S01]  /*0320*/  S2UR UR4, SR_CTAID.X ;  /* 0x00000000000479c3 */ /* 0x000e620000002500 */
[----:B------:R-:W-:Y:S02]  /*0330*/  CS2R R48, SRZ ;  /* 0x0000000000307805 */ /* 0x000fe4000001ff00 */
[----:B------:R-:W-:Y:S02]  /*0340*/  CS2R R50, SRZ ;  /* 0x0000000000327805 */ /* 0x000fe4000001ff00 */
[----:B------:R-:W-:Y:S02]  /*0350*/  CS2R R52, SRZ ;  /* 0x0000000000347805 */ /* 0x000fe4000001ff00 */
[----:B------:R-:W-:Y:S02]  /*0360*/  CS2R R54, SRZ ;  /* 0x0000000000367805 */ /* 0x000fe4000001ff00 */
[----:B------:R-:W-:-:S02]  /*0370*/  CS2R R56, SRZ ;  /* 0x0000000000387805 */ /* 0x000fc4000001ff00 */
[----:B-1----:R-:W-:-:S04]  /*0380*/  MOV R43, UR4 ;  /* 0x00000004002b7c02 */ /* 0x002fc80008000f00 */
        /* <DEDUP_REMOVED lines=26> */
[----:B0-----:R-:W-:Y:S06]  /*0530*/  @P5 BRA `(.L_x_688) ;  /* 0x0000009400285947 */ /* 0x001fec0003800000 */
[----:B------:R-:W0:Y:S01]  /*0540*/  LDC.64 R48, c[0x0][0x3e0] ;  /* 0x0000f800ff307b82 */ /* 0x000e220000000a00 */
[--C-:B-----5:R-:W-:Y:S02]  /*0550*/  SHF.R.U64 R2, R18, 0x10, R19.reuse ;  /* 0x0000001012027819 */ /* 0x120fe40000001213 */
[----:B------:R-:W-:Y:S02]  /*0560*/  CS2R R50, SRZ ;  /* 0x0000000000327805 */ /* 0x000fe4000001ff00 */
[----:B------:R-:W-:Y:S02]  /*0570*/  MOV R3, R19 ;  /* 0x0000001300037202 */ /* 0x000fe40000000f00 */
[----:B------:R-:W-:Y:S02]  /*0580*/  CS2R R52, SRZ ;  /* 0x0000000000347805 */ /* 0x000fe4000001ff00 */
[----:B------:R-:W-:Y:S02]  /*0590*/  SHF.R.U32.HI R27, RZ, 0x10, R19 ;  /* 0x00000010ff1b7819 */ /* 0x000fe40000011613 */
[----:B------:R-:W-:-:S02]  /*05a0*/  CS2R R54, SRZ ;  /* 0x0000000000367805 */ /* 0x000fc4000001ff00 */
[----:B------:R-:W-:Y:S02]  /*05b0*/  MOV R42, R4 ;  /* 0x00000004002a7202 */ /* 0x000fe40000000f00 */
        /* <DEDUP_REMOVED lines=15> */
[----:B------:R-:W-:Y:S02]  /*06b0*/  SHF.R.U64 R4, R24, 0x10, R25 ;  /* 0x0000001018047819 */ /* 0x000fe40000001219 */
[----:B------:R-:W-:-:S02]  /*06c0*/  CS2R R72, SRZ ;  /* 0x0000000000487805 */ /* 0x000fc4000001ff00 */
[----:B0-----:R-:W-:Y:S02]  /*06d0*/  ISETP.NE.U32.AND P0, PT, R48, RZ, PT ;  /* 0x000000ff3000720c */ /* 0x001fe40003f05070 */
[----:B------:R-:W-:Y:S02]  /*06e0*/  CS2R R74, SRZ ;  /* 0x00000000004a7805 */ /* 0x000fe4000001ff00 */
[----:B------:R-:W-:Y:S02]  /*06f0*/  MOV R5, R25 ;  /* 0x0000001900057202 */ /* 0x000fe40000000f00 */
[----:B------:R-:W-:Y:S02]  /*0700*/  CS2R R76, SRZ ;  /* 0x00000000004c7805 */ /* 0x000fe4000001ff00 */
[----:B------:R-:W-:Y:S02]  /*0710*/  SHF.R.U64 R8, R12, 0x10, R13 ;  /* 0x000000100c087819 */ /* 0x000fe4000000120d */
        /* <DEDUP_REMOVED lines=17> */
[----:B------:R-:W-:Y:S02]  /*0830*/  MOV R108, R28 ;  /* 0x0000001c006c7202 */ /* 0x000fe40000000f00 */
[----:B------:R-:W-:-:S02]  /*0840*/  CS2R R96, SRZ ;  /* 0x0000000000607805 */ /* 0x000fc4000001ff00 */
[--C-:B------:R-:W-:Y:S02]  /*0850*/  SHF.R.U64 R109, R28, 0x10, R29.reuse ;  /* 0x000000101c6d7819 */ /* 0x100fe4000000121d */
[----:B------:R-:W-:Y:S02]  /*0860*/  CS2R R98, SRZ ;  /* 0x0000000000627805 */ /* 0x000fe4000001ff00 */
[----:B------:R-:W-:Y:S02]  /*0870*/  MOV R110, R29 ;  /* 0x0000001d006e7202 */ /* 0x000fe40000000f00 */
[----:B------:R-:W-:Y:S02]  /*0880*/  CS2R R100, SRZ ;  /* 0x0000000000647805 */ /* 0x000fe4000001ff00 */
[----:B------:R-:W-:Y:S02]  /*0890*/  SHF.R.U32.HI R111, RZ, 0x10, R29 ;  /* 0x00000010ff6f7819 */ /* 0x000fe4000001161d */
[----:B------:R-:W-:-:S02]  /*08a0*/  CS2R R102, SRZ ;  /* 0x0000000000667805 */ /* 0x000fc4000001ff00 */
[----:B------:R-:W-:Y:S02]  /*08b0*/  ISETP.NE.AND.EX P0, PT, R49, RZ, PT, P0 ;  /* 0x000000ff3100720c */ /* 0x000fe40003f05300 */
[----:B------:R-:W-:Y:S02]  /*08c0*/  CS2R R48, SRZ ;  /* 0x0000000000307805 */ /* 0x000fe4000001ff00 */
[----:B------:R-:W-:Y:S02]  /*08d0*/  MOV R38, R10 ;  /* 0x0000000a00267202 */ /* 0x000fe40000000f00 */
[----:B------:R-:W-:Y:S02]  /*08e0*/  CS2R R104, SRZ ;  /* 0x0000000000687805 */ /* 0x000fe4000001ff00 */
[----:B------:R-:W-:Y:S02]  /*08f0*/  SHF.R.U64 R37, R10, 0x10, R11 ;  /* 0x000000100a257819 */ /* 0x000fe4000000120b */
[----:B------:R-:W-:-:S02]  /*0900*/  CS2R R106, SRZ ;  /* 0x00000000006a7805 */ /* 0x000fc4000001ff00 */
[----:B------:R-:W-:Y:S01]  /*0910*/  MOV R36, R11 ;  /* 0x0000000b00247202 */ /* 0x000fe20000000f00 */
[----:B------:R-:W-:Y:S01]  /*0920*/  UPLOP3.LUT UP1, UPT, UPT, UPT, UPT, 0x40, 0x4 ;  /* 0x000000000004789c */ /* 0x000fe20003f2e870 */
[----:B------:R-:W-:Y:S01]  /*0930*/  SHF.R.U32.HI R35, RZ, 0x10, R11 ;  /* 0x00000010ff237819 */ /* 0x000fe2000001160b */
[----:B------:R-:W0:Y:S01]  /*0940*/  LDCU UR13, c[0x0][0x408] ;  /* 0x00008100ff0d77ac */ /* 0x000e220008000800 */
[----:B------:R-:W-:Y:S02]  /*0950*/  MOV R34, R14 ;  /* 0x0000000e00227202 */ /* 0x000fe40000000f00 */
[----:B------:R-:W-:Y:S01]  /*0960*/  MOV R18, R12 ;  /* 0x0000000c00127202 */ /* 0x000fe20000000f00 */
[----:B------:R-:W1:Y:S01]  /*0970*/  LDCU.U8 UR7, c[0x0][0x410] ;  /* 0x00008200ff0777ac */ /* 0x000e620008000000 */
[----:B------:R-:W-:Y:S02]  /*0980*/  SHF.R.U32.HI R15, RZ, 0x10, R13 ;  /* 0x00000010ff0f7819 */ /* 0x000fe4000001160d */
[----:B------:R-:W-:Y:S01]  /*0990*/  MOV R26, R24 ;  /* 0x00000018001a7202 */ /* 0x000fe20000000f00 */
[----:B------:R-:W2:Y:S01]  /*09a0*/  LDCU UR12, c[0x0][0x400] ;  /* 0x00008000ff0c77ac */ /* 0x000ea20008000800 */
[----:B------:R-:W-:-:S02]  /*09b0*/  SHF.R.U32.HI R23, RZ, 0x10, R25 ;  /* 0x00000010ff177819 */ /* 0x000fc40000011619 */
[----:B------:R-:W-:Y:S01]  /*09c0*/  MOV R14, R16 ;  /* 0x00000010000e7202 */ /* 0x000fe20000000f00 */
[----:B------:R-:W3:Y:S01]  /*09d0*/  LDCU.64 UR10, c[0x0][0x438] ;  /* 0x00008700ff0a77ac */ /* 0x000ee20008000a00 */
[--C-:B------:R-:W-:Y:S02]  /*09e0*/  SHF.R.U64 R13, R16, 0x10, R17.reuse ;  /* 0x00000010100d7819 */ /* 0x100fe40000001211 */
[----:B------:R-:W-:Y:S01]  /*09f0*/  MOV R12, R17 ;  /* 0x00000011000c7202 */ /* 0x000fe20000000f00 */
[----:B------:R-:W4:Y:S01]  /*0a00*/  LDCU.64 UR14, c[0x0][0x478] ;  /* 0x00008f00ff0e77ac */ /* 0x000f220008000a00 */
[----:B------:R-:W-:Y:S02]  /*0a10*/  SHF.R.U32.HI R11, RZ, 0x10, R17 ;  /* 0x00000010ff0b7819 */ /* 0x000fe40000011611 */
[----:B------:R-:W-:Y:S02]  /*0a20*/  MOV R10, R20 ;  /* 0x00000014000a7202 */ /* 0x000fe40000000f00 */
[----:B------:R-:W-:-:S02]  /*0a30*/  PRMT R29, R2, 0x7610, R29 ;  /* 0x00007610021d7816 */ /* 0x000fc4000000001d */
[----:B------:R-:W-:Y:S02]  /*0a40*/  PRMT R25, R4, 0x7610, R25 ;  /* 0x0000761004197816 */ /* 0x000fe40000000019 */
[----:B------:R-:W-:Y:S02]  /*0a50*/  PRMT R24, R5, 0x7610, R24 ;  /* 0x0000761005187816 */ /* 0x000fe40000000018 */
[----:B------:R-:W-:Y:S02]  /*0a60*/  PRMT R21, R6, 0x7610, R21 ;  /* 0x0000761006157816 */ /* 0x000fe40000000015 */
[----:B------:R-:W-:Y:S02]  /*0a70*/  PRMT R20, R7, 0x7610, R20 ;  /* 0x0000761007147816 */ /* 0x000fe40000000014 */
[----:B------:R-:W-:Y:S02]  /*0a80*/  PRMT R17, R8, 0x7610, R17 ;  /* 0x0000761008117816 */ /* 0x000fe40000000011 */
[----:B------:R-:W-:-:S02]  /*0a90*/  PRMT R16, R9, 0x7610, R16 ;  /* 0x0000761009107816 */ /* 0x000fc40000000010 */
[----:B------:R-:W-:Y:S02]  /*0aa0*/  P2R R0, PR, RZ, 0x1 ;  /* 0x00000001ff007803 */ /* 0x000fe40000000000 */
[----:B------:R-:W-:Y:S02]  /*0ab0*/  PRMT R28, R3, 0x7610, R28 ;  /* 0x00007610031c7816 */ /* 0x000fe4000000001c */
[----:B------:R-:W-:Y:S02]  /*0ac0*/  PRMT R9, R45, 0x7610, R9 ;  /* 0x000076102d097816 */ /* 0x000fe40000000009 */
[----:B------:R-:W-:Y:S02]  /*0ad0*/  PRMT R8, R46, 0x7610, R8 ;  /* 0x000076102e087816 */ /* 0x000fe40000000008 */
[----:B------:R-:W-:Y:S02]  /*0ae0*/  PRMT R7, R47, 0x7610, R7 ;  /* 0x000076102f077816 */ /* 0x000fe40000000007 */
[----:B------:R-:W-:-:S02]  /*0af0*/  PRMT R6, R108, 0x7610, R6 ;  /* 0x000076106c067816 */ /* 0x000fc40000000006 */
[----:B------:R-:W-:Y:S02]  /*0b00*/  PRMT R5, R109, 0x7610, R5 ;  /* 0x000076106d057816 */ /* 0x000fe40000000005 */
[----:B------:R-:W-:Y:S02]  /*0b10*/  PRMT R4, R110, 0x7610, R4 ;  /* 0x000076106e047816 */ /* 0x000fe40000000004 */
[----:B01234-:R-:W-:-:S07]  /*0b20*/  PRMT R2, R111, 0x7610, R2 ;  /* 0x000076106f027816 */ /* 0x01ffce0000000002 */
.L_x_756:
[----:B------:R-:W-:Y:S01]  /*0b30*/  ISETP.NE.AND P0, PT, R0, RZ, PT ;  /* 0x000000ff0000720c */ /* 0x000fe20003f05270 */
[----:B----4-:R-:W0:Y:S08]  /*0b40*/  LDC.64 R110, c[0x0][0x3c0] ;  /* 0x0000f000ff6e7b82 */ /* 0x010e300000000a00 */
[----:B------:R-:W1:Y:S08]  /*0b50*/  LDC R46, c[0x0][0x388] ;  /* 0x0000e200ff2e7b82 */ /* 0x000e700000000800 */
[----:B------:R-:W2:Y:S01]  /*0b60*/  @P0 LDC.64 R108, c[0x0][0x3e0] ;  /* 0x0000f800ff6c0b82 */ /* 0x000ea20000000a00 */
[----:B0-----:R-:W-:-:S06]  /*0b70*/  IMAD.WIDE R110, R43, 0x4, R110 ;  /* 0x000000042b6e7825 */ /* 0x001fcc00078e026e */
[----:B------:R-:W3:Y:S01]  /*0b80*/  LDG.E R110, desc[UR8][R110.64] ;  /* 0x000000086e6e7981 */ /* 0x000ee2000c1e1900 */
[C---:B--2---:R-:W-:Y:S02]  /*0b90*/  @P0 IMAD.WIDE R164, R43.reuse, 0x2, R108 ;  /* 0x000000022ba40825 */ /* 0x044fe400078e026c */
[----:B------:R-:W0:Y:S01]  /*0ba0*/  LDC.64 R108, c[0x0][0x3c8] ;  /* 0x0000f200ff6c7b82 */ /* 0x000e220000000a00 */
[----:B------:R-:W2:Y:S01]  /*0bb0*/  S2R R45, SR_TID.X ;  /* 0x00000000002d7919 */ /* 0x000ea20000002100 */
[----:B-1----:R-:W-:Y:S01]  /*0bc0*/  IMAD R112, R43, R46, RZ ;  /* 0x0000002e2b707224 */ /* 0x002fe200078e02ff */
[----:B------:R-:W-:Y:S01]  /*0bd0*/  ISETP.GE.U32.AND P4, PT, R44, 0x80, PT ;  /* 0x000000802c00780c */ /* 0x000fe20003f86070 */
[----:B------:R-:W-:Y:S01]  /*0be0*/  BSSY.RECONVERGENT B0, `(.L_x_689) ;  /* 0x000004d000007945 */ /* 0x000fe20003800200 */
[----:B------:R-:W-:Y:S01]  /*0bf0*/  ISETP.NE.AND P6, PT, RZ, UR7, PT ;  /* 0x00000007ff007c0c */ /* 0x000fe2000bfc5270 */
[----:B------:R-:W-:Y:S01]  /*0c00*/  HFMA2 R173, -RZ, RZ, 0, 0 ;  /* 0x00000000ffad7431 */ /* 0x000fe200000001ff */
[----:B------:R3:W5:Y:S01]  /*0c10*/  @P0 LDG.E.U16 R164, desc[UR8][R164.64] ;  /* 0x00000008a4a40981 */ /* 0x000762000c1e1500 */
[----:B------:R-:W-:-:S02]  /*0c20*/  SHF.R.S32.HI R113, RZ, 0x1f, R112 ;  /* 0x0000001fff717819 */ /* 0x000fc40000011470 */
[C---:B------:R-:W-:Y:S02]  /*0c30*/  ISETP.GE.U32.AND P3, PT, R44.reuse, 0x100, PT ;  /* 0x000001002c00780c */ /* 0x040fe40003f66070 */
[----:B------:R-:W-:Y:S02]  /*0c40*/  LEA.HI R112, R113, R112, RZ, 0x2 ;  /* 0x0000007071707211 */ /* 0x000fe400078f10ff */
[C---:B------:R-:W-:Y:S02]  /*0c50*/  ISETP.GE.U32.AND P2, PT, R44.reuse, 0x180, PT ;  /* 0x000001802c00780c */ /* 0x040fe40003f46070 */
[----:B------:R-:W-:Y:S01]  /*0c60*/  ISETP.GE.U32.AND P1, PT, R44, 0x200, PT ;  /* 0x000002002c00780c */ /* 0x000fe20003f26070 */
[----:B0-----:R-:W-:-:S05]  /*0c70*/  IMAD.WIDE R108, R43, 0x4, R108 ;  /* 0x000000042b6c7825 */ /* 0x001fca00078e026c */
[----:B------:R0:W5:Y:S01]  /*0c80*/  LDG.E R172, desc[UR8][R108.64] ;  /* 0x000000086cac7981 */ /* 0x000162000c1e1900 */
[----:B------:R-:W-:Y:S02]  /*0c90*/  MOV R174, RZ ;  /* 0x000000ff00ae7202 */ /* 0x000fe40000000f00 */
[----:B--2---:R-:W-:-:S04]  /*0ca0*/  LEA.HI.SX32 R171, R112, R45, 0x1e ;  /* 0x0000002d70ab7211 */ /* 0x004fc800078ff2ff */
[----:B------:R-:W-:Y:S02]  /*0cb0*/  MOV R175, R171 ;  /* 0x000000ab00af7202 */ /* 0x000fe40000000f00 */
[----:B---3--:R-:W-:Y:S01]  /*0cc0*/  FSEL R165, R110, RZ, !P6 ;  /* 0x000000ff6ea57208 */ /* 0x008fe20007000000 */
[----:B0-----:R-:W-:Y:S06]  /*0cd0*/  @!P4 BRA `(.L_x_690) ;  /* 0x0000000000f4c947 */ /* 0x001fec0003800000 */
        /* <DEDUP_REMOVED lines=12> */
[----:B------:R-:W-:Y:S02]  /*0da0*/  SHF.L.U32 R116, R42, 0x10, RZ ;  /* 0x000000102a747819 */ /* 0x000fe400000006ff */
[----:B------:R-:W-:Y:S01]  /*0db0*/  SHF.L.U32 R118, R40, 0x10, RZ ;  /* 0x0000001028767819 */ /* 0x000fe200000006ff */
[----:B0-----:R-:W-:-:S05]  /*0dc0*/  @P0 IMAD.WIDE.U32 R112, R171, 0x8, R112 ;  /* 0x00000008ab700825 */ /* 0x001fca00078e0070 */
[----:B------:R0:W5:Y:S01]  /*0dd0*/  @P0 LDG.E.64 R154, desc[UR8][R112.64] ;  /* 0x00000008709a0981 */ /* 0x000162000c1e1b00 */
[----:B------:R-:W-:Y:S02]  /*0de0*/  IADD3 R175, PT, PT, R171, 0x80, RZ ;  /* 0x00000080abaf7810 */ /* 0x000fe40007ffe0ff */
[----:B---3--:R-:W-:Y:S02]  /*0df0*/  MOV R117, R108 ;  /* 0x0000006c00757202 */ /* 0x008fe40000000f00 */
[----:B------:R-:W-:Y:S02]  /*0e00*/  SHF.R.U64 R121, R108, 0x10, R109 ;  /* 0x000000106c797819 */ /* 0x000fe4000000126d */
[C---:B----4-:R-:W-:Y:S02]  /*0e10*/  SHF.L.U32 R108, R110.reuse, 0x10, RZ ;  /* 0x000000106e6c7819 */ /* 0x050fe400000006ff */
[----:B------:R-:W-:Y:S02]  /*0e20*/  SHF.R.U64 R173, R110, 0x10, R111 ;  /* 0x000000106ead7819 */ /* 0x000fe4000000126f */
[----:B------:R-:W-:Y:S01]  /*0e30*/  SHF.L.U32 R110, R111, 0x10, RZ ;  /* 0x000000106f6e7819 */ /* 0x000fe200000006ff */
[----:B------:R-:W-:Y:S01]  /*0e40*/  FADD.FTZ R3, -R165, R108 ;  /* 0x0000006ca5037221 */ /* 0x000fe20000010100 */
[----:B------:R-:W-:-:S02]  /*0e50*/  SHF.L.U32 R117, R117, 0x10, RZ ;  /* 0x0000001075757819 */ /* 0x000fc400000006ff */
[----:B------:R-:W-:Y:S01]  /*0e60*/  MOV R119, R109 ;  /* 0x0000006d00777202 */ /* 0x000fe20000000f00 */
[----:B-----5:R-:W-:Y:S01]  /*0e70*/  FMUL.FTZ R3, R172, R3 ;  /* 0x00000003ac037220 */ /* 0x020fe20000410000 */
[----:B------:R-:W-:Y:S01]  /*0e80*/  SHF.R.U32.HI R120, RZ, 0x10, R109 ;  /* 0x00000010ff787819 */ /* 0x000fe2000001166d */
[----:B------:R-:W-:Y:S01]  /*0e90*/  FADD.FTZ R109, -R165, R110 ;  /* 0x0000006ea56d7221 */ /* 0x000fe20000010100 */
[----:B------:R-:W-:Y:S01]  /*0ea0*/  SHF.L.U32 R108, R173, 0x10, RZ ;  /* 0x00000010ad6c7819 */ /* 0x000fe200000006ff */
[-C--:B------:R-:W-:Y:S01]  /*0eb0*/  FMUL.FTZ R116, R116, R117.reuse ;  /* 0x0000007574747220 */ /* 0x080fe20000410000 */
[----:B------:R-:W-:Y:S01]  /*0ec0*/  SHF.L.U32 R119, R119, 0x10, RZ ;  /* 0x0000001077777819 */ /* 0x000fe200000006ff */
[----:B------:R-:W-:Y:S01]  /*0ed0*/  FADD.FTZ R68, R68, R117 ;  /* 0x0000007544447221 */ /* 0x000fe20000010000 */
[----:B------:R-:W-:Y:S01]  /*0ee0*/  FFMA.FTZ R48, R3, R117, R48 ;  /* 0x0000007503307223 */ /* 0x000fe20000010030 */
[----:B------:R-:W-:Y:S01]  /*0ef0*/  FMUL.FTZ R117, R172, R109 ;  /* 0x0000006dac757220 */ /* 0x000fe20000410000 */
[----:B------:R-:W-:Y:S01]  /*0f00*/  FADD.FTZ R109, -R165, R108 ;  /* 0x0000006ca56d7221 */ /* 0x000fe20000010100 */
[-C--:B------:R-:W-:Y:S01]  /*0f10*/  FMUL.FTZ R118, R118, R119.reuse ;  /* 0x0000007776767220 */ /* 0x080fe20000410000 */
[----:B------:R-:W-:Y:S01]  /*0f20*/  FADD.FTZ R70, R70, R119 ;  /* 0x0000007746467221 */ /* 0x000fe20000010000 */
[----:B------:R-:W-:Y:S01]  /*0f30*/  FFMA.FTZ R50, R117, R119, R50 ;  /* 0x0000007775327223 */ /* 0x000fe20000010032 */
[----:B------:R-:W-:-:S02]  /*0f40*/  SHF.L.U32 R119, R41, 0x10, RZ ;  /* 0x0000001029777819 */ /* 0x000fc400000006ff */
[----:B------:R-:W-:Y:S02]  /*0f50*/  SHF.L.U32 R108, R121, 0x10, RZ ;  /* 0x00000010796c7819 */ /* 0x000fe400000006ff */
[----:B0-----:R-:W-:Y:S01]  /*0f60*/  SHF.L.U32 R112, R120, 0x10, RZ ;  /* 0x0000001078707819 */ /* 0x001fe200000006ff */
[----:B------:R-:W-:Y:S01]  /*0f70*/  FMUL.FTZ R120, R172, R109 ;  /* 0x0000006dac787220 */ /* 0x000fe20000410000 */
[----:B------:R-:W-:Y:S01]  /*0f80*/  SHF.R.U32.HI R122, RZ, 0x10, R111 ;  /* 0x00000010ff7a7819 */ /* 0x000fe2000001166f */
[-C--:B------:R-:W-:Y:S01]  /*0f90*/  FMUL.FTZ R119, R119, R108.reuse ;  /* 0x0000006c77777220 */ /* 0x080fe20000410000 */
[----:B------:R-:W-:Y:S01]  /*0fa0*/  FADD.FTZ R69, R69, R108 ;  /* 0x0000006c45457221 */ /* 0x000fe20000010000 */
[----:B------:R-:W-:Y:S01]  /*0fb0*/  FFMA.FTZ R49, R120, R108, R49 ;  /* 0x0000006c78317223 */ /* 0x000fe20000010031 */
[----:B------:R-:W-:Y:S01]  /*0fc0*/  SHF.L.U32 R110, R122, 0x10, RZ ;  /* 0x000000107a6e7819 */ /* 0x000fe200000006ff */
[----:B------:R-:W-:Y:S01]  /*0fd0*/  FADD.FTZ R108, RZ, R116 ;  /* 0x00000074ff6c7221 */ /* 0x000fe20000010000 */
[----:B------:R-:W-:Y:S01]  /*0fe0*/  FFMA.FTZ R109, R3, R116, RZ ;  /* 0x00000074036d7223 */ /* 0x000fe200000100ff */
[----:B------:R-:W-:-:S02]  /*0ff0*/  SHF.L.U32 R121, R39, 0x10, RZ ;  /* 0x0000001027797819 */ /* 0x000fc400000006ff */
[----:B------:R-:W-:Y:S01]  /*1000*/  FADD.FTZ R111, R108, R119 ;  /* 0x000000776c6f7221 */ /* 0x000fe20000010000 */
[----:B------:R-:W-:Y:S01]  /*1010*/  FADD.FTZ R113, -R165, R110 ;  /* 0x0000006ea5717221 */ /* 0x000fe20000010100 */
[----:B------:R-:W-:Y:S01]  /*1020*/  FFMA.FTZ R108, R120, R119, R109 ;  /* 0x00000077786c7223 */ /* 0x000fe2000001006d */
[----:B------:R-:W-:Y:S01]  /*1030*/  FMUL.FTZ R121, R121, R112 ;  /* 0x0000007079797220 */ /* 0x000fe20000410000 */
[----:B------:R-:W-:Y:S01]  /*1040*/  FADD.FTZ R110, R111, R118 ;  /* 0x000000766f6e7221 */ /* 0x000fe20000010000 */
[----:B------:R-:W-:Y:S01]  /*1050*/  FMUL.FTZ R122, R172, R113 ;  /* 0x00000071ac7a7220 */ /* 0x000fe20000410000 */
[----:B------:R-:W-:Y:S01]  /*1060*/  FFMA.FTZ R108, R117, R118, R108 ;  /* 0x00000076756c7223 */ /* 0x000fe2000001006c */
[----:B------:R-:W-:Y:S01]  /*1070*/  FADD.FTZ R71, R71, R112 ;  /* 0x0000007047477221 */ /* 0x000fe20000010000 */
[----:B------:R-:W-:Y:S01]  /*1080*/  FADD.FTZ R173, R110, R121 ;  /* 0x000000796ead7221 */ /* 0x000fe20000010000 */
[C---:B------:R-:W-:Y:S01]  /*1090*/  FFMA.FTZ R51, R122.reuse, R112, R51 ;  /* 0x000000707a337223 */ /* 0x040fe20000010033 */
[----:B------:R-:W-:-:S07]  /*10a0*/  FFMA.FTZ R174, R122, R121, R108 ;  /* 0x000000797aae7223 */ /* 0x000fce000001006c */
.L_x_690:
[----:B------:R-:W-:Y:S05]  /*10b0*/  BSYNC.RECONVERGENT B0 ;  /* 0x0000000000007941 */ /* 0x000fea0003800200 */
.L_x_689:
        /* <DEDUP_REMOVED lines=14> */
[----:B------:R-:W-:Y:S01]  /*11a0*/  SHF.L.U32 R124, R38, 0x10, RZ ;  /* 0x00000010267c7819 */ /* 0x000fe200000006ff */
[----:B--2---:R-:W-:-:S05]  /*11b0*/  IMAD.WIDE.U32 R112, R175, 0x4, R112 ;  /* 0x00000004af707825 */ /* 0x004fca00078e0070 */
[----:B------:R0:W5:Y:S01]  /*11c0*/  LDG.E R123, desc[UR8][R112.64] ;  /* 0x00000008707b7981 */ /* 0x000162000c1e1900 */
[----:B------:R-:W-:Y:S02]  /*11d0*/  IADD3 R175, PT, PT, R175, 0x80, RZ ;  /* 0x00000080afaf7810 */ /* 0x000fe40007ffe0ff */
[----:B---3--:R-:W-:Y:S02]  /*11e0*/  MOV R126, R108 ;  /* 0x0000006c007e7202 */ /* 0x008fe40000000f00 */
[----:B------:R-:W-:Y:S02]  /*11f0*/  SHF.R.U64 R130, R108, 0x10, R109 ;  /* 0x000000106c827819 */ /* 0x000fe4000000126d */
[C---:B----4-:R-:W-:Y:S02]  /*1200*/  SHF.L.U32 R108, R110.reuse, 0x10, RZ ;  /* 0x000000106e6c7819 */ /* 0x050fe400000006ff */
[----:B------:R-:W-:-:S03]  /*1210*/  SHF.R.U64 R129, R110, 0x10, R111 ;  /* 0x000000106e817819 */ /* 0x000fc6000000126f */
[----:B------:R-:W-:Y:S01]  /*1220*/  FADD.FTZ R125, -R165, R108 ;  /* 0x0000006ca57d7221 */ /* 0x000fe20000010100 */
[----:B------:R-:W-:Y:S02]  /*1230*/  MOV R127, R109 ;  /* 0x0000006d007f7202 */ /* 0x000fe40000000f00 */
[----:B------:R-:W-:Y:S01]  /*1240*/  SHF.R.U32.HI R128, RZ, 0x10, R109 ;  /* 0x00000010ff807819 */ /* 0x000fe2000001166d */
[----:B-----5:R-:W-:Y:S01]  /*1250*/  FMUL.FTZ R125, R172, R125 ;  /* 0x0000007dac7d7220 */ /* 0x020fe20000410000 */
[----:B------:R-:W-:Y:S02]  /*1260*/  SHF.L.U32 R109, R126, 0x10, RZ ;  /* 0x000000107e6d7819 */ /* 0x000fe400000006ff */
[----:B------:R-:W-:Y:S02]  /*1270*/  SHF.L.U32 R108, R129, 0x10, RZ ;  /* 0x00000010816c7819 */ /* 0x000fe400000006ff */
[----:B------:R-:W-:Y:S01]  /*1280*/  SHF.L.U32 R110, R111, 0x10, RZ ;  /* 0x000000106f6e7819 */ /* 0x000fe200000006ff */
[-C--:B------:R-:W-:Y:S01]  /*1290*/  FMUL.FTZ R124, R124, R109.reuse ;  /* 0x0000006d7c7c7220 */ /* 0x080fe20000410000 */
[----:B------:R-:W-:Y:S01]  /*12a0*/  FADD.FTZ R72, R72, R109 ;  /* 0x0000006d48487221 */ /* 0x000fe20000010000 */
[----:B------:R-:W-:Y:S01]  /*12b0*/  FFMA.FTZ R52, R125, R109, R52 ;  /* 0x0000006d7d347223 */ /* 0x000fe20000010034 */
[----:B------:R-:W-:Y:S01]  /*12c0*/  FADD.FTZ R109, -R165, R108 ;  /* 0x0000006ca56d7221 */ /* 0x000fe20000010100 */
[----:B------:R-:W-:-:S02]  /*12d0*/  SHF.R.U32.HI R132, RZ, 0x10, R111 ;  /* 0x00000010ff847819 */ /* 0x000fc4000001166f */
[----:B------:R-:W-:Y:S01]  /*12e0*/  SHF.L.U32 R111, R127, 0x10, RZ ;  /* 0x000000107f6f7819 */ /* 0x000fe200000006ff */
[----:B------:R-:W-:Y:S01]  /*12f0*/  FADD.FTZ R127, -R165, R110 ;  /* 0x0000006ea57f7221 */ /* 0x000fe20000010100 */
[----:B------:R-:W-:Y:S02]  /*1300*/  SHF.L.U32 R129, R37, 0x10, RZ ;  /* 0x0000001025817819 */ /* 0x000fe400000006ff */
[----:B------:R-:W-:Y:S02]  /*1310*/  SHF.L.U32 R108, R130, 0x10, RZ ;  /* 0x00000010826c7819 */ /* 0x000fe400000006ff */
[----:B0-----:R-:W-:Y:S01]  /*1320*/  SHF.L.U32 R112, R128, 0x10, RZ ;  /* 0x0000001080707819 */ /* 0x001fe200000006ff */
[----:B------:R-:W-:Y:S01]  /*1330*/  FMUL.FTZ R128, R172, R109 ;  /* 0x0000006dac807220 */ /* 0x000fe20000410000 */
[----:B------:R-:W-:Y:S01]  /*1340*/  SHF.L.U32 R126, R36, 0x10, RZ ;  /* 0x00000010247e7819 */ /* 0x000fe200000006ff */
[----:B------:R-:W-:Y:S01]  /*1350*/  FMUL.FTZ R127, R172, R127 ;  /* 0x0000007fac7f7220 */ /* 0x000fe20000410000 */
[-C--:B------:R-:W-:Y:S01]  /*1360*/  FMUL.FTZ R129, R129, R108.reuse ;  /* 0x0000006c81817220 */ /* 0x080fe20000410000 */
[----:B------:R-:W-:Y:S01]  /*1370*/  FADD.FTZ R73, R73, R108 ;  /* 0x0000006c49497221 */ /* 0x000fe20000010000 */
[----:B------:R-:W-:Y:S01]  /*1380*/  FFMA.FTZ R53, R128, R108, R53 ;  /* 0x0000006c80357223 */ /* 0x000fe20000010035 */
[----:B------:R-:W-:Y:S01]  /*1390*/  SHF.L.U32 R110, R132, 0x10, RZ ;  /* 0x00000010846e7819 */ /* 0x000fe200000006ff */
[----:B------:R-:W-:Y:S01]  /*13a0*/  FADD.FTZ R108, R173, R124 ;  /* 0x0000007cad6c7221 */ /* 0x000fe20000010000 */
[----:B------:R-:W-:Y:S01]  /*13b0*/  FFMA.FTZ R109, R125, R124, R174 ;  /* 0x0000007c7d6d7223 */ /* 0x000fe200000100ae */
[-C--:B------:R-:W-:Y:S01]  /*13c0*/  FMUL.FTZ R126, R126, R111.reuse ;  /* 0x0000006f7e7e7220 */ /* 0x080fe20000410000 */
[----:B------:R-:W-:Y:S01]  /*13d0*/  FADD.FTZ R74, R74, R111 ;  /* 0x0000006f4a4a7221 */ /* 0x000fe20000010000 */
[----:B------:R-:W-:Y:S01]  /*13e0*/  FFMA.FTZ R54, R127, R111, R54 ;  /* 0x0000006f7f367223 */ /* 0x000fe20000010036 */
[----:B------:R-:W-:Y:S01]  /*13f0*/  SHF.L.U32 R130, R35, 0x10, RZ ;  /* 0x0000001023827819 */ /* 0x000fe200000006ff */
[----:B------:R-:W-:Y:S01]  /*1400*/  FADD.FTZ R111, R108, R129 ;  /* 0x000000816c6f7221 */ /* 0x000fe20000010000 */
[----:B------:R-:W-:Y:S01]  /*1410*/  FADD.FTZ R113, -R165, R110 ;  /* 0x0000006ea5717221 */ /* 0x000fe20000010100 */
[----:B------:R-:W-:-:S02]  /*1420*/  FFMA.FTZ R108, R128, R129, R109 ;  /* 0x00000081806c7223 */ /* 0x000fc4000001006d */
[----:B------:R-:W-:Y:S01]  /*1430*/  FMUL.FTZ R130, R130, R112 ;  /* 0x0000007082827220 */ /* 0x000fe20000410000 */
[----:B------:R-:W-:Y:S01]  /*1440*/  FMUL.FTZ R132, R172, R113 ;  /* 0x00000071ac847220 */ /* 0x000fe20000410000 */
[----:B------:R-:W-:Y:S01]  /*1450*/  FADD.FTZ R111, R111, R126 ;  /* 0x0000007e6f6f7221 */ /* 0x000fe20000010000 */
[----:B------:R-:W-:Y:S01]  /*1460*/  FFMA.FTZ R109, R127, R126, R108 ;  /* 0x0000007e7f6d7223 */ /* 0x000fe2000001006c */
[----:B------:R-:W-:Y:S01]  /*1470*/  FADD.FTZ R75, R75, R112 ;  /* 0x000000704b4b7221 */ /* 0x000fe20000010000 */
[C---:B------:R-:W-:Y:S01]  /*1480*/  FFMA.FTZ R55, R132.reuse, R112, R55 ;  /* 0x0000007084377223 */ /* 0x040fe20000010037 */
[----:B------:R-:W-:Y:S01]  /*1490*/  FADD.FTZ R173, R111, R130 ;  /* 0x000000826fad7221 */ /* 0x000fe20000010000 */
[----:B------:R-:W-:-:S07]  /*14a0*/  FFMA.FTZ R174, R132, R130, R109 ;  /* 0x0000008284ae7223 */ /* 0x000fce000001006d */
.L_x_692:
[----:B------:R-:W-:Y:S05]  /*14b0*/  BSYNC.RECONVERGENT B0 ;  /* 0x0000000000007941 */ /* 0x000fea0003800200 */
.L_x_691:
        /* <DEDUP_REMOVED lines=13> */
[----:B--2---:R-:W-:Y:S01]  /*1590*/  IMAD.WIDE.U32 R112, R175, 0x4, R112 ;  /* 0x00000004af707825 */ /* 0x004fe200078e0070 */
[----:B------:R-:W-:-:S04]  /*15a0*/  SHF.L.U32 R137, R33, 0x10, RZ ;  /* 0x0000001021897819 */ /* 0x000fc800000006ff */
[----:B------:R-:W5:Y:S01]  /*15b0*/  LDG.E R131, desc[UR8][R112.64] ;  /* 0x0000000870837981 */ /* 0x000f62000c1e1900 */
[----:B0-----:R-:W-:-:S05]  /*15c0*/  @P0 IMAD.WIDE.U32 R114, R175, 0x8, R114 ;  /* 0x00000008af720825 */ /* 0x001fca00078e0072 */
[----:B------:R0:W5:Y:S01]  /*15d0*/  @P0 LDG.E.64 R158, desc[UR8][R114.64] ;  /* 0x00000008729e0981 */ /* 0x000162000c1e1b00 */
[----:B------:R-:W-:Y:S02]  /*15e0*/  SHF.L.U32 R139, R31, 0x10, RZ ;  /* 0x000000101f8b7819 */ /* 0x000fe400000006ff */
[----:B------:R-:W-:Y:S02]  /*15f0*/  IADD3 R175, PT, PT, R175, 0x80, RZ ;  /* 0x00000080afaf7810 */ /* 0x000fe40007ffe0ff */
[C---:B---3--:R-:W-:Y:S02]  /*1600*/  SHF.L.U32 R136, R110.reuse, 0x10, RZ ;  /* 0x000000106e887819 */ /* 0x048fe400000006ff */
[----:B------:R-:W-:-:S03]  /*1610*/  SHF.R.U64 R110, R110, 0x10, R111 ;  /* 0x000000106e6e7819 */ /* 0x000fc6000000126f */
[----:B0-----:R-:W-:Y:S01]  /*1620*/  FADD.FTZ R115, -R165, R136 ;  /* 0x00000088a5737221 */ /* 0x001fe20000010100 */
[----:B----4-:R-:W-:Y:S02]  /*1630*/  MOV R133, R108 ;  /* 0x0000006c00857202 */ /* 0x010fe40000000f00 */
[--C-:B------:R-:W-:Y:S02]  /*1640*/  SHF.R.U64 R108, R108, 0x10, R109.reuse ;  /* 0x000000106c6c7819 */ /* 0x100fe4000000126d */
[----:B------:R-:W-:Y:S02]  /*1650*/  MOV R135, R109 ;  /* 0x0000006d00877202 */ /* 0x000fe40000000f00 */
[----:B------:R-:W-:Y:S02]  /*1660*/  SHF.R.U32.HI R138, RZ, 0x10, R109 ;  /* 0x00000010ff8a7819 */ /* 0x000fe4000001166d */
[----:B------:R-:W-:Y:S01]  /*1670*/  SHF.L.U32 R109, R133, 0x10, RZ ;  /* 0x00000010856d7819 */ /* 0x000fe200000006ff */
[----:B-----5:R-:W-:Y:S01]  /*1680*/  FMUL.FTZ R133, R172, R115 ;  /* 0x00000073ac857220 */ /* 0x020fe20000410000 */
[----:B------:R-:W-:-:S02]  /*1690*/  SHF.L.U32 R110, R110, 0x10, RZ ;  /* 0x000000106e6e7819 */ /* 0x000fc400000006ff */
[----:B------:R-:W-:Y:S01]  /*16a0*/  SHF.L.U32 R176, R111, 0x10, RZ ;  /* 0x000000106fb07819 */ /* 0x000fe200000006ff */
[-C--:B------:R-:W-:Y:S01]  /*16b0*/  FMUL.FTZ R134, R134, R109.reuse ;  /* 0x0000006d86867220 */ /* 0x080fe20000410000 */
[----:B------:R-:W-:Y:S01]  /*16c0*/  FADD.FTZ R76, R76, R109 ;  /* 0x0000006d4c4c7221 */ /* 0x000fe20000010000 */
[----:B------:R-:W-:Y:S01]  /*16d0*/  FFMA.FTZ R56, R133, R109, R56 ;  /* 0x0000006d85387223 */ /* 0x000fe20000010038 */
[----:B------:R-:W-:Y:S01]  /*16e0*/  FADD.FTZ R109, -R165, R110 ;  /* 0x0000006ea56d7221 */ /* 0x000fe20000010100 */
[----:B------:R-:W-:Y:S02]  /*16f0*/  SHF.R.U32.HI R140, RZ, 0x10, R111 ;  /* 0x00000010ff8c7819 */ /* 0x000fe4000001166f */
[----:B------:R-:W-:Y:S01]  /*1700*/  SHF.L.U32 R111, R135, 0x10, RZ ;  /* 0x00000010876f7819 */ /* 0x000fe200000006ff */
[----:B------:R-:W-:Y:S01]  /*1710*/  FADD.FTZ R135, -R165, R176 ;  /* 0x000000b0a5877221 */ /* 0x000fe20000010100 */
[----:B------:R-:W-:Y:S02]  /*1720*/  SHF.L.U32 R108, R108, 0x10, RZ ;  /* 0x000000106c6c7819 */ /* 0x000fe400000006ff */
[----:B------:R-:W-:Y:S01]  /*1730*/  SHF.L.U32 R112, R138, 0x10, RZ ;  /* 0x000000108a707819 */ /* 0x000fe200000006ff */
        /* <DEDUP_REMOVED lines=23> */
.L_x_694:
[----:B------:R-:W-:Y:S05]  /*18b0*/  BSYNC.RECONVERGENT B0 ;  /* 0x0000000000007941 */ /* 0x000fea0003800200 */
.L_x_693:
        /* <DEDUP_REMOVED lines=53> */
[----:B-1----:R-:W-:Y:S01]  /*1c10*/  FADD.FTZ R113, -R165, R150 ;  /* 0x00000096a5717221 */ /* 0x002fe20000010100 */
        /* <DEDUP_REMOVED lines=9> */
.L_x_696:
[----:B------:R-:W-:Y:S05]  /*1cb0*/  BSYNC.RECONVERGENT B0 ;  /* 0x0000000000007941 */ /* 0x000fea0003800200 */
.L_x_695:
[----:B------:R-:W-:Y:S01]  /*1cc0*/  ISETP.GE.U32.AND P0, PT, R44, 0x280, PT ;  /* 0x000002802c00780c */ /* 0x000fe20003f06070 */
[----:B------:R-:W-:-:S12]  /*1cd0*/  BSSY.RECONVERGENT B0, `(.L_x_697) ;  /* 0x000003e000007945 */ /* 0x000fd80003800200 */
[----:B------:R-:W-:Y:S05]  /*1ce0*/  @!P0 BRA `(.L_x_698) ;  /* 0x0000000000f08947 */ /* 0x000fea0003800000 */
[----:B------:R-:W0:Y:S01]  /*1cf0*/  LDC.64 R108, c[0x0][0x428] ;  /* 0x00010a00ff6c7b82 */ /* 0x000e220000000a00 */
[----:B------:R-:W-:-:S04]  /*1d00*/  ISETP.NE.U32.AND P5, PT, RZ, UR10, PT ;  /* 0x0000000aff007c0c */ /* 0x000fc8000bfa5070 */
[----:B------:R-:W-:-:S03]  /*1d10*/  ISETP.NE.AND.EX P5, PT, RZ, UR11, PT, P5 ;  /* 0x0000000bff007c0c */ /* 0x000fc6000bfa5350 */
[----:B------:R-:W1:Y:S08]  /*1d20*/  LDC.64 R110, c[0x0][0x3a8] ;  /* 0x0000ea00ff6e7b82 */ /* 0x000e700000000a00 */
[----:B------:R-:W2:Y:S01]  /*1d30*/  LDC.64 R112, c[0x0][0x3b0] ;  /* 0x0000ec00ff707b82 */ /* 0x000ea20000000a00 */
[----:B0-----:R-:W-:-:S07]  /*1d40*/  IMAD.WIDE.U32 R108, R175, 0x8, R108 ;  /* 0x00000008af6c7825 */ /* 0x001fce00078e006c */
[----:B------:R-:W0:Y:S01]  /*1d50*/  @P5 LDC.64 R114, c[0x0][0x438] ;  /* 0x00010e00ff725b82 */ /* 0x000e220000000a00 */
[----:B------:R-:W3:Y:S01]  /*1d60*/  LDG.E.64 R108, desc[UR8][R108.64] ;  /* 0x000000086c6c7981 */ /* 0x000ee2000c1e1b00 */
[----:B-1----:R-:W-:-:S06]  /*1d70*/  IMAD.WIDE.U32 R110, R175, 0x8, R110 ;  /* 0x00000008af6e7825 */ /* 0x002fcc00078e006e */
[----:B------:R-:W4:Y:S01]  /*1d80*/  LDG.E.64 R110, desc[UR8][R110.64] ;  /* 0x000000086e6e7981 */ /* 0x000f22000c1e1b00 */
[----:B--2---:R-:W-:Y:S01]  /*1d90*/  IMAD.WIDE.U32 R112, R175, 0x4, R112 ;  /* 0x00000004af707825 */ /* 0x004fe200078e0070 */
[----:B------:R-:W-:-:S04]  /*1da0*/  SHF.L.U32 R152, R26, 0x10, RZ ;  /* 0x000000101a987819 */ /* 0x000fc800000006ff */
[----:B------:R-:W5:Y:S01]  /*1db0*/  LDG.E R149, desc[UR8][R112.64] ;  /* 0x0000000870957981 */ /* 0x000f62000c1e1900 */
[----:B0-----:R-:W-:-:S05]  /*1dc0*/  @P5 IMAD.WIDE.U32 R114, R175, 0x8, R114 ;  /* 0x00000008af725825 */ /* 0x001fca00078e0072 */
[----:B------:R0:W5:Y:S01]  /*1dd0*/  @P5 LDG.E.64 R162, desc[UR8][R114.64] ;  /* 0x0000000872a25981 */ /* 0x000162000c1e1b00 */
[----:B------:R-:W-:Y:S02]  /*1de0*/  SHF.L.U32 R167, R25, 0x10, RZ ;  /* 0x0000001019a77819 */ /* 0x000fe400000006ff */
[----:B------:R-:W-:Y:S02]  /*1df0*/  SHF.L.U32 R166, R24, 0x10, RZ ;  /* 0x0000001018a67819 */ /* 0x000fe400000006ff */
[--C-:B---3--:R-:W-:Y:S02]  /*1e00*/  SHF.R.U64 R169, R108, 0x10, R109.reuse ;  /* 0x000000106ca97819 */ /* 0x108fe4000000126d */
[----:B0-----:R-:W-:Y:S02]  /*1e10*/  MOV R115, R109 ;  /* 0x0000006d00737202 */ /* 0x001fe40000000f00 */
[----:B------:R-:W-:Y:S02]  /*1e20*/  SHF.R.U32.HI R168, RZ, 0x10, R109 ;  /* 0x00000010ffa87819 */ /* 0x000fe4000001166d */
[----:B------:R-:W-:-:S02]  /*1e30*/  MOV R151, R108 ;  /* 0x0000006c00977202 */ /* 0x000fc40000000f00 */
[--C-:B----4-:R-:W-:Y:S02]  /*1e40*/  SHF.R.U32.HI R109, RZ, 0x10, R111.reuse ;  /* 0x00000010ff6d7819 */ /* 0x110fe4000001166f */
[C---:B------:R-:W-:Y:S02]  /*1e50*/  SHF.R.U64 R153, R110.reuse, 0x10, R111 ;  /* 0x000000106e997819 */ /* 0x040fe4000000126f */
[----:B------:R-:W-:Y:S02]  /*1e60*/  SHF.L.U32 R114, R110, 0x10, RZ ;  /* 0x000000106e727819 */ /* 0x000fe400000006ff */
[----:B------:R-:W-:Y:S02]  /*1e70*/  SHF.L.U32 R110, R111, 0x10, RZ ;  /* 0x000000106f6e7819 */ /* 0x000fe400000006ff */
[----:B------:R-:W-:Y:S02]  /*1e80*/  SHF.L.U32 R112, R109, 0x10, RZ ;  /* 0x000000106d707819 */ /* 0x000fe400000006ff */
[----:B------:R-:W-:-:S02]  /*1e90*/  SHF.L.U32 R108, R153, 0x10, RZ ;  /* 0x00000010996c7819 */ /* 0x000fc400000006ff */
[----:B------:R-:W-:Y:S01]  /*1ea0*/  SHF.L.U32 R109, R151, 0x10, RZ ;  /* 0x00000010976d7819 */ /* 0x000fe200000006ff */
[C---:B------:R-:W-:Y:S01]  /*1eb0*/  FADD.FTZ R151, -R165.reuse, R114 ;  /* 0x00000072a5977221 */ /* 0x040fe20000010100 */
[----:B------:R-:W-:Y:S01]  /*1ec0*/  FADD.FTZ R153, -R165, R110 ;  /* 0x0000006ea5997221 */ /* 0x000fe20000010100 */
[----:B------:R-:W-:Y:S01]  /*1ed0*/  SHF.L.U32 R110, R169, 0x10, RZ ;  /* 0x00000010a96e7819 */ /* 0x000fe200000006ff */
[C---:B------:R-:W-:Y:S01]  /*1ee0*/  FADD.FTZ R111, -R165.reuse, R108 ;  /* 0x0000006ca56f7221 */ /* 0x040fe20000010100 */
[----:B-----5:R-:W-:Y:S01]  /*1ef0*/  FMUL.FTZ R151, R172, R151 ;  /* 0x00000097ac977220 */ /* 0x020fe20000410000 */
[----:B------:R-:W-:Y:S01]  /*1f00*/  FMUL.FTZ R152, R152, R109 ;  /* 0x0000006d98987220 */ /* 0x000fe20000410000 */
[----:B------:R-:W-:Y:S01]  /*1f10*/  FADD.FTZ R165, -R165, R112 ;  /* 0x00000070a5a57221 */ /* 0x000fe20000010100 */
[----:B------:R-:W-:Y:S01]  /*1f20*/  SHF.L.U32 R115, R115, 0x10, RZ ;  /* 0x0000001073737819 */ /* 0x000fe200000006ff */
[----:B------:R-:W-:Y:S01]  /*1f30*/  FMUL.FTZ R167, R167, R110 ;  /* 0x0000006ea7a77220 */ /* 0x000fe20000410000 */
[----:B------:R-:W-:Y:S01]  /*1f40*/  SHF.L.U32 R112, R168, 0x10, RZ ;  /* 0x00000010a8707819 */ /* 0x000fe200000006ff */
[----:B------:R-:W-:Y:S01]  /*1f50*/  FMUL.FTZ R168, R172, R111 ;  /* 0x0000006faca87220 */ /* 0x000fe20000410000 */
[----:B------:R-:W-:Y:S01]  /*1f60*/  FADD.FTZ R108, R173, R152 ;  /* 0x00000098ad6c7221 */ /* 0x000fe20000010000 */
[C---:B------:R-:W-:Y:S01]  /*1f70*/  FFMA.FTZ R174, R151.reuse, R152, R174 ;  /* 0x0000009897ae7223 */ /* 0x040fe200000100ae */
[----:B------:R-:W-:Y:S01]  /*1f80*/  FADD.FTZ R84, R84, R109 ;  /* 0x0000006d54547221 */ /* 0x000fe20000010000 */
        /* <DEDUP_REMOVED lines=18> */
.L_x_698:
[----:B------:R-:W-:Y:S05]  /*20b0*/  BSYNC.RECONVERGENT B0 ;  /* 0x0000000000007941 */ /* 0x000fea0003800200 */
.L_x_697:
        /* <DEDUP_REMOVED lines=31> */
.L_x_700:
[----:B------:R-:W-:Y:S05]  /*22b0*/  BSYNC.RECONVERGENT B0 ;  /* 0x0000000000007941 */ /* 0x000fea0003800200 */
.L_x_699:
[----:B------:R-:W1:Y:S08]  /*22c0*/  S2UR UR5, SR_CgaCtaId ;  /* 0x00000000000579c3 */ /* 0x000e700000008800 */
[----:B------:R-:W-:Y:S01]  /*22d0*/  BAR.SYNC.DEFER_BLOCKING 0x0 ;  /* 0x0000000000007b1d */ /* 0x000fe20000010000 */
[----:B------:R-:W-:Y:S01]  /*22e0*/  UISETP.NE.U32.AND UP0, UPT, UR10, URZ, UPT ;  /* 0x000000ff0a00728c */ /* 0x000fe2000bf05070 */
[----:B------:R-:W-:Y:S01]  /*22f0*/  ISETP.NE.AND P5, PT, R0, RZ, PT ;  /* 0x000000ff0000720c */ /* 0x000fe20003fa5270 */
[----:B------:R-:W-:-:S02]  /*2300*/  HFMA2 R174, -RZ, RZ, 1.875, 0 ;  /* 0x3f800000ffae7431 */ /* 0x000fc400000001ff */
[----:B------:R-:W-:Y:S01]  /*2310*/  UISETP.NE.AND.EX UP0, UPT, UR11, URZ, UPT, UP0 ;  /* 0x000000ff0b00728c */ /* 0x000fe2000bf05300 */
[----:B------:R-:W-:Y:S01]  /*2320*/  BSSY.RECONVERGENT B0, `(.L_x_701) ;  /* 0x0000766000007945 */ /* 0x000fe20003800200 */
[----:B------:R-:W-:-:S08]  /*2330*/  UMOV UR4, 0x400 ;  /* 0x0000040000047882 */ /* 0x000fd00000000000 */
[----:B-----5:R-:W-:Y:S01]  /*2340*/  @P5 SHF.L.U32 R174, R164, 0x10, RZ ;  /* 0x00000010a4ae5819 */ /* 0x020fe200000006ff */
        /* <DEDUP_REMOVED lines=27> */
[C---:B------:R-:W-:Y:S01]  /*2500*/  LOP3.LUT P5, RZ, R47.reuse, 0xff, RZ, 0xc0, !PT ;  /* 0x000000ff2fff7812 */ /* 0x040fe200078ac0ff */
[----:B------:R-:W-:Y:S01]  /*2510*/  HFMA2 R115, -RZ, RZ, 0, 0 ;  /* 0x00000000ff737431 */ /* 0x000fe200000001ff */
[----:B------:R-:W-:Y:S01]  /*2520*/  MOV R112, RZ ;  /* 0x000000ff00707202 */ /* 0x000fe20000000f00 */
[----:B------:R-:W-:Y:S01]  /*2530*/  BSSY.RECONVERGENT B2, `(.L_x_706) ;  /* 0x000004e000027945 */ /* 0x000fe20003800200 */
[----:B------:R-:W-:-:S09]  /*2540*/  LOP3.LUT P6, RZ, R47, 0xff00, RZ, 0xc0, !PT ;  /* 0x0000ff002fff7812 */ /* 0x000fd200078cc0ff */
[----:B------:R-:W0:Y:S01]  /*2550*/  @P5 LDC R110, c[0x0][0x408] ;  /* 0x00010200ff6e5b82 */ /* 0x000e220000000800 */
[CCC-:B------:R-:W-:Y:S01]  /*2560*/  @P5 FFMA.FTZ R111, R3.reuse, R176.reuse, R173.reuse ;  /* 0x000000b0036f5223 */ /* 0x1c0fe200000100ad */
[----:B------:R-:W-:-:S03]  /*2570*/  @P5 FFMA.FTZ R113, R3, R176, R173 ;  /* 0x000000b003715223 */ /* 0x000fc600000100ad */
[C---:B------:R-:W-:Y:S01]  /*2580*/  @P5 FADD.FTZ R111, R116.reuse, -R111 ;  /* 0x8000006f746f5221 */ /* 0x040fe20000010000 */
[----:B------:R-:W-:Y:S02]  /*2590*/  @P5 FADD.FTZ R113, R116, -R113 ;  /* 0x8000007174715221 */ /* 0x000fe40000010000 */
[----:B------:R-:W1:Y:S01]  /*25a0*/  @P5 LDC R165, c[0x0][0x408] ;  /* 0x00010200ffa55b82 */ /* 0x000e620000000800 */
[C---:B------:R-:W-:Y:S01]  /*25b0*/  @P5 FMUL.FTZ R111, R172.reuse, R111 ;  /* 0x0000006fac6f5220 */ /* 0x040fe20000410000 */
[----:B------:R-:W-:-:S03]  /*25c0*/  @P5 FMUL.FTZ R113, R172, R113 ;  /* 0x00000071ac715220 */ /* 0x000fc60000410000 */
[-C--:B------:R-:W-:Y:S01]  /*25d0*/  @P5 FMUL.FTZ R111, R111, R174.reuse ;  /* 0x000000ae6f6f5220 */ /* 0x080fe20000410000 */
[----:B------:R-:W-:Y:S01]  /*25e0*/  @P5 FMUL.FTZ R114, R113, R174 ;  /* 0x000000ae71725220 */ /* 0x000fe20000410000 */
[----:B------:R-:W-:Y:S01]  /*25f0*/  @P5 SHF.L.U32 R113, R22, 0x10, RZ ;  /* 0x0000001016715819 */ /* 0x000fe200000006ff */
[----:B------:R-:W3:Y:S01]  /*2600*/  @P6 LDC R178, c[0x0][0x408] ;  /* 0x00010200ffb26b82 */ /* 0x000ee20000000800 */
[----:B0-----:R-:W-:Y:S01]  /*2610*/  @P5 FMUL.FTZ R111, R111, R110 ;  /* 0x0000006e6f6f5220 */ /* 0x001fe20000410000 */
[----:B-1----:R-:W-:Y:S01]  /*2620*/  @P5 FMUL.FTZ R114, R114, R165 ;  /* 0x000000a572725220 */ /* 0x002fe20000410000 */
[----:B------:R-:W-:-:S03]  /*2630*/  CS2R R164, SRZ ;  /* 0x0000000000a47805 */ /* 0x000fc6000001ff00 */
[----:B------:R-:W-:-:S04]  /*2640*/  @P5 FMUL.FTZ R112, R114, R113 ;  /* 0x0000007172705220 */ /* 0x000fc80000410000 */
[----:B------:R-:W-:Y:S01]  /*2650*/  F2F.BF16.F32 R179, R112 ;  /* 0x0000007000b37304 */ /* 0x000fe20000202000 */
[----:B--2---:R-:W-:-:S04]  /*2660*/  @P5 MOV R110, R108 ;  /* 0x0000006c006e5202 */ /* 0x004fc80000000f00 */
[----:B------:R-:W-:-:S05]  /*2670*/  @P5 SHF.L.U32 R110, R110, 0x10, RZ ;  /* 0x000000106e6e5819 */ /* 0x000fca00000006ff */
[----:B------:R-:W-:Y:S01]  /*2680*/  @P5 FMUL.FTZ R115, R110, R111 ;  /* 0x0000006f6e735220 */ /* 0x000fe20000410000 */
[----:B------:R-:W-:-:S13]  /*2690*/  LOP3.LUT P5, RZ, R47, 0xff0000, RZ, 0xc0, !PT ;  /* 0x00ff00002fff7812 */ /* 0x000fda00078ac0ff */
        /* <DEDUP_REMOVED lines=10> */
[----:B------:R-:W-:Y:S02]  /*2740*/  @P5 SHF.L.U32 R113, R20, 0x10, RZ ;  /* 0x0000001014715819 */ /* 0x000fe400000006ff */
[----:B0-----:R-:W-:Y:S01]  /*2750*/  @P5 FMUL.FTZ R111, R111, R110 ;  /* 0x0000006e6f6f5220 */ /* 0x001fe20000410000 */
[----:B------:R-:W-:-:S04]  /*2760*/  @P5 MOV R110, R109 ;  /* 0x0000006d006e5202 */ /* 0x000fc80000000f00 */
[----:B------:R-:W-:Y:S01]  /*2770*/  @P5 SHF.L.U32 R110, R110, 0x10, RZ ;  /* 0x000000106e6e5819 */ /* 0x000fe200000006ff */
[----:B-1----:R-:W-:Y:S01]  /*2780*/  @P5 FMUL.FTZ R114, R114, R175 ;  /* 0x000000af72725220 */ /* 0x002fe20000410000 */
[----:B------:R-:W-:-:S03]  /*2790*/  MOV R175, RZ ;  /* 0x000000ff00af7202 */ /* 0x000fc60000000f00 */
[----:B------:R-:W-:Y:S01]  /*27a0*/  @P5 FMUL.FTZ R165, R110, R111 ;  /* 0x0000006f6ea55220 */ /* 0x000fe20000410000 */
[----:B------:R-:W-:Y:S01]  /*27b0*/  @P6 FFMA.FTZ R110, R120, R176, R173 ;  /* 0x000000b0786e6223 */ /* 0x000fe200000100ad */
[----:B------:R-:W-:Y:S01]  /*27c0*/  @P5 FMUL.FTZ R164, R114, R113 ;  /* 0x0000007172a45220 */ /* 0x000fe20000410000 */
[----:B------:R-:W-:Y:S01]  /*27d0*/  ISETP.GE.U32.AND P5, PT, R47, 0x1000000, PT ;  /* 0x010000002f00780c */ /* 0x000fe20003fa6070 */
[----:B------:R-:W-:Y:S02]  /*27e0*/  HFMA2 R114, -RZ, RZ, 0, 0 ;  /* 0x00000000ff727431 */ /* 0x000fe400000001ff */
[----:B------:R-:W-:Y:S02]  /*27f0*/  @P6 FADD.FTZ R111, R119, -R110 ;  /* 0x8000006e776f6221 */ /* 0x000fe40000010000 */
[----:B------:R-:W-:Y:S02]  /*2800*/  F2F.BF16.F32 R164, R164 ;  /* 0x000000a400a47304 */ /* 0x000fe40000202000 */
[----:B------:R-:W-:-:S04]  /*2810*/  @P6 FMUL.FTZ R111, R172, R111 ;  /* 0x0000006fac6f6220 */ /* 0x000fc80000410000 */
[----:B------:R-:W-:Y:S02]  /*2820*/  @P6 FMUL.FTZ R111, R111, R174 ;  /* 0x000000ae6f6f6220 */ /* 0x000fe40000410000 */
[----:B------:R-:W0:Y:S01]  /*2830*/  @P5 LDC R180, c[0x0][0x408] ;  /* 0x00010200ffb45b82 */ /* 0x000e220000000800 */
[----:B------:R-:W-:Y:S01]  /*2840*/  @P5 FFMA.FTZ R110, R122, R176, R173 ;  /* 0x000000b07a6e5223 */ /* 0x000fe200000100ad */
[----:B---3--:R-:W-:-:S03]  /*2850*/  @P6 FMUL.FTZ R111, R111, R178 ;  /* 0x000000b26f6f6220 */ /* 0x008fc60000410000 */
[----:B------:R-:W-:Y:S01]  /*2860*/  @P5 FADD.FTZ R113, R121, -R110 ;  /* 0x8000006e79715221 */ /* 0x000fe20000010000 */
[----:B------:R-:W-:-:S03]  /*2870*/  @P6 SHF.L.U32 R110, R21, 0x10, RZ ;  /* 0x00000010156e6819 */ /* 0x000fc600000006ff */
[----:B------:R-:W-:Y:S02]  /*2880*/  @P5 FMUL.FTZ R113, R172, R113 ;  /* 0x00000071ac715220 */ /* 0x000fe40000410000 */
[----:B------:R-:W-:Y:S01]  /*2890*/  @P6 FMUL.FTZ R114, R111, R110 ;  /* 0x0000006e6f726220 */ /* 0x000fe20000410000 */
[----:B------:R-:W-:Y:S01]  /*28a0*/  @P5 SHF.L.U32 R110, R19, 0x10, RZ ;  /* 0x00000010136e5819 */ /* 0x000fe200000006ff */
[----:B------:R-:W-:-:S04]  /*28b0*/  @P5 FMUL.FTZ R113, R113, R174 ;  /* 0x000000ae71715220 */ /* 0x000fc80000410000 */
[----:B0-----:R-:W-:Y:S02]  /*28c0*/  @P5 FMUL.FTZ R111, R113, R180 ;  /* 0x000000b4716f5220 */ /* 0x001fe40000410000 */
[----:B------:R0:W1:Y:S02]  /*28d0*/  F2F.BF16.F32 R113, R114 ;  /* 0x0000007200717304 */ /* 0x0000640000202000 */
[----:B------:R-:W-:Y:S02]  /*28e0*/  @P5 FMUL.FTZ R175, R111, R110 ;  /* 0x0000006e6faf5220 */ /* 0x000fe40000410000 */
[----:B------:R-:W2:Y:S04]  /*28f0*/  LDC.64 R110, c[0x0][0x468] ;  /* 0x00011a00ff6e7b82 */ /* 0x000ea80000000a00 */
[----:B------:R-:W3:Y:S01]  /*2900*/  F2F.BF16.F32 R175, R175 ;  /* 0x000000af00af7304 */ /* 0x000ee20000202000 */
[----:B0-----:R-:W-:-:S02]  /*2910*/  HFMA2 R114, -RZ, RZ, 0, 0 ;  /* 0x00000000ff727431 */ /* 0x001fc400000001ff */
[----:B-1----:R-:W-:-:S03]  /*2920*/  IMAD.WIDE.U32 R112, R113, 0x10000, RZ ;  /* 0x0001000071707825 */ /* 0x002fc600078e00ff */
[----:B------:R-:W-:Y:S02]  /*2930*/  LOP3.LUT R112, R112, R179, RZ, 0xfc, !PT ;  /* 0x000000b370707212 */ /* 0x000fe400078efcff */
[----:B---3--:R-:W-:-:S04]  /*2940*/  SHF.L.U32 R177, R175, 0x10, RZ ;  /* 0x00000010afb17819 */ /* 0x008fc800000006ff */
[----:B------:R-:W-:Y:S01]  /*2950*/  LOP3.LUT R113, R113, R177, R164, 0xfe, !PT ;  /* 0x000000b171717212 */ /* 0x000fe200078efea4 */
[----:B--2---:R-:W-:-:S05]  /*2960*/  IMAD.WIDE.U32 R110, R171, 0x8, R110 ;  /* 0x00000008ab6e7825 */ /* 0x004fca00078e006e */
[----:B------:R0:W-:Y:S01]  /*2970*/  STG.E.64 desc[UR8][R110.64], R112 ;  /* 0x000000706e007986 */ /* 0x0001e2000c101b08 */
[----:B------:R-:W-:Y:S05]  /*2980*/  @!P6 BRA `(.L_x_707) ;  /* 0x000000000020e947 */ /* 0x000fea0003800000 */
[----:B0-----:R-:W-:Y:S01]  /*2990*/  FFMA.FTZ R110, R120, R176, R173 ;  /* 0x000000b0786e7223 */ /* 0x001fe200000100ad */
[----:B------:R-:W-:-:S03]  /*29a0*/  SHF.R.U64 R114, R108, 0x10, R109 ;  /* 0x000000106c727819 */ /* 0x000fc6000000126d */
[----:B------:R-:W-:Y:S01]  /*29b0*/  FADD.FTZ R111, R119, -R110 ;  /* 0x8000006e776f7221 */ /* 0x000fe20000010000 */
[----:B------:R-:W-:-:S03]  /*29c0*/  SHF.L.U32 R114, R114, 0x10, RZ ;  /* 0x0000001072727819 */ /* 0x000fc600000006ff */
[----:B------:R-:W-:-:S04]  /*29d0*/  FMUL.FTZ R111, R172, R111 ;  /* 0x0000006fac6f7220 */ /* 0x000fc80000410000 */
[----:B------:R-:W-:-:S04]  /*29e0*/  FMUL.FTZ R111, R111, R174 ;  /* 0x000000ae6f6f7220 */ /* 0x000fc80000410000 */
[----:B------:R-:W-:-:S04]  /*29f0*/  FMUL.FTZ R111, R111, UR13 ;  /* 0x0000000d6f6f7c20 */ /* 0x000fc80008410000 */
[----:B------:R-:W-:-:S07]  /*2a00*/  FMUL.FTZ R114, R114, R111 ;  /* 0x0000006f72727220 */ /* 0x000fce0000410000 */
.L_x_707:
[----:B------:R-:W-:Y:S05]  /*2a10*/  BSYNC.RECONVERGENT B2 ;  /* 0x0000000000027941 */ /* 0x000fea0003800200 */
.L_x_706:
[----:B------:R-:W-:Y:S01]  /*2a20*/  BSSY.RECONVERGENT B2, `(.L_x_708) ;  /* 0x000000c000027945 */ /* 0x000fe20003800200 */
[----:B------:R-:W-:Y:S01]  /*2a30*/  FADD.FTZ R114, R89, R114 ;  /* 0x0000007259727221 */ /* 0x000fe20000010000 */
[----:B0-----:R-:W-:Y:S02]  /*2a40*/  MOV R110, RZ ;  /* 0x000000ff006e7202 */ /* 0x001fe40000000f00 */
[----:B------:R-:W-:Y:S05]  /*2a50*/  @!P5 BRA `(.L_x_709) ;  /* 0x000000000020d947 */ /* 0x000fea0003800000 */
[----:B------:R-:W-:Y:S01]  /*2a60*/  FFMA.FTZ R108, R122, R176, R173 ;  /* 0x000000b07a6c7223 */ /* 0x000fe200000100ad */
[----:B------:R-:W-:-:S03]  /*2a70*/  SHF.R.U32.HI R110, RZ, 0x10, R109 ;  /* 0x00000010ff6e7819 */ /* 0x000fc6000001166d */
[----:B------:R-:W-:Y:S01]  /*2a80*/  FADD.FTZ R89, R121, -R108 ;  /* 0x8000006c79597221 */ /* 0x000fe20000010000 */
[----:B------:R-:W-:-:S03]  /*2a90*/  SHF.L.U32 R110, R110, 0x10, RZ ;  /* 0x000000106e6e7819 */ /* 0x000fc600000006ff */
[----:B------:R-:W-:-:S04]  /*2aa0*/  FMUL.FTZ R89, R172, R89 ;  /* 0x00000059ac597220 */ /* 0x000fc80000410000 */
[----:B------:R-:W-:-:S04]  /*2ab0*/  FMUL.FTZ R89, R89, R174 ;  /* 0x000000ae59597220 */ /* 0x000fc80000410000 */
[----:B------:R-:W-:-:S04]  /*2ac0*/  FMUL.FTZ R89, R89, UR13 ;  /* 0x0000000d59597c20 */ /* 0x000fc80008410000 */
[----:B------:R-:W-:-:S07]  /*2ad0*/  FMUL.FTZ R110, R110, R89 ;  /* 0x000000596e6e7220 */ /* 0x000fce0000410000 */
.L_x_709:
[----:B------:R-:W-:Y:S05]  /*2ae0*/  BSYNC.RECONVERGENT B2 ;  /* 0x0000000000027941 */ /* 0x000fea0003800200 */
.L_x_708:
[----:B------:R-:W-:Y:S01]  /*2af0*/  FADD.FTZ R88, R88, R115 ;  /* 0x0000007358587221 */ /* 0x000fe20000010000 */
[----:B------:R-:W-:Y:S01]  /*2b00*/  FADD.FTZ R90, R90, R165 ;  /* 0x000000a55a5a7221 */ /* 0x000fe20000010000 */
[----:B------:R-:W-:Y:S01]  /*2b10*/  FADD.FTZ R91, R91, R110 ;  /* 0x0000006e5b5b7221 */ /* 0x000fe20000010000 */
[----:B------:R-:W-:Y:S02]  /*2b20*/  IADD3 R171, PT, PT, R171, 0x80, RZ ;  /* 0x00000080abab7810 */ /* 0x000fe40007ffe0ff */
[----:B------:R-:W-:-:S07]  /*2b30*/  MOV R89, R114 ;  /* 0x0000007200597202 */ /* 0x000fce0000000f00 */
.L_x_705:
[----:B------:R-:W-:Y:S05]  /*2b40*/  BSYNC.RECONVERGENT B1 ;  /* 0x0000000000017941 */ /* 0x000fea0003800200 */
.L_x_704:
        /* <DEDUP_REMOVED lines=52> */
[----:B------:R-:W-:Y:S01]  /*2e90*/  @P6 FADD.FTZ R109, R129, -R108 ;  /* 0x8000006c816d6221 */ /* 0x000fe20000010000 */
[----:B------:R-:W-:Y:S01]  /*2ea0*/  @P6 SHF.L.U32 R108, R17, 0x10, RZ ;  /* 0x00000010116c6819 */ /* 0x000fe200000006ff */
[----:B------:R-:W-:Y:S02]  /*2eb0*/  F2F.BF16.F32 R164, R164 ;  /* 0x000000a400a47304 */ /* 0x000fe40000202000 */
[----:B------:R-:W-:-:S04]  /*2ec0*/  @P6 FMUL.FTZ R109, R172, R109 ;  /* 0x0000006dac6d6220 */ /* 0x000fc80000410000 */
[----:B------:R-:W-:Y:S02]  /*2ed0*/  @P6 FMUL.FTZ R109, R109, R174 ;  /* 0x000000ae6d6d6220 */ /* 0x000fe40000410000 */
[----:B------:R-:W0:Y:S01]  /*2ee0*/  @P5 LDC R180, c[0x0][0x408] ;  /* 0x00010200ffb45b82 */ /* 0x000e220000000800 */
[----:B------:R-:W-:Y:S01]  /*2ef0*/  @P5 FFMA.FTZ R113, R132, R176, R173 ;  /* 0x000000b084715223 */ /* 0x000fe200000100ad */
[----:B---3--:R-:W-:-:S03]  /*2f00*/  @P6 FMUL.FTZ R109, R109, R178 ;  /* 0x000000b26d6d6220 */ /* 0x008fc60000410000 */
[----:B------:R-:W-:Y:S01]  /*2f10*/  @P5 FADD.FTZ R113, R130, -R113 ;  /* 0x8000007182715221 */ /* 0x000fe20000010000 */
[----:B------:R-:W-:Y:S01]  /*2f20*/  @P6 FMUL.FTZ R114, R109, R108 ;  /* 0x0000006c6d726220 */ /* 0x000fe20000410000 */
[----:B------:R-:W-:Y:S02]  /*2f30*/  @P5 SHF.L.U32 R108, R15, 0x10, RZ ;  /* 0x000000100f6c5819 */ /* 0x000fe400000006ff */
[----:B------:R-:W-:-:S04]  /*2f40*/  @P5 FMUL.FTZ R113, R172, R113 ;  /* 0x00000071ac715220 */ /* 0x000fc80000410000 */
        /* <DEDUP_REMOVED lines=22> */
.L_x_713:
[----:B------:R-:W-:Y:S05]  /*30b0*/  BSYNC.RECONVERGENT B2 ;  /* 0x0000000000027941 */ /* 0x000fea0003800200 */
.L_x_712:
        /* <DEDUP_REMOVED lines=12> */
.L_x_715:
[----:B------:R-:W-:Y:S05]  /*3180*/  BSYNC.RECONVERGENT B2 ;  /* 0x0000000000027941 */ /* 0x000fea0003800200 */
.L_x_714:
[----:B------:R-:W-:Y:S01]  /*3190*/  FADD.FTZ R92, R92, R115 ;  /* 0x000000735c5c7221 */ /* 0x000fe20000010000 */
[----:B------:R-:W-:Y:S01]  /*31a0*/  FADD.FTZ R94, R94, R165 ;  /* 0x000000a55e5e7221 */ /* 0x000fe20000010000 */
[----:B------:R-:W-:Y:S01]  /*31b0*/  FADD.FTZ R95, R95, R108 ;  /* 0x0000006c5f5f7221 */ /* 0x000fe20000010000 */
[----:B------:R-:W-:Y:S02]  /*31c0*/  IADD3 R171, PT, PT, R171, 0x80, RZ ;  /* 0x00000080abab7810 */ /* 0x000fe40007ffe0ff */
[----:B------:R-:W-:-:S07]  /*31d0*/  MOV R93, R114 ;  /* 0x00000072005d7202 */ /* 0x000fce0000000f00 */
.L_x_711:
[----:B------:R-:W-:Y:S05]  /*31e0*/  BSYNC.RECONVERGENT B1 ;  /* 0x0000000000017941 */ /* 0x000fea0003800200 */
.L_x_710:
        /* <DEDUP_REMOVED lines=86> */
.L_x_719:
[----:B------:R-:W-:Y:S05]  /*3750*/  BSYNC.RECONVERGENT B2 ;  /* 0x0000000000027941 */ /* 0x000fea0003800200 */
.L_x_718:
[----:B------:R-:W-:Y:S01]  /*3760*/  BSSY.RECONVERGENT B2, `(.L_x_720) ;  /* 0x000000c000027945 */ /* 0x000fe20003800200 */
[----:B------:R-:W-:Y:S01]  /*3770*/  FADD.FTZ R114, R97, R114 ;  /* 0x0000007261727221 */ /* 0x000fe20000010000 */
[----:B0-----:R-:W-:Y:S02]  /*3780*/  MOV R108, RZ ;  /* 0x000000ff006c7202 */ /* 0x001fe40000000f00 */
[----:B------:R-:W-:Y:S05]  /*3790*/  @!P5 BRA `(.L_x_721) ;  /* 0x000000000020d947 */ /* 0x000fea0003800000 */
[----:B------:R-:W-:-:S04]  /*37a0*/  FFMA.FTZ R108, R140, R176, R173 ;  /* 0x000000b08c6c7223 */ /* 0x000fc800000100ad */
[----:B------:R-:W-:Y:S01]  /*37b0*/  FADD.FTZ R97, R139, -R108 ;  /* 0x8000006c8b617221 */ /* 0x000fe20000010000 */
[----:B------:R-:W-:-:S03]  /*37c0*/  SHF.R.U32.HI R108, RZ, 0x10, R111 ;  /* 0x00000010ff6c7819 */ /* 0x000fc6000001166f */
[----:B------:R-:W-:Y:S01]  /*37d0*/  FMUL.FTZ R97, R172, R97 ;  /* 0x00000061ac617220 */ /* 0x000fe20000410000 */
[----:B------:R-:W-:-:S03]  /*37e0*/  SHF.L.U32 R108, R108, 0x10, RZ ;  /* 0x000000106c6c7819 */ /* 0x000fc600000006ff */
[----:B------:R-:W-:-:S04]  /*37f0*/  FMUL.FTZ R97, R97, R174 ;  /* 0x000000ae61617220 */ /* 0x000fc80000410000 */
[----:B------:R-:W-:-:S04]  /*3800*/  FMUL.FTZ R97, R97, UR13 ;  /* 0x0000000d61617c20 */ /* 0x000fc80008410000 */
[----:B------:R-:W-:-:S07]  /*3810*/  FMUL.FTZ R108, R108, R97 ;  /* 0x000000616c6c7220 */ /* 0x000fce0000410000 */
.L_x_721:
[----:B------:R-:W-:Y:S05]  /*3820*/  BSYNC.RECONVERGENT B2 ;  /* 0x0000000000027941 */ /* 0x000fea0003800200 */
.L_x_720:
[----:B------:R-:W-:Y:S01]  /*3830*/  FADD.FTZ R96, R96, R115 ;  /* 0x0000007360607221 */ /* 0x000fe20000010000 */
[----:B------:R-:W-:Y:S01]  /*3840*/  FADD.FTZ R98, R98, R165 ;  /* 0x000000a562627221 */ /* 0x000fe20000010000 */
[----:B------:R-:W-:Y:S01]  /*3850*/  FADD.FTZ R99, R99, R108 ;  /* 0x0000006c63637221 */ /* 0x000fe20000010000 */
[----:B------:R-:W-:Y:S02]  /*3860*/  IADD3 R171, PT, PT, R171, 0x80, RZ ;  /* 0x00000080abab7810 */ /* 0x000fe40007ffe0ff */
[----:B------:R-:W-:-:S07]  /*3870*/  MOV R97, R114 ;  /* 0x0000007200617202 */ /* 0x000fce0000000f00 */
.L_x_717:
[----:B------:R-:W-:Y:S05]  /*3880*/  BSYNC.RECONVERGENT B1 ;  /* 0x0000000000017941 */ /* 0x000fea0003800200 */
.L_x_716:
        /* <DEDUP_REMOVED lines=86> */
.L_x_725:
[----:B------:R-:W-:Y:S05]  /*3df0*/  BSYNC.RECONVERGENT B2 ;  /* 0x0000000000027941 */ /* 0x000fea0003800200 */
.L_x_724:
        /* <DEDUP_REMOVED lines=12> */
.L_x_727:
[----:B------:R-:W-:Y:S05]  /*3ec0*/  BSYNC.RECONVERGENT B2 ;  /* 0x0000000000027941 */ /* 0x000fea0003800200 */
.L_x_726:
[----:B------:R-:W-:Y:S01]  /*3ed0*/  FADD.FTZ R100, R100, R115 ;  /* 0x0000007364647221 */ /* 0x000fe20000010000 */
[----:B------:R-:W-:Y:S01]  /*3ee0*/  FADD.FTZ R102, R102, R165 ;  /* 0x000000a566667221 */ /* 0x000fe20000010000 */
[----:B------:R-:W-:Y:S01]  /*3ef0*/  FADD.FTZ R103, R103, R108 ;  /* 0x0000006c67677221 */ /* 0x000fe20000010000 */
[----:B------:R-:W-:Y:S02]  /*3f00*/  IADD3 R171, PT, PT, R171, 0x80, RZ ;  /* 0x00000080abab7810 */ /* 0x000fe40007ffe0ff */
[----:B------:R-:W-:-:S07]  /*3f10*/  MOV R101, R114 ;  /* 0x0000007200657202 */ /* 0x000fce0000000f00 */
.L_x_723:
[----:B------:R-:W-:Y:S05]  /*3f20*/  BSYNC.RECONVERGENT B1 ;  /* 0x0000000000017941 */ /* 0x000fea0003800200 */
.L_x_722:
[----:B------:R-:W-:Y:S05]  /*3f30*/  @!P0 BRA `(.L_x_728) ;  /* 0x0000005800908947 */ /* 0x000fea0003800000 */
[----:B------:R-:W0:Y:S02]  /*3f40*/  LDC.64 R108, c[0x0][0x390] ;  /* 0x0000e400ff6c7b82 */ /* 0x000e240000000a00 */
[----:B0-----:R-:W-:-:S05]  /*3f50*/  IMAD.WIDE.U32 R108, R171, 0x8, R108 ;  /* 0x00000008ab6c7825 */ /* 0x001fca00078e006c */
[----:B------:R0:W2:Y:S01]  /*3f60*/  LDG.E.64 R110, desc[UR8][R108.64] ;  /* 0x000000086c6e7981 */ /* 0x0000a2000c1e1b00 */
[----:B------:R-:W-:Y:S01]  /*3f70*/  LOP3.LUT P5, RZ, R149, 0xff, RZ, 0xc0, !PT ;  /* 0x000000ff95ff7812 */ /* 0x000fe200078ac0ff */
[----:B------:R-:W-:Y:S01]  /*3f80*/  HFMA2 R178, -RZ, RZ, 0, 0 ;  /* 0x00000000ffb27431 */ /* 0x000fe200000001ff */
[----:B------:R-:W-:Y:S01]  /*3f90*/  MOV R175, RZ ;  /* 0x000000ff00af7202 */ /* 0x000fe20000000f00 */
[----:B------:R-:W-:Y:S01]  /*3fa0*/  BSSY.RECONVERGENT B1, `(.L_x_729) ;  /* 0x0000051000017945 */ /* 0x000fe20003800200 */
[----:B------:R-:W-:-:S09]  /*3fb0*/  MOV R177, RZ ;  /* 0x000000ff00b17202 */ /* 0x000fd20000000f00 */
[----:B------:R-:W1:Y:S01]  /*3fc0*/  @P5 LDC R112, c[0x0][0x408] ;  /* 0x00010200ff705b82 */ /* 0x000e620000000800 */
[CCC-:B------:R-:W-:Y:S01]  /*3fd0*/  @P5 FFMA.FTZ R113, R151.reuse, R176.reuse, R173.reuse ;  /* 0x000000b097715223 */ /* 0x1c0fe200000100ad */
[----:B------:R-:W-:Y:S01]  /*3fe0*/  @P5 FFMA.FTZ R115, R151, R176, R173 ;  /* 0x000000b097735223 */ /* 0x000fe200000100ad */
[----:B0-----:R-:W-:Y:S02]  /*3ff0*/  @P5 SHF.L.U32 R109, R6, 0x10, RZ ;  /* 0x00000010066d5819 */ /* 0x001fe400000006ff */
[C---:B------:R-:W-:Y:S01]  /*4000*/  @P5 FADD.FTZ R113, R152.reuse, -R113 ;  /* 0x8000007198715221 */ /* 0x040fe20000010000 */
[----:B------:R-:W-:Y:S02]  /*4010*/  @P5 FADD.FTZ R115, R152, -R115 ;  /* 0x8000007398735221 */ /* 0x000fe40000010000 */
[----:B------:R-:W0:Y:S01]  /*4020*/  @P5 LDC R164, c[0x0][0x408] ;  /* 0x00010200ffa45b82 */ /* 0x000e220000000800 */
[C---:B------:R-:W-:Y:S01]  /*4030*/  @P5 FMUL.FTZ R113, R172.reuse, R113 ;  /* 0x00000071ac715220 */ /* 0x040fe20000410000 */
[----:B------:R-:W-:Y:S01]  /*4040*/  @P5 FMUL.FTZ R165, R172, R115 ;  /* 0x00000073aca55220 */ /* 0x000fe20000410000 */
[----:B------:R-:W-:-:S02]  /*4050*/  CS2R R114, SRZ ;  /* 0x0000000000727805 */ /* 0x000fc4000001ff00 */
[-C--:B------:R-:W-:Y:S01]  /*4060*/  @P5 FMUL.FTZ R113, R113, R174.reuse ;  /* 0x000000ae71715220 */ /* 0x080fe20000410000 */
[----:B------:R-:W-:-:S03]  /*4070*/  @P5 FMUL.FTZ R165, R165, R174 ;  /* 0x000000aea5a55220 */ /* 0x000fc60000410000 */
[----:B-1----:R-:W-:Y:S01]  /*4080*/  @P5 FMUL.FTZ R113, R113, R112 ;  /* 0x0000007071715220 */ /* 0x002fe20000410000 */
[----:B0-----:R-:W-:Y:S01]  /*4090*/  @P5 FMUL.FTZ R164, R165, R164 ;  /* 0x000000a4a5a45220 */ /* 0x001fe20000410000 */
[----:B------:R-:W-:-:S03]  /*40a0*/  HFMA2 R165, -RZ, RZ, 0, 0 ;  /* 0x00000000ffa57431 */ /* 0x000fc600000001ff */
[----:B------:R-:W-:-:S04]  /*40b0*/  @P5 FMUL.FTZ R114, R164, R109 ;  /* 0x0000006da4725220 */ /* 0x000fc80000410000 */
[----:B------:R-:W-:Y:S01]  /*40c0*/  F2F.BF16.F32 R181, R114 ;  /* 0x0000007200b57304 */ /* 0x000fe20000202000 */
[----:B--2---:R-:W-:-:S04]  /*40d0*/  @P5 MOV R108, R110 ;  /* 0x0000006e006c5202 */ /* 0x004fc80000000f00 */
[----:B------:R-:W-:-:S05]  /*40e0*/  @P5 SHF.L.U32 R108, R108, 0x10, RZ ;  /* 0x000000106c6c5819 */ /* 0x000fca00000006ff */
[----:B------:R-:W-:Y:S01]  /*40f0*/  @P5 FMUL.FTZ R115, R108, R113 ;  /* 0x000000716c735220 */ /* 0x000fe20000410000 */
[----:B------:R-:W-:-:S03]  /*4100*/  LOP3.LUT P5, RZ, R149, 0xff0000, RZ, 0xc0, !PT ;  /* 0x00ff000095ff7812 */ /* 0x000fc600078ac0ff */
[----:B------:R-:W-:Y:S01]  /*4110*/  FADD.FTZ R115, R104, R115 ;  /* 0x0000007368737221 */ /* 0x000fe20000010000 */
[----:B------:R-:W-:-:S09]  /*4120*/  MOV R104, RZ ;  /* 0x000000ff00687202 */ /* 0x000fd20000000f00 */
[----:B------:R-:W0:Y:S01]  /*4130*/  @P5 LDC R108, c[0x0][0x408] ;  /* 0x00010200ff6c5b82 */ /* 0x000e220000000800 */
[CCC-:B------:R-:W-:Y:S01]  /*4140*/  @P5 FFMA.FTZ R109, R153.reuse, R176.reuse, R173.reuse ;  /* 0x000000b0996d5223 */ /* 0x1c0fe200000100ad */
[----:B------:R-:W-:Y:S01]  /*4150*/  @P5 FFMA.FTZ R113, R153, R176, R173 ;  /* 0x000000b099715223 */ /* 0x000fe200000100ad */
[----:B------:R-:W-:Y:S02]  /*4160*/  @P5 SHF.L.U32 R112, R4, 0x10, RZ ;  /* 0x0000001004705819 */ /* 0x000fe400000006ff */
[C---:B------:R-:W-:Y:S01]  /*4170*/  @P5 FADD.FTZ R109, R166.reuse, -R109 ;  /* 0x8000006da66d5221 */ /* 0x040fe20000010000 */
[----:B------:R-:W-:Y:S02]  /*4180*/  @P5 FADD.FTZ R113, R166, -R113 ;  /* 0x80000071a6715221 */ /* 0x000fe40000010000 */
[----:B------:R-:W1:Y:S01]  /*4190*/  @P5 LDC R164, c[0x0][0x408] ;  /* 0x00010200ffa45b82 */ /* 0x000e620000000800 */
[C---:B------:R-:W-:Y:S01]  /*41a0*/  @P5 FMUL.FTZ R109, R172.reuse, R109 ;  /* 0x0000006dac6d5220 */ /* 0x040fe20000410000 */
[----:B------:R-:W-:-:S03]  /*41b0*/  @P5 FMUL.FTZ R113, R172, R113 ;  /* 0x00000071ac715220 */ /* 0x000fc60000410000 */
[-C--:B------:R-:W-:Y:S01]  /*41c0*/  @P5 FMUL.FTZ R109, R109, R174.reuse ;  /* 0x000000ae6d6d5220 */ /* 0x080fe20000410000 */
[----:B------:R-:W-:-:S03]  /*41d0*/  @P5 FMUL.FTZ R113, R113, R174 ;  /* 0x000000ae71715220 */ /* 0x000fc60000410000 */
[----:B0-----:R-:W-:Y:S01]  /*41e0*/  @P5 FMUL.FTZ R109, R109, R108 ;  /* 0x0000006c6d6d5220 */ /* 0x001fe20000410000 */
[----:B------:R-:W-:-:S04]  /*41f0*/  @P5 MOV R108, R111 ;  /* 0x0000006f006c5202 */ /* 0x000fc80000000f00 */
[----:B------:R-:W-:Y:S01]  /*4200*/  @P5 SHF.L.U32 R108, R108, 0x10, RZ ;  /* 0x000000106c6c5819 */ /* 0x000fe200000006ff */
[----:B-1----:R-:W-:Y:S01]  /*4210*/  @P5 FMUL.FTZ R113, R113, R164 ;  /* 0x000000a471715220 */ /* 0x002fe20000410000 */
[----:B------:R-:W-:-:S03]  /*4220*/  HFMA2 R164, -RZ, RZ, 0, 0 ;  /* 0x00000000ffa47431 */ /* 0x000fc600000001ff */
[----:B------:R-:W-:Y:S01]  /*4230*/  @P5 FMUL.FTZ R165, R108, R109 ;  /* 0x0000006d6ca55220 */ /* 0x000fe20000410000 */
[----:B------:R-:W-:Y:S01]  /*4240*/  FFMA.FTZ R108, R170, R176, R173 ;  /* 0x000000b0aa6c7223 */ /* 0x000fe200000100ad */
[----:B------:R-:W-:Y:S01]  /*4250*/  @P5 FMUL.FTZ R175, R113, R112 ;  /* 0x0000007071af5220 */ /* 0x000fe20000410000 */
[----:B------:R-:W-:Y:S02]  /*4260*/  ISETP.GE.U32.AND P5, PT, R149, 0x1000000, PT ;  /* 0x010000009500780c */ /* 0x000fe40003fa6070 */
[----:B------:R-:W-:-:S03]  /*4270*/  FADD.FTZ R109, R169, -R108 ;  /* 0x8000006ca96d7221 */ /* 0x000fc60000010000 */
[----:B------:R-:W-:Y:S01]  /*4280*/  F2F.BF16.F32 R175, R175 ;  /* 0x000000af00af7304 */ /* 0x000fe20000202000 */
[----:B------:R-:W-:-:S04]  /*4290*/  FMUL.FTZ R109, R172, R109 ;  /* 0x0000006dac6d7220 */ /* 0x000fc80000410000 */
[----:B------:R-:W-:-:S03]  /*42a0*/  FMUL.FTZ R109, R109, R174 ;  /* 0x000000ae6d6d7220 */ /* 0x000fc60000410000 */
[----:B------:R-:W-:Y:S01]  /*42b0*/  @P5 SHF.R.U32.HI R108, RZ, 0x10, R111 ;  /* 0x00000010ff6c5819 */ /* 0x000fe2000001166f */
[----:B------:R-:W-:Y:S01]  /*42c0*/  FMUL.FTZ R109, R109, UR13 ;  /* 0x0000000d6d6d7c20 */ /* 0x000fe20008410000 */
[----:B------:R-:W-:Y:S02]  /*42d0*/  @P5 SHF.L.U32 R112, R2, 0x10, RZ ;  /* 0x0000001002705819 */ /* 0x000fe400000006ff */
[----:B------:R-:W-:-:S03]  /*42e0*/  @P5 SHF.L.U32 R108, R108, 0x10, RZ ;  /* 0x000000106c6c5819 */ /* 0x000fc600000006ff */
[C---:B------:R-:W-:Y:S02]  /*42f0*/  @P5 FMUL.FTZ R177, R109.reuse, R112 ;  /* 0x000000706db15220 */ /* 0x040fe40000410000 */
[----:B------:R-:W-:Y:S01]  /*4300*/  @P5 FMUL.FTZ R178, R109, R108 ;  /* 0x0000006c6db25220 */ /* 0x000fe20000410000 */
[----:B------:R-:W-:-:S03]  /*4310*/  LOP3.LUT P5, RZ, R149, 0xff00, RZ, 0xc0, !PT ;  /* 0x0000ff0095ff7812 */ /* 0x000fc600078ac0ff */
[----:B------:R-:W0:Y:S10]  /*4320*/  F2F.BF16.F32 R177, R177 ;  /* 0x000000b100b17304 */ /* 0x000e340000202000 */
[----:B------:R-:W-:-:S04]  /*4330*/  @P5 FFMA.FTZ R108, R168, R176, R173 ;  /* 0x000000b0a86c5223 */ /* 0x000fc800000100ad */
[----:B------:R-:W-:Y:S01]  /*4340*/  @P5 FADD.FTZ R109, R167, -R108 ;  /* 0x8000006ca76d5221 */ /* 0x000fe20000010000 */
[----:B------:R-:W-:Y:S02]  /*4350*/  @P5 SHF.L.U32 R108, R5, 0x10, RZ ;  /* 0x00000010056c5819 */ /* 0x000fe400000006ff */
[----:B0-----:R-:W-:Y:S01]  /*4360*/  SHF.L.U32 R179, R177, 0x10, RZ ;  /* 0x00000010b1b37819 */ /* 0x001fe200000006ff */
[----:B------:R-:W-:-:S04]  /*4370*/  @P5 FMUL.FTZ R109, R172, R109 ;  /* 0x0000006dac6d5220 */ /* 0x000fc80000410000 */
[----:B------:R-:W-:-:S04]  /*4380*/  @P5 FMUL.FTZ R109, R109, R174 ;  /* 0x000000ae6d6d5220 */ /* 0x000fc80000410000 */
[----:B------:R-:W-:-:S04]  /*4390*/  @P5 FMUL.FTZ R109, R109, UR13 ;  /* 0x0000000d6d6d5c20 */ /* 0x000fc80008410000 */
[----:B------:R-:W-:Y:S02]  /*43a0*/  @P5 FMUL.FTZ R164, R109, R108 ;  /* 0x0000006c6da45220 */ /* 0x000fe40000410000 */
[----:B------:R-:W0:Y:S02]  /*43b0*/  LDC.64 R108, c[0x0][0x468] ;  /* 0x00011a00ff6c7b82 */ /* 0x000e240000000a00 */
[----:B------:R-:W1:Y:S02]  /*43c0*/  F2F.BF16.F32 R112, R164 ;  /* 0x000000a400707304 */ /* 0x000e640000202000 */
[----:B-1----:R-:W-:-:S03]  /*43d0*/  IMAD.WIDE.U32 R112, R112, 0x10000, RZ ;  /* 0x0001000070707825 */ /* 0x002fc600078e00ff */
[----:B------:R-:W-:Y:S02]  /*43e0*/  LOP3.LUT R112, R112, R181, RZ, 0xfc, !PT ;  /* 0x000000b570707212 */ /* 0x000fe400078efcff */
[----:B------:R-:W-:Y:S01]  /*43f0*/  LOP3.LUT R113, R113, R179, R175, 0xfe, !PT ;  /* 0x000000b371717212 */ /* 0x000fe200078efeaf */
[----:B0-----:R-:W-:-:S05]  /*4400*/  IMAD.WIDE.U32 R108, R171, 0x8, R108 ;  /* 0x00000008ab6c7825 */ /* 0x001fca00078e006c */
[----:B------:R0:W-:Y:S01]  /*4410*/  STG.E.64 desc[UR8][R108.64], R112 ;  /* 0x000000706c007986 */ /* 0x0001e2000c101b08 */
[----:B------:R-:W-:Y:S05]  /*4420*/  @!P5 BRA `(.L_x_730) ;  /* 0x000000000020d947 */ /* 0x000fea0003800000 */
[----:B------:R-:W-:Y:S01]  /*4430*/  FFMA.FTZ R176, R168, R176, R173 ;  /* 0x000000b0a8b07223 */ /* 0x000fe200000100ad */
[----:B------:R-:W-:-:S03]  /*4440*/  SHF.R.U64 R104, R110, 0x10, R111 ;  /* 0x000000106e687819 */ /* 0x000fc6000000126f */
[----:B0-----:R-:W-:Y:S01]  /*4450*/  FADD.FTZ R109, R167, -R176 ;  /* 0x800000b0a76d7221 */ /* 0x001fe20000010000 */
[----:B------:R-:W-:-:S03]  /*4460*/  SHF.L.U32 R104, R104, 0x10, RZ ;  /* 0x0000001068687819 */ /* 0x000fc600000006ff */
[----:B------:R-:W-:-:S04]  /*4470*/  FMUL.FTZ R109, R172, R109 ;  /* 0x0000006dac6d7220 */ /* 0x000fc80000410000 */
[----:B------:R-:W-:-:S04]  /*4480*/  FMUL.FTZ R109, R109, R174 ;  /* 0x000000ae6d6d7220 */ /* 0x000fc80000410000 */
[----:B------:R-:W-:-:S04]  /*4490*/  FMUL.FTZ R109, R109, UR13 ;  /* 0x0000000d6d6d7c20 */ /* 0x000fc80008410000 */
[----:B------:R-:W-:-:S07]  /*44a0*/  FMUL.FTZ R104, R104, R109 ;  /* 0x0000006d68687220 */ /* 0x000fce0000410000 */
.L_x_730:
[----:B------:R-:W-:Y:S05]  /*44b0*/  BSYNC.RECONVERGENT B1 ;  /* 0x0000000000017941 */ /* 0x000fea0003800200 */
.L_x_729:
[----:B------:R-:W-:Y:S01]  /*44c0*/  FADD.FTZ R105, R105, R104 ;  /* 0x0000006869697221 */ /* 0x000fe20000010000 */
[----:B------:R-:W-:Y:S01]  /*44d0*/  FADD.FTZ R107, R107, R178 ;  /* 0x000000b26b6b7221 */ /* 0x000fe20000010000 */
[----:B------:R-:W-:Y:S01]  /*44e0*/  FADD.FTZ R106, R106, R165 ;  /* 0x000000a56a6a7221 */ /* 0x000fe20000010000 */
[----:B------:R-:W-:Y:S01]  /*44f0*/  MOV R104, R115 ;  /* 0x0000007300687202 */ /* 0x000fe20000000f00 */
[----:B------:R-:W-:Y:S06]  /*4500*/  BRA `(.L_x_728) ;  /* 0x00000054001c7947 */ /* 0x000fec0003800000 */
.L_x_703:
[----:B------:R-:W-:Y:S04]  /*4510*/  BSSY.RECONVERGENT B1, `(.L_x_731) ;  /* 0x0000063000017945 */ /* 0x000fe80003800200 */
[----:B------:R-:W-:Y:S05]  /*4520*/  @!P4 BRA `(.L_x_732) ;  /* 0x000000040084c947 */ /* 0x000fea0003800000 */
[----:B------:R-:W0:Y:S02]  /*4530*/  LDC.64 R110, c[0x0][0x390] ;  /* 0x0000e400ff6e7b82 */ /* 0x000e240000000a00 */
[----:B0-----:R-:W-:-:S06]  /*4540*/  IMAD.WIDE.U32 R110, R171, 0x8, R110 ;  /* 0x00000008ab6e7825 */ /* 0x001fcc00078e006e */
[----:B------:R-:W2:Y:S01]  /*4550*/  LDG.E.64 R110, desc[UR8][R110.64] ;  /* 0x000000086e6e7981 */ /* 0x000ea2000c1e1b00 */
[----:B------:R-:W-:Y:S01]  /*4560*/  LOP3.LUT P5, RZ, R47, 0xff, RZ, 0xc0, !PT ;  /* 0x000000ff2fff7812 */ /* 0x000fe200078ac0ff */
[----:B------:R-:W-:Y:S01]  /*4570*/  FFMA.FTZ R109, R3, R176, R173 ;  /* 0x000000b0036d7223 */ /* 0x000fe200000100ad */
[----:B------:R-:W-:Y:S01]  /*4580*/  HFMA2 R175, -RZ, RZ, 0, 0 ;  /* 0x00000000ffaf7431 */ /* 0x000fe200000001ff */
[----:B------:R-:W-:Y:S02]  /*4590*/  MOV R177, RZ ;  /* 0x000000ff00b17202 */ /* 0x000fe40000000f00 */
[----:B------:R-:W-:Y:S01]  /*45a0*/  CS2R R178, SRZ ;  /* 0x0000000000b27805 */ /* 0x000fe2000001ff00 */
[----:B------:R-:W-:Y:S01]  /*45b0*/  FADD.FTZ R109, R116, -R109 ;  /* 0x8000006d746d7221 */ /* 0x000fe20000010000 */
[----:B------:R-:W-:-:S03]  /*45c0*/  HFMA2 R180, -RZ, RZ, 0, 0 ;  /* 0x00000000ffb47431 */ /* 0x000fc600000001ff */
[----:B------:R-:W-:-:S03]  /*45d0*/  FMUL.FTZ R109, R172, R109 ;  /* 0x0000006dac6d7220 */ /* 0x000fc60000410000 */
[----:B------:R-:W0:Y:S01]  /*45e0*/  @P5 LDC R113, c[0x0][0x408] ;  /* 0x00010200ff715b82 */ /* 0x000e220000000800 */
[CC--:B------:R-:W-:Y:S01]  /*45f0*/  @P5 FMUL.FTZ R112, R109.reuse, R174.reuse ;  /* 0x000000ae6d705220 */ /* 0x0c0fe20000410000 */
[----:B------:R-:W-:Y:S01]  /*4600*/  @P5 FMUL.FTZ R115, R109, R174 ;  /* 0x000000ae6d735220 */ /* 0x000fe20000410000 */
[----:B------:R-:W-:Y:S01]  /*4610*/  @P5 SHF.L.U32 R114, R22, 0x10, RZ ;  /* 0x0000001016725819 */ /* 0x000fe200000006ff */
[----:B------:R-:W-:Y:S04]  /*4620*/  F2F.BF16.F32 R183, R109 ;  /* 0x0000006d00b77304 */ /* 0x000fe80000202000 */
[----:B------:R-:W1:Y:S01]  /*4630*/  @P5 LDC R164, c[0x0][0x408] ;  /* 0x00010200ffa45b82 */ /* 0x000e620000000800 */
[----:B0-----:R-:W-:Y:S01]  /*4640*/  @P5 FMUL.FTZ R113, R112, R113 ;  /* 0x0000007170715220 */ /* 0x001fe20000410000 */
[----:B------:R-:W-:Y:S01]  /*4650*/  MOV R112, RZ ;  /* 0x000000ff00707202 */ /* 0x000fe20000000f00 */
[----:B-1----:R-:W-:-:S04]  /*4660*/  @P5 FMUL.FTZ R115, R115, R164 ;  /* 0x000000a473735220 */ /* 0x002fc80000410000 */
[----:B------:R-:W-:-:S04]  /*4670*/  @P5 FMUL.FTZ R112, R115, R114 ;  /* 0x0000007273705220 */ /* 0x000fc80000410000 */
[----:B------:R-:W-:Y:S01]  /*4680*/  F2F.BF16.F32 R185, R112 ;  /* 0x0000007000b97304 */ /* 0x000fe20000202000 */
[----:B--2---:R-:W-:-:S04]  /*4690*/  @P5 MOV R108, R110 ;  /* 0x0000006e006c5202 */ /* 0x004fc80000000f00 */
[----:B------:R-:W-:-:S05]  /*46a0*/  @P5 SHF.L.U32 R108, R108, 0x10, RZ ;  /* 0x000000106c6c5819 */ /* 0x000fca00000006ff */
[----:B------:R-:W-:Y:S01]  /*46b0*/  @P5 FMUL.FTZ R175, R113, R108 ;  /* 0x0000006c71af5220 */ /* 0x000fe20000410000 */
[----:B------:R-:W-:Y:S01]  /*46c0*/  LOP3.LUT P5, RZ, R47, 0xff00, RZ, 0xc0, !PT ;  /* 0x0000ff002fff7812 */ /* 0x000fe200078ac0ff */
[----:B------:R-:W-:Y:S02]  /*46d0*/  FFMA.FTZ R108, R120, R176, R173 ;  /* 0x000000b0786c7223 */ /* 0x000fe400000100ad */
[----:B------:R-:W-:Y:S02]  /*46e0*/  FADD.FTZ R88, R88, R175 ;  /* 0x000000af58587221 */ /* 0x000fe40000010000 */
[----:B------:R-:W-:-:S04]  /*46f0*/  FADD.FTZ R113, R119, -R108 ;  /* 0x8000006c77717221 */ /* 0x000fc80000010000 */
[----:B------:R-:W-:-:S04]  /*4700*/  FMUL.FTZ R113, R172, R113 ;  /* 0x00000071ac717220 */ /* 0x000fc80000410000 */
[----:B------:R-:W0:Y:S01]  /*4710*/  @P5 LDC R115, c[0x0][0x408] ;  /* 0x00010200ff735b82 */ /* 0x000e220000000800 */
[CC--:B------:R-:W-:Y:S01]  /*4720*/  @P5 FMUL.FTZ R108, R113.reuse, R174.reuse ;  /* 0x000000ae716c5220 */ /* 0x0c0fe20000410000 */
[----:B------:R-:W-:Y:S01]  /*4730*/  @P5 FMUL.FTZ R164, R113, R174 ;  /* 0x000000ae71a45220 */ /* 0x000fe20000410000 */
[----:B------:R-:W-:-:S05]  /*4740*/  @P5 SHF.L.U32 R114, R21, 0x10, RZ ;  /* 0x0000001015725819 */ /* 0x000fca00000006ff */
[----:B------:R-:W1:Y:S01]  /*4750*/  @P5 LDC R165, c[0x0][0x408] ;  /* 0x00010200ffa55b82 */ /* 0x000e620000000800 */
[----:B0-----:R-:W-:Y:S01]  /*4760*/  @P5 FMUL.FTZ R115, R108, R115 ;  /* 0x000000736c735220 */ /* 0x001fe20000410000 */
[----:B------:R-:W-:Y:S01]  /*4770*/  @P5 SHF.R.U64 R108, R110, 0x10, R111 ;  /* 0x000000106e6c5819 */ /* 0x000fe2000000126f */
[----:B------:R-:W-:-:S03]  /*4780*/  HFMA2 R110, -RZ, RZ, 0, 0 ;  /* 0x00000000ff6e7431 */ /* 0x000fc600000001ff */
[----:B------:R-:W-:Y:S01]  /*4790*/  @P5 SHF.L.U32 R108, R108, 0x10, RZ ;  /* 0x000000106c6c5819 */ /* 0x000fe200000006ff */
[----:B-1----:R-:W-:-:S04]  /*47a0*/  @P5 FMUL.FTZ R165, R164, R165 ;  /* 0x000000a5a4a55220 */ /* 0x002fc80000410000 */
[----:B------:R-:W-:Y:S01]  /*47b0*/  @P5 FMUL.FTZ R110, R115, R108 ;  /* 0x0000006c736e5220 */ /* 0x000fe20000410000 */
[----:B------:R-:W-:Y:S01]  /*47c0*/  FFMA.FTZ R115, R117, R176, R173 ;  /* 0x000000b075737223 */ /* 0x000fe200000100ad */
[----:B------:R-:W-:Y:S01]  /*47d0*/  @P5 FMUL.FTZ R177, R165, R114 ;  /* 0x00000072a5b15220 */ /* 0x000fe20000410000 */
[----:B------:R-:W-:Y:S01]  /*47e0*/  LOP3.LUT P5, RZ, R47, 0xff0000, RZ, 0xc0, !PT ;  /* 0x00ff00002fff7812 */ /* 0x000fe200078ac0ff */
[----:B------:R-:W-:Y:S01]  /*47f0*/  FADD.FTZ R89, R89, R110 ;  /* 0x0000006e59597221 */ /* 0x000fe20000010000 */
[----:B------:R-:W-:-:S04]  /*4800*/  FADD.FTZ R115, R118, -R115 ;  /* 0x8000007376737221 */ /* 0x000fc80000010000 */
[----:B------:R-:W-:-:S04]  /*4810*/  FMUL.FTZ R115, R172, R115 ;  /* 0x00000073ac737220 */ /* 0x000fc80000410000 */
[----:B------:R-:W-:Y:S03]  /*4820*/  F2F.BF16.F32 R182, R115 ;  /* 0x0000007300b67304 */ /* 0x000fe60000202000 */
[----:B------:R-:W0:Y:S01]  /*4830*/  @P5 LDC R165, c[0x0][0x408] ;  /* 0x00010200ffa55b82 */ /* 0x000e220000000800 */
[CC--:B------:R-:W-:Y:S01]  /*4840*/  @P5 FMUL.FTZ R108, R115.reuse, R174.reuse ;  /* 0x000000ae736c5220 */ /* 0x0c0fe20000410000 */
[----:B------:R-:W-:Y:S01]  /*4850*/  @P5 FMUL.FTZ R164, R115, R174 ;  /* 0x000000ae73a45220 */ /* 0x000fe20000410000 */
[----:B------:R-:W-:-:S05]  /*4860*/  @P5 SHF.L.U32 R114, R20, 0x10, RZ ;  /* 0x0000001014725819 */ /* 0x000fca00000006ff */
[----:B------:R-:W1:Y:S01]  /*4870*/  @P5 LDC R181, c[0x0][0x408] ;  /* 0x00010200ffb55b82 */ /* 0x000e620000000800 */
[----:B0-----:R-:W-:Y:S01]  /*4880*/  @P5 FMUL.FTZ R165, R108, R165 ;  /* 0x000000a56ca55220 */ /* 0x001fe20000410000 */
[----:B------:R-:W-:-:S04]  /*4890*/  @P5 MOV R108, R111 ;  /* 0x0000006f006c5202 */ /* 0x000fc80000000f00 */
[----:B------:R-:W-:Y:S01]  /*48a0*/  @P5 SHF.L.U32 R108, R108, 0x10, RZ ;  /* 0x000000106c6c5819 */ /* 0x000fe200000006ff */
[----:B-1----:R-:W-:-:S04]  /*48b0*/  @P5 FMUL.FTZ R181, R164, R181 ;  /* 0x000000b5a4b55220 */ /* 0x002fc80000410000 */
[----:B------:R-:W-:Y:S01]  /*48c0*/  @P5 FMUL.FTZ R179, R165, R108 ;  /* 0x0000006ca5b35220 */ /* 0x000fe20000410000 */
[----:B------:R-:W-:Y:S01]  /*48d0*/  FFMA.FTZ R108, R122, R176, R173 ;  /* 0x000000b07a6c7223 */ /* 0x000fe200000100ad */
[----:B------:R-:W-:Y:S01]  /*48e0*/  @P5 FMUL.FTZ R178, R181, R114 ;  /* 0x00000072b5b25220 */ /* 0x000fe20000410000 */
[----:B------:R-:W-:Y:S01]  /*48f0*/  ISETP.GE.U32.AND P5, PT, R47, 0x1000000, PT ;  /* 0x010000002f00780c */ /* 0x000fe20003fa6070 */
[----:B------:R-:W0:Y:S01]  /*4900*/  F2F.BF16.F32 R114, R113 ;  /* 0x0000007100727304 */ /* 0x000e220000202000 */
[----:B------:R-:W-:Y:S01]  /*4910*/  FADD.FTZ R165, R121, -R108 ;  /* 0x8000006c79a57221 */ /* 0x000fe20000010000 */
[----:B------:R-:W-:-:S03]  /*4920*/  FADD.FTZ R90, R90, R179 ;  /* 0x000000b35a5a7221 */ /* 0x000fc60000010000 */
[----:B------:R-:W-:-:S03]  /*4930*/  FMUL.FTZ R187, R172, R165 ;  /* 0x000000a5acbb7220 */ /* 0x000fc60000410000 */
[----:B------:R-:W1:Y:S04]  /*4940*/  F2F.BF16.F32 R113, R177 ;  /* 0x000000b100717304 */ /* 0x000e680000202000 */
[----:B------:R-:W2:Y:S01]  /*4950*/  @P5 LDC R189, c[0x0][0x408] ;  /* 0x00010200ffbd5b82 */ /* 0x000ea20000000800 */
[----:B------:R-:W-:Y:S01]  /*4960*/  @P5 FMUL.FTZ R164, R187, R174 ;  /* 0x000000aebba45220 */ /* 0x000fe20000410000 */
[----:B------:R-:W-:Y:S01]  /*4970*/  @P5 SHF.L.U32 R108, R19, 0x10, RZ ;  /* 0x00000010136c5819 */ /* 0x000fe200000006ff */
[----:B0-----:R-:W-:Y:S01]  /*4980*/  IMAD.WIDE.U32 R114, R114, 0x10000, RZ ;  /* 0x0001000072727825 */ /* 0x001fe200078e00ff */
[----:B------:R0:W3:Y:S01]  /*4990*/  F2F.BF16.F32 R181, R187 ;  /* 0x000000bb00b57304 */ /* 0x0000e20000202000 */
[----:B------:R-:W-:-:S03]  /*49a0*/  @P5 SHF.R.U32.HI R111, RZ, 0x10, R111 ;  /* 0x00000010ff6f5819 */ /* 0x000fc6000001166f */
[----:B------:R-:W4:Y:S01]  /*49b0*/  @P5 LDC R184, c[0x0][0x408] ;  /* 0x00010200ffb85b82 */ /* 0x000f220000000800 */
[----:B------:R-:W-:Y:S01]  /*49c0*/  LOP3.LUT R114, R114, R183, RZ, 0xfc, !PT ;  /* 0x000000b772727212 */ /* 0x000fe200078efcff */
[----:B-1----:R-:W-:Y:S02]  /*49d0*/  IMAD.WIDE.U32 R112, R113, 0x10000, RZ ;  /* 0x0001000071707825 */ /* 0x002fe400078e00ff */
[----:B------:R-:W-:Y:S02]  /*49e0*/  F2F.BF16.F32 R178, R178 ;  /* 0x000000b200b27304 */ /* 0x000fe40000202000 */
[----:B0-----:R-:W-:Y:S01]  /*49f0*/  @P5 FMUL.FTZ R187, R187, R174 ;  /* 0x000000aebbbb5220 */ /* 0x001fe20000410000 */
[----:B------:R-:W-:Y:S02]  /*4a00*/  @P5 SHF.L.U32 R111, R111, 0x10, RZ ;  /* 0x000000106f6f5819 */ /* 0x000fe400000006ff */
[----:B------:R-:W-:Y:S02]  /*4a10*/  LOP3.LUT R112, R112, R185, RZ, 0xfc, !PT ;  /* 0x000000b970707212 */ /* 0x000fe400078efcff */
[----:B---3--:R-:W-:-:S04]  /*4a20*/  SHF.L.U32 R181, R181, 0x10, RZ ;  /* 0x00000010b5b57819 */ /* 0x008fc800000006ff */
[----:B------:R-:W-:Y:S01]  /*4a30*/  LOP3.LUT R115, R115, R181, R182, 0xfe, !PT ;  /* 0x000000b573737212 */ /* 0x000fe200078efeb6 */
[----:B--2---:R-:W-:Y:S02]  /*4a40*/  @P5 FMUL.FTZ R189, R164, R189 ;  /* 0x000000bda4bd5220 */ /* 0x004fe40000410000 */
[----:B------:R-:W0:Y:S02]  /*4a50*/  LDC.64 R164, c[0x0][0x478] ;  /* 0x00011e00ffa47b82 */ /* 0x000e240000000a00 */
[----:B------:R-:W-:Y:S01]  /*4a60*/  @P5 FMUL.FTZ R180, R189, R108 ;  /* 0x0000006cbdb45220 */ /* 0x000fe20000410000 */
[----:B----4-:R-:W-:-:S05]  /*4a70*/  @P5 FMUL.FTZ R184, R187, R184 ;  /* 0x000000b8bbb85220 */ /* 0x010fca0000410000 */
[----:B------:R-:W1:Y:S01]  /*4a80*/  LDC.64 R108, c[0x0][0x468] ;  /* 0x00011a00ff6c7b82 */ /* 0x000e620000000a00 */
[----:B------:R-:W2:Y:S02]  /*4a90*/  F2F.BF16.F32 R180, R180 ;  /* 0x000000b400b47304 */ /* 0x000ea40000202000 */
[----:B--2---:R-:W-:Y:S01]  /*4aa0*/  SHF.L.U32 R177, R180, 0x10, RZ ;  /* 0x00000010b4b17819 */ /* 0x004fe200000006ff */
[----:B0-----:R-:W-:-:S03]  /*4ab0*/  IMAD.WIDE.U32 R164, R171, 0x8, R164 ;  /* 0x00000008aba47825 */ /* 0x001fc600078e00a4 */
[----:B------:R-:W-:Y:S02]  /*4ac0*/  LOP3.LUT R113, R113, R177, R178, 0xfe, !PT ;  /* 0x000000b171717212 */ /* 0x000fe400078efeb2 */
[----:B------:R0:W-:Y:S01]  /*4ad0*/  STG.E.64 desc[UR8][R164.64], R114 ;  /* 0x00000072a4007986 */ /* 0x0001e2000c101b08 */
[----:B------:R-:W-:Y:S01]  /*4ae0*/  MOV R178, RZ ;  /* 0x000000ff00b27202 */ /* 0x000fe20000000f00 */
[----:B-1----:R-:W-:-:S04]  /*4af0*/  IMAD.WIDE.U32 R108, R171, 0x8, R108 ;  /* 0x00000008ab6c7825 */ /* 0x002fc800078e006c */
[----:B------:R-:W-:Y:S01]  /*4b00*/  @P5 FMUL.FTZ R178, R184, R111 ;  /* 0x0000006fb8b25220 */ /* 0x000fe20000410000 */
[----:B------:R-:W-:Y:S01]  /*4b10*/  IADD3 R171, PT, PT, R171, 0x80, RZ ;  /* 0x00000080abab7810 */ /* 0x000fe20007ffe0ff */
[----:B------:R0:W-:Y:S02]  /*4b20*/  STG.E.64 desc[UR8][R108.64], R112 ;  /* 0x000000706c007986 */ /* 0x0001e4000c101b08 */
[----:B------:R-:W-:-:S07]  /*4b30*/  FADD.FTZ R91, R91, R178 ;  /* 0x000000b25b5b7221 */ /* 0x000fce0000010000 */
.L_x_732:
[----:B------:R-:W-:Y:S05]  /*4b40*/  BSYNC.RECONVERGENT B1 ;  /* 0x0000000000017941 */ /* 0x000fea0003800200 */
.L_x_731:
[----:B------:R-:W-:Y:S04]  /*4b50*/  BSSY.RECONVERGENT B1, `(.L_x_733) ;  /* 0x0000063000017945 */ /* 0x000fe80003800200 */
[----:B------:R-:W-:Y:S05]  /*4b60*/  @!P3 BRA `(.L_x_734) ;  /* 0x000000040084b947 */ /* 0x000fea0003800000 */
[----:B0-----:R-:W0:Y:S02]  /*4b70*/  LDC.64 R112, c[0x0][0x390] ;  /* 0x0000e400ff707b82 */ /* 0x001e240000000a00 */
[----:B0-----:R-:W-:-:S06]  /*4b80*/  IMAD.WIDE.U32 R112, R171, 0x8, R112 ;  /* 0x00000008ab707825 */ /* 0x001fcc00078e0070 */
[----:B------:R-:W2:Y:S01]  /*4b90*/  LDG.E.64 R112, desc[UR8][R112.64] ;  /* 0x0000000870707981 */ /* 0x000ea2000c1e1b00 */
[----:B------:R-:W-:Y:S01]  /*4ba0*/  LOP3.LUT P5, RZ, R123, 0xff, RZ, 0xc0, !PT ;  /* 0x000000ff7bff7812 */ /* 0x000fe200078ac0ff */
[----:B------:R-:W-:Y:S01]  /*4bb0*/  FFMA.FTZ R109, R125, R176, R173 ;  /* 0x000000b07d6d7223 */ /* 0x000fe200000100ad */
[----:B------:R-:W-:Y:S01]  /*4bc0*/  HFMA2 R175, -RZ, RZ, 0, 0 ;  /* 0x00000000ffaf7431 */ /* 0x000fe200000001ff */
[----:B------:R-:W-:Y:S01]  /*4bd0*/  MOV R114, RZ ;  /* 0x000000ff00727202 */ /* 0x000fe20000000f00 */
[----:B------:R-:W-:Y:S02]  /*4be0*/  HFMA2 R180, -RZ, RZ, 0, 0 ;  /* 0x00000000ffb47431 */ /* 0x000fe400000001ff */
[----:B------:R-:W-:Y:S01]  /*4bf0*/  FADD.FTZ R109, R124, -R109 ;  /* 0x8000006d7c6d7221 */ /* 0x000fe20000010000 */
[----:B------:R-:W-:-:S03]  /*4c00*/  MOV R177, RZ ;  /* 0x000000ff00b17202 */ /* 0x000fc60000000f00 */
[----:B------:R-:W-:-:S03]  /*4c10*/  FMUL.FTZ R109, R172, R109 ;  /* 0x0000006dac6d7220 */ /* 0x000fc60000410000 */
[----:B------:R-:W0:Y:S01]  /*4c20*/  @P5 LDC R111, c[0x0][0x408] ;  /* 0x00010200ff6f5b82 */ /* 0x000e220000000800 */
[CC--:B------:R-:W-:Y:S01]  /*4c30*/  @P5 FMUL.FTZ R110, R109.reuse, R174.reuse ;  /* 0x000000ae6d6e5220 */ /* 0x0c0fe20000410000 */
[----:B------:R-:W-:Y:S01]  /*4c40*/  @P5 FMUL.FTZ R115, R109, R174 ;  /* 0x000000ae6d735220 */ /* 0x000fe20000410000 */
[----:B------:R-:W-:Y:S05]  /*4c50*/  F2F.BF16.F32 R183, R109 ;  /* 0x0000006d00b77304 */ /* 0x000fea0000202000 */
[----:B------:R-:W1:Y:S01]  /*4c60*/  @P5 LDC R164, c[0x0][0x408] ;  /* 0x00010200ffa45b82 */ /* 0x000e620000000800 */
[----:B0-----:R-:W-:Y:S01]  /*4c70*/  @P5 FMUL.FTZ R111, R110, R111 ;  /* 0x0000006f6e6f5220 */ /* 0x001fe20000410000 */
[----:B------:R-:W-:Y:S01]  /*4c80*/  @P5 SHF.L.U32 R110, R18, 0x10, RZ ;  /* 0x00000010126e5819 */ /* 0x000fe200000006ff */
        /* <DEDUP_REMOVED lines=35> */
[----:B------:R-:W-:Y:S02]  /*4ec0*/  @P5 MOV R108, R113 ;  /* 0x00000071006c5202 */ /* 0x000fe40000000f00 */
[----:B------:R-:W-:Y:S02]  /*4ed0*/  CS2R R178, SRZ ;  /* 0x0000000000b27805 */ /* 0x000fe4000001ff00 */
        /* <DEDUP_REMOVED lines=42> */
.L_x_734:
[----:B------:R-:W-:Y:S05]  /*5180*/  BSYNC.RECONVERGENT B1 ;  /* 0x0000000000017941 */ /* 0x000fea0003800200 */
.L_x_733:
[----:B------:R-:W-:Y:S04]  /*5190*/  BSSY.RECONVERGENT B1, `(.L_x_735) ;  /* 0x0000063000017945 */ /* 0x000fe80003800200 */
[----:B------:R-:W-:Y:S05]  /*51a0*/  @!P2 BRA `(.L_x_736) ;  /* 0x000000040084a947 */ /* 0x000fea0003800000 */
[----:B0-----:R-:W0:Y:S02]  /*51b0*/  LDC.64 R112, c[0x0][0x390] ;  /* 0x0000e400ff707b82 */ /* 0x001e240000000a00 */
[----:B0-----:R-:W-:-:S06]  /*51c0*/  IMAD.WIDE.U32 R112, R171, 0x8, R112 ;  /* 0x00000008ab707825 */ /* 0x001fcc00078e0070 */
[----:B------:R-:W3:Y:S01]  /*51d0*/  LDG.E.64 R112, desc[UR8][R112.64] ;  /* 0x0000000870707981 */ /* 0x000ee2000c1e1b00 */
[----:B------:R-:W-:Y:S01]  /*51e0*/  LOP3.LUT P5, RZ, R131, 0xff, RZ, 0xc0, !PT ;  /* 0x000000ff83ff7812 */ /* 0x000fe200078ac0ff */
[----:B--2---:R-:W-:Y:S01]  /*51f0*/  FFMA.FTZ R109, R133, R176, R173 ;  /* 0x000000b0856d7223 */ /* 0x004fe200000100ad */
        /* <DEDUP_REMOVED lines=16> */
[----:B---3--:R-:W-:-:S04]  /*5300*/  @P5 MOV R108, R112 ;  /* 0x00000070006c5202 */ /* 0x008fc80000000f00 */
        /* <DEDUP_REMOVED lines=75> */
.L_x_736:
[----:B------:R-:W-:Y:S05]  /*57c0*/  BSYNC.RECONVERGENT B1 ;  /* 0x0000000000017941 */ /* 0x000fea0003800200 */
.L_x_735:
[----:B------:R-:W-:Y:S04]  /*57d0*/  BSSY.RECONVERGENT B1, `(.L_x_737) ;  /* 0x0000063000017945 */ /* 0x000fe80003800200 */
[----:B------:R-:W-:Y:S05]  /*57e0*/  @!P1 BRA `(.L_x_738) ;  /* 0x0000000400849947 */ /* 0x000fea0003800000 */
[----:B0-23--:R-:W0:Y:S02]  /*57f0*/  LDC.64 R108, c[0x0][0x390] ;  /* 0x0000e400ff6c7b82 */ /* 0x00de240000000a00 */
        /* <DEDUP_REMOVED lines=32> */
[----:B------:R-:W-:Y:S01]  /*5a00*/  @P5 SHF.L.U32 R114, R9, 0x10, RZ ;  /* 0x0000001009725819 */ /* 0x000fe200000006ff */
[----:B------:R-:W1:Y:S04]  /*5a10*/  F2F.BF16.F32 R113, R113 ;  /* 0x0000007100717304 */ /* 0x000e680000202000 */
[----:B------:R-:W2:Y:S01]  /*5a20*/  @P5 LDC R165, c[0x0][0x408] ;  /* 0x00010200ffa55b82 */ /* 0x000ea20000000800 */
[----:B-1----:R-:W-:-:S04]  /*5a30*/  IMAD.WIDE.U32 R112, R113, 0x10000, RZ ;  /* 0x0001000071707825 */ /* 0x002fc800078e00ff */
[----:B0-----:R-:W-:Y:S01]  /*5a40*/  @P5 FMUL.FTZ R115, R110, R115 ;  /* 0x000000736e735220 */ /* 0x001fe20000410000 */
[----:B------:R-:W-:Y:S01]  /*5a50*/  @P5 SHF.R.U64 R110, R108, 0x10, R109 ;  /* 0x000000106c6e5819 */ /* 0x000fe2000000126d */
[----:B------:R-:W-:Y:S01]  /*5a60*/  HFMA2 R108, -RZ, RZ, 0, 0 ;  /* 0x00000000ff6c7431 */ /* 0x000fe200000001ff */
[----:B------:R-:W-:Y:S02]  /*5a70*/  LOP3.LUT R112, R112, R183, RZ, 0xfc, !PT ;  /* 0x000000b770707212 */ /* 0x000fe400078efcff */
[----:B------:R-:W-:Y:S01]  /*5a80*/  @P5 SHF.L.U32 R110, R110, 0x10, RZ ;  /* 0x000000106e6e5819 */ /* 0x000fe200000006ff */
[----:B--2---:R-:W-:-:S04]  /*5a90*/  @P5 FMUL.FTZ R165, R164, R165 ;  /* 0x000000a5a4a55220 */ /* 0x004fc80000410000 */
        /* <DEDUP_REMOVED lines=25> */
[----:B------:R-:W-:Y:S04]  /*5c30*/  F2F.BF16.F32 R178, R178 ;  /* 0x000000b200b27304 */ /* 0x000fe80000202000 */
[----:B------:R-:W1:Y:S01]  /*5c40*/  @P5 LDC R189, c[0x0][0x408] ;  /* 0x00010200ffbd5b82 */ /* 0x000e620000000800 */
[----:B------:R-:W-:Y:S01]  /*5c50*/  @P5 FMUL.FTZ R110, R187, R174 ;  /* 0x000000aebb6e5220 */ /* 0x000fe20000410000 */
[----:B------:R-:W-:Y:S01]  /*5c60*/  @P5 SHF.L.U32 R114, R7, 0x10, RZ ;  /* 0x0000001007725819 */ /* 0x000fe200000006ff */
[----:B0-----:R-:W-:Y:S01]  /*5c70*/  IMAD.WIDE.U32 R164, R164, 0x10000, RZ ;  /* 0x00010000a4a47825 */ /* 0x001fe200078e00ff */
[----:B------:R0:W2:Y:S01]  /*5c80*/  F2F.BF16.F32 R181, R187 ;  /* 0x000000bb00b57304 */ /* 0x0000a20000202000 */
[----:B------:R-:W-:-:S03]  /*5c90*/  @P5 SHF.R.U32.HI R109, RZ, 0x10, R109 ;  /* 0x00000010ff6d5819 */ /* 0x000fc6000001166d */
[----:B------:R-:W3:Y:S01]  /*5ca0*/  @P5 LDC R184, c[0x0][0x408] ;  /* 0x00010200ffb85b82 */ /* 0x000ee20000000800 */
[----:B------:R-:W-:Y:S02]  /*5cb0*/  LOP3.LUT R164, R164, R185, RZ, 0xfc, !PT ;  /* 0x000000b9a4a47212 */ /* 0x000fe400078efcff */
[----:B------:R-:W-:Y:S01]  /*5cc0*/  @P5 SHF.L.U32 R109, R109, 0x10, RZ ;  /* 0x000000106d6d5819 */ /* 0x000fe200000006ff */
[----:B0-----:R-:W-:Y:S01]  /*5cd0*/  @P5 FMUL.FTZ R187, R187, R174 ;  /* 0x000000aebbbb5220 */ /* 0x001fe20000410000 */
[----:B--2---:R-:W-:-:S04]  /*5ce0*/  SHF.L.U32 R181, R181, 0x10, RZ ;  /* 0x00000010b5b57819 */ /* 0x004fc800000006ff */
[----:B------:R-:W-:Y:S01]  /*5cf0*/  LOP3.LUT R113, R113, R181, R182, 0xfe, !PT ;  /* 0x000000b571717212 */ /* 0x000fe200078efeb6 */
[----:B-1----:R-:W-:Y:S02]  /*5d00*/  @P5 FMUL.FTZ R189, R110, R189 ;  /* 0x000000bd6ebd5220 */ /* 0x002fe40000410000 */
[----:B------:R-:W0:Y:S02]  /*5d10*/  LDC.64 R110, c[0x0][0x478] ;  /* 0x00011e00ff6e7b82 */ /* 0x000e240000000a00 */
[----:B------:R-:W-:Y:S01]  /*5d20*/  @P5 FMUL.FTZ R180, R189, R114 ;  /* 0x00000072bdb45220 */ /* 0x000fe20000410000 */
[----:B---3--:R-:W-:-:S05]  /*5d30*/  @P5 FMUL.FTZ R184, R187, R184 ;  /* 0x000000b8bbb85220 */ /* 0x008fca0000410000 */
        /* <DEDUP_REMOVED lines=12> */
.L_x_738:
[----:B------:R-:W-:Y:S05]  /*5e00*/  BSYNC.RECONVERGENT B1 ;  /* 0x0000000000017941 */ /* 0x000fea0003800200 */
.L_x_737:
[----:B------:R-:W-:Y:S05]  /*5e10*/  @!P0 BRA `(.L_x_728) ;  /* 0x0000003800d88947 */ /* 0x000fea0003800000 */
[----:B0-23--:R-:W0:Y:S02]  /*5e20*/  LDC.64 R108, c[0x0][0x390] ;  /* 0x0000e400ff6c7b82 */ /* 0x00de240000000a00 */
[----:B0-----:R-:W-:-:S06]  /*5e30*/  IMAD.WIDE.U32 R108, R171, 0x8, R108 ;  /* 0x00000008ab6c7825 */ /* 0x001fcc00078e006c */
[----:B------:R-:W2:Y:S01]  /*5e40*/  LDG.E.64 R108, desc[UR8][R108.64] ;  /* 0x000000086c6c7981 */ /* 0x000ea2000c1e1b00 */
[----:B------:R-:W-:Y:S01]  /*5e50*/  LOP3.LUT P5, RZ, R149, 0xff, RZ, 0xc0, !PT ;  /* 0x000000ff95ff7812 */ /* 0x000fe200078ac0ff */
[----:B----4-:R-:W-:Y:S01]  /*5e60*/  FFMA.FTZ R111, R151, R176, R173 ;  /* 0x000000b0976f7223 */ /* 0x010fe200000100ad */
        /* <DEDUP_REMOVED lines=10> */
[----:B------:R1:W-:Y:S01]  /*5f10*/  F2F.BF16.F32 R181, R111 ;  /* 0x0000006f00b57304 */ /* 0x0003e20000202000 */
[----:B------:R-:W-:Y:S01]  /*5f20*/  @P5 FMUL.FTZ R113, R112, UR13 ;  /* 0x0000000d70715c20 */ /* 0x000fe20008410000 */
[----:B0-----:R-:W-:-:S04]  /*5f30*/  @P5 FMUL.FTZ R115, R115, R164 ;  /* 0x000000a473735220 */ /* 0x001fc80000410000 */
[----:B------:R-:W-:-:S06]  /*5f40*/  @P5 FMUL.FTZ R177, R115, R114 ;  /* 0x0000007273b15220 */ /* 0x000fcc0000410000 */
        /* <DEDUP_REMOVED lines=13> */
[----:B------:R-:W2:Y:S01]  /*6020*/  @P5 LDC R165, c[0x0][0x408] ;  /* 0x00010200ffa55b82 */ /* 0x000ea20000000800 */
[----:B0-----:R-:W-:Y:S01]  /*6030*/  @P5 FMUL.FTZ R115, R110, R115 ;  /* 0x000000736e735220 */ /* 0x001fe20000410000 */
[----:B------:R-:W-:Y:S01]  /*6040*/  @P5 SHF.R.U64 R110, R108, 0x10, R109 ;  /* 0x000000106c6e5819 */ /* 0x000fe2000000126d */
[----:B------:R-:W-:-:S03]  /*6050*/  HFMA2 R108, -RZ, RZ, 0, 0 ;  /* 0x00000000ff6c7431 */ /* 0x000fc600000001ff */
[----:B------:R-:W-:Y:S01]  /*6060*/  @P5 SHF.L.U32 R110, R110, 0x10, RZ ;  /* 0x000000106e6e5819 */ /* 0x000fe200000006ff */
[----:B--2---:R-:W-:-:S04]  /*6070*/  @P5 FMUL.FTZ R165, R114, R165 ;  /* 0x000000a572a55220 */ /* 0x004fc80000410000 */
[----:B------:R-:W-:Y:S01]  /*6080*/  @P5 FMUL.FTZ R108, R115, R110 ;  /* 0x0000006e736c5220 */ /* 0x000fe20000410000 */
[--C-:B------:R-:W-:Y:S01]  /*6090*/  FFMA.FTZ R115, R153, R176, R173.reuse ;  /* 0x000000b099737223 */ /* 0x100fe200000100ad */
[----:B------:R-:W-:Y:S01]  /*60a0*/  @P5 FMUL.FTZ R178, R165, R112 ;  /* 0x00000070a5b25220 */ /* 0x000fe20000410000 */
[----:B------:R-:W-:Y:S01]  /*60b0*/  LOP3.LUT P5, RZ, R149, 0xff0000, RZ, 0xc0, !PT ;  /* 0x00ff000095ff7812 */ /* 0x000fe200078ac0ff */
[----:B------:R-:W-:Y:S01]  /*60c0*/  FFMA.FTZ R176, R170, R176, R173 ;  /* 0x000000b0aab07223 */ /* 0x000fe200000100ad */
[----:B------:R-:W-:Y:S01]  /*60d0*/  FADD.FTZ R115, R166, -R115 ;  /* 0x80000073a6737221 */ /* 0x000fe20000010000 */
[----:B------:R-:W-:Y:S01]  /*60e0*/  F2F.BF16.F32 R164, R178 ;  /* 0x000000b200a47304 */ /* 0x000fe20000202000 */
[----:B------:R-:W-:Y:S01]  /*60f0*/  FADD.FTZ R105, R105, R108 ;  /* 0x0000006c69697221 */ /* 0x000fe20000010000 */
[----:B-1----:R-:W-:Y:S01]  /*6100*/  FADD.FTZ R111, R169, -R176 ;  /* 0x800000b0a96f7221 */ /* 0x002fe20000010000 */
[----:B------:R-:W-:-:S05]  /*6110*/  FMUL.FTZ R115, R172, R115 ;  /* 0x00000073ac737220 */ /* 0x000fca0000410000 */
[----:B------:R-:W-:Y:S02]  /*6120*/  F2F.BF16.F32 R176, R115 ;  /* 0x0000007300b07304 */ /* 0x000fe40000202000 */
        /* <DEDUP_REMOVED lines=10> */
[----:B------:R-:W-:Y:S01]  /*61d0*/  FMUL.FTZ R165, R172, R111 ;  /* 0x0000006faca57220 */ /* 0x000fe20000410000 */
[----:B------:R-:W-:Y:S01]  /*61e0*/  @P5 FMUL.FTZ R180, R183, R112 ;  /* 0x00000070b7b45220 */ /* 0x000fe20000410000 */
[----:B------:R-:W-:Y:S01]  /*61f0*/  ISETP.GE.U32.AND P5, PT, R149, 0x1000000, PT ;  /* 0x010000009500780c */ /* 0x000fe20003fa6070 */
[----:B------:R0:W1:Y:S01]  /*6200*/  F2F.BF16.F32 R114, R113 ;  /* 0x0000007100727304 */ /* 0x0000620000202000 */
[----:B------:R-:W-:Y:S01]  /*6210*/  FMUL.FTZ R174, R165, R174 ;  /* 0x000000aea5ae7220 */ /* 0x000fe20000410000 */
[----:B------:R-:W-:Y:S01]  /*6220*/  MOV R172, RZ ;  /* 0x000000ff00ac7202 */ /* 0x000fe20000000f00 */
[----:B------:R-:W-:Y:S02]  /*6230*/  FADD.FTZ R106, R106, R179 ;  /* 0x000000b36a6a7221 */ /* 0x000fe40000010000 */
[----:B------:R-:W-:-:S03]  /*6240*/  FMUL.FTZ R174, R174, UR13 ;  /* 0x0000000daeae7c20 */ /* 0x000fc60008410000 */
[----:B------:R2:W3:Y:S01]  /*6250*/  F2F.BF16.F32 R173, R165 ;  /* 0x000000a500ad7304 */ /* 0x0004e20000202000 */
[----:B0-----:R-:W0:Y:S03]  /*6260*/  LDC.64 R112, c[0x0][0x478] ;  /* 0x00011e00ff707b82 */ /* 0x001e260000000a00 */
[----:B------:R-:W-:Y:S02]  /*6270*/  @P5 SHF.L.U32 R111, R2, 0x10, RZ ;  /* 0x00000010026f5819 */ /* 0x000fe400000006ff */
[----:B------:R-:W-:Y:S01]  /*6280*/  @P5 SHF.R.U32.HI R109, RZ, 0x10, R109 ;  /* 0x00000010ff6d5819 */ /* 0x000fe2000001166d */
[----:B-1----:R-:W-:Y:S01]  /*6290*/  IMAD.WIDE.U32 R114, R114, 0x10000, RZ ;  /* 0x0001000072727825 */ /* 0x002fe200078e00ff */
[----:B------:R-:W-:Y:S03]  /*62a0*/  F2F.BF16.F32 R180, R180 ;  /* 0x000000b400b47304 */ /* 0x000fe60000202000 */
[----:B------:R-:W-:Y:S01]  /*62b0*/  @P5 FMUL.FTZ R172, R111, R174 ;  /* 0x000000ae6fac5220 */ /* 0x000fe20000410000 */
[----:B------:R-:W-:Y:S01]  /*62c0*/  @P5 SHF.L.U32 R109, R109, 0x10, RZ ;  /* 0x000000106d6d5819 */ /* 0x000fe200000006ff */
[----:B------:R-:W1:Y:S01]  /*62d0*/  LDC.64 R110, c[0x0][0x468] ;  /* 0x00011a00ff6e7b82 */ /* 0x000e620000000a00 */
[----:B--2---:R-:W-:Y:S01]  /*62e0*/  IMAD.WIDE.U32 R164, R164, 0x10000, RZ ;  /* 0x00010000a4a47825 */ /* 0x004fe200078e00ff */
[----:B------:R-:W-:-:S02]  /*62f0*/  LOP3.LUT R114, R114, R181, RZ, 0xfc, !PT ;  /* 0x000000b572727212 */ /* 0x000fc400078efcff */
[----:B---3--:R-:W-:Y:S01]  /*6300*/  SHF.L.U32 R173, R173, 0x10, RZ ;  /* 0x00000010adad7819 */ /* 0x008fe200000006ff */
[----:B------:R-:W2:Y:S01]  /*6310*/  F2F.BF16.F32 R172, R172 ;  /* 0x000000ac00ac7304 */ /* 0x000ea20000202000 */
[----:B------:R-:W-:Y:S02]  /*6320*/  LOP3.LUT R164, R164, R177, RZ, 0xfc, !PT ;  /* 0x000000b1a4a47212 */ /* 0x000fe400078efcff */
[----:B------:R-:W-:Y:S01]  /*6330*/  LOP3.LUT R115, R115, R173, R176, 0xfe, !PT ;  /* 0x000000ad73737212 */ /* 0x000fe200078efeb0 */
[----:B0-----:R-:W-:-:S05]  /*6340*/  IMAD.WIDE.U32 R112, R171, 0x8, R112 ;  /* 0x00000008ab707825 */ /* 0x001fca00078e0070 */
[----:B------:R0:W-:Y:S01]  /*6350*/  STG.E.64 desc[UR8][R112.64], R114 ;  /* 0x0000007270007986 */ /* 0x0001e2000c101b08 */
[----:B--2---:R-:W-:Y:S01]  /*6360*/  SHF.L.U32 R173, R172, 0x10, RZ ;  /* 0x00000010acad7819 */ /* 0x004fe200000006ff */
[----:B------:R-:W-:Y:S02]  /*6370*/  HFMA2 R172, -RZ, RZ, 0, 0 ;  /* 0x00000000ffac7431 */ /* 0x000fe400000001ff */
[----:B------:R-:W-:Y:S01]  /*6380*/  @P5 FMUL.FTZ R172, R174, R109 ;  /* 0x0000006daeac5220 */ /* 0x000fe20000410000 */
[----:B------:R-:W-:Y:S01]  /*6390*/  LOP3.LUT R165, R165, R173, R180, 0xfe, !PT ;  /* 0x000000ada5a57212 */ /* 0x000fe200078efeb4 */
[----:B-1----:R-:W-:-:S04]  /*63a0*/  IMAD.WIDE.U32 R110, R171, 0x8, R110 ;  /* 0x00000008ab6e7825 */ /* 0x002fc800078e006e */
[----:B------:R-:W-:Y:S01]  /*63b0*/  FADD.FTZ R107, R107, R172 ;  /* 0x000000ac6b6b7221 */ /* 0x000fe20000010000 */
[----:B------:R0:W-:Y:S01]  /*63c0*/  STG.E.64 desc[UR8][R110.64], R164 ;  /* 0x000000a46e007986 */ /* 0x0001e2000c101b08 */
[----:B------:R-:W-:Y:S05]  /*63d0*/  BRA `(.L_x_728) ;  /* 0x0000003400687947 */ /* 0x000fea0003800000 */
.L_x_702:
        /* <DEDUP_REMOVED lines=8> */
[----:B------:R-:W-:Y:S01]  /*6460*/  LOP3.LUT P5, RZ, R47, 0xff, RZ, 0xc0, !PT ;  /* 0x000000ff2fff7812 */ /* 0x000fe200078ac0ff */
[----:B------:R-:W-:Y:S01]  /*6470*/  FFMA.FTZ R113, R3, R176, R173 ;  /* 0x000000b003717223 */ /* 0x000fe200000100ad */
[----:B------:R-:W-:Y:S02]  /*6480*/  MOV R108, R154 ;  /* 0x0000009a006c7202 */ /* 0x000fe40000000f00 */
[----:B------:R-:W-:Y:S02]  /*6490*/  CS2R R114, SRZ ;  /* 0x0000000000727805 */ /* 0x000fe4000001ff00 */
[----:B------:R-:W-:Y:S01]  /*64a0*/  CS2R R164, SRZ ;  /* 0x0000000000a47805 */ /* 0x000fe2000001ff00 */
[----:B------:R-:W-:Y:S01]  /*64b0*/  FADD.FTZ R113, R116, -R113 ;  /* 0x8000007174717221 */ /* 0x000fe20000010000 */
[----:B------:R-:W-:Y:S01]  /*64c0*/  SHF.L.U32 R109, R108, 0x10, RZ ;  /* 0x000000106c6d7819 */ /* 0x000fe200000006ff */
[----:B------:R-:W-:Y:S01]  /*64d0*/  HFMA2 R175, -RZ, RZ, 0, 0 ;  /* 0x00000000ffaf7431 */ /* 0x000fe200000001ff */
[----:B------:R-:W-:-:S03]  /*64e0*/  MOV R177, RZ ;  /* 0x000000ff00b17202 */ /* 0x000fc60000000f00 */
[----:B------:R-:W-:Y:S01]  /*64f0*/  FFMA.FTZ R109, R172, R113, R109 ;  /* 0x00000071ac6d7223 */ /* 0x000fe2000001006d */
[----:B------:R-:W-:Y:S01]  /*6500*/  FFMA.FTZ R113, R117, R176, R173 ;  /* 0x000000b075717223 */ /* 0x000fe200000100ad */
[----:B------:R-:W-:Y:S02]  /*6510*/  @P5 SHF.L.U32 R112, R22, 0x10, RZ ;  /* 0x0000001016705819 */ /* 0x000fe400000006ff */
[----:B------:R-:W-:Y:S01]  /*6520*/  FMUL.FTZ R109, R109, R174 ;  /* 0x000000ae6d6d7220 */ /* 0x000fe20000410000 */
[----:B------:R-:W-:-:S03]  /*6530*/  FADD.FTZ R113, R118, -R113 ;  /* 0x8000007176717221 */ /* 0x000fc60000010000 */
[----:B------:R-:W-:-:S04]  /*6540*/  FMUL.FTZ R109, R109, UR13 ;  /* 0x0000000d6d6d7c20 */ /* 0x000fc80008410000 */
[----:B------:R-:W-:-:S04]  /*6550*/  @P5 FMUL.FTZ R114, R112, R109 ;  /* 0x0000006d70725220 */ /* 0x000fc80000410000 */
[----:B------:R-:W-:Y:S01]  /*6560*/  F2F.BF16.F32 R181, R114 ;  /* 0x0000007200b57304 */ /* 0x000fe20000202000 */
[----:B--2---:R-:W-:-:S04]  /*6570*/  @P5 MOV R108, R110 ;  /* 0x0000006e006c5202 */ /* 0x004fc80000000f00 */
[----:B------:R-:W-:-:S05]  /*6580*/  @P5 SHF.L.U32 R108, R108, 0x10, RZ ;  /* 0x000000106c6c5819 */ /* 0x000fca00000006ff */
[----:B------:R-:W-:Y:S01]  /*6590*/  @P5 FMUL.FTZ R115, R109, R108 ;  /* 0x0000006c6d735220 */ /* 0x000fe20000410000 */
[----:B------:R-:W-:Y:S01]  /*65a0*/  LOP3.LUT P5, RZ, R47, 0xff00, RZ, 0xc0, !PT ;  /* 0x0000ff002fff7812 */ /* 0x000fe200078ac0ff */
[----:B------:R-:W-:Y:S01]  /*65b0*/  FFMA.FTZ R108, R120, R176, R173 ;  /* 0x000000b0786c7223 */ /* 0x000fe200000100ad */
[----:B------:R-:W-:Y:S01]  /*65c0*/  SHF.R.U64 R109, R154, 0x10, R155 ;  /* 0x000000109a6d7819 */ /* 0x000fe2000000129b */
[----:B------:R-:W-:Y:S02]  /*65d0*/  FADD.FTZ R88, R88, R115 ;  /* 0x0000007358587221 */ /* 0x000fe40000010000 */
[----:B------:R-:W-:Y:S01]  /*65e0*/  FADD.FTZ R108, R119, -R108 ;  /* 0x8000006c776c7221 */ /* 0x000fe20000010000 */
[----:B------:R-:W-:-:S05]  /*65f0*/  SHF.L.U32 R109, R109, 0x10, RZ ;  /* 0x000000106d6d7819 */ /* 0x000fca00000006ff */
[----:B------:R-:W-:Y:S02]  /*6600*/  FFMA.FTZ R109, R172, R108, R109 ;  /* 0x0000006cac6d7223 */ /* 0x000fe4000001006d */
[----:B------:R-:W-:Y:S01]  /*6610*/  @P5 SHF.R.U64 R108, R110, 0x10, R111 ;  /* 0x000000106e6c5819 */ /* 0x000fe2000000126f */
[----:B------:R-:W-:Y:S02]  /*6620*/  HFMA2 R110, -RZ, RZ, 0, 0 ;  /* 0x00000000ff6e7431 */ /* 0x000fe400000001ff */
[----:B------:R-:W-:Y:S01]  /*6630*/  FMUL.FTZ R109, R109, R174 ;  /* 0x000000ae6d6d7220 */ /* 0x000fe20000410000 */
[----:B------:R-:W-:Y:S02]  /*6640*/  @P5 SHF.L.U32 R112, R21, 0x10, RZ ;  /* 0x0000001015705819 */ /* 0x000fe400000006ff */
[----:B------:R-:W-:Y:S01]  /*6650*/  @P5 SHF.L.U32 R108, R108, 0x10, RZ ;  /* 0x000000106c6c5819 */ /* 0x000fe200000006ff */
[----:B------:R-:W-:-:S04]  /*6660*/  FMUL.FTZ R109, R109, UR13 ;  /* 0x0000000d6d6d7c20 */ /* 0x000fc80008410000 */
[----:B------:R-:W-:Y:S01]  /*6670*/  @P5 FMUL.FTZ R164, R109, R108 ;  /* 0x0000006c6da45220 */ /* 0x000fe20000410000 */
[----:B------:R-:W-:Y:S01]  /*6680*/  @P5 FMUL.FTZ R110, R112, R109 ;  /* 0x0000006d706e5220 */ /* 0x000fe20000410000 */
[----:B------:R-:W-:Y:S02]  /*6690*/  LOP3.LUT P5, RZ, R47, 0xff0000, RZ, 0xc0, !PT ;  /* 0x00ff00002fff7812 */ /* 0x000fe400078ac0ff */
[----:B------:R-:W-:Y:S01]  /*66a0*/  MOV R108, R155 ;  /* 0x0000009b006c7202 */ /* 0x000fe20000000f00 */
[----:B------:R-:W-:Y:S02]  /*66b0*/  FADD.FTZ R89, R89, R164 ;  /* 0x000000a459597221 */ /* 0x000fe40000010000 */
[----:B------:R-:W0:Y:S01]  /*66c0*/  F2F.BF16.F32 R110, R110 ;  /* 0x0000006e006e7304 */ /* 0x000e220000202000 */
[----:B------:R-:W-:-:S05]  /*66d0*/  SHF.L.U32 R109, R108, 0x10, RZ ;  /* 0x000000106c6d7819 */ /* 0x000fca00000006ff */
[----:B------:R-:W-:Y:S02]  /*66e0*/  FFMA.FTZ R109, R172, R113, R109 ;  /* 0x00000071ac6d7223 */ /* 0x000fe4000001006d */
[----:B------:R-:W-:Y:S02]  /*66f0*/  @P5 MOV R108, R111 ;  /* 0x0000006f006c5202 */ /* 0x000fe40000000f00 */
[----:B------:R-:W-:Y:S01]  /*6700*/  FMUL.FTZ R109, R109, R174 ;  /* 0x000000ae6d6d7220 */ /* 0x000fe20000410000 */
[----:B------:R-:W-:Y:S02]  /*6710*/  @P5 SHF.L.U32 R112, R20, 0x10, RZ ;  /* 0x0000001014705819 */ /* 0x000fe400000006ff */
[----:B------:R-:W-:Y:S01]  /*6720*/  @P5 SHF.L.U32 R108, R108, 0x10, RZ ;  /* 0x000000106c6c5819 */ /* 0x000fe200000006ff */
[----:B------:R-:W-:Y:S01]  /*6730*/  FMUL.FTZ R113, R109, UR13 ;  /* 0x0000000d6d717c20 */ /* 0x000fe20008410000 */
[----:B------:R-:W-:-:S03]  /*6740*/  SHF.R.U32.HI R109, RZ, 0x10, R155 ;  /* 0x00000010ff6d7819 */ /* 0x000fc6000001169b */
[----:B------:R-:W-:Y:S01]  /*6750*/  @P5 FMUL.FTZ R165, R113, R108 ;  /* 0x0000006c71a55220 */ /* 0x000fe20000410000 */
[----:B------:R-:W-:Y:S01]  /*6760*/  FFMA.FTZ R108, R122, R176, R173 ;  /* 0x000000b07a6c7223 */ /* 0x000fe200000100ad */
[----:B------:R-:W-:Y:S01]  /*6770*/  @P5 FMUL.FTZ R175, R112, R113 ;  /* 0x0000007170af5220 */ /* 0x000fe20000410000 */
[----:B------:R-:W-:Y:S01]  /*6780*/  ISETP.GE.U32.AND P5, PT, R47, 0x1000000, PT ;  /* 0x010000002f00780c */ /* 0x000fe20003fa6070 */
[----:B------:R-:W-:Y:S01]  /*6790*/  FADD.FTZ R90, R90, R165 ;  /* 0x000000a55a5a7221 */ /* 0x000fe20000010000 */
[----:B------:R-:W-:Y:S01]  /*67a0*/  SHF.L.U32 R109, R109, 0x10, RZ ;  /* 0x000000106d6d7819 */ /* 0x000fe200000006ff */
[----:B------:R-:W-:Y:S02]  /*67b0*/  FADD.FTZ R108, R121, -R108 ;  /* 0x8000006c796c7221 */ /* 0x000fe40000010000 */
[----:B------:R-:W-:Y:S02]  /*67c0*/  F2F.BF16.F32 R175, R175 ;  /* 0x000000af00af7304 */ /* 0x000fe40000202000 */
[----:B------:R-:W-:-:S04]  /*67d0*/  FFMA.FTZ R109, R172, R108, R109 ;  /* 0x0000006cac6d7223 */ /* 0x000fc8000001006d */
[----:B------:R-:W-:Y:S02]  /*67e0*/  FMUL.FTZ R109, R109, R174 ;  /* 0x000000ae6d6d7220 */ /* 0x000fe40000410000 */
[----:B------:R-:W-:Y:S02]  /*67f0*/  @P5 SHF.L.U32 R113, R19, 0x10, RZ ;  /* 0x0000001013715819 */ /* 0x000fe400000006ff */
[----:B------:R-:W-:Y:S01]  /*6800*/  FMUL.FTZ R178, R109, UR13 ;  /* 0x0000000d6db27c20 */ /* 0x000fe20008410000 */
[----:B------:R-:W-:Y:S01]  /*6810*/  @P5 SHF.R.U32.HI R111, RZ, 0x10, R111 ;  /* 0x00000010ff6f5819 */ /* 0x000fe2000001166f */
[----:B------:R-:W1:Y:S02]  /*6820*/  LDC.64 R108, c[0x0][0x468] ;  /* 0x00011a00ff6c7b82 */ /* 0x000e640000000a00 */
[----:B------:R-:W-:Y:S01]  /*6830*/  @P5 FMUL.FTZ R177, R113, R178 ;  /* 0x000000b271b15220 */ /* 0x000fe20000410000 */
[----:B0-----:R-:W-:Y:S01]  /*6840*/  IMAD.WIDE.U32 R112, R110, 0x10000, RZ ;  /* 0x000100006e707825 */ /* 0x001fe200078e00ff */
[----:B------:R-:W-:-:S03]  /*6850*/  @P5 SHF.L.U32 R111, R111, 0x10, RZ ;  /* 0x000000106f6f5819 */ /* 0x000fc600000006ff */
[----:B------:R-:W-:Y:S01]  /*6860*/  HFMA2 R110, -RZ, RZ, 0, 0 ;  /* 0x00000000ff6e7431 */ /* 0x000fe200000001ff */
[----:B------:R-:W0:Y:S01]  /*6870*/  F2F.BF16.F32 R177, R177 ;  /* 0x000000b100b17304 */ /* 0x000e220000202000 */
[----:B------:R-:W-:Y:S01]  /*6880*/  LOP3.LUT R112, R112, R181, RZ, 0xfc, !PT ;  /* 0x000000b570707212 */ /* 0x000fe200078efcff */
[----:B------:R-:W-:-:S04]  /*6890*/  @P5 FMUL.FTZ R110, R178, R111 ;  /* 0x0000006fb26e5220 */ /* 0x000fc80000410000 */
[----:B------:R-:W-:Y:S01]  /*68a0*/  FADD.FTZ R91, R91, R110 ;  /* 0x0000006e5b5b7221 */ /* 0x000fe20000010000 */
[----:B0-----:R-:W-:Y:S01]  /*68b0*/  SHF.L.U32 R179, R177, 0x10, RZ ;  /* 0x00000010b1b37819 */ /* 0x001fe200000006ff */
[C---:B-1----:R-:W-:Y:S01]  /*68c0*/  IMAD.WIDE.U32 R108, R171.reuse, 0x8, R108 ;  /* 0x00000008ab6c7825 */ /* 0x042fe200078e006c */
[----:B------:R-:W-:Y:S02]  /*68d0*/  IADD3 R171, PT, PT, R171, 0x80, RZ ;  /* 0x00000080abab7810 */ /* 0x000fe40007ffe0ff */
[----:B------:R-:W-:-:S05]  /*68e0*/  LOP3.LUT R113, R113, R179, R175, 0xfe, !PT ;  /* 0x000000b371717212 */ /* 0x000fca00078efeaf */
[----:B------:R0:W-:Y:S02]  /*68f0*/  STG.E.64 desc[UR8][R108.64], R112 ;  /* 0x000000706c007986 */ /* 0x0001e4000c101b08 */
.L_x_741:
[----:B------:R-:W-:Y:S05]  /*6900*/  BSYNC.RECONVERGENT B1 ;  /* 0x0000000000017941 */ /* 0x000fea0003800200 */
.L_x_740:
[----:B------:R-:W-:Y:S04]  /*6910*/  BSSY.RECONVERGENT B1, `(.L_x_742) ;  /* 0x000004f000017945 */ /* 0x000fe80003800200 */
[----:B------:R-:W-:Y:S05]  /*6920*/  @!P3 BRA `(.L_x_743) ;  /* 0x000000040034b947 */ /* 0x000fea0003800000 */
[----:B------:R-:W1:Y:S02]  /*6930*/  LDC.64 R110, c[0x0][0x390] ;  /* 0x0000e400ff6e7b82 */ /* 0x000e640000000a00 */
[----:B-1----:R-:W-:-:S06]  /*6940*/  IMAD.WIDE.U32 R110, R171, 0x8, R110 ;  /* 0x00000008ab6e7825 */ /* 0x002fcc00078e006e */
[----:B------:R-:W2:Y:S01]  /*6950*/  LDG.E.64 R110, desc[UR8][R110.64] ;  /* 0x000000086e6e7981 */ /* 0x000ea2000c1e1b00 */
[----:B------:R-:W-:Y:S01]  /*6960*/  LOP3.LUT P5, RZ, R123, 0xff, RZ, 0xc0, !PT ;  /* 0x000000ff7bff7812 */ /* 0x000fe200078ac0ff */
[----:B0-----:R-:W-:Y:S01]  /*6970*/  FFMA.FTZ R113, R125, R176, R173 ;  /* 0x000000b07d717223 */ /* 0x001fe200000100ad */
[----:B------:R-:W-:Y:S02]  /*6980*/  MOV R108, R156 ;  /* 0x0000009c006c7202 */ /* 0x000fe40000000f00 */
[----:B------:R-:W-:Y:S02]  /*6990*/  CS2R R114, SRZ ;  /* 0x0000000000727805 */ /* 0x000fe4000001ff00 */
[----:B------:R-:W-:Y:S01]  /*69a0*/  CS2R R164, SRZ ;  /* 0x0000000000a47805 */ /* 0x000fe2000001ff00 */
[----:B------:R-:W-:Y:S01]  /*69b0*/  FADD.FTZ R113, R124, -R113 ;  /* 0x800000717c717221 */ /* 0x000fe20000010000 */
[----:B------:R-:W-:Y:S01]  /*69c0*/  SHF.L.U32 R109, R108, 0x10, RZ ;  /* 0x000000106c6d7819 */ /* 0x000fe200000006ff */
[----:B------:R-:W-:-:S02]  /*69d0*/  HFMA2 R175, -RZ, RZ, 0, 0 ;  /* 0x00000000ffaf7431 */ /* 0x000fc400000001ff */
[-C--:B------:R-:W-:Y:S02]  /*69e0*/  FFMA.FTZ R177, R132, R176.reuse, R173 ;  /* 0x000000b084b17223 */ /* 0x080fe400000100ad */
[----:B------:R-:W-:Y:S01]  /*69f0*/  FFMA.FTZ R109, R172, R113, R109 ;  /* 0x00000071ac6d7223 */ /* 0x000fe2000001006d */
[----:B------:R-:W-:Y:S01]  /*6a00*/  FFMA.FTZ R113, R127, R176, R173 ;  /* 0x000000b07f717223 */ /* 0x000fe200000100ad */
[----:B------:R-:W-:Y:S01]  /*6a10*/  @P5 SHF.L.U32 R112, R18, 0x10, RZ ;  /* 0x0000001012705819 */ /* 0x000fe200000006ff */
[----:B------:R-:W-:Y:S01]  /*6a20*/  FADD.FTZ R177, R130, -R177 ;  /* 0x800000b182b17221 */ /* 0x000fe20000010000 */
        /* <DEDUP_REMOVED lines=36> */
[----:B------:R-:W-:Y:S01]  /*6c70*/  @P5 FMUL.FTZ R175, R112, R113 ;  /* 0x0000007170af5220 */ /* 0x000fe20000410000 */
[----:B------:R-:W-:Y:S02]  /*6c80*/  ISETP.GE.U32.AND P5, PT, R123, 0x1000000, PT ;  /* 0x010000007b00780c */ /* 0x000fe40003fa6070 */
[----:B------:R-:W-:Y:S01]  /*6c90*/  SHF.L.U32 R109, R109, 0x10, RZ ;  /* 0x000000106d6d7819 */ /* 0x000fe200000006ff */
[----:B------:R-:W-:Y:S02]  /*6ca0*/  FADD.FTZ R94, R94, R165 ;  /* 0x000000a55e5e7221 */ /* 0x000fe40000010000 */
[----:B------:R-:W-:Y:S02]  /*6cb0*/  F2F.BF16.F32 R175, R175 ;  /* 0x000000af00af7304 */ /* 0x000fe40000202000 */
[----:B------:R-:W-:Y:S01]  /*6cc0*/  FFMA.FTZ R109, R172, R177, R109 ;  /* 0x000000b1ac6d7223 */ /* 0x000fe2000001006d */
[----:B------:R-:W-:-:S03]  /*6cd0*/  MOV R177, RZ ;  /* 0x000000ff00b17202 */ /* 0x000fc60000000f00 */
        /* <DEDUP_REMOVED lines=18> */
.L_x_743:
[----:B------:R-:W-:Y:S05]  /*6e00*/  BSYNC.RECONVERGENT B1 ;  /* 0x0000000000017941 */ /* 0x000fea0003800200 */
.L_x_742:
[----:B------:R-:W-:Y:S04]  /*6e10*/  BSSY.RECONVERGENT B1, `(.L_x_744) ;  /* 0x000004f000017945 */ /* 0x000fe80003800200 */
[----:B------:R-:W-:Y:S05]  /*6e20*/  @!P2 BRA `(.L_x_745) ;  /* 0x000000040034a947 */ /* 0x000fea0003800000 */
[----:B------:R-:W2:Y:S02]  /*6e30*/  LDC.64 R110, c[0x0][0x390] ;  /* 0x0000e400ff6e7b82 */ /* 0x000ea40000000a00 */
[----:B--2---:R-:W-:-:S06]  /*6e40*/  IMAD.WIDE.U32 R110, R171, 0x8, R110 ;  /* 0x00000008ab6e7825 */ /* 0x004fcc00078e006e */
[----:B------:R-:W2:Y:S01]  /*6e50*/  LDG.E.64 R110, desc[UR8][R110.64] ;  /* 0x000000086e6e7981 */ /* 0x000ea2000c1e1b00 */
[----:B------:R-:W-:Y:S01]  /*6e60*/  LOP3.LUT P5, RZ, R131, 0xff, RZ, 0xc0, !PT ;  /* 0x000000ff83ff7812 */ /* 0x000fe200078ac0ff */
[----:B01----:R-:W-:Y:S01]  /*6e70*/  FFMA.FTZ R113, R133, R176, R173 ;  /* 0x000000b085717223 */ /* 0x003fe200000100ad */
        /* <DEDUP_REMOVED lines=72> */
.L_x_745:
[----:B------:R-:W-:Y:S05]  /*7300*/  BSYNC.RECONVERGENT B1 ;  /* 0x0000000000017941 */ /* 0x000fea0003800200 */
.L_x_744:
[----:B------:R-:W-:Y:S04]  /*7310*/  BSSY.RECONVERGENT B1, `(.L_x_746) ;  /* 0x000004f000017945 */ /* 0x000fe80003800200 */
[----:B------:R-:W-:Y:S05]  /*7320*/  @!P1 BRA `(.L_x_747) ;  /* 0x0000000400349947 */ /* 0x000fea0003800000 */
[----:B------:R-:W3:Y:S02]  /*7330*/  LDC.64 R110, c[0x0][0x390] ;  /* 0x0000e400ff6e7b82 */ /* 0x000ee40000000a00 */
[----:B---3--:R-:W-:-:S06]  /*7340*/  IMAD.WIDE.U32 R110, R171, 0x8, R110 ;  /* 0x00000008ab6e7825 */ /* 0x008fcc00078e006e */
[----:B------:R-:W3:Y:S01]  /*7350*/  LDG.E.64 R110, desc[UR8][R110.64] ;  /* 0x000000086e6e7981 */ /* 0x000ee2000c1e1b00 */
[----:B------:R-:W-:Y:S01]  /*7360*/  LOP3.LUT P5, RZ, R141, 0xff, RZ, 0xc0, !PT ;  /* 0x000000ff8dff7812 */ /* 0x000fe200078ac0ff */
[----:B012---:R-:W-:Y:S01]  /*7370*/  FFMA.FTZ R113, R143, R176, R173 ;  /* 0x000000b08f717223 */ /* 0x007fe200000100ad */
        /* <DEDUP_REMOVED lines=16> */
[----:B---3--:R-:W-:-:S04]  /*7480*/  @P5 MOV R108, R110 ;  /* 0x0000006e006c5202 */ /* 0x008fc80000000f00 */
        /* <DEDUP_REMOVED lines=55> */
.L_x_747:
[----:B------:R-:W-:Y:S05]  /*7800*/  BSYNC.RECONVERGENT B1 ;  /* 0x0000000000017941 */ /* 0x000fea0003800200 */
.L_x_746:
[----:B------:R-:W-:Y:S05]  /*7810*/  @!P0 BRA `(.L_x_728) ;  /* 0x0000002000588947 */ /* 0x000fea0003800000 */
[----:B0123--:R-:W0:Y:S02]  /*7820*/  LDC.64 R108, c[0x0][0x390] ;  /* 0x0000e400ff6c7b82 */ /* 0x00fe240000000a00 */
        /* <DEDUP_REMOVED lines=9> */
[----:B------:R-:W-:-:S02]  /*78c0*/  HFMA2 R175, -RZ, RZ, 0, 0 ;  /* 0x00000000ffaf7431 */ /* 0x000fc400000001ff */
[----:B------:R-:W-:Y:S02]  /*78d0*/  HFMA2 R177, -RZ, RZ, 0, 0 ;  /* 0x00000000ffb17431 */ /* 0x000fe400000001ff */
[----:B------:R-:W-:Y:S01]  /*78e0*/  FFMA.FTZ R111, R172, R113, R111 ;  /* 0x00000071ac6f7223 */ /* 0x000fe2000001006f */
[----:B------:R-:W-:Y:S01]  /*78f0*/  FFMA.FTZ R113, R153, R176, R173 ;  /* 0x000000b099717223 */ /* 0x000fe200000100ad */
[----:B------:R-:W-:Y:S02]  /*7900*/  @P5 SHF.L.U32 R112, R6, 0x10, RZ ;  /* 0x0000001006705819 */ /* 0x000fe400000006ff */
[----:B------:R-:W-:Y:S01]  /*7910*/  FMUL.FTZ R111, R111, R174 ;  /* 0x000000ae6f6f7220 */ /* 0x000fe20000410000 */
[----:B------:R-:W-:-:S03]  /*7920*/  FADD.FTZ R113, R166, -R113 ;  /* 0x80000071a6717221 */ /* 0x000fc60000010000 */
[----:B------:R-:W-:-:S04]  /*7930*/  FMUL.FTZ R111, R111, UR13 ;  /* 0x0000000d6f6f7c20 */ /* 0x000fc80008410000 */
[----:B------:R-:W-:Y:S01]  /*7940*/  @P5 FMUL.FTZ R114, R112, R111 ;  /* 0x0000006f70725220 */ /* 0x000fe20000410000 */
[----:B--2---:R-:W-:-:S04]  /*7950*/  @P5 MOV R110, R108 ;  /* 0x0000006c006e5202 */ /* 0x004fc80000000f00 */
[----:B------:R-:W-:-:S05]  /*7960*/  @P5 SHF.L.U32 R110, R110, 0x10, RZ ;  /* 0x000000106e6e5819 */ /* 0x000fca00000006ff */
[----:B------:R-:W-:Y:S01]  /*7970*/  @P5 FMUL.FTZ R115, R111, R110 ;  /* 0x0000006e6f735220 */ /* 0x000fe20000410000 */
[----:B------:R-:W-:Y:S01]  /*7980*/  LOP3.LUT P5, RZ, R149, 0xff00, RZ, 0xc0, !PT ;  /* 0x0000ff0095ff7812 */ /* 0x000fe200078ac0ff */
[-C--:B------:R-:W-:Y:S01]  /*7990*/  FFMA.FTZ R110, R168, R176.reuse, R173 ;  /* 0x000000b0a86e7223 */ /* 0x080fe200000100ad */
[----:B------:R-:W-:Y:S01]  /*79a0*/  SHF.R.U64 R111, R162, 0x10, R163 ;  /* 0x00000010a26f7819 */ /* 0x000fe200000012a3 */
[----:B------:R-:W-:Y:S01]  /*79b0*/  FFMA.FTZ R176, R170, R176, R173 ;  /* 0x000000b0aab07223 */ /* 0x000fe200000100ad */
[----:B------:R-:W-:Y:S01]  /*79c0*/  FADD.FTZ R104, R104, R115 ;  /* 0x0000007368687221 */ /* 0x000fe20000010000 */
[----:B------:R-:W-:Y:S01]  /*79d0*/  FADD.FTZ R110, R167, -R110 ;  /* 0x8000006ea76e7221 */ /* 0x000fe20000010000 */
[----:B------:R-:W-:Y:S01]  /*79e0*/  SHF.L.U32 R111, R111, 0x10, RZ ;  /* 0x000000106f6f7819 */ /* 0x000fe200000006ff */
[----:B------:R-:W-:Y:S01]  /*79f0*/  FADD.FTZ R176, R169, -R176 ;  /* 0x800000b0a9b07221 */ /* 0x000fe20000010000 */
[----:B------:R-:W-:Y:S03]  /*7a00*/  F2F.BF16.F32 R173, R114 ;  /* 0x0000007200ad7304 */ /* 0x000fe60000202000 */
[----:B------:R-:W-:-:S02]  /*7a10*/  FFMA.FTZ R111, R172, R110, R111 ;  /* 0x0000006eac6f7223 */ /* 0x000fc4000001006f */
[----:B------:R-:W-:Y:S02]  /*7a20*/  @P5 SHF.R.U64 R108, R108, 0x10, R109 ;  /* 0x000000106c6c5819 */ /* 0x000fe4000000126d */
        /* <DEDUP_REMOVED lines=8> */
[----:B------:R-:W-:-:S03]  /*7ab0*/  FADD.FTZ R105, R105, R164 ;  /* 0x000000a469697221 */ /* 0x000fc60000010000 */
        /* <DEDUP_REMOVED lines=10> */
[----:B------:R-:W-:Y:S01]  /*7b60*/  ISETP.GE.U32.AND P5, PT, R149, 0x1000000, PT ;  /* 0x010000009500780c */ /* 0x000fe20003fa6070 */
[----:B------:R-:W0:Y:S01]  /*7b70*/  F2F.BF16.F32 R112, R165 ;  /* 0x000000a500707304 */ /* 0x000e220000202000 */
[----:B------:R-:W-:Y:S01]  /*7b80*/  SHF.L.U32 R111, R111, 0x10, RZ ;  /* 0x000000106f6f7819 */ /* 0x000fe200000006ff */
[----:B------:R-:W-:Y:S02]  /*7b90*/  HFMA2 R108, -RZ, RZ, 0, 0 ;  /* 0x00000000ff6c7431 */ /* 0x000fe400000001ff */
[----:B------:R-:W-:Y:S02]  /*7ba0*/  FADD.FTZ R106, R106, R175 ;  /* 0x000000af6a6a7221 */ /* 0x000fe40000010000 */
[----:B------:R-:W-:Y:S01]  /*7bb0*/  FFMA.FTZ R111, R172, R176, R111 ;  /* 0x000000b0ac6f7223 */ /* 0x000fe2000001006f */
[----:B------:R-:W-:Y:S01]  /*7bc0*/  MOV R172, RZ ;  /* 0x000000ff00ac7202 */ /* 0x000fe20000000f00 */
[----:B------:R-:W-:Y:S02]  /*7bd0*/  F2F.BF16.F32 R177, R177 ;  /* 0x000000b100b17304 */ /* 0x000fe40000202000 */
[----:B------:R-:W-:-:S02]  /*7be0*/  FMUL.FTZ R111, R111, R174 ;  /* 0x000000ae6f6f7220 */ /* 0x000fc40000410000 */
[----:B------:R-:W-:Y:S02]  /*7bf0*/  @P5 SHF.L.U32 R113, R2, 0x10, RZ ;  /* 0x0000001002715819 */ /* 0x000fe400000006ff */
[----:B------:R-:W-:Y:S01]  /*7c00*/  FMUL.FTZ R174, R111, UR13 ;  /* 0x0000000d6fae7c20 */ /* 0x000fe20008410000 */
[----:B------:R-:W-:Y:S01]  /*7c10*/  @P5 SHF.R.U32.HI R109, RZ, 0x10, R109 ;  /* 0x00000010ff6d5819 */ /* 0x000fe2000001166d */
[----:B------:R-:W1:Y:S02]  /*7c20*/  LDC.64 R110, c[0x0][0x468] ;  /* 0x00011a00ff6e7b82 */ /* 0x000e640000000a00 */
[----:B------:R-:W-:Y:S01]  /*7c30*/  @P5 FMUL.FTZ R172, R113, R174 ;  /* 0x000000ae71ac5220 */ /* 0x000fe20000410000 */
[----:B0-----:R-:W-:Y:S01]  /*7c40*/  IMAD.WIDE.U32 R112, R112, 0x10000, RZ ;  /* 0x0001000070707825 */ /* 0x001fe200078e00ff */
[----:B------:R-:W-:-:S04]  /*7c50*/  @P5 SHF.L.U32 R109, R109, 0x10, RZ ;  /* 0x000000106d6d5819 */ /* 0x000fc800000006ff */
[----:B------:R-:W0:Y:S01]  /*7c60*/  F2F.BF16.F32 R172, R172 ;  /* 0x000000ac00ac7304 */ /* 0x000e220000202000 */
[----:B------:R-:W-:Y:S01]  /*7c70*/  LOP3.LUT R112, R112, R173, RZ, 0xfc, !PT ;  /* 0x000000ad70707212 */ /* 0x000fe200078efcff */
[----:B------:R-:W-:-:S04]  /*7c80*/  @P5 FMUL.FTZ R108, R174, R109 ;  /* 0x0000006dae6c5220 */ /* 0x000fc80000410000 */
[----:B------:R-:W-:Y:S01]  /*7c90*/  FADD.FTZ R107, R107, R108 ;  /* 0x0000006c6b6b7221 */ /* 0x000fe20000010000 */
[----:B0-----:R-:W-:Y:S01]  /*7ca0*/  SHF.L.U32 R165, R172, 0x10, RZ ;  /* 0x00000010aca57819 */ /* 0x001fe200000006ff */
[----:B-1----:R-:W-:-:S03]  /*7cb0*/  IMAD.WIDE.U32 R110, R171, 0x8, R110 ;  /* 0x00000008ab6e7825 */ /* 0x002fc600078e006e */
[----:B------:R-:W-:-:S05]  /*7cc0*/  LOP3.LUT R113, R113, R165, R177, 0xfe, !PT ;  /* 0x000000a571717212 */ /* 0x000fca00078efeb1 */
[----:B------:R4:W-:Y:S01]  /*7cd0*/  STG.E.64 desc[UR8][R110.64], R112 ;  /* 0x000000706e007986 */ /* 0x0009e2000c101b08 */
[----:B------:R-:W-:Y:S05]  /*7ce0*/  BRA `(.L_x_728) ;  /* 0x0000001c00247947 */ /* 0x000fea0003800000 */
.L_x_739:
[----:B------:R-:W-:Y:S04]  /*7cf0*/  BSSY.RECONVERGENT B1, `(.L_x_748) ;  /* 0x000005b000017945 */ /* 0x000fe80003800200 */
[----:B------:R-:W-:Y:S05]  /*7d00*/  @!P4 BRA `(.L_x_749) ;  /* 0x000000040064c947 */ /* 0x000fea0003800000 */
[----:B------:R-:W0:Y:S02]  /*7d10*/  LDC.64 R108, c[0x0][0x390] ;  /* 0x0000e400ff6c7b82 */ /* 0x000e240000000a00 */
[----:B0-----:R-:W-:-:S06]  /*7d20*/  IMAD.WIDE.U32 R108, R171, 0x8, R108 ;  /* 0x00000008ab6c7825 */ /* 0x001fcc00078e006c */
[----:B------:R-:W2:Y:S01]  /*7d30*/  LDG.E.64 R108, desc[UR8][R108.64] ;  /* 0x000000086c6c7981 */ /* 0x000ea2000c1e1b00 */
[----:B------:R-:W-:Y:S01]  /*7d40*/  LOP3.LUT P5, RZ, R47, 0xff, RZ, 0xc0, !PT ;  /* 0x000000ff2fff7812 */ /* 0x000fe200078ac0ff */
[----:B------:R-:W-:Y:S01]  /*7d50*/  FFMA.FTZ R111, R3, R176, R173 ;  /* 0x000000b0036f7223 */ /* 0x000fe200000100ad */
[----:B------:R-:W-:Y:S01]  /*7d60*/  MOV R110, R154 ;  /* 0x0000009a006e7202 */ /* 0x000fe20000000f00 */
[----:B------:R-:W-:Y:S01]  /*7d70*/  HFMA2 R175, -RZ, RZ, 0, 0 ;  /* 0x00000000ffaf7431 */ /* 0x000fe200000001ff */
[----:B------:R-:W-:Y:S01]  /*7d80*/  CS2R R178, SRZ ;  /* 0x0000000000b27805 */ /* 0x000fe2000001ff00 */
[----:B------:R-:W-:Y:S01]  /*7d90*/  FADD.FTZ R111, R116, -R111 ;  /* 0x8000006f746f7221 */ /* 0x000fe20000010000 */
[----:B------:R-:W-:Y:S01]  /*7da0*/  SHF.L.U32 R113, R110, 0x10, RZ ;  /* 0x000000106e717819 */ /* 0x000fe200000006ff */
[----:B------:R-:W-:Y:S01]  /*7db0*/  HFMA2 R177, -RZ, RZ, 0, 0 ;  /* 0x00000000ffb17431 */ /* 0x000fe200000001ff */
[----:B------:R-:W-:Y:S01]  /*7dc0*/  SHF.R.U32.HI R114, RZ, 0x10, R155 ;  /* 0x00000010ff727819 */ /* 0x000fe2000001169b */
[----:B------:R-:W-:-:S02]  /*7dd0*/  HFMA2 R180, -RZ, RZ, 0, 0 ;  /* 0x00000000ffb47431 */ /* 0x000fc400000001ff */
[----:B------:R-:W-:Y:S02]  /*7de0*/  FFMA.FTZ R113, R172, R111, R113 ;  /* 0x0000006fac717223 */ /* 0x000fe40000010071 */
[----:B------:R-:W-:Y:S02]  /*7df0*/  @P5 SHF.L.U32 R112, R22, 0x10, RZ ;  /* 0x0000001016705819 */ /* 0x000fe400000006ff */
[----:B------:R-:W-:Y:S01]  /*7e00*/  FMUL.FTZ R111, R113, R174 ;  /* 0x000000ae716f7220 */ /* 0x000fe20000410000 */
[----:B------:R0:W-:Y:S03]  /*7e10*/  F2F.BF16.F32 R185, R113 ;  /* 0x0000007100b97304 */ /* 0x0001e60000202000 */
[----:B------:R-:W-:-:S04]  /*7e20*/  FMUL.FTZ R111, R111, UR13 ;  /* 0x0000000d6f6f7c20 */ /* 0x000fc80008410000 */
[----:B------:R-:W-:-:S06]  /*7e30*/  @P5 FMUL.FTZ R177, R112, R111 ;  /* 0x0000006f70b15220 */ /* 0x000fcc0000410000 */
[----:B------:R-:W-:Y:S01]  /*7e40*/  F2F.BF16.F32 R177, R177 ;  /* 0x000000b100b17304 */ /* 0x000fe20000202000 */
[----:B--2---:R-:W-:-:S04]  /*7e50*/  @P5 MOV R110, R108 ;  /* 0x0000006c006e5202 */ /* 0x004fc80000000f00 */
[----:B------:R-:W-:-:S05]  /*7e60*/  @P5 SHF.L.U32 R110, R110, 0x10, RZ ;  /* 0x000000106e6e5819 */ /* 0x000fca00000006ff */
[----:B------:R-:W-:Y:S01]  /*7e70*/  @P5 FMUL.FTZ R175, R111, R110 ;  /* 0x0000006e6faf5220 */ /* 0x000fe20000410000 */
[----:B------:R-:W-:Y:S01]  /*7e80*/  LOP3.LUT P5, RZ, R47, 0xff00, RZ, 0xc0, !PT ;  /* 0x0000ff002fff7812 */ /* 0x000fe200078ac0ff */
[----:B------:R-:W-:Y:S01]  /*7e90*/  FFMA.FTZ R110, R120, R176, R173 ;  /* 0x000000b0786e7223 */ /* 0x000fe200000100ad */
[----:B------:R-:W-:Y:S01]  /*7ea0*/  SHF.R.U64 R111, R154, 0x10, R155 ;  /* 0x000000109a6f7819 */ /* 0x000fe2000000129b */
[----:B------:R-:W-:-:S03]  /*7eb0*/  FADD.FTZ R88, R88, R175 ;  /* 0x000000af58587221 */ /* 0x000fc60000010000 */
[----:B------:R-:W-:Y:S01]  /*7ec0*/  SHF.L.U32 R115, R111, 0x10, RZ ;  /* 0x000000106f737819 */ /* 0x000fe200000006ff */
[----:B------:R-:W-:Y:S01]  /*7ed0*/  FADD.FTZ R111, R119, -R110 ;  /* 0x8000006e776f7221 */ /* 0x000fe20000010000 */
[----:B------:R-:W-:-:S03]  /*7ee0*/  MOV R110, RZ ;  /* 0x000000ff006e7202 */ /* 0x000fc60000000f00 */
[----:B------:R-:W-:Y:S02]  /*7ef0*/  FFMA.FTZ R115, R172, R111, R115 ;  /* 0x0000006fac737223 */ /* 0x000fe40000010073 */
[----:B------:R-:W-:Y:S02]  /*7f00*/  @P5 SHF.R.U64 R108, R108, 0x10, R109 ;  /* 0x000000106c6c5819 */ /* 0x000fe4000000126d */
[----:B------:R-:W-:Y:S01]  /*7f10*/  FMUL.FTZ R111, R115, R174 ;  /* 0x000000ae736f7220 */ /* 0x000fe20000410000 */
[----:B------:R-:W-:Y:S02]  /*7f20*/  @P5 SHF.L.U32 R112, R21, 0x10, RZ ;  /* 0x0000001015705819 */ /* 0x000fe400000006ff */
[----:B------:R-:W-:Y:S01]  /*7f30*/  @P5 SHF.L.U32 R108, R108, 0x10, RZ ;  /* 0x000000106c6c5819 */ /* 0x000fe200000006ff */
[----:B------:R-:W-:-:S04]  /*7f40*/  FMUL.FTZ R111, R111, UR13 ;  /* 0x0000000d6f6f7c20 */ /* 0x000fc80008410000 */
[----:B------:R-:W-:Y:S01]  /*7f50*/  @P5 FMUL.FTZ R178, R111, R108 ;  /* 0x0000006c6fb25220 */ /* 0x000fe20000410000 */
[----:B------:R-:W-:Y:S01]  /*7f60*/  @P5 FMUL.FTZ R110, R112, R111 ;  /* 0x0000006f706e5220 */ /* 0x000fe20000410000 */
[----:B------:R-:W-:Y:S01]  /*7f70*/  LOP3.LUT P5, RZ, R47, 0xff0000, RZ, 0xc0, !PT ;  /* 0x00ff00002fff7812 */ /* 0x000fe200078ac0ff */
[----:B------:R-:W-:Y:S01]  /*7f80*/  FFMA.FTZ R111, R117, R176, R173 ;  /* 0x000000b0756f7223 */ /* 0x000fe200000100ad */
[----:B------:R-:W-:Y:S01]  /*7f90*/  MOV R108, R155 ;  /* 0x0000009b006c7202 */ /* 0x000fe20000000f00 */
[----:B------:R-:W1:Y:S01]  /*7fa0*/  F2F.BF16.F32 R164, R110 ;  /* 0x0000006e00a47304 */ /* 0x000e620000202000 */
[----:B------:R-:W-:Y:S01]  /*7fb0*/  FADD.FTZ R89, R89, R178 ;  /* 0x000000b259597221 */ /* 0x000fe20000010000 */
[----:B------:R-:W-:Y:S01]  /*7fc0*/  FADD.FTZ R111, R118, -R111 ;  /* 0x8000006f766f7221 */ /* 0x000fe20000010000 */
[----:B------:R-:W-:-:S05]  /*7fd0*/  SHF.L.U32 R165, R108, 0x10, RZ ;  /* 0x000000106ca57819 */ /* 0x000fca00000006ff */
[----:B------:R-:W-:Y:S02]  /*7fe0*/  FFMA.FTZ R165, R172, R111, R165 ;  /* 0x0000006faca57223 */ /* 0x000fe400000100a5 */
[----:B------:R-:W-:Y:S02]  /*7ff0*/  @P5 MOV R111, R109 ;  /* 0x0000006d006f5202 */ /* 0x000fe40000000f00 */
[----:B------:R-:W-:Y:S01]  /*8000*/  FMUL.FTZ R112, R165, R174 ;  /* 0x000000aea5707220 */ /* 0x000fe20000410000 */
[----:B------:R1:W-:Y:S01]  /*8010*/  F2F.BF16.F32 R182, R165 ;  /* 0x000000a500b67304 */ /* 0x0003e20000202000 */
[----:B------:R-:W-:Y:S02]  /*8020*/  @P5 SHF.L.U32 R108, R111, 0x10, RZ ;  /* 0x000000106f6c5819 */ /* 0x000fe400000006ff */
[----:B------:R-:W-:Y:S01]  /*8030*/  FMUL.FTZ R181, R112, UR13 ;  /* 0x0000000d70b57c20 */ /* 0x000fe20008410000 */
[----:B------:R-:W-:-:S03]  /*8040*/  @P5 SHF.L.U32 R112, R20, 0x10, RZ ;  /* 0x0000001014705819 */ /* 0x000fc600000006ff */
[----:B------:R-:W-:Y:S01]  /*8050*/  @P5 FMUL.FTZ R179, R181, R108 ;  /* 0x0000006cb5b35220 */ /* 0x000fe20000410000 */
[----:B------:R-:W-:Y:S01]  /*8060*/  FFMA.FTZ R108, R122, R176, R173 ;  /* 0x000000b07a6c7223 */ /* 0x000fe200000100ad */
[----:B------:R-:W-:Y:S01]  /*8070*/  @P5 FMUL.FTZ R180, R112, R181 ;  /* 0x000000b570b45220 */ /* 0x000fe20000410000 */
[----:B------:R-:W-:Y:S01]  /*8080*/  ISETP.GE.U32.AND P5, PT, R47, 0x1000000, PT ;  /* 0x010000002f00780c */ /* 0x000fe20003fa6070 */
[----:B------:R2:W3:Y:S01]  /*8090*/  F2F.BF16.F32 R111, R115 ;  /* 0x00000073006f7304 */ /* 0x0004e20000202000 */
[----:B------:R-:W-:Y:S01]  /*80a0*/  SHF.L.U32 R181, R114, 0x10, RZ ;  /* 0x0000001072b57819 */ /* 0x000fe200000006ff */
[----:B0-----:R-:W-:Y:S01]  /*80b0*/  FADD.FTZ R113, R121, -R108 ;  /* 0x8000006c79717221 */ /* 0x001fe20000010000 */
[----:B------:R-:W-:Y:S01]  /*80c0*/  MOV R108, RZ ;  /* 0x000000ff006c7202 */ /* 0x000fe20000000f00 */
[----:B-1----:R-:W-:-:S04]  /*80d0*/  IMAD.WIDE.U32 R164, R164, 0x10000, RZ ;  /* 0x00010000a4a47825 */ /* 0x002fc800078e00ff */
[----:B------:R-:W-:Y:S01]  /*80e0*/  FADD.FTZ R90, R90, R179 ;  /* 0x000000b35a5a7221 */ /* 0x000fe20000010000 */
[----:B------:R-:W-:Y:S01]  /*80f0*/  FFMA.FTZ R183, R172, R113, R181 ;  /* 0x00000071acb77223 */ /* 0x000fe200000100b5 */
[----:B------:R-:W-:Y:S01]  /*8100*/  F2F.BF16.F32 R180, R180 ;  /* 0x000000b400b47304 */ /* 0x000fe20000202000 */
[----:B--2---:R-:W0:Y:S02]  /*8110*/  LDC.64 R114, c[0x0][0x478] ;  /* 0x00011e00ff727b82 */ /* 0x004e240000000a00 */
[----:B------:R-:W-:Y:S01]  /*8120*/  FMUL.FTZ R112, R183, R174 ;  /* 0x000000aeb7707220 */ /* 0x000fe20000410000 */
[----:B------:R-:W-:Y:S02]  /*8130*/  LOP3.LUT R164, R164, R177, RZ, 0xfc, !PT ;  /* 0x000000b1a4a47212 */ /* 0x000fe400078efcff */
[----:B------:R-:W-:Y:S01]  /*8140*/  @P5 SHF.L.U32 R113, R19, 0x10, RZ ;  /* 0x0000001013715819 */ /* 0x000fe200000006ff */
[----:B------:R-:W-:Y:S01]  /*8150*/  FMUL.FTZ R184, R112, UR13 ;  /* 0x0000000d70b87c20 */ /* 0x000fe20008410000 */
[----:B---3--:R-:W-:Y:S01]  /*8160*/  IMAD.WIDE.U32 R110, R111, 0x10000, RZ ;  /* 0x000100006f6e7825 */ /* 0x008fe200078e00ff */
[----:B------:R-:W1:Y:S01]  /*8170*/  F2F.BF16.F32 R181, R183 ;  /* 0x000000b700b57304 */ /* 0x000e620000202000 */
[----:B------:R-:W-:-:S02]  /*8180*/  @P5 SHF.R.U32.HI R109, RZ, 0x10, R109 ;  /* 0x00000010ff6d5819 */ /* 0x000fc4000001166d */
[----:B------:R-:W-:Y:S02]  /*8190*/  @P5 FMUL.FTZ R108, R113, R184 ;  /* 0x000000b8716c5220 */ /* 0x000fe40000410000 */
[----:B------:R-:W2:Y:S01]  /*81a0*/  LDC.64 R112, c[0x0][0x468] ;  /* 0x00011a00ff707b82 */ /* 0x000ea20000000a00 */
[----:B------:R-:W-:Y:S02]  /*81b0*/  LOP3.LUT R110, R110, R185, RZ, 0xfc, !PT ;  /* 0x000000b96e6e7212 */ /* 0x000fe400078efcff */
[----:B------:R-:W-:Y:S01]  /*81c0*/  @P5 SHF.L.U32 R109, R109, 0x10, RZ ;  /* 0x000000106d6d5819 */ /* 0x000fe200000006ff */
[----:B------:R-:W3:Y:S01]  /*81d0*/  F2F.BF16.F32 R108, R108 ;  /* 0x0000006c006c7304 */ /* 0x000ee20000202000 */
[----:B-1----:R-:W-:Y:S01]  /*81e0*/  SHF.L.U32 R181, R181, 0x10, RZ ;  /* 0x00000010b5b57819 */ /* 0x002fe200000006ff */
[----:B0-----:R-:W-:-:S03]  /*81f0*/  IMAD.WIDE.U32 R114, R171, 0x8, R114 ;  /* 0x00000008ab727825 */ /* 0x001fc600078e0072 */
[----:B------:R-:W-:Y:S02]  /*8200*/  LOP3.LUT R111, R111, R181, R182, 0xfe, !PT ;  /* 0x000000b56f6f7212 */ /* 0x000fe400078efeb6 */
[----:B---3--:R-:W-:-:S03]  /*8210*/  SHF.L.U32 R183, R108, 0x10, RZ ;  /* 0x000000106cb77819 */ /* 0x008fc600000006ff */
[----:B------:R0:W-:Y:S01]  /*8220*/  STG.E.64 desc[UR8][R114.64], R110 ;  /* 0x0000006e72007986 */ /* 0x0001e2000c101b08 */
[----:B------:R-:W-:Y:S02]  /*8230*/  HFMA2 R108, -RZ, RZ, 0, 0 ;  /* 0x00000000ff6c7431 */ /* 0x000fe400000001ff */
[----:B------:R-:W-:Y:S01]  /*8240*/  @P5 FMUL.FTZ R108, R184, R109 ;  /* 0x0000006db86c5220 */ /* 0x000fe20000410000 */
[----:B------:R-:W-:Y:S01]  /*8250*/  LOP3.LUT R165, R165, R183, R180, 0xfe, !PT ;  /* 0x000000b7a5a57212 */ /* 0x000fe200078efeb4 */
[C---:B--2---:R-:W-:Y:S01]  /*8260*/  IMAD.WIDE.U32 R112, R171.reuse, 0x8, R112 ;  /* 0x00000008ab707825 */ /* 0x044fe200078e0070 */
[----:B------:R-:W-:-:S03]  /*8270*/  IADD3 R171, PT, PT, R171, 0x80, RZ ;  /* 0x00000080abab7810 */ /* 0x000fc60007ffe0ff */
[----:B------:R-:W-:Y:S01]  /*8280*/  FADD.FTZ R91, R91, R108 ;  /* 0x0000006c5b5b7221 */ /* 0x000fe20000010000 */
[----:B------:R0:W-:Y:S06]  /*8290*/  STG.E.64 desc[UR8][R112.64], R164 ;  /* 0x000000a470007986 */ /* 0x0001ec000c101b08 */
.L_x_749:
[----:B------:R-:W-:Y:S05]  /*82a0*/  BSYNC.RECONVERGENT B1 ;  /* 0x0000000000017941 */ /* 0x000fea0003800200 */
.L_x_748:
[----:B------:R-:W-:Y:S04]  /*82b0*/  BSSY.RECONVERGENT B1, `(.L_x_750) ;  /* 0x000005b000017945 */ /* 0x000fe80003800200 */
[----:B------:R-:W-:Y:S05]  /*82c0*/  @!P3 BRA `(.L_x_751) ;  /* 0x000000040064b947 */ /* 0x000fea0003800000 */
[----:B------:R-:W1:Y:S02]  /*82d0*/  LDC.64 R108, c[0x0][0x390] ;  /* 0x0000e400ff6c7b82 */ /* 0x000e640000000a00 */
[----:B-1----:R-:W-:-:S06]  /*82e0*/  IMAD.WIDE.U32 R108, R171, 0x8, R108 ;  /* 0x00000008ab6c7825 */ /* 0x002fcc00078e006c */
[----:B------:R-:W2:Y:S01]  /*82f0*/  LDG.E.64 R108, desc[UR8][R108.64] ;  /* 0x000000086c6c7981 */ /* 0x000ea2000c1e1b00 */
[----:B------:R-:W-:Y:S01]  /*8300*/  LOP3.LUT P5, RZ, R123, 0xff, RZ, 0xc0, !PT ;  /* 0x000000ff7bff7812 */ /* 0x000fe200078ac0ff */
[----:B0-----:R-:W-:Y:S01]  /*8310*/  FFMA.FTZ R111, R125, R176, R173 ;  /* 0x000000b07d6f7223 */ /* 0x001fe200000100ad */
[----:B------:R-:W-:Y:S01]  /*8320*/  MOV R110, R156 ;  /* 0x0000009c006e7202 */ /* 0x000fe20000000f00 */
[----:B------:R-:W-:Y:S01]  /*8330*/  HFMA2 R175, -RZ, RZ, 0, 0 ;  /* 0x00000000ffaf7431 */ /* 0x000fe200000001ff */
[----:B------:R-:W-:Y:S01]  /*8340*/  CS2R R178, SRZ ;  /* 0x0000000000b27805 */ /* 0x000fe2000001ff00 */
[----:B------:R-:W-:Y:S01]  /*8350*/  FADD.FTZ R111, R124, -R111 ;  /* 0x8000006f7c6f7221 */ /* 0x000fe20000010000 */
[----:B------:R-:W-:Y:S01]  /*8360*/  SHF.L.U32 R113, R110, 0x10, RZ ;  /* 0x000000106e717819 */ /* 0x000fe200000006ff */
[----:B------:R-:W-:Y:S02]  /*8370*/  HFMA2 R177, -RZ, RZ, 0, 0 ;  /* 0x00000000ffb17431 */ /* 0x000fe400000001ff */
[----:B------:R-:W-:Y:S01]  /*8380*/  FFMA.FTZ R183, R132, R176, R173 ;  /* 0x000000b084b77223 */ /* 0x000fe200000100ad */
[----:B------:R-:W-:-:S02]  /*8390*/  HFMA2 R180, -RZ, RZ, 0, 0 ;  /* 0x00000000ffb47431 */ /* 0x000fc400000001ff */
[----:B------:R-:W-:Y:S01]  /*83a0*/  FFMA.FTZ R113, R172, R111, R113 ;  /* 0x0000006fac717223 */ /* 0x000fe20000010071 */
[----:B------:R-:W-:Y:S01]  /*83b0*/  FADD.FTZ R183, R130, -R183 ;  /* 0x800000b782b77221 */ /* 0x000fe20000010000 */
        /* <DEDUP_REMOVED lines=39> */
[----:B------:R-:W-:Y:S01]  /*8630*/  SHF.R.U32.HI R108, RZ, 0x10, R157 ;  /* 0x00000010ff6c7819 */ /* 0x000fe2000001169d */
[----:B------:R-:W-:Y:S01]  /*8640*/  @P5 FMUL.FTZ R180, R112, R181 ;  /* 0x000000b570b45220 */ /* 0x000fe20000410000 */
[----:B------:R-:W-:Y:S01]  /*8650*/  ISETP.GE.U32.AND P5, PT, R123, 0x1000000, PT ;  /* 0x010000007b00780c */ /* 0x000fe20003fa6070 */
[----:B------:R2:W3:Y:S01]  /*8660*/  F2F.BF16.F32 R111, R115 ;  /* 0x00000073006f7304 */ /* 0x0004e20000202000 */
[----:B0-----:R-:W-:Y:S01]  /*8670*/  SHF.L.U32 R113, R108, 0x10, RZ ;  /* 0x000000106c717819 */ /* 0x001fe200000006ff */
[----:B-1----:R-:W-:Y:S01]  /*8680*/  IMAD.WIDE.U32 R164, R164, 0x10000, RZ ;  /* 0x00010000a4a47825 */ /* 0x002fe200078e00ff */
[----:B------:R-:W-:-:S03]  /*8690*/  MOV R108, RZ ;  /* 0x000000ff006c7202 */ /* 0x000fc60000000f00 */
[----:B------:R-:W-:Y:S01]  /*86a0*/  FADD.FTZ R94, R94, R179 ;  /* 0x000000b35e5e7221 */ /* 0x000fe20000010000 */
[----:B------:R-:W-:Y:S01]  /*86b0*/  FFMA.FTZ R183, R172, R183, R113 ;  /* 0x000000b7acb77223 */ /* 0x000fe20000010071 */
[----:B------:R-:W-:Y:S01]  /*86c0*/  LOP3.LUT R164, R164, R177, RZ, 0xfc, !PT ;  /* 0x000000b1a4a47212 */ /* 0x000fe200078efcff */
[----:B------:R-:W-:Y:S01]  /*86d0*/  F2F.BF16.F32 R180, R180 ;  /* 0x000000b400b47304 */ /* 0x000fe20000202000 */
[----:B--2---:R-:W0:Y:S01]  /*86e0*/  LDC.64 R114, c[0x0][0x478] ;  /* 0x00011e00ff727b82 */ /* 0x004e220000000a00 */
[----:B------:R-:W-:Y:S01]  /*86f0*/  FMUL.FTZ R112, R183, R174 ;  /* 0x000000aeb7707220 */ /* 0x000fe20000410000 */
[----:B------:R-:W-:-:S03]  /*8700*/  @P5 SHF.L.U32 R113, R15, 0x10, RZ ;  /* 0x000000100f715819 */ /* 0x000fc600000006ff */
[----:B------:R-:W-:Y:S01]  /*8710*/  FMUL.FTZ R184, R112, UR13 ;  /* 0x0000000d70b87c20 */ /* 0x000fe20008410000 */
[----:B---3--:R-:W-:Y:S01]  /*8720*/  IMAD.WIDE.U32 R110, R111, 0x10000, RZ ;  /* 0x000100006f6e7825 */ /* 0x008fe200078e00ff */
[----:B------:R-:W1:Y:S01]  /*8730*/  F2F.BF16.F32 R181, R183 ;  /* 0x000000b700b57304 */ /* 0x000e620000202000 */
[----:B------:R-:W-:Y:S02]  /*8740*/  @P5 SHF.R.U32.HI R109, RZ, 0x10, R109 ;  /* 0x00000010ff6d5819 */ /* 0x000fe4000001166d */
        /* <DEDUP_REMOVED lines=17> */
.L_x_751:
[----:B------:R-:W-:Y:S05]  /*8860*/  BSYNC.RECONVERGENT B1 ;  /* 0x0000000000017941 */ /* 0x000fea0003800200 */
.L_x_750:
[----:B------:R-:W-:Y:S04]  /*8870*/  BSSY.RECONVERGENT B1, `(.L_x_752) ;  /* 0x000005b000017945 */ /* 0x000fe80003800200 */
[----:B------:R-:W-:Y:S05]  /*8880*/  @!P2 BRA `(.L_x_753) ;  /* 0x000000040064a947 */ /* 0x000fea0003800000 */
[----:B------:R-:W2:Y:S02]  /*8890*/  LDC.64 R108, c[0x0][0x390] ;  /* 0x0000e400ff6c7b82 */ /* 0x000ea40000000a00 */
[----:B--2---:R-:W-:-:S06]  /*88a0*/  IMAD.WIDE.U32 R108, R171, 0x8, R108 ;  /* 0x00000008ab6c7825 */ /* 0x004fcc00078e006c */
[----:B------:R-:W2:Y:S01]  /*88b0*/  LDG.E.64 R108, desc[UR8][R108.64] ;  /* 0x000000086c6c7981 */ /* 0x000ea2000c1e1b00 */
[----:B------:R-:W-:Y:S01]  /*88c0*/  LOP3.LUT P5, RZ, R131, 0xff, RZ, 0xc0, !PT ;  /* 0x000000ff83ff7812 */ /* 0x000fe200078ac0ff */
[----:B01----:R-:W-:Y:S01]  /*88d0*/  FFMA.FTZ R111, R133, R176, R173 ;  /* 0x000000b0856f7223 */ /* 0x003fe200000100ad */
        /* <DEDUP_REMOVED lines=84> */
.L_x_753:
[----:B------:R-:W-:Y:S05]  /*8e20*/  BSYNC.RECONVERGENT B1 ;  /* 0x0000000000017941 */ /* 0x000fea0003800200 */
.L_x_752:
[----:B------:R-:W-:Y:S04]  /*8e30*/  BSSY.RECONVERGENT B1, `(.L_x_754) ;  /* 0x000005b000017945 */ /* 0x000fe80003800200 */
[----:B------:R-:W-:Y:S05]  /*8e40*/  @!P1 BRA `(.L_x_755) ;  /* 0x0000000400649947 */ /* 0x000fea0003800000 */
[----:B------:R-:W2:Y:S02]  /*8e50*/  LDC.64 R108, c[0x0][0x390] ;  /* 0x0000e400ff6c7b82 */ /* 0x000ea40000000a00 */
[----:B--2---:R-:W-:-:S06]  /*8e60*/  IMAD.WIDE.U32 R108, R171, 0x8, R108 ;  /* 0x00000008ab6c7825 */ /* 0x004fcc00078e006c */
[----:B------:R-:W2:Y:S01]  /*8e70*/  LDG.E.64 R108, desc[UR8][R108.64] ;  /* 0x000000086c6c7981 */ /* 0x000ea2000c1e1b00 */
[----:B------:R-:W-:Y:S01]  /*8e80*/  LOP3.LUT P5, RZ, R141, 0xff, RZ, 0xc0, !PT ;  /* 0x000000ff8dff7812 */ /* 0x000fe200078ac0ff */
[----:B01-3--:R-:W-:Y:S01]  /*8e90*/  FFMA.FTZ R111, R143, R176, R173 ;  /* 0x000000b08f6f7223 */ /* 0x00bfe200000100ad */
        /* <DEDUP_REMOVED lines=84> */
.L_x_755:
[----:B------:R-:W-:Y:S05]  /*93e0*/  BSYNC.RECONVERGENT B1 ;  /* 0x0000000000017941 */ /* 0x000fea0003800200 */
.L_x_754:
[----:B------:R-:W-:Y:S05]  /*93f0*/  @!P0 BRA `(.L_x_728) ;  /* 0x0000000400608947 */ /* 0x000fea0003800000 */
[----:B------:R-:W2:Y:S02]  /*9400*/  LDC.64 R108, c[0x0][0x390] ;  /* 0x0000e400ff6c7b82 */ /* 0x000ea40000000a00 */
[----:B--2---:R-:W-:-:S06]  /*9410*/  IMAD.WIDE.U32 R108, R171, 0x8, R108 ;  /* 0x00000008ab6c7825 */ /* 0x004fcc00078e006c */
[----:B------:R-:W2:Y:S01]  /*9420*/  LDG.E.64 R108, desc[UR8][R108.64] ;  /* 0x000000086c6c7981 */ /* 0x000ea2000c1e1b00 */
[----:B------:R-:W-:Y:S01]  /*9430*/  LOP3.LUT P5, RZ, R149, 0xff, RZ, 0xc0, !PT ;  /* 0x000000ff95ff7812 */ /* 0x000fe200078ac0ff */
[----:B01-34-:R-:W-:Y:S01]  /*9440*/  FFMA.FTZ R111, R151, R176, R173 ;  /* 0x000000b0976f7223 */ /* 0x01bfe200000100ad */
[----:B------:R-:W-:Y:S01]  /*9450*/  MOV R110, R162 ;  /* 0x000000a2006e7202 */ /* 0x000fe20000000f00 */
[----:B------:R-:W-:Y:S01]  /*9460*/  HFMA2 R175, -RZ, RZ, 0, 0 ;  /* 0x00000000ffaf7431 */ /* 0x000fe200000001ff */
[----:B------:R-:W-:Y:S01]  /*9470*/  CS2R R178, SRZ ;  /* 0x0000000000b27805 */ /* 0x000fe2000001ff00 */
[----:B------:R-:W-:Y:S01]  /*9480*/  FADD.FTZ R111, R152, -R111 ;  /* 0x8000006f986f7221 */ /* 0x000fe20000010000 */
[----:B------:R-:W-:Y:S01]  /*9490*/  SHF.L.U32 R113, R110, 0x10, RZ ;  /* 0x000000106e717819 */ /* 0x000fe200000006ff */
[----:B------:R-:W-:Y:S02]  /*94a0*/  HFMA2 R177, -RZ, RZ, 0, 0 ;  /* 0x00000000ffb17431 */ /* 0x000fe400000001ff */
[----:B------:R-:W-:-:S02]  /*94b0*/  HFMA2 R180, -RZ, RZ, 0, 0 ;  /* 0x00000000ffb47431 */ /* 0x000fc400000001ff */
[----:B------:R-:W-:Y:S02]  /*94c0*/  FFMA.FTZ R111, R172, R111, R113 ;  /* 0x0000006fac6f7223 */ /* 0x000fe40000010071 */
[----:B------:R-:W-:Y:S02]  /*94d0*/  @P5 SHF.L.U32 R114, R6, 0x10, RZ ;  /* 0x0000001006725819 */ /* 0x000fe400000006ff */
[----:B------:R-:W-:Y:S01]  /*94e0*/  FMUL.FTZ R112, R111, R174 ;  /* 0x000000ae6f707220 */ /* 0x000fe20000410000 */
[----:B------:R0:W-:Y:S03]  /*94f0*/  F2F.BF16.F32 R183, R111 ;  /* 0x0000006f00b77304 */ /* 0x0001e60000202000 */
[----:B------:R-:W-:Y:S01]  /*9500*/  FMUL.FTZ R113, R112, UR13 ;  /* 0x0000000d70717c20 */ /* 0x000fe20008410000 */
[----:B------:R-:W-:-:S03]  /*9510*/  SHF.R.U64 R112, R162, 0x10, R163 ;  /* 0x00000010a2707819 */ /* 0x000fc600000012a3 */
[----:B------:R-:W-:Y:S01]  /*9520*/  @P5 FMUL.FTZ R177, R114, R113 ;  /* 0x0000007172b15220 */ /* 0x000fe20000410000 */
[----:B------:R-:W-:Y:S02]  /*9530*/  SHF.L.U32 R115, R112, 0x10, RZ ;  /* 0x0000001070737819 */ /* 0x000fe400000006ff */
[----:B------:R-:W-:-:S03]  /*9540*/  MOV R114, RZ ;  /* 0x000000ff00727202 */ /* 0x000fc60000000f00 */
        /* <DEDUP_REMOVED lines=8> */
[----:B------:R-:W-:-:S04]  /*95d0*/  FFMA.FTZ R113, R172, R113, R115 ;  /* 0x00000071ac717223 */ /* 0x000fc80000010073 */
[----:B------:R-:W-:Y:S01]  /*95e0*/  @P5 SHF.R.U64 R108, R108, 0x10, R109 ;  /* 0x000000106c6c5819 */ /* 0x000fe2000000126d */
[----:B------:R-:W-:Y:S01]  /*95f0*/  FMUL.FTZ R110, R113, R174 ;  /* 0x000000ae716e7220 */ /* 0x000fe20000410000 */
[----:B------:R-:W-:Y:S01]  /*9600*/  @P5 SHF.L.U32 R112, R5, 0x10, RZ ;  /* 0x0000001005705819 */ /* 0x000fe200000006ff */
[----:B------:R1:W-:Y:S01]  /*9610*/  F2F.BF16.F32 R164, R113 ;  /* 0x0000007100a47304 */ /* 0x0003e20000202000 */
[----:B------:R-:W-:Y:S01]  /*9620*/  @P5 SHF.L.U32 R108, R108, 0x10, RZ ;  /* 0x000000106c6c5819 */ /* 0x000fe200000006ff */
[----:B------:R-:W-:-:S04]  /*9630*/  FMUL.FTZ R115, R110, UR13 ;  /* 0x0000000d6e737c20 */ /* 0x000fc80008410000 */
[----:B------:R-:W-:Y:S01]  /*9640*/  @P5 FMUL.FTZ R178, R115, R108 ;  /* 0x0000006c73b25220 */ /* 0x000fe20000410000 */
[----:B------:R-:W-:Y:S01]  /*9650*/  @P5 FMUL.FTZ R114, R112, R115 ;  /* 0x0000007370725220 */ /* 0x000fe20000410000 */
[----:B------:R-:W-:Y:S01]  /*9660*/  LOP3.LUT P5, RZ, R149, 0xff0000, RZ, 0xc0, !PT ;  /* 0x00ff000095ff7812 */ /* 0x000fe200078ac0ff */
[-CC-:B------:R-:W-:Y:S01]  /*9670*/  FFMA.FTZ R115, R153, R176.reuse, R173.reuse ;  /* 0x000000b099737223 */ /* 0x180fe200000100ad */
[----:B------:R-:W-:Y:S01]  /*9680*/  MOV R108, R163 ;  /* 0x000000a3006c7202 */ /* 0x000fe20000000f00 */
[----:B------:R-:W-:Y:S01]  /*9690*/  FFMA.FTZ R176, R170, R176, R173 ;  /* 0x000000b0aab07223 */ /* 0x000fe200000100ad */
[----:B------:R-:W-:Y:S01]  /*96a0*/  FADD.FTZ R105, R105, R178 ;  /* 0x000000b269697221 */ /* 0x000fe20000010000 */
[----:B------:R-:W-:Y:S01]  /*96b0*/  FADD.FTZ R115, R166, -R115 ;  /* 0x80000073a6737221 */ /* 0x000fe20000010000 */
[----:B------:R-:W-:Y:S01]  /*96c0*/  SHF.L.U32 R165, R108, 0x10, RZ ;  /* 0x000000106ca57819 */ /* 0x000fe200000006ff */
[----:B0-----:R-:W-:Y:S01]  /*96d0*/  FADD.FTZ R111, R169, -R176 ;  /* 0x800000b0a96f7221 */ /* 0x001fe20000010000 */
[----:B------:R-:W0:Y:S03]  /*96e0*/  F2F.BF16.F32 R114, R114 ;  /* 0x0000007200727304 */ /* 0x000e260000202000 */
[----:B------:R-:W-:-:S02]  /*96f0*/  FFMA.FTZ R115, R172, R115, R165 ;  /* 0x00000073ac737223 */ /* 0x000fc400000100a5 */
[----:B------:R-:W-:Y:S02]  /*9700*/  @P5 MOV R110, R109 ;  /* 0x0000006d006e5202 */ /* 0x000fe40000000f00 */
[----:B------:R-:W-:Y:S01]  /*9710*/  FMUL.FTZ R112, R115, R174 ;  /* 0x000000ae73707220 */ /* 0x000fe20000410000 */
[----:B------:R-:W-:Y:S01]  /*9720*/  @P5 SHF.L.U32 R182, R4, 0x10, RZ ;  /* 0x0000001004b65819 */ /* 0x000fe200000006ff */
[----:B------:R0:W-:Y:S01]  /*9730*/  F2F.BF16.F32 R176, R115 ;  /* 0x0000007300b07304 */ /* 0x0001e20000202000 */
[----:B------:R-:W-:Y:S01]  /*9740*/  @P5 SHF.L.U32 R108, R110, 0x10, RZ ;  /* 0x000000106e6c5819 */ /* 0x000fe200000006ff */
[----:B------:R-:W-:Y:S01]  /*9750*/  FMUL.FTZ R165, R112, UR13 ;  /* 0x0000000d70a57c20 */ /* 0x000fe20008410000 */
[----:B------:R-:W-:Y:S01]  /*9760*/  SHF.R.U32.HI R110, RZ, 0x10, R163 ;  /* 0x00000010ff6e7819 */ /* 0x000fe200000116a3 */
[----:B-1----:R-:W1:Y:S02]  /*9770*/  LDC.64 R112, c[0x0][0x478] ;  /* 0x00011e00ff707b82 */ /* 0x002e640000000a00 */
[----:B------:R-:W-:Y:S01]  /*9780*/  @P5 FMUL.FTZ R179, R165, R108 ;  /* 0x0000006ca5b35220 */ /* 0x000fe20000410000 */
[----:B------:R-:W-:Y:S01]  /*9790*/  @P5 FMUL.FTZ R180, R182, R165 ;  /* 0x000000a5b6b45220 */ /* 0x000fe20000410000 */
[----:B------:R-:W-:Y:S01]  /*97a0*/  ISETP.GE.U32.AND P5, PT, R149, 0x1000000, PT ;  /* 0x010000009500780c */ /* 0x000fe20003fa6070 */
[----:B0-----:R-:W-:Y:S01]  /*97b0*/  IMAD.WIDE.U32 R114, R114, 0x10000, RZ ;  /* 0x0001000072727825 */ /* 0x001fe200078e00ff */
[----:B------:R-:W-:-:S03]  /*97c0*/  SHF.L.U32 R165, R110, 0x10, RZ ;  /* 0x000000106ea57819 */ /* 0x000fc600000006ff */
[----:B------:R-:W-:Y:S01]  /*97d0*/  FADD.FTZ R106, R106, R179 ;  /* 0x000000b36a6a7221 */ /* 0x000fe20000010000 */
[----:B------:R-:W-:Y:S01]  /*97e0*/  MOV R108, RZ ;  /* 0x000000ff006c7202 */ /* 0x000fe20000000f00 */
[----:B------:R-:W-:Y:S01]  /*97f0*/  F2F.BF16.F32 R180, R180 ;  /* 0x000000b400b47304 */ /* 0x000fe20000202000 */
[----:B------:R-:W-:Y:S01]  /*9800*/  LOP3.LUT R114, R114, R177, RZ, 0xfc, !PT ;  /* 0x000000b172727212 */ /* 0x000fe200078efcff */
[----:B------:R-:W-:-:S04]  /*9810*/  FFMA.FTZ R165, R172, R111, R165 ;  /* 0x0000006faca57223 */ /* 0x000fc800000100a5 */
[----:B------:R-:W-:Y:S01]  /*9820*/  FMUL.FTZ R174, R165, R174 ;  /* 0x000000aea5ae7220 */ /* 0x000fe20000410000 */
[----:B------:R-:W-:Y:S01]  /*9830*/  @P5 SHF.L.U32 R111, R2, 0x10, RZ ;  /* 0x00000010026f5819 */ /* 0x000fe200000006ff */
[----:B------:R0:W2:Y:S02]  /*9840*/  F2F.BF16.F32 R173, R165 ;  /* 0x000000a500ad7304 */ /* 0x0000a40000202000 */
[----:B------:R-:W-:Y:S01]  /*9850*/  FMUL.FTZ R174, R174, UR13 ;  /* 0x0000000daeae7c20 */ /* 0x000fe20008410000 */
[----:B------:R-:W-:-:S03]  /*9860*/  @P5 SHF.R.U32.HI R109, RZ, 0x10, R109 ;  /* 0x00000010ff6d5819 */ /* 0x000fc6000001166d */
[----:B------:R-:W-:Y:S01]  /*9870*/  @P5 FMUL.FTZ R108, R111, R174 ;  /* 0x000000ae6f6c5220 */ /* 0x000fe20000410000 */
[----:B-1----:R-:W-:Y:S01]  /*9880*/  IMAD.WIDE.U32 R112, R171, 0x8, R112 ;  /* 0x00000008ab707825 */ /* 0x002fe200078e0070 */
[----:B------:R-:W1:Y:S01]  /*9890*/  LDC.64 R110, c[0x0][0x468] ;  /* 0x00011a00ff6e7b82 */ /* 0x000e620000000a00 */
[----:B------:R-:W-:Y:S02]  /*98a0*/  @P5 SHF.L.U32 R109, R109, 0x10, RZ ;  /* 0x000000106d6d5819 */ /* 0x000fe400000006ff */
[----:B0-----:R-:W-:Y:S01]  /*98b0*/  IMAD.WIDE.U32 R164, R164, 0x10000, RZ ;  /* 0x00010000a4a47825 */ /* 0x001fe200078e00ff */
[----:B------:R-:W0:Y:S01]  /*98c0*/  F2F.BF16.F32 R108, R108 ;  /* 0x0000006c006c7304 */ /* 0x000e220000202000 */
[----:B--2---:R-:W-:Y:S02]  /*98d0*/  SHF.L.U32 R173, R173, 0x10, RZ ;  /* 0x00000010adad7819 */ /* 0x004fe400000006ff */
[----:B------:R-:W-:Y:S02]  /*98e0*/  LOP3.LUT R164, R164, R183, RZ, 0xfc, !PT ;  /* 0x000000b7a4a47212 */ /* 0x000fe400078efcff */
[----:B------:R-:W-:-:S05]  /*98f0*/  LOP3.LUT R165, R165, R173, R176, 0xfe, !PT ;  /* 0x000000ada5a57212 */ /* 0x000fca00078efeb0 */
[----:B------:R2:W-:Y:S01]  /*9900*/  STG.E.64 desc[UR8][R112.64], R164 ;  /* 0x000000a470007986 */ /* 0x0005e2000c101b08 */
[----:B0-----:R-:W-:Y:S01]  /*9910*/  SHF.L.U32 R181, R108, 0x10, RZ ;  /* 0x000000106cb57819 */ /* 0x001fe200000006ff */
[----:B------:R-:W-:Y:S02]  /*9920*/  HFMA2 R108, -RZ, RZ, 0, 0 ;  /* 0x00000000ff6c7431 */ /* 0x000fe400000001ff */
[----:B------:R-:W-:Y:S01]  /*9930*/  @P5 FMUL.FTZ R108, R174, R109 ;  /* 0x0000006dae6c5220 */ /* 0x000fe20000410000 */
[----:B------:R-:W-:Y:S01]  /*9940*/  LOP3.LUT R115, R115, R181, R180, 0xfe, !PT ;  /* 0x000000b573737212 */ /* 0x000fe200078efeb4 */
[----:B-1----:R-:W-:-:S04]  /*9950*/  IMAD.WIDE.U32 R110, R171, 0x8, R110 ;  /* 0x00000008ab6e7825 */ /* 0x002fc800078e006e */
[----:B------:R-:W-:Y:S01]  /*9960*/  FADD.FTZ R107, R107, R108 ;  /* 0x0000006c6b6b7221 */ /* 0x000fe20000010000 */
[----:B------:R2:W-:Y:S06]  /*9970*/  STG.E.64 desc[UR8][R110.64], R114 ;  /* 0x000000726e007986 */ /* 0x0005ec000c101b08 */
.L_x_728:
[----:B------:R-:W-:Y:S05]  /*9980*/  BSYNC.RECONVERGENT B0 ;  /* 0x0000000000007941 */ /* 0x000fea0003800200 */
.L_x_701:
[----:B0123--:R-:W0:Y:S01]  /*9990*/  LDC.64 R108, c[0x0][0x380] ;  /* 0x0000e000ff6c7b82 */ /* 0x00fe220000000a00 */
[----:B------:R-:W-:Y:S01]  /*99a0*/  UPLOP3.LUT UP1, UPT, UPT, UPT, UP1, 0x40, 0x4 ;  /* 0x000000000004789c */ /* 0x000fe20003f2e810 */
[----:B0-----:R-:W-:-:S04]  /*99b0*/  IADD3 R43, PT, PT, R43, R108, RZ ;  /* 0x0000006c2b2b7210 */ /* 0x001fc80007ffe0ff */
[----:B------:R-:W-:-:S13]  /*99c0*/  ISETP.GE.AND P5, PT, R43, R109, PT ;  /* 0x0000006d2b00720c */ /* 0x000fda0003fa6270 */
[----:B------:R-:W-:Y:S05]  /*99d0*/  @!P5 BRA `(.L_x_756) ;  /* 0xffffff700054d947 */ /* 0x000fea000383ffff */
.L_x_688:
[----:B------:R-:W0:Y:S01]  /*99e0*/  S2UR UR4, SR_CTAID.X ;  /* 0x00000000000479c3 */ /* 0x000e220000002500 */
[----:B------:R-:W-:Y:S01]  /*99f0*/  BSSY.RECONVERGENT B0, `(.L_x_757) ;  /* 0x000000e000007945 */ /* 0x000fe20003800200 */
[----:B0-----:R-:W-:-:S05]  /*9a00*/  IMAD R46, R46, UR4, RZ ;  /* 0x000000042e2e7c24 */ /* 0x001fca000f8e02ff */
[----:B------:R-:W-:Y:S01]  /*9a10*/  LEA.HI R45, R46, R45, RZ, 0x1e ;  /* 0x0000002d2e2d7211 */ /* 0x000fe200078ff0ff */
[----:B------:R-:W-:Y:S06]  /*9a20*/  @!P4 BRA `(.L_x_758) ;  /* 0x000000000028c947 */ /* 0x000fec0003800000 */
[----:B------:R-:W0:Y:S08]  /*9a30*/  LDC.64 R2, c[0x0][0x440] ;  /* 0x00011000ff027b82 */ /* 0x000e300000000a00 */
[----:B-----5:R-:W1:Y:S08]  /*9a40*/  LDC.64 R4, c[0x0][0x448] ;  /* 0x00011200ff047b82 */ /* 0x020e700000000a00 */
        /* <DEDUP_REMOVED lines=8> */
.L_x_758:
[----:B------:R-:W-:Y:S05]  /*9ad0*/  BSYNC.RECONVERGENT B0 ;  /* 0x0000000000007941 */ /* 0x000fea0003800200 */
.L_x_757:
[----:B------:R-:W-:Y:S04]  /*9ae0*/  BSSY.RECONVERGENT B0, `(.L_x_759) ;  /* 0x000000c000007945 */ /* 0x000fe80003800200 */
[----:B------:R-:W-:Y:S05]  /*9af0*/  @!P3 BRA `(.L_x_760) ;  /* 0x000000000028b947 */ /* 0x000fea0003800000 */
[----:B0-----:R-:W0:Y:S08]  /*9b00*/  LDC.64 R2, c[0x0][0x440] ;  /* 0x00011000ff027b82 */ /* 0x001e300000000a00 */
        /* <DEDUP_REMOVED lines=9> */
.L_x_760:
[----:B------:R-:W-:Y:S05]  /*9ba0*/  BSYNC.RECONVERGENT B0 ;  /* 0x0000000000007941 */ /* 0x000fea0003800200 */
.L_x_759:
[----:B------:R-:W-:Y:S04]  /*9bb0*/  BSSY.RECONVERGENT B0, `(.L_x_761) ;  /* 0x000000c000007945 */ /* 0x000fe80003800200 */
[----:B------:R-:W-:Y:S05]  /*9bc0*/  @!P2 BRA `(.L_x_762) ;  /* 0x000000000028a947 */ /* 0x000fea0003800000 */
[----:B0--3--:R-:W0:Y:S08]  /*9bd0*/  LDC.64 R2, c[0x0][0x440] ;  /* 0x00011000ff027b82 */ /* 0x009e300000000a00 */
        /* <DEDUP_REMOVED lines=9> */
.L_x_762:
[----:B------:R-:W-:Y:S05]  /*9c70*/  BSYNC.RECONVERGENT B0 ;  /* 0x0000000000007941 */ /* 0x000fea0003800200 */
.L_x_761:
        /* <DEDUP_REMOVED lines=12> */
.L_x_764:
[----:B------:R-:W-:Y:S05]  /*9d40*/  BSYNC.RECONVERGENT B0 ;  /* 0x0000000000007941 */ /* 0x000fea0003800200 */
.L_x_763:
[----:B------:R-:W-:Y:S05]  /*9d50*/  @!P0 EXIT ;  /* 0x000000000000894d */ /* 0x000fea0003800000 */
[----:B0--3--:R-:W0:Y:S08]  /*9d60*/  LDC.64 R2, c[0x0][0x440] ;  /* 0x00011000ff027b82 */ /* 0x009e300000000a00 */
[----:B-----5:R-:W1:Y:S08]  /*9d70*/  LDC.64 R4, c[0x0][0x448] ;  /* 0x00011200ff047b82 */ /* 0x020e700000000a00 */
        /* <DEDUP_REMOVED lines=8> */
.L_x_765:
        /* <DEDUP_REMOVED lines=16> */
.L_x_10794:


//--------------------- .text._ZN10layer_norm13ln_bwd_kernelINS_13Kernel_traitsI13__nv_bfloat16S2_S2_S2_fjLj2560ELj1ELj1ELj4ELj8ENS_18Kernel_traits_baseILj2560ES2_S2_S2_S2_fjLj128EEEEELb1ELb1ELb0ELb1EEEvNS_9BwdParamsE --------------------------
	.section	.text._ZN10layer_norm13ln_bwd_kernelINS_13Kernel_traitsI13__nv_bfloat16S2_S2_S2_fjLj2560ELj1ELj1ELj4ELj8ENS_18Kernel_traits_baseILj2560ES2_S2_S2_S2_fjLj128EEEEELb1ELb1ELb0ELb1EEEvNS_9BwdParamsE,"ax",@progbits
	.align	128
        .global         _ZN10layer_norm13ln_bwd_kernelINS_13Kernel_traitsI13__nv_bfloat16S2_S2_S2_fjLj2560ELj1ELj1ELj4ELj8ENS_18Kernel_traits_baseILj2560ES2_S2_S2_S2_fjLj128EEEEELb1ELb1ELb0ELb1EEEvNS_9BwdParamsE
        .type           _ZN10layer_norm13ln_bwd_kernelINS_13Kernel_traitsI13__nv_bfloat16S2_S2_S2_fjLj2560ELj1ELj1ELj4ELj8ENS_18Kernel_traits_baseILj2560ES2_S2_S2_S2_fjLj128EEEEELb1ELb1ELb0ELb1EEEvNS_9BwdParamsE,@function
        .size           _ZN10layer_norm13ln_bwd_kernelINS_13Kernel_traitsI13__nv_bfloat16S2_S2_S2_fjLj2560ELj1ELj1ELj4ELj8ENS_18Kernel_traits_baseILj2560ES2_S2_S2_S2_fjLj128EEEEELb1ELb1ELb0ELb1EEEvNS_9BwdParamsE,(.L_x_10795 - _ZN10layer_norm13ln_bwd_kernelINS_13Kernel_traitsI13__nv_bfloat16S2_S2_S2_fjLj2560ELj1ELj1ELj4ELj8ENS_18Kernel_traits_baseILj2560ES2_S2_S2_S2_fjLj128EEEEELb1ELb1ELb0ELb1EEEvNS_9BwdParamsE)
        .other          _ZN10layer_norm13ln_bwd_kernelINS_13Kernel_traitsI13__nv_bfloat16S2_S2_S2_fjLj2560ELj1ELj1ELj4ELj8ENS_18Kernel_traits_baseILj2560ES2_S2_S2_S2_fjLj128EEEEELb1ELb1ELb0ELb1EEEvNS_9BwdParamsE,@"STO_CUDA_ENTRY STV_DEFAULT"
_ZN10layer_norm13ln_bwd_kernelINS_13Kernel_traitsI13__nv_bfloat16S2_S2_S2_fjLj2560ELj1ELj1ELj4ELj8ENS_18Kernel_traits_baseILj2560ES2_S2_S2_S2_fjLj128EEEEELb1ELb1ELb0ELb1EEEvNS_9BwdParamsE:
.text._ZN10layer_norm13ln_bwd_kernelINS_13Kernel_traitsI13__nv_bfloat16S2_S2_S2_fjLj2560ELj1ELj1ELj4ELj8ENS_18Kernel_traits_baseILj2560ES2_S2_S2_S2_fjLj128EEEEELb1ELb1ELb0ELb1EEEvNS_9BwdParamsE:
        /* <DEDUP_REMOVED lines=37> */
[----:B------:R-:W1:Y:S01]  /*0250*/  LDC.64 R2, c[0x0][0x3d0] ;  /* 0x0000f400ff027b82 */ /* 0x000e620000000a00 */
[----:B------:R-:W2:Y:S07]  /*0260*/  LDCU.64 UR4, c[0x0][0x3e0] ;  /* 0x00007c00ff0477ac */ /* 0x000eae0008000a00 */
[----:B------:R-:W3:Y:S01]  /*0270*/  LDC.64 R6, c[0x0][0x3e8] ;  /* 0x0000fa00ff067b82 */ /* 0x000ee20000000a00 */
[----:B------:R-:W-:Y:S02]  /*0280*/  PLOP3.LUT P1, PT, PT, PT, PT, 0x8, 0x80 ;  /* 0x000000000080781c */ /* 0x000fe40003f2e170 */
        /* <DEDUP_REMOVED lines=14> */
[----:B-1----:R-:W-:Y:S01]  /*0370*/  IMAD.WIDE.U32 R2, R0, 0x8, R2 ;  /* 0x0000000800027825 */ /* 0x002fe200078e0002 */
[----:B------:R-:W-:Y:S02]  /*0380*/  CS2R R40, SRZ ;  /* 0x0000000000287805 */ /* 0x000fe4000001ff00 */
[----:B------:R-:W-:Y:S02]  /*0390*/  CS2R R42, SRZ ;  /* 0x00000000002a7805 */ /* 0x000fe4000001ff00 */
[----:B------:R-:W-:Y:S02]  /*03a0*/  CS2R R44, SRZ ;  /* 0x00000000002c7805 */ /* 0x000fe4000001ff00 */
[----:B------:R-:W-:Y:S01]  /*03b0*/  CS2R R46, SRZ ;  /* 0x00000000002e7805 */ /* 0x000fe2000001ff00 */
[----:B0-----:R-:W4:Y:S01]  /*03c0*/  LDG.E.64 R90, desc[UR14][R2.64+0x1000] ;  /* 0x0010000e025a7981 */ /* 0x001f22000c1e1b00 */
[----:B------:R-:W-:-:S02]  /*03d0*/  CS2R R48, SRZ ;  /* 0x0000000000307805 */ /* 0x000fc4000001ff00 */
[----:B------:R-:W-:Y:S01]  /*03e0*/  CS2R R50, SRZ ;  /* 0x0000000000327805 */ /* 0x000fe2000001ff00 */
[----:B---3--:R-:W-:Y:S01]  /*03f0*/  IMAD.WIDE.U32 R6, R0, 0x8, R6 ;  /* 0x0000000800067825 */ /* 0x008fe200078e0006 */
[----:B------:R-:W3:Y:S01]  /*0400*/  LDG.E.64 R92, desc[UR14][R2.64+0xc00] ;  /* 0x000c000e025c7981 */ /* 0x000ee2000c1e1b00 */
[----:B------:R-:W-:Y:S02]  /*0410*/  CS2R R52, SRZ ;  /* 0x0000000000347805 */ /* 0x000fe4000001ff00 */
[----:B------:R-:W-:Y:S02]  /*0420*/  CS2R R54, SRZ ;  /* 0x0000000000367805 */ /* 0x000fe4000001ff00 */
[----:B------:R-:W-:Y:S01]  /*0430*/  CS2R R56, SRZ ;  /* 0x0000000000387805 */ /* 0x000fe2000001ff00 */
[----:B------:R-:W5:Y:S01]  /*0440*/  LDG.E.64 R94, desc[UR14][R2.64+0x800] ;  /* 0x0008000e025e7981 */ /* 0x000f62000c1e1b00 */
[----:B------:R-:W-:Y:S02]  /*0450*/  CS2R R58, SRZ ;  /* 0x00000000003a7805 */ /* 0x000fe4000001ff00 */
[----:B------:R-:W-:-:S02]  /*0460*/  CS2R R60, SRZ ;  /* 0x00000000003c7805 */ /* 0x000fc4000001ff00 */
[----:B------:R-:W-:Y:S01]  /*0470*/  CS2R R62, SRZ ;  /* 0x00000000003e7805 */ /* 0x000fe2000001ff00 */
[----:B------:R-:W5:Y:S01]  /*0480*/  LDG.E.64 R96, desc[UR14][R2.64+0x400] ;  /* 0x0004000e02607981 */ /* 0x000f62000c1e1b00 */
[----:B------:R-:W-:Y:S02]  /*0490*/  CS2R R72, SRZ ;  /* 0x0000000000487805 */ /* 0x000fe4000001ff00 */
[----:B------:R-:W-:Y:S02]  /*04a0*/  CS2R R74, SRZ ;  /* 0x00000000004a7805 */ /* 0x000fe4000001ff00 */
[----:B------:R-:W-:Y:S01]  /*04b0*/  CS2R R76, SRZ ;  /* 0x00000000004c7805 */ /* 0x000fe2000001ff00 */
[----:B------:R4:W5:Y:S01]  /*04c0*/  LDG.E.64 R98, desc[UR14][R2.64] ;  /* 0x0000000e02627981 */ /* 0x000962000c1e1b00 */
[----:B------:R-:W-:Y:S01]  /*04d0*/  CS2R R78, SRZ ;  /* 0x00000000004e7805 */ /* 0x000fe2000001ff00 */
[----:B------:R-:W0:Y:S02]  /*04e0*/  LDCU UR22, c[0x0][0x408] ;  /* 0x00008100ff1677ac */ /* 0x000e240008000800 */
[----:B------:R-:W5:Y:S01]  /*04f0*/  LDG.E.64 R114, desc[UR14][R6.64+0x1000] ;  /* 0x0010000e06727981 */ /* 0x000f62000c1e1b00 */
[----:B------:R-:W1:Y:S03]  /*0500*/  LDCU UR18, c[0x0][0x388] ;  /* 0x00007100ff1277ac */ /* 0x000e660008000800 */
[----:B------:R-:W5:Y:S01]  /*0510*/  LDG.E.64 R116, desc[UR14][R6.64+0xc00] ;  /* 0x000c000e06747981 */ /* 0x000f62000c1e1b00 */
[----:B------:R-:W0:Y:S03]  /*0520*/  LDCU.U8 UR7, c[0x0][0x410] ;  /* 0x00008200ff0777ac */ /* 0x000e260008000000 */
[----:B------:R-:W5:Y:S01]  /*0530*/  LDG.E.64 R118, desc[UR14][R6.64+0x800] ;  /* 0x0008000e06767981 */ /* 0x000f62000c1e1b00 */
[----:B------:R-:W0:Y:S03]  /*0540*/  LDCU UR19, c[0x0][0x400] ;  /* 0x00008000ff1377ac */ /* 0x000e260008000800 */
[----:B------:R-:W5:Y:S01]  /*0550*/  LDG.E.64 R120, desc[UR14][R6.64+0x400] ;  /* 0x0004000e06787981 */ /* 0x000f62000c1e1b00 */
[----:B------:R-:W0:Y:S03]  /*0560*/  LDCU.64 UR20, c[0x0][0x478] ;  /* 0x00008f00ff1477ac */ /* 0x000e260008000a00 */
[----:B------:R5:W5:Y:S01]  /*0570*/  LDG.E.64 R122, desc[UR14][R6.64] ;  /* 0x0000000e067a7981 */ /* 0x000b62000c1e1b00 */
[----:B--2---:R-:W-:Y:S01]  /*0580*/  UISETP.NE.U32.AND UP0, UPT, UR4, URZ, UPT ;  /* 0x000000ff0400728c */ /* 0x004fe2000bf05070 */
[----:B------:R-:W2:Y:S03]  /*0590*/  LDCU.128 UR8, c[0x0][0x3c0] ;  /* 0x00007800ff0877ac */ /* 0x000ea60008000c00 */
[----:B------:R-:W-:Y:S01]  /*05a0*/  UISETP.NE.AND.EX UP0, UPT, UR5, URZ, UPT, UP0 ;  /* 0x000000ff0500728c */ /* 0x000fe2000bf05300 */
[----:B------:R-:W0:Y:S01]  /*05b0*/  LDCU.64 UR16, c[0x0][0x438] ;  /* 0x00008700ff1077ac */ /* 0x000e220008000a00 */
[----:B------:R-:W0:Y:S01]  /*05c0*/  LDCU.64 UR24, c[0x0][0x380] ;  /* 0x00007000ff1877ac */ /* 0x000e220008000a00 */
[----:B----4-:R-:W-:-:S02]  /*05d0*/  SHF.L.U32 R2, R90, 0x10, RZ ;  /* 0x000000105a027819 */ /* 0x010fc400000006ff */
[----:B------:R-:W-:Y:S02]  /*05e0*/  SHF.R.U64 R90, R90, 0x10, R91 ;  /* 0x000000105a5a7819 */ /* 0x000fe4000000125b */
[----:B---3--:R-:W-:Y:S02]  /*05f0*/  SHF.L.U32 R4, R92, 0x10, RZ ;  /* 0x000000105c047819 */ /* 0x008fe400000006ff */
[----:B------:R-:W-:Y:S02]  /*0600*/  SHF.L.U32 R3, R91, 0x10, RZ ;  /* 0x000000105b037819 */ /* 0x000fe400000006ff */
[----:B-----5:R-:W-:Y:S02]  /*0610*/  SHF.L.U32 R6, R94, 0x10, RZ ;  /* 0x000000105e067819 */ /* 0x020fe400000006ff */
[----:B------:R-:W-:Y:S02]  /*0620*/  SHF.R.U64 R92, R92, 0x10, R93 ;  /* 0x000000105c5c7819 */ /* 0x000fe4000000125d */
[----:B------:R-:W-:-:S02]  /*0630*/  SHF.L.U32 R8, R96, 0x10, RZ ;  /* 0x0000001060087819 */ /* 0x000fc400000006ff */
[----:B------:R-:W-:Y:S02]  /*0640*/  SHF.L.U32 R5, R93, 0x10, RZ ;  /* 0x000000105d057819 */ /* 0x000fe400000006ff */
[----:B------:R-:W-:Y:S02]  /*0650*/  SHF.L.U32 R10, R98, 0x10, RZ ;  /* 0x00000010620a7819 */ /* 0x000fe400000006ff */
[----:B------:R-:W-:Y:S02]  /*0660*/  SHF.R.U64 R94, R94, 0x10, R95 ;  /* 0x000000105e5e7819 */ /* 0x000fe4000000125f */
[----:B------:R-:W-:Y:S02]  /*0670*/  SHF.L.U32 R7, R95, 0x10, RZ ;  /* 0x000000105f077819 */ /* 0x000fe400000006ff */
[----:B------:R-:W-:Y:S02]  /*0680*/  SHF.R.U64 R96, R96, 0x10, R97 ;  /* 0x0000001060607819 */ /* 0x000fe40000001261 */
[----:B------:R-:W-:-:S02]  /*0690*/  SHF.L.U32 R9, R97, 0x10, RZ ;  /* 0x0000001061097819 */ /* 0x000fc400000006ff */
[----:B------:R-:W-:Y:S02]  /*06a0*/  SHF.R.U64 R98, R98, 0x10, R99 ;  /* 0x0000001062627819 */ /* 0x000fe40000001263 */
[----:B------:R-:W-:Y:S02]  /*06b0*/  SHF.L.U32 R11, R99, 0x10, RZ ;  /* 0x00000010630b7819 */ /* 0x000fe400000006ff */
[----:B------:R-:W-:Y:S01]  /*06c0*/  SHF.R.U32.HI R91, RZ, 0x10, R91 ;  /* 0x00000010ff5b7819 */ /* 0x000fe2000001165b */
[----:B------:R-:W-:Y:S01]  /*06d0*/  IMAD.U32 R98, R98, 0x10000, RZ ;  /* 0x0001000062627824 */ /* 0x000fe200078e00ff */
[----:B------:R-:W-:Y:S02]  /*06e0*/  SHF.R.U32.HI R93, RZ, 0x10, R93 ;  /* 0x00000010ff5d7819 */ /* 0x000fe4000001165d */
[----:B------:R-:W-:Y:S02]  /*06f0*/  SHF.R.U32.HI R95, RZ, 0x10, R95 ;  /* 0x00000010ff5f7819 */ /* 0x000fe4000001165f */
[----:B------:R-:W-:-:S02]  /*0700*/  SHF.R.U32.HI R97, RZ, 0x10, R97 ;  /* 0x00000010ff617819 */ /* 0x000fc40000011661 */
        /* <DEDUP_REMOVED lines=19> */
[----:B012---:R-:W-:-:S07]  /*0840*/  SHF.L.U32 R99, R99, 0x10, RZ ;  /* 0x0000001063637819 */ /* 0x007fce00000006ff */
.L_x_771:
[----:B------:R-:W-:Y:S01]  /*0850*/  UIMAD UR4, UR6, UR18, URZ ;  /* 0x00000012060472a4 */ /* 0x000fe2000f8e02ff */
[----:B------:R-:W0:Y:S01]  /*0860*/  LDC.64 R108, c[0x0][0x428] ;  /* 0x00010a00ff6c7b82 */ /* 0x000e220000000a00 */
[----:B------:R-:W-:Y:S02]  /*0870*/  UIMAD.WIDE UR12, UR6, 0x4, UR10 ;  /* 0x00000004060c78a5 */ /* 0x000fe4000f8e020a */
[----:B------:R-:W-:-:S04]  /*0880*/  USHF.R.S32.HI UR5, URZ, 0x1f, UR4 ;  /* 0x0000001fff057899 */ /* 0x000fc80008011404 */
[----:B------:R-:W-:Y:S01]  /*0890*/  ULEA.HI UR5, UR5, UR4, URZ, 0x2 ;  /* 0x0000000405057291 */ /* 0x000fe2000f8f10ff */
[----:B------:R-:W1:Y:S01]  /*08a0*/  LDC.64 R68, c[0x0][0x3a8] ;  /* 0x0000ea00ff447b82 */ /* 0x000e620000000a00 */
[----:B------:R-:W-:Y:S02]  /*08b0*/  MOV R64, UR12 ;  /* 0x0000000c00407c02 */ /* 0x000fe40008000f00 */
[----:B------:R-:W-:Y:S02]  /*08c0*/  MOV R65, UR13 ;  /* 0x0000000d00417c02 */ /* 0x000fe40008000f00 */
[----:B------:R-:W-:-:S04]  /*08d0*/  MOV R143, UR5 ;  /* 0x00000005008f7c02 */ /* 0x000fc80008000f00 */
[----:B------:R-:W-:Y:S02]  /*08e0*/  LEA.HI.SX32 R143, R143, R0, 0x1e ;  /* 0x000000008f8f7211 */ /* 0x000fe400078ff2ff */
[----:B------:R2:W3:Y:S02]  /*08f0*/  LDG.E R0, desc[UR14][R64.64] ;  /* 0x0000000e40007981 */ /* 0x0004e4000c1e1900 */
[C---:B------:R-:W-:Y:S02]  /*0900*/  IADD3 R145, PT, PT, R143.reuse, 0x80, RZ ;  /* 0x000000808f917810 */ /* 0x040fe40007ffe0ff */
[C---:B------:R-:W-:Y:S01]  /*0910*/  IADD3 R107, PT, PT, R143.reuse, 0x180, RZ ;  /* 0x000001808f6b7810 */ /* 0x040fe20007ffe0ff */
[----:B------:R-:W-:Y:S01]  /*0920*/  UIMAD.WIDE UR4, UR6, 0x4, UR8 ;  /* 0x00000004060478a5 */ /* 0x000fe2000f8e0208 */
[----:B------:R-:W-:Y:S01]  /*0930*/  IADD3 R100, PT, PT, R143, 0x100, RZ ;  /* 0x000001008f647810 */ /* 0x000fe20007ffe0ff */
[----:B0-----:R-:W-:-:S04]  /*0940*/  IMAD.WIDE.U32 R134, R145, 0x8, R108 ;  /* 0x0000000891867825 */ /* 0x001fc800078e006c */
[----:B------:R-:W-:Y:S02]  /*0950*/  IMAD.WIDE.U32 R110, R107, 0x8, R108 ;  /* 0x000000086b6e7825 */ /* 0x000fe400078e006c */
[----:B------:R-:W4:Y:S02]  /*0960*/  LDG.E.64 R134, desc[UR14][R134.64] ;  /* 0x0000000e86867981 */ /* 0x000f24000c1e1b00 */
[--C-:B-1----:R-:W-:Y:S02]  /*0970*/  IMAD.WIDE.U32 R66, R145, 0x8, R68.reuse ;  /* 0x0000000891427825 */ /* 0x102fe400078e0044 */
[----:B------:R-:W4:Y:S02]  /*0980*/  LDG.E.64 R110, desc[UR14][R110.64] ;  /* 0x0000000e6e6e7981 */ /* 0x000f24000c1e1b00 */
[C---:B--2---:R-:W-:Y:S02]  /*0990*/  IMAD.WIDE.U32 R64, R143.reuse, 0x8, R68 ;  /* 0x000000088f407825 */ /* 0x044fe400078e0044 */
[----:B------:R-:W2:Y:S01]  /*09a0*/  LDG.E.64 R66, desc[UR14][R66.64] ;  /* 0x0000000e42427981 */ /* 0x000ea2000c1e1b00 */
[C---:B------:R-:W-:Y:S01]  /*09b0*/  IADD3 R105, PT, PT, R143.reuse, 0x200, RZ ;  /* 0x000002008f697810 */ /* 0x040fe20007ffe0ff */
[----:B------:R-:W-:-:S02]  /*09c0*/  IMAD.WIDE.U32 R138, R143, 0x8, R108 ;  /* 0x000000088f8a7825 */ /* 0x000fc400078e006c */
[----:B------:R-:W2:Y:S01]  /*09d0*/  LDG.E.64 R64, desc[UR14][R64.64] ;  /* 0x0000000e40407981 */ /* 0x000ea2000c1e1b00 */
[----:B------:R-:W-:Y:S01]  /*09e0*/  MOV R146, UR4 ;  /* 0x0000000400927c02 */ /* 0x000fe20008000f00 */
[C---:B------:R-:W-:Y:S01]  /*09f0*/  IMAD.WIDE.U32 R112, R100.reuse, 0x8, R108 ;  /* 0x0000000864707825 */ /* 0x040fe200078e006c */
[----:B------:R-:W-:Y:S01]  /*0a00*/  MOV R147, UR5 ;  /* 0x0000000500937c02 */ /* 0x000fe20008000f00 */
[----:B------:R-:W2:Y:S01]  /*0a10*/  LDG.E.64 R138, desc[UR14][R138.64] ;  /* 0x0000000e8a8a7981 */ /* 0x000ea2000c1e1b00 */
[----:B------:R-:W-:Y:S01]  /*0a20*/  ISETP.NE.U32.AND P0, PT, RZ, UR16, PT ;  /* 0x00000010ff007c0c */ /* 0x000fe2000bf05070 */
[--C-:B------:R-:W-:Y:S01]  /*0a30*/  IMAD.WIDE.U32 R102, R100, 0x8, R68.reuse ;  /* 0x0000000864667825 */ /* 0x100fe200078e0044 */
[----:B------:R-:W0:Y:S01]  /*0a40*/  @UP0 LDCU.64 UR4, c[0x0][0x3e0] ;  /* 0x00007c00ff0407ac */ /* 0x000e220008000a00 */
[----:B------:R-:W2:Y:S02]  /*0a50*/  LDG.E R142, desc[UR14][R146.64] ;  /* 0x0000000e928e7981 */ /* 0x000ea4000c1e1900 */
[----:B------:R-:W-:-:S02]  /*0a60*/  IMAD.WIDE.U32 R70, R105, 0x8, R68 ;  /* 0x0000000869467825 */ /* 0x000fc400078e0044 */
[----:B------:R-:W2:Y:S02]  /*0a70*/  LDG.E.64 R112, desc[UR14][R112.64] ;  /* 0x0000000e70707981 */ /* 0x000ea4000c1e1b00 */
[----:B------:R-:W-:Y:S02]  /*0a80*/  IMAD.WIDE.U32 R140, R107, 0x8, R68 ;  /* 0x000000086b8c7825 */ /* 0x000fe400078e0044 */
[----:B------:R-:W2:Y:S04]  /*0a90*/  LDG.E.64 R102, desc[UR14][R102.64] ;  /* 0x0000000e66667981 */ /* 0x000ea8000c1e1b00 */
[----:B------:R-:W2:Y:S04]  /*0aa0*/  LDG.E.64 R68, desc[UR14][R140.64] ;  /* 0x0000000e8c447981 */ /* 0x000ea8000c1e1b00 */
[----:B------:R-:W2:Y:S01]  /*0ab0*/  LDG.E.64 R70, desc[UR14][R70.64] ;  /* 0x0000000e46467981 */ /* 0x000ea2000c1e1b00 */
[----:B------:R-:W-:-:S06]  /*0ac0*/  IMAD.WIDE.U32 R108, R105, 0x8, R108 ;  /* 0x00000008696c7825 */ /* 0x000fcc00078e006c */
[----:B------:R-:W2:Y:S01]  /*0ad0*/  LDG.E.64 R108, desc[UR14][R108.64] ;  /* 0x0000000e6c6c7981 */ /* 0x000ea2000c1e1b00 */
[----:B------:R-:W-:Y:S02]  /*0ae0*/  ISETP.NE.AND.EX P0, PT, RZ, UR17, PT, P0 ;  /* 0x00000011ff007c0c */ /* 0x000fe4000bf05300 */
[----:B------:R-:W-:Y:S01]  /*0af0*/  ISETP.NE.AND P3, PT, RZ, UR7, PT ;  /* 0x00000007ff007c0c */ /* 0x000fe2000bf65270 */
[----:B0-----:R-:W-:Y:S01]  /*0b00*/  @UP0 UIMAD.WIDE UR4, UR6, 0x2, UR4 ;  /* 0x00000002060408a5 */ /* 0x001fe2000f8e0204 */
[----:B------:R-:W-:-:S05]  /*0b10*/  PLOP3.LUT P4, PT, PT, PT, UP0, 0x80, 0x8 ;  /* 0x000000000008781c */ /* 0x000fca0003f8f008 */
[----:B------:R-:W-:Y:S02]  /*0b20*/  MOV R137, UR5 ;  /* 0x0000000500897c02 */ /* 0x000fe40008000f00 */
[----:B------:R-:W-:-:S06]  /*0b30*/  MOV R136, UR4 ;  /* 0x0000000400887c02 */ /* 0x000fcc0008000f00 */
[----:B------:R0:W2:Y:S01]  /*0b40*/  @P4 LDG.E.U16 R137, desc[UR14][R136.64] ;  /* 0x0000000e88894981 */ /* 0x0000a2000c1e1500 */
[----:B------:R-:W1:Y:S01]  /*0b50*/  S2R R194, SR_CgaCtaId ;  /* 0x0000000000c27919 */ /* 0x000e620000008800 */
[----:B---3--:R-:W-:Y:S02]  /*0b60*/  R2UR UR12, R0 ;  /* 0x00000000000c72ca */ /* 0x008fe400000e0000 */
[----:B----4-:R-:W-:Y:S02]  /*0b70*/  MOV R178, R134 ;  /* 0x0000008600b27202 */ /* 0x010fe40000000f00 */
[--C-:B------:R-:W-:Y:S02]  /*0b80*/  SHF.R.U64 R179, R134, 0x10, R135.reuse ;  /* 0x0000001086b37819 */ /* 0x100fe40000001287 */
[----:B------:R-:W-:Y:S01]  /*0b90*/  MOV R180, R135 ;  /* 0x0000008700b47202 */ /* 0x000fe20000000f00 */
[----:B------:R-:W-:Y:S01]  /*0ba0*/  IMAD.MOV.U32 R186, RZ, RZ, R110 ;  /* 0x000000ffffba7224 */ /* 0x000fe200078e006e */
[----:B------:R-:W-:-:S02]  /*0bb0*/  SHF.R.U32.HI R181, RZ, 0x10, R135 ;  /* 0x00000010ffb57819 */ /* 0x000fc40000011687 */
[----:B------:R-:W-:Y:S02]  /*0bc0*/  SHF.R.U64 R187, R110, 0x10, R111 ;  /* 0x000000106ebb7819 */ /* 0x000fe4000000126f */
[C-C-:B--2---:R-:W-:Y:S02]  /*0bd0*/  SHF.R.U64 R135, R66.reuse, 0x10, R67.reuse ;  /* 0x0000001042877819 */ /* 0x144fe40000001243 */
[----:B------:R-:W-:Y:S02]  /*0be0*/  SHF.L.U32 R110, R66, 0x10, RZ ;  /* 0x00000010426e7819 */ /* 0x000fe400000006ff */
[----:B------:R-:W-:Y:S02]  /*0bf0*/  SHF.R.U32.HI R134, RZ, 0x10, R67 ;  /* 0x00000010ff867819 */ /* 0x000fe40000011643 */
[----:B------:R-:W-:Y:S02]  /*0c00*/  SHF.L.U32 R168, R67, 0x10, RZ ;  /* 0x0000001043a87819 */ /* 0x000fe400000006ff */
[----:B------:R-:W2:Y:S01]  /*0c10*/  LDC.64 R66, c[0x0][0x3b0] ;  /* 0x0000ec00ff427b82 */ /* 0x000ea20000000a00 */
[----:B------:R-:W-:-:S02]  /*0c20*/  SHF.R.U64 R101, R64, 0x10, R65 ;  /* 0x0000001040657819 */ /* 0x000fc40000001241 */
[----:B------:R-:W-:Y:S02]  /*0c30*/  SHF.L.U32 R0, R64, 0x10, RZ ;  /* 0x0000001040007819 */ /* 0x000fe400000006ff */
[----:B------:R-:W-:Y:S02]  /*0c40*/  SHF.R.U32.HI R106, RZ, 0x10, R65 ;  /* 0x00000010ff6a7819 */ /* 0x000fe40000011641 */
[----:B------:R-:W-:Y:S02]  /*0c50*/  SHF.L.U32 R104, R65, 0x10, RZ ;  /* 0x0000001041687819 */ /* 0x000fe400000006ff */
[----:B------:R-:W3:Y:S01]  /*0c60*/  @P0 LDC.64 R64, c[0x0][0x438] ;  /* 0x00010e00ff400b82 */ /* 0x000ee20000000a00 */
[--C-:B------:R-:W-:Y:S02]  /*0c70*/  SHF.R.U64 R175, R138, 0x10, R139.reuse ;  /* 0x000000108aaf7819 */ /* 0x100fe4000000128b */
[----:B------:R-:W-:Y:S02]  /*0c80*/  MOV R176, R139 ;  /* 0x0000008b00b07202 */ /* 0x000fe40000000f00 */
[----:B------:R-:W-:-:S02]  /*0c90*/  SHF.R.U32.HI R177, RZ, 0x10, R139 ;  /* 0x00000010ffb17819 */ /* 0x000fc4000001168b */
[----:B------:R-:W-:Y:S02]  /*0ca0*/  FSEL R139, R142, RZ, !P3 ;  /* 0x000000ff8e8b7208 */ /* 0x000fe40005800000 */
[----:B------:R-:W-:Y:S02]  /*0cb0*/  SHF.L.U32 R101, R101, 0x10, RZ ;  /* 0x0000001065657819 */ /* 0x000fe400000006ff */
[--C-:B------:R-:W-:Y:S02]  /*0cc0*/  SHF.R.U64 R183, R112, 0x10, R113.reuse ;  /* 0x0000001070b77819 */ /* 0x100fe40000001271 */
[----:B------:R-:W-:Y:S02]  /*0cd0*/  MOV R184, R113 ;  /* 0x0000007100b87202 */ /* 0x000fe40000000f00 */
[----:B------:R-:W-:Y:S02]  /*0ce0*/  SHF.R.U32.HI R185, RZ, 0x10, R113 ;  /* 0x00000010ffb97819 */ /* 0x000fe40000011671 */
[----:B------:R-:W-:-:S02]  /*0cf0*/  SHF.R.U64 R155, R102, 0x10, R103 ;  /* 0x00000010669b7819 */ /* 0x000fc40000001267 */
[----:B------:R-:W-:Y:S02]  /*0d00*/  SHF.R.U32.HI R152, RZ, 0x10, R103 ;  /* 0x00000010ff987819 */ /* 0x000fe40000011667 */
[--C-:B------:R-:W-:Y:S02]  /*0d10*/  SHF.R.U64 R147, R68, 0x10, R69.reuse ;  /* 0x0000001044937819 */ /* 0x100fe40000001245 */
[----:B------:R-:W-:Y:S02]  /*0d20*/  SHF.R.U32.HI R151, RZ, 0x10, R69 ;  /* 0x00000010ff977819 */ /* 0x000fe40000011645 */
[--C-:B------:R-:W-:Y:S02]  /*0d30*/  SHF.R.U64 R161, R70, 0x10, R71.reuse ;  /* 0x0000001046a17819 */ /* 0x100fe40000001247 */
[----:B------:R-:W-:Y:S01]  /*0d40*/  SHF.R.U32.HI R113, RZ, 0x10, R71 ;  /* 0x00000010ff717819 */ /* 0x000fe20000011647 */
[----:B------:R-:W-:Y:S01]  /*0d50*/  FADD.FTZ R164, -R139, R101 ;  /* 0x000000658ba47221 */ /* 0x000fe20000010100 */
[----:B------:R-:W-:-:S02]  /*0d60*/  MOV R182, R112 ;  /* 0x0000007000b67202 */ /* 0x000fc40000000f00 */
[----:B------:R-:W-:Y:S02]  /*0d70*/  MOV R188, R111 ;  /* 0x0000006f00bc7202 */ /* 0x000fe40000000f00 */
[----:B------:R-:W-:Y:S01]  /*0d80*/  SHF.R.U32.HI R189, RZ, 0x10, R111 ;  /* 0x00000010ffbd7819 */ /* 0x000fe2000001166f */
[C---:B------:R-:W-:Y:S01]  /*0d90*/  FADD.FTZ R140, -R139.reuse, R104 ;  /* 0x000000688b8c7221 */ /* 0x040fe20000010100 */
[----:B------:R-:W-:Y:S01]  /*0da0*/  SHF.L.U32 R162, R102, 0x10, RZ ;  /* 0x0000001066a27819 */ /* 0x000fe200000006ff */
[----:B------:R-:W-:Y:S01]  /*0db0*/  FADD.FTZ R172, -R139, R110 ;  /* 0x0000006e8bac7221 */ /* 0x000fe20000010100 */
[----:B------:R-:W-:Y:S02]  /*0dc0*/  SHF.L.U32 R150, R103, 0x10, RZ ;  /* 0x0000001067967819 */ /* 0x000fe400000006ff */
[----:B------:R-:W-:Y:S01]  /*0dd0*/  SHF.L.U32 R111, R70, 0x10, RZ ;  /* 0x00000010466f7819 */ /* 0x000fe200000006ff */
[----:B------:R-:W4:Y:S01]  /*0de0*/  @P0 LDC.64 R102, c[0x0][0x438] ;  /* 0x00010e00ff660b82 */ /* 0x000f220000000a00 */
[----:B------:R-:W-:-:S02]  /*0df0*/  SHF.L.U32 R112, R71, 0x10, RZ ;  /* 0x0000001047707819 */ /* 0x000fc400000006ff */
[----:B------:R-:W-:Y:S02]  /*0e00*/  SHF.L.U32 R106, R106, 0x10, RZ ;  /* 0x000000106a6a7819 */ /* 0x000fe400000006ff */
[----:B------:R-:W-:Y:S01]  /*0e10*/  SHF.L.U32 R101, R135, 0x10, RZ ;  /* 0x0000001087657819 */ /* 0x000fe200000006ff */
[----:B------:R-:W-:Y:S01]  /*0e20*/  IMAD.U32 R152, R152, 0x10000, RZ ;  /* 0x0001000098987824 */ /* 0x000fe200078e00ff */
[----:B------:R-:W-:Y:S01]  /*0e30*/  SHF.L.U32 R156, R68, 0x10, RZ ;  /* 0x00000010449c7819 */ /* 0x000fe200000006ff */
[----:B------:R-:W1:Y:S01]  /*0e40*/  @P0 LDC.64 R70, c[0x0][0x438] ;  /* 0x00010e00ff460b82 */ /* 0x000e620000000a00 */
[----:B------:R-:W-:Y:S02]  /*0e50*/  SHF.L.U32 R146, R69, 0x10, RZ ;  /* 0x0000001045927819 */ /* 0x000fe400000006ff */
[----:B------:R-:W-:Y:S02]  /*0e60*/  SHF.L.U32 R104, R134, 0x10, RZ ;  /* 0x0000001086687819 */ /* 0x000fe400000006ff */
[----:B------:R-:W-:-:S02]  /*0e70*/  SHF.L.U32 R155, R155, 0x10, RZ ;  /* 0x000000109b9b7819 */ /* 0x000fc400000006ff */
[----:B------:R-:W-:Y:S02]  /*0e80*/  SHF.L.U32 R147, R147, 0x10, RZ ;  /* 0x0000001093937819 */ /* 0x000fe400000006ff */
[----:B------:R-:W-:Y:S02]  /*0e90*/  SHF.L.U32 R151, R151, 0x10, RZ ;  /* 0x0000001097977819 */ /* 0x000fe400000006ff */
[----:B------:R-:W-:Y:S02]  /*0ea0*/  SHF.L.U32 R161, R161, 0x10, RZ ;  /* 0x00000010a1a17819 */ /* 0x000fe400000006ff */
[----:B------:R-:W-:Y:S01]  /*0eb0*/  SHF.L.U32 R110, R113, 0x10, RZ ;  /* 0x00000010716e7819 */ /* 0x000fe200000006ff */
[C---:B0-----:R-:W-:Y:S01]  /*0ec0*/  FADD.FTZ R136, -R139.reuse, R0 ;  /* 0x000000008b887221 */ /* 0x041fe20000010100 */
[----:B------:R-:W-:Y:S01]  /*0ed0*/  MOV R173, R138 ;  /* 0x0000008a00ad7202 */ /* 0x000fe20000000f00 */
        /* <DEDUP_REMOVED lines=16> */
[----:B--2---:R-:W-:Y:S01]  /*0fe0*/  IMAD.WIDE.U32 R138, R143, 0x4, R66 ;  /* 0x000000048f8a7825 */ /* 0x004fe200078e0042 */
[----:B------:R-:W-:-:S02]  /*0ff0*/  SHF.L.U32 R173, R173, 0x10, RZ ;  /* 0x00000010adad7819 */ /* 0x000fc400000006ff */
[----:B------:R-:W-:Y:S01]  /*1000*/  SHF.L.U32 R175, R175, 0x10, RZ ;  /* 0x00000010afaf7819 */ /* 0x000fe200000006ff */
[----:B---3--:R-:W-:Y:S01]  /*1010*/  @P0 IMAD.WIDE.U32 R64, R105, 0x8, R64 ;  /* 0x0000000869400825 */ /* 0x008fe200078e0040 */
[----:B------:R-:W-:Y:S01]  /*1020*/  SHF.L.U32 R176, R176, 0x10, RZ ;  /* 0x00000010b0b07819 */ /* 0x000fe200000006ff */
[----:B------:R0:W5:Y:S02]  /*1030*/  LDG.E R138, desc[UR14][R138.64] ;  /* 0x0000000e8a8a7981 */ /* 0x000164000c1e1900 */
[----:B------:R-:W-:Y:S01]  /*1040*/  FMUL.FTZ R136, R136, UR12 ;  /* 0x0000000c88887c20 */ /* 0x000fe20008410000 */
[----:B------:R-:W-:Y:S01]  /*1050*/  FMUL.FTZ R141, R98, R175 ;  /* 0x000000af628d7220 */ /* 0x000fe20000410000 */
[----:B------:R-:W-:Y:S01]  /*1060*/  FMUL.FTZ R164, R164, UR12 ;  /* 0x0000000ca4a47c20 */ /* 0x000fe20008410000 */
[----:B------:R2:W5:Y:S01]  /*1070*/  @P0 LDG.E.64 R132, desc[UR14][R64.64] ;  /* 0x0000000e40840981 */ /* 0x000562000c1e1b00 */
[----:B------:R-:W-:Y:S01]  /*1080*/  SHF.L.U32 R177, R177, 0x10, RZ ;  /* 0x00000010b1b17819 */ /* 0x000fe200000006ff */
[----:B------:R-:W-:Y:S01]  /*1090*/  FMUL.FTZ R140, R140, UR12 ;  /* 0x0000000c8c8c7c20 */ /* 0x000fe20008410000 */
[----:B------:R-:W-:Y:S01]  /*10a0*/  IMAD.WIDE.U32 R148, R105, 0x4, R66 ;  /* 0x0000000469947825 */ /* 0x000fe200078e0042 */
[----:B------:R-:W-:-:S02]  /*10b0*/  SHF.L.U32 R178, R178, 0x10, RZ ;  /* 0x00000010b2b27819 */ /* 0x000fc400000006ff */
[----:B------:R-:W-:Y:S01]  /*10c0*/  SHF.L.U32 R179, R179, 0x10, RZ ;  /* 0x00000010b3b37819 */ /* 0x000fe200000006ff */
[----:B0-----:R-:W-:Y:S01]  /*10d0*/  FMUL.FTZ R139, R10, R173 ;  /* 0x000000ad0a8b7220 */ /* 0x001fe20000410000 */
[----:B------:R-:W-:Y:S01]  /*10e0*/  FMUL.FTZ R163, R11, R176 ;  /* 0x000000b00ba37220 */ /* 0x000fe20000410000 */
[----:B----4-:R-:W-:-:S04]  /*10f0*/  @P0 IMAD.WIDE.U32 R110, R100, 0x8, R102 ;  /* 0x00000008646e0825 */ /* 0x010fc800078e0066 */
[----:B------:R-:W-:Y:S01]  /*1100*/  FMUL.FTZ R142, R99, R177 ;  /* 0x000000b1638e7220 */ /* 0x000fe20000410000 */
[----:B--2---:R-:W-:Y:S01]  /*1110*/  FADD.FTZ R64, RZ, R139 ;  /* 0x0000008bff407221 */ /* 0x004fe20000010000 */
[----:B------:R-:W-:Y:S01]  /*1120*/  FFMA.FTZ R65, R136, R139, RZ ;  /* 0x0000008b88417223 */ /* 0x000fe200000100ff */
[----:B-1----:R-:W-:-:S04]  /*1130*/  @P0 IMAD.WIDE.U32 R134, R107, 0x8, R70 ;  /* 0x000000086b860825 */ /* 0x002fc800078e0046 */
[----:B------:R-:W-:Y:S01]  /*1140*/  FMUL.FTZ R174, R174, UR12 ;  /* 0x0000000caeae7c20 */ /* 0x000fe20008410000 */
[----:B------:R-:W-:Y:S01]  /*1150*/  FADD.FTZ R64, R141, R64 ;  /* 0x000000408d407221 */ /* 0x000fe20000010000 */
[----:B------:R-:W-:Y:S01]  /*1160*/  FFMA.FTZ R65, R164, R141, R65 ;  /* 0x0000008da4417223 */ /* 0x000fe20000010041 */
[----:B------:R-:W-:-:S04]  /*1170*/  IMAD.WIDE.U32 R112, R145, 0x4, R66 ;  /* 0x0000000491707825 */ /* 0x000fc800078e0042 */
[----:B------:R-:W-:Y:S01]  /*1180*/  FMUL.FTZ R171, R8, R178 ;  /* 0x000000b208ab7220 */ /* 0x000fe20000410000 */
[----:B------:R-:W-:Y:S01]  /*1190*/  FMUL.FTZ R172, R172, UR12 ;  /* 0x0000000cacac7c20 */ /* 0x000fe20008410000 */
[----:B------:R-:W-:Y:S01]  /*11a0*/  SHF.L.U32 R180, R180, 0x10, RZ ;  /* 0x00000010b4b47819 */ /* 0x000fe200000006ff */
[----:B------:R-:W-:-:S04]  /*11b0*/  IMAD.WIDE.U32 R102, R100, 0x4, R66 ;  /* 0x0000000464667825 */ /* 0x000fc800078e0042 */
[----:B------:R-:W-:Y:S01]  /*11c0*/  FFMA.FTZ R65, R140, R163, R65 ;  /* 0x000000a38c417223 */ /* 0x000fe20000010041 */
[----:B------:R-:W-:Y:S01]  /*11d0*/  FMUL.FTZ R165, R96, R179 ;  /* 0x000000b360a57220 */ /* 0x000fe20000410000 */
[----:B------:R-:W-:Y:S01]  /*11e0*/  FMUL.FTZ R166, R166, UR12 ;  /* 0x0000000ca6a67c20 */ /* 0x000fe20008410000 */
[----:B------:R-:W-:-:S04]  /*11f0*/  IMAD.WIDE.U32 R70, R107, 0x4, R66 ;  /* 0x000000046b467825 */ /* 0x000fc800078e0042 */
[----:B------:R-:W-:Y:S01]  /*1200*/  FADD.FTZ R67, R163, R64 ;  /* 0x00000040a3437221 */ /* 0x000fe20000010000 */
[----:B------:R-:W-:Y:S01]  /*1210*/  FFMA.FTZ R65, R174, R142, R65 ;  /* 0x0000008eae417223 */ /* 0x000fe20000010041 */
[----:B------:R-:W-:Y:S01]  /*1220*/  SHF.L.U32 R181, R181, 0x10, RZ ;  /* 0x00000010b5b57819 */ /* 0x000fe200000006ff */
[----:B------:R-:W-:Y:S01]  /*1230*/  FMUL.FTZ R167, R9, R180 ;  /* 0x000000b409a77220 */ /* 0x000fe20000410000 */
[----:B------:R-:W-:Y:S01]  /*1240*/  FADD.FTZ R64, R142, R67 ;  /* 0x000000438e407221 */ /* 0x000fe20000010000 */
[----:B------:R-:W-:Y:S01]  /*1250*/  FFMA.FTZ R65, R172, R171, R65 ;  /* 0x000000abac417223 */ /* 0x000fe20000010041 */
[----:B------:R-:W-:Y:S01]  /*1260*/  FMUL.FTZ R168, R168, UR12 ;  /* 0x0000000ca8a87c20 */ /* 0x000fe20008410000 */
[----:B------:R-:W-:Y:S01]  /*1270*/  MOV R190, R108 ;  /* 0x0000006c00be7202 */ /* 0x000fe20000000f00 */
[----:B------:R-:W-:Y:S01]  /*1280*/  FADD.FTZ R64, R171, R64 ;  /* 0x00000040ab407221 */ /* 0x000fe20000010000 */
[----:B------:R-:W-:Y:S01]  /*1290*/  FFMA.FTZ R65, R166, R165, R65 ;  /* 0x000000a5a6417223 */ /* 0x000fe20000010041 */
[----:B------:R-:W-:-:S02]  /*12a0*/  SHF.R.U64 R191, R108, 0x10, R109 ;  /* 0x000000106cbf7819 */ /* 0x000fc4000000126d */
[----:B------:R-:W-:Y:S01]  /*12b0*/  MOV R192, R109 ;  /* 0x0000006d00c07202 */ /* 0x000fe20000000f00 */
[----:B------:R-:W-:Y:S01]  /*12c0*/  FADD.FTZ R64, R165, R64 ;  /* 0x00000040a5407221 */ /* 0x000fe20000010000 */
[----:B------:R-:W-:Y:S01]  /*12d0*/  SHF.R.U32.HI R193, RZ, 0x10, R109 ;  /* 0x00000010ffc17819 */ /* 0x000fe2000001166d */
[----:B------:R-:W-:Y:S01]  /*12e0*/  FMUL.FTZ R169, R97, R181 ;  /* 0x000000b561a97220 */ /* 0x000fe20000410000 */
[----:B------:R-:W0:Y:S01]  /*12f0*/  @P0 LDC.64 R108, c[0x0][0x438] ;  /* 0x00010e00ff6c0b82 */ /* 0x000e220000000a00 */
[----:B------:R-:W-:Y:S01]  /*1300*/  SHF.L.U32 R182, R182, 0x10, RZ ;  /* 0x00000010b6b67819 */ /* 0x000fe200000006ff */
[----:B------:R-:W-:Y:S01]  /*1310*/  FADD.FTZ R64, R167, R64 ;  /* 0x00000040a7407221 */ /* 0x000fe20000010000 */
[----:B------:R-:W-:Y:S01]  /*1320*/  FMUL.FTZ R170, R170, UR12 ;  /* 0x0000000caaaa7c20 */ /* 0x000fe20008410000 */
[----:B------:R-:W-:Y:S01]  /*1330*/  FFMA.FTZ R65, R168, R167, R65 ;  /* 0x000000a7a8417223 */ /* 0x000fe20000010041 */
[----:B------:R-:W-:Y:S01]  /*1340*/  SHF.L.U32 R183, R183, 0x10, RZ ;  /* 0x00000010b7b77819 */ /* 0x000fe200000006ff */
[----:B------:R-:W-:Y:S01]  /*1350*/  FMUL.FTZ R159, R6, R182 ;  /* 0x000000b6069f7220 */ /* 0x000fe20000410000 */
        /* <DEDUP_REMOVED lines=9> */
[----:B------:R1:W5:Y:S01]  /*13f0*/  LDG.E R103, desc[UR14][R102.64] ;  /* 0x0000000e66677981 */ /* 0x000362000c1e1900 */
[----:B------:R-:W-:Y:S01]  /*1400*/  FMUL.FTZ R157, R7, R184 ;  /* 0x000000b8079d7220 */ /* 0x000fe20000410000 */
[----:B------:R-:W-:Y:S01]  /*1410*/  FADD.FTZ R66, R160, R67 ;  /* 0x00000043a0427221 */ /* 0x000fe20000010000 */
[----:B------:R-:W-:Y:S01]  /*1420*/  FFMA.FTZ R65, R155, R160, R64 ;  /* 0x000000a09b417223 */ /* 0x000fe20000010040 */
[----:B------:R-:W-:Y:S01]  /*1430*/  SHF.L.U32 R186, R186, 0x10, RZ ;  /* 0x00000010baba7819 */ /* 0x000fe200000006ff */
[----:B------:R2:W5:Y:S01]  /*1440*/  @P0 LDG.E.64 R128, desc[UR14][R110.64] ;  /* 0x0000000e6e800981 */ /* 0x000562000c1e1b00 */
[----:B------:R-:W-:Y:S01]  /*1450*/  FMUL.FTZ R158, R95, R185 ;  /* 0x000000b95f9e7220 */ /* 0x000fe20000410000 */
[----:B------:R-:W-:Y:S01]  /*1460*/  FADD.FTZ R67, R157, R66 ;  /* 0x000000429d437221 */ /* 0x000fe20000010000 */
[----:B------:R-:W-:Y:S01]  /*1470*/  SHF.L.U32 R187, R187, 0x10, RZ ;  /* 0x00000010bbbb7819 */ /* 0x000fe200000006ff */
[----:B------:R-:W-:Y:S01]  /*1480*/  FMUL.FTZ R156, R156, UR12 ;  /* 0x0000000c9c9c7c20 */ /* 0x000fe20008410000 */
[----:B-1----:R-:W-:Y:S01]  /*1490*/  FMUL.FTZ R102, R150, UR12 ;  /* 0x0000000c96667c20 */ /* 0x002fe20008410000 */
[----:B------:R-:W-:Y:S01]  /*14a0*/  FMUL.FTZ R154, R4, R186 ;  /* 0x000000ba049a7220 */ /* 0x000fe20000410000 */
[----:B------:R1:W5:Y:S01]  /*14b0*/  LDG.E R148, desc[UR14][R148.64] ;  /* 0x0000000e94947981 */ /* 0x000362000c1e1900 */
[----:B------:R-:W-:-:S02]  /*14c0*/  IMAD.U32 R188, R188, 0x10000, RZ ;  /* 0x00010000bcbc7824 */ /* 0x000fc400078e00ff */
[----:B------:R-:W-:Y:S01]  /*14d0*/  FFMA.FTZ R64, R102, R157, R65 ;  /* 0x0000009d66407223 */ /* 0x000fe20000010041 */
[----:B--2---:R-:W-:Y:S01]  /*14e0*/  FMUL.FTZ R111, R152, UR12 ;  /* 0x0000000c986f7c20 */ /* 0x004fe20008410000 */
[----:B------:R-:W-:Y:S01]  /*14f0*/  FADD.FTZ R67, R158, R67 ;  /* 0x000000439e437221 */ /* 0x000fe20000010000 */
[----:B0-----:R-:W-:Y:S01]  /*1500*/  @P0 IMAD.WIDE.U32 R108, R145, 0x8, R108 ;  /* 0x00000008916c0825 */ /* 0x001fe200078e006c */
[----:B------:R-:W-:-:S03]  /*1510*/  SHF.L.U32 R189, R189, 0x10, RZ ;  /* 0x00000010bdbd7819 */ /* 0x000fc600000006ff */
[----:B------:R-:W-:Y:S01]  /*1520*/  FFMA.FTZ R65, R111, R158, R64 ;  /* 0x0000009e6f417223 */ /* 0x000fe20000010040 */
[----:B------:R-:W-:Y:S01]  /*1530*/  FMUL.FTZ R152, R92, R187 ;  /* 0x000000bb5c987220 */ /* 0x000fe20000410000 */
[----:B------:R-:W-:Y:S01]  /*1540*/  FADD.FTZ R67, R154, R67 ;  /* 0x000000439a437221 */ /* 0x000fe20000010000 */
[----:B-1----:R-:W-:Y:S01]  /*1550*/  FMUL.FTZ R149, R147, UR12 ;  /* 0x0000000c93957c20 */ /* 0x002fe20008410000 */
[----:B------:R-:W-:Y:S01]  /*1560*/  FFMA.FTZ R64, R156, R154, R65 ;  /* 0x0000009a9c407223 */ /* 0x000fe20000010041 */
[----:B------:R0:W5:Y:S01]  /*1570*/  @P0 LDG.E.64 R126, desc[UR14][R108.64] ;  /* 0x0000000e6c7e0981 */ /* 0x000162000c1e1b00 */
[----:B------:R-:W-:Y:S01]  /*1580*/  FMUL.FTZ R153, R5, R188 ;  /* 0x000000bc05997220 */ /* 0x000fe20000410000 */
[----:B------:R-:W-:Y:S01]  /*1590*/  FADD.FTZ R66, R152, R67 ;  /* 0x0000004398427221 */ /* 0x000fe20000010000 */
[----:B------:R-:W-:Y:S01]  /*15a0*/  FFMA.FTZ R65, R149, R152, R64 ;  /* 0x0000009895417223 */ /* 0x000fe20000010040 */
[----:B------:R-:W-:Y:S01]  /*15b0*/  SHF.L.U32 R190, R190, 0x10, RZ ;  /* 0x00000010bebe7819 */ /* 0x000fe200000006ff */
[----:B------:R-:W-:Y:S01]  /*15c0*/  FMUL.FTZ R150, R93, R189 ;  /* 0x000000bd5d967220 */ /* 0x000fe20000410000 */
[----:B------:R-:W-:Y:S01]  /*15d0*/  FADD.FTZ R67, R153, R66 ;  /* 0x0000004299437221 */ /* 0x000fe20000010000 */
[----:B------:R-:W-:Y:S01]  /*15e0*/  FMUL.FTZ R151, R151, UR12 ;  /* 0x0000000c97977c20 */ /* 0x000fe20008410000 */
[----:B------:R-:W-:Y:S01]  /*15f0*/  FMUL.FTZ R106, R106, UR12 ;  /* 0x0000000c6a6a7c20 */ /* 0x000fe20008410000 */
[----:B------:R1:W5:Y:S01]  /*1600*/  LDG.E R144, desc[UR14][R112.64] ;  /* 0x0000000e70907981 */ /* 0x000362000c1e1900 */
[----:B0-----:R-:W-:Y:S01]  /*1610*/  FMUL.FTZ R108, R146, UR12 ;  /* 0x0000000c926c7c20 */ /* 0x001fe20008410000 */
[----:B------:R-:W-:Y:S01]  /*1620*/  SHF.L.U32 R191, R191, 0x10, RZ ;  /* 0x00000010bfbf7819 */ /* 0x000fe200000006ff */
[----:B------:R-:W-:Y:S01]  /*1630*/  FMUL.FTZ R101, R101, UR12 ;  /* 0x0000000c65657c20 */ /* 0x000fe20008410000 */
[----:B------:R-:W0:Y:S01]  /*1640*/  @P0 LDC.64 R68, c[0x0][0x438] ;  /* 0x00010e00ff440b82 */ /* 0x000e220000000a00 */
[----:B------:R-:W-:Y:S01]  /*1650*/  FFMA.FTZ R64, R108, R153, R65 ;  /* 0x000000996c407223 */ /* 0x000fe20000010041 */
[----:B------:R-:W-:Y:S01]  /*1660*/  FMUL.FTZ R147, R2, R190 ;  /* 0x000000be02937220 */ /* 0x000fe20000410000 */
[----:B------:R-:W-:Y:S01]  /*1670*/  FADD.FTZ R66, R150, R67 ;  /* 0x0000004396427221 */ /* 0x000fe20000010000 */
[----:B------:R-:W5:Y:S01]  /*1680*/  LDG.E R104, desc[UR14][R70.64] ;  /* 0x0000000e46687981 */ /* 0x000f62000c1e1900 */
[----:B------:R-:W-:Y:S01]  /*1690*/  FFMA.FTZ R67, R151, R150, R64 ;  /* 0x0000009697437223 */ /* 0x000fe20000010040 */
[----:B------:R-:W-:Y:S01]  /*16a0*/  SHF.L.U32 R192, R192, 0x10, RZ ;  /* 0x00000010c0c07819 */ /* 0x000fe200000006ff */
[----:B------:R-:W-:Y:S01]  /*16b0*/  FMUL.FTZ R146, R90, R191 ;  /* 0x000000bf5a927220 */ /* 0x000fe20000410000 */
[----:B------:R-:W-:Y:S01]  /*16c0*/  FADD.FTZ R65, R147, R66 ;  /* 0x0000004293417221 */ /* 0x000fe20000010000 */
[----:B------:R-:W-:Y:S01]  /*16d0*/  FMUL.FTZ R109, R161, UR12 ;  /* 0x0000000ca16d7c20 */ /* 0x000fe20008410000 */
[----:B------:R-:W-:Y:S01]  /*16e0*/  FFMA.FTZ R64, R106, R147, R67 ;  /* 0x000000936a407223 */ /* 0x000fe20000010043 */
[----:B------:R-:W-:Y:S01]  /*16f0*/  FMUL.FTZ R110, R0, UR12 ;  /* 0x0000000c006e7c20 */ /* 0x000fe20008410000 */
[----:B------:R-:W-:Y:S01]  /*1700*/  SHF.L.U32 R193, R193, 0x10, RZ ;  /* 0x00000010c1c17819 */ /* 0x000fe200000006ff */
[----:B-1----:R-:W-:Y:S01]  /*1710*/  FMUL.FTZ R113, R3, R192 ;  /* 0x000000c003717220 */ /* 0x002fe20000410000 */
[----:B------:R-:W-:Y:S01]  /*1720*/  FADD.FTZ R0, R65, R146 ;  /* 0x0000009241007221 */ /* 0x000fe20000010000 */
[----:B------:R-:W-:Y:S01]  /*1730*/  FFMA.FTZ R65, R109, R146, R64 ;  /* 0x000000926d417223 */ /* 0x000fe20000010040 */
[----:B------:R-:W5:Y:S01]  /*1740*/  @P0 LDG.E.64 R130, desc[UR14][R134.64] ;  /* 0x0000000e86820981 */ /* 0x000f62000c1e1b00 */
[----:B------:R-:W-:Y:S01]  /*1750*/  FMUL.FTZ R112, R91, R193 ;  /* 0x000000c15b707220 */ /* 0x000fe20000410000 */
[----:B------:R-:W-:Y:S01]  /*1760*/  FADD.FTZ R67, R0, R113 ;  /* 0x0000007100437221 */ /* 0x000fe20000010000 */
[----:B------:R-:W-:-:S03]  /*1770*/  FFMA.FTZ R0, R110, R113, R65 ;  /* 0x000000716e007223 */ /* 0x000fc60000010041 */
[----:B------:R-:W-:Y:S01]  /*1780*/  FADD.FTZ R67, R67, R112 ;  /* 0x0000007043437221 */ /* 0x000fe20000010000 */
[----:B------:R-:W-:-:S04]  /*1790*/  FFMA.FTZ R64, R101, R112, R0 ;  /* 0x0000007065407223 */ /* 0x000fc80000010000 */
[----:B------:R-:W1:Y:S04]  /*17a0*/  SHFL.DOWN PT, R0, R67, 0x10, 0x1f ;  /* 0x0a001f0043007f89 */ /* 0x000e6800000e0000 */
[----:B------:R-:W2:Y:S01]  /*17b0*/  SHFL.DOWN PT, R65, R64, 0x10, 0x1f ;  /* 0x0a001f0040417f89 */ /* 0x000ea200000e0000 */
[----:B0-----:R-:W-:-:S05]  /*17c0*/  @P0 IMAD.WIDE.U32 R68, R143, 0x8, R68 ;  /* 0x000000088f440825 */ /* 0x001fca00078e0044 */
[----:B------:R0:W5:Y:S01]  /*17d0*/  @P0 LDG.E.64 R124, desc[UR14][R68.64] ;  /* 0x0000000e447c0981 */ /* 0x000162000c1e1b00 */
[----:B-1----:R-:W-:Y:S01]  /*17e0*/  FADD.FTZ R66, R67, R0 ;  /* 0x0000000043427221 */ /* 0x002fe20000010000 */
[----:B--2---:R-:W-:-:S04]  /*17f0*/  FADD.FTZ R65, R64, R65 ;  /* 0x0000004140417221 */ /* 0x004fc80000010000 */
[----:B0-----:R-:W0:Y:S04]  /*1800*/  SHFL.DOWN PT, R69, R66, 0x8, 0x1f ;  /* 0x09001f0042457f89 */ /* 0x001e2800000e0000 */
[----:B------:R-:W1:Y:S01]  /*1810*/  SHFL.DOWN PT, R0, R65, 0x8, 0x1f ;  /* 0x09001f0041007f89 */ /* 0x000e6200000e0000 */
[----:B0-----:R-:W-:Y:S01]  /*1820*/  FADD.FTZ R69, R66, R69 ;  /* 0x0000004542457221 */ /* 0x001fe20000010000 */
[----:B-1----:R-:W-:-:S04]  /*1830*/  FADD.FTZ R68, R65, R0 ;  /* 0x0000000041447221 */ /* 0x002fc80000010000 */
[----:B------:R-:W0:Y:S04]  /*1840*/  SHFL.DOWN PT, R70, R69, 0x4, 0x1f ;  /* 0x08801f0045467f89 */ /* 0x000e2800000e0000 */
[----:B------:R-:W1:Y:S01]  /*1850*/  SHFL.DOWN PT, R71, R68, 0x4, 0x1f ;  /* 0x08801f0044477f89 */ /* 0x000e6200000e0000 */
[----:B------:R-:W2:Y:S01]  /*1860*/  S2R R0, SR_TID.X ;  /* 0x0000000000007919 */ /* 0x000ea20000002100 */
[----:B0-----:R-:W-:Y:S01]  /*1870*/  FADD.FTZ R70, R69, R70 ;  /* 0x0000004645467221 */ /* 0x001fe20000010000 */
[----:B-1----:R-:W-:-:S04]  /*1880*/  FADD.FTZ R71, R68, R71 ;  /* 0x0000004744477221 */ /* 0x002fc80000010000 */
[----:B------:R-:W0:Y:S04]  /*1890*/  SHFL.DOWN PT, R67, R70, 0x2, 0x1f ;  /* 0x08401f0046437f89 */ /* 0x000e2800000e0000 */
[----:B------:R-:W1:Y:S01]  /*18a0*/  SHFL.DOWN PT, R64, R71, 0x2, 0x1f ;  /* 0x08401f0047407f89 */ /* 0x000e6200000e0000 */
[----:B--2---:R-:W-:Y:S02]  /*18b0*/  LOP3.LUT P2, RZ, R0, 0x1f, RZ, 0xc0, !PT ;  /* 0x0000001f00ff7812 */ /* 0x004fe4000784c0ff */
[----:B------:R-:W-:Y:S01]  /*18c0*/  PLOP3.LUT P0, PT, PT, PT, PT, 0x80, 0x8 ;  /* 0x000000000008781c */ /* 0x000fe20003f0f070 */
[----:B0-----:R-:W-:Y:S01]  /*18d0*/  FADD.FTZ R67, R70, R67 ;  /* 0x0000004346437221 */ /* 0x001fe20000010000 */
[----:B-1----:R-:W-:-:S04]  /*18e0*/  FADD.FTZ R64, R71, R64 ;  /* 0x0000004047407221 */ /* 0x002fc80000010000 */
[----:B------:R-:W0:Y:S04]  /*18f0*/  SHFL.DOWN PT, R134, R67, 0x1, 0x1f ;  /* 0x08201f0043867f89 */ /* 0x000e2800000e0000 */
[----:B------:R-:W1:Y:S01]  /*1900*/  SHFL.DOWN PT, R135, R64, 0x1, 0x1f ;  /* 0x08201f0040877f89 */ /* 0x000e6200000e0000 */
[----:B------:R-:W-:Y:S02]  /*1910*/  MOV R65, 0x400 ;  /* 0x0000040000417802 */ /* 0x000fe40000000f00 */
[----:B------:R-:W-:Y:S02]  /*1920*/  @!P2 PLOP3.LUT P0, PT, P1, PT, PT, 0x80, 0x8 ;  /* 0x000000000008a81c */ /* 0x000fe40000f0f070 */
[----:B------:R-:W-:Y:S02]  /*1930*/  LEA R68, R194, R65, 0x18 ;  /* 0x00000041c2447211 */ /* 0x000fe400078ec0ff */
[----:B------:R-:W-:-:S02]  /*1940*/  @!P2 SHF.R.U32.HI R66, RZ, 0x2, R0 ;  /* 0x00000002ff42a819 */ /* 0x000fc40000011600 */
[----:B------:R-:W-:Y:S02]  /*1950*/  IADD3 R194, PT, PT, R68, 0x2820, RZ ;  /* 0x0000282044c27810 */ /* 0x000fe40007ffe0ff */
[----:B------:R-:W-:Y:S02]  /*1960*/  @!P2 LOP3.LUT R66, R66, 0x18, RZ, 0xc0, !PT ;  /* 0x000000184242a812 */ /* 0x000fe400078ec0ff */
[----:B------:R-:W-:-:S03]  /*1970*/  @!P2 MOV R65, R194 ;  /* 0x000000c20041a202 */ /* 0x000fc60000000f00 */
[----:B------:R-:W-:-:S04]  /*1980*/  @!P0 IADD3 R65, PT, PT, R68, 0x2800, RZ ;  /* 0x0000280044418810 */ /* 0x000fc80007ffe0ff */
[----:B------:R-:W-:Y:S01]  /*1990*/  @!P2 IADD3 R161, PT, PT, R66, R65, RZ ;  /* 0x0000004142a1a210 */ /* 0x000fe20007ffe0ff */
[----:B0-----:R-:W-:Y:S01]  /*19a0*/  FADD.FTZ R134, R67, R134 ;  /* 0x0000008643867221 */ /* 0x001fe20000010000 */
        /* <DEDUP_REMOVED lines=68> */
[----:B------:R-:W-:Y:S05]  /*1df0*/  BRA.U !UP1, `(.L_x_768) ;  /* 0x0000001509c87547 */ /* 0x000fea000b800000 */
[----:B------:R-:W0:Y:S02]  /*1e00*/  LDC.64 R64, c[0x0][0x390] ;  /* 0x0000e400ff407b82 */ /* 0x000e240000000a00 */
[----:B0-----:R-:W-:-:S06]  /*1e10*/  IMAD.WIDE.U32 R66, R143, 0x8, R64 ;  /* 0x000000088f427825 */ /* 0x001fcc00078e0040 */
[----:B------:R-:W2:Y:S01]  /*1e20*/  LDG.E.64 R66, desc[UR14][R66.64] ;  /* 0x0000000e42427981 */ /* 0x000ea2000c1e1b00 */
[--C-:B------:R-:W-:Y:S01]  /*1e30*/  FFMA.FTZ R164, R164, UR13, R161.reuse ;  /* 0x0000000da4a47c23 */ /* 0x100fe200080100a1 */
[----:B-----5:R-:W-:Y:S01]  /*1e40*/  LOP3.LUT P5, RZ, R138, 0xff00, RZ, 0xc0, !PT ;  /* 0x0000ff008aff7812 */ /* 0x020fe200078ac0ff */
[--C-:B------:R-:W-:Y:S01]  /*1e50*/  FFMA.FTZ R69, R174, UR13, R161.reuse ;  /* 0x0000000dae457c23 */ /* 0x100fe200080100a1 */
[----:B------:R-:W-:Y:S01]  /*1e60*/  FFMA.FTZ R140, R140, UR13, R161 ;  /* 0x0000000d8c8c7c23 */ /* 0x000fe200080100a1 */
[----:B------:R-:W-:Y:S01]  /*1e70*/  FADD.FTZ R164, R141, -R164 ;  /* 0x800000a48da47221 */ /* 0x000fe20000010000 */
[----:B------:R-:W-:Y:S01]  /*1e80*/  ISETP.GE.U32.AND P3, PT, R138, 0x1000000, PT ;  /* 0x010000008a00780c */ /* 0x000fe20003f66070 */
[----:B------:R-:W-:Y:S01]  /*1e90*/  FADD.FTZ R69, R142, -R69 ;  /* 0x800000458e457221 */ /* 0x000fe20000010000 */
[----:B------:R-:W-:Y:S01]  /*1ea0*/  LOP3.LUT P2, RZ, R138, 0xff0000, RZ, 0xc0, !PT ;  /* 0x00ff00008aff7812 */ /* 0x000fe2000784c0ff */
[----:B------:R-:W-:Y:S01]  /*1eb0*/  FMUL.FTZ R164, R164, UR12 ;  /* 0x0000000ca4a47c20 */ /* 0x000fe20008410000 */
[----:B------:R-:W-:Y:S01]  /*1ec0*/  FADD.FTZ R140, R163, -R140 ;  /* 0x8000008ca38c7221 */ /* 0x000fe20000010000 */
[----:B------:R-:W-:Y:S01]  /*1ed0*/  FFMA.FTZ R136, R136, UR13, R161 ;  /* 0x0000000d88887c23 */ /* 0x000fe200080100a1 */
[----:B------:R-:W-:Y:S01]  /*1ee0*/  FMUL.FTZ R70, R69, UR12 ;  /* 0x0000000c45467c20 */ /* 0x000fe20008410000 */
[----:B------:R-:W-:Y:S01]  /*1ef0*/  FMUL.FTZ R68, R164, UR4 ;  /* 0x00000004a4447c20 */ /* 0x000fe20008410000 */
[----:B------:R-:W-:Y:S01]  /*1f00*/  FMUL.FTZ R140, R140, UR12 ;  /* 0x0000000c8c8c7c20 */ /* 0x000fe20008410000 */
[----:B------:R-:W-:Y:S01]  /*1f10*/  LOP3.LUT P0, RZ, R138, 0xff, RZ, 0xc0, !PT ;  /* 0x000000ff8aff7812 */ /* 0x000fe2000780c0ff */
[----:B------:R-:W-:Y:S01]  /*1f20*/  FADD.FTZ R136, R139, -R136 ;  /* 0x800000888b887221 */ /* 0x000fe20000010000 */
[----:B------:R-:W-:Y:S01]  /*1f30*/  @P5 SHF.L.U32 R69, R88, 0x10, RZ ;  /* 0x0000001058455819 */ /* 0x000fe200000006ff */
[----:B------:R-:W-:Y:S01]  /*1f40*/  FMUL.FTZ R176, R68, UR22 ;  /* 0x0000001644b07c20 */ /* 0x000fe20008410000 */
[----:B------:R-:W-:Y:S01]  /*1f50*/  FMUL.FTZ R173, R70, UR4 ;  /* 0x0000000446ad7c20 */ /* 0x000fe20008410000 */
[----:B------:R-:W-:Y:S01]  /*1f60*/  CS2R R134, SRZ ;  /* 0x0000000000867805 */ /* 0x000fe2000001ff00 */
[----:B------:R-:W-:Y:S01]  /*1f70*/  FMUL.FTZ R174, R140, UR4 ;  /* 0x000000048cae7c20 */ /* 0x000fe20008410000 */
[----:B------:R-:W-:Y:S01]  /*1f80*/  FMUL.FTZ R136, R136, UR12 ;  /* 0x0000000c88887c20 */ /* 0x000fe20008410000 */
[----:B------:R-:W-:Y:S01]  /*1f90*/  @P5 FMUL.FTZ R134, R176, R69 ;  /* 0x00000045b0865220 */ /* 0x000fe20000410000 */
[----:B------:R-:W-:Y:S01]  /*1fa0*/  @P3 SHF.L.U32 R68, R89, 0x10, RZ ;  /* 0x0000001059443819 */ /* 0x000fe200000006ff */
[----:B------:R-:W-:Y:S01]  /*1fb0*/  FMUL.FTZ R173, R173, UR22 ;  /* 0x00000016adad7c20 */ /* 0x000fe20008410000 */
[----:B------:R-:W-:Y:S01]  /*1fc0*/  @P2 SHF.L.U32 R69, R123, 0x10, RZ ;  /* 0x000000107b452819 */ /* 0x000fe200000006ff */
[----:B------:R-:W-:Y:S01]  /*1fd0*/  FMUL.FTZ R174, R174, UR22 ;  /* 0x00000016aeae7c20 */ /* 0x000fe20008410000 */
[----:B------:R0:W-:Y:S01]  /*1fe0*/  F2F.BF16.F32 R175, R136 ;  /* 0x0000008800af7304 */ /* 0x0001e20000202000 */
[----:B------:R-:W-:-:S02]  /*1ff0*/  HFMA2 R138, -RZ, RZ, 0, 0 ;  /* 0x00000000ff8a7431 */ /* 0x000fc400000001ff */
[----:B------:R-:W-:Y:S01]  /*2000*/  @P3 FMUL.FTZ R138, R173, R68 ;  /* 0x00000044ad8a3220 */ /* 0x000fe20000410000 */
[----:B------:R-:W-:Y:S01]  /*2010*/  @P2 FMUL.FTZ R135, R174, R69 ;  /* 0x00000045ae872220 */ /* 0x000fe20000410000 */
[----:B------:R-:W-:Y:S01]  /*2020*/  MOV R142, RZ ;  /* 0x000000ff008e7202 */ /* 0x000fe20000000f00 */
[----:B------:R-:W1:Y:S01]  /*2030*/  LDC.64 R68, c[0x0][0x478] ;  /* 0x00011e00ff447b82 */ /* 0x000e620000000a00 */
[--C-:B------:R-:W-:Y:S01]  /*2040*/  FFMA.FTZ R172, R172, UR13, R161.reuse ;  /* 0x0000000dacac7c23 */ /* 0x100fe200080100a1 */
[----:B------:R-:W-:Y:S01]  /*2050*/  F2F.BF16.F32 R178, R140 ;  /* 0x0000008c00b27304 */ /* 0x000fe20000202000 */
[----:B0-----:R-:W-:Y:S01]  /*2060*/  FMUL.FTZ R136, R136, UR4 ;  /* 0x0000000488887c20 */ /* 0x001fe20008410000 */
[--C-:B------:R-:W-:Y:S01]  /*2070*/  FFMA.FTZ R166, R166, UR13, R161.reuse ;  /* 0x0000000da6a67c23 */ /* 0x100fe200080100a1 */
[----:B------:R-:W-:Y:S01]  /*2080*/  LOP3.LUT P4, RZ, R144, 0xff00, RZ, 0xc0, !PT ;  /* 0x0000ff0090ff7812 */ /* 0x000fe2000788c0ff */
[--C-:B------:R-:W-:Y:S01]  /*2090*/  FFMA.FTZ R168, R168, UR13, R161.reuse ;  /* 0x0000000da8a87c23 */ /* 0x100fe200080100a1 */
[----:B------:R-:W-:Y:S01]  /*20a0*/  FMUL.FTZ R177, R136, UR22 ;  /* 0x0000001688b17c20 */ /* 0x000fe20008410000 */
[----:B------:R-:W-:Y:S01]  /*20b0*/  LOP3.LUT P6, RZ, R144, 0xff0000, RZ, 0xc0, !PT ;  /* 0x00ff000090ff7812 */ /* 0x000fe200078cc0ff */
[----:B------:R-:W-:Y:S01]  /*20c0*/  FFMA.FTZ R170, R170, UR13, R161 ;  /* 0x0000000daaaa7c23 */ /* 0x000fe200080100a1 */
[----:B------:R0:W-:Y:S01]  /*20d0*/  F2F.BF16.F32 R140, R134 ;  /* 0x00000086008c7304 */ /* 0x0001e20000202000 */
[----:B------:R-:W-:-:S07]  /*20e0*/  FADD.FTZ R172, R171, -R172 ;  /* 0x800000acabac7221 */ /* 0x000fce0000010000 */
[----:B------:R3:W4:Y:S01]  /*20f0*/  F2F.BF16.F32 R139, R70 ;  /* 0x00000046008b7304 */ /* 0x0007220000202000 */
[----:B0-----:R-:W-:-:S05]  /*2100*/  @P0 SHF.L.U32 R134, R122, 0x10, RZ ;  /* 0x000000107a860819 */ /* 0x001fca00000006ff */
[----:B------:R-:W-:Y:S02]  /*2110*/  @P0 FMUL.FTZ R142, R177, R134 ;  /* 0x00000086b18e0220 */ /* 0x000fe40000410000 */
[----:B------:R-:W0:Y:S01]  /*2120*/  F2F.BF16.F32 R137, R164 ;  /* 0x000000a400897304 */ /* 0x000e220000202000 */
[----:B---3--:R-:W3:Y:S01]  /*2130*/  LDC.64 R70, c[0x0][0x468] ;  /* 0x00011a00ff467b82 */ /* 0x008ee20000000a00 */
[----:B----4-:R-:W-:-:S06]  /*2140*/  IMAD.U32 R139, R139, 0x10000, RZ ;  /* 0x000100008b8b7824 */ /* 0x010fcc00078e00ff */
[----:B------:R-:W4:Y:S01]  /*2150*/  F2F.BF16.F32 R138, R138 ;  /* 0x0000008a008a7304 */ /* 0x000f220000202000 */
[----:B0-----:R-:W-:-:S07]  /*2160*/  IMAD.WIDE.U32 R136, R137, 0x10000, RZ ;  /* 0x0001000089887825 */ /* 0x001fce00078e00ff */
[----:B------:R0:W1:Y:S01]  /*2170*/  F2F.BF16.F32 R164, R135 ;  /* 0x0000008700a47304 */ /* 0x0000620000202000 */
[----:B------:R-:W-:Y:S02]  /*2180*/  LOP3.LUT R137, R137, R139, R178, 0xfe, !PT ;  /* 0x0000008b89897212 */ /* 0x000fe400078efeb2 */
[----:B------:R-:W-:-:S05]  /*2190*/  LOP3.LUT R136, R136, R175, RZ, 0xfc, !PT ;  /* 0x000000af88887212 */ /* 0x000fca00078efcff */
[----:B------:R3:W3:Y:S01]  /*21a0*/  F2F.BF16.F32 R163, R142 ;  /* 0x0000008e00a37304 */ /* 0x0006e20000202000 */
[----:B0-----:R-:W-:Y:S01]  /*21b0*/  IMAD.WIDE.U32 R134, R140, 0x10000, RZ ;  /* 0x000100008c867825 */ /* 0x001fe200078e00ff */
[----:B----4-:R-:W-:-:S04]  /*21c0*/  SHF.L.U32 R141, R138, 0x10, RZ ;  /* 0x000000108a8d7819 */ /* 0x010fc800000006ff */
[----:B-1----:R-:W-:Y:S01]  /*21d0*/  LOP3.LUT R139, R135, R141, R164, 0xfe, !PT ;  /* 0x0000008d878b7212 */ /* 0x002fe200078efea4 */
[----:B------:R-:W-:-:S04]  /*21e0*/  IMAD.WIDE.U32 R140, R143, 0x8, R68 ;  /* 0x000000088f8c7825 */ /* 0x000fc800078e0044 */
[----:B---3--:R-:W-:Y:S01]  /*21f0*/  IMAD.WIDE.U32 R142, R143, 0x8, R70 ;  /* 0x000000088f8e7825 */ /* 0x008fe200078e0046 */
[----:B------:R-:W-:Y:S01]  /*2200*/  STG.E.64 desc[UR14][R140.64], R136 ;  /* 0x000000888c007986 */ /* 0x000fe2000c101b0e */
[----:B------:R-:W-:Y:S02]  /*2210*/  LOP3.LUT R138, R134, R163, RZ, 0xfc, !PT ;  /* 0x000000a3868a7212 */ /* 0x000fe400078efcff */
[----:B------:R-:W-:-:S03]  /*2220*/  IMAD.WIDE.U32 R134, R145, 0x8, R64 ;  /* 0x0000000891867825 */ /* 0x000fc600078e0040 */
[----:B------:R0:W-:Y:S04]  /*2230*/  STG.E.64 desc[UR14][R142.64], R138 ;  /* 0x0000008a8e007986 */ /* 0x0001e8000c101b0e */
[----:B------:R-:W3:Y:S01]  /*2240*/  LDG.E.64 R134, desc[UR14][R134.64] ;  /* 0x0000000e86867981 */ /* 0x000ee2000c1e1b00 */
[----:B------:R-:W-:Y:S01]  /*2250*/  FADD.FTZ R166, R165, -R166 ;  /* 0x800000a6a5a67221 */ /* 0x000fe20000010000 */
[----:B------:R-:W-:Y:S01]  /*2260*/  FADD.FTZ R168, R167, -R168 ;  /* 0x800000a8a7a87221 */ /* 0x000fe20000010000 */
[----:B------:R-:W-:Y:S01]  /*2270*/  HFMA2 R164, -RZ, RZ, 0, 0 ;  /* 0x00000000ffa47431 */ /* 0x000fe200000001ff */
[----:B------:R-:W-:Y:S01]  /*2280*/  MOV R163, RZ ;  /* 0x000000ff00a37202 */ /* 0x000fe20000000f00 */
[----:B------:R-:W-:Y:S01]  /*2290*/  FMUL.FTZ R166, R166, UR12 ;  /* 0x0000000ca6a67c20 */ /* 0x000fe20008410000 */
[----:B------:R-:W-:Y:S01]  /*22a0*/  FMUL.FTZ R168, R168, UR12 ;  /* 0x0000000ca8a87c20 */ /* 0x000fe20008410000 */
[----:B------:R-:W-:Y:S01]  /*22b0*/  FADD.FTZ R170, R169, -R170 ;  /* 0x800000aaa9aa7221 */ /* 0x000fe20000010000 */
[----:B------:R-:W-:Y:S01]  /*22c0*/  FMUL.FTZ R172, R172, UR12 ;  /* 0x0000000cacac7c20 */ /* 0x000fe20008410000 */
[----:B0-----:R0:W-:Y:S01]  /*22d0*/  F2F.BF16.F32 R139, R166 ;  /* 0x000000a6008b7304 */ /* 0x0011e20000202000 */
[----:B------:R-:W-:Y:S01]  /*22e0*/  FMUL.FTZ R167, R168, UR4 ;  /* 0x00000004a8a77c20 */ /* 0x000fe20008410000 */
[----:B------:R-:W-:Y:S01]  /*22f0*/  FMUL.FTZ R170, R170, UR12 ;  /* 0x0000000caaaa7c20 */ /* 0x000fe20008410000 */
[----:B------:R-:W-:Y:S01]  /*2300*/  MOV R138, RZ ;  /* 0x000000ff008a7202 */ /* 0x000fe20000000f00 */
[----:B------:R-:W-:-:S02]  /*2310*/  HFMA2 R142, -RZ, RZ, 0, 0 ;  /* 0x00000000ff8e7431 */ /* 0x000fc400000001ff */
[----:B------:R-:W-:Y:S01]  /*2320*/  FMUL.FTZ R167, R167, UR22 ;  /* 0x00000016a7a77c20 */ /* 0x000fe20008410000 */
[----:B------:R-:W-:Y:S01]  /*2330*/  FMUL.FTZ R165, R170, UR4 ;  /* 0x00000004aaa57c20 */ /* 0x000fe20008410000 */
[----:B------:R1:W-:Y:S01]  /*2340*/  F2F.BF16.F32 R171, R172 ;  /* 0x000000ac00ab7304 */ /* 0x0003e20000202000 */
[----:B0-----:R-:W-:Y:S02]  /*2350*/  FMUL.FTZ R166, R166, UR4 ;  /* 0x00000004a6a67c20 */ /* 0x001fe40008410000 */
[----:B------:R-:W-:-:S05]  /*2360*/  FMUL.FTZ R165, R165, UR22 ;  /* 0x00000016a5a57c20 */ /* 0x000fca0008410000 */
[----:B------:R-:W0:Y:S01]  /*2370*/  F2F.BF16.F32 R141, R170 ;  /* 0x000000aa008d7304 */ /* 0x000e220000202000 */
[----:B-1----:R-:W-:-:S04]  /*2380*/  FMUL.FTZ R172, R172, UR4 ;  /* 0x00000004acac7c20 */ /* 0x002fc80008410000 */
[----:B------:R-:W-:Y:S01]  /*2390*/  FMUL.FTZ R169, R172, UR22 ;  /* 0x00000016aca97c20 */ /* 0x000fe20008410000 */
[----:B0-----:R-:W-:Y:S02]  /*23a0*/  SHF.L.U32 R141, R141, 0x10, RZ ;  /* 0x000000108d8d7819 */ /* 0x001fe400000006ff */
[----:B--2---:R-:W-:Y:S02]  /*23b0*/  @P0 MOV R136, R66 ;  /* 0x0000004200880202 */ /* 0x004fe40000000f00 */
[----:B------:R-:W-:Y:S02]  /*23c0*/  @P5 SHF.R.U64 R137, R66, 0x10, R67 ;  /* 0x0000001042895819 */ /* 0x000fe40000001243 */
[----:B------:R-:W-:Y:S02]  /*23d0*/  @P0 SHF.L.U32 R66, R136, 0x10, RZ ;  /* 0x0000001088420819 */ /* 0x000fe400000006ff */
[----:B------:R-:W-:Y:S01]  /*23e0*/  @P5 SHF.L.U32 R136, R137, 0x10, RZ ;  /* 0x0000001089885819 */ /* 0x000fe200000006ff */
[----:B------:R-:W-:-:S02]  /*23f0*/  HFMA2 R137, -RZ, RZ, 0, 0 ;  /* 0x00000000ff897431 */ /* 0x000fc400000001ff */
[----:B------:R-:W-:Y:S01]  /*2400*/  @P0 FMUL.FTZ R164, R177, R66 ;  /* 0x00000042b1a40220 */ /* 0x000fe20000410000 */
[----:B------:R-:W-:Y:S01]  /*2410*/  ISETP.GE.U32.AND P0, PT, R144, 0x1000000, PT ;  /* 0x010000009000780c */ /* 0x000fe20003f06070 */
[----:B------:R-:W-:Y:S01]  /*2420*/  @P5 FMUL.FTZ R163, R176, R136 ;  /* 0x00000088b0a35220 */ /* 0x000fe20000410000 */
[----:B------:R-:W-:Y:S01]  /*2430*/  @P4 SHF.L.U32 R66, R86, 0x10, RZ ;  /* 0x0000001056424819 */ /* 0x000fe200000006ff */
[----:B------:R-:W-:Y:S01]  /*2440*/  FMUL.FTZ R176, R166, UR22 ;  /* 0x00000016a6b07c20 */ /* 0x000fe20008410000 */
[----:B------:R-:W-:Y:S01]  /*2450*/  LOP3.LUT P5, RZ, R144, 0xff, RZ, 0xc0, !PT ;  /* 0x000000ff90ff7812 */ /* 0x000fe200078ac0ff */
[----:B------:R-:W0:Y:S02]  /*2460*/  F2F.BF16.F32 R177, R168 ;  /* 0x000000a800b17304 */ /* 0x000e240000202000 */
[----:B------:R-:W-:Y:S01]  /*2470*/  @P4 FMUL.FTZ R137, R176, R66 ;  /* 0x00000042b0894220 */ /* 0x000fe20000410000 */
[----:B------:R-:W-:-:S05]  /*2480*/  @P6 SHF.L.U32 R66, R121, 0x10, RZ ;  /* 0x0000001079426819 */ /* 0x000fca00000006ff */
[----:B------:R-:W-:Y:S01]  /*2490*/  @P6 FMUL.FTZ R138, R167, R66 ;  /* 0x00000042a78a6220 */ /* 0x000fe20000410000 */
[----:B------:R-:W-:Y:S01]  /*24a0*/  @P0 SHF.L.U32 R66, R87, 0x10, RZ ;  /* 0x0000001057420819 */ /* 0x000fe200000006ff */
[----:B------:R1:W2:Y:S02]  /*24b0*/  F2F.BF16.F32 R140, R137 ;  /* 0x00000089008c7304 */ /* 0x0002a40000202000 */
[----:B------:R-:W-:Y:S02]  /*24c0*/  @P5 SHF.L.U32 R136, R120, 0x10, RZ ;  /* 0x0000001078885819 */ /* 0x000fe400000006ff */
[----:B------:R-:W-:Y:S01]  /*24d0*/  @P0 FMUL.FTZ R142, R165, R66 ;  /* 0x00000042a58e0220 */ /* 0x000fe20000410000 */
[----:B------:R-:W-:Y:S02]  /*24e0*/  MOV R66, RZ ;  /* 0x000000ff00427202 */ /* 0x000fe40000000f00 */
[----:B------:R-:W-:Y:S01]  /*24f0*/  @P5 FMUL.FTZ R66, R136, R169 ;  /* 0x000000a988425220 */ /* 0x000fe20000410000 */
[----:B------:R2:W-:Y:S01]  /*2500*/  F2F.BF16.F32 R144, R138 ;  /* 0x0000008a00907304 */ /* 0x0005e20000202000 */
[----:B-1----:R-:W-:-:S05]  /*2510*/  IMAD.WIDE.U32 R136, R139, 0x10000, RZ ;  /* 0x000100008b887825 */ /* 0x002fca00078e00ff */
[----:B0-----:R-:W-:Y:S02]  /*2520*/  LOP3.LUT R137, R137, R141, R177, 0xfe, !PT ;  /* 0x0000008d89897212 */ /* 0x001fe400078efeb1 */
[----:B------:R-:W0:Y:S01]  /*2530*/  F2F.BF16.F32 R142, R142 ;  /* 0x0000008e008e7304 */ /* 0x000e220000202000 */
[----:B--2---:R-:W-:Y:S01]  /*2540*/  IMAD.WIDE.U32 R138, R140, 0x10000, RZ ;  /* 0x000100008c8a7825 */ /* 0x004fe200078e00ff */
[----:B------:R-:W-:-:S03]  /*2550*/  LOP3.LUT R136, R136, R171, RZ, 0xfc, !PT ;  /* 0x000000ab88887212 */ /* 0x000fc600078efcff */
[----:B------:R-:W-:-:S03]  /*2560*/  IMAD.WIDE.U32 R140, R145, 0x8, R68 ;  /* 0x00000008918c7825 */ /* 0x000fc600078e0044 */
[----:B------:R-:W1:Y:S02]  /*2570*/  F2F.BF16.F32 R175, R66 ;  /* 0x0000004200af7304 */ /* 0x000e640000202000 */
[----:B------:R2:W-:Y:S01]  /*2580*/  STG.E.64 desc[UR14][R140.64], R136 ;  /* 0x000000888c007986 */ /* 0x0005e2000c101b0e */
[----:B0-----:R-:W-:-:S04]  /*2590*/  SHF.L.U32 R143, R142, 0x10, RZ ;  /* 0x000000108e8f7819 */ /* 0x001fc800000006ff */
[----:B------:R-:W-:Y:S01]  /*25a0*/  LOP3.LUT R139, R139, R143, R144, 0xfe, !PT ;  /* 0x0000008f8b8b7212 */ /* 0x000fe200078efe90 */
[----:B------:R-:W-:Y:S01]  /*25b0*/  IMAD.WIDE.U32 R142, R145, 0x8, R70 ;  /* 0x00000008918e7825 */ /* 0x000fe200078e0046 */
[----:B-1----:R-:W-:-:S03]  /*25c0*/  LOP3.LUT R138, R138, R175, RZ, 0xfc, !PT ;  /* 0x000000af8a8a7212 */ /* 0x002fc600078efcff */
[----:B------:R-:W-:Y:S02]  /*25d0*/  IMAD.WIDE.U32 R144, R100, 0x8, R64 ;  /* 0x0000000864907825 */ /* 0x000fe400078e0040 */
[----:B------:R0:W-:Y:S04]  /*25e0*/  STG.E.64 desc[UR14][R142.64], R138 ;  /* 0x0000008a8e007986 */ /* 0x0001e8000c101b0e */
[----:B------:R-:W4:Y:S01]  /*25f0*/  LDG.E.64 R144, desc[UR14][R144.64] ;  /* 0x0000000e90907981 */ /* 0x000f22000c1e1b00 */
[----:B------:R-:W-:Y:S01]  /*2600*/  FFMA.FTZ R162, R162, UR13, R161 ;  /* 0x0000000da2a27c23 */ /* 0x000fe200080100a1 */
[----:B--2---:R-:W-:Y:S01]  /*2610*/  @P3 SHF.R.U32.HI R136, RZ, 0x10, R67 ;  /* 0x00000010ff883819 */ /* 0x004fe20000011643 */
[----:B------:R-:W-:Y:S01]  /*2620*/  FFMA.FTZ R155, R155, UR13, R161 ;  /* 0x0000000d9b9b7c23 */ /* 0x000fe200080100a1 */
[----:B------:R-:W-:-:S02]  /*2630*/  HFMA2 R166, -RZ, RZ, 0, 0 ;  /* 0x00000000ffa67431 */ /* 0x000fc400000001ff */
[----:B------:R-:W-:Y:S01]  /*2640*/  FADD.FTZ R162, R159, -R162 ;  /* 0x800000a29fa27221 */ /* 0x000fe20000010000 */
[----:B------:R-:W-:Y:S01]  /*2650*/  @P2 MOV R159, R67 ;  /* 0x00000043009f2202 */ /* 0x000fe20000000f00 */
[----:B------:R-:W-:Y:S01]  /*2660*/  FADD.FTZ R155, R160, -R155 ;  /* 0x8000009ba09b7221 */ /* 0x000fe20000010000 */
[----:B------:R-:W-:Y:S02]  /*2670*/  @P3 SHF.L.U32 R136, R136, 0x10, RZ ;  /* 0x0000001088883819 */ /* 0x000fe400000006ff */
[----:B------:R-:W-:Y:S01]  /*2680*/  CS2R R140, SRZ ;  /* 0x00000000008c7805 */ /* 0x000fe2000001ff00 */
[--C-:B------:R-:W-:Y:S01]  /*2690*/  FFMA.FTZ R102, R102, UR13, R161.reuse ;  /* 0x0000000d66667c23 */ /* 0x100fe200080100a1 */
[----:B------:R-:W-:Y:S02]  /*26a0*/  @P2 IMAD.U32 R137, R159, 0x10000, RZ ;  /* 0x000100009f892824 */ /* 0x000fe400078e00ff */
[----:B------:R-:W-:Y:S01]  /*26b0*/  FFMA.FTZ R111, R111, UR13, R161 ;  /* 0x0000000d6f6f7c23 */ /* 0x000fe200080100a1 */
[----:B------:R-:W-:Y:S01]  /*26c0*/  @P3 FMUL.FTZ R141, R173, R136 ;  /* 0x00000088ad8d3220 */ /* 0x000fe20000410000 */
[----:B0-----:R-:W-:-:S02]  /*26d0*/  HFMA2 R143, -RZ, RZ, 0, 0 ;  /* 0x00000000ff8f7431 */ /* 0x001fc400000001ff */
[----:B------:R-:W-:Y:S01]  /*26e0*/  @P2 FMUL.FTZ R166, R174, R137 ;  /* 0x00000089aea62220 */ /* 0x000fe20000410000 */
[----:B------:R-:W-:Y:S01]  /*26f0*/  LOP3.LUT P2, RZ, R103, 0xff00, RZ, 0xc0, !PT ;  /* 0x0000ff0067ff7812 */ /* 0x000fe2000784c0ff */
[----:B------:R-:W-:Y:S01]  /*2700*/  FMUL.FTZ R155, R155, UR12 ;  /* 0x0000000c9b9b7c20 */ /* 0x000fe20008410000 */
[----:B------:R-:W-:Y:S01]  /*2710*/  LOP3.LUT P3, RZ, R103, 0xff0000, RZ, 0xc0, !PT ;  /* 0x00ff000067ff7812 */ /* 0x000fe2000786c0ff */
[----:B------:R-:W-:Y:S01]  /*2720*/  FADD.FTZ R102, R157, -R102 ;  /* 0x800000669d667221 */ /* 0x000fe20000010000 */
[----:B------:R-:W-:Y:S01]  /*2730*/  FADD.FTZ R111, R158, -R111 ;  /* 0x8000006f9e6f7221 */ /* 0x000fe20000010000 */
[----:B------:R0:W1:Y:S01]  /*2740*/  F2F.BF16.F32 R137, R155 ;  /* 0x0000009b00897304 */ /* 0x0000620000202000 */
[----:B------:R-:W-:Y:S01]  /*2750*/  FMUL.FTZ R162, R162, UR12 ;  /* 0x0000000ca2a27c20 */ /* 0x000fe20008410000 */
[----:B------:R-:W-:Y:S01]  /*2760*/  FMUL.FTZ R102, R102, UR12 ;  /* 0x0000000c66667c20 */ /* 0x000fe20008410000 */
[----:B------:R-:W-:Y:S01]  /*2770*/  FMUL.FTZ R111, R111, UR12 ;  /* 0x0000000c6f6f7c20 */ /* 0x000fe20008410000 */
[--C-:B------:R-:W-:Y:S01]  /*2780*/  FFMA.FTZ R108, R108, UR13, R161.reuse ;  /* 0x0000000d6c6c7c23 */ /* 0x100fe200080100a1 */
[----:B------:R-:W-:Y:S01]  /*2790*/  FFMA.FTZ R151, R151, UR13, R161 ;  /* 0x0000000d97977c23 */ /* 0x000fe200080100a1 */
[----:B------:R-:W-:Y:S01]  /*27a0*/  FMUL.FTZ R158, R102, UR4 ;  /* 0x00000004669e7c20 */ /* 0x000fe20008410000 */
[----:B------:R-:W-:Y:S01]  /*27b0*/  FMUL.FTZ R157, R111, UR4 ;  /* 0x000000046f9d7c20 */ /* 0x000fe20008410000 */
[----:B------:R2:W-:Y:S01]  /*27c0*/  F2F.BF16.F32 R138, R102 ;  /* 0x00000066008a7304 */ /* 0x0005e20000202000 */
[----:B0-----:R-:W-:Y:S01]  /*27d0*/  FMUL.FTZ R155, R155, UR4 ;  /* 0x000000049b9b7c20 */ /* 0x001fe20008410000 */
[----:B------:R-:W-:Y:S01]  /*27e0*/  FMUL.FTZ R158, R158, UR22 ;  /* 0x000000169e9e7c20 */ /* 0x000fe20008410000 */
[----:B------:R-:W-:Y:S01]  /*27f0*/  FMUL.FTZ R157, R157, UR22 ;  /* 0x000000169d9d7c20 */ /* 0x000fe20008410000 */
[----:B------:R-:W-:Y:S01]  /*2800*/  FADD.FTZ R153, R153, -R108 ;  /* 0x8000006c99997221 */ /* 0x000fe20000010000 */
[----:B------:R-:W-:Y:S01]  /*2810*/  FMUL.FTZ R159, R155, UR22 ;  /* 0x000000169b9f7c20 */ /* 0x000fe20008410000 */
[----:B---3--:R-:W-:Y:S01]  /*2820*/  @P4 SHF.R.U64 R67, R134, 0x10, R135 ;  /* 0x0000001086434819 */ /* 0x008fe20000001287 */
[----:B------:R-:W-:Y:S01]  /*2830*/  FADD.FTZ R151, R150, -R151 ;  /* 0x8000009796977221 */ /* 0x000fe20000010000 */
[----:B------:R-:W-:Y:S01]  /*2840*/  @P5 MOV R66, R134 ;  /* 0x0000008600425202 */ /* 0x000fe20000000f00 */
[----:B------:R0:W-:Y:S01]  /*2850*/  F2F.BF16.F32 R139, R162 ;  /* 0x000000a2008b7304 */ /* 0x0001e20000202000 */
[----:B------:R-:W-:Y:S01]  /*2860*/  @P4 SHF.L.U32 R67, R67, 0x10, RZ ;  /* 0x0000001043434819 */ /* 0x000fe200000006ff */
[----:B--2---:R-:W-:Y:S01]  /*2870*/  HFMA2 R102, -RZ, RZ, 0, 0 ;  /* 0x00000000ff667431 */ /* 0x004fe200000001ff */
[----:B------:R-:W-:Y:S01]  /*2880*/  @P5 SHF.L.U32 R66, R66, 0x10, RZ ;  /* 0x0000001042425819 */ /* 0x000fe200000006ff */
[----:B------:R-:W-:Y:S01]  /*2890*/  FFMA.FTZ R149, R149, UR13, R161 ;  /* 0x0000000d95957c23 */ /* 0x000fe200080100a1 */
[----:B------:R-:W-:Y:S01]  /*28a0*/  @P6 MOV R108, R135 ;  /* 0x00000087006c6202 */ /* 0x000fe20000000f00 */
[----:B------:R-:W-:Y:S01]  /*28b0*/  @P4 FMUL.FTZ R143, R176, R67 ;  /* 0x00000043b08f4220 */ /* 0x000fe20000410000 */
[C---:B------:R-:W-:Y:S01]  /*28c0*/  ISETP.GE.U32.AND P4, PT, R103.reuse, 0x1000000, PT ;  /* 0x010000006700780c */ /* 0x040fe20003f86070 */
[----:B------:R-:W-:Y:S01]  /*28d0*/  @P5 FMUL.FTZ R140, R66, R169 ;  /* 0x000000a9428c5220 */ /* 0x000fe20000410000 */
[----:B------:R-:W-:Y:S01]  /*28e0*/  LOP3.LUT P5, RZ, R103, 0xff, RZ, 0xc0, !PT ;  /* 0x000000ff67ff7812 */ /* 0x000fe200078ac0ff */
[----:B0-----:R-:W-:Y:S01]  /*28f0*/  FMUL.FTZ R162, R162, UR4 ;  /* 0x00000004a2a27c20 */ /* 0x001fe20008410000 */
[----:B------:R-:W-:Y:S01]  /*2900*/  @P2 SHF.L.U32 R66, R84, 0x10, RZ ;  /* 0x0000001054422819 */ /* 0x000fe200000006ff */
[----:B------:R0:W2:Y:S01]  /*2910*/  F2F.BF16.F32 R142, R111 ;  /* 0x0000006f008e7304 */ /* 0x0000a20000202000 */
[----:B------:R-:W-:Y:S01]  /*2920*/  MOV R67, RZ ;  /* 0x000000ff00437202 */ /* 0x000fe20000000f00 */
[----:B------:R-:W-:Y:S01]  /*2930*/  FMUL.FTZ R162, R162, UR22 ;  /* 0x00000016a2a27c20 */ /* 0x000fe20008410000 */
[----:B------:R-:W-:Y:S01]  /*2940*/  @P3 SHF.L.U32 R103, R119, 0x10, RZ ;  /* 0x0000001077673819 */ /* 0x000fe200000006ff */
[----:B------:R-:W-:Y:S01]  /*2950*/  @P2 FMUL.FTZ R67, R159, R66 ;  /* 0x000000429f432220 */ /* 0x000fe20000410000 */
[----:B------:R-:W-:Y:S01]  /*2960*/  @P0 SHF.R.U32.HI R150, RZ, 0x10, R135 ;  /* 0x00000010ff960819 */ /* 0x000fe20000011687 */
[----:B------:R-:W-:Y:S01]  /*2970*/  FADD.FTZ R149, R152, -R149 ;  /* 0x8000009598957221 */ /* 0x000fe20000010000 */
[----:B------:R-:W-:Y:S01]  /*2980*/  @P6 SHF.L.U32 R108, R108, 0x10, RZ ;  /* 0x000000106c6c6819 */ /* 0x000fe200000006ff */
[----:B------:R-:W-:Y:S01]  /*2990*/  @P3 FMUL.FTZ R102, R158, R103 ;  /* 0x000000679e663220 */ /* 0x000fe20000410000 */
[----:B------:R-:W-:Y:S01]  /*29a0*/  @P4 SHF.L.U32 R66, R85, 0x10, RZ ;  /* 0x0000001055424819 */ /* 0x000fe200000006ff */
[----:B0-----:R-:W-:Y:S01]  /*29b0*/  HFMA2 R111, -RZ, RZ, 0, 0 ;  /* 0x00000000ff6f7431 */ /* 0x001fe200000001ff */
[----:B------:R-:W-:Y:S01]  /*29c0*/  MOV R103, RZ ;  /* 0x000000ff00677202 */ /* 0x000fe20000000f00 */
[----:B------:R0:W-:Y:S01]  /*29d0*/  F2F.BF16.F32 R136, R67 ;  /* 0x0000004300887304 */ /* 0x0001e20000202000 */
[----:B------:R-:W-:Y:S01]  /*29e0*/  FMUL.FTZ R149, R149, UR12 ;  /* 0x0000000c95957c20 */ /* 0x000fe20008410000 */
[----:B------:R-:W-:Y:S01]  /*29f0*/  @P4 FMUL.FTZ R103, R157, R66 ;  /* 0x000000429d674220 */ /* 0x000fe20000410000 */
[----:B------:R-:W-:-:S05]  /*2a00*/  @P5 SHF.L.U32 R66, R118, 0x10, RZ ;  /* 0x0000001076425819 */ /* 0x000fca00000006ff */
[----:B------:R-:W-:Y:S01]  /*2a10*/  @P5 FMUL.FTZ R111, R162, R66 ;  /* 0x00000042a26f5220 */ /* 0x000fe20000410000 */
[----:B------:R-:W3:Y:S01]  /*2a20*/  F2F.BF16.F32 R134, R103 ;  /* 0x0000006700867304 */ /* 0x000ee20000202000 */
[----:B0-----:R-:W-:-:S04]  /*2a30*/  FFMA.FTZ R67, R156, UR13, R161 ;  /* 0x0000000d9c437c23 */ /* 0x001fc800080100a1 */
[----:B------:R-:W-:Y:S01]  /*2a40*/  FADD.FTZ R154, R154, -R67 ;  /* 0x800000439a9a7221 */ /* 0x000fe20000010000 */
[----:B-1----:R-:W-:Y:S01]  /*2a50*/  IMAD.WIDE.U32 R66, R137, 0x10000, RZ ;  /* 0x0001000089427825 */ /* 0x002fe200078e00ff */
[----:B--2---:R-:W-:Y:S01]  /*2a60*/  SHF.L.U32 R137, R142, 0x10, RZ ;  /* 0x000000108e897819 */ /* 0x004fe200000006ff */
[----:B------:R0:W1:Y:S02]  /*2a70*/  F2F.BF16.F32 R155, R102 ;  /* 0x00000066009b7304 */ /* 0x0000640000202000 */
[----:B------:R-:W-:Y:S02]  /*2a80*/  HFMA2 R142, -RZ, RZ, 0, 0 ;  /* 0x00000000ff8e7431 */ /* 0x000fe400000001ff */
[----:B------:R-:W-:Y:S01]  /*2a90*/  @P6 FMUL.FTZ R142, R167, R108 ;  /* 0x0000006ca78e6220 */ /* 0x000fe20000410000 */
[----:B------:R-:W-:Y:S01]  /*2aa0*/  LOP3.LUT R67, R67, R137, R138, 0xfe, !PT ;  /* 0x0000008943437212 */ /* 0x000fe200078efe8a */
[----:B------:R-:W-:Y:S01]  /*2ab0*/  FMUL.FTZ R151, R151, UR12 ;  /* 0x0000000c97977c20 */ /* 0x000fe20008410000 */
[----:B------:R-:W-:Y:S01]  /*2ac0*/  LOP3.LUT R66, R66, R139, RZ, 0xfc, !PT ;  /* 0x0000008b42427212 */ /* 0x000fe200078efcff */
[----:B------:R-:W-:Y:S01]  /*2ad0*/  IMAD.WIDE.U32 R138, R107, 0x8, R64 ;  /* 0x000000086b8a7825 */ /* 0x000fe200078e0040 */
[----:B---3--:R-:W-:Y:S01]  /*2ae0*/  SHF.L.U32 R137, R134, 0x10, RZ ;  /* 0x0000001086897819 */ /* 0x008fe200000006ff */
[----:B------:R-:W2:Y:S01]  /*2af0*/  F2F.BF16.F32 R111, R111 ;  /* 0x0000006f006f7304 */ /* 0x000ea20000202000 */
[----:B------:R-:W-:Y:S01]  /*2b00*/  LOP3.LUT P6, RZ, R104, 0xff00, RZ, 0xc0, !PT ;  /* 0x0000ff0068ff7812 */ /* 0x000fe200078cc0ff */
[----:B0-----:R-:W-:-:S04]  /*2b10*/  IMAD.WIDE.U32 R102, R136, 0x10000, RZ ;  /* 0x0001000088667825 */ /* 0x001fc800078e00ff */
[----:B------:R-:W-:Y:S01]  /*2b20*/  FMUL.FTZ R153, R153, UR12 ;  /* 0x0000000c99997c20 */ /* 0x000fe20008410000 */
[----:B------:R-:W-:Y:S01]  /*2b30*/  FMUL.FTZ R154, R154, UR12 ;  /* 0x0000000c9a9a7c20 */ /* 0x000fe20008410000 */
[C---:B------:R-:W-:Y:S01]  /*2b40*/  IMAD.WIDE.U32 R134, R100.reuse, 0x8, R68 ;  /* 0x0000000864867825 */ /* 0x040fe200078e0044 */
[----:B-1----:R-:W-:Y:S01]  /*2b50*/  LOP3.LUT R103, R103, R137, R155, 0xfe, !PT ;  /* 0x0000008967677212 */ /* 0x002fe200078efe9b */
[----:B------:R0:W1:Y:S02]  /*2b60*/  F2F.BF16.F32 R152, R149 ;  /* 0x0000009500987304 */ /* 0x0000640000202000 */
[----:B------:R-:W-:Y:S01]  /*2b70*/  IMAD.WIDE.U32 R136, R100, 0x8, R70 ;  /* 0x0000000864887825 */ /* 0x000fe200078e0046 */
[----:B------:R3:W-:Y:S01]  /*2b80*/  STG.E.64 desc[UR14][R134.64], R66 ;  /* 0x0000004286007986 */ /* 0x0007e2000c101b0e */
[----:B--2---:R-:W-:Y:S02]  /*2b90*/  LOP3.LUT R102, R102, R111, RZ, 0xfc, !PT ;  /* 0x0000006f66667212 */ /* 0x004fe400078efcff */
[----:B------:R-:W-:-:S02]  /*2ba0*/  HFMA2 R155, -RZ, RZ, 0, 0 ;  /* 0x00000000ff9b7431 */ /* 0x000fc400000001ff */
[----:B------:R-:W-:Y:S01]  /*2bb0*/  IMAD.MOV.U32 R111, RZ, RZ, RZ ;  /* 0x000000ffff6f7224 */ /* 0x000fe200078e00ff */
[----:B------:R2:W-:Y:S01]  /*2bc0*/  F2F.BF16.F32 R167, R154 ;  /* 0x0000009a00a77304 */ /* 0x0005e20000202000 */
[----:B------:R1:W-:Y:S04]  /*2bd0*/  STG.E.64 desc[UR14][R136.64], R102 ;  /* 0x0000006688007986 */ /* 0x0003e8000c101b0e */
[----:B------:R-:W4:Y:S01]  /*2be0*/  LDG.E.64 R138, desc[UR14][R138.64] ;  /* 0x0000000e8a8a7981 */ /* 0x000f22000c1e1b00 */
[----:B---3--:R-:W-:Y:S01]  /*2bf0*/  @P0 SHF.L.U32 R66, R150, 0x10, RZ ;  /* 0x0000001096420819 */ /* 0x008fe200000006ff */
[----:B0-----:R-:W-:Y:S01]  /*2c00*/  FMUL.FTZ R149, R149, UR4 ;  /* 0x0000000495957c20 */ /* 0x001fe20008410000 */
[----:B------:R-:W-:Y:S01]  /*2c10*/  MOV R100, RZ ;  /* 0x000000ff00647202 */ /* 0x000fe20000000f00 */
[----:B--2---:R-:W-:Y:S01]  /*2c20*/  FMUL.FTZ R154, R154, UR4 ;  /* 0x000000049a9a7c20 */ /* 0x004fe20008410000 */
[----:B------:R-:W-:-:S04]  /*2c30*/  IMAD.WIDE.U32 R64, R105, 0x8, R64 ;  /* 0x0000000869407825 */ /* 0x000fc800078e0040 */
[----:B------:R-:W-:Y:S01]  /*2c40*/  @P0 FMUL.FTZ R111, R165, R66 ;  /* 0x00000042a56f0220 */ /* 0x000fe20000410000 */
[----:B------:R-:W-:Y:S01]  /*2c50*/  LOP3.LUT P0, RZ, R104, 0xff0000, RZ, 0xc0, !PT ;  /* 0x00ff000068ff7812 */ /* 0x000fe2000780c0ff */
[----:B------:R-:W-:Y:S01]  /*2c60*/  FMUL.FTZ R150, R149, UR22 ;  /* 0x0000001695967c20 */ /* 0x000fe20008410000 */
[----:B------:R-:W-:Y:S01]  /*2c70*/  @P6 SHF.L.U32 R66, R82, 0x10, RZ ;  /* 0x0000001052426819 */ /* 0x000fe200000006ff */
[----:B-1----:R-:W-:Y:S01]  /*2c80*/  HFMA2 R103, -RZ, RZ, 0, 0 ;  /* 0x00000000ff677431 */ /* 0x002fe200000001ff */
[----:B------:R-:W-:Y:S01]  /*2c90*/  MOV R136, RZ ;  /* 0x000000ff00887202 */ /* 0x000fe20000000f00 */
[----:B------:R-:W-:Y:S01]  /*2ca0*/  FMUL.FTZ R154, R154, UR22 ;  /* 0x000000169a9a7c20 */ /* 0x000fe20008410000 */
[----:B------:R-:W0:Y:S01]  /*2cb0*/  F2F.BF16.F32 R137, R151 ;  /* 0x0000009700897304 */ /* 0x000e220000202000 */
[----:B----4-:R-:W-:Y:S02]  /*2cc0*/  @P2 SHF.R.U64 R134, R144, 0x10, R145 ;  /* 0x0000001090862819 */ /* 0x010fe40000001291 */
[----:B------:R-:W-:-:S02]  /*2cd0*/  @P5 MOV R108, R144 ;  /* 0x00000090006c5202 */ /* 0x000fc40000000f00 */
[----:B------:R-:W-:Y:S02]  /*2ce0*/  @P2 SHF.L.U32 R102, R134, 0x10, RZ ;  /* 0x0000001086662819 */ /* 0x000fe400000006ff */
[----:B------:R-:W-:Y:S01]  /*2cf0*/  @P5 SHF.L.U32 R67, R108, 0x10, RZ ;  /* 0x000000106c435819 */ /* 0x000fe200000006ff */
[----:B------:R-:W-:Y:S01]  /*2d00*/  FMUL.FTZ R108, R151, UR4 ;  /* 0x00000004976c7c20 */ /* 0x000fe20008410000 */
[----:B------:R1:W2:Y:S01]  /*2d10*/  F2F.BF16.F32 R134, R153 ;  /* 0x0000009900867304 */ /* 0x0002a20000202000 */
[----:B------:R-:W-:Y:S01]  /*2d20*/  @P2 FMUL.FTZ R155, R159, R102 ;  /* 0x000000669f9b2220 */ /* 0x000fe20000410000 */
[----:B------:R-:W-:Y:S01]  /*2d30*/  ISETP.GE.U32.AND P2, PT, R104, 0x1000000, PT ;  /* 0x010000006800780c */ /* 0x000fe20003f46070 */
[----:B------:R-:W-:Y:S01]  /*2d40*/  @P5 FMUL.FTZ R100, R162, R67 ;  /* 0x00000043a2645220 */ /* 0x000fe20000410000 */
[----:B------:R-:W-:Y:S01]  /*2d50*/  LOP3.LUT P5, RZ, R104, 0xff, RZ, 0xc0, !PT ;  /* 0x000000ff68ff7812 */ /* 0x000fe200078ac0ff */
[----:B------:R-:W-:Y:S01]  /*2d60*/  FMUL.FTZ R102, R153, UR4 ;  /* 0x0000000499667c20 */ /* 0x000fe20008410000 */
[----:B------:R-:W-:Y:S01]  /*2d70*/  MOV R67, RZ ;  /* 0x000000ff00437202 */ /* 0x000fe20000000f00 */
[----:B------:R-:W-:Y:S01]  /*2d80*/  @P6 FMUL.FTZ R67, R150, R66 ;  /* 0x0000004296436220 */ /* 0x000fe20000410000 */
[----:B------:R-:W-:Y:S01]  /*2d90*/  @P0 SHF.L.U32 R66, R117, 0x10, RZ ;  /* 0x0000001075420819 */ /* 0x000fe200000006ff */
[----:B------:R-:W-:Y:S01]  /*2da0*/  FMUL.FTZ R108, R108, UR22 ;  /* 0x000000166c6c7c20 */ /* 0x000fe20008410000 */
[----:B-1----:R-:W-:Y:S01]  /*2db0*/  FMUL.FTZ R153, R102, UR22 ;  /* 0x0000001666997c20 */ /* 0x002fe20008410000 */
[----:B------:R-:W-:Y:S01]  /*2dc0*/  HFMA2 R104, -RZ, RZ, 0, 0 ;  /* 0x00000000ff687431 */ /* 0x000fe200000001ff */
[----:B------:R1:W3:Y:S02]  /*2dd0*/  F2F.BF16.F32 R102, R67 ;  /* 0x0000004300667304 */ /* 0x0002e40000202000 */
[----:B------:R-:W-:Y:S01]  /*2de0*/  @P0 FMUL.FTZ R103, R153, R66 ;  /* 0x0000004299670220 */ /* 0x000fe20000410000 */
[----:B------:R-:W-:-:S02]  /*2df0*/  @P2 SHF.L.U32 R135, R83, 0x10, RZ ;  /* 0x0000001053872819 */ /* 0x000fc400000006ff */
[----:B------:R-:W-:-:S03]  /*2e00*/  @P5 SHF.L.U32 R66, R116, 0x10, RZ ;  /* 0x0000001074425819 */ /* 0x000fc600000006ff */
[----:B------:R-:W-:Y:S01]  /*2e10*/  @P2 FMUL.FTZ R136, R108, R135 ;  /* 0x000000876c882220 */ /* 0x000fe20000410000 */
[----:B------:R3:W-:Y:S01]  /*2e20*/  F2F.BF16.F32 R144, R103 ;  /* 0x0000006700907304 */ /* 0x0007e20000202000 */
[----:B------:R-:W-:Y:S01]  /*2e30*/  @P5 FMUL.FTZ R104, R154, R66 ;  /* 0x000000429a685220 */ /* 0x000fe20000410000 */
[----:B-1----:R-:W-:Y:S01]  /*2e40*/  IMAD.WIDE.U32 R66, R152, 0x10000, RZ ;  /* 0x0001000098427825 */ /* 0x002fe200078e00ff */
[----:B0-----:R-:W-:-:S04]  /*2e50*/  SHF.L.U32 R135, R137, 0x10, RZ ;  /* 0x0000001089877819 */ /* 0x001fc800000006ff */
[----:B--2---:R-:W-:Y:S01]  /*2e60*/  LOP3.LUT R67, R67, R135, R134, 0xfe, !PT ;  /* 0x0000008743437212 */ /* 0x004fe200078efe86 */
[----:B------:R-:W0:Y:S01]  /*2e70*/  F2F.BF16.F32 R136, R136 ;  /* 0x0000008800887304 */ /* 0x000e220000202000 */
[----:B---3--:R-:W-:Y:S01]  /*2e80*/  IMAD.WIDE.U32 R102, R102, 0x10000, RZ ;  /* 0x0001000066667825 */ /* 0x008fe200078e00ff */
[----:B------:R-:W-:-:S03]  /*2e90*/  LOP3.LUT R66, R66, R167, RZ, 0xfc, !PT ;  /* 0x000000a742427212 */ /* 0x000fc600078efcff */
[----:B------:R-:W-:-:S03]  /*2ea0*/  IMAD.WIDE.U32 R134, R107, 0x8, R68 ;  /* 0x000000086b867825 */ /* 0x000fc600078e0044 */
[----:B------:R-:W1:Y:S02]  /*2eb0*/  F2F.BF16.F32 R149, R104 ;  /* 0x0000006800957304 */ /* 0x000e640000202000 */
[----:B------:R2:W-:Y:S01]  /*2ec0*/  STG.E.64 desc[UR14][R134.64], R66 ;  /* 0x0000004286007986 */ /* 0x0005e2000c101b0e */
[----:B0-----:R-:W-:-:S04]  /*2ed0*/  SHF.L.U32 R137, R136, 0x10, RZ ;  /* 0x0000001088897819 */ /* 0x001fc800000006ff */
[----:B------:R-:W-:Y:S01]  /*2ee0*/  LOP3.LUT R103, R103, R137, R144, 0xfe, !PT ;  /* 0x0000008967677212 */ /* 0x000fe200078efe90 */
[----:B------:R-:W-:Y:S01]  /*2ef0*/  IMAD.WIDE.U32 R136, R107, 0x8, R70 ;  /* 0x000000086b887825 */ /* 0x000fe200078e0046 */
[----:B-1----:R-:W-:-:S05]  /*2f00*/  LOP3.LUT R102, R102, R149, RZ, 0xfc, !PT ;  /* 0x0000009566667212 */ /* 0x002fca00078efcff */
[----:B------:R0:W-:Y:S04]  /*2f10*/  STG.E.64 desc[UR14][R136.64], R102 ;  /* 0x0000006688007986 */ /* 0x0001e8000c101b0e */
[----:B------:R-:W3:Y:S01]  /*2f20*/  LDG.E.64 R64, desc[UR14][R64.64] ;  /* 0x0000000e40407981 */ /* 0x000ee2000c1e1b00 */
[--C-:B------:R-:W-:Y:S01]  /*2f30*/  FFMA.FTZ R106, R106, UR13, R161.reuse ;  /* 0x0000000d6a6a7c23 */ /* 0x100fe200080100a1 */
[--C-:B------:R-:W-:Y:S01]  /*2f40*/  FFMA.FTZ R109, R109, UR13, R161.reuse ;  /* 0x0000000d6d6d7c23 */ /* 0x100fe200080100a1 */
[--C-:B------:R-:W-:Y:S01]  /*2f50*/  FFMA.FTZ R144, R110, UR13, R161.reuse ;  /* 0x0000000d6e907c23 */ /* 0x100fe200080100a1 */
[----:B------:R-:W-:Y:S01]  /*2f60*/  FFMA.FTZ R161, R101, UR13, R161 ;  /* 0x0000000d65a17c23 */ /* 0x000fe200080100a1 */
[----:B------:R-:W-:Y:S01]  /*2f70*/  @P3 MOV R101, R145 ;  /* 0x0000009100653202 */ /* 0x000fe20000000f00 */
[----:B------:R-:W-:Y:S01]  /*2f80*/  FADD.FTZ R106, R147, -R106 ;  /* 0x8000006a936a7221 */ /* 0x000fe20000010000 */
[----:B--2---:R-:W-:Y:S01]  /*2f90*/  @P4 SHF.R.U32.HI R66, RZ, 0x10, R145 ;  /* 0x00000010ff424819 */ /* 0x004fe20000011691 */
[----:B------:R-:W-:-:S02]  /*2fa0*/  HFMA2 R104, -RZ, RZ, 0, 0 ;  /* 0x00000000ff687431 */ /* 0x000fc400000001ff */
[----:B------:R-:W-:Y:S01]  /*2fb0*/  FADD.FTZ R109, R146, -R109 ;  /* 0x8000006d926d7221 */ /* 0x000fe20000010000 */
[----:B------:R-:W-:Y:S01]  /*2fc0*/  @P3 IMAD.U32 R67, R101, 0x10000, RZ ;  /* 0x0001000065433824 */ /* 0x000fe200078e00ff */
[----:B------:R-:W-:Y:S01]  /*2fd0*/  @P4 SHF.L.U32 R66, R66, 0x10, RZ ;  /* 0x0000001042424819 */ /* 0x000fe200000006ff */
[----:B------:R-:W-:Y:S01]  /*2fe0*/  FMUL.FTZ R110, R106, UR12 ;  /* 0x0000000c6a6e7c20 */ /* 0x000fe20008410000 */
[----:B------:R-:W-:Y:S01]  /*2ff0*/  CS2R R106, SRZ ;  /* 0x00000000006a7805 */ /* 0x000fe2000001ff00 */
[----:B------:R-:W-:Y:S01]  /*3000*/  @P3 FMUL.FTZ R104, R158, R67 ;  /* 0x000000439e683220 */ /* 0x000fe20000410000 */
[C---:B------:R-:W-:Y:S01]  /*3010*/  LOP3.LUT P3, RZ, R148.reuse, 0xff00, RZ, 0xc0, !PT ;  /* 0x0000ff0094ff7812 */ /* 0x040fe2000786c0ff */
[----:B0-----:R-:W-:Y:S01]  /*3020*/  FMUL.FTZ R102, R109, UR12 ;  /* 0x0000000c6d667c20 */ /* 0x001fe20008410000 */
[----:B------:R-:W-:Y:S01]  /*3030*/  @P4 FMUL.FTZ R107, R157, R66 ;  /* 0x000000429d6b4220 */ /* 0x000fe20000410000 */
[----:B------:R-:W-:Y:S01]  /*3040*/  LOP3.LUT P4, RZ, R148, 0xff0000, RZ, 0xc0, !PT ;  /* 0x00ff000094ff7812 */ /* 0x000fe2000788c0ff */
[----:B------:R-:W-:Y:S01]  /*3050*/  FADD.FTZ R144, R113, -R144 ;  /* 0x8000009071907221 */ /* 0x000fe20000010000 */
[----:B------:R0:W-:Y:S01]  /*3060*/  F2F.BF16.F32 R103, R102 ;  /* 0x0000006600677304 */ /* 0x0001e20000202000 */
[----:B------:R-:W-:-:S02]  /*3070*/  HFMA2 R109, -RZ, RZ, 0, 0 ;  /* 0x00000000ff6d7431 */ /* 0x000fc400000001ff */
[----:B------:R-:W-:Y:S01]  /*3080*/  FADD.FTZ R161, R112, -R161 ;  /* 0x800000a170a17221 */ /* 0x000fe20000010000 */
[----:B------:R-:W-:Y:S01]  /*3090*/  FMUL.FTZ R144, R144, UR12 ;  /* 0x0000000c90907c20 */ /* 0x000fe20008410000 */
[----:B------:R-:W-:Y:S01]  /*30a0*/  CS2R R112, SRZ ;  /* 0x0000000000707805 */ /* 0x000fe2000001ff00 */
[----:B------:R-:W-:-:S04]  /*30b0*/  IMAD.WIDE.U32 R68, R105, 0x8, R68 ;  /* 0x0000000869447825 */ /* 0x000fc800078e0044 */
[----:B------:R-:W-:Y:S01]  /*30c0*/  FMUL.FTZ R161, R161, UR12 ;  /* 0x0000000ca1a17c20 */ /* 0x000fe20008410000 */
[----:B------:R-:W-:Y:S01]  /*30d0*/  @P3 SHF.L.U32 R66, R80, 0x10, RZ ;  /* 0x0000001050423819 */ /* 0x000fe200000006ff */
[----:B0-----:R-:W-:Y:S01]  /*30e0*/  FMUL.FTZ R102, R102, UR4 ;  /* 0x0000000466667c20 */ /* 0x001fe20008410000 */
[----:B------:R0:W-:Y:S01]  /*30f0*/  F2F.BF16.F32 R137, R110 ;  /* 0x0000006e00897304 */ /* 0x0001e20000202000 */
[----:B------:R-:W-:Y:S01]  /*3100*/  IMAD.WIDE.U32 R70, R105, 0x8, R70 ;  /* 0x0000000869467825 */ /* 0x000fe200078e0046 */
[----:B------:R-:W-:-:S03]  /*3110*/  MOV R105, RZ ;  /* 0x000000ff00697202 */ /* 0x000fc60000000f00 */
[----:B------:R-:W-:Y:S01]  /*3120*/  FMUL.FTZ R147, R102, UR22 ;  /* 0x0000001666937c20 */ /* 0x000fe20008410000 */
[----:B------:R-:W-:Y:S02]  /*3130*/  HFMA2 R102, -RZ, RZ, 0, 0 ;  /* 0x00000000ff667431 */ /* 0x000fe400000001ff */
[----:B------:R1:W-:Y:S01]  /*3140*/  F2F.BF16.F32 R136, R144 ;  /* 0x0000009000887304 */ /* 0x0003e20000202000 */
[----:B0-----:R-:W-:Y:S01]  /*3150*/  FMUL.FTZ R110, R110, UR4 ;  /* 0x000000046e6e7c20 */ /* 0x001fe20008410000 */
[----:B------:R-:W-:Y:S02]  /*3160*/  @P6 SHF.R.U64 R101, R138, 0x10, R139 ;  /* 0x000000108a656819 */ /* 0x000fe4000000128b */
[----:B------:R-:W-:Y:S02]  /*3170*/  @P5 MOV R67, R138 ;  /* 0x0000008a00435202 */ /* 0x000fe40000000f00 */
[----:B------:R-:W-:Y:S02]  /*3180*/  @P6 SHF.L.U32 R101, R101, 0x10, RZ ;  /* 0x0000001065656819 */ /* 0x000fe400000006ff */
[----:B------:R-:W0:Y:S01]  /*3190*/  F2F.BF16.F32 R135, R161 ;  /* 0x000000a100877304 */ /* 0x000e220000202000 */
[----:B------:R-:W-:-:S02]  /*31a0*/  @P5 SHF.L.U32 R67, R67, 0x10, RZ ;  /* 0x0000001043435819 */ /* 0x000fc400000006ff */
[----:B------:R-:W-:Y:S01]  /*31b0*/  @P6 FMUL.FTZ R109, R150, R101 ;  /* 0x00000065966d6220 */ /* 0x000fe20000410000 */
[----:B------:R-:W-:Y:S02]  /*31c0*/  ISETP.GE.U32.AND P6, PT, R148, 0x1000000, PT ;  /* 0x010000009400780c */ /* 0x000fe40003fc6070 */
[----:B------:R-:W-:Y:S01]  /*31d0*/  @P5 FMUL.FTZ R106, R154, R67 ;  /* 0x000000439a6a5220 */ /* 0x000fe20000410000 */
[----:B------:R-:W-:Y:S01]  /*31e0*/  FMUL.FTZ R101, R144, UR4 ;  /* 0x0000000490657c20 */ /* 0x000fe20008410000 */
[----:B------:R-:W-:Y:S01]  /*31f0*/  MOV R67, RZ ;  /* 0x000000ff00437202 */ /* 0x000fe20000000f00 */
[----:B------:R-:W-:Y:S01]  /*3200*/  @P3 FMUL.FTZ R67, R147, R66 ;  /* 0x0000004293433220 */ /* 0x000fe20000410000 */
[----:B------:R-:W-:Y:S01]  /*3210*/  LOP3.LUT P5, RZ, R148, 0xff, RZ, 0xc0, !PT ;  /* 0x000000ff94ff7812 */ /* 0x000fe200078ac0ff */
[----:B------:R-:W-:Y:S01]  /*3220*/  FMUL.FTZ R146, R101, UR22 ;  /* 0x0000001665927c20 */ /* 0x000fe20008410000 */
[----:B------:R-:W-:Y:S01]  /*3230*/  @P4 SHF.L.U32 R66, R115, 0x10, RZ ;  /* 0x0000001073424819 */ /* 0x000fe200000006ff */
[----:B------:R-:W-:Y:S01]  /*3240*/  FMUL.FTZ R101, R161, UR4 ;  /* 0x00000004a1657c20 */ /* 0x000fe20008410000 */
[----:B-1----:R-:W-:Y:S01]  /*3250*/  FMUL.FTZ R144, R110, UR22 ;  /* 0x000000166e907c20 */ /* 0x002fe20008410000 */
[----:B------:R1:W2:Y:S01]  /*3260*/  F2F.BF16.F32 R134, R67 ;  /* 0x0000004300867304 */ /* 0x0002a20000202000 */
[----:B------:R-:W-:-:S02]  /*3270*/  HFMA2 R110, -RZ, RZ, 0, 0 ;  /* 0x00000000ff6e7431 */ /* 0x000fc400000001ff */
[----:B------:R-:W-:Y:S01]  /*3280*/  @P4 FMUL.FTZ R102, R146, R66 ;  /* 0x0000004292664220 */ /* 0x000fe20000410000 */
[----:B------:R-:W-:Y:S01]  /*3290*/  @P6 SHF.L.U32 R66, R81, 0x10, RZ ;  /* 0x0000001051426819 */ /* 0x000fe200000006ff */
[----:B------:R-:W-:Y:S01]  /*32a0*/  FMUL.FTZ R149, R101, UR22 ;  /* 0x0000001665957c20 */ /* 0x000fe20008410000 */
[----:B0-----:R-:W-:-:S03]  /*32b0*/  SHF.L.U32 R101, R135, 0x10, RZ ;  /* 0x0000001087657819 */ /* 0x001fc600000006ff */
[----:B------:R-:W-:Y:S01]  /*32c0*/  @P6 FMUL.FTZ R113, R149, R66 ;  /* 0x0000004295716220 */ /* 0x000fe20000410000 */
[----:B------:R-:W-:Y:S01]  /*32d0*/  @P5 SHF.L.U32 R66, R114, 0x10, RZ ;  /* 0x0000001072425819 */ /* 0x000fe200000006ff */
[----:B------:R2:W-:Y:S04]  /*32e0*/  F2F.BF16.F32 R138, R102 ;  /* 0x00000066008a7304 */ /* 0x0005e80000202000 */
[----:B------:R-:W-:Y:S01]  /*32f0*/  @P5 FMUL.FTZ R112, R144, R66 ;  /* 0x0000004290705220 */ /* 0x000fe20000410000 */
[----:B-1----:R-:W-:-:S03]  /*3300*/  IMAD.WIDE.U32 R66, R103, 0x10000, RZ ;  /* 0x0001000067427825 */ /* 0x002fc600078e00ff */
[----:B------:R-:W0:Y:S01]  /*3310*/  F2F.BF16.F32 R113, R113 ;  /* 0x0000007100717304 */ /* 0x000e220000202000 */
[----:B--2---:R-:W-:Y:S01]  /*3320*/  IMAD.WIDE.U32 R102, R134, 0x10000, RZ ;  /* 0x0001000086667825 */ /* 0x004fe200078e00ff */
[----:B------:R-:W-:-:S03]  /*3330*/  LOP3.LUT R67, R67, R101, R136, 0xfe, !PT ;  /* 0x0000006543437212 */ /* 0x000fc600078efe88 */
[----:B------:R-:W-:Y:S01]  /*3340*/  HFMA2 R134, -RZ, RZ, 0, 0 ;  /* 0x00000000ff867431 */ /* 0x000fe200000001ff */
[----:B------:R-:W-:Y:S02]  /*3350*/  LOP3.LUT R66, R66, R137, RZ, 0xfc, !PT ;  /* 0x0000008942427212 */ /* 0x000fe400078efcff */
[----:B------:R-:W-:Y:S01]  /*3360*/  @P0 MOV R101, R139 ;  /* 0x0000008b00650202 */ /* 0x000fe20000000f00 */
[----:B------:R1:W2:Y:S02]  /*3370*/  F2F.BF16.F32 R145, R112 ;  /* 0x0000007000917304 */ /* 0x0002a40000202000 */
[----:B------:R4:W-:Y:S01]  /*3380*/  STG.E.64 desc[UR14][R68.64], R66 ;  /* 0x0000004244007986 */ /* 0x0009e2000c101b0e */
[----:B------:R-:W-:Y:S02]  /*3390*/  @P0 SHF.L.U32 R101, R101, 0x10, RZ ;  /* 0x0000001065650819 */ /* 0x000fe400000006ff */
[----:B0-----:R-:W-:-:S03]  /*33a0*/  SHF.L.U32 R135, R113, 0x10, RZ ;  /* 0x0000001071877819 */ /* 0x001fc600000006ff */
[----:B------:R-:W-:Y:S01]  /*33b0*/  @P0 FMUL.FTZ R110, R153, R101 ;  /* 0x00000065996e0220 */ /* 0x000fe20000410000 */
[----:B-1----:R-:W-:Y:S01]  /*33c0*/  HFMA2 R112, -RZ, RZ, 0, 0 ;  /* 0x00000000ff707431 */ /* 0x002fe200000001ff */
[----:B------:R-:W-:Y:S02]  /*33d0*/  MOV R101, RZ ;  /* 0x000000ff00657202 */ /* 0x000fe40000000f00 */
[----:B------:R-:W-:Y:S02]  /*33e0*/  LOP3.LUT R103, R103, R135, R138, 0xfe, !PT ;  /* 0x0000008767677212 */ /* 0x000fe400078efe8a */
[----:B------:R-:W-:Y:S02]  /*33f0*/  @P2 SHF.R.U32.HI R138, RZ, 0x10, R139 ;  /* 0x00000010ff8a2819 */ /* 0x000fe4000001168b */
[----:B--2---:R-:W-:Y:S02]  /*3400*/  LOP3.LUT R102, R102, R145, RZ, 0xfc, !PT ;  /* 0x0000009166667212 */ /* 0x004fe400078efcff */
[----:B----4-:R-:W-:-:S03]  /*3410*/  @P2 SHF.L.U32 R67, R138, 0x10, RZ ;  /* 0x000000108a432819 */ /* 0x010fc600000006ff */
[----:B------:R0:W-:Y:S01]  /*3420*/  STG.E.64 desc[UR14][R70.64], R102 ;  /* 0x0000006646007986 */ /* 0x0001e2000c101b0e */
[----:B---3--:R-:W-:Y:S02]  /*3430*/  @P5 MOV R113, R64 ;  /* 0x0000004000715202 */ /* 0x008fe40000000f00 */
[--C-:B------:R-:W-:Y:S02]  /*3440*/  @P3 SHF.R.U64 R64, R64, 0x10, R65.reuse ;  /* 0x0000001040403819 */ /* 0x100fe40000001241 */
[----:B------:R-:W-:Y:S02]  /*3450*/  @P4 MOV R135, R65 ;  /* 0x0000004100874202 */ /* 0x000fe40000000f00 */
[----:B------:R-:W-:Y:S01]  /*3460*/  @P6 SHF.R.U32.HI R136, RZ, 0x10, R65 ;  /* 0x00000010ff886819 */ /* 0x000fe20000011641 */
[----:B------:R-:W-:Y:S01]  /*3470*/  IMAD.MOV.U32 R65, RZ, RZ, RZ ;  /* 0x000000ffff417224 */ /* 0x000fe200078e00ff */
[----:B------:R-:W-:Y:S01]  /*3480*/  @P5 SHF.L.U32 R113, R113, 0x10, RZ ;  /* 0x0000001071715819 */ /* 0x000fe200000006ff */
[----:B------:R-:W-:Y:S01]  /*3490*/  @P2 FMUL.FTZ R65, R108, R67 ;  /* 0x000000436c412220 */ /* 0x000fe20000410000 */
[----:B------:R-:W-:-:S02]  /*34a0*/  @P3 SHF.L.U32 R64, R64, 0x10, RZ ;  /* 0x0000001040403819 */ /* 0x000fc400000006ff */
[----:B------:R-:W-:Y:S01]  /*34b0*/  @P4 SHF.L.U32 R135, R135, 0x10, RZ ;  /* 0x0000001087874819 */ /* 0x000fe200000006ff */
[----:B------:R-:W-:Y:S01]  /*34c0*/  @P5 FMUL.FTZ R112, R144, R113 ;  /* 0x0000007190705220 */ /* 0x000fe20000410000 */
[----:B------:R-:W-:Y:S01]  /*34d0*/  @P6 SHF.L.U32 R66, R136, 0x10, RZ ;  /* 0x0000001088426819 */ /* 0x000fe200000006ff */
[----:B------:R-:W-:Y:S02]  /*34e0*/  @P3 FMUL.FTZ R101, R147, R64 ;  /* 0x0000004093653220 */ /* 0x000fe40000410000 */
[----:B------:R-:W-:Y:S02]  /*34f0*/  @P4 FMUL.FTZ R134, R146, R135 ;  /* 0x0000008792864220 */ /* 0x000fe40000410000 */
[----:B------:R-:W-:Y:S01]  /*3500*/  @P6 FMUL.FTZ R105, R149, R66 ;  /* 0x0000004295696220 */ /* 0x000fe20000410000 */
[----:B0-----:R-:W-:Y:S06]  /*3510*/  BRA `(.L_x_769) ;  /* 0x0000004400107947 */ /* 0x001fec0003800000 */
.L_x_768:
        /* <DEDUP_REMOVED lines=14> */
[----:B------:R-:W-:Y:S01]  /*3600*/  LOP3.LUT P0, RZ, R138, 0xff, RZ, 0xc0, !PT ;  /* 0x000000ff8aff7812 */ /* 0x000fe2000780c0ff */
[----:B------:R-:W-:Y:S01]  /*3610*/  FMUL.FTZ R164, R164, UR4 ;  /* 0x00000004a4a47c20 */ /* 0x000fe20008410000 */
[----:B------:R-:W-:Y:S01]  /*3620*/  FMUL.FTZ R69, R69, UR12 ;  /* 0x0000000c45457c20 */ /* 0x000fe20008410000 */
[----:B------:R-:W-:Y:S01]  /*3630*/  FMUL.FTZ R140, R140, UR12 ;  /* 0x0000000c8c8c7c20 */ /* 0x000fe20008410000 */
[----:B------:R-:W-:Y:S01]  /*3640*/  @P5 SHF.L.U32 R68, R88, 0x10, RZ ;  /* 0x0000001058445819 */ /* 0x000fe200000006ff */
[----:B------:R-:W-:Y:S01]  /*3650*/  FADD.FTZ R136, R139, -R136 ;  /* 0x800000888b887221 */ /* 0x000fe20000010000 */
[----:B------:R-:W-:Y:S01]  /*3660*/  FMUL.FTZ R173, R164, UR22 ;  /* 0x00000016a4ad7c20 */ /* 0x000fe20008410000 */
[----:B------:R-:W-:Y:S01]  /*3670*/  FMUL.FTZ R69, R69, UR4 ;  /* 0x0000000445457c20 */ /* 0x000fe20008410000 */
[----:B------:R-:W-:Y:S01]  /*3680*/  FMUL.FTZ R140, R140, UR4 ;  /* 0x000000048c8c7c20 */ /* 0x000fe20008410000 */
[----:B------:R-:W-:-:S02]  /*3690*/  HFMA2 R70, -RZ, RZ, 0, 0 ;  /* 0x00000000ff467431 */ /* 0x000fc400000001ff */
[----:B------:R-:W-:Y:S01]  /*36a0*/  FMUL.FTZ R136, R136, UR12 ;  /* 0x0000000c88887c20 */ /* 0x000fe20008410000 */
[----:B------:R-:W-:Y:S01]  /*36b0*/  @P5 FMUL.FTZ R70, R173, R68 ;  /* 0x00000044ad465220 */ /* 0x000fe20000410000 */
[----:B------:R-:W-:Y:S01]  /*36c0*/  @P3 SHF.L.U32 R138, R89, 0x10, RZ ;  /* 0x00000010598a3819 */ /* 0x000fe200000006ff */
[----:B------:R-:W-:Y:S01]  /*36d0*/  FMUL.FTZ R177, R69, UR22 ;  /* 0x0000001645b17c20 */ /* 0x000fe20008410000 */
[----:B------:R-:W-:Y:S01]  /*36e0*/  @P2 SHF.L.U32 R68, R123, 0x10, RZ ;  /* 0x000000107b442819 */ /* 0x000fe200000006ff */
[----:B------:R-:W-:Y:S01]  /*36f0*/  FMUL.FTZ R175, R140, UR22 ;  /* 0x000000168caf7c20 */ /* 0x000fe20008410000 */
[----:B------:R-:W-:Y:S01]  /*3700*/  FMUL.FTZ R136, R136, UR4 ;  /* 0x0000000488887c20 */ /* 0x000fe20008410000 */
[----:B------:R-:W-:Y:S01]  /*3710*/  HFMA2 R139, -RZ, RZ, 0, 0 ;  /* 0x00000000ff8b7431 */ /* 0x000fe200000001ff */
[----:B------:R-:W-:Y:S01]  /*3720*/  MOV R134, RZ ;  /* 0x000000ff00867202 */ /* 0x000fe20000000f00 */
[----:B------:R-:W-:Y:S01]  /*3730*/  @P3 FMUL.FTZ R139, R177, R138 ;  /* 0x0000008ab18b3220 */ /* 0x000fe20000410000 */
[----:B------:R-:W-:Y:S01]  /*3740*/  @P2 FMUL.FTZ R134, R175, R68 ;  /* 0x00000044af862220 */ /* 0x000fe20000410000 */
[----:B------:R-:W-:Y:S01]  /*3750*/  @P0 SHF.L.U32 R140, R122, 0x10, RZ ;  /* 0x000000107a8c0819 */ /* 0x000fe200000006ff */
[----:B------:R-:W0:Y:S01]  /*3760*/  LDC.64 R68, c[0x0][0x468] ;  /* 0x00011a00ff447b82 */ /* 0x000e220000000a00 */
[----:B------:R-:W-:Y:S01]  /*3770*/  FMUL.FTZ R141, R136, UR22 ;  /* 0x00000016888d7c20 */ /* 0x000fe20008410000 */
[----:B------:R-:W1:Y:S01]  /*3780*/  F2F.BF16.F32 R70, R70 ;  /* 0x0000004600467304 */ /* 0x000e620000202000 */
[----:B------:R-:W-:-:S02]  /*3790*/  MOV R138, RZ ;  /* 0x000000ff008a7202 */ /* 0x000fc40000000f00 */
[----:B------:R-:W-:-:S05]  /*37a0*/  @P0 FMUL.FTZ R138, R141, R140 ;  /* 0x0000008c8d8a0220 */ /* 0x000fca0000410000 */
[----:B------:R-:W3:Y:S01]  /*37b0*/  F2F.BF16.F32 R139, R139 ;  /* 0x0000008b008b7304 */ /* 0x000ee20000202000 */
[----:B-1----:R-:W-:-:S07]  /*37c0*/  IMAD.WIDE.U32 R70, R70, 0x10000, RZ ;  /* 0x0001000046467825 */ /* 0x002fce00078e00ff */
[----:B------:R-:W1:Y:S01]  /*37d0*/  F2F.BF16.F32 R134, R134 ;  /* 0x0000008600867304 */ /* 0x000e620000202000 */
[----:B---3--:R-:W-:-:S07]  /*37e0*/  SHF.L.U32 R137, R139, 0x10, RZ ;  /* 0x000000108b897819 */ /* 0x008fce00000006ff */
[----:B------:R-:W3:Y:S01]  /*37f0*/  F2F.BF16.F32 R135, R138 ;  /* 0x0000008a00877304 */ /* 0x000ee20000202000 */
[----:B-1----:R-:W-:Y:S02]  /*3800*/  LOP3.LUT R137, R71, R137, R134, 0xfe, !PT ;  /* 0x0000008947897212 */ /* 0x002fe400078efe86 */
[----:B---3--:R-:W-:Y:S01]  /*3810*/  LOP3.LUT R136, R70, R135, RZ, 0xfc, !PT ;  /* 0x0000008746887212 */ /* 0x008fe200078efcff */
[----:B0-----:R-:W-:-:S04]  /*3820*/  IMAD.WIDE.U32 R134, R143, 0x8, R68 ;  /* 0x000000088f867825 */ /* 0x001fc800078e0044 */
[----:B------:R-:W-:Y:S01]  /*3830*/  IMAD.WIDE.U32 R70, R145, 0x8, R64 ;  /* 0x0000000891467825 */ /* 0x000fe200078e0040 */
[----:B------:R0:W-:Y:S05]  /*3840*/  STG.E.64 desc[UR14][R134.64], R136 ;  /* 0x0000008886007986 */ /* 0x0001ea000c101b0e */
[----:B------:R-:W3:Y:S01]  /*3850*/  LDG.E.64 R70, desc[UR14][R70.64] ;  /* 0x0000000e46467981 */ /* 0x000ee2000c1e1b00 */
[--C-:B------:R-:W-:Y:S01]  /*3860*/  FFMA.FTZ R166, R166, UR13, R161.reuse ;  /* 0x0000000da6a67c23 */ /* 0x100fe200080100a1 */
[----:B------:R-:W-:Y:S01]  /*3870*/  LOP3.LUT P4, RZ, R144, 0xff00, RZ, 0xc0, !PT ;  /* 0x0000ff0090ff7812 */ /* 0x000fe2000788c0ff */
[----:B------:R-:W-:Y:S01]  /*3880*/  FFMA.FTZ R168, R168, UR13, R161 ;  /* 0x0000000da8a87c23 */ /* 0x000fe200080100a1 */
[----:B------:R-:W-:Y:S01]  /*3890*/  LOP3.LUT P6, RZ, R144, 0xff0000, RZ, 0xc0, !PT ;  /* 0x00ff000090ff7812 */ /* 0x000fe200078cc0ff */
[----:B------:R-:W-:Y:S01]  /*38a0*/  FADD.FTZ R166, R165, -R166 ;  /* 0x800000a6a5a67221 */ /* 0x000fe20000010000 */
[----:B------:R-:W-:-:S02]  /*38b0*/  HFMA2 R164, -RZ, RZ, 0, 0 ;  /* 0x00000000ffa47431 */ /* 0x000fc400000001ff */
[----:B------:R-:W-:Y:S01]  /*38c0*/  FADD.FTZ R168, R167, -R168 ;  /* 0x800000a8a7a87221 */ /* 0x000fe20000010000 */
[--C-:B------:R-:W-:Y:S01]  /*38d0*/  FFMA.FTZ R170, R170, UR13, R161.reuse ;  /* 0x0000000daaaa7c23 */ /* 0x100fe200080100a1 */
[----:B------:R-:W-:Y:S01]  /*38e0*/  FMUL.FTZ R166, R166, UR12 ;  /* 0x0000000ca6a67c20 */ /* 0x000fe20008410000 */
[----:B------:R-:W-:Y:S01]  /*38f0*/  MOV R163, RZ ;  /* 0x000000ff00a37202 */ /* 0x000fe20000000f00 */
[----:B------:R-:W-:Y:S01]  /*3900*/  FMUL.FTZ R168, R168, UR12 ;  /* 0x0000000ca8a87c20 */ /* 0x000fe20008410000 */
[----:B------:R-:W-:Y:S01]  /*3910*/  FADD.FTZ R170, R169, -R170 ;  /* 0x800000aaa9aa7221 */ /* 0x000fe20000010000 */
[----:B------:R-:W-:Y:S01]  /*3920*/  FMUL.FTZ R166, R166, UR4 ;  /* 0x00000004a6a67c20 */ /* 0x000fe20008410000 */
[----:B------:R-:W-:Y:S01]  /*3930*/  FFMA.FTZ R172, R172, UR13, R161 ;  /* 0x0000000dacac7c23 */ /* 0x000fe200080100a1 */
[----:B------:R-:W-:Y:S01]  /*3940*/  FMUL.FTZ R168, R168, UR4 ;  /* 0x00000004a8a87c20 */ /* 0x000fe20008410000 */
[----:B------:R-:W-:Y:S01]  /*3950*/  FMUL.FTZ R170, R170, UR12 ;  /* 0x0000000caaaa7c20 */ /* 0x000fe20008410000 */
[----:B------:R-:W-:Y:S01]  /*3960*/  FMUL.FTZ R165, R166, UR22 ;  /* 0x00000016a6a57c20 */ /* 0x000fe20008410000 */
[----:B------:R-:W-:Y:S01]  /*3970*/  FADD.FTZ R172, R171, -R172 ;  /* 0x800000acabac7221 */ /* 0x000fe20000010000 */
[----:B------:R-:W-:Y:S01]  /*3980*/  FMUL.FTZ R167, R168, UR22 ;  /* 0x00000016a8a77c20 */ /* 0x000fe20008410000 */
[----:B------:R-:W-:Y:S01]  /*3990*/  FMUL.FTZ R170, R170, UR4 ;  /* 0x00000004aaaa7c20 */ /* 0x000fe20008410000 */
[----:B0-----:R-:W-:Y:S01]  /*39a0*/  MOV R136, RZ ;  /* 0x000000ff00887202 */ /* 0x001fe20000000f00 */
[----:B------:R-:W-:-:S02]  /*39b0*/  FMUL.FTZ R172, R172, UR12 ;  /* 0x0000000cacac7c20 */ /* 0x000fc40008410000 */
[----:B------:R-:W-:Y:S02]  /*39c0*/  FMUL.FTZ R169, R170, UR22 ;  /* 0x00000016aaa97c20 */ /* 0x000fe40008410000 */
[----:B------:R-:W-:-:S04]  /*39d0*/  FMUL.FTZ R172, R172, UR4 ;  /* 0x00000004acac7c20 */ /* 0x000fc80008410000 */
[----:B------:R-:W-:Y:S01]  /*39e0*/  FMUL.FTZ R172, R172, UR22 ;  /* 0x00000016acac7c20 */ /* 0x000fe20008410000 */
[----:B--2---:R-:W-:Y:S01]  /*39f0*/  @P0 IMAD.MOV.U32 R138, RZ, RZ, R66 ;  /* 0x000000ffff8a0224 */ /* 0x004fe200078e0042 */
[----:B------:R-:W-:-:S04]  /*3a00*/  @P5 SHF.R.U64 R139, R66, 0x10, R67 ;  /* 0x00000010428b5819 */ /* 0x000fc80000001243 */
[----:B------:R-:W-:Y:S02]  /*3a10*/  @P0 SHF.L.U32 R66, R138, 0x10, RZ ;  /* 0x000000108a420819 */ /* 0x000fe400000006ff */
[----:B------:R-:W-:-:S03]  /*3a20*/  @P5 SHF.L.U32 R134, R139, 0x10, RZ ;  /* 0x000000108b865819 */ /* 0x000fc600000006ff */
[----:B------:R-:W-:Y:S01]  /*3a30*/  @P0 FMUL.FTZ R164, R141, R66 ;  /* 0x000000428da40220 */ /* 0x000fe20000410000 */
[----:B------:R-:W-:Y:S01]  /*3a40*/  ISETP.GE.U32.AND P0, PT, R144, 0x1000000, PT ;  /* 0x010000009000780c */ /* 0x000fe20003f06070 */
[----:B------:R-:W-:Y:S01]  /*3a50*/  @P5 FMUL.FTZ R163, R173, R134 ;  /* 0x00000086ada35220 */ /* 0x000fe20000410000 */
[----:B------:R-:W-:Y:S01]  /*3a60*/  @P4 SHF.L.U32 R66, R86, 0x10, RZ ;  /* 0x0000001056424819 */ /* 0x000fe200000006ff */
[----:B------:R-:W-:Y:S01]  /*3a70*/  HFMA2 R134, -RZ, RZ, 0, 0 ;  /* 0x00000000ff867431 */ /* 0x000fe200000001ff */
[----:B------:R-:W-:Y:S02]  /*3a80*/  LOP3.LUT P5, RZ, R144, 0xff, RZ, 0xc0, !PT ;  /* 0x000000ff90ff7812 */ /* 0x000fe400078ac0ff */
[----:B------:R-:W-:Y:S01]  /*3a90*/  CS2R R140, SRZ ;  /* 0x00000000008c7805 */ /* 0x000fe2000001ff00 */
[----:B------:R-:W-:Y:S01]  /*3aa0*/  @P4 FMUL.FTZ R134, R165, R66 ;  /* 0x00000042a5864220 */ /* 0x000fe20000410000 */
[----:B------:R-:W-:-:S05]  /*3ab0*/  @P6 SHF.L.U32 R66, R121, 0x10, RZ ;  /* 0x0000001079426819 */ /* 0x000fca00000006ff */
[----:B------:R-:W-:Y:S01]  /*3ac0*/  @P6 FMUL.FTZ R136, R167, R66 ;  /* 0x00000042a7886220 */ /* 0x000fe20000410000 */
[----:B------:R-:W-:Y:S01]  /*3ad0*/  @P0 SHF.L.U32 R66, R87, 0x10, RZ ;  /* 0x0000001057420819 */ /* 0x000fe200000006ff */
[----:B------:R-:W0:Y:S02]  /*3ae0*/  F2F.BF16.F32 R134, R134 ;  /* 0x0000008600867304 */ /* 0x000e240000202000 */
[----:B------:R-:W-:Y:S02]  /*3af0*/  @P5 SHF.L.U32 R135, R120, 0x10, RZ ;  /* 0x0000001078875819 */ /* 0x000fe400000006ff */
[----:B------:R-:W-:Y:S01]  /*3b00*/  @P0 FMUL.FTZ R140, R169, R66 ;  /* 0x00000042a98c0220 */ /* 0x000fe20000410000 */
[----:B------:R-:W-:Y:S02]  /*3b10*/  HFMA2 R66, -RZ, RZ, 0, 0 ;  /* 0x00000000ff427431 */ /* 0x000fe400000001ff */
[----:B------:R-:W-:Y:S01]  /*3b20*/  @P5 FMUL.FTZ R66, R172, R135 ;  /* 0x00000087ac425220 */ /* 0x000fe20000410000 */
[----:B------:R-:W-:Y:S01]  /*3b30*/  F2F.BF16.F32 R136, R136 ;  /* 0x0000008800887304 */ /* 0x000fe20000202000 */
[----:B0-----:R-:W-:-:S07]  /*3b40*/  IMAD.WIDE.U32 R134, R134, 0x10000, RZ ;  /* 0x0001000086867825 */ /* 0x001fce00078e00ff */
[----:B------:R-:W0:Y:S08]  /*3b50*/  F2F.BF16.F32 R140, R140 ;  /* 0x0000008c008c7304 */ /* 0x000e300000202000 */
[----:B------:R-:W1:Y:S01]  /*3b60*/  F2F.BF16.F32 R139, R66 ;  /* 0x00000042008b7304 */ /* 0x000e620000202000 */
[----:B0-----:R-:W-:-:S04]  /*3b70*/  SHF.L.U32 R137, R140, 0x10, RZ ;  /* 0x000000108c897819 */ /* 0x001fc800000006ff */
[----:B------:R-:W-:Y:S01]  /*3b80*/  LOP3.LUT R135, R135, R137, R136, 0xfe, !PT ;  /* 0x0000008987877212 */ /* 0x000fe200078efe88 */
[----:B------:R-:W-:Y:S01]  /*3b90*/  IMAD.WIDE.U32 R136, R145, 0x8, R68 ;  /* 0x0000000891887825 */ /* 0x000fe200078e0044 */
[----:B-1----:R-:W-:-:S03]  /*3ba0*/  LOP3.LUT R134, R134, R139, RZ, 0xfc, !PT ;  /* 0x0000008b86867212 */ /* 0x002fc600078efcff */
[----:B------:R-:W-:Y:S02]  /*3bb0*/  IMAD.WIDE.U32 R138, R100, 0x8, R64 ;  /* 0x00000008648a7825 */ /* 0x000fe400078e0040 */
[----:B------:R0:W-:Y:S04]  /*3bc0*/  STG.E.64 desc[UR14][R136.64], R134 ;  /* 0x0000008688007986 */ /* 0x0001e8000c101b0e */
[----:B------:R-:W2:Y:S01]  /*3bd0*/  LDG.E.64 R138, desc[UR14][R138.64] ;  /* 0x0000000e8a8a7981 */ /* 0x000ea2000c1e1b00 */
[----:B------:R-:W-:Y:S01]  /*3be0*/  @P2 MOV R140, R67 ;  /* 0x00000043008c2202 */ /* 0x000fe20000000f00 */
[----:B------:R-:W-:Y:S01]  /*3bf0*/  FFMA.FTZ R102, R102, UR13, R161 ;  /* 0x0000000d66667c23 */ /* 0x000fe200080100a1 */
[----:B------:R-:W-:Y:S01]  /*3c00*/  @P3 SHF.R.U32.HI R142, RZ, 0x10, R67 ;  /* 0x00000010ff8e3819 */ /* 0x000fe20000011643 */
[----:B------:R-:W-:Y:S01]  /*3c10*/  FFMA.FTZ R155, R155, UR13, R161 ;  /* 0x0000000d9b9b7c23 */ /* 0x000fe200080100a1 */
[----:B------:R-:W-:Y:S01]  /*3c20*/  @P2 SHF.L.U32 R66, R140, 0x10, RZ ;  /* 0x000000108c422819 */ /* 0x000fe200000006ff */
[----:B------:R-:W-:-:S02]  /*3c30*/  HFMA2 R166, -RZ, RZ, 0, 0 ;  /* 0x00000000ffa67431 */ /* 0x000fc400000001ff */
[----:B------:R-:W-:Y:S01]  /*3c40*/  FFMA.FTZ R111, R111, UR13, R161 ;  /* 0x0000000d6f6f7c23 */ /* 0x000fe200080100a1 */
[----:B------:R-:W-:Y:S02]  /*3c50*/  HFMA2 R140, -RZ, RZ, 0, 0 ;  /* 0x00000000ff8c7431 */ /* 0x000fe400000001ff */
[----:B------:R-:W-:Y:S01]  /*3c60*/  FADD.FTZ R102, R157, -R102 ;  /* 0x800000669d667221 */ /* 0x000fe20000010000 */
[----:B------:R-:W-:Y:S01]  /*3c70*/  @P2 FMUL.FTZ R166, R175, R66 ;  /* 0x00000042afa62220 */ /* 0x000fe20000410000 */
[----:B------:R-:W-:Y:S01]  /*3c80*/  LOP3.LUT P2, RZ, R103, 0xff00, RZ, 0xc0, !PT ;  /* 0x0000ff0067ff7812 */ /* 0x000fe2000784c0ff */
[----:B------:R-:W-:Y:S01]  /*3c90*/  FADD.FTZ R155, R160, -R155 ;  /* 0x8000009ba09b7221 */ /* 0x000fe20000010000 */
[----:B---3--:R-:W-:Y:S01]  /*3ca0*/  @P5 MOV R67, R70 ;  /* 0x0000004600435202 */ /* 0x008fe20000000f00 */
[----:B------:R-:W-:Y:S01]  /*3cb0*/  FADD.FTZ R111, R158, -R111 ;  /* 0x8000006f9e6f7221 */ /* 0x000fe20000010000 */
[----:B------:R-:W-:Y:S01]  /*3cc0*/  @P4 SHF.R.U64 R70, R70, 0x10, R71 ;  /* 0x0000001046464819 */ /* 0x000fe20000001247 */
[----:B------:R-:W-:Y:S01]  /*3cd0*/  FMUL.FTZ R102, R102, UR12 ;  /* 0x0000000c66667c20 */ /* 0x000fe20008410000 */
[----:B------:R-:W-:Y:S01]  /*3ce0*/  @P3 SHF.L.U32 R66, R142, 0x10, RZ ;  /* 0x000000108e423819 */ /* 0x000fe200000006ff */
[----:B------:R-:W-:Y:S01]  /*3cf0*/  @P5 IMAD.U32 R67, R67, 0x10000, RZ ;  /* 0x0001000043435824 */ /* 0x000fe200078e00ff */
[----:B------:R-:W-:-:S02]  /*3d00*/  @P4 SHF.L.U32 R70, R70, 0x10, RZ ;  /* 0x0000001046464819 */ /* 0x000fc400000006ff */
[----:B------:R-:W-:Y:S01]  /*3d10*/  CS2R R142, SRZ ;  /* 0x00000000008e7805 */ /* 0x000fe2000001ff00 */
[----:B------:R-:W-:Y:S01]  /*3d20*/  FMUL.FTZ R155, R155, UR12 ;  /* 0x0000000c9b9b7c20 */ /* 0x000fe20008410000 */
[----:B------:R-:W-:Y:S01]  /*3d30*/  @P5 FMUL.FTZ R140, R172, R67 ;  /* 0x00000043ac8c5220 */ /* 0x000fe20000410000 */
[----:B------:R-:W-:Y:S01]  /*3d40*/  ISETP.GE.U32.AND P5, PT, R103, 0x1000000, PT ;  /* 0x010000006700780c */ /* 0x000fe20003fa6070 */
[----:B------:R-:W-:Y:S01]  /*3d50*/  @P4 FMUL.FTZ R143, R165, R70 ;  /* 0x00000046a58f4220 */ /* 0x000fe20000410000 */
[----:B------:R-:W-:Y:S01]  /*3d60*/  LOP3.LUT P4, RZ, R103, 0xff0000, RZ, 0xc0, !PT ;  /* 0x00ff000067ff7812 */ /* 0x000fe2000788c0ff */
[----:B------:R-:W-:Y:S01]  /*3d70*/  FMUL.FTZ R111, R111, UR12 ;  /* 0x0000000c6f6f7c20 */ /* 0x000fe20008410000 */
[----:B------:R-:W-:Y:S01]  /*3d80*/  FMUL.FTZ R102, R102, UR4 ;  /* 0x0000000466667c20 */ /* 0x000fe20008410000 */
[----:B------:R-:W-:Y:S01]  /*3d90*/  FMUL.FTZ R155, R155, UR4 ;  /* 0x000000049b9b7c20 */ /* 0x000fe20008410000 */
[----:B------:R-:W-:Y:S01]  /*3da0*/  FFMA.FTZ R162, R162, UR13, R161 ;  /* 0x0000000da2a27c23 */ /* 0x000fe200080100a1 */
[----:B------:R-:W-:Y:S01]  /*3db0*/  @P3 FMUL.FTZ R141, R177, R66 ;  /* 0x00000042b18d3220 */ /* 0x000fe20000410000 */
[----:B------:R-:W-:Y:S01]  /*3dc0*/  FMUL.FTZ R111, R111, UR4 ;  /* 0x000000046f6f7c20 */ /* 0x000fe20008410000 */
[----:B------:R-:W-:Y:S01]  /*3dd0*/  LOP3.LUT P3, RZ, R103, 0xff, RZ, 0xc0, !PT ;  /* 0x000000ff67ff7812 */ /* 0x000fe2000786c0ff */
[----:B------:R-:W-:Y:S01]  /*3de0*/  FMUL.FTZ R157, R102, UR22 ;  /* 0x00000016669d7c20 */ /* 0x000fe20008410000 */
[----:B------:R-:W-:Y:S01]  /*3df0*/  @P2 SHF.L.U32 R70, R84, 0x10, RZ ;  /* 0x0000001054462819 */ /* 0x000fe200000006ff */
[----:B------:R-:W-:Y:S01]  /*3e00*/  FMUL.FTZ R145, R155, UR22 ;  /* 0x000000169b917c20 */ /* 0x000fe20008410000 */
[----:B------:R-:W-:Y:S01]  /*3e10*/  FADD.FTZ R162, R159, -R162 ;  /* 0x800000a29fa27221 */ /* 0x000fe20000010000 */
[----:B------:R-:W-:Y:S01]  /*3e20*/  @P5 SHF.L.U32 R102, R85, 0x10, RZ ;  /* 0x0000001055665819 */ /* 0x000fe200000006ff */
[----:B------:R-:W-:Y:S01]  /*3e30*/  FMUL.FTZ R159, R111, UR22 ;  /* 0x000000166f9f7c20 */ /* 0x000fe20008410000 */
[----:B------:R-:W-:Y:S01]  /*3e40*/  MOV R66, RZ ;  /* 0x000000ff00427202 */ /* 0x000fe20000000f00 */
[----:B------:R-:W-:Y:S01]  /*3e50*/  @P2 FMUL.FTZ R66, R145, R70 ;  /* 0x0000004691422220 */ /* 0x000fe20000410000 */
[----:B0-----:R-:W-:Y:S01]  /*3e60*/  @P4 SHF.L.U32 R134, R119, 0x10, RZ ;  /* 0x0000001077864819 */ /* 0x001fe200000006ff */
[----:B------:R-:W-:Y:S01]  /*3e70*/  FMUL.FTZ R162, R162, UR12 ;  /* 0x0000000ca2a27c20 */ /* 0x000fe20008410000 */
[----:B------:R-:W-:Y:S01]  /*3e80*/  MOV R103, RZ ;  /* 0x000000ff00677202 */ /* 0x000fe20000000f00 */
[----:B------:R-:W-:Y:S01]  /*3e90*/  @P5 FMUL.FTZ R103, R159, R102 ;  /* 0x000000669f675220 */ /* 0x000fe20000410000 */
[----:B------:R-:W-:-:S02]  /*3ea0*/  HFMA2 R70, -RZ, RZ, 0, 0 ;  /* 0x00000000ff467431 */ /* 0x000fc400000001ff */
[----:B------:R-:W-:Y:S01]  /*3eb0*/  FMUL.FTZ R162, R162, UR4 ;  /* 0x00000004a2a27c20 */ /* 0x000fe20008410000 */
[----:B------:R-:W-:Y:S01]  /*3ec0*/  @P4 FMUL.FTZ R70, R157, R134 ;  /* 0x000000869d464220 */ /* 0x000fe20000410000 */
[----:B------:R-:W0:Y:S01]  /*3ed0*/  F2F.BF16.F32 R66, R66 ;  /* 0x0000004200427304 */ /* 0x000e220000202000 */
[----:B------:R-:W-:Y:S01]  /*3ee0*/  @P3 SHF.L.U32 R102, R118, 0x10, RZ ;  /* 0x0000001076663819 */ /* 0x000fe200000006ff */
[----:B------:R-:W-:Y:S01]  /*3ef0*/  FMUL.FTZ R137, R162, UR22 ;  /* 0x00000016a2897c20 */ /* 0x000fe20008410000 */
[----:B------:R-:W-:Y:S01]  /*3f00*/  HFMA2 R111, -RZ, RZ, 0, 0 ;  /* 0x00000000ff6f7431 */ /* 0x000fe200000001ff */
[----:B------:R-:W-:Y:S01]  /*3f10*/  @P0 SHF.R.U32.HI R136, RZ, 0x10, R71 ;  /* 0x00000010ff880819 */ /* 0x000fe20000011647 */
[--C-:B------:R-:W-:Y:S01]  /*3f20*/  FFMA.FTZ R144, R108, UR13, R161.reuse ;  /* 0x0000000d6c907c23 */ /* 0x100fe200080100a1 */
[----:B------:R-:W-:Y:S01]  /*3f30*/  @P3 FMUL.FTZ R111, R137, R102 ;  /* 0x00000066896f3220 */ /* 0x000fe20000410000 */
[----:B------:R-:W-:Y:S01]  /*3f40*/  @P6 MOV R102, R71 ;  /* 0x0000004700666202 */ /* 0x000fe20000000f00 */
[----:B------:R-:W1:Y:S01]  /*3f50*/  F2F.BF16.F32 R103, R103 ;  /* 0x0000006700677304 */ /* 0x000e620000202000 */
[----:B------:R-:W-:Y:S01]  /*3f60*/  FFMA.FTZ R149, R149, UR13, R161 ;  /* 0x0000000d95957c23 */ /* 0x000fe200080100a1 */
[----:B0-----:R-:W-:-:S06]  /*3f70*/  IMAD.WIDE.U32 R66, R66, 0x10000, RZ ;  /* 0x0001000042427825 */ /* 0x001fcc00078e00ff */
[----:B------:R-:W0:Y:S01]  /*3f80*/  F2F.BF16.F32 R70, R70 ;  /* 0x0000004600467304 */ /* 0x000e220000202000 */
[----:B------:R-:W-:Y:S01]  /*3f90*/  @P0 SHF.L.U32 R108, R136, 0x10, RZ ;  /* 0x00000010886c0819 */ /* 0x000fe200000006ff */
[----:B------:R-:W-:Y:S01]  /*3fa0*/  FADD.FTZ R149, R152, -R149 ;  /* 0x8000009598957221 */ /* 0x000fe20000010000 */
[----:B-1----:R-:W-:-:S05]  /*3fb0*/  SHF.L.U32 R135, R103, 0x10, RZ ;  /* 0x0000001067877819 */ /* 0x002fca00000006ff */
[----:B------:R-:W1:Y:S01]  /*3fc0*/  F2F.BF16.F32 R111, R111 ;  /* 0x0000006f006f7304 */ /* 0x000e620000202000 */
[----:B0-----:R-:W-:Y:S02]  /*3fd0*/  LOP3.LUT R67, R67, R135, R70, 0xfe, !PT ;  /* 0x0000008743437212 */ /* 0x001fe400078efe46 */
[----:B------:R-:W-:Y:S01]  /*3fe0*/  @P6 SHF.L.U32 R70, R102, 0x10, RZ ;  /* 0x0000001066466819 */ /* 0x000fe200000006ff */
[----:B------:R-:W-:-:S04]  /*3ff0*/  IMAD.WIDE.U32 R102, R100, 0x8, R68 ;  /* 0x0000000864667825 */ /* 0x000fc800078e0044 */
[----:B------:R-:W-:Y:S01]  /*4000*/  FADD.FTZ R144, R153, -R144 ;  /* 0x8000009099907221 */ /* 0x000fe20000010000 */
[----:B------:R-:W-:Y:S02]  /*4010*/  HFMA2 R155, -RZ, RZ, 0, 0 ;  /* 0x00000000ff9b7431 */ /* 0x000fe400000001ff */
[----:B------:R-:W-:Y:S01]  /*4020*/  FMUL.FTZ R149, R149, UR12 ;  /* 0x0000000c95957c20 */ /* 0x000fe20008410000 */
[----:B------:R-:W-:Y:S01]  /*4030*/  @P6 FMUL.FTZ R142, R167, R70 ;  /* 0x00000046a78e6220 */ /* 0x000fe20000410000 */
[----:B-1----:R-:W-:Y:S01]  /*4040*/  LOP3.LUT R66, R66, R111, RZ, 0xfc, !PT ;  /* 0x0000006f42427212 */ /* 0x002fe200078efcff */
[----:B------:R-:W-:Y:S01]  /*4050*/  IMAD.WIDE.U32 R70, R107, 0x8, R64 ;  /* 0x000000086b467825 */ /* 0x000fe200078e0040 */
[----:B------:R-:W-:-:S03]  /*4060*/  LOP3.LUT P6, RZ, R104, 0xff00, RZ, 0xc0, !PT ;  /* 0x0000ff0068ff7812 */ /* 0x000fc600078cc0ff */
[----:B------:R-:W-:Y:S02]  /*4070*/  HFMA2 R111, -RZ, RZ, 0, 0 ;  /* 0x00000000ff6f7431 */ /* 0x000fe400000001ff */
[----:B------:R-:W-:Y:S01]  /*4080*/  FFMA.FTZ R151, R151, UR13, R161 ;  /* 0x0000000d97977c23 */ /* 0x000fe200080100a1 */
[----:B------:R0:W-:Y:S01]  /*4090*/  STG.E.64 desc[UR14][R102.64], R66 ;  /* 0x0000004266007986 */ /* 0x0001e2000c101b0e */
[----:B------:R-:W-:-:S03]  /*40a0*/  MOV R100, RZ ;  /* 0x000000ff00647202 */ /* 0x000fc60000000f00 */
[----:B------:R-:W3:Y:S01]  /*40b0*/  LDG.E.64 R70, desc[UR14][R70.64] ;  /* 0x0000000e46467981 */ /* 0x000ee2000c1e1b00 */
[----:B------:R-:W-:Y:S01]  /*40c0*/  @P0 FMUL.FTZ R111, R169, R108 ;  /* 0x0000006ca96f0220 */ /* 0x000fe20000410000 */
[----:B------:R-:W-:Y:S01]  /*40d0*/  LOP3.LUT P0, RZ, R104, 0xff0000, RZ, 0xc0, !PT ;  /* 0x00ff000068ff7812 */ /* 0x000fe2000780c0ff */
[----:B------:R-:W-:Y:S01]  /*40e0*/  FMUL.FTZ R144, R144, UR12 ;  /* 0x0000000c90907c20 */ /* 0x000fe20008410000 */
[----:B------:R-:W-:Y:S01]  /*40f0*/  FMUL.FTZ R149, R149, UR4 ;  /* 0x0000000495957c20 */ /* 0x000fe20008410000 */
[----:B------:R-:W-:Y:S02]  /*4100*/  FADD.FTZ R151, R150, -R151 ;  /* 0x8000009796977221 */ /* 0x000fe40000010000 */
[----:B------:R-:W-:Y:S01]  /*4110*/  FMUL.FTZ R144, R144, UR4 ;  /* 0x0000000490907c20 */ /* 0x000fe20008410000 */
[----:B------:R-:W-:Y:S01]  /*4120*/  FMUL.FTZ R149, R149, UR22 ;  /* 0x0000001695957c20 */ /* 0x000fe20008410000 */
[----:B------:R-:W-:Y:S01]  /*4130*/  FMUL.FTZ R151, R151, UR12 ;  /* 0x0000000c97977c20 */ /* 0x000fe20008410000 */
[----:B0-----:R-:W-:Y:S01]  /*4140*/  @P6 SHF.L.U32 R102, R82, 0x10, RZ ;  /* 0x0000001052666819 */ /* 0x001fe200000006ff */
[----:B------:R-:W-:-:S02]  /*4150*/  FFMA.FTZ R67, R156, UR13, R161 ;  /* 0x0000000d9c437c23 */ /* 0x000fc400080100a1 */
[----:B------:R-:W-:Y:S02]  /*4160*/  FMUL.FTZ R151, R151, UR4 ;  /* 0x0000000497977c20 */ /* 0x000fe40008410000 */
[----:B------:R-:W-:Y:S02]  /*4170*/  FADD.FTZ R67, R154, -R67 ;  /* 0x800000439a437221 */ /* 0x000fe40000010000 */
[----:B------:R-:W-:Y:S02]  /*4180*/  FMUL.FTZ R151, R151, UR22 ;  /* 0x0000001697977c20 */ /* 0x000fe40008410000 */
[----:B------:R-:W-:Y:S01]  /*4190*/  FMUL.FTZ R67, R67, UR12 ;  /* 0x0000000c43437c20 */ /* 0x000fe20008410000 */
[----:B------:R-:W-:-:S03]  /*41a0*/  MOV R108, RZ ;  /* 0x000000ff006c7202 */ /* 0x000fc60000000f00 */
[----:B------:R-:W-:Y:S01]  /*41b0*/  FMUL.FTZ R67, R67, UR4 ;  /* 0x0000000443437c20 */ /* 0x000fe20008410000 */
[----:B------:R-:W-:Y:S01]  /*41c0*/  IMAD.WIDE.U32 R64, R105, 0x8, R64 ;  /* 0x0000000869407825 */ /* 0x000fe200078e0040 */
[----:B--2---:R-:W-:Y:S02]  /*41d0*/  @P2 SHF.R.U64 R135, R138, 0x10, R139 ;  /* 0x000000108a872819 */ /* 0x004fe4000000128b */
[----:B------:R-:W-:-:S03]  /*41e0*/  @P3 MOV R134, R138 ;  /* 0x0000008a00863202 */ /* 0x000fc60000000f00 */
[----:B------:R-:W-:Y:S01]  /*41f0*/  @P2 IMAD.U32 R66, R135, 0x10000, RZ ;  /* 0x0001000087422824 */ /* 0x000fe200078e00ff */
[----:B------:R-:W-:-:S03]  /*4200*/  @P3 SHF.L.U32 R134, R134, 0x10, RZ ;  /* 0x0000001086863819 */ /* 0x000fc600000006ff */
[----:B------:R-:W-:Y:S01]  /*4210*/  @P2 FMUL.FTZ R155, R145, R66 ;  /* 0x00000042919b2220 */ /* 0x000fe20000410000 */
[C---:B------:R-:W-:Y:S01]  /*4220*/  ISETP.GE.U32.AND P2, PT, R104.reuse, 0x1000000, PT ;  /* 0x010000006800780c */ /* 0x040fe20003f46070 */
[----:B------:R-:W-:Y:S01]  /*4230*/  @P3 FMUL.FTZ R100, R137, R134 ;  /* 0x0000008689643220 */ /* 0x000fe20000410000 */
[----:B------:R-:W-:Y:S01]  /*4240*/  LOP3.LUT P3, RZ, R104, 0xff, RZ, 0xc0, !PT ;  /* 0x000000ff68ff7812 */ /* 0x000fe2000786c0ff */
[----:B------:R-:W-:Y:S01]  /*4250*/  FMUL.FTZ R137, R144, UR22 ;  /* 0x0000001690897c20 */ /* 0x000fe20008410000 */
[----:B------:R-:W-:Y:S02]  /*4260*/  @P0 SHF.L.U32 R104, R117, 0x10, RZ ;  /* 0x0000001075680819 */ /* 0x000fe400000006ff */
[----:B------:R-:W-:Y:S01]  /*4270*/  MOV R66, RZ ;  /* 0x000000ff00427202 */ /* 0x000fe20000000f00 */
[----:B------:R-:W-:Y:S01]  /*4280*/  @P6 FMUL.FTZ R66, R149, R102 ;  /* 0x0000006695426220 */ /* 0x000fe20000410000 */
[----:B------:R-:W-:Y:S02]  /*4290*/  HFMA2 R102, -RZ, RZ, 0, 0 ;  /* 0x00000000ff667431 */ /* 0x000fe400000001ff */
[----:B------:R-:W-:-:S03]  /*42a0*/  @P0 FMUL.FTZ R102, R137, R104 ;  /* 0x0000006889660220 */ /* 0x000fc60000410000 */
[----:B------:R-:W-:Y:S01]  /*42b0*/  @P2 SHF.L.U32 R104, R83, 0x10, RZ ;  /* 0x0000001053682819 */ /* 0x000fe200000006ff */
[----:B------:R-:W-:Y:S01]  /*42c0*/  FMUL.FTZ R134, R67, UR22 ;  /* 0x0000001643867c20 */ /* 0x000fe20008410000 */
[----:B------:R-:W-:-:S03]  /*42d0*/  @P3 SHF.L.U32 R103, R116, 0x10, RZ ;  /* 0x0000001074673819 */ /* 0x000fc600000006ff */
[----:B------:R-:W-:Y:S01]  /*42e0*/  @P2 FMUL.FTZ R108, R151, R104 ;  /* 0x00000068976c2220 */ /* 0x000fe20000410000 */
[----:B------:R-:W0:Y:S01]  /*42f0*/  F2F.BF16.F32 R66, R66 ;  /* 0x0000004200427304 */ /* 0x000e220000202000 */
[----:B------:R-:W-:Y:S02]  /*4300*/  HFMA2 R104, -RZ, RZ, 0, 0 ;  /* 0x00000000ff687431 */ /* 0x000fe400000001ff */
[----:B------:R-:W-:-:S05]  /*4310*/  @P3 FMUL.FTZ R104, R134, R103 ;  /* 0x0000006786683220 */ /* 0x000fca0000410000 */
[----:B------:R-:W1:Y:S08]  /*4320*/  F2F.BF16.F32 R108, R108 ;  /* 0x0000006c006c7304 */ /* 0x000e700000202000 */
[----:B------:R-:W2:Y:S08]  /*4330*/  F2F.BF16.F32 R102, R102 ;  /* 0x0000006600667304 */ /* 0x000eb00000202000 */
[----:B------:R-:W4:Y:S01]  /*4340*/  F2F.BF16.F32 R135, R104 ;  /* 0x0000006800877304 */ /* 0x000f220000202000 */
[----:B0-----:R-:W-:Y:S01]  /*4350*/  IMAD.WIDE.U32 R66, R66, 0x10000, RZ ;  /* 0x0001000042427825 */ /* 0x001fe200078e00ff */
[----:B-1----:R-:W-:-:S04]  /*4360*/  SHF.L.U32 R103, R108, 0x10, RZ ;  /* 0x000000106c677819 */ /* 0x002fc800000006ff */
[----:B--2---:R-:W-:Y:S01]  /*4370*/  LOP3.LUT R67, R67, R103, R102, 0xfe, !PT ;  /* 0x0000006743437212 */ /* 0x004fe200078efe66 */
[----:B------:R-:W-:Y:S01]  /*4380*/  IMAD.WIDE.U32 R102, R107, 0x8, R68 ;  /* 0x000000086b667825 */ /* 0x000fe200078e0044 */
[----:B----4-:R-:W-:-:S05]  /*4390*/  LOP3.LUT R66, R66, R135, RZ, 0xfc, !PT ;  /* 0x0000008742427212 */ /* 0x010fca00078efcff */
[----:B------:R3:W-:Y:S04]  /*43a0*/  STG.E.64 desc[UR14][R102.64], R66 ;  /* 0x0000004266007986 */ /* 0x0007e8000c101b0e */
[----:B------:R-:W2:Y:S01]  /*43b0*/  LDG.E.64 R64, desc[UR14][R64.64] ;  /* 0x0000000e40407981 */ /* 0x000ea2000c1e1b00 */
[----:B------:R-:W-:Y:S01]  /*43c0*/  @P4 MOV R107, R139 ;  /* 0x0000008b006b4202 */ /* 0x000fe20000000f00 */
[----:B------:R-:W-:-:S03]  /*43d0*/  FFMA.FTZ R108, R106, UR13, R161 ;  /* 0x0000000d6a6c7c23 */ /* 0x000fc600080100a1 */
[----:B------:R-:W-:Y:S01]  /*43e0*/  @P4 SHF.L.U32 R106, R107, 0x10, RZ ;  /* 0x000000106b6a4819 */ /* 0x000fe200000006ff */
[----:B------:R-:W-:Y:S02]  /*43f0*/  HFMA2 R104, -RZ, RZ, 0, 0 ;  /* 0x00000000ff687431 */ /* 0x000fe400000001ff */
[--C-:B------:R-:W-:Y:S01]  /*4400*/  FFMA.FTZ R109, R109, UR13, R161.reuse ;  /* 0x0000000d6d6d7c23 */ /* 0x100fe200080100a1 */
[----:B------:R-:W-:Y:S01]  /*4410*/  FFMA.FTZ R110, R110, UR13, R161 ;  /* 0x0000000d6e6e7c23 */ /* 0x000fe200080100a1 */
[----:B------:R-:W-:Y:S01]  /*4420*/  @P4 FMUL.FTZ R104, R157, R106 ;  /* 0x0000006a9d684220 */ /* 0x000fe20000410000 */
[----:B------:R-:W-:Y:S02]  /*4430*/  CS2R R106, SRZ ;  /* 0x00000000006a7805 */ /* 0x000fe4000001ff00 */
[----:B---3--:R-:W-:Y:S02]  /*4440*/  @P3 MOV R67, R70 ;  /* 0x0000004600433202 */ /* 0x008fe40000000f00 */
[----:B------:R-:W-:-:S02]  /*4450*/  @P6 SHF.R.U64 R70, R70, 0x10, R71 ;  /* 0x0000001046466819 */ /* 0x000fc40000001247 */
[----:B------:R-:W-:Y:S01]  /*4460*/  @P3 SHF.L.U32 R67, R67, 0x10, RZ ;  /* 0x0000001043433819 */ /* 0x000fe200000006ff */
[----:B------:R-:W-:Y:S01]  /*4470*/  FADD.FTZ R146, R146, -R109 ;  /* 0x8000006d92927221 */ /* 0x000fe20000010000 */
[----:B------:R-:W-:Y:S02]  /*4480*/  LOP3.LUT P4, RZ, R148, 0xff00, RZ, 0xc0, !PT ;  /* 0x0000ff0094ff7812 */ /* 0x000fe4000788c0ff */
[----:B------:R-:W-:Y:S01]  /*4490*/  @P6 SHF.L.U32 R70, R70, 0x10, RZ ;  /* 0x0000001046466819 */ /* 0x000fe200000006ff */
[----:B------:R-:W-:Y:S01]  /*44a0*/  @P3 FMUL.FTZ R106, R134, R67 ;  /* 0x00000043866a3220 */ /* 0x000fe20000410000 */
[----:B------:R-:W-:Y:S01]  /*44b0*/  LOP3.LUT P3, RZ, R148, 0xff0000, RZ, 0xc0, !PT ;  /* 0x00ff000094ff7812 */ /* 0x000fe2000786c0ff */
[----:B------:R-:W-:Y:S01]  /*44c0*/  FADD.FTZ R110, R113, -R110 ;  /* 0x8000006e716e7221 */ /* 0x000fe20000010000 */
[----:B------:R-:W-:Y:S01]  /*44d0*/  FFMA.FTZ R101, R101, UR13, R161 ;  /* 0x0000000d65657c23 */ /* 0x000fe200080100a1 */
[----:B------:R-:W-:Y:S02]  /*44e0*/  HFMA2 R109, -RZ, RZ, 0, 0 ;  /* 0x00000000ff6d7431 */ /* 0x000fe400000001ff */
[----:B------:R-:W-:Y:S01]  /*44f0*/  FMUL.FTZ R146, R146, UR12 ;  /* 0x0000000c92927c20 */ /* 0x000fe20008410000 */
[----:B------:R-:W-:Y:S01]  /*4500*/  @P5 SHF.R.U32.HI R138, RZ, 0x10, R139 ;  /* 0x00000010ff8a5819 */ /* 0x000fe2000001168b */
[----:B------:R-:W-:Y:S01]  /*4510*/  @P6 FMUL.FTZ R109, R149, R70 ;  /* 0x00000046956d6220 */ /* 0x000fe20000410000 */
[----:B------:R-:W-:Y:S01]  /*4520*/  FMUL.FTZ R110, R110, UR12 ;  /* 0x0000000c6e6e7c20 */ /* 0x000fe20008410000 */
[----:B------:R-:W-:Y:S01]  /*4530*/  ISETP.GE.U32.AND P6, PT, R148, 0x1000000, PT ;  /* 0x010000009400780c */ /* 0x000fe20003fc6070 */
[----:B------:R-:W-:Y:S01]  /*4540*/  FMUL.FTZ R146, R146, UR4 ;  /* 0x0000000492927c20 */ /* 0x000fe20008410000 */
[----:B------:R-:W-:Y:S01]  /*4550*/  FADD.FTZ R101, R112, -R101 ;  /* 0x8000006570657221 */ /* 0x000fe20000010000 */
[----:B------:R-:W-:Y:S01]  /*4560*/  @P5 SHF.L.U32 R66, R138, 0x10, RZ ;  /* 0x000000108a425819 */ /* 0x000fe200000006ff */
[----:B------:R-:W-:Y:S01]  /*4570*/  FMUL.FTZ R110, R110, UR4 ;  /* 0x000000046e6e7c20 */ /* 0x000fe20008410000 */
[----:B------:R-:W-:-:S02]  /*4580*/  @P4 IMAD.U32 R70, R80, 0x10000, RZ ;  /* 0x0001000050464824 */ /* 0x000fc400078e00ff */
[----:B------:R-:W-:Y:S01]  /*4590*/  FMUL.FTZ R145, R146, UR22 ;  /* 0x0000001692917c20 */ /* 0x000fe20008410000 */
[----:B------:R-:W-:Y:S01]  /*45a0*/  FMUL.FTZ R101, R101, UR12 ;  /* 0x0000000c65657c20 */ /* 0x000fe20008410000 */
[----:B------:R-:W-:Y:S01]  /*45b0*/  @P3 SHF.L.U32 R67, R115, 0x10, RZ ;  /* 0x0000001073433819 */ /* 0x000fe200000006ff */
[----:B------:R-:W-:Y:S01]  /*45c0*/  @P5 FMUL.FTZ R107, R159, R66 ;  /* 0x000000429f6b5220 */ /* 0x000fe20000410000 */
[----:B------:R-:W-:Y:S01]  /*45d0*/  FMUL.FTZ R136, R110, UR22 ;  /* 0x000000166e887c20 */ /* 0x000fe20008410000 */
[----:B------:R-:W-:Y:S01]  /*45e0*/  MOV R66, RZ ;  /* 0x000000ff00427202 */ /* 0x000fe20000000f00 */
[----:B------:R-:W-:Y:S01]  /*45f0*/  @P4 FMUL.FTZ R66, R145, R70 ;  /* 0x0000004691424220 */ /* 0x000fe20000410000 */
[----:B------:R-:W-:Y:S01]  /*4600*/  FMUL.FTZ R101, R101, UR4 ;  /* 0x0000000465657c20 */ /* 0x000fe20008410000 */
[----:B------:R-:W-:Y:S01]  /*4610*/  LOP3.LUT P5, RZ, R148, 0xff, RZ, 0xc0, !PT ;  /* 0x000000ff94ff7812 */ /* 0x000fe200078ac0ff */
[----:B------:R-:W-:Y:S02]  /*4620*/  HFMA2 R70, -RZ, RZ, 0, 0 ;  /* 0x00000000ff467431 */ /* 0x000fe400000001ff */
[----:B------:R-:W-:Y:S01]  /*4630*/  @P3 FMUL.FTZ R70, R136, R67 ;  /* 0x0000004388463220 */ /* 0x000fe20000410000 */
[----:B------:R-:W-:Y:S01]  /*4640*/  FADD.FTZ R108, R147, -R108 ;  /* 0x8000006c936c7221 */ /* 0x000fe20000010000 */
[----:B------:R-:W-:Y:S01]  /*4650*/  @P6 SHF.L.U32 R67, R81, 0x10, RZ ;  /* 0x0000001051436819 */ /* 0x000fe200000006ff */
[----:B------:R-:W-:Y:S01]  /*4660*/  FMUL.FTZ R138, R101, UR22 ;  /* 0x00000016658a7c20 */ /* 0x000fe20008410000 */
[----:B------:R-:W-:Y:S01]  /*4670*/  CS2R R102, SRZ ;  /* 0x0000000000667805 */ /* 0x000fe2000001ff00 */
[----:B------:R-:W-:-:S02]  /*4680*/  FMUL.FTZ R108, R108, UR12 ;  /* 0x0000000c6c6c7c20 */ /* 0x000fc40008410000 */
[----:B------:R-:W-:Y:S02]  /*4690*/  @P6 FMUL.FTZ R103, R138, R67 ;  /* 0x000000438a676220 */ /* 0x000fe40000410000 */
[----:B------:R-:W-:Y:S01]  /*46a0*/  FMUL.FTZ R108, R108, UR4 ;  /* 0x000000046c6c7c20 */ /* 0x000fe20008410000 */
[----:B------:R-:W0:Y:S01]  /*46b0*/  F2F.BF16.F32 R66, R66 ;  /* 0x0000004200427304 */ /* 0x000e220000202000 */
[----:B------:R-:W-:Y:S02]  /*46c0*/  @P5 SHF.L.U32 R110, R114, 0x10, RZ ;  /* 0x00000010726e5819 */ /* 0x000fe400000006ff */
[----:B------:R-:W-:-:S05]  /*46d0*/  FMUL.FTZ R139, R108, UR22 ;  /* 0x000000166c8b7c20 */ /* 0x000fca0008410000 */
[----:B------:R-:W1:Y:S01]  /*46e0*/  F2F.BF16.F32 R103, R103 ;  /* 0x0000006700677304 */ /* 0x000e620000202000 */
[----:B------:R-:W-:-:S07]  /*46f0*/  @P5 FMUL.FTZ R102, R139, R110 ;  /* 0x0000006e8b665220 */ /* 0x000fce0000410000 */
[----:B------:R-:W3:Y:S01]  /*4700*/  F2F.BF16.F32 R70, R70 ;  /* 0x0000004600467304 */ /* 0x000ee20000202000 */
[----:B0-----:R-:W-:-:S07]  /*4710*/  IMAD.WIDE.U32 R66, R66, 0x10000, RZ ;  /* 0x0001000042427825 */ /* 0x001fce00078e00ff */
[----:B------:R-:W0:Y:S01]  /*4720*/  F2F.BF16.F32 R135, R102 ;  /* 0x0000006600877304 */ /* 0x000e220000202000 */
[----:B-1----:R-:W-:Y:S02]  /*4730*/  SHF.L.U32 R113, R103, 0x10, RZ ;  /* 0x0000001067717819 */ /* 0x002fe400000006ff */
[----:B------:R-:W-:Y:S02]  /*4740*/  @P0 MOV R101, R71 ;  /* 0x0000004700650202 */ /* 0x000fe40000000f00 */
[----:B---3--:R-:W-:Y:S02]  /*4750*/  LOP3.LUT R67, R67, R113, R70, 0xfe, !PT ;  /* 0x0000007143437212 */ /* 0x008fe400078efe46 */
[----:B------:R-:W-:Y:S01]  /*4760*/  @P0 SHF.L.U32 R70, R101, 0x10, RZ ;  /* 0x0000001065460819 */ /* 0x000fe200000006ff */
[----:B------:R-:W-:Y:S02]  /*4770*/  HFMA2 R110, -RZ, RZ, 0, 0 ;  /* 0x00000000ff6e7431 */ /* 0x000fe400000001ff */
[----:B------:R-:W-:Y:S01]  /*4780*/  IMAD.WIDE.U32 R68, R105, 0x8, R68 ;  /* 0x0000000869447825 */ /* 0x000fe200078e0044 */
[----:B------:R-:W-:-:S03]  /*4790*/  @P2 SHF.R.U32.HI R108, RZ, 0x10, R71 ;  /* 0x00000010ff6c2819 */ /* 0x000fc60000011647 */
[----:B------:R-:W-:Y:S01]  /*47a0*/  @P0 FMUL.FTZ R110, R137, R70 ;  /* 0x00000046896e0220 */ /* 0x000fe20000410000 */
[----:B0-----:R-:W-:-:S05]  /*47b0*/  LOP3.LUT R66, R66, R135, RZ, 0xfc, !PT ;  /* 0x0000008742427212 */ /* 0x001fca00078efcff */
[----:B------:R0:W-:Y:S01]  /*47c0*/  STG.E.64 desc[UR14][R68.64], R66 ;  /* 0x0000004244007986 */ /* 0x0001e2000c101b0e */
[----:B------:R-:W-:Y:S01]  /*47d0*/  MOV R112, RZ ;  /* 0x000000ff00707202 */ /* 0x000fe20000000f00 */
[----:B------:R-:W-:Y:S01]  /*47e0*/  HFMA2 R101, -RZ, RZ, 0, 0 ;  /* 0x00000000ff657431 */ /* 0x000fe200000001ff */
[----:B------:R-:W-:Y:S01]  /*47f0*/  MOV R134, RZ ;  /* 0x000000ff00867202 */ /* 0x000fe20000000f00 */
[----:B------:R-:W-:Y:S01]  /*4800*/  HFMA2 R105, -RZ, RZ, 0, 0 ;  /* 0x00000000ff697431 */ /* 0x000fe200000001ff */
[----:B--2---:R-:W-:Y:S02]  /*4810*/  @P5 MOV R70, R64 ;  /* 0x0000004000465202 */ /* 0x004fe40000000f00 */
[--C-:B------:R-:W-:Y:S02]  /*4820*/  @P4 SHF.R.U64 R103, R64, 0x10, R65.reuse ;  /* 0x0000001040674819 */ /* 0x100fe40000001241 */
[----:B------:R-:W-:Y:S02]  /*4830*/  @P3 MOV R71, R65 ;  /* 0x0000004100473202 */ /* 0x000fe40000000f00 */
[----:B------:R-:W-:-:S02]  /*4840*/  @P6 SHF.R.U32.HI R102, RZ, 0x10, R65 ;  /* 0x00000010ff666819 */ /* 0x000fc40000011641 */
[----:B------:R-:W-:Y:S01]  /*4850*/  @P2 SHF.L.U32 R64, R108, 0x10, RZ ;  /* 0x000000106c402819 */ /* 0x000fe200000006ff */
[----:B------:R-:W-:Y:S01]  /*4860*/  @P3 IMAD.U32 R71, R71, 0x10000, RZ ;  /* 0x0001000047473824 */ /* 0x000fe200078e00ff */
[----:B------:R-:W-:Y:S02]  /*4870*/  @P5 SHF.L.U32 R70, R70, 0x10, RZ ;  /* 0x0000001046465819 */ /* 0x000fe400000006ff */
[----:B0-----:R-:W-:Y:S02]  /*4880*/  @P4 SHF.L.U32 R66, R103, 0x10, RZ ;  /* 0x0000001067424819 */ /* 0x001fe400000006ff */
[----:B------:R-:W-:Y:S01]  /*4890*/  @P6 SHF.L.U32 R67, R102, 0x10, RZ ;  /* 0x0000001066436819 */ /* 0x000fe200000006ff */
[----:B------:R-:W-:Y:S02]  /*48a0*/  HFMA2 R65, -RZ, RZ, 0, 0 ;  /* 0x00000000ff417431 */ /* 0x000fe400000001ff */
[----:B------:R-:W-:Y:S01]  /*48b0*/  @P2 FMUL.FTZ R65, R151, R64 ;  /* 0x0000004097412220 */ /* 0x000fe20000410000 */
[----:B------:R-:W-:Y:S01]  /*48c0*/  @P5 FMUL.FTZ R112, R139, R70 ;  /* 0x000000468b705220 */ /* 0x000fe20000410000 */
[----:B------:R-:W-:Y:S01]  /*48d0*/  @P4 FMUL.FTZ R101, R145, R66 ;  /* 0x0000004291654220 */ /* 0x000fe20000410000 */
[----:B------:R-:W-:Y:S01]  /*48e0*/  @P3 FMUL.FTZ R134, R136, R71 ;  /* 0x0000004788863220 */ /* 0x000fe20000410000 */
[----:B------:R-:W-:Y:S01]  /*48f0*/  @P6 FMUL.FTZ R105, R138, R67 ;  /* 0x000000438a696220 */ /* 0x000fe20000410000 */
[----:B------:R-:W-:Y:S06]  /*4900*/  BRA `(.L_x_769) ;  /* 0x0000003000147947 */ /* 0x000fec0003800000 */
.L_x_767:
[----:B------:R-:W-:-:S04]  /*4910*/  UISETP.NE.U32.AND UP1, UPT, UR20, URZ, UPT ;  /* 0x000000ff1400728c */ /* 0x000fc8000bf25070 */
[----:B------:R-:W-:-:S09]  /*4920*/  UISETP.NE.AND.EX UP1, UPT, UR21, URZ, UPT, UP1 ;  /* 0x000000ff1500728c */ /* 0x000fd2000bf25310 */
[----:B------:R-:W-:Y:S05]  /*4930*/  BRA.U UP1, `(.L_x_770) ;  /* 0x0000001501a07547 */ /* 0x000fea000b800000 */
[----:B------:R-:W0:Y:S02]  /*4940*/  LDC.64 R64, c[0x0][0x390] ;  /* 0x0000e400ff407b82 */ /* 0x000e240000000a00 */
[----:B0-----:R-:W-:-:S06]  /*4950*/  IMAD.WIDE.U32 R66, R143, 0x8, R64 ;  /* 0x000000088f427825 */ /* 0x001fcc00078e0040 */
[----:B------:R-:W2:Y:S01]  /*4960*/  LDG.E.64 R66, desc[UR14][R66.64] ;  /* 0x0000000e42427981 */ /* 0x000ea2000c1e1b00 */
[----:B-----5:R-:W-:Y:S01]  /*4970*/  SHF.R.U64 R68, R124, 0x10, R125 ;  /* 0x000000107c447819 */ /* 0x020fe2000000127d */
[----:B------:R-:W-:Y:S01]  /*4980*/  FFMA.FTZ R164, R164, UR13, R161 ;  /* 0x0000000da4a47c23 */ /* 0x000fe200080100a1 */
[----:B------:R-:W-:Y:S01]  /*4990*/  SHF.R.U32.HI R70, RZ, 0x10, R125 ;  /* 0x00000010ff467819 */ /* 0x000fe2000001167d */
[----:B------:R-:W-:Y:S01]  /*49a0*/  FFMA.FTZ R71, R174, UR13, R161 ;  /* 0x0000000dae477c23 */ /* 0x000fe200080100a1 */
[----:B------:R-:W-:Y:S01]  /*49b0*/  SHF.L.U32 R68, R68, 0x10, RZ ;  /* 0x0000001044447819 */ /* 0x000fe200000006ff */
[----:B------:R-:W-:Y:S01]  /*49c0*/  FADD.FTZ R141, R141, -R164 ;  /* 0x800000a48d8d7221 */ /* 0x000fe20000010000 */
[----:B------:R-:W-:Y:S01]  /*49d0*/  ISETP.GE.U32.AND P0, PT, R138, 0x1000000, PT ;  /* 0x010000008a00780c */ /* 0x000fe20003f06070 */
[----:B------:R-:W-:Y:S01]  /*49e0*/  FADD.FTZ R135, R142, -R71 ;  /* 0x800000478e877221 */ /* 0x000fe20000010000 */
[----:B------:R-:W-:Y:S01]  /*49f0*/  LOP3.LUT P4, RZ, R138, 0xff00, RZ, 0xc0, !PT ;  /* 0x0000ff008aff7812 */ /* 0x000fe2000788c0ff */
[----:B------:R-:W-:Y:S01]  /*4a00*/  FFMA.FTZ R68, R141, UR12, R68 ;  /* 0x0000000c8d447c23 */ /* 0x000fe20008010044 */
[----:B------:R-:W-:Y:S01]  /*4a10*/  SHF.L.U32 R70, R70, 0x10, RZ ;  /* 0x0000001046467819 */ /* 0x000fe200000006ff */
[--C-:B------:R-:W-:Y:S01]  /*4a20*/  FFMA.FTZ R136, R136, UR13, R161.reuse ;  /* 0x0000000d88887c23 */ /* 0x100fe200080100a1 */
[----:B------:R-:W-:Y:S01]  /*4a30*/  MOV R69, R125 ;  /* 0x0000007d00457202 */ /* 0x000fe20000000f00 */
[----:B------:R-:W-:Y:S01]  /*4a40*/  FMUL.FTZ R68, R68, UR4 ;  /* 0x0000000444447c20 */ /* 0x000fe20008410000 */
[----:B------:R-:W-:Y:S01]  /*4a50*/  FFMA.FTZ R140, R140, UR13, R161 ;  /* 0x0000000d8c8c7c23 */ /* 0x000fe200080100a1 */
[----:B------:R-:W-:Y:S01]  /*4a60*/  LOP3.LUT P3, RZ, R138, 0xff, RZ, 0xc0, !PT ;  /* 0x000000ff8aff7812 */ /* 0x000fe2000786c0ff */
[----:B------:R-:W-:Y:S01]  /*4a70*/  FFMA.FTZ R70, R135, UR12, R70 ;  /* 0x0000000c87467c23 */ /* 0x000fe20008010046 */
[----:B------:R-:W-:Y:S01]  /*4a80*/  FMUL.FTZ R175, R68, UR22 ;  /* 0x0000001644af7c20 */ /* 0x000fe20008410000 */
[----:B------:R-:W-:Y:S01]  /*4a90*/  MOV R68, R124 ;  /* 0x0000007c00447202 */ /* 0x000fe20000000f00 */
[----:B------:R-:W-:Y:S01]  /*4aa0*/  FADD.FTZ R139, R139, -R136 ;  /* 0x800000888b8b7221 */ /* 0x000fe20000010000 */
[----:B------:R-:W-:Y:S01]  /*4ab0*/  LOP3.LUT P2, RZ, R138, 0xff0000, RZ, 0xc0, !PT ;  /* 0x00ff00008aff7812 */ /* 0x000fe2000784c0ff */
[----:B------:R-:W-:Y:S01]  /*4ac0*/  FADD.FTZ R140, R163, -R140 ;  /* 0x8000008ca38c7221 */ /* 0x000fe20000010000 */
[----:B------:R-:W-:Y:S01]  /*4ad0*/  SHF.L.U32 R69, R69, 0x10, RZ ;  /* 0x0000001045457819 */ /* 0x000fe200000006ff */
[----:B------:R-:W-:Y:S01]  /*4ae0*/  FMUL.FTZ R70, R70, UR4 ;  /* 0x0000000446467c20 */ /* 0x000fe20008410000 */
[----:B------:R-:W-:Y:S01]  /*4af0*/  SHF.L.U32 R68, R68, 0x10, RZ ;  /* 0x0000001044447819 */ /* 0x000fe200000006ff */
[----:B------:R-:W-:Y:S01]  /*4b00*/  HFMA2 R71, -RZ, RZ, 0, 0 ;  /* 0x00000000ff477431 */ /* 0x000fe200000001ff */
[----:B------:R-:W-:Y:S01]  /*4b10*/  @P0 SHF.L.U32 R136, R89, 0x10, RZ ;  /* 0x0000001059880819 */ /* 0x000fe200000006ff */
[----:B------:R-:W-:Y:S01]  /*4b20*/  FFMA.FTZ R69, R140, UR12, R69 ;  /* 0x0000000c8c457c23 */ /* 0x000fe20008010045 */
[----:B------:R-:W-:Y:S01]  /*4b30*/  @P4 SHF.L.U32 R134, R88, 0x10, RZ ;  /* 0x0000001058864819 */ /* 0x000fe200000006ff */
[----:B------:R-:W-:Y:S01]  /*4b40*/  FFMA.FTZ R68, R139, UR12, R68 ;  /* 0x0000000c8b447c23 */ /* 0x000fe20008010044 */
[----:B------:R-:W-:Y:S01]  /*4b50*/  FMUL.FTZ R173, R70, UR22 ;  /* 0x0000001646ad7c20 */ /* 0x000fe20008410000 */
[----:B------:R-:W-:Y:S01]  /*4b60*/  FMUL.FTZ R69, R69, UR4 ;  /* 0x0000000445457c20 */ /* 0x000fe20008410000 */
[----:B------:R-:W-:Y:S01]  /*4b70*/  MOV R138, RZ ;  /* 0x000000ff008a7202 */ /* 0x000fe20000000f00 */
[----:B------:R-:W-:Y:S01]  /*4b80*/  FMUL.FTZ R70, R68, UR4 ;  /* 0x0000000444467c20 */ /* 0x000fe20008410000 */
[----:B------:R-:W-:Y:S01]  /*4b90*/  @P0 FMUL.FTZ R138, R136, R173 ;  /* 0x000000ad888a0220 */ /* 0x000fe20000410000 */
[----:B------:R-:W-:Y:S01]  /*4ba0*/  @P4 FMUL.FTZ R71, R134, R175 ;  /* 0x000000af86474220 */ /* 0x000fe20000410000 */
[----:B------:R-:W-:Y:S01]  /*4bb0*/  @P2 SHF.L.U32 R135, R123, 0x10, RZ ;  /* 0x000000107b872819 */ /* 0x000fe200000006ff */
[----:B------:R-:W-:Y:S01]  /*4bc0*/  FMUL.FTZ R142, R69, UR22 ;  /* 0x00000016458e7c20 */ /* 0x000fe20008410000 */
[----:B------:R-:W-:Y:S01]  /*4bd0*/  @P3 SHF.L.U32 R136, R122, 0x10, RZ ;  /* 0x000000107a883819 */ /* 0x000fe200000006ff */
[----:B------:R-:W-:Y:S01]  /*4be0*/  FMUL.FTZ R141, R70, UR22 ;  /* 0x00000016468d7c20 */ /* 0x000fe20008410000 */
[----:B------:R-:W0:Y:S01]  /*4bf0*/  LDC.64 R68, c[0x0][0x468] ;  /* 0x00011a00ff447b82 */ /* 0x000e220000000a00 */
[----:B------:R-:W-:-:S02]  /*4c00*/  HFMA2 R134, -RZ, RZ, 0, 0 ;  /* 0x00000000ff867431 */ /* 0x000fc400000001ff */
[----:B------:R-:W-:Y:S01]  /*4c10*/  @P2 FMUL.FTZ R134, R135, R142 ;  /* 0x0000008e87862220 */ /* 0x000fe20000410000 */
[----:B------:R-:W-:Y:S02]  /*4c20*/  HFMA2 R139, -RZ, RZ, 0, 0 ;  /* 0x00000000ff8b7431 */ /* 0x000fe400000001ff */
[----:B------:R-:W-:Y:S01]  /*4c30*/  @P3 FMUL.FTZ R139, R136, R141 ;  /* 0x0000008d888b3220 */ /* 0x000fe20000410000 */
[----:B------:R-:W1:Y:S08]  /*4c40*/  F2F.BF16.F32 R71, R71 ;  /* 0x0000004700477304 */ /* 0x000e700000202000 */
[----:B------:R-:W3:Y:S01]  /*4c50*/  F2F.BF16.F32 R138, R138 ;  /* 0x0000008a008a7304 */ /* 0x000ee20000202000 */
[----:B-1----:R-:W-:-:S07]  /*4c60*/  IMAD.WIDE.U32 R70, R71, 0x10000, RZ ;  /* 0x0001000047467825 */ /* 0x002fce00078e00ff */
[----:B------:R-:W1:Y:S01]  /*4c70*/  F2F.BF16.F32 R134, R134 ;  /* 0x0000008600867304 */ /* 0x000e620000202000 */
[----:B---3--:R-:W-:-:S07]  /*4c80*/  SHF.L.U32 R137, R138, 0x10, RZ ;  /* 0x000000108a897819 */ /* 0x008fce00000006ff */
[----:B------:R-:W3:Y:S01]  /*4c90*/  F2F.BF16.F32 R139, R139 ;  /* 0x0000008b008b7304 */ /* 0x000ee20000202000 */
[----:B------:R-:W-:Y:S01]  /*4ca0*/  HFMA2 R164, -RZ, RZ, 0, 0 ;  /* 0x00000000ffa47431 */ /* 0x000fe200000001ff */
[----:B-1----:R-:W-:Y:S01]  /*4cb0*/  LOP3.LUT R137, R71, R137, R134, 0xfe, !PT ;  /* 0x0000008947897212 */ /* 0x002fe200078efe86 */
[----:B0-----:R-:W-:Y:S01]  /*4cc0*/  IMAD.WIDE.U32 R134, R143, 0x8, R68 ;  /* 0x000000088f867825 */ /* 0x001fe200078e0044 */
[----:B---3--:R-:W-:-:S03]  /*4cd0*/  LOP3.LUT R136, R70, R139, RZ, 0xfc, !PT ;  /* 0x0000008b46887212 */ /* 0x008fc600078efcff */
[----:B------:R-:W-:-:S04]  /*4ce0*/  IMAD.WIDE.U32 R70, R145, 0x8, R64 ;  /* 0x0000000891467825 */ /* 0x000fc800078e0040 */
[--C-:B------:R-:W-:Y:S01]  /*4cf0*/  FFMA.FTZ R166, R166, UR13, R161.reuse ;  /* 0x0000000da6a67c23 */ /* 0x100fe200080100a1 */
[----:B------:R0:W-:Y:S04]  /*4d00*/  STG.E.64 desc[UR14][R134.64], R136 ;  /* 0x0000008886007986 */ /* 0x0001e8000c101b0e */
[----:B------:R-:W3:Y:S01]  /*4d10*/  LDG.E.64 R70, desc[UR14][R70.64] ;  /* 0x0000000e46467981 */ /* 0x000ee2000c1e1b00 */
[----:B------:R-:W-:Y:S01]  /*4d20*/  FADD.FTZ R165, R165, -R166 ;  /* 0x800000a6a5a57221 */ /* 0x000fe20000010000 */
[----:B------:R-:W-:Y:S01]  /*4d30*/  LOP3.LUT P6, RZ, R144, 0xff00, RZ, 0xc0, !PT ;  /* 0x0000ff0090ff7812 */ /* 0x000fe200078cc0ff */
[--C-:B------:R-:W-:Y:S01]  /*4d40*/  FFMA.FTZ R168, R168, UR13, R161.reuse ;  /* 0x0000000da8a87c23 */ /* 0x100fe200080100a1 */
[----:B------:R-:W-:Y:S02]  /*4d50*/  IMAD.MOV.U32 R163, RZ, RZ, RZ ;  /* 0x000000ffffa37224 */ /* 0x000fe400078e00ff */
[--C-:B------:R-:W-:Y:S01]  /*4d60*/  FFMA.FTZ R170, R170, UR13, R161.reuse ;  /* 0x0000000daaaa7c23 */ /* 0x100fe200080100a1 */
[----:B------:R-:W-:Y:S01]  /*4d70*/  FFMA.FTZ R172, R172, UR13, R161 ;  /* 0x0000000dacac7c23 */ /* 0x000fe200080100a1 */
[----:B------:R-:W-:Y:S01]  /*4d80*/  FADD.FTZ R168, R167, -R168 ;  /* 0x800000a8a7a87221 */ /* 0x000fe20000010000 */
[----:B------:R-:W-:-:S02]  /*4d90*/  LOP3.LUT P5, RZ, R144, 0xff, RZ, 0xc0, !PT ;  /* 0x000000ff90ff7812 */ /* 0x000fc400078ac0ff */
[----:B0-----:R-:W-:Y:S01]  /*4da0*/  SHF.R.U32.HI R136, RZ, 0x10, R127 ;  /* 0x00000010ff887819 */ /* 0x001fe2000001167f */
[----:B------:R-:W-:Y:S01]  /*4db0*/  FADD.FTZ R137, R169, -R170 ;  /* 0x800000aaa9897221 */ /* 0x000fe20000010000 */
[----:B------:R-:W-:Y:S01]  /*4dc0*/  MOV R134, R127 ;  /* 0x0000007f00867202 */ /* 0x000fe20000000f00 */
[----:B------:R-:W-:Y:S01]  /*4dd0*/  FADD.FTZ R171, R171, -R172 ;  /* 0x800000acabab7221 */ /* 0x000fe20000010000 */
[----:B------:R-:W-:Y:S02]  /*4de0*/  SHF.L.U32 R136, R136, 0x10, RZ ;  /* 0x0000001088887819 */ /* 0x000fe400000006ff */
[----:B------:R-:W-:Y:S01]  /*4df0*/  SHF.L.U32 R135, R134, 0x10, RZ ;  /* 0x0000001086877819 */ /* 0x000fe200000006ff */
[----:B------:R-:W-:Y:S02]  /*4e00*/  HFMA2 R134, -RZ, RZ, 0, 0 ;  /* 0x00000000ff867431 */ /* 0x000fe400000001ff */
[----:B------:R-:W-:Y:S01]  /*4e10*/  FFMA.FTZ R137, R137, UR12, R136 ;  /* 0x0000000c89897c23 */ /* 0x000fe20008010088 */
[----:B------:R-:W-:-:S02]  /*4e20*/  HFMA2 R136, -RZ, RZ, 0, 0 ;  /* 0x00000000ff887431 */ /* 0x000fc400000001ff */
[----:B------:R-:W-:Y:S01]  /*4e30*/  FFMA.FTZ R135, R168, UR12, R135 ;  /* 0x0000000ca8877c23 */ /* 0x000fe20008010087 */
[----:B------:R-:W-:-:S03]  /*4e40*/  FMUL.FTZ R137, R137, UR4 ;  /* 0x0000000489897c20 */ /* 0x000fc60008410000 */
[----:B------:R-:W-:Y:S01]  /*4e50*/  FMUL.FTZ R135, R135, UR4 ;  /* 0x0000000487877c20 */ /* 0x000fe20008410000 */
[----:B--2---:R-:W-:Y:S02]  /*4e60*/  @P3 MOV R138, R66 ;  /* 0x00000042008a3202 */ /* 0x004fe40000000f00 */
[----:B------:R-:W-:Y:S02]  /*4e70*/  @P4 SHF.R.U64 R140, R66, 0x10, R67 ;  /* 0x00000010428c4819 */ /* 0x000fe40000001243 */
[----:B------:R-:W-:Y:S02]  /*4e80*/  @P3 SHF.L.U32 R66, R138, 0x10, RZ ;  /* 0x000000108a423819 */ /* 0x000fe400000006ff */
[----:B------:R-:W-:-:S03]  /*4e90*/  @P4 SHF.L.U32 R138, R140, 0x10, RZ ;  /* 0x000000108c8a4819 */ /* 0x000fc600000006ff */
[----:B------:R-:W-:Y:S01]  /*4ea0*/  @P3 FMUL.FTZ R164, R141, R66 ;  /* 0x000000428da43220 */ /* 0x000fe20000410000 */
[----:B------:R-:W-:Y:S01]  /*4eb0*/  SHF.R.U64 R66, R126, 0x10, R127 ;  /* 0x000000107e427819 */ /* 0x000fe2000000127f */
[----:B------:R-:W-:Y:S01]  /*4ec0*/  @P4 FMUL.FTZ R163, R175, R138 ;  /* 0x0000008aafa34220 */ /* 0x000fe20000410000 */
[----:B------:R-:W-:Y:S02]  /*4ed0*/  ISETP.GE.U32.AND P4, PT, R144, 0x1000000, PT ;  /* 0x010000009000780c */ /* 0x000fe40003f86070 */
[----:B------:R-:W-:Y:S02]  /*4ee0*/  CS2R R140, SRZ ;  /* 0x00000000008c7805 */ /* 0x000fe4000001ff00 */
[----:B------:R-:W-:Y:S02]  /*4ef0*/  SHF.L.U32 R66, R66, 0x10, RZ ;  /* 0x0000001042427819 */ /* 0x000fe400000006ff */
[----:B------:R-:W-:Y:S01]  /*4f00*/  LOP3.LUT P3, RZ, R144, 0xff0000, RZ, 0xc0, !PT ;  /* 0x00ff000090ff7812 */ /* 0x000fe2000786c0ff */
[----:B------:R-:W-:Y:S01]  /*4f10*/  FMUL.FTZ R144, R135, UR22 ;  /* 0x0000001687907c20 */ /* 0x000fe20008410000 */
[----:B------:R-:W-:Y:S01]  /*4f20*/  @P6 SHF.L.U32 R138, R86, 0x10, RZ ;  /* 0x00000010568a6819 */ /* 0x000fe200000006ff */
[----:B------:R-:W-:Y:S01]  /*4f30*/  FFMA.FTZ R66, R165, UR12, R66 ;  /* 0x0000000ca5427c23 */ /* 0x000fe20008010042 */
[----:B------:R-:W-:Y:S01]  /*4f40*/  FMUL.FTZ R165, R137, UR22 ;  /* 0x0000001689a57c20 */ /* 0x000fe20008410000 */
[----:B------:R-:W-:-:S02]  /*4f50*/  @P5 SHF.L.U32 R135, R120, 0x10, RZ ;  /* 0x0000001078875819 */ /* 0x000fc400000006ff */
[----:B------:R-:W-:-:S04]  /*4f60*/  FMUL.FTZ R66, R66, UR4 ;  /* 0x0000000442427c20 */ /* 0x000fc80008410000 */
[----:B------:R-:W-:Y:S01]  /*4f70*/  FMUL.FTZ R167, R66, UR22 ;  /* 0x0000001642a77c20 */ /* 0x000fe20008410000 */
[----:B------:R-:W-:Y:S02]  /*4f80*/  MOV R66, R126 ;  /* 0x0000007e00427202 */ /* 0x000fe40000000f00 */
[----:B------:R-:W-:Y:S01]  /*4f90*/  @P3 SHF.L.U32 R139, R121, 0x10, RZ ;  /* 0x00000010798b3819 */ /* 0x000fe200000006ff */
[----:B------:R-:W-:Y:S01]  /*4fa0*/  @P6 FMUL.FTZ R134, R138, R167 ;  /* 0x000000a78a866220 */ /* 0x000fe20000410000 */
[----:B------:R-:W-:Y:S02]  /*4fb0*/  SHF.L.U32 R66, R66, 0x10, RZ ;  /* 0x0000001042427819 */ /* 0x000fe400000006ff */
[----:B------:R-:W-:Y:S01]  /*4fc0*/  @P4 SHF.L.U32 R138, R87, 0x10, RZ ;  /* 0x00000010578a4819 */ /* 0x000fe200000006ff */
[----:B------:R-:W-:Y:S02]  /*4fd0*/  @P3 FMUL.FTZ R136, R139, R144 ;  /* 0x000000908b883220 */ /* 0x000fe40000410000 */
[----:B------:R-:W-:Y:S01]  /*4fe0*/  FFMA.FTZ R66, R171, UR12, R66 ;  /* 0x0000000cab427c23 */ /* 0x000fe20008010042 */
[----:B------:R-:W0:Y:S01]  /*4ff0*/  F2F.BF16.F32 R134, R134 ;  /* 0x0000008600867304 */ /* 0x000e220000202000 */
[----:B------:R-:W-:-:S02]  /*5000*/  @P4 FMUL.FTZ R141, R138, R165 ;  /* 0x000000a58a8d4220 */ /* 0x000fc40000410000 */
[----:B------:R-:W-:-:S04]  /*5010*/  FMUL.FTZ R66, R66, UR4 ;  /* 0x0000000442427c20 */ /* 0x000fc80008410000 */
[----:B------:R-:W-:Y:S01]  /*5020*/  FMUL.FTZ R168, R66, UR22 ;  /* 0x0000001642a87c20 */ /* 0x000fe20008410000 */
[----:B------:R-:W1:Y:S03]  /*5030*/  F2F.BF16.F32 R141, R141 ;  /* 0x0000008d008d7304 */ /* 0x000e660000202000 */
[----:B------:R-:W-:Y:S01]  /*5040*/  @P5 FMUL.FTZ R140, R135, R168 ;  /* 0x000000a8878c5220 */ /* 0x000fe20000410000 */
[----:B0-----:R-:W-:-:S04]  /*5050*/  IMAD.WIDE.U32 R134, R134, 0x10000, RZ ;  /* 0x0001000086867825 */ /* 0x001fc800078e00ff */
[----:B------:R-:W0:Y:S01]  /*5060*/  F2F.BF16.F32 R136, R136 ;  /* 0x0000008800887304 */ /* 0x000e220000202000 */
[----:B-1----:R-:W-:-:S07]  /*5070*/  SHF.L.U32 R137, R141, 0x10, RZ ;  /* 0x000000108d897819 */ /* 0x002fce00000006ff */
[----:B------:R-:W1:Y:S01]  /*5080*/  F2F.BF16.F32 R139, R140 ;  /* 0x0000008c008b7304 */ /* 0x000e620000202000 */
[----:B0-----:R-:W-:Y:S01]  /*5090*/  LOP3.LUT R135, R135, R137, R136, 0xfe, !PT ;  /* 0x0000008987877212 */ /* 0x001fe200078efe88 */
[----:B------:R-:W-:Y:S01]  /*50a0*/  IMAD.WIDE.U32 R136, R145, 0x8, R68 ;  /* 0x0000000891887825 */ /* 0x000fe200078e0044 */
[----:B-1----:R-:W-:-:S03]  /*50b0*/  LOP3.LUT R134, R134, R139, RZ, 0xfc, !PT ;  /* 0x0000008b86867212 */ /* 0x002fc600078efcff */
[----:B------:R-:W-:Y:S02]  /*50c0*/  IMAD.WIDE.U32 R138, R100, 0x8, R64 ;  /* 0x00000008648a7825 */ /* 0x000fe400078e0040 */
[----:B------:R0:W-:Y:S04]  /*50d0*/  STG.E.64 desc[UR14][R136.64], R134 ;  /* 0x0000008688007986 */ /* 0x0001e8000c101b0e */
[----:B------:R-:W2:Y:S01]  /*50e0*/  LDG.E.64 R138, desc[UR14][R138.64] ;  /* 0x0000000e8a8a7981 */ /* 0x000ea2000c1e1b00 */
[----:B------:R-:W-:Y:S02]  /*50f0*/  @P0 SHF.R.U32.HI R66, RZ, 0x10, R67 ;  /* 0x00000010ff420819 */ /* 0x000fe40000011643 */
[----:B------:R-:W-:Y:S02]  /*5100*/  CS2R R140, SRZ ;  /* 0x00000000008c7805 */ /* 0x000fe4000001ff00 */
[----:B------:R-:W-:Y:S01]  /*5110*/  @P2 MOV R145, R67 ;  /* 0x0000004300912202 */ /* 0x000fe20000000f00 */
[--C-:B------:R-:W-:Y:S01]  /*5120*/  FFMA.FTZ R155, R155, UR13, R161.reuse ;  /* 0x0000000d9b9b7c23 */ /* 0x100fe200080100a1 */
[----:B------:R-:W-:Y:S01]  /*5130*/  @P0 SHF.L.U32 R66, R66, 0x10, RZ ;  /* 0x0000001042420819 */ /* 0x000fe200000006ff */
[----:B------:R-:W-:Y:S01]  /*5140*/  FFMA.FTZ R102, R102, UR13, R161 ;  /* 0x0000000d66667c23 */ /* 0x000fe200080100a1 */
[----:B------:R-:W-:Y:S01]  /*5150*/  MOV R143, RZ ;  /* 0x000000ff008f7202 */ /* 0x000fe20000000f00 */
[----:B---3--:R-:W-:Y:S01]  /*5160*/  @P5 IMAD.MOV.U32 R67, RZ, RZ, R70 ;  /* 0x000000ffff435224 */ /* 0x008fe200078e0046 */
[----:B------:R-:W-:Y:S01]  /*5170*/  @P6 SHF.R.U64 R70, R70, 0x10, R71 ;  /* 0x0000001046466819 */ /* 0x000fe20000001247 */
[----:B------:R-:W-:Y:S01]  /*5180*/  @P0 FMUL.FTZ R141, R173, R66 ;  /* 0x00000042ad8d0220 */ /* 0x000fe20000410000 */
[----:B------:R-:W-:Y:S01]  /*5190*/  SHF.R.U64 R66, R128, 0x10, R129 ;  /* 0x0000001080427819 */ /* 0x000fe20000001281 */
[----:B------:R-:W-:Y:S01]  /*51a0*/  FADD.FTZ R155, R160, -R155 ;  /* 0x8000009ba09b7221 */ /* 0x000fe20000010000 */
[----:B------:R-:W-:Y:S01]  /*51b0*/  @P6 SHF.L.U32 R70, R70, 0x10, RZ ;  /* 0x0000001046466819 */ /* 0x000fe200000006ff */
[----:B------:R-:W-:Y:S01]  /*51c0*/  FADD.FTZ R157, R157, -R102 ;  /* 0x800000669d9d7221 */ /* 0x000fe20000010000 */
[----:B------:R-:W-:Y:S01]  /*51d0*/  @P5 SHF.L.U32 R67, R67, 0x10, RZ ;  /* 0x0000001043435819 */ /* 0x000fe200000006ff */
[----:B------:R-:W-:Y:S01]  /*51e0*/  HFMA2 R166, -RZ, RZ, 0, 0 ;  /* 0x00000000ffa67431 */ /* 0x000fe200000001ff */
[----:B------:R-:W-:Y:S01]  /*51f0*/  SHF.L.U32 R66, R66, 0x10, RZ ;  /* 0x0000001042427819 */ /* 0x000fe200000006ff */
[----:B------:R-:W-:Y:S01]  /*5200*/  @P6 FMUL.FTZ R143, R167, R70 ;  /* 0x00000046a78f6220 */ /* 0x000fe20000410000 */
[----:B------:R-:W-:Y:S01]  /*5210*/  LOP3.LUT P6, RZ, R103, 0xff00, RZ, 0xc0, !PT ;  /* 0x0000ff0067ff7812 */ /* 0x000fe200078cc0ff */
[----:B------:R-:W-:Y:S01]  /*5220*/  @P5 FMUL.FTZ R140, R168, R67 ;  /* 0x00000043a88c5220 */ /* 0x000fe20000410000 */
[----:B------:R-:W-:Y:S01]  /*5230*/  @P2 SHF.L.U32 R145, R145, 0x10, RZ ;  /* 0x0000001091912819 */ /* 0x000fe200000006ff */
[----:B------:R-:W-:Y:S01]  /*5240*/  FFMA.FTZ R66, R155, UR12, R66 ;  /* 0x0000000c9b427c23 */ /* 0x000fe20008010042 */
[----:B------:R-:W-:Y:S01]  /*5250*/  MOV R67, R129 ;  /* 0x0000008100437202 */ /* 0x000fe20000000f00 */
[----:B------:R-:W-:Y:S01]  /*5260*/  FFMA.FTZ R111, R111, UR13, R161 ;  /* 0x0000000d6f6f7c23 */ /* 0x000fe200080100a1 */
[----:B------:R-:W-:Y:S01]  /*5270*/  SHF.R.U32.HI R102, RZ, 0x10, R129 ;  /* 0x00000010ff667819 */ /* 0x000fe20000011681 */
[----:B------:R-:W-:Y:S01]  /*5280*/  @P2 FMUL.FTZ R166, R142, R145 ;  /* 0x000000918ea62220 */ /* 0x000fe20000410000 */
[----:B------:R-:W-:Y:S01]  /*5290*/  LOP3.LUT P0, RZ, R103, 0xff0000, RZ, 0xc0, !PT ;  /* 0x00ff000067ff7812 */ /* 0x000fe2000780c0ff */
[----:B------:R-:W-:Y:S01]  /*52a0*/  FMUL.FTZ R66, R66, UR4 ;  /* 0x0000000442427c20 */ /* 0x000fe20008410000 */
[----:B------:R-:W-:Y:S01]  /*52b0*/  SHF.L.U32 R70, R67, 0x10, RZ ;  /* 0x0000001043467819 */ /* 0x000fe200000006ff */
[----:B------:R-:W-:Y:S01]  /*52c0*/  FFMA.FTZ R162, R162, UR13, R161 ;  /* 0x0000000da2a27c23 */ /* 0x000fe200080100a1 */
[C---:B------:R-:W-:Y:S01]  /*52d0*/  ISETP.GE.U32.AND P2, PT, R103.reuse, 0x1000000, PT ;  /* 0x010000006700780c */ /* 0x040fe20003f46070 */
[----:B------:R-:W-:Y:S01]  /*52e0*/  FMUL.FTZ R167, R66, UR22 ;  /* 0x0000001642a77c20 */ /* 0x000fe20008410000 */
[----:B------:R-:W-:Y:S01]  /*52f0*/  LOP3.LUT P5, RZ, R103, 0xff, RZ, 0xc0, !PT ;  /* 0x000000ff67ff7812 */ /* 0x000fe200078ac0ff */
[----:B------:R-:W-:Y:S01]  /*5300*/  FADD.FTZ R103, R158, -R111 ;  /* 0x8000006f9e677221 */ /* 0x000fe20000010000 */
[----:B------:R-:W-:Y:S01]  /*5310*/  SHF.L.U32 R102, R102, 0x10, RZ ;  /* 0x0000001066667819 */ /* 0x000fe200000006ff */
[----:B------:R-:W-:Y:S01]  /*5320*/  FFMA.FTZ R70, R157, UR12, R70 ;  /* 0x0000000c9d467c23 */ /* 0x000fe20008010046 */
[----:B------:R-:W-:Y:S01]  /*5330*/  MOV R66, R128 ;  /* 0x0000008000427202 */ /* 0x000fe20000000f00 */
[----:B------:R-:W-:Y:S01]  /*5340*/  FADD.FTZ R159, R159, -R162 ;  /* 0x800000a29f9f7221 */ /* 0x000fe20000010000 */
[----:B0-----:R-:W-:Y:S01]  /*5350*/  @P6 SHF.L.U32 R134, R84, 0x10, RZ ;  /* 0x0000001054866819 */ /* 0x001fe200000006ff */
[----:B------:R-:W-:Y:S01]  /*5360*/  FFMA.FTZ R103, R103, UR12, R102 ;  /* 0x0000000c67677c23 */ /* 0x000fe20008010066 */
[----:B------:R-:W-:Y:S01]  /*5370*/  FMUL.FTZ R70, R70, UR4 ;  /* 0x0000000446467c20 */ /* 0x000fe20008410000 */
[----:B------:R-:W-:Y:S01]  /*5380*/  SHF.L.U32 R66, R66, 0x10, RZ ;  /* 0x0000001042427819 */ /* 0x000fe200000006ff */
[----:B------:R-:W-:-:S02]  /*5390*/  HFMA2 R67, -RZ, RZ, 0, 0 ;  /* 0x00000000ff437431 */ /* 0x000fc400000001ff */
[----:B------:R-:W-:Y:S01]  /*53a0*/  FMUL.FTZ R103, R103, UR4 ;  /* 0x0000000467677c20 */ /* 0x000fe20008410000 */
[----:B------:R-:W-:Y:S01]  /*53b0*/  @P6 FMUL.FTZ R67, R134, R167 ;  /* 0x000000a786436220 */ /* 0x000fe20000410000 */
[----:B------:R-:W-:Y:S01]  /*53c0*/  @P0 SHF.L.U32 R111, R119, 0x10, RZ ;  /* 0x00000010776f0819 */ /* 0x000fe200000006ff */
[----:B------:R-:W-:Y:S01]  /*53d0*/  FMUL.FTZ R134, R70, UR22 ;  /* 0x0000001646867c20 */ /* 0x000fe20008410000 */
[----:B------:R-:W-:Y:S01]  /*53e0*/  @P2 SHF.L.U32 R70, R85, 0x10, RZ ;  /* 0x0000001055462819 */ /* 0x000fe200000006ff */
[----:B------:R-:W-:Y:S01]  /*53f0*/  FFMA.FTZ R66, R159, UR12, R66 ;  /* 0x0000000c9f427c23 */ /* 0x000fe20008010042 */
[----:B------:R-:W-:Y:S01]  /*5400*/  FMUL.FTZ R135, R103, UR22 ;  /* 0x0000001667877c20 */ /* 0x000fe20008410000 */
[----:B------:R-:W-:Y:S02]  /*5410*/  HFMA2 R102, -RZ, RZ, 0, 0 ;  /* 0x00000000ff667431 */ /* 0x000fe400000001ff */
[----:B------:R-:W-:Y:S01]  /*5420*/  @P0 FMUL.FTZ R102, R111, R134 ;  /* 0x000000866f660220 */ /* 0x000fe20000410000 */
[----:B------:R-:W-:Y:S01]  /*5430*/  MOV R111, RZ ;  /* 0x000000ff006f7202 */ /* 0x000fe20000000f00 */
[----:B------:R-:W-:Y:S01]  /*5440*/  FMUL.FTZ R66, R66, UR4 ;  /* 0x0000000442427c20 */ /* 0x000fe20008410000 */
[----:B------:R-:W-:Y:S01]  /*5450*/  @P2 FMUL.FTZ R111, R70, R135 ;  /* 0x00000087466f2220 */ /* 0x000fe20000410000 */
[----:B------:R-:W-:Y:S01]  /*5460*/  @P5 SHF.L.U32 R136, R118, 0x10, RZ ;  /* 0x0000001076885819 */ /* 0x000fe200000006ff */
[----:B------:R-:W0:Y:S01]  /*5470*/  F2F.BF16.F32 R67, R67 ;  /* 0x0000004300437304 */ /* 0x000e220000202000 */
[----:B------:R-:W-:Y:S01]  /*5480*/  FMUL.FTZ R159, R66, UR22 ;  /* 0x00000016429f7c20 */ /* 0x000fe20008410000 */
[----:B------:R-:W-:Y:S01]  /*5490*/  HFMA2 R70, -RZ, RZ, 0, 0 ;  /* 0x00000000ff467431 */ /* 0x000fe200000001ff */
[----:B------:R-:W-:Y:S01]  /*54a0*/  @P4 SHF.R.U32.HI R158, RZ, 0x10, R71 ;  /* 0x00000010ff9e4819 */ /* 0x000fe20000011647 */
[----:B------:R-:W-:Y:S01]  /*54b0*/  FFMA.FTZ R149, R149, UR13, R161 ;  /* 0x0000000d95957c23 */ /* 0x000fe200080100a1 */
[----:B------:R-:W-:Y:S01]  /*54c0*/  @P5 FMUL.FTZ R70, R136, R159 ;  /* 0x0000009f88465220 */ /* 0x000fe20000410000 */
[----:B------:R-:W-:Y:S01]  /*54d0*/  @P3 MOV R136, R71 ;  /* 0x0000004700883202 */ /* 0x000fe20000000f00 */
[----:B------:R-:W-:Y:S01]  /*54e0*/  HFMA2 R142, -RZ, RZ, 0, 0 ;  /* 0x00000000ff8e7431 */ /* 0x000fe200000001ff */
[----:B------:R-:W1:Y:S01]  /*54f0*/  F2F.BF16.F32 R111, R111 ;  /* 0x0000006f006f7304 */ /* 0x000e620000202000 */
[----:B------:R-:W-:Y:S01]  /*5500*/  MOV R155, RZ ;  /* 0x000000ff009b7202 */ /* 0x000fe20000000f00 */
[----:B0-----:R-:W-:-:S06]  /*5510*/  IMAD.WIDE.U32 R66, R67, 0x10000, RZ ;  /* 0x0001000043427825 */ /* 0x001fcc00078e00ff */
[----:B------:R-:W0:Y:S01]  /*5520*/  F2F.BF16.F32 R102, R102 ;  /* 0x0000006600667304 */ /* 0x000e220000202000 */
[----:B-1----:R-:W-:-:S07]  /*5530*/  IMAD.U32 R103, R111, 0x10000, RZ ;  /* 0x000100006f677824 */ /* 0x002fce00078e00ff */
[----:B------:R1:W3:Y:S01]  /*5540*/  F2F.BF16.F32 R137, R70 ;  /* 0x0000004600897304 */ /* 0x0002e20000202000 */
[----:B------:R-:W-:Y:S01]  /*5550*/  FADD.FTZ R149, R152, -R149 ;  /* 0x8000009598957221 */ /* 0x000fe20000010000 */
[----:B------:R-:W-:Y:S01]  /*5560*/  FFMA.FTZ R108, R108, UR13, R161 ;  /* 0x0000000d6c6c7c23 */ /* 0x000fe200080100a1 */
[----:B------:R-:W-:Y:S02]  /*5570*/  MOV R111, RZ ;  /* 0x000000ff006f7202 */ /* 0x000fe40000000f00 */
[----:B0-----:R-:W-:Y:S01]  /*5580*/  LOP3.LUT R67, R67, R103, R102, 0xfe, !PT ;  /* 0x0000006743437212 */ /* 0x001fe200078efe66 */
[----:B------:R-:W-:-:S04]  /*5590*/  IMAD.WIDE.U32 R102, R100, 0x8, R68 ;  /* 0x0000000864667825 */ /* 0x000fc800078e0044 */
[----:B------:R-:W-:Y:S01]  /*55a0*/  FFMA.FTZ R151, R151, UR13, R161 ;  /* 0x0000000d97977c23 */ /* 0x000fe200080100a1 */
[----:B------:R-:W-:Y:S02]  /*55b0*/  HFMA2 R100, -RZ, RZ, 0, 0 ;  /* 0x00000000ff647431 */ /* 0x000fe400000001ff */
[----:B-1----:R-:W-:Y:S01]  /*55c0*/  IMAD.WIDE.U32 R70, R107, 0x8, R64 ;  /* 0x000000086b467825 */ /* 0x002fe200078e0040 */
[----:B---3--:R-:W-:Y:S02]  /*55d0*/  LOP3.LUT R66, R66, R137, RZ, 0xfc, !PT ;  /* 0x0000008942427212 */ /* 0x008fe400078efcff */
[----:B------:R-:W-:Y:S02]  /*55e0*/  @P3 SHF.L.U32 R137, R136, 0x10, RZ ;  /* 0x0000001088893819 */ /* 0x000fe400000006ff */
[----:B------:R-:W-:Y:S01]  /*55f0*/  @P4 SHF.L.U32 R136, R158, 0x10, RZ ;  /* 0x000000109e884819 */ /* 0x000fe200000006ff */
[----:B------:R0:W-:Y:S04]  /*5600*/  STG.E.64 desc[UR14][R102.64], R66 ;  /* 0x0000004266007986 */ /* 0x0001e8000c101b0e */
[----:B------:R-:W3:Y:S01]  /*5610*/  LDG.E.64 R70, desc[UR14][R70.64] ;  /* 0x0000000e46467981 */ /* 0x000ee2000c1e1b00 */
[----:B------:R-:W-:Y:S01]  /*5620*/  @P3 FMUL.FTZ R142, R144, R137 ;  /* 0x00000089908e3220 */ /* 0x000fe20000410000 */
[----:B------:R-:W-:Y:S01]  /*5630*/  LOP3.LUT P3, RZ, R104, 0xff0000, RZ, 0xc0, !PT ;  /* 0x00ff000068ff7812 */ /* 0x000fe2000786c0ff */
[----:B0-----:R-:W-:Y:S01]  /*5640*/  FFMA.FTZ R67, R156, UR13, R161 ;  /* 0x0000000d9c437c23 */ /* 0x001fe200080100a1 */
[----:B------:R-:W-:-:S03]  /*5650*/  SHF.R.U32.HI R103, RZ, 0x10, R131 ;  /* 0x00000010ff677819 */ /* 0x000fc60000011683 */
[----:B------:R-:W-:Y:S01]  /*5660*/  FADD.FTZ R137, R154, -R67 ;  /* 0x800000439a897221 */ /* 0x000fe20000010000 */
[----:B------:R-:W-:Y:S01]  /*5670*/  MOV R67, R131 ;  /* 0x0000008300437202 */ /* 0x000fe20000000f00 */
[----:B------:R-:W-:Y:S01]  /*5680*/  @P4 FMUL.FTZ R111, R165, R136 ;  /* 0x00000088a56f4220 */ /* 0x000fe20000410000 */
[----:B------:R-:W-:Y:S01]  /*5690*/  ISETP.GE.U32.AND P4, PT, R104, 0x1000000, PT ;  /* 0x010000006800780c */ /* 0x000fe20003f86070 */
[----:B------:R-:W-:Y:S01]  /*56a0*/  FADD.FTZ R153, R153, -R108 ;  /* 0x8000006c99997221 */ /* 0x000fe20000010000 */
[----:B------:R-:W-:Y:S02]  /*56b0*/  SHF.L.U32 R102, R67, 0x10, RZ ;  /* 0x0000001043667819 */ /* 0x000fe400000006ff */
[----:B------:R-:W-:-:S03]  /*56c0*/  SHF.L.U32 R103, R103, 0x10, RZ ;  /* 0x0000001067677819 */ /* 0x000fc600000006ff */
[----:B------:R-:W-:Y:S01]  /*56d0*/  FFMA.FTZ R102, R153, UR12, R102 ;  /* 0x0000000c99667c23 */ /* 0x000fe20008010066 */
[----:B------:R-:W-:-:S03]  /*56e0*/  HFMA2 R67, -RZ, RZ, 0, 0 ;  /* 0x00000000ff437431 */ /* 0x000fc600000001ff */
[----:B------:R-:W-:-:S04]  /*56f0*/  FMUL.FTZ R102, R102, UR4 ;  /* 0x0000000466667c20 */ /* 0x000fc80008410000 */
[----:B------:R-:W-:Y:S01]  /*5700*/  FMUL.FTZ R153, R102, UR22 ;  /* 0x0000001666997c20 */ /* 0x000fe20008410000 */
[----:B------:R-:W-:Y:S01]  /*5710*/  @P4 SHF.L.U32 R102, R83, 0x10, RZ ;  /* 0x0000001053664819 */ /* 0x000fe200000006ff */
[----:B------:R-:W-:Y:S01]  /*5720*/  IMAD.WIDE.U32 R64, R105, 0x8, R64 ;  /* 0x0000000869407825 */ /* 0x000fe200078e0040 */
[----:B--2---:R-:W-:Y:S02]  /*5730*/  @P6 SHF.R.U64 R157, R138, 0x10, R139 ;  /* 0x000000108a9d6819 */ /* 0x004fe4000000128b */
[----:B------:R-:W-:Y:S02]  /*5740*/  @P5 MOV R145, R138 ;  /* 0x0000008a00915202 */ /* 0x000fe40000000f00 */
[----:B------:R-:W-:Y:S02]  /*5750*/  @P6 SHF.L.U32 R66, R157, 0x10, RZ ;  /* 0x000000109d426819 */ /* 0x000fe400000006ff */
[----:B------:R-:W-:-:S03]  /*5760*/  @P5 SHF.L.U32 R138, R145, 0x10, RZ ;  /* 0x00000010918a5819 */ /* 0x000fc600000006ff */
[----:B------:R-:W-:Y:S01]  /*5770*/  @P6 FMUL.FTZ R155, R167, R66 ;  /* 0x00000042a79b6220 */ /* 0x000fe20000410000 */
[----:B------:R-:W-:Y:S02]  /*5780*/  SHF.R.U64 R66, R130, 0x10, R131 ;  /* 0x0000001082427819 */ /* 0x000fe40000001283 */
[----:B------:R-:W-:Y:S02]  /*5790*/  LOP3.LUT P6, RZ, R104, 0xff00, RZ, 0xc0, !PT ;  /* 0x0000ff0068ff7812 */ /* 0x000fe400078cc0ff */
[----:B------:R-:W-:-:S05]  /*57a0*/  SHF.L.U32 R66, R66, 0x10, RZ ;  /* 0x0000001042427819 */ /* 0x000fca00000006ff */
[----:B------:R-:W-:Y:S01]  /*57b0*/  FFMA.FTZ R66, R149, UR12, R66 ;  /* 0x0000000c95427c23 */ /* 0x000fe20008010042 */
[----:B------:R-:W-:Y:S01]  /*57c0*/  @P5 FMUL.FTZ R100, R159, R138 ;  /* 0x0000008a9f645220 */ /* 0x000fe20000410000 */
[----:B------:R-:W-:Y:S02]  /*57d0*/  LOP3.LUT P5, RZ, R104, 0xff, RZ, 0xc0, !PT ;  /* 0x000000ff68ff7812 */ /* 0x000fe400078ac0ff */
[----:B------:R-:W-:Y:S01]  /*57e0*/  FMUL.FTZ R66, R66, UR4 ;  /* 0x0000000442427c20 */ /* 0x000fe20008410000 */
[----:B------:R-:W-:Y:S01]  /*57f0*/  FADD.FTZ R104, R150, -R151 ;  /* 0x8000009796687221 */ /* 0x000fe20000010000 */
[----:B------:R-:W-:Y:S02]  /*5800*/  @P6 SHF.L.U32 R108, R82, 0x10, RZ ;  /* 0x00000010526c6819 */ /* 0x000fe400000006ff */
[----:B------:R-:W-:Y:S01]  /*5810*/  FMUL.FTZ R151, R66, UR22 ;  /* 0x0000001642977c20 */ /* 0x000fe20008410000 */
[----:B------:R-:W-:Y:S01]  /*5820*/  MOV R66, R130 ;  /* 0x0000008200427202 */ /* 0x000fe20000000f00 */
[----:B------:R-:W-:-:S03]  /*5830*/  FFMA.FTZ R104, R104, UR12, R103 ;  /* 0x0000000c68687c23 */ /* 0x000fc60008010067 */
[----:B------:R-:W-:Y:S01]  /*5840*/  SHF.L.U32 R66, R66, 0x10, RZ ;  /* 0x0000001042427819 */ /* 0x000fe200000006ff */
[----:B------:R-:W-:Y:S01]  /*5850*/  @P6 FMUL.FTZ R67, R108, R151 ;  /* 0x000000976c436220 */ /* 0x000fe20000410000 */
[----:B------:R-:W-:Y:S01]  /*5860*/  FMUL.FTZ R104, R104, UR4 ;  /* 0x0000000468687c20 */ /* 0x000fe20008410000 */
[----:B------:R-:W-:Y:S02]  /*5870*/  @P3 SHF.L.U32 R108, R117, 0x10, RZ ;  /* 0x00000010756c3819 */ /* 0x000fe400000006ff */
[----:B------:R-:W-:Y:S01]  /*5880*/  FFMA.FTZ R66, R137, UR12, R66 ;  /* 0x0000000c89427c23 */ /* 0x000fe20008010042 */
[----:B------:R-:W-:Y:S01]  /*5890*/  FMUL.FTZ R157, R104, UR22 ;  /* 0x00000016689d7c20 */ /* 0x000fe20008410000 */
[----:B------:R-:W-:Y:S02]  /*58a0*/  IMAD.MOV.U32 R103, RZ, RZ, RZ ;  /* 0x000000ffff677224 */ /* 0x000fe400078e00ff */
[----:B------:R-:W-:Y:S01]  /*58b0*/  @P3 FMUL.FTZ R103, R108, R153 ;  /* 0x000000996c673220 */ /* 0x000fe20000410000 */
[----:B------:R-:W-:-:S02]  /*58c0*/  HFMA2 R108, -RZ, RZ, 0, 0 ;  /* 0x00000000ff6c7431 */ /* 0x000fc400000001ff */
[----:B------:R-:W-:Y:S01]  /*58d0*/  FMUL.FTZ R66, R66, UR4 ;  /* 0x0000000442427c20 */ /* 0x000fe20008410000 */
[----:B------:R-:W-:Y:S01]  /*58e0*/  @P4 FMUL.FTZ R108, R102, R157 ;  /* 0x0000009d666c4220 */ /* 0x000fe20000410000 */
[----:B------:R-:W-:Y:S02]  /*58f0*/  @P5 SHF.L.U32 R102, R116, 0x10, RZ ;  /* 0x0000001074665819 */ /* 0x000fe400000006ff */
[----:B------:R-:W-:Y:S01]  /*5900*/  FMUL.FTZ R145, R66, UR22 ;  /* 0x0000001642917c20 */ /* 0x000fe20008410000 */
[----:B------:R-:W0:Y:S01]  /*5910*/  F2F.BF16.F32 R67, R67 ;  /* 0x0000004300437304 */ /* 0x000e220000202000 */
[----:B------:R-:W-:Y:S02]  /*5920*/  MOV R104, RZ ;  /* 0x000000ff00687202 */ /* 0x000fe40000000f00 */
        /* <DEDUP_REMOVED lines=11> */
[----:B------:R-:W-:Y:S01]  /*59e0*/  @P2 SHF.R.U32.HI R136, RZ, 0x10, R139 ;  /* 0x00000010ff882819 */ /* 0x000fe2000001168b */
[----:B------:R-:W-:Y:S01]  /*59f0*/  FFMA.FTZ R138, R106, UR13, R161 ;  /* 0x0000000d6a8a7c23 */ /* 0x000fe200080100a1 */
[----:B------:R-:W-:Y:S02]  /*5a00*/  @P0 MOV R108, R139 ;  /* 0x0000008b006c0202 */ /* 0x000fe40000000f00 */
[----:B------:R-:W-:Y:S02]  /*5a10*/  CS2R R106, SRZ ;  /* 0x00000000006a7805 */ /* 0x000fe4000001ff00 */
[----:B0-----:R-:W-:-:S02]  /*5a20*/  @P2 SHF.L.U32 R66, R136, 0x10, RZ ;  /* 0x0000001088422819 */ /* 0x001fc400000006ff */
[----:B---3--:R-:W-:Y:S02]  /*5a30*/  @P5 MOV R102, R70 ;  /* 0x0000004600665202 */ /* 0x008fe40000000f00 */
[----:B------:R-:W-:Y:S01]  /*5a40*/  @P6 SHF.R.U64 R103, R70, 0x10, R71 ;  /* 0x0000001046676819 */ /* 0x000fe20000001247 */
[----:B------:R-:W-:Y:S01]  /*5a50*/  @P2 FMUL.FTZ R107, R135, R66 ;  /* 0x00000042876b2220 */ /* 0x000fe20000410000 */
[----:B------:R-:W-:Y:S02]  /*5a60*/  @P0 SHF.L.U32 R67, R108, 0x10, RZ ;  /* 0x000000106c430819 */ /* 0x000fe400000006ff */
[----:B------:R-:W-:Y:S01]  /*5a70*/  @P5 SHF.L.U32 R70, R102, 0x10, RZ ;  /* 0x0000001066465819 */ /* 0x000fe200000006ff */
[----:B------:R-:W-:Y:S01]  /*5a80*/  FFMA.FTZ R137, R109, UR13, R161 ;  /* 0x0000000d6d897c23 */ /* 0x000fe200080100a1 */
[----:B------:R-:W-:Y:S02]  /*5a90*/  @P6 SHF.L.U32 R102, R103, 0x10, RZ ;  /* 0x0000001067666819 */ /* 0x000fe400000006ff */
[----:B------:R-:W-:Y:S01]  /*5aa0*/  SHF.R.U64 R66, R132, 0x10, R133 ;  /* 0x0000001084427819 */ /* 0x000fe20000001285 */
[----:B------:R-:W-:Y:S01]  /*5ab0*/  FFMA.FTZ R101, R101, UR13, R161 ;  /* 0x0000000d65657c23 */ /* 0x000fe200080100a1 */
[----:B------:R-:W-:Y:S01]  /*5ac0*/  HFMA2 R104, -RZ, RZ, 0, 0 ;  /* 0x00000000ff687431 */ /* 0x000fe200000001ff */
[----:B------:R-:W-:Y:S01]  /*5ad0*/  MOV R109, RZ ;  /* 0x000000ff006d7202 */ /* 0x000fe20000000f00 */
[----:B------:R-:W-:Y:S01]  /*5ae0*/  @P0 FMUL.FTZ R104, R134, R67 ;  /* 0x0000004386680220 */ /* 0x000fe20000410000 */
[----:B------:R-:W-:Y:S01]  /*5af0*/  SHF.L.U32 R66, R66, 0x10, RZ ;  /* 0x0000001042427819 */ /* 0x000fe200000006ff */
[----:B------:R-:W-:Y:S01]  /*5b00*/  @P6 FMUL.FTZ R109, R151, R102 ;  /* 0x00000066976d6220 */ /* 0x000fe20000410000 */
[----:B------:R-:W-:Y:S01]  /*5b10*/  FADD.FTZ R137, R146, -R137 ;  /* 0x8000008992897221 */ /* 0x000fe20000010000 */
[----:B------:R-:W-:Y:S01]  /*5b20*/  MOV R67, R133 ;  /* 0x0000008500437202 */ /* 0x000fe20000000f00 */
[----:B------:R-:W-:Y:S01]  /*5b30*/  FFMA.FTZ R110, R110, UR13, R161 ;  /* 0x0000000d6e6e7c23 */ /* 0x000fe200080100a1 */
[----:B------:R-:W-:Y:S01]  /*5b40*/  FADD.FTZ R102, R112, -R101 ;  /* 0x8000006570667221 */ /* 0x000fe20000010000 */
[----:B------:R-:W-:Y:S01]  /*5b50*/  @P5 FMUL.FTZ R106, R145, R70 ;  /* 0x00000046916a5220 */ /* 0x000fe20000410000 */
[----:B------:R-:W-:Y:S01]  /*5b60*/  SHF.R.U32.HI R101, RZ, 0x10, R133 ;  /* 0x00000010ff657819 */ /* 0x000fe20000011685 */
[----:B------:R-:W-:Y:S01]  /*5b70*/  FFMA.FTZ R66, R137, UR12, R66 ;  /* 0x0000000c89427c23 */ /* 0x000fe20008010042 */
[C---:B------:R-:W-:Y:S01]  /*5b80*/  LOP3.LUT P5, RZ, R148.reuse, 0xff0000, RZ, 0xc0, !PT ;  /* 0x00ff000094ff7812 */ /* 0x040fe200078ac0ff */
[----:B------:R-:W-:Y:S01]  /*5b90*/  FADD.FTZ R113, R113, -R110 ;  /* 0x8000006e71717221 */ /* 0x000fe20000010000 */
[----:B------:R-:W-:-:S02]  /*5ba0*/  LOP3.LUT P2, RZ, R148, 0xff00, RZ, 0xc0, !PT ;  /* 0x0000ff0094ff7812 */ /* 0x000fc4000784c0ff */
[----:B------:R-:W-:Y:S02]  /*5bb0*/  SHF.L.U32 R70, R67, 0x10, RZ ;  /* 0x0000001043467819 */ /* 0x000fe400000006ff */
[----:B------:R-:W-:Y:S01]  /*5bc0*/  ISETP.GE.U32.AND P6, PT, R148, 0x1000000, PT ;  /* 0x010000009400780c */ /* 0x000fe20003fc6070 */
[----:B------:R-:W-:Y:S02]  /*5bd0*/  IMAD.U32 R101, R101, 0x10000, RZ ;  /* 0x0001000065657824 */ /* 0x000fe400078e00ff */
[----:B------:R-:W-:Y:S01]  /*5be0*/  FMUL.FTZ R66, R66, UR4 ;  /* 0x0000000442427c20 */ /* 0x000fe20008410000 */
[----:B------:R-:W-:Y:S01]  /*5bf0*/  FFMA.FTZ R70, R113, UR12, R70 ;  /* 0x0000000c71467c23 */ /* 0x000fe20008010046 */
[----:B------:R-:W-:Y:S02]  /*5c00*/  FFMA.FTZ R102, R102, UR12, R101 ;  /* 0x0000000c66667c23 */ /* 0x000fe40008010065 */
[----:B------:R-:W-:Y:S01]  /*5c10*/  FMUL.FTZ R139, R66, UR22 ;  /* 0x00000016428b7c20 */ /* 0x000fe20008410000 */
[----:B------:R-:W-:Y:S01]  /*5c20*/  MOV R66, R132 ;  /* 0x0000008400427202 */ /* 0x000fe20000000f00 */
[----:B------:R-:W-:Y:S01]  /*5c30*/  FMUL.FTZ R70, R70, UR4 ;  /* 0x0000000446467c20 */ /* 0x000fe20008410000 */
[----:B------:R-:W-:Y:S01]  /*5c40*/  FMUL.FTZ R102, R102, UR4 ;  /* 0x0000000466667c20 */ /* 0x000fe20008410000 */
[----:B------:R-:W-:-:S02]  /*5c50*/  LOP3.LUT P0, RZ, R148, 0xff, RZ, 0xc0, !PT ;  /* 0x000000ff94ff7812 */ /* 0x000fc4000780c0ff */
[----:B------:R-:W-:Y:S01]  /*5c60*/  @P5 SHF.L.U32 R103, R115, 0x10, RZ ;  /* 0x0000001073675819 */ /* 0x000fe200000006ff */
[----:B------:R-:W-:Y:S01]  /*5c70*/  FMUL.FTZ R136, R70, UR22 ;  /* 0x0000001646887c20 */ /* 0x000fe20008410000 */
[----:B------:R-:W-:Y:S01]  /*5c80*/  @P2 SHF.L.U32 R108, R80, 0x10, RZ ;  /* 0x00000010506c2819 */ /* 0x000fe200000006ff */
[----:B------:R-:W-:Y:S01]  /*5c90*/  FADD.FTZ R147, R147, -R138 ;  /* 0x8000008a93937221 */ /* 0x000fe20000010000 */
[----:B------:R-:W-:Y:S01]  /*5ca0*/  SHF.L.U32 R66, R66, 0x10, RZ ;  /* 0x0000001042427819 */ /* 0x000fe200000006ff */
[----:B------:R-:W-:Y:S01]  /*5cb0*/  FMUL.FTZ R138, R102, UR22 ;  /* 0x00000016668a7c20 */ /* 0x000fe20008410000 */
[----:B------:R-:W-:Y:S01]  /*5cc0*/  @P6 SHF.L.U32 R113, R81, 0x10, RZ ;  /* 0x0000001051716819 */ /* 0x000fe200000006ff */
[----:B------:R-:W-:Y:S02]  /*5cd0*/  HFMA2 R101, -RZ, RZ, 0, 0 ;  /* 0x00000000ff657431 */ /* 0x000fe400000001ff */
[----:B------:R-:W-:Y:S01]  /*5ce0*/  @P5 FMUL.FTZ R101, R103, R136 ;  /* 0x0000008867655220 */ /* 0x000fe20000410000 */
[----:B------:R-:W-:-:S02]  /*5cf0*/  HFMA2 R67, -RZ, RZ, 0, 0 ;  /* 0x00000000ff437431 */ /* 0x000fc400000001ff */
[----:B------:R-:W-:Y:S01]  /*5d00*/  @P2 FMUL.FTZ R67, R108, R139 ;  /* 0x0000008b6c432220 */ /* 0x000fe20000410000 */
[----:B------:R-:W-:Y:S01]  /*5d10*/  FFMA.FTZ R66, R147, UR12, R66 ;  /* 0x0000000c93427c23 */ /* 0x000fe20008010042 */
[----:B------:R-:W-:Y:S01]  /*5d20*/  MOV R103, RZ ;  /* 0x000000ff00677202 */ /* 0x000fe20000000f00 */
[----:B------:R-:W-:Y:S02]  /*5d30*/  @P6 FMUL.FTZ R103, R113, R138 ;  /* 0x0000008a71676220 */ /* 0x000fe40000410000 */
[----:B------:R-:W-:Y:S01]  /*5d40*/  FMUL.FTZ R66, R66, UR4 ;  /* 0x0000000442427c20 */ /* 0x000fe20008410000 */
[----:B------:R-:W0:Y:S01]  /*5d50*/  F2F.BF16.F32 R67, R67 ;  /* 0x0000004300437304 */ /* 0x000e220000202000 */
[----:B------:R-:W-:Y:S02]  /*5d60*/  @P0 SHF.L.U32 R108, R114, 0x10, RZ ;  /* 0x00000010726c0819 */ /* 0x000fe400000006ff */
[----:B------:R-:W-:Y:S01]  /*5d70*/  FMUL.FTZ R135, R66, UR22 ;  /* 0x0000001642877c20 */ /* 0x000fe20008410000 */
[----:B------:R-:W-:-:S04]  /*5d80*/  HFMA2 R102, -RZ, RZ, 0, 0 ;  /* 0x00000000ff667431 */ /* 0x000fc800000001ff */
[----:B------:R-:W1:Y:S01]  /*5d90*/  F2F.BF16.F32 R103, R103 ;  /* 0x0000006700677304 */ /* 0x000e620000202000 */
[----:B------:R-:W-:-:S07]  /*5da0*/  @P0 FMUL.FTZ R102, R108, R135 ;  /* 0x000000876c660220 */ /* 0x000fce0000410000 */
[----:B------:R3:W4:Y:S01]  /*5db0*/  F2F.BF16.F32 R70, R101 ;  /* 0x0000006500467304 */ /* 0x0007220000202000 */
[----:B0-----:R-:W-:-:S07]  /*5dc0*/  IMAD.WIDE.U32 R66, R67, 0x10000, RZ ;  /* 0x0001000043427825 */ /* 0x001fce00078e00ff */
[----:B------:R-:W0:Y:S01]  /*5dd0*/  F2F.BF16.F32 R137, R102 ;  /* 0x0000006600897304 */ /* 0x000e220000202000 */
[----:B-1----:R-:W-:Y:S02]  /*5de0*/  SHF.L.U32 R113, R103, 0x10, RZ ;  /* 0x0000001067717819 */ /* 0x002fe400000006ff */
[----:B---3--:R-:W-:Y:S02]  /*5df0*/  @P3 MOV R101, R71 ;  /* 0x0000004700653202 */ /* 0x008fe40000000f00 */
[----:B----4-:R-:W-:Y:S02]  /*5e00*/  LOP3.LUT R67, R67, R113, R70, 0xfe, !PT ;  /* 0x0000007143437212 */ /* 0x010fe400078efe46 */
        /* <DEDUP_REMOVED lines=8> */
[----:B------:R-:W-:Y:S02]  /*5e90*/  HFMA2 R101, -RZ, RZ, 0, 0 ;  /* 0x00000000ff657431 */ /* 0x000fe400000001ff */
[----:B------:R-:W-:Y:S01]  /*5ea0*/  IMAD.MOV.U32 R134, RZ, RZ, RZ ;  /* 0x000000ffff867224 */ /* 0x000fe200078e00ff */
[----:B------:R-:W-:Y:S02]  /*5eb0*/  MOV R105, RZ ;  /* 0x000000ff00697202 */ /* 0x000fe40000000f00 */
[----:B--2---:R-:W-:Y:S02]  /*5ec0*/  @P0 MOV R70, R64 ;  /* 0x0000004000460202 */ /* 0x004fe40000000f00 */
[----:B------:R-:W-:Y:S02]  /*5ed0*/  @P2 SHF.R.U64 R103, R64, 0x10, R65 ;  /* 0x0000001040672819 */ /* 0x000fe40000001241 */
[----:B------:R-:W-:-:S02]  /*5ee0*/  @P5 MOV R71, R65 ;  /* 0x0000004100475202 */ /* 0x000fc40000000f00 */
[----:B------:R-:W-:Y:S02]  /*5ef0*/  @P6 SHF.R.U32.HI R102, RZ, 0x10, R65 ;  /* 0x00000010ff666819 */ /* 0x000fe40000011641 */
[----:B------:R-:W-:Y:S02]  /*5f00*/  @P4 SHF.L.U32 R64, R108, 0x10, RZ ;  /* 0x000000106c404819 */ /* 0x000fe400000006ff */
[----:B------:R-:W-:Y:S02]  /*5f10*/  @P0 SHF.L.U32 R70, R70, 0x10, RZ ;  /* 0x0000001046460819 */ /* 0x000fe400000006ff */
[----:B0-----:R-:W-:Y:S02]  /*5f20*/  @P2 SHF.L.U32 R66, R103, 0x10, RZ ;  /* 0x0000001067422819 */ /* 0x001fe400000006ff */
[----:B------:R-:W-:Y:S02]  /*5f30*/  @P5 SHF.L.U32 R71, R71, 0x10, RZ ;  /* 0x0000001047475819 */ /* 0x000fe400000006ff */
[----:B------:R-:W-:Y:S01]  /*5f40*/  @P6 SHF.L.U32 R67, R102, 0x10, RZ ;  /* 0x0000001066436819 */ /* 0x000fe200000006ff */
[----:B------:R-:W-:-:S02]  /*5f50*/  HFMA2 R65, -RZ, RZ, 0, 0 ;  /* 0x00000000ff417431 */ /* 0x000fc400000001ff */
[----:B------:R-:W-:Y:S01]  /*5f60*/  @P4 FMUL.FTZ R65, R157, R64 ;  /* 0x000000409d414220 */ /* 0x000fe20000410000 */
[----:B------:R-:W-:Y:S01]  /*5f70*/  @P0 FMUL.FTZ R112, R135, R70 ;  /* 0x0000004687700220 */ /* 0x000fe20000410000 */
[----:B------:R-:W-:Y:S01]  /*5f80*/  @P2 FMUL.FTZ R101, R139, R66 ;  /* 0x000000428b652220 */ /* 0x000fe20000410000 */
[----:B------:R-:W-:Y:S01]  /*5f90*/  @P5 FMUL.FTZ R134, R136, R71 ;  /* 0x0000004788865220 */ /* 0x000fe20000410000 */
[----:B------:R-:W-:Y:S01]  /*5fa0*/  @P6 FMUL.FTZ R105, R138, R67 ;  /* 0x000000438a696220 */ /* 0x000fe20000410000 */
[----:B------:R-:W-:Y:S06]  /*5fb0*/  BRA `(.L_x_769) ;  /* 0x0000001800687947 */ /* 0x000fec0003800000 */
.L_x_770:
[----:B------:R-:W0:Y:S02]  /*5fc0*/  LDC.64 R64, c[0x0][0x390] ;  /* 0x0000e400ff407b82 */ /* 0x000e240000000a00 */
[----:B0-----:R-:W-:-:S06]  /*5fd0*/  IMAD.WIDE.U32 R66, R143, 0x8, R64 ;  /* 0x000000088f427825 */ /* 0x001fcc00078e0040 */
[----:B------:R-:W2:Y:S01]  /*5fe0*/  LDG.E.64 R66, desc[UR14][R66.64] ;  /* 0x0000000e42427981 */ /* 0x000ea2000c1e1b00 */
[----:B-----5:R-:W-:Y:S01]  /*5ff0*/  MOV R68, R124 ;  /* 0x0000007c00447202 */ /* 0x020fe20000000f00 */
[--C-:B------:R-:W-:Y:S01]  /*6000*/  FFMA.FTZ R164, R164, UR13, R161.reuse ;  /* 0x0000000da4a47c23 */ /* 0x100fe200080100a1 */
[--C-:B------:R-:W-:Y:S01]  /*6010*/  FFMA.FTZ R140, R140, UR13, R161.reuse ;  /* 0x0000000d8c8c7c23 */ /* 0x100fe200080100a1 */
[----:B------:R-:W-:Y:S01]  /*6020*/  FFMA.FTZ R136, R136, UR13, R161 ;  /* 0x0000000d88887c23 */ /* 0x000fe200080100a1 */
[----:B------:R-:W-:Y:S01]  /*6030*/  SHF.L.U32 R69, R68, 0x10, RZ ;  /* 0x0000001044457819 */ /* 0x000fe200000006ff */
[----:B------:R-:W-:Y:S01]  /*6040*/  FADD.FTZ R164, R141, -R164 ;  /* 0x800000a48da47221 */ /* 0x000fe20000010000 */
[----:B------:R-:W-:Y:S01]  /*6050*/  SHF.R.U64 R68, R124, 0x10, R125 ;  /* 0x000000107c447819 */ /* 0x000fe2000000127d */
[----:B------:R-:W-:Y:S01]  /*6060*/  FFMA.FTZ R137, R174, UR13, R161 ;  /* 0x0000000dae897c23 */ /* 0x000fe200080100a1 */
[----:B------:R-:W-:Y:S01]  /*6070*/  LOP3.LUT P4, RZ, R138, 0xff0000, RZ, 0xc0, !PT ;  /* 0x00ff00008aff7812 */ /* 0x000fe2000788c0ff */
[----:B------:R-:W-:Y:S01]  /*6080*/  FADD.FTZ R140, R163, -R140 ;  /* 0x8000008ca38c7221 */ /* 0x000fe20000010000 */
[----:B------:R-:W-:Y:S01]  /*6090*/  SHF.L.U32 R71, R68, 0x10, RZ ;  /* 0x0000001044477819 */ /* 0x000fe200000006ff */
[----:B------:R-:W-:Y:S01]  /*60a0*/  FADD.FTZ R136, R139, -R136 ;  /* 0x800000888b887221 */ /* 0x000fe20000010000 */
[----:B------:R-:W-:Y:S01]  /*60b0*/  MOV R68, R125 ;  /* 0x0000007d00447202 */ /* 0x000fe20000000f00 */
[----:B------:R-:W-:Y:S01]  /*60c0*/  FADD.FTZ R142, R142, -R137 ;  /* 0x800000898e8e7221 */ /* 0x000fe20000010000 */
[----:B------:R-:W-:Y:S01]  /*60d0*/  SHF.R.U32.HI R70, RZ, 0x10, R125 ;  /* 0x00000010ff467819 */ /* 0x000fe2000001167d */
[----:B------:R-:W-:Y:S01]  /*60e0*/  FFMA.FTZ R71, R164, UR12, R71 ;  /* 0x0000000ca4477c23 */ /* 0x000fe20008010047 */
[----:B------:R-:W-:Y:S01]  /*60f0*/  SHF.L.U32 R135, R68, 0x10, RZ ;  /* 0x0000001044877819 */ /* 0x000fe200000006ff */
[----:B------:R-:W-:Y:S01]  /*6100*/  FFMA.FTZ R69, R136, UR12, R69 ;  /* 0x0000000c88457c23 */ /* 0x000fe20008010045 */
[C---:B------:R-:W-:Y:S01]  /*6110*/  LOP3.LUT P6, RZ, R138.reuse, 0xff00, RZ, 0xc0, !PT ;  /* 0x0000ff008aff7812 */ /* 0x040fe200078cc0ff */
[----:B------:R-:W-:Y:S01]  /*6120*/  FMUL.FTZ R68, R71, UR4 ;  /* 0x0000000447447c20 */ /* 0x000fe20008410000 */
[----:B------:R-:W-:Y:S01]  /*6130*/  ISETP.GE.U32.AND P2, PT, R138, 0x1000000, PT ;  /* 0x010000008a00780c */ /* 0x000fe20003f46070 */
[----:B------:R-:W-:Y:S01]  /*6140*/  FFMA.FTZ R137, R140, UR12, R135 ;  /* 0x0000000c8c897c23 */ /* 0x000fe20008010087 */
[----:B------:R-:W-:Y:S01]  /*6150*/  SHF.L.U32 R139, R70, 0x10, RZ ;  /* 0x00000010468b7819 */ /* 0x000fe200000006ff */
[----:B------:R-:W-:Y:S01]  /*6160*/  FMUL.FTZ R179, R68, UR22 ;  /* 0x0000001644b37c20 */ /* 0x000fe20008410000 */
[----:B------:R-:W-:Y:S01]  /*6170*/  LOP3.LUT P5, RZ, R138, 0xff, RZ, 0xc0, !PT ;  /* 0x000000ff8aff7812 */ /* 0x000fe200078ac0ff */
[----:B------:R-:W-:Y:S01]  /*6180*/  FMUL.FTZ R173, R137, UR4 ;  /* 0x0000000489ad7c20 */ /* 0x000fe20008410000 */
[----:B------:R-:W-:Y:S01]  /*6190*/  @P4 SHF.L.U32 R68, R123, 0x10, RZ ;  /* 0x000000107b444819 */ /* 0x000fe200000006ff */
[----:B------:R-:W-:Y:S01]  /*61a0*/  FFMA.FTZ R141, R142, UR12, R139 ;  /* 0x0000000c8e8d7c23 */ /* 0x000fe2000801008b */
[----:B------:R0:W1:Y:S01]  /*61b0*/  F2F.BF16.F32 R136, R71 ;  /* 0x0000004700887304 */ /* 0x0000620000202000 */
[----:B------:R-:W-:Y:S01]  /*61c0*/  FMUL.FTZ R173, R173, UR22 ;  /* 0x00000016adad7c20 */ /* 0x000fe20008410000 */
[----:B------:R-:W-:Y:S01]  /*61d0*/  CS2R R134, SRZ ;  /* 0x0000000000867805 */ /* 0x000fe2000001ff00 */
[----:B------:R-:W-:Y:S01]  /*61e0*/  FMUL.FTZ R174, R141, UR4 ;  /* 0x000000048dae7c20 */ /* 0x000fe20008410000 */
[----:B------:R-:W-:Y:S01]  /*61f0*/  @P6 SHF.L.U32 R70, R88, 0x10, RZ ;  /* 0x0000001058466819 */ /* 0x000fe200000006ff */
[----:B------:R-:W-:Y:S01]  /*6200*/  @P4 FMUL.FTZ R135, R68, R173 ;  /* 0x000000ad44874220 */ /* 0x000fe20000410000 */
[----:B------:R-:W-:-:S02]  /*6210*/  HFMA2 R142, -RZ, RZ, 0, 0 ;  /* 0x00000000ff8e7431 */ /* 0x000fc400000001ff */
[----:B------:R-:W-:Y:S01]  /*6220*/  FMUL.FTZ R174, R174, UR22 ;  /* 0x00000016aeae7c20 */ /* 0x000fe20008410000 */
[----:B------:R3:W-:Y:S01]  /*6230*/  F2F.BF16.F32 R140, R137 ;  /* 0x00000089008c7304 */ /* 0x0007e20000202000 */
[----:B0-----:R-:W-:Y:S01]  /*6240*/  @P2 SHF.L.U32 R71, R89, 0x10, RZ ;  /* 0x0000001059472819 */ /* 0x001fe200000006ff */
[----:B------:R-:W-:Y:S01]  /*6250*/  @P6 FMUL.FTZ R134, R70, R179 ;  /* 0x000000b346866220 */ /* 0x000fe20000410000 */
[----:B------:R-:W-:Y:S01]  /*6260*/  @P5 SHF.L.U32 R138, R122, 0x10, RZ ;  /* 0x000000107a8a5819 */ /* 0x000fe200000006ff */
[----:B------:R-:W-:Y:S01]  /*6270*/  FFMA.FTZ R172, R172, UR13, R161 ;  /* 0x0000000dacac7c23 */ /* 0x000fe200080100a1 */
[----:B------:R-:W-:Y:S01]  /*6280*/  MOV R163, RZ ;  /* 0x000000ff00a37202 */ /* 0x000fe20000000f00 */
[----:B------:R-:W-:Y:S02]  /*6290*/  @P2 FMUL.FTZ R142, R71, R174 ;  /* 0x000000ae478e2220 */ /* 0x000fe40000410000 */
[----:B------:R0:W4:Y:S01]  /*62a0*/  F2F.BF16.F32 R175, R69 ;  /* 0x0000004500af7304 */ /* 0x0001220000202000 */
[----:B---3--:R-:W-:Y:S01]  /*62b0*/  FMUL.FTZ R137, R69, UR4 ;  /* 0x0000000445897c20 */ /* 0x008fe20008410000 */
[----:B------:R-:W3:Y:S03]  /*62c0*/  LDC.64 R70, c[0x0][0x468] ;  /* 0x00011a00ff467b82 */ /* 0x000ee60000000a00 */
[----:B------:R-:W-:Y:S01]  /*62d0*/  FMUL.FTZ R177, R137, UR22 ;  /* 0x0000001689b17c20 */ /* 0x000fe20008410000 */
[----:B-1----:R-:W-:-:S02]  /*62e0*/  IMAD.WIDE.U32 R136, R136, 0x10000, RZ ;  /* 0x0001000088887825 */ /* 0x002fc400078e00ff */
[----:B------:R-:W1:Y:S02]  /*62f0*/  F2F.BF16.F32 R139, R141 ;  /* 0x0000008d008b7304 */ /* 0x000e640000202000 */
[----:B------:R-:W-:Y:S01]  /*6300*/  @P5 FMUL.FTZ R163, R138, R177 ;  /* 0x000000b18aa35220 */ /* 0x000fe20000410000 */
[----:B0-----:R-:W0:Y:S01]  /*6310*/  LDC.64 R68, c[0x0][0x478] ;  /* 0x00011e00ff447b82 */ /* 0x001e220000000a00 */
[----:B----4-:R-:W-:-:S04]  /*6320*/  LOP3.LUT R136, R136, R175, RZ, 0xfc, !PT ;  /* 0x000000af88887212 */ /* 0x010fc800078efcff */
[----:B------:R-:W-:Y:S01]  /*6330*/  F2F.BF16.F32 R134, R134 ;  /* 0x0000008600867304 */ /* 0x000fe20000202000 */
[----:B-1----:R-:W-:-:S07]  /*6340*/  IMAD.U32 R139, R139, 0x10000, RZ ;  /* 0x000100008b8b7824 */ /* 0x002fce00078e00ff */
[----:B------:R-:W1:Y:S01]  /*6350*/  F2F.BF16.F32 R142, R142 ;  /* 0x0000008e008e7304 */ /* 0x000e620000202000 */
[----:B------:R-:W-:-:S07]  /*6360*/  LOP3.LUT R137, R137, R139, R140, 0xfe, !PT ;  /* 0x0000008b89897212 */ /* 0x000fce00078efe8c */
[----:B------:R4:W3:Y:S01]  /*6370*/  F2F.BF16.F32 R164, R135 ;  /* 0x0000008700a47304 */ /* 0x0008e20000202000 */
[----:B0-----:R-:W-:Y:S01]  /*6380*/  IMAD.WIDE.U32 R138, R143, 0x8, R68 ;  /* 0x000000088f8a7825 */ /* 0x001fe200078e0044 */
[----:B-1----:R-:W-:-:S06]  /*6390*/  SHF.L.U32 R141, R142, 0x10, RZ ;  /* 0x000000108e8d7819 */ /* 0x002fcc00000006ff */
[----:B------:R-:W0:Y:S01]  /*63a0*/  F2F.BF16.F32 R163, R163 ;  /* 0x000000a300a37304 */ /* 0x000e220000202000 */
[----:B----4-:R-:W-:Y:S01]  /*63b0*/  IMAD.WIDE.U32 R134, R134, 0x10000, RZ ;  /* 0x0001000086867825 */ /* 0x010fe200078e00ff */
[----:B------:R1:W-:Y:S03]  /*63c0*/  STG.E.64 desc[UR14][R138.64], R136 ;  /* 0x000000888a007986 */ /* 0x0003e6000c101b0e */
[----:B---3--:R-:W-:Y:S01]  /*63d0*/  IMAD.WIDE.U32 R142, R143, 0x8, R70 ;  /* 0x000000088f8e7825 */ /* 0x008fe200078e0046 */
[----:B------:R-:W-:-:S03]  /*63e0*/  LOP3.LUT R141, R135, R141, R164, 0xfe, !PT ;  /* 0x0000008d878d7212 */ /* 0x000fc600078efea4 */
[----:B------:R-:W-:Y:S01]  /*63f0*/  FFMA.FTZ R166, R166, UR13, R161 ;  /* 0x0000000da6a67c23 */ /* 0x000fe200080100a1 */
[----:B0-----:R-:W-:Y:S01]  /*6400*/  LOP3.LUT R140, R134, R163, RZ, 0xfc, !PT ;  /* 0x000000a3868c7212 */ /* 0x001fe200078efcff */
[----:B------:R-:W-:Y:S01]  /*6410*/  IMAD.WIDE.U32 R134, R145, 0x8, R64 ;  /* 0x0000000891867825 */ /* 0x000fe200078e0040 */
[----:B-1----:R-:W-:-:S03]  /*6420*/  SHF.R.U64 R136, R126, 0x10, R127 ;  /* 0x000000107e887819 */ /* 0x002fc6000000127f */
[----:B------:R-:W-:Y:S01]  /*6430*/  FADD.FTZ R166, R165, -R166 ;  /* 0x800000a6a5a67221 */ /* 0x000fe20000010000 */
[----:B------:R-:W-:Y:S01]  /*6440*/  MOV R138, R127 ;  /* 0x0000007f008a7202 */ /* 0x000fe20000000f00 */
[----:B------:R0:W-:Y:S01]  /*6450*/  STG.E.64 desc[UR14][R142.64], R140 ;  /* 0x0000008c8e007986 */ /* 0x0001e2000c101b0e */
[----:B------:R-:W-:Y:S02]  /*6460*/  SHF.L.U32 R137, R136, 0x10, RZ ;  /* 0x0000001088897819 */ /* 0x000fe400000006ff */
[----:B------:R-:W-:Y:S01]  /*6470*/  SHF.R.U32.HI R136, RZ, 0x10, R127 ;  /* 0x00000010ff887819 */ /* 0x000fe2000001167f */
[----:B------:R-:W3:Y:S01]  /*6480*/  LDG.E.64 R134, desc[UR14][R134.64] ;  /* 0x0000000e86867981 */ /* 0x000ee2000c1e1b00 */
[----:B------:R-:W-:Y:S02]  /*6490*/  MOV R163, R126 ;  /* 0x0000007e00a37202 */ /* 0x000fe40000000f00 */
[----:B------:R-:W-:Y:S01]  /*64a0*/  SHF.L.U32 R139, R138, 0x10, RZ ;  /* 0x000000108a8b7819 */ /* 0x000fe200000006ff */
[----:B------:R-:W-:Y:S01]  /*64b0*/  FFMA.FTZ R138, R166, UR12, R137 ;  /* 0x0000000ca68a7c23 */ /* 0x000fe20008010089 */
[----:B------:R-:W-:Y:S01]  /*64c0*/  SHF.L.U32 R163, R163, 0x10, RZ ;  /* 0x00000010a3a37819 */ /* 0x000fe200000006ff */
[--C-:B------:R-:W-:Y:S01]  /*64d0*/  FFMA.FTZ R168, R168, UR13, R161.reuse ;  /* 0x0000000da8a87c23 */ /* 0x100fe200080100a1 */
[----:B0-----:R-:W-:Y:S01]  /*64e0*/  SHF.L.U32 R141, R136, 0x10, RZ ;  /* 0x00000010888d7819 */ /* 0x001fe200000006ff */
[----:B------:R-:W-:Y:S01]  /*64f0*/  FADD.FTZ R172, R171, -R172 ;  /* 0x800000acabac7221 */ /* 0x000fe20000010000 */
[----:B------:R-:W-:Y:S01]  /*6500*/  LOP3.LUT P0, RZ, R144, 0xff0000, RZ, 0xc0, !PT ;  /* 0x00ff000090ff7812 */ /* 0x000fe2000780c0ff */
[----:B------:R-:W-:Y:S01]  /*6510*/  FADD.FTZ R168, R167, -R168 ;  /* 0x800000a8a7a87221 */ /* 0x000fe20000010000 */
[----:B------:R-:W-:Y:S01]  /*6520*/  FFMA.FTZ R170, R170, UR13, R161 ;  /* 0x0000000daaaa7c23 */ /* 0x000fe200080100a1 */
[----:B------:R-:W-:Y:S01]  /*6530*/  FFMA.FTZ R172, R172, UR12, R163 ;  /* 0x0000000cacac7c23 */ /* 0x000fe200080100a3 */
[----:B------:R-:W-:Y:S01]  /*6540*/  MOV R163, RZ ;  /* 0x000000ff00a37202 */ /* 0x000fe20000000f00 */
[----:B------:R-:W-:Y:S01]  /*6550*/  FFMA.FTZ R168, R168, UR12, R139 ;  /* 0x0000000ca8a87c23 */ /* 0x000fe2000801008b */
[----:B------:R-:W-:Y:S01]  /*6560*/  LOP3.LUT P3, RZ, R144, 0xff00, RZ, 0xc0, !PT ;  /* 0x0000ff0090ff7812 */ /* 0x000fe2000786c0ff */
[----:B------:R-:W-:Y:S01]  /*6570*/  FADD.FTZ R170, R169, -R170 ;  /* 0x800000aaa9aa7221 */ /* 0x000fe20000010000 */
[----:B------:R0:W-:Y:S01]  /*6580*/  F2F.BF16.F32 R139, R138 ;  /* 0x0000008a008b7304 */ /* 0x0001e20000202000 */
[----:B------:R-:W-:Y:S01]  /*6590*/  FMUL.FTZ R167, R168, UR4 ;  /* 0x00000004a8a77c20 */ /* 0x000fe20008410000 */
[----:B------:R-:W-:-:S02]  /*65a0*/  HFMA2 R164, -RZ, RZ, 0, 0 ;  /* 0x00000000ffa47431 */ /* 0x000fc400000001ff */
[----:B------:R-:W-:Y:S01]  /*65b0*/  FFMA.FTZ R143, R170, UR12, R141 ;  /* 0x0000000caa8f7c23 */ /* 0x000fe2000801008d */
[----:B------:R-:W-:Y:S01]  /*65c0*/  FMUL.FTZ R167, R167, UR22 ;  /* 0x00000016a7a77c20 */ /* 0x000fe20008410000 */
[----:B0-----:R-:W-:Y:S02]  /*65d0*/  FMUL.FTZ R138, R138, UR4 ;  /* 0x000000048a8a7c20 */ /* 0x001fe40008410000 */
[----:B------:R-:W-:Y:S02]  /*65e0*/  FMUL.FTZ R165, R143, UR4 ;  /* 0x000000048fa57c20 */ /* 0x000fe40008410000 */
[----:B------:R-:W-:Y:S01]  /*65f0*/  FMUL.FTZ R170, R138, UR22 ;  /* 0x000000168aaa7c20 */ /* 0x000fe20008410000 */
[----:B------:R-:W-:Y:S01]  /*6600*/  MOV R138, RZ ;  /* 0x000000ff008a7202 */ /* 0x000fe20000000f00 */
[----:B------:R-:W-:Y:S01]  /*6610*/  FMUL.FTZ R165, R165, UR22 ;  /* 0x00000016a5a57c20 */ /* 0x000fe20008410000 */
[----:B------:R0:W-:Y:S01]  /*6620*/  F2F.BF16.F32 R171, R172 ;  /* 0x000000ac00ab7304 */ /* 0x0001e20000202000 */
[----:B------:R-:W-:-:S02]  /*6630*/  HFMA2 R142, -RZ, RZ, 0, 0 ;  /* 0x00000000ff8e7431 */ /* 0x000fc400000001ff */
[----:B0-----:R-:W-:-:S05]  /*6640*/  FMUL.FTZ R172, R172, UR4 ;  /* 0x00000004acac7c20 */ /* 0x001fca0008410000 */
[----:B------:R-:W-:Y:S01]  /*6650*/  F2F.BF16.F32 R166, R168 ;  /* 0x000000a800a67304 */ /* 0x000fe20000202000 */
[----:B------:R-:W-:-:S07]  /*6660*/  FMUL.FTZ R175, R172, UR22 ;  /* 0x00000016acaf7c20 */ /* 0x000fce0008410000 */
[----:B------:R-:W0:Y:S02]  /*6670*/  F2F.BF16.F32 R141, R143 ;  /* 0x0000008f008d7304 */ /* 0x000e240000202000 */
[----:B0-----:R-:W-:Y:S02]  /*6680*/  SHF.L.U32 R141, R141, 0x10, RZ ;  /* 0x000000108d8d7819 */ /* 0x001fe400000006ff */
[----:B--2---:R-:W-:Y:S02]  /*6690*/  @P5 MOV R136, R66 ;  /* 0x0000004200885202 */ /* 0x004fe40000000f00 */
[----:B------:R-:W-:Y:S02]  /*66a0*/  @P6 SHF.R.U64 R137, R66, 0x10, R67 ;  /* 0x0000001042896819 */ /* 0x000fe40000001243 */
[----:B------:R-:W-:Y:S02]  /*66b0*/  @P5 SHF.L.U32 R66, R136, 0x10, RZ ;  /* 0x0000001088425819 */ /* 0x000fe400000006ff */
[----:B------:R-:W-:-:S05]  /*66c0*/  @P6 SHF.L.U32 R136, R137, 0x10, RZ ;  /* 0x0000001089886819 */ /* 0x000fca00000006ff */
[----:B------:R-:W-:Y:S01]  /*66d0*/  @P6 FMUL.FTZ R163, R179, R136 ;  /* 0x00000088b3a36220 */ /* 0x000fe20000410000 */
[C---:B------:R-:W-:Y:S01]  /*66e0*/  ISETP.GE.U32.AND P6, PT, R144.reuse, 0x1000000, PT ;  /* 0x010000009000780c */ /* 0x040fe20003fc6070 */
[----:B------:R-:W-:Y:S01]  /*66f0*/  @P5 FMUL.FTZ R164, R177, R66 ;  /* 0x00000042b1a45220 */ /* 0x000fe20000410000 */
[----:B------:R-:W-:Y:S02]  /*6700*/  @P0 SHF.L.U32 R66, R121, 0x10, RZ ;  /* 0x0000001079420819 */ /* 0x000fe400000006ff */
[----:B------:R-:W-:-:S03]  /*6710*/  LOP3.LUT P5, RZ, R144, 0xff, RZ, 0xc0, !PT ;  /* 0x000000ff90ff7812 */ /* 0x000fc600078ac0ff */
[----:B------:R-:W-:Y:S01]  /*6720*/  @P0 FMUL.FTZ R138, R66, R167 ;  /* 0x000000a7428a0220 */ /* 0x000fe20000410000 */
[----:B------:R-:W-:-:S05]  /*6730*/  @P3 SHF.L.U32 R137, R86, 0x10, RZ ;  /* 0x0000001056893819 */ /* 0x000fca00000006ff */
[----:B------:R-:W-:Y:S01]  /*6740*/  @P6 SHF.L.U32 R66, R87, 0x10, RZ ;  /* 0x0000001057426819 */ /* 0x000fe200000006ff */
[----:B------:R-:W-:Y:S02]  /*6750*/  HFMA2 R136, -RZ, RZ, 0, 0 ;  /* 0x00000000ff887431 */ /* 0x000fe400000001ff */
[----:B------:R-:W-:Y:S02]  /*6760*/  @P3 FMUL.FTZ R136, R137, R170 ;  /* 0x000000aa89883220 */ /* 0x000fe40000410000 */
[----:B------:R-:W-:Y:S01]  /*6770*/  @P6 FMUL.FTZ R142, R66, R165 ;  /* 0x000000a5428e6220 */ /* 0x000fe20000410000 */
[----:B------:R-:W-:Y:S01]  /*6780*/  @P5 SHF.L.U32 R168, R120, 0x10, RZ ;  /* 0x0000001078a85819 */ /* 0x000fe200000006ff */
[----:B------:R0:W1:Y:S01]  /*6790*/  F2F.BF16.F32 R140, R136 ;  /* 0x00000088008c7304 */ /* 0x0000620000202000 */
[----:B------:R-:W-:-:S03]  /*67a0*/  IMAD.MOV.U32 R66, RZ, RZ, RZ ;  /* 0x000000ffff427224 */ /* 0x000fc600078e00ff */
[----:B------:R-:W-:-:S04]  /*67b0*/  @P5 FMUL.FTZ R66, R168, R175 ;  /* 0x000000afa8425220 */ /* 0x000fc80000410000 */
[----:B------:R-:W2:Y:S08]  /*67c0*/  F2F.BF16.F32 R142, R142 ;  /* 0x0000008e008e7304 */ /* 0x000eb00000202000 */
[----:B------:R1:W4:Y:S01]  /*67d0*/  F2F.BF16.F32 R144, R138 ;  /* 0x0000008a00907304 */ /* 0x0003220000202000 */
[----:B0-----:R-:W-:-:S07]  /*67e0*/  IMAD.WIDE.U32 R136, R139, 0x10000, RZ ;  /* 0x000100008b887825 */ /* 0x001fce00078e00ff */
[----:B------:R-:W0:Y:S01]  /*67f0*/  F2F.BF16.F32 R169, R66 ;  /* 0x0000004200a97304 */ /* 0x000e220000202000 */
[----:B-1----:R-:W-:Y:S01]  /*6800*/  IMAD.WIDE.U32 R138, R140, 0x10000, RZ ;  /* 0x000100008c8a7825 */ /* 0x002fe200078e00ff */
[----:B--2---:R-:W-:Y:S02]  /*6810*/  SHF.L.U32 R143, R142, 0x10, RZ ;  /* 0x000000108e8f7819 */ /* 0x004fe400000006ff */
[----:B------:R-:W-:Y:S01]  /*6820*/  LOP3.LUT R137, R137, R141, R166, 0xfe, !PT ;  /* 0x0000008d89897212 */ /* 0x000fe200078efea6 */
[----:B------:R-:W-:Y:S01]  /*6830*/  IMAD.WIDE.U32 R140, R145, 0x8, R68 ;  /* 0x00000008918c7825 */ /* 0x000fe200078e0044 */
[----:B------:R-:W-:Y:S02]  /*6840*/  LOP3.LUT R136, R136, R171, RZ, 0xfc, !PT ;  /* 0x000000ab88887212 */ /* 0x000fe400078efcff */
[----:B----4-:R-:W-:Y:S01]  /*6850*/  LOP3.LUT R139, R139, R143, R144, 0xfe, !PT ;  /* 0x0000008f8b8b7212 */ /* 0x010fe200078efe90 */
[----:B------:R-:W-:-:S04]  /*6860*/  IMAD.WIDE.U32 R142, R145, 0x8, R70 ;  /* 0x00000008918e7825 */ /* 0x000fc800078e0046 */
[----:B------:R-:W-:Y:S01]  /*6870*/  IMAD.WIDE.U32 R144, R100, 0x8, R64 ;  /* 0x0000000864907825 */ /* 0x000fe200078e0040 */
[----:B0-----:R-:W-:Y:S01]  /*6880*/  LOP3.LUT R138, R138, R169, RZ, 0xfc, !PT ;  /* 0x000000a98a8a7212 */ /* 0x001fe200078efcff */
[----:B------:R0:W-:Y:S04]  /*6890*/  STG.E.64 desc[UR14][R140.64], R136 ;  /* 0x000000888c007986 */ /* 0x0001e8000c101b0e */
[----:B------:R1:W-:Y:S04]  /*68a0*/  STG.E.64 desc[UR14][R142.64], R138 ;  /* 0x0000008a8e007986 */ /* 0x0003e8000c101b0e */
[----:B------:R-:W2:Y:S01]  /*68b0*/  LDG.E.64 R144, desc[UR14][R144.64] ;  /* 0x0000000e90907981 */ /* 0x000ea2000c1e1b00 */
[----:B------:R-:W-:-:S04]  /*68c0*/  FFMA.FTZ R155, R155, UR13, R161 ;  /* 0x0000000d9b9b7c23 */ /* 0x000fc800080100a1 */
[----:B------:R-:W-:Y:S01]  /*68d0*/  FADD.FTZ R155, R160, -R155 ;  /* 0x8000009ba09b7221 */ /* 0x000fe20000010000 */
[----:B------:R-:W-:Y:S01]  /*68e0*/  FFMA.FTZ R160, R102, UR13, R161 ;  /* 0x0000000d66a07c23 */ /* 0x000fe200080100a1 */
[----:B------:R-:W-:-:S04]  /*68f0*/  SHF.R.U64 R102, R128, 0x10, R129 ;  /* 0x0000001080667819 */ /* 0x000fc80000001281 */
[----:B------:R-:W-:Y:S01]  /*6900*/  SHF.L.U32 R102, R102, 0x10, RZ ;  /* 0x0000001066667819 */ /* 0x000fe200000006ff */
[----:B------:R-:W-:Y:S01]  /*6910*/  FFMA.FTZ R162, R162, UR13, R161 ;  /* 0x0000000da2a27c23 */ /* 0x000fe200080100a1 */
[----:B------:R-:W-:-:S03]  /*6920*/  MOV R66, R128 ;  /* 0x0000008000427202 */ /* 0x000fc60000000f00 */
[----:B------:R-:W-:Y:S01]  /*6930*/  FFMA.FTZ R155, R155, UR12, R102 ;  /* 0x0000000c9b9b7c23 */ /* 0x000fe20008010066 */
[----:B------:R-:W-:Y:S01]  /*6940*/  @P4 MOV R102, R67 ;  /* 0x0000004300664202 */ /* 0x000fe20000000f00 */
[----:B0-----:R-:W-:Y:S01]  /*6950*/  FFMA.FTZ R141, R111, UR13, R161 ;  /* 0x0000000d6f8d7c23 */ /* 0x001fe200080100a1 */
[----:B------:R-:W-:Y:S02]  /*6960*/  SHF.L.U32 R111, R66, 0x10, RZ ;  /* 0x00000010426f7819 */ /* 0x000fe400000006ff */
[----:B------:R-:W-:Y:S01]  /*6970*/  @P4 SHF.L.U32 R102, R102, 0x10, RZ ;  /* 0x0000001066664819 */ /* 0x000fe200000006ff */
[----:B------:R-:W-:Y:S01]  /*6980*/  FADD.FTZ R162, R159, -R162 ;  /* 0x800000a29fa27221 */ /* 0x000fe20000010000 */
[----:B------:R-:W-:Y:S01]  /*6990*/  HFMA2 R166, -RZ, RZ, 0, 0 ;  /* 0x00000000ffa67431 */ /* 0x000fe200000001ff */
[----:B------:R-:W-:Y:S02]  /*69a0*/  @P2 SHF.R.U32.HI R67, RZ, 0x10, R67 ;  /* 0x00000010ff432819 */ /* 0x000fe40000011643 */
[----:B------:R-:W-:Y:S01]  /*69b0*/  @P4 FMUL.FTZ R166, R173, R102 ;  /* 0x00000066ada64220 */ /* 0x000fe20000410000 */
[----:B------:R-:W-:Y:S01]  /*69c0*/  FFMA.FTZ R162, R162, UR12, R111 ;  /* 0x0000000ca2a27c23 */ /* 0x000fe2000801006f */
[----:B------:R-:W-:-:S02]  /*69d0*/  LOP3.LUT P4, RZ, R103, 0xff00, RZ, 0xc0, !PT ;  /* 0x0000ff0067ff7812 */ /* 0x000fc4000788c0ff */
[----:B---3--:R-:W-:Y:S02]  /*69e0*/  @P3 SHF.R.U64 R111, R134, 0x10, R135 ;  /* 0x00000010866f3819 */ /* 0x008fe40000001287 */
[----:B------:R-:W-:Y:S02]  /*69f0*/  MOV R159, R129 ;  /* 0x00000081009f7202 */ /* 0x000fe40000000f00 */
[----:B------:R-:W-:Y:S01]  /*6a00*/  @P2 SHF.L.U32 R67, R67, 0x10, RZ ;  /* 0x0000001043432819 */ /* 0x000fe200000006ff */
[----:B------:R-:W-:Y:S01]  /*6a10*/  FADD.FTZ R158, R158, -R141 ;  /* 0x8000008d9e9e7221 */ /* 0x000fe20000010000 */
[----:B------:R-:W-:Y:S02]  /*6a20*/  @P3 SHF.L.U32 R111, R111, 0x10, RZ ;  /* 0x000000106f6f3819 */ /* 0x000fe400000006ff */
[----:B------:R-:W-:Y:S02]  /*6a30*/  CS2R R140, SRZ ;  /* 0x00000000008c7805 */ /* 0x000fe4000001ff00 */
[----:B------:R-:W-:Y:S01]  /*6a40*/  @P5 MOV R66, R134 ;  /* 0x0000008600425202 */ /* 0x000fe20000000f00 */
[----:B------:R-:W-:Y:S01]  /*6a50*/  FADD.FTZ R160, R157, -R160 ;  /* 0x800000a09da07221 */ /* 0x000fe20000010000 */
[----:B------:R-:W-:Y:S01]  /*6a60*/  SHF.L.U32 R137, R159, 0x10, RZ ;  /* 0x000000109f897819 */ /* 0x000fe200000006ff */
[----:B------:R-:W-:Y:S01]  /*6a70*/  @P2 FMUL.FTZ R141, R174, R67 ;  /* 0x00000043ae8d2220 */ /* 0x000fe20000410000 */
[----:B------:R-:W-:Y:S01]  /*6a80*/  SHF.R.U32.HI R102, RZ, 0x10, R129 ;  /* 0x00000010ff667819 */ /* 0x000fe20000011681 */
[----:B------:R-:W-:Y:S01]  /*6a90*/  FMUL.FTZ R67, R155, UR4 ;  /* 0x000000049b437c20 */ /* 0x000fe20008410000 */
[----:B-1----:R-:W-:Y:S01]  /*6aa0*/  MOV R143, RZ ;  /* 0x000000ff008f7202 */ /* 0x002fe20000000f00 */
[----:B------:R-:W-:Y:S01]  /*6ab0*/  @P3 FMUL.FTZ R143, R170, R111 ;  /* 0x0000006faa8f3220 */ /* 0x000fe20000410000 */
[----:B------:R-:W-:-:S02]  /*6ac0*/  LOP3.LUT P2, RZ, R103, 0xff0000, RZ, 0xc0, !PT ;  /* 0x00ff000067ff7812 */ /* 0x000fc4000784c0ff */
[----:B------:R-:W-:Y:S01]  /*6ad0*/  @P5 SHF.L.U32 R66, R66, 0x10, RZ ;  /* 0x0000001042425819 */ /* 0x000fe200000006ff */
[----:B------:R-:W-:Y:S01]  /*6ae0*/  FFMA.FTZ R160, R160, UR12, R137 ;  /* 0x0000000ca0a07c23 */ /* 0x000fe20008010089 */
[----:B------:R-:W-:Y:S01]  /*6af0*/  ISETP.GE.U32.AND P3, PT, R103, 0x1000000, PT ;  /* 0x010000006700780c */ /* 0x000fe20003f66070 */
[--C-:B------:R-:W-:Y:S01]  /*6b00*/  FFMA.FTZ R159, R156, UR13, R161.reuse ;  /* 0x0000000d9c9f7c23 */ /* 0x100fe200080100a1 */
[----:B------:R-:W-:Y:S01]  /*6b10*/  SHF.L.U32 R157, R102, 0x10, RZ ;  /* 0x00000010669d7819 */ /* 0x000fe200000006ff */
[----:B------:R-:W-:Y:S02]  /*6b20*/  @P4 IMAD.U32 R137, R84, 0x10000, RZ ;  /* 0x0001000054894824 */ /* 0x000fe400078e00ff */
[----:B------:R-:W-:Y:S01]  /*6b30*/  FMUL.FTZ R156, R67, UR22 ;  /* 0x00000016439c7c20 */ /* 0x000fe20008410000 */
[----:B------:R-:W-:Y:S01]  /*6b40*/  @P5 FMUL.FTZ R140, R175, R66 ;  /* 0x00000042af8c5220 */ /* 0x000fe20000410000 */
[----:B------:R-:W-:Y:S02]  /*6b50*/  HFMA2 R66, -RZ, RZ, 0, 0 ;  /* 0x00000000ff427431 */ /* 0x000fe400000001ff */
[----:B------:R-:W-:Y:S01]  /*6b60*/  FFMA.FTZ R108, R108, UR13, R161 ;  /* 0x0000000d6c6c7c23 */ /* 0x000fe200080100a1 */
[----:B------:R-:W-:Y:S01]  /*6b70*/  LOP3.LUT P5, RZ, R103, 0xff, RZ, 0xc0, !PT ;  /* 0x000000ff67ff7812 */ /* 0x000fe200078ac0ff */
[----:B------:R-:W-:Y:S01]  /*6b80*/  FFMA.FTZ R157, R158, UR12, R157 ;  /* 0x0000000c9e9d7c23 */ /* 0x000fe2000801009d */
[----:B------:R-:W-:Y:S01]  /*6b90*/  @P4 FMUL.FTZ R66, R137, R156 ;  /* 0x0000009c89424220 */ /* 0x000fe20000410000 */
[----:B------:R-:W-:Y:S01]  /*6ba0*/  FFMA.FTZ R137, R149, UR13, R161 ;  /* 0x0000000d95897c23 */ /* 0x000fe200080100a1 */
[----:B------:R0:W-:Y:S01]  /*6bb0*/  F2F.BF16.F32 R111, R155 ;  /* 0x0000009b006f7304 */ /* 0x0001e20000202000 */
[----:B------:R-:W-:Y:S01]  /*6bc0*/  FMUL.FTZ R149, R160, UR4 ;  /* 0x00000004a0957c20 */ /* 0x000fe20008410000 */
[----:B------:R-:W-:-:S03]  /*6bd0*/  @P2 SHF.L.U32 R102, R119, 0x10, RZ ;  /* 0x0000001077662819 */ /* 0x000fc600000006ff */
[----:B------:R-:W-:Y:S01]  /*6be0*/  FMUL.FTZ R149, R149, UR22 ;  /* 0x0000001695957c20 */ /* 0x000fe20008410000 */
[----:B0-----:R-:W-:Y:S01]  /*6bf0*/  FADD.FTZ R155, R153, -R108 ;  /* 0x8000006c999b7221 */ /* 0x001fe20000010000 */
[----:B------:R-:W-:Y:S01]  /*6c00*/  FMUL.FTZ R108, R157, UR4 ;  /* 0x000000049d6c7c20 */ /* 0x000fe20008410000 */
[----:B------:R-:W-:Y:S01]  /*6c10*/  FFMA.FTZ R153, R151, UR13, R161 ;  /* 0x0000000d97997c23 */ /* 0x000fe200080100a1 */
[----:B------:R-:W-:Y:S01]  /*6c20*/  @P3 SHF.L.U32 R151, R85, 0x10, RZ ;  /* 0x0000001055973819 */ /* 0x000fe200000006ff */
[----:B------:R0:W-:Y:S01]  /*6c30*/  F2F.BF16.F32 R139, R162 ;  /* 0x000000a2008b7304 */ /* 0x0001e20000202000 */
[----:B------:R-:W-:Y:S01]  /*6c40*/  FMUL.FTZ R108, R108, UR22 ;  /* 0x000000166c6c7c20 */ /* 0x000fe20008410000 */
[----:B------:R-:W-:Y:S01]  /*6c50*/  MOV R134, R130 ;  /* 0x0000008200867202 */ /* 0x000fe20000000f00 */
[----:B------:R-:W-:Y:S01]  /*6c60*/  FADD.FTZ R159, R154, -R159 ;  /* 0x8000009f9a9f7221 */ /* 0x000fe20000010000 */
[----:B------:R-:W-:Y:S01]  /*6c70*/  MOV R67, RZ ;  /* 0x000000ff00437202 */ /* 0x000fe20000000f00 */
[----:B------:R-:W-:Y:S01]  /*6c80*/  @P2 FMUL.FTZ R67, R102, R149 ;  /* 0x0000009566432220 */ /* 0x000fe20000410000 */
[----:B------:R-:W-:Y:S01]  /*6c90*/  FADD.FTZ R154, R152, -R137 ;  /* 0x80000089989a7221 */ /* 0x000fe20000010000 */
[----:B------:R-:W-:Y:S01]  /*6ca0*/  HFMA2 R102, -RZ, RZ, 0, 0 ;  /* 0x00000000ff667431 */ /* 0x000fe200000001ff */
[----:B------:R1:W3:Y:S01]  /*6cb0*/  F2F.BF16.F32 R103, R157 ;  /* 0x0000009d00677304 */ /* 0x0002e20000202000 */
[----:B0-----:R-:W-:Y:S01]  /*6cc0*/  FMUL.FTZ R162, R162, UR4 ;  /* 0x00000004a2a27c20 */ /* 0x001fe20008410000 */
[----:B------:R-:W-:Y:S01]  /*6cd0*/  @P3 FMUL.FTZ R102, R151, R108 ;  /* 0x0000006c97663220 */ /* 0x000fe20000410000 */
[----:B------:R-:W-:-:S05]  /*6ce0*/  SHF.L.U32 R142, R134, 0x10, RZ ;  /* 0x00000010868e7819 */ /* 0x000fca00000006ff */
[----:B------:R0:W-:Y:S01]  /*6cf0*/  F2F.BF16.F32 R137, R66 ;  /* 0x0000004200897304 */ /* 0x0001e20000202000 */
[----:B-1----:R-:W-:Y:S01]  /*6d00*/  FMUL.FTZ R157, R162, UR22 ;  /* 0x00000016a29d7c20 */ /* 0x002fe20008410000 */
[----:B------:R-:W-:Y:S02]  /*6d10*/  HFMA2 R134, -RZ, RZ, 0, 0 ;  /* 0x00000000ff867431 */ /* 0x000fe400000001ff */
[----:B------:R-:W-:Y:S01]  /*6d20*/  FFMA.FTZ R159, R159, UR12, R142 ;  /* 0x0000000c9f9f7c23 */ /* 0x000fe2000801008e */
[----:B------:R-:W-:-:S03]  /*6d30*/  SHF.R.U64 R142, R130, 0x10, R131 ;  /* 0x00000010828e7819 */ /* 0x000fc60000001283 */
[----:B------:R-:W1:Y:S01]  /*6d40*/  F2F.BF16.F32 R138, R160 ;  /* 0x000000a0008a7304 */ /* 0x000e620000202000 */
[----:B0-----:R-:W-:Y:S01]  /*6d50*/  @P5 SHF.L.U32 R66, R118, 0x10, RZ ;  /* 0x0000001076425819 */ /* 0x001fe200000006ff */
[----:B------:R-:W-:-:S04]  /*6d60*/  FADD.FTZ R150, R150, -R153 ;  /* 0x8000009996967221 */ /* 0x000fc80000010000 */
[----:B------:R-:W-:Y:S02]  /*6d70*/  @P5 FMUL.FTZ R134, R66, R157 ;  /* 0x0000009d42865220 */ /* 0x000fe40000410000 */
[----:B------:R-:W0:Y:S01]  /*6d80*/  F2F.BF16.F32 R136, R102 ;  /* 0x0000006600887304 */ /* 0x000e220000202000 */
[----:B------:R-:W-:Y:S02]  /*6d90*/  SHF.R.U32.HI R66, RZ, 0x10, R131 ;  /* 0x00000010ff427819 */ /* 0x000fe40000011683 */
[----:B------:R-:W-:-:S05]  /*6da0*/  SHF.L.U32 R153, R142, 0x10, RZ ;  /* 0x000000108e997819 */ /* 0x000fca00000006ff */
[----:B------:R4:W0:Y:S01]  /*6db0*/  F2F.BF16.F32 R152, R67 ;  /* 0x0000004300987304 */ /* 0x0008220000202000 */
[----:B------:R-:W-:Y:S02]  /*6dc0*/  SHF.L.U32 R169, R66, 0x10, RZ ;  /* 0x0000001042a97819 */ /* 0x000fe400000006ff */
[----:B---3--:R-:W-:Y:S02]  /*6dd0*/  SHF.L.U32 R103, R103, 0x10, RZ ;  /* 0x0000001067677819 */ /* 0x008fe400000006ff */
[----:B----4-:R-:W-:-:S03]  /*6de0*/  MOV R67, R131 ;  /* 0x0000008300437202 */ /* 0x010fc60000000f00 */
[----:B------:R3:W4:Y:S01]  /*6df0*/  F2F.BF16.F32 R151, R134 ;  /* 0x0000008600977304 */ /* 0x0007220000202000 */
[----:B------:R-:W-:Y:S01]  /*6e00*/  SHF.L.U32 R142, R67, 0x10, RZ ;  /* 0x00000010438e7819 */ /* 0x000fe200000006ff */
[----:B------:R-:W-:Y:S01]  /*6e10*/  IMAD.WIDE.U32 R66, R111, 0x10000, RZ ;  /* 0x000100006f427825 */ /* 0x000fe200078e00ff */
[----:B------:R-:W-:-:S04]  /*6e20*/  @P0 MOV R111, R135 ;  /* 0x00000087006f0202 */ /* 0x000fc80000000f00 */
[----:B-1----:R-:W-:Y:S01]  /*6e30*/  LOP3.LUT R67, R67, R103, R138, 0xfe, !PT ;  /* 0x0000006743437212 */ /* 0x002fe200078efe8a */
[----:B------:R-:W-:Y:S01]  /*6e40*/  IMAD.WIDE.U32 R102, R137, 0x10000, RZ ;  /* 0x0001000089667825 */ /* 0x000fe200078e00ff */
[----:B0-----:R-:W-:Y:S02]  /*6e50*/  SHF.L.U32 R137, R136, 0x10, RZ ;  /* 0x0000001088897819 */ /* 0x001fe400000006ff */
[----:B------:R-:W-:Y:S01]  /*6e60*/  @P0 SHF.L.U32 R136, R111, 0x10, RZ ;  /* 0x000000106f880819 */ /* 0x000fe200000006ff */
[----:B------:R-:W-:Y:S01]  /*6e70*/  FFMA.FTZ R160, R155, UR12, R142 ;  /* 0x0000000c9ba07c23 */ /* 0x000fe2000801008e */
[----:B------:R-:W-:Y:S01]  /*6e80*/  FFMA.FTZ R169, R150, UR12, R169 ;  /* 0x0000000c96a97c23 */ /* 0x000fe200080100a9 */
[----:B------:R-:W-:Y:S01]  /*6e90*/  HFMA2 R142, -RZ, RZ, 0, 0 ;  /* 0x00000000ff8e7431 */ /* 0x000fe200000001ff */
[----:B------:R-:W-:Y:S01]  /*6ea0*/  @P6 SHF.R.U32.HI R150, RZ, 0x10, R135 ;  /* 0x00000010ff966819 */ /* 0x000fe20000011687 */
[----:B---3--:R-:W-:Y:S01]  /*6eb0*/  IMAD.WIDE.U32 R134, R100, 0x8, R68 ;  /* 0x0000000864867825 */ /* 0x008fe200078e0044 */
[----:B------:R-:W-:-:S03]  /*6ec0*/  LOP3.LUT R66, R66, R139, RZ, 0xfc, !PT ;  /* 0x0000008b42427212 */ /* 0x000fc600078efcff */
[----:B------:R-:W-:Y:S01]  /*6ed0*/  @P0 FMUL.FTZ R142, R167, R136 ;  /* 0x00000088a78e0220 */ /* 0x000fe20000410000 */
[----:B------:R-:W-:Y:S01]  /*6ee0*/  LOP3.LUT R103, R103, R137, R152, 0xfe, !PT ;  /* 0x0000008967677212 */ /* 0x000fe200078efe98 */
[----:B------:R-:W-:Y:S01]  /*6ef0*/  IMAD.WIDE.U32 R136, R100, 0x8, R70 ;  /* 0x0000000864887825 */ /* 0x000fe200078e0046 */
[----:B----4-:R-:W-:-:S03]  /*6f00*/  LOP3.LUT R102, R102, R151, RZ, 0xfc, !PT ;  /* 0x0000009766667212 */ /* 0x010fc600078efcff */
[----:B------:R-:W-:Y:S01]  /*6f10*/  IMAD.WIDE.U32 R138, R107, 0x8, R64 ;  /* 0x000000086b8a7825 */ /* 0x000fe200078e0040 */
[----:B------:R-:W-:Y:S04]  /*6f20*/  STG.E.64 desc[UR14][R134.64], R66 ;  /* 0x0000004286007986 */ /* 0x000fe8000c101b0e */
[----:B------:R0:W-:Y:S04]  /*6f30*/  STG.E.64 desc[UR14][R136.64], R102 ;  /* 0x0000006688007986 */ /* 0x0001e8000c101b0e */
[----:B------:R-:W3:Y:S01]  /*6f40*/  LDG.E.64 R138, desc[UR14][R138.64] ;  /* 0x0000000e8a8a7981 */ /* 0x000ee2000c1e1b00 */
[----:B------:R-:W-:Y:S01]  /*6f50*/  LOP3.LUT P0, RZ, R104, 0xff00, RZ, 0xc0, !PT ;  /* 0x0000ff0068ff7812 */ /* 0x000fe2000780c0ff */
[----:B------:R-:W-:Y:S01]  /*6f60*/  @P6 IMAD.U32 R150, R150, 0x10000, RZ ;  /* 0x0001000096966824 */ /* 0x000fe200078e00ff */
[----:B------:R-:W-:Y:S01]  /*6f70*/  MOV R111, RZ ;  /* 0x000000ff006f7202 */ /* 0x000fe20000000f00 */
[----:B------:R-:W-:-:S02]  /*6f80*/  FFMA.FTZ R154, R154, UR12, R153 ;  /* 0x0000000c9a9a7c23 */ /* 0x000fc40008010099 */
[----:B------:R-:W-:Y:S01]  /*6f90*/  @P6 FMUL.FTZ R111, R165, R150 ;  /* 0x00000096a56f6220 */ /* 0x000fe20000410000 */
[----:B------:R-:W-:Y:S01]  /*6fa0*/  LOP3.LUT P6, RZ, R104, 0xff0000, RZ, 0xc0, !PT ;  /* 0x00ff000068ff7812 */ /* 0x000fe200078cc0ff */
[----:B------:R1:W-:Y:S01]  /*6fb0*/  F2F.BF16.F32 R152, R154 ;  /* 0x0000009a00987304 */ /* 0x0003e20000202000 */
[----:B------:R-:W-:Y:S01]  /*6fc0*/  MOV R155, RZ ;  /* 0x000000ff009b7202 */ /* 0x000fe20000000f00 */
[----:B------:R-:W-:Y:S02]  /*6fd0*/  HFMA2 R100, -RZ, RZ, 0, 0 ;  /* 0x00000000ff647431 */ /* 0x000fe400000001ff */
[----:B------:R-:W-:Y:S01]  /*6fe0*/  FMUL.FTZ R150, R160, UR4 ;  /* 0x00000004a0967c20 */ /* 0x000fe20008410000 */
[----:B-1----:R-:W-:-:S04]  /*6ff0*/  FMUL.FTZ R154, R154, UR4 ;  /* 0x000000049a9a7c20 */ /* 0x002fc80008410000 */
[----:B------:R-:W-:Y:S01]  /*7000*/  FMUL.FTZ R158, R154, UR22 ;  /* 0x000000169a9e7c20 */ /* 0x000fe20008410000 */
[----:B------:R-:W-:Y:S01]  /*7010*/  FMUL.FTZ R150, R150, UR22 ;  /* 0x0000001696967c20 */ /* 0x000fe20008410000 */
[----:B0-----:R-:W-:Y:S01]  /*7020*/  MOV R102, RZ ;  /* 0x000000ff00667202 */ /* 0x001fe20000000f00 */
[----:B------:R0:W-:Y:S01]  /*7030*/  F2F.BF16.F32 R153, R159 ;  /* 0x0000009f00997304 */ /* 0x0001e20000202000 */
[----:B------:R-:W-:Y:S02]  /*7040*/  HFMA2 R136, -RZ, RZ, 0, 0 ;  /* 0x00000000ff887431 */ /* 0x000fe400000001ff */
[----:B0-----:R-:W-:-:S05]  /*7050*/  FMUL.FTZ R159, R159, UR4 ;  /* 0x000000049f9f7c20 */ /* 0x001fca0008410000 */
[----:B------:R-:W0:Y:S01]  /*7060*/  F2F.BF16.F32 R135, R169 ;  /* 0x000000a900877304 */ /* 0x000e220000202000 */
[----:B------:R-:W-:-:S07]  /*7070*/  FMUL.FTZ R159, R159, UR22 ;  /* 0x000000169f9f7c20 */ /* 0x000fce0008410000 */
[----:B------:R-:W-:Y:S01]  /*7080*/  F2F.BF16.F32 R134, R160 ;  /* 0x000000a000867304 */ /* 0x000fe20000202000 */
[----:B0-----:R-:W-:Y:S01]  /*7090*/  SHF.L.U32 R135, R135, 0x10, RZ ;  /* 0x0000001087877819 */ /* 0x001fe200000006ff */
[----:B------:R-:W-:Y:S01]  /*70a0*/  IMAD.WIDE.U32 R64, R105, 0x8, R64 ;  /* 0x0000000869407825 */ /* 0x000fe200078e0040 */
[----:B--2---:R-:W-:Y:S02]  /*70b0*/  @P5 MOV R151, R144 ;  /* 0x0000009000975202 */ /* 0x004fe40000000f00 */
[----:B------:R-:W-:-:S04]  /*70c0*/  @P4 SHF.R.U64 R144, R144, 0x10, R145 ;  /* 0x0000001090904819 */ /* 0x000fc80000001291 */
[----:B------:R-:W-:Y:S02]  /*70d0*/  @P4 SHF.L.U32 R67, R144, 0x10, RZ ;  /* 0x0000001090434819 */ /* 0x000fe400000006ff */
[----:B------:R-:W-:-:S03]  /*70e0*/  @P5 SHF.L.U32 R66, R151, 0x10, RZ ;  /* 0x0000001097425819 */ /* 0x000fc600000006ff */
[----:B------:R-:W-:Y:S01]  /*70f0*/  @P4 FMUL.FTZ R155, R156, R67 ;  /* 0x000000439c9b4220 */ /* 0x000fe20000410000 */
[----:B------:R-:W-:Y:S02]  /*7100*/  ISETP.GE.U32.AND P4, PT, R104, 0x1000000, PT ;  /* 0x010000006800780c */ /* 0x000fe40003f86070 */
[----:B------:R-:W-:Y:S01]  /*7110*/  @P0 SHF.L.U32 R67, R82, 0x10, RZ ;  /* 0x0000001052430819 */ /* 0x000fe200000006ff */
[----:B------:R-:W-:Y:S01]  /*7120*/  @P5 FMUL.FTZ R100, R157, R66 ;  /* 0x000000429d645220 */ /* 0x000fe20000410000 */
[----:B------:R-:W-:Y:S01]  /*7130*/  HFMA2 R66, -RZ, RZ, 0, 0 ;  /* 0x00000000ff427431 */ /* 0x000fe200000001ff */
[----:B------:R-:W-:Y:S02]  /*7140*/  LOP3.LUT P5, RZ, R104, 0xff, RZ, 0xc0, !PT ;  /* 0x000000ff68ff7812 */ /* 0x000fe400078ac0ff */
[----:B------:R-:W-:Y:S01]  /*7150*/  @P0 FMUL.FTZ R66, R67, R158 ;  /* 0x0000009e43420220 */ /* 0x000fe20000410000 */
[----:B------:R-:W-:Y:S01]  /*7160*/  @P6 SHF.L.U32 R67, R117, 0x10, RZ ;  /* 0x0000001075436819 */ /* 0x000fe200000006ff */
[----:B------:R-:W-:-:S04]  /*7170*/  FMUL.FTZ R144, R169, UR4 ;  /* 0x00000004a9907c20 */ /* 0x000fc80008410000 */
[----:B------:R-:W-:Y:S01]  /*7180*/  @P6 FMUL.FTZ R102, R67, R150 ;  /* 0x0000009643666220 */ /* 0x000fe20000410000 */
[----:B------:R-:W-:Y:S01]  /*7190*/  @P4 SHF.L.U32 R67, R83, 0x10, RZ ;  /* 0x0000001053434819 */ /* 0x000fe200000006ff */
[----:B------:R-:W-:-:S04]  /*71a0*/  FMUL.FTZ R144, R144, UR22 ;  /* 0x0000001690907c20 */ /* 0x000fc80008410000 */
[----:B------:R-:W-:Y:S01]  /*71b0*/  @P4 FMUL.FTZ R136, R67, R144 ;  /* 0x0000009043884220 */ /* 0x000fe20000410000 */
[----:B------:R-:W-:Y:S01]  /*71c0*/  @P5 SHF.L.U32 R156, R116, 0x10, RZ ;  /* 0x00000010749c5819 */ /* 0x000fe200000006ff */
[----:B------:R0:W1:Y:S01]  /*71d0*/  F2F.BF16.F32 R103, R66 ;  /* 0x0000004200677304 */ /* 0x0000620000202000 */
[----:B------:R-:W-:-:S03]  /*71e0*/  MOV R104, RZ ;  /* 0x000000ff00687202 */ /* 0x000fc60000000f00 */
[----:B------:R-:W-:-:S04]  /*71f0*/  @P5 FMUL.FTZ R104, R156, R159 ;  /* 0x0000009f9c685220 */ /* 0x000fc80000410000 */
[----:B------:R-:W2:Y:S08]  /*7200*/  F2F.BF16.F32 R136, R136 ;  /* 0x0000008800887304 */ /* 0x000eb00000202000 */
[----:B------:R1:W4:Y:S01]  /*7210*/  F2F.BF16.F32 R154, R102 ;  /* 0x00000066009a7304 */ /* 0x0003220000202000 */
[----:B0-----:R-:W-:-:S07]  /*7220*/  IMAD.WIDE.U32 R66, R152, 0x10000, RZ ;  /* 0x0001000098427825 */ /* 0x001fce00078e00ff */
[----:B------:R-:W0:Y:S01]  /*7230*/  F2F.BF16.F32 R151, R104 ;  /* 0x0000006800977304 */ /* 0x000e220000202000 */
[----:B-1----:R-:W-:Y:S01]  /*7240*/  IMAD.WIDE.U32 R102, R103, 0x10000, RZ ;  /* 0x0001000067667825 */ /* 0x002fe200078e00ff */
[----:B--2---:R-:W-:Y:S02]  /*7250*/  SHF.L.U32 R137, R136, 0x10, RZ ;  /* 0x0000001088897819 */ /* 0x004fe400000006ff */
[----:B------:R-:W-:Y:S02]  /*7260*/  LOP3.LUT R135, R67, R135, R134, 0xfe, !PT ;  /* 0x0000008743877212 */ /* 0x000fe400078efe86 */
[----:B------:R-:W-:Y:S01]  /*7270*/  LOP3.LUT R134, R66, R153, RZ, 0xfc, !PT ;  /* 0x0000009942867212 */ /* 0x000fe200078efcff */
[----:B------:R-:W-:Y:S01]  /*7280*/  IMAD.WIDE.U32 R66, R107, 0x8, R68 ;  /* 0x000000086b427825 */ /* 0x000fe200078e0044 */
[----:B----4-:R-:W-:-:S03]  /*7290*/  LOP3.LUT R103, R103, R137, R154, 0xfe, !PT ;  /* 0x0000008967677212 */ /* 0x010fc600078efe9a */
[----:B------:R-:W-:Y:S01]  /*72a0*/  IMAD.WIDE.U32 R136, R107, 0x8, R70 ;  /* 0x000000086b887825 */ /* 0x000fe200078e0046 */
[----:B0-----:R-:W-:Y:S01]  /*72b0*/  LOP3.LUT R102, R102, R151, RZ, 0xfc, !PT ;  /* 0x0000009766667212 */ /* 0x001fe200078efcff */
[----:B------:R0:W-:Y:S04]  /*72c0*/  STG.E.64 desc[UR14][R66.64], R134 ;  /* 0x0000008642007986 */ /* 0x0001e8000c101b0e */
[----:B------:R1:W-:Y:S04]  /*72d0*/  STG.E.64 desc[UR14][R136.64], R102 ;  /* 0x0000006688007986 */ /* 0x0003e8000c101b0e */
[----:B------:R-:W2:Y:S01]  /*72e0*/  LDG.E.64 R64, desc[UR14][R64.64] ;  /* 0x0000000e40407981 */ /* 0x000ea2000c1e1b00 */
[----:B------:R-:W-:Y:S01]  /*72f0*/  MOV R104, R132 ;  /* 0x0000008400687202 */ /* 0x000fe20000000f00 */
[----:B------:R-:W-:Y:S01]  /*7300*/  FFMA.FTZ R106, R106, UR13, R161 ;  /* 0x0000000d6a6a7c23 */ /* 0x000fe200080100a1 */
[----:B0-----:R-:W-:Y:S01]  /*7310*/  SHF.R.U64 R66, R132, 0x10, R133 ;  /* 0x0000001084427819 */ /* 0x001fe20000001285 */
[--C-:B------:R-:W-:Y:S01]  /*7320*/  FFMA.FTZ R109, R109, UR13, R161.reuse ;  /* 0x0000000d6d6d7c23 */ /* 0x100fe200080100a1 */
[--C-:B------:R-:W-:Y:S01]  /*7330*/  FFMA.FTZ R110, R110, UR13, R161.reuse ;  /* 0x0000000d6e6e7c23 */ /* 0x100fe200080100a1 */
[----:B------:R-:W-:Y:S01]  /*7340*/  FFMA.FTZ R161, R101, UR13, R161 ;  /* 0x0000000d65a17c23 */ /* 0x000fe200080100a1 */
[----:B-1----:R-:W-:-:S02]  /*7350*/  SHF.L.U32 R102, R66, 0x10, RZ ;  /* 0x0000001042667819 */ /* 0x002fc400000006ff */
[----:B------:R-:W-:Y:S01]  /*7360*/  @P2 MOV R66, R145 ;  /* 0x0000009100422202 */ /* 0x000fe20000000f00 */
[----:B------:R-:W-:Y:S01]  /*7370*/  FADD.FTZ R106, R147, -R106 ;  /* 0x8000006a936a7221 */ /* 0x000fe20000010000 */
[----:B------:R-:W-:Y:S01]  /*7380*/  SHF.L.U32 R101, R104, 0x10, RZ ;  /* 0x0000001068657819 */ /* 0x000fe200000006ff */
[----:B------:R-:W-:Y:S01]  /*7390*/  IMAD.MOV.U32 R67, RZ, RZ, R133 ;  /* 0x000000ffff437224 */ /* 0x000fe200078e0085 */
[----:B------:R-:W-:Y:S01]  /*73a0*/  @P2 SHF.L.U32 R66, R66, 0x10, RZ ;  /* 0x0000001042422819 */ /* 0x000fe200000006ff */
[----:B------:R-:W-:Y:S02]  /*73b0*/  HFMA2 R104, -RZ, RZ, 0, 0 ;  /* 0x00000000ff687431 */ /* 0x000fe400000001ff */
[----:B------:R-:W-:Y:S01]  /*73c0*/  FFMA.FTZ R135, R106, UR12, R101 ;  /* 0x0000000c6a877c23 */ /* 0x000fe20008010065 */
[----:B------:R-:W-:Y:S01]  /*73d0*/  SHF.R.U32.HI R101, RZ, 0x10, R133 ;  /* 0x00000010ff657819 */ /* 0x000fe20000011685 */
[----:B------:R-:W-:Y:S01]  /*73e0*/  @P2 FMUL.FTZ R104, R149, R66 ;  /* 0x0000004295682220 */ /* 0x000fe20000410000 */
[----:B------:R-:W-:Y:S01]  /*73f0*/  SHF.L.U32 R67, R67, 0x10, RZ ;  /* 0x0000001043437819 */ /* 0x000fe200000006ff */
[----:B------:R-:W-:Y:S01]  /*7400*/  FADD.FTZ R110, R113, -R110 ;  /* 0x8000006e716e7221 */ /* 0x000fe20000010000 */
[----:B------:R-:W-:Y:S01]  /*7410*/  SHF.L.U32 R106, R101, 0x10, RZ ;  /* 0x00000010656a7819 */ /* 0x000fe200000006ff */
[----:B------:R-:W-:Y:S01]  /*7420*/  FADD.FTZ R161, R112, -R161 ;  /* 0x800000a170a17221 */ /* 0x000fe20000010000 */
[----:B------:R-:W-:Y:S01]  /*7430*/  LOP3.LUT P2, RZ, R148, 0xff00, RZ, 0xc0, !PT ;  /* 0x0000ff0094ff7812 */ /* 0x000fe2000784c0ff */
[----:B------:R-:W-:Y:S01]  /*7440*/  FFMA.FTZ R110, R110, UR12, R67 ;  /* 0x0000000c6e6e7c23 */ /* 0x000fe20008010043 */
[----:B------:R-:W-:Y:S01]  /*7450*/  FADD.FTZ R109, R146, -R109 ;  /* 0x8000006d926d7221 */ /* 0x000fe20000010000 */
[----:B------:R-:W-:Y:S01]  /*7460*/  @P3 SHF.R.U32.HI R67, RZ, 0x10, R145 ;  /* 0x00000010ff433819 */ /* 0x000fe20000011691 */
[----:B------:R-:W-:Y:S01]  /*7470*/  FFMA.FTZ R161, R161, UR12, R106 ;  /* 0x0000000ca1a17c23 */ /* 0x000fe2000801006a */
[----:B------:R-:W-:Y:S01]  /*7480*/  CS2R R106, SRZ ;  /* 0x00000000006a7805 */ /* 0x000fe2000001ff00 */
[----:B------:R-:W-:Y:S01]  /*7490*/  FFMA.FTZ R103, R109, UR12, R102 ;  /* 0x0000000c6d677c23 */ /* 0x000fe20008010066 */
[----:B------:R-:W-:Y:S01]  /*74a0*/  @P3 SHF.L.U32 R67, R67, 0x10, RZ ;  /* 0x0000001043433819 */ /* 0x000fe200000006ff */
[----:B------:R-:W-:-:S02]  /*74b0*/  HFMA2 R109, -RZ, RZ, 0, 0 ;  /* 0x00000000ff6d7431 */ /* 0x000fc400000001ff */
[----:B------:R0:W1:Y:S02]  /*74c0*/  F2F.BF16.F32 R102, R103 ;  /* 0x0000006700667304 */ /* 0x0000640000202000 */
[----:B------:R-:W-:Y:S01]  /*74d0*/  @P3 FMUL.FTZ R107, R108, R67 ;  /* 0x000000436c6b3220 */ /* 0x000fe20000410000 */
[----:B------:R-:W-:Y:S01]  /*74e0*/  FMUL.FTZ R67, R110, UR4 ;  /* 0x000000046e437c20 */ /* 0x000fe20008410000 */
[----:B------:R-:W-:Y:S02]  /*74f0*/  LOP3.LUT P3, RZ, R148, 0xff0000, RZ, 0xc0, !PT ;  /* 0x00ff000094ff7812 */ /* 0x000fe4000786c0ff */
[----:B------:R-:W-:Y:S01]  /*7500*/  @P2 SHF.L.U32 R108, R80, 0x10, RZ ;  /* 0x00000010506c2819 */ /* 0x000fe200000006ff */
[----:B0-----:R-:W-:Y:S01]  /*7510*/  FMUL.FTZ R103, R103, UR4 ;  /* 0x0000000467677c20 */ /* 0x001fe20008410000 */
[----:B------:R-:W-:Y:S01]  /*7520*/  FMUL.FTZ R146, R67, UR22 ;  /* 0x0000001643927c20 */ /* 0x000fe20008410000 */
[----:B------:R-:W-:Y:S02]  /*7530*/  FMUL.FTZ R67, R161, UR4 ;  /* 0x00000004a1437c20 */ /* 0x000fe40008410000 */
[----:B------:R-:W-:Y:S01]  /*7540*/  FMUL.FTZ R149, R103, UR22 ;  /* 0x0000001667957c20 */ /* 0x000fe20008410000 */
[----:B------:R0:W-:Y:S01]  /*7550*/  F2F.BF16.F32 R137, R135 ;  /* 0x0000008700897304 */ /* 0x0001e20000202000 */
[----:B------:R-:W-:Y:S01]  /*7560*/  FMUL.FTZ R151, R67, UR22 ;  /* 0x0000001643977c20 */ /* 0x000fe20008410000 */
[----:B---3--:R-:W-:-:S02]  /*7570*/  @P5 MOV R66, R138 ;  /* 0x0000008a00425202 */ /* 0x008fc40000000f00 */
[----:B------:R-:W-:Y:S02]  /*7580*/  @P0 SHF.R.U64 R101, R138, 0x10, R139 ;  /* 0x000000108a650819 */ /* 0x000fe4000000128b */
[----:B------:R-:W-:Y:S02]  /*7590*/  @P5 SHF.L.U32 R66, R66, 0x10, RZ ;  /* 0x0000001042425819 */ /* 0x000fe400000006ff */
[----:B------:R-:W-:-:S03]  /*75a0*/  @P0 SHF.L.U32 R101, R101, 0x10, RZ ;  /* 0x0000001065650819 */ /* 0x000fc600000006ff */
[----:B------:R-:W-:Y:S01]  /*75b0*/  @P5 FMUL.FTZ R106, R159, R66 ;  /* 0x000000429f6a5220 */ /* 0x000fe20000410000 */
[----:B------:R-:W-:Y:S01]  /*75c0*/  ISETP.GE.U32.AND P5, PT, R148, 0x1000000, PT ;  /* 0x010000009400780c */ /* 0x000fe20003fa6070 */
[----:B------:R-:W-:Y:S01]  /*75d0*/  @P0 FMUL.FTZ R109, R158, R101 ;  /* 0x000000659e6d0220 */ /* 0x000fe20000410000 */
[----:B------:R-:W-:Y:S02]  /*75e0*/  LOP3.LUT P0, RZ, R148, 0xff, RZ, 0xc0, !PT ;  /* 0x000000ff94ff7812 */ /* 0x000fe4000780c0ff */
[----:B------:R-:W-:Y:S01]  /*75f0*/  MOV R66, RZ ;  /* 0x000000ff00427202 */ /* 0x000fe20000000f00 */
[----:B------:R-:W-:Y:S01]  /*7600*/  @P2 FMUL.FTZ R66, R108, R149 ;  /* 0x000000956c422220 */ /* 0x000fe20000410000 */
[----:B------:R3:W-:Y:S01]  /*7610*/  F2F.BF16.F32 R112, R110 ;  /* 0x0000006e00707304 */ /* 0x0007e20000202000 */
[----:B0-----:R-:W-:-:S06]  /*7620*/  FMUL.FTZ R135, R135, UR4 ;  /* 0x0000000487877c20 */ /* 0x001fcc0008410000 */
[----:B------:R-:W-:Y:S02]  /*7630*/  @P5 SHF.L.U32 R108, R81, 0x10, RZ ;  /* 0x00000010516c5819 */ /* 0x000fe400000006ff */
[----:B---3--:R-:W-:Y:S01]  /*7640*/  MOV R110, RZ ;  /* 0x000000ff006e7202 */ /* 0x008fe20000000f00 */
[----:B------:R-:W-:Y:S01]  /*7650*/  FMUL.FTZ R147, R135, UR22 ;  /* 0x0000001687937c20 */ /* 0x000fe20008410000 */
[----:B------:R-:W-:Y:S01]  /*7660*/  @P3 SHF.L.U32 R145, R115, 0x10, RZ ;  /* 0x0000001073913819 */ /* 0x000fe200000006ff */
[----:B------:R-:W-:Y:S01]  /*7670*/  @P5 FMUL.FTZ R110, R108, R151 ;  /* 0x000000976c6e5220 */ /* 0x000fe20000410000 */
[----:B------:R-:W-:Y:S01]  /*7680*/  @P0 SHF.L.U32 R136, R114, 0x10, RZ ;  /* 0x0000001072880819 */ /* 0x000fe200000006ff */
[----:B------:R-:W-:Y:S01]  /*7690*/  F2F.BF16.F32 R113, R161 ;  /* 0x000000a100717304 */ /* 0x000fe20000202000 */
[----:B------:R-:W-:Y:S02]  /*76a0*/  HFMA2 R101, -RZ, RZ, 0, 0 ;  /* 0x00000000ff657431 */ /* 0x000fe400000001ff */
[----:B------:R-:W-:Y:S01]  /*76b0*/  @P3 FMUL.FTZ R101, R145, R146 ;  /* 0x0000009291653220 */ /* 0x000fe20000410000 */
[----:B------:R-:W-:-:S02]  /*76c0*/  HFMA2 R108, -RZ, RZ, 0, 0 ;  /* 0x00000000ff6c7431 */ /* 0x000fc400000001ff */
[----:B------:R-:W-:Y:S02]  /*76d0*/  @P0 FMUL.FTZ R108, R136, R147 ;  /* 0x00000093886c0220 */ /* 0x000fe40000410000 */
[----:B------:R1:W-:Y:S08]  /*76e0*/  F2F.BF16.F32 R103, R66 ;  /* 0x0000004200677304 */ /* 0x0003f00000202000 */
[----:B------:R-:W0:Y:S08]  /*76f0*/  F2F.BF16.F32 R110, R110 ;  /* 0x0000006e006e7304 */ /* 0x000e300000202000 */
[----:B------:R-:W3:Y:S08]  /*7700*/  F2F.BF16.F32 R134, R101 ;  /* 0x0000006500867304 */ /* 0x000ef00000202000 */
[----:B------:R-:W4:Y:S01]  /*7710*/  F2F.BF16.F32 R145, R108 ;  /* 0x0000006c00917304 */ /* 0x000f220000202000 */
[----:B-1----:R-:W-:Y:S01]  /*7720*/  IMAD.WIDE.U32 R66, R102, 0x10000, RZ ;  /* 0x0001000066427825 */ /* 0x002fe200078e00ff */
[----:B0-----:R-:W-:-:S03]  /*7730*/  SHF.L.U32 R135, R110, 0x10, RZ ;  /* 0x000000106e877819 */ /* 0x001fc600000006ff */
[----:B------:R-:W-:Y:S02]  /*7740*/  IMAD.U32 R113, R113, 0x10000, RZ ;  /* 0x0001000071717824 */ /* 0x000fe400078e00ff */
[----:B------:R-:W-:Y:S01]  /*7750*/  IMAD.WIDE.U32 R102, R103, 0x10000, RZ ;  /* 0x0001000067667825 */ /* 0x000fe200078e00ff */
[----:B------:R-:W-:Y:S02]  /*7760*/  LOP3.LUT R66, R66, R137, RZ, 0xfc, !PT ;  /* 0x0000008942427212 */ /* 0x000fe400078efcff */
[----:B------:R-:W-:Y:S01]  /*7770*/  LOP3.LUT R67, R67, R113, R112, 0xfe, !PT ;  /* 0x0000007143437212 */ /* 0x000fe200078efe70 */
[----:B------:R-:W-:Y:S01]  /*7780*/  IMAD.WIDE.U32 R68, R105, 0x8, R68 ;  /* 0x0000000869447825 */ /* 0x000fe200078e0044 */
[----:B---3--:R-:W-:Y:S02]  /*7790*/  LOP3.LUT R103, R103, R135, R134, 0xfe, !PT ;  /* 0x0000008767677212 */ /* 0x008fe400078efe86 */
[----:B----4-:R-:W-:Y:S01]  /*77a0*/  LOP3.LUT R102, R102, R145, RZ, 0xfc, !PT ;  /* 0x0000009166667212 */ /* 0x010fe200078efcff */
[----:B------:R-:W-:Y:S01]  /*77b0*/  IMAD.WIDE.U32 R70, R105, 0x8, R70 ;  /* 0x0000000869467825 */ /* 0x000fe200078e0046 */
[----:B------:R0:W-:Y:S04]  /*77c0*/  STG.E.64 desc[UR14][R68.64], R66 ;  /* 0x0000004244007986 */ /* 0x0001e8000c101b0e */
[----:B------:R1:W-:Y:S01]  /*77d0*/  STG.E.64 desc[UR14][R70.64], R102 ;  /* 0x0000006646007986 */ /* 0x0003e2000c101b0e */
[----:B------:R-:W-:-:S02]  /*77e0*/  @P6 MOV R101, R139 ;  /* 0x0000008b00656202 */ /* 0x000fc40000000f00 */
[----:B------:R-:W-:Y:S02]  /*77f0*/  @P4 SHF.R.U32.HI R138, RZ, 0x10, R139 ;  /* 0x00000010ff8a4819 */ /* 0x000fe4000001168b */
[----:B------:R-:W-:Y:S01]  /*7800*/  @P6 SHF.L.U32 R101, R101, 0x10, RZ ;  /* 0x0000001065656819 */ /* 0x000fe200000006ff */
[----:B------:R-:W-:Y:S01]  /*7810*/  HFMA2 R110, -RZ, RZ, 0, 0 ;  /* 0x00000000ff6e7431 */ /* 0x000fe200000001ff */
[----:B0-----:R-:W-:-:S03]  /*7820*/  @P4 SHF.L.U32 R67, R138, 0x10, RZ ;  /* 0x000000108a434819 */ /* 0x001fc600000006ff */
[----:B------:R-:W-:Y:S01]  /*7830*/  @P6 FMUL.FTZ R110, R150, R101 ;  /* 0x00000065966e6220 */ /* 0x000fe20000410000 */
        /* <DEDUP_REMOVED lines=8> */
[----:B------:R-:W-:Y:S02]  /*78c0*/  @P0 SHF.L.U32 R108, R108, 0x10, RZ ;  /* 0x000000106c6c0819 */ /* 0x000fe400000006ff */
[----:B------:R-:W-:Y:S02]  /*78d0*/  @P2 SHF.L.U32 R64, R64, 0x10, RZ ;  /* 0x0000001040402819 */ /* 0x000fe400000006ff */
[----:B------:R-:W-:Y:S02]  /*78e0*/  @P3 SHF.L.U32 R113, R113, 0x10, RZ ;  /* 0x0000001071713819 */ /* 0x000fe400000006ff */
[----:B------:R-:W-:Y:S01]  /*78f0*/  @P5 SHF.L.U32 R66, R135, 0x10, RZ ;  /* 0x0000001087425819 */ /* 0x000fe200000006ff */
[----:B------:R-:W-:Y:S02]  /*7900*/  HFMA2 R65, -RZ, RZ, 0, 0 ;  /* 0x00000000ff417431 */ /* 0x000fe400000001ff */
[----:B------:R-:W-:Y:S01]  /*7910*/  @P4 FMUL.FTZ R65, R144, R67 ;  /* 0x0000004390414220 */ /* 0x000fe20000410000 */
[----:B------:R-:W-:Y:S01]  /*7920*/  @P0 FMUL.FTZ R112, R147, R108 ;  /* 0x0000006c93700220 */ /* 0x000fe20000410000 */
[----:B------:R-:W-:Y:S01]  /*7930*/  @P2 FMUL.FTZ R101, R149, R64 ;  /* 0x0000004095652220 */ /* 0x000fe20000410000 */
[----:B------:R-:W-:Y:S01]  /*7940*/  @P3 FMUL.FTZ R134, R146, R113 ;  /* 0x0000007192863220 */ /* 0x000fe20000410000 */
[----:B-1----:R-:W-:-:S07]  /*7950*/  @P5 FMUL.FTZ R105, R151, R66 ;  /* 0x0000004297695220 */ /* 0x002fce0000410000 */
.L_x_769:
[----:B------:R-:W-:Y:S01]  /*7960*/  UIADD3 UR6, UPT, UPT, UR6, UR24, URZ ;  /* 0x0000001806067290 */ /* 0x000fe2000fffe0ff */
[----:B------:R-:W-:Y:S01]  /*7970*/  FADD.FTZ R31, R164, R31 ;  /* 0x0000001fa41f7221 */ /* 0x000fe20000010000 */
[----:B------:R-:W-:Y:S01]  /*7980*/  FADD.FTZ R30, R163, R30 ;  /* 0x0000001ea31e7221 */ /* 0x000fe20000010000 */
[----:B------:R-:W-:Y:S01]  /*7990*/  FADD.FTZ R29, R166, R29 ;  /* 0x0000001da61d7221 */ /* 0x000fe20000010000 */
[----:B------:R-:W-:Y:S01]  /*79a0*/  UISETP.GE.AND UP1, UPT, UR6, UR25, UPT ;  /* 0x000000190600728c */ /* 0x000fe2000bf26270 */
        /* <DEDUP_REMOVED lines=12> */
[----:B------:R-:W-:Y:S01]  /*7a70*/  PLOP3.LUT P1, PT, P1, PT, PT, 0x8, 0x80 ;  /* 0x000000000080781c */ /* 0x000fe20000f2e170 */
[----:B------:R-:W-:Y:S01]  /*7a80*/  FADD.FTZ R16, R105, R16 ;  /* 0x0000001069107221 */ /* 0x000fe20000010000 */
[----:B------:R-:W-:Y:S01]  /*7a90*/  FADD.FTZ R15, R134, R15 ;  /* 0x0000000f860f7221 */ /* 0x000fe20000010000 */
[----:B------:R-:W-:Y:S01]  /*7aa0*/  FADD.FTZ R14, R101, R14 ;  /* 0x0000000e650e7221 */ /* 0x000fe20000010000 */
[----:B------:R-:W-:Y:S01]  /*7ab0*/  FADD.FTZ R13, R112, R13 ;  /* 0x0000000d700d7221 */ /* 0x000fe20000010000 */
[----:B------:R-:W-:Y:S01]  /*7ac0*/  FADD.FTZ R12, R65, R12 ;  /* 0x0000000c410c7221 */ /* 0x000fe20000010000 */
[----:B------:R-:W-:Y:S07]  /*7ad0*/  BRA.U !UP1, `(.L_x_771) ;  /* 0xffffff8d095c7547 */ /* 0x000fee000b83ffff */
[----:B------:R-:W-:Y:S01]  /*7ae0*/  MOV R7, R12 ;  /* 0x0000000c00077202 */ /* 0x000fe20000000f00 */
[----:B------:R-:W-:Y:S01]  /*7af0*/  IMAD.MOV.U32 R9, RZ, RZ, R14 ;  /* 0x000000ffff097224 */ /* 0x000fe200078e000e */
[----:B------:R-:W-:Y:S01]  /*7b00*/  MOV R8, R13 ;  /* 0x0000000d00087202 */ /* 0x000fe20000000f00 */
[----:B------:R-:W-:Y:S01]  /*7b10*/  IMAD.MOV.U32 R66, RZ, RZ, R61 ;  /* 0x000000ffff427224 */ /* 0x000fe200078e003d */
[----:B------:R-:W-:Y:S02]  /*7b20*/  MOV R10, R15 ;  /* 0x0000000f000a7202 */ /* 0x000fe40000000f00 */
[----:B------:R-:W-:Y:S02]  /*7b30*/  MOV R15, R20 ;  /* 0x00000014000f7202 */ /* 0x000fe40000000f00 */
[----:B------:R-:W-:Y:S02]  /*7b40*/  MOV R14, R21 ;  /* 0x00000015000e7202 */ /* 0x000fe40000000f00 */
[----:B------:R-:W-:-:S02]  /*7b50*/  MOV R13, R22 ;  /* 0x00000016000d7202 */ /* 0x000fc40000000f00 */
[----:B------:R-:W-:Y:S02]  /*7b60*/  MOV R12, R23 ;  /* 0x00000017000c7202 */ /* 0x000fe40000000f00 */
[----:B------:R-:W-:Y:S01]  /*7b70*/  MOV R23, R28 ;  /* 0x0000001c00177202 */ /* 0x000fe20000000f00 */
[----:B------:R-:W-:Y:S01]  /*7b80*/  IMAD.MOV.U32 R28, RZ, RZ, R51 ;  /* 0x000000ffff1c7224 */ /* 0x000fe200078e0033 */
        /* <DEDUP_REMOVED lines=49> */
.L_x_766:
        /* <DEDUP_REMOVED lines=26> */
.L_x_772:
        /* <DEDUP_REMOVED lines=12> */
.L_x_10795:


//--------------------- .text._ZN10layer_norm22ln_bwd_finalize_kernelINS_22Kernel_traits_finalizeILj2560E13__nv_bfloat16S2_S2_S2_fjLb1ELj1024ELj4ENS_18Kernel_traits_baseILj2560ES2_S2_S2_S2_fjLj1024EEEEELb1ELb0EEEvNS_9BwdParamsE --------------------------
	.section	.text._ZN10layer_norm22ln_bwd_finalize_kernelINS_22Kernel_traits_finalizeILj2560E13__nv_bfloat16S2_S2_S2_fjLb1ELj1024ELj4ENS_18Kernel_traits_baseILj2560ES2_S2_S2_S2_fjLj1024EEEEELb1ELb0EEEvNS_9BwdParamsE,"ax",@progbits
	.align	128
        .global         _ZN10layer_norm22ln_bwd_finalize_kernelINS_22Kernel_traits_finalizeILj2560E13__nv_bfloat16S2_S2_S2_fjLb1ELj1024ELj4ENS_18Kernel_traits_baseILj2560ES2_S2_S2_S2_fjLj1024EEEEELb1ELb0EEEvNS_9BwdParamsE
        .type           _ZN10layer_norm22ln_bwd_finalize_kernelINS_22Kernel_traits_finalizeILj2560E13__nv_bfloat16S2_S2_S2_fjLb1ELj1024ELj4ENS_18Kernel_traits_baseILj2560ES2_S2_S2_S2_fjLj1024EEEEELb1ELb0EEEvNS_9BwdParamsE,@function
        .size           _ZN10layer_norm22ln_bwd_finalize_kernelINS_22Kernel_traits_finalizeILj2560E13__nv_bfloat16S2_S2_S2_fjLb1ELj1024ELj4ENS_18Kernel_traits_baseILj2560ES2_S2_S2_S2_fjLj1024EEEEELb1ELb0EEEvNS_9BwdParamsE,(.L_x_10796 - _ZN10layer_norm22ln_bwd_finalize_kernelINS_22Kernel_traits_finalizeILj2560E13__nv_bfloat16S2_S2_S2_fjLb1ELj1024ELj4ENS_18Kernel_traits_baseILj2560ES2_S2_S2_S2_fjLj1024EEEEELb1ELb0EEEvNS_9BwdParamsE)
        .other          _ZN10layer_norm22ln_bwd_finalize_kernelINS_22Kernel_traits_finalizeILj2560E13__nv_bfloat16S2_S2_S2_fjLb1ELj1024ELj4ENS_18Kernel_traits_baseILj2560ES2_S2_S2_S2_fjLj1024EEEEELb1ELb0EEEvNS_9BwdParamsE,@"STO_CUDA_ENTRY STV_DEFAULT"
_ZN10layer_norm22ln_bwd_finalize_kernelINS_22Kernel_traits_finalizeILj2560E13__nv_bfloat16S2_S2_S2_fjLb1ELj1024ELj4ENS_18Kernel_traits_baseILj2560ES2_S2_S2_S2_fjLj1024EEEEELb1ELb0EEEvNS_9BwdParamsE:
.text._ZN10layer_norm22ln_bwd_finalize_kernelINS_22Kernel_traits_finalizeILj2560E13__nv_bfloat16S2_S2_S2_fjLb1ELj1024ELj4ENS_18Kernel_traits_baseILj2560ES2_S2_S2_S2_fjLj1024EEEEELb1ELb0EEEvNS_9BwdParamsE:
        /* <DEDUP_REMOVED lines=15> */
[----:B------:R-:W-:Y:S01]  /*00f0*/  LOP3.LUT R6, R6, 0x7ffffff0, RZ, 0xc0, !PT ;  /* 0x7ffffff006067812 */ /* 0x000fe200078ec0ff */
[----:B------:R-:W-:Y:S01]  /*0100*/  HFMA2 R8, -RZ, RZ, 0, 0 ;  /* 0x00000000ff087431 */ /* 0x000fe200000001ff */
        /* <DEDUP_REMOVED lines=13> */
[----:B------:R-:W-:Y:S02]  /*01e0*/  LEA.HI R11, R10, 0x1, RZ, 0x1b ;  /* 0x000000010a0b7811 */ /* 0x000fe400078fd8ff */
[----:B------:R-:W-:Y:S02]  /*01f0*/  MOV R22, RZ ;  /* 0x000000ff00167202 */ /* 0x000fe40000000f00 */
[----:B------:R-:W-:Y:S02]  /*0200*/  LOP3.LUT R12, R11, 0x7, RZ, 0xc0, !PT ;  /* 0x000000070b0c7812 */ /* 0x000fe400078ec0ff */
[----:B------:R-:W-:Y:S02]  /*0210*/  MOV R7, RZ ;  /* 0x000000ff00077202 */ /* 0x000fe40000000f00 */
[----:B------:R-:W-:-:S03]  /*0220*/  ISETP.NE.AND P0, PT, R12, RZ, PT ;  /* 0x000000ff0c00720c */ /* 0x000fc60003f05270 */
[----:B------:R-:W-:Y:S10]  /*0230*/  @!P1 BRA `(.L_x_776) ;  /* 0x0000000400c49947 */ /* 0x000ff40003800000 */
[C---:B------:R-:W-:Y:S01]  /*0240*/  LOP3.LUT R24, R4.reuse, 0x80, RZ, 0xfc, !PT ;  /* 0x0000008004187812 */ /* 0x040fe200078efcff */
[-CC-:B------:R-:W-:Y:S01]  /*0250*/  IMAD R20, R13, R3.reuse, R14.reuse ;  /* 0x000000030d147224 */ /* 0x180fe200078e020e */
[C---:B------:R-:W-:Y:S02]  /*0260*/  LOP3.LUT R26, R4.reuse, 0xa0, RZ, 0xfc, !PT ;  /* 0x000000a0041a7812 */ /* 0x040fe400078efcff */
[----:B------:R-:W-:Y:S01]  /*0270*/  LOP3.LUT R28, R4, 0xc0, RZ, 0xfc, !PT ;  /* 0x000000c0041c7812 */ /* 0x000fe200078efcff */
[-CC-:B------:R-:W-:Y:S01]  /*0280*/  IMAD R24, R24, R3.reuse, R14.reuse ;  /* 0x0000000318187224 */ /* 0x180fe200078e020e */
        /* <DEDUP_REMOVED lines=8> */
[----:B------:R-:W-:Y:S01]  /*0310*/  IADD3 R21, PT, PT, R5, R20, RZ ;  /* 0x0000001405157210 */ /* 0x000fe20007ffe0ff */
[-CC-:B------:R-:W-:Y:S01]  /*0320*/  IMAD R18, R18, R3.reuse, R14.reuse ;  /* 0x0000000312127224 */ /* 0x180fe200078e020e */
[----:B------:R-:W-:Y:S01]  /*0330*/  MOV R8, RZ ;  /* 0x000000ff00087202 */ /* 0x000fe20000000f00 */
[----:B------:R-:W-:Y:S01]  /*0340*/  IMAD R14, R4, R3, R14 ;  /* 0x00000003040e7224 */ /* 0x000fe200078e020e */
[----:B------:R-:W-:-:S02]  /*0350*/  MOV R6, R4 ;  /* 0x0000000400067202 */ /* 0x000fc40000000f00 */
[----:B------:R-:W-:Y:S02]  /*0360*/  IADD3 R20, PT, PT, -R15, RZ, RZ ;  /* 0x000000ff0f147210 */ /* 0x000fe40007ffe1ff */
[C---:B------:R-:W-:Y:S02]  /*0370*/  IADD3 R13, PT, PT, R5.reuse, R14, RZ ;  /* 0x0000000e050d7210 */ /* 0x040fe40007ffe0ff */
[C---:B------:R-:W-:Y:S02]  /*0380*/  IADD3 R29, PT, PT, R5.reuse, R24, RZ ;  /* 0x00000018051d7210 */ /* 0x040fe40007ffe0ff */
[C---:B------:R-:W-:Y:S02]  /*0390*/  IADD3 R23, PT, PT, R5.reuse, R26, RZ ;  /* 0x0000001a05177210 */ /* 0x040fe40007ffe0ff */
[C---:B------:R-:W-:Y:S02]  /*03a0*/  IADD3 R25, PT, PT, R5.reuse, R28, RZ ;  /* 0x0000001c05197210 */ /* 0x040fe40007ffe0ff */
[----:B------:R-:W-:-:S02]  /*03b0*/  IADD3 R27, PT, PT, R5, R27, RZ ;  /* 0x0000001b051b7210 */ /* 0x000fc40007ffe0ff */
[C---:B------:R-:W-:Y:S02]  /*03c0*/  IADD3 R19, PT, PT, R5.reuse, R16, RZ ;  /* 0x0000001005137210 */ /* 0x040fe40007ffe0ff */
[----:B------:R-:W-:-:S07]  /*03d0*/  IADD3 R18, PT, PT, R5, R18, RZ ;  /* 0x0000001205127210 */ /* 0x000fce0007ffe0ff */
.L_x_777:
[----:B------:R-:W0:Y:S02]  /*03e0*/  LDC.64 R14, c[0x0][0x440] ;  /* 0x00011000ff0e7b82 */ /* 0x000e240000000a00 */
[----:B0-----:R-:W-:-:S06]  /*03f0*/  IMAD.WIDE.U32 R16, R13, 0x4, R14 ;  /* 0x000000040d107825 */ /* 0x001fcc00078e000e */
[----:B------:R-:W2:Y:S02]  /*0400*/  LDG.E R17, desc[UR6][R16.64] ;  /* 0x0000000610117981 */ /* 0x000ea4000c1e1900 */
[----:B--2---:R-:W-:Y:S01]  /*0410*/  FADD.FTZ R8, R17, R8 ;  /* 0x0000000811087221 */ /* 0x004fe20000010000 */
[----:B------:R-:W-:-:S05]  /*0420*/  IMAD.WIDE.U32 R16, R21, 0x4, R14 ;  /* 0x0000000415107825 */ /* 0x000fca00078e000e */
[----:B------:R0:W2:Y:S02]  /*0430*/  LDG.E R24, desc[UR6][R16.64] ;  /* 0x0000000610187981 */ /* 0x0000a4000c1e1900 */
[----:B0-----:R-:W-:-:S04]  /*0440*/  IMAD.WIDE.U32 R16, R19, 0x4, R14 ;  /* 0x0000000413107825 */ /* 0x001fc800078e000e */
[----:B--2---:R-:W-:Y:S02]  /*0450*/  FADD.FTZ R8, R8, R24 ;  /* 0x0000001808087221 */ /* 0x004fe40000010000 */
        /* <DEDUP_REMOVED lines=11> */
[----:B------:R-:W-:-:S05]  /*0510*/  IMAD.WIDE.U32 R14, R27, 0x4, R14 ;  /* 0x000000041b0e7825 */ /* 0x000fca00078e000e */
[----:B------:R0:W3:Y:S02]  /*0520*/  LDG.E R26, desc[UR6][R14.64] ;  /* 0x000000060e1a7981 */ /* 0x0000e4000c1e1900 */
[----:B0-----:R-:W0:Y:S01]  /*0530*/  LDC.64 R14, c[0x0][0x448] ;  /* 0x00011200ff0e7b82 */ /* 0x001e220000000a00 */
        /* <DEDUP_REMOVED lines=21> */
[----:B------:R-:W-:-:S04]  /*0690*/  IMAD.WIDE.U32 R14, R27, 0x4, R14 ;  /* 0x000000041b0e7825 */ /* 0x000fc800078e000e */
[----:B---3--:R-:W-:Y:S02]  /*06a0*/  FADD.FTZ R8, R8, R26 ;  /* 0x0000001a08087221 */ /* 0x008fe40000010000 */
        /* <DEDUP_REMOVED lines=23> */
[----:B------:R-:W-:-:S06]  /*0820*/  IMAD.WIDE.U32 R14, R27, 0x4, R14 ;  /* 0x000000041b0e7825 */ /* 0x000fcc00078e000e */
[----:B------:R-:W4:Y:S01]  /*0830*/  LDG.E R14, desc[UR6][R14.64] ;  /* 0x000000060e0e7981 */ /* 0x000f22000c1e1900 */
[----:B--2---:R-:W-:-:S03]  /*0840*/  FADD.FTZ R7, R7, R24 ;  /* 0x0000001807077221 */ /* 0x004fc60000010000 */
[----:B------:R-:W2:Y:S01]  /*0850*/  LDG.E R24, desc[UR6][R16.64] ;  /* 0x0000000610187981 */ /* 0x000ea2000c1e1900 */
[----:B------:R-:W-:-:S04]  /*0860*/  IADD3 R20, PT, PT, R20, 0x8, RZ ;  /* 0x0000000814147810 */ /* 0x000fc80007ffe0ff */
[----:B------:R-:W-:Y:S01]  /*0870*/  ISETP.NE.AND P1, PT, R20, RZ, PT ;  /* 0x000000ff1400720c */ /* 0x000fe20003f25270 */
[----:B---3--:R-:W-:Y:S01]  /*0880*/  FADD.FTZ R22, R22, R26 ;  /* 0x0000001a16167221 */ /* 0x008fe20000010000 */
        /* <DEDUP_REMOVED lines=8> */
[----:B------:R-:W-:Y:S01]  /*0910*/  LEA R27, R3, R27, 0x8 ;  /* 0x0000001b031b7211 */ /* 0x000fe200078e40ff */
[----:B--2---:R-:W-:-:S04]  /*0920*/  FADD.FTZ R7, R7, R24 ;  /* 0x0000001807077221 */ /* 0x004fc80000010000 */
[----:B----4-:R-:W-:Y:S01]  /*0930*/  FADD.FTZ R7, R7, R14 ;  /* 0x0000000e07077221 */ /* 0x010fe20000010000 */
[----:B------:R-:W-:Y:S06]  /*0940*/  @P1 BRA `(.L_x_777) ;  /* 0xfffffff800a41947 */ /* 0x000fec000383ffff */
.L_x_776:
[----:B------:R-:W-:Y:S05]  /*0950*/  BSYNC.RECONVERGENT B1 ;  /* 0x0000000000017941 */ /* 0x000fea0003800200 */
.L_x_775:
[----:B------:R-:W-:Y:S05]  /*0960*/  @!P0 BRA `(.L_x_774) ;  /* 0x0000000400748947 */ /* 0x000fea0003800000 */
[----:B------:R-:W-:Y:S01]  /*0970*/  ISETP.GE.U32.AND P0, PT, R12, 0x4, PT ;  /* 0x000000040c00780c */ /* 0x000fe20003f06070 */
[----:B------:R-:W-:Y:S01]  /*0980*/  BSSY.RECONVERGENT B1, `(.L_x_778) ;  /* 0x000002f000017945 */ /* 0x000fe20003800200 */
[----:B------:R-:W-:-:S11]  /*0990*/  LOP3.LUT P1, R18, R11, 0x3, RZ, 0xc0, !PT ;  /* 0x000000030b127812 */ /* 0x000fd6000782c0ff */
[----:B------:R-:W-:Y:S05]  /*09a0*/  @!P0 BRA `(.L_x_779) ;  /* 0x0000000000b08947 */ /* 0x000fea0003800000 */
[----:B------:R-:W0:Y:S01]  /*09b0*/  LDC.64 R12, c[0x0][0x440] ;  /* 0x00011000ff0c7b82 */ /* 0x000e220000000a00 */
[----:B------:R-:W-:-:S07]  /*09c0*/  IMAD R11, R6, R3, R2 ;  /* 0x00000003060b7224 */ /* 0x000fce00078e0202 */
[----:B------:R-:W1:Y:S08]  /*09d0*/  LDC.64 R16, c[0x0][0x448] ;  /* 0x00011200ff107b82 */ /* 0x000e700000000a00 */
[----:B------:R-:W2:Y:S01]  /*09e0*/  LDC.64 R14, c[0x0][0x460] ;  /* 0x00011800ff0e7b82 */ /* 0x000ea20000000a00 */
[----:B0-----:R-:W-:-:S05]  /*09f0*/  IMAD.WIDE.U32 R24, R11, 0x4, R12 ;  /* 0x000000040b187825 */ /* 0x001fca00078e000c */
[----:B------:R0:W3:Y:S01]  /*0a00*/  LDG.E R19, desc[UR6][R24.64] ;  /* 0x0000000618137981 */ /* 0x0000e2000c1e1900 */
[----:B-1----:R-:W-:-:S05]  /*0a10*/  IMAD.WIDE.U32 R26, R11, 0x4, R16 ;  /* 0x000000040b1a7825 */ /* 0x002fca00078e0010 */
[----:B------:R-:W4:Y:S01]  /*0a20*/  LDG.E R23, desc[UR6][R26.64] ;  /* 0x000000061a177981 */ /* 0x000f22000c1e1900 */
[----:B--2---:R-:W-:-:S06]  /*0a30*/  IMAD.WIDE.U32 R20, R11, 0x4, R14 ;  /* 0x000000040b147825 */ /* 0x004fcc00078e000e */
[----:B------:R1:W2:Y:S01]  /*0a40*/  LDG.E R20, desc[UR6][R20.64] ;  /* 0x0000000614147981 */ /* 0x0002a2000c1e1900 */
[----:B------:R-:W-:-:S05]  /*0a50*/  LEA R29, R3, R11, 0x5 ;  /* 0x0000000b031d7211 */ /* 0x000fca00078e28ff */
[----:B0-----:R-:W-:Y:S01]  /*0a60*/  IMAD.WIDE.U32 R24, R29, 0x4, R12 ;  /* 0x000000041d187825 */ /* 0x001fe200078e000c */
[----:B-1----:R-:W-:-:S04]  /*0a70*/  LEA R21, R3, R11, 0x6 ;  /* 0x0000000b03157211 */ /* 0x002fc800078e30ff */
[----:B------:R0:W5:Y:S01]  /*0a80*/  LDG.E R11, desc[UR6][R24.64] ;  /* 0x00000006180b7981 */ /* 0x000162000c1e1900 */
[----:B------:R-:W-:-:S04]  /*0a90*/  IMAD.WIDE.U32 R26, R21, 0x4, R12 ;  /* 0x00000004151a7825 */ /* 0x000fc800078e000c */
[----:B0-----:R-:W-:-:S04]  /*0aa0*/  IMAD.WIDE.U32 R24, R29, 0x4, R16 ;  /* 0x000000041d187825 */ /* 0x001fc800078e0010 */
[----:B------:R-:W-:-:S04]  /*0ab0*/  IMAD.WIDE.U32 R28, R29, 0x4, R14 ;  /* 0x000000041d1c7825 */ /* 0x000fc800078e000e */
[----:B---3--:R-:W-:Y:S02]  /*0ac0*/  FADD.FTZ R8, R8, R19 ;  /* 0x0000001308087221 */ /* 0x008fe40000010000 */
[----:B------:R0:W3:Y:S01]  /*0ad0*/  LDG.E R19, desc[UR6][R26.64] ;  /* 0x000000061a137981 */ /* 0x0000e2000c1e1900 */
[----:B----4-:R-:W-:-:S03]  /*0ae0*/  FADD.FTZ R23, R22, R23 ;  /* 0x0000001716177221 */ /* 0x010fc60000010000 */
[----:B------:R2:W4:Y:S01]  /*0af0*/  LDG.E R22, desc[UR6][R24.64] ;  /* 0x0000000618167981 */ /* 0x000522000c1e1900 */
[----:B0-----:R-:W-:-:S04]  /*0b00*/  IMAD.WIDE.U32 R26, R21, 0x4, R16 ;  /* 0x00000004151a7825 */ /* 0x001fc800078e0010 */
[----:B--2---:R-:W-:Y:S01]  /*0b10*/  FADD.FTZ R25, R7, R20 ;  /* 0x0000001407197221 */ /* 0x004fe20000010000 */
[----:B------:R-:W2:Y:S04]  /*0b20*/  LDG.E R24, desc[UR6][R28.64] ;  /* 0x000000061c187981 */ /* 0x000ea8000c1e1900 */
[----:B------:R0:W2:Y:S02]  /*0b30*/  LDG.E R7, desc[UR6][R26.64] ;  /* 0x000000061a077981 */ /* 0x0000a4000c1e1900 */
[----:B0-----:R-:W-:Y:S01]  /*0b40*/  LEA R27, R3, R21, 0x5 ;  /* 0x00000015031b7211 */ /* 0x001fe200078e28ff */
[----:B------:R-:W-:-:S04]  /*0b50*/  IMAD.WIDE.U32 R20, R21, 0x4, R14 ;  /* 0x0000000415147825 */ /* 0x000fc800078e000e */
[C---:B------:R-:W-:Y:S02]  /*0b60*/  IMAD.WIDE.U32 R16, R27.reuse, 0x4, R16 ;  /* 0x000000041b107825 */ /* 0x040fe400078e0010 */
[----:B------:R-:W2:Y:S02]  /*0b70*/  LDG.E R20, desc[UR6][R20.64] ;  /* 0x0000000614147981 */ /* 0x000ea4000c1e1900 */
[C---:B------:R-:W-:Y:S02]  /*0b80*/  IMAD.WIDE.U32 R12, R27.reuse, 0x4, R12 ;  /* 0x000000041b0c7825 */ /* 0x040fe400078e000c */
[----:B------:R-:W2:Y:S02]  /*0b90*/  LDG.E R16, desc[UR6][R16.64] ;  /* 0x0000000610107981 */ /* 0x000ea4000c1e1900 */
[----:B------:R-:W-:Y:S02]  /*0ba0*/  IMAD.WIDE.U32 R14, R27, 0x4, R14 ;  /* 0x000000041b0e7825 */ /* 0x000fe400078e000e */
[----:B------:R-:W2:Y:S04]  /*0bb0*/  LDG.E R12, desc[UR6][R12.64] ;  /* 0x000000060c0c7981 */ /* 0x000ea8000c1e1900 */
[----:B------:R-:W2:Y:S01]  /*0bc0*/  LDG.E R14, desc[UR6][R14.64] ;  /* 0x000000060e0e7981 */ /* 0x000ea2000c1e1900 */
[----:B-----5:R-:W-:Y:S01]  /*0bd0*/  FADD.FTZ R8, R8, R11 ;  /* 0x0000000b08087221 */ /* 0x020fe20000010000 */
[----:B------:R-:W-:-:S03]  /*0be0*/  IADD3 R6, PT, PT, R6, 0x80, RZ ;  /* 0x0000008006067810 */ /* 0x000fc60007ffe0ff */
[----:B---3--:R-:W-:Y:S01]  /*0bf0*/  FADD.FTZ R19, R8, R19 ;  /* 0x0000001308137221 */ /* 0x008fe20000010000 */
[----:B----4-:R-:W-:Y:S01]  /*0c00*/  FADD.FTZ R22, R23, R22 ;  /* 0x0000001617167221 */ /* 0x010fe20000010000 */
[----:B--2---:R-:W-:-:S03]  /*0c10*/  FADD.FTZ R25, R25, R24 ;  /* 0x0000001819197221 */ /* 0x004fc60000010000 */
[----:B------:R-:W-:Y:S01]  /*0c20*/  FADD.FTZ R7, R22, R7 ;  /* 0x0000000716077221 */ /* 0x000fe20000010000 */
[----:B------:R-:W-:-:S03]  /*0c30*/  FADD.FTZ R25, R25, R20 ;  /* 0x0000001419197221 */ /* 0x000fc60000010000 */
[----:B------:R-:W-:Y:S01]  /*0c40*/  FADD.FTZ R22, R7, R16 ;  /* 0x0000001007167221 */ /* 0x000fe20000010000 */
[----:B------:R-:W-:Y:S01]  /*0c50*/  FADD.FTZ R8, R19, R12 ;  /* 0x0000000c13087221 */ /* 0x000fe20000010000 */
[----:B------:R-:W-:-:S07]  /*0c60*/  FADD.FTZ R7, R25, R14 ;  /* 0x0000000e19077221 */ /* 0x000fce0000010000 */
.L_x_779:
[----:B------:R-:W-:Y:S05]  /*0c70*/  BSYNC.RECONVERGENT B1 ;  /* 0x0000000000017941 */ /* 0x000fea0003800200 */
.L_x_778:
[----:B------:R-:W-:Y:S05]  /*0c80*/  @!P1 BRA `(.L_x_774) ;  /* 0x0000000000ac9947 */ /* 0x000fea0003800000 */
[----:B------:R-:W-:Y:S01]  /*0c90*/  ISETP.NE.AND P1, PT, R18, 0x1, PT ;  /* 0x000000011200780c */ /* 0x000fe20003f25270 */
[----:B------:R-:W-:Y:S01]  /*0ca0*/  BSSY.RECONVERGENT B1, `(.L_x_780) ;  /* 0x000001b000017945 */ /* 0x000fe20003800200 */
[----:B------:R-:W-:-:S11]  /*0cb0*/  LOP3.LUT P0, RZ, R10, 0x20, RZ, 0xc0, !PT ;  /* 0x000000200aff7812 */ /* 0x000fd6000780c0ff */
[----:B------:R-:W-:Y:S05]  /*0cc0*/  @!P1 BRA `(.L_x_781) ;  /* 0x0000000000609947 */ /* 0x000fea0003800000 */
[----:B------:R-:W0:Y:S01]  /*0cd0*/  LDC.64 R18, c[0x0][0x440] ;  /* 0x00011000ff127b82 */ /* 0x000e220000000a00 */
[----:B------:R-:W-:-:S05]  /*0ce0*/  IMAD R17, R6, R3, R2 ;  /* 0x0000000306117224 */ /* 0x000fca00078e0202 */
[----:B------:R-:W-:Y:S02]  /*0cf0*/  LEA R23, R3, R17, 0x5 ;  /* 0x0000001103177211 */ /* 0x000fe400078e28ff */
[----:B------:R-:W1:Y:S08]  /*0d00*/  LDC.64 R10, c[0x0][0x448] ;  /* 0x00011200ff0a7b82 */ /* 0x000e700000000a00 */
[----:B------:R-:W2:Y:S01]  /*0d10*/  LDC.64 R12, c[0x0][0x460] ;  /* 0x00011800ff0c7b82 */ /* 0x000ea20000000a00 */
[----:B0-----:R-:W-:-:S04]  /*0d20*/  IMAD.WIDE.U32 R20, R17, 0x4, R18 ;  /* 0x0000000411147825 */ /* 0x001fc800078e0012 */
[----:B-1----:R-:W-:Y:S02]  /*0d30*/  IMAD.WIDE.U32 R14, R17, 0x4, R10 ;  /* 0x00000004110e7825 */ /* 0x002fe400078e000a */
[----:B------:R-:W3:Y:S02]  /*0d40*/  LDG.E R21, desc[UR6][R20.64] ;  /* 0x0000000614157981 */ /* 0x000ee4000c1e1900 */
[----:B------:R-:W-:Y:S02]  /*0d50*/  IMAD.WIDE.U32 R18, R23, 0x4, R18 ;  /* 0x0000000417127825 */ /* 0x000fe400078e0012 */
[----:B------:R-:W4:Y:S02]  /*0d60*/  LDG.E R15, desc[UR6][R14.64] ;  /* 0x000000060e0f7981 */ /* 0x000f24000c1e1900 */
[----:B--2---:R-:W-:Y:S02]  /*0d70*/  IMAD.WIDE.U32 R16, R17, 0x4, R12 ;  /* 0x0000000411107825 */ /* 0x004fe400078e000c */
[----:B------:R-:W2:Y:S02]  /*0d80*/  LDG.E R19, desc[UR6][R18.64] ;  /* 0x0000000612137981 */ /* 0x000ea4000c1e1900 */
[----:B------:R-:W-:-:S02]  /*0d90*/  IMAD.WIDE.U32 R10, R23, 0x4, R10 ;  /* 0x00000004170a7825 */ /* 0x000fc400078e000a */
[----:B------:R-:W5:Y:S02]  /*0da0*/  LDG.E R16, desc[UR6][R16.64] ;  /* 0x0000000610107981 */ /* 0x000f64000c1e1900 */
[----:B------:R-:W-:Y:S02]  /*0db0*/  IMAD.WIDE.U32 R12, R23, 0x4, R12 ;  /* 0x00000004170c7825 */ /* 0x000fe400078e000c */
[----:B------:R-:W5:Y:S04]  /*0dc0*/  LDG.E R11, desc[UR6][R10.64] ;  /* 0x000000060a0b7981 */ /* 0x000f68000c1e1900 */
[----:B------:R-:W5:Y:S01]  /*0dd0*/  LDG.E R12, desc[UR6][R12.64] ;  /* 0x000000060c0c7981 */ /* 0x000f62000c1e1900 */
[----:B------:R-:W-:Y:S01]  /*0de0*/  IADD3 R6, PT, PT, R6, 0x40, RZ ;  /* 0x0000004006067810 */ /* 0x000fe20007ffe0ff */
[----:B---3--:R-:W-:Y:S01]  /*0df0*/  FADD.FTZ R8, R8, R21 ;  /* 0x0000001508087221 */ /* 0x008fe20000010000 */
[----:B----4-:R-:W-:-:S03]  /*0e00*/  FADD.FTZ R22, R22, R15 ;  /* 0x0000000f16167221 */ /* 0x010fc60000010000 */
[----:B--2---:R-:W-:Y:S01]  /*0e10*/  FADD.FTZ R8, R8, R19 ;  /* 0x0000001308087221 */ /* 0x004fe20000010000 */
[----:B-----5:R-:W-:Y:S01]  /*0e20*/  FADD.FTZ R7, R7, R16 ;  /* 0x0000001007077221 */ /* 0x020fe20000010000 */
[----:B------:R-:W-:-:S03]  /*0e30*/  FADD.FTZ R22, R22, R11 ;  /* 0x0000000b16167221 */ /* 0x000fc60000010000 */
[----:B------:R-:W-:-:S07]  /*0e40*/  FADD.FTZ R7, R7, R12 ;  /* 0x0000000c07077221 */ /* 0x000fce0000010000 */
.L_x_781:
[----:B------:R-:W-:Y:S05]  /*0e50*/  BSYNC.RECONVERGENT B1 ;  /* 0x0000000000017941 */ /* 0x000fea0003800200 */
.L_x_780:
[----:B------:R-:W-:Y:S05]  /*0e60*/  @P0 BRA `(.L_x_774) ;  /* 0x0000000000340947 */ /* 0x000fea0003800000 */
[----:B------:R-:W0:Y:S01]  /*0e70*/  LDC.64 R14, c[0x0][0x440] ;  /* 0x00011000ff0e7b82 */ /* 0x000e220000000a00 */
[----:B------:R-:W-:-:S07]  /*0e80*/  IMAD R17, R6, R3, R2 ;  /* 0x0000000306117224 */ /* 0x000fce00078e0202 */
[----:B------:R-:W1:Y:S08]  /*0e90*/  LDC.64 R12, c[0x0][0x448] ;  /* 0x00011200ff0c7b82 */ /* 0x000e700000000a00 */
[----:B------:R-:W2:Y:S01]  /*0ea0*/  LDC.64 R10, c[0x0][0x460] ;  /* 0x00011800ff0a7b82 */ /* 0x000ea20000000a00 */
[----:B0-----:R-:W-:-:S06]  /*0eb0*/  IMAD.WIDE.U32 R14, R17, 0x4, R14 ;  /* 0x00000004110e7825 */ /* 0x001fcc00078e000e */
[----:B------:R-:W3:Y:S01]  /*0ec0*/  LDG.E R15, desc[UR6][R14.64] ;  /* 0x000000060e0f7981 */ /* 0x000ee2000c1e1900 */
[----:B-1----:R-:W-:-:S06]  /*0ed0*/  IMAD.WIDE.U32 R12, R17, 0x4, R12 ;  /* 0x00000004110c7825 */ /* 0x002fcc00078e000c */
[----:B------:R-:W4:Y:S01]  /*0ee0*/  LDG.E R13, desc[UR6][R12.64] ;  /* 0x000000060c0d7981 */ /* 0x000f22000c1e1900 */
[----:B--2---:R-:W-:-:S06]  /*0ef0*/  IMAD.WIDE.U32 R10, R17, 0x4, R10 ;  /* 0x00000004110a7825 */ /* 0x004fcc00078e000a */
[----:B------:R-:W2:Y:S01]  /*0f00*/  LDG.E R10, desc[UR6][R10.64] ;  /* 0x000000060a0a7981 */ /* 0x000ea2000c1e1900 */
[----:B---3--:R-:W-:Y:S01]  /*0f10*/  FADD.FTZ R8, R8, R15 ;  /* 0x0000000f08087221 */ /* 0x008fe20000010000 */
[----:B----4-:R-:W-:Y:S01]  /*0f20*/  FADD.FTZ R22, R22, R13 ;  /* 0x0000000d16167221 */ /* 0x010fe20000010000 */
[----:B--2---:R-:W-:-:S07]  /*0f30*/  FADD.FTZ R7, R7, R10 ;  /* 0x0000000a07077221 */ /* 0x004fce0000010000 */
.L_x_774:
[----:B------:R-:W-:Y:S05]  /*0f40*/  BSYNC.RECONVERGENT B0 ;  /* 0x0000000000007941 */ /* 0x000fea0003800200 */
.L_x_773:
[----:B------:R-:W0:Y:S01]  /*0f50*/  S2UR UR5, SR_CgaCtaId ;  /* 0x00000000000579c3 */ /* 0x000e220000008800 */
[----:B------:R-:W-:Y:S01]  /*0f60*/  UMOV UR4, 0x400 ;  /* 0x0000040000047882 */ /* 0x000fe20000000000 */
[--C-:B------:R-:W-:Y:S02]  /*0f70*/  LOP3.LUT R11, R4, 0x1f, R0.reuse, 0x78, !PT ;  /* 0x0000001f040b7812 */ /* 0x100fe400078e7800 */
[----:B------:R-:W-:Y:S02]  /*0f80*/  SHF.L.U32 R13, R5, 0x7, RZ ;  /* 0x00000007050d7819 */ /* 0x000fe400000006ff */
[C---:B------:R-:W-:Y:S02]  /*0f90*/  LOP3.LUT R0, R11.reuse, 0x3e0, R0, 0xf8, !PT ;  /* 0x000003e00b007812 */ /* 0x040fe400078ef800 */
[----:B------:R-:W-:Y:S02]  /*0fa0*/  SHF.L.U32 R2, R11, 0x2, RZ ;  /* 0x000000020b027819 */ /* 0x000fe400000006ff */
[----:B------:R-:W-:-:S02]  /*0fb0*/  ISETP.NE.AND P0, PT, R5, RZ, PT ;  /* 0x000000ff0500720c */ /* 0x000fc40003f05270 */
[----:B------:R-:W-:Y:S01]  /*0fc0*/  LOP3.LUT R2, R13, R2, RZ, 0xfc, !PT ;  /* 0x000000020d027212 */ /* 0x000fe200078efcff */
[----:B0-----:R-:W-:-:S06]  /*0fd0*/  ULEA UR4, UR5, UR4, 0x18 ;  /* 0x0000000405047291 */ /* 0x001fcc000f8ec0ff */
[----:B------:R-:W-:-:S05]  /*0fe0*/  LEA R11, R0, UR4, 0x2 ;  /* 0x00000004000b7c11 */ /* 0x000fca000f8e10ff */
[----:B------:R-:W-:Y:S04]  /*0ff0*/  STS [R11], R22 ;  /* 0x000000160b007388 */ /* 0x000fe80000000800 */
[----:B------:R-:W-:Y:S04]  /*1000*/  STS [R11+0x1000], R8 ;  /* 0x001000080b007388 */ /* 0x000fe80000000800 */
[----:B------:R-:W-:Y:S01]  /*1010*/  STS [R11+0x2000], R7 ;  /* 0x002000070b007388 */ /* 0x000fe20000000800 */
[----:B------:R-:W-:Y:S06]  /*1020*/  BAR.SYNC.DEFER_BLOCKING 0x0 ;  /* 0x0000000000007b1d */ /* 0x000fec0000010000 */
[----:B------:R-:W0:Y:S04]  /*1030*/  LDS R10, [R2+UR4+0x1000] ;  /* 0x00100004020a7984 */ /* 0x000e280008000800 */
[----:B------:R-:W1:Y:S04]  /*1040*/  LDS R0, [R2+UR4] ;  /* 0x0000000402007984 */ /* 0x000e680008000800 */
[----:B------:R-:W2:Y:S04]  /*1050*/  LDS R6, [R2+UR4+0x2000] ;  /* 0x0020000402067984 */ /* 0x000ea80008000800 */
[----:B0-----:R-:W0:Y:S04]  /*1060*/  SHFL.BFLY PT, R13, R10, 0x1, 0x1f ;  /* 0x0c201f000a0d7f89 */ /* 0x001e2800000e0000 */
[----:B-1----:R-:W1:Y:S04]  /*1070*/  SHFL.BFLY PT, R15, R0, 0x1, 0x1f ;  /* 0x0c201f00000f7f89 */ /* 0x002e6800000e0000 */
[----:B--2---:R-:W2:Y:S01]  /*1080*/  SHFL.BFLY PT, R17, R6, 0x1, 0x1f ;  /* 0x0c201f0006117f89 */ /* 0x004ea200000e0000 */
[----:B0-----:R-:W-:Y:S01]  /*1090*/  FADD.FTZ R13, R10, R13 ;  /* 0x0000000d0a0d7221 */ /* 0x001fe20000010000 */
[----:B-1----:R-:W-:-:S04]  /*10a0*/  FADD.FTZ R15, R0, R15 ;  /* 0x0000000f000f7221 */ /* 0x002fc80000010000 */
[----:B------:R-:W0:Y:S01]  /*10b0*/  SHFL.BFLY PT, R8, R13, 0x2, 0x1f ;  /* 0x0c401f000d087f89 */ /* 0x000e2200000e0000 */
[----:B--2---:R-:W-:-:S03]  /*10c0*/  FADD.FTZ R17, R6, R17 ;  /* 0x0000001106117221 */ /* 0x004fc60000010000 */
[----:B------:R-:W1:Y:S04]  /*10d0*/  SHFL.BFLY PT, R12, R15, 0x2, 0x1f ;  /* 0x0c401f000f0c7f89 */ /* 0x000e6800000e0000 */
[----:B------:R-:W2:Y:S01]  /*10e0*/  SHFL.BFLY PT, R14, R17, 0x2, 0x1f ;  /* 0x0c401f00110e7f89 */ /* 0x000ea200000e0000 */
[----:B0-----:R-:W-:Y:S01]  /*10f0*/  FADD.FTZ R8, R13, R8 ;  /* 0x000000080d087221 */ /* 0x001fe20000010000 */
[----:B-1----:R-:W-:-:S04]  /*1100*/  FADD.FTZ R12, R15, R12 ;  /* 0x0000000c0f0c7221 */ /* 0x002fc80000010000 */
[----:B------:R-:W0:Y:S01]  /*1110*/  SHFL.BFLY PT, R7, R8, 0x4, 0x1f ;  /* 0x0c801f0008077f89 */ /* 0x000e2200000e0000 */
[----:B--2---:R-:W-:-:S03]  /*1120*/  FADD.FTZ R14, R17, R14 ;  /* 0x0000000e110e7221 */ /* 0x004fc60000010000 */
[----:B------:R-:W1:Y:S04]  /*1130*/  SHFL.BFLY PT, R11, R12, 0x4, 0x1f ;  /* 0x0c801f000c0b7f89 */ /* 0x000e6800000e0000 */
[----:B------:R-:W2:Y:S01]  /*1140*/  SHFL.BFLY PT, R19, R14, 0x4, 0x1f ;  /* 0x0c801f000e137f89 */ /* 0x000ea200000e0000 */
[----:B0-----:R-:W-:Y:S01]  /*1150*/  FADD.FTZ R7, R8, R7 ;  /* 0x0000000708077221 */ /* 0x001fe20000010000 */
[----:B------:R-:W-:Y:S01]  /*1160*/  SHF.L.U32 R8, R9, 0x1, RZ ;  /* 0x0000000109087819 */ /* 0x000fe200000006ff */
[----:B-1----:R-:W-:-:S03]  /*1170*/  FADD.FTZ R2, R12, R11 ;  /* 0x0000000b0c027221 */ /* 0x002fc60000010000 */
[----:B------:R-:W0:Y:S01]  /*1180*/  SHFL.BFLY PT, R0, R7, 0x8, 0x1f ;  /* 0x0d001f0007007f89 */ /* 0x000e2200000e0000 */
[----:B------:R-:W-:Y:S01]  /*1190*/  ISETP.GE.U32.AND P1, PT, R8, R3, PT ;  /* 0x000000030800720c */ /* 0x000fe20003f26070 */
[----:B--2---:R-:W-:Y:S02]  /*11a0*/  FADD.FTZ R19, R14, R19 ;  /* 0x000000130e137221 */ /* 0x004fe40000010000 */
[----:B------:R-:W1:Y:S04]  /*11b0*/  SHFL.BFLY PT, R11, R2, 0x8, 0x1f ;  /* 0x0d001f00020b7f89 */ /* 0x000e6800000e0000 */
[----:B------:R-:W2:Y:S01]  /*11c0*/  SHFL.BFLY PT, R10, R19, 0x8, 0x1f ;  /* 0x0d001f00130a7f89 */ /* 0x000ea200000e0000 */
[----:B0-----:R-:W-:Y:S01]  /*11d0*/  FADD.FTZ R0, R7, R0 ;  /* 0x0000000007007221 */ /* 0x001fe20000010000 */
[----:B-1----:R-:W-:Y:S01]  /*11e0*/  FADD.FTZ R6, R2, R11 ;  /* 0x0000000b02067221 */ /* 0x002fe20000010000 */
[----:B------:R-:W-:-:S03]  /*11f0*/  @!P0 LEA R2, R4, UR4, 0x2 ;  /* 0x0000000404028c11 */ /* 0x000fc6000f8e10ff */
[----:B------:R-:W0:Y:S01]  /*1200*/  SHFL.BFLY PT, R11, R0, 0x10, 0x1f ;  /* 0x0e001f00000b7f89 */ /* 0x000e2200000e0000 */
[----:B--2---:R-:W-:-:S03]  /*1210*/  FADD.FTZ R10, R19, R10 ;  /* 0x0000000a130a7221 */ /* 0x004fc60000010000 */
[----:B------:R-:W1:Y:S04]  /*1220*/  SHFL.BFLY PT, R13, R6, 0x10, 0x1f ;  /* 0x0e001f00060d7f89 */ /* 0x000e6800000e0000 */
[----:B------:R-:W2:Y:S01]  /*1230*/  SHFL.BFLY PT, R15, R10, 0x10, 0x1f ;  /* 0x0e001f000a0f7f89 */ /* 0x000ea200000e0000 */
[----:B0-----:R-:W-:Y:S01]  /*1240*/  FADD.FTZ R11, R0, R11 ;  /* 0x0000000b000b7221 */ /* 0x001fe20000010000 */
[----:B-1----:R-:W-:-:S04]  /*1250*/  FADD.FTZ R13, R6, R13 ;  /* 0x0000000d060d7221 */ /* 0x002fc80000010000 */
[----:B------:R0:W-:Y:S01]  /*1260*/  @!P0 STS [R2+0x3080], R11 ;  /* 0x0030800b02008388 */ /* 0x0001e20000000800 */
[----:B--2---:R-:W-:-:S03]  /*1270*/  FADD.FTZ R15, R10, R15 ;  /* 0x0000000f0a0f7221 */ /* 0x004fc60000010000 */
[----:B------:R0:W-:Y:S04]  /*1280*/  @!P0 STS [R2+0x3000], R13 ;  /* 0x0030000d02008388 */ /* 0x0001e80000000800 */
[----:B------:R0:W-:Y:S01]  /*1290*/  @!P0 STS [R2+0x3100], R15 ;  /* 0x0031000f02008388 */ /* 0x0001e20000000800 */
[----:B------:R-:W-:Y:S06]  /*12a0*/  BAR.SYNC.DEFER_BLOCKING 0x0 ;  /* 0x0000000000007b1d */ /* 0x000fec0000010000 */
[----:B------:R-:W-:Y:S05]  /*12b0*/  @P1 EXIT ;  /* 0x000000000000194d */ /* 0x000fea0003800000 */
[----:B------:R-:W-:-:S04]  /*12c0*/  ISETP.GT.U32.AND P0, PT, R5, 0xf, PT ;  /* 0x0000000f0500780c */ /* 0x000fc80003f04070 */
[----:B------:R-:W-:-:S13]  /*12d0*/  ISETP.NE.OR P0, PT, R4, 0x1f, P0 ;  /* 0x0000001f0400780c */ /* 0x000fda0000705670 */
[----:B------:R-:W-:Y:S05]  /*12e0*/  @P0 EXIT ;  /* 0x000000000000094d */ /* 0x000fea0003800000 */
[----:B------:R-:W-:Y:S01]  /*12f0*/  LEA R0, R5, UR4, 0x3 ;  /* 0x0000000405007c11 */ /* 0x000fe2000f8e18ff */
[----:B0-----:R-:W0:Y:S04]  /*1300*/  LDC.64 R2, c[0x0][0x488] ;  /* 0x00012200ff027b82 */ /* 0x001e280000000a00 */
[----:B------:R-:W1:Y:S04]  /*1310*/  LDS.64 R10, [R0+0x3000] ;  /* 0x00300000000a7984 */ /* 0x000e680000000a00 */
[----:B------:R-:W2:Y:S01]  /*1320*/  LDS.64 R12, [R0+0x3080] ;  /* 0x00308000000c7984 */ /* 0x000ea20000000a00 */
[----:B------:R-:W3:Y:S03]  /*1330*/  LDC.64 R4, c[0x0][0x480] ;  /* 0x00012000ff047b82 */ /* 0x000ee60000000a00 */
[----:B------:R-:W4:Y:S05]  /*1340*/  LDS.64 R14, [R0+0x3100] ;  /* 0x00310000000e7984 */ /* 0x000f2a0000000a00 */
[----:B------:R-:W5:Y:S01]  /*1350*/  LDC.64 R6, c[0x0][0x4a0] ;  /* 0x00012800ff067b82 */ /* 0x000f620000000a00 */
[----:B0-----:R-:W-:-:S04]  /*1360*/  IMAD.WIDE.U32 R2, R9, 0x4, R2 ;  /* 0x0000000409027825 */ /* 0x001fc800078e0002 */
[----:B---3--:R-:W-:-:S04]  /*1370*/  IMAD.WIDE.U32 R4, R9, 0x4, R4 ;  /* 0x0000000409047825 */ /* 0x008fc800078e0004 */
[----:B-----5:R-:W-:Y:S01]  /*1380*/  IMAD.WIDE.U32 R6, R9, 0x4, R6 ;  /* 0x0000000409067825 */ /* 0x020fe200078e0006 */
[----:B-1----:R-:W-:Y:S02]  /*1390*/  F2FP.BF16.F32.PACK_AB R11, R11, R10 ;  /* 0x0000000a0b0b723e */ /* 0x002fe400000010ff */
[----:B--2---:R-:W-:-:S03]  /*13a0*/  F2FP.BF16.F32.PACK_AB R13, R13, R12 ;  /* 0x0000000c0d0d723e */ /* 0x004fc600000010ff */
[----:B------:R-:W-:Y:S01]  /*13b0*/  STG.E desc[UR6][R2.64], R11 ;  /* 0x0000000b02007986 */ /* 0x000fe2000c101906 */
[----:B----4-:R-:W-:-:S03]  /*13c0*/  F2FP.BF16.F32.PACK_AB R15, R15, R14 ;  /* 0x0000000e0f0f723e */ /* 0x010fc600000010ff */
[----:B------:R-:W-:Y:S04]  /*13d0*/  STG.E desc[UR6][R4.64], R13 ;  /* 0x0000000d04007986 */ /* 0x000fe8000c101906 */
[----:B------:R-:W-:Y:S01]  /*13e0*/  STG.E desc[UR6][R6.64], R15 ;  /* 0x0000000f06007986 */ /* 0x000fe2000c101906 */
[----:B------:R-:W-:Y:S05]  /*13f0*/  EXIT ;  /* 0x000000000000794d */ /* 0x000fea0003800000 */
.L_x_782:
        /* <DEDUP_REMOVED lines=16> */
.L_x_10796:


//--------------------- .text._ZN10layer_norm13ln_bwd_kernelINS_13Kernel_traitsI13__nv_bfloat16S2_S2_S2_fjLj2560ELj1ELj1ELj4ELj8ENS_18Kernel_traits_baseILj2560ES2_S2_S2_S2_fjLj128EEEEELb1ELb1ELb1ELb0EEEvNS_9BwdParamsE --------------------------
	.section	.text._ZN10layer_norm13ln_bwd_kernelINS_13Kernel_traitsI13__nv_bfloat16S2_S2_S2_fjLj2560ELj1ELj1ELj4ELj8ENS_18Kernel_traits_baseILj2560ES2_S2_S2_S2_fjLj128EEEEELb1ELb1ELb1ELb0EEEvNS_9BwdParamsE,"ax",@progbits
	.align	128
        .global         _ZN10layer_norm13ln_bwd_kernelINS_13Kernel_traitsI13__nv_bfloat16S2_S2_S2_fjLj2560ELj1ELj1ELj4ELj8ENS_18Kernel_traits_baseILj2560ES2_S2_S2_S2_fjLj128EEEEELb1ELb1ELb1ELb0EEEvNS_9BwdParamsE
        .type           _ZN10layer_norm13ln_bwd_kernelINS_13Kernel_traitsI13__nv_bfloat16S2_S2_S2_fjLj2560ELj1ELj1ELj4ELj8ENS_18Kernel_traits_baseILj2560ES2_S2_S2_S2_fjLj128EEEEELb1ELb1ELb1ELb0EEEvNS_9BwdParamsE,@function
        .size           _ZN10layer_norm13ln_bwd_kernelINS_13Kernel_traitsI13__nv_bfloat16S2_S2_S2_fjLj2560ELj1ELj1ELj4ELj8ENS_18Kernel_traits_baseILj2560ES2_S2_S2_S2_fjLj128EEEEELb1ELb1ELb1ELb0EEEvNS_9BwdParamsE,(.L_x_10797 - _ZN10layer_norm13ln_bwd_kernelINS_13Kernel_traitsI13__nv_bfloat16S2_S2_S2_fjLj2560ELj1ELj1ELj4ELj8ENS_18Kernel_traits_baseILj2560ES2_S2_S2_S2_fjLj128EEEEELb1ELb1ELb1ELb0EEEvNS_9BwdParamsE)
        .other          _ZN10layer_norm13ln_bwd_kernelINS_13Kernel_traitsI13__nv_bfloat16S2_S2_S2_fjLj2560ELj1ELj1ELj4ELj8ENS_18Kernel_traits_baseILj2560ES2_S2_S2_S2_fjLj128EEEEELb1ELb1ELb1ELb0EEEvNS_9BwdParamsE,@"STO_CUDA_ENTRY STV_DEFAULT"
_ZN10layer_norm13ln_bwd_kernelINS_13Kernel_traitsI13__nv_bfloat16S2_S2_S2_fjLj2560ELj1ELj1ELj4ELj8ENS_18Kernel_traits_baseILj2560ES2_S2_S2_S2_fjLj128EEEEELb1ELb1ELb1ELb0EEEvNS_9BwdParamsE:
.text._ZN10layer_norm13ln_bwd_kernelINS_13Kernel_traitsI13__nv_bfloat16S2_S2_S2_fjLj2560ELj1ELj1ELj4ELj8ENS_18Kernel_traits_baseILj2560ES2_S2_S2_S2_fjLj128EEEEELb1ELb1ELb1ELb0EEEvNS_9BwdParamsE:
        /* <DEDUP_REMOVED lines=15> */
[----:B------:R-:W-:Y:S01]  /*00f0*/  ISETP.GE.U32.AND P4, PT, R4, 0x280, PT ;  /* 0x000002800400780c */ /* 0x000fe20003f86070 */
[----:B------:R-:W0:Y:S03]  /*0100*/  S2UR UR4, SR_CTAID.X ;  /* 0x00000000000479c3 */ /* 0x000e260000002500 */
[----:B------:R-:W-:-:S05]  /*0110*/  P2R R167, PR, RZ, 0x10 ;  /* 0x00000010ffa77803 */ /* 0x000fca0000000000 */
[----:B------:R-:W1:Y:S08]  /*0120*/  @P0 LDC.64 R6, c[0x0][0x3d0] ;  /* 0x0000f400ff060b82 */ /* 0x000e700000000a00 */
[----:B------:R-:W4:Y:S08]  /*0130*/  @P0 LDC.64 R10, c[0x0][0x3e8] ;  /* 0x0000fa00ff0a0b82 */ /* 0x000f300000000a00 */
[----:B------:R-:W3:Y:S08]  /*0140*/  @P1 LDC.64 R26, c[0x0][0x3d0] ;  /* 0x0000f400ff1a1b82 */ /* 0x000ef00000000a00 */
[----:B------:R-:W0:Y:S01]  /*0150*/  @P1 LDC.64 R30, c[0x0][0x3e8] ;  /* 0x0000fa00ff1e1b82 */ /* 0x000e220000000a00 */
[----:B-1----:R-:W-:-:S05]  /*0160*/  @P0 IMAD.WIDE.U32 R6, R3, 0x8, R6 ;  /* 0x0000000803060825 */ /* 0x002fca00078e0006 */
[----:B--2---:R1:W5:Y:S02]  /*0170*/  @P0 LDG.E.64 R8, desc[UR8][R6.64] ;  /* 0x0000000806080981 */ /* 0x004364000c1e1b00 */
[----:B------:R-:W2:Y:S01]  /*0180*/  @P2 LDC.64 R38, c[0x0][0x3d0] ;  /* 0x0000f400ff262b82 */ /* 0x000ea20000000a00 */
[C---:B----4-:R-:W-:Y:S01]  /*0190*/  @P0 IMAD.WIDE.U32 R10, R3.reuse, 0x8, R10 ;  /* 0x00000008030a0825 */ /* 0x050fe200078e000a */
[----:B------:R-:W-:-:S04]  /*01a0*/  @P0 LOP3.LUT R3, R3, 0x80, RZ, 0xfc, !PT ;  /* 0x0000008003030812 */ /* 0x000fc800078efcff */
[----:B------:R1:W5:Y:S02]  /*01b0*/  @P0 LDG.E.64 R12, desc[UR8][R10.64] ;  /* 0x000000080a0c0981 */ /* 0x000364000c1e1b00 */
[----:B------:R-:W4:Y:S01]  /*01c0*/  @P2 LDC.64 R40, c[0x0][0x3e8] ;  /* 0x0000fa00ff282b82 */ /* 0x000f220000000a00 */
[----:B---3--:R-:W-:-:S05]  /*01d0*/  @P1 IMAD.WIDE.U32 R34, R3, 0x8, R26 ;  /* 0x0000000803221825 */ /* 0x008fca00078e001a */
[----:B------:R1:W5:Y:S02]  /*01e0*/  @P1 LDG.E.64 R14, desc[UR8][R34.64] ;  /* 0x00000008220e1981 */ /* 0x000364000c1e1b00 */
[----:B------:R-:W3:Y:S01]  /*01f0*/  @P3 LDC.64 R42, c[0x0][0x3d0] ;  /* 0x0000f400ff2a3b82 */ /* 0x000ee20000000a00 */
[C---:B0-----:R-:W-:Y:S01]  /*0200*/  @P1 IMAD.WIDE.U32 R36, R3.reuse, 0x8, R30 ;  /* 0x0000000803241825 */ /* 0x041fe200078e001e */
[----:B------:R-:W-:-:S04]  /*0210*/  @P1 IADD3 R3, PT, PT, R3, 0x80, RZ ;  /* 0x0000008003031810 */ /* 0x000fc80007ffe0ff */
[----:B------:R1:W5:Y:S02]  /*0220*/  @P1 LDG.E.64 R16, desc[UR8][R36.64] ;  /* 0x0000000824101981 */ /* 0x000364000c1e1b00 */
[----:B------:R-:W0:Y:S01]  /*0230*/  @P3 LDC.64 R44, c[0x0][0x3e8] ;  /* 0x0000fa00ff2c3b82 */ /* 0x000e220000000a00 */
[----:B--2---:R-:W-:-:S05]  /*0240*/  @P2 IMAD.WIDE.U32 R38, R3, 0x8, R38 ;  /* 0x0000000803262825 */ /* 0x004fca00078e0026 */
[----:B------:R1:W5:Y:S01]  /*0250*/  @P2 LDG.E.64 R18, desc[UR8][R38.64] ;  /* 0x0000000826122981 */ /* 0x000362000c1e1b00 */
[C---:B----4-:R-:W-:Y:S01]  /*0260*/  @P2 IMAD.WIDE.U32 R40, R3.reuse, 0x8, R40 ;  /* 0x0000000803282825 */ /* 0x050fe200078e0028 */
[----:B------:R-:W-:Y:S01]  /*0270*/  @P2 IADD3 R3, PT, PT, R3, 0x80, RZ ;  /* 0x0000008003032810 */ /* 0x000fe20007ffe0ff */
[----:B------:R-:W2:Y:S03]  /*0280*/  @P4 LDC.64 R46, c[0x0][0x3d0] ;  /* 0x0000f400ff2e4b82 */ /* 0x000ea60000000a00 */
[----:B------:R1:W5:Y:S01]  /*0290*/  @P2 LDG.E.64 R20, desc[UR8][R40.64] ;  /* 0x0000000828142981 */ /* 0x000362000c1e1b00 */
[----:B---3--:R-:W-:-:S04]  /*02a0*/  @P3 IMAD.WIDE.U32 R42, R3, 0x8, R42 ;  /* 0x00000008032a3825 */ /* 0x008fc800078e002a */
[----:B------:R-:W3:Y:S01]  /*02b0*/  @P4 LDC.64 R48, c[0x0][0x3e8] ;  /* 0x0000fa00ff304b82 */ /* 0x000ee20000000a00 */
[----:B------:R1:W5:Y:S01]  /*02c0*/  @P3 LDG.E.64 R22, desc[UR8][R42.64] ;  /* 0x000000082a163981 */ /* 0x000362000c1e1b00 */
[----:B0-----:R-:W-:-:S05]  /*02d0*/  @P3 IMAD.WIDE.U32 R44, R3, 0x8, R44 ;  /* 0x00000008032c3825 */ /* 0x001fca00078e002c */
[----:B------:R1:W5:Y:S01]  /*02e0*/  @P3 LDG.E.64 R24, desc[UR8][R44.64] ;  /* 0x000000082c183981 */ /* 0x000362000c1e1b00 */
[----:B------:R-:W-:Y:S01]  /*02f0*/  @P3 VIADD R3, R3, 0x80 ;  /* 0x0000008003033836 */ /* 0x000fe20000000000 */
[----:B------:R-:W-:-:S03]  /*0300*/  MOV R5, UR4 ;  /* 0x0000000400057c02 */ /* 0x000fc60008000f00 */
[----:B--2---:R-:W-:-:S05]  /*0310*/  @P4 IMAD.WIDE.U32 R26, R3, 0x8, R46 ;  /* 0x00000008031a4825 */ /* 0x004fca00078e002e */
[----:B------:R1:W5:Y:S01]  /*0320*/  @P4 LDG.E.64 R28, desc[UR8][R26.64] ;  /* 0x000000081a1c4981 */ /* 0x000362000c1e1b00 */
[----:B---3--:R-:W-:-:S05]  /*0330*/  @P4 IMAD.WIDE.U32 R30, R3, 0x8, R48 ;  /* 0x00000008031e4825 */ /* 0x008fca00078e0030 */
[----:B------:R1:W5:Y:S01]  /*0340*/  @P4 LDG.E.64 R32, desc[UR8][R30.64] ;  /* 0x000000081e204981 */ /* 0x000362000c1e1b00 */
        /* <DEDUP_REMOVED lines=31> */
[----:B-1----:R-:W-:Y:S06]  /*0540*/  @P4 BRA `(.L_x_783) ;  /* 0x000000a4000c4947 */ /* 0x002fec0003800000 */
[----:B-----5:R-:W-:Y:S01]  /*0550*/  MOV R10, R14 ;  /* 0x0000000e000a7202 */ /* 0x020fe20000000f00 */
[--C-:B------:R-:W-:Y:S01]  /*0560*/  IMAD.MOV.U32 R2, RZ, RZ, R15.reuse ;  /* 0x000000ffff027224 */ /* 0x100fe200078e000f */
[--C-:B------:R-:W-:Y:S01]  /*0570*/  SHF.R.U64 R11, R14, 0x10, R15.reuse ;  /* 0x000000100e0b7819 */ /* 0x100fe2000000120f */
[----:B------:R-:W-:Y:S01]  /*0580*/  IMAD.MOV.U32 R30, RZ, RZ, R28 ;  /* 0x000000ffff1e7224 */ /* 0x000fe200078e001c */
[----:B------:R-:W-:Y:S01]  /*0590*/  SHF.R.U32.HI R3, RZ, 0x10, R15 ;  /* 0x00000010ff037819 */ /* 0x000fe2000001160f */
[----:B------:R-:W-:Y:S01]  /*05a0*/  IMAD.MOV.U32 R40, RZ, RZ, R17 ;  /* 0x000000ffff287224 */ /* 0x000fe200078e0011 */
[----:B------:R-:W-:Y:S01]  /*05b0*/  MOV R14, R18 ;  /* 0x00000012000e7202 */ /* 0x000fe20000000f00 */
[----:B------:R-:W-:Y:S01]  /*05c0*/  IMAD.MOV.U32 R110, RZ, RZ, R32 ;  /* 0x000000ffff6e7224 */ /* 0x000fe200078e0020 */
        /* <DEDUP_REMOVED lines=14> */
[--C-:B------:R-:W-:Y:S02]  /*06b0*/  SHF.R.U64 R28, R28, 0x10, R29.reuse ;  /* 0x000000101c1c7819 */ /* 0x100fe4000000121d */
        /* <DEDUP_REMOVED lines=13> */
[--C-:B------:R-:W-:Y:S02]  /*0790*/  SHF.R.U64 R39, R16, 0x10, R17.reuse ;  /* 0x0000001010277819 */ /* 0x100fe40000001211 */
[----:B------:R-:W-:Y:S02]  /*07a0*/  CS2R R76, SRZ ;  /* 0x00000000004c7805 */ /* 0x000fe4000001ff00 */
[----:B------:R-:W-:Y:S02]  /*07b0*/  SHF.R.U32.HI R41, RZ, 0x10, R17 ;  /* 0x00000010ff297819 */ /* 0x000fe40000011611 */
[----:B------:R-:W-:-:S02]  /*07c0*/  CS2R R78, SRZ ;  /* 0x00000000004e7805 */ /* 0x000fc4000001ff00 */
[----:B------:R-:W-:Y:S02]  /*07d0*/  MOV R38, R16 ;  /* 0x0000001000267202 */ /* 0x000fe40000000f00 */
        /* <DEDUP_REMOVED lines=9> */
[----:B------:R-:W-:Y:S02]  /*0870*/  PRMT R17, R18, 0x7610, R17 ;  /* 0x0000761012117816 */ /* 0x000fe40000000011 */
        /* <DEDUP_REMOVED lines=13> */
[----:B------:R-:W-:Y:S02]  /*0950*/  MOV R112, R33 ;  /* 0x0000002100707202 */ /* 0x000fe40000000f00 */
[----:B------:R-:W-:Y:S02]  /*0960*/  CS2R R48, SRZ ;  /* 0x0000000000307805 */ /* 0x000fe4000001ff00 */
[----:B------:R-:W-:Y:S02]  /*0970*/  SHF.R.U32.HI R113, RZ, 0x10, R33 ;  /* 0x00000010ff717819 */ /* 0x000fe40000011621 */
[----:B------:R-:W-:Y:S02]  /*0980*/  CS2R R50, SRZ ;  /* 0x0000000000327805 */ /* 0x000fe4000001ff00 */
[----:B------:R-:W-:Y:S01]  /*0990*/  PRMT R18, R19, 0x7610, R18 ;  /* 0x0000761013127816 */ /* 0x000fe20000000012 */
[----:B------:R-:W-:Y:S01]  /*09a0*/  UPLOP3.LUT UP1, UPT, UPT, UPT, UPT, 0x40, 0x4 ;  /* 0x000000000004789c */ /* 0x000fe20003f2e870 */
[----:B------:R-:W-:Y:S01]  /*09b0*/  PRMT R21, R23, 0x7610, R21 ;  /* 0x0000761017157816 */ /* 0x000fe20000000015 */
[----:B------:R-:W0:Y:S01]  /*09c0*/  LDCU.U8 UR7, c[0x0][0x410] ;  /* 0x00008200ff0777ac */ /* 0x000e220008000000 */
[----:B------:R-:W-:-:S02]  /*09d0*/  PRMT R16, R26, 0x7610, R16 ;  /* 0x000076101a107816 */ /* 0x000fc40000000010 */
[----:B------:R-:W-:Y:S01]  /*09e0*/  PRMT R19, R22, 0x7610, R19 ;  /* 0x0000761016137816 */ /* 0x000fe20000000013 */
[----:B------:R-:W1:Y:S01]  /*09f0*/  LDCU UR12, c[0x0][0x400] ;  /* 0x00008000ff0c77ac */ /* 0x000e620008000800 */
[----:B------:R-:W-:Y:S02]  /*0a00*/  PRMT R20, R27, 0x7610, R20 ;  /* 0x000076101b147816 */ /* 0x000fe40000000014 */
[----:B------:R-:W-:Y:S01]  /*0a10*/  PRMT R23, R28, 0x7610, R23 ;  /* 0x000076101c177816 */ /* 0x000fe20000000017 */
[----:B------:R-:W2:Y:S01]  /*0a20*/  LDCU.64 UR14, c[0x0][0x408] ;  /* 0x00008100ff0e77ac */ /* 0x000ea20008000a00 */
[----:B------:R-:W-:Y:S02]  /*0a30*/  PRMT R25, R29, 0x7610, R25 ;  /* 0x000076101d197816 */ /* 0x000fe40000000019 */
[----:B------:R-:W-:Y:S01]  /*0a40*/  PRMT R22, R30, 0x7610, R22 ;  /* 0x000076101e167816 */ /* 0x000fe20000000016 */
[----:B------:R-:W3:Y:S01]  /*0a50*/  LDCU.64 UR10, c[0x0][0x438] ;  /* 0x00008700ff0a77ac */ /* 0x000ee20008000a00 */
[----:B------:R-:W-:-:S02]  /*0a60*/  PRMT R24, R31, 0x7610, R24 ;  /* 0x000076101f187816 */ /* 0x000fc40000000018 */
[----:B------:R-:W-:Y:S01]  /*0a70*/  PRMT R26, R34, 0x7610, R26 ;  /* 0x00007610221a7816 */ /* 0x000fe2000000001a */
[----:B------:R-:W4:Y:S01]  /*0a80*/  LDCU.64 UR16, c[0x0][0x478] ;  /* 0x00008f00ff1077ac */ /* 0x000f220008000a00 */
[----:B------:R-:W-:Y:S02]  /*0a90*/  PRMT R27, R35, 0x7610, R27 ;  /* 0x00007610231b7816 */ /* 0x000fe4000000001b */
[----:B------:R-:W-:Y:S02]  /*0aa0*/  PRMT R28, R36, 0x7610, R28 ;  /* 0x00007610241c7816 */ /* 0x000fe4000000001c */
[----:B------:R-:W-:Y:S02]  /*0ab0*/  PRMT R29, R37, 0x7610, R29 ;  /* 0x00007610251d7816 */ /* 0x000fe4000000001d */
[----:B------:R-:W-:Y:S02]  /*0ac0*/  MOV R6, R8 ;  /* 0x0000000800067202 */ /* 0x000fe40000000f00 */
[----:B------:R-:W-:-:S02]  /*0ad0*/  SHF.R.U64 R7, R8, 0x10, R9 ;  /* 0x0000001008077819 */ /* 0x000fc40000001209 */
        /* <DEDUP_REMOVED lines=19> */
[----:B01234-:R-:W-:-:S07]  /*0c10*/  PRMT R45, R113, 0x7610, R45 ;  /* 0x00007610712d7816 */ /* 0x01ffce000000002d */
.L_x_978:
        /* <DEDUP_REMOVED lines=14> */
[----:B------:R-:W0:Y:S04]  /*0d00*/  LDC R2, c[0x0][0x388] ;  /* 0x0000e200ff027b82 */ /* 0x000e280000000800 */
[----:B------:R1:W2:Y:S01]  /*0d10*/  LDG.E R180, desc[UR8][R108.64] ;  /* 0x000000086cb47981 */ /* 0x0002a2000c1e1900 */
[----:B-----5:R-:W-:Y:S01]  /*0d20*/  ISETP.GE.AND P4, PT, R196, 0x1, PT ;  /* 0x00000001c400780c */ /* 0x020fe20003f86270 */
[----:B------:R-:W-:Y:S01]  /*0d30*/  BSSY.RECONVERGENT B1, `(.L_x_786) ;  /* 0x0000059000017945 */ /* 0x000fe20003800200 */
[C---:B------:R-:W-:Y:S01]  /*0d40*/  ISETP.GE.U32.AND P0, PT, R4.reuse, 0x80, PT ;  /* 0x000000800400780c */ /* 0x040fe20003f06070 */
[----:B------:R-:W3:Y:S01]  /*0d50*/  S2R R0, SR_TID.X ;  /* 0x0000000000007919 */ /* 0x000ee20000002100 */
[----:B------:R-:W-:Y:S01]  /*0d60*/  ISETP.NE.AND P5, PT, RZ, UR7, PT ;  /* 0x00000007ff007c0c */ /* 0x000fe2000bfa5270 */
[----:B------:R-:W-:Y:S01]  /*0d70*/  HFMA2 R181, -RZ, RZ, 0, 0 ;  /* 0x00000000ffb57431 */ /* 0x000fe200000001ff */
[----:B------:R-:W-:-:S02]  /*0d80*/  ISETP.GE.U32.AND P1, PT, R4, 0x100, PT ;  /* 0x000001000400780c */ /* 0x000fc40003f26070 */
[----:B------:R-:W-:Y:S02]  /*0d90*/  CS2R R188, SRZ ;  /* 0x0000000000bc7805 */ /* 0x000fe4000001ff00 */
[C---:B------:R-:W-:Y:S02]  /*0da0*/  ISETP.GE.U32.AND P2, PT, R4.reuse, 0x180, PT ;  /* 0x000001800400780c */ /* 0x040fe40003f46070 */
[----:B------:R-:W-:Y:S02]  /*0db0*/  ISETP.GE.U32.AND P3, PT, R4, 0x200, PT ;  /* 0x000002000400780c */ /* 0x000fe40003f66070 */
[----:B------:R-:W-:-:S05]  /*0dc0*/  @P4 IADD3 R111, PT, PT, R196, -0x1, RZ ;  /* 0xffffffffc46f4810 */ /* 0x000fca0007ffe0ff */
[-C--:B0-----:R-:W-:Y:S01]  /*0dd0*/  @P4 IMAD R112, R111, R2.reuse, RZ ;  /* 0x000000026f704224 */ /* 0x081fe200078e02ff */
[----:B------:R-:W-:Y:S01]  /*0de0*/  IADD3 R111, PT, PT, R173, -0x1, RZ ;  /* 0xffffffffad6f7810 */ /* 0x000fe20007ffe0ff */
[----:B------:R-:W-:-:S03]  /*0df0*/  IMAD R110, R5, R2, RZ ;  /* 0x00000002056e7224 */ /* 0x000fc600078e02ff */
[----:B------:R-:W-:Y:S01]  /*0e00*/  @P4 SHF.R.S32.HI R113, RZ, 0x1f, R112 ;  /* 0x0000001fff714819 */ /* 0x000fe20000011470 */
[----:B------:R-:W-:Y:S01]  /*0e10*/  IMAD R111, R111, R2, RZ ;  /* 0x000000026f6f7224 */ /* 0x000fe200078e02ff */
[----:B-1----:R-:W-:Y:S02]  /*0e20*/  SHF.R.S32.HI R109, RZ, 0x1f, R110 ;  /* 0x0000001fff6d7819 */ /* 0x002fe4000001146e */
[----:B------:R-:W-:Y:S02]  /*0e30*/  @P4 LEA.HI R113, R113, R112, RZ, 0x2 ;  /* 0x0000007071714211 */ /* 0x000fe400078f10ff */
[----:B------:R-:W-:Y:S02]  /*0e40*/  LEA.HI R109, R109, R110, RZ, 0x2 ;  /* 0x0000006e6d6d7211 */ /* 0x000fe400078f10ff */
[----:B------:R-:W-:Y:S02]  /*0e50*/  SHF.R.S32.HI R108, RZ, 0x1f, R111 ;  /* 0x0000001fff6c7819 */ /* 0x000fe4000001146f */
[----:B---3--:R-:W-:-:S02]  /*0e60*/  LEA.HI.SX32 R195, R109, R0, 0x1e ;  /* 0x000000006dc37211 */ /* 0x008fc400078ff2ff */
[----:B------:R-:W-:Y:S02]  /*0e70*/  LEA.HI R111, R108, R111, RZ, 0x2 ;  /* 0x0000006f6c6f7211 */ /* 0x000fe400078f10ff */
[-C--:B------:R-:W-:Y:S01]  /*0e80*/  @P4 LEA.HI.SX32 R181, R113, R0.reuse, 0x1e ;  /* 0x0000000071b54211 */ /* 0x080fe200078ff2ff */
[----:B------:R-:W-:Y:S01]  /*0e90*/  IMAD.MOV.U32 R185, RZ, RZ, R195 ;  /* 0x000000ffffb97224 */ /* 0x000fe200078e00c3 */
[----:B------:R-:W-:Y:S02]  /*0ea0*/  LEA.HI.SX32 R183, R111, R0, 0x1e ;  /* 0x000000006fb77211 */ /* 0x000fe400078ff2ff */
[----:B--2---:R-:W-:Y:S01]  /*0eb0*/  FSEL R180, R180, RZ, !P5 ;  /* 0x000000ffb4b47208 */ /* 0x004fe20006800000 */
[----:B------:R-:W-:Y:S06]  /*0ec0*/  @!P0 BRA `(.L_x_787) ;  /* 0x0000000000fc8947 */ /* 0x000fec0003800000 */
        /* <DEDUP_REMOVED lines=12> */
[----:B--2---:R-:W-:-:S04]  /*0f90*/  IMAD.WIDE.U32 R46, R181, 0x4, R46 ;  /* 0x00000004b52e7825 */ /* 0x004fc800078e002e */
[----:B------:R-:W-:Y:S02]  /*0fa0*/  IMAD.U32 R116, R6, 0x10000, RZ ;  /* 0x0001000006747824 */ /* 0x000fe400078e00ff */
[----:B------:R0:W5:Y:S01]  /*0fb0*/  LDG.E R46, desc[UR8][R46.64] ;  /* 0x000000082e2e7981 */ /* 0x000162000c1e1900 */
[----:B------:R-:W-:Y:S01]  /*0fc0*/  IMAD.U32 R117, R7, 0x10000, RZ ;  /* 0x0001000007757824 */ /* 0x000fe200078e00ff */
[----:B------:R-:W-:Y:S01]  /*0fd0*/  SHF.L.U32 R118, R8, 0x10, RZ ;  /* 0x0000001008767819 */ /* 0x000fe200000006ff */
[----:B------:R-:W-:Y:S01]  /*0fe0*/  VIADD R181, R181, 0x80 ;  /* 0x00000080b5b57836 */ /* 0x000fe20000000000 */
[----:B------:R-:W-:Y:S02]  /*0ff0*/  IADD3 R183, PT, PT, R183, 0x80, RZ ;  /* 0x00000080b7b77810 */ /* 0x000fe40007ffe0ff */
[----:B------:R-:W-:Y:S02]  /*1000*/  IADD3 R185, PT, PT, R185, 0x80, RZ ;  /* 0x00000080b9b97810 */ /* 0x000fe40007ffe0ff */
[----:B---3--:R-:W-:-:S02]  /*1010*/  SHF.L.U32 R3, R108, 0x10, RZ ;  /* 0x000000106c037819 */ /* 0x008fc400000006ff */
[----:B------:R-:W-:-:S03]  /*1020*/  SHF.R.U64 R108, R108, 0x10, R109 ;  /* 0x000000106c6c7819 */ /* 0x000fc6000000126d */
[----:B------:R-:W-:Y:S01]  /*1030*/  FADD.FTZ R3, -R180, R3 ;  /* 0x00000003b4037221 */ /* 0x000fe20000010100 */
[----:B----4-:R-:W-:Y:S02]  /*1040*/  MOV R114, R110 ;  /* 0x0000006e00727202 */ /* 0x010fe40000000f00 */
[--C-:B------:R-:W-:Y:S02]  /*1050*/  SHF.R.U64 R119, R110, 0x10, R111.reuse ;  /* 0x000000106e777819 */ /* 0x100fe4000000126f */
[----:B------:R-:W-:Y:S02]  /*1060*/  MOV R115, R111 ;  /* 0x0000006f00737202 */ /* 0x000fe40000000f00 */
[----:B------:R-:W-:Y:S02]  /*1070*/  SHF.R.U32.HI R110, RZ, 0x10, R111 ;  /* 0x00000010ff6e7819 */ /* 0x000fe4000001166f */
[----:B------:R-:W-:Y:S02]  /*1080*/  SHF.R.U32.HI R111, RZ, 0x10, R109 ;  /* 0x00000010ff6f7819 */ /* 0x000fe4000001166d */
[----:B------:R-:W-:Y:S01]  /*1090*/  SHF.L.U32 R109, R109, 0x10, RZ ;  /* 0x000000106d6d7819 */ /* 0x000fe200000006ff */
[----:B------:R-:W-:Y:S01]  /*10a0*/  FMUL.FTZ R3, R174, R3 ;  /* 0x00000003ae037220 */ /* 0x000fe20000410000 */
[----:B0-----:R-:W-:-:S03]  /*10b0*/  SHF.L.U32 R47, R114, 0x10, RZ ;  /* 0x00000010722f7819 */ /* 0x001fc600000006ff */
[----:B------:R-:W-:Y:S02]  /*10c0*/  FADD.FTZ R109, -R180, R109 ;  /* 0x0000006db46d7221 */ /* 0x000fe40000010100 */
[-C--:B------:R-:W-:Y:S01]  /*10d0*/  FMUL.FTZ R116, R116, R47.reuse ;  /* 0x0000002f74747220 */ /* 0x080fe20000410000 */
[----:B------:R-:W-:Y:S01]  /*10e0*/  FADD.FTZ R84, R84, R47 ;  /* 0x0000002f54547221 */ /* 0x000fe20000010000 */
[----:B------:R-:W-:Y:S01]  /*10f0*/  FFMA.FTZ R104, R3, R47, R104 ;  /* 0x0000002f03687223 */ /* 0x000fe20000010068 */
[----:B------:R-:W-:Y:S01]  /*1100*/  FMUL.FTZ R47, R174, R109 ;  /* 0x0000006dae2f7220 */ /* 0x000fe20000410000 */
[----:B------:R-:W-:Y:S02]  /*1110*/  SHF.L.U32 R109, R108, 0x10, RZ ;  /* 0x000000106c6d7819 */ /* 0x000fe400000006ff */
[----:B------:R-:W-:-:S03]  /*1120*/  SHF.L.U32 R108, R119, 0x10, RZ ;  /* 0x00000010776c7819 */ /* 0x000fc600000006ff */
[----:B------:R-:W-:Y:S01]  /*1130*/  FADD.FTZ R109, -R180, R109 ;  /* 0x0000006db46d7221 */ /* 0x000fe20000010100 */
[----:B------:R-:W-:-:S03]  /*1140*/  SHF.L.U32 R111, R111, 0x10, RZ ;  /* 0x000000106f6f7819 */ /* 0x000fc600000006ff */
[----:B------:R-:W-:Y:S01]  /*1150*/  FMUL.FTZ R120, R174, R109 ;  /* 0x0000006dae787220 */ /* 0x000fe20000410000 */
[-C--:B------:R-:W-:Y:S01]  /*1160*/  FMUL.FTZ R117, R117, R108.reuse ;  /* 0x0000006c75757220 */ /* 0x080fe20000410000 */
[----:B------:R-:W-:Y:S01]  /*1170*/  FADD.FTZ R85, R85, R108 ;  /* 0x0000006c55557221 */ /* 0x000fe20000010000 */
[----:B------:R-:W-:Y:S01]  /*1180*/  FADD.FTZ R111, -R180, R111 ;  /* 0x0000006fb46f7221 */ /* 0x000fe20000010100 */
[----:B------:R-:W-:Y:S01]  /*1190*/  FFMA.FTZ R105, R120, R108, R105 ;  /* 0x0000006c78697223 */ /* 0x000fe20000010069 */
[----:B------:R-:W-:Y:S01]  /*11a0*/  SHF.L.U32 R115, R115, 0x10, RZ ;  /* 0x0000001073737819 */ /* 0x000fe200000006ff */
[----:B------:R-:W-:Y:S01]  /*11b0*/  FADD.FTZ R108, RZ, R116 ;  /* 0x00000074ff6c7221 */ /* 0x000fe20000010000 */
[----:B------:R-:W-:Y:S01]  /*11c0*/  FFMA.FTZ R109, R3, R116, RZ ;  /* 0x00000074036d7223 */ /* 0x000fe200000100ff */
[----:B------:R-:W-:Y:S01]  /*11d0*/  SHF.L.U32 R119, R9, 0x10, RZ ;  /* 0x0000001009777819 */ /* 0x000fe200000006ff */
[----:B------:R-:W-:Y:S01]  /*11e0*/  FMUL.FTZ R122, R174, R111 ;  /* 0x0000006fae7a7220 */ /* 0x000fe20000410000 */
[----:B------:R-:W-:Y:S01]  /*11f0*/  SHF.L.U32 R110, R110, 0x10, RZ ;  /* 0x000000106e6e7819 */ /* 0x000fe200000006ff */
[----:B------:R-:W-:Y:S01]  /*1200*/  FADD.FTZ R111, R108, R117 ;  /* 0x000000756c6f7221 */ /* 0x000fe20000010000 */
[----:B------:R-:W-:Y:S01]  /*1210*/  FMUL.FTZ R118, R118, R115 ;  /* 0x0000007376767220 */ /* 0x000fe20000410000 */
[----:B------:R-:W-:-:S02]  /*1220*/  FFMA.FTZ R108, R120, R117, R109 ;  /* 0x00000075786c7223 */ /* 0x000fc4000001006d */
        /* <DEDUP_REMOVED lines=9> */
.L_x_787:
[----:B------:R-:W-:Y:S05]  /*12c0*/  BSYNC.RECONVERGENT B1 ;  /* 0x0000000000017941 */ /* 0x000fea0003800200 */
.L_x_786:
        /* <DEDUP_REMOVED lines=19> */
[----:B------:R-:W-:Y:S02]  /*1400*/  IADD3 R183, PT, PT, R183, 0x80, RZ ;  /* 0x00000080b7b77810 */ /* 0x000fe40007ffe0ff */
[----:B------:R-:W-:Y:S01]  /*1410*/  IADD3 R185, PT, PT, R185, 0x80, RZ ;  /* 0x00000080b9b97810 */ /* 0x000fe20007ffe0ff */
[C---:B---3--:R-:W-:Y:S01]  /*1420*/  IMAD.U32 R127, R108.reuse, 0x10000, RZ ;  /* 0x000100006c7f7824 */ /* 0x048fe200078e00ff */
[----:B------:R-:W-:-:S03]  /*1430*/  SHF.R.U64 R108, R108, 0x10, R109 ;  /* 0x000000106c6c7819 */ /* 0x000fc6000000126d */
[----:B------:R-:W-:Y:S01]  /*1440*/  FADD.FTZ R127, -R180, R127 ;  /* 0x0000007fb47f7221 */ /* 0x000fe20000010100 */
[----:B------:R-:W-:Y:S02]  /*1450*/  SHF.L.U32 R129, R109, 0x10, RZ ;  /* 0x000000106d817819 */ /* 0x000fe400000006ff */
[----:B----4-:R-:W-:Y:S02]  /*1460*/  MOV R123, R112 ;  /* 0x00000070007b7202 */ /* 0x010fe40000000f00 */
[--C-:B------:R-:W-:Y:S02]  /*1470*/  SHF.R.U64 R128, R112, 0x10, R113.reuse ;  /* 0x0000001070807819 */ /* 0x100fe40000001271 */
[----:B------:R-:W-:Y:S02]  /*1480*/  MOV R125, R113 ;  /* 0x00000071007d7202 */ /* 0x000fe40000000f00 */
[----:B------:R-:W-:Y:S02]  /*1490*/  SHF.R.U32.HI R112, RZ, 0x10, R113 ;  /* 0x00000010ff707819 */ /* 0x000fe40000011671 */
[----:B------:R-:W-:-:S02]  /*14a0*/  SHF.R.U32.HI R113, RZ, 0x10, R109 ;  /* 0x00000010ff717819 */ /* 0x000fc4000001166d */
[----:B------:R-:W-:Y:S01]  /*14b0*/  SHF.L.U32 R109, R123, 0x10, RZ ;  /* 0x000000107b6d7819 */ /* 0x000fe200000006ff */
[----:B------:R-:W-:-:S04]  /*14c0*/  FMUL.FTZ R123, R174, R127 ;  /* 0x0000007fae7b7220 */ /* 0x000fc80000410000 */
[-C--:B------:R-:W-:Y:S01]  /*14d0*/  FMUL.FTZ R124, R124, R109.reuse ;  /* 0x0000006d7c7c7220 */ /* 0x080fe20000410000 */
[----:B------:R-:W-:Y:S01]  /*14e0*/  FADD.FTZ R80, R80, R109 ;  /* 0x0000006d50507221 */ /* 0x000fe20000010000 */
[----:B------:R-:W-:Y:S01]  /*14f0*/  FFMA.FTZ R100, R123, R109, R100 ;  /* 0x0000006d7b647223 */ /* 0x000fe20000010064 */
[----:B------:R-:W-:Y:S01]  /*1500*/  SHF.L.U32 R109, R108, 0x10, RZ ;  /* 0x000000106c6d7819 */ /* 0x000fe200000006ff */
[----:B0-----:R-:W-:Y:S01]  /*1510*/  IMAD.U32 R111, R125, 0x10000, RZ ;  /* 0x000100007d6f7824 */ /* 0x001fe200078e00ff */
[----:B------:R-:W-:-:S03]  /*1520*/  SHF.L.U32 R127, R11, 0x10, RZ ;  /* 0x000000100b7f7819 */ /* 0x000fc600000006ff */
[----:B------:R-:W-:Y:S01]  /*1530*/  FADD.FTZ R109, -R180, R109 ;  /* 0x0000006db46d7221 */ /* 0x000fe20000010100 */
[----:B------:R-:W-:Y:S01]  /*1540*/  SHF.L.U32 R108, R128, 0x10, RZ ;  /* 0x00000010806c7819 */ /* 0x000fe200000006ff */
[----:B------:R-:W-:Y:S01]  /*1550*/  FADD.FTZ R125, -R180, R129 ;  /* 0x00000081b47d7221 */ /* 0x000fe20000010100 */
[----:B------:R-:W-:Y:S02]  /*1560*/  IMAD.U32 R113, R113, 0x10000, RZ ;  /* 0x0001000071717824 */ /* 0x000fe400078e00ff */
        /* <DEDUP_REMOVED lines=11> */
[----:B------:R-:W-:Y:S01]  /*1620*/  SHF.L.U32 R129, R13, 0x10, RZ ;  /* 0x000000100d817819 */ /* 0x000fe200000006ff */
[----:B------:R-:W-:Y:S01]  /*1630*/  FMUL.FTZ R130, R174, R113 ;  /* 0x00000071ae827220 */ /* 0x000fe20000410000 */
[----:B------:R-:W-:Y:S01]  /*1640*/  SHF.L.U32 R110, R112, 0x10, RZ ;  /* 0x00000010706e7819 */ /* 0x000fe200000006ff */
[----:B------:R-:W-:Y:S01]  /*1650*/  FADD.FTZ R111, R108, R127 ;  /* 0x0000007f6c6f7221 */ /* 0x000fe20000010000 */
[----:B------:R-:W-:-:S03]  /*1660*/  FFMA.FTZ R108, R128, R127, R109 ;  /* 0x0000007f806c7223 */ /* 0x000fc6000001006d */
[-C--:B------:R-:W-:Y:S01]  /*1670*/  FMUL.FTZ R129, R129, R110.reuse ;  /* 0x0000006e81817220 */ /* 0x080fe20000410000 */
[----:B------:R-:W-:Y:S01]  /*1680*/  FADD.FTZ R83, R83, R110 ;  /* 0x0000006e53537221 */ /* 0x000fe20000010000 */
[----:B------:R-:W-:Y:S01]  /*1690*/  FFMA.FTZ R103, R130, R110, R103 ;  /* 0x0000006e82677223 */ /* 0x000fe20000010067 */
[----:B------:R-:W-:Y:S01]  /*16a0*/  FADD.FTZ R110, R111, R126 ;  /* 0x0000007e6f6e7221 */ /* 0x000fe20000010000 */
[----:B------:R-:W-:-:S03]  /*16b0*/  FFMA.FTZ R109, R125, R126, R108 ;  /* 0x0000007e7d6d7223 */ /* 0x000fc6000001006c */
[----:B------:R-:W-:Y:S01]  /*16c0*/  FADD.FTZ R189, R110, R129 ;  /* 0x000000816ebd7221 */ /* 0x000fe20000010000 */
[----:B------:R-:W-:-:S07]  /*16d0*/  FFMA.FTZ R188, R130, R129, R109 ;  /* 0x0000008182bc7223 */ /* 0x000fce000001006d */
.L_x_789:
[----:B------:R-:W-:Y:S05]  /*16e0*/  BSYNC.RECONVERGENT B1 ;  /* 0x0000000000017941 */ /* 0x000fea0003800200 */
.L_x_788:
        /* <DEDUP_REMOVED lines=15> */
[----:B------:R-:W-:Y:S02]  /*17e0*/  SHF.L.U32 R134, R16, 0x10, RZ ;  /* 0x0000001010867819 */ /* 0x000fe400000006ff */
[----:B------:R-:W-:Y:S01]  /*17f0*/  SHF.L.U32 R138, R17, 0x10, RZ ;  /* 0x00000010118a7819 */ /* 0x000fe200000006ff */
[----:B0-----:R-:W-:-:S05]  /*1800*/  @P5 IMAD.WIDE.U32 R110, R185, 0x8, R110 ;  /* 0x00000008b96e5825 */ /* 0x001fca00078e006e */
[----:B------:R0:W5:Y:S01]  /*1810*/  @P5 LDG.E.64 R160, desc[UR8][R110.64] ;  /* 0x000000086ea05981 */ /* 0x000162000c1e1b00 */
[----:B------:R-:W-:Y:S01]  /*1820*/  IADD3 R181, PT, PT, R181, 0x80, RZ ;  /* 0x00000080b5b57810 */ /* 0x000fe20007ffe0ff */
[----:B------:R-:W-:Y:S01]  /*1830*/  VIADD R183, R183, 0x80 ;  /* 0x00000080b7b77836 */ /* 0x000fe20000000000 */
[----:B------:R-:W-:Y:S02]  /*1840*/  IADD3 R185, PT, PT, R185, 0x80, RZ ;  /* 0x00000080b9b97810 */ /* 0x000fe40007ffe0ff */
[C---:B---3--:R-:W-:Y:S02]  /*1850*/  SHF.L.U32 R137, R108.reuse, 0x10, RZ ;  /* 0x000000106c897819 */ /* 0x048fe400000006ff */
[----:B------:R-:W-:-:S03]  /*1860*/  SHF.R.U64 R108, R108, 0x10, R109 ;  /* 0x000000106c6c7819 */ /* 0x000fc6000000126d */
[----:B------:R-:W-:Y:S01]  /*1870*/  FADD.FTZ R137, -R180, R137 ;  /* 0x00000089b4897221 */ /* 0x000fe20000010100 */
[----:B----4-:R-:W-:Y:S01]  /*1880*/  IMAD.MOV.U32 R133, RZ, RZ, R112 ;  /* 0x000000ffff857224 */ /* 0x010fe200078e0070 */
[--C-:B------:R-:W-:Y:S02]  /*1890*/  SHF.R.U64 R136, R112, 0x10, R113.reuse ;  /* 0x0000001070887819 */ /* 0x100fe40000001271 */
[----:B------:R-:W-:Y:S02]  /*18a0*/  MOV R135, R113 ;  /* 0x0000007100877202 */ /* 0x000fe40000000f00 */
        /* <DEDUP_REMOVED lines=9> */
[----:B------:R-:W-:Y:S01]  /*1940*/  IMAD.U32 R108, R136, 0x10000, RZ ;  /* 0x00010000886c7824 */ /* 0x000fe200078e00ff */
[----:B0-----:R-:W-:-:S03]  /*1950*/  SHF.L.U32 R111, R135, 0x10, RZ ;  /* 0x00000010876f7819 */ /* 0x001fc600000006ff */
[C---:B------:R-:W-:Y:S01]  /*1960*/  FADD.FTZ R109, -R180.reuse, R109 ;  /* 0x0000006db46d7221 */ /* 0x040fe20000010100 */
[----:B------:R-:W-:Y:S01]  /*1970*/  SHF.L.U32 R137, R15, 0x10, RZ ;  /* 0x000000100f897819 */ /* 0x000fe200000006ff */
[----:B------:R-:W-:Y:S02]  /*1980*/  FADD.FTZ R135, -R180, R167 ;  /* 0x000000a7b4877221 */ /* 0x000fe40000010100 */
[C---:B------:R-:W-:Y:S01]  /*1990*/  FMUL.FTZ R136, R174.reuse, R109 ;  /* 0x0000006dae887220 */ /* 0x040fe20000410000 */
[----:B------:R-:W-:Y:S01]  /*19a0*/  FADD.FTZ R77, R77, R108 ;  /* 0x0000006c4d4d7221 */ /* 0x000fe20000010000 */
[----:B------:R-:W-:Y:S01]  /*19b0*/  FMUL.FTZ R135, R174, R135 ;  /* 0x00000087ae877220 */ /* 0x000fe20000410000 */
[-C--:B------:R-:W-:Y:S01]  /*19c0*/  FMUL.FTZ R137, R137, R108.reuse ;  /* 0x0000006c89897220 */ /* 0x080fe20000410000 */
        /* <DEDUP_REMOVED lines=19> */
.L_x_791:
[----:B------:R-:W-:Y:S05]  /*1b00*/  BSYNC.RECONVERGENT B1 ;  /* 0x0000000000017941 */ /* 0x000fea0003800200 */
.L_x_790:
        /* <DEDUP_REMOVED lines=20> */
[----:B------:R-:W-:Y:S02]  /*1c50*/  IADD3 R185, PT, PT, R185, 0x80, RZ ;  /* 0x00000080b9b97810 */ /* 0x000fe40007ffe0ff */
[C---:B---3--:R-:W-:Y:S01]  /*1c60*/  SHF.L.U32 R145, R108.reuse, 0x10, RZ ;  /* 0x000000106c917819 */ /* 0x048fe200000006ff */
[----:B------:R-:W-:Y:S01]  /*1c70*/  IMAD.U32 R147, R109, 0x10000, RZ ;  /* 0x000100006d937824 */ /* 0x000fe200078e00ff */
        /* <DEDUP_REMOVED lines=8> */
[----:B------:R-:W-:-:S04]  /*1d00*/  FMUL.FTZ R141, R174, R145 ;  /* 0x00000091ae8d7220 */ /* 0x000fc80000410000 */
[-C--:B------:R-:W-:Y:S01]  /*1d10*/  FMUL.FTZ R142, R142, R109.reuse ;  /* 0x0000006d8e8e7220 */ /* 0x080fe20000410000 */
[----:B------:R-:W-:Y:S01]  /*1d20*/  FADD.FTZ R72, R72, R109 ;  /* 0x0000006d48487221 */ /* 0x000fe20000010000 */
[----:B------:R-:W-:Y:S01]  /*1d30*/  FFMA.FTZ R92, R141, R109, R92 ;  /* 0x0000006d8d5c7223 */ /* 0x000fe2000001005c */
[----:B------:R-:W-:Y:S01]  /*1d40*/  IMAD.U32 R109, R108, 0x10000, RZ ;  /* 0x000100006c6d7824 */ /* 0x000fe200078e00ff */
[----:B0-----:R-:W-:-:S03]  /*1d50*/  SHF.L.U32 R111, R143, 0x10, RZ ;  /* 0x000000108f6f7819 */ /* 0x001fc600000006ff */
[C---:B------:R-:W-:Y:S01]  /*1d60*/  FADD.FTZ R109, -R180.reuse, R109 ;  /* 0x0000006db46d7221 */ /* 0x040fe20000010100 */
[----:B------:R-:W-:Y:S01]  /*1d70*/  SHF.L.U32 R145, R19, 0x10, RZ ;  /* 0x0000001013917819 */ /* 0x000fe200000006ff */
[----:B------:R-:W-:Y:S01]  /*1d80*/  FADD.FTZ R143, -R180, R147 ;  /* 0x00000093b48f7221 */ /* 0x000fe20000010100 */
[----:B------:R-:W-:Y:S01]  /*1d90*/  SHF.L.U32 R108, R146, 0x10, RZ ;  /* 0x00000010926c7819 */ /* 0x000fe200000006ff */
[C---:B------:R-:W-:Y:S01]  /*1da0*/  FMUL.FTZ R146, R174.reuse, R109 ;  /* 0x0000006dae927220 */ /* 0x040fe20000410000 */
[----:B------:R-:W-:Y:S01]  /*1db0*/  SHF.L.U32 R113, R113, 0x10, RZ ;  /* 0x0000001071717819 */ /* 0x000fe200000006ff */
[----:B------:R-:W-:Y:S02]  /*1dc0*/  FMUL.FTZ R143, R174, R143 ;  /* 0x0000008fae8f7220 */ /* 0x000fe40000410000 */
        /* <DEDUP_REMOVED lines=10> */
[----:B------:R-:W-:-:S02]  /*1e70*/  IMAD.U32 R110, R112, 0x10000, RZ ;  /* 0x00010000706e7824 */ /* 0x000fc400078e00ff */
        /* <DEDUP_REMOVED lines=10> */
.L_x_793:
[----:B------:R-:W-:Y:S05]  /*1f20*/  BSYNC.RECONVERGENT B1 ;  /* 0x0000000000017941 */ /* 0x000fea0003800200 */
.L_x_792:
        /* <DEDUP_REMOVED lines=15> */
[----:B-1----:R-:W-:Y:S01]  /*2020*/  IMAD.WIDE.U32 R112, R181, 0x4, R112 ;  /* 0x00000004b5707825 */ /* 0x002fe200078e0070 */
[----:B------:R-:W-:-:S04]  /*2030*/  SHF.L.U32 R150, R22, 0x10, RZ ;  /* 0x0000001016967819 */ /* 0x000fc800000006ff */
[----:B------:R1:W5:Y:S01]  /*2040*/  LDG.E R149, desc[UR8][R112.64] ;  /* 0x0000000870957981 */ /* 0x000362000c1e1900 */
[----:B------:R-:W-:Y:S02]  /*2050*/  SHF.L.U32 R154, R23, 0x10, RZ ;  /* 0x00000010179a7819 */ /* 0x000fe400000006ff */
[----:B---3--:R-:W-:Y:S02]  /*2060*/  MOV R151, R110 ;  /* 0x0000006e00977202 */ /* 0x008fe40000000f00 */
        /* <DEDUP_REMOVED lines=10> */
[----:B------:R-:W-:-:S02]  /*2110*/  SHF.L.U32 R109, R151, 0x10, RZ ;  /* 0x00000010976d7819 */ /* 0x000fc400000006ff */
[----:B------:R-:W-:Y:S01]  /*2120*/  SHF.L.U32 R113, R110, 0x10, RZ ;  /* 0x000000106e717819 */ /* 0x000fe200000006ff */
[----:B------:R-:W-:Y:S01]  /*2130*/  FADD.FTZ R111, -R180, R111 ;  /* 0x0000006fb46f7221 */ /* 0x000fe20000010100 */
[----:B------:R-:W-:Y:S01]  /*2140*/  FMUL.FTZ R151, R174, R115 ;  /* 0x00000073ae977220 */ /* 0x000fe20000410000 */
[----:B------:R-:W-:Y:S01]  /*2150*/  SHF.L.U32 R108, R155, 0x10, RZ ;  /* 0x000000109b6c7819 */ /* 0x000fe200000006ff */
[-C--:B------:R-:W-:Y:S01]  /*2160*/  FMUL.FTZ R150, R150, R109.reuse ;  /* 0x0000006d96967220 */ /* 0x080fe20000410000 */
[----:B------:R-:W-:Y:S01]  /*2170*/  FADD.FTZ R181, -R180, R113 ;  /* 0x00000071b4b57221 */ /* 0x000fe20000010100 */
[----:B------:R-:W-:Y:S01]  /*2180*/  SHF.L.U32 R113, R114, 0x10, RZ ;  /* 0x0000001072717819 */ /* 0x000fe200000006ff */
[----:B------:R-:W-:Y:S01]  /*2190*/  FADD.FTZ R68, R68, R109 ;  /* 0x0000006d44447221 */ /* 0x000fe20000010000 */
[----:B------:R-:W-:Y:S01]  /*21a0*/  FFMA.FTZ R88, R151, R109, R88 ;  /* 0x0000006d97587223 */ /* 0x000fe20000010058 */
[----:B------:R-:W-:Y:S01]  /*21b0*/  FMUL.FTZ R166, R174, R111 ;  /* 0x0000006faea67220 */ /* 0x000fe20000410000 */
[----:B------:R-:W-:Y:S01]  /*21c0*/  FADD.FTZ R153, -R180, R153 ;  /* 0x00000099b4997221 */ /* 0x000fe20000010100 */
[----:B------:R-:W-:-:S02]  /*21d0*/  IMAD.U32 R152, R24, 0x10000, RZ ;  /* 0x0001000018987824 */ /* 0x000fc400078e00ff */
[----:B------:R-:W-:Y:S01]  /*21e0*/  FMUL.FTZ R154, R154, R108 ;  /* 0x0000006c9a9a7220 */ /* 0x000fe20000410000 */
[----:B------:R-:W-:Y:S01]  /*21f0*/  FADD.FTZ R189, R189, R150 ;  /* 0x00000096bdbd7221 */ /* 0x000fe20000010000 */
[----:B------:R-:W-:Y:S01]  /*2200*/  FFMA.FTZ R109, R151, R150, R188 ;  /* 0x00000096976d7223 */ /* 0x000fe200000100bc */
[----:B------:R-:W-:Y:S01]  /*2210*/  SHF.L.U32 R155, R25, 0x10, RZ ;  /* 0x00000010199b7819 */ /* 0x000fe200000006ff */
        /* <DEDUP_REMOVED lines=16> */
[----:B------:R-:W-:Y:S06]  /*2320*/  BRA `(.L_x_794) ;  /* 0x0000000400687947 */ /* 0x000fec0003800000 */
.L_x_785:
[----:B------:R-:W0:Y:S01]  /*2330*/  LDC R2, c[0x0][0x388] ;  /* 0x0000e200ff027b82 */ /* 0x000e220000000800 */
[----:B------:R-:W1:Y:S01]  /*2340*/  S2R R0, SR_TID.X ;  /* 0x0000000000007919 */ /* 0x000e620000002100 */
        /* <DEDUP_REMOVED lines=11> */
[-C--:B-1----:R-:W-:Y:S02]  /*2400*/  LEA.HI.SX32 R195, R109, R0.reuse, 0x1e ;  /* 0x000000006dc37211 */ /* 0x082fe400078ff2ff */
[----:B------:R-:W-:-:S02]  /*2410*/  @P4 LEA.HI.SX32 R199, R111, R0, 0x1e ;  /* 0x000000006fc74211 */ /* 0x000fc400078ff2ff */
[----:B------:R-:W-:Y:S01]  /*2420*/  MOV R197, R195 ;  /* 0x000000c300c57202 */ /* 0x000fe20000000f00 */
        /* <DEDUP_REMOVED lines=12> */
[C---:B-1----:R-:W-:Y:S01]  /*24f0*/  @P1 IMAD.WIDE.U32 R112, R199.reuse, 0x4, R112 ;  /* 0x00000004c7701825 */ /* 0x042fe200078e0070 */
[----:B------:R-:W-:-:S04]  /*2500*/  @P1 IADD3 R199, PT, PT, R199, 0x80, RZ ;  /* 0x00000080c7c71810 */ /* 0x000fc80007ffe0ff */
[----:B------:R0:W5:Y:S01]  /*2510*/  @P1 LDG.E R121, desc[UR8][R112.64] ;  /* 0x0000000870791981 */ /* 0x000162000c1e1900 */
[C---:B--2---:R-:W-:Y:S01]  /*2520*/  @P2 IMAD.WIDE.U32 R110, R199.reuse, 0x4, R110 ;  /* 0x00000004c76e2825 */ /* 0x044fe200078e006e */
[----:B------:R-:W-:-:S04]  /*2530*/  @P2 IADD3 R199, PT, PT, R199, 0x80, RZ ;  /* 0x00000080c7c72810 */ /* 0x000fc80007ffe0ff */
[----:B------:R0:W5:Y:S01]  /*2540*/  @P2 LDG.E R131, desc[UR8][R110.64] ;  /* 0x000000086e832981 */ /* 0x000162000c1e1900 */
[----:B---3--:R-:W-:-:S05]  /*2550*/  @P3 IMAD.WIDE.U32 R108, R199, 0x4, R108 ;  /* 0x00000004c76c3825 */ /* 0x008fca00078e006c */
[----:B------:R0:W5:Y:S01]  /*2560*/  @P3 LDG.E R139, desc[UR8][R108.64] ;  /* 0x000000086c8b3981 */ /* 0x000162000c1e1900 */
[----:B------:R-:W-:Y:S02]  /*2570*/  ISETP.GE.U32.AND P5, PT, R4, 0x280, PT ;  /* 0x000002800400780c */ /* 0x000fe40003fa6070 */
[----:B------:R-:W-:Y:S01]  /*2580*/  CS2R R188, SRZ ;  /* 0x0000000000bc7805 */ /* 0x000fe2000001ff00 */
[----:B------:R-:W-:Y:S01]  /*2590*/  @P3 VIADD R199, R199, 0x80 ;  /* 0x00000080c7c73836 */ /* 0x000fe20000000000 */
[----:B------:R-:W-:-:S09]  /*25a0*/  P2R R167, PR, RZ, 0x20 ;  /* 0x00000020ffa77803 */ /* 0x000fd20000000000 */
[----:B0-----:R-:W-:Y:S05]  /*25b0*/  @!P5 BRA `(.L_x_794) ;  /* 0x0000000000c4d947 */ /* 0x001fea0003800000 */
[----:B------:R-:W0:Y:S02]  /*25c0*/  LDC.64 R108, c[0x0][0x3b0] ;  /* 0x0000ec00ff6c7b82 */ /* 0x000e240000000a00 */
[----:B0-----:R-:W-:-:S05]  /*25d0*/  IMAD.WIDE.U32 R108, R199, 0x4, R108 ;  /* 0x00000004c76c7825 */ /* 0x001fca00078e006c */
[----:B------:R0:W5:Y:S01]  /*25e0*/  LDG.E R149, desc[UR8][R108.64] ;  /* 0x000000086c957981 */ /* 0x000162000c1e1900 */
[----:B------:R-:W-:Y:S05]  /*25f0*/  BRA `(.L_x_794) ;  /* 0x0000000000b47947 */ /* 0x000fea0003800000 */
.L_x_795:
[C---:B------:R-:W-:Y:S02]  /*2600*/  ISETP.GE.U32.AND P0, PT, R4.reuse, 0x80, PT ;  /* 0x000000800400780c */ /* 0x040fe40003f06070 */
[C---:B------:R-:W-:Y:S02]  /*2610*/  ISETP.GE.U32.AND P1, PT, R4.reuse, 0x100, PT ;  /* 0x000001000400780c */ /* 0x040fe40003f26070 */
[C---:B------:R-:W-:Y:S02]  /*2620*/  ISETP.GE.U32.AND P2, PT, R4.reuse, 0x180, PT ;  /* 0x000001800400780c */ /* 0x040fe40003f46070 */
[C---:B------:R-:W-:Y:S02]  /*2630*/  ISETP.GE.U32.AND P3, PT, R4.reuse, 0x200, PT ;  /* 0x000002000400780c */ /* 0x040fe40003f66070 */
[----:B------:R-:W-:-:S04]  /*2640*/  ISETP.GE.U32.AND P5, PT, R4, 0x280, PT ;  /* 0x000002800400780c */ /* 0x000fc80003fa6070 */
[----:B------:R-:W-:Y:S01]  /*2650*/  P2R R167, PR, RZ, 0x20 ;  /* 0x00000020ffa77803 */ /* 0x000fe20000000000 */
[----:B------:R-:W0:Y:S08]  /*2660*/  @P0 LDC.64 R190, c[0x0][0x438] ;  /* 0x00010e00ffbe0b82 */ /* 0x000e300000000a00 */
[----:B------:R-:W1:Y:S08]  /*2670*/  @P0 LDC.64 R188, c[0x0][0x3b0] ;  /* 0x0000ec00ffbc0b82 */ /* 0x000e700000000a00 */
[----:B------:R-:W2:Y:S08]  /*2680*/  @P1 LDC.64 R186, c[0x0][0x438] ;  /* 0x00010e00ffba1b82 */ /* 0x000eb00000000a00 */
[----:B------:R-:W3:Y:S01]  /*2690*/  @P1 LDC.64 R184, c[0x0][0x3b0] ;  /* 0x0000ec00ffb81b82 */ /* 0x000ee20000000a00 */
[C---:B0-----:R-:W-:Y:S01]  /*26a0*/  @P0 IMAD.WIDE.U32 R190, R197.reuse, 0x8, R190 ;  /* 0x00000008c5be0825 */ /* 0x041fe200078e00be */
[----:B------:R-:W-:-:S04]  /*26b0*/  @P0 IADD3 R197, PT, PT, R197, 0x80, RZ ;  /* 0x00000080c5c50810 */ /* 0x000fc80007ffe0ff */
[----:B------:R-:W5:Y:S02]  /*26c0*/  @P0 LDG.E.64 R164, desc[UR8][R190.64] ;  /* 0x00000008bea40981 */ /* 0x000f64000c1e1b00 */
[----:B------:R-:W0:Y:S01]  /*26d0*/  @P2 LDC.64 R182, c[0x0][0x438] ;  /* 0x00010e00ffb62b82 */ /* 0x000e220000000a00 */
[C---:B-1----:R-:W-:Y:S01]  /*26e0*/  @P0 IMAD.WIDE.U32 R188, R199.reuse, 0x4, R188 ;  /* 0x00000004c7bc0825 */ /* 0x042fe200078e00bc */
[----:B------:R-:W-:-:S04]  /*26f0*/  @P0 IADD3 R199, PT, PT, R199, 0x80, RZ ;  /* 0x00000080c7c70810 */ /* 0x000fc80007ffe0ff */
[----:B------:R1:W5:Y:S02]  /*2700*/  @P0 LDG.E R46, desc[UR8][R188.64] ;  /* 0x00000008bc2e0981 */ /* 0x000364000c1e1900 */
[----:B------:R-:W4:Y:S01]  /*2710*/  @P2 LDC.64 R180, c[0x0][0x3b0] ;  /* 0x0000ec00ffb42b82 */ /* 0x000f220000000a00 */
[C---:B--2---:R-:W-:Y:S01]  /*2720*/  @P1 IMAD.WIDE.U32 R186, R197.reuse, 0x8, R186 ;  /* 0x00000008c5ba1825 */ /* 0x044fe200078e00ba */
[----:B------:R-:W-:-:S04]  /*2730*/  @P1 IADD3 R197, PT, PT, R197, 0x80, RZ ;  /* 0x00000080c5c51810 */ /* 0x000fc80007ffe0ff */
[----:B------:R2:W5:Y:S02]  /*2740*/  @P1 LDG.E.64 R162, desc[UR8][R186.64] ;  /* 0x00000008baa21981 */ /* 0x000564000c1e1b00 */
[----:B------:R-:W1:Y:S01]  /*2750*/  @P3 LDC.64 R114, c[0x0][0x438] ;  /* 0x00010e00ff723b82 */ /* 0x000e620000000a00 */
[C---:B---3--:R-:W-:Y:S01]  /*2760*/  @P1 IMAD.WIDE.U32 R184, R199.reuse, 0x4, R184 ;  /* 0x00000004c7b81825 */ /* 0x048fe200078e00b8 */
[----:B------:R-:W-:-:S04]  /*2770*/  @P1 IADD3 R199, PT, PT, R199, 0x80, RZ ;  /* 0x00000080c7c71810 */ /* 0x000fc80007ffe0ff */
[----:B------:R2:W5:Y:S02]  /*2780*/  @P1 LDG.E R121, desc[UR8][R184.64] ;  /* 0x00000008b8791981 */ /* 0x000564000c1e1900 */
[----:B------:R-:W3:Y:S01]  /*2790*/  @P3 LDC.64 R112, c[0x0][0x3b0] ;  /* 0x0000ec00ff703b82 */ /* 0x000ee20000000a00 */
[C---:B0-----:R-:W-:Y:S01]  /*27a0*/  @P2 IMAD.WIDE.U32 R182, R197.reuse, 0x8, R182 ;  /* 0x00000008c5b62825 */ /* 0x041fe200078e00b6 */
[----:B------:R-:W-:-:S04]  /*27b0*/  @P2 IADD3 R197, PT, PT, R197, 0x80, RZ ;  /* 0x00000080c5c52810 */ /* 0x000fc80007ffe0ff */
[----:B------:R2:W5:Y:S02]  /*27c0*/  @P2 LDG.E.64 R160, desc[UR8][R182.64] ;  /* 0x00000008b6a02981 */ /* 0x000564000c1e1b00 */
[----:B------:R-:W0:Y:S01]  /*27d0*/  @P5 LDC.64 R108, c[0x0][0x3b0] ;  /* 0x0000ec00ff6c5b82 */ /* 0x000e220000000a00 */
[----:B----4-:R-:W-:-:S04]  /*27e0*/  @P2 IMAD.WIDE.U32 R180, R199, 0x4, R180 ;  /* 0x00000004c7b42825 */ /* 0x010fc800078e00b4 */
[----:B------:R-:W-:Y:S01]  /*27f0*/  @P2 VIADD R199, R199, 0x80 ;  /* 0x00000080c7c72836 */ /* 0x000fe20000000000 */
[----:B------:R2:W5:Y:S02]  /*2800*/  @P2 LDG.E R131, desc[UR8][R180.64] ;  /* 0x00000008b4832981 */ /* 0x000564000c1e1900 */
[----:B------:R-:W4:Y:S01]  /*2810*/  @P5 LDC.64 R110, c[0x0][0x438] ;  /* 0x00010e00ff6e5b82 */ /* 0x000f220000000a00 */
[C---:B-1----:R-:W-:Y:S01]  /*2820*/  @P3 IMAD.WIDE.U32 R114, R197.reuse, 0x8, R114 ;  /* 0x00000008c5723825 */ /* 0x042fe200078e0072 */
[----:B------:R-:W-:-:S04]  /*2830*/  @P3 IADD3 R197, PT, PT, R197, 0x80, RZ ;  /* 0x00000080c5c53810 */ /* 0x000fc80007ffe0ff */
[----:B------:R2:W5:Y:S01]  /*2840*/  @P3 LDG.E.64 R158, desc[UR8][R114.64] ;  /* 0x00000008729e3981 */ /* 0x000562000c1e1b00 */
[C---:B---3--:R-:W-:Y:S01]  /*2850*/  @P3 IMAD.WIDE.U32 R112, R199.reuse, 0x4, R112 ;  /* 0x00000004c7703825 */ /* 0x048fe200078e0070 */
[----:B------:R-:W-:-:S04]  /*2860*/  @P3 IADD3 R199, PT, PT, R199, 0x80, RZ ;  /* 0x00000080c7c73810 */ /* 0x000fc80007ffe0ff */
[----:B------:R2:W5:Y:S01]  /*2870*/  @P3 LDG.E R139, desc[UR8][R112.64] ;  /* 0x00000008708b3981 */ /* 0x000562000c1e1900 */
[----:B0-----:R-:W-:-:S05]  /*2880*/  @P5 IMAD.WIDE.U32 R108, R199, 0x4, R108 ;  /* 0x00000004c76c5825 */ /* 0x001fca00078e006c */
[----:B------:R2:W5:Y:S01]  /*2890*/  @P5 LDG.E R149, desc[UR8][R108.64] ;  /* 0x000000086c955981 */ /* 0x000562000c1e1900 */
[----:B----4-:R-:W-:-:S05]  /*28a0*/  @P5 IMAD.WIDE.U32 R110, R197, 0x8, R110 ;  /* 0x00000008c56e5825 */ /* 0x010fca00078e006e */
[----:B------:R2:W5:Y:S01]  /*28b0*/  @P5 LDG.E.64 R156, desc[UR8][R110.64] ;  /* 0x000000086e9c5981 */ /* 0x000562000c1e1b00 */
[----:B------:R-:W-:-:S07]  /*28c0*/  CS2R R188, SRZ ;  /* 0x0000000000bc7805 */ /* 0x000fce000001ff00 */
.L_x_794:
[----:B------:R-:W-:Y:S05]  /*28d0*/  BSYNC.RECONVERGENT B0 ;  /* 0x0000000000007941 */ /* 0x000fea0003800200 */
.L_x_784:
[----:B0-2---:R-:W0:Y:S01]  /*28e0*/  SHFL.DOWN PT, R108, R189, 0x10, 0x1f ;  /* 0x0a001f00bd6c7f89 */ /* 0x005e2200000e0000 */
        /* <DEDUP_REMOVED lines=30> */
.L_x_797:
[----:B------:R-:W-:Y:S05]  /*2ad0*/  BSYNC.RECONVERGENT B0 ;  /* 0x0000000000007941 */ /* 0x000fea0003800200 */
.L_x_796:
[----:B------:R-:W1:Y:S08]  /*2ae0*/  S2UR UR5, SR_CgaCtaId ;  /* 0x00000000000579c3 */ /* 0x000e700000008800 */
[----:B------:R-:W-:Y:S01]  /*2af0*/  BAR.SYNC.DEFER_BLOCKING 0x0 ;  /* 0x0000000000007b1d */ /* 0x000fe20000010000 */
[----:B------:R-:W-:-:S05]  /*2b00*/  ISETP.NE.AND P5, PT, RZ, UR7, PT ;  /* 0x00000007ff007c0c */ /* 0x000fca000bfa5270 */
[----:B------:R-:W-:Y:S01]  /*2b10*/  UMOV UR4, 0x400 ;  /* 0x0000040000047882 */ /* 0x000fe20000000000 */
        /* <DEDUP_REMOVED lines=13> */
[----:B------:R-:W-:Y:S01]  /*2bf0*/  FADD.FTZ R108, R108, R113 ;  /* 0x000000716c6c7221 */ /* 0x000fe20000010000 */
[----:B------:R-:W-:Y:S01]  /*2c00*/  HFMA2 R112, -RZ, RZ, 0, 0 ;  /* 0x00000000ff707431 */ /* 0x000fe200000001ff */
[----:B------:R-:W-:Y:S01]  /*2c10*/  MOV R113, R195 ;  /* 0x000000c300717202 */ /* 0x000fe20000000f00 */
[----:B------:R-:W-:Y:S01]  /*2c20*/  FADD.FTZ R114, R114, R181 ;  /* 0x000000b572727221 */ /* 0x000fe20000010000 */
[----:B------:R-:W-:Y:S01]  /*2c30*/  @P4 IADD3 R181, PT, PT, R196, -0x1, RZ ;  /* 0xffffffffc4b54810 */ /* 0x000fe20007ffe0ff */
[----:B------:R-:W-:Y:S02]  /*2c40*/  FADD.FTZ R115, R115, R108 ;  /* 0x0000006c73737221 */ /* 0x000fe40000010000 */
[----:B------:R-:W-:Y:S02]  /*2c50*/  FMUL.FTZ R114, R114, UR12 ;  /* 0x0000000c72727c20 */ /* 0x000fe40008410000 */
[----:B------:R-:W-:-:S02]  /*2c60*/  @P4 IMAD R181, R181, R2, RZ ;  /* 0x00000002b5b54224 */ /* 0x000fc400078e02ff */
[----:B------:R-:W-:Y:S01]  /*2c70*/  FMUL.FTZ R115, R115, UR12 ;  /* 0x0000000c73737c20 */ /* 0x000fe20008410000 */
[----:B------:R-:W-:Y:S02]  /*2c80*/  FSEL R114, R114, RZ, !P5 ;  /* 0x000000ff72727208 */ /* 0x000fe40006800000 */
[----:B------:R-:W-:-:S04]  /*2c90*/  @P4 SHF.R.S32.HI R110, RZ, 0x1f, R181 ;  /* 0x0000001fff6e4819 */ /* 0x000fc800000114b5 */
[----:B------:R-:W-:-:S04]  /*2ca0*/  @P4 LEA.HI R181, R110, R181, RZ, 0x2 ;  /* 0x000000b56eb54211 */ /* 0x000fc800078f10ff */
[----:B------:R-:W-:Y:S01]  /*2cb0*/  @P4 LEA.HI.SX32 R112, R181, R0, 0x1e ;  /* 0x00000000b5704211 */ /* 0x000fe200078ff2ff */
        /* <DEDUP_REMOVED lines=11> */
.L_x_800:
[----:B------:R-:W-:Y:S05]  /*2d70*/  BRA.U UP0, `(.L_x_801) ;  /* 0x0000000d00747547 */ /* 0x000fea000b800000 */
[----:B------:R-:W-:Y:S01]  /*2d80*/  IMAD.U32 R181, RZ, RZ, UR16 ;  /* 0x00000010ffb57e24 */ /* 0x000fe2000f8e00ff */
[----:B------:R-:W-:-:S04]  /*2d90*/  MOV R183, UR17 ;  /* 0x0000001100b77c02 */ /* 0x000fc80008000f00 */
[----:B------:R-:W-:-:S04]  /*2da0*/  ISETP.NE.U32.AND P5, PT, R181, RZ, PT ;  /* 0x000000ffb500720c */ /* 0x000fc80003fa5070 */
[----:B------:R-:W-:-:S13]  /*2db0*/  ISETP.NE.AND.EX P5, PT, R183, RZ, PT, P5 ;  /* 0x000000ffb700720c */ /* 0x000fda0003fa5350 */
[----:B------:R-:W-:Y:S05]  /*2dc0*/  @P5 BRA `(.L_x_802) ;  /* 0x0000000400f45947 */ /* 0x000fea0003800000 */
[----:B------:R-:W-:Y:S05]  /*2dd0*/  @!P4 BRA `(.L_x_803) ;  /* 0x000000000078c947 */ /* 0x000fea0003800000 */
[----:B-----5:R-:W-:Y:S01]  /*2de0*/  LOP3.LUT P5, RZ, R46, 0xff, RZ, 0xc0, !PT ;  /* 0x000000ff2eff7812 */ /* 0x020fe200078ac0ff */
[----:B------:R-:W-:Y:S01]  /*2df0*/  BSSY.RECONVERGENT B1, `(.L_x_804) ;  /* 0x000000c000017945 */ /* 0x000fe20003800200 */
[----:B------:R-:W-:-:S11]  /*2e00*/  HFMA2 R109, -RZ, RZ, 0, 0 ;  /* 0x00000000ff6d7431 */ /* 0x000fd600000001ff */
[----:B------:R-:W-:Y:S05]  /*2e10*/  @!P5 BRA `(.L_x_805) ;  /* 0x000000000024d947 */ /* 0x000fea0003800000 */
[----:B------:R-:W-:Y:S01]  /*2e20*/  FFMA.FTZ R109, R3, R115, R114 ;  /* 0x00000073036d7223 */ /* 0x000fe20000010072 */
[----:B------:R-:W-:-:S03]  /*2e30*/  ISETP.GT.AND P6, PT, R173, RZ, PT ;  /* 0x000000ffad00720c */ /* 0x000fc60003fc4270 */
[----:B------:R-:W-:-:S04]  /*2e40*/  FADD.FTZ R109, R116, -R109 ;  /* 0x8000006d746d7221 */ /* 0x000fc80000010000 */
[----:B------:R-:W-:-:S05]  /*2e50*/  FMUL.FTZ R109, R174, R109 ;  /* 0x0000006dae6d7220 */ /* 0x000fca0000410000 */
[----:B------:R-:W-:-:S05]  /*2e60*/  FSEL R109, R109, RZ, P6 ;  /* 0x000000ff6d6d7208 */ /* 0x000fca0003000000 */
[----:B------:R-:W-:Y:S01]  /*2e70*/  FMUL.FTZ R108, R109, UR15 ;  /* 0x0000000f6d6c7c20 */ /* 0x000fe20008410000 */
[----:B------:R-:W-:-:S03]  /*2e80*/  SHF.L.U32 R109, R169, 0x10, RZ ;  /* 0x00000010a96d7819 */ /* 0x000fc600000006ff */
[----:B------:R-:W-:-:S04]  /*2e90*/  FMUL.FTZ R108, R108, UR14 ;  /* 0x0000000e6c6c7c20 */ /* 0x000fc80008410000 */
[----:B------:R-:W-:-:S07]  /*2ea0*/  FMUL.FTZ R109, R109, R108 ;  /* 0x0000006c6d6d7220 */ /* 0x000fce0000410000 */
.L_x_805:
[----:B------:R-:W-:Y:S05]  /*2eb0*/  BSYNC.RECONVERGENT B1 ;  /* 0x0000000000017941 */ /* 0x000fea0003800200 */
.L_x_804:
[----:B------:R-:W-:Y:S01]  /*2ec0*/  BSSY.RECONVERGENT B1, `(.L_x_806) ;  /* 0x000000d000017945 */ /* 0x000fe20003800200 */
[----:B------:R-:W-:Y:S01]  /*2ed0*/  FADD.FTZ R109, R64, R109 ;  /* 0x0000006d406d7221 */ /* 0x000fe20000010000 */
[----:B------:R-:W-:Y:S02]  /*2ee0*/  MOV R64, RZ ;  /* 0x000000ff00407202 */ /* 0x000fe40000000f00 */
        /* <DEDUP_REMOVED lines=8> */
[----:B------:R-:W-:-:S04]  /*2f70*/  FMUL.FTZ R111, R111, UR14 ;  /* 0x0000000e6f6f7c20 */ /* 0x000fc80008410000 */
[----:B------:R-:W-:-:S07]  /*2f80*/  FMUL.FTZ R64, R111, R64 ;  /* 0x000000406f407220 */ /* 0x000fce0000410000 */
.L_x_807:
[----:B------:R-:W-:Y:S05]  /*2f90*/  BSYNC.RECONVERGENT B1 ;  /* 0x0000000000017941 */ /* 0x000fea0003800200 */
.L_x_806:
[----:B------:R-:W-:Y:S01]  /*2fa0*/  F2FP.BF16.F32.PACK_AB R178, RZ, R64 ;  /* 0x00000040ffb2723e */ /* 0x000fe200000010ff */
[----:B------:R-:W-:-:S07]  /*2fb0*/  IMAD.MOV.U32 R64, RZ, RZ, R109 ;  /* 0x000000ffff407224 */ /* 0x000fce00078e006d */
.L_x_803:
[----:B------:R-:W-:Y:S05]  /*2fc0*/  @!P4 BRA `(.L_x_808) ;  /* 0x000000000078c947 */ /* 0x000fea0003800000 */
[----:B-----5:R-:W-:Y:S01]  /*2fd0*/  LOP3.LUT P5, RZ, R46, 0xff00, RZ, 0xc0, !PT ;  /* 0x0000ff002eff7812 */ /* 0x020fe200078ac0ff */
[----:B------:R-:W-:Y:S01]  /*2fe0*/  BSSY.RECONVERGENT B1, `(.L_x_809) ;  /* 0x000000c000017945 */ /* 0x000fe20003800200 */
[----:B------:R-:W-:-:S11]  /*2ff0*/  HFMA2 R108, -RZ, RZ, 0, 0 ;  /* 0x00000000ff6c7431 */ /* 0x000fd600000001ff */
        /* <DEDUP_REMOVED lines=8> */
[----:B------:R-:W-:-:S04]  /*3080*/  FMUL.FTZ R109, R109, UR14 ;  /* 0x0000000e6d6d7c20 */ /* 0x000fc80008410000 */
[----:B------:R-:W-:-:S07]  /*3090*/  FMUL.FTZ R108, R108, R109 ;  /* 0x0000006d6c6c7220 */ /* 0x000fce0000410000 */
.L_x_810:
[----:B------:R-:W-:Y:S05]  /*30a0*/  BSYNC.RECONVERGENT B1 ;  /* 0x0000000000017941 */ /* 0x000fea0003800200 */
.L_x_809:
[----:B------:R-:W-:Y:S01]  /*30b0*/  BSSY.RECONVERGENT B1, `(.L_x_811) ;  /* 0x000000d000017945 */ /* 0x000fe20003800200 */
[----:B------:R-:W-:Y:S01]  /*30c0*/  FADD.FTZ R108, R65, R108 ;  /* 0x0000006c416c7221 */ /* 0x000fe20000010000 */
[----:B------:R-:W-:Y:S02]  /*30d0*/  MOV R65, RZ ;  /* 0x000000ff00417202 */ /* 0x000fe40000000f00 */
        /* <DEDUP_REMOVED lines=10> */
.L_x_812:
[----:B------:R-:W-:Y:S05]  /*3180*/  BSYNC.RECONVERGENT B1 ;  /* 0x0000000000017941 */ /* 0x000fea0003800200 */
.L_x_811:
[----:B------:R-:W-:Y:S02]  /*3190*/  F2FP.BF16.F32.PACK_AB R177, RZ, R65 ;  /* 0x00000041ffb1723e */ /* 0x000fe400000010ff */
[----:B------:R-:W-:-:S07]  /*31a0*/  MOV R65, R108 ;  /* 0x0000006c00417202 */ /* 0x000fce0000000f00 */
.L_x_808:
[----:B------:R-:W-:Y:S05]  /*31b0*/  @!P4 BRA `(.L_x_813) ;  /* 0x000000000078c947 */ /* 0x000fea0003800000 */
[----:B-----5:R-:W-:Y:S01]  /*31c0*/  LOP3.LUT P5, RZ, R46, 0xff0000, RZ, 0xc0, !PT ;  /* 0x00ff00002eff7812 */ /* 0x020fe200078ac0ff */
[----:B------:R-:W-:Y:S01]  /*31d0*/  BSSY.RECONVERGENT B1, `(.L_x_814) ;  /* 0x000000c000017945 */ /* 0x000fe20003800200 */
[----:B------:R-:W-:-:S11]  /*31e0*/  IMAD.MOV.U32 R109, RZ, RZ, RZ ;  /* 0x000000ffff6d7224 */ /* 0x000fd600078e00ff */
        /* <DEDUP_REMOVED lines=10> */
.L_x_815:
[----:B------:R-:W-:Y:S05]  /*3290*/  BSYNC.RECONVERGENT B1 ;  /* 0x0000000000017941 */ /* 0x000fea0003800200 */
.L_x_814:
[----:B------:R-:W-:Y:S01]  /*32a0*/  FADD.FTZ R109, R66, R109 ;  /* 0x0000006d426d7221 */ /* 0x000fe20000010000 */
[----:B------:R-:W-:Y:S01]  /*32b0*/  BSSY.RECONVERGENT B1, `(.L_x_816) ;  /* 0x000000c000017945 */ /* 0x000fe20003800200 */
[----:B------:R-:W-:-:S03]  /*32c0*/  HFMA2 R66, -RZ, RZ, 0, 0 ;  /* 0x00000000ff427431 */ /* 0x000fc600000001ff */
        /* <DEDUP_REMOVED lines=10> */
.L_x_817:
[----:B------:R-:W-:Y:S05]  /*3370*/  BSYNC.RECONVERGENT B1 ;  /* 0x0000000000017941 */ /* 0x000fea0003800200 */
.L_x_816:
[----:B------:R-:W-:Y:S02]  /*3380*/  F2FP.BF16.F32.PACK_AB R176, RZ, R66 ;  /* 0x00000042ffb0723e */ /* 0x000fe400000010ff */
[----:B------:R-:W-:-:S07]  /*3390*/  MOV R66, R109 ;  /* 0x0000006d00427202 */ /* 0x000fce0000000f00 */
.L_x_813:
[----:B------:R-:W-:Y:S05]  /*33a0*/  @!P4 BRA `(.L_x_818) ;  /* 0x00000010003cc947 */ /* 0x000fea0003800000 */
[----:B-----5:R-:W-:Y:S01]  /*33b0*/  ISETP.GE.U32.AND P5, PT, R46, 0x1000000, PT ;  /* 0x010000002e00780c */ /* 0x020fe20003fa6070 */
[----:B------:R-:W-:Y:S01]  /*33c0*/  BSSY.RECONVERGENT B1, `(.L_x_819) ;  /* 0x000000c000017945 */ /* 0x000fe20003800200 */
[----:B------:R-:W-:-:S11]  /*33d0*/  HFMA2 R108, -RZ, RZ, 0, 0 ;  /* 0x00000000ff6c7431 */ /* 0x000fd600000001ff */
[----:B------:R-:W-:Y:S05]  /*33e0*/  @!P5 BRA `(.L_x_820) ;  /* 0x000000000024d947 */ /* 0x000fea0003800000 */
[----:B------:R-:W-:Y:S01]  /*33f0*/  FFMA.FTZ R108, R122, R115, R114 ;  /* 0x000000737a6c7223 */ /* 0x000fe20000010072 */
[----:B------:R-:W-:-:S03]  /*3400*/  ISETP.GT.AND P6, PT, R173, RZ, PT ;  /* 0x000000ffad00720c */ /* 0x000fc60003fc4270 */
[----:B------:R-:W-:Y:S01]  /*3410*/  FADD.FTZ R109, R119, -R108 ;  /* 0x8000006c776d7221 */ /* 0x000fe20000010000 */
[----:B------:R-:W-:-:S03]  /*3420*/  IMAD.U32 R108, R172, 0x10000, RZ ;  /* 0x00010000ac6c7824 */ /* 0x000fc600078e00ff */
[----:B------:R-:W-:-:S05]  /*3430*/  FMUL.FTZ R109, R174, R109 ;  /* 0x0000006dae6d7220 */ /* 0x000fca0000410000 */
[----:B------:R-:W-:-:S05]  /*3440*/  FSEL R109, R109, RZ, P6 ;  /* 0x000000ff6d6d7208 */ /* 0x000fca0003000000 */
[----:B------:R-:W-:-:S04]  /*3450*/  FMUL.FTZ R109, R109, UR15 ;  /* 0x0000000f6d6d7c20 */ /* 0x000fc80008410000 */
[----:B------:R-:W-:-:S04]  /*3460*/  FMUL.FTZ R109, R109, UR14 ;  /* 0x0000000e6d6d7c20 */ /* 0x000fc80008410000 */
[----:B------:R-:W-:-:S07]  /*3470*/  FMUL.FTZ R108, R108, R109 ;  /* 0x0000006d6c6c7220 */ /* 0x000fce0000410000 */
.L_x_820:
[----:B------:R-:W-:Y:S05]  /*3480*/  BSYNC.RECONVERGENT B1 ;  /* 0x0000000000017941 */ /* 0x000fea0003800200 */
.L_x_819:
        /* <DEDUP_REMOVED lines=13> */
.L_x_822:
[----:B------:R-:W-:Y:S05]  /*3560*/  BSYNC.RECONVERGENT B1 ;  /* 0x0000000000017941 */ /* 0x000fea0003800200 */
.L_x_821:
[----:B------:R-:W-:Y:S02]  /*3570*/  F2FP.BF16.F32.PACK_AB R175, RZ, R67 ;  /* 0x00000043ffaf723e */ /* 0x000fe400000010ff */
[----:B------:R-:W-:Y:S01]  /*3580*/  MOV R67, R108 ;  /* 0x0000006c00437202 */ /* 0x000fe20000000f00 */
[----:B------:R-:W-:Y:S06]  /*3590*/  BRA `(.L_x_818) ;  /* 0x0000000c00c07947 */ /* 0x000fec0003800000 */
.L_x_802:
[-CC-:B------:R-:W-:Y:S01]  /*35a0*/  FFMA.FTZ R108, R120, R115.reuse, R114.reuse ;  /* 0x00000073786c7223 */ /* 0x180fe20000010072 */
[-CC-:B------:R-:W-:Y:S01]  /*35b0*/  FFMA.FTZ R109, R3, R115.reuse, R114.reuse ;  /* 0x00000073036d7223 */ /* 0x180fe20000010072 */
[-C--:B------:R-:W-:Y:S01]  /*35c0*/  FFMA.FTZ R179, R47, R115.reuse, R114 ;  /* 0x000000732fb37223 */ /* 0x080fe20000010072 */
[----:B------:R-:W-:Y:S01]  /*35d0*/  ISETP.GT.AND P5, PT, R173, RZ, PT ;  /* 0x000000ffad00720c */ /* 0x000fe20003fa4270 */
[----:B------:R-:W-:Y:S01]  /*35e0*/  FADD.FTZ R111, R117, -R108 ;  /* 0x8000006c756f7221 */ /* 0x000fe20000010000 */
[----:B------:R-:W-:Y:S01]  /*35f0*/  FADD.FTZ R109, R116, -R109 ;  /* 0x8000006d746d7221 */ /* 0x000fe20000010000 */
[----:B------:R-:W-:Y:S01]  /*3600*/  FFMA.FTZ R108, R122, R115, R114 ;  /* 0x000000737a6c7223 */ /* 0x000fe20000010072 */
[----:B------:R-:W-:Y:S01]  /*3610*/  FADD.FTZ R179, R118, -R179 ;  /* 0x800000b376b37221 */ /* 0x000fe20000010000 */
        /* <DEDUP_REMOVED lines=12> */
[----:B-----5:R-:W-:-:S13]  /*36e0*/  LOP3.LUT P5, RZ, R46, 0xff, RZ, 0xc0, !PT ;  /* 0x000000ff2eff7812 */ /* 0x020fda00078ac0ff */
[----:B------:R-:W0:Y:S01]  /*36f0*/  @P5 LDC.64 R110, c[0x0][0x408] ;  /* 0x00010200ff6e5b82 */ /* 0x000e220000000a00 */
[----:B------:R-:W-:-:S07]  /*3700*/  @P5 SHF.L.U32 R178, R26, 0x10, RZ ;  /* 0x000000101ab25819 */ /* 0x000fce00000006ff */
[----:B------:R-:W1:Y:S01]  /*3710*/  @P5 LDC.64 R108, c[0x0][0x408] ;  /* 0x00010200ff6c5b82 */ /* 0x000e620000000a00 */
[----:B0-----:R-:W-:Y:S01]  /*3720*/  @P5 FMUL.FTZ R185, R180, R111 ;  /* 0x0000006fb4b95220 */ /* 0x001fe20000410000 */
[----:B------:R-:W-:-:S03]  /*3730*/  MOV R111, RZ ;  /* 0x000000ff006f7202 */ /* 0x000fc60000000f00 */
[----:B------:R-:W-:Y:S01]  /*3740*/  @P5 FMUL.FTZ R185, R185, R110 ;  /* 0x0000006eb9b95220 */ /* 0x000fe20000410000 */
[----:B-1----:R-:W-:-:S03]  /*3750*/  @P5 FMUL.FTZ R179, R180, R109 ;  /* 0x0000006db4b35220 */ /* 0x002fc60000410000 */
[----:B------:R-:W-:Y:S01]  /*3760*/  @P5 FMUL.FTZ R111, R178, R185 ;  /* 0x000000b9b26f5220 */ /* 0x000fe20000410000 */
[----:B------:R-:W-:Y:S02]  /*3770*/  HFMA2 R109, -RZ, RZ, 0, 0 ;  /* 0x00000000ff6d7431 */ /* 0x000fe400000001ff */
[----:B------:R-:W-:Y:S01]  /*3780*/  @P5 FMUL.FTZ R108, R179, R108 ;  /* 0x0000006cb36c5220 */ /* 0x000fe20000410000 */
[----:B------:R-:W-:Y:S01]  /*3790*/  @P5 IMAD.U32 R179, R169, 0x10000, RZ ;  /* 0x00010000a9b35824 */ /* 0x000fe200078e00ff */
[----:B------:R-:W-:-:S03]  /*37a0*/  F2FP.BF16.F32.PACK_AB R111, RZ, R111 ;  /* 0x0000006fff6f723e */ /* 0x000fc600000010ff */
[----:B------:R-:W-:Y:S01]  /*37b0*/  @P5 FMUL.FTZ R109, R179, R108 ;  /* 0x0000006cb36d5220 */ /* 0x000fe20000410000 */
[----:B------:R-:W-:-:S03]  /*37c0*/  PRMT R178, R111, 0x7610, R178 ;  /* 0x000076106fb27816 */ /* 0x000fc600000000b2 */
[----:B------:R-:W-:-:S07]  /*37d0*/  FADD.FTZ R64, R64, R109 ;  /* 0x0000006d40407221 */ /* 0x000fce0000010000 */
.L_x_823:
[----:B------:R-:W-:Y:S05]  /*37e0*/  @!P4 BRA `(.L_x_824) ;  /* 0x000000000040c947 */ /* 0x000fea0003800000 */
[----:B-----5:R-:W-:Y:S01]  /*37f0*/  LOP3.LUT P5, RZ, R46, 0xff00, RZ, 0xc0, !PT ;  /* 0x0000ff002eff7812 */ /* 0x020fe200078ac0ff */
[----:B------:R-:W-:-:S12]  /*3800*/  HFMA2 R180, -RZ, RZ, 0, 0 ;  /* 0x00000000ffb47431 */ /* 0x000fd800000001ff */
[----:B------:R-:W0:Y:S01]  /*3810*/  @P5 LDC.64 R110, c[0x0][0x408] ;  /* 0x00010200ff6e5b82 */ /* 0x000e220000000a00 */
[----:B------:R-:W-:-:S07]  /*3820*/  @P5 SHF.L.U32 R177, R27, 0x10, RZ ;  /* 0x000000101bb15819 */ /* 0x000fce00000006ff */
[----:B------:R-:W1:Y:S01]  /*3830*/  @P5 LDC.64 R108, c[0x0][0x408] ;  /* 0x00010200ff6c5b82 */ /* 0x000e620000000a00 */
[----:B0-----:R-:W-:Y:S01]  /*3840*/  @P5 FMUL.FTZ R179, R182, R111 ;  /* 0x0000006fb6b35220 */ /* 0x001fe20000410000 */
[----:B------:R-:W-:-:S03]  /*3850*/  @P5 SHF.L.U32 R111, R171, 0x10, RZ ;  /* 0x00000010ab6f5819 */ /* 0x000fc600000006ff */
[----:B------:R-:W-:Y:S01]  /*3860*/  @P5 FMUL.FTZ R110, R179, R110 ;  /* 0x0000006eb36e5220 */ /* 0x000fe20000410000 */
[----:B-1----:R-:W-:-:S04]  /*3870*/  @P5 FMUL.FTZ R109, R182, R109 ;  /* 0x0000006db66d5220 */ /* 0x002fc80000410000 */
[----:B------:R-:W-:Y:S01]  /*3880*/  @P5 FMUL.FTZ R108, R109, R108 ;  /* 0x0000006c6d6c5220 */ /* 0x000fe20000410000 */
[----:B------:R-:W-:Y:S01]  /*3890*/  MOV R109, RZ ;  /* 0x000000ff006d7202 */ /* 0x000fe20000000f00 */
[----:B------:R-:W-:Y:S02]  /*38a0*/  @P5 FMUL.FTZ R109, R177, R110 ;  /* 0x0000006eb16d5220 */ /* 0x000fe40000410000 */
[----:B------:R-:W-:-:S03]  /*38b0*/  @P5 FMUL.FTZ R180, R111, R108 ;  /* 0x0000006c6fb45220 */ /* 0x000fc60000410000 */
[----:B------:R-:W-:Y:S01]  /*38c0*/  F2FP.BF16.F32.PACK_AB R109, RZ, R109 ;  /* 0x0000006dff6d723e */ /* 0x000fe200000010ff */
[----:B------:R-:W-:-:S03]  /*38d0*/  FADD.FTZ R65, R65, R180 ;  /* 0x000000b441417221 */ /* 0x000fc60000010000 */
[----:B------:R-:W-:-:S07]  /*38e0*/  PRMT R177, R109, 0x7610, R177 ;  /* 0x000076106db17816 */ /* 0x000fce00000000b1 */
.L_x_824:
[----:B------:R-:W-:Y:S05]  /*38f0*/  @!P4 BRA `(.L_x_825) ;  /* 0x000000000040c947 */ /* 0x000fea0003800000 */
[----:B-----5:R-:W-:-:S13]  /*3900*/  LOP3.LUT P5, RZ, R46, 0xff0000, RZ, 0xc0, !PT ;  /* 0x00ff00002eff7812 */ /* 0x020fda00078ac0ff */
[----:B------:R-:W0:Y:S01]  /*3910*/  @P5 LDC.64 R110, c[0x0][0x408] ;  /* 0x00010200ff6e5b82 */ /* 0x000e220000000a00 */
[----:B------:R-:W-:-:S07]  /*3920*/  @P5 SHF.L.U32 R176, R28, 0x10, RZ ;  /* 0x000000101cb05819 */ /* 0x000fce00000006ff */
[----:B------:R-:W1:Y:S01]  /*3930*/  @P5 LDC.64 R108, c[0x0][0x408] ;  /* 0x00010200ff6c5b82 */ /* 0x000e620000000a00 */
[----:B0-----:R-:W-:Y:S01]  /*3940*/  @P5 FMUL.FTZ R185, R184, R111 ;  /* 0x0000006fb8b95220 */ /* 0x001fe20000410000 */
[----:B------:R-:W-:-:S03]  /*3950*/  HFMA2 R111, -RZ, RZ, 0, 0 ;  /* 0x00000000ff6f7431 */ /* 0x000fc600000001ff */
[----:B------:R-:W-:Y:S01]  /*3960*/  @P5 FMUL.FTZ R185, R185, R110 ;  /* 0x0000006eb9b95220 */ /* 0x000fe20000410000 */
[----:B-1----:R-:W-:-:S03]  /*3970*/  @P5 FMUL.FTZ R179, R184, R109 ;  /* 0x0000006db8b35220 */ /* 0x002fc60000410000 */
[----:B------:R-:W-:Y:S01]  /*3980*/  @P5 FMUL.FTZ R111, R176, R185 ;  /* 0x000000b9b06f5220 */ /* 0x000fe20000410000 */
[----:B------:R-:W-:Y:S02]  /*3990*/  IMAD.MOV.U32 R109, RZ, RZ, RZ ;  /* 0x000000ffff6d7224 */ /* 0x000fe400078e00ff */
[----:B------:R-:W-:Y:S01]  /*39a0*/  @P5 FMUL.FTZ R108, R179, R108 ;  /* 0x0000006cb36c5220 */ /* 0x000fe20000410000 */
[----:B------:R-:W-:Y:S02]  /*39b0*/  @P5 SHF.L.U32 R179, R170, 0x10, RZ ;  /* 0x00000010aab35819 */ /* 0x000fe400000006ff */
[----:B------:R-:W-:-:S03]  /*39c0*/  F2FP.BF16.F32.PACK_AB R111, RZ, R111 ;  /* 0x0000006fff6f723e */ /* 0x000fc600000010ff */
[----:B------:R-:W-:Y:S01]  /*39d0*/  @P5 FMUL.FTZ R109, R179, R108 ;  /* 0x0000006cb36d5220 */ /* 0x000fe20000410000 */
[----:B------:R-:W-:-:S03]  /*39e0*/  PRMT R176, R111, 0x7610, R176 ;  /* 0x000076106fb07816 */ /* 0x000fc600000000b0 */
[----:B------:R-:W-:-:S07]  /*39f0*/  FADD.FTZ R66, R66, R109 ;  /* 0x0000006d42427221 */ /* 0x000fce0000010000 */
.L_x_825:
[----:B------:R-:W-:Y:S02]  /*3a00*/  F2FP.BF16.F32.PACK_AB R184, RZ, R184 ;  /* 0x000000b8ffb8723e */ /* 0x000fe400000010ff */
[----:B------:R-:W-:Y:S02]  /*3a10*/  F2FP.BF16.F32.PACK_AB R179, RZ, R186 ;  /* 0x000000baffb3723e */ /* 0x000fe400000010ff */
[----:B------:R-:W-:Y:S01]  /*3a20*/  PRMT R194, R184, 0x7610, R194 ;  /* 0x00007610b8c27816 */ /* 0x000fe200000000c2 */
[----:B------:R-:W-:Y:S06]  /*3a30*/  @!P4 BRA `(.L_x_818) ;  /* 0x000000080098c947 */ /* 0x000fec0003800000 */
[----:B-----5:R-:W-:Y:S02]  /*3a40*/  ISETP.GE.U32.AND P5, PT, R46, 0x1000000, PT ;  /* 0x010000002e00780c */ /* 0x020fe40003fa6070 */
[----:B------:R-:W-:-:S11]  /*3a50*/  MOV R180, RZ ;  /* 0x000000ff00b47202 */ /* 0x000fd60000000f00 */
[----:B------:R-:W0:Y:S01]  /*3a60*/  @P5 LDC.64 R110, c[0x0][0x408] ;  /* 0x00010200ff6e5b82 */ /* 0x000e220000000a00 */
[----:B------:R-:W-:-:S07]  /*3a70*/  @P5 SHF.L.U32 R175, R29, 0x10, RZ ;  /* 0x000000101daf5819 */ /* 0x000fce00000006ff */
[----:B------:R-:W1:Y:S01]  /*3a80*/  @P5 LDC.64 R108, c[0x0][0x408] ;  /* 0x00010200ff6c5b82 */ /* 0x000e620000000a00 */
[----:B0-----:R-:W-:Y:S01]  /*3a90*/  @P5 FMUL.FTZ R185, R186, R111 ;  /* 0x0000006fbab95220 */ /* 0x001fe20000410000 */
[----:B------:R-:W-:-:S03]  /*3aa0*/  @P5 IMAD.U32 R111, R172, 0x10000, RZ ;  /* 0x00010000ac6f5824 */ /* 0x000fc600078e00ff */
[----:B------:R-:W-:Y:S01]  /*3ab0*/  @P5 FMUL.FTZ R110, R185, R110 ;  /* 0x0000006eb96e5220 */ /* 0x000fe20000410000 */
[----:B-1----:R-:W-:-:S04]  /*3ac0*/  @P5 FMUL.FTZ R109, R186, R109 ;  /* 0x0000006dba6d5220 */ /* 0x002fc80000410000 */
[----:B------:R-:W-:Y:S01]  /*3ad0*/  @P5 FMUL.FTZ R108, R109, R108 ;  /* 0x0000006c6d6c5220 */ /* 0x000fe20000410000 */
[----:B------:R-:W-:Y:S02]  /*3ae0*/  HFMA2 R109, -RZ, RZ, 0, 0 ;  /* 0x00000000ff6d7431 */ /* 0x000fe400000001ff */
[----:B------:R-:W-:Y:S01]  /*3af0*/  @P5 FMUL.FTZ R109, R175, R110 ;  /* 0x0000006eaf6d5220 */ /* 0x000fe20000410000 */
[----:B------:R-:W-:-:S04]  /*3b00*/  @P5 FMUL.FTZ R180, R111, R108 ;  /* 0x0000006c6fb45220 */ /* 0x000fc80000410000 */
[----:B------:R-:W-:Y:S01]  /*3b10*/  F2FP.BF16.F32.PACK_AB R109, RZ, R109 ;  /* 0x0000006dff6d723e */ /* 0x000fe200000010ff */
[----:B------:R-:W-:-:S03]  /*3b20*/  FADD.FTZ R67, R67, R180 ;  /* 0x000000b443437221 */ /* 0x000fc60000010000 */
[----:B------:R-:W-:Y:S01]  /*3b30*/  PRMT R175, R109, 0x7610, R175 ;  /* 0x000076106daf7816 */ /* 0x000fe200000000af */
[----:B------:R-:W-:Y:S06]  /*3b40*/  BRA `(.L_x_818) ;  /* 0x0000000800547947 */ /* 0x000fec0003800000 */
.L_x_801:
[----:B------:R-:W-:Y:S02]  /*3b50*/  MOV R181, UR16 ;  /* 0x0000001000b57c02 */ /* 0x000fe40008000f00 */
[----:B------:R-:W-:Y:S02]  /*3b60*/  MOV R183, UR17 ;  /* 0x0000001100b77c02 */ /* 0x000fe40008000f00 */
[----:B------:R-:W-:-:S04]  /*3b70*/  ISETP.NE.U32.AND P5, PT, R181, RZ, PT ;  /* 0x000000ffb500720c */ /* 0x000fc80003fa5070 */
[----:B------:R-:W-:-:S13]  /*3b80*/  ISETP.NE.AND.EX P5, PT, R183, RZ, PT, P5 ;  /* 0x000000ffb700720c */ /* 0x000fda0003fa5350 */
[----:B------:R-:W-:Y:S05]  /*3b90*/  @P5 BRA `(.L_x_826) ;  /* 0x0000000400185947 */ /* 0x000fea0003800000 */
[----:B------:R-:W-:Y:S01]  /*3ba0*/  ISETP.GT.AND P5, PT, R173, RZ, PT ;  /* 0x000000ffad00720c */ /* 0x000fe20003fa4270 */
[----:B------:R-:W-:-:S12]  /*3bb0*/  @!P4 BRA `(.L_x_827) ;  /* 0x00000000003cc947 */ /* 0x000fd80003800000 */
[----:B------:R-:W-:Y:S01]  /*3bc0*/  @P5 FFMA.FTZ R111, R3, R115, R114 ;  /* 0x00000073036f5223 */ /* 0x000fe20000010072 */
[----:B-----5:R-:W-:Y:S02]  /*3bd0*/  LOP3.LUT P6, RZ, R46, 0xff, RZ, 0xc0, !PT ;  /* 0x000000ff2eff7812 */ /* 0x020fe400078cc0ff */
[----:B------:R-:W-:Y:S01]  /*3be0*/  SHF.L.U32 R109, R164, 0x10, RZ ;  /* 0x00000010a46d7819 */ /* 0x000fe200000006ff */
[----:B------:R-:W-:-:S04]  /*3bf0*/  @P5 FADD.FTZ R111, R116, -R111 ;  /* 0x8000006f746f5221 */ /* 0x000fc80000010000 */
[----:B------:R-:W-:-:S04]  /*3c00*/  @P5 FFMA.FTZ R109, R174, R111, R109 ;  /* 0x0000006fae6d5223 */ /* 0x000fc8000001006d */
[----:B------:R-:W-:Y:S02]  /*3c10*/  FMUL.FTZ R109, R109, UR15 ;  /* 0x0000000f6d6d7c20 */ /* 0x000fe40008410000 */
[----:B------:R-:W-:Y:S01]  /*3c20*/  @P6 SHF.L.U32 R185, R26, 0x10, RZ ;  /* 0x000000101ab96819 */ /* 0x000fe200000006ff */
[----:B------:R-:W-:Y:S02]  /*3c30*/  @P6 IMAD.U32 R111, R169, 0x10000, RZ ;  /* 0x00010000a96f6824 */ /* 0x000fe400078e00ff */
[----:B------:R-:W-:Y:S01]  /*3c40*/  FMUL.FTZ R110, R109, UR14 ;  /* 0x0000000e6d6e7c20 */ /* 0x000fe20008410000 */
[----:B------:R-:W-:-:S03]  /*3c50*/  CS2R R108, SRZ ;  /* 0x00000000006c7805 */ /* 0x000fc6000001ff00 */
[-C--:B------:R-:W-:Y:S01]  /*3c60*/  @P6 FMUL.FTZ R108, R185, R110.reuse ;  /* 0x0000006eb96c6220 */ /* 0x080fe20000410000 */
[----:B------:R-:W-:-:S04]  /*3c70*/  @P6 FMUL.FTZ R109, R111, R110 ;  /* 0x0000006e6f6d6220 */ /* 0x000fc80000410000 */
[----:B------:R-:W-:Y:S01]  /*3c80*/  F2FP.BF16.F32.PACK_AB R108, RZ, R108 ;  /* 0x0000006cff6c723e */ /* 0x000fe200000010ff */
[----:B------:R-:W-:-:S03]  /*3c90*/  FADD.FTZ R64, R64, R109 ;  /* 0x0000006d40407221 */ /* 0x000fc60000010000 */
[----:B------:R-:W-:-:S07]  /*3ca0*/  PRMT R178, R108, 0x7610, R178 ;  /* 0x000076106cb27816 */ /* 0x000fce00000000b2 */
.L_x_827:
[----:B------:R-:W-:Y:S05]  /*3cb0*/  @!P4 BRA `(.L_x_828) ;  /* 0x000000000044c947 */ /* 0x000fea0003800000 */
[----:B-----5:R-:W-:Y:S01]  /*3cc0*/  SHF.R.U64 R109, R164, 0x10, R165 ;  /* 0x00000010a46d7819 */ /* 0x020fe200000012a5 */
[----:B------:R-:W-:Y:S01]  /*3cd0*/  @P5 FFMA.FTZ R108, R120, R115, R114 ;  /* 0x00000073786c5223 */ /* 0x000fe20000010072 */
[----:B------:R-:W-:Y:S02]  /*3ce0*/  LOP3.LUT P6, RZ, R46, 0xff00, RZ, 0xc0, !PT ;  /* 0x0000ff002eff7812 */ /* 0x000fe400078cc0ff */
[----:B------:R-:W-:Y:S01]  /*3cf0*/  SHF.L.U32 R109, R109, 0x10, RZ ;  /* 0x000000106d6d7819 */ /* 0x000fe200000006ff */
[----:B------:R-:W-:Y:S01]  /*3d00*/  @P5 FADD.FTZ R108, R117, -R108 ;  /* 0x8000006c756c5221 */ /* 0x000fe20000010000 */
[----:B------:R-:W-:-:S03]  /*3d10*/  MOV R110, RZ ;  /* 0x000000ff006e7202 */ /* 0x000fc60000000f00 */
[----:B------:R-:W-:Y:S01]  /*3d20*/  @P5 FFMA.FTZ R109, R174, R108, R109 ;  /* 0x0000006cae6d5223 */ /* 0x000fe2000001006d */
[----:B------:R-:W-:-:S03]  /*3d30*/  HFMA2 R108, -RZ, RZ, 0, 0 ;  /* 0x00000000ff6c7431 */ /* 0x000fc600000001ff */
[----:B------:R-:W-:Y:S02]  /*3d40*/  FMUL.FTZ R109, R109, UR15 ;  /* 0x0000000f6d6d7c20 */ /* 0x000fe40008410000 */
[----:B------:R-:W-:Y:S02]  /*3d50*/  @P6 SHF.L.U32 R182, R27, 0x10, RZ ;  /* 0x000000101bb66819 */ /* 0x000fe400000006ff */
[----:B------:R-:W-:Y:S01]  /*3d60*/  FMUL.FTZ R109, R109, UR14 ;  /* 0x0000000e6d6d7c20 */ /* 0x000fe20008410000 */
[----:B------:R-:W-:-:S03]  /*3d70*/  @P6 SHF.L.U32 R180, R171, 0x10, RZ ;  /* 0x00000010abb46819 */ /* 0x000fc600000006ff */
[-C--:B------:R-:W-:Y:S02]  /*3d80*/  @P6 FMUL.FTZ R110, R182, R109.reuse ;  /* 0x0000006db66e6220 */ /* 0x080fe40000410000 */
[----:B------:R-:W-:-:S03]  /*3d90*/  @P6 FMUL.FTZ R108, R180, R109 ;  /* 0x0000006db46c6220 */ /* 0x000fc60000410000 */
[----:B------:R-:W-:Y:S01]  /*3da0*/  F2FP.BF16.F32.PACK_AB R110, RZ, R110 ;  /* 0x0000006eff6e723e */ /* 0x000fe200000010ff */
[----:B------:R-:W-:-:S03]  /*3db0*/  FADD.FTZ R65, R65, R108 ;  /* 0x0000006c41417221 */ /* 0x000fc60000010000 */
[----:B------:R-:W-:-:S07]  /*3dc0*/  PRMT R177, R110, 0x7610, R177 ;  /* 0x000076106eb17816 */ /* 0x000fce00000000b1 */
.L_x_828:
[----:B------:R-:W-:Y:S05]  /*3dd0*/  @!P4 BRA `(.L_x_829) ;  /* 0x00000000003cc947 */ /* 0x000fea0003800000 */
[----:B------:R-:W-:Y:S01]  /*3de0*/  @P5 FFMA.FTZ R111, R47, R115, R114 ;  /* 0x000000732f6f5223 */ /* 0x000fe20000010072 */
[----:B-----5:R-:W-:Y:S01]  /*3df0*/  LOP3.LUT P6, RZ, R46, 0xff0000, RZ, 0xc0, !PT ;  /* 0x00ff00002eff7812 */ /* 0x020fe200078cc0ff */
[----:B------:R-:W-:Y:S02]  /*3e00*/  IMAD.U32 R109, R165, 0x10000, RZ ;  /* 0x00010000a56d7824 */ /* 0x000fe400078e00ff */
[----:B------:R-:W-:-:S04]  /*3e10*/  @P5 FADD.FTZ R111, R118, -R111 ;  /* 0x8000006f766f5221 */ /* 0x000fc80000010000 */
[----:B------:R-:W-:-:S04]  /*3e20*/  @P5 FFMA.FTZ R109, R174, R111, R109 ;  /* 0x0000006fae6d5223 */ /* 0x000fc8000001006d */
[----:B------:R-:W-:Y:S02]  /*3e30*/  FMUL.FTZ R109, R109, UR15 ;  /* 0x0000000f6d6d7c20 */ /* 0x000fe40008410000 */
[----:B------:R-:W-:Y:S02]  /*3e40*/  @P6 SHF.L.U32 R185, R28, 0x10, RZ ;  /* 0x000000101cb96819 */ /* 0x000fe400000006ff */
[----:B------:R-:W-:Y:S01]  /*3e50*/  FMUL.FTZ R110, R109, UR14 ;  /* 0x0000000e6d6e7c20 */ /* 0x000fe20008410000 */
[----:B------:R-:W-:Y:S02]  /*3e60*/  CS2R R108, SRZ ;  /* 0x00000000006c7805 */ /* 0x000fe4000001ff00 */
[----:B------:R-:W-:Y:S01]  /*3e70*/  @P6 SHF.L.U32 R111, R170, 0x10, RZ ;  /* 0x00000010aa6f6819 */ /* 0x000fe200000006ff */
[----:B------:R-:W-:-:S04]  /*3e80*/  @P6 FMUL.FTZ R108, R185, R110 ;  /* 0x0000006eb96c6220 */ /* 0x000fc80000410000 */
[----:B------:R-:W-:Y:S01]  /*3e90*/  @P6 FMUL.FTZ R109, R111, R110 ;  /* 0x0000006e6f6d6220 */ /* 0x000fe20000410000 */
[----:B------:R-:W-:-:S03]  /*3ea0*/  F2FP.BF16.F32.PACK_AB R108, RZ, R108 ;  /* 0x0000006cff6c723e */ /* 0x000fc600000010ff */
[----:B------:R-:W-:Y:S01]  /*3eb0*/  FADD.FTZ R66, R66, R109 ;  /* 0x0000006d42427221 */ /* 0x000fe20000010000 */
[----:B------:R-:W-:-:S07]  /*3ec0*/  PRMT R176, R108, 0x7610, R176 ;  /* 0x000076106cb07816 */ /* 0x000fce00000000b0 */
.L_x_829:
[----:B------:R-:W-:Y:S05]  /*3ed0*/  @!P4 BRA `(.L_x_818) ;  /* 0x000000040070c947 */ /* 0x000fea0003800000 */
[----:B-----5:R-:W-:Y:S01]  /*3ee0*/  SHF.R.U32.HI R109, RZ, 0x10, R165 ;  /* 0x00000010ff6d7819 */ /* 0x020fe200000116a5 */
[----:B------:R-:W-:Y:S01]  /*3ef0*/  @P5 FFMA.FTZ R108, R122, R115, R114 ;  /* 0x000000737a6c5223 */ /* 0x000fe20000010072 */
[----:B------:R-:W-:Y:S02]  /*3f00*/  HFMA2 R110, -RZ, RZ, 0, 0 ;  /* 0x00000000ff6e7431 */ /* 0x000fe400000001ff */
[----:B------:R-:W-:Y:S01]  /*3f10*/  SHF.L.U32 R109, R109, 0x10, RZ ;  /* 0x000000106d6d7819 */ /* 0x000fe200000006ff */
[----:B------:R-:W-:-:S04]  /*3f20*/  @P5 FADD.FTZ R108, R119, -R108 ;  /* 0x8000006c776c5221 */ /* 0x000fc80000010000 */
[----:B------:R-:W-:Y:S01]  /*3f30*/  @P5 FFMA.FTZ R109, R174, R108, R109 ;  /* 0x0000006cae6d5223 */ /* 0x000fe2000001006d */
[----:B------:R-:W-:Y:S02]  /*3f40*/  ISETP.GE.U32.AND P5, PT, R46, 0x1000000, PT ;  /* 0x010000002e00780c */ /* 0x000fe40003fa6070 */
[----:B------:R-:W-:Y:S01]  /*3f50*/  MOV R108, RZ ;  /* 0x000000ff006c7202 */ /* 0x000fe20000000f00 */
[----:B------:R-:W-:-:S04]  /*3f60*/  FMUL.FTZ R109, R109, UR15 ;  /* 0x0000000f6d6d7c20 */ /* 0x000fc80008410000 */
[----:B------:R-:W-:-:S06]  /*3f70*/  FMUL.FTZ R109, R109, UR14 ;  /* 0x0000000e6d6d7c20 */ /* 0x000fcc0008410000 */
[----:B------:R-:W-:Y:S01]  /*3f80*/  @P5 SHF.L.U32 R182, R29, 0x10, RZ ;  /* 0x000000101db65819 */ /* 0x000fe200000006ff */
[----:B------:R-:W-:-:S04]  /*3f90*/  @P5 IMAD.U32 R180, R172, 0x10000, RZ ;  /* 0x00010000acb45824 */ /* 0x000fc800078e00ff */
[-C--:B------:R-:W-:Y:S01]  /*3fa0*/  @P5 FMUL.FTZ R110, R182, R109.reuse ;  /* 0x0000006db66e5220 */ /* 0x080fe20000410000 */
[----:B------:R-:W-:-:S04]  /*3fb0*/  @P5 FMUL.FTZ R108, R180, R109 ;  /* 0x0000006db46c5220 */ /* 0x000fc80000410000 */
[----:B------:R-:W-:Y:S01]  /*3fc0*/  F2FP.BF16.F32.PACK_AB R110, RZ, R110 ;  /* 0x0000006eff6e723e */ /* 0x000fe200000010ff */
[----:B------:R-:W-:-:S03]  /*3fd0*/  FADD.FTZ R67, R67, R108 ;  /* 0x0000006c43437221 */ /* 0x000fc60000010000 */
[----:B------:R-:W-:Y:S01]  /*3fe0*/  PRMT R175, R110, 0x7610, R175 ;  /* 0x000076106eaf7816 */ /* 0x000fe200000000af */
[----:B------:R-:W-:Y:S06]  /*3ff0*/  BRA `(.L_x_818) ;  /* 0x0000000400287947 */ /* 0x000fec0003800000 */
.L_x_826:
[----:B------:R-:W-:Y:S01]  /*4000*/  ISETP.GT.AND P5, PT, R173, RZ, PT ;  /* 0x000000ffad00720c */ /* 0x000fe20003fa4270 */
[----:B------:R-:W-:Y:S01]  /*4010*/  @P6 FFMA.FTZ R111, R3, R115, R114 ;  /* 0x00000073036f6223 */ /* 0x000fe20000010072 */
[C---:B-----5:R-:W-:Y:S02]  /*4020*/  SHF.L.U32 R109, R164.reuse, 0x10, RZ ;  /* 0x00000010a46d7819 */ /* 0x060fe400000006ff */
[----:B------:R-:W-:Y:S01]  /*4030*/  SHF.R.U64 R179, R164, 0x10, R165 ;  /* 0x00000010a4b37819 */ /* 0x000fe200000012a5 */
[----:B------:R-:W-:Y:S01]  /*4040*/  @P6 FADD.FTZ R111, R116, -R111 ;  /* 0x8000006f746f6221 */ /* 0x000fe20000010000 */
[----:B------:R-:W-:Y:S02]  /*4050*/  SHF.R.U32.HI R187, RZ, 0x10, R165 ;  /* 0x00000010ffbb7819 */ /* 0x000fe400000116a5 */
[----:B------:R-:W-:Y:S01]  /*4060*/  SHF.L.U32 R179, R179, 0x10, RZ ;  /* 0x00000010b3b37819 */ /* 0x000fe200000006ff */
[----:B------:R-:W-:Y:S01]  /*4070*/  @P6 FFMA.FTZ R109, R174, R111, R109 ;  /* 0x0000006fae6d6223 */ /* 0x000fe2000001006d */
[----:B------:R-:W-:-:S02]  /*4080*/  SHF.L.U32 R185, R165, 0x10, RZ ;  /* 0x00000010a5b97819 */ /* 0x000fc400000006ff */
[----:B------:R-:W-:Y:S01]  /*4090*/  SHF.L.U32 R187, R187, 0x10, RZ ;  /* 0x00000010bbbb7819 */ /* 0x000fe200000006ff */
[-CC-:B------:R-:W-:Y:S01]  /*40a0*/  @P5 FFMA.FTZ R108, R120, R115.reuse, R114.reuse ;  /* 0x00000073786c5223 */ /* 0x180fe20000010072 */
[-CC-:B------:R-:W-:Y:S01]  /*40b0*/  @P5 FFMA.FTZ R111, R47, R115.reuse, R114.reuse ;  /* 0x000000732f6f5223 */ /* 0x180fe20000010072 */
[----:B------:R-:W-:Y:S01]  /*40c0*/  @P5 FFMA.FTZ R180, R122, R115, R114 ;  /* 0x000000737ab45223 */ /* 0x000fe20000010072 */
[----:B------:R-:W-:Y:S01]  /*40d0*/  F2FP.BF16.F32.PACK_AB R192, RZ, R109 ;  /* 0x0000006dffc0723e */ /* 0x000fe200000010ff */
[----:B------:R-:W-:Y:S01]  /*40e0*/  @P5 FADD.FTZ R108, R117, -R108 ;  /* 0x8000006c756c5221 */ /* 0x000fe20000010000 */
[----:B------:R-:W-:Y:S01]  /*40f0*/  @P5 FADD.FTZ R110, R118, -R111 ;  /* 0x8000006f766e5221 */ /* 0x000fe20000010000 */
[----:B------:R-:W-:Y:S02]  /*4100*/  @P5 FADD.FTZ R180, R119, -R180 ;  /* 0x800000b477b45221 */ /* 0x000fe40000010000 */
[C---:B------:R-:W-:Y:S01]  /*4110*/  @P5 FFMA.FTZ R179, R174.reuse, R108, R179 ;  /* 0x0000006caeb35223 */ /* 0x040fe200000100b3 */
[C---:B------:R-:W-:Y:S01]  /*4120*/  @P5 FFMA.FTZ R185, R174.reuse, R110, R185 ;  /* 0x0000006eaeb95223 */ /* 0x040fe200000100b9 */
[----:B------:R-:W-:-:S03]  /*4130*/  @P5 FFMA.FTZ R187, R174, R180, R187 ;  /* 0x000000b4aebb5223 */ /* 0x000fc600000100bb */
[----:B------:R-:W-:Y:S01]  /*4140*/  F2FP.BF16.F32.PACK_AB R193, RZ, R179 ;  /* 0x000000b3ffc1723e */ /* 0x000fe200000010ff */
[----:B------:R-:W-:Y:S06]  /*4150*/  @!P4 BRA `(.L_x_830) ;  /* 0x000000000030c947 */ /* 0x000fec0003800000 */
[----:B------:R-:W-:Y:S01]  /*4160*/  LOP3.LUT P5, RZ, R46, 0xff, RZ, 0xc0, !PT ;  /* 0x000000ff2eff7812 */ /* 0x000fe200078ac0ff */
[----:B------:R-:W-:Y:S01]  /*4170*/  FMUL.FTZ R109, R109, UR15 ;  /* 0x0000000f6d6d7c20 */ /* 0x000fe20008410000 */
[----:B------:R-:W-:Y:S01]  /*4180*/  MOV R108, RZ ;  /* 0x000000ff006c7202 */ /* 0x000fe20000000f00 */
[----:B------:R-:W-:Y:S02]  /*4190*/  IMAD.MOV.U32 R111, RZ, RZ, RZ ;  /* 0x000000ffff6f7224 */ /* 0x000fe400078e00ff */
[----:B------:R-:W-:-:S08]  /*41a0*/  FMUL.FTZ R109, R109, UR14 ;  /* 0x0000000e6d6d7c20 */ /* 0x000fd00008410000 */
[----:B------:R-:W-:Y:S02]  /*41b0*/  @P5 SHF.L.U32 R178, R26, 0x10, RZ ;  /* 0x000000101ab25819 */ /* 0x000fe400000006ff */
[----:B------:R-:W-:-:S03]  /*41c0*/  @P5 SHF.L.U32 R110, R169, 0x10, RZ ;  /* 0x00000010a96e5819 */ /* 0x000fc600000006ff */
[-C--:B------:R-:W-:Y:S02]  /*41d0*/  @P5 FMUL.FTZ R108, R178, R109.reuse ;  /* 0x0000006db26c5220 */ /* 0x080fe40000410000 */
[----:B------:R-:W-:-:S03]  /*41e0*/  @P5 FMUL.FTZ R111, R110, R109 ;  /* 0x0000006d6e6f5220 */ /* 0x000fc60000410000 */
[----:B------:R-:W-:Y:S01]  /*41f0*/  F2FP.BF16.F32.PACK_AB R108, RZ, R108 ;  /* 0x0000006cff6c723e */ /* 0x000fe200000010ff */
[----:B------:R-:W-:-:S03]  /*4200*/  FADD.FTZ R64, R64, R111 ;  /* 0x0000006f40407221 */ /* 0x000fc60000010000 */
[----:B------:R-:W-:-:S07]  /*4210*/  PRMT R178, R108, 0x7610, R178 ;  /* 0x000076106cb27816 */ /* 0x000fce00000000b2 */
.L_x_830:
[----:B------:R-:W-:Y:S05]  /*4220*/  @!P4 BRA `(.L_x_831) ;  /* 0x00000000002cc947 */ /* 0x000fea0003800000 */
[----:B------:R-:W-:Y:S01]  /*4230*/  LOP3.LUT P5, RZ, R46, 0xff00, RZ, 0xc0, !PT ;  /* 0x0000ff002eff7812 */ /* 0x000fe200078ac0ff */
[----:B------:R-:W-:Y:S01]  /*4240*/  FMUL.FTZ R179, R179, UR15 ;  /* 0x0000000fb3b37c20 */ /* 0x000fe20008410000 */
[----:B------:R-:W-:-:S03]  /*4250*/  CS2R R108, SRZ ;  /* 0x00000000006c7805 */ /* 0x000fc6000001ff00 */
        /* <DEDUP_REMOVED lines=8> */
.L_x_831:
[----:B------:R-:W-:Y:S05]  /*42e0*/  @!P4 BRA `(.L_x_832) ;  /* 0x000000000030c947 */ /* 0x000fea0003800000 */
[----:B------:R-:W-:Y:S01]  /*42f0*/  LOP3.LUT P5, RZ, R46, 0xff0000, RZ, 0xc0, !PT ;  /* 0x00ff00002eff7812 */ /* 0x000fe200078ac0ff */
[----:B------:R-:W-:Y:S01]  /*4300*/  FMUL.FTZ R108, R185, UR15 ;  /* 0x0000000fb96c7c20 */ /* 0x000fe20008410000 */
[----:B------:R-:W-:Y:S02]  /*4310*/  HFMA2 R110, -RZ, RZ, 0, 0 ;  /* 0x00000000ff6e7431 */ /* 0x000fe400000001ff */
[----:B------:R-:W-:Y:S02]  /*4320*/  IMAD.MOV.U32 R109, RZ, RZ, RZ ;  /* 0x000000ffff6d7224 */ /* 0x000fe400078e00ff */
[----:B------:R-:W-:-:S07]  /*4330*/  FMUL.FTZ R108, R108, UR14 ;  /* 0x0000000e6c6c7c20 */ /* 0x000fce0008410000 */
[----:B------:R-:W-:Y:S02]  /*4340*/  @P5 SHF.L.U32 R179, R28, 0x10, RZ ;  /* 0x000000101cb35819 */ /* 0x000fe400000006ff */
[----:B------:R-:W-:-:S03]  /*4350*/  @P5 SHF.L.U32 R111, R170, 0x10, RZ ;  /* 0x00000010aa6f5819 */ /* 0x000fc600000006ff */
[-C--:B------:R-:W-:Y:S02]  /*4360*/  @P5 FMUL.FTZ R110, R179, R108.reuse ;  /* 0x0000006cb36e5220 */ /* 0x080fe40000410000 */
[----:B------:R-:W-:-:S03]  /*4370*/  @P5 FMUL.FTZ R109, R111, R108 ;  /* 0x0000006c6f6d5220 */ /* 0x000fc60000410000 */
[----:B------:R-:W-:Y:S01]  /*4380*/  F2FP.BF16.F32.PACK_AB R110, RZ, R110 ;  /* 0x0000006eff6e723e */ /* 0x000fe200000010ff */
[----:B------:R-:W-:-:S03]  /*4390*/  FADD.FTZ R66, R66, R109 ;  /* 0x0000006d42427221 */ /* 0x000fc60000010000 */
[----:B------:R-:W-:-:S07]  /*43a0*/  PRMT R176, R110, 0x7610, R176 ;  /* 0x000076106eb07816 */ /* 0x000fce00000000b0 */
.L_x_832:
[----:B------:R-:W-:Y:S02]  /*43b0*/  F2FP.BF16.F32.PACK_AB R185, RZ, R185 ;  /* 0x000000b9ffb9723e */ /* 0x000fe400000010ff */
[----:B------:R-:W-:Y:S02]  /*43c0*/  F2FP.BF16.F32.PACK_AB R179, RZ, R187 ;  /* 0x000000bbffb3723e */ /* 0x000fe400000010ff */
[----:B------:R-:W-:Y:S01]  /*43d0*/  PRMT R194, R185, 0x7610, R194 ;  /* 0x00007610b9c27816 */ /* 0x000fe200000000c2 */
[----:B------:R-:W-:Y:S06]  /*43e0*/  @!P4 BRA `(.L_x_818) ;  /* 0x00000000002cc947 */ /* 0x000fec0003800000 */
[----:B------:R-:W-:Y:S01]  /*43f0*/  ISETP.GE.U32.AND P5, PT, R46, 0x1000000, PT ;  /* 0x010000002e00780c */ /* 0x000fe20003fa6070 */
        /* <DEDUP_REMOVED lines=10> */
.L_x_818:
[----:B------:R-:W-:-:S04]  /*44a0*/  ISETP.NE.U32.AND P5, PT, R181, RZ, PT ;  /* 0x000000ffb500720c */ /* 0x000fc80003fa5070 */
[----:B------:R-:W-:-:S13]  /*44b0*/  ISETP.NE.AND.EX P5, PT, R183, RZ, PT, P5 ;  /* 0x000000ffb700720c */ /* 0x000fda0003fa5350 */
[----:B------:R-:W-:Y:S05]  /*44c0*/  @!P5 BRA `(.L_x_833) ;  /* 0x000000000020d947 */ /* 0x000fea0003800000 */
        /* <DEDUP_REMOVED lines=8> */
.L_x_833:
        /* <DEDUP_REMOVED lines=9> */
.L_x_834:
[----:B------:R-:W-:Y:S01]  /*45e0*/  VIADD R113, R113, 0x80 ;  /* 0x0000008071717836 */ /* 0x000fe20000000000 */
[----:B------:R-:W-:-:S07]  /*45f0*/  IADD3 R112, PT, PT, R112, 0x80, RZ ;  /* 0x0000008070707810 */ /* 0x000fce0007ffe0ff */
.L_x_799:
[----:B------:R-:W-:Y:S05]  /*4600*/  BSYNC.RECONVERGENT B0 ;  /* 0x0000000000007941 */ /* 0x000fea0003800200 */
.L_x_798:
[----:B------:R-:W-:Y:S04]  /*4610*/  BSSY.RECONVERGENT B0, `(.L_x_835) ;  /* 0x0000190000007945 */ /* 0x000fe80003800200 */
        /* <DEDUP_REMOVED lines=11> */
.L_x_837:
[----:B------:R-:W-:Y:S05]  /*46d0*/  BRA.U !UP0, `(.L_x_838) ;  /* 0x0000000908587547 */ /* 0x000fea000b800000 */
[----:B------:R-:W-:-:S04]  /*46e0*/  UISETP.NE.U32.AND UP0, UPT, UR16, URZ, UPT ;  /* 0x000000ff1000728c */ /* 0x000fc8000bf05070 */
[----:B------:R-:W-:-:S06]  /*46f0*/  UISETP.NE.AND.EX UP0, UPT, UR17, URZ, UPT, UP0 ;  /* 0x000000ff1100728c */ /* 0x000fcc000bf05300 */
[----:B------:R-:W-:-:S04]  /*4700*/  PLOP3.LUT P5, PT, PT, PT, UP0, 0x80, 0x8 ;  /* 0x000000000008781c */ /* 0x000fc80003faf008 */
[----:B------:R-:W-:-:S09]  /*4710*/  P2R R184, PR, RZ, 0x20 ;  /* 0x00000020ffb87803 */ /* 0x000fd20000000000 */
[----:B------:R-:W-:Y:S05]  /*4720*/  @!P5 BRA `(.L_x_839) ;  /* 0x00000004002cd947 */ /* 0x000fea0003800000 */
[----:B------:R-:W-:Y:S02]  /*4730*/  ISETP.GT.AND P5, PT, R173, RZ, PT ;  /* 0x000000ffad00720c */ /* 0x000fe40003fa4270 */
[C---:B01---5:R-:W-:Y:S02]  /*4740*/  SHF.L.U32 R109, R162.reuse, 0x10, RZ ;  /* 0x00000010a26d7819 */ /* 0x063fe400000006ff */
[--C-:B------:R-:W-:Y:S02]  /*4750*/  SHF.R.U64 R110, R162, 0x10, R163.reuse ;  /* 0x00000010a26e7819 */ /* 0x100fe400000012a3 */
[----:B------:R-:W-:Y:S02]  /*4760*/  SHF.R.U32.HI R183, RZ, 0x10, R163 ;  /* 0x00000010ffb77819 */ /* 0x000fe400000116a3 */
        /* <DEDUP_REMOVED lines=18> */
[----:B------:R-:W-:Y:S01]  /*4890*/  LOP3.LUT P5, RZ, R121, 0xff, RZ, 0xc0, !PT ;  /* 0x000000ff79ff7812 */ /* 0x000fe200078ac0ff */
[----:B------:R-:W-:-:S04]  /*48a0*/  FMUL.FTZ R109, R109, UR15 ;  /* 0x0000000f6d6d7c20 */ /* 0x000fc80008410000 */
[----:B------:R-:W-:Y:S01]  /*48b0*/  FMUL.FTZ R181, R109, UR14 ;  /* 0x0000000e6db57c20 */ /* 0x000fe20008410000 */
[----:B------:R-:W-:-:S07]  /*48c0*/  CS2R R108, SRZ ;  /* 0x00000000006c7805 */ /* 0x000fce000001ff00 */
[----:B------:R-:W-:Y:S01]  /*48d0*/  @P5 IMAD.U32 R110, R30, 0x10000, RZ ;  /* 0x000100001e6e5824 */ /* 0x000fe200078e00ff */
[----:B------:R-:W-:-:S03]  /*48e0*/  @P5 SHF.L.U32 R178, R169, 0x10, RZ ;  /* 0x00000010a9b25819 */ /* 0x000fc600000006ff */
[----:B------:R-:W-:Y:S02]  /*48f0*/  @P5 FMUL.FTZ R108, R181, R110 ;  /* 0x0000006eb56c5220 */ /* 0x000fe40000410000 */
[----:B------:R-:W-:-:S03]  /*4900*/  @P5 FMUL.FTZ R109, R178, R181 ;  /* 0x000000b5b26d5220 */ /* 0x000fc60000410000 */
[----:B------:R-:W-:Y:S01]  /*4910*/  F2FP.BF16.F32.PACK_AB R108, RZ, R108 ;  /* 0x0000006cff6c723e */ /* 0x000fe200000010ff */
[----:B------:R-:W-:-:S03]  /*4920*/  FADD.FTZ R60, R60, R109 ;  /* 0x0000006d3c3c7221 */ /* 0x000fc60000010000 */
[----:B------:R-:W-:-:S07]  /*4930*/  PRMT R178, R108, 0x7610, R178 ;  /* 0x000076106cb27816 */ /* 0x000fce00000000b2 */
.L_x_840:
[----:B------:R-:W-:Y:S05]  /*4940*/  @!P4 BRA `(.L_x_841) ;  /* 0x00000000002cc947 */ /* 0x000fea0003800000 */
[----:B------:R-:W-:Y:S01]  /*4950*/  LOP3.LUT P5, RZ, R121, 0xff00, RZ, 0xc0, !PT ;  /* 0x0000ff0079ff7812 */ /* 0x000fe200078ac0ff */
[----:B------:R-:W-:Y:S01]  /*4960*/  FMUL.FTZ R111, R111, UR15 ;  /* 0x0000000f6f6f7c20 */ /* 0x000fe20008410000 */
[----:B------:R-:W-:-:S03]  /*4970*/  CS2R R108, SRZ ;  /* 0x00000000006c7805 */ /* 0x000fc6000001ff00 */
[----:B------:R-:W-:-:S08]  /*4980*/  FMUL.FTZ R111, R111, UR14 ;  /* 0x0000000e6f6f7c20 */ /* 0x000fd00008410000 */
[----:B------:R-:W-:Y:S02]  /*4990*/  @P5 SHF.L.U32 R110, R31, 0x10, RZ ;  /* 0x000000101f6e5819 */ /* 0x000fe400000006ff */
[----:B------:R-:W-:-:S03]  /*49a0*/  @P5 SHF.L.U32 R180, R171, 0x10, RZ ;  /* 0x00000010abb45819 */ /* 0x000fc600000006ff */
[----:B------:R-:W-:Y:S02]  /*49b0*/  @P5 FMUL.FTZ R109, R111, R110 ;  /* 0x0000006e6f6d5220 */ /* 0x000fe40000410000 */
[----:B------:R-:W-:-:S03]  /*49c0*/  @P5 FMUL.FTZ R108, R180, R111 ;  /* 0x0000006fb46c5220 */ /* 0x000fc60000410000 */
[----:B------:R-:W-:Y:S01]  /*49d0*/  F2FP.BF16.F32.PACK_AB R109, RZ, R109 ;  /* 0x0000006dff6d723e */ /* 0x000fe200000010ff */
[----:B------:R-:W-:-:S03]  /*49e0*/  FADD.FTZ R61, R61, R108 ;  /* 0x0000006c3d3d7221 */ /* 0x000fc60000010000 */
[----:B------:R-:W-:-:S07]  /*49f0*/  PRMT R177, R109, 0x7610, R177 ;  /* 0x000076106db17816 */ /* 0x000fce00000000b1 */
.L_x_841:
[----:B------:R-:W-:Y:S05]  /*4a00*/  @!P4 BRA `(.L_x_842) ;  /* 0x000000000030c947 */ /* 0x000fea0003800000 */
[----:B------:R-:W-:Y:S01]  /*4a10*/  LOP3.LUT P5, RZ, R121, 0xff0000, RZ, 0xc0, !PT ;  /* 0x00ff000079ff7812 */ /* 0x000fe200078ac0ff */
[----:B------:R-:W-:Y:S01]  /*4a20*/  FMUL.FTZ R108, R179, UR15 ;  /* 0x0000000fb36c7c20 */ /* 0x000fe20008410000 */
[----:B------:R-:W-:Y:S01]  /*4a30*/  MOV R110, RZ ;  /* 0x000000ff006e7202 */ /* 0x000fe20000000f00 */
[----:B------:R-:W-:Y:S02]  /*4a40*/  IMAD.MOV.U32 R109, RZ, RZ, RZ ;  /* 0x000000ffff6d7224 */ /* 0x000fe400078e00ff */
        /* <DEDUP_REMOVED lines=8> */
.L_x_842:
[----:B------:R-:W-:Y:S02]  /*4ad0*/  F2FP.BF16.F32.PACK_AB R179, RZ, R179 ;  /* 0x000000b3ffb3723e */ /* 0x000fe400000010ff */
[----:B------:R-:W-:Y:S02]  /*4ae0*/  F2FP.BF16.F32.PACK_AB R108, RZ, R183 ;  /* 0x000000b7ff6c723e */ /* 0x000fe400000010ff */
[----:B------:R-:W-:Y:S02]  /*4af0*/  PRMT R194, R179, 0x7610, R194 ;  /* 0x00007610b3c27816 */ /* 0x000fe400000000c2 */
        /* <DEDUP_REMOVED lines=12> */
[----:B------:R-:W-:Y:S01]  /*4bc0*/  PRMT R175, R109, 0x7610, R175 ;  /* 0x000076106daf7816 */ /* 0x000fe200000000af */
[----:B------:R-:W-:Y:S06]  /*4bd0*/  BRA `(.L_x_843) ;  /* 0x0000001000787947 */ /* 0x000fec0003800000 */
.L_x_839:
[----:B------:R-:W-:Y:S01]  /*4be0*/  ISETP.GT.AND P5, PT, R173, RZ, PT ;  /* 0x000000ffad00720c */ /* 0x000fe20003fa4270 */
[----:B------:R-:W-:-:S12]  /*4bf0*/  @!P4 BRA `(.L_x_844) ;  /* 0x00000000003cc947 */ /* 0x000fd80003800000 */
[----:B01----:R-:W-:Y:S01]  /*4c00*/  @P5 FFMA.FTZ R111, R123, R115, R114 ;  /* 0x000000737b6f5223 */ /* 0x003fe20000010072 */
        /* <DEDUP_REMOVED lines=14> */
.L_x_844:
[----:B------:R-:W-:Y:S05]  /*4cf0*/  @!P4 BRA `(.L_x_845) ;  /* 0x000000000044c947 */ /* 0x000fea0003800000 */
[----:B01---5:R-:W-:Y:S01]  /*4d00*/  SHF.R.U64 R109, R162, 0x10, R163 ;  /* 0x00000010a26d7819 */ /* 0x023fe200000012a3 */
[----:B------:R-:W-:Y:S01]  /*4d10*/  @P5 FFMA.FTZ R108, R128, R115, R114 ;  /* 0x00000073806c5223 */ /* 0x000fe20000010072 */
[----:B------:R-:W-:Y:S01]  /*4d20*/  LOP3.LUT P6, RZ, R121, 0xff00, RZ, 0xc0, !PT ;  /* 0x0000ff0079ff7812 */ /* 0x000fe200078cc0ff */
[----:B------:R-:W-:Y:S01]  /*4d30*/  HFMA2 R110, -RZ, RZ, 0, 0 ;  /* 0x00000000ff6e7431 */ /* 0x000fe200000001ff */
[----:B------:R-:W-:Y:S01]  /*4d40*/  SHF.L.U32 R109, R109, 0x10, RZ ;  /* 0x000000106d6d7819 */ /* 0x000fe200000006ff */
[----:B------:R-:W-:-:S04]  /*4d50*/  @P5 FADD.FTZ R108, R127, -R108 ;  /* 0x8000006c7f6c5221 */ /* 0x000fc80000010000 */
[----:B------:R-:W-:Y:S01]  /*4d60*/  @P5 FFMA.FTZ R109, R174, R108, R109 ;  /* 0x0000006cae6d5223 */ /* 0x000fe2000001006d */
[----:B------:R-:W-:-:S03]  /*4d70*/  MOV R108, RZ ;  /* 0x000000ff006c7202 */ /* 0x000fc60000000f00 */
        /* <DEDUP_REMOVED lines=9> */
.L_x_845:
[----:B------:R-:W-:Y:S05]  /*4e10*/  @!P4 BRA `(.L_x_846) ;  /* 0x00000000003cc947 */ /* 0x000fea0003800000 */
[----:B01----:R-:W-:Y:S01]  /*4e20*/  @P5 FFMA.FTZ R111, R125, R115, R114 ;  /* 0x000000737d6f5223 */ /* 0x003fe20000010072 */
        /* <DEDUP_REMOVED lines=14> */
.L_x_846:
[----:B------:R-:W-:Y:S05]  /*4f10*/  @!P4 BRA `(.L_x_843) ;  /* 0x0000000c00a8c947 */ /* 0x000fea0003800000 */
[----:B01---5:R-:W-:Y:S01]  /*4f20*/  SHF.R.U32.HI R109, RZ, 0x10, R163 ;  /* 0x00000010ff6d7819 */ /* 0x023fe200000116a3 */
[----:B------:R-:W-:Y:S01]  /*4f30*/  @P5 FFMA.FTZ R108, R130, R115, R114 ;  /* 0x00000073826c5223 */ /* 0x000fe20000010072 */
[----:B------:R-:W-:Y:S02]  /*4f40*/  HFMA2 R110, -RZ, RZ, 0, 0 ;  /* 0x00000000ff6e7431 */ /* 0x000fe400000001ff */
[----:B------:R-:W-:Y:S01]  /*4f50*/  SHF.L.U32 R109, R109, 0x10, RZ ;  /* 0x000000106d6d7819 */ /* 0x000fe200000006ff */
[----:B------:R-:W-:-:S04]  /*4f60*/  @P5 FADD.FTZ R108, R129, -R108 ;  /* 0x8000006c816c5221 */ /* 0x000fc80000010000 */
[----:B------:R-:W-:Y:S01]  /*4f70*/  @P5 FFMA.FTZ R109, R174, R108, R109 ;  /* 0x0000006cae6d5223 */ /* 0x000fe2000001006d */
[----:B------:R-:W-:Y:S01]  /*4f80*/  ISETP.GE.U32.AND P5, PT, R121, 0x1000000, PT ;  /* 0x010000007900780c */ /* 0x000fe20003fa6070 */
[----:B------:R-:W-:Y:S02]  /*4f90*/  IMAD.MOV.U32 R108, RZ, RZ, RZ ;  /* 0x000000ffff6c7224 */ /* 0x000fe400078e00ff */
[----:B------:R-:W-:-:S04]  /*4fa0*/  FMUL.FTZ R109, R109, UR15 ;  /* 0x0000000f6d6d7c20 */ /* 0x000fc80008410000 */
[----:B------:R-:W-:-:S06]  /*4fb0*/  FMUL.FTZ R109, R109, UR14 ;  /* 0x0000000e6d6d7c20 */ /* 0x000fcc0008410000 */
[----:B------:R-:W-:Y:S02]  /*4fc0*/  @P5 SHF.L.U32 R182, R33, 0x10, RZ ;  /* 0x0000001021b65819 */ /* 0x000fe400000006ff */
[----:B------:R-:W-:-:S03]  /*4fd0*/  @P5 SHF.L.U32 R180, R172, 0x10, RZ ;  /* 0x00000010acb45819 */ /* 0x000fc600000006ff */
[-C--:B------:R-:W-:Y:S02]  /*4fe0*/  @P5 FMUL.FTZ R110, R182, R109.reuse ;  /* 0x0000006db66e5220 */ /* 0x080fe40000410000 */
[----:B------:R-:W-:-:S03]  /*4ff0*/  @P5 FMUL.FTZ R108, R180, R109 ;  /* 0x0000006db46c5220 */ /* 0x000fc60000410000 */
[----:B------:R-:W-:Y:S01]  /*5000*/  F2FP.BF16.F32.PACK_AB R110, RZ, R110 ;  /* 0x0000006eff6e723e */ /* 0x000fe200000010ff */
[----:B------:R-:W-:-:S03]  /*5010*/  FADD.FTZ R63, R63, R108 ;  /* 0x0000006c3f3f7221 */ /* 0x000fc60000010000 */
[----:B------:R-:W-:Y:S01]  /*5020*/  PRMT R175, R110, 0x7610, R175 ;  /* 0x000076106eaf7816 */ /* 0x000fe200000000af */
[----:B------:R-:W-:Y:S06]  /*5030*/  BRA `(.L_x_843) ;  /* 0x0000000c00607947 */ /* 0x000fec0003800000 */
.L_x_838:
[----:B------:R-:W-:-:S04]  /*5040*/  UISETP.NE.U32.AND UP0, UPT, UR16, URZ, UPT ;  /* 0x000000ff1000728c */ /* 0x000fc8000bf05070 */
[----:B------:R-:W-:-:S06]  /*5050*/  UISETP.NE.AND.EX UP0, UPT, UR17, URZ, UPT, UP0 ;  /* 0x000000ff1100728c */ /* 0x000fcc000bf05300 */
[----:B------:R-:W-:-:S04]  /*5060*/  PLOP3.LUT P5, PT, PT, PT, UP0, 0x80, 0x8 ;  /* 0x000000000008781c */ /* 0x000fc80003faf008 */
[----:B------:R-:W-:-:S09]  /*5070*/  P2R R184, PR, RZ, 0x20 ;  /* 0x00000020ffb87803 */ /* 0x000fd20000000000 */
[----:B------:R-:W-:Y:S05]  /*5080*/  @!P5 BRA `(.L_x_847) ;  /* 0x00000004005cd947 */ /* 0x000fea0003800000 */
[-CC-:B01----:R-:W-:Y:S01]  /*5090*/  FFMA.FTZ R109, R123, R115.reuse, R114.reuse ;  /* 0x000000737b6d7223 */ /* 0x183fe20000010072 */
        /* <DEDUP_REMOVED lines=8> */
[C---:B------:R-:W-:Y:S01]  /*5120*/  FMUL.FTZ R109, R174.reuse, R111 ;  /* 0x0000006fae6d7220 */ /* 0x040fe20000410000 */
[----:B------:R-:W-:Y:S01]  /*5130*/  ISETP.GT.AND P5, PT, R173, RZ, PT ;  /* 0x000000ffad00720c */ /* 0x000fe20003fa4270 */
[C---:B------:R-:W-:Y:S01]  /*5140*/  FMUL.FTZ R110, R174.reuse, R179 ;  /* 0x000000b3ae6e7220 */ /* 0x040fe20000410000 */
[----:B------:R-:W-:-:S02]  /*5150*/  FMUL.FTZ R111, R174, R181 ;  /* 0x000000b5ae6f7220 */ /* 0x000fc40000410000 */
[----:B------:R-:W-:Y:S02]  /*5160*/  FSEL R180, R108, RZ, P5 ;  /* 0x000000ff6cb47208 */ /* 0x000fe40002800000 */
[----:B------:R-:W-:Y:S02]  /*5170*/  FSEL R182, R109, RZ, P5 ;  /* 0x000000ff6db67208 */ /* 0x000fe40002800000 */
[----:B------:R-:W-:Y:S02]  /*5180*/  FSEL R186, R110, RZ, P5 ;  /* 0x000000ff6eba7208 */ /* 0x000fe40002800000 */
[----:B------:R-:W-:Y:S02]  /*5190*/  FSEL R188, R111, RZ, P5 ;  /* 0x000000ff6fbc7208 */ /* 0x000fe40002800000 */
[----:B------:R-:W-:Y:S02]  /*51a0*/  F2FP.BF16.F32.PACK_AB R192, RZ, R180 ;  /* 0x000000b4ffc0723e */ /* 0x000fe400000010ff */
[----:B------:R-:W-:Y:S01]  /*51b0*/  F2FP.BF16.F32.PACK_AB R193, RZ, R182 ;  /* 0x000000b6ffc1723e */ /* 0x000fe200000010ff */
[----:B------:R-:W-:Y:S06]  /*51c0*/  @!P4 BRA `(.L_x_848) ;  /* 0x00000000003cc947 */ /* 0x000fec0003800000 */
[----:B-----5:R-:W-:Y:S02]  /*51d0*/  LOP3.LUT P5, RZ, R121, 0xff, RZ, 0xc0, !PT ;  /* 0x000000ff79ff7812 */ /* 0x020fe400078ac0ff */
[----:B------:R-:W-:-:S11]  /*51e0*/  MOV R178, RZ ;  /* 0x000000ff00b27202 */ /* 0x000fd60000000f00 */
[----:B------:R-:W0:Y:S01]  /*51f0*/  @P5 LDC.64 R110, c[0x0][0x408] ;  /* 0x00010200ff6e5b82 */ /* 0x000e220000000a00 */
[----:B------:R-:W-:-:S07]  /*5200*/  @P5 SHF.L.U32 R179, R30, 0x10, RZ ;  /* 0x000000101eb35819 */ /* 0x000fce00000006ff */
[----:B------:R-:W1:Y:S01]  /*5210*/  @P5 LDC.64 R108, c[0x0][0x408] ;  /* 0x00010200ff6c5b82 */ /* 0x000e620000000a00 */
[----:B0-----:R-:W-:-:S04]  /*5220*/  @P5 FMUL.FTZ R111, R180, R111 ;  /* 0x0000006fb46f5220 */ /* 0x001fc80000410000 */
[----:B------:R-:W-:Y:S01]  /*5230*/  @P5 FMUL.FTZ R110, R111, R110 ;  /* 0x0000006e6f6e5220 */ /* 0x000fe20000410000 */
[----:B------:R-:W-:Y:S01]  /*5240*/  @P5 SHF.L.U32 R111, R169, 0x10, RZ ;  /* 0x00000010a96f5819 */ /* 0x000fe200000006ff */
[----:B-1----:R-:W-:-:S04]  /*5250*/  @P5 FMUL.FTZ R109, R180, R109 ;  /* 0x0000006db46d5220 */ /* 0x002fc80000410000 */
[----:B------:R-:W-:Y:S01]  /*5260*/  @P5 FMUL.FTZ R108, R109, R108 ;  /* 0x0000006c6d6c5220 */ /* 0x000fe20000410000 */
[----:B------:R-:W-:Y:S02]  /*5270*/  HFMA2 R109, -RZ, RZ, 0, 0 ;  /* 0x00000000ff6d7431 */ /* 0x000fe400000001ff */
[----:B------:R-:W-:Y:S01]  /*5280*/  @P5 FMUL.FTZ R109, R111, R110 ;  /* 0x0000006e6f6d5220 */ /* 0x000fe20000410000 */
[----:B------:R-:W-:-:S03]  /*5290*/  @P5 FMUL.FTZ R178, R179, R108 ;  /* 0x0000006cb3b25220 */ /* 0x000fc60000410000 */
[----:B------:R-:W-:Y:S02]  /*52a0*/  FADD.FTZ R60, R60, R109 ;  /* 0x0000006d3c3c7221 */ /* 0x000fe40000010000 */
[----:B------:R-:W-:-:S07]  /*52b0*/  F2FP.BF16.F32.PACK_AB R178, RZ, R178 ;  /* 0x000000b2ffb2723e */ /* 0x000fce00000010ff */
.L_x_848:
[----:B------:R-:W-:Y:S05]  /*52c0*/  @!P4 BRA `(.L_x_849) ;  /* 0x00000000003cc947 */ /* 0x000fea0003800000 */
[----:B-----5:R-:W-:-:S13]  /*52d0*/  LOP3.LUT P5, RZ, R121, 0xff00, RZ, 0xc0, !PT ;  /* 0x0000ff0079ff7812 */ /* 0x020fda00078ac0ff */
[----:B------:R-:W0:Y:S01]  /*52e0*/  @P5 LDC.64 R108, c[0x0][0x408] ;  /* 0x00010200ff6c5b82 */ /* 0x000e220000000a00 */
[----:B------:R-:W-:-:S07]  /*52f0*/  @P5 IMAD.U32 R177, R31, 0x10000, RZ ;  /* 0x000100001fb15824 */ /* 0x000fce00078e00ff */
[----:B------:R-:W1:Y:S01]  /*5300*/  @P5 LDC.64 R110, c[0x0][0x408] ;  /* 0x00010200ff6e5b82 */ /* 0x000e620000000a00 */
[----:B0-----:R-:W-:-:S04]  /*5310*/  @P5 FMUL.FTZ R179, R182, R109 ;  /* 0x0000006db6b35220 */ /* 0x001fc80000410000 */
[----:B------:R-:W-:Y:S01]  /*5320*/  @P5 FMUL.FTZ R180, R179, R108 ;  /* 0x0000006cb3b45220 */ /* 0x000fe20000410000 */
[----:B------:R-:W-:Y:S01]  /*5330*/  CS2R R108, SRZ ;  /* 0x00000000006c7805 */ /* 0x000fe2000001ff00 */
[----:B-1----:R-:W-:Y:S02]  /*5340*/  @P5 FMUL.FTZ R111, R182, R111 ;  /* 0x0000006fb66f5220 */ /* 0x002fe40000410000 */
[----:B------:R-:W-:Y:S02]  /*5350*/  @P5 FMUL.FTZ R109, R177, R180 ;  /* 0x000000b4b16d5220 */ /* 0x000fe40000410000 */
[----:B------:R-:W-:Y:S01]  /*5360*/  @P5 FMUL.FTZ R110, R111, R110 ;  /* 0x0000006e6f6e5220 */ /* 0x000fe20000410000 */
[----:B------:R-:W-:Y:S02]  /*5370*/  @P5 SHF.L.U32 R111, R171, 0x10, RZ ;  /* 0x00000010ab6f5819 */ /* 0x000fe400000006ff */
[----:B------:R-:W-:-:S03]  /*5380*/  F2FP.BF16.F32.PACK_AB R109, RZ, R109 ;  /* 0x0000006dff6d723e */ /* 0x000fc600000010ff */
[----:B------:R-:W-:Y:S01]  /*5390*/  @P5 FMUL.FTZ R108, R111, R110 ;  /* 0x0000006e6f6c5220 */ /* 0x000fe20000410000 */
[----:B------:R-:W-:-:S03]  /*53a0*/  PRMT R177, R109, 0x7610, R177 ;  /* 0x000076106db17816 */ /* 0x000fc600000000b1 */
[----:B------:R-:W-:-:S07]  /*53b0*/  FADD.FTZ R61, R61, R108 ;  /* 0x0000006c3d3d7221 */ /* 0x000fce0000010000 */
.L_x_849:
[----:B------:R-:W-:Y:S05]  /*53c0*/  @!P4 BRA `(.L_x_850) ;  /* 0x00000000003cc947 */ /* 0x000fea0003800000 */
        /* <DEDUP_REMOVED lines=15> */
.L_x_850:
[----:B------:R-:W-:Y:S02]  /*54c0*/  F2FP.BF16.F32.PACK_AB R186, RZ, R186 ;  /* 0x000000baffba723e */ /* 0x000fe400000010ff */
[----:B------:R-:W-:Y:S02]  /*54d0*/  F2FP.BF16.F32.PACK_AB R179, RZ, R188 ;  /* 0x000000bcffb3723e */ /* 0x000fe400000010ff */
[----:B------:R-:W-:Y:S01]  /*54e0*/  PRMT R194, R186, 0x7610, R194 ;  /* 0x00007610bac27816 */ /* 0x000fe200000000c2 */
[----:B------:R-:W-:Y:S06]  /*54f0*/  @!P4 BRA `(.L_x_843) ;  /* 0x000000080030c947 */ /* 0x000fec0003800000 */
[----:B-----5:R-:W-:-:S13]  /*5500*/  ISETP.GE.U32.AND P5, PT, R121, 0x1000000, PT ;  /* 0x010000007900780c */ /* 0x020fda0003fa6070 */
        /* <DEDUP_REMOVED lines=13> */
[----:B------:R-:W-:Y:S01]  /*55e0*/  FADD.FTZ R63, R63, R108 ;  /* 0x0000006c3f3f7221 */ /* 0x000fe20000010000 */
[----:B------:R-:W-:Y:S06]  /*55f0*/  BRA `(.L_x_843) ;  /* 0x0000000400f07947 */ /* 0x000fec0003800000 */
.L_x_847:
[----:B------:R-:W-:Y:S05]  /*5600*/  @!P4 BRA `(.L_x_851) ;  /* 0x000000000078c947 */ /* 0x000fea0003800000 */
[----:B-----5:R-:W-:Y:S01]  /*5610*/  LOP3.LUT P5, RZ, R121, 0xff, RZ, 0xc0, !PT ;  /* 0x000000ff79ff7812 */ /* 0x020fe200078ac0ff */
[----:B------:R-:W-:Y:S01]  /*5620*/  BSSY.RECONVERGENT B1, `(.L_x_852) ;  /* 0x000000c000017945 */ /* 0x000fe20003800200 */
[----:B01----:R-:W-:-:S11]  /*5630*/  MOV R109, RZ ;  /* 0x000000ff006d7202 */ /* 0x003fd60000000f00 */
[----:B------:R-:W-:Y:S05]  /*5640*/  @!P5 BRA `(.L_x_853) ;  /* 0x000000000024d947 */ /* 0x000fea0003800000 */
[----:B------:R-:W-:Y:S01]  /*5650*/  FFMA.FTZ R109, R123, R115, R114 ;  /* 0x000000737b6d7223 */ /* 0x000fe20000010072 */
[----:B------:R-:W-:-:S03]  /*5660*/  ISETP.GT.AND P6, PT, R173, RZ, PT ;  /* 0x000000ffad00720c */ /* 0x000fc60003fc4270 */
[----:B------:R-:W-:-:S04]  /*5670*/  FADD.FTZ R109, R124, -R109 ;  /* 0x8000006d7c6d7221 */ /* 0x000fc80000010000 */
[----:B------:R-:W-:Y:S01]  /*5680*/  FMUL.FTZ R108, R174, R109 ;  /* 0x0000006dae6c7220 */ /* 0x000fe20000410000 */
[----:B------:R-:W-:-:S04]  /*5690*/  SHF.L.U32 R109, R169, 0x10, RZ ;  /* 0x00000010a96d7819 */ /* 0x000fc800000006ff */
[----:B------:R-:W-:-:S05]  /*56a0*/  FSEL R108, R108, RZ, P6 ;  /* 0x000000ff6c6c7208 */ /* 0x000fca0003000000 */
[----:B------:R-:W-:-:S04]  /*56b0*/  FMUL.FTZ R108, R108, UR15 ;  /* 0x0000000f6c6c7c20 */ /* 0x000fc80008410000 */
[----:B------:R-:W-:-:S04]  /*56c0*/  FMUL.FTZ R108, R108, UR14 ;  /* 0x0000000e6c6c7c20 */ /* 0x000fc80008410000 */
[----:B------:R-:W-:-:S07]  /*56d0*/  FMUL.FTZ R109, R109, R108 ;  /* 0x0000006c6d6d7220 */ /* 0x000fce0000410000 */
.L_x_853:
[----:B------:R-:W-:Y:S05]  /*56e0*/  BSYNC.RECONVERGENT B1 ;  /* 0x0000000000017941 */ /* 0x000fea0003800200 */
.L_x_852:
        /* <DEDUP_REMOVED lines=13> */
.L_x_855:
[----:B------:R-:W-:Y:S05]  /*57c0*/  BSYNC.RECONVERGENT B1 ;  /* 0x0000000000017941 */ /* 0x000fea0003800200 */
.L_x_854:
[----:B------:R-:W-:Y:S01]  /*57d0*/  F2FP.BF16.F32.PACK_AB R178, RZ, R60 ;  /* 0x0000003cffb2723e */ /* 0x000fe200000010ff */
[----:B------:R-:W-:-:S07]  /*57e0*/  IMAD.MOV.U32 R60, RZ, RZ, R109 ;  /* 0x000000ffff3c7224 */ /* 0x000fce00078e006d */
.L_x_851:
        /* <DEDUP_REMOVED lines=14> */
.L_x_858:
[----:B------:R-:W-:Y:S05]  /*58d0*/  BSYNC.RECONVERGENT B1 ;  /* 0x0000000000017941 */ /* 0x000fea0003800200 */
.L_x_857:
[----:B------:R-:W-:Y:S01]  /*58e0*/  FADD.FTZ R108, R61, R108 ;  /* 0x0000006c3d6c7221 */ /* 0x000fe20000010000 */
[----:B------:R-:W-:Y:S01]  /*58f0*/  BSSY.RECONVERGENT B1, `(.L_x_859) ;  /* 0x000000c000017945 */ /* 0x000fe20003800200 */
[----:B------:R-:W-:-:S03]  /*5900*/  HFMA2 R61, -RZ, RZ, 0, 0 ;  /* 0x00000000ff3d7431 */ /* 0x000fc600000001ff */
        /* <DEDUP_REMOVED lines=10> */
.L_x_860:
[----:B------:R-:W-:Y:S05]  /*59b0*/  BSYNC.RECONVERGENT B1 ;  /* 0x0000000000017941 */ /* 0x000fea0003800200 */
.L_x_859:
[----:B------:R-:W-:Y:S02]  /*59c0*/  F2FP.BF16.F32.PACK_AB R177, RZ, R61 ;  /* 0x0000003dffb1723e */ /* 0x000fe400000010ff */
[----:B------:R-:W-:-:S07]  /*59d0*/  MOV R61, R108 ;  /* 0x0000006c003d7202 */ /* 0x000fce0000000f00 */
.L_x_856:
[----:B------:R-:W-:Y:S05]  /*59e0*/  @!P4 BRA `(.L_x_861) ;  /* 0x000000000078c947 */ /* 0x000fea0003800000 */
[----:B-----5:R-:W-:Y:S01]  /*59f0*/  LOP3.LUT P5, RZ, R121, 0xff0000, RZ, 0xc0, !PT ;  /* 0x00ff000079ff7812 */ /* 0x020fe200078ac0ff */
[----:B------:R-:W-:Y:S01]  /*5a00*/  BSSY.RECONVERGENT B1, `(.L_x_862) ;  /* 0x000000c000017945 */ /* 0x000fe20003800200 */
[----:B01----:R-:W-:-:S11]  /*5a10*/  IMAD.MOV.U32 R109, RZ, RZ, RZ ;  /* 0x000000ffff6d7224 */ /* 0x003fd600078e00ff */
        /* <DEDUP_REMOVED lines=10> */
.L_x_863:
[----:B------:R-:W-:Y:S05]  /*5ac0*/  BSYNC.RECONVERGENT B1 ;  /* 0x0000000000017941 */ /* 0x000fea0003800200 */
.L_x_862:
        /* <DEDUP_REMOVED lines=13> */
.L_x_865:
[----:B------:R-:W-:Y:S05]  /*5ba0*/  BSYNC.RECONVERGENT B1 ;  /* 0x0000000000017941 */ /* 0x000fea0003800200 */
.L_x_864:
[----:B------:R-:W-:Y:S02]  /*5bb0*/  F2FP.BF16.F32.PACK_AB R176, RZ, R62 ;  /* 0x0000003effb0723e */ /* 0x000fe400000010ff */
[----:B------:R-:W-:-:S07]  /*5bc0*/  MOV R62, R109 ;  /* 0x0000006d003e7202 */ /* 0x000fce0000000f00 */
.L_x_861:
[----:B------:R-:W-:Y:S05]  /*5bd0*/  @!P4 BRA `(.L_x_843) ;  /* 0x000000000078c947 */ /* 0x000fea0003800000 */
[----:B-----5:R-:W-:Y:S01]  /*5be0*/  ISETP.GE.U32.AND P5, PT, R121, 0x1000000, PT ;  /* 0x010000007900780c */ /* 0x020fe20003fa6070 */
[----:B------:R-:W-:Y:S01]  /*5bf0*/  BSSY.RECONVERGENT B1, `(.L_x_866) ;  /* 0x000000c000017945 */ /* 0x000fe20003800200 */
[----:B01----:R-:W-:-:S11]  /*5c00*/  HFMA2 R108, -RZ, RZ, 0, 0 ;  /* 0x00000000ff6c7431 */ /* 0x003fd600000001ff */
[----:B------:R-:W-:Y:S05]  /*5c10*/  @!P5 BRA `(.L_x_867) ;  /* 0x000000000024d947 */ /* 0x000fea0003800000 */
[----:B------:R-:W-:Y:S01]  /*5c20*/  FFMA.FTZ R108, R130, R115, R114 ;  /* 0x00000073826c7223 */ /* 0x000fe20000010072 */
[----:B------:R-:W-:-:S03]  /*5c30*/  ISETP.GT.AND P6, PT, R173, RZ, PT ;  /* 0x000000ffad00720c */ /* 0x000fc60003fc4270 */
[----:B------:R-:W-:-:S04]  /*5c40*/  FADD.FTZ R109, R129, -R108 ;  /* 0x8000006c816d7221 */ /* 0x000fc80000010000 */
[----:B------:R-:W-:Y:S01]  /*5c50*/  FMUL.FTZ R108, R174, R109 ;  /* 0x0000006dae6c7220 */ /* 0x000fe20000410000 */
[----:B------:R-:W-:-:S04]  /*5c60*/  IMAD.U32 R109, R172, 0x10000, RZ ;  /* 0x00010000ac6d7824 */ /* 0x000fc800078e00ff */
[----:B------:R-:W-:-:S05]  /*5c70*/  FSEL R108, R108, RZ, P6 ;  /* 0x000000ff6c6c7208 */ /* 0x000fca0003000000 */
[----:B------:R-:W-:-:S04]  /*5c80*/  FMUL.FTZ R108, R108, UR15 ;  /* 0x0000000f6c6c7c20 */ /* 0x000fc80008410000 */
[----:B------:R-:W-:-:S04]  /*5c90*/  FMUL.FTZ R108, R108, UR14 ;  /* 0x0000000e6c6c7c20 */ /* 0x000fc80008410000 */
[----:B------:R-:W-:-:S07]  /*5ca0*/  FMUL.FTZ R108, R109, R108 ;  /* 0x0000006c6d6c7220 */ /* 0x000fce0000410000 */
.L_x_867:
[----:B------:R-:W-:Y:S05]  /*5cb0*/  BSYNC.RECONVERGENT B1 ;  /* 0x0000000000017941 */ /* 0x000fea0003800200 */
.L_x_866:
        /* <DEDUP_REMOVED lines=13> */
.L_x_869:
[----:B------:R-:W-:Y:S05]  /*5d90*/  BSYNC.RECONVERGENT B1 ;  /* 0x0000000000017941 */ /* 0x000fea0003800200 */
.L_x_868:
[----:B------:R-:W-:Y:S02]  /*5da0*/  F2FP.BF16.F32.PACK_AB R175, RZ, R63 ;  /* 0x0000003fffaf723e */ /* 0x000fe400000010ff */
[----:B------:R-:W-:-:S07]  /*5db0*/  MOV R63, R108 ;  /* 0x0000006c003f7202 */ /* 0x000fce0000000f00 */
.L_x_843:
[----:B------:R-:W-:-:S13]  /*5dc0*/  ISETP.NE.AND P5, PT, R184, RZ, PT ;  /* 0x000000ffb800720c */ /* 0x000fda0003fa5270 */
[----:B------:R-:W-:Y:S05]  /*5dd0*/  @!P5 BRA `(.L_x_870) ;  /* 0x000000000020d947 */ /* 0x000fea0003800000 */
        /* <DEDUP_REMOVED lines=8> */
.L_x_870:
        /* <DEDUP_REMOVED lines=9> */
.L_x_871:
[----:B------:R-:W-:Y:S02]  /*5ef0*/  IADD3 R113, PT, PT, R113, 0x80, RZ ;  /* 0x0000008071717810 */ /* 0x000fe40007ffe0ff */
[----:B------:R-:W-:-:S07]  /*5f00*/  IADD3 R112, PT, PT, R112, 0x80, RZ ;  /* 0x0000008070707810 */ /* 0x000fce0007ffe0ff */
.L_x_836:
[----:B------:R-:W-:Y:S05]  /*5f10*/  BSYNC.RECONVERGENT B0 ;  /* 0x0000000000007941 */ /* 0x000fea0003800200 */
.L_x_835:
[----:B------:R-:W-:Y:S04]  /*5f20*/  BSSY.RECONVERGENT B0, `(.L_x_872) ;  /* 0x0000190000007945 */ /* 0x000fe80003800200 */
        /* <DEDUP_REMOVED lines=11> */
.L_x_874:
[----:B------:R-:W-:Y:S05]  /*5fe0*/  BRA.U !UP0, `(.L_x_875) ;  /* 0x0000000908587547 */ /* 0x000fea000b800000 */
[----:B------:R-:W-:-:S04]  /*5ff0*/  UISETP.NE.U32.AND UP0, UPT, UR16, URZ, UPT ;  /* 0x000000ff1000728c */ /* 0x000fc8000bf05070 */
[----:B------:R-:W-:-:S06]  /*6000*/  UISETP.NE.AND.EX UP0, UPT, UR17, URZ, UPT, UP0 ;  /* 0x000000ff1100728c */ /* 0x000fcc000bf05300 */
[----:B------:R-:W-:-:S04]  /*6010*/  PLOP3.LUT P5, PT, PT, PT, UP0, 0x80, 0x8 ;  /* 0x000000000008781c */ /* 0x000fc80003faf008 */
[----:B------:R-:W-:-:S09]  /*6020*/  P2R R184, PR, RZ, 0x20 ;  /* 0x00000020ffb87803 */ /* 0x000fd20000000000 */
[----:B------:R-:W-:Y:S05]  /*6030*/  @!P5 BRA `(.L_x_876) ;  /* 0x00000004002cd947 */ /* 0x000fea0003800000 */
[----:B------:R-:W-:Y:S01]  /*6040*/  ISETP.GT.AND P5, PT, R173, RZ, PT ;  /* 0x000000ffad00720c */ /* 0x000fe20003fa4270 */
[C---:B0123-5:R-:W-:Y:S01]  /*6050*/  IMAD.U32 R109, R160.reuse, 0x10000, RZ ;  /* 0x00010000a06d7824 */ /* 0x06ffe200078e00ff */
[--C-:B------:R-:W-:Y:S02]  /*6060*/  SHF.R.U64 R110, R160, 0x10, R161.reuse ;  /* 0x00000010a06e7819 */ /* 0x100fe400000012a1 */
[----:B------:R-:W-:Y:S02]  /*6070*/  SHF.R.U32.HI R183, RZ, 0x10, R161 ;  /* 0x00000010ffb77819 */ /* 0x000fe400000116a1 */
[----:B------:R-:W-:Y:S02]  /*6080*/  SHF.L.U32 R179, R161, 0x10, RZ ;  /* 0x00000010a1b37819 */ /* 0x000fe400000006ff */
[----:B------:R-:W-:-:S05]  /*6090*/  SHF.L.U32 R183, R183, 0x10, RZ ;  /* 0x00000010b7b77819 */ /* 0x000fca00000006ff */
        /* <DEDUP_REMOVED lines=20> */
[----:B------:R-:W-:Y:S02]  /*61e0*/  @P5 SHF.L.U32 R110, R34, 0x10, RZ ;  /* 0x00000010226e5819 */ /* 0x000fe400000006ff */
[----:B------:R-:W-:-:S03]  /*61f0*/  @P5 SHF.L.U32 R178, R169, 0x10, RZ ;  /* 0x00000010a9b25819 */ /* 0x000fc600000006ff */
[----:B------:R-:W-:Y:S02]  /*6200*/  @P5 FMUL.FTZ R108, R181, R110 ;  /* 0x0000006eb56c5220 */ /* 0x000fe40000410000 */
[----:B------:R-:W-:-:S03]  /*6210*/  @P5 FMUL.FTZ R109, R178, R181 ;  /* 0x000000b5b26d5220 */ /* 0x000fc60000410000 */
[----:B------:R-:W-:Y:S01]  /*6220*/  F2FP.BF16.F32.PACK_AB R108, RZ, R108 ;  /* 0x0000006cff6c723e */ /* 0x000fe200000010ff */
[----:B------:R-:W-:-:S03]  /*6230*/  FADD.FTZ R56, R56, R109 ;  /* 0x0000006d38387221 */ /* 0x000fc60000010000 */
[----:B------:R-:W-:-:S07]  /*6240*/  PRMT R178, R108, 0x7610, R178 ;  /* 0x000076106cb27816 */ /* 0x000fce00000000b2 */
.L_x_877:
[----:B------:R-:W-:Y:S05]  /*6250*/  @!P4 BRA `(.L_x_878) ;  /* 0x00000000002cc947 */ /* 0x000fea0003800000 */
[----:B------:R-:W-:Y:S01]  /*6260*/  LOP3.LUT P5, RZ, R131, 0xff00, RZ, 0xc0, !PT ;  /* 0x0000ff0083ff7812 */ /* 0x000fe200078ac0ff */
[----:B------:R-:W-:Y:S01]  /*6270*/  FMUL.FTZ R111, R111, UR15 ;  /* 0x0000000f6f6f7c20 */ /* 0x000fe20008410000 */
[----:B------:R-:W-:-:S03]  /*6280*/  CS2R R108, SRZ ;  /* 0x00000000006c7805 */ /* 0x000fc6000001ff00 */
[----:B------:R-:W-:-:S08]  /*6290*/  FMUL.FTZ R111, R111, UR14 ;  /* 0x0000000e6f6f7c20 */ /* 0x000fd00008410000 */
[----:B------:R-:W-:Y:S01]  /*62a0*/  @P5 IMAD.U32 R110, R35, 0x10000, RZ ;  /* 0x00010000236e5824 */ /* 0x000fe200078e00ff */
[----:B------:R-:W-:-:S03]  /*62b0*/  @P5 SHF.L.U32 R180, R171, 0x10, RZ ;  /* 0x00000010abb45819 */ /* 0x000fc600000006ff */
[----:B------:R-:W-:Y:S02]  /*62c0*/  @P5 FMUL.FTZ R109, R111, R110 ;  /* 0x0000006e6f6d5220 */ /* 0x000fe40000410000 */
[----:B------:R-:W-:-:S03]  /*62d0*/  @P5 FMUL.FTZ R108, R180, R111 ;  /* 0x0000006fb46c5220 */ /* 0x000fc60000410000 */
[----:B------:R-:W-:Y:S01]  /*62e0*/  F2FP.BF16.F32.PACK_AB R109, RZ, R109 ;  /* 0x0000006dff6d723e */ /* 0x000fe200000010ff */
[----:B------:R-:W-:-:S03]  /*62f0*/  FADD.FTZ R57, R57, R108 ;  /* 0x0000006c39397221 */ /* 0x000fc60000010000 */
[----:B------:R-:W-:-:S07]  /*6300*/  PRMT R177, R109, 0x7610, R177 ;  /* 0x000076106db17816 */ /* 0x000fce00000000b1 */
.L_x_878:
[----:B------:R-:W-:Y:S05]  /*6310*/  @!P4 BRA `(.L_x_879) ;  /* 0x000000000030c947 */ /* 0x000fea0003800000 */
[----:B------:R-:W-:Y:S01]  /*6320*/  LOP3.LUT P5, RZ, R131, 0xff0000, RZ, 0xc0, !PT ;  /* 0x00ff000083ff7812 */ /* 0x000fe200078ac0ff */
[----:B------:R-:W-:Y:S01]  /*6330*/  FMUL.FTZ R108, R179, UR15 ;  /* 0x0000000fb36c7c20 */ /* 0x000fe20008410000 */
[----:B------:R-:W-:Y:S01]  /*6340*/  HFMA2 R110, -RZ, RZ, 0, 0 ;  /* 0x00000000ff6e7431 */ /* 0x000fe200000001ff */
[----:B------:R-:W-:Y:S02]  /*6350*/  MOV R109, RZ ;  /* 0x000000ff006d7202 */ /* 0x000fe40000000f00 */
        /* <DEDUP_REMOVED lines=8> */
.L_x_879:
        /* <DEDUP_REMOVED lines=15> */
[----:B------:R-:W-:Y:S01]  /*64d0*/  PRMT R175, R109, 0x7610, R175 ;  /* 0x000076106daf7816 */ /* 0x000fe200000000af */
[----:B------:R-:W-:Y:S06]  /*64e0*/  BRA `(.L_x_880) ;  /* 0x0000001000787947 */ /* 0x000fec0003800000 */
.L_x_876:
[----:B------:R-:W-:Y:S01]  /*64f0*/  ISETP.GT.AND P5, PT, R173, RZ, PT ;  /* 0x000000ffad00720c */ /* 0x000fe20003fa4270 */
[----:B------:R-:W-:-:S12]  /*6500*/  @!P4 BRA `(.L_x_881) ;  /* 0x00000000003cc947 */ /* 0x000fd80003800000 */
[----:B0123--:R-:W-:Y:S01]  /*6510*/  @P5 FFMA.FTZ R111, R133, R115, R114 ;  /* 0x00000073856f5223 */ /* 0x00ffe20000010072 */
[----:B-----5:R-:W-:Y:S02]  /*6520*/  LOP3.LUT P6, RZ, R131, 0xff, RZ, 0xc0, !PT ;  /* 0x000000ff83ff7812 */ /* 0x020fe400078cc0ff */
[----:B------:R-:W-:Y:S01]  /*6530*/  SHF.L.U32 R109, R160, 0x10, RZ ;  /* 0x00000010a06d7819 */ /* 0x000fe200000006ff */
        /* <DEDUP_REMOVED lines=12> */
.L_x_881:
[----:B------:R-:W-:Y:S05]  /*6600*/  @!P4 BRA `(.L_x_882) ;  /* 0x000000000044c947 */ /* 0x000fea0003800000 */
[----:B0123-5:R-:W-:Y:S01]  /*6610*/  SHF.R.U64 R109, R160, 0x10, R161 ;  /* 0x00000010a06d7819 */ /* 0x02ffe200000012a1 */
[----:B------:R-:W-:Y:S01]  /*6620*/  @P5 FFMA.FTZ R108, R136, R115, R114 ;  /* 0x00000073886c5223 */ /* 0x000fe20000010072 */
[----:B------:R-:W-:Y:S01]  /*6630*/  LOP3.LUT P6, RZ, R131, 0xff00, RZ, 0xc0, !PT ;  /* 0x0000ff0083ff7812 */ /* 0x000fe200078cc0ff */
[----:B------:R-:W-:Y:S01]  /*6640*/  IMAD.MOV.U32 R110, RZ, RZ, RZ ;  /* 0x000000ffff6e7224 */ /* 0x000fe200078e00ff */
[----:B------:R-:W-:Y:S01]  /*6650*/  SHF.L.U32 R109, R109, 0x10, RZ ;  /* 0x000000106d6d7819 */ /* 0x000fe200000006ff */
[----:B------:R-:W-:-:S04]  /*6660*/  @P5 FADD.FTZ R108, R137, -R108 ;  /* 0x8000006c896c5221 */ /* 0x000fc80000010000 */
        /* <DEDUP_REMOVED lines=11> */
.L_x_882:
[----:B------:R-:W-:Y:S05]  /*6720*/  @!P4 BRA `(.L_x_883) ;  /* 0x00000000003cc947 */ /* 0x000fea0003800000 */
[----:B0123--:R-:W-:Y:S01]  /*6730*/  @P5 FFMA.FTZ R111, R135, R115, R114 ;  /* 0x00000073876f5223 */ /* 0x00ffe20000010072 */
        /* <DEDUP_REMOVED lines=14> */
.L_x_883:
[----:B------:R-:W-:Y:S05]  /*6820*/  @!P4 BRA `(.L_x_880) ;  /* 0x0000000c00a8c947 */ /* 0x000fea0003800000 */
[----:B0123-5:R-:W-:Y:S01]  /*6830*/  SHF.R.U32.HI R109, RZ, 0x10, R161 ;  /* 0x00000010ff6d7819 */ /* 0x02ffe200000116a1 */
[----:B------:R-:W-:Y:S01]  /*6840*/  @P5 FFMA.FTZ R111, R140, R115, R114 ;  /* 0x000000738c6f5223 */ /* 0x000fe20000010072 */
[----:B------:R-:W-:Y:S01]  /*6850*/  MOV R110, RZ ;  /* 0x000000ff006e7202 */ /* 0x000fe20000000f00 */
[----:B------:R-:W-:Y:S01]  /*6860*/  HFMA2 R108, -RZ, RZ, 0, 0 ;  /* 0x00000000ff6c7431 */ /* 0x000fe200000001ff */
[----:B------:R-:W-:Y:S01]  /*6870*/  SHF.L.U32 R109, R109, 0x10, RZ ;  /* 0x000000106d6d7819 */ /* 0x000fe200000006ff */
[----:B------:R-:W-:-:S04]  /*6880*/  @P5 FADD.FTZ R111, R138, -R111 ;  /* 0x8000006f8a6f5221 */ /* 0x000fc80000010000 */
[----:B------:R-:W-:Y:S01]  /*6890*/  @P5 FFMA.FTZ R109, R174, R111, R109 ;  /* 0x0000006fae6d5223 */ /* 0x000fe2000001006d */
[----:B------:R-:W-:-:S03]  /*68a0*/  ISETP.GE.U32.AND P5, PT, R131, 0x1000000, PT ;  /* 0x010000008300780c */ /* 0x000fc60003fa6070 */
        /* <DEDUP_REMOVED lines=10> */
.L_x_875:
[----:B------:R-:W-:-:S04]  /*6950*/  UISETP.NE.U32.AND UP0, UPT, UR16, URZ, UPT ;  /* 0x000000ff1000728c */ /* 0x000fc8000bf05070 */
[----:B------:R-:W-:-:S06]  /*6960*/  UISETP.NE.AND.EX UP0, UPT, UR17, URZ, UPT, UP0 ;  /* 0x000000ff1100728c */ /* 0x000fcc000bf05300 */
[----:B------:R-:W-:-:S04]  /*6970*/  PLOP3.LUT P5, PT, PT, PT, UP0, 0x80, 0x8 ;  /* 0x000000000008781c */ /* 0x000fc80003faf008 */
[----:B------:R-:W-:-:S09]  /*6980*/  P2R R184, PR, RZ, 0x20 ;  /* 0x00000020ffb87803 */ /* 0x000fd20000000000 */
[----:B------:R-:W-:Y:S05]  /*6990*/  @!P5 BRA `(.L_x_884) ;  /* 0x00000004005cd947 */ /* 0x000fea0003800000 */
[-CC-:B0123--:R-:W-:Y:S01]  /*69a0*/  FFMA.FTZ R109, R133, R115.reuse, R114.reuse ;  /* 0x00000073856d7223 */ /* 0x18ffe20000010072 */
        /* <DEDUP_REMOVED lines=19> */
[----:B-----5:R-:W-:Y:S01]  /*6ae0*/  LOP3.LUT P5, RZ, R131, 0xff, RZ, 0xc0, !PT ;  /* 0x000000ff83ff7812 */ /* 0x020fe200078ac0ff */
[----:B------:R-:W-:-:S12]  /*6af0*/  IMAD.MOV.U32 R178, RZ, RZ, RZ ;  /* 0x000000ffffb27224 */ /* 0x000fd800078e00ff */
        /* <DEDUP_REMOVED lines=8> */
[----:B------:R-:W-:Y:S01]  /*6b80*/  MOV R109, RZ ;  /* 0x000000ff006d7202 */ /* 0x000fe20000000f00 */
[----:B------:R-:W-:Y:S02]  /*6b90*/  @P5 FMUL.FTZ R109, R111, R110 ;  /* 0x0000006e6f6d5220 */ /* 0x000fe40000410000 */
[----:B------:R-:W-:Y:S02]  /*6ba0*/  @P5 FMUL.FTZ R178, R179, R108 ;  /* 0x0000006cb3b25220 */ /* 0x000fe40000410000 */
[----:B------:R-:W-:-:S03]  /*6bb0*/  FADD.FTZ R56, R56, R109 ;  /* 0x0000006d38387221 */ /* 0x000fc60000010000 */
[----:B------:R-:W-:-:S07]  /*6bc0*/  F2FP.BF16.F32.PACK_AB R178, RZ, R178 ;  /* 0x000000b2ffb2723e */ /* 0x000fce00000010ff */
.L_x_885:
[----:B------:R-:W-:Y:S05]  /*6bd0*/  @!P4 BRA `(.L_x_886) ;  /* 0x00000000003cc947 */ /* 0x000fea0003800000 */
[----:B-----5:R-:W-:-:S13]  /*6be0*/  LOP3.LUT P5, RZ, R131, 0xff00, RZ, 0xc0, !PT ;  /* 0x0000ff0083ff7812 */ /* 0x020fda00078ac0ff */
[----:B------:R-:W0:Y:S01]  /*6bf0*/  @P5 LDC.64 R108, c[0x0][0x408] ;  /* 0x00010200ff6c5b82 */ /* 0x000e220000000a00 */
[----:B------:R-:W-:-:S07]  /*6c00*/  @P5 SHF.L.U32 R177, R35, 0x10, RZ ;  /* 0x0000001023b15819 */ /* 0x000fce00000006ff */
        /* <DEDUP_REMOVED lines=12> */
.L_x_886:
[----:B------:R-:W-:Y:S05]  /*6cd0*/  @!P4 BRA `(.L_x_887) ;  /* 0x00000000003cc947 */ /* 0x000fea0003800000 */
        /* <DEDUP_REMOVED lines=15> */
.L_x_887:
[----:B------:R-:W-:Y:S02]  /*6dd0*/  F2FP.BF16.F32.PACK_AB R186, RZ, R186 ;  /* 0x000000baffba723e */ /* 0x000fe400000010ff */
[----:B------:R-:W-:Y:S02]  /*6de0*/  F2FP.BF16.F32.PACK_AB R179, RZ, R188 ;  /* 0x000000bcffb3723e */ /* 0x000fe400000010ff */
[----:B------:R-:W-:Y:S01]  /*6df0*/  PRMT R194, R186, 0x7610, R194 ;  /* 0x00007610bac27816 */ /* 0x000fe200000000c2 */
[----:B------:R-:W-:Y:S06]  /*6e00*/  @!P4 BRA `(.L_x_880) ;  /* 0x000000080030c947 */ /* 0x000fec0003800000 */
[----:B-----5:R-:W-:-:S13]  /*6e10*/  ISETP.GE.U32.AND P5, PT, R131, 0x1000000, PT ;  /* 0x010000008300780c */ /* 0x020fda0003fa6070 */
        /* <DEDUP_REMOVED lines=15> */
.L_x_884:
[----:B------:R-:W-:Y:S05]  /*6f10*/  @!P4 BRA `(.L_x_888) ;  /* 0x000000000078c947 */ /* 0x000fea0003800000 */
[----:B-----5:R-:W-:Y:S01]  /*6f20*/  LOP3.LUT P5, RZ, R131, 0xff, RZ, 0xc0, !PT ;  /* 0x000000ff83ff7812 */ /* 0x020fe200078ac0ff */
[----:B------:R-:W-:Y:S01]  /*6f30*/  BSSY.RECONVERGENT B1, `(.L_x_889) ;  /* 0x000000c000017945 */ /* 0x000fe20003800200 */
[----:B0123--:R-:W-:-:S11]  /*6f40*/  IMAD.MOV.U32 R109, RZ, RZ, RZ ;  /* 0x000000ffff6d7224 */ /* 0x00ffd600078e00ff */
        /* <DEDUP_REMOVED lines=10> */
.L_x_890:
[----:B------:R-:W-:Y:S05]  /*6ff0*/  BSYNC.RECONVERGENT B1 ;  /* 0x0000000000017941 */ /* 0x000fea0003800200 */
.L_x_889:
        /* <DEDUP_REMOVED lines=13> */
.L_x_892:
[----:B------:R-:W-:Y:S05]  /*70d0*/  BSYNC.RECONVERGENT B1 ;  /* 0x0000000000017941 */ /* 0x000fea0003800200 */
.L_x_891:
[----:B------:R-:W-:Y:S02]  /*70e0*/  F2FP.BF16.F32.PACK_AB R178, RZ, R56 ;  /* 0x00000038ffb2723e */ /* 0x000fe400000010ff */
[----:B------:R-:W-:-:S07]  /*70f0*/  MOV R56, R109 ;  /* 0x0000006d00387202 */ /* 0x000fce0000000f00 */
.L_x_888:
[----:B------:R-:W-:Y:S05]  /*7100*/  @!P4 BRA `(.L_x_893) ;  /* 0x000000000078c947 */ /* 0x000fea0003800000 */
[----:B-----5:R-:W-:Y:S01]  /*7110*/  LOP3.LUT P5, RZ, R131, 0xff00, RZ, 0xc0, !PT ;  /* 0x0000ff0083ff7812 */ /* 0x020fe200078ac0ff */
[----:B------:R-:W-:Y:S01]  /*7120*/  BSSY.RECONVERGENT B1, `(.L_x_894) ;  /* 0x000000c000017945 */ /* 0x000fe20003800200 */
[----:B0123--:R-:W-:-:S11]  /*7130*/  HFMA2 R108, -RZ, RZ, 0, 0 ;  /* 0x00000000ff6c7431 */ /* 0x00ffd600000001ff */
        /* <DEDUP_REMOVED lines=10> */
.L_x_895:
[----:B------:R-:W-:Y:S05]  /*71e0*/  BSYNC.RECONVERGENT B1 ;  /* 0x0000000000017941 */ /* 0x000fea0003800200 */
.L_x_894:
        /* <DEDUP_REMOVED lines=13> */
.L_x_897:
[----:B------:R-:W-:Y:S05]  /*72c0*/  BSYNC.RECONVERGENT B1 ;  /* 0x0000000000017941 */ /* 0x000fea0003800200 */
.L_x_896:
[----:B------:R-:W-:Y:S02]  /*72d0*/  F2FP.BF16.F32.PACK_AB R177, RZ, R57 ;  /* 0x00000039ffb1723e */ /* 0x000fe400000010ff */
[----:B------:R-:W-:-:S07]  /*72e0*/  MOV R57, R108 ;  /* 0x0000006c00397202 */ /* 0x000fce0000000f00 */
.L_x_893:
        /* <DEDUP_REMOVED lines=14> */
.L_x_900:
[----:B------:R-:W-:Y:S05]  /*73d0*/  BSYNC.RECONVERGENT B1 ;  /* 0x0000000000017941 */ /* 0x000fea0003800200 */
.L_x_899:
[----:B------:R-:W-:Y:S01]  /*73e0*/  BSSY.RECONVERGENT B1, `(.L_x_901) ;  /* 0x000000d000017945 */ /* 0x000fe20003800200 */
[----:B------:R-:W-:Y:S01]  /*73f0*/  FADD.FTZ R109, R58, R109 ;  /* 0x0000006d3a6d7221 */ /* 0x000fe20000010000 */
[----:B------:R-:W-:Y:S02]  /*7400*/  IMAD.MOV.U32 R58, RZ, RZ, RZ ;  /* 0x000000ffff3a7224 */ /* 0x000fe400078e00ff */
        /* <DEDUP_REMOVED lines=10> */
.L_x_902:
[----:B------:R-:W-:Y:S05]  /*74b0*/  BSYNC.RECONVERGENT B1 ;  /* 0x0000000000017941 */ /* 0x000fea0003800200 */
.L_x_901:
[----:B------:R-:W-:Y:S02]  /*74c0*/  F2FP.BF16.F32.PACK_AB R176, RZ, R58 ;  /* 0x0000003affb0723e */ /* 0x000fe400000010ff */
[----:B------:R-:W-:-:S07]  /*74d0*/  MOV R58, R109 ;  /* 0x0000006d003a7202 */ /* 0x000fce0000000f00 */
.L_x_898:
[----:B------:R-:W-:Y:S05]  /*74e0*/  @!P4 BRA `(.L_x_880) ;  /* 0x000000000078c947 */ /* 0x000fea0003800000 */
[----:B-----5:R-:W-:Y:S01]  /*74f0*/  ISETP.GE.U32.AND P5, PT, R131, 0x1000000, PT ;  /* 0x010000008300780c */ /* 0x020fe20003fa6070 */
        /* <DEDUP_REMOVED lines=12> */
.L_x_904:
[----:B------:R-:W-:Y:S05]  /*75c0*/  BSYNC.RECONVERGENT B1 ;  /* 0x0000000000017941 */ /* 0x000fea0003800200 */
.L_x_903:
        /* <DEDUP_REMOVED lines=10> */
[----:B------:R-:W-:-:S03]  /*7670*/  IMAD.U32 R59, R37, 0x10000, RZ ;  /* 0x00010000253b7824 */ /* 0x000fc600078e00ff */
[----:B------:R-:W-:-:S04]  /*7680*/  FMUL.FTZ R110, R109, UR14 ;  /* 0x0000000e6d6e7c20 */ /* 0x000fc80008410000 */
[----:B------:R-:W-:-:S07]  /*7690*/  FMUL.FTZ R59, R59, R110 ;  /* 0x0000006e3b3b7220 */ /* 0x000fce0000410000 */
.L_x_906:
[----:B------:R-:W-:Y:S05]  /*76a0*/  BSYNC.RECONVERGENT B1 ;  /* 0x0000000000017941 */ /* 0x000fea0003800200 */
.L_x_905:
[----:B------:R-:W-:Y:S02]  /*76b0*/  F2FP.BF16.F32.PACK_AB R175, RZ, R59 ;  /* 0x0000003bffaf723e */ /* 0x000fe400000010ff */
[----:B------:R-:W-:-:S07]  /*76c0*/  MOV R59, R108 ;  /* 0x0000006c003b7202 */ /* 0x000fce0000000f00 */
.L_x_880:
[----:B------:R-:W-:-:S13]  /*76d0*/  ISETP.NE.AND P5, PT, R184, RZ, PT ;  /* 0x000000ffb800720c */ /* 0x000fda0003fa5270 */
[----:B------:R-:W-:Y:S05]  /*76e0*/  @!P5 BRA `(.L_x_907) ;  /* 0x000000000020d947 */ /* 0x000fea0003800000 */
        /* <DEDUP_REMOVED lines=8> */
.L_x_907:
        /* <DEDUP_REMOVED lines=9> */
.L_x_908:
[----:B------:R-:W-:Y:S02]  /*7800*/  IADD3 R113, PT, PT, R113, 0x80, RZ ;  /* 0x0000008071717810 */ /* 0x000fe40007ffe0ff */
[----:B------:R-:W-:-:S07]  /*7810*/  IADD3 R112, PT, PT, R112, 0x80, RZ ;  /* 0x0000008070707810 */ /* 0x000fce0007ffe0ff */
.L_x_873:
[----:B------:R-:W-:Y:S05]  /*7820*/  BSYNC.RECONVERGENT B0 ;  /* 0x0000000000007941 */ /* 0x000fea0003800200 */
.L_x_872:
[----:B------:R-:W-:Y:S04]  /*7830*/  BSSY.RECONVERGENT B0, `(.L_x_909) ;  /* 0x0000190000007945 */ /* 0x000fe80003800200 */
        /* <DEDUP_REMOVED lines=11> */
.L_x_911:
[----:B------:R-:W-:Y:S05]  /*78f0*/  BRA.U !UP0, `(.L_x_912) ;  /* 0x0000000908587547 */ /* 0x000fea000b800000 */
[----:B------:R-:W-:-:S04]  /*7900*/  UISETP.NE.U32.AND UP0, UPT, UR16, URZ, UPT ;  /* 0x000000ff1000728c */ /* 0x000fc8000bf05070 */
[----:B------:R-:W-:-:S06]  /*7910*/  UISETP.NE.AND.EX UP0, UPT, UR17, URZ, UPT, UP0 ;  /* 0x000000ff1100728c */ /* 0x000fcc000bf05300 */
[----:B------:R-:W-:-:S04]  /*7920*/  PLOP3.LUT P5, PT, PT, PT, UP0, 0x80, 0x8 ;  /* 0x000000000008781c */ /* 0x000fc80003faf008 */
[----:B------:R-:W-:-:S09]  /*7930*/  P2R R184, PR, RZ, 0x20 ;  /* 0x00000020ffb87803 */ /* 0x000fd20000000000 */
[----:B------:R-:W-:Y:S05]  /*7940*/  @!P5 BRA `(.L_x_913) ;  /* 0x00000004002cd947 */ /* 0x000fea0003800000 */
[----:B------:R-:W-:Y:S02]  /*7950*/  ISETP.GT.AND P5, PT, R173, RZ, PT ;  /* 0x000000ffad00720c */ /* 0x000fe40003fa4270 */
[C---:B012345:R-:W-:Y:S02]  /*7960*/  SHF.L.U32 R109, R158.reuse, 0x10, RZ ;  /* 0x000000109e6d7819 */ /* 0x07ffe400000006ff */
        /* <DEDUP_REMOVED lines=12> */
[----:B------:R-:W-:Y:S02]  /*7a30*/  IMAD.U32 R111, R110, 0x10000, RZ ;  /* 0x000100006e6f7824 */ /* 0x000fe400078e00ff */
[----:B------:R-:W-:Y:S01]  /*7a40*/  @P5 FADD.FTZ R110, R144, -R181 ;  /* 0x800000b5906e5221 */ /* 0x000fe20000010000 */
[C---:B------:R-:W-:Y:S01]  /*7a50*/  @P5 FFMA.FTZ R183, R174.reuse, R180, R183 ;  /* 0x000000b4aeb75223 */ /* 0x040fe200000100b7 */
[----:B------:R-:W-:-:S02]  /*7a60*/  @P5 FFMA.FTZ R111, R174, R108, R111 ;  /* 0x0000006cae6f5223 */ /* 0x000fc4000001006f */
[----:B------:R-:W-:Y:S01]  /*7a70*/  @P5 FFMA.FTZ R179, R174, R110, R179 ;  /* 0x0000006eaeb35223 */ /* 0x000fe200000100b3 */
[----:B------:R-:W-:Y:S02]  /*7a80*/  F2FP.BF16.F32.PACK_AB R192, RZ, R109 ;  /* 0x0000006dffc0723e */ /* 0x000fe400000010ff */
        /* <DEDUP_REMOVED lines=13> */
.L_x_914:
        /* <DEDUP_REMOVED lines=12> */
.L_x_915:
[----:B------:R-:W-:Y:S05]  /*7c20*/  @!P4 BRA `(.L_x_916) ;  /* 0x000000000030c947 */ /* 0x000fea0003800000 */
[----:B------:R-:W-:Y:S01]  /*7c30*/  LOP3.LUT P5, RZ, R139, 0xff0000, RZ, 0xc0, !PT ;  /* 0x00ff00008bff7812 */ /* 0x000fe200078ac0ff */
[----:B------:R-:W-:Y:S01]  /*7c40*/  FMUL.FTZ R108, R179, UR15 ;  /* 0x0000000fb36c7c20 */ /* 0x000fe20008410000 */
[----:B------:R-:W-:Y:S02]  /*7c50*/  IMAD.MOV.U32 R110, RZ, RZ, RZ ;  /* 0x000000ffff6e7224 */ /* 0x000fe400078e00ff */
[----:B------:R-:W-:Y:S02]  /*7c60*/  HFMA2 R109, -RZ, RZ, 0, 0 ;  /* 0x00000000ff6d7431 */ /* 0x000fe400000001ff */
[----:B------:R-:W-:-:S07]  /*7c70*/  FMUL.FTZ R108, R108, UR14 ;  /* 0x0000000e6c6c7c20 */ /* 0x000fce0008410000 */
[----:B------:R-:W-:Y:S02]  /*7c80*/  @P5 SHF.L.U32 R111, R40, 0x10, RZ ;  /* 0x00000010286f5819 */ /* 0x000fe400000006ff */
[----:B------:R-:W-:-:S03]  /*7c90*/  @P5 SHF.L.U32 R181, R170, 0x10, RZ ;  /* 0x00000010aab55819 */ /* 0x000fc600000006ff */
[----:B------:R-:W-:Y:S02]  /*7ca0*/  @P5 FMUL.FTZ R110, R108, R111 ;  /* 0x0000006f6c6e5220 */ /* 0x000fe40000410000 */
[----:B------:R-:W-:-:S03]  /*7cb0*/  @P5 FMUL.FTZ R109, R181, R108 ;  /* 0x0000006cb56d5220 */ /* 0x000fc60000410000 */
[----:B------:R-:W-:Y:S01]  /*7cc0*/  F2FP.BF16.F32.PACK_AB R110, RZ, R110 ;  /* 0x0000006eff6e723e */ /* 0x000fe200000010ff */
[----:B------:R-:W-:-:S03]  /*7cd0*/  FADD.FTZ R54, R54, R109 ;  /* 0x0000006d36367221 */ /* 0x000fc60000010000 */
[----:B------:R-:W-:-:S07]  /*7ce0*/  PRMT R176, R110, 0x7610, R176 ;  /* 0x000076106eb07816 */ /* 0x000fce00000000b0 */
.L_x_916:
        /* <DEDUP_REMOVED lines=17> */
.L_x_913:
[----:B------:R-:W-:Y:S01]  /*7e00*/  ISETP.GT.AND P5, PT, R173, RZ, PT ;  /* 0x000000ffad00720c */ /* 0x000fe20003fa4270 */
[----:B------:R-:W-:-:S12]  /*7e10*/  @!P4 BRA `(.L_x_918) ;  /* 0x00000000003cc947 */ /* 0x000fd80003800000 */
[----:B01234-:R-:W-:Y:S01]  /*7e20*/  @P5 FFMA.FTZ R111, R141, R115, R114 ;  /* 0x000000738d6f5223 */ /* 0x01ffe20000010072 */
        /* <DEDUP_REMOVED lines=14> */
.L_x_918:
[----:B------:R-:W-:Y:S05]  /*7f10*/  @!P4 BRA `(.L_x_919) ;  /* 0x000000000044c947 */ /* 0x000fea0003800000 */
[----:B012345:R-:W-:Y:S01]  /*7f20*/  SHF.R.U64 R109, R158, 0x10, R159 ;  /* 0x000000109e6d7819 */ /* 0x03ffe2000000129f */
[----:B------:R-:W-:Y:S01]  /*7f30*/  @P5 FFMA.FTZ R108, R146, R115, R114 ;  /* 0x00000073926c5223 */ /* 0x000fe20000010072 */
[----:B------:R-:W-:Y:S02]  /*7f40*/  LOP3.LUT P6, RZ, R139, 0xff00, RZ, 0xc0, !PT ;  /* 0x0000ff008bff7812 */ /* 0x000fe400078cc0ff */
[----:B------:R-:W-:Y:S01]  /*7f50*/  SHF.L.U32 R109, R109, 0x10, RZ ;  /* 0x000000106d6d7819 */ /* 0x000fe200000006ff */
[----:B------:R-:W-:Y:S01]  /*7f60*/  @P5 FADD.FTZ R108, R145, -R108 ;  /* 0x8000006c916c5221 */ /* 0x000fe20000010000 */
[----:B------:R-:W-:-:S03]  /*7f70*/  MOV R110, RZ ;  /* 0x000000ff006e7202 */ /* 0x000fc60000000f00 */
[----:B------:R-:W-:Y:S01]  /*7f80*/  @P5 FFMA.FTZ R109, R174, R108, R109 ;  /* 0x0000006cae6d5223 */ /* 0x000fe2000001006d */
[----:B------:R-:W-:-:S03]  /*7f90*/  IMAD.MOV.U32 R108, RZ, RZ, RZ ;  /* 0x000000ffff6c7224 */ /* 0x000fc600078e00ff */
        /* <DEDUP_REMOVED lines=9> */
.L_x_919:
[----:B------:R-:W-:Y:S05]  /*8030*/  @!P4 BRA `(.L_x_920) ;  /* 0x00000000003cc947 */ /* 0x000fea0003800000 */
[----:B01234-:R-:W-:Y:S01]  /*8040*/  @P5 FFMA.FTZ R111, R143, R115, R114 ;  /* 0x000000738f6f5223 */ /* 0x01ffe20000010072 */
        /* <DEDUP_REMOVED lines=14> */
.L_x_920:
[----:B------:R-:W-:Y:S05]  /*8130*/  @!P4 BRA `(.L_x_917) ;  /* 0x0000000c00a8c947 */ /* 0x000fea0003800000 */
[----:B012345:R-:W-:Y:S01]  /*8140*/  SHF.R.U32.HI R109, RZ, 0x10, R159 ;  /* 0x00000010ff6d7819 */ /* 0x03ffe2000001169f */
[----:B------:R-:W-:Y:S01]  /*8150*/  @P5 FFMA.FTZ R108, R148, R115, R114 ;  /* 0x00000073946c5223 */ /* 0x000fe20000010072 */
[----:B------:R-:W-:Y:S02]  /*8160*/  IMAD.MOV.U32 R110, RZ, RZ, RZ ;  /* 0x000000ffff6e7224 */ /* 0x000fe400078e00ff */
[----:B------:R-:W-:Y:S01]  /*8170*/  SHF.L.U32 R109, R109, 0x10, RZ ;  /* 0x000000106d6d7819 */ /* 0x000fe200000006ff */
[----:B------:R-:W-:-:S04]  /*8180*/  @P5 FADD.FTZ R108, R147, -R108 ;  /* 0x8000006c936c5221 */ /* 0x000fc80000010000 */
[----:B------:R-:W-:Y:S01]  /*8190*/  @P5 FFMA.FTZ R109, R174, R108, R109 ;  /* 0x0000006cae6d5223 */ /* 0x000fe2000001006d */
[----:B------:R-:W-:Y:S01]  /*81a0*/  ISETP.GE.U32.AND P5, PT, R139, 0x1000000, PT ;  /* 0x010000008b00780c */ /* 0x000fe20003fa6070 */
[----:B------:R-:W-:Y:S02]  /*81b0*/  HFMA2 R108, -RZ, RZ, 0, 0 ;  /* 0x00000000ff6c7431 */ /* 0x000fe400000001ff */
        /* <DEDUP_REMOVED lines=10> */
.L_x_912:
[----:B------:R-:W-:-:S04]  /*8260*/  UISETP.NE.U32.AND UP0, UPT, UR16, URZ, UPT ;  /* 0x000000ff1000728c */ /* 0x000fc8000bf05070 */
[----:B------:R-:W-:-:S06]  /*8270*/  UISETP.NE.AND.EX UP0, UPT, UR17, URZ, UPT, UP0 ;  /* 0x000000ff1100728c */ /* 0x000fcc000bf05300 */
[----:B------:R-:W-:-:S04]  /*8280*/  PLOP3.LUT P5, PT, PT, PT, UP0, 0x80, 0x8 ;  /* 0x000000000008781c */ /* 0x000fc80003faf008 */
[----:B------:R-:W-:-:S09]  /*8290*/  P2R R184, PR, RZ, 0x20 ;  /* 0x00000020ffb87803 */ /* 0x000fd20000000000 */
[----:B------:R-:W-:Y:S05]  /*82a0*/  @!P5 BRA `(.L_x_921) ;  /* 0x00000004005cd947 */ /* 0x000fea0003800000 */
        /* <DEDUP_REMOVED lines=30> */
[----:B------:R-:W-:Y:S02]  /*8490*/  IMAD.MOV.U32 R109, RZ, RZ, RZ ;  /* 0x000000ffff6d7224 */ /* 0x000fe400078e00ff */
[----:B------:R-:W-:Y:S01]  /*84a0*/  @P5 FMUL.FTZ R109, R111, R110 ;  /* 0x0000006e6f6d5220 */ /* 0x000fe20000410000 */
[----:B------:R-:W-:-:S03]  /*84b0*/  @P5 FMUL.FTZ R178, R179, R108 ;  /* 0x0000006cb3b25220 */ /* 0x000fc60000410000 */
[----:B------:R-:W-:Y:S02]  /*84c0*/  FADD.FTZ R52, R52, R109 ;  /* 0x0000006d34347221 */ /* 0x000fe40000010000 */
[----:B------:R-:W-:-:S07]  /*84d0*/  F2FP.BF16.F32.PACK_AB R178, RZ, R178 ;  /* 0x000000b2ffb2723e */ /* 0x000fce00000010ff */
.L_x_922:
        /* <DEDUP_REMOVED lines=16> */
.L_x_923:
[----:B------:R-:W-:Y:S05]  /*85e0*/  @!P4 BRA `(.L_x_924) ;  /* 0x00000000003cc947 */ /* 0x000fea0003800000 */
[----:B-----5:R-:W-:Y:S01]  /*85f0*/  LOP3.LUT P5, RZ, R139, 0xff0000, RZ, 0xc0, !PT ;  /* 0x00ff00008bff7812 */ /* 0x020fe200078ac0ff */
[----:B------:R-:W-:-:S12]  /*8600*/  HFMA2 R176, -RZ, RZ, 0, 0 ;  /* 0x00000000ffb07431 */ /* 0x000fd800000001ff */
        /* <DEDUP_REMOVED lines=13> */
.L_x_924:
        /* <DEDUP_REMOVED lines=20> */
.L_x_921:
[----:B------:R-:W-:Y:S05]  /*8820*/  @!P4 BRA `(.L_x_925) ;  /* 0x000000000078c947 */ /* 0x000fea0003800000 */
[----:B-----5:R-:W-:Y:S01]  /*8830*/  LOP3.LUT P5, RZ, R139, 0xff, RZ, 0xc0, !PT ;  /* 0x000000ff8bff7812 */ /* 0x020fe200078ac0ff */
[----:B------:R-:W-:Y:S01]  /*8840*/  BSSY.RECONVERGENT B1, `(.L_x_926) ;  /* 0x000000c000017945 */ /* 0x000fe20003800200 */
[----:B01234-:R-:W-:-:S11]  /*8850*/  MOV R109, RZ ;  /* 0x000000ff006d7202 */ /* 0x01ffd60000000f00 */
        /* <DEDUP_REMOVED lines=10> */
.L_x_927:
[----:B------:R-:W-:Y:S05]  /*8900*/  BSYNC.RECONVERGENT B1 ;  /* 0x0000000000017941 */ /* 0x000fea0003800200 */
.L_x_926:
        /* <DEDUP_REMOVED lines=13> */
.L_x_929:
[----:B------:R-:W-:Y:S05]  /*89e0*/  BSYNC.RECONVERGENT B1 ;  /* 0x0000000000017941 */ /* 0x000fea0003800200 */
.L_x_928:
[----:B------:R-:W-:Y:S02]  /*89f0*/  F2FP.BF16.F32.PACK_AB R178, RZ, R52 ;  /* 0x00000034ffb2723e */ /* 0x000fe400000010ff */
[----:B------:R-:W-:-:S07]  /*8a00*/  MOV R52, R109 ;  /* 0x0000006d00347202 */ /* 0x000fce0000000f00 */
.L_x_925:
[----:B------:R-:W-:Y:S05]  /*8a10*/  @!P4 BRA `(.L_x_930) ;  /* 0x000000000078c947 */ /* 0x000fea0003800000 */
[----:B-----5:R-:W-:Y:S01]  /*8a20*/  LOP3.LUT P5, RZ, R139, 0xff00, RZ, 0xc0, !PT ;  /* 0x0000ff008bff7812 */ /* 0x020fe200078ac0ff */
[----:B------:R-:W-:Y:S01]  /*8a30*/  BSSY.RECONVERGENT B1, `(.L_x_931) ;  /* 0x000000c000017945 */ /* 0x000fe20003800200 */
[----:B01234-:R-:W-:-:S11]  /*8a40*/  HFMA2 R108, -RZ, RZ, 0, 0 ;  /* 0x00000000ff6c7431 */ /* 0x01ffd600000001ff */
        /* <DEDUP_REMOVED lines=10> */
.L_x_932:
[----:B------:R-:W-:Y:S05]  /*8af0*/  BSYNC.RECONVERGENT B1 ;  /* 0x0000000000017941 */ /* 0x000fea0003800200 */
.L_x_931:
        /* <DEDUP_REMOVED lines=13> */
.L_x_934:
[----:B------:R-:W-:Y:S05]  /*8bd0*/  BSYNC.RECONVERGENT B1 ;  /* 0x0000000000017941 */ /* 0x000fea0003800200 */
.L_x_933:
[----:B------:R-:W-:Y:S02]  /*8be0*/  F2FP.BF16.F32.PACK_AB R177, RZ, R53 ;  /* 0x00000035ffb1723e */ /* 0x000fe400000010ff */
[----:B------:R-:W-:-:S07]  /*8bf0*/  MOV R53, R108 ;  /* 0x0000006c00357202 */ /* 0x000fce0000000f00 */
.L_x_930:
        /* <DEDUP_REMOVED lines=14> */
.L_x_937:
[----:B------:R-:W-:Y:S05]  /*8ce0*/  BSYNC.RECONVERGENT B1 ;  /* 0x0000000000017941 */ /* 0x000fea0003800200 */
.L_x_936:
        /* <DEDUP_REMOVED lines=13> */
.L_x_939:
[----:B------:R-:W-:Y:S05]  /*8dc0*/  BSYNC.RECONVERGENT B1 ;  /* 0x0000000000017941 */ /* 0x000fea0003800200 */
.L_x_938:
[----:B------:R-:W-:Y:S01]  /*8dd0*/  F2FP.BF16.F32.PACK_AB R176, RZ, R54 ;  /* 0x00000036ffb0723e */ /* 0x000fe200000010ff */
[----:B------:R-:W-:-:S07]  /*8de0*/  IMAD.MOV.U32 R54, RZ, RZ, R109 ;  /* 0x000000ffff367224 */ /* 0x000fce00078e006d */
.L_x_935:
[----:B------:R-:W-:Y:S05]  /*8df0*/  @!P4 BRA `(.L_x_917) ;  /* 0x000000000078c947 */ /* 0x000fea0003800000 */
[----:B-----5:R-:W-:Y:S01]  /*8e00*/  ISETP.GE.U32.AND P5, PT, R139, 0x1000000, PT ;  /* 0x010000008b00780c */ /* 0x020fe20003fa6070 */
        /* <DEDUP_REMOVED lines=12> */
.L_x_941:
[----:B------:R-:W-:Y:S05]  /*8ed0*/  BSYNC.RECONVERGENT B1 ;  /* 0x0000000000017941 */ /* 0x000fea0003800200 */
.L_x_940:
        /* <DEDUP_REMOVED lines=13> */
.L_x_943:
[----:B------:R-:W-:Y:S05]  /*8fb0*/  BSYNC.RECONVERGENT B1 ;  /* 0x0000000000017941 */ /* 0x000fea0003800200 */
.L_x_942:
[----:B------:R-:W-:Y:S02]  /*8fc0*/  F2FP.BF16.F32.PACK_AB R175, RZ, R55 ;  /* 0x00000037ffaf723e */ /* 0x000fe400000010ff */
[----:B------:R-:W-:-:S07]  /*8fd0*/  MOV R55, R108 ;  /* 0x0000006c00377202 */ /* 0x000fce0000000f00 */
.L_x_917:
[----:B------:R-:W-:-:S13]  /*8fe0*/  ISETP.NE.AND P5, PT, R184, RZ, PT ;  /* 0x000000ffb800720c */ /* 0x000fda0003fa5270 */
        /* <DEDUP_REMOVED lines=9> */
.L_x_944:
        /* <DEDUP_REMOVED lines=9> */
.L_x_945:
[----:B------:R-:W-:Y:S01]  /*9110*/  VIADD R113, R113, 0x80 ;  /* 0x0000008071717836 */ /* 0x000fe20000000000 */
[----:B------:R-:W-:-:S07]  /*9120*/  IADD3 R112, PT, PT, R112, 0x80, RZ ;  /* 0x0000008070707810 */ /* 0x000fce0007ffe0ff */
.L_x_910:
[----:B------:R-:W-:Y:S05]  /*9130*/  BSYNC.RECONVERGENT B0 ;  /* 0x0000000000007941 */ /* 0x000fea0003800200 */
.L_x_909:
[----:B------:R-:W-:Y:S01]  /*9140*/  ISETP.NE.AND P5, PT, R167, RZ, PT ;  /* 0x000000ffa700720c */ /* 0x000fe20003fa5270 */
        /* <DEDUP_REMOVED lines=12> */
.L_x_948:
        /* <DEDUP_REMOVED lines=39> */
.L_x_951:
        /* <DEDUP_REMOVED lines=12> */
.L_x_952:
        /* <DEDUP_REMOVED lines=13> */
.L_x_953:
        /* <DEDUP_REMOVED lines=16> */
.L_x_950:
[----:B------:R-:W-:Y:S01]  /*9710*/  ISETP.GT.AND P5, PT, R173, RZ, PT ;  /* 0x000000ffad00720c */ /* 0x000fe20003fa4270 */
[----:B------:R-:W-:-:S12]  /*9720*/  @!P4 BRA `(.L_x_955) ;  /* 0x00000000003cc947 */ /* 0x000fd80003800000 */
[----:B01234-:R-:W-:Y:S01]  /*9730*/  @P5 FFMA.FTZ R111, R151, R115, R114 ;  /* 0x00000073976f5223 */ /* 0x01ffe20000010072 */
        /* <DEDUP_REMOVED lines=14> */
.L_x_955:
[----:B------:R-:W-:Y:S05]  /*9820*/  @!P4 BRA `(.L_x_956) ;  /* 0x000000000044c947 */ /* 0x000fea0003800000 */
[----:B012345:R-:W-:Y:S01]  /*9830*/  SHF.R.U64 R109, R156, 0x10, R157 ;  /* 0x000000109c6d7819 */ /* 0x03ffe2000000129d */
[----:B------:R-:W-:Y:S01]  /*9840*/  @P5 FFMA.FTZ R111, R166, R115, R114 ;  /* 0x00000073a66f5223 */ /* 0x000fe20000010072 */
[----:B------:R-:W-:Y:S01]  /*9850*/  LOP3.LUT P6, RZ, R149, 0xff00, RZ, 0xc0, !PT ;  /* 0x0000ff0095ff7812 */ /* 0x000fe200078cc0ff */
[----:B------:R-:W-:Y:S01]  /*9860*/  HFMA2 R108, -RZ, RZ, 0, 0 ;  /* 0x00000000ff6c7431 */ /* 0x000fe200000001ff */
[----:B------:R-:W-:Y:S01]  /*9870*/  SHF.L.U32 R109, R109, 0x10, RZ ;  /* 0x000000106d6d7819 */ /* 0x000fe200000006ff */
[----:B------:R-:W-:Y:S01]  /*9880*/  @P5 FADD.FTZ R111, R154, -R111 ;  /* 0x8000006f9a6f5221 */ /* 0x000fe20000010000 */
[----:B------:R-:W-:-:S03]  /*9890*/  MOV R110, RZ ;  /* 0x000000ff006e7202 */ /* 0x000fc60000000f00 */
[----:B------:R-:W-:-:S04]  /*98a0*/  @P5 FFMA.FTZ R109, R174, R111, R109 ;  /* 0x0000006fae6d5223 */ /* 0x000fc8000001006d */
        /* <DEDUP_REMOVED lines=9> */
.L_x_956:
[----:B------:R-:W-:Y:S05]  /*9940*/  @!P4 BRA `(.L_x_957) ;  /* 0x00000000003cc947 */ /* 0x000fea0003800000 */
        /* <DEDUP_REMOVED lines=15> */
.L_x_957:
[----:B------:R-:W-:Y:S05]  /*9a40*/  @!P4 BRA `(.L_x_954) ;  /* 0x0000000c0068c947 */ /* 0x000fea0003800000 */
[----:B012345:R-:W-:Y:S01]  /*9a50*/  SHF.R.U32.HI R109, RZ, 0x10, R157 ;  /* 0x00000010ff6d7819 */ /* 0x03ffe2000001169d */
[----:B------:R-:W-:Y:S01]  /*9a60*/  @P5 FFMA.FTZ R114, R168, R115, R114 ;  /* 0x00000073a8725223 */ /* 0x000fe20000010072 */
[----:B------:R-:W-:Y:S01]  /*9a70*/  MOV R110, RZ ;  /* 0x000000ff006e7202 */ /* 0x000fe20000000f00 */
[----:B------:R-:W-:Y:S01]  /*9a80*/  IMAD.MOV.U32 R108, RZ, RZ, RZ ;  /* 0x000000ffff6c7224 */ /* 0x000fe200078e00ff */
        /* <DEDUP_REMOVED lines=14> */
.L_x_949:
        /* <DEDUP_REMOVED lines=25> */
[----:B-----5:R-:W-:-:S13]  /*9d00*/  LOP3.LUT P5, RZ, R149, 0xff, RZ, 0xc0, !PT ;  /* 0x000000ff95ff7812 */ /* 0x020fda00078ac0ff */
[----:B------:R-:W0:Y:S01]  /*9d10*/  @P5 LDC.64 R108, c[0x0][0x408] ;  /* 0x00010200ff6c5b82 */ /* 0x000e220000000a00 */
[----:B------:R-:W-:-:S07]  /*9d20*/  @P5 SHF.L.U32 R173, R42, 0x10, RZ ;  /* 0x000000102aad5819 */ /* 0x000fce00000006ff */
[----:B------:R-:W1:Y:S01]  /*9d30*/  @P5 LDC.64 R110, c[0x0][0x408] ;  /* 0x00010200ff6e5b82 */ /* 0x000e620000000a00 */
[----:B0-----:R-:W-:-:S04]  /*9d40*/  @P5 FMUL.FTZ R109, R114, R109 ;  /* 0x0000006d726d5220 */ /* 0x001fc80000410000 */
[----:B------:R-:W-:Y:S01]  /*9d50*/  @P5 FMUL.FTZ R108, R109, R108 ;  /* 0x0000006c6d6c5220 */ /* 0x000fe20000410000 */
[----:B------:R-:W-:Y:S01]  /*9d60*/  MOV R109, RZ ;  /* 0x000000ff006d7202 */ /* 0x000fe20000000f00 */
[----:B-1----:R-:W-:Y:S01]  /*9d70*/  @P5 FMUL.FTZ R111, R114, R111 ;  /* 0x0000006f726f5220 */ /* 0x002fe20000410000 */
[----:B------:R-:W-:Y:S02]  /*9d80*/  HFMA2 R114, -RZ, RZ, 0, 0 ;  /* 0x00000000ff727431 */ /* 0x000fe400000001ff */
[----:B------:R-:W-:Y:S01]  /*9d90*/  @P5 FMUL.FTZ R114, R173, R108 ;  /* 0x0000006cad725220 */ /* 0x000fe20000410000 */
[----:B------:R-:W-:Y:S01]  /*9da0*/  @P5 FMUL.FTZ R110, R111, R110 ;  /* 0x0000006e6f6e5220 */ /* 0x000fe20000410000 */
[----:B------:R-:W-:-:S03]  /*9db0*/  @P5 SHF.L.U32 R111, R169, 0x10, RZ ;  /* 0x00000010a96f5819 */ /* 0x000fc600000006ff */
[----:B------:R-:W-:Y:S02]  /*9dc0*/  F2FP.BF16.F32.PACK_AB R114, RZ, R114 ;  /* 0x00000072ff72723e */ /* 0x000fe400000010ff */
[----:B------:R-:W-:Y:S02]  /*9dd0*/  @P5 FMUL.FTZ R109, R111, R110 ;  /* 0x0000006e6f6d5220 */ /* 0x000fe40000410000 */
[----:B------:R-:W-:Y:S02]  /*9de0*/  PRMT R178, R114, 0x7610, R178 ;  /* 0x0000761072b27816 */ /* 0x000fe400000000b2 */
[----:B------:R-:W-:-:S07]  /*9df0*/  FADD.FTZ R48, R48, R109 ;  /* 0x0000006d30307221 */ /* 0x000fce0000010000 */
.L_x_959:
        /* <DEDUP_REMOVED lines=16> */
.L_x_960:
        /* <DEDUP_REMOVED lines=8> */
[----:B------:R-:W-:Y:S01]  /*9f80*/  MOV R109, RZ ;  /* 0x000000ff006d7202 */ /* 0x000fe20000000f00 */
        /* <DEDUP_REMOVED lines=8> */
.L_x_961:
[----:B------:R-:W-:Y:S02]  /*a010*/  F2FP.BF16.F32.PACK_AB R180, RZ, R180 ;  /* 0x000000b4ffb4723e */ /* 0x000fe400000010ff */
[----:B------:R-:W-:Y:S02]  /*a020*/  F2FP.BF16.F32.PACK_AB R179, RZ, R115 ;  /* 0x00000073ffb3723e */ /* 0x000fe400000010ff */
[----:B------:R-:W-:Y:S01]  /*a030*/  PRMT R194, R180, 0x7610, R194 ;  /* 0x00007610b4c27816 */ /* 0x000fe200000000c2 */
[----:B------:R-:W-:Y:S06]  /*a040*/  @!P4 BRA `(.L_x_954) ;  /* 0x0000000400e8c947 */ /* 0x000fec0003800000 */
[----:B-----5:R-:W-:Y:S01]  /*a050*/  ISETP.GE.U32.AND P5, PT, R149, 0x1000000, PT ;  /* 0x010000009500780c */ /* 0x020fe20003fa6070 */
[----:B------:R-:W-:-:S04]  /*a060*/  FMUL.FTZ R108, R115, UR15 ;  /* 0x0000000f736c7c20 */ /* 0x000fc80008410000 */
[----:B------:R-:W-:Y:S01]  /*a070*/  FMUL.FTZ R110, R108, UR14 ;  /* 0x0000000e6c6e7c20 */ /* 0x000fe20008410000 */
[----:B------:R-:W-:-:S07]  /*a080*/  CS2R R108, SRZ ;  /* 0x00000000006c7805 */ /* 0x000fce000001ff00 */
[----:B------:R-:W-:Y:S01]  /*a090*/  @P5 IMAD.U32 R115, R45, 0x10000, RZ ;  /* 0x000100002d735824 */ /* 0x000fe200078e00ff */
[----:B------:R-:W-:-:S03]  /*a0a0*/  @P5 SHF.L.U32 R111, R172, 0x10, RZ ;  /* 0x00000010ac6f5819 */ /* 0x000fc600000006ff */
[-C--:B------:R-:W-:Y:S02]  /*a0b0*/  @P5 FMUL.FTZ R109, R115, R110.reuse ;  /* 0x0000006e736d5220 */ /* 0x080fe40000410000 */
[----:B------:R-:W-:-:S03]  /*a0c0*/  @P5 FMUL.FTZ R108, R111, R110 ;  /* 0x0000006e6f6c5220 */ /* 0x000fc60000410000 */
[----:B------:R-:W-:Y:S01]  /*a0d0*/  F2FP.BF16.F32.PACK_AB R109, RZ, R109 ;  /* 0x0000006dff6d723e */ /* 0x000fe200000010ff */
[----:B------:R-:W-:-:S03]  /*a0e0*/  FADD.FTZ R51, R51, R108 ;  /* 0x0000006c33337221 */ /* 0x000fc60000010000 */
[----:B------:R-:W-:Y:S01]  /*a0f0*/  PRMT R175, R109, 0x7610, R175 ;  /* 0x000076106daf7816 */ /* 0x000fe200000000af */
[----:B------:R-:W-:Y:S06]  /*a100*/  BRA `(.L_x_954) ;  /* 0x0000000400b87947 */ /* 0x000fec0003800000 */
.L_x_958:
        /* <DEDUP_REMOVED lines=14> */
.L_x_964:
[----:B------:R-:W-:Y:S05]  /*a1f0*/  BSYNC.RECONVERGENT B1 ;  /* 0x0000000000017941 */ /* 0x000fea0003800200 */
.L_x_963:
        /* <DEDUP_REMOVED lines=13> */
.L_x_966:
[----:B------:R-:W-:Y:S05]  /*a2d0*/  BSYNC.RECONVERGENT B1 ;  /* 0x0000000000017941 */ /* 0x000fea0003800200 */
.L_x_965:
[----:B------:R-:W-:Y:S01]  /*a2e0*/  F2FP.BF16.F32.PACK_AB R178, RZ, R48 ;  /* 0x00000030ffb2723e */ /* 0x000fe200000010ff */
[----:B------:R-:W-:-:S07]  /*a2f0*/  IMAD.MOV.U32 R48, RZ, RZ, R109 ;  /* 0x000000ffff307224 */ /* 0x000fce00078e006d */
.L_x_962:
        /* <DEDUP_REMOVED lines=14> */
.L_x_969:
[----:B------:R-:W-:Y:S05]  /*a3e0*/  BSYNC.RECONVERGENT B1 ;  /* 0x0000000000017941 */ /* 0x000fea0003800200 */
.L_x_968:
        /* <DEDUP_REMOVED lines=13> */
.L_x_971:
[----:B------:R-:W-:Y:S05]  /*a4c0*/  BSYNC.RECONVERGENT B1 ;  /* 0x0000000000017941 */ /* 0x000fea0003800200 */
.L_x_970:
[----:B------:R-:W-:Y:S02]  /*a4d0*/  F2FP.BF16.F32.PACK_AB R177, RZ, R49 ;  /* 0x00000031ffb1723e */ /* 0x000fe400000010ff */
[----:B------:R-:W-:-:S07]  /*a4e0*/  MOV R49, R108 ;  /* 0x0000006c00317202 */ /* 0x000fce0000000f00 */
.L_x_967:
[----:B------:R-:W-:Y:S05]  /*a4f0*/  @!P4 BRA `(.L_x_972) ;  /* 0x000000000078c947 */ /* 0x000fea0003800000 */
[----:B-----5:R-:W-:Y:S01]  /*a500*/  LOP3.LUT P5, RZ, R149, 0xff0000, RZ, 0xc0, !PT ;  /* 0x00ff000095ff7812 */ /* 0x020fe200078ac0ff */
[----:B------:R-:W-:Y:S01]  /*a510*/  BSSY.RECONVERGENT B1, `(.L_x_973) ;  /* 0x000000c000017945 */ /* 0x000fe20003800200 */
[----:B01234-:R-:W-:-:S11]  /*a520*/  IMAD.MOV.U32 R109, RZ, RZ, RZ ;  /* 0x000000ffff6d7224 */ /* 0x01ffd600078e00ff */
        /* <DEDUP_REMOVED lines=10> */
.L_x_974:
[----:B------:R-:W-:Y:S05]  /*a5d0*/  BSYNC.RECONVERGENT B1 ;  /* 0x0000000000017941 */ /* 0x000fea0003800200 */
.L_x_973:
        /* <DEDUP_REMOVED lines=13> */
.L_x_976:
[----:B------:R-:W-:Y:S05]  /*a6b0*/  BSYNC.RECONVERGENT B1 ;  /* 0x0000000000017941 */ /* 0x000fea0003800200 */
.L_x_975:
[----:B------:R-:W-:Y:S02]  /*a6c0*/  F2FP.BF16.F32.PACK_AB R176, RZ, R50 ;  /* 0x00000032ffb0723e */ /* 0x000fe400000010ff */
[----:B------:R-:W-:-:S07]  /*a6d0*/  MOV R50, R109 ;  /* 0x0000006d00327202 */ /* 0x000fce0000000f00 */
.L_x_972:
[----:B------:R-:W-:Y:S05]  /*a6e0*/  @!P4 BRA `(.L_x_954) ;  /* 0x000000000040c947 */ /* 0x000fea0003800000 */
[----:B------:R-:W-:Y:S01]  /*a6f0*/  FFMA.FTZ R114, R168, R115, R114 ;  /* 0x00000073a8727223 */ /* 0x000fe20000010072 */
[----:B------:R-:W-:-:S03]  /*a700*/  ISETP.GT.AND P5, PT, R173, RZ, PT ;  /* 0x000000ffad00720c */ /* 0x000fc60003fa4270 */
[----:B01234-:R-:W-:-:S04]  /*a710*/  FADD.FTZ R109, R155, -R114 ;  /* 0x800000729b6d7221 */ /* 0x01ffc80000010000 */
[----:B------:R-:W-:-:S05]  /*a720*/  FMUL.FTZ R108, R174, R109 ;  /* 0x0000006dae6c7220 */ /* 0x000fca0000410000 */
[----:B------:R-:W-:Y:S02]  /*a730*/  FSEL R108, R108, RZ, P5 ;  /* 0x000000ff6c6c7208 */ /* 0x000fe40002800000 */
[----:B-----5:R-:W-:-:S03]  /*a740*/  ISETP.GE.U32.AND P5, PT, R149, 0x1000000, PT ;  /* 0x010000009500780c */ /* 0x020fc60003fa6070 */
[----:B------:R-:W-:-:S04]  /*a750*/  FMUL.FTZ R108, R108, UR15 ;  /* 0x0000000f6c6c7c20 */ /* 0x000fc80008410000 */
[----:B------:R-:W-:Y:S01]  /*a760*/  FMUL.FTZ R110, R108, UR14 ;  /* 0x0000000e6c6e7c20 */ /* 0x000fe20008410000 */
[----:B------:R-:W-:-:S05]  /*a770*/  CS2R R108, SRZ ;  /* 0x00000000006c7805 */ /* 0x000fca000001ff00 */
[----:B------:R-:W-:Y:S01]  /*a780*/  @P5 SHF.L.U32 R115, R45, 0x10, RZ ;  /* 0x000000102d735819 */ /* 0x000fe200000006ff */
[----:B------:R-:W-:-:S04]  /*a790*/  @P5 IMAD.U32 R111, R172, 0x10000, RZ ;  /* 0x00010000ac6f5824 */ /* 0x000fc800078e00ff */
[-C--:B------:R-:W-:Y:S01]  /*a7a0*/  @P5 FMUL.FTZ R109, R115, R110.reuse ;  /* 0x0000006e736d5220 */ /* 0x080fe20000410000 */
[----:B------:R-:W-:-:S04]  /*a7b0*/  @P5 FMUL.FTZ R108, R111, R110 ;  /* 0x0000006e6f6c5220 */ /* 0x000fc80000410000 */
[----:B------:R-:W-:Y:S01]  /*a7c0*/  F2FP.BF16.F32.PACK_AB R109, RZ, R109 ;  /* 0x0000006dff6d723e */ /* 0x000fe200000010ff */
[----:B------:R-:W-:-:S03]  /*a7d0*/  FADD.FTZ R51, R51, R108 ;  /* 0x0000006c33337221 */ /* 0x000fc60000010000 */
[----:B------:R-:W-:-:S07]  /*a7e0*/  PRMT R175, R109, 0x7610, R175 ;  /* 0x000076106daf7816 */ /* 0x000fce00000000af */
.L_x_954:
        /* <DEDUP_REMOVED lines=10> */
.L_x_977:
        /* <DEDUP_REMOVED lines=9> */
.L_x_947:
[----:B------:R-:W-:Y:S05]  /*a920*/  BSYNC.RECONVERGENT B0 ;  /* 0x0000000000007941 */ /* 0x000fea0003800200 */
.L_x_946:
[----:B01234-:R-:W0:Y:S01]  /*a930*/  LDC.64 R108, c[0x0][0x380] ;  /* 0x0000e000ff6c7b82 */ /* 0x01fe220000000a00 */
[----:B------:R-:W-:Y:S01]  /*a940*/  UPLOP3.LUT UP1, UPT, UPT, UPT, UP1, 0x40, 0x4 ;  /* 0x000000000004789c */ /* 0x000fe20003f2e810 */
[----:B0-----:R-:W-:-:S04]  /*a950*/  IADD3 R5, PT, PT, R5, R108, RZ ;  /* 0x0000006c05057210 */ /* 0x001fc80007ffe0ff */
[----:B------:R-:W-:-:S13]  /*a960*/  ISETP.GE.AND P4, PT, R5, R109, PT ;  /* 0x0000006d0500720c */ /* 0x000fda0003f86270 */
[----:B------:R-:W-:Y:S05]  /*a970*/  @!P4 BRA `(.L_x_978) ;  /* 0xffffff6000a8c947 */ /* 0x000fea000383ffff */
.L_x_783:
        /* <DEDUP_REMOVED lines=15> */
.L_x_980:
[----:B------:R-:W-:Y:S05]  /*aa70*/  BSYNC.RECONVERGENT B0 ;  /* 0x0000000000007941 */ /* 0x000fea0003800200 */
.L_x_979:
        /* <DEDUP_REMOVED lines=12> */
.L_x_982:
[----:B------:R-:W-:Y:S05]  /*ab40*/  BSYNC.RECONVERGENT B0 ;  /* 0x0000000000007941 */ /* 0x000fea0003800200 */
.L_x_981:
        /* <DEDUP_REMOVED lines=12> */
.L_x_984:
[----:B------:R-:W-:Y:S05]  /*ac10*/  BSYNC.RECONVERGENT B0 ;  /* 0x0000000000007941 */ /* 0x000fea0003800200 */
.L_x_983:
        /* <DEDUP_REMOVED lines=12> */
.L_x_986:
[----:B------:R-:W-:Y:S05]  /*ace0*/  BSYNC.RECONVERGENT B0 ;  /* 0x0000000000007941 */ /* 0x000fea0003800200 */
.L_x_985:
[----:B------:R-:W-:-:S13]  /*acf0*/  ISETP.NE.AND P0, PT, R167, RZ, PT ;  /* 0x000000ffa700720c */ /* 0x000fda0003f05270 */
        /* <DEDUP_REMOVED lines=11> */
.L_x_987:
        /* <DEDUP_REMOVED lines=13> */
.L_x_10797:


//--------------------- .text._ZN10layer_norm22ln_bwd_finalize_kernelINS_22Kernel_traits_finalizeILj2560E13__nv_bfloat16S2_S2_S2_fjLb1ELj1024ELj4ENS_18Kernel_traits_baseILj2560ES2_S2_S2_S2_fjLj1024EEEEELb1ELb1EEEvNS_9BwdParamsE --------------------------
	.section	.text._ZN10layer_norm22ln_bwd_finalize_kernelINS_22Kernel_traits_finalizeILj2560E13__nv_bfloat16S2_S2_S2_fjLb1ELj1024ELj4ENS_18Kernel_traits_baseILj2560ES2_S2_S2_S2_fjLj1024EEEEELb1ELb1EEEvNS_9BwdParamsE,"ax",@progbits
	.align	128
        .global         _ZN10layer_norm22ln_bwd_finalize_kernelINS_22Kernel_traits_finalizeILj2560E13__nv_bfloat16S2_S2_S2_fjLb1ELj1024ELj4ENS_18Kernel_traits_baseILj2560ES2_S2_S2_S2_fjLj1024EEEEELb1ELb1EEEvNS_9BwdParamsE
        .type           _ZN10layer_norm22ln_bwd_finalize_kernelINS_22Kernel_traits_finalizeILj2560E13__nv_bfloat16S2_S2_S2_fjLb1ELj1024ELj4ENS_18Kernel_traits_baseILj2560ES2_S2_S2_S2_fjLj1024EEEEELb1ELb1EEEvNS_9BwdParamsE,@function
        .size           _ZN10layer_norm22ln_bwd_finalize_kernelINS_22Kernel_traits_finalizeILj2560E13__nv_bfloat16S2_S2_S2_fjLb1ELj1024ELj4ENS_18Kernel_traits_baseILj2560ES2_S2_S2_S2_fjLj1024EEEEELb1ELb1EEEvNS_9BwdParamsE,(.L_x_10798 - _ZN10layer_norm22ln_bwd_finalize_kernelINS_22Kernel_traits_finalizeILj2560E13__nv_bfloat16S2_S2_S2_fjLb1ELj1024ELj4ENS_18Kernel_traits_baseILj2560ES2_S2_S2_S2_fjLj1024EEEEELb1ELb1EEEvNS_9BwdParamsE)
        .other          _ZN10layer_norm22ln_bwd_finalize_kernelINS_22Kernel_traits_finalizeILj2560E13__nv_bfloat16S2_S2_S2_fjLb1ELj1024ELj4ENS_18Kernel_traits_baseILj2560ES2_S2_S2_S2_fjLj1024EEEEELb1ELb1EEEvNS_9BwdParamsE,@"STO_CUDA_ENTRY STV_DEFAULT"
_ZN10layer_norm22ln_bwd_finalize_kernelINS_22Kernel_traits_finalizeILj2560E13__nv_bfloat16S2_S2_S2_fjLb1ELj1024ELj4ENS_18Kernel_traits_baseILj2560ES2_S2_S2_S2_fjLj1024EEEEELb1ELb1EEEvNS_9BwdParamsE:
.text._ZN10layer_norm22ln_bwd_finalize_kernelINS_22Kernel_traits_finalizeILj2560E13__nv_bfloat16S2_S2_S2_fjLb1ELj1024ELj4ENS_18Kernel_traits_baseILj2560ES2_S2_S2_S2_fjLj1024EEEEELb1ELb1EEEvNS_9BwdParamsE:
[----:B------:R-:W-:Y:S01]  /*0000*/  LDC R1, c[0x0][0x37c] ;  /* 0x0000df00ff017b82 */ /* 0x000fe20000000800 */
[----:B------:R-:W0:Y:S01]  /*0010*/  S2R R9, SR_CTAID.X ;  /* 0x0000000000097919 */ /* 0x000e220000002500 */
[----:B------:R-:W1:Y:S01]  /*0020*/  S2R R0, SR_TID.X ;  /* 0x0000000000007919 */ /* 0x000e620000002100 */
[----:B0-----:R-:W-:-:S04]  /*0030*/  SHF.L.U32 R12, R9, 0x5, RZ ;  /* 0x00000005090c7819 */ /* 0x001fc800000006ff */
[----:B-1----:R-:W-:-:S04]  /*0040*/  LOP3.LUT R2, R12, 0x1f, R0, 0xf8, !PT ;  /* 0x0000001f0c027812 */ /* 0x002fc800078ef800 */
[----:B------:R-:W-:-:S13]  /*0050*/  ISETP.GT.U32.AND P0, PT, R2, 0x9ff, PT ;  /* 0x000009ff0200780c */ /* 0x000fda0003f04070 */
[----:B------:R-:W-:Y:S05]  /*0060*/  @P0 EXIT ;  /* 0x000000000000094d */ /* 0x000fea0003800000 */
[----:B------:R-:W0:Y:S01]  /*0070*/  LDCU UR8, c[0x0][0x380] ;  /* 0x00007000ff0877ac */ /* 0x000e220008000800 */
[----:B------:R-:W-:Y:S01]  /*0080*/  SHF.R.U32.HI R3, RZ, 0x5, R0 ;  /* 0x00000005ff037819 */ /* 0x000fe20000011600 */
[----:B------:R-:W-:Y:S01]  /*0090*/  BSSY.RECONVERGENT B0, `(.L_x_988) ;  /* 0x00000ea000007945 */ /* 0x000fe20003800200 */
[----:B------:R-:W-:Y:S01]  /*00a0*/  SHF.L.U32 R9, R9, 0x4, RZ ;  /* 0x0000000409097819 */ /* 0x000fe200000006ff */
[----:B------:R-:W1:Y:S01]  /*00b0*/  LDCU.64 UR6, c[0x0][0x358] ;  /* 0x00006b00ff0677ac */ /* 0x000e620008000a00 */
[----:B------:R-:W-:Y:S01]  /*00c0*/  HFMA2 R22, -RZ, RZ, 0, 0 ;  /* 0x00000000ff167431 */ /* 0x000fe200000001ff */
[----:B------:R-:W-:Y:S02]  /*00d0*/  LOP3.LUT R4, R0, 0x1f, RZ, 0xc0, !PT ;  /* 0x0000001f00047812 */ /* 0x000fe400078ec0ff */
[----:B------:R-:W-:Y:S02]  /*00e0*/  CS2R R6, SRZ ;  /* 0x0000000000067805 */ /* 0x000fe4000001ff00 */
[----:B------:R-:W-:-:S02]  /*00f0*/  LOP3.LUT R9, R9, 0x7ffffff0, RZ, 0xc0, !PT ;  /* 0x7ffffff009097812 */ /* 0x000fc400078ec0ff */
[----:B0-----:R-:W-:-:S13]  /*0100*/  ISETP.GE.U32.AND P0, PT, R3, UR8, PT ;  /* 0x0000000803007c0c */ /* 0x001fda000bf06070 */
[----:B-1----:R-:W-:Y:S05]  /*0110*/  @P0 BRA `(.L_x_989) ;  /* 0x0000000c00840947 */ /* 0x002fea0003800000 */
[----:B------:R-:W-:Y:S01]  /*0120*/  LOP3.LUT R14, R3, 0x20, RZ, 0xfc, !PT ;  /* 0x00000020030e7812 */ /* 0x000fe200078efcff */
[----:B------:R-:W-:Y:S01]  /*0130*/  BSSY.RECONVERGENT B1, `(.L_x_990) ;  /* 0x000007e000017945 */ /* 0x000fe20003800200 */
[----:B------:R-:W-:Y:S02]  /*0140*/  LOP3.LUT R5, RZ, R3, RZ, 0x33, !PT ;  /* 0x00000003ff057212 */ /* 0x000fe400078e33ff */
[----:B------:R-:W-:Y:S02]  /*0150*/  CS2R R6, SRZ ;  /* 0x0000000000067805 */ /* 0x000fe4000001ff00 */
[----:B------:R-:W-:Y:S02]  /*0160*/  VIMNMX.U32 R8, PT, PT, R14, UR8, !PT ;  /* 0x000000080e087c48 */ /* 0x000fe4000ffe0000 */
[----:B------:R-:W-:Y:S02]  /*0170*/  MOV R22, RZ ;  /* 0x000000ff00167202 */ /* 0x000fe40000000f00 */
[----:B------:R-:W-:-:S02]  /*0180*/  IADD3 R8, PT, PT, R8, R5, RZ ;  /* 0x0000000508087210 */ /* 0x000fc40007ffe0ff */
[----:B------:R-:W-:Y:S02]  /*0190*/  MOV R5, R3 ;  /* 0x0000000300057202 */ /* 0x000fe40000000f00 */
[C---:B------:R-:W-:Y:S02]  /*01a0*/  ISETP.GE.U32.AND P1, PT, R8.reuse, 0xe0, PT ;  /* 0x000000e00800780c */ /* 0x040fe40003f26070 */
[----:B------:R-:W-:-:S04]  /*01b0*/  LEA.HI R10, R8, 0x1, RZ, 0x1b ;  /* 0x00000001080a7811 */ /* 0x000fc800078fd8ff */
[----:B------:R-:W-:-:S04]  /*01c0*/  LOP3.LUT R11, R10, 0x7, RZ, 0xc0, !PT ;  /* 0x000000070a0b7812 */ /* 0x000fc800078ec0ff */
[----:B------:R-:W-:-:S03]  /*01d0*/  ISETP.NE.AND P0, PT, R11, RZ, PT ;  /* 0x000000ff0b00720c */ /* 0x000fc60003f05270 */
[----:B------:R-:W-:Y:S10]  /*01e0*/  @!P1 BRA `(.L_x_991) ;  /* 0x0000000400c89947 */ /* 0x000ff40003800000 */
[----:B------:R-:W0:Y:S01]  /*01f0*/  LDC R13, c[0x0][0x388] ;  /* 0x0000e200ff0d7b82 */ /* 0x000e220000000800 */
[C---:B------:R-:W-:Y:S02]  /*0200*/  LOP3.LUT R15, R3.reuse, 0x80, RZ, 0xfc, !PT ;  /* 0x00000080030f7812 */ /* 0x040fe400078efcff */
[C---:B------:R-:W-:Y:S02]  /*0210*/  LOP3.LUT R16, R3.reuse, 0xa0, RZ, 0xfc, !PT ;  /* 0x000000a003107812 */ /* 0x040fe400078efcff */
[C---:B------:R-:W-:Y:S02]  /*0220*/  LOP3.LUT R17, R3.reuse, 0xc0, RZ, 0xfc, !PT ;  /* 0x000000c003117812 */ /* 0x040fe400078efcff */
[C---:B------:R-:W-:Y:S02]  /*0230*/  LOP3.LUT R18, R3.reuse, 0xe0, RZ, 0xfc, !PT ;  /* 0x000000e003127812 */ /* 0x040fe400078efcff */
[C---:B------:R-:W-:Y:S02]  /*0240*/  LOP3.LUT R19, R3.reuse, 0x40, RZ, 0xfc, !PT ;  /* 0x0000004003137812 */ /* 0x040fe400078efcff */
[----:B------:R-:W-:-:S02]  /*0250*/  LOP3.LUT R23, R3, 0x60, RZ, 0xfc, !PT ;  /* 0x0000006003177812 */ /* 0x000fc400078efcff */
[----:B------:R-:W-:Y:S02]  /*0260*/  LOP3.LUT R20, R10, 0xffffff8, RZ, 0xc0, !PT ;  /* 0x0ffffff80a147812 */ /* 0x000fe400078ec0ff */
[----:B------:R-:W-:Y:S02]  /*0270*/  MOV R7, RZ ;  /* 0x000000ff00077202 */ /* 0x000fe40000000f00 */
[----:B------:R-:W-:Y:S02]  /*0280*/  MOV R5, R3 ;  /* 0x0000000300057202 */ /* 0x000fe40000000f00 */
[----:B------:R-:W-:Y:S01]  /*0290*/  IADD3 R20, PT, PT, -R20, RZ, RZ ;  /* 0x000000ff14147210 */ /* 0x000fe20007ffe1ff */
[-CC-:B0-----:R-:W-:Y:S02]  /*02a0*/  IMAD R27, R14, R13.reuse, R12.reuse ;  /* 0x0000000d0e1b7224 */ /* 0x181fe400078e020c */
[-CC-:B------:R-:W-:Y:S02]  /*02b0*/  IMAD R15, R15, R13.reuse, R12.reuse ;  /* 0x0000000d0f0f7224 */ /* 0x180fe400078e020c */
[--C-:B------:R-:W-:Y:S01]  /*02c0*/  IMAD R21, R16, R13, R12.reuse ;  /* 0x0000000d10157224 */ /* 0x100fe200078e020c */
[----:B------:R-:W-:Y:S01]  /*02d0*/  IADD3 R27, PT, PT, R4, R27, RZ ;  /* 0x0000001b041b7210 */ /* 0x000fe20007ffe0ff */
[----:B------:R-:W-:-:S02]  /*02e0*/  IMAD R17, R17, R13, R12 ;  /* 0x0000000d11117224 */ /* 0x000fc400078e020c */
[--C-:B------:R-:W-:Y:S01]  /*02f0*/  IMAD R25, R18, R13, R12.reuse ;  /* 0x0000000d12197224 */ /* 0x100fe200078e020c */
[C---:B------:R-:W-:Y:S01]  /*0300*/  IADD3 R18, PT, PT, R4.reuse, R15, RZ ;  /* 0x0000000f04127210 */ /* 0x040fe20007ffe0ff */
[--C-:B------:R-:W-:Y:S01]  /*0310*/  IMAD R19, R19, R13, R12.reuse ;  /* 0x0000000d13137224 */ /* 0x100fe200078e020c */
[C---:B------:R-:W-:Y:S01]  /*0320*/  IADD3 R21, PT, PT, R4.reuse, R21, RZ ;  /* 0x0000001504157210 */ /* 0x040fe20007ffe0ff */
[--C-:B------:R-:W-:Y:S01]  /*0330*/  IMAD R29, R23, R13, R12.reuse ;  /* 0x0000000d171d7224 */ /* 0x100fe200078e020c */
[C---:B------:R-:W-:Y:S01]  /*0340*/  IADD3 R23, PT, PT, R4.reuse, R17, RZ ;  /* 0x0000001104177210 */ /* 0x040fe20007ffe0ff */
[----:B------:R-:W-:Y:S01]  /*0350*/  IMAD R12, R3, R13, R12 ;  /* 0x0000000d030c7224 */ /* 0x000fe200078e020c */
[C---:B------:R-:W-:Y:S02]  /*0360*/  IADD3 R25, PT, PT, R4.reuse, R25, RZ ;  /* 0x0000001904197210 */ /* 0x040fe40007ffe0ff */
[C---:B------:R-:W-:Y:S02]  /*0370*/  IADD3 R19, PT, PT, R4.reuse, R19, RZ ;  /* 0x0000001304137210 */ /* 0x040fe40007ffe0ff */
[----:B------:R-:W-:-:S02]  /*0380*/  IADD3 R29, PT, PT, R4, R29, RZ ;  /* 0x0000001d041d7210 */ /* 0x000fc40007ffe0ff */
[----:B------:R-:W-:-:S07]  /*0390*/  IADD3 R12, PT, PT, R4, R12, RZ ;  /* 0x0000000c040c7210 */ /* 0x000fce0007ffe0ff */
.L_x_992:
        /* <DEDUP_REMOVED lines=87> */
.L_x_991:
[----:B------:R-:W-:Y:S05]  /*0910*/  BSYNC.RECONVERGENT B1 ;  /* 0x0000000000017941 */ /* 0x000fea0003800200 */
.L_x_990:
[----:B------:R-:W-:Y:S05]  /*0920*/  @!P0 BRA `(.L_x_989) ;  /* 0x0000000400808947 */ /* 0x000fea0003800000 */
[----:B------:R-:W-:Y:S01]  /*0930*/  ISETP.GE.U32.AND P0, PT, R11, 0x4, PT ;  /* 0x000000040b00780c */ /* 0x000fe20003f06070 */
[----:B------:R-:W-:Y:S01]  /*0940*/  BSSY.RECONVERGENT B1, `(.L_x_993) ;  /* 0x0000030000017945 */ /* 0x000fe20003800200 */
[----:B------:R-:W-:-:S11]  /*0950*/  LOP3.LUT P1, R10, R10, 0x3, RZ, 0xc0, !PT ;  /* 0x000000030a0a7812 */ /* 0x000fd6000782c0ff */
[----:B------:R-:W-:Y:S05]  /*0960*/  @!P0 BRA `(.L_x_994) ;  /* 0x0000000000b48947 */ /* 0x000fea0003800000 */
[----:B------:R-:W0:Y:S08]  /*0970*/  LDC R18, c[0x0][0x388] ;  /* 0x0000e200ff127b82 */ /* 0x000e300000000800 */
[----:B------:R-:W1:Y:S08]  /*0980*/  LDC.64 R12, c[0x0][0x440] ;  /* 0x00011000ff0c7b82 */ /* 0x000e700000000a00 */
[----:B------:R-:W2:Y:S08]  /*0990*/  LDC.64 R16, c[0x0][0x448] ;  /* 0x00011200ff107b82 */ /* 0x000eb00000000a00 */
[----:B------:R-:W3:Y:S01]  /*09a0*/  LDC.64 R14, c[0x0][0x460] ;  /* 0x00011800ff0e7b82 */ /* 0x000ee20000000a00 */
[----:B0-----:R-:W-:-:S04]  /*09b0*/  IMAD R19, R5, R18, R2 ;  /* 0x0000001205137224 */ /* 0x001fc800078e0202 */
[----:B-1----:R-:W-:-:S06]  /*09c0*/  IMAD.WIDE.U32 R24, R19, 0x4, R12 ;  /* 0x0000000413187825 */ /* 0x002fcc00078e000c */
[----:B------:R-:W4:Y:S01]  /*09d0*/  LDG.E R24, desc[UR6][R24.64] ;  /* 0x0000000618187981 */ /* 0x000f22000c1e1900 */
[----:B--2---:R-:W-:-:S06]  /*09e0*/  IMAD.WIDE.U32 R20, R19, 0x4, R16 ;  /* 0x0000000413147825 */ /* 0x004fcc00078e0010 */
[----:B------:R-:W2:Y:S01]  /*09f0*/  LDG.E R21, desc[UR6][R20.64] ;  /* 0x0000000614157981 */ /* 0x000ea2000c1e1900 */
[----:B---3--:R-:W-:-:S05]  /*0a00*/  IMAD.WIDE.U32 R26, R19, 0x4, R14 ;  /* 0x00000004131a7825 */ /* 0x008fca00078e000e */
[----:B------:R0:W3:Y:S02]  /*0a10*/  LDG.E R23, desc[UR6][R26.64] ;  /* 0x000000061a177981 */ /* 0x0000e4000c1e1900 */
[CC--:B0-----:R-:W-:Y:S02]  /*0a20*/  LEA R27, R18.reuse, R19.reuse, 0x5 ;  /* 0x00000013121b7211 */ /* 0x0c1fe400078e28ff */
[----:B------:R-:W-:-:S05]  /*0a30*/  LEA R19, R18, R19, 0x6 ;  /* 0x0000001312137211 */ /* 0x000fca00078e30ff */
[----:B------:R-:W-:-:S05]  /*0a40*/  IMAD.WIDE.U32 R28, R19, 0x4, R12 ;  /* 0x00000004131c7825 */ /* 0x000fca00078e000c */
[----:B------:R0:W5:Y:S02]  /*0a50*/  LDG.E R11, desc[UR6][R28.64] ;  /* 0x000000061c0b7981 */ /* 0x000164000c1e1900 */
[----:B0-----:R-:W-:-:S04]  /*0a60*/  IMAD.WIDE.U32 R28, R19, 0x4, R16 ;  /* 0x00000004131c7825 */ /* 0x001fc800078e0010 */
[----:B----4-:R-:W-:Y:S01]  /*0a70*/  FADD.FTZ R20, R7, R24 ;  /* 0x0000001807147221 */ /* 0x010fe20000010000 */
[----:B------:R-:W-:-:S05]  /*0a80*/  IMAD.WIDE.U32 R24, R27, 0x4, R12 ;  /* 0x000000041b187825 */ /* 0x000fca00078e000c */
[----:B------:R0:W4:Y:S01]  /*0a90*/  LDG.E R7, desc[UR6][R24.64] ;  /* 0x0000000618077981 */ /* 0x000122000c1e1900 */
[----:B--2---:R-:W-:Y:S01]  /*0aa0*/  FADD.FTZ R22, R22, R21 ;  /* 0x0000001516167221 */ /* 0x004fe20000010000 */
[----:B0-----:R-:W-:-:S04]  /*0ab0*/  IMAD.WIDE.U32 R24, R27, 0x4, R16 ;  /* 0x000000041b187825 */ /* 0x001fc800078e0010 */
[----:B------:R-:W-:Y:S01]  /*0ac0*/  IMAD.WIDE.U32 R26, R27, 0x4, R14 ;  /* 0x000000041b1a7825 */ /* 0x000fe200078e000e */
[----:B------:R0:W2:Y:S03]  /*0ad0*/  LDG.E R21, desc[UR6][R24.64] ;  /* 0x0000000618157981 */ /* 0x0000a6000c1e1900 */
[----:B---3--:R-:W-:Y:S02]  /*0ae0*/  FADD.FTZ R23, R6, R23 ;  /* 0x0000001706177221 */ /* 0x008fe40000010000 */
[----:B------:R-:W3:Y:S04]  /*0af0*/  LDG.E R6, desc[UR6][R28.64] ;  /* 0x000000061c067981 */ /* 0x000ee8000c1e1900 */
[----:B------:R-:W3:Y:S01]  /*0b00*/  LDG.E R26, desc[UR6][R26.64] ;  /* 0x000000061a1a7981 */ /* 0x000ee2000c1e1900 */
[----:B0-----:R-:W-:Y:S01]  /*0b10*/  LEA R25, R18, R19, 0x5 ;  /* 0x0000001312197211 */ /* 0x001fe200078e28ff */
[----:B------:R-:W-:-:S04]  /*0b20*/  IMAD.WIDE.U32 R18, R19, 0x4, R14 ;  /* 0x0000000413127825 */ /* 0x000fc800078e000e */
[C---:B------:R-:W-:Y:S02]  /*0b30*/  IMAD.WIDE.U32 R16, R25.reuse, 0x4, R16 ;  /* 0x0000000419107825 */ /* 0x040fe400078e0010 */
[----:B------:R-:W3:Y:S02]  /*0b40*/  LDG.E R18, desc[UR6][R18.64] ;  /* 0x0000000612127981 */ /* 0x000ee4000c1e1900 */
[C---:B------:R-:W-:Y:S02]  /*0b50*/  IMAD.WIDE.U32 R12, R25.reuse, 0x4, R12 ;  /* 0x00000004190c7825 */ /* 0x040fe400078e000c */
[----:B------:R-:W3:Y:S02]  /*0b60*/  LDG.E R17, desc[UR6][R16.64] ;  /* 0x0000000610117981 */ /* 0x000ee4000c1e1900 */
[----:B------:R-:W-:Y:S02]  /*0b70*/  IMAD.WIDE.U32 R14, R25, 0x4, R14 ;  /* 0x00000004190e7825 */ /* 0x000fe400078e000e */
[----:B------:R-:W3:Y:S04]  /*0b80*/  LDG.E R12, desc[UR6][R12.64] ;  /* 0x000000060c0c7981 */ /* 0x000ee8000c1e1900 */
[----:B------:R-:W3:Y:S01]  /*0b90*/  LDG.E R14, desc[UR6][R14.64] ;  /* 0x000000060e0e7981 */ /* 0x000ee2000c1e1900 */
[----:B------:R-:W-:Y:S01]  /*0ba0*/  IADD3 R5, PT, PT, R5, 0x80, RZ ;  /* 0x0000008005057810 */ /* 0x000fe20007ffe0ff */
[----:B----4-:R-:W-:-:S04]  /*0bb0*/  FADD.FTZ R20, R20, R7 ;  /* 0x0000000714147221 */ /* 0x010fc80000010000 */
[----:B-----5:R-:W-:Y:S01]  /*0bc0*/  FADD.FTZ R11, R20, R11 ;  /* 0x0000000b140b7221 */ /* 0x020fe20000010000 */
[----:B--2---:R-:W-:-:S04]  /*0bd0*/  FADD.FTZ R21, R22, R21 ;  /* 0x0000001516157221 */ /* 0x004fc80000010000 */
[----:B---3--:R-:W-:Y:S01]  /*0be0*/  FADD.FTZ R6, R21, R6 ;  /* 0x0000000615067221 */ /* 0x008fe20000010000 */
[----:B------:R-:W-:-:S04]  /*0bf0*/  FADD.FTZ R23, R23, R26 ;  /* 0x0000001a17177221 */ /* 0x000fc80000010000 */
[----:B------:R-:W-:Y:S01]  /*0c00*/  FADD.FTZ R23, R23, R18 ;  /* 0x0000001217177221 */ /* 0x000fe20000010000 */
[----:B------:R-:W-:Y:S01]  /*0c10*/  FADD.FTZ R22, R6, R17 ;  /* 0x0000001106167221 */ /* 0x000fe20000010000 */
[----:B------:R-:W-:Y:S02]  /*0c20*/  FADD.FTZ R7, R11, R12 ;  /* 0x0000000c0b077221 */ /* 0x000fe40000010000 */
[----:B------:R-:W-:-:S07]  /*0c30*/  FADD.FTZ R6, R23, R14 ;  /* 0x0000000e17067221 */ /* 0x000fce0000010000 */
.L_x_994:
[----:B------:R-:W-:Y:S05]  /*0c40*/  BSYNC.RECONVERGENT B1 ;  /* 0x0000000000017941 */ /* 0x000fea0003800200 */
.L_x_993:
[----:B------:R-:W-:Y:S05]  /*0c50*/  @!P1 BRA `(.L_x_989) ;  /* 0x0000000000b49947 */ /* 0x000fea0003800000 */
[----:B------:R-:W-:Y:S01]  /*0c60*/  ISETP.NE.AND P1, PT, R10, 0x1, PT ;  /* 0x000000010a00780c */ /* 0x000fe20003f25270 */
[----:B------:R-:W-:Y:S01]  /*0c70*/  BSSY.RECONVERGENT B1, `(.L_x_995) ;  /* 0x000001c000017945 */ /* 0x000fe20003800200 */
[----:B------:R-:W-:-:S11]  /*0c80*/  LOP3.LUT P0, RZ, R8, 0x20, RZ, 0xc0, !PT ;  /* 0x0000002008ff7812 */ /* 0x000fd6000780c0ff */
[----:B------:R-:W-:Y:S05]  /*0c90*/  @!P1 BRA `(.L_x_996) ;  /* 0x0000000000649947 */ /* 0x000fea0003800000 */
[----:B------:R-:W0:Y:S08]  /*0ca0*/  LDC R8, c[0x0][0x388] ;  /* 0x0000e200ff087b82 */ /* 0x000e300000000800 */
[----:B------:R-:W1:Y:S08]  /*0cb0*/  LDC.64 R16, c[0x0][0x440] ;  /* 0x00011000ff107b82 */ /* 0x000e700000000a00 */
[----:B------:R-:W2:Y:S08]  /*0cc0*/  LDC.64 R12, c[0x0][0x448] ;  /* 0x00011200ff0c7b82 */ /* 0x000eb00000000a00 */
[----:B------:R-:W3:Y:S01]  /*0cd0*/  LDC.64 R10, c[0x0][0x460] ;  /* 0x00011800ff0a7b82 */ /* 0x000ee20000000a00 */
[----:B0-----:R-:W-:-:S05]  /*0ce0*/  IMAD R15, R5, R8, R2 ;  /* 0x00000008050f7224 */ /* 0x001fca00078e0202 */
[----:B------:R-:W-:Y:S01]  /*0cf0*/  LEA R23, R8, R15, 0x5 ;  /* 0x0000000f08177211 */ /* 0x000fe200078e28ff */
[----:B-1----:R-:W-:-:S04]  /*0d00*/  IMAD.WIDE.U32 R20, R15, 0x4, R16 ;  /* 0x000000040f147825 */ /* 0x002fc800078e0010 */
[----:B--2---:R-:W-:Y:S02]  /*0d10*/  IMAD.WIDE.U32 R18, R15, 0x4, R12 ;  /* 0x000000040f127825 */ /* 0x004fe400078e000c */
[----:B------:R-:W2:Y:S02]  /*0d20*/  LDG.E R20, desc[UR6][R20.64] ;  /* 0x0000000614147981 */ /* 0x000ea4000c1e1900 */
[----:B------:R-:W-:Y:S02]  /*0d30*/  IMAD.WIDE.U32 R16, R23, 0x4, R16 ;  /* 0x0000000417107825 */ /* 0x000fe400078e0010 */
[----:B------:R-:W4:Y:S02]  /*0d40*/  LDG.E R19, desc[UR6][R18.64] ;  /* 0x0000000612137981 */ /* 0x000f24000c1e1900 */
[----:B---3--:R-:W-:Y:S02]  /*0d50*/  IMAD.WIDE.U32 R14, R15, 0x4, R10 ;  /* 0x000000040f0e7825 */ /* 0x008fe400078e000a */
[----:B------:R-:W3:Y:S02]  /*0d60*/  LDG.E R16, desc[UR6][R16.64] ;  /* 0x0000000610107981 */ /* 0x000ee4000c1e1900 */
[----:B------:R-:W-:-:S02]  /*0d70*/  IMAD.WIDE.U32 R12, R23, 0x4, R12 ;  /* 0x00000004170c7825 */ /* 0x000fc400078e000c */
[----:B------:R-:W5:Y:S02]  /*0d80*/  LDG.E R15, desc[UR6][R14.64] ;  /* 0x000000060e0f7981 */ /* 0x000f64000c1e1900 */
[----:B------:R-:W-:Y:S02]  /*0d90*/  IMAD.WIDE.U32 R10, R23, 0x4, R10 ;  /* 0x00000004170a7825 */ /* 0x000fe400078e000a */
[----:B------:R-:W5:Y:S04]  /*0da0*/  LDG.E R13, desc[UR6][R12.64] ;  /* 0x000000060c0d7981 */ /* 0x000f68000c1e1900 */
[----:B------:R-:W5:Y:S01]  /*0db0*/  LDG.E R11, desc[UR6][R10.64] ;  /* 0x000000060a0b7981 */ /* 0x000f62000c1e1900 */
[----:B------:R-:W-:Y:S01]  /*0dc0*/  IADD3 R5, PT, PT, R5, 0x40, RZ ;  /* 0x0000004005057810 */ /* 0x000fe20007ffe0ff */
[----:B--2---:R-:W-:Y:S01]  /*0dd0*/  FADD.FTZ R7, R7, R20 ;  /* 0x0000001407077221 */ /* 0x004fe20000010000 */
[----:B----4-:R-:W-:-:S03]  /*0de0*/  FADD.FTZ R22, R22, R19 ;  /* 0x0000001316167221 */ /* 0x010fc60000010000 */
[----:B---3--:R-:W-:Y:S01]  /*0df0*/  FADD.FTZ R7, R7, R16 ;  /* 0x0000001007077221 */ /* 0x008fe20000010000 */
[----:B-----5:R-:W-:Y:S01]  /*0e00*/  FADD.FTZ R6, R6, R15 ;  /* 0x0000000f06067221 */ /* 0x020fe20000010000 */
[----:B------:R-:W-:-:S03]  /*0e10*/  FADD.FTZ R22, R22, R13 ;  /* 0x0000000d16167221 */ /* 0x000fc60000010000 */
[----:B------:R-:W-:-:S07]  /*0e20*/  FADD.FTZ R6, R6, R11 ;  /* 0x0000000b06067221 */ /* 0x000fce0000010000 */
.L_x_996:
[----:B------:R-:W-:Y:S05]  /*0e30*/  BSYNC.RECONVERGENT B1 ;  /* 0x0000000000017941 */ /* 0x000fea0003800200 */
.L_x_995:
[----:B------:R-:W-:Y:S05]  /*0e40*/  @P0 BRA `(.L_x_989) ;  /* 0x0000000000380947 */ /* 0x000fea0003800000 */
[----:B------:R-:W0:Y:S01]  /*0e50*/  LDC.64 R12, c[0x0][0x440] ;  /* 0x00011000ff0c7b82 */ /* 0x000e220000000a00 */
[----:B------:R-:W1:Y:S07]  /*0e60*/  LDCU UR4, c[0x0][0x388] ;  /* 0x00007100ff0477ac */ /* 0x000e6e0008000800 */
[----:B------:R-:W2:Y:S08]  /*0e70*/  LDC.64 R14, c[0x0][0x448] ;  /* 0x00011200ff0e7b82 */ /* 0x000eb00000000a00 */
[----:B------:R-:W3:Y:S01]  /*0e80*/  LDC.64 R10, c[0x0][0x460] ;  /* 0x00011800ff0a7b82 */ /* 0x000ee20000000a00 */
[----:B-1----:R-:W-:-:S04]  /*0e90*/  IMAD R5, R5, UR4, R2 ;  /* 0x0000000405057c24 */ /* 0x002fc8000f8e0202 */
[----:B0-----:R-:W-:-:S06]  /*0ea0*/  IMAD.WIDE.U32 R12, R5, 0x4, R12 ;  /* 0x00000004050c7825 */ /* 0x001fcc00078e000c */
[----:B------:R-:W4:Y:S01]  /*0eb0*/  LDG.E R12, desc[UR6][R12.64] ;  /* 0x000000060c0c7981 */ /* 0x000f22000c1e1900 */
[----:B--2---:R-:W-:-:S06]  /*0ec0*/  IMAD.WIDE.U32 R14, R5, 0x4, R14 ;  /* 0x00000004050e7825 */ /* 0x004fcc00078e000e */
[----:B------:R-:W2:Y:S01]  /*0ed0*/  LDG.E R15, desc[UR6][R14.64] ;  /* 0x000000060e0f7981 */ /* 0x000ea2000c1e1900 */
[----:B---3--:R-:W-:-:S06]  /*0ee0*/  IMAD.WIDE.U32 R10, R5, 0x4, R10 ;  /* 0x00000004050a7825 */ /* 0x008fcc00078e000a */
[----:B------:R-:W3:Y:S01]  /*0ef0*/  LDG.E R11, desc[UR6][R10.64] ;  /* 0x000000060a0b7981 */ /* 0x000ee2000c1e1900 */
[----:B----4-:R-:W-:Y:S01]  /*0f00*/  FADD.FTZ R7, R7, R12 ;  /* 0x0000000c07077221 */ /* 0x010fe20000010000 */
[----:B--2---:R-:W-:Y:S01]  /*0f10*/  FADD.FTZ R22, R22, R15 ;  /* 0x0000000f16167221 */ /* 0x004fe20000010000 */
[----:B---3--:R-:W-:-:S07]  /*0f20*/  FADD.FTZ R6, R6, R11 ;  /* 0x0000000b06067221 */ /* 0x008fce0000010000 */
.L_x_989:
[----:B------:R-:W-:Y:S05]  /*0f30*/  BSYNC.RECONVERGENT B0 ;  /* 0x0000000000007941 */ /* 0x000fea0003800200 */
.L_x_988:
[----:B------:R-:W0:Y:S01]  /*0f40*/  S2UR UR5, SR_CgaCtaId ;  /* 0x00000000000579c3 */ /* 0x000e220000008800 */
[----:B------:R-:W-:Y:S01]  /*0f50*/  UMOV UR4, 0x400 ;  /* 0x0000040000047882 */ /* 0x000fe20000000000 */
[--C-:B------:R-:W-:Y:S02]  /*0f60*/  LOP3.LUT R5, R3, 0x1f, R0.reuse, 0x78, !PT ;  /* 0x0000001f03057812 */ /* 0x100fe400078e7800 */
[C---:B------:R-:W-:Y:S02]  /*0f70*/  SHF.L.U32 R11, R4.reuse, 0x7, RZ ;  /* 0x00000007040b7819 */ /* 0x040fe400000006ff */
[C---:B------:R-:W-:Y:S02]  /*0f80*/  LOP3.LUT R0, R5.reuse, 0x3e0, R0, 0xf8, !PT ;  /* 0x000003e005007812 */ /* 0x040fe400078ef800 */
[----:B------:R-:W-:Y:S02]  /*0f90*/  SHF.L.U32 R2, R5, 0x2, RZ ;  /* 0x0000000205027819 */ /* 0x000fe400000006ff */
[----:B------:R-:W-:-:S02]  /*0fa0*/  ISETP.NE.AND P1, PT, R4, RZ, PT ;  /* 0x000000ff0400720c */ /* 0x000fc40003f25270 */
[----:B------:R-:W-:Y:S02]  /*0fb0*/  LOP3.LUT R2, R11, R2, RZ, 0xfc, !PT ;  /* 0x000000020b027212 */ /* 0x000fe400078efcff */
[----:B------:R-:W-:-:S04]  /*0fc0*/  ISETP.GT.U32.AND P0, PT, R4, 0xf, PT ;  /* 0x0000000f0400780c */ /* 0x000fc80003f04070 */
[----:B------:R-:W-:Y:S01]  /*0fd0*/  ISETP.NE.OR P0, PT, R3, 0x1f, P0 ;  /* 0x0000001f0300780c */ /* 0x000fe20000705670 */
        /* <DEDUP_REMOVED lines=45> */
[C---:B------:R-:W-:Y:S01]  /*12b0*/  LEA R0, R4.reuse, UR4, 0x3 ;  /* 0x0000000404007c11 */ /* 0x040fe2000f8e18ff */
[----:B0-----:R-:W0:Y:S01]  /*12c0*/  LDC.64 R2, c[0x0][0x488] ;  /* 0x00012200ff027b82 */ /* 0x001e220000000a00 */
[----:B------:R-:W-:-:S03]  /*12d0*/  IADD3 R9, PT, PT, R4, R9, RZ ;  /* 0x0000000904097210 */ /* 0x000fc60007ffe0ff */
        /* <DEDUP_REMOVED lines=15> */
.L_x_997:
        /* <DEDUP_REMOVED lines=11> */
.L_x_10798:


//--------------------- .text._ZN10layer_norm13ln_bwd_kernelINS_13Kernel_traitsI13__nv_bfloat16S2_S2_S2_fjLj2560ELj1ELj1ELj4ELj8ENS_18Kernel_traits_baseILj2560ES2_S2_S2_S2_fjLj128EEEEELb1ELb1ELb1ELb1EEEvNS_9BwdParamsE --------------------------
	.section	.text._ZN10layer_norm13ln_bwd_kernelINS_13Kernel_traitsI13__nv_bfloat16S2_S2_S2_fjLj2560ELj1ELj1ELj4ELj8ENS_18Kernel_traits_baseILj2560ES2_S2_S2_S2_fjLj128EEEEELb1ELb1ELb1ELb1EEEvNS_9BwdParamsE,"ax",@progbits
	.align	128
        .global         _ZN10layer_norm13ln_bwd_kernelINS_13Kernel_traitsI13__nv_bfloat16S2_S2_S2_fjLj2560ELj1ELj1ELj4ELj8ENS_18Kernel_traits_baseILj2560ES2_S2_S2_S2_fjLj128EEEEELb1ELb1ELb1ELb1EEEvNS_9BwdParamsE
        .type           _ZN10layer_norm13ln_bwd_kernelINS_13Kernel_traitsI13__nv_bfloat16S2_S2_S2_fjLj2560ELj1ELj1ELj4ELj8ENS_18Kernel_traits_baseILj2560ES2_S2_S2_S2_fjLj128EEEEELb1ELb1ELb1ELb1EEEvNS_9BwdParamsE,@function
        .size           _ZN10layer_norm13ln_bwd_kernelINS_13Kernel_traitsI13__nv_bfloat16S2_S2_S2_fjLj2560ELj1ELj1ELj4ELj8ENS_18Kernel_traits_baseILj2560ES2_S2_S2_S2_fjLj128EEEEELb1ELb1ELb1ELb1EEEvNS_9BwdParamsE,(.L_x_10799 - _ZN10layer_norm13ln_bwd_kernelINS_13Kernel_traitsI13__nv_bfloat16S2_S2_S2_fjLj2560ELj1ELj1ELj4ELj8ENS_18Kernel_traits_baseILj2560ES2_S2_S2_S2_fjLj128EEEEELb1ELb1ELb1ELb1EEEvNS_9BwdParamsE)
        .other          _ZN10layer_norm13ln_bwd_kernelINS_13Kernel_traitsI13__nv_bfloat16S2_S2_S2_fjLj2560ELj1ELj1ELj4ELj8ENS_18Kernel_traits_baseILj2560ES2_S2_S2_S2_fjLj128EEEEELb1ELb1ELb1ELb1EEEvNS_9BwdParamsE,@"STO_CUDA_ENTRY STV_DEFAULT"
_ZN10layer_norm13ln_bwd_kernelINS_13Kernel_traitsI13__nv_bfloat16S2_S2_S2_fjLj2560ELj1ELj1ELj4ELj8ENS_18Kernel_traits_baseILj2560ES2_S2_S2_S2_fjLj128EEEEELb1ELb1ELb1ELb1EEEvNS_9BwdParamsE:
.text._ZN10layer_norm13ln_bwd_kernelINS_13Kernel_traitsI13__nv_bfloat16S2_S2_S2_fjLj2560ELj1ELj1ELj4ELj8ENS_18Kernel_traits_baseILj2560ES2_S2_S2_S2_fjLj128EEEEELb1ELb1ELb1ELb1EEEvNS_9BwdParamsE:
        /* <DEDUP_REMOVED lines=39> */
[----:B------:R-:W-:Y:S01]  /*0270*/  UPLOP3.LUT UP3, UPT, UPT, UPT, UPT, 0x40, 0x4 ;  /* 0x000000000004789c */ /* 0x000fe20003f6e870 */
[----:B------:R-:W3:Y:S01]  /*0280*/  LDCU UR28, c[0x0][0x388] ;  /* 0x00007100ff1c77ac */ /* 0x000ee20008000800 */
[----:B------:R-:W4:Y:S01]  /*0290*/  LDCU.U8 UR27, c[0x0][0x410] ;  /* 0x00008200ff1b77ac */ /* 0x000f220008000000 */
[----:B------:R-:W0:Y:S01]  /*02a0*/  LDCU UR26, c[0x0][0x400] ;  /* 0x00008000ff1a77ac */ /* 0x000e220008000800 */
[----:B------:R-:W0:Y:S01]  /*02b0*/  LDCU.64 UR22, c[0x0][0x408] ;  /* 0x00008100ff1677ac */ /* 0x000e220008000a00 */
[C---:B-1----:R-:W-:Y:S01]  /*02c0*/  IMAD.WIDE.U32 R2, R142.reuse, 0x8, R2 ;  /* 0x000000088e027825 */ /* 0x042fe200078e0002 */
[----:B------:R-:W1:Y:S04]  /*02d0*/  LDCU.64 UR4, c[0x0][0x438] ;  /* 0x00008700ff0477ac */ /* 0x000e680008000a00 */
[----:B0-----:R-:W3:Y:S01]  /*02e0*/  LDG.E.64 R126, desc[UR20][R2.64+0x1000] ;  /* 0x00100014027e7981 */ /* 0x001ee2000c1e1b00 */
[----:B------:R-:W0:Y:S01]  /*02f0*/  LDCU.64 UR6, c[0x0][0x478] ;  /* 0x00008f00ff0677ac */ /* 0x000e220008000a00 */
[----:B--2---:R-:W-:-:S02]  /*0300*/  IMAD.WIDE.U32 R142, R142, 0x8, R4 ;  /* 0x000000088e8e7825 */ /* 0x004fc400078e0004 */
[----:B------:R-:W2:Y:S01]  /*0310*/  LDG.E.64 R124, desc[UR20][R2.64+0xc00] ;  /* 0x000c0014027c7981 */ /* 0x000ea2000c1e1b00 */
[----:B------:R-:W0:Y:S03]  /*0320*/  LDCU.128 UR12, c[0x0][0x3c0] ;  /* 0x00007800ff0c77ac */ /* 0x000e260008000c00 */
[----:B------:R-:W4:Y:S01]  /*0330*/  LDG.E.64 R122, desc[UR20][R2.64+0x800] ;  /* 0x00080014027a7981 */ /* 0x000f22000c1e1b00 */
[----:B------:R-:W0:Y:S03]  /*0340*/  LDCU.128 UR16, c[0x0][0x3f0] ;  /* 0x00007e00ff1077ac */ /* 0x000e260008000c00 */
[----:B------:R-:W4:Y:S01]  /*0350*/  LDG.E.64 R120, desc[UR20][R2.64] ;  /* 0x0000001402787981 */ /* 0x000f22000c1e1b00 */
[----:B------:R-:W0:Y:S03]  /*0360*/  LDCU.64 UR24, c[0x0][0x380] ;  /* 0x00007000ff1877ac */ /* 0x000e260008000a00 */
[----:B------:R-:W5:Y:S04]  /*0370*/  LDG.E.64 R118, desc[UR20][R142.64+0x1000] ;  /* 0x001000148e767981 */ /* 0x000f68000c1e1b00 */
[----:B------:R-:W5:Y:S04]  /*0380*/  LDG.E.64 R116, desc[UR20][R142.64+0xc00] ;  /* 0x000c00148e747981 */ /* 0x000f68000c1e1b00 */
[----:B------:R-:W5:Y:S04]  /*0390*/  LDG.E.64 R114, desc[UR20][R142.64+0x800] ;  /* 0x000800148e727981 */ /* 0x000f68000c1e1b00 */
[----:B------:R-:W5:Y:S04]  /*03a0*/  LDG.E.64 R112, desc[UR20][R142.64+0x400] ;  /* 0x000400148e707981 */ /* 0x000f68000c1e1b00 */
[----:B------:R-:W5:Y:S01]  /*03b0*/  LDG.E.64 R110, desc[UR20][R142.64] ;  /* 0x000000148e6e7981 */ /* 0x000f62000c1e1b00 */
[----:B------:R-:W-:-:S03]  /*03c0*/  HFMA2 R78, -RZ, RZ, 0, 0 ;  /* 0x00000000ff4e7431 */ /* 0x000fc600000001ff */
[----:B------:R1:W5:Y:S01]  /*03d0*/  LDG.E.64 R108, desc[UR20][R2.64+0x400] ;  /* 0x00040014026c7981 */ /* 0x000362000c1e1b00 */
[--C-:B---3--:R-:W-:Y:S02]  /*03e0*/  SHF.R.U64 R0, R126, 0x10, R127.reuse ;  /* 0x000000107e007819 */ /* 0x108fe4000000127f */
[----:B-1----:R-:W-:Y:S02]  /*03f0*/  SHF.R.U32.HI R2, RZ, 0x10, R127 ;  /* 0x00000010ff027819 */ /* 0x002fe4000001167f */
[--C-:B--2---:R-:W-:Y:S02]  /*0400*/  SHF.R.U64 R3, R124, 0x10, R125.reuse ;  /* 0x000000107c037819 */ /* 0x104fe4000000127d */
[----:B------:R-:W-:Y:S02]  /*0410*/  SHF.R.U32.HI R4, RZ, 0x10, R125 ;  /* 0x00000010ff047819 */ /* 0x000fe4000001167d */
[----:B----4-:R-:W-:Y:S02]  /*0420*/  SHF.R.U32.HI R5, RZ, 0x10, R123 ;  /* 0x00000010ff057819 */ /* 0x010fe4000001167b */
[----:B------:R-:W-:-:S02]  /*0430*/  SHF.R.U64 R6, R120, 0x10, R121 ;  /* 0x0000001078067819 */ /* 0x000fc40000001279 */
[----:B0-----:R-:W-:-:S07]  /*0440*/  SHF.R.U32.HI R7, RZ, 0x10, R121 ;  /* 0x00000010ff077819 */ /* 0x001fce0000011679 */
.L_x_1175:
[----:B------:R-:W-:Y:S02]  /*0450*/  UIMAD.WIDE UR30, UR8, 0x4, UR18 ;  /* 0x00000004081e78a5 */ /* 0x000fe4000f8e0212 */
[----:B------:R-:W-:-:S04]  /*0460*/  UIMAD.WIDE UR10, UR8, 0x4, UR14 ;  /* 0x00000004080a78a5 */ /* 0x000fc8000f8e020e */
[----:B01234-:R-:W-:Y:S02]  /*0470*/  MOV R90, UR30 ;  /* 0x0000001e005a7c02 */ /* 0x01ffe40008000f00 */
[----:B------:R-:W-:Y:S01]  /*0480*/  MOV R91, UR31 ;  /* 0x0000001f005b7c02 */ /* 0x000fe20008000f00 */
[----:B------:R-:W-:-:S04]  /*0490*/  UIMAD.WIDE UR30, UR8, 0x4, UR16 ;  /* 0x00000004081e78a5 */ /* 0x000fc8000f8e0210 */
[----:B------:R-:W2:Y:S01]  /*04a0*/  LDG.E R90, desc[UR20][R90.64] ;  /* 0x000000145a5a7981 */ /* 0x000ea2000c1e1900 */
[----:B------:R-:W-:Y:S02]  /*04b0*/  MOV R142, UR10 ;  /* 0x0000000a008e7c02 */ /* 0x000fe40008000f00 */
[----:B------:R-:W-:Y:S02]  /*04c0*/  MOV R88, UR30 ;  /* 0x0000001e00587c02 */ /* 0x000fe40008000f00 */
[----:B------:R-:W-:Y:S02]  /*04d0*/  MOV R143, UR11 ;  /* 0x0000000b008f7c02 */ /* 0x000fe40008000f00 */
[----:B------:R-:W-:-:S03]  /*04e0*/  MOV R89, UR31 ;  /* 0x0000001f00597c02 */ /* 0x000fc60008000f00 */
[----:B------:R-:W3:Y:S04]  /*04f0*/  LDG.E R142, desc[UR20][R142.64] ;  /* 0x000000148e8e7981 */ /* 0x000ee8000c1e1900 */
[----:B------:R-:W4:Y:S01]  /*0500*/  LDG.E R88, desc[UR20][R88.64] ;  /* 0x0000001458587981 */ /* 0x000f22000c1e1900 */
[----:B--2---:R-:W-:Y:S02]  /*0510*/  R2UR UR32, R90 ;  /* 0x000000005a2072ca */ /* 0x004fe400000e0000 */
[----:B---3--:R-:W-:-:S11]  /*0520*/  R2UR UR29, R142 ;  /* 0x000000008e1d72ca */ /* 0x008fd600000e0000 */
[----:B------:R-:W-:Y:S01]  /*0530*/  UISETP.GE.AND UP1, UPT, UR32, 0x1, UPT ;  /* 0x000000012000788c */ /* 0x000fe2000bf26270 */
[----:B----4-:R-:W-:-:S08]  /*0540*/  R2UR UR11, R88 ;  /* 0x00000000580b72ca */ /* 0x010fd000000e0000 */
[----:B------:R-:W-:Y:S07]  /*0550*/  BRA.U !UP1, `(.L_x_999) ;  /* 0x0000001509287547 */ /* 0x000fee000b800000 */
[----:B------:R-:W0:Y:S01]  /*0560*/  S2R R18, SR_TID.X ;  /* 0x0000000000127919 */ /* 0x000e220000002100 */
[----:B------:R-:W-:Y:S01]  /*0570*/  UIADD3 UR9, UPT, UPT, UR32, -0x1, URZ ;  /* 0xffffffff20097890 */ /* 0x000fe2000fffe0ff */
[----:B------:R-:W1:Y:S03]  /*0580*/  LDC.64 R16, c[0x0][0x428] ;  /* 0x00010a00ff107b82 */ /* 0x000e660000000a00 */
[----:B------:R-:W-:-:S04]  /*0590*/  UIMAD UR9, UR9, UR28, URZ ;  /* 0x0000001c090972a4 */ /* 0x000fc8000f8e02ff */
[----:B------:R-:W-:Y:S01]  /*05a0*/  USHF.R.S32.HI UR10, URZ, 0x1f, UR9 ;  /* 0x0000001fff0a7899 */ /* 0x000fe20008011409 */
[----:B------:R-:W2:Y:S03]  /*05b0*/  LDC.64 R8, c[0x0][0x3a8] ;  /* 0x0000ea00ff087b82 */ /* 0x000ea60000000a00 */
[----:B------:R-:W-:Y:S02]  /*05c0*/  ULEA.HI UR10, UR10, UR9, URZ, 0x2 ;  /* 0x000000090a0a7291 */ /* 0x000fe4000f8f10ff */
[----:B------:R-:W-:Y:S02]  /*05d0*/  UIMAD UR9, UR8, UR28, URZ ;  /* 0x0000001c080972a4 */ /* 0x000fe4000f8e02ff */
[----:B------:R-:W-:Y:S01]  /*05e0*/  UIMAD.WIDE UR30, UR8, 0x4, UR12 ;  /* 0x00000004081e78a5 */ /* 0x000fe2000f8e020c */
[----:B------:R-:W-:Y:S01]  /*05f0*/  ISETP.NE.U32.AND P0, PT, RZ, UR4, PT ;  /* 0x00000004ff007c0c */ /* 0x000fe2000bf05070 */
[----:B------:R-:W-:Y:S01]  /*0600*/  UISETP.GE.AND UP2, UPT, UR11, 0x1, UPT ;  /* 0x000000010b00788c */ /* 0x000fe2000bf46270 */
[----:B------:R-:W-:Y:S01]  /*0610*/  MOV R11, UR10 ;  /* 0x0000000a000b7c02 */ /* 0x000fe20008000f00 */
[----:B------:R-:W-:Y:S01]  /*0620*/  USHF.R.S32.HI UR10, URZ, 0x1f, UR9 ;  /* 0x0000001fff0a7899 */ /* 0x000fe20008011409 */
[----:B------:R-:W3:Y:S03]  /*0630*/  LDC.64 R26, c[0x0][0x3b0] ;  /* 0x0000ec00ff1a7b82 */ /* 0x000ee60000000a00 */
[----:B------:R-:W-:Y:S01]  /*0640*/  ULEA.HI UR10, UR10, UR9, URZ, 0x2 ;  /* 0x000000090a0a7291 */ /* 0x000fe2000f8f10ff */
[----:B0-----:R-:W-:-:S05]  /*0650*/  LEA.HI.SX32 R11, R11, R18, 0x1e ;  /* 0x000000120b0b7211 */ /* 0x001fca00078ff2ff */
[----:B------:R-:W-:Y:S02]  /*0660*/  MOV R137, UR10 ;  /* 0x0000000a00897c02 */ /* 0x000fe40008000f00 */
[C---:B------:R-:W-:Y:S01]  /*0670*/  IADD3 R129, PT, PT, R11.reuse, 0x80, RZ ;  /* 0x000000800b817810 */ /* 0x040fe20007ffe0ff */
[C-C-:B-1----:R-:W-:Y:S01]  /*0680*/  IMAD.WIDE.U32 R24, R11.reuse, 0x8, R16.reuse ;  /* 0x000000080b187825 */ /* 0x142fe200078e0010 */
[C---:B------:R-:W-:Y:S02]  /*0690*/  IADD3 R91, PT, PT, R11.reuse, 0x100, RZ ;  /* 0x000001000b5b7810 */ /* 0x040fe40007ffe0ff */
[C---:B------:R-:W-:Y:S02]  /*06a0*/  IADD3 R89, PT, PT, R11.reuse, 0x180, RZ ;  /* 0x000001800b597810 */ /* 0x040fe40007ffe0ff */
[----:B------:R-:W-:Y:S02]  /*06b0*/  IADD3 R11, PT, PT, R11, 0x200, RZ ;  /* 0x000002000b0b7810 */ /* 0x000fe40007ffe0ff */
[----:B------:R-:W-:Y:S01]  /*06c0*/  LEA.HI.SX32 R137, R137, R18, 0x1e ;  /* 0x0000001289897211 */ /* 0x000fe200078ff2ff */
[--C-:B------:R-:W-:Y:S01]  /*06d0*/  IMAD.WIDE.U32 R128, R129, 0x8, R16.reuse ;  /* 0x0000000881807825 */ /* 0x100fe200078e0010 */
[----:B------:R-:W-:Y:S01]  /*06e0*/  MOV R94, UR30 ;  /* 0x0000001e005e7c02 */ /* 0x000fe20008000f00 */
[----:B------:R-:W4:Y:S01]  /*06f0*/  LDG.E.64 R24, desc[UR20][R24.64] ;  /* 0x0000001418187981 */ /* 0x000f22000c1e1b00 */
[----:B------:R-:W-:Y:S01]  /*0700*/  IADD3 R19, PT, PT, R137, 0x180, RZ ;  /* 0x0000018089137810 */ /* 0x000fe20007ffe0ff */
[----:B------:R-:W-:-:S04]  /*0710*/  IMAD.WIDE.U32 R90, R91, 0x8, R16 ;  /* 0x000000085b5a7825 */ /* 0x000fc800078e0010 */
[--C-:B------:R-:W-:Y:S01]  /*0720*/  IMAD.WIDE.U32 R88, R89, 0x8, R16.reuse ;  /* 0x0000000859587825 */ /* 0x100fe200078e0010 */
[----:B------:R-:W4:Y:S03]  /*0730*/  LDG.E.64 R128, desc[UR20][R128.64] ;  /* 0x0000001480807981 */ /* 0x000f26000c1e1b00 */
[----:B------:R-:W-:Y:S01]  /*0740*/  IMAD.WIDE.U32 R16, R11, 0x8, R16 ;  /* 0x000000080b107825 */ /* 0x000fe200078e0010 */
[----:B------:R-:W4:Y:S03]  /*0750*/  LDG.E.64 R90, desc[UR20][R90.64] ;  /* 0x000000145a5a7981 */ /* 0x000f26000c1e1b00 */
[C---:B--2---:R-:W-:Y:S01]  /*0760*/  IMAD.WIDE.U32 R10, R137.reuse, 0x8, R8 ;  /* 0x00000008890a7825 */ /* 0x044fe200078e0008 */
[----:B------:R-:W2:Y:S01]  /*0770*/  LDG.E.64 R88, desc[UR20][R88.64] ;  /* 0x0000001458587981 */ /* 0x000ea2000c1e1b00 */
[----:B------:R-:W-:-:S02]  /*0780*/  IADD3 R135, PT, PT, R137, 0x80, RZ ;  /* 0x0000008089877810 */ /* 0x000fc40007ffe0ff */
[--C-:B------:R-:W-:Y:S01]  /*0790*/  IMAD.WIDE.U32 R20, R19, 0x8, R8.reuse ;  /* 0x0000000813147825 */ /* 0x100fe200078e0008 */
[----:B------:R-:W2:Y:S01]  /*07a0*/  LDG.E.64 R16, desc[UR20][R16.64] ;  /* 0x0000001410107981 */ /* 0x000ea2000c1e1b00 */
[----:B------:R-:W-:Y:S02]  /*07b0*/  IADD3 R93, PT, PT, R137, 0x100, RZ ;  /* 0x00000100895d7810 */ /* 0x000fe40007ffe0ff */
[----:B------:R-:W-:Y:S01]  /*07c0*/  IMAD.U32 R95, RZ, RZ, UR31 ;  /* 0x0000001fff5f7e24 */ /* 0x000fe2000f8e00ff */
[----:B------:R-:W2:Y:S01]  /*07d0*/  LDG.E.64 R10, desc[UR20][R10.64] ;  /* 0x000000140a0a7981 */ /* 0x000ea2000c1e1b00 */
[----:B------:R-:W-:-:S03]  /*07e0*/  IMAD.WIDE.U32 R12, R135, 0x8, R8 ;  /* 0x00000008870c7825 */ /* 0x000fc600078e0008 */
[----:B------:R-:W2:Y:S04]  /*07f0*/  LDG.E.64 R20, desc[UR20][R20.64] ;  /* 0x0000001414147981 */ /* 0x000ea8000c1e1b00 */
[----:B------:R0:W2:Y:S01]  /*0800*/  LDG.E R136, desc[UR20][R94.64] ;  /* 0x000000145e887981 */ /* 0x0000a2000c1e1900 */
[----:B------:R-:W-:Y:S01]  /*0810*/  IADD3 R155, PT, PT, R137, 0x200, RZ ;  /* 0x00000200899b7810 */ /* 0x000fe20007ffe0ff */
[--C-:B------:R-:W-:Y:S02]  /*0820*/  IMAD.WIDE.U32 R14, R93, 0x8, R8.reuse ;  /* 0x000000085d0e7825 */ /* 0x100fe400078e0008 */
[----:B------:R-:W2:Y:S02]  /*0830*/  LDG.E.64 R12, desc[UR20][R12.64] ;  /* 0x000000140c0c7981 */ /* 0x000ea4000c1e1b00 */
[----:B------:R-:W-:-:S02]  /*0840*/  IMAD.WIDE.U32 R22, R155, 0x8, R8 ;  /* 0x000000089b167825 */ /* 0x000fc400078e0008 */
[----:B------:R-:W2:Y:S04]  /*0850*/  LDG.E.64 R14, desc[UR20][R14.64] ;  /* 0x000000140e0e7981 */ /* 0x000ea8000c1e1b00 */
[----:B------:R-:W2:Y:S01]  /*0860*/  LDG.E.64 R22, desc[UR20][R22.64] ;  /* 0x0000001416167981 */ /* 0x000ea2000c1e1b00 */
[----:B------:R-:W-:Y:S01]  /*0870*/  ISETP.NE.AND.EX P0, PT, RZ, UR5, PT, P0 ;  /* 0x00000005ff007c0c */ /* 0x000fe2000bf05300 */
[----:B------:R-:W-:-:S04]  /*0880*/  @UP2 UIADD3 UR9, UPT, UPT, UR11, -0x1, URZ ;  /* 0xffffffff0b092890 */ /* 0x000fc8000fffe0ff */
[----:B------:R-:W-:-:S08]  /*0890*/  @UP2 UIMAD UR9, UR9, UR28, URZ ;  /* 0x0000001c090922a4 */ /* 0x000fd0000f8e02ff */
[----:B------:R-:W1:Y:S01]  /*08a0*/  @P0 LDC.64 R8, c[0x0][0x438] ;  /* 0x00010e00ff080b82 */ /* 0x000e620000000a00 */
[----:B------:R-:W-:Y:S01]  /*08b0*/  @UP2 USHF.R.S32.HI UR10, URZ, 0x1f, UR9 ;  /* 0x0000001fff0a2899 */ /* 0x000fe20008011409 */
[----:B------:R-:W-:-:S03]  /*08c0*/  PLOP3.LUT P1, PT, PT, PT, UP2, 0x80, 0x8 ;  /* 0x000000000008781c */ /* 0x000fc60003f2f028 */
[----:B------:R-:W-:Y:S01]  /*08d0*/  @UP2 ULEA.HI UR10, UR10, UR9, URZ, 0x2 ;  /* 0x000000090a0a2291 */ /* 0x000fe2000f8f10ff */
[----:B------:R-:W-:Y:S02]  /*08e0*/  MOV R163, RZ ;  /* 0x000000ff00a37202 */ /* 0x000fe40000000f00 */
[----:B------:R-:W3:Y:S03]  /*08f0*/  @P0 LDC.64 R140, c[0x0][0x438] ;  /* 0x00010e00ff8c0b82 */ /* 0x000ee60000000a00 */
[----:B------:R-:W-:-:S04]  /*0900*/  MOV R131, UR10 ;  /* 0x0000000a00837c02 */ /* 0x000fc80008000f00 */
[----:B------:R-:W-:Y:S01]  /*0910*/  @P1 LEA.HI.SX32 R163, R131, R18, 0x1e ;  /* 0x0000001283a31211 */ /* 0x000fe200078ff2ff */
[----:B------:R-:W3:Y:S01]  /*0920*/  @P0 LDC.64 R96, c[0x0][0x438] ;  /* 0x00010e00ff600b82 */ /* 0x000ee20000000a00 */
[----:B-1----:R-:W-:-:S07]  /*0930*/  @P0 IMAD.WIDE.U32 R8, R19, 0x8, R8 ;  /* 0x0000000813080825 */ /* 0x002fce00078e0008 */
[----:B0-----:R-:W0:Y:S01]  /*0940*/  @P0 LDC.64 R94, c[0x0][0x438] ;  /* 0x00010e00ff5e0b82 */ /* 0x001e220000000a00 */
[C---:B------:R-:W-:Y:S02]  /*0950*/  IADD3 R139, PT, PT, R163.reuse, 0x80, RZ ;  /* 0x00000080a38b7810 */ /* 0x040fe40007ffe0ff */
[C---:B------:R-:W-:Y:S01]  /*0960*/  IADD3 R133, PT, PT, R163.reuse, 0x100, RZ ;  /* 0x00000100a3857810 */ /* 0x040fe20007ffe0ff */
[----:B------:R-:W5:Y:S04]  /*0970*/  @P0 LDG.E.64 R100, desc[UR20][R8.64] ;  /* 0x0000001408640981 */ /* 0x000f68000c1e1b00 */
[----:B------:R-:W1:Y:S01]  /*0980*/  @P0 LDC.64 R18, c[0x0][0x438] ;  /* 0x00010e00ff120b82 */ /* 0x000e620000000a00 */
[C---:B------:R-:W-:Y:S02]  /*0990*/  IADD3 R131, PT, PT, R163.reuse, 0x180, RZ ;  /* 0x00000180a3837810 */ /* 0x040fe40007ffe0ff */
[C---:B------:R-:W-:Y:S01]  /*09a0*/  IADD3 R143, PT, PT, R163.reuse, 0x200, RZ ;  /* 0x00000200a38f7810 */ /* 0x040fe20007ffe0ff */
[----:B---3--:R-:W-:-:S04]  /*09b0*/  IMAD.WIDE.U32 R162, R163, 0x4, R26 ;  /* 0x00000004a3a27825 */ /* 0x008fc800078e001a */
[--C-:B------:R-:W-:Y:S02]  /*09c0*/  IMAD.WIDE.U32 R138, R139, 0x4, R26.reuse ;  /* 0x000000048b8a7825 */ /* 0x100fe400078e001a */
[----:B------:R-:W5:Y:S02]  /*09d0*/  LDG.E R162, desc[UR20][R162.64] ;  /* 0x00000014a2a27981 */ /* 0x000f64000c1e1900 */
[--C-:B------:R-:W-:Y:S02]  /*09e0*/  IMAD.WIDE.U32 R132, R133, 0x4, R26.reuse ;  /* 0x0000000485847825 */ /* 0x100fe400078e001a */
[----:B------:R3:W5:Y:S02]  /*09f0*/  LDG.E R158, desc[UR20][R138.64] ;  /* 0x000000148a9e7981 */ /* 0x000764000c1e1900 */
[--C-:B------:R-:W-:Y:S02]  /*0a00*/  IMAD.WIDE.U32 R130, R131, 0x4, R26.reuse ;  /* 0x0000000483827825 */ /* 0x100fe400078e001a */
[----:B------:R-:W5:Y:S02]  /*0a10*/  LDG.E R156, desc[UR20][R132.64] ;  /* 0x00000014849c7981 */ /* 0x000f64000c1e1900 */
[----:B------:R-:W-:-:S02]  /*0a20*/  IMAD.WIDE.U32 R26, R143, 0x4, R26 ;  /* 0x000000048f1a7825 */ /* 0x000fc400078e001a */
[----:B------:R-:W5:Y:S02]  /*0a30*/  LDG.E R150, desc[UR20][R130.64] ;  /* 0x0000001482967981 */ /* 0x000f64000c1e1900 */
[----:B------:R-:W-:Y:S02]  /*0a40*/  @P0 IMAD.WIDE.U32 R140, R137, 0x8, R140 ;  /* 0x00000008898c0825 */ /* 0x000fe400078e008c */
[----:B------:R4:W5:Y:S02]  /*0a50*/  LDG.E R143, desc[UR20][R26.64] ;  /* 0x000000141a8f7981 */ /* 0x000964000c1e1900 */
[----:B------:R-:W-:Y:S02]  /*0a60*/  @P0 IMAD.WIDE.U32 R96, R135, 0x8, R96 ;  /* 0x0000000887600825 */ /* 0x000fe400078e0060 */
[----:B------:R2:W5:Y:S02]  /*0a70*/  @P0 LDG.E.64 R106, desc[UR20][R140.64] ;  /* 0x000000148c6a0981 */ /* 0x000564000c1e1b00 */
[----:B0-----:R-:W-:-:S02]  /*0a80*/  @P0 IMAD.WIDE.U32 R94, R93, 0x8, R94 ;  /* 0x000000085d5e0825 */ /* 0x001fc400078e005e */
[----:B------:R0:W5:Y:S02]  /*0a90*/  @P0 LDG.E.64 R104, desc[UR20][R96.64] ;  /* 0x0000001460680981 */ /* 0x000164000c1e1b00 */
[----:B-1----:R-:W-:Y:S02]  /*0aa0*/  @P0 IMAD.WIDE.U32 R18, R155, 0x8, R18 ;  /* 0x000000089b120825 */ /* 0x002fe400078e0012 */
[----:B------:R-:W5:Y:S04]  /*0ab0*/  @P0 LDG.E.64 R102, desc[UR20][R94.64] ;  /* 0x000000145e660981 */ /* 0x000f68000c1e1b00 */
[----:B------:R1:W5:Y:S01]  /*0ac0*/  @P0 LDG.E.64 R98, desc[UR20][R18.64] ;  /* 0x0000001412620981 */ /* 0x000362000c1e1b00 */
[----:B------:R-:W-:Y:S02]  /*0ad0*/  ISETP.NE.AND P0, PT, RZ, UR27, PT ;  /* 0x0000001bff007c0c */ /* 0x000fe4000bf05270 */
[----:B---3-5:R-:W-:-:S04]  /*0ae0*/  SHF.R.U64 R138, R110, 0x10, R111 ;  /* 0x000000106e8a7819 */ /* 0x028fc8000000126f */
[----:B------:R-:W-:Y:S02]  /*0af0*/  SHF.L.U32 R138, R138, 0x10, RZ ;  /* 0x000000108a8a7819 */ /* 0x000fe400000006ff */
[----:B----4-:R-:W-:Y:S02]  /*0b00*/  MOV R92, R24 ;  /* 0x00000018005c7202 */ /* 0x010fe40000000f00 */
[----:B------:R-:W-:Y:S02]  /*0b10*/  SHF.R.U64 R134, R24, 0x10, R25 ;  /* 0x0000001018867819 */ /* 0x000fe40000001219 */
[----:B------:R-:W-:Y:S02]  /*0b20*/  MOV R26, R128 ;  /* 0x00000080001a7202 */ /* 0x000fe40000000f00 */
[----:B------:R-:W-:Y:S02]  /*0b30*/  SHF.R.U64 R130, R128, 0x10, R129 ;  /* 0x0000001080827819 */ /* 0x000fe40000001281 */
[----:B------:R-:W-:-:S02]  /*0b40*/  SHF.R.U64 R137, R90, 0x10, R91 ;  /* 0x000000105a897819 */ /* 0x000fc4000000125b */
[----:B------:R-:W-:Y:S02]  /*0b50*/  MOV R27, R91 ;  /* 0x0000005b001b7202 */ /* 0x000fe40000000f00 */
[----:B------:R-:W-:Y:S02]  /*0b60*/  SHF.R.U32.HI R131, RZ, 0x10, R91 ;  /* 0x00000010ff837819 */ /* 0x000fe4000001165b */
[--C-:B--2---:R-:W-:Y:S02]  /*0b70*/  SHF.R.U64 R133, R88, 0x10, R89.reuse ;  /* 0x0000001058857819 */ /* 0x104fe40000001259 */
[----:B------:R-:W-:Y:S02]  /*0b80*/  MOV R91, R89 ;  /* 0x00000059005b7202 */ /* 0x000fe40000000f00 */
[----:B------:R-:W-:Y:S02]  /*0b90*/  SHF.R.U32.HI R135, RZ, 0x10, R89 ;  /* 0x00000010ff877819 */ /* 0x000fe40000011659 */
[----:B------:R-:W-:-:S02]  /*0ba0*/  SHF.R.U64 R140, R10, 0x10, R11 ;  /* 0x000000100a8c7819 */ /* 0x000fc4000000120b */
[--C-:B0-----:R-:W-:Y:S02]  /*0bb0*/  SHF.R.U64 R96, R16, 0x10, R17.reuse ;  /* 0x0000001010607819 */ /* 0x101fe40000001211 */
[----:B------:R-:W-:Y:S02]  /*0bc0*/  MOV R89, R17 ;  /* 0x0000001100597202 */ /* 0x000fe40000000f00 */
[----:B------:R-:W-:Y:S02]  /*0bd0*/  SHF.R.U32.HI R128, RZ, 0x10, R17 ;  /* 0x00000010ff807819 */ /* 0x000fe40000011611 */
[C---:B------:R-:W-:Y:S02]  /*0be0*/  SHF.R.U64 R9, R20.reuse, 0x10, R21 ;  /* 0x0000001014097819 */ /* 0x040fe40000001215 */
[----:B------:R-:W-:Y:S02]  /*0bf0*/  SHF.L.U32 R17, R20, 0x10, RZ ;  /* 0x0000001014117819 */ /* 0x000fe400000006ff */
[----:B------:R-:W-:-:S02]  /*0c00*/  FSEL R20, R136, RZ, !P0 ;  /* 0x000000ff88147208 */ /* 0x000fc40004000000 */
[----:B------:R-:W-:Y:S02]  /*0c10*/  SHF.L.U32 R140, R140, 0x10, RZ ;  /* 0x000000108c8c7819 */ /* 0x000fe400000006ff */
[----:B------:R-:W-:Y:S02]  /*0c20*/  MOV R24, R90 ;  /* 0x0000005a00187202 */ /* 0x000fe40000000f00 */
[----:B------:R-:W-:Y:S01]  /*0c30*/  MOV R90, R88 ;  /* 0x00000058005a7202 */ /* 0x000fe20000000f00 */
[----:B------:R-:W-:Y:S01]  /*0c40*/  FADD.FTZ R140, -R20, R140 ;  /* 0x0000008c148c7221 */ /* 0x000fe20000010100 */
[----:B------:R-:W-:Y:S02]  /*0c50*/  MOV R88, R16 ;  /* 0x0000001000587202 */ /* 0x000fe40000000f00 */
[----:B------:R-:W-:Y:S01]  /*0c60*/  SHF.R.U32.HI R16, RZ, 0x10, R11 ;  /* 0x00000010ff107819 */ /* 0x000fe2000001160b */
[----:B------:R-:W-:Y:S01]  /*0c70*/  IMAD.U32 R163, R11, 0x10000, RZ ;  /* 0x000100000ba37824 */ /* 0x000fe200078e00ff */
[----:B------:R-:W-:Y:S01]  /*0c80*/  SHF.L.U32 R134, R134, 0x10, RZ ;  /* 0x0000001086867819 */ /* 0x000fe200000006ff */
[----:B------:R-:W-:Y:S01]  /*0c90*/  FMUL.FTZ R140, R140, UR29 ;  /* 0x0000001d8c8c7c20 */ /* 0x000fe20008410000 */
[----:B------:R-:W-:-:S02]  /*0ca0*/  SHF.R.U32.HI R11, RZ, 0x10, R13 ;  /* 0x00000010ff0b7819 */ /* 0x000fc4000001160d */
[----:B------:R-:W-:Y:S02]  /*0cb0*/  SHF.L.U32 R141, R10, 0x10, RZ ;  /* 0x000000100a8d7819 */ /* 0x000fe400000006ff */
[----:B------:R-:W-:Y:S02]  /*0cc0*/  SHF.L.U32 R136, R16, 0x10, RZ ;  /* 0x0000001010887819 */ /* 0x000fe400000006ff */
[C---:B------:R-:W-:Y:S02]  /*0cd0*/  SHF.R.U64 R10, R12.reuse, 0x10, R13 ;  /* 0x000000100c0a7819 */ /* 0x040fe4000000120d */
[----:B------:R-:W-:Y:S01]  /*0ce0*/  SHF.L.U32 R165, R12, 0x10, RZ ;  /* 0x000000100ca57819 */ /* 0x000fe200000006ff */
[-C--:B------:R-:W-:Y:S01]  /*0cf0*/  FMUL.FTZ R138, R138, R134.reuse ;  /* 0x000000868a8a7220 */ /* 0x080fe20000410000 */
[----:B------:R-:W-:Y:S01]  /*0d00*/  MOV R93, R25 ;  /* 0x00000019005d7202 */ /* 0x000fe20000000f00 */
[----:B------:R-:W-:Y:S01]  /*0d10*/  FADD.FTZ R37, R37, R134 ;  /* 0x0000008625257221 */ /* 0x000fe20000010000 */
[----:B------:R-:W-:Y:S01]  /*0d20*/  SHF.R.U32.HI R132, RZ, 0x10, R25 ;  /* 0x00000010ff847819 */ /* 0x000fe20000011619 */
[----:B------:R-:W-:Y:S01]  /*0d30*/  FFMA.FTZ R85, R140, R134, R85 ;  /* 0x000000868c557223 */ /* 0x000fe20000010055 */
[----:B------:R-:W-:Y:S01]  /*0d40*/  MOV R25, R129 ;  /* 0x0000008100197202 */ /* 0x000fe20000000f00 */
[----:B------:R-:W-:Y:S01]  /*0d50*/  FADD.FTZ R154, -R20, R163 ;  /* 0x000000a3149a7221 */ /* 0x000fe20000010100 */
[----:B------:R-:W-:-:S02]  /*0d60*/  SHF.R.U32.HI R139, RZ, 0x10, R129 ;  /* 0x00000010ff8b7819 */ /* 0x000fc40000011681 */
[--C-:B------:R-:W-:Y:S02]  /*0d70*/  SHF.R.U32.HI R8, RZ, 0x10, R15.reuse ;  /* 0x00000010ff087819 */ /* 0x100fe4000001160f */
[----:B------:R-:W-:Y:S01]  /*0d80*/  SHF.L.U32 R11, R11, 0x10, RZ ;  /* 0x000000100b0b7819 */ /* 0x000fe200000006ff */
[----:B------:R-:W-:Y:S01]  /*0d90*/  FADD.FTZ R136, -R20, R136 ;  /* 0x0000008814887221 */ /* 0x000fe20000010100 */
[C---:B------:R-:W-:Y:S02]  /*0da0*/  SHF.R.U64 R12, R14.reuse, 0x10, R15 ;  /* 0x000000100e0c7819 */ /* 0x040fe4000000120f */
[----:B------:R-:W-:Y:S02]  /*0db0*/  SHF.L.U32 R129, R14, 0x10, RZ ;  /* 0x000000100e817819 */ /* 0x000fe400000006ff */
[----:B------:R-:W-:Y:S02]  /*0dc0*/  SHF.R.U32.HI R134, RZ, 0x10, R111 ;  /* 0x00000010ff867819 */ /* 0x000fe4000001166f */
[----:B------:R-:W-:-:S02]  /*0dd0*/  SHF.R.U64 R14, R22, 0x10, R23 ;  /* 0x00000010160e7819 */ /* 0x000fc40000001217 */
[----:B-1----:R-:W-:Y:S01]  /*0de0*/  SHF.L.U32 R19, R22, 0x10, RZ ;  /* 0x0000001016137819 */ /* 0x002fe200000006ff */
[----:B------:R-:W-:Y:S01]  /*0df0*/  FADD.FTZ R22, -R20, R165 ;  /* 0x000000a514167221 */ /* 0x000fe20000010100 */
[----:B------:R-:W-:Y:S01]  /*0e00*/  SHF.L.U32 R163, R10, 0x10, RZ ;  /* 0x000000100aa37819 */ /* 0x000fe200000006ff */
[----:B------:R-:W-:Y:S01]  /*0e10*/  FADD.FTZ R94, -R20, R17 ;  /* 0x00000011145e7221 */ /* 0x000fe20000010100 */
[----:B------:R-:W-:Y:S01]  /*0e20*/  SHF.L.U32 R165, R8, 0x10, RZ ;  /* 0x0000001008a57819 */ /* 0x000fe200000006ff */
[----:B------:R-:W-:Y:S01]  /*0e30*/  FADD.FTZ R8, -R20, R11 ;  /* 0x0000000b14087221 */ /* 0x000fe20000010100 */
[----:B------:R-:W-:Y:S01]  /*0e40*/  SHF.L.U32 R134, R134, 0x10, RZ ;  /* 0x0000001086867819 */ /* 0x000fe200000006ff */
[----:B------:R-:W-:Y:S01]  /*0e50*/  FMUL.FTZ R136, R136, UR29 ;  /* 0x0000001d88887c20 */ /* 0x000fe20008410000 */
[----:B------:R-:W-:Y:S02]  /*0e60*/  SHF.L.U32 R132, R132, 0x10, RZ ;  /* 0x0000001084847819 */ /* 0x000fe400000006ff */
[----:B------:R-:W-:Y:S01]  /*0e70*/  SHF.L.U32 R17, R9, 0x10, RZ ;  /* 0x0000001009117819 */ /* 0x000fe200000006ff */
[----:B------:R-:W-:Y:S01]  /*0e80*/  FADD.FTZ R9, -R20, R163 ;  /* 0x000000a314097221 */ /* 0x000fe20000010100 */
[----:B------:R-:W-:-:S02]  /*0e90*/  SHF.R.U64 R11, R112, 0x10, R113 ;  /* 0x00000010700b7819 */ /* 0x000fc40000001271 */
[----:B------:R-:W-:Y:S01]  /*0ea0*/  SHF.L.U32 R155, R13, 0x10, RZ ;  /* 0x000000100d9b7819 */ /* 0x000fe200000006ff */
[-C--:B------:R-:W-:Y:S01]  /*0eb0*/  FMUL.FTZ R134, R134, R132.reuse ;  /* 0x0000008486867220 */ /* 0x080fe20000410000 */
[----:B------:R-:W-:Y:S01]  /*0ec0*/  FADD.FTZ R39, R39, R132 ;  /* 0x0000008427277221 */ /* 0x000fe20000010000 */
[----:B------:R-:W-:Y:S01]  /*0ed0*/  FFMA.FTZ R87, R136, R132, R87 ;  /* 0x0000008488577223 */ /* 0x000fe20000010057 */
[----:B------:R-:W-:Y:S01]  /*0ee0*/  SHF.L.U32 R11, R11, 0x10, RZ ;  /* 0x000000100b0b7819 */ /* 0x000fe200000006ff */
[----:B------:R-:W-:Y:S01]  /*0ef0*/  FMUL.FTZ R132, R9, UR29 ;  /* 0x0000001d09847c20 */ /* 0x000fe20008410000 */
[----:B------:R-:W-:Y:S02]  /*0f00*/  SHF.L.U32 R164, R130, 0x10, RZ ;  /* 0x0000001082a47819 */ /* 0x000fe400000006ff */
[----:B------:R-:W-:Y:S02]  /*0f10*/  SHF.L.U32 R97, R15, 0x10, RZ ;  /* 0x000000100f617819 */ /* 0x000fe400000006ff */
[----:B------:R-:W-:-:S02]  /*0f20*/  SHF.R.U32.HI R13, RZ, 0x10, R21 ;  /* 0x00000010ff0d7819 */ /* 0x000fc40000011615 */
[----:B------:R-:W-:Y:S02]  /*0f30*/  SHF.L.U32 R95, R21, 0x10, RZ ;  /* 0x00000010155f7819 */ /* 0x000fe400000006ff */
[----:B------:R-:W-:Y:S02]  /*0f40*/  SHF.R.U32.HI R15, RZ, 0x10, R23 ;  /* 0x00000010ff0f7819 */ /* 0x000fe40000011617 */
[----:B------:R-:W-:Y:S01]  /*0f50*/  SHF.L.U32 R21, R23, 0x10, RZ ;  /* 0x0000001017157819 */ /* 0x000fe200000006ff */
[----:B------:R-:W-:Y:S01]  /*0f60*/  FADD.FTZ R23, -R20, R155 ;  /* 0x0000009b14177221 */ /* 0x000fe20000010100 */
[----:B------:R-:W-:Y:S01]  /*0f70*/  SHF.R.U32.HI R9, RZ, 0x10, R113 ;  /* 0x00000010ff097819 */ /* 0x000fe20000011671 */
[-C--:B------:R-:W-:Y:S01]  /*0f80*/  FMUL.FTZ R130, R11, R164.reuse ;  /* 0x000000a40b827220 */ /* 0x080fe20000410000 */
[----:B------:R-:W-:Y:S01]  /*0f90*/  SHF.L.U32 R155, R12, 0x10, RZ ;  /* 0x000000100c9b7819 */ /* 0x000fe200000006ff */
[----:B------:R-:W-:Y:S01]  /*0fa0*/  FADD.FTZ R41, R41, R164 ;  /* 0x000000a429297221 */ /* 0x000fe20000010000 */
[----:B------:R-:W-:Y:S01]  /*0fb0*/  FFMA.FTZ R81, R132, R164, R81 ;  /* 0x000000a484517223 */ /* 0x000fe20000010051 */
[----:B------:R-:W-:Y:S01]  /*0fc0*/  SHF.L.U32 R9, R9, 0x10, RZ ;  /* 0x0000001009097819 */ /* 0x000fe200000006ff */
[----:B------:R-:W-:Y:S01]  /*0fd0*/  FMUL.FTZ R8, R8, UR29 ;  /* 0x0000001d08087c20 */ /* 0x000fe20008410000 */
[----:B------:R-:W-:Y:S01]  /*0fe0*/  SHF.L.U32 R164, R139, 0x10, RZ ;  /* 0x000000108ba47819 */ /* 0x000fe200000006ff */
[----:B------:R-:W-:Y:S01]  /*0ff0*/  FADD.FTZ R10, -R20, R155 ;  /* 0x0000009b140a7221 */ /* 0x000fe20000010100 */
[----:B------:R-:W-:-:S02]  /*1000*/  SHF.L.U32 R13, R13, 0x10, RZ ;  /* 0x000000100d0d7819 */ /* 0x000fc400000006ff */
[----:B------:R-:W-:Y:S01]  /*1010*/  SHF.R.U64 R11, R114, 0x10, R115 ;  /* 0x00000010720b7819 */ /* 0x000fe20000001273 */
[----:B------:R-:W-:Y:S01]  /*1020*/  FADD.FTZ R142, -R20, R97 ;  /* 0x00000061148e7221 */ /* 0x000fe20000010100 */
[-C--:B------:R-:W-:Y:S01]  /*1030*/  FMUL.FTZ R9, R9, R164.reuse ;  /* 0x000000a409097220 */ /* 0x080fe20000410000 */
[----:B------:R-:W-:Y:S01]  /*1040*/  FADD.FTZ R43, R43, R164 ;  /* 0x000000a42b2b7221 */ /* 0x000fe20000010000 */
[----:B------:R-:W-:Y:S01]  /*1050*/  FFMA.FTZ R83, R8, R164, R83 ;  /* 0x000000a408537223 */ /* 0x000fe20000010053 */
[C---:B------:R-:W-:Y:S01]  /*1060*/  FADD.FTZ R97, -R20.reuse, R19 ;  /* 0x0000001314617221 */ /* 0x040fe20000010100 */
[----:B------:R-:W-:Y:S01]  /*1070*/  SHF.L.U32 R11, R11, 0x10, RZ ;  /* 0x000000100b0b7819 */ /* 0x000fe200000006ff */
[----:B------:R-:W-:Y:S01]  /*1080*/  FADD.FTZ R16, -R20, R13 ;  /* 0x0000000d14107221 */ /* 0x000fe20000010100 */
[----:B------:R-:W-:Y:S01]  /*1090*/  SHF.L.U32 R164, R137, 0x10, RZ ;  /* 0x0000001089a47819 */ /* 0x000fe200000006ff */
[----:B------:R-:W-:Y:S01]  /*10a0*/  FMUL.FTZ R10, R10, UR29 ;  /* 0x0000001d0a0a7c20 */ /* 0x000fe20008410000 */
[----:B------:R-:W-:Y:S01]  /*10b0*/  SHF.L.U32 R19, R14, 0x10, RZ ;  /* 0x000000100e137819 */ /* 0x000fe200000006ff */
[----:B------:R-:W-:Y:S01]  /*10c0*/  IMAD.U32 R15, R15, 0x10000, RZ ;  /* 0x000100000f0f7824 */ /* 0x000fe200078e00ff */
[----:B------:R-:W-:Y:S01]  /*10d0*/  SHF.R.U32.HI R13, RZ, 0x10, R115 ;  /* 0x00000010ff0d7819 */ /* 0x000fe20000011673 */
[C---:B------:R-:W-:Y:S01]  /*10e0*/  FADD.FTZ R12, -R20.reuse, R165 ;  /* 0x000000a5140c7221 */ /* 0x040fe20000010100 */
[----:B------:R-:W-:Y:S01]  /*10f0*/  FADD.FTZ R148, -R20, R129 ;  /* 0x0000008114947221 */ /* 0x000fe20000010100 */
[-C--:B------:R-:W-:Y:S01]  /*1100*/  FMUL.FTZ R11, R11, R164.reuse ;  /* 0x000000a40b0b7220 */ /* 0x080fe20000410000 */
[----:B------:R-:W-:Y:S01]  /*1110*/  FADD.FTZ R45, R45, R164 ;  /* 0x000000a42d2d7221 */ /* 0x000fe20000010000 */
[----:B------:R-:W-:Y:S01]  /*1120*/  FFMA.FTZ R77, R10, R164, R77 ;  /* 0x000000a40a4d7223 */ /* 0x000fe2000001004d */
[C---:B------:R-:W-:Y:S01]  /*1130*/  FADD.FTZ R141, -R20.reuse, R141 ;  /* 0x0000008d148d7221 */ /* 0x040fe20000010100 */
[C---:B------:R-:W-:Y:S01]  /*1140*/  FADD.FTZ R95, -R20.reuse, R95 ;  /* 0x0000005f145f7221 */ /* 0x040fe20000010100 */
[C---:B------:R-:W-:Y:S01]  /*1150*/  FADD.FTZ R129, -R20.reuse, R21 ;  /* 0x0000001514817221 */ /* 0x040fe20000010100 */
[C---:B------:R-:W-:Y:S01]  /*1160*/  FADD.FTZ R14, -R20.reuse, R17 ;  /* 0x00000011140e7221 */ /* 0x040fe20000010100 */
[C---:B------:R-:W-:Y:S01]  /*1170*/  FADD.FTZ R18, -R20.reuse, R19 ;  /* 0x0000001314127221 */ /* 0x040fe20000010100 */
[----:B------:R-:W-:Y:S01]  /*1180*/  SHF.L.U32 R13, R13, 0x10, RZ ;  /* 0x000000100d0d7819 */ /* 0x000fe200000006ff */
[----:B------:R-:W-:Y:S01]  /*1190*/  FADD.FTZ R20, -R20, R15 ;  /* 0x0000000f14147221 */ /* 0x000fe20000010100 */
[----:B------:R-:W-:Y:S01]  /*11a0*/  SHF.L.U32 R164, R131, 0x10, RZ ;  /* 0x0000001083a47819 */ /* 0x000fe200000006ff */
[----:B------:R-:W-:Y:S01]  /*11b0*/  FMUL.FTZ R12, R12, UR29 ;  /* 0x0000001d0c0c7c20 */ /* 0x000fe20008410000 */
[----:B------:R-:W-:Y:S01]  /*11c0*/  SHF.R.U64 R15, R116, 0x10, R117 ;  /* 0x00000010740f7819 */ /* 0x000fe20000001275 */
[----:B------:R-:W-:-:S02]  /*11d0*/  FMUL.FTZ R14, R14, UR29 ;  /* 0x0000001d0e0e7c20 */ /* 0x000fc40008410000 */
[-C--:B------:R-:W-:Y:S01]  /*11e0*/  FMUL.FTZ R13, R13, R164.reuse ;  /* 0x000000a40d0d7220 */ /* 0x080fe20000410000 */
[----:B------:R-:W-:Y:S01]  /*11f0*/  FADD.FTZ R47, R47, R164 ;  /* 0x000000a42f2f7221 */ /* 0x000fe20000010000 */
[----:B------:R-:W-:Y:S01]  /*1200*/  FFMA.FTZ R79, R12, R164, R79 ;  /* 0x000000a40c4f7223 */ /* 0x000fe2000001004f */
        /* <DEDUP_REMOVED lines=8> */
[----:B------:R-:W-:Y:S01]  /*1290*/  FMUL.FTZ R133, R22, UR29 ;  /* 0x0000001d16857c20 */ /* 0x000fe20008410000 */
[----:B------:R-:W-:Y:S01]  /*12a0*/  SHF.L.U32 R135, R111, 0x10, RZ ;  /* 0x000000106f877819 */ /* 0x000fe200000006ff */
[----:B------:R-:W-:Y:S01]  /*12b0*/  FMUL.FTZ R23, R23, UR29 ;  /* 0x0000001d17177c20 */ /* 0x000fe20008410000 */
[----:B------:R-:W-:Y:S02]  /*12c0*/  SHF.L.U32 R25, R25, 0x10, RZ ;  /* 0x0000001019197819 */ /* 0x000fe400000006ff */
[----:B------:R-:W-:Y:S01]  /*12d0*/  SHF.L.U32 R22, R113, 0x10, RZ ;  /* 0x0000001071167819 */ /* 0x000fe200000006ff */
[-C--:B------:R-:W-:Y:S01]  /*12e0*/  FFMA.FTZ R86, R137, R93.reuse, R86 ;  /* 0x0000005d89567223 */ /* 0x080fe20000010056 */
[----:B------:R-:W-:Y:S01]  /*12f0*/  FADD.FTZ R38, R38, R93 ;  /* 0x0000005d26267221 */ /* 0x000fe20000010000 */
[----:B------:R-:W-:Y:S01]  /*1300*/  FMUL.FTZ R135, R135, R93 ;  /* 0x0000005d87877220 */ /* 0x000fe20000410000 */
[----:B------:R-:W-:Y:S01]  /*1310*/  SHF.L.U32 R93, R24, 0x10, RZ ;  /* 0x00000010185d7819 */ /* 0x000fe200000006ff */
[-C--:B------:R-:W-:Y:S01]  /*1320*/  FFMA.FTZ R82, R23, R25.reuse, R82 ;  /* 0x0000001917527223 */ /* 0x080fe20000010052 */
[----:B------:R-:W-:Y:S01]  /*1330*/  SHF.L.U32 R26, R26, 0x10, RZ ;  /* 0x000000101a1a7819 */ /* 0x000fe200000006ff */
[----:B------:R-:W-:Y:S01]  /*1340*/  FADD.FTZ R42, R42, R25 ;  /* 0x000000192a2a7221 */ /* 0x000fe20000010000 */
[----:B------:R-:W-:Y:S01]  /*1350*/  SHF.L.U32 R131, R112, 0x10, RZ ;  /* 0x0000001070837819 */ /* 0x000fe200000006ff */
[----:B------:R-:W-:Y:S01]  /*1360*/  FMUL.FTZ R22, R22, R25 ;  /* 0x0000001916167220 */ /* 0x000fe20000410000 */
[----:B------:R-:W-:Y:S01]  /*1370*/  SHF.L.U32 R24, R114, 0x10, RZ ;  /* 0x0000001072187819 */ /* 0x000fe200000006ff */
[----:B------:R-:W-:Y:S01]  /*1380*/  FMUL.FTZ R25, R148, UR29 ;  /* 0x0000001d94197c20 */ /* 0x000fe20008410000 */
[----:B------:R-:W-:-:S02]  /*1390*/  SHF.L.U32 R92, R92, 0x10, RZ ;  /* 0x000000105c5c7819 */ /* 0x000fc400000006ff */
[----:B------:R-:W-:Y:S01]  /*13a0*/  SHF.L.U32 R139, R110, 0x10, RZ ;  /* 0x000000106e8b7819 */ /* 0x000fe200000006ff */
[-C--:B------:R-:W-:Y:S01]  /*13b0*/  FFMA.FTZ R80, R133, R26.reuse, R80 ;  /* 0x0000001a85507223 */ /* 0x080fe20000010050 */
[----:B------:R-:W-:Y:S01]  /*13c0*/  SHF.R.U64 R19, R118, 0x10, R119 ;  /* 0x0000001076137819 */ /* 0x000fe20000001277 */
[----:B------:R-:W-:Y:S01]  /*13d0*/  FADD.FTZ R40, R40, R26 ;  /* 0x0000001a28287221 */ /* 0x000fe20000010000 */
[----:B------:R-:W-:Y:S01]  /*13e0*/  FMUL.FTZ R131, R131, R26 ;  /* 0x0000001a83837220 */ /* 0x000fe20000410000 */
[-C--:B------:R-:W-:Y:S01]  /*13f0*/  FFMA.FTZ R76, R25, R93.reuse, R76 ;  /* 0x0000005d194c7223 */ /* 0x080fe2000001004c */
[----:B------:R-:W-:Y:S01]  /*1400*/  FADD.FTZ R44, R44, R93 ;  /* 0x0000005d2c2c7221 */ /* 0x000fe20000010000 */
[----:B------:R-:W-:Y:S01]  /*1410*/  FMUL.FTZ R24, R24, R93 ;  /* 0x0000005d18187220 */ /* 0x000fe20000410000 */
[----:B------:R-:W-:Y:S01]  /*1420*/  SHF.L.U32 R93, R27, 0x10, RZ ;  /* 0x000000101b5d7819 */ /* 0x000fe200000006ff */
[----:B------:R-:W-:Y:S01]  /*1430*/  FMUL.FTZ R139, R139, R92 ;  /* 0x0000005c8b8b7220 */ /* 0x000fe20000410000 */
[----:B------:R-:W-:Y:S01]  /*1440*/  SHF.L.U32 R26, R115, 0x10, RZ ;  /* 0x00000010731a7819 */ /* 0x000fe200000006ff */
[----:B------:R-:W-:Y:S01]  /*1450*/  FMUL.FTZ R27, R142, UR29 ;  /* 0x0000001d8e1b7c20 */ /* 0x000fe20008410000 */
[----:B------:R-:W-:Y:S01]  /*1460*/  FMUL.FTZ R141, R141, UR29 ;  /* 0x0000001d8d8d7c20 */ /* 0x000fe20008410000 */
[----:B------:R-:W-:Y:S01]  /*1470*/  SHF.L.U32 R19, R19, 0x10, RZ ;  /* 0x0000001013137819 */ /* 0x000fe200000006ff */
[----:B------:R-:W-:-:S02]  /*1480*/  IMAD.U32 R96, R96, 0x10000, RZ ;  /* 0x0001000060607824 */ /* 0x000fc400078e00ff */
[----:B------:R-:W-:Y:S01]  /*1490*/  FMUL.FTZ R18, R18, UR29 ;  /* 0x0000001d12127c20 */ /* 0x000fe20008410000 */
[-C--:B------:R-:W-:Y:S01]  /*14a0*/  FFMA.FTZ R78, R27, R93.reuse, R78 ;  /* 0x0000005d1b4e7223 */ /* 0x080fe2000001004e */
[----:B------:R-:W-:Y:S01]  /*14b0*/  FADD.FTZ R46, R46, R93 ;  /* 0x0000005d2e2e7221 */ /* 0x000fe20000010000 */
[----:B------:R-:W-:Y:S01]  /*14c0*/  FMUL.FTZ R26, R26, R93 ;  /* 0x0000005d1a1a7220 */ /* 0x000fe20000410000 */
[----:B------:R-:W-:Y:S01]  /*14d0*/  FADD.FTZ R155, RZ, R139 ;  /* 0x0000008bff9b7221 */ /* 0x000fe20000010000 */
[----:B------:R-:W-:Y:S01]  /*14e0*/  FFMA.FTZ R93, R141, R139, RZ ;  /* 0x0000008b8d5d7223 */ /* 0x000fe200000100ff */
[-C--:B------:R-:W-:Y:S01]  /*14f0*/  FMUL.FTZ R19, R19, R96.reuse ;  /* 0x0000006013137220 */ /* 0x080fe20000410000 */
[----:B------:R-:W-:Y:S01]  /*1500*/  FADD.FTZ R53, R53, R96 ;  /* 0x0000006035357221 */ /* 0x000fe20000010000 */
[----:B------:R-:W-:Y:S01]  /*1510*/  FFMA.FTZ R33, R18, R96, R33 ;  /* 0x0000006012217223 */ /* 0x000fe20000010021 */
[----:B------:R-:W-:Y:S01]  /*1520*/  FFMA.FTZ R84, R141, R92, R84 ;  /* 0x0000005c8d547223 */ /* 0x000fe20000010054 */
[----:B------:R-:W-:Y:S01]  /*1530*/  FADD.FTZ R36, R36, R92 ;  /* 0x0000005c24247221 */ /* 0x000fe20000010000 */
[----:B------:R-:W-:Y:S01]  /*1540*/  FADD.FTZ R96, R138, R155 ;  /* 0x0000009b8a607221 */ /* 0x000fe20000010000 */
[----:B------:R-:W-:-:S03]  /*1550*/  FFMA.FTZ R92, R140, R138, R93 ;  /* 0x0000008a8c5c7223 */ /* 0x000fc6000001005d */
[----:B------:R-:W-:Y:S01]  /*1560*/  FADD.FTZ R165, R135, R96 ;  /* 0x0000006087a57221 */ /* 0x000fe20000010000 */
[----:B------:R-:W-:Y:S01]  /*1570*/  FFMA.FTZ R163, R137, R135, R92 ;  /* 0x0000008789a37223 */ /* 0x000fe2000001005c */
[----:B------:R-:W-:Y:S01]  /*1580*/  FMUL.FTZ R93, R94, UR29 ;  /* 0x0000001d5e5d7c20 */ /* 0x000fe20008410000 */
[----:B------:R-:W-:Y:S01]  /*1590*/  SHF.L.U32 R155, R90, 0x10, RZ ;  /* 0x000000105a9b7819 */ /* 0x000fe200000006ff */
[----:B------:R-:W-:Y:S01]  /*15a0*/  FADD.FTZ R94, R134, R165 ;  /* 0x000000a5865e7221 */ /* 0x000fe20000010000 */
[----:B------:R-:W-:Y:S01]  /*15b0*/  FFMA.FTZ R90, R136, R134, R163 ;  /* 0x00000086885a7223 */ /* 0x000fe200000100a3 */
[----:B------:R-:W-:Y:S02]  /*15c0*/  SHF.L.U32 R92, R116, 0x10, RZ ;  /* 0x00000010745c7819 */ /* 0x000fe400000006ff */
[----:B------:R-:W-:Y:S01]  /*15d0*/  FADD.FTZ R165, R131, R94 ;  /* 0x0000005e83a57221 */ /* 0x000fe20000010000 */
[----:B------:R-:W-:-:S03]  /*15e0*/  FFMA.FTZ R163, R133, R131, R90 ;  /* 0x0000008385a37223 */ /* 0x000fc6000001005a */
        /* <DEDUP_REMOVED lines=10> */
[----:B------:R-:W-:Y:S02]  /*1690*/  FMUL.FTZ R95, R95, UR29 ;  /* 0x0000001d5f5f7c20 */ /* 0x000fe40008410000 */
[----:B------:R-:W-:Y:S01]  /*16a0*/  FADD.FTZ R96, R24, R163 ;  /* 0x000000a318607221 */ /* 0x000fe20000010000 */
[----:B------:R-:W-:Y:S01]  /*16b0*/  FFMA.FTZ R91, R25, R24, R90 ;  /* 0x00000018195b7223 */ /* 0x000fe2000001005a */
[----:B------:R-:W-:Y:S02]  /*16c0*/  IMAD.U32 R94, R117, 0x10000, RZ ;  /* 0x00010000755e7824 */ /* 0x000fe400078e00ff */
        /* <DEDUP_REMOVED lines=11> */
[----:B------:R-:W-:Y:S01]  /*1780*/  SHF.R.U32.HI R17, RZ, 0x10, R117 ;  /* 0x00000010ff117819 */ /* 0x000fe20000011675 */
[----:B------:R-:W-:Y:S01]  /*1790*/  FMUL.FTZ R97, R97, UR29 ;  /* 0x0000001d61617c20 */ /* 0x000fe20008410000 */
[----:B------:R-:W-:Y:S01]  /*17a0*/  FADD.FTZ R90, R92, R163 ;  /* 0x000000a35c5a7221 */ /* 0x000fe20000010000 */
[----:B------:R-:W-:Y:S01]  /*17b0*/  FFMA.FTZ R91, R93, R92, R88 ;  /* 0x0000005c5d5b7223 */ /* 0x000fe20000010058 */
[----:B------:R-:W-:Y:S01]  /*17c0*/  SHF.L.U32 R17, R17, 0x10, RZ ;  /* 0x0000001011117819 */ /* 0x000fe200000006ff */
[----:B------:R-:W-:Y:S01]  /*17d0*/  FADD.FTZ R52, R52, R155 ;  /* 0x0000009b34347221 */ /* 0x000fe20000010000 */
[-C--:B------:R-:W-:Y:S01]  /*17e0*/  FFMA.FTZ R32, R97, R155.reuse, R32 ;  /* 0x0000009b61207223 */ /* 0x080fe20000010020 */
[----:B------:R-:W-:Y:S01]  /*17f0*/  FMUL.FTZ R96, R96, R155 ;  /* 0x0000009b60607220 */ /* 0x000fe20000410000 */
[----:B------:R-:W-:Y:S01]  /*1800*/  FADD.FTZ R155, R15, R90 ;  /* 0x0000005a0f9b7221 */ /* 0x000fe20000010000 */
[----:B------:R-:W-:Y:S01]  /*1810*/  FFMA.FTZ R88, R14, R15, R91 ;  /* 0x0000000f0e587223 */ /* 0x000fe2000001005b */
[----:B------:R-:W-:Y:S01]  /*1820*/  SHF.R.U32.HI R21, RZ, 0x10, R119 ;  /* 0x00000010ff157819 */ /* 0x000fe20000011677 */
[----:B------:R-:W-:Y:S01]  /*1830*/  FMUL.FTZ R17, R17, R164 ;  /* 0x000000a411117220 */ /* 0x000fe20000410000 */
[----:B------:R-:W-:Y:S01]  /*1840*/  SHF.L.U32 R163, R89, 0x10, RZ ;  /* 0x0000001059a37819 */ /* 0x000fe200000006ff */
[----:B------:R-:W-:Y:S01]  /*1850*/  FADD.FTZ R90, R94, R155 ;  /* 0x0000009b5e5a7221 */ /* 0x000fe20000010000 */
[----:B------:R-:W-:Y:S01]  /*1860*/  FMUL.FTZ R16, R16, UR29 ;  /* 0x0000001d10107c20 */ /* 0x000fe20008410000 */
[----:B------:R-:W-:Y:S01]  /*1870*/  FFMA.FTZ R89, R95, R94, R88 ;  /* 0x0000005e5f597223 */ /* 0x000fe20000010058 */
[----:B------:R-:W-:Y:S01]  /*1880*/  SHF.L.U32 R21, R21, 0x10, RZ ;  /* 0x0000001015157819 */ /* 0x000fe200000006ff */
[----:B------:R-:W-:Y:S01]  /*1890*/  FMUL.FTZ R20, R20, UR29 ;  /* 0x0000001d14147c20 */ /* 0x000fe20008410000 */
[----:B------:R-:W-:Y:S01]  /*18a0*/  SHF.L.U32 R128, R128, 0x10, RZ ;  /* 0x0000001080807819 */ /* 0x000fe200000006ff */
[----:B------:R-:W-:Y:S01]  /*18b0*/  FADD.FTZ R91, R17, R90 ;  /* 0x0000005a115b7221 */ /* 0x000fe20000010000 */
[----:B------:R-:W-:-:S03]  /*18c0*/  FFMA.FTZ R90, R16, R17, R89 ;  /* 0x00000011105a7223 */ /* 0x000fc60000010059 */
[-C--:B------:R-:W-:Y:S01]  /*18d0*/  FMUL.FTZ R21, R21, R128.reuse ;  /* 0x0000008015157220 */ /* 0x080fe20000410000 */
[----:B------:R-:W-:Y:S01]  /*18e0*/  FADD.FTZ R55, R55, R128 ;  /* 0x0000008037377221 */ /* 0x000fe20000010000 */
[----:B------:R-:W-:Y:S01]  /*18f0*/  FFMA.FTZ R35, R20, R128, R35 ;  /* 0x0000008014237223 */ /* 0x000fe20000010023 */
[----:B------:R-:W-:Y:S01]  /*1900*/  SHF.L.U32 R128, R119, 0x10, RZ ;  /* 0x0000001077807819 */ /* 0x000fe200000006ff */
[----:B------:R-:W-:Y:S01]  /*1910*/  FADD.FTZ R88, R96, R91 ;  /* 0x0000005b60587221 */ /* 0x000fe20000010000 */
[----:B------:R-:W-:Y:S01]  /*1920*/  FFMA.FTZ R89, R97, R96, R90 ;  /* 0x0000006061597223 */ /* 0x000fe2000001005a */
[----:B------:R-:W-:Y:S02]  /*1930*/  FMUL.FTZ R129, R129, UR29 ;  /* 0x0000001d81817c20 */ /* 0x000fe40008410000 */
[----:B------:R-:W-:Y:S01]  /*1940*/  FADD.FTZ R91, R88, R19 ;  /* 0x00000013585b7221 */ /* 0x000fe20000010000 */
[----:B------:R-:W-:Y:S01]  /*1950*/  FMUL.FTZ R128, R128, R163 ;  /* 0x000000a380807220 */ /* 0x000fe20000410000 */
[----:B------:R-:W-:-:S03]  /*1960*/  FFMA.FTZ R88, R18, R19, R89 ;  /* 0x0000001312587223 */ /* 0x000fc60000010059 */
        /* <DEDUP_REMOVED lines=9> */
.L_x_999:
[----:B------:R-:W-:Y:S01]  /*1a00*/  UISETP.GE.AND UP2, UPT, UR11, 0x1, UPT ;  /* 0x000000010b00788c */ /* 0x000fe2000bf46270 */
[----:B------:R-:W-:Y:S01]  /*1a10*/  HFMA2 R163, -RZ, RZ, 0, 0 ;  /* 0x00000000ffa37431 */ /* 0x000fe200000001ff */
[----:B------:R-:W-:-:S04]  /*1a20*/  UISETP.NE.U32.AND UP0, UPT, UR4, URZ, UPT ;  /* 0x000000ff0400728c */ /* 0x000fc8000bf05070 */
[----:B------:R-:W-:-:S03]  /*1a30*/  UISETP.NE.AND.EX UP0, UPT, UR5, URZ, UPT, UP0 ;  /* 0x000000ff0500728c */ /* 0x000fc6000bf05300 */
[----:B------:R-:W-:Y:S08]  /*1a40*/  BRA.U !UP2, `(.L_x_1001) ;  /* 0x000000010a1c7547 */ /* 0x000ff0000b800000 */
[----:B------:R-:W0:Y:S01]  /*1a50*/  S2R R163, SR_TID.X ;  /* 0x0000000000a37919 */ /* 0x000e220000002100 */
[----:B------:R-:W-:-:S04]  /*1a60*/  UIADD3 UR9, UPT, UPT, UR11, -0x1, URZ ;  /* 0xffffffff0b097890 */ /* 0x000fc8000fffe0ff */
[----:B------:R-:W-:-:S04]  /*1a70*/  UIMAD UR9, UR9, UR28, URZ ;  /* 0x0000001c090972a4 */ /* 0x000fc8000f8e02ff */
[----:B------:R-:W-:-:S04]  /*1a80*/  USHF.R.S32.HI UR10, URZ, 0x1f, UR9 ;  /* 0x0000001fff0a7899 */ /* 0x000fc80008011409 */
[----:B------:R-:W-:-:S06]  /*1a90*/  ULEA.HI UR10, UR10, UR9, URZ, 0x2 ;  /* 0x000000090a0a7291 */ /* 0x000fcc000f8f10ff */
[----:B------:R-:W-:-:S04]  /*1aa0*/  MOV R88, UR10 ;  /* 0x0000000a00587c02 */ /* 0x000fc80008000f00 */
[----:B0-----:R-:W-:-:S07]  /*1ab0*/  LEA.HI.SX32 R163, R88, R163, 0x1e ;  /* 0x000000a358a37211 */ /* 0x001fce00078ff2ff */
.L_x_1001:
[----:B------:R-:W-:Y:S01]  /*1ac0*/  CS2R R88, SRZ ;  /* 0x0000000000587805 */ /* 0x000fe2000001ff00 */
[----:B------:R-:W-:Y:S06]  /*1ad0*/  BRA.U UP0, `(.L_x_1002) ;  /* 0x0000000100407547 */ /* 0x000fec000b800000 */
[----:B------:R-:W0:Y:S01]  /*1ae0*/  LDC.64 R90, c[0x0][0x3b0] ;  /* 0x0000ec00ff5a7b82 */ /* 0x000e220000000a00 */
[C---:B------:R-:W-:Y:S02]  /*1af0*/  IADD3 R143, PT, PT, R163.reuse, 0x80, RZ ;  /* 0x00000080a38f7810 */ /* 0x040fe40007ffe0ff */
[C---:B------:R-:W-:Y:S02]  /*1b00*/  IADD3 R165, PT, PT, R163.reuse, 0x100, RZ ;  /* 0x00000100a3a57810 */ /* 0x040fe40007ffe0ff */
[C---:B------:R-:W-:Y:S02]  /*1b10*/  IADD3 R155, PT, PT, R163.reuse, 0x180, RZ ;  /* 0x00000180a39b7810 */ /* 0x040fe40007ffe0ff */
[----:B------:R-:W-:Y:S01]  /*1b20*/  IADD3 R148, PT, PT, R163, 0x200, RZ ;  /* 0x00000200a3947810 */ /* 0x000fe20007ffe0ff */
        /* <DEDUP_REMOVED lines=11> */
.L_x_1002:
[----:B------:R-:W0:Y:S01]  /*1be0*/  S2R R104, SR_TID.X ;  /* 0x0000000000687919 */ /* 0x000e220000002100 */
[----:B------:R-:W1:Y:S01]  /*1bf0*/  LDC.64 R90, c[0x0][0x3b0] ;  /* 0x0000ec00ff5a7b82 */ /* 0x000e620000000a00 */
[----:B------:R-:W-:Y:S01]  /*1c00*/  UIMAD UR9, UR8, UR28, URZ ;  /* 0x0000001c080972a4 */ /* 0x000fe2000f8e02ff */
[C---:B------:R-:W-:Y:S02]  /*1c10*/  IADD3 R103, PT, PT, R163.reuse, 0x80, RZ ;  /* 0x00000080a3677810 */ /* 0x040fe40007ffe0ff */
[C---:B------:R-:W-:Y:S01]  /*1c20*/  IADD3 R101, PT, PT, R163.reuse, 0x100, RZ ;  /* 0x00000100a3657810 */ /* 0x040fe20007ffe0ff */
[----:B------:R-:W-:Y:S01]  /*1c30*/  USHF.R.S32.HI UR10, URZ, 0x1f, UR9 ;  /* 0x0000001fff0a7899 */ /* 0x000fe20008011409 */
[C---:B------:R-:W-:Y:S02]  /*1c40*/  IADD3 R155, PT, PT, R163.reuse, 0x180, RZ ;  /* 0x00000180a39b7810 */ /* 0x040fe40007ffe0ff */
[----:B------:R-:W2:Y:S01]  /*1c50*/  LDC.64 R98, c[0x0][0x438] ;  /* 0x00010e00ff627b82 */ /* 0x000ea20000000a00 */
[----:B------:R-:W-:Y:S01]  /*1c60*/  ULEA.HI UR10, UR10, UR9, URZ, 0x2 ;  /* 0x000000090a0a7291 */ /* 0x000fe2000f8f10ff */
[----:B------:R-:W-:-:S05]  /*1c70*/  IADD3 R105, PT, PT, R163, 0x200, RZ ;  /* 0x00000200a3697810 */ /* 0x000fca0007ffe0ff */
[----:B------:R-:W-:Y:S01]  /*1c80*/  MOV R107, UR10 ;  /* 0x0000000a006b7c02 */ /* 0x000fe20008000f00 */
[----:B-1----:R-:W-:-:S04]  /*1c90*/  IMAD.WIDE.U32 R102, R103, 0x4, R90 ;  /* 0x0000000467667825 */ /* 0x002fc800078e005a */
[--C-:B------:R-:W-:Y:S01]  /*1ca0*/  IMAD.WIDE.U32 R100, R101, 0x4, R90.reuse ;  /* 0x0000000465647825 */ /* 0x100fe200078e005a */
[----:B------:R1:W5:Y:S01]  /*1cb0*/  LDG.E R158, desc[UR20][R102.64] ;  /* 0x00000014669e7981 */ /* 0x000362000c1e1900 */
[----:B0-----:R-:W-:Y:S02]  /*1cc0*/  LEA.HI.SX32 R107, R107, R104, 0x1e ;  /* 0x000000686b6b7211 */ /* 0x001fe400078ff2ff */
[--C-:B------:R-:W-:Y:S01]  /*1cd0*/  IMAD.WIDE.U32 R154, R155, 0x4, R90.reuse ;  /* 0x000000049b9a7825 */ /* 0x100fe200078e005a */
[----:B------:R0:W5:Y:S03]  /*1ce0*/  LDG.E R156, desc[UR20][R100.64] ;  /* 0x00000014649c7981 */ /* 0x000166000c1e1900 */
[--C-:B------:R-:W-:Y:S01]  /*1cf0*/  IMAD.WIDE.U32 R162, R163, 0x4, R90.reuse ;  /* 0x00000004a3a27825 */ /* 0x100fe200078e005a */
[----:B------:R-:W-:Y:S01]  /*1d00*/  IADD3 R165, PT, PT, R107, 0x100, RZ ;  /* 0x000001006ba57810 */ /* 0x000fe20007ffe0ff */
[----:B------:R3:W5:Y:S02]  /*1d10*/  LDG.E R150, desc[UR20][R154.64] ;  /* 0x000000149a967981 */ /* 0x000764000c1e1900 */
[----:B------:R-:W-:Y:S01]  /*1d20*/  IMAD.WIDE.U32 R90, R105, 0x4, R90 ;  /* 0x00000004695a7825 */ /* 0x000fe200078e005a */
[C---:B------:R-:W-:Y:S01]  /*1d30*/  IADD3 R105, PT, PT, R107.reuse, 0x80, RZ ;  /* 0x000000806b697810 */ /* 0x040fe20007ffe0ff */
[----:B------:R3:W5:Y:S01]  /*1d40*/  LDG.E R162, desc[UR20][R162.64] ;  /* 0x00000014a2a27981 */ /* 0x000762000c1e1900 */
[C---:B------:R-:W-:Y:S01]  /*1d50*/  IADD3 R148, PT, PT, R107.reuse, 0x200, RZ ;  /* 0x000002006b947810 */ /* 0x040fe20007ffe0ff */
[----:B------:R-:W-:-:S02]  /*1d60*/  VIADD R142, R107, 0x180 ;  /* 0x000001806b8e7836 */ /* 0x000fc40000000000 */
[--C-:B--2---:R-:W-:Y:S01]  /*1d70*/  IMAD.WIDE.U32 R106, R107, 0x8, R98.reuse ;  /* 0x000000086b6a7825 */ /* 0x104fe200078e0062 */
[----:B------:R3:W5:Y:S03]  /*1d80*/  LDG.E R143, desc[UR20][R90.64] ;  /* 0x000000145a8f7981 */ /* 0x000766000c1e1900 */
[--C-:B------:R-:W-:Y:S02]  /*1d90*/  IMAD.WIDE.U32 R104, R105, 0x8, R98.reuse ;  /* 0x0000000869687825 */ /* 0x100fe400078e0062 */
[----:B------:R-:W5:Y:S02]  /*1da0*/  LDG.E.64 R106, desc[UR20][R106.64] ;  /* 0x000000146a6a7981 */ /* 0x000f64000c1e1b00 */
[--C-:B-1----:R-:W-:Y:S02]  /*1db0*/  IMAD.WIDE.U32 R102, R165, 0x8, R98.reuse ;  /* 0x00000008a5667825 */ /* 0x102fe400078e0062 */
[----:B------:R-:W5:Y:S02]  /*1dc0*/  LDG.E.64 R104, desc[UR20][R104.64] ;  /* 0x0000001468687981 */ /* 0x000f64000c1e1b00 */
[----:B0-----:R-:W-:-:S02]  /*1dd0*/  IMAD.WIDE.U32 R100, R142, 0x8, R98 ;  /* 0x000000088e647825 */ /* 0x001fc400078e0062 */
[----:B------:R-:W5:Y:S02]  /*1de0*/  LDG.E.64 R102, desc[UR20][R102.64] ;  /* 0x0000001466667981 */ /* 0x000f64000c1e1b00 */
[----:B------:R-:W-:Y:S02]  /*1df0*/  IMAD.WIDE.U32 R98, R148, 0x8, R98 ;  /* 0x0000000894627825 */ /* 0x000fe400078e0062 */
[----:B------:R-:W5:Y:S04]  /*1e00*/  LDG.E.64 R100, desc[UR20][R100.64] ;  /* 0x0000001464647981 */ /* 0x000f68000c1e1b00 */
[----:B---3--:R-:W5:Y:S02]  /*1e10*/  LDG.E.64 R98, desc[UR20][R98.64] ;  /* 0x0000001462627981 */ /* 0x008f64000c1e1b00 */
.L_x_1000:
[----:B0-----:R-:W0:Y:S01]  /*1e20*/  SHFL.DOWN PT, R91, R88, 0x10, 0x1f ;  /* 0x0a001f00585b7f89 */ /* 0x001e2200000e0000 */
[----:B------:R-:W-:Y:S03]  /*1e30*/  BSSY.RECONVERGENT B0, `(.L_x_1003) ;  /* 0x000001f000007945 */ /* 0x000fe60003800200 */
        /* <DEDUP_REMOVED lines=18> */
[----:B--2---:R-:W-:Y:S01]  /*1f60*/  LOP3.LUT P0, RZ, R142, 0x1f, RZ, 0xc0, !PT ;  /* 0x0000001f8eff7812 */ /* 0x004fe2000780c0ff */
[----:B0-----:R-:W-:Y:S01]  /*1f70*/  FADD.FTZ R88, R91, R88 ;  /* 0x000000585b587221 */ /* 0x001fe20000010000 */
[----:B-1----:R-:W-:-:S11]  /*1f80*/  FADD.FTZ R89, R90, R89 ;  /* 0x000000595a597221 */ /* 0x002fd60000010000 */
[----:B------:R-:W-:Y:S05]  /*1f90*/  @P0 BRA `(.L_x_1004) ;  /* 0x0000000000200947 */ /* 0x000fea0003800000 */
        /* <DEDUP_REMOVED lines=8> */
.L_x_1004:
[----:B------:R-:W-:Y:S05]  /*2020*/  BSYNC.RECONVERGENT B0 ;  /* 0x0000000000007941 */ /* 0x000fea0003800200 */
.L_x_1003:
[----:B------:R-:W1:Y:S08]  /*2030*/  S2UR UR10, SR_CgaCtaId ;  /* 0x00000000000a79c3 */ /* 0x000e700000008800 */
[----:B------:R-:W-:Y:S01]  /*2040*/  BAR.SYNC.DEFER_BLOCKING 0x0 ;  /* 0x0000000000007b1d */ /* 0x000fe20000010000 */
[----:B------:R-:W-:Y:S01]  /*2050*/  @UP2 UIADD3 UR11, UPT, UPT, UR11, -0x1, URZ ;  /* 0xffffffff0b0b2890 */ /* 0x000fe2000fffe0ff */
[----:B------:R-:W-:-:S03]  /*2060*/  PLOP3.LUT P0, PT, PT, PT, UP2, 0x80, 0x8 ;  /* 0x000000000008781c */ /* 0x000fc60003f0f028 */
[----:B------:R-:W-:Y:S01]  /*2070*/  @UP2 UIMAD UR11, UR11, UR28, URZ ;  /* 0x0000001c0b0b22a4 */ /* 0x000fe2000f8e02ff */
[----:B------:R-:W-:Y:S01]  /*2080*/  UMOV UR9, 0x400 ;  /* 0x0000040000097882 */ /* 0x000fe20000000000 */
[----:B------:R-:W2:Y:S01]  /*2090*/  @UP2 LDCU.64 UR30, c[0x0][0x390] ;  /* 0x00007200ff1e27ac */ /* 0x000ea20008000a00 */
[----:B-1----:R-:W-:-:S04]  /*20a0*/  ULEA UR9, UR10, UR9, 0x18 ;  /* 0x000000090a097291 */ /* 0x002fc8000f8ec0ff */
[----:B------:R-:W-:Y:S02]  /*20b0*/  UIADD3 UR10, UPT, UPT, UR9, 0x2820, URZ ;  /* 0x00002820090a7890 */ /* 0x000fe4000fffe0ff */
[----:B------:R-:W-:-:S09]  /*20c0*/  @!UP3 UIADD3 UR10, UPT, UPT, UR9, 0x2800, URZ ;  /* 0x00002800090ab890 */ /* 0x000fd2000fffe0ff */
[----:B0-----:R-:W0:Y:S01]  /*20d0*/  LDS.128 R88, [UR10] ;  /* 0x0000000aff587984 */ /* 0x001e220008000c00 */
[----:B------:R-:W-:Y:S02]  /*20e0*/  UIADD3 UR10, UPT, UPT, UR9, 0x2830, URZ ;  /* 0x00002830090a7890 */ /* 0x000fe4000fffe0ff */
[----:B------:R-:W-:Y:S02]  /*20f0*/  @!UP3 UIADD3 UR10, UPT, UPT, UR9, 0x2810, URZ ;  /* 0x00002810090ab890 */ /* 0x000fe4000fffe0ff */
[----:B------:R-:W-:-:S04]  /*2100*/  @UP2 USHF.R.S32.HI UR9, URZ, 0x1f, UR11 ;  /* 0x0000001fff092899 */ /* 0x000fc8000801140b */
[----:B------:R-:W-:Y:S01]  /*2110*/  @UP2 ULEA.HI UR9, UR9, UR11, URZ, 0x2 ;  /* 0x0000000b09092291 */ /* 0x000fe2000f8f10ff */
[----:B0-----:R-:W-:Y:S01]  /*2120*/  FADD.FTZ R155, RZ, R88 ;  /* 0x00000058ff9b7221 */ /* 0x001fe20000010000 */
[----:B------:R-:W-:-:S03]  /*2130*/  FADD.FTZ R88, RZ, R89 ;  /* 0x00000059ff587221 */ /* 0x000fc60000010000 */
[----:B------:R-:W-:Y:S01]  /*2140*/  FADD.FTZ R155, R90, R155 ;  /* 0x0000009b5a9b7221 */ /* 0x000fe20000010000 */
[----:B------:R-:W-:Y:S02]  /*2150*/  FADD.FTZ R148, R91, R88 ;  /* 0x000000585b947221 */ /* 0x000fe40000010000 */
[----:B------:R-:W0:Y:S02]  /*2160*/  LDS.128 R88, [UR10] ;  /* 0x0000000aff587984 */ /* 0x000e240008000c00 */
[----:B0-----:R-:W-:Y:S01]  /*2170*/  FADD.FTZ R155, R155, R88 ;  /* 0x000000589b9b7221 */ /* 0x001fe20000010000 */
[----:B------:R-:W-:Y:S01]  /*2180*/  FADD.FTZ R148, R148, R89 ;  /* 0x0000005994947221 */ /* 0x000fe20000010000 */
[----:B------:R-:W-:Y:S01]  /*2190*/  MOV R89, UR9 ;  /* 0x0000000900597c02 */ /* 0x000fe20008000f00 */
[----:B------:R-:W-:Y:S02]  /*21a0*/  HFMA2 R88, -RZ, RZ, 0, 4.76837158203125e-07 ;  /* 0x00000008ff587431 */ /* 0x000fe400000001ff */
[----:B------:R-:W-:Y:S01]  /*21b0*/  FADD.FTZ R90, R90, R155 ;  /* 0x0000009b5a5a7221 */ /* 0x000fe20000010000 */
[----:B------:R-:W-:Y:S01]  /*21c0*/  MOV R155, RZ ;  /* 0x000000ff009b7202 */ /* 0x000fe20000000f00 */
[----:B------:R-:W-:Y:S01]  /*21d0*/  FADD.FTZ R91, R91, R148 ;  /* 0x000000945b5b7221 */ /* 0x000fe20000010000 */
[----:B------:R-:W-:-:S05]  /*21e0*/  @P0 LEA.HI.SX32 R155, R89, R142, 0x1e ;  /* 0x0000008e599b0211 */ /* 0x000fca00078ff2ff */
[----:B--2---:R-:W-:-:S06]  /*21f0*/  @P0 IMAD.WIDE.U32 R88, R155, R88, UR30 ;  /* 0x0000001e9b580e25 */ /* 0x004fcc000f8e0058 */
[----:B------:R-:W2:Y:S01]  /*2200*/  @P0 LDG.E.64 R88, desc[UR20][R88.64] ;  /* 0x0000001458580981 */ /* 0x000ea2000c1e1b00 */
[----:B------:R-:W-:Y:S01]  /*2210*/  FMUL.FTZ R91, R91, UR26 ;  /* 0x0000001a5b5b7c20 */ /* 0x000fe20008410000 */
[----:B------:R-:W-:Y:S01]  /*2220*/  UIMAD UR9, UR8, UR28, URZ ;  /* 0x0000001c080972a4 */ /* 0x000fe2000f8e02ff */
[----:B------:R-:W-:Y:S01]  /*2230*/  FMUL.FTZ R90, R90, UR26 ;  /* 0x0000001a5a5a7c20 */ /* 0x000fe20008410000 */
[----:B------:R-:W-:Y:S02]  /*2240*/  UISETP.NE.U32.AND UP0, UPT, UR4, URZ, UPT ;  /* 0x000000ff0400728c */ /* 0x000fe4000bf05070 */
[----:B------:R-:W-:Y:S01]  /*2250*/  R2UR UR11, R91 ;  /* 0x000000005b0b72ca */ /* 0x000fe200000e0000 */
[----:B------:R-:W-:Y:S02]  /*2260*/  USHF.R.S32.HI UR10, URZ, 0x1f, UR9 ;  /* 0x0000001fff0a7899 */ /* 0x000fe40008011409 */
[----:B------:R-:W-:Y:S02]  /*2270*/  UISETP.NE.AND.EX UP0, UPT, UR5, URZ, UPT, UP0 ;  /* 0x000000ff0500728c */ /* 0x000fe4000bf05300 */
[----:B------:R-:W-:Y:S01]  /*2280*/  ULEA.HI UR10, UR10, UR9, URZ, 0x2 ;  /* 0x000000090a0a7291 */ /* 0x000fe2000f8f10ff */
[----:B--2---:R-:W-:-:S02]  /*2290*/  @P0 SHF.R.U64 R91, R88, 0x10, R89 ;  /* 0x00000010585b0819 */ /* 0x004fc40000001259 */
[----:B------:R-:W-:Y:S02]  /*22a0*/  @P0 PRMT R144, R88, 0x7610, R144 ;  /* 0x0000761058900816 */ /* 0x000fe40000000090 */
[----:B------:R-:W-:Y:S02]  /*22b0*/  @P0 PRMT R147, R91, 0x7610, R147 ;  /* 0x000076105b930816 */ /* 0x000fe40000000093 */
[----:B------:R-:W-:Y:S02]  /*22c0*/  @P0 SHF.R.U32.HI R91, RZ, 0x10, R89 ;  /* 0x00000010ff5b0819 */ /* 0x000fe40000011659 */
[----:B------:R-:W-:Y:S02]  /*22d0*/  @P0 PRMT R146, R89, 0x7610, R146 ;  /* 0x0000761059920816 */ /* 0x000fe40000000092 */
[----:B------:R-:W-:Y:S02]  /*22e0*/  @P0 PRMT R145, R91, 0x7610, R145 ;  /* 0x000076105b910816 */ /* 0x000fe40000000091 */
[----:B------:R-:W-:-:S02]  /*22f0*/  ISETP.NE.AND P0, PT, RZ, UR27, PT ;  /* 0x0000001bff007c0c */ /* 0x000fc4000bf05270 */
[----:B------:R-:W-:Y:S02]  /*2300*/  MOV R89, UR10 ;  /* 0x0000000a00597c02 */ /* 0x000fe40008000f00 */
[----:B------:R-:W-:Y:S02]  /*2310*/  FSEL R154, R90, RZ, !P0 ;  /* 0x000000ff5a9a7208 */ /* 0x000fe40004000000 */
[----:B------:R-:W-:Y:S01]  /*2320*/  LEA.HI.SX32 R148, R89, R142, 0x1e ;  /* 0x0000008e59947211 */ /* 0x000fe200078ff2ff */
[----:B------:R-:W-:Y:S06]  /*2330*/  BRA.U UP0, `(.L_x_1005) ;  /* 0x0000000d00707547 */ /* 0x000fec000b800000 */
[----:B------:R-:W-:-:S04]  /*2340*/  UISETP.NE.U32.AND UP0, UPT, UR6, URZ, UPT ;  /* 0x000000ff0600728c */ /* 0x000fc8000bf05070 */
[----:B------:R-:W-:-:S09]  /*2350*/  UISETP.NE.AND.EX UP0, UPT, UR7, URZ, UPT, UP0 ;  /* 0x000000ff0700728c */ /* 0x000fd2000bf05300 */
[----:B------:R-:W-:Y:S05]  /*2360*/  BRA.U UP0, `(.L_x_1006) ;  /* 0x0000000500f47547 */ /* 0x000fea000b800000 */
[----:B------:R-:W-:Y:S05]  /*2370*/  BRA.U !UP2, `(.L_x_1007) ;  /* 0x000000010a787547 */ /* 0x000fea000b800000 */
[----:B-----5:R-:W-:Y:S01]  /*2380*/  LOP3.LUT P1, RZ, R162, 0xff, RZ, 0xc0, !PT ;  /* 0x000000ffa2ff7812 */ /* 0x020fe2000782c0ff */
[----:B------:R-:W-:Y:S01]  /*2390*/  BSSY.RECONVERGENT B0, `(.L_x_1008) ;  /* 0x000000c000007945 */ /* 0x000fe20003800200 */
[----:B------:R-:W-:-:S11]  /*23a0*/  MOV R89, RZ ;  /* 0x000000ff00597202 */ /* 0x000fd60000000f00 */
[----:B------:R-:W-:Y:S05]  /*23b0*/  @!P1 BRA `(.L_x_1009) ;  /* 0x0000000000249947 */ /* 0x000fea0003800000 */
[----:B------:R-:W-:Y:S01]  /*23c0*/  FFMA.FTZ R88, R141, UR11, R154 ;  /* 0x0000000b8d587c23 */ /* 0x000fe2000801009a */
[----:B------:R-:W-:Y:S02]  /*23d0*/  ISETP.LT.AND P0, PT, RZ, UR32, PT ;  /* 0x00000020ff007c0c */ /* 0x000fe4000bf01270 */
[----:B------:R-:W-:Y:S01]  /*23e0*/  SHF.L.U32 R89, R144, 0x10, RZ ;  /* 0x0000001090597819 */ /* 0x000fe200000006ff */
[----:B------:R-:W-:-:S04]  /*23f0*/  FADD.FTZ R88, R139, -R88 ;  /* 0x800000588b587221 */ /* 0x000fc80000010000 */
[----:B------:R-:W-:-:S05]  /*2400*/  FMUL.FTZ R88, R88, UR29 ;  /* 0x0000001d58587c20 */ /* 0x000fca0008410000 */
[----:B------:R-:W-:-:S05]  /*2410*/  FSEL R88, R88, RZ, P0 ;  /* 0x000000ff58587208 */ /* 0x000fca0000000000 */
[----:B------:R-:W-:-:S04]  /*2420*/  FMUL.FTZ R88, R88, UR23 ;  /* 0x0000001758587c20 */ /* 0x000fc80008410000 */
[----:B------:R-:W-:-:S04]  /*2430*/  FMUL.FTZ R88, R88, UR22 ;  /* 0x0000001658587c20 */ /* 0x000fc80008410000 */
[----:B------:R-:W-:-:S07]  /*2440*/  FMUL.FTZ R89, R89, R88 ;  /* 0x0000005859597220 */ /* 0x000fce0000410000 */
.L_x_1009:
[----:B------:R-:W-:Y:S05]  /*2450*/  BSYNC.RECONVERGENT B0 ;  /* 0x0000000000007941 */ /* 0x000fea0003800200 */
.L_x_1008:
[----:B------:R-:W-:Y:S01]  /*2460*/  BSSY.RECONVERGENT B0, `(.L_x_1010) ;  /* 0x000000d000007945 */ /* 0x000fe20003800200 */
[----:B------:R-:W-:Y:S02]  /*2470*/  HFMA2 R88, -RZ, RZ, 0, 0 ;  /* 0x00000000ff587431 */ /* 0x000fe400000001ff */
[----:B------:R-:W-:Y:S01]  /*2480*/  FADD.FTZ R56, R56, R89 ;  /* 0x0000005938387221 */ /* 0x000fe20000010000 */
[----:B------:R-:W-:Y:S06]  /*2490*/  @!P1 BRA `(.L_x_1011) ;  /* 0x0000000000249947 */ /* 0x000fec0003800000 */
[----:B------:R-:W-:Y:S01]  /*24a0*/  FFMA.FTZ R88, R141, UR11, R154 ;  /* 0x0000000b8d587c23 */ /* 0x000fe2000801009a */
[----:B------:R-:W-:-:S03]  /*24b0*/  ISETP.LT.AND P0, PT, RZ, UR32, PT ;  /* 0x00000020ff007c0c */ /* 0x000fc6000bf01270 */
[----:B------:R-:W-:-:S04]  /*24c0*/  FADD.FTZ R88, R139, -R88 ;  /* 0x800000588b587221 */ /* 0x000fc80000010000 */
[----:B------:R-:W-:-:S05]  /*24d0*/  FMUL.FTZ R88, R88, UR29 ;  /* 0x0000001d58587c20 */ /* 0x000fca0008410000 */
[----:B------:R-:W-:-:S05]  /*24e0*/  FSEL R88, R88, RZ, P0 ;  /* 0x000000ff58587208 */ /* 0x000fca0000000000 */
[----:B------:R-:W-:-:S04]  /*24f0*/  FMUL.FTZ R88, R88, UR23 ;  /* 0x0000001758587c20 */ /* 0x000fc80008410000 */
[----:B------:R-:W-:Y:S01]  /*2500*/  FMUL.FTZ R89, R88, UR22 ;  /* 0x0000001658597c20 */ /* 0x000fe20008410000 */
[----:B------:R-:W-:-:S05]  /*2510*/  SHF.L.U32 R88, R120, 0x10, RZ ;  /* 0x0000001078587819 */ /* 0x000fca00000006ff */
[----:B------:R-:W-:-:S07]  /*2520*/  FMUL.FTZ R88, R89, R88 ;  /* 0x0000005859587220 */ /* 0x000fce0000410000 */
.L_x_1011:
[----:B------:R-:W-:Y:S05]  /*2530*/  BSYNC.RECONVERGENT B0 ;  /* 0x0000000000007941 */ /* 0x000fea0003800200 */
.L_x_1010:
[----:B------:R-:W-:-:S04]  /*2540*/  F2FP.BF16.F32.PACK_AB R88, RZ, R88 ;  /* 0x00000058ff58723e */ /* 0x000fc800000010ff */
[----:B------:R-:W-:-:S07]  /*2550*/  PRMT R153, R88, 0x7610, R153 ;  /* 0x0000761058997816 */ /* 0x000fce0000000099 */
.L_x_1007:
        /* <DEDUP_REMOVED lines=14> */
.L_x_1014:
[----:B------:R-:W-:Y:S05]  /*2640*/  BSYNC.RECONVERGENT B0 ;  /* 0x0000000000007941 */ /* 0x000fea0003800200 */
.L_x_1013:
[----:B------:R-:W-:Y:S01]  /*2650*/  FADD.FTZ R57, R57, R88 ;  /* 0x0000005839397221 */ /* 0x000fe20000010000 */
[----:B------:R-:W-:Y:S01]  /*2660*/  BSSY.RECONVERGENT B0, `(.L_x_1015) ;  /* 0x000000c000007945 */ /* 0x000fe20003800200 */
[----:B------:R-:W-:-:S03]  /*2670*/  HFMA2 R88, -RZ, RZ, 0, 0 ;  /* 0x00000000ff587431 */ /* 0x000fc600000001ff */
        /* <DEDUP_REMOVED lines=10> */
.L_x_1016:
[----:B------:R-:W-:Y:S05]  /*2720*/  BSYNC.RECONVERGENT B0 ;  /* 0x0000000000007941 */ /* 0x000fea0003800200 */
.L_x_1015:
[----:B------:R-:W-:-:S04]  /*2730*/  F2FP.BF16.F32.PACK_AB R88, RZ, R88 ;  /* 0x00000058ff58723e */ /* 0x000fc800000010ff */
[----:B------:R-:W-:-:S07]  /*2740*/  PRMT R151, R88, 0x7610, R151 ;  /* 0x0000761058977816 */ /* 0x000fce0000000097 */
.L_x_1012:
        /* <DEDUP_REMOVED lines=14> */
.L_x_1019:
[----:B------:R-:W-:Y:S05]  /*2830*/  BSYNC.RECONVERGENT B0 ;  /* 0x0000000000007941 */ /* 0x000fea0003800200 */
.L_x_1018:
        /* <DEDUP_REMOVED lines=13> */
.L_x_1021:
[----:B------:R-:W-:Y:S05]  /*2910*/  BSYNC.RECONVERGENT B0 ;  /* 0x0000000000007941 */ /* 0x000fea0003800200 */
.L_x_1020:
[----:B------:R-:W-:-:S04]  /*2920*/  F2FP.BF16.F32.PACK_AB R88, RZ, R88 ;  /* 0x00000058ff58723e */ /* 0x000fc800000010ff */
[----:B------:R-:W-:-:S07]  /*2930*/  PRMT R152, R88, 0x7610, R152 ;  /* 0x0000761058987816 */ /* 0x000fce0000000098 */
.L_x_1017:
[----:B------:R-:W-:Y:S05]  /*2940*/  BRA.U !UP2, `(.L_x_1022) ;  /* 0x000000110a3c7547 */ /* 0x000fea000b800000 */
[----:B-----5:R-:W-:Y:S01]  /*2950*/  ISETP.GE.U32.AND P0, PT, R162, 0x1000000, PT ;  /* 0x01000000a200780c */ /* 0x020fe20003f06070 */
[----:B------:R-:W-:Y:S01]  /*2960*/  BSSY.RECONVERGENT B0, `(.L_x_1023) ;  /* 0x000000c000007945 */ /* 0x000fe20003800200 */
[----:B------:R-:W-:-:S11]  /*2970*/  IMAD.MOV.U32 R88, RZ, RZ, RZ ;  /* 0x000000ffff587224 */ /* 0x000fd600078e00ff */
        /* <DEDUP_REMOVED lines=10> */
.L_x_1024:
[----:B------:R-:W-:Y:S05]  /*2a20*/  BSYNC.RECONVERGENT B0 ;  /* 0x0000000000007941 */ /* 0x000fea0003800200 */
.L_x_1023:
[----:B------:R-:W-:Y:S01]  /*2a30*/  BSSY.RECONVERGENT B0, `(.L_x_1025) ;  /* 0x000000d000007945 */ /* 0x000fe20003800200 */
[----:B------:R-:W-:Y:S01]  /*2a40*/  FADD.FTZ R88, R59, R88 ;  /* 0x000000583b587221 */ /* 0x000fe20000010000 */
[----:B------:R-:W-:Y:S02]  /*2a50*/  MOV R59, RZ ;  /* 0x000000ff003b7202 */ /* 0x000fe40000000f00 */
[----:B------:R-:W-:Y:S05]  /*2a60*/  @!P0 BRA `(.L_x_1026) ;  /* 0x0000000000248947 */ /* 0x000fea0003800000 */
        /* <DEDUP_REMOVED lines=9> */
.L_x_1026:
[----:B------:R-:W-:Y:S05]  /*2b00*/  BSYNC.RECONVERGENT B0 ;  /* 0x0000000000007941 */ /* 0x000fea0003800200 */
.L_x_1025:
[----:B------:R-:W-:Y:S02]  /*2b10*/  F2FP.BF16.F32.PACK_AB R149, RZ, R59 ;  /* 0x0000003bff95723e */ /* 0x000fe400000010ff */
[----:B------:R-:W-:Y:S01]  /*2b20*/  MOV R59, R88 ;  /* 0x00000058003b7202 */ /* 0x000fe20000000f00 */
[----:B------:R-:W-:Y:S06]  /*2b30*/  BRA `(.L_x_1022) ;  /* 0x0000000c00c07947 */ /* 0x000fec0003800000 */
.L_x_1006:
[----:B------:R-:W-:Y:S01]  /*2b40*/  FFMA.FTZ R88, R141, UR11, R154 ;  /* 0x0000000b8d587c23 */ /* 0x000fe2000801009a */
[----:B------:R-:W-:-:S03]  /*2b50*/  ISETP.LT.AND P0, PT, RZ, UR32, PT ;  /* 0x00000020ff007c0c */ /* 0x000fc6000bf01270 */
[----:B------:R-:W-:-:S04]  /*2b60*/  FADD.FTZ R88, R139, -R88 ;  /* 0x800000588b587221 */ /* 0x000fc80000010000 */
[----:B------:R-:W-:-:S05]  /*2b70*/  FMUL.FTZ R88, R88, UR29 ;  /* 0x0000001d58587c20 */ /* 0x000fca0008410000 */
[----:B------:R-:W-:-:S04]  /*2b80*/  FSEL R160, R88, RZ, P0 ;  /* 0x000000ff58a07208 */ /* 0x000fc80000000000 */
[----:B------:R-:W-:Y:S01]  /*2b90*/  F2FP.BF16.F32.PACK_AB R157, RZ, R160 ;  /* 0x000000a0ff9d723e */ /* 0x000fe200000010ff */
[----:B------:R-:W-:Y:S06]  /*2ba0*/  BRA.U !UP2, `(.L_x_1027) ;  /* 0x000000010a407547 */ /* 0x000fec000b800000 */
[----:B-----5:R-:W-:-:S13]  /*2bb0*/  LOP3.LUT P1, RZ, R162, 0xff, RZ, 0xc0, !PT ;  /* 0x000000ffa2ff7812 */ /* 0x020fda000782c0ff */
[----:B------:R-:W0:Y:S08]  /*2bc0*/  @P1 LDC.64 R88, c[0x0][0x408] ;  /* 0x00010200ff581b82 */ /* 0x000e300000000a00 */
[----:B------:R-:W1:Y:S01]  /*2bd0*/  @P1 LDC.64 R90, c[0x0][0x408] ;  /* 0x00010200ff5a1b82 */ /* 0x000e620000000a00 */
[----:B0-----:R-:W-:-:S04]  /*2be0*/  @P1 FMUL.FTZ R89, R160, R89 ;  /* 0x00000059a0591220 */ /* 0x001fc80000410000 */
[----:B------:R-:W-:Y:S01]  /*2bf0*/  @P1 FMUL.FTZ R164, R89, R88 ;  /* 0x0000005859a41220 */ /* 0x000fe20000410000 */
[----:B------:R-:W-:Y:S01]  /*2c00*/  @P1 SHF.L.U32 R89, R120, 0x10, RZ ;  /* 0x0000001078591819 */ /* 0x000fe200000006ff */
[----:B------:R-:W-:Y:S02]  /*2c10*/  HFMA2 R88, -RZ, RZ, 0, 0 ;  /* 0x00000000ff587431 */ /* 0x000fe400000001ff */
[----:B-1----:R-:W-:Y:S02]  /*2c20*/  @P1 FMUL.FTZ R91, R160, R91 ;  /* 0x0000005ba05b1220 */ /* 0x002fe40000410000 */
[----:B------:R-:W-:Y:S01]  /*2c30*/  @P1 FMUL.FTZ R88, R89, R164 ;  /* 0x000000a459581220 */ /* 0x000fe20000410000 */
[----:B------:R-:W-:Y:S01]  /*2c40*/  MOV R89, RZ ;  /* 0x000000ff00597202 */ /* 0x000fe20000000f00 */
[----:B------:R-:W-:Y:S01]  /*2c50*/  @P1 FMUL.FTZ R90, R91, R90 ;  /* 0x0000005a5b5a1220 */ /* 0x000fe20000410000 */
[----:B------:R-:W-:Y:S02]  /*2c60*/  @P1 SHF.L.U32 R91, R144, 0x10, RZ ;  /* 0x00000010905b1819 */ /* 0x000fe400000006ff */
[----:B------:R-:W-:-:S03]  /*2c70*/  F2FP.BF16.F32.PACK_AB R88, RZ, R88 ;  /* 0x00000058ff58723e */ /* 0x000fc600000010ff */
[----:B------:R-:W-:Y:S01]  /*2c80*/  @P1 FMUL.FTZ R89, R91, R90 ;  /* 0x0000005a5b591220 */ /* 0x000fe20000410000 */
[----:B------:R-:W-:-:S03]  /*2c90*/  PRMT R153, R88, 0x7610, R153 ;  /* 0x0000761058997816 */ /* 0x000fc60000000099 */
[----:B------:R-:W-:-:S07]  /*2ca0*/  FADD.FTZ R56, R56, R89 ;  /* 0x0000005938387221 */ /* 0x000fce0000010000 */
.L_x_1027:
[----:B------:R-:W-:-:S04]  /*2cb0*/  FFMA.FTZ R89, R140, UR11, R154 ;  /* 0x0000000b8c597c23 */ /* 0x000fc8000801009a */
        /* <DEDUP_REMOVED lines=21> */
.L_x_1028:
[----:B------:R-:W-:-:S04]  /*2e10*/  FFMA.FTZ R88, R137, UR11, R154 ;  /* 0x0000000b89587c23 */ /* 0x000fc8000801009a */
[----:B------:R-:W-:-:S04]  /*2e20*/  FADD.FTZ R88, R135, -R88 ;  /* 0x8000005887587221 */ /* 0x000fc80000010000 */
[----:B------:R-:W-:-:S05]  /*2e30*/  FMUL.FTZ R88, R88, UR29 ;  /* 0x0000001d58587c20 */ /* 0x000fca0008410000 */
[----:B------:R-:W-:-:S04]  /*2e40*/  FSEL R90, R88, RZ, P0 ;  /* 0x000000ff585a7208 */ /* 0x000fc80000000000 */
[----:B------:R-:W-:Y:S01]  /*2e50*/  F2FP.BF16.F32.PACK_AB R160, RZ, R90 ;  /* 0x0000005affa0723e */ /* 0x000fe200000010ff */
[----:B------:R-:W-:Y:S06]  /*2e60*/  BRA.U !UP2, `(.L_x_1029) ;  /* 0x000000010a407547 */ /* 0x000fec000b800000 */
[----:B-----5:R-:W-:Y:S01]  /*2e70*/  LOP3.LUT P1, RZ, R162, 0xff0000, RZ, 0xc0, !PT ;  /* 0x00ff0000a2ff7812 */ /* 0x020fe2000782c0ff */
[----:B------:R-:W-:-:S12]  /*2e80*/  HFMA2 R91, -RZ, RZ, 0, 0 ;  /* 0x00000000ff5b7431 */ /* 0x000fd800000001ff */
[----:B------:R-:W0:Y:S02]  /*2e90*/  @P1 LDC.64 R88, c[0x0][0x408] ;  /* 0x00010200ff581b82 */ /* 0x000e240000000a00 */
[----:B0-----:R-:W-:-:S04]  /*2ea0*/  @P1 FMUL.FTZ R89, R90, R89 ;  /* 0x000000595a591220 */ /* 0x001fc80000410000 */
[----:B------:R-:W-:Y:S01]  /*2eb0*/  @P1 FMUL.FTZ R88, R89, R88 ;  /* 0x0000005859581220 */ /* 0x000fe20000410000 */
[----:B------:R-:W-:-:S05]  /*2ec0*/  @P1 SHF.L.U32 R89, R146, 0x10, RZ ;  /* 0x0000001092591819 */ /* 0x000fca00000006ff */
[----:B------:R-:W-:Y:S02]  /*2ed0*/  @P1 FMUL.FTZ R91, R89, R88 ;  /* 0x00000058595b1220 */ /* 0x000fe40000410000 */
[----:B------:R-:W0:Y:S02]  /*2ee0*/  @P1 LDC.64 R88, c[0x0][0x408] ;  /* 0x00010200ff581b82 */ /* 0x000e240000000a00 */
[----:B------:R-:W-:Y:S01]  /*2ef0*/  FADD.FTZ R58, R58, R91 ;  /* 0x0000005b3a3a7221 */ /* 0x000fe20000010000 */
[----:B0-----:R-:W-:-:S04]  /*2f00*/  @P1 FMUL.FTZ R89, R90, R89 ;  /* 0x000000595a591220 */ /* 0x001fc80000410000 */
[----:B------:R-:W-:Y:S01]  /*2f10*/  @P1 FMUL.FTZ R90, R89, R88 ;  /* 0x00000058595a1220 */ /* 0x000fe20000410000 */
[----:B------:R-:W-:Y:S02]  /*2f20*/  @P1 SHF.L.U32 R89, R121, 0x10, RZ ;  /* 0x0000001079591819 */ /* 0x000fe400000006ff */
[----:B------:R-:W-:-:S03]  /*2f30*/  MOV R88, RZ ;  /* 0x000000ff00587202 */ /* 0x000fc60000000f00 */
[----:B------:R-:W-:-:S05]  /*2f40*/  @P1 FMUL.FTZ R88, R89, R90 ;  /* 0x0000005a59581220 */ /* 0x000fca0000410000 */
[----:B------:R-:W-:-:S04]  /*2f50*/  F2FP.BF16.F32.PACK_AB R88, RZ, R88 ;  /* 0x00000058ff58723e */ /* 0x000fc800000010ff */
[----:B------:R-:W-:-:S07]  /*2f60*/  PRMT R152, R88, 0x7610, R152 ;  /* 0x0000761058987816 */ /* 0x000fce0000000098 */
.L_x_1029:
[----:B------:R-:W-:Y:S01]  /*2f70*/  FFMA.FTZ R89, R136, UR11, R154 ;  /* 0x0000000b88597c23 */ /* 0x000fe2000801009a */
[----:B------:R-:W-:-:S03]  /*2f80*/  PRMT R161, R157, 0x7610, R161 ;  /* 0x000076109da17816 */ /* 0x000fc600000000a1 */
[----:B------:R-:W-:-:S04]  /*2f90*/  FADD.FTZ R89, R134, -R89 ;  /* 0x8000005986597221 */ /* 0x000fc80000010000 */
[----:B------:R-:W-:-:S05]  /*2fa0*/  FMUL.FTZ R89, R89, UR29 ;  /* 0x0000001d59597c20 */ /* 0x000fca0008410000 */
[----:B------:R-:W-:-:S04]  /*2fb0*/  FSEL R90, R89, RZ, P0 ;  /* 0x000000ff595a7208 */ /* 0x000fc80000000000 */
[----:B------:R-:W-:-:S04]  /*2fc0*/  F2FP.BF16.F32.PACK_AB R88, RZ, R90 ;  /* 0x0000005aff58723e */ /* 0x000fc800000010ff */
[----:B------:R-:W-:Y:S01]  /*2fd0*/  PRMT R157, R88, 0x7610, R157 ;  /* 0x00007610589d7816 */ /* 0x000fe2000000009d */
[----:B------:R-:W-:Y:S06]  /*2fe0*/  BRA.U !UP2, `(.L_x_1022) ;  /* 0x000000090a947547 */ /* 0x000fec000b800000 */
[----:B-----5:R-:W-:Y:S01]  /*2ff0*/  ISETP.GE.U32.AND P0, PT, R162, 0x1000000, PT ;  /* 0x01000000a200780c */ /* 0x020fe20003f06070 */
[----:B------:R-:W-:-:S12]  /*3000*/  HFMA2 R162, -RZ, RZ, 0, 0 ;  /* 0x00000000ffa27431 */ /* 0x000fd800000001ff */
[----:B------:R-:W0:Y:S02]  /*3010*/  @P0 LDC.64 R88, c[0x0][0x408] ;  /* 0x00010200ff580b82 */ /* 0x000e240000000a00 */
[----:B0-----:R-:W-:-:S04]  /*3020*/  @P0 FMUL.FTZ R89, R90, R89 ;  /* 0x000000595a590220 */ /* 0x001fc80000410000 */
[----:B------:R-:W-:Y:S01]  /*3030*/  @P0 FMUL.FTZ R88, R89, R88 ;  /* 0x0000005859580220 */ /* 0x000fe20000410000 */
[----:B------:R-:W-:-:S04]  /*3040*/  @P0 IMAD.U32 R89, R145, 0x10000, RZ ;  /* 0x0001000091590824 */ /* 0x000fc800078e00ff */
        /* <DEDUP_REMOVED lines=9> */
[----:B------:R-:W-:Y:S01]  /*30e0*/  PRMT R149, R88, 0x7610, R149 ;  /* 0x0000761058957816 */ /* 0x000fe20000000095 */
[----:B------:R-:W-:Y:S06]  /*30f0*/  BRA `(.L_x_1022) ;  /* 0x0000000800507947 */ /* 0x000fec0003800000 */
.L_x_1005:
[----:B------:R-:W-:-:S04]  /*3100*/  UISETP.NE.U32.AND UP0, UPT, UR6, URZ, UPT ;  /* 0x000000ff0600728c */ /* 0x000fc8000bf05070 */
[----:B------:R-:W-:-:S09]  /*3110*/  UISETP.NE.AND.EX UP0, UPT, UR7, URZ, UPT, UP0 ;  /* 0x000000ff0700728c */ /* 0x000fd2000bf05300 */
[----:B------:R-:W-:Y:S05]  /*3120*/  BRA.U UP0, `(.L_x_1030) ;  /* 0x0000000500187547 */ /* 0x000fea000b800000 */
[----:B------:R-:W-:Y:S01]  /*3130*/  ISETP.LT.AND P0, PT, RZ, UR32, PT ;  /* 0x00000020ff007c0c */ /* 0x000fe2000bf01270 */
[----:B------:R-:W-:-:S12]  /*3140*/  BRA.U !UP2, `(.L_x_1031) ;  /* 0x000000010a3c7547 */ /* 0x000fd8000b800000 */
[----:B------:R-:W-:Y:S01]  /*3150*/  @P0 FFMA.FTZ R88, R141, UR11, R154 ;  /* 0x0000000b8d580c23 */ /* 0x000fe2000801009a */
[----:B-----5:R-:W-:-:S03]  /*3160*/  LOP3.LUT P1, RZ, R162, 0xff, RZ, 0xc0, !PT ;  /* 0x000000ffa2ff7812 */ /* 0x020fc6000782c0ff */
[----:B------:R-:W-:Y:S01]  /*3170*/  @P0 FADD.FTZ R89, R139, -R88 ;  /* 0x800000588b590221 */ /* 0x000fe20000010000 */
[----:B------:R-:W-:-:S05]  /*3180*/  SHF.L.U32 R88, R106, 0x10, RZ ;  /* 0x000000106a587819 */ /* 0x000fca00000006ff */
[----:B------:R-:W-:-:S04]  /*3190*/  @P0 FFMA.FTZ R88, R89, UR29, R88 ;  /* 0x0000001d59580c23 */ /* 0x000fc80008010058 */
[----:B------:R-:W-:Y:S01]  /*31a0*/  FMUL.FTZ R88, R88, UR23 ;  /* 0x0000001758587c20 */ /* 0x000fe20008410000 */
[----:B------:R-:W-:-:S03]  /*31b0*/  @P1 SHF.L.U32 R91, R144, 0x10, RZ ;  /* 0x00000010905b1819 */ /* 0x000fc600000006ff */
[----:B------:R-:W-:Y:S01]  /*31c0*/  FMUL.FTZ R90, R88, UR22 ;  /* 0x00000016585a7c20 */ /* 0x000fe20008410000 */
[----:B------:R-:W-:-:S03]  /*31d0*/  CS2R R88, SRZ ;  /* 0x0000000000587805 */ /* 0x000fc6000001ff00 */
[----:B------:R-:W-:-:S04]  /*31e0*/  @P1 FMUL.FTZ R89, R91, R90 ;  /* 0x0000005a5b591220 */ /* 0x000fc80000410000 */
[----:B------:R-:W-:Y:S01]  /*31f0*/  FADD.FTZ R56, R56, R89 ;  /* 0x0000005938387221 */ /* 0x000fe20000010000 */
[----:B------:R-:W-:-:S05]  /*3200*/  @P1 SHF.L.U32 R89, R120, 0x10, RZ ;  /* 0x0000001078591819 */ /* 0x000fca00000006ff */
[----:B------:R-:W-:-:S05]  /*3210*/  @P1 FMUL.FTZ R88, R89, R90 ;  /* 0x0000005a59581220 */ /* 0x000fca0000410000 */
[----:B------:R-:W-:-:S04]  /*3220*/  F2FP.BF16.F32.PACK_AB R88, RZ, R88 ;  /* 0x00000058ff58723e */ /* 0x000fc800000010ff */
[----:B------:R-:W-:-:S07]  /*3230*/  PRMT R153, R88, 0x7610, R153 ;  /* 0x0000761058997816 */ /* 0x000fce0000000099 */
.L_x_1031:
[----:B------:R-:W-:Y:S05]  /*3240*/  BRA.U !UP2, `(.L_x_1032) ;  /* 0x000000010a447547 */ /* 0x000fea000b800000 */
[----:B-----5:R-:W-:Y:S01]  /*3250*/  SHF.R.U64 R88, R106, 0x10, R107 ;  /* 0x000000106a587819 */ /* 0x020fe2000000126b */
[----:B------:R-:W-:Y:S01]  /*3260*/  @P0 FFMA.FTZ R89, R140, UR11, R154 ;  /* 0x0000000b8c590c23 */ /* 0x000fe2000801009a */
[----:B------:R-:W-:Y:S02]  /*3270*/  LOP3.LUT P1, RZ, R162, 0xff00, RZ, 0xc0, !PT ;  /* 0x0000ff00a2ff7812 */ /* 0x000fe4000782c0ff */
[----:B------:R-:W-:Y:S01]  /*3280*/  SHF.L.U32 R88, R88, 0x10, RZ ;  /* 0x0000001058587819 */ /* 0x000fe200000006ff */
[----:B------:R-:W-:-:S04]  /*3290*/  @P0 FADD.FTZ R89, R138, -R89 ;  /* 0x800000598a590221 */ /* 0x000fc80000010000 */
[----:B------:R-:W-:-:S04]  /*32a0*/  @P0 FFMA.FTZ R88, R89, UR29, R88 ;  /* 0x0000001d59580c23 */ /* 0x000fc80008010058 */
[----:B------:R-:W-:Y:S02]  /*32b0*/  FMUL.FTZ R88, R88, UR23 ;  /* 0x0000001758587c20 */ /* 0x000fe40008410000 */
[----:B------:R-:W-:Y:S02]  /*32c0*/  @P1 SHF.L.U32 R90, R147, 0x10, RZ ;  /* 0x00000010935a1819 */ /* 0x000fe400000006ff */
[----:B------:R-:W-:Y:S01]  /*32d0*/  FMUL.FTZ R89, R88, UR22 ;  /* 0x0000001658597c20 */ /* 0x000fe20008410000 */
[----:B------:R-:W-:-:S03]  /*32e0*/  HFMA2 R88, -RZ, RZ, 0, 0 ;  /* 0x00000000ff587431 */ /* 0x000fc600000001ff */
[----:B------:R-:W-:Y:S01]  /*32f0*/  @P1 FMUL.FTZ R88, R90, R89 ;  /* 0x000000595a581220 */ /* 0x000fe20000410000 */
[----:B------:R-:W-:-:S03]  /*3300*/  @P1 SHF.L.U32 R90, R6, 0x10, RZ ;  /* 0x00000010065a1819 */ /* 0x000fc600000006ff */
[----:B------:R-:W-:Y:S01]  /*3310*/  FADD.FTZ R57, R57, R88 ;  /* 0x0000005839397221 */ /* 0x000fe20000010000 */
[----:B------:R-:W-:Y:S01]  /*3320*/  MOV R88, RZ ;  /* 0x000000ff00587202 */ /* 0x000fe20000000f00 */
[----:B------:R-:W-:-:S05]  /*3330*/  @P1 FMUL.FTZ R88, R90, R89 ;  /* 0x000000595a581220 */ /* 0x000fca0000410000 */
[----:B------:R-:W-:-:S04]  /*3340*/  F2FP.BF16.F32.PACK_AB R88, RZ, R88 ;  /* 0x00000058ff58723e */ /* 0x000fc800000010ff */
[----:B------:R-:W-:-:S07]  /*3350*/  PRMT R151, R88, 0x7610, R151 ;  /* 0x0000761058977816 */ /* 0x000fce0000000097 */
.L_x_1032:
[----:B------:R-:W-:Y:S05]  /*3360*/  BRA.U !UP2, `(.L_x_1033) ;  /* 0x000000010a3c7547 */ /* 0x000fea000b800000 */
        /* <DEDUP_REMOVED lines=15> */
.L_x_1033:
[----:B------:R-:W-:Y:S05]  /*3460*/  BRA.U !UP2, `(.L_x_1022) ;  /* 0x000000050a747547 */ /* 0x000fea000b800000 */
[----:B-----5:R-:W-:Y:S01]  /*3470*/  SHF.R.U32.HI R88, RZ, 0x10, R107 ;  /* 0x00000010ff587819 */ /* 0x020fe2000001166b */
[----:B------:R-:W-:Y:S01]  /*3480*/  @P0 FFMA.FTZ R89, R136, UR11, R154 ;  /* 0x0000000b88590c23 */ /* 0x000fe2000801009a */
[----:B------:R-:W-:Y:S02]  /*3490*/  ISETP.GE.U32.AND P1, PT, R162, 0x1000000, PT ;  /* 0x01000000a200780c */ /* 0x000fe40003f26070 */
[----:B------:R-:W-:Y:S01]  /*34a0*/  SHF.L.U32 R88, R88, 0x10, RZ ;  /* 0x0000001058587819 */ /* 0x000fe200000006ff */
[----:B------:R-:W-:-:S04]  /*34b0*/  @P0 FADD.FTZ R89, R134, -R89 ;  /* 0x8000005986590221 */ /* 0x000fc80000010000 */
[----:B------:R-:W-:-:S04]  /*34c0*/  @P0 FFMA.FTZ R88, R89, UR29, R88 ;  /* 0x0000001d59580c23 */ /* 0x000fc80008010058 */
[----:B------:R-:W-:Y:S02]  /*34d0*/  FMUL.FTZ R88, R88, UR23 ;  /* 0x0000001758587c20 */ /* 0x000fe40008410000 */
[----:B------:R-:W-:Y:S01]  /*34e0*/  @P1 SHF.L.U32 R89, R145, 0x10, RZ ;  /* 0x0000001091591819 */ /* 0x000fe200000006ff */
[----:B------:R-:W-:Y:S02]  /*34f0*/  @P1 IMAD.U32 R91, R7, 0x10000, RZ ;  /* 0x00010000075b1824 */ /* 0x000fe400078e00ff */
[----:B------:R-:W-:Y:S01]  /*3500*/  FMUL.FTZ R90, R88, UR22 ;  /* 0x00000016585a7c20 */ /* 0x000fe20008410000 */
[----:B------:R-:W-:-:S03]  /*3510*/  HFMA2 R88, -RZ, RZ, 0, 0 ;  /* 0x00000000ff587431 */ /* 0x000fc600000001ff */
[-C--:B------:R-:W-:Y:S01]  /*3520*/  @P1 FMUL.FTZ R88, R89, R90.reuse ;  /* 0x0000005a59581220 */ /* 0x080fe20000410000 */
[----:B------:R-:W-:Y:S01]  /*3530*/  MOV R89, RZ ;  /* 0x000000ff00597202 */ /* 0x000fe20000000f00 */
[----:B------:R-:W-:Y:S02]  /*3540*/  @P1 FMUL.FTZ R89, R91, R90 ;  /* 0x0000005a5b591220 */ /* 0x000fe40000410000 */
[----:B------:R-:W-:-:S03]  /*3550*/  FADD.FTZ R59, R59, R88 ;  /* 0x000000583b3b7221 */ /* 0x000fc60000010000 */
[----:B------:R-:W-:-:S04]  /*3560*/  F2FP.BF16.F32.PACK_AB R89, RZ, R89 ;  /* 0x00000059ff59723e */ /* 0x000fc800000010ff */
[----:B------:R-:W-:Y:S01]  /*3570*/  PRMT R149, R89, 0x7610, R149 ;  /* 0x0000761059957816 */ /* 0x000fe20000000095 */
[----:B------:R-:W-:Y:S06]  /*3580*/  BRA `(.L_x_1022) ;  /* 0x00000004002c7947 */ /* 0x000fec0003800000 */
.L_x_1030:
[----:B------:R-:W-:Y:S02]  /*3590*/  PLOP3.LUT P1, PT, PT, PT, UP1, 0x80, 0x8 ;  /* 0x000000000008781c */ /* 0x000fe40003f2f018 */
[----:B------:R-:W-:Y:S02]  /*35a0*/  ISETP.LT.AND P0, PT, RZ, UR32, PT ;  /* 0x00000020ff007c0c */ /* 0x000fe4000bf01270 */
[C---:B-----5:R-:W-:Y:S02]  /*35b0*/  SHF.R.U64 R90, R106.reuse, 0x10, R107 ;  /* 0x000000106a5a7819 */ /* 0x060fe4000000126b */
[----:B------:R-:W-:Y:S02]  /*35c0*/  SHF.L.U32 R91, R106, 0x10, RZ ;  /* 0x000000106a5b7819 */ /* 0x000fe400000006ff */
[----:B------:R-:W-:-:S05]  /*35d0*/  SHF.L.U32 R90, R90, 0x10, RZ ;  /* 0x000000105a5a7819 */ /* 0x000fca00000006ff */
[--C-:B------:R-:W-:Y:S02]  /*35e0*/  @P1 FFMA.FTZ R88, R141, UR11, R154.reuse ;  /* 0x0000000b8d581c23 */ /* 0x100fe4000801009a */
[--C-:B------:R-:W-:Y:S01]  /*35f0*/  @P0 FFMA.FTZ R89, R140, UR11, R154.reuse ;  /* 0x0000000b8c590c23 */ /* 0x100fe2000801009a */
[----:B------:R-:W-:Y:S01]  /*3600*/  @P0 FFMA.FTZ R160, R137, UR11, R154 ;  /* 0x0000000b89a00c23 */ /* 0x000fe2000801009a */
[----:B------:R-:W-:Y:S01]  /*3610*/  @P1 FADD.FTZ R88, R139, -R88 ;  /* 0x800000588b581221 */ /* 0x000fe20000010000 */
[----:B------:R-:W-:Y:S01]  /*3620*/  @P0 FFMA.FTZ R157, R136, UR11, R154 ;  /* 0x0000000b889d0c23 */ /* 0x000fe2000801009a */
[----:B------:R-:W-:Y:S01]  /*3630*/  @P0 FADD.FTZ R89, R138, -R89 ;  /* 0x800000598a590221 */ /* 0x000fe20000010000 */
[----:B------:R-:W-:Y:S01]  /*3640*/  @P0 FADD.FTZ R160, R135, -R160 ;  /* 0x800000a087a00221 */ /* 0x000fe20000010000 */
[----:B------:R-:W-:Y:S01]  /*3650*/  @P1 FFMA.FTZ R91, R88, UR29, R91 ;  /* 0x0000001d585b1c23 */ /* 0x000fe2000801005b */
[----:B------:R-:W-:Y:S01]  /*3660*/  SHF.R.U32.HI R88, RZ, 0x10, R107 ;  /* 0x00000010ff587819 */ /* 0x000fe2000001166b */
[----:B------:R-:W-:Y:S01]  /*3670*/  @P0 FFMA.FTZ R90, R89, UR29, R90 ;  /* 0x0000001d595a0c23 */ /* 0x000fe2000801005a */
[----:B------:R-:W-:Y:S01]  /*3680*/  SHF.L.U32 R89, R107, 0x10, RZ ;  /* 0x000000106b597819 */ /* 0x000fe200000006ff */
[----:B------:R-:W-:Y:S01]  /*3690*/  @P0 FADD.FTZ R157, R134, -R157 ;  /* 0x8000009d869d0221 */ /* 0x000fe20000010000 */
[----:B------:R-:W-:-:S02]  /*36a0*/  SHF.L.U32 R88, R88, 0x10, RZ ;  /* 0x0000001058587819 */ /* 0x000fc400000006ff */
[----:B------:R-:W-:Y:S01]  /*36b0*/  F2FP.BF16.F32.PACK_AB R161, RZ, R91 ;  /* 0x0000005bffa1723e */ /* 0x000fe200000010ff */
[----:B------:R-:W-:Y:S01]  /*36c0*/  @P0 FFMA.FTZ R89, R160, UR29, R89 ;  /* 0x0000001da0590c23 */ /* 0x000fe20008010059 */
[----:B------:R-:W-:Y:S01]  /*36d0*/  F2FP.BF16.F32.PACK_AB R159, RZ, R90 ;  /* 0x0000005aff9f723e */ /* 0x000fe200000010ff */
[----:B------:R-:W-:Y:S01]  /*36e0*/  @P0 FFMA.FTZ R88, R157, UR29, R88 ;  /* 0x0000001d9d580c23 */ /* 0x000fe20008010058 */
[----:B------:R-:W-:Y:S06]  /*36f0*/  BRA.U !UP2, `(.L_x_1034) ;  /* 0x000000010a307547 */ /* 0x000fec000b800000 */
[----:B------:R-:W-:Y:S01]  /*3700*/  LOP3.LUT P0, RZ, R162, 0xff, RZ, 0xc0, !PT ;  /* 0x000000ffa2ff7812 */ /* 0x000fe2000780c0ff */
[----:B------:R-:W-:-:S04]  /*3710*/  FMUL.FTZ R91, R91, UR23 ;  /* 0x000000175b5b7c20 */ /* 0x000fc80008410000 */
[----:B------:R-:W-:Y:S01]  /*3720*/  FMUL.FTZ R153, R91, UR22 ;  /* 0x000000165b997c20 */ /* 0x000fe20008410000 */
[----:B------:R-:W-:-:S07]  /*3730*/  HFMA2 R91, -RZ, RZ, 0, 0 ;  /* 0x00000000ff5b7431 */ /* 0x000fce00000001ff */
[----:B------:R-:W-:-:S05]  /*3740*/  @P0 SHF.L.U32 R160, R144, 0x10, RZ ;  /* 0x0000001090a00819 */ /* 0x000fca00000006ff */
[----:B------:R-:W-:Y:S01]  /*3750*/  @P0 FMUL.FTZ R91, R160, R153 ;  /* 0x00000099a05b0220 */ /* 0x000fe20000410000 */
[----:B------:R-:W-:-:S03]  /*3760*/  @P0 SHF.L.U32 R160, R120, 0x10, RZ ;  /* 0x0000001078a00819 */ /* 0x000fc600000006ff */
[----:B------:R-:W-:Y:S01]  /*3770*/  FADD.FTZ R56, R56, R91 ;  /* 0x0000005b38387221 */ /* 0x000fe20000010000 */
[----:B------:R-:W-:Y:S01]  /*3780*/  MOV R91, RZ ;  /* 0x000000ff005b7202 */ /* 0x000fe20000000f00 */
[----:B------:R-:W-:-:S05]  /*3790*/  @P0 FMUL.FTZ R91, R160, R153 ;  /* 0x00000099a05b0220 */ /* 0x000fca0000410000 */
[----:B------:R-:W-:-:S04]  /*37a0*/  F2FP.BF16.F32.PACK_AB R91, RZ, R91 ;  /* 0x0000005bff5b723e */ /* 0x000fc800000010ff */
[----:B------:R-:W-:-:S07]  /*37b0*/  PRMT R153, R91, 0x7610, R153 ;  /* 0x000076105b997816 */ /* 0x000fce0000000099 */
.L_x_1034:
[----:B------:R-:W-:Y:S05]  /*37c0*/  BRA.U !UP2, `(.L_x_1035) ;  /* 0x000000010a2c7547 */ /* 0x000fea000b800000 */
[----:B------:R-:W-:Y:S01]  /*37d0*/  LOP3.LUT P0, RZ, R162, 0xff00, RZ, 0xc0, !PT ;  /* 0x0000ff00a2ff7812 */ /* 0x000fe2000780c0ff */
[----:B------:R-:W-:-:S04]  /*37e0*/  FMUL.FTZ R90, R90, UR23 ;  /* 0x000000175a5a7c20 */ /* 0x000fc80008410000 */
[----:B------:R-:W-:Y:S01]  /*37f0*/  FMUL.FTZ R151, R90, UR22 ;  /* 0x000000165a977c20 */ /* 0x000fe20008410000 */
[----:B------:R-:W-:-:S07]  /*3800*/  CS2R R90, SRZ ;  /* 0x00000000005a7805 */ /* 0x000fce000001ff00 */
[----:B------:R-:W-:-:S05]  /*3810*/  @P0 SHF.L.U32 R160, R147, 0x10, RZ ;  /* 0x0000001093a00819 */ /* 0x000fca00000006ff */
[----:B------:R-:W-:Y:S01]  /*3820*/  @P0 FMUL.FTZ R90, R160, R151 ;  /* 0x00000097a05a0220 */ /* 0x000fe20000410000 */
[----:B------:R-:W-:-:S03]  /*3830*/  @P0 SHF.L.U32 R160, R6, 0x10, RZ ;  /* 0x0000001006a00819 */ /* 0x000fc600000006ff */
[----:B------:R-:W-:Y:S02]  /*3840*/  FADD.FTZ R57, R57, R90 ;  /* 0x0000005a39397221 */ /* 0x000fe40000010000 */
[----:B------:R-:W-:-:S05]  /*3850*/  @P0 FMUL.FTZ R91, R160, R151 ;  /* 0x00000097a05b0220 */ /* 0x000fca0000410000 */
[----:B------:R-:W-:-:S04]  /*3860*/  F2FP.BF16.F32.PACK_AB R91, RZ, R91 ;  /* 0x0000005bff5b723e */ /* 0x000fc800000010ff */
[----:B------:R-:W-:-:S07]  /*3870*/  PRMT R151, R91, 0x7610, R151 ;  /* 0x000076105b977816 */ /* 0x000fce0000000097 */
.L_x_1035:
        /* <DEDUP_REMOVED lines=12> */
.L_x_1036:
[----:B------:R-:W-:Y:S02]  /*3940*/  F2FP.BF16.F32.PACK_AB R89, RZ, R89 ;  /* 0x00000059ff59723e */ /* 0x000fe400000010ff */
[----:B------:R-:W-:Y:S02]  /*3950*/  F2FP.BF16.F32.PACK_AB R157, RZ, R88 ;  /* 0x00000058ff9d723e */ /* 0x000fe400000010ff */
[----:B------:R-:W-:Y:S01]  /*3960*/  PRMT R160, R89, 0x7610, R160 ;  /* 0x0000761059a07816 */ /* 0x000fe200000000a0 */
[----:B------:R-:W-:Y:S06]  /*3970*/  BRA.U !UP2, `(.L_x_1022) ;  /* 0x000000010a307547 */ /* 0x000fec000b800000 */
[----:B------:R-:W-:Y:S01]  /*3980*/  ISETP.GE.U32.AND P0, PT, R162, 0x1000000, PT ;  /* 0x01000000a200780c */ /* 0x000fe20003f06070 */
[----:B------:R-:W-:-:S04]  /*3990*/  FMUL.FTZ R88, R88, UR23 ;  /* 0x0000001758587c20 */ /* 0x000fc80008410000 */
[----:B------:R-:W-:Y:S01]  /*39a0*/  FMUL.FTZ R90, R88, UR22 ;  /* 0x00000016585a7c20 */ /* 0x000fe20008410000 */
[----:B------:R-:W-:-:S07]  /*39b0*/  HFMA2 R88, -RZ, RZ, 0, 0 ;  /* 0x00000000ff587431 */ /* 0x000fce00000001ff */
[----:B------:R-:W-:Y:S02]  /*39c0*/  @P0 SHF.L.U32 R89, R145, 0x10, RZ ;  /* 0x0000001091590819 */ /* 0x000fe400000006ff */
[----:B------:R-:W-:-:S03]  /*39d0*/  @P0 SHF.L.U32 R91, R7, 0x10, RZ ;  /* 0x00000010075b0819 */ /* 0x000fc600000006ff */
[-C--:B------:R-:W-:Y:S01]  /*39e0*/  @P0 FMUL.FTZ R88, R89, R90.reuse ;  /* 0x0000005a59580220 */ /* 0x080fe20000410000 */
[----:B------:R-:W-:Y:S01]  /*39f0*/  MOV R89, RZ ;  /* 0x000000ff00597202 */ /* 0x000fe20000000f00 */
[----:B------:R-:W-:Y:S02]  /*3a00*/  @P0 FMUL.FTZ R89, R91, R90 ;  /* 0x0000005a5b590220 */ /* 0x000fe40000410000 */
[----:B------:R-:W-:-:S03]  /*3a10*/  FADD.FTZ R59, R59, R88 ;  /* 0x000000583b3b7221 */ /* 0x000fc60000010000 */
[----:B------:R-:W-:-:S04]  /*3a20*/  F2FP.BF16.F32.PACK_AB R89, RZ, R89 ;  /* 0x00000059ff59723e */ /* 0x000fc800000010ff */
[----:B------:R-:W-:-:S07]  /*3a30*/  PRMT R149, R89, 0x7610, R149 ;  /* 0x0000761059957816 */ /* 0x000fce0000000095 */
.L_x_1022:
[----:B------:R-:W-:Y:S02]  /*3a40*/  UISETP.NE.U32.AND UP1, UPT, UR6, URZ, UPT ;  /* 0x000000ff0600728c */ /* 0x000fe4000bf25070 */
[----:B------:R-:W-:Y:S02]  /*3a50*/  UISETP.NE.U32.AND UP0, UPT, UR4, URZ, UPT ;  /* 0x000000ff0400728c */ /* 0x000fe4000bf05070 */
[----:B------:R-:W-:Y:S02]  /*3a60*/  UISETP.NE.AND.EX UP1, UPT, UR7, URZ, UPT, UP1 ;  /* 0x000000ff0700728c */ /* 0x000fe4000bf25310 */
[----:B------:R-:W-:-:S07]  /*3a70*/  UISETP.NE.AND.EX UP0, UPT, UR5, URZ, UPT, UP0 ;  /* 0x000000ff0500728c */ /* 0x000fce000bf05300 */
[----:B------:R-:W-:Y:S05]  /*3a80*/  BRA.U !UP1, `(.L_x_1037) ;  /* 0x0000000109207547 */ /* 0x000fea000b800000 */
[----:B------:R-:W-:Y:S02]  /*3a90*/  LOP3.LUT R88, R159, 0xffff, RZ, 0xc0, !PT ;  /* 0x0000ffff9f587812 */ /* 0x000fe400078ec0ff */
[----:B------:R-:W-:-:S03]  /*3aa0*/  PRMT R91, R160, 0x5410, R157 ;  /* 0x00005410a05b7816 */ /* 0x000fc6000000009d */
[----:B------:R-:W-:-:S05]  /*3ab0*/  IMAD.WIDE.U32 R88, R88, 0x10000, RZ ;  /* 0x0001000058587825 */ /* 0x000fca00078e00ff */
[----:B------:R-:W-:Y:S02]  /*3ac0*/  LOP3.LUT R91, R91, R89, RZ, 0xfc, !PT ;  /* 0x000000595b5b7212 */ /* 0x000fe400078efcff */
[----:B------:R-:W-:Y:S02]  /*3ad0*/  LOP3.LUT R90, R88, 0xffff, R161, 0xf8, !PT ;  /* 0x0000ffff585a7812 */ /* 0x000fe400078ef8a1 */
[----:B------:R-:W0:Y:S02]  /*3ae0*/  LDC.64 R88, c[0x0][0x478] ;  /* 0x00011e00ff587b82 */ /* 0x000e240000000a00 */
[----:B0-----:R-:W-:-:S05]  /*3af0*/  IMAD.WIDE.U32 R88, R148, 0x8, R88 ;  /* 0x0000000894587825 */ /* 0x001fca00078e0058 */
[----:B------:R0:W-:Y:S02]  /*3b00*/  STG.E.64 desc[UR20][R88.64], R90 ;  /* 0x0000005a58007986 */ /* 0x0001e4000c101b14 */
.L_x_1037:
[----:B------:R-:W-:Y:S05]  /*3b10*/  BRA.U !UP2, `(.L_x_1038) ;  /* 0x000000010a207547 */ /* 0x000fea000b800000 */
[----:B0-----:R-:W-:Y:S02]  /*3b20*/  LOP3.LUT R88, R151, 0xffff, RZ, 0xc0, !PT ;  /* 0x0000ffff97587812 */ /* 0x001fe400078ec0ff */
[----:B------:R-:W-:-:S03]  /*3b30*/  PRMT R91, R152, 0x5410, R149 ;  /* 0x00005410985b7816 */ /* 0x000fc60000000095 */
[----:B------:R-:W-:-:S05]  /*3b40*/  IMAD.WIDE.U32 R88, R88, 0x10000, RZ ;  /* 0x0001000058587825 */ /* 0x000fca00078e00ff */
[----:B------:R-:W-:Y:S02]  /*3b50*/  LOP3.LUT R91, R91, R89, RZ, 0xfc, !PT ;  /* 0x000000595b5b7212 */ /* 0x000fe400078efcff */
[----:B------:R-:W-:Y:S02]  /*3b60*/  LOP3.LUT R90, R88, 0xffff, R153, 0xf8, !PT ;  /* 0x0000ffff585a7812 */ /* 0x000fe400078ef899 */
[----:B------:R-:W0:Y:S02]  /*3b70*/  LDC.64 R88, c[0x0][0x468] ;  /* 0x00011a00ff587b82 */ /* 0x000e240000000a00 */
[----:B0-----:R-:W-:-:S05]  /*3b80*/  IMAD.WIDE.U32 R88, R155, 0x8, R88 ;  /* 0x000000089b587825 */ /* 0x001fca00078e0058 */
[----:B------:R1:W-:Y:S02]  /*3b90*/  STG.E.64 desc[UR20][R88.64], R90 ;  /* 0x0000005a58007986 */ /* 0x0003e4000c101b14 */
.L_x_1038:
[----:B------:R-:W-:Y:S05]  /*3ba0*/  BRA.U !UP2, `(.L_x_1039) ;  /* 0x000000010a207547 */ /* 0x000fea000b800000 */
[----:B01----:R-:W0:Y:S01]  /*3bb0*/  LDC.64 R88, c[0x0][0x390] ;  /* 0x0000e400ff587b82 */ /* 0x003e220000000a00 */
[----:B------:R-:W-:-:S05]  /*3bc0*/  IADD3 R91, PT, PT, R155, 0x80, RZ ;  /* 0x000000809b5b7810 */ /* 0x000fca0007ffe0ff */
[----:B0-----:R-:W-:-:S06]  /*3bd0*/  IMAD.WIDE.U32 R88, R91, 0x8, R88 ;  /* 0x000000085b587825 */ /* 0x001fcc00078e0058 */
[----:B------:R-:W2:Y:S02]  /*3be0*/  LDG.E.64 R88, desc[UR20][R88.64] ;  /* 0x0000001458587981 */ /* 0x000ea4000c1e1b00 */
[C-C-:B--2---:R-:W-:Y:S02]  /*3bf0*/  SHF.R.U64 R147, R88.reuse, 0x10, R89.reuse ;  /* 0x0000001058937819 */ /* 0x144fe40000001259 */
[----:B------:R-:W-:Y:S02]  /*3c00*/  PRMT R144, R88, 0x7610, R144 ;  /* 0x0000761058907816 */ /* 0x000fe40000000090 */
[----:B------:R-:W-:Y:S02]  /*3c10*/  SHF.R.U32.HI R145, RZ, 0x10, R89 ;  /* 0x00000010ff917819 */ /* 0x000fe40000011659 */
[----:B------:R-:W-:-:S07]  /*3c20*/  PRMT R146, R89, 0x7610, R146 ;  /* 0x0000761059927816 */ /* 0x000fce0000000092 */
.L_x_1039:
[--C-:B-----5:R-:W-:Y:S02]  /*3c30*/  SHF.R.U64 R162, R108, 0x10, R109.reuse ;  /* 0x000000106ca27819 */ /* 0x120fe4000000126d */
[----:B01----:R-:W-:Y:S01]  /*3c40*/  SHF.R.U32.HI R91, RZ, 0x10, R109 ;  /* 0x00000010ff5b7819 */ /* 0x003fe2000001166d */
[----:B------:R-:W-:Y:S06]  /*3c50*/  BRA.U !UP0, `(.L_x_1040) ;  /* 0x0000000908487547 */ /* 0x000fec000b800000 */
[----:B------:R-:W-:Y:S05]  /*3c60*/  BRA.U !UP1, `(.L_x_1041) ;  /* 0x0000000509307547 */ /* 0x000fea000b800000 */
[----:B------:R-:W-:Y:S02]  /*3c70*/  ISETP.LT.AND P0, PT, RZ, UR32, PT ;  /* 0x00000020ff007c0c */ /* 0x000fe4000bf01270 */
[--C-:B------:R-:W-:Y:S02]  /*3c80*/  SHF.R.U64 R89, R104, 0x10, R105.reuse ;  /* 0x0000001068597819 */ /* 0x100fe40000001269 */
[----:B------:R-:W-:-:S03]  /*3c90*/  SHF.R.U32.HI R88, RZ, 0x10, R105 ;  /* 0x00000010ff587819 */ /* 0x000fc60000011669 */
[----:B------:R-:W-:Y:S01]  /*3ca0*/  IMAD.U32 R89, R89, 0x10000, RZ ;  /* 0x0001000059597824 */ /* 0x000fe200078e00ff */
[----:B------:R-:W-:-:S05]  /*3cb0*/  SHF.L.U32 R88, R88, 0x10, RZ ;  /* 0x0000001058587819 */ /* 0x000fca00000006ff */
[--C-:B------:R-:W-:Y:S01]  /*3cc0*/  @P0 FFMA.FTZ R157, R132, UR11, R154.reuse ;  /* 0x0000000b849d0c23 */ /* 0x100fe2000801009a */
[----:B------:R-:W-:-:S03]  /*3cd0*/  @P0 FFMA.FTZ R160, R8, UR11, R154 ;  /* 0x0000000b08a00c23 */ /* 0x000fc6000801009a */
[----:B------:R-:W-:Y:S01]  /*3ce0*/  @P0 FADD.FTZ R90, R130, -R157 ;  /* 0x8000009d825a0221 */ /* 0x000fe20000010000 */
[----:B------:R-:W-:-:S03]  /*3cf0*/  @P0 FADD.FTZ R157, R9, -R160 ;  /* 0x800000a0099d0221 */ /* 0x000fc60000010000 */
[----:B------:R-:W-:Y:S01]  /*3d00*/  @P0 FFMA.FTZ R89, R90, UR29, R89 ;  /* 0x0000001d5a590c23 */ /* 0x000fe20008010059 */
[----:B------:R-:W-:Y:S01]  /*3d10*/  @P0 FFMA.FTZ R90, R133, UR11, R154 ;  /* 0x0000000b855a0c23 */ /* 0x000fe2000801009a */
[----:B------:R-:W-:-:S03]  /*3d20*/  @P0 FFMA.FTZ R88, R157, UR29, R88 ;  /* 0x0000001d9d580c23 */ /* 0x000fc60008010058 */
[----:B------:R-:W-:Y:S01]  /*3d30*/  @P0 FADD.FTZ R157, R131, -R90 ;  /* 0x8000005a839d0221 */ /* 0x000fe20000010000 */
[----:B------:R-:W-:-:S05]  /*3d40*/  SHF.L.U32 R90, R104, 0x10, RZ ;  /* 0x00000010685a7819 */ /* 0x000fca00000006ff */
        /* <DEDUP_REMOVED lines=12> */
[----:B------:R-:W-:-:S07]  /*3e10*/  F2FP.BF16.F32.PACK_AB R153, RZ, R153 ;  /* 0x00000099ff99723e */ /* 0x000fce00000010ff */
.L_x_1042:
[----:B------:R-:W-:Y:S05]  /*3e20*/  BRA.U !UP2, `(.L_x_1043) ;  /* 0x000000010a2c7547 */ /* 0x000fea000b800000 */
[----:B------:R-:W-:Y:S01]  /*3e30*/  LOP3.LUT P1, RZ, R158, 0xff00, RZ, 0xc0, !PT ;  /* 0x0000ff009eff7812 */ /* 0x000fe2000782c0ff */
[----:B------:R-:W-:Y:S01]  /*3e40*/  FMUL.FTZ R151, R89, UR23 ;  /* 0x0000001759977c20 */ /* 0x000fe20008410000 */
[----:B------:R-:W-:-:S03]  /*3e50*/  HFMA2 R160, -RZ, RZ, 0, 0 ;  /* 0x00000000ffa07431 */ /* 0x000fc600000001ff */
[----:B------:R-:W-:Y:S01]  /*3e60*/  FMUL.FTZ R157, R151, UR22 ;  /* 0x00000016979d7c20 */ /* 0x000fe20008410000 */
[----:B------:R-:W-:-:S07]  /*3e70*/  MOV R151, RZ ;  /* 0x000000ff00977202 */ /* 0x000fce0000000f00 */
[----:B------:R-:W-:Y:S02]  /*3e80*/  @P1 SHF.L.U32 R162, R162, 0x10, RZ ;  /* 0x00000010a2a21819 */ /* 0x000fe400000006ff */
[----:B------:R-:W-:-:S03]  /*3e90*/  @P1 SHF.L.U32 R164, R147, 0x10, RZ ;  /* 0x0000001093a41819 */ /* 0x000fc600000006ff */
[----:B------:R-:W-:Y:S02]  /*3ea0*/  @P1 FMUL.FTZ R151, R157, R162 ;  /* 0x000000a29d971220 */ /* 0x000fe40000410000 */
[----:B------:R-:W-:-:S03]  /*3eb0*/  @P1 FMUL.FTZ R160, R164, R157 ;  /* 0x0000009da4a01220 */ /* 0x000fc60000410000 */
[----:B------:R-:W-:Y:S01]  /*3ec0*/  F2FP.BF16.F32.PACK_AB R151, RZ, R151 ;  /* 0x00000097ff97723e */ /* 0x000fe200000010ff */
[----:B------:R-:W-:-:S07]  /*3ed0*/  FADD.FTZ R61, R61, R160 ;  /* 0x000000a03d3d7221 */ /* 0x000fce0000010000 */
.L_x_1043:
[----:B------:R-:W-:Y:S01]  /*3ee0*/  @P0 FFMA.FTZ R157, R23, UR11, R154 ;  /* 0x0000000b179d0c23 */ /* 0x000fe2000801009a */
[----:B------:R-:W-:Y:S02]  /*3ef0*/  F2FP.BF16.F32.PACK_AB R90, RZ, R90 ;  /* 0x0000005aff5a723e */ /* 0x000fe400000010ff */
[----:B------:R-:W-:Y:S01]  /*3f00*/  F2FP.BF16.F32.PACK_AB R89, RZ, R89 ;  /* 0x00000059ff59723e */ /* 0x000fe200000010ff */
[----:B------:R-:W-:Y:S01]  /*3f10*/  @P0 FADD.FTZ R160, R22, -R157 ;  /* 0x8000009d16a00221 */ /* 0x000fe20000010000 */
[----:B------:R-:W-:-:S05]  /*3f20*/  SHF.L.U32 R157, R105, 0x10, RZ ;  /* 0x00000010699d7819 */ /* 0x000fca00000006ff */
[----:B------:R-:W-:Y:S01]  /*3f30*/  @P0 FFMA.FTZ R157, R160, UR29, R157 ;  /* 0x0000001da09d0c23 */ /* 0x000fe2000801009d */
[----:B------:R-:W-:Y:S06]  /*3f40*/  BRA.U !UP2, `(.L_x_1044) ;  /* 0x000000010a2c7547 */ /* 0x000fec000b800000 */
[----:B------:R-:W-:Y:S01]  /*3f50*/  LOP3.LUT P0, RZ, R158, 0xff0000, RZ, 0xc0, !PT ;  /* 0x00ff00009eff7812 */ /* 0x000fe2000780c0ff */
[----:B------:R-:W-:Y:S01]  /*3f60*/  FMUL.FTZ R152, R157, UR23 ;  /* 0x000000179d987c20 */ /* 0x000fe20008410000 */
[----:B------:R-:W-:-:S03]  /*3f70*/  HFMA2 R159, -RZ, RZ, 0, 0 ;  /* 0x00000000ff9f7431 */ /* 0x000fc600000001ff */
[----:B------:R-:W-:-:S08]  /*3f80*/  FMUL.FTZ R161, R152, UR22 ;  /* 0x0000001698a17c20 */ /* 0x000fd00008410000 */
[----:B------:R-:W-:Y:S02]  /*3f90*/  @P0 SHF.L.U32 R152, R146, 0x10, RZ ;  /* 0x0000001092980819 */ /* 0x000fe400000006ff */
[----:B------:R-:W-:-:S03]  /*3fa0*/  @P0 SHF.L.U32 R160, R109, 0x10, RZ ;  /* 0x000000106da00819 */ /* 0x000fc600000006ff */
[----:B------:R-:W-:Y:S01]  /*3fb0*/  @P0 FMUL.FTZ R159, R152, R161 ;  /* 0x000000a1989f0220 */ /* 0x000fe20000410000 */
[----:B------:R-:W-:Y:S01]  /*3fc0*/  MOV R152, RZ ;  /* 0x000000ff00987202 */ /* 0x000fe20000000f00 */
[----:B------:R-:W-:Y:S02]  /*3fd0*/  @P0 FMUL.FTZ R152, R161, R160 ;  /* 0x000000a0a1980220 */ /* 0x000fe40000410000 */
[----:B------:R-:W-:-:S03]  /*3fe0*/  FADD.FTZ R62, R62, R159 ;  /* 0x0000009f3e3e7221 */ /* 0x000fc60000010000 */
[----:B------:R-:W-:-:S07]  /*3ff0*/  F2FP.BF16.F32.PACK_AB R152, RZ, R152 ;  /* 0x00000098ff98723e */ /* 0x000fce00000010ff */
.L_x_1044:
[----:B------:R-:W-:Y:S02]  /*4000*/  F2FP.BF16.F32.PACK_AB R157, RZ, R157 ;  /* 0x0000009dff9d723e */ /* 0x000fe400000010ff */
[----:B------:R-:W-:Y:S02]  /*4010*/  F2FP.BF16.F32.PACK_AB R162, RZ, R88 ;  /* 0x00000058ffa2723e */ /* 0x000fe400000010ff */
[----:B------:R-:W-:Y:S02]  /*4020*/  PRMT R160, R157, 0x7610, R160 ;  /* 0x000076109da07816 */ /* 0x000fe400000000a0 */
[----:B------:R-:W-:Y:S02]  /*4030*/  PRMT R161, R90, 0x7610, R161 ;  /* 0x000076105aa17816 */ /* 0x000fe400000000a1 */
[----:B------:R-:W-:Y:S02]  /*4040*/  PRMT R159, R89, 0x7610, R159 ;  /* 0x00007610599f7816 */ /* 0x000fe4000000009f */
[----:B------:R-:W-:Y:S01]  /*4050*/  PRMT R157, R162, 0x7610, R157 ;  /* 0x00007610a29d7816 */ /* 0x000fe2000000009d */
[----:B------:R-:W-:Y:S06]  /*4060*/  BRA.U !UP2, `(.L_x_1045) ;  /* 0x000000110aa47547 */ /* 0x000fec000b800000 */
[----:B------:R-:W-:Y:S01]  /*4070*/  ISETP.GE.U32.AND P0, PT, R158, 0x1000000, PT ;  /* 0x010000009e00780c */ /* 0x000fe20003f06070 */
[----:B------:R-:W-:-:S04]  /*4080*/  FMUL.FTZ R88, R88, UR23 ;  /* 0x0000001758587c20 */ /* 0x000fc80008410000 */
[----:B------:R-:W-:Y:S01]  /*4090*/  FMUL.FTZ R90, R88, UR22 ;  /* 0x00000016585a7c20 */ /* 0x000fe20008410000 */
[----:B------:R-:W-:-:S07]  /*40a0*/  CS2R R88, SRZ ;  /* 0x0000000000587805 */ /* 0x000fce000001ff00 */
[----:B------:R-:W-:-:S05]  /*40b0*/  @P0 SHF.L.U32 R91, R91, 0x10, RZ ;  /* 0x000000105b5b0819 */ /* 0x000fca00000006ff */
[----:B------:R-:W-:Y:S01]  /*40c0*/  @P0 FMUL.FTZ R89, R90, R91 ;  /* 0x0000005b5a590220 */ /* 0x000fe20000410000 */
[----:B------:R-:W-:-:S04]  /*40d0*/  @P0 SHF.L.U32 R91, R145, 0x10, RZ ;  /* 0x00000010915b0819 */ /* 0x000fc800000006ff */
[----:B------:R-:W-:Y:S01]  /*40e0*/  F2FP.BF16.F32.PACK_AB R89, RZ, R89 ;  /* 0x00000059ff59723e */ /* 0x000fe200000010ff */
[----:B------:R-:W-:-:S03]  /*40f0*/  @P0 FMUL.FTZ R88, R91, R90 ;  /* 0x0000005a5b580220 */ /* 0x000fc60000410000 */
[----:B------:R-:W-:Y:S01]  /*4100*/  PRMT R149, R89, 0x7610, R149 ;  /* 0x0000761059957816 */ /* 0x000fe20000000095 */
[----:B------:R-:W-:Y:S01]  /*4110*/  FADD.FTZ R63, R63, R88 ;  /* 0x000000583f3f7221 */ /* 0x000fe20000010000 */
[----:B------:R-:W-:Y:S06]  /*4120*/  BRA `(.L_x_1045) ;  /* 0x0000001000747947 */ /* 0x000fec0003800000 */
.L_x_1041:
[----:B------:R-:W-:Y:S01]  /*4130*/  ISETP.LT.AND P0, PT, RZ, UR32, PT ;  /* 0x00000020ff007c0c */ /* 0x000fe2000bf01270 */
[----:B------:R-:W-:-:S12]  /*4140*/  BRA.U !UP2, `(.L_x_1046) ;  /* 0x000000010a3c7547 */ /* 0x000fd8000b800000 */
[----:B------:R-:W-:Y:S01]  /*4150*/  @P0 FFMA.FTZ R88, R133, UR11, R154 ;  /* 0x0000000b85580c23 */ /* 0x000fe2000801009a */
[----:B------:R-:W-:-:S03]  /*4160*/  LOP3.LUT P1, RZ, R158, 0xff, RZ, 0xc0, !PT ;  /* 0x000000ff9eff7812 */ /* 0x000fc6000782c0ff */
[----:B------:R-:W-:Y:S01]  /*4170*/  @P0 FADD.FTZ R89, R131, -R88 ;  /* 0x8000005883590221 */ /* 0x000fe20000010000 */
[----:B------:R-:W-:-:S04]  /*4180*/  IMAD.U32 R88, R104, 0x10000, RZ ;  /* 0x0001000068587824 */ /* 0x000fc800078e00ff */
        /* <DEDUP_REMOVED lines=11> */
.L_x_1046:
[----:B------:R-:W-:Y:S05]  /*4240*/  BRA.U !UP2, `(.L_x_1047) ;  /* 0x000000010a447547 */ /* 0x000fea000b800000 */
[----:B------:R-:W-:Y:S01]  /*4250*/  SHF.R.U64 R88, R104, 0x10, R105 ;  /* 0x0000001068587819 */ /* 0x000fe20000001269 */
        /* <DEDUP_REMOVED lines=8> */
[----:B------:R-:W-:Y:S01]  /*42e0*/  HFMA2 R88, -RZ, RZ, 0, 0 ;  /* 0x00000000ff587431 */ /* 0x000fe200000001ff */
[----:B------:R-:W-:Y:S02]  /*42f0*/  @P1 SHF.L.U32 R162, R162, 0x10, RZ ;  /* 0x00000010a2a21819 */ /* 0x000fe400000006ff */
[----:B------:R-:W-:-:S04]  /*4300*/  @P1 FMUL.FTZ R88, R90, R89 ;  /* 0x000000595a581220 */ /* 0x000fc80000410000 */
[----:B------:R-:W-:Y:S01]  /*4310*/  FADD.FTZ R61, R61, R88 ;  /* 0x000000583d3d7221 */ /* 0x000fe20000010000 */
[----:B------:R-:W-:Y:S01]  /*4320*/  MOV R88, RZ ;  /* 0x000000ff00587202 */ /* 0x000fe20000000f00 */
[----:B------:R-:W-:-:S05]  /*4330*/  @P1 FMUL.FTZ R88, R162, R89 ;  /* 0x00000059a2581220 */ /* 0x000fca0000410000 */
[----:B------:R-:W-:-:S04]  /*4340*/  F2FP.BF16.F32.PACK_AB R88, RZ, R88 ;  /* 0x00000058ff58723e */ /* 0x000fc800000010ff */
[----:B------:R-:W-:-:S07]  /*4350*/  PRMT R151, R88, 0x7610, R151 ;  /* 0x0000761058977816 */ /* 0x000fce0000000097 */
.L_x_1047:
[----:B------:R-:W-:Y:S05]  /*4360*/  BRA.U !UP2, `(.L_x_1048) ;  /* 0x000000010a3c7547 */ /* 0x000fea000b800000 */
        /* <DEDUP_REMOVED lines=15> */
.L_x_1048:
[----:B------:R-:W-:Y:S05]  /*4460*/  BRA.U !UP2, `(.L_x_1045) ;  /* 0x0000000d0aa47547 */ /* 0x000fea000b800000 */
[----:B------:R-:W-:Y:S01]  /*4470*/  SHF.R.U32.HI R88, RZ, 0x10, R105 ;  /* 0x00000010ff587819 */ /* 0x000fe20000011669 */
[----:B------:R-:W-:Y:S01]  /*4480*/  @P0 FFMA.FTZ R90, R8, UR11, R154 ;  /* 0x0000000b085a0c23 */ /* 0x000fe2000801009a */
[----:B------:R-:W-:Y:S02]  /*4490*/  ISETP.GE.U32.AND P1, PT, R158, 0x1000000, PT ;  /* 0x010000009e00780c */ /* 0x000fe40003f26070 */
[----:B------:R-:W-:Y:S01]  /*44a0*/  SHF.L.U32 R88, R88, 0x10, RZ ;  /* 0x0000001058587819 */ /* 0x000fe200000006ff */
[----:B------:R-:W-:-:S04]  /*44b0*/  @P0 FADD.FTZ R89, R9, -R90 ;  /* 0x8000005a09590221 */ /* 0x000fc80000010000 */
[----:B------:R-:W-:-:S04]  /*44c0*/  @P0 FFMA.FTZ R88, R89, UR29, R88 ;  /* 0x0000001d59580c23 */ /* 0x000fc80008010058 */
[----:B------:R-:W-:Y:S02]  /*44d0*/  FMUL.FTZ R88, R88, UR23 ;  /* 0x0000001758587c20 */ /* 0x000fe40008410000 */
[----:B------:R-:W-:Y:S02]  /*44e0*/  @P1 SHF.L.U32 R91, R91, 0x10, RZ ;  /* 0x000000105b5b1819 */ /* 0x000fe400000006ff */
[----:B------:R-:W-:Y:S01]  /*44f0*/  FMUL.FTZ R90, R88, UR22 ;  /* 0x00000016585a7c20 */ /* 0x000fe20008410000 */
[----:B------:R-:W-:-:S03]  /*4500*/  CS2R R88, SRZ ;  /* 0x0000000000587805 */ /* 0x000fc6000001ff00 */
[----:B------:R-:W-:Y:S01]  /*4510*/  @P1 FMUL.FTZ R89, R91, R90 ;  /* 0x0000005a5b591220 */ /* 0x000fe20000410000 */
[----:B------:R-:W-:-:S04]  /*4520*/  @P1 SHF.L.U32 R91, R145, 0x10, RZ ;  /* 0x00000010915b1819 */ /* 0x000fc800000006ff */
[----:B------:R-:W-:Y:S01]  /*4530*/  F2FP.BF16.F32.PACK_AB R89, RZ, R89 ;  /* 0x00000059ff59723e */ /* 0x000fe200000010ff */
[----:B------:R-:W-:-:S03]  /*4540*/  @P1 FMUL.FTZ R88, R91, R90 ;  /* 0x0000005a5b581220 */ /* 0x000fc60000410000 */
[----:B------:R-:W-:Y:S01]  /*4550*/  PRMT R149, R89, 0x7610, R149 ;  /* 0x0000761059957816 */ /* 0x000fe20000000095 */
[----:B------:R-:W-:Y:S01]  /*4560*/  FADD.FTZ R63, R63, R88 ;  /* 0x000000583f3f7221 */ /* 0x000fe20000010000 */
[----:B------:R-:W-:Y:S06]  /*4570*/  BRA `(.L_x_1045) ;  /* 0x0000000c00607947 */ /* 0x000fec0003800000 */
.L_x_1040:
[----:B------:R-:W-:Y:S05]  /*4580*/  BRA.U !UP1, `(.L_x_1049) ;  /* 0x00000005096c7547 */ /* 0x000fea000b800000 */
[----:B------:R-:W-:Y:S01]  /*4590*/  FFMA.FTZ R88, R133, UR11, R154 ;  /* 0x0000000b85587c23 */ /* 0x000fe2000801009a */
[----:B------:R-:W-:-:S03]  /*45a0*/  ISETP.LT.AND P0, PT, RZ, UR32, PT ;  /* 0x00000020ff007c0c */ /* 0x000fc6000bf01270 */
[----:B------:R-:W-:-:S04]  /*45b0*/  FADD.FTZ R88, R131, -R88 ;  /* 0x8000005883587221 */ /* 0x000fc80000010000 */
[----:B------:R-:W-:-:S05]  /*45c0*/  FMUL.FTZ R88, R88, UR29 ;  /* 0x0000001d58587c20 */ /* 0x000fca0008410000 */
[----:B------:R-:W-:-:S04]  /*45d0*/  FSEL R160, R88, RZ, P0 ;  /* 0x000000ff58a07208 */ /* 0x000fc80000000000 */
[----:B------:R-:W-:Y:S01]  /*45e0*/  F2FP.BF16.F32.PACK_AB R90, RZ, R160 ;  /* 0x000000a0ff5a723e */ /* 0x000fe200000010ff */
[----:B------:R-:W-:Y:S06]  /*45f0*/  BRA.U !UP2, `(.L_x_1050) ;  /* 0x000000010a407547 */ /* 0x000fec000b800000 */
[----:B------:R-:W-:Y:S01]  /*4600*/  LOP3.LUT P1, RZ, R158, 0xff, RZ, 0xc0, !PT ;  /* 0x000000ff9eff7812 */ /* 0x000fe2000782c0ff */
        /* <DEDUP_REMOVED lines=15> */
.L_x_1050:
[----:B------:R-:W-:-:S04]  /*4700*/  FFMA.FTZ R89, R132, UR11, R154 ;  /* 0x0000000b84597c23 */ /* 0x000fc8000801009a */
[----:B------:R-:W-:-:S04]  /*4710*/  FADD.FTZ R89, R130, -R89 ;  /* 0x8000005982597221 */ /* 0x000fc80000010000 */
[----:B------:R-:W-:-:S05]  /*4720*/  FMUL.FTZ R160, R89, UR29 ;  /* 0x0000001d59a07c20 */ /* 0x000fca0008410000 */
[----:B------:R-:W-:-:S04]  /*4730*/  FSEL R160, R160, RZ, P0 ;  /* 0x000000ffa0a07208 */ /* 0x000fc80000000000 */
[----:B------:R-:W-:Y:S01]  /*4740*/  F2FP.BF16.F32.PACK_AB R159, RZ, R160 ;  /* 0x000000a0ff9f723e */ /* 0x000fe200000010ff */
[----:B------:R-:W-:Y:S06]  /*4750*/  BRA.U !UP2, `(.L_x_1051) ;  /* 0x000000010a407547 */ /* 0x000fec000b800000 */
[----:B------:R-:W-:Y:S01]  /*4760*/  LOP3.LUT P1, RZ, R158, 0xff00, RZ, 0xc0, !PT ;  /* 0x0000ff009eff7812 */ /* 0x000fe2000782c0ff */
[----:B------:R-:W-:-:S12]  /*4770*/  IMAD.MOV.U32 R164, RZ, RZ, RZ ;  /* 0x000000ffffa47224 */ /* 0x000fd800078e00ff */
[----:B------:R-:W0:Y:S01]  /*4780*/  @P1 LDC.64 R88, c[0x0][0x408] ;  /* 0x00010200ff581b82 */ /* 0x000e220000000a00 */
[----:B------:R-:W-:Y:S01]  /*4790*/  @P1 SHF.L.U32 R162, R162, 0x10, RZ ;  /* 0x00000010a2a21819 */ /* 0x000fe200000006ff */
        /* <DEDUP_REMOVED lines=8> */
[----:B------:R-:W-:-:S03]  /*4820*/  HFMA2 R88, -RZ, RZ, 0, 0 ;  /* 0x00000000ff587431 */ /* 0x000fc600000001ff */
[----:B------:R-:W-:-:S05]  /*4830*/  @P1 FMUL.FTZ R88, R162, R89 ;  /* 0x00000059a2581220 */ /* 0x000fca0000410000 */
[----:B------:R-:W-:-:S04]  /*4840*/  F2FP.BF16.F32.PACK_AB R88, RZ, R88 ;  /* 0x00000058ff58723e */ /* 0x000fc800000010ff */
[----:B------:R-:W-:-:S07]  /*4850*/  PRMT R151, R88, 0x7610, R151 ;  /* 0x0000761058977816 */ /* 0x000fce0000000097 */
.L_x_1051:
[----:B------:R-:W-:-:S04]  /*4860*/  FFMA.FTZ R89, R23, UR11, R154 ;  /* 0x0000000b17597c23 */ /* 0x000fc8000801009a */
[----:B------:R-:W-:-:S04]  /*4870*/  FADD.FTZ R89, R22, -R89 ;  /* 0x8000005916597221 */ /* 0x000fc80000010000 */
[----:B------:R-:W-:-:S05]  /*4880*/  FMUL.FTZ R162, R89, UR29 ;  /* 0x0000001d59a27c20 */ /* 0x000fca0008410000 */
[----:B------:R-:W-:-:S04]  /*4890*/  FSEL R162, R162, RZ, P0 ;  /* 0x000000ffa2a27208 */ /* 0x000fc80000000000 */
[----:B------:R-:W-:Y:S01]  /*48a0*/  F2FP.BF16.F32.PACK_AB R160, RZ, R162 ;  /* 0x000000a2ffa0723e */ /* 0x000fe200000010ff */
[----:B------:R-:W-:Y:S06]  /*48b0*/  BRA.U !UP2, `(.L_x_1052) ;  /* 0x000000010a407547 */ /* 0x000fec000b800000 */
[----:B------:R-:W-:Y:S02]  /*48c0*/  LOP3.LUT P1, RZ, R158, 0xff0000, RZ, 0xc0, !PT ;  /* 0x00ff00009eff7812 */ /* 0x000fe4000782c0ff */
[----:B------:R-:W-:-:S11]  /*48d0*/  MOV R157, RZ ;  /* 0x000000ff009d7202 */ /* 0x000fd60000000f00 */
        /* <DEDUP_REMOVED lines=9> */
[----:B------:R-:W-:Y:S01]  /*4970*/  @P1 SHF.L.U32 R89, R109, 0x10, RZ ;  /* 0x000000106d591819 */ /* 0x000fe200000006ff */
[----:B------:R-:W-:-:S04]  /*4980*/  HFMA2 R88, -RZ, RZ, 0, 0 ;  /* 0x00000000ff587431 */ /* 0x000fc800000001ff */
[----:B------:R-:W-:-:S05]  /*4990*/  @P1 FMUL.FTZ R88, R89, R152 ;  /* 0x0000009859581220 */ /* 0x000fca0000410000 */
[----:B------:R-:W-:-:S04]  /*49a0*/  F2FP.BF16.F32.PACK_AB R88, RZ, R88 ;  /* 0x00000058ff58723e */ /* 0x000fc800000010ff */
[----:B------:R-:W-:-:S07]  /*49b0*/  PRMT R152, R88, 0x7610, R152 ;  /* 0x0000761058987816 */ /* 0x000fce0000000098 */
.L_x_1052:
[----:B------:R-:W-:Y:S01]  /*49c0*/  FFMA.FTZ R88, R8, UR11, R154 ;  /* 0x0000000b08587c23 */ /* 0x000fe2000801009a */
[----:B------:R-:W-:-:S03]  /*49d0*/  PRMT R161, R90, 0x7610, R161 ;  /* 0x000076105aa17816 */ /* 0x000fc600000000a1 */
[----:B------:R-:W-:-:S04]  /*49e0*/  FADD.FTZ R88, R9, -R88 ;  /* 0x8000005809587221 */ /* 0x000fc80000010000 */
[----:B------:R-:W-:-:S05]  /*49f0*/  FMUL.FTZ R162, R88, UR29 ;  /* 0x0000001d58a27c20 */ /* 0x000fca0008410000 */
[----:B------:R-:W-:-:S04]  /*4a00*/  FSEL R162, R162, RZ, P0 ;  /* 0x000000ffa2a27208 */ /* 0x000fc80000000000 */
[----:B------:R-:W-:Y:S01]  /*4a10*/  F2FP.BF16.F32.PACK_AB R157, RZ, R162 ;  /* 0x000000a2ff9d723e */ /* 0x000fe200000010ff */
[----:B------:R-:W-:Y:S06]  /*4a20*/  BRA.U !UP2, `(.L_x_1045) ;  /* 0x000000090a347547 */ /* 0x000fec000b800000 */
[----:B------:R-:W-:Y:S02]  /*4a30*/  ISETP.GE.U32.AND P0, PT, R158, 0x1000000, PT ;  /* 0x010000009e00780c */ /* 0x000fe40003f06070 */
[----:B------:R-:W-:-:S11]  /*4a40*/  MOV R90, RZ ;  /* 0x000000ff005a7202 */ /* 0x000fd60000000f00 */
        /* <DEDUP_REMOVED lines=13> */
[----:B------:R-:W-:Y:S01]  /*4b20*/  PRMT R149, R88, 0x7610, R149 ;  /* 0x0000761058957816 */ /* 0x000fe20000000095 */
[----:B------:R-:W-:Y:S06]  /*4b30*/  BRA `(.L_x_1045) ;  /* 0x0000000400f07947 */ /* 0x000fec0003800000 */
.L_x_1049:
[----:B------:R-:W-:Y:S05]  /*4b40*/  BRA.U !UP2, `(.L_x_1053) ;  /* 0x000000010a787547 */ /* 0x000fea000b800000 */
[----:B------:R-:W-:Y:S01]  /*4b50*/  LOP3.LUT P0, RZ, R158, 0xff, RZ, 0xc0, !PT ;  /* 0x000000ff9eff7812 */ /* 0x000fe2000780c0ff */
        /* <DEDUP_REMOVED lines=12> */
.L_x_1055:
[----:B------:R-:W-:Y:S05]  /*4c20*/  BSYNC.RECONVERGENT B0 ;  /* 0x0000000000007941 */ /* 0x000fea0003800200 */
.L_x_1054:
        /* <DEDUP_REMOVED lines=13> */
.L_x_1057:
[----:B------:R-:W-:Y:S05]  /*4d00*/  BSYNC.RECONVERGENT B0 ;  /* 0x0000000000007941 */ /* 0x000fea0003800200 */
.L_x_1056:
[----:B------:R-:W-:-:S04]  /*4d10*/  F2FP.BF16.F32.PACK_AB R88, RZ, R88 ;  /* 0x00000058ff58723e */ /* 0x000fc800000010ff */
[----:B------:R-:W-:-:S07]  /*4d20*/  PRMT R153, R88, 0x7610, R153 ;  /* 0x0000761058997816 */ /* 0x000fce0000000099 */
.L_x_1053:
[----:B------:R-:W-:Y:S05]  /*4d30*/  BRA.U !UP2, `(.L_x_1058) ;  /* 0x000000010a787547 */ /* 0x000fea000b800000 */
[----:B------:R-:W-:Y:S01]  /*4d40*/  LOP3.LUT P0, RZ, R158, 0xff00, RZ, 0xc0, !PT ;  /* 0x0000ff009eff7812 */ /* 0x000fe2000780c0ff */
[----:B------:R-:W-:Y:S01]  /*4d50*/  BSSY.RECONVERGENT B0, `(.L_x_1059) ;  /* 0x000000c000007945 */ /* 0x000fe20003800200 */
[----:B------:R-:W-:-:S11]  /*4d60*/  MOV R88, RZ ;  /* 0x000000ff00587202 */ /* 0x000fd60000000f00 */
[----:B------:R-:W-:Y:S05]  /*4d70*/  @!P0 BRA `(.L_x_1060) ;  /* 0x0000000000248947 */ /* 0x000fea0003800000 */
[----:B------:R-:W-:Y:S01]  /*4d80*/  FFMA.FTZ R89, R132, UR11, R154 ;  /* 0x0000000b84597c23 */ /* 0x000fe2000801009a */
[----:B------:R-:W-:-:S03]  /*4d90*/  ISETP.LT.AND P1, PT, RZ, UR32, PT ;  /* 0x00000020ff007c0c */ /* 0x000fc6000bf21270 */
[----:B------:R-:W-:-:S04]  /*4da0*/  FADD.FTZ R89, R130, -R89 ;  /* 0x8000005982597221 */ /* 0x000fc80000010000 */
[----:B------:R-:W-:Y:S01]  /*4db0*/  FMUL.FTZ R88, R89, UR29 ;  /* 0x0000001d59587c20 */ /* 0x000fe20008410000 */
[----:B------:R-:W-:-:S04]  /*4dc0*/  SHF.L.U32 R89, R147, 0x10, RZ ;  /* 0x0000001093597819 */ /* 0x000fc800000006ff */
[----:B------:R-:W-:-:S05]  /*4dd0*/  FSEL R88, R88, RZ, P1 ;  /* 0x000000ff58587208 */ /* 0x000fca0000800000 */
[----:B------:R-:W-:-:S04]  /*4de0*/  FMUL.FTZ R88, R88, UR23 ;  /* 0x0000001758587c20 */ /* 0x000fc80008410000 */
[----:B------:R-:W-:-:S04]  /*4df0*/  FMUL.FTZ R88, R88, UR22 ;  /* 0x0000001658587c20 */ /* 0x000fc80008410000 */
[----:B------:R-:W-:-:S07]  /*4e00*/  FMUL.FTZ R88, R89, R88 ;  /* 0x0000005859587220 */ /* 0x000fce0000410000 */
.L_x_1060:
[----:B------:R-:W-:Y:S05]  /*4e10*/  BSYNC.RECONVERGENT B0 ;  /* 0x0000000000007941 */ /* 0x000fea0003800200 */
.L_x_1059:
[----:B------:R-:W-:Y:S01]  /*4e20*/  BSSY.RECONVERGENT B0, `(.L_x_1061) ;  /* 0x000000d000007945 */ /* 0x000fe20003800200 */
[----:B------:R-:W-:Y:S01]  /*4e30*/  FADD.FTZ R61, R61, R88 ;  /* 0x000000583d3d7221 */ /* 0x000fe20000010000 */
[----:B------:R-:W-:Y:S02]  /*4e40*/  IMAD.MOV.U32 R88, RZ, RZ, RZ ;  /* 0x000000ffff587224 */ /* 0x000fe400078e00ff */
        /* <DEDUP_REMOVED lines=10> */
.L_x_1062:
[----:B------:R-:W-:Y:S05]  /*4ef0*/  BSYNC.RECONVERGENT B0 ;  /* 0x0000000000007941 */ /* 0x000fea0003800200 */
.L_x_1061:
[----:B------:R-:W-:-:S04]  /*4f00*/  F2FP.BF16.F32.PACK_AB R88, RZ, R88 ;  /* 0x00000058ff58723e */ /* 0x000fc800000010ff */
[----:B------:R-:W-:-:S07]  /*4f10*/  PRMT R151, R88, 0x7610, R151 ;  /* 0x0000761058977816 */ /* 0x000fce0000000097 */
.L_x_1058:
[----:B------:R-:W-:Y:S05]  /*4f20*/  BRA.U !UP2, `(.L_x_1063) ;  /* 0x000000010a787547 */ /* 0x000fea000b800000 */
[----:B------:R-:W-:Y:S01]  /*4f30*/  LOP3.LUT P0, RZ, R158, 0xff0000, RZ, 0xc0, !PT ;  /* 0x00ff00009eff7812 */ /* 0x000fe2000780c0ff */
[----:B------:R-:W-:Y:S01]  /*4f40*/  BSSY.RECONVERGENT B0, `(.L_x_1064) ;  /* 0x000000c000007945 */ /* 0x000fe20003800200 */
[----:B------:R-:W-:-:S11]  /*4f50*/  HFMA2 R89, -RZ, RZ, 0, 0 ;  /* 0x00000000ff597431 */ /* 0x000fd600000001ff */
        /* <DEDUP_REMOVED lines=10> */
.L_x_1065:
[----:B------:R-:W-:Y:S05]  /*5000*/  BSYNC.RECONVERGENT B0 ;  /* 0x0000000000007941 */ /* 0x000fea0003800200 */
.L_x_1064:
[----:B------:R-:W-:Y:S01]  /*5010*/  BSSY.RECONVERGENT B0, `(.L_x_1066) ;  /* 0x000000d000007945 */ /* 0x000fe20003800200 */
[----:B------:R-:W-:Y:S01]  /*5020*/  FADD.FTZ R62, R62, R89 ;  /* 0x000000593e3e7221 */ /* 0x000fe20000010000 */
[----:B------:R-:W-:Y:S02]  /*5030*/  MOV R88, RZ ;  /* 0x000000ff00587202 */ /* 0x000fe40000000f00 */
        /* <DEDUP_REMOVED lines=10> */
.L_x_1067:
[----:B------:R-:W-:Y:S05]  /*50e0*/  BSYNC.RECONVERGENT B0 ;  /* 0x0000000000007941 */ /* 0x000fea0003800200 */
.L_x_1066:
[----:B------:R-:W-:-:S04]  /*50f0*/  F2FP.BF16.F32.PACK_AB R88, RZ, R88 ;  /* 0x00000058ff58723e */ /* 0x000fc800000010ff */
[----:B------:R-:W-:-:S07]  /*5100*/  PRMT R152, R88, 0x7610, R152 ;  /* 0x0000761058987816 */ /* 0x000fce0000000098 */
.L_x_1063:
[----:B------:R-:W-:Y:S05]  /*5110*/  BRA.U !UP2, `(.L_x_1045) ;  /* 0x000000010a787547 */ /* 0x000fea000b800000 */
[----:B------:R-:W-:Y:S01]  /*5120*/  ISETP.GE.U32.AND P0, PT, R158, 0x1000000, PT ;  /* 0x010000009e00780c */ /* 0x000fe20003f06070 */
[----:B------:R-:W-:Y:S01]  /*5130*/  BSSY.RECONVERGENT B0, `(.L_x_1068) ;  /* 0x000000c000007945 */ /* 0x000fe20003800200 */
[----:B------:R-:W-:-:S11]  /*5140*/  HFMA2 R88, -RZ, RZ, 0, 0 ;  /* 0x00000000ff587431 */ /* 0x000fd600000001ff */
        /* <DEDUP_REMOVED lines=10> */
.L_x_1069:
[----:B------:R-:W-:Y:S05]  /*51f0*/  BSYNC.RECONVERGENT B0 ;  /* 0x0000000000007941 */ /* 0x000fea0003800200 */
.L_x_1068:
        /* <DEDUP_REMOVED lines=13> */
.L_x_1071:
[----:B------:R-:W-:Y:S05]  /*52d0*/  BSYNC.RECONVERGENT B0 ;  /* 0x0000000000007941 */ /* 0x000fea0003800200 */
.L_x_1070:
[----:B------:R-:W-:Y:S02]  /*52e0*/  F2FP.BF16.F32.PACK_AB R149, RZ, R63 ;  /* 0x0000003fff95723e */ /* 0x000fe400000010ff */
[----:B------:R-:W-:-:S07]  /*52f0*/  MOV R63, R88 ;  /* 0x00000058003f7202 */ /* 0x000fce0000000f00 */
.L_x_1045:
[----:B------:R-:W-:Y:S05]  /*5300*/  BRA.U !UP1, `(.L_x_1072) ;  /* 0x0000000109247547 */ /* 0x000fea000b800000 */
[----:B------:R-:W-:Y:S02]  /*5310*/  LOP3.LUT R88, R159, 0xffff, RZ, 0xc0, !PT ;  /* 0x0000ffff9f587812 */ /* 0x000fe400078ec0ff */
[----:B------:R-:W-:Y:S02]  /*5320*/  PRMT R91, R160, 0x5410, R157 ;  /* 0x00005410a05b7816 */ /* 0x000fe4000000009d */
[----:B------:R-:W-:Y:S01]  /*5330*/  IADD3 R163, PT, PT, R148, 0x80, RZ ;  /* 0x0000008094a37810 */ /* 0x000fe20007ffe0ff */
[----:B------:R-:W-:-:S05]  /*5340*/  IMAD.WIDE.U32 R88, R88, 0x10000, RZ ;  /* 0x0001000058587825 */ /* 0x000fca00078e00ff */
[----:B------:R-:W-:Y:S02]  /*5350*/  LOP3.LUT R89, R91, R89, RZ, 0xfc, !PT ;  /* 0x000000595b597212 */ /* 0x000fe400078efcff */
[----:B------:R-:W0:Y:S01]  /*5360*/  LDC.64 R90, c[0x0][0x478] ;  /* 0x00011e00ff5a7b82 */ /* 0x000e220000000a00 */
[----:B------:R-:W-:Y:S01]  /*5370*/  LOP3.LUT R88, R88, 0xffff, R161, 0xf8, !PT ;  /* 0x0000ffff58587812 */ /* 0x000fe200078ef8a1 */
[----:B0-----:R-:W-:-:S05]  /*5380*/  IMAD.WIDE.U32 R90, R163, 0x8, R90 ;  /* 0x00000008a35a7825 */ /* 0x001fca00078e005a */
[----:B------:R0:W-:Y:S02]  /*5390*/  STG.E.64 desc[UR20][R90.64], R88 ;  /* 0x000000585a007986 */ /* 0x0001e4000c101b14 */
.L_x_1072:
[----:B------:R-:W-:Y:S05]  /*53a0*/  BRA.U !UP2, `(.L_x_1073) ;  /* 0x000000010a247547 */ /* 0x000fea000b800000 */
[----:B0-----:R-:W-:Y:S02]  /*53b0*/  LOP3.LUT R88, R151, 0xffff, RZ, 0xc0, !PT ;  /* 0x0000ffff97587812 */ /* 0x001fe400078ec0ff */
        /* <DEDUP_REMOVED lines=8> */
.L_x_1073:
[----:B------:R-:W-:Y:S01]  /*5440*/  SHF.R.U64 R158, R122, 0x10, R123 ;  /* 0x000000107a9e7819 */ /* 0x000fe2000000127b */
[----:B------:R-:W-:Y:S06]  /*5450*/  BRA.U !UP2, `(.L_x_1074) ;  /* 0x000000010a207547 */ /* 0x000fec000b800000 */
        /* <DEDUP_REMOVED lines=8> */
.L_x_1074:
[----:B------:R-:W-:Y:S05]  /*54e0*/  BRA.U !UP0, `(.L_x_1075) ;  /* 0x00000009084c7547 */ /* 0x000fea000b800000 */
[----:B------:R-:W-:Y:S05]  /*54f0*/  BRA.U !UP1, `(.L_x_1076) ;  /* 0x0000000509347547 */ /* 0x000fea000b800000 */
[----:B------:R-:W-:Y:S02]  /*5500*/  ISETP.LT.AND P0, PT, RZ, UR32, PT ;  /* 0x00000020ff007c0c */ /* 0x000fe4000bf01270 */
[--C-:B01----:R-:W-:Y:S02]  /*5510*/  SHF.R.U32.HI R88, RZ, 0x10, R103.reuse ;  /* 0x00000010ff587819 */ /* 0x103fe40000011667 */
[----:B------:R-:W-:Y:S02]  /*5520*/  SHF.R.U64 R89, R102, 0x10, R103 ;  /* 0x0000001066597819 */ /* 0x000fe40000001267 */
[----:B------:R-:W-:Y:S02]  /*5530*/  SHF.L.U32 R88, R88, 0x10, RZ ;  /* 0x0000001058587819 */ /* 0x000fe400000006ff */
[----:B------:R-:W-:-:S05]  /*5540*/  SHF.L.U32 R89, R89, 0x10, RZ ;  /* 0x0000001059597819 */ /* 0x000fca00000006ff */
[--C-:B------:R-:W-:Y:S01]  /*5550*/  @P0 FFMA.FTZ R160, R12, UR11, R154.reuse ;  /* 0x0000000b0ca00c23 */ /* 0x100fe2000801009a */
[----:B------:R-:W-:-:S03]  /*5560*/  @P0 FFMA.FTZ R90, R10, UR11, R154 ;  /* 0x0000000b0a5a0c23 */ /* 0x000fc6000801009a */
[----:B------:R-:W-:Y:S01]  /*5570*/  @P0 FADD.FTZ R91, R13, -R160 ;  /* 0x800000a00d5b0221 */ /* 0x000fe20000010000 */
[----:B------:R-:W-:-:S03]  /*5580*/  @P0 FADD.FTZ R90, R11, -R90 ;  /* 0x8000005a0b5a0221 */ /* 0x000fc60000010000 */
[----:B------:R-:W-:Y:S01]  /*5590*/  @P0 FFMA.FTZ R88, R91, UR29, R88 ;  /* 0x0000001d5b580c23 */ /* 0x000fe20008010058 */
[----:B------:R-:W-:Y:S01]  /*55a0*/  @P0 FFMA.FTZ R91, R25, UR11, R154 ;  /* 0x0000000b195b0c23 */ /* 0x000fe2000801009a */
[----:B------:R-:W-:Y:S01]  /*55b0*/  @P0 FFMA.FTZ R89, R90, UR29, R89 ;  /* 0x0000001d5a590c23 */ /* 0x000fe20008010059 */
[----:B------:R-:W-:Y:S02]  /*55c0*/  SHF.L.U32 R90, R102, 0x10, RZ ;  /* 0x00000010665a7819 */ /* 0x000fe400000006ff */
[----:B------:R-:W-:-:S04]  /*55d0*/  @P0 FADD.FTZ R91, R24, -R91 ;  /* 0x8000005b185b0221 */ /* 0x000fc80000010000 */
        /* <DEDUP_REMOVED lines=9> */
[----:B------:R-:W-:Y:S02]  /*5670*/  IMAD.MOV.U32 R91, RZ, RZ, RZ ;  /* 0x000000ffff5b7224 */ /* 0x000fe400078e00ff */
[----:B------:R-:W-:Y:S02]  /*5680*/  @P1 FMUL.FTZ R91, R157, R160 ;  /* 0x000000a09d5b1220 */ /* 0x000fe40000410000 */
[----:B------:R-:W-:Y:S02]  /*5690*/  F2FP.BF16.F32.PACK_AB R153, RZ, R153 ;  /* 0x00000099ff99723e */ /* 0x000fe400000010ff */
[----:B------:R-:W-:-:S07]  /*56a0*/  FADD.FTZ R64, R64, R91 ;  /* 0x0000005b40407221 */ /* 0x000fce0000010000 */
.L_x_1077:
[----:B------:R-:W-:Y:S05]  /*56b0*/  BRA.U !UP2, `(.L_x_1078) ;  /* 0x000000010a307547 */ /* 0x000fea000b800000 */
[----:B------:R-:W-:Y:S01]  /*56c0*/  LOP3.LUT P1, RZ, R156, 0xff00, RZ, 0xc0, !PT ;  /* 0x0000ff009cff7812 */ /* 0x000fe2000782c0ff */
[----:B------:R-:W-:-:S04]  /*56d0*/  FMUL.FTZ R91, R89, UR23 ;  /* 0x00000017595b7c20 */ /* 0x000fc80008410000 */
[----:B------:R-:W-:Y:S01]  /*56e0*/  FMUL.FTZ R151, R91, UR22 ;  /* 0x000000165b977c20 */ /* 0x000fe20008410000 */
[----:B------:R-:W-:-:S07]  /*56f0*/  MOV R91, RZ ;  /* 0x000000ff005b7202 */ /* 0x000fce0000000f00 */
[----:B------:R-:W-:Y:S02]  /*5700*/  @P1 SHF.L.U32 R158, R158, 0x10, RZ ;  /* 0x000000109e9e1819 */ /* 0x000fe400000006ff */
[----:B------:R-:W-:-:S03]  /*5710*/  @P1 SHF.L.U32 R160, R147, 0x10, RZ ;  /* 0x0000001093a01819 */ /* 0x000fc600000006ff */
[----:B------:R-:W-:Y:S01]  /*5720*/  @P1 FMUL.FTZ R91, R151, R158 ;  /* 0x0000009e975b1220 */ /* 0x000fe20000410000 */
[----:B------:R-:W-:Y:S02]  /*5730*/  HFMA2 R158, -RZ, RZ, 0, 0 ;  /* 0x00000000ff9e7431 */ /* 0x000fe400000001ff */
[----:B------:R-:W-:Y:S02]  /*5740*/  @P1 FMUL.FTZ R158, R160, R151 ;  /* 0x00000097a09e1220 */ /* 0x000fe40000410000 */
[----:B------:R-:W-:Y:S02]  /*5750*/  F2FP.BF16.F32.PACK_AB R91, RZ, R91 ;  /* 0x0000005bff5b723e */ /* 0x000fe400000010ff */
[----:B------:R-:W-:Y:S02]  /*5760*/  FADD.FTZ R65, R65, R158 ;  /* 0x0000009e41417221 */ /* 0x000fe40000010000 */
[----:B------:R-:W-:-:S07]  /*5770*/  PRMT R151, R91, 0x7610, R151 ;  /* 0x000076105b977816 */ /* 0x000fce0000000097 */
.L_x_1078:
        /* <DEDUP_REMOVED lines=17> */
[----:B------:R-:W-:-:S07]  /*5890*/  FADD.FTZ R66, R66, R157 ;  /* 0x0000009d42427221 */ /* 0x000fce0000010000 */
.L_x_1079:
[----:B------:R-:W-:Y:S02]  /*58a0*/  F2FP.BF16.F32.PACK_AB R91, RZ, R91 ;  /* 0x0000005bff5b723e */ /* 0x000fe400000010ff */
[----:B------:R-:W-:Y:S02]  /*58b0*/  F2FP.BF16.F32.PACK_AB R157, RZ, R88 ;  /* 0x00000058ff9d723e */ /* 0x000fe400000010ff */
[----:B------:R-:W-:Y:S02]  /*58c0*/  PRMT R161, R90, 0x7610, R161 ;  /* 0x000076105aa17816 */ /* 0x000fe400000000a1 */
[----:B------:R-:W-:Y:S02]  /*58d0*/  PRMT R159, R89, 0x7610, R159 ;  /* 0x00007610599f7816 */ /* 0x000fe4000000009f */
[----:B------:R-:W-:Y:S01]  /*58e0*/  PRMT R160, R91, 0x7610, R160 ;  /* 0x000076105ba07816 */ /* 0x000fe200000000a0 */
[----:B------:R-:W-:Y:S06]  /*58f0*/  BRA.U !UP2, `(.L_x_1080) ;  /* 0x000000110aa07547 */ /* 0x000fec000b800000 */
[----:B------:R-:W-:Y:S01]  /*5900*/  ISETP.GE.U32.AND P0, PT, R156, 0x1000000, PT ;  /* 0x010000009c00780c */ /* 0x000fe20003f06070 */
[----:B------:R-:W-:Y:S01]  /*5910*/  FMUL.FTZ R88, R88, UR23 ;  /* 0x0000001758587c20 */ /* 0x000fe20008410000 */
[----:B------:R-:W-:-:S03]  /*5920*/  MOV R89, RZ ;  /* 0x000000ff00597202 */ /* 0x000fc60000000f00 */
[----:B------:R-:W-:-:S08]  /*5930*/  FMUL.FTZ R91, R88, UR22 ;  /* 0x00000016585b7c20 */ /* 0x000fd00008410000 */
[----:B------:R-:W-:Y:S02]  /*5940*/  @P0 SHF.L.U32 R88, R5, 0x10, RZ ;  /* 0x0000001005580819 */ /* 0x000fe400000006ff */
[----:B------:R-:W-:-:S03]  /*5950*/  @P0 SHF.L.U32 R90, R145, 0x10, RZ ;  /* 0x00000010915a0819 */ /* 0x000fc600000006ff */
[----:B------:R-:W-:Y:S01]  /*5960*/  @P0 FMUL.FTZ R89, R91, R88 ;  /* 0x000000585b590220 */ /* 0x000fe20000410000 */
[----:B------:R-:W-:Y:S02]  /*5970*/  HFMA2 R88, -RZ, RZ, 0, 0 ;  /* 0x00000000ff587431 */ /* 0x000fe400000001ff */
[----:B------:R-:W-:Y:S02]  /*5980*/  @P0 FMUL.FTZ R88, R90, R91 ;  /* 0x0000005b5a580220 */ /* 0x000fe40000410000 */
[----:B------:R-:W-:Y:S02]  /*5990*/  F2FP.BF16.F32.PACK_AB R89, RZ, R89 ;  /* 0x00000059ff59723e */ /* 0x000fe400000010ff */
[----:B------:R-:W-:Y:S02]  /*59a0*/  FADD.FTZ R67, R67, R88 ;  /* 0x0000005843437221 */ /* 0x000fe40000010000 */
[----:B------:R-:W-:Y:S01]  /*59b0*/  PRMT R149, R89, 0x7610, R149 ;  /* 0x0000761059957816 */ /* 0x000fe20000000095 */
[----:B------:R-:W-:Y:S06]  /*59c0*/  BRA `(.L_x_1080) ;  /* 0x00000010006c7947 */ /* 0x000fec0003800000 */
.L_x_1076:
[----:B------:R-:W-:Y:S01]  /*59d0*/  ISETP.LT.AND P0, PT, RZ, UR32, PT ;  /* 0x00000020ff007c0c */ /* 0x000fe2000bf01270 */
[----:B------:R-:W-:-:S12]  /*59e0*/  BRA.U !UP2, `(.L_x_1081) ;  /* 0x000000010a3c7547 */ /* 0x000fd8000b800000 */
[----:B01----:R-:W-:Y:S01]  /*59f0*/  @P0 FFMA.FTZ R89, R25, UR11, R154 ;  /* 0x0000000b19590c23 */ /* 0x003fe2000801009a */
        /* <DEDUP_REMOVED lines=9> */
[----:B------:R-:W-:-:S03]  /*5a90*/  @P1 SHF.L.U32 R91, R122, 0x10, RZ ;  /* 0x000000107a5b1819 */ /* 0x000fc600000006ff */
[----:B------:R-:W-:Y:S02]  /*5aa0*/  FADD.FTZ R64, R64, R89 ;  /* 0x0000005940407221 */ /* 0x000fe40000010000 */
[----:B------:R-:W-:-:S05]  /*5ab0*/  @P1 FMUL.FTZ R88, R91, R90 ;  /* 0x0000005a5b581220 */ /* 0x000fca0000410000 */
[----:B------:R-:W-:-:S04]  /*5ac0*/  F2FP.BF16.F32.PACK_AB R88, RZ, R88 ;  /* 0x00000058ff58723e */ /* 0x000fc800000010ff */
[----:B------:R-:W-:-:S07]  /*5ad0*/  PRMT R153, R88, 0x7610, R153 ;  /* 0x0000761058997816 */ /* 0x000fce0000000099 */
.L_x_1081:
[----:B------:R-:W-:Y:S05]  /*5ae0*/  BRA.U !UP2, `(.L_x_1082) ;  /* 0x000000010a407547 */ /* 0x000fea000b800000 */
[----:B01----:R-:W-:Y:S01]  /*5af0*/  SHF.R.U64 R88, R102, 0x10, R103 ;  /* 0x0000001066587819 */ /* 0x003fe20000001267 */
[----:B------:R-:W-:Y:S01]  /*5b00*/  @P0 FFMA.FTZ R90, R10, UR11, R154 ;  /* 0x0000000b0a5a0c23 */ /* 0x000fe2000801009a */
[----:B------:R-:W-:Y:S02]  /*5b10*/  LOP3.LUT P1, RZ, R156, 0xff00, RZ, 0xc0, !PT ;  /* 0x0000ff009cff7812 */ /* 0x000fe4000782c0ff */
[----:B------:R-:W-:Y:S01]  /*5b20*/  SHF.L.U32 R88, R88, 0x10, RZ ;  /* 0x0000001058587819 */ /* 0x000fe200000006ff */
[----:B------:R-:W-:-:S04]  /*5b30*/  @P0 FADD.FTZ R89, R11, -R90 ;  /* 0x8000005a0b590221 */ /* 0x000fc80000010000 */
[----:B------:R-:W-:-:S04]  /*5b40*/  @P0 FFMA.FTZ R88, R89, UR29, R88 ;  /* 0x0000001d59580c23 */ /* 0x000fc80008010058 */
[----:B------:R-:W-:Y:S02]  /*5b50*/  FMUL.FTZ R88, R88, UR23 ;  /* 0x0000001758587c20 */ /* 0x000fe40008410000 */
[----:B------:R-:W-:Y:S02]  /*5b60*/  @P1 IMAD.U32 R91, R158, 0x10000, RZ ;  /* 0x000100009e5b1824 */ /* 0x000fe400078e00ff */
[----:B------:R-:W-:Y:S01]  /*5b70*/  FMUL.FTZ R90, R88, UR22 ;  /* 0x00000016585a7c20 */ /* 0x000fe20008410000 */
[----:B------:R-:W-:-:S03]  /*5b80*/  CS2R R88, SRZ ;  /* 0x0000000000587805 */ /* 0x000fc6000001ff00 */
[----:B------:R-:W-:Y:S01]  /*5b90*/  @P1 FMUL.FTZ R89, R91, R90 ;  /* 0x0000005a5b591220 */ /* 0x000fe20000410000 */
[----:B------:R-:W-:-:S04]  /*5ba0*/  @P1 SHF.L.U32 R91, R147, 0x10, RZ ;  /* 0x00000010935b1819 */ /* 0x000fc800000006ff */
[----:B------:R-:W-:Y:S01]  /*5bb0*/  F2FP.BF16.F32.PACK_AB R89, RZ, R89 ;  /* 0x00000059ff59723e */ /* 0x000fe200000010ff */
[----:B------:R-:W-:-:S03]  /*5bc0*/  @P1 FMUL.FTZ R88, R91, R90 ;  /* 0x0000005a5b581220 */ /* 0x000fc60000410000 */
[----:B------:R-:W-:Y:S01]  /*5bd0*/  PRMT R151, R89, 0x7610, R151 ;  /* 0x0000761059977816 */ /* 0x000fe20000000097 */
[----:B------:R-:W-:-:S07]  /*5be0*/  FADD.FTZ R65, R65, R88 ;  /* 0x0000005841417221 */ /* 0x000fce0000010000 */
.L_x_1082:
[----:B------:R-:W-:Y:S05]  /*5bf0*/  BRA.U !UP2, `(.L_x_1083) ;  /* 0x000000010a407547 */ /* 0x000fea000b800000 */
        /* <DEDUP_REMOVED lines=8> */
[----:B------:R-:W-:Y:S02]  /*5c80*/  MOV R88, RZ ;  /* 0x000000ff00587202 */ /* 0x000fe40000000f00 */
[----:B------:R-:W-:Y:S01]  /*5c90*/  @P1 SHF.L.U32 R91, R146, 0x10, RZ ;  /* 0x00000010925b1819 */ /* 0x000fe200000006ff */
[----:B------:R-:W-:Y:S01]  /*5ca0*/  @P1 FMUL.FTZ R88, R89, R90 ;  /* 0x0000005a59581220 */ /* 0x000fe20000410000 */
[----:B------:R-:W-:-:S03]  /*5cb0*/  HFMA2 R89, -RZ, RZ, 0, 0 ;  /* 0x00000000ff597431 */ /* 0x000fc600000001ff */
[----:B------:R-:W-:Y:S01]  /*5cc0*/  @P1 FMUL.FTZ R89, R91, R90 ;  /* 0x0000005a5b591220 */ /* 0x000fe20000410000 */
[----:B------:R-:W-:-:S03]  /*5cd0*/  F2FP.BF16.F32.PACK_AB R88, RZ, R88 ;  /* 0x00000058ff58723e */ /* 0x000fc600000010ff */
[----:B------:R-:W-:Y:S01]  /*5ce0*/  FADD.FTZ R66, R66, R89 ;  /* 0x0000005942427221 */ /* 0x000fe20000010000 */
[----:B------:R-:W-:-:S07]  /*5cf0*/  PRMT R152, R88, 0x7610, R152 ;  /* 0x0000761058987816 */ /* 0x000fce0000000098 */
.L_x_1083:
[----:B------:R-:W-:Y:S05]  /*5d00*/  BRA.U !UP2, `(.L_x_1080) ;  /* 0x0000000d0a9c7547 */ /* 0x000fea000b800000 */
[----:B01----:R-:W-:Y:S01]  /*5d10*/  SHF.R.U32.HI R88, RZ, 0x10, R103 ;  /* 0x00000010ff587819 */ /* 0x003fe20000011667 */
        /* <DEDUP_REMOVED lines=16> */
.L_x_1075:
[----:B------:R-:W-:Y:S05]  /*5e20*/  BRA.U !UP1, `(.L_x_1084) ;  /* 0x0000000509647547 */ /* 0x000fea000b800000 */
[----:B01----:R-:W-:Y:S01]  /*5e30*/  FFMA.FTZ R89, R25, UR11, R154 ;  /* 0x0000000b19597c23 */ /* 0x003fe2000801009a */
[----:B------:R-:W-:-:S03]  /*5e40*/  ISETP.LT.AND P0, PT, RZ, UR32, PT ;  /* 0x00000020ff007c0c */ /* 0x000fc6000bf01270 */
[----:B------:R-:W-:-:S04]  /*5e50*/  FADD.FTZ R88, R24, -R89 ;  /* 0x8000005918587221 */ /* 0x000fc80000010000 */
[----:B------:R-:W-:-:S05]  /*5e60*/  FMUL.FTZ R88, R88, UR29 ;  /* 0x0000001d58587c20 */ /* 0x000fca0008410000 */
[----:B------:R-:W-:-:S04]  /*5e70*/  FSEL R160, R88, RZ, P0 ;  /* 0x000000ff58a07208 */ /* 0x000fc80000000000 */
[----:B------:R-:W-:Y:S01]  /*5e80*/  F2FP.BF16.F32.PACK_AB R161, RZ, R160 ;  /* 0x000000a0ffa1723e */ /* 0x000fe200000010ff */
[----:B------:R-:W-:Y:S06]  /*5e90*/  BRA.U !UP2, `(.L_x_1085) ;  /* 0x000000010a407547 */ /* 0x000fec000b800000 */
[----:B------:R-:W-:-:S13]  /*5ea0*/  LOP3.LUT P1, RZ, R156, 0xff, RZ, 0xc0, !PT ;  /* 0x000000ff9cff7812 */ /* 0x000fda000782c0ff */
[----:B------:R-:W0:Y:S08]  /*5eb0*/  @P1 LDC.64 R88, c[0x0][0x408] ;  /* 0x00010200ff581b82 */ /* 0x000e300000000a00 */
[----:B------:R-:W1:Y:S01]  /*5ec0*/  @P1 LDC.64 R90, c[0x0][0x408] ;  /* 0x00010200ff5a1b82 */ /* 0x000e620000000a00 */
[----:B0-----:R-:W-:-:S04]  /*5ed0*/  @P1 FMUL.FTZ R89, R160, R89 ;  /* 0x00000059a0591220 */ /* 0x001fc80000410000 */
[----:B------:R-:W-:Y:S01]  /*5ee0*/  @P1 FMUL.FTZ R162, R89, R88 ;  /* 0x0000005859a21220 */ /* 0x000fe20000410000 */
[----:B------:R-:W-:Y:S02]  /*5ef0*/  @P1 SHF.L.U32 R89, R122, 0x10, RZ ;  /* 0x000000107a591819 */ /* 0x000fe400000006ff */
[----:B------:R-:W-:Y:S01]  /*5f00*/  MOV R88, RZ ;  /* 0x000000ff00587202 */ /* 0x000fe20000000f00 */
[----:B-1----:R-:W-:Y:S02]  /*5f10*/  @P1 FMUL.FTZ R91, R160, R91 ;  /* 0x0000005ba05b1220 */ /* 0x002fe40000410000 */
[----:B------:R-:W-:Y:S01]  /*5f20*/  @P1 FMUL.FTZ R88, R89, R162 ;  /* 0x000000a259581220 */ /* 0x000fe20000410000 */
[----:B------:R-:W-:Y:S02]  /*5f30*/  HFMA2 R89, -RZ, RZ, 0, 0 ;  /* 0x00000000ff597431 */ /* 0x000fe400000001ff */
[----:B------:R-:W-:Y:S01]  /*5f40*/  @P1 FMUL.FTZ R90, R91, R90 ;  /* 0x0000005a5b5a1220 */ /* 0x000fe20000410000 */
[----:B------:R-:W-:-:S02]  /*5f50*/  @P1 SHF.L.U32 R91, R144, 0x10, RZ ;  /* 0x00000010905b1819 */ /* 0x000fc400000006ff */
[----:B------:R-:W-:-:S03]  /*5f60*/  F2FP.BF16.F32.PACK_AB R88, RZ, R88 ;  /* 0x00000058ff58723e */ /* 0x000fc600000010ff */
[----:B------:R-:W-:Y:S01]  /*5f70*/  @P1 FMUL.FTZ R89, R91, R90 ;  /* 0x0000005a5b591220 */ /* 0x000fe20000410000 */
[----:B------:R-:W-:-:S03]  /*5f80*/  PRMT R153, R88, 0x7610, R153 ;  /* 0x0000761058997816 */ /* 0x000fc60000000099 */
[----:B------:R-:W-:-:S07]  /*5f90*/  FADD.FTZ R64, R64, R89 ;  /* 0x0000005940407221 */ /* 0x000fce0000010000 */
.L_x_1085:
[----:B------:R-:W-:-:S04]  /*5fa0*/  FFMA.FTZ R88, R10, UR11, R154 ;  /* 0x0000000b0a587c23 */ /* 0x000fc8000801009a */
[----:B------:R-:W-:-:S04]  /*5fb0*/  FADD.FTZ R88, R11, -R88 ;  /* 0x800000580b587221 */ /* 0x000fc80000010000 */
[----:B------:R-:W-:-:S05]  /*5fc0*/  FMUL.FTZ R88, R88, UR29 ;  /* 0x0000001d58587c20 */ /* 0x000fca0008410000 */
[----:B------:R-:W-:-:S04]  /*5fd0*/  FSEL R160, R88, RZ, P0 ;  /* 0x000000ff58a07208 */ /* 0x000fc80000000000 */
[----:B------:R-:W-:Y:S01]  /*5fe0*/  F2FP.BF16.F32.PACK_AB R159, RZ, R160 ;  /* 0x000000a0ff9f723e */ /* 0x000fe200000010ff */
[----:B------:R-:W-:Y:S06]  /*5ff0*/  BRA.U !UP2, `(.L_x_1086) ;  /* 0x000000010a3c7547 */ /* 0x000fec000b800000 */
[----:B------:R-:W-:-:S13]  /*6000*/  LOP3.LUT P1, RZ, R156, 0xff00, RZ, 0xc0, !PT ;  /* 0x0000ff009cff7812 */ /* 0x000fda000782c0ff */
        /* <DEDUP_REMOVED lines=14> */
.L_x_1086:
[----:B------:R-:W-:-:S04]  /*60f0*/  FFMA.FTZ R89, R27, UR11, R154 ;  /* 0x0000000b1b597c23 */ /* 0x000fc8000801009a */
        /* <DEDUP_REMOVED lines=21> */
.L_x_1087:
[----:B------:R-:W-:-:S04]  /*6250*/  FFMA.FTZ R88, R12, UR11, R154 ;  /* 0x0000000b0c587c23 */ /* 0x000fc8000801009a */
[----:B------:R-:W-:-:S04]  /*6260*/  FADD.FTZ R88, R13, -R88 ;  /* 0x800000580d587221 */ /* 0x000fc80000010000 */
[----:B------:R-:W-:-:S05]  /*6270*/  FMUL.FTZ R158, R88, UR29 ;  /* 0x0000001d589e7c20 */ /* 0x000fca0008410000 */
[----:B------:R-:W-:-:S04]  /*6280*/  FSEL R158, R158, RZ, P0 ;  /* 0x000000ff9e9e7208 */ /* 0x000fc80000000000 */
[----:B------:R-:W-:Y:S01]  /*6290*/  F2FP.BF16.F32.PACK_AB R157, RZ, R158 ;  /* 0x0000009eff9d723e */ /* 0x000fe200000010ff */
[----:B------:R-:W-:Y:S06]  /*62a0*/  BRA.U !UP2, `(.L_x_1080) ;  /* 0x000000090a347547 */ /* 0x000fec000b800000 */
[----:B------:R-:W-:-:S13]  /*62b0*/  ISETP.GE.U32.AND P0, PT, R156, 0x1000000, PT ;  /* 0x010000009c00780c */ /* 0x000fda0003f06070 */
        /* <DEDUP_REMOVED lines=14> */
[----:B------:R-:W-:Y:S01]  /*63a0*/  FADD.FTZ R67, R67, R88 ;  /* 0x0000005843437221 */ /* 0x000fe20000010000 */
[----:B------:R-:W-:Y:S06]  /*63b0*/  BRA `(.L_x_1080) ;  /* 0x0000000400f07947 */ /* 0x000fec0003800000 */
.L_x_1084:
[----:B------:R-:W-:Y:S05]  /*63c0*/  BRA.U !UP2, `(.L_x_1088) ;  /* 0x000000010a787547 */ /* 0x000fea000b800000 */
[----:B------:R-:W-:Y:S01]  /*63d0*/  LOP3.LUT P0, RZ, R156, 0xff, RZ, 0xc0, !PT ;  /* 0x000000ff9cff7812 */ /* 0x000fe2000780c0ff */
[----:B------:R-:W-:Y:S01]  /*63e0*/  BSSY.RECONVERGENT B0, `(.L_x_1089) ;  /* 0x000000c000007945 */ /* 0x000fe20003800200 */
[----:B01----:R-:W-:-:S11]  /*63f0*/  MOV R89, RZ ;  /* 0x000000ff00597202 */ /* 0x003fd60000000f00 */
        /* <DEDUP_REMOVED lines=10> */
.L_x_1090:
[----:B------:R-:W-:Y:S05]  /*64a0*/  BSYNC.RECONVERGENT B0 ;  /* 0x0000000000007941 */ /* 0x000fea0003800200 */
.L_x_1089:
        /* <DEDUP_REMOVED lines=13> */
.L_x_1092:
[----:B------:R-:W-:Y:S05]  /*6580*/  BSYNC.RECONVERGENT B0 ;  /* 0x0000000000007941 */ /* 0x000fea0003800200 */
.L_x_1091:
[----:B------:R-:W-:Y:S02]  /*6590*/  F2FP.BF16.F32.PACK_AB R153, RZ, R64 ;  /* 0x00000040ff99723e */ /* 0x000fe400000010ff */
[----:B------:R-:W-:-:S07]  /*65a0*/  MOV R64, R89 ;  /* 0x0000005900407202 */ /* 0x000fce0000000f00 */
.L_x_1088:
[----:B------:R-:W-:Y:S05]  /*65b0*/  BRA.U !UP2, `(.L_x_1093) ;  /* 0x000000010a787547 */ /* 0x000fea000b800000 */
[----:B------:R-:W-:Y:S01]  /*65c0*/  LOP3.LUT P0, RZ, R156, 0xff00, RZ, 0xc0, !PT ;  /* 0x0000ff009cff7812 */ /* 0x000fe2000780c0ff */
[----:B------:R-:W-:Y:S01]  /*65d0*/  BSSY.RECONVERGENT B0, `(.L_x_1094) ;  /* 0x000000c000007945 */ /* 0x000fe20003800200 */
[----:B01----:R-:W-:-:S11]  /*65e0*/  HFMA2 R88, -RZ, RZ, 0, 0 ;  /* 0x00000000ff587431 */ /* 0x003fd600000001ff */
        /* <DEDUP_REMOVED lines=10> */
.L_x_1095:
[----:B------:R-:W-:Y:S05]  /*6690*/  BSYNC.RECONVERGENT B0 ;  /* 0x0000000000007941 */ /* 0x000fea0003800200 */
.L_x_1094:
        /* <DEDUP_REMOVED lines=13> */
.L_x_1097:
[----:B------:R-:W-:Y:S05]  /*6770*/  BSYNC.RECONVERGENT B0 ;  /* 0x0000000000007941 */ /* 0x000fea0003800200 */
.L_x_1096:
[----:B------:R-:W-:Y:S02]  /*6780*/  F2FP.BF16.F32.PACK_AB R151, RZ, R65 ;  /* 0x00000041ff97723e */ /* 0x000fe400000010ff */
[----:B------:R-:W-:-:S07]  /*6790*/  MOV R65, R88 ;  /* 0x0000005800417202 */ /* 0x000fce0000000f00 */
.L_x_1093:
[----:B------:R-:W-:Y:S05]  /*67a0*/  BRA.U !UP2, `(.L_x_1098) ;  /* 0x000000010a787547 */ /* 0x000fea000b800000 */
[----:B------:R-:W-:Y:S01]  /*67b0*/  LOP3.LUT P0, RZ, R156, 0xff0000, RZ, 0xc0, !PT ;  /* 0x00ff00009cff7812 */ /* 0x000fe2000780c0ff */
[----:B------:R-:W-:Y:S01]  /*67c0*/  BSSY.RECONVERGENT B0, `(.L_x_1099) ;  /* 0x000000c000007945 */ /* 0x000fe20003800200 */
[----:B01----:R-:W-:-:S11]  /*67d0*/  HFMA2 R89, -RZ, RZ, 0, 0 ;  /* 0x00000000ff597431 */ /* 0x003fd600000001ff */
        /* <DEDUP_REMOVED lines=10> */
.L_x_1100:
[----:B------:R-:W-:Y:S05]  /*6880*/  BSYNC.RECONVERGENT B0 ;  /* 0x0000000000007941 */ /* 0x000fea0003800200 */
.L_x_1099:
        /* <DEDUP_REMOVED lines=13> */
.L_x_1102:
[----:B------:R-:W-:Y:S05]  /*6960*/  BSYNC.RECONVERGENT B0 ;  /* 0x0000000000007941 */ /* 0x000fea0003800200 */
.L_x_1101:
[----:B------:R-:W-:Y:S01]  /*6970*/  F2FP.BF16.F32.PACK_AB R152, RZ, R66 ;  /* 0x00000042ff98723e */ /* 0x000fe200000010ff */
[----:B------:R-:W-:-:S07]  /*6980*/  IMAD.MOV.U32 R66, RZ, RZ, R89 ;  /* 0x000000ffff427224 */ /* 0x000fce00078e0059 */
.L_x_1098:
[----:B------:R-:W-:Y:S05]  /*6990*/  BRA.U !UP2, `(.L_x_1080) ;  /* 0x000000010a787547 */ /* 0x000fea000b800000 */
[----:B------:R-:W-:Y:S01]  /*69a0*/  ISETP.GE.U32.AND P0, PT, R156, 0x1000000, PT ;  /* 0x010000009c00780c */ /* 0x000fe20003f06070 */
        /* <DEDUP_REMOVED lines=12> */
.L_x_1104:
[----:B------:R-:W-:Y:S05]  /*6a70*/  BSYNC.RECONVERGENT B0 ;  /* 0x0000000000007941 */ /* 0x000fea0003800200 */
.L_x_1103:
        /* <DEDUP_REMOVED lines=13> */
.L_x_1106:
[----:B------:R-:W-:Y:S05]  /*6b50*/  BSYNC.RECONVERGENT B0 ;  /* 0x0000000000007941 */ /* 0x000fea0003800200 */
.L_x_1105:
[----:B------:R-:W-:Y:S02]  /*6b60*/  F2FP.BF16.F32.PACK_AB R149, RZ, R67 ;  /* 0x00000043ff95723e */ /* 0x000fe400000010ff */
[----:B------:R-:W-:-:S07]  /*6b70*/  MOV R67, R88 ;  /* 0x0000005800437202 */ /* 0x000fce0000000f00 */
.L_x_1080:
        /* <DEDUP_REMOVED lines=10> */
.L_x_1107:
[----:B------:R-:W-:Y:S05]  /*6c20*/  BRA.U !UP2, `(.L_x_1108) ;  /* 0x000000010a247547 */ /* 0x000fea000b800000 */
        /* <DEDUP_REMOVED lines=9> */
.L_x_1108:
[----:B------:R-:W-:Y:S05]  /*6cc0*/  BRA.U !UP2, `(.L_x_1109) ;  /* 0x000000010a207547 */ /* 0x000fea000b800000 */
[----:B0123--:R-:W0:Y:S01]  /*6cd0*/  LDC.64 R88, c[0x0][0x390] ;  /* 0x0000e400ff587b82 */ /* 0x00fe220000000a00 */
[----:B------:R-:W-:-:S05]  /*6ce0*/  IADD3 R91, PT, PT, R155, 0x180, RZ ;  /* 0x000001809b5b7810 */ /* 0x000fca0007ffe0ff */
[----:B0-----:R-:W-:-:S06]  /*6cf0*/  IMAD.WIDE.U32 R88, R91, 0x8, R88 ;  /* 0x000000085b587825 */ /* 0x001fcc00078e0058 */
[----:B------:R-:W2:Y:S02]  /*6d00*/  LDG.E.64 R88, desc[UR20][R88.64] ;  /* 0x0000001458587981 */ /* 0x000ea4000c1e1b00 */
[C-C-:B--2---:R-:W-:Y:S02]  /*6d10*/  SHF.R.U64 R147, R88.reuse, 0x10, R89.reuse ;  /* 0x0000001058937819 */ /* 0x144fe40000001259 */
[----:B------:R-:W-:Y:S02]  /*6d20*/  PRMT R144, R88, 0x7610, R144 ;  /* 0x0000761058907816 */ /* 0x000fe40000000090 */
[----:B------:R-:W-:Y:S02]  /*6d30*/  SHF.R.U32.HI R145, RZ, 0x10, R89 ;  /* 0x00000010ff917819 */ /* 0x000fe40000011659 */
[----:B------:R-:W-:-:S07]  /*6d40*/  PRMT R146, R89, 0x7610, R146 ;  /* 0x0000761059927816 */ /* 0x000fce0000000092 */
.L_x_1109:
[----:B------:R-:W-:Y:S05]  /*6d50*/  BRA.U !UP0, `(.L_x_1110) ;  /* 0x00000009084c7547 */ /* 0x000fea000b800000 */
[----:B------:R-:W-:Y:S05]  /*6d60*/  BRA.U !UP1, `(.L_x_1111) ;  /* 0x0000000509307547 */ /* 0x000fea000b800000 */
[----:B------:R-:W-:Y:S02]  /*6d70*/  ISETP.LT.AND P0, PT, RZ, UR32, PT ;  /* 0x00000020ff007c0c */ /* 0x000fe4000bf01270 */
[----:B0123--:R-:W-:-:S04]  /*6d80*/  SHF.R.U64 R89, R100, 0x10, R101 ;  /* 0x0000001064597819 */ /* 0x00ffc80000001265 */
[----:B------:R-:W-:-:S07]  /*6d90*/  SHF.L.U32 R89, R89, 0x10, RZ ;  /* 0x0000001059597819 */ /* 0x000fce00000006ff */
        /* <DEDUP_REMOVED lines=8> */
[----:B------:R-:W-:Y:S02]  /*6e20*/  @P0 FADD.FTZ R157, R94, -R157 ;  /* 0x8000009d5e9d0221 */ /* 0x000fe40000010000 */
[----:B------:R-:W-:Y:S01]  /*6e30*/  @P0 FFMA.FTZ R91, R88, UR29, R91 ;  /* 0x0000001d585b0c23 */ /* 0x000fe2000801005b */
[----:B------:R-:W-:Y:S01]  /*6e40*/  SHF.R.U32.HI R88, RZ, 0x10, R101 ;  /* 0x00000010ff587819 */ /* 0x000fe20000011665 */
[----:B------:R-:W-:Y:S01]  /*6e50*/  @P0 FFMA.FTZ R89, R90, UR29, R89 ;  /* 0x0000001d5a590c23 */ /* 0x000fe20008010059 */
[----:B------:R-:W-:-:S02]  /*6e60*/  SHF.L.U32 R90, R101, 0x10, RZ ;  /* 0x00000010655a7819 */ /* 0x000fc400000006ff */
[----:B------:R-:W-:Y:S02]  /*6e70*/  SHF.L.U32 R88, R88, 0x10, RZ ;  /* 0x0000001058587819 */ /* 0x000fe400000006ff */
[----:B------:R-:W-:Y:S01]  /*6e80*/  F2FP.BF16.F32.PACK_AB R161, RZ, R91 ;  /* 0x0000005bffa1723e */ /* 0x000fe200000010ff */
[----:B------:R-:W-:Y:S02]  /*6e90*/  @P0 FFMA.FTZ R90, R157, UR29, R90 ;  /* 0x0000001d9d5a0c23 */ /* 0x000fe4000801005a */
[----:B------:R-:W-:Y:S01]  /*6ea0*/  @P0 FFMA.FTZ R88, R159, UR29, R88 ;  /* 0x0000001d9f580c23 */ /* 0x000fe20008010058 */
[----:B------:R-:W-:Y:S01]  /*6eb0*/  F2FP.BF16.F32.PACK_AB R159, RZ, R89 ;  /* 0x00000059ff9f723e */ /* 0x000fe200000010ff */
        /* <DEDUP_REMOVED lines=9> */
[----:B------:R-:W-:-:S03]  /*6f50*/  @P0 FMUL.FTZ R91, R157, R156 ;  /* 0x0000009c9d5b0220 */ /* 0x000fc60000410000 */
[----:B------:R-:W-:Y:S01]  /*6f60*/  F2FP.BF16.F32.PACK_AB R153, RZ, R153 ;  /* 0x00000099ff99723e */ /* 0x000fe200000010ff */
[----:B------:R-:W-:-:S07]  /*6f70*/  FADD.FTZ R68, R68, R91 ;  /* 0x0000005b44447221 */ /* 0x000fce0000010000 */
.L_x_1112:
[----:B------:R-:W-:Y:S05]  /*6f80*/  BRA.U !UP2, `(.L_x_1113) ;  /* 0x000000010a307547 */ /* 0x000fea000b800000 */
[----:B------:R-:W-:Y:S01]  /*6f90*/  LOP3.LUT P0, RZ, R150, 0xff00, RZ, 0xc0, !PT ;  /* 0x0000ff0096ff7812 */ /* 0x000fe2000780c0ff */
[----:B------:R-:W-:Y:S01]  /*6fa0*/  FMUL.FTZ R89, R89, UR23 ;  /* 0x0000001759597c20 */ /* 0x000fe20008410000 */
[----:B------:R-:W-:-:S03]  /*6fb0*/  IMAD.MOV.U32 R156, RZ, RZ, RZ ;  /* 0x000000ffff9c7224 */ /* 0x000fc600078e00ff */
[----:B------:R-:W-:Y:S01]  /*6fc0*/  FMUL.FTZ R158, R89, UR22 ;  /* 0x00000016599e7c20 */ /* 0x000fe20008410000 */
[----:B------:R-:W-:-:S07]  /*6fd0*/  HFMA2 R89, -RZ, RZ, 0, 0 ;  /* 0x00000000ff597431 */ /* 0x000fce00000001ff */
[----:B------:R-:W-:-:S05]  /*6fe0*/  @P0 SHF.L.U32 R91, R3, 0x10, RZ ;  /* 0x00000010035b0819 */ /* 0x000fca00000006ff */
[----:B------:R-:W-:Y:S01]  /*6ff0*/  @P0 FMUL.FTZ R89, R158, R91 ;  /* 0x0000005b9e590220 */ /* 0x000fe20000410000 */
[----:B------:R-:W-:-:S04]  /*7000*/  @P0 SHF.L.U32 R91, R147, 0x10, RZ ;  /* 0x00000010935b0819 */ /* 0x000fc800000006ff */
[----:B------:R-:W-:Y:S01]  /*7010*/  F2FP.BF16.F32.PACK_AB R89, RZ, R89 ;  /* 0x00000059ff59723e */ /* 0x000fe200000010ff */
[----:B------:R-:W-:-:S03]  /*7020*/  @P0 FMUL.FTZ R156, R91, R158 ;  /* 0x0000009e5b9c0220 */ /* 0x000fc60000410000 */
[----:B------:R-:W-:Y:S01]  /*7030*/  PRMT R151, R89, 0x7610, R151 ;  /* 0x0000761059977816 */ /* 0x000fe20000000097 */
[----:B------:R-:W-:-:S07]  /*7040*/  FADD.FTZ R69, R69, R156 ;  /* 0x0000009c45457221 */ /* 0x000fce0000010000 */
.L_x_1113:
[----:B------:R-:W-:Y:S05]  /*7050*/  BRA.U !UP2, `(.L_x_1114) ;  /* 0x000000010a307547 */ /* 0x000fea000b800000 */
[----:B------:R-:W-:Y:S01]  /*7060*/  LOP3.LUT P0, RZ, R150, 0xff0000, RZ, 0xc0, !PT ;  /* 0x00ff000096ff7812 */ /* 0x000fe2000780c0ff */
        /* <DEDUP_REMOVED lines=11> */
.L_x_1114:
[----:B------:R-:W-:Y:S02]  /*7120*/  F2FP.BF16.F32.PACK_AB R90, RZ, R90 ;  /* 0x0000005aff5a723e */ /* 0x000fe400000010ff */
[----:B------:R-:W-:Y:S02]  /*7130*/  F2FP.BF16.F32.PACK_AB R157, RZ, R88 ;  /* 0x00000058ff9d723e */ /* 0x000fe400000010ff */
        /* <DEDUP_REMOVED lines=15> */
.L_x_1111:
[----:B------:R-:W-:Y:S01]  /*7230*/  ISETP.LT.AND P0, PT, RZ, UR32, PT ;  /* 0x00000020ff007c0c */ /* 0x000fe2000bf01270 */
[----:B------:R-:W-:-:S12]  /*7240*/  BRA.U !UP2, `(.L_x_1116) ;  /* 0x000000010a407547 */ /* 0x000fd8000b800000 */
[----:B0123--:R-:W-:Y:S01]  /*7250*/  @P0 FFMA.FTZ R89, R93, UR11, R154 ;  /* 0x0000000b5d590c23 */ /* 0x00ffe2000801009a */
        /* <DEDUP_REMOVED lines=15> */
.L_x_1116:
[----:B------:R-:W-:Y:S05]  /*7350*/  BRA.U !UP2, `(.L_x_1117) ;  /* 0x000000010a407547 */ /* 0x000fea000b800000 */
[----:B0123--:R-:W-:Y:S01]  /*7360*/  SHF.R.U64 R88, R100, 0x10, R101 ;  /* 0x0000001064587819 */ /* 0x00ffe20000001265 */
        /* <DEDUP_REMOVED lines=15> */
.L_x_1117:
[----:B------:R-:W-:Y:S05]  /*7460*/  BRA.U !UP2, `(.L_x_1118) ;  /* 0x000000010a407547 */ /* 0x000fea000b800000 */
        /* <DEDUP_REMOVED lines=8> */
[----:B------:R-:W-:Y:S01]  /*74f0*/  IMAD.MOV.U32 R88, RZ, RZ, RZ ;  /* 0x000000ffff587224 */ /* 0x000fe200078e00ff */
[----:B------:R-:W-:Y:S02]  /*7500*/  @P1 SHF.L.U32 R91, R146, 0x10, RZ ;  /* 0x00000010925b1819 */ /* 0x000fe400000006ff */
[-C--:B------:R-:W-:Y:S01]  /*7510*/  @P1 FMUL.FTZ R88, R89, R90.reuse ;  /* 0x0000005a59581220 */ /* 0x080fe20000410000 */
[----:B------:R-:W-:Y:S02]  /*7520*/  MOV R89, RZ ;  /* 0x000000ff00597202 */ /* 0x000fe40000000f00 */
[----:B------:R-:W-:-:S02]  /*7530*/  @P1 FMUL.FTZ R89, R91, R90 ;  /* 0x0000005a5b591220 */ /* 0x000fc40000410000 */
[----:B------:R-:W-:Y:S02]  /*7540*/  F2FP.BF16.F32.PACK_AB R88, RZ, R88 ;  /* 0x00000058ff58723e */ /* 0x000fe400000010ff */
[----:B------:R-:W-:Y:S02]  /*7550*/  FADD.FTZ R70, R70, R89 ;  /* 0x0000005946467221 */ /* 0x000fe40000010000 */
[----:B------:R-:W-:-:S07]  /*7560*/  PRMT R152, R88, 0x7610, R152 ;  /* 0x0000761058987816 */ /* 0x000fce0000000098 */
.L_x_1118:
[----:B------:R-:W-:Y:S05]  /*7570*/  BRA.U !UP2, `(.L_x_1115) ;  /* 0x0000000d0aa87547 */ /* 0x000fea000b800000 */
[----:B0123--:R-:W-:Y:S01]  /*7580*/  SHF.R.U32.HI R88, RZ, 0x10, R101 ;  /* 0x00000010ff587819 */ /* 0x00ffe20000011665 */
        /* <DEDUP_REMOVED lines=16> */
.L_x_1110:
[----:B------:R-:W-:Y:S05]  /*7690*/  BRA.U !UP1, `(.L_x_1119) ;  /* 0x0000000509707547 */ /* 0x000fea000b800000 */
[--C-:B0123--:R-:W-:Y:S01]  /*76a0*/  FFMA.FTZ R88, R14, UR11, R154.reuse ;  /* 0x0000000b0e587c23 */ /* 0x10ffe2000801009a */
[----:B------:R-:W-:Y:S01]  /*76b0*/  FFMA.FTZ R89, R93, UR11, R154 ;  /* 0x0000000b5d597c23 */ /* 0x000fe2000801009a */
[----:B------:R-:W-:Y:S02]  /*76c0*/  ISETP.LT.AND P0, PT, RZ, UR32, PT ;  /* 0x00000020ff007c0c */ /* 0x000fe4000bf01270 */
[----:B------:R-:W-:Y:S01]  /*76d0*/  FADD.FTZ R88, R15, -R88 ;  /* 0x800000580f587221 */ /* 0x000fe20000010000 */
[----:B------:R-:W-:-:S03]  /*76e0*/  FADD.FTZ R89, R92, -R89 ;  /* 0x800000595c597221 */ /* 0x000fc60000010000 */
[----:B------:R-:W-:Y:S01]  /*76f0*/  FMUL.FTZ R156, R88, UR29 ;  /* 0x0000001d589c7c20 */ /* 0x000fe20008410000 */
[----:B------:R-:W-:-:S04]  /*7700*/  FMUL.FTZ R158, R89, UR29 ;  /* 0x0000001d599e7c20 */ /* 0x000fc80008410000 */
[----:B------:R-:W-:Y:S02]  /*7710*/  FSEL R156, R156, RZ, P0 ;  /* 0x000000ff9c9c7208 */ /* 0x000fe40000000000 */
[----:B------:R-:W-:Y:S01]  /*7720*/  FSEL R158, R158, RZ, P0 ;  /* 0x000000ff9e9e7208 */ /* 0x000fe20000000000 */
[----:B------:R-:W-:Y:S06]  /*7730*/  BRA.U !UP2, `(.L_x_1120) ;  /* 0x000000010a407547 */ /* 0x000fec000b800000 */
[----:B------:R-:W-:-:S13]  /*7740*/  LOP3.LUT P1, RZ, R150, 0xff, RZ, 0xc0, !PT ;  /* 0x000000ff96ff7812 */ /* 0x000fda000782c0ff */
        /* <DEDUP_REMOVED lines=15> */
.L_x_1120:
[----:B------:R-:W-:Y:S05]  /*7840*/  BRA.U !UP2, `(.L_x_1121) ;  /* 0x000000010a407547 */ /* 0x000fea000b800000 */
        /* <DEDUP_REMOVED lines=16> */
.L_x_1121:
[----:B------:R-:W-:Y:S01]  /*7950*/  FFMA.FTZ R89, R95, UR11, R154 ;  /* 0x0000000b5f597c23 */ /* 0x000fe2000801009a */
[----:B------:R-:W-:Y:S02]  /*7960*/  F2FP.BF16.F32.PACK_AB R158, RZ, R158 ;  /* 0x0000009eff9e723e */ /* 0x000fe400000010ff */
[----:B------:R-:W-:Y:S01]  /*7970*/  F2FP.BF16.F32.PACK_AB R156, RZ, R156 ;  /* 0x0000009cff9c723e */ /* 0x000fe200000010ff */
[----:B------:R-:W-:-:S04]  /*7980*/  FADD.FTZ R89, R94, -R89 ;  /* 0x800000595e597221 */ /* 0x000fc80000010000 */
[----:B------:R-:W-:-:S05]  /*7990*/  FMUL.FTZ R160, R89, UR29 ;  /* 0x0000001d59a07c20 */ /* 0x000fca0008410000 */
        /* <DEDUP_REMOVED lines=18> */
.L_x_1122:
[----:B------:R-:W-:Y:S01]  /*7ac0*/  FFMA.FTZ R88, R16, UR11, R154 ;  /* 0x0000000b10587c23 */ /* 0x000fe2000801009a */
[----:B------:R-:W-:Y:S02]  /*7ad0*/  F2FP.BF16.F32.PACK_AB R160, RZ, R160 ;  /* 0x000000a0ffa0723e */ /* 0x000fe400000010ff */
[----:B------:R-:W-:Y:S01]  /*7ae0*/  PRMT R161, R158, 0x7610, R161 ;  /* 0x000076109ea17816 */ /* 0x000fe200000000a1 */
[----:B------:R-:W-:Y:S01]  /*7af0*/  FADD.FTZ R88, R17, -R88 ;  /* 0x8000005811587221 */ /* 0x000fe20000010000 */
[----:B------:R-:W-:-:S03]  /*7b00*/  PRMT R159, R156, 0x7610, R159 ;  /* 0x000076109c9f7816 */ /* 0x000fc6000000009f */
        /* <DEDUP_REMOVED lines=9> */
[----:B------:R-:W-:Y:S01]  /*7ba0*/  @P0 SHF.L.U32 R88, R4, 0x10, RZ ;  /* 0x0000001004580819 */ /* 0x000fe200000006ff */
[----:B------:R-:W-:Y:S02]  /*7bb0*/  IMAD.MOV.U32 R89, RZ, RZ, RZ ;  /* 0x000000ffff597224 */ /* 0x000fe400078e00ff */
        /* <DEDUP_REMOVED lines=10> */
.L_x_1119:
[----:B------:R-:W-:Y:S05]  /*7c60*/  BRA.U !UP2, `(.L_x_1123) ;  /* 0x000000010a787547 */ /* 0x000fea000b800000 */
[----:B------:R-:W-:Y:S01]  /*7c70*/  LOP3.LUT P0, RZ, R150, 0xff, RZ, 0xc0, !PT ;  /* 0x000000ff96ff7812 */ /* 0x000fe2000780c0ff */
[----:B------:R-:W-:Y:S01]  /*7c80*/  BSSY.RECONVERGENT B0, `(.L_x_1124) ;  /* 0x000000c000007945 */ /* 0x000fe20003800200 */
[----:B0123--:R-:W-:-:S11]  /*7c90*/  MOV R89, RZ ;  /* 0x000000ff00597202 */ /* 0x00ffd60000000f00 */
        /* <DEDUP_REMOVED lines=10> */
.L_x_1125:
[----:B------:R-:W-:Y:S05]  /*7d40*/  BSYNC.RECONVERGENT B0 ;  /* 0x0000000000007941 */ /* 0x000fea0003800200 */
.L_x_1124:
        /* <DEDUP_REMOVED lines=13> */
.L_x_1127:
[----:B------:R-:W-:Y:S05]  /*7e20*/  BSYNC.RECONVERGENT B0 ;  /* 0x0000000000007941 */ /* 0x000fea0003800200 */
.L_x_1126:
[----:B------:R-:W-:Y:S02]  /*7e30*/  F2FP.BF16.F32.PACK_AB R153, RZ, R68 ;  /* 0x00000044ff99723e */ /* 0x000fe400000010ff */
[----:B------:R-:W-:-:S07]  /*7e40*/  MOV R68, R89 ;  /* 0x0000005900447202 */ /* 0x000fce0000000f00 */
.L_x_1123:
[----:B------:R-:W-:Y:S05]  /*7e50*/  BRA.U !UP2, `(.L_x_1128) ;  /* 0x000000010a787547 */ /* 0x000fea000b800000 */
[----:B------:R-:W-:Y:S01]  /*7e60*/  LOP3.LUT P0, RZ, R150, 0xff00, RZ, 0xc0, !PT ;  /* 0x0000ff0096ff7812 */ /* 0x000fe2000780c0ff */
[----:B------:R-:W-:Y:S01]  /*7e70*/  BSSY.RECONVERGENT B0, `(.L_x_1129) ;  /* 0x000000c000007945 */ /* 0x000fe20003800200 */
[----:B0123--:R-:W-:-:S11]  /*7e80*/  HFMA2 R88, -RZ, RZ, 0, 0 ;  /* 0x00000000ff587431 */ /* 0x00ffd600000001ff */
        /* <DEDUP_REMOVED lines=10> */
.L_x_1130:
[----:B------:R-:W-:Y:S05]  /*7f30*/  BSYNC.RECONVERGENT B0 ;  /* 0x0000000000007941 */ /* 0x000fea0003800200 */
.L_x_1129:
        /* <DEDUP_REMOVED lines=13> */
.L_x_1132:
[----:B------:R-:W-:Y:S05]  /*8010*/  BSYNC.RECONVERGENT B0 ;  /* 0x0000000000007941 */ /* 0x000fea0003800200 */
.L_x_1131:
[----:B------:R-:W-:Y:S02]  /*8020*/  F2FP.BF16.F32.PACK_AB R151, RZ, R69 ;  /* 0x00000045ff97723e */ /* 0x000fe400000010ff */
[----:B------:R-:W-:-:S07]  /*8030*/  MOV R69, R88 ;  /* 0x0000005800457202 */ /* 0x000fce0000000f00 */
.L_x_1128:
[----:B------:R-:W-:Y:S05]  /*8040*/  BRA.U !UP2, `(.L_x_1133) ;  /* 0x000000010a787547 */ /* 0x000fea000b800000 */
[----:B------:R-:W-:Y:S01]  /*8050*/  LOP3.LUT P0, RZ, R150, 0xff0000, RZ, 0xc0, !PT ;  /* 0x00ff000096ff7812 */ /* 0x000fe2000780c0ff */
[----:B------:R-:W-:Y:S01]  /*8060*/  BSSY.RECONVERGENT B0, `(.L_x_1134) ;  /* 0x000000c000007945 */ /* 0x000fe20003800200 */
[----:B0123--:R-:W-:-:S11]  /*8070*/  HFMA2 R89, -RZ, RZ, 0, 0 ;  /* 0x00000000ff597431 */ /* 0x00ffd600000001ff */
        /* <DEDUP_REMOVED lines=10> */
.L_x_1135:
[----:B------:R-:W-:Y:S05]  /*8120*/  BSYNC.RECONVERGENT B0 ;  /* 0x0000000000007941 */ /* 0x000fea0003800200 */
.L_x_1134:
        /* <DEDUP_REMOVED lines=13> */
.L_x_1137:
[----:B------:R-:W-:Y:S05]  /*8200*/  BSYNC.RECONVERGENT B0 ;  /* 0x0000000000007941 */ /* 0x000fea0003800200 */
.L_x_1136:
[----:B------:R-:W-:Y:S02]  /*8210*/  F2FP.BF16.F32.PACK_AB R152, RZ, R70 ;  /* 0x00000046ff98723e */ /* 0x000fe400000010ff */
[----:B------:R-:W-:-:S07]  /*8220*/  MOV R70, R89 ;  /* 0x0000005900467202 */ /* 0x000fce0000000f00 */
.L_x_1133:
[----:B------:R-:W-:Y:S05]  /*8230*/  BRA.U !UP2, `(.L_x_1115) ;  /* 0x000000010a787547 */ /* 0x000fea000b800000 */
[----:B------:R-:W-:Y:S01]  /*8240*/  ISETP.GE.U32.AND P0, PT, R150, 0x1000000, PT ;  /* 0x010000009600780c */ /* 0x000fe20003f06070 */
[----:B------:R-:W-:Y:S01]  /*8250*/  BSSY.RECONVERGENT B0, `(.L_x_1138) ;  /* 0x000000c000007945 */ /* 0x000fe20003800200 */
[----:B0123--:R-:W-:-:S11]  /*8260*/  IMAD.MOV.U32 R88, RZ, RZ, RZ ;  /* 0x000000ffff587224 */ /* 0x00ffd600078e00ff */
        /* <DEDUP_REMOVED lines=10> */
.L_x_1139:
[----:B------:R-:W-:Y:S05]  /*8310*/  BSYNC.RECONVERGENT B0 ;  /* 0x0000000000007941 */ /* 0x000fea0003800200 */
.L_x_1138:
        /* <DEDUP_REMOVED lines=13> */
.L_x_1141:
[----:B------:R-:W-:Y:S05]  /*83f0*/  BSYNC.RECONVERGENT B0 ;  /* 0x0000000000007941 */ /* 0x000fea0003800200 */
.L_x_1140:
[----:B------:R-:W-:Y:S02]  /*8400*/  F2FP.BF16.F32.PACK_AB R149, RZ, R71 ;  /* 0x00000047ff95723e */ /* 0x000fe400000010ff */
[----:B------:R-:W-:-:S07]  /*8410*/  MOV R71, R88 ;  /* 0x0000005800477202 */ /* 0x000fce0000000f00 */
.L_x_1115:
        /* <DEDUP_REMOVED lines=10> */
.L_x_1142:
        /* <DEDUP_REMOVED lines=10> */
.L_x_1143:
[----:B------:R-:W-:Y:S01]  /*8560*/  IADD3 R155, PT, PT, R155, 0x200, RZ ;  /* 0x000002009b9b7810 */ /* 0x000fe20007ffe0ff */
[----:B------:R-:W-:Y:S06]  /*8570*/  BRA.U !UP2, `(.L_x_1144) ;  /* 0x000000010a1c7547 */ /* 0x000fec000b800000 */
[----:B01234-:R-:W0:Y:S02]  /*8580*/  LDC.64 R88, c[0x0][0x390] ;  /* 0x0000e400ff587b82 */ /* 0x01fe240000000a00 */
[----:B0-----:R-:W-:-:S06]  /*8590*/  IMAD.WIDE.U32 R88, R155, 0x8, R88 ;  /* 0x000000089b587825 */ /* 0x001fcc00078e0058 */
[----:B------:R-:W2:Y:S02]  /*85a0*/  LDG.E.64 R88, desc[UR20][R88.64] ;  /* 0x0000001458587981 */ /* 0x000ea4000c1e1b00 */
[C-C-:B--2---:R-:W-:Y:S02]  /*85b0*/  SHF.R.U64 R147, R88.reuse, 0x10, R89.reuse ;  /* 0x0000001058937819 */ /* 0x144fe40000001259 */
[----:B------:R-:W-:Y:S02]  /*85c0*/  PRMT R144, R88, 0x7610, R144 ;  /* 0x0000761058907816 */ /* 0x000fe40000000090 */
[----:B------:R-:W-:Y:S02]  /*85d0*/  SHF.R.U32.HI R145, RZ, 0x10, R89 ;  /* 0x00000010ff917819 */ /* 0x000fe40000011659 */
[----:B------:R-:W-:-:S07]  /*85e0*/  PRMT R146, R89, 0x7610, R146 ;  /* 0x0000761059927816 */ /* 0x000fce0000000092 */
.L_x_1144:
[----:B------:R-:W-:Y:S05]  /*85f0*/  BRA.U !UP0, `(.L_x_1145) ;  /* 0x0000000908507547 */ /* 0x000fea000b800000 */
[----:B------:R-:W-:Y:S05]  /*8600*/  BRA.U !UP1, `(.L_x_1146) ;  /* 0x0000000509347547 */ /* 0x000fea000b800000 */
[----:B------:R-:W-:Y:S02]  /*8610*/  ISETP.LT.AND P0, PT, RZ, UR32, PT ;  /* 0x00000020ff007c0c */ /* 0x000fe4000bf01270 */
[----:B01234-:R-:W-:-:S04]  /*8620*/  SHF.R.U64 R89, R98, 0x10, R99 ;  /* 0x0000001062597819 */ /* 0x01ffc80000001263 */
        /* <DEDUP_REMOVED lines=30> */
[----:B------:R-:W-:-:S03]  /*8810*/  FADD.FTZ R72, R72, R91 ;  /* 0x0000005b48487221 */ /* 0x000fc60000010000 */
[----:B------:R-:W-:-:S07]  /*8820*/  PRMT R153, R150, 0x7610, R153 ;  /* 0x0000761096997816 */ /* 0x000fce0000000099 */
.L_x_1147:
[----:B------:R-:W-:Y:S05]  /*8830*/  BRA.U !UP2, `(.L_x_1148) ;  /* 0x000000010a307547 */ /* 0x000fea000b800000 */
[----:B------:R-:W-:Y:S01]  /*8840*/  LOP3.LUT P0, RZ, R143, 0xff00, RZ, 0xc0, !PT ;  /* 0x0000ff008fff7812 */ /* 0x000fe2000780c0ff */
[----:B------:R-:W-:Y:S01]  /*8850*/  FMUL.FTZ R89, R89, UR23 ;  /* 0x0000001759597c20 */ /* 0x000fe20008410000 */
[----:B------:R-:W-:-:S03]  /*8860*/  MOV R150, RZ ;  /* 0x000000ff00967202 */ /* 0x000fc60000000f00 */
[----:B------:R-:W-:Y:S01]  /*8870*/  FMUL.FTZ R154, R89, UR22 ;  /* 0x00000016599a7c20 */ /* 0x000fe20008410000 */
[----:B------:R-:W-:-:S07]  /*8880*/  HFMA2 R89, -RZ, RZ, 0, 0 ;  /* 0x00000000ff597431 */ /* 0x000fce00000001ff */
[----:B------:R-:W-:-:S05]  /*8890*/  @P0 SHF.L.U32 R91, R0, 0x10, RZ ;  /* 0x00000010005b0819 */ /* 0x000fca00000006ff */
[----:B------:R-:W-:Y:S01]  /*88a0*/  @P0 FMUL.FTZ R89, R154, R91 ;  /* 0x0000005b9a590220 */ /* 0x000fe20000410000 */
[----:B------:R-:W-:-:S04]  /*88b0*/  @P0 IMAD.U32 R91, R147, 0x10000, RZ ;  /* 0x00010000935b0824 */ /* 0x000fc800078e00ff */
[----:B------:R-:W-:Y:S01]  /*88c0*/  @P0 FMUL.FTZ R150, R91, R154 ;  /* 0x0000009a5b960220 */ /* 0x000fe20000410000 */
[----:B------:R-:W-:-:S03]  /*88d0*/  F2FP.BF16.F32.PACK_AB R89, RZ, R89 ;  /* 0x00000059ff59723e */ /* 0x000fc600000010ff */
[----:B------:R-:W-:Y:S01]  /*88e0*/  FADD.FTZ R73, R73, R150 ;  /* 0x0000009649497221 */ /* 0x000fe20000010000 */
[----:B------:R-:W-:-:S07]  /*88f0*/  PRMT R151, R89, 0x7610, R151 ;  /* 0x0000761059977816 */ /* 0x000fce0000000097 */
.L_x_1148:
[----:B------:R-:W-:Y:S05]  /*8900*/  BRA.U !UP2, `(.L_x_1149) ;  /* 0x000000010a307547 */ /* 0x000fea000b800000 */
        /* <DEDUP_REMOVED lines=12> */
.L_x_1149:
[----:B------:R-:W-:Y:S02]  /*89d0*/  F2FP.BF16.F32.PACK_AB R90, RZ, R90 ;  /* 0x0000005aff5a723e */ /* 0x000fe400000010ff */
[----:B------:R-:W-:Y:S02]  /*89e0*/  F2FP.BF16.F32.PACK_AB R157, RZ, R88 ;  /* 0x00000058ff9d723e */ /* 0x000fe400000010ff */
[----:B------:R-:W-:Y:S01]  /*89f0*/  PRMT R160, R90, 0x7610, R160 ;  /* 0x000076105aa07816 */ /* 0x000fe200000000a0 */
[----:B------:R-:W-:Y:S06]  /*8a00*/  BRA.U !UP2, `(.L_x_1150) ;  /* 0x000000110a607547 */ /* 0x000fec000b800000 */
[----:B------:R-:W-:Y:S01]  /*8a10*/  ISETP.GE.U32.AND P0, PT, R143, 0x1000000, PT ;  /* 0x010000008f00780c */ /* 0x000fe20003f06070 */
        /* <DEDUP_REMOVED lines=10> */
[----:B------:R-:W-:Y:S01]  /*8ac0*/  PRMT R149, R89, 0x7610, R149 ;  /* 0x0000761059957816 */ /* 0x000fe20000000095 */
[----:B------:R-:W-:Y:S06]  /*8ad0*/  BRA `(.L_x_1150) ;  /* 0x00000010002c7947 */ /* 0x000fec0003800000 */
.L_x_1146:
[----:B------:R-:W-:Y:S01]  /*8ae0*/  ISETP.LT.AND P0, PT, RZ, UR32, PT ;  /* 0x00000020ff007c0c */ /* 0x000fe2000bf01270 */
[----:B------:R-:W-:-:S12]  /*8af0*/  BRA.U !UP2, `(.L_x_1151) ;  /* 0x000000010a407547 */ /* 0x000fd8000b800000 */
[----:B01234-:R-:W-:Y:S01]  /*8b00*/  @P0 FFMA.FTZ R89, R97, UR11, R154 ;  /* 0x0000000b61590c23 */ /* 0x01ffe2000801009a */
        /* <DEDUP_REMOVED lines=9> */
[-C--:B------:R-:W-:Y:S01]  /*8ba0*/  @P1 FMUL.FTZ R88, R89, R90.reuse ;  /* 0x0000005a59581220 */ /* 0x080fe20000410000 */
[----:B------:R-:W-:Y:S02]  /*8bb0*/  MOV R89, RZ ;  /* 0x000000ff00597202 */ /* 0x000fe40000000f00 */
[----:B------:R-:W-:-:S02]  /*8bc0*/  @P1 FMUL.FTZ R89, R91, R90 ;  /* 0x0000005a5b591220 */ /* 0x000fc40000410000 */
[----:B------:R-:W-:Y:S02]  /*8bd0*/  F2FP.BF16.F32.PACK_AB R88, RZ, R88 ;  /* 0x00000058ff58723e */ /* 0x000fe400000010ff */
[----:B------:R-:W-:Y:S02]  /*8be0*/  FADD.FTZ R72, R72, R89 ;  /* 0x0000005948487221 */ /* 0x000fe40000010000 */
[----:B------:R-:W-:-:S07]  /*8bf0*/  PRMT R153, R88, 0x7610, R153 ;  /* 0x0000761058997816 */ /* 0x000fce0000000099 */
.L_x_1151:
[----:B------:R-:W-:Y:S05]  /*8c00*/  BRA.U !UP2, `(.L_x_1152) ;  /* 0x000000010a407547 */ /* 0x000fea000b800000 */
[----:B01234-:R-:W-:Y:S01]  /*8c10*/  SHF.R.U64 R88, R98, 0x10, R99 ;  /* 0x0000001062587819 */ /* 0x01ffe20000001263 */
        /* <DEDUP_REMOVED lines=15> */
.L_x_1152:
[----:B------:R-:W-:Y:S05]  /*8d10*/  BRA.U !UP2, `(.L_x_1153) ;  /* 0x000000010a407547 */ /* 0x000fea000b800000 */
[----:B01234-:R-:W-:Y:S01]  /*8d20*/  @P0 FFMA.FTZ R89, R129, UR11, R154 ;  /* 0x0000000b81590c23 */ /* 0x01ffe2000801009a */
[----:B------:R-:W-:Y:S02]  /*8d30*/  SHF.L.U32 R88, R99, 0x10, RZ ;  /* 0x0000001063587819 */ /* 0x000fe400000006ff */
[----:B------:R-:W-:Y:S01]  /*8d40*/  LOP3.LUT P1, RZ, R143, 0xff0000, RZ, 0xc0, !PT ;  /* 0x00ff00008fff7812 */ /* 0x000fe2000782c0ff */
[----:B------:R-:W-:-:S04]  /*8d50*/  @P0 FADD.FTZ R89, R128, -R89 ;  /* 0x8000005980590221 */ /* 0x000fc80000010000 */
[----:B------:R-:W-:-:S04]  /*8d60*/  @P0 FFMA.FTZ R88, R89, UR29, R88 ;  /* 0x0000001d59580c23 */ /* 0x000fc80008010058 */
[----:B------:R-:W-:-:S04]  /*8d70*/  FMUL.FTZ R88, R88, UR23 ;  /* 0x0000001758587c20 */ /* 0x000fc80008410000 */
[----:B------:R-:W-:Y:S01]  /*8d80*/  FMUL.FTZ R90, R88, UR22 ;  /* 0x00000016585a7c20 */ /* 0x000fe20008410000 */
[----:B------:R-:W-:Y:S02]  /*8d90*/  @P1 IMAD.U32 R89, R127, 0x10000, RZ ;  /* 0x000100007f591824 */ /* 0x000fe400078e00ff */
[----:B------:R-:W-:Y:S01]  /*8da0*/  HFMA2 R88, -RZ, RZ, 0, 0 ;  /* 0x00000000ff587431 */ /* 0x000fe200000001ff */
[----:B------:R-:W-:Y:S01]  /*8db0*/  @P1 SHF.L.U32 R91, R146, 0x10, RZ ;  /* 0x00000010925b1819 */ /* 0x000fe200000006ff */
[----:B------:R-:W-:Y:S01]  /*8dc0*/  @P1 FMUL.FTZ R88, R89, R90 ;  /* 0x0000005a59581220 */ /* 0x000fe20000410000 */
[----:B------:R-:W-:-:S03]  /*8dd0*/  MOV R89, RZ ;  /* 0x000000ff00597202 */ /* 0x000fc60000000f00 */
[----:B------:R-:W-:Y:S01]  /*8de0*/  @P1 FMUL.FTZ R89, R91, R90 ;  /* 0x0000005a5b591220 */ /* 0x000fe20000410000 */
[----:B------:R-:W-:-:S03]  /*8df0*/  F2FP.BF16.F32.PACK_AB R88, RZ, R88 ;  /* 0x00000058ff58723e */ /* 0x000fc600000010ff */
[----:B------:R-:W-:Y:S01]  /*8e00*/  FADD.FTZ R74, R74, R89 ;  /* 0x000000594a4a7221 */ /* 0x000fe20000010000 */
[----:B------:R-:W-:-:S07]  /*8e10*/  PRMT R152, R88, 0x7610, R152 ;  /* 0x0000761058987816 */ /* 0x000fce0000000098 */
.L_x_1153:
[----:B------:R-:W-:Y:S05]  /*8e20*/  BRA.U !UP2, `(.L_x_1150) ;  /* 0x0000000d0a587547 */ /* 0x000fea000b800000 */
[----:B01234-:R-:W-:Y:S01]  /*8e30*/  SHF.R.U32.HI R88, RZ, 0x10, R99 ;  /* 0x00000010ff587819 */ /* 0x01ffe20000011663 */
        /* <DEDUP_REMOVED lines=16> */
.L_x_1145:
[----:B------:R-:W-:Y:S05]  /*8f40*/  BRA.U !UP1, `(.L_x_1154) ;  /* 0x0000000509587547 */ /* 0x000fea000b800000 */
[--C-:B01234-:R-:W-:Y:S01]  /*8f50*/  FFMA.FTZ R89, R97, UR11, R154.reuse ;  /* 0x0000000b61597c23 */ /* 0x11ffe2000801009a */
[--C-:B------:R-:W-:Y:S01]  /*8f60*/  FFMA.FTZ R88, R18, UR11, R154.reuse ;  /* 0x0000000b12587c23 */ /* 0x100fe2000801009a */
[--C-:B------:R-:W-:Y:S01]  /*8f70*/  FFMA.FTZ R91, R129, UR11, R154.reuse ;  /* 0x0000000b815b7c23 */ /* 0x100fe2000801009a */
[----:B------:R-:W-:Y:S01]  /*8f80*/  FFMA.FTZ R154, R20, UR11, R154 ;  /* 0x0000000b149a7c23 */ /* 0x000fe2000801009a */
[----:B------:R-:W-:Y:S01]  /*8f90*/  FADD.FTZ R89, R96, -R89 ;  /* 0x8000005960597221 */ /* 0x000fe20000010000 */
[----:B------:R-:W-:Y:S01]  /*8fa0*/  FADD.FTZ R88, R19, -R88 ;  /* 0x8000005813587221 */ /* 0x000fe20000010000 */
[----:B------:R-:W-:Y:S01]  /*8fb0*/  ISETP.LT.AND P0, PT, RZ, UR32, PT ;  /* 0x00000020ff007c0c */ /* 0x000fe2000bf01270 */
[----:B------:R-:W-:Y:S01]  /*8fc0*/  FADD.FTZ R156, R128, -R91 ;  /* 0x8000005b809c7221 */ /* 0x000fe20000010000 */
[----:B------:R-:W-:Y:S01]  /*8fd0*/  FMUL.FTZ R158, R89, UR29 ;  /* 0x0000001d599e7c20 */ /* 0x000fe20008410000 */
[----:B------:R-:W-:Y:S01]  /*8fe0*/  FADD.FTZ R154, R21, -R154 ;  /* 0x8000009a159a7221 */ /* 0x000fe20000010000 */
[----:B------:R-:W-:-:S03]  /*8ff0*/  FMUL.FTZ R150, R88, UR29 ;  /* 0x0000001d58967c20 */ /* 0x000fc60008410000 */
        /* <DEDUP_REMOVED lines=18> */
.L_x_1155:
[----:B------:R-:W-:Y:S01]  /*9120*/  F2FP.BF16.F32.PACK_AB R161, RZ, R158 ;  /* 0x0000009effa1723e */ /* 0x000fe200000010ff */
[----:B------:R-:W-:Y:S01]  /*9130*/  FMUL.FTZ R156, R156, UR29 ;  /* 0x0000001d9c9c7c20 */ /* 0x000fe20008410000 */
[----:B------:R-:W-:Y:S01]  /*9140*/  FMUL.FTZ R154, R154, UR29 ;  /* 0x0000001d9a9a7c20 */ /* 0x000fe20008410000 */
        /* <DEDUP_REMOVED lines=18> */
.L_x_1156:
[----:B------:R-:W-:Y:S02]  /*9270*/  F2FP.BF16.F32.PACK_AB R159, RZ, R150 ;  /* 0x00000096ff9f723e */ /* 0x000fe400000010ff */
        /* <DEDUP_REMOVED lines=19> */
.L_x_1157:
[----:B------:R-:W-:Y:S02]  /*93b0*/  F2FP.BF16.F32.PACK_AB R156, RZ, R156 ;  /* 0x0000009cff9c723e */ /* 0x000fe400000010ff */
[----:B------:R-:W-:Y:S02]  /*93c0*/  F2FP.BF16.F32.PACK_AB R157, RZ, R150 ;  /* 0x00000096ff9d723e */ /* 0x000fe400000010ff */
[----:B------:R-:W-:Y:S01]  /*93d0*/  PRMT R160, R156, 0x7610, R160 ;  /* 0x000076109ca07816 */ /* 0x000fe200000000a0 */
[----:B------:R-:W-:Y:S06]  /*93e0*/  BRA.U !UP2, `(.L_x_1150) ;  /* 0x000000050ae87547 */ /* 0x000fec000b800000 */
[----:B------:R-:W-:Y:S01]  /*93f0*/  ISETP.GE.U32.AND P0, PT, R143, 0x1000000, PT ;  /* 0x010000008f00780c */ /* 0x000fe20003f06070 */
[----:B------:R-:W-:Y:S01]  /*9400*/  FMUL.FTZ R150, R150, UR23 ;  /* 0x0000001796967c20 */ /* 0x000fe20008410000 */
[----:B------:R-:W-:-:S03]  /*9410*/  CS2R R88, SRZ ;  /* 0x0000000000587805 */ /* 0x000fc6000001ff00 */
[----:B------:R-:W-:-:S08]  /*9420*/  FMUL.FTZ R150, R150, UR22 ;  /* 0x0000001696967c20 */ /* 0x000fd00008410000 */
[----:B------:R-:W-:-:S05]  /*9430*/  @P0 SHF.L.U32 R91, R2, 0x10, RZ ;  /* 0x00000010025b0819 */ /* 0x000fca00000006ff */
[----:B------:R-:W-:Y:S01]  /*9440*/  @P0 FMUL.FTZ R89, R91, R150 ;  /* 0x000000965b590220 */ /* 0x000fe20000410000 */
[----:B------:R-:W-:-:S04]  /*9450*/  @P0 IMAD.U32 R91, R145, 0x10000, RZ ;  /* 0x00010000915b0824 */ /* 0x000fc800078e00ff */
[----:B------:R-:W-:Y:S01]  /*9460*/  @P0 FMUL.FTZ R88, R91, R150 ;  /* 0x000000965b580220 */ /* 0x000fe20000410000 */
[----:B------:R-:W-:-:S03]  /*9470*/  F2FP.BF16.F32.PACK_AB R89, RZ, R89 ;  /* 0x00000059ff59723e */ /* 0x000fc600000010ff */
[----:B------:R-:W-:Y:S01]  /*9480*/  FADD.FTZ R75, R75, R88 ;  /* 0x000000584b4b7221 */ /* 0x000fe20000010000 */
[----:B------:R-:W-:Y:S01]  /*9490*/  PRMT R149, R89, 0x7610, R149 ;  /* 0x0000761059957816 */ /* 0x000fe20000000095 */
[----:B------:R-:W-:Y:S06]  /*94a0*/  BRA `(.L_x_1150) ;  /* 0x0000000400b87947 */ /* 0x000fec0003800000 */
.L_x_1154:
[----:B------:R-:W-:Y:S05]  /*94b0*/  BRA.U !UP2, `(.L_x_1158) ;  /* 0x000000010a787547 */ /* 0x000fea000b800000 */
[----:B------:R-:W-:Y:S01]  /*94c0*/  LOP3.LUT P0, RZ, R143, 0xff, RZ, 0xc0, !PT ;  /* 0x000000ff8fff7812 */ /* 0x000fe2000780c0ff */
[----:B------:R-:W-:Y:S01]  /*94d0*/  BSSY.RECONVERGENT B0, `(.L_x_1159) ;  /* 0x000000c000007945 */ /* 0x000fe20003800200 */
[----:B01234-:R-:W-:-:S11]  /*94e0*/  HFMA2 R89, -RZ, RZ, 0, 0 ;  /* 0x00000000ff597431 */ /* 0x01ffd600000001ff */
        /* <DEDUP_REMOVED lines=10> */
.L_x_1160:
[----:B------:R-:W-:Y:S05]  /*9590*/  BSYNC.RECONVERGENT B0 ;  /* 0x0000000000007941 */ /* 0x000fea0003800200 */
.L_x_1159:
        /* <DEDUP_REMOVED lines=13> */
.L_x_1162:
[----:B------:R-:W-:Y:S05]  /*9670*/  BSYNC.RECONVERGENT B0 ;  /* 0x0000000000007941 */ /* 0x000fea0003800200 */
.L_x_1161:
[----:B------:R-:W-:Y:S02]  /*9680*/  F2FP.BF16.F32.PACK_AB R153, RZ, R72 ;  /* 0x00000048ff99723e */ /* 0x000fe400000010ff */
[----:B------:R-:W-:-:S07]  /*9690*/  MOV R72, R89 ;  /* 0x0000005900487202 */ /* 0x000fce0000000f00 */
.L_x_1158:
[----:B------:R-:W-:Y:S05]  /*96a0*/  BRA.U !UP2, `(.L_x_1163) ;  /* 0x000000010a787547 */ /* 0x000fea000b800000 */
[----:B------:R-:W-:Y:S01]  /*96b0*/  LOP3.LUT P0, RZ, R143, 0xff00, RZ, 0xc0, !PT ;  /* 0x0000ff008fff7812 */ /* 0x000fe2000780c0ff */
[----:B------:R-:W-:Y:S01]  /*96c0*/  BSSY.RECONVERGENT B0, `(.L_x_1164) ;  /* 0x000000c000007945 */ /* 0x000fe20003800200 */
[----:B01234-:R-:W-:-:S11]  /*96d0*/  HFMA2 R88, -RZ, RZ, 0, 0 ;  /* 0x00000000ff587431 */ /* 0x01ffd600000001ff */
        /* <DEDUP_REMOVED lines=10> */
.L_x_1165:
[----:B------:R-:W-:Y:S05]  /*9780*/  BSYNC.RECONVERGENT B0 ;  /* 0x0000000000007941 */ /* 0x000fea0003800200 */
.L_x_1164:
        /* <DEDUP_REMOVED lines=13> */
.L_x_1167:
[----:B------:R-:W-:Y:S05]  /*9860*/  BSYNC.RECONVERGENT B0 ;  /* 0x0000000000007941 */ /* 0x000fea0003800200 */
.L_x_1166:
[----:B------:R-:W-:Y:S02]  /*9870*/  F2FP.BF16.F32.PACK_AB R151, RZ, R73 ;  /* 0x00000049ff97723e */ /* 0x000fe400000010ff */
[----:B------:R-:W-:-:S07]  /*9880*/  MOV R73, R88 ;  /* 0x0000005800497202 */ /* 0x000fce0000000f00 */
.L_x_1163:
        /* <DEDUP_REMOVED lines=14> */
.L_x_1170:
[----:B------:R-:W-:Y:S05]  /*9970*/  BSYNC.RECONVERGENT B0 ;  /* 0x0000000000007941 */ /* 0x000fea0003800200 */
.L_x_1169:
        /* <DEDUP_REMOVED lines=13> */
.L_x_1172:
[----:B------:R-:W-:Y:S05]  /*9a50*/  BSYNC.RECONVERGENT B0 ;  /* 0x0000000000007941 */ /* 0x000fea0003800200 */
.L_x_1171:
[----:B------:R-:W-:Y:S02]  /*9a60*/  F2FP.BF16.F32.PACK_AB R152, RZ, R74 ;  /* 0x0000004aff98723e */ /* 0x000fe400000010ff */
[----:B------:R-:W-:-:S07]  /*9a70*/  MOV R74, R89 ;  /* 0x00000059004a7202 */ /* 0x000fce0000000f00 */
.L_x_1168:
[----:B------:R-:W-:Y:S05]  /*9a80*/  BRA.U !UP2, `(.L_x_1150) ;  /* 0x000000010a407547 */ /* 0x000fea000b800000 */
[----:B------:R-:W-:Y:S01]  /*9a90*/  FFMA.FTZ R154, R20, UR11, R154 ;  /* 0x0000000b149a7c23 */ /* 0x000fe2000801009a */
[----:B------:R-:W-:Y:S02]  /*9aa0*/  ISETP.GE.U32.AND P1, PT, R143, 0x1000000, PT ;  /* 0x010000008f00780c */ /* 0x000fe40003f26070 */
[----:B------:R-:W-:Y:S01]  /*9ab0*/  ISETP.LT.AND P0, PT, RZ, UR32, PT ;  /* 0x00000020ff007c0c */ /* 0x000fe2000bf01270 */
[----:B------:R-:W-:-:S04]  /*9ac0*/  FADD.FTZ R154, R21, -R154 ;  /* 0x8000009a159a7221 */ /* 0x000fc80000010000 */
[----:B01234-:R-:W-:-:S05]  /*9ad0*/  FMUL.FTZ R88, R154, UR29 ;  /* 0x0000001d9a587c20 */ /* 0x01ffca0008410000 */
[----:B------:R-:W-:Y:S02]  /*9ae0*/  FSEL R88, R88, RZ, P0 ;  /* 0x000000ff58587208 */ /* 0x000fe40000000000 */
[----:B------:R-:W-:-:S03]  /*9af0*/  @P1 SHF.L.U32 R91, R2, 0x10, RZ ;  /* 0x00000010025b1819 */ /* 0x000fc600000006ff */
[----:B------:R-:W-:-:S04]  /*9b00*/  FMUL.FTZ R88, R88, UR23 ;  /* 0x0000001758587c20 */ /* 0x000fc80008410000 */
        /* <DEDUP_REMOVED lines=8> */
.L_x_1150:
        /* <DEDUP_REMOVED lines=10> */
.L_x_1173:
        /* <DEDUP_REMOVED lines=9> */
.L_x_1174:
[----:B------:R-:W-:Y:S02]  /*9cc0*/  UIADD3 UR8, UPT, UPT, UR8, UR24, URZ ;  /* 0x0000001808087290 */ /* 0x000fe4000fffe0ff */
[----:B------:R-:W-:Y:S02]  /*9cd0*/  UPLOP3.LUT UP3, UPT, UPT, UPT, UP3, 0x40, 0x4 ;  /* 0x000000000004789c */ /* 0x000fe40003f6e830 */
[----:B------:R-:W-:-:S09]  /*9ce0*/  UISETP.GE.AND UP0, UPT, UR8, UR25, UPT ;  /* 0x000000190800728c */ /* 0x000fd2000bf06270 */
[----:B------:R-:W-:Y:S05]  /*9cf0*/  BRA.U !UP0, `(.L_x_1175) ;  /* 0xffffff6508d47547 */ /* 0x000fea000b83ffff */
.L_x_998:
[----:B------:R-:W5:Y:S08]  /*9d00*/  S2UR UR9, SR_CTAID.X ;  /* 0x00000000000979c3 */ /* 0x000f700000002500 */
[----:B------:R-:W5:Y:S08]  /*9d10*/  LDC R9, c[0x0][0x388] ;  /* 0x0000e200ff097b82 */ /* 0x000f700000000800 */
[----:B------:R-:W1:Y:S08]  /*9d20*/  LDC.64 R2, c[0x0][0x440] ;  /* 0x00011000ff027b82 */ /* 0x000e700000000a00 */
[----:B------:R-:W2:Y:S08]  /*9d30*/  LDC.64 R4, c[0x0][0x448] ;  /* 0x00011200ff047b82 */ /* 0x000eb00000000a00 */
[----:B------:R-:W3:Y:S01]  /*9d40*/  LDC.64 R6, c[0x0][0x460] ;  /* 0x00011800ff067b82 */ /* 0x000ee20000000a00 */
[----:B-----5:R-:W-:-:S05]  /*9d50*/  IMAD R9, R9, UR9, RZ ;  /* 0x0000000909097c24 */ /* 0x020fca000f8e02ff */
[----:B------:R-:W-:-:S05]  /*9d60*/  LEA.HI R9, R9, R142, RZ, 0x1e ;  /* 0x0000008e09097211 */ /* 0x000fca00078ff0ff */
[----:B-1----:R-:W-:-:S04]  /*9d70*/  IMAD.WIDE.U32 R2, R9, 0x10, R2 ;  /* 0x0000001009027825 */ /* 0x002fc800078e0002 */
[C---:B--2---:R-:W-:Y:S01]  /*9d80*/  IMAD.WIDE.U32 R4, R9.reuse, 0x10, R4 ;  /* 0x0000001009047825 */ /* 0x044fe200078e0004 */
[----:B0-----:R-:W-:Y:S04]  /*9d90*/  STG.E.128 desc[UR20][R2.64], R36 ;  /* 0x0000002402007986 */ /* 0x001fe8000c101d14 */
[----:B------:R-:W-:Y:S01]  /*9da0*/  STG.E.128 desc[UR20][R4.64], R84 ;  /* 0x0000005404007986 */ /* 0x000fe2000c101d14 */
        /* <DEDUP_REMOVED lines=15> */
.L_x_1176:
        /* <DEDUP_REMOVED lines=14> */
.L_x_10799:


//--------------------- .text._ZN10layer_norm13ln_bwd_kernelINS_13Kernel_traitsI6__halfS2_S2_S2_fjLj2560ELj1ELj1ELj4ELj8ENS_18Kernel_traits_baseILj2560ES2_S2_S2_S2_fjLj128EEEEELb0ELb0ELb0ELb0EEEvNS_9BwdParamsE --------------------------
	.section	.text._ZN10layer_norm13ln_bwd_kernelINS_13Kernel_traitsI6__halfS2_S2_S2_fjLj2560ELj1ELj1ELj4ELj8ENS_18Kernel_traits_baseILj2560ES2_S2_S2_S2_fjLj128EEEEELb0ELb0ELb0ELb0EEEvNS_9BwdParamsE,"ax",@progbits
	.align	128
        .global         _ZN10layer_norm13ln_bwd_kernelINS_13Kernel_traitsI6__halfS2_S2_S2_fjLj2560ELj1ELj1ELj4ELj8ENS_18Kernel_traits_baseILj2560ES2_S2_S2_S2_fjLj128EEEEELb0ELb0ELb0ELb0EEEvNS_9BwdParamsE
        .type           _ZN10layer_norm13ln_bwd_kernelINS_13Kernel_traitsI6__halfS2_S2_S2_fjLj2560ELj1ELj1ELj4ELj8ENS_18Kernel_traits_baseILj2560ES2_S2_S2_S2_fjLj128EEEEELb0ELb0ELb0ELb0EEEvNS_9BwdParamsE,@function
        .size           _ZN10layer_norm13ln_bwd_kernelINS_13Kernel_traitsI6__halfS2_S2_S2_fjLj2560ELj1ELj1ELj4ELj8ENS_18Kernel_traits_baseILj2560ES2_S2_S2_S2_fjLj128EEEEELb0ELb0ELb0ELb0EEEvNS_9BwdParamsE,(.L_x_10800 - _ZN10layer_norm13ln_bwd_kernelINS_13Kernel_traitsI6__halfS2_S2_S2_fjLj2560ELj1ELj1ELj4ELj8ENS_18Kernel_traits_baseILj2560ES2_S2_S2_S2_fjLj128EEEEELb0ELb0ELb0ELb0EEEvNS_9BwdParamsE)
        .other          _ZN10layer_norm13ln_bwd_kernelINS_13Kernel_traitsI6__halfS2_S2_S2_fjLj2560ELj1ELj1ELj4ELj8ENS_18Kernel_traits_baseILj2560ES2_S2_S2_S2_fjLj128EEEEELb0ELb0ELb0ELb0EEEvNS_9BwdParamsE,@"STO_CUDA_ENTRY STV_DEFAULT"
_ZN10layer_norm13ln_bwd_kernelINS_13Kernel_traitsI6__halfS2_S2_S2_fjLj2560ELj1ELj1ELj4ELj8ENS_18Kernel_traits_baseILj2560ES2_S2_S2_S2_fjLj128EEEEELb0ELb0ELb0ELb0EEEvNS_9BwdParamsE:
.text._ZN10layer_norm13ln_bwd_kernelINS_13Kernel_traitsI6__halfS2_S2_S2_fjLj2560ELj1ELj1ELj4ELj8ENS_18Kernel_traits_baseILj2560ES2_S2_S2_S2_fjLj128EEEEELb0ELb0ELb0ELb0EEEvNS_9BwdParamsE:
        /* <DEDUP_REMOVED lines=29> */
[----:B------:R-:W-:Y:S01]  /*01d0*/  @P3 IADD3 R3, PT, PT, R3, 0x80, RZ ;  /* 0x0000008003033810 */ /* 0x000fe20007ffe0ff */
[----:B0-----:R-:W-:Y:S01]  /*01e0*/  UISETP.GE.AND UP0, UPT, UR7, UR4, UPT ;  /* 0x000000040700728c */ /* 0x001fe2000bf06270 */
[----:B------:R-:W-:Y:S02]  /*01f0*/  CS2R R56, SRZ ;  /* 0x0000000000387805 */ /* 0x000fe4000001ff00 */
[----:B------:R-:W-:Y:S01]  /*0200*/  CS2R R58, SRZ ;  /* 0x00000000003a7805 */ /* 0x000fe2000001ff00 */
[----:B------:R0:W5:Y:S01]  /*0210*/  @P3 LDG.E.64 R10, desc[UR14][R20.64] ;  /* 0x0000000e140a3981 */ /* 0x000162000c1e1b00 */
[C---:B------:R-:W-:Y:S01]  /*0220*/  @P4 IMAD.WIDE.U32 R22, R3.reuse, 0x8, R22 ;  /* 0x0000000803164825 */ /* 0x040fe200078e0016 */
[----:B------:R-:W-:Y:S02]  /*0230*/  @P4 IADD3 R3, PT, PT, R3, 0x80, RZ ;  /* 0x0000008003034810 */ /* 0x000fe40007ffe0ff */
[----:B------:R-:W-:-:S02]  /*0240*/  CS2R R52, SRZ ;  /* 0x0000000000347805 */ /* 0x000fc4000001ff00 */
        /* <DEDUP_REMOVED lines=18> */
[----:B0-----:R-:W-:Y:S02]  /*0370*/  CS2R R20, SRZ ;  /* 0x0000000000147805 */ /* 0x001fe4000001ff00 */
[----:B--2---:R-:W-:Y:S01]  /*0380*/  CS2R R22, SRZ ;  /* 0x0000000000167805 */ /* 0x004fe2000001ff00 */
        /* <DEDUP_REMOVED lines=45> */
[----:B------:R-:W-:Y:S01]  /*0660*/  UISETP.NE.AND.EX UP0, UPT, UR5, URZ, UPT, UP0 ;  /* 0x000000ff0500728c */ /* 0x000fe2000bf05300 */
        /* <DEDUP_REMOVED lines=11> */
[----:B------:R-:W-:Y:S01]  /*0720*/  PRMT R115, R115, 0x5410, R11 ;  /* 0x0000541073737816 */ /* 0x000fe2000000000b */
[----:B------:R-:W3:Y:S01]  /*0730*/  LDCU.64 UR18, c[0x0][0x438] ;  /* 0x00008700ff1277ac */ /* 0x000ee20008000a00 */
[----:B------:R-:W4:Y:S01]  /*0740*/  LDCU.64 UR20, c[0x0][0x478] ;  /* 0x00008f00ff1477ac */ /* 0x000f220008000a00 */
[----:B------:R-:W0:Y:S01]  /*0750*/  LDCU.128 UR8, c[0x0][0x3c0] ;  /* 0x00007800ff0877ac */ /* 0x000e220008000c00 */
[----:B------:R-:W0:Y:S03]  /*0760*/  LDCU.64 UR22, c[0x0][0x380] ;  /* 0x00007000ff1677ac */ /* 0x000e260008000a00 */
.L_x_1227:
[----:B-1----:R-:W1:Y:S01]  /*0770*/  @UP0 LDCU.64 UR4, c[0x0][0x3e0] ;  /* 0x00007c00ff0407ac */ /* 0x002e620008000a00 */
[----:B0-----:R-:W-:Y:S01]  /*0780*/  UIMAD.WIDE UR12, UR7, 0x4, UR10 ;  /* 0x00000004070c78a5 */ /* 0x001fe2000f8e020a */
[----:B------:R-:W-:-:S05]  /*0790*/  PLOP3.LUT P0, PT, PT, PT, UP0, 0x80, 0x8 ;  /* 0x000000000008781c */ /* 0x000fca0003f0f008 */
[----:B--234-:R-:W-:Y:S02]  /*07a0*/  MOV R62, UR12 ;  /* 0x0000000c003e7c02 */ /* 0x01cfe40008000f00 */
[----:B------:R-:W-:Y:S01]  /*07b0*/  MOV R63, UR13 ;  /* 0x0000000d003f7c02 */ /* 0x000fe20008000f00 */
[----:B------:R-:W-:-:S04]  /*07c0*/  UIMAD.WIDE UR12, UR7, 0x4, UR8 ;  /* 0x00000004070c78a5 */ /* 0x000fc8000f8e0208 */
[----:B------:R0:W2:Y:S01]  /*07d0*/  LDG.E R62, desc[UR14][R62.64] ;  /* 0x0000000e3e3e7981 */ /* 0x0000a2000c1e1900 */
[----:B-1----:R-:W-:Y:S01]  /*07e0*/  @UP0 UIMAD.WIDE UR4, UR7, 0x2, UR4 ;  /* 0x00000002070408a5 */ /* 0x002fe2000f8e0204 */
[----:B------:R-:W-:Y:S02]  /*07f0*/  MOV R65, UR13 ;  /* 0x0000000d00417c02 */ /* 0x000fe40008000f00 */
[----:B------:R-:W-:-:S03]  /*0800*/  MOV R64, UR12 ;  /* 0x0000000c00407c02 */ /* 0x000fc60008000f00 */
[----:B------:R-:W-:Y:S02]  /*0810*/  MOV R60, UR4 ;  /* 0x00000004003c7c02 */ /* 0x000fe40008000f00 */
[----:B------:R1:W3:Y:S01]  /*0820*/  LDG.E R65, desc[UR14][R64.64] ;  /* 0x0000000e40417981 */ /* 0x0002e2000c1e1900 */
[----:B------:R-:W-:-:S05]  /*0830*/  MOV R61, UR5 ;  /* 0x00000005003d7c02 */ /* 0x000fca0008000f00 */
[----:B------:R1:W5:Y:S01]  /*0840*/  @P0 LDG.E.U16 R108, desc[UR14][R60.64] ;  /* 0x0000000e3c6c0981 */ /* 0x000362000c1e1500 */
[----:B------:R-:W-:Y:S01]  /*0850*/  UIMAD UR4, UR7, UR6, URZ ;  /* 0x00000006070472a4 */ /* 0x000fe2000f8e02ff */
[C---:B------:R-:W-:Y:S01]  /*0860*/  ISETP.GE.U32.AND P1, PT, R2.reuse, 0x80, PT ;  /* 0x000000800200780c */ /* 0x040fe20003f26070 */
[----:B------:R-:W-:Y:S01]  /*0870*/  BSSY.RECONVERGENT B0, `(.L_x_1178) ;  /* 0x000004b000007945 */ /* 0x000fe20003800200 */
[----:B------:R-:W4:Y:S01]  /*0880*/  S2R R0, SR_TID.X ;  /* 0x0000000000007919 */ /* 0x000f220000002100 */
[----:B------:R-:W-:Y:S01]  /*0890*/  USHF.R.S32.HI UR5, URZ, 0x1f, UR4 ;  /* 0x0000001fff057899 */ /* 0x000fe20008011404 */
[----:B------:R-:W-:Y:S01]  /*08a0*/  ISETP.NE.AND P6, PT, RZ, UR16, PT ;  /* 0x00000010ff007c0c */ /* 0x000fe2000bfc5270 */
[----:B0-----:R-:W-:Y:S01]  /*08b0*/  HFMA2 R63, -RZ, RZ, 0, 0 ;  /* 0x00000000ff3f7431 */ /* 0x001fe200000001ff */
[C---:B------:R-:W-:Y:S01]  /*08c0*/  ISETP.GE.U32.AND P2, PT, R2.reuse, 0x100, PT ;  /* 0x000001000200780c */ /* 0x040fe20003f46070 */
[----:B------:R-:W-:Y:S01]  /*08d0*/  ULEA.HI UR5, UR5, UR4, URZ, 0x2 ;  /* 0x0000000405057291 */ /* 0x000fe2000f8f10ff */
[----:B------:R-:W-:-:S02]  /*08e0*/  ISETP.GE.U32.AND P3, PT, R2, 0x180, PT ;  /* 0x000001800200780c */ /* 0x000fc40003f66070 */
[C---:B------:R-:W-:Y:S02]  /*08f0*/  ISETP.GE.U32.AND P4, PT, R2.reuse, 0x200, PT ;  /* 0x000002000200780c */ /* 0x040fe40003f86070 */
[----:B------:R-:W-:Y:S02]  /*0900*/  ISETP.GE.U32.AND P5, PT, R2, 0x280, PT ;  /* 0x000002800200780c */ /* 0x000fe40003fa6070 */
[----:B------:R-:W-:Y:S02]  /*0910*/  MOV R101, UR5 ;  /* 0x0000000500657c02 */ /* 0x000fe40008000f00 */
[----:B-1----:R-:W-:Y:S02]  /*0920*/  MOV R64, RZ ;  /* 0x000000ff00407202 */ /* 0x002fe40000000f00 */
[----:B----4-:R-:W-:Y:S02]  /*0930*/  LEA.HI.SX32 R101, R101, R0, 0x1e ;  /* 0x0000000065657211 */ /* 0x010fe400078ff2ff */
[----:B--2---:R-:W-:-:S02]  /*0940*/  R2UR UR13, R62 ;  /* 0x000000003e0d72ca */ /* 0x004fc400000e0000 */
[----:B---3--:R-:W-:Y:S02]  /*0950*/  FSEL R62, R65, RZ, !P6 ;  /* 0x000000ff413e7208 */ /* 0x008fe40007000000 */
[----:B------:R-:W-:Y:S01]  /*0960*/  MOV R65, R101 ;  /* 0x0000006500417202 */ /* 0x000fe20000000f00 */
        /* <DEDUP_REMOVED lines=12> */
[----:B--2---:R-:W-:Y:S01]  /*0a30*/  HADD2.F32 R3, -RZ, R4.H0_H0 ;  /* 0x20000004ff037230 */ /* 0x004fe20000004100 */
[----:B------:R-:W-:Y:S01]  /*0a40*/  SHF.R.U64 R64, R4, 0x10, R5 ;  /* 0x0000001004407819 */ /* 0x000fe20000001205 */
[----:B------:R-:W-:-:S03]  /*0a50*/  HADD2.F32 R4, -RZ, R102.H0_H0 ;  /* 0x20000066ff047230 */ /* 0x000fc60000004100 */
[----:B------:R-:W-:Y:S01]  /*0a60*/  FADD.FTZ R3, -R62, R3 ;  /* 0x000000033e037221 */ /* 0x000fe20000010100 */
[--C-:B---3--:R-:W-:Y:S02]  /*0a70*/  SHF.R.U64 R10, R6, 0x10, R7.reuse ;  /* 0x00000010060a7819 */ /* 0x108fe40000001207 */
[----:B------:R-:W-:Y:S02]  /*0a80*/  MOV R63, R7 ;  /* 0x00000007003f7202 */ /* 0x000fe40000000f00 */
[----:B------:R-:W-:Y:S02]  /*0a90*/  SHF.R.U32.HI R60, RZ, 0x10, R7 ;  /* 0x00000010ff3c7819 */ /* 0x000fe40000011607 */
[----:B------:R-:W-:Y:S02]  /*0aa0*/  MOV R61, R6 ;  /* 0x00000006003d7202 */ /* 0x000fe40000000f00 */
[----:B------:R-:W-:Y:S01]  /*0ab0*/  SHF.R.U32.HI R7, RZ, 0x10, R5 ;  /* 0x00000010ff077819 */ /* 0x000fe20000011605 */
[----:B------:R-:W-:-:S02]  /*0ac0*/  HADD2.F32 R5, -RZ, R5.H0_H0 ;  /* 0x20000005ff057230 */ /* 0x000fc40000004100 */
[----:B0-----:R-:W-:Y:S02]  /*0ad0*/  HADD2.F32 R9, -RZ, R64.H0_H0 ;  /* 0x20000040ff097230 */ /* 0x001fe40000004100 */
[----:B------:R-:W-:Y:S01]  /*0ae0*/  FMUL.FTZ R3, R3, UR13 ;  /* 0x0000000d03037c20 */ /* 0x000fe20008410000 */
[----:B------:R-:W-:Y:S02]  /*0af0*/  HADD2.F32 R61, -RZ, R61.H0_H0 ;  /* 0x2000003dff3d7230 */ /* 0x000fe40000004100 */
[C---:B------:R-:W-:Y:S01]  /*0b00*/  FADD.FTZ R5, -R62.reuse, R5 ;  /* 0x000000053e057221 */ /* 0x040fe20000010100 */
[----:B------:R-:W-:Y:S02]  /*0b10*/  HADD2.F32 R6, -RZ, R103.H0_H0 ;  /* 0x20000067ff067230 */ /* 0x000fe40000004100 */
[----:B------:R-:W-:Y:S01]  /*0b20*/  FADD.FTZ R8, -R62, R9 ;  /* 0x000000093e087221 */ /* 0x000fe20000010100 */
[----:B------:R-:W-:Y:S02]  /*0b30*/  HADD2.F32 R63, -RZ, R63.H0_H0 ;  /* 0x2000003fff3f7230 */ /* 0x000fe40000004100 */
[-C--:B------:R-:W-:Y:S01]  /*0b40*/  FMUL.FTZ R4, R4, R61.reuse ;  /* 0x0000003d04047220 */ /* 0x080fe20000410000 */
[----:B------:R-:W-:Y:S01]  /*0b50*/  FADD.FTZ R36, R36, R61 ;  /* 0x0000003d24247221 */ /* 0x000fe20000010000 */
[----:B------:R-:W-:Y:S01]  /*0b60*/  FFMA.FTZ R56, R3, R61, R56 ;  /* 0x0000003d03387223 */ /* 0x000fe20000010038 */
[----:B------:R-:W-:Y:S01]  /*0b70*/  FMUL.FTZ R5, R5, UR13 ;  /* 0x0000000d05057c20 */ /* 0x000fe20008410000 */
[----:B------:R-:W-:-:S02]  /*0b80*/  HADD2.F32 R61, -RZ, R102.H1_H1 ;  /* 0x30000066ff3d7230 */ /* 0x000fc40000004100 */
[----:B------:R-:W-:Y:S01]  /*0b90*/  FMUL.FTZ R8, R8, UR13 ;  /* 0x0000000d08087c20 */ /* 0x000fe20008410000 */
[----:B------:R-:W-:Y:S02]  /*0ba0*/  HADD2.F32 R10, -RZ, R10.H0_H0 ;  /* 0x2000000aff0a7230 */ /* 0x000fe40000004100 */
[-C--:B------:R-:W-:Y:S01]  /*0bb0*/  FMUL.FTZ R6, R6, R63.reuse ;  /* 0x0000003f06067220 */ /* 0x080fe20000410000 */
[----:B------:R-:W-:Y:S01]  /*0bc0*/  FADD.FTZ R38, R38, R63 ;  /* 0x0000003f26267221 */ /* 0x000fe20000010000 */
[----:B------:R-:W-:Y:S01]  /*0bd0*/  FFMA.FTZ R58, R5, R63, R58 ;  /* 0x0000003f053a7223 */ /* 0x000fe2000001003a */
[----:B------:R-:W-:Y:S02]  /*0be0*/  HADD2.F32 R9, -RZ, R7.H0_H0 ;  /* 0x20000007ff097230 */ /* 0x000fe40000004100 */
[----:B------:R-:W-:Y:S01]  /*0bf0*/  FMUL.FTZ R7, R61, R10 ;  /* 0x0000000a3d077220 */ /* 0x000fe20000410000 */
[----:B------:R-:W-:Y:S02]  /*0c00*/  HADD2.F32 R63, -RZ, R103.H1_H1 ;  /* 0x30000067ff3f7230 */ /* 0x000fe40000004100 */
[----:B------:R-:W-:Y:S01]  /*0c10*/  FADD.FTZ R37, R37, R10 ;  /* 0x0000000a25257221 */ /* 0x000fe20000010000 */
[----:B------:R-:W-:-:S02]  /*0c20*/  HADD2.F32 R60, -RZ, R60.H0_H0 ;  /* 0x2000003cff3c7230 */ /* 0x000fc40000004100 */
[----:B------:R-:W-:Y:S01]  /*0c30*/  FFMA.FTZ R57, R8, R10, R57 ;  /* 0x0000000a08397223 */ /* 0x000fe20000010039 */
[----:B------:R-:W-:Y:S01]  /*0c40*/  FADD.FTZ R10, RZ, R4 ;  /* 0x00000004ff0a7221 */ /* 0x000fe20000010000 */
[----:B------:R-:W-:Y:S01]  /*0c50*/  FFMA.FTZ R61, R3, R4, RZ ;  /* 0x00000004033d7223 */ /* 0x000fe200000100ff */
[----:B------:R-:W-:Y:S01]  /*0c60*/  FADD.FTZ R65, -R62, R9 ;  /* 0x000000093e417221 */ /* 0x000fe20000010100 */
[----:B------:R-:W-:Y:S01]  /*0c70*/  FMUL.FTZ R9, R63, R60 ;  /* 0x0000003c3f097220 */ /* 0x000fe20000410000 */
[----:B------:R-:W-:Y:S01]  /*0c80*/  FADD.FTZ R63, R10, R7 ;  /* 0x000000070a3f7221 */ /* 0x000fe20000010000 */
[----:B------:R-:W-:Y:S01]  /*0c90*/  FFMA.FTZ R64, R8, R7, R61 ;  /* 0x0000000708407223 */ /* 0x000fe2000001003d */
[----:B------:R-:W-:Y:S02]  /*0ca0*/  FMUL.FTZ R10, R65, UR13 ;  /* 0x0000000d410a7c20 */ /* 0x000fe40008410000 */
[----:B------:R-:W-:Y:S01]  /*0cb0*/  FADD.FTZ R66, R63, R6 ;  /* 0x000000063f427221 */ /* 0x000fe20000010000 */
[----:B------:R-:W-:Y:S01]  /*0cc0*/  FFMA.FTZ R64, R5, R6, R64 ;  /* 0x0000000605407223 */ /* 0x000fe20000010040 */
[----:B------:R-:W-:Y:S01]  /*0cd0*/  FADD.FTZ R39, R39, R60 ;  /* 0x0000003c27277221 */ /* 0x000fe20000010000 */
[----:B------:R-:W-:Y:S01]  /*0ce0*/  FFMA.FTZ R59, R10, R60, R59 ;  /* 0x0000003c0a3b7223 */ /* 0x000fe2000001003b */
[----:B------:R-:W-:Y:S01]  /*0cf0*/  IADD3 R65, PT, PT, R101, 0x80, RZ ;  /* 0x0000008065417810 */ /* 0x000fe20007ffe0ff */
[----:B------:R-:W-:Y:S01]  /*0d00*/  FADD.FTZ R63, R66, R9 ;  /* 0x00000009423f7221 */ /* 0x000fe20000010000 */
[----:B------:R-:W-:-:S07]  /*0d10*/  FFMA.FTZ R64, R10, R9, R64 ;  /* 0x000000090a407223 */ /* 0x000fce0000010040 */
.L_x_1179:
[----:B------:R-:W-:Y:S05]  /*0d20*/  BSYNC.RECONVERGENT B0 ;  /* 0x0000000000007941 */ /* 0x000fea0003800200 */
.L_x_1178:
        /* <DEDUP_REMOVED lines=13> */
[----:B0-----:R-:W-:Y:S01]  /*0e00*/  HADD2.F32 R14, -RZ, R105.H0_H0 ;  /* 0x20000069ff0e7230 */ /* 0x001fe20000004100 */
[----:B------:R-:W-:Y:S01]  /*0e10*/  IADD3 R65, PT, PT, R65, 0x80, RZ ;  /* 0x0000008041417810 */ /* 0x000fe20007ffe0ff */
[----:B--2---:R-:W-:Y:S02]  /*0e20*/  HADD2.F32 R61, -RZ, R12.H0_H0 ;  /* 0x2000000cff3d7230 */ /* 0x004fe40000004100 */
[----:B------:R-:W-:-:S03]  /*0e30*/  HADD2.F32 R67, -RZ, R13.H0_H0 ;  /* 0x2000000dff437230 */ /* 0x000fc60000004100 */
[----:B------:R-:W-:Y:S01]  /*0e40*/  FADD.FTZ R61, -R62, R61 ;  /* 0x0000003d3e3d7221 */ /* 0x000fe20000010100 */
[----:B---3--:R-:W-:Y:S02]  /*0e50*/  MOV R66, R16 ;  /* 0x0000001000427202 */ /* 0x008fe40000000f00 */
[----:B------:R-:W-:Y:S02]  /*0e60*/  MOV R11, R17 ;  /* 0x00000011000b7202 */ /* 0x000fe40000000f00 */
[--C-:B------:R-:W-:Y:S02]  /*0e70*/  SHF.R.U64 R18, R16, 0x10, R17.reuse ;  /* 0x0000001010127819 */ /* 0x100fe40000001211 */
[----:B------:R-:W-:Y:S02]  /*0e80*/  SHF.R.U32.HI R60, RZ, 0x10, R17 ;  /* 0x00000010ff3c7819 */ /* 0x000fe40000011611 */
[--C-:B------:R-:W-:Y:S01]  /*0e90*/  SHF.R.U64 R16, R12, 0x10, R13.reuse ;  /* 0x000000100c107819 */ /* 0x100fe2000000120d */
[----:B------:R-:W-:Y:S01]  /*0ea0*/  HADD2.F32 R12, -RZ, R104.H0_H0 ;  /* 0x20000068ff0c7230 */ /* 0x000fe20000004100 */
[----:B------:R-:W-:Y:S01]  /*0eb0*/  SHF.R.U32.HI R17, RZ, 0x10, R13 ;  /* 0x00000010ff117819 */ /* 0x000fe2000001160d */
[----:B------:R-:W-:-:S02]  /*0ec0*/  HADD2.F32 R13, -RZ, R66.H0_H0 ;  /* 0x20000042ff0d7230 */ /* 0x000fc40000004100 */
[----:B------:R-:W-:Y:S02]  /*0ed0*/  HADD2.F32 R15, -RZ, R11.H0_H0 ;  /* 0x2000000bff0f7230 */ /* 0x000fe40000004100 */
[----:B------:R-:W-:Y:S01]  /*0ee0*/  FMUL.FTZ R11, R61, UR13 ;  /* 0x0000000d3d0b7c20 */ /* 0x000fe20008410000 */
[----:B------:R-:W-:Y:S01]  /*0ef0*/  FADD.FTZ R67, -R62, R67 ;  /* 0x000000433e437221 */ /* 0x000fe20000010100 */
[----:B------:R-:W-:Y:S02]  /*0f00*/  HADD2.F32 R61, -RZ, R16.H0_H0 ;  /* 0x20000010ff3d7230 */ /* 0x000fe40000004100 */
[-C--:B------:R-:W-:Y:S01]  /*0f10*/  FMUL.FTZ R12, R12, R13.reuse ;  /* 0x0000000d0c0c7220 */ /* 0x080fe20000410000 */
[----:B------:R-:W-:Y:S01]  /*0f20*/  FADD.FTZ R32, R32, R13 ;  /* 0x0000000d20207221 */ /* 0x000fe20000010000 */
[----:B------:R-:W-:Y:S01]  /*0f30*/  FFMA.FTZ R52, R11, R13, R52 ;  /* 0x0000000d0b347223 */ /* 0x000fe20000010034 */
[----:B------:R-:W-:Y:S01]  /*0f40*/  FMUL.FTZ R13, R67, UR13 ;  /* 0x0000000d430d7c20 */ /* 0x000fe20008410000 */
[----:B------:R-:W-:Y:S01]  /*0f50*/  FADD.FTZ R16, -R62, R61 ;  /* 0x0000003d3e107221 */ /* 0x000fe20000010100 */
[-C--:B------:R-:W-:Y:S01]  /*0f60*/  FMUL.FTZ R14, R14, R15.reuse ;  /* 0x0000000f0e0e7220 */ /* 0x080fe20000410000 */
[----:B------:R-:W-:Y:S01]  /*0f70*/  FADD.FTZ R34, R34, R15 ;  /* 0x0000000f22227221 */ /* 0x000fe20000010000 */
[----:B------:R-:W-:Y:S01]  /*0f80*/  FFMA.FTZ R54, R13, R15, R54 ;  /* 0x0000000f0d367223 */ /* 0x000fe20000010036 */
[----:B------:R-:W-:-:S02]  /*0f90*/  HADD2.F32 R15, -RZ, R104.H1_H1 ;  /* 0x30000068ff0f7230 */ /* 0x000fc40000004100 */
[----:B------:R-:W-:Y:S01]  /*0fa0*/  FMUL.FTZ R16, R16, UR13 ;  /* 0x0000000d10107c20 */ /* 0x000fe20008410000 */
[----:B------:R-:W-:Y:S02]  /*0fb0*/  HADD2.F32 R18, -RZ, R18.H0_H0 ;  /* 0x20000012ff127230 */ /* 0x000fe40000004100 */
[----:B------:R-:W-:Y:S02]  /*0fc0*/  HADD2.F32 R17, -RZ, R17.H0_H0 ;  /* 0x20000011ff117230 */ /* 0x000fe40000004100 */
[----:B------:R-:W-:Y:S02]  /*0fd0*/  HADD2.F32 R61, -RZ, R105.H1_H1 ;  /* 0x30000069ff3d7230 */ /* 0x000fe40000004100 */
[-C--:B------:R-:W-:Y:S01]  /*0fe0*/  FMUL.FTZ R15, R15, R18.reuse ;  /* 0x000000120f0f7220 */ /* 0x080fe20000410000 */
[----:B------:R-:W-:Y:S02]  /*0ff0*/  HADD2.F32 R60, -RZ, R60.H0_H0 ;  /* 0x2000003cff3c7230 */ /* 0x000fe40000004100 */
[----:B------:R-:W-:Y:S01]  /*1000*/  FADD.FTZ R33, R33, R18 ;  /* 0x0000001221217221 */ /* 0x000fe20000010000 */
[----:B------:R-:W-:Y:S01]  /*1010*/  FFMA.FTZ R53, R16, R18, R53 ;  /* 0x0000001210357223 */ /* 0x000fe20000010035 */
[----:B------:R-:W-:Y:S01]  /*1020*/  FADD.FTZ R18, R63, R12 ;  /* 0x0000000c3f127221 */ /* 0x000fe20000010000 */
[----:B------:R-:W-:Y:S01]  /*1030*/  FFMA.FTZ R63, R11, R12, R64 ;  /* 0x0000000c0b3f7223 */ /* 0x000fe20000010040 */
[----:B------:R-:W-:Y:S01]  /*1040*/  FADD.FTZ R66, -R62, R17 ;  /* 0x000000113e427221 */ /* 0x000fe20000010100 */
[----:B------:R-:W-:Y:S01]  /*1050*/  FMUL.FTZ R17, R61, R60 ;  /* 0x0000003c3d117220 */ /* 0x000fe20000410000 */
[----:B------:R-:W-:Y:S01]  /*1060*/  FADD.FTZ R61, R18, R15 ;  /* 0x0000000f123d7221 */ /* 0x000fe20000010000 */
[----:B------:R-:W-:Y:S01]  /*1070*/  FFMA.FTZ R64, R16, R15, R63 ;  /* 0x0000000f10407223 */ /* 0x000fe2000001003f */
[----:B------:R-:W-:-:S02]  /*1080*/  FMUL.FTZ R18, R66, UR13 ;  /* 0x0000000d42127c20 */ /* 0x000fc40008410000 */
[----:B------:R-:W-:Y:S01]  /*1090*/  FADD.FTZ R66, R61, R14 ;  /* 0x0000000e3d427221 */ /* 0x000fe20000010000 */
[----:B------:R-:W-:Y:S01]  /*10a0*/  FFMA.FTZ R64, R13, R14, R64 ;  /* 0x0000000e0d407223 */ /* 0x000fe20000010040 */
[----:B------:R-:W-:Y:S01]  /*10b0*/  FADD.FTZ R35, R35, R60 ;  /* 0x0000003c23237221 */ /* 0x000fe20000010000 */
[----:B------:R-:W-:Y:S01]  /*10c0*/  FFMA.FTZ R55, R18, R60, R55 ;  /* 0x0000003c12377223 */ /* 0x000fe20000010037 */
[----:B------:R-:W-:Y:S01]  /*10d0*/  FADD.FTZ R63, R66, R17 ;  /* 0x00000011423f7221 */ /* 0x000fe20000010000 */
[----:B------:R-:W-:-:S07]  /*10e0*/  FFMA.FTZ R64, R18, R17, R64 ;  /* 0x0000001112407223 */ /* 0x000fce0000010040 */
.L_x_1181:
[----:B------:R-:W-:Y:S05]  /*10f0*/  BSYNC.RECONVERGENT B0 ;  /* 0x0000000000007941 */ /* 0x000fea0003800200 */
.L_x_1180:
        /* <DEDUP_REMOVED lines=14> */
[--C-:B--2---:R-:W-:Y:S02]  /*11e0*/  SHF.R.U64 R71, R68, 0x10, R69.reuse ;  /* 0x0000001044477819 */ /* 0x104fe40000001245 */
[----:B------:R-:W-:Y:S02]  /*11f0*/  MOV R19, R69 ;  /* 0x0000004500137202 */ /* 0x000fe40000000f00 */
[----:B------:R-:W-:Y:S01]  /*1200*/  SHF.R.U32.HI R72, RZ, 0x10, R69 ;  /* 0x00000010ff487819 */ /* 0x000fe20000011645 */
[----:B---3--:R-:W-:Y:S01]  /*1210*/  HADD2.F32 R69, -RZ, R60.H0_H0 ;  /* 0x2000003cff457230 */ /* 0x008fe20000004100 */
[----:B------:R-:W-:Y:S01]  /*1220*/  SHF.R.U64 R70, R60, 0x10, R61 ;  /* 0x000000103c467819 */ /* 0x000fe2000000123d */
[----:B------:R-:W-:-:S03]  /*1230*/  HADD2.F32 R113, -RZ, R61.H0_H0 ;  /* 0x2000003dff717230 */ /* 0x000fc60000004100 */
[C---:B------:R-:W-:Y:S01]  /*1240*/  FADD.FTZ R69, -R62.reuse, R69 ;  /* 0x000000453e457221 */ /* 0x040fe20000010100 */
[----:B------:R-:W-:Y:S01]  /*1250*/  MOV R73, R68 ;  /* 0x0000004400497202 */ /* 0x000fe20000000f00 */
[----:B0-----:R-:W-:Y:S01]  /*1260*/  HADD2.F32 R66, -RZ, R19.H0_H0 ;  /* 0x20000013ff427230 */ /* 0x001fe20000004100 */
[----:B------:R-:W-:Y:S01]  /*1270*/  SHF.R.U32.HI R60, RZ, 0x10, R61 ;  /* 0x00000010ff3c7819 */ /* 0x000fe2000001163d */
[----:B------:R-:W-:Y:S01]  /*1280*/  FMUL.FTZ R19, R69, UR13 ;  /* 0x0000000d45137c20 */ /* 0x000fe20008410000 */
[----:B------:R-:W-:Y:S01]  /*1290*/  FADD.FTZ R69, -R62, R113 ;  /* 0x000000713e457221 */ /* 0x000fe20000010100 */
[----:B------:R-:W-:Y:S02]  /*12a0*/  HADD2.F32 R61, -RZ, R107.H0_H0 ;  /* 0x2000006bff3d7230 */ /* 0x000fe40000004100 */
[----:B------:R-:W-:Y:S02]  /*12b0*/  HADD2.F32 R67, -RZ, R70.H0_H0 ;  /* 0x20000046ff437230 */ /* 0x000fe40000004100 */
[----:B------:R-:W-:Y:S01]  /*12c0*/  FMUL.FTZ R69, R69, UR13 ;  /* 0x0000000d45457c20 */ /* 0x000fe20008410000 */
[----:B------:R-:W-:-:S02]  /*12d0*/  HADD2.F32 R68, -RZ, R106.H0_H0 ;  /* 0x2000006aff447230 */ /* 0x000fc40000004100 */
[----:B------:R-:W-:Y:S02]  /*12e0*/  HADD2.F32 R73, -RZ, R73.H0_H0 ;  /* 0x20000049ff497230 */ /* 0x000fe40000004100 */
[-C--:B------:R-:W-:Y:S01]  /*12f0*/  FMUL.FTZ R70, R61, R66.reuse ;  /* 0x000000423d467220 */ /* 0x080fe20000410000 */
[----:B------:R-:W-:Y:S01]  /*1300*/  FADD.FTZ R67, -R62, R67 ;  /* 0x000000433e437221 */ /* 0x000fe20000010100 */
[----:B------:R-:W-:Y:S02]  /*1310*/  HADD2.F32 R61, -RZ, R106.H1_H1 ;  /* 0x3000006aff3d7230 */ /* 0x000fe40000004100 */
[----:B------:R-:W-:Y:S01]  /*1320*/  FADD.FTZ R30, R30, R66 ;  /* 0x000000421e1e7221 */ /* 0x000fe20000010000 */
[----:B------:R-:W-:Y:S02]  /*1330*/  HADD2.F32 R74, -RZ, R71.H0_H0 ;  /* 0x20000047ff4a7230 */ /* 0x000fe40000004100 */
[----:B------:R-:W-:Y:S01]  /*1340*/  FMUL.FTZ R68, R68, R73 ;  /* 0x0000004944447220 */ /* 0x000fe20000410000 */
[----:B------:R-:W-:Y:S01]  /*1350*/  FFMA.FTZ R50, R69, R66, R50 ;  /* 0x0000004245327223 */ /* 0x000fe20000010032 */
[----:B------:R-:W-:-:S02]  /*1360*/  HADD2.F32 R66, -RZ, R72.H0_H0 ;  /* 0x20000048ff427230 */ /* 0x000fc40000004100 */
[----:B------:R-:W-:Y:S01]  /*1370*/  FMUL.FTZ R72, R67, UR13 ;  /* 0x0000000d43487c20 */ /* 0x000fe20008410000 */
[----:B------:R-:W-:Y:S02]  /*1380*/  HADD2.F32 R67, -RZ, R60.H0_H0 ;  /* 0x2000003cff437230 */ /* 0x000fe40000004100 */
[----:B------:R-:W-:Y:S01]  /*1390*/  FMUL.FTZ R71, R61, R74 ;  /* 0x0000004a3d477220 */ /* 0x000fe20000410000 */
[----:B------:R-:W-:Y:S01]  /*13a0*/  FADD.FTZ R60, R63, R68 ;  /* 0x000000443f3c7221 */ /* 0x000fe20000010000 */
[C---:B------:R-:W-:Y:S01]  /*13b0*/  FFMA.FTZ R61, R19.reuse, R68, R64 ;  /* 0x00000044133d7223 */ /* 0x040fe20000010040 */
[----:B------:R-:W-:Y:S01]  /*13c0*/  FADD.FTZ R28, R28, R73 ;  /* 0x000000491c1c7221 */ /* 0x000fe20000010000 */
[----:B------:R-:W-:Y:S01]  /*13d0*/  FFMA.FTZ R48, R19, R73, R48 ;  /* 0x0000004913307223 */ /* 0x000fe20000010030 */
[----:B------:R-:W-:Y:S02]  /*13e0*/  HADD2.F32 R73, -RZ, R107.H1_H1 ;  /* 0x3000006bff497230 */ /* 0x000fe40000004100 */
[----:B------:R-:W-:Y:S01]  /*13f0*/  FADD.FTZ R63, R60, R71 ;  /* 0x000000473c3f7221 */ /* 0x000fe20000010000 */
[----:B------:R-:W-:Y:S01]  /*1400*/  FADD.FTZ R67, -R62, R67 ;  /* 0x000000433e437221 */ /* 0x000fe20000010100 */
[C---:B------:R-:W-:Y:S01]  /*1410*/  FFMA.FTZ R60, R72.reuse, R71, R61 ;  /* 0x00000047483c7223 */ /* 0x040fe2000001003d */
[----:B------:R-:W-:Y:S01]  /*1420*/  FADD.FTZ R29, R29, R74 ;  /* 0x0000004a1d1d7221 */ /* 0x000fe20000010000 */
[----:B------:R-:W-:Y:S01]  /*1430*/  FFMA.FTZ R49, R72, R74, R49 ;  /* 0x0000004a48317223 */ /* 0x000fe20000010031 */
[----:B------:R-:W-:Y:S01]  /*1440*/  FMUL.FTZ R73, R73, R66 ;  /* 0x0000004249497220 */ /* 0x000fe20000410000 */
[----:B------:R-:W-:Y:S01]  /*1450*/  FADD.FTZ R64, R63, R70 ;  /* 0x000000463f407221 */ /* 0x000fe20000010000 */
[----:B------:R-:W-:Y:S01]  /*1460*/  FMUL.FTZ R74, R67, UR13 ;  /* 0x0000000d434a7c20 */ /* 0x000fe20008410000 */
[----:B------:R-:W-:Y:S01]  /*1470*/  FFMA.FTZ R60, R69, R70, R60 ;  /* 0x00000046453c7223 */ /* 0x000fe2000001003c */
[----:B------:R-:W-:Y:S01]  /*1480*/  FADD.FTZ R31, R31, R66 ;  /* 0x000000421f1f7221 */ /* 0x000fe20000010000 */
[----:B------:R-:W-:Y:S01]  /*1490*/  FADD.FTZ R63, R64, R73 ;  /* 0x00000049403f7221 */ /* 0x000fe20000010000 */
[C---:B------:R-:W-:Y:S01]  /*14a0*/  FFMA.FTZ R51, R74.reuse, R66, R51 ;  /* 0x000000424a337223 */ /* 0x040fe20000010033 */
[----:B------:R-:W-:-:S07]  /*14b0*/  FFMA.FTZ R64, R74, R73, R60 ;  /* 0x000000494a407223 */ /* 0x000fce000001003c */
.L_x_1183:
[----:B------:R-:W-:Y:S05]  /*14c0*/  BSYNC.RECONVERGENT B0 ;  /* 0x0000000000007941 */ /* 0x000fea0003800200 */
.L_x_1182:
        /* <DEDUP_REMOVED lines=60> */
.L_x_1185:
[----:B------:R-:W-:Y:S05]  /*1890*/  BSYNC.RECONVERGENT B0 ;  /* 0x0000000000007941 */ /* 0x000fea0003800200 */
.L_x_1184:
        /* <DEDUP_REMOVED lines=14> */
[----:B------:R-:W-:Y:S01]  /*1980*/  SHF.R.U32.HI R100, RZ, 0x10, R61 ;  /* 0x00000010ff647819 */ /* 0x000fe2000001163d */
[----:B------:R-:W-:-:S03]  /*1990*/  HADD2.F32 R99, -RZ, R61.H0_H0 ;  /* 0x2000003dff637230 */ /* 0x000fc60000004100 */
[----:B------:R-:W-:Y:S01]  /*19a0*/  FADD.FTZ R93, -R62, R93 ;  /* 0x0000005d3e5d7221 */ /* 0x000fe20000010100 */
[----:B---3--:R-:W-:Y:S02]  /*19b0*/  MOV R98, R94 ;  /* 0x0000005e00627202 */ /* 0x008fe40000000f00 */
[--C-:B------:R-:W-:Y:S02]  /*19c0*/  SHF.R.U64 R65, R94, 0x10, R95.reuse ;  /* 0x000000105e417819 */ /* 0x100fe4000000125f */
[----:B------:R-:W-:Y:S02]  /*19d0*/  MOV R96, R95 ;  /* 0x0000005f00607202 */ /* 0x000fe40000000f00 */
[----:B------:R-:W-:Y:S01]  /*19e0*/  SHF.R.U32.HI R97, RZ, 0x10, R95 ;  /* 0x00000010ff617819 */ /* 0x000fe2000001165f */
[----:B0-----:R-:W-:Y:S01]  /*19f0*/  HADD2.F32 R67, -RZ, R100.H0_H0 ;  /* 0x20000064ff437230 */ /* 0x001fe20000004100 */
[----:B------:R-:W-:Y:S01]  /*1a00*/  SHF.R.U64 R95, R60, 0x10, R61 ;  /* 0x000000103c5f7819 */ /* 0x000fe2000000123d */
[----:B------:R-:W-:-:S02]  /*1a10*/  HADD2.F32 R94, -RZ, R111.H0_H0 ;  /* 0x2000006fff5e7230 */ /* 0x000fc40000004100 */
[----:B------:R-:W-:Y:S01]  /*1a20*/  FMUL.FTZ R93, R93, UR13 ;  /* 0x0000000d5d5d7c20 */ /* 0x000fe20008410000 */
[----:B------:R-:W-:Y:S02]  /*1a30*/  HADD2.F32 R61, -RZ, R98.H0_H0 ;  /* 0x20000062ff3d7230 */ /* 0x000fe40000004100 */
[----:B------:R-:W-:Y:S01]  /*1a40*/  FADD.FTZ R100, -R62, R67 ;  /* 0x000000433e647221 */ /* 0x000fe20000010100 */
[----:B------:R-:W-:Y:S02]  /*1a50*/  HADD2.F32 R95, -RZ, R95.H0_H0 ;  /* 0x2000005fff5f7230 */ /* 0x000fe40000004100 */
[----:B------:R-:W-:Y:S02]  /*1a60*/  HADD2.F32 R60, -RZ, R115.H0_H0 ;  /* 0x20000073ff3c7230 */ /* 0x000fe40000004100 */
[-C--:B------:R-:W-:Y:S01]  /*1a70*/  FMUL.FTZ R94, R94, R61.reuse ;  /* 0x0000003d5e5e7220 */ /* 0x080fe20000410000 */
[----:B------:R-:W-:Y:S02]  /*1a80*/  HADD2.F32 R67, -RZ, R96.H0_H0 ;  /* 0x20000060ff437230 */ /* 0x000fe40000004100 */
[----:B------:R-:W-:Y:S01]  /*1a90*/  FADD.FTZ R20, R20, R61 ;  /* 0x0000003d14147221 */ /* 0x000fe20000010000 */
[----:B------:R-:W-:Y:S01]  /*1aa0*/  FFMA.FTZ R40, R93, R61, R40 ;  /* 0x0000003d5d287223 */ /* 0x000fe20000010028 */
[----:B------:R-:W-:-:S02]  /*1ab0*/  HADD2.F32 R61, -RZ, R111.H1_H1 ;  /* 0x3000006fff3d7230 */ /* 0x000fc40000004100 */
[C---:B------:R-:W-:Y:S01]  /*1ac0*/  FADD.FTZ R98, -R62.reuse, R95 ;  /* 0x0000005f3e627221 */ /* 0x040fe20000010100 */
[----:B------:R-:W-:Y:S02]  /*1ad0*/  HADD2.F32 R66, -RZ, R65.H0_H0 ;  /* 0x20000041ff427230 */ /* 0x000fe40000004100 */
[----:B------:R-:W-:Y:S01]  /*1ae0*/  FADD.FTZ R99, -R62, R99 ;  /* 0x000000633e637221 */ /* 0x000fe20000010100 */
[----:B------:R-:W-:Y:S01]  /*1af0*/  FMUL.FTZ R96, R60, R67 ;  /* 0x000000433c607220 */ /* 0x000fe20000410000 */
[----:B------:R-:W-:Y:S02]  /*1b00*/  HADD2.F32 R60, -RZ, R97.H0_H0 ;  /* 0x20000061ff3c7230 */ /* 0x000fe40000004100 */
[----:B------:R-:W-:Y:S01]  /*1b10*/  FMUL.FTZ R98, R98, UR13 ;  /* 0x0000000d62627c20 */ /* 0x000fe20008410000 */
[----:B------:R-:W-:Y:S01]  /*1b20*/  FMUL.FTZ R97, R61, R66 ;  /* 0x000000423d617220 */ /* 0x000fe20000410000 */
[----:B------:R-:W-:Y:S01]  /*1b30*/  FADD.FTZ R62, R63, R94 ;  /* 0x0000005e3f3e7221 */ /* 0x000fe20000010000 */
[----:B------:R-:W-:Y:S01]  /*1b40*/  FFMA.FTZ R64, R93, R94, R64 ;  /* 0x0000005e5d407223 */ /* 0x000fe20000010040 */
[----:B------:R-:W-:Y:S01]  /*1b50*/  FMUL.FTZ R95, R99, UR13 ;  /* 0x0000000d635f7c20 */ /* 0x000fe20008410000 */
[----:B------:R-:W-:-:S02]  /*1b60*/  HADD2.F32 R99, -RZ, R115.H1_H1 ;  /* 0x30000073ff637230 */ /* 0x000fc40000004100 */
[----:B------:R-:W-:Y:S01]  /*1b70*/  FADD.FTZ R61, R62, R97 ;  /* 0x000000613e3d7221 */ /* 0x000fe20000010000 */
[----:B------:R-:W-:Y:S01]  /*1b80*/  FFMA.FTZ R64, R98, R97, R64 ;  /* 0x0000006162407223 */ /* 0x000fe20000010040 */
[----:B------:R-:W-:Y:S01]  /*1b90*/  FMUL.FTZ R100, R100, UR13 ;  /* 0x0000000d64647c20 */ /* 0x000fe20008410000 */
        /* <DEDUP_REMOVED lines=11> */
.L_x_1187:
[----:B------:R-:W-:Y:S05]  /*1c50*/  BSYNC.RECONVERGENT B0 ;  /* 0x0000000000007941 */ /* 0x000fea0003800200 */
.L_x_1186:
        /* <DEDUP_REMOVED lines=31> */
.L_x_1189:
[----:B------:R-:W-:Y:S05]  /*1e50*/  BSYNC.RECONVERGENT B0 ;  /* 0x0000000000007941 */ /* 0x000fea0003800200 */
.L_x_1188:
[----:B------:R-:W1:Y:S08]  /*1e60*/  S2UR UR5, SR_CgaCtaId ;  /* 0x00000000000579c3 */ /* 0x000e700000008800 */
[----:B------:R-:W-:Y:S01]  /*1e70*/  BAR.SYNC.DEFER_BLOCKING 0x0 ;  /* 0x0000000000007b1d */ /* 0x000fe20000010000 */
[----:B------:R-:W-:Y:S01]  /*1e80*/  PLOP3.LUT P0, PT, PT, PT, UP0, 0x80, 0x8 ;  /* 0x000000000008781c */ /* 0x000fe20003f0f008 */
[----:B------:R-:W-:-:S04]  /*1e90*/  UISETP.NE.U32.AND UP1, UPT, UR18, URZ, UPT ;  /* 0x000000ff1200728c */ /* 0x000fc8000bf25070 */
[----:B------:R-:W-:Y:S01]  /*1ea0*/  UMOV UR4, 0x400 ;  /* 0x0000040000047882 */ /* 0x000fe20000000000 */
[----:B------:R-:W-:Y:S01]  /*1eb0*/  UISETP.NE.AND.EX UP1, UPT, UR19, URZ, UPT, UP1 ;  /* 0x000000ff1300728c */ /* 0x000fe2000bf25310 */
[----:B------:R-:W-:Y:S06]  /*1ec0*/  BSSY.RECONVERGENT B0, `(.L_x_1190) ;  /* 0x0000343000007945 */ /* 0x000fec0003800200 */
[----:B-----5:R-:W-:Y:S01]  /*1ed0*/  @P0 HADD2.F32 R108, -RZ, R108.H0_H0 ;  /* 0x2000006cff6c0230 */ /* 0x020fe20000004100 */
[----:B------:R-:W-:Y:S01]  /*1ee0*/  PLOP3.LUT P0, PT, PT, PT, UP0, 0x80, 0x8 ;  /* 0x000000000008781c */ /* 0x000fe20003f0f008 */
[----:B-1----:R-:W-:-:S04]  /*1ef0*/  ULEA UR4, UR5, UR4, 0x18 ;  /* 0x0000000405047291 */ /* 0x002fc8000f8ec0ff */
[----:B------:R-:W-:Y:S02]  /*1f00*/  UIADD3 UR5, UPT, UPT, UR4, 0x2820, URZ ;  /* 0x0000282004057890 */ /* 0x000fe4000fffe0ff */
[----:B------:R-:W-:Y:S02]  /*1f10*/  @!UP2 UIADD3 UR5, UPT, UPT, UR4, 0x2800, URZ ;  /* 0x000028000405a890 */ /* 0x000fe4000fffe0ff */
[----:B------:R-:W-:Y:S02]  /*1f20*/  UIADD3 UR12, UPT, UPT, UR4, 0x2830, URZ ;  /* 0x00002830040c7890 */ /* 0x000fe4000fffe0ff */
[----:B------:R-:W-:-:S03]  /*1f30*/  @!UP2 UIADD3 UR12, UPT, UPT, UR4, 0x2810, URZ ;  /* 0x00002810040ca890 */ /* 0x000fc6000fffe0ff */
[----:B------:R-:W-:Y:S01]  /*1f40*/  UMOV UR4, 0x3f800000 ;  /* 0x3f80000000047882 */ /* 0x000fe20000000000 */
[----:B------:R-:W-:Y:S01]  /*1f50*/  @P0 R2UR UR4, R108 ;  /* 0x000000006c0402ca */ /* 0x000fe200000e0000 */
        /* <DEDUP_REMOVED lines=24> */
[----:B------:R-:W-:Y:S01]  /*20e0*/  FADD.FTZ R62, R9, -R60 ;  /* 0x8000003c093e7221 */ /* 0x000fe20000010000 */
[----:B------:R-:W-:Y:S02]  /*20f0*/  FFMA.FTZ R60, R8, UR5, R66 ;  /* 0x00000005083c7c23 */ /* 0x000fe40008010042 */
[----:B------:R-:W-:Y:S01]  /*2100*/  FMUL.FTZ R61, R61, UR13 ;  /* 0x0000000d3d3d7c20 */ /* 0x000fe20008410000 */
[----:B------:R-:W-:Y:S01]  /*2110*/  FMUL.FTZ R62, R62, UR13 ;  /* 0x0000000d3e3e7c20 */ /* 0x000fe20008410000 */
[----:B------:R-:W-:Y:S02]  /*2120*/  FADD.FTZ R60, R7, -R60 ;  /* 0x8000003c073c7221 */ /* 0x000fe40000010000 */
[----:B------:R-:W-:Y:S01]  /*2130*/  FMUL.FTZ R64, R61, UR4 ;  /* 0x000000043d407c20 */ /* 0x000fe20008410000 */
[----:B------:R-:W-:Y:S01]  /*2140*/  FFMA.FTZ R61, R3, UR5, R66 ;  /* 0x00000005033d7c23 */ /* 0x000fe20008010042 */
[----:B------:R-:W-:Y:S01]  /*2150*/  FMUL.FTZ R65, R62, UR4 ;  /* 0x000000043e417c20 */ /* 0x000fe20008410000 */
[----:B------:R-:W-:-:S02]  /*2160*/  FMUL.FTZ R60, R60, UR13 ;  /* 0x0000000d3c3c7c20 */ /* 0x000fc40008410000 */
[----:B------:R-:W-:Y:S01]  /*2170*/  FADD.FTZ R62, R4, -R61 ;  /* 0x8000003d043e7221 */ /* 0x000fe20000010000 */
[----:B------:R-:W-:Y:S01]  /*2180*/  F2F.F16.F32 R64, R64 ;  /* 0x0000004000407304 */ /* 0x000fe20000200800 */
[----:B------:R-:W-:Y:S02]  /*2190*/  FMUL.FTZ R108, R60, UR4 ;  /* 0x000000043c6c7c20 */ /* 0x000fe40008410000 */
[----:B------:R-:W-:Y:S01]  /*21a0*/  FMUL.FTZ R62, R62, UR13 ;  /* 0x0000000d3e3e7c20 */ /* 0x000fe20008410000 */
[----:B------:R-:W0:Y:S03]  /*21b0*/  LDC.64 R60, c[0x0][0x468] ;  /* 0x00011a00ff3c7b82 */ /* 0x000e260000000a00 */
[----:B------:R-:W-:Y:S01]  /*21c0*/  FMUL.FTZ R67, R62, UR4 ;  /* 0x000000043e437c20 */ /* 0x000fe20008410000 */
[----:B------:R-:W1:Y:S08]  /*21d0*/  F2F.F16.F32 R63, R108 ;  /* 0x0000006c003f7304 */ /* 0x000e700000200800 */
[----:B------:R-:W2:Y:S01]  /*21e0*/  F2F.F16.F32 R65, R65 ;  /* 0x0000004100417304 */ /* 0x000ea20000200800 */
[----:B-1----:R-:W-:-:S07]  /*21f0*/  IMAD.WIDE.U32 R62, R63, 0x10000, RZ ;  /* 0x000100003f3e7825 */ /* 0x002fce00078e00ff */
[----:B------:R-:W1:Y:S01]  /*2200*/  F2F.F16.F32 R67, R67 ;  /* 0x0000004300437304 */ /* 0x000e620000200800 */
[C---:B0-----:R-:W-:Y:S01]  /*2210*/  IMAD.WIDE.U32 R60, R101.reuse, 0x8, R60 ;  /* 0x00000008653c7825 */ /* 0x041fe200078e003c */
[----:B------:R-:W-:Y:S02]  /*2220*/  IADD3 R101, PT, PT, R101, 0x80, RZ ;  /* 0x0000008065657810 */ /* 0x000fe40007ffe0ff */
[----:B--2---:R-:W-:-:S04]  /*2230*/  PRMT R113, R64, 0x5410, R65 ;  /* 0x0000541040717816 */ /* 0x004fc80000000041 */
[----:B------:R-:W-:Y:S02]  /*2240*/  LOP3.LUT R63, R113, R63, RZ, 0xfc, !PT ;  /* 0x0000003f713f7212 */ /* 0x000fe400078efcff */
[----:B-1----:R-:W-:-:S05]  /*2250*/  LOP3.LUT R62, R62, R67, RZ, 0xfc, !PT ;  /* 0x000000433e3e7212 */ /* 0x002fca00078efcff */
[----:B------:R0:W-:Y:S02]  /*2260*/  STG.E.64 desc[UR14][R60.64], R62 ;  /* 0x0000003e3c007986 */ /* 0x0001e4000c101b0e */
.L_x_1194:
[----:B------:R-:W-:Y:S05]  /*2270*/  BSYNC.RECONVERGENT B1 ;  /* 0x0000000000017941 */ /* 0x000fea0003800200 */
.L_x_1193:
[----:B------:R-:W-:Y:S04]  /*2280*/  BSSY.RECONVERGENT B1, `(.L_x_1195) ;  /* 0x000001e000017945 */ /* 0x000fe80003800200 */
[----:B------:R-:W-:Y:S05]  /*2290*/  @!P2 BRA `(.L_x_1196) ;  /* 0x000000000070a947 */ /* 0x000fea0003800000 */
[--C-:B0-----:R-:W-:Y:S01]  /*22a0*/  FFMA.FTZ R61, R13, UR5, R66.reuse ;  /* 0x000000050d3d7c23 */ /* 0x101fe20008010042 */
        /* <DEDUP_REMOVED lines=27> */
.L_x_1196:
[----:B------:R-:W-:Y:S05]  /*2460*/  BSYNC.RECONVERGENT B1 ;  /* 0x0000000000017941 */ /* 0x000fea0003800200 */
.L_x_1195:
[----:B------:R-:W-:Y:S04]  /*2470*/  BSSY.RECONVERGENT B1, `(.L_x_1197) ;  /* 0x000001e000017945 */ /* 0x000fe80003800200 */
[----:B------:R-:W-:Y:S05]  /*2480*/  @!P3 BRA `(.L_x_1198) ;  /* 0x000000000070b947 */ /* 0x000fea0003800000 */
[--C-:B01----:R-:W-:Y:S01]  /*2490*/  FFMA.FTZ R61, R69, UR5, R66.reuse ;  /* 0x00000005453d7c23 */ /* 0x103fe20008010042 */
        /* <DEDUP_REMOVED lines=27> */
.L_x_1198:
[----:B------:R-:W-:Y:S05]  /*2650*/  BSYNC.RECONVERGENT B1 ;  /* 0x0000000000017941 */ /* 0x000fea0003800200 */
.L_x_1197:
[----:B------:R-:W-:Y:S04]  /*2660*/  BSSY.RECONVERGENT B1, `(.L_x_1199) ;  /* 0x000001e000017945 */ /* 0x000fe80003800200 */
[----:B------:R-:W-:Y:S05]  /*2670*/  @!P4 BRA `(.L_x_1200) ;  /* 0x000000000070c947 */ /* 0x000fea0003800000 */
[--C-:B012---:R-:W-:Y:S01]  /*2680*/  FFMA.FTZ R61, R77, UR5, R66.reuse ;  /* 0x000000054d3d7c23 */ /* 0x107fe20008010042 */
        /* <DEDUP_REMOVED lines=27> */
.L_x_1200:
[----:B------:R-:W-:Y:S05]  /*2840*/  BSYNC.RECONVERGENT B1 ;  /* 0x0000000000017941 */ /* 0x000fea0003800200 */
.L_x_1199:
        /* <DEDUP_REMOVED lines=12> */
[----:B------:R-:W-:Y:S01]  /*2910*/  F2F.F16.F32 R64, R64 ;  /* 0x0000004000407304 */ /* 0x000fe20000200800 */
[----:B------:R-:W-:Y:S02]  /*2920*/  FADD.FTZ R62, R94, -R61 ;  /* 0x8000003d5e3e7221 */ /* 0x000fe40000010000 */
[----:B------:R-:W-:Y:S02]  /*2930*/  FMUL.FTZ R60, R60, UR13 ;  /* 0x0000000d3c3c7c20 */ /* 0x000fe40008410000 */
[----:B------:R-:W-:-:S02]  /*2940*/  FMUL.FTZ R62, R62, UR13 ;  /* 0x0000000d3e3e7c20 */ /* 0x000fc40008410000 */
[----:B------:R-:W-:Y:S01]  /*2950*/  FMUL.FTZ R108, R60, UR4 ;  /* 0x000000043c6c7c20 */ /* 0x000fe20008410000 */
[----:B------:R-:W0:Y:S01]  /*2960*/  F2F.F16.F32 R65, R65 ;  /* 0x0000004100417304 */ /* 0x000e220000200800 */
[----:B------:R-:W1:Y:S01]  /*2970*/  LDC.64 R60, c[0x0][0x468] ;  /* 0x00011a00ff3c7b82 */ /* 0x000e620000000a00 */
[----:B------:R-:W-:-:S06]  /*2980*/  FMUL.FTZ R66, R62, UR4 ;  /* 0x000000043e427c20 */ /* 0x000fcc0008410000 */
[----:B------:R-:W2:Y:S01]  /*2990*/  F2F.F16.F32 R63, R108 ;  /* 0x0000006c003f7304 */ /* 0x000ea20000200800 */
[----:B0-----:R-:W-:-:S07]  /*29a0*/  PRMT R113, R65, 0x5410, R64 ;  /* 0x0000541041717816 */ /* 0x001fce0000000040 */
[----:B------:R-:W0:Y:S01]  /*29b0*/  F2F.F16.F32 R67, R66 ;  /* 0x0000004200437304 */ /* 0x000e220000200800 */
[----:B--2---:R-:W-:-:S04]  /*29c0*/  IMAD.WIDE.U32 R62, R63, 0x10000, RZ ;  /* 0x000100003f3e7825 */ /* 0x004fc800078e00ff */
[----:B-1----:R-:W-:Y:S01]  /*29d0*/  IMAD.WIDE.U32 R60, R101, 0x8, R60 ;  /* 0x00000008653c7825 */ /* 0x002fe200078e003c */
[----:B------:R-:W-:Y:S02]  /*29e0*/  LOP3.LUT R63, R113, R63, RZ, 0xfc, !PT ;  /* 0x0000003f713f7212 */ /* 0x000fe400078efcff */
[----:B0-----:R-:W-:-:S05]  /*29f0*/  LOP3.LUT R62, R62, R67, RZ, 0xfc, !PT ;  /* 0x000000433e3e7212 */ /* 0x001fca00078efcff */
[----:B------:R0:W-:Y:S01]  /*2a00*/  STG.E.64 desc[UR14][R60.64], R62 ;  /* 0x0000003e3c007986 */ /* 0x0001e2000c101b0e */
[----:B------:R-:W-:Y:S05]  /*2a10*/  BRA `(.L_x_1201) ;  /* 0x0000002800347947 */ /* 0x000fea0003800000 */
.L_x_1192:
[----:B------:R-:W-:Y:S01]  /*2a20*/  ISETP.GT.U32.AND P0, PT, R2, 0x7f, PT ;  /* 0x0000007f0200780c */ /* 0x000fe20003f04070 */
[----:B------:R-:W-:-:S12]  /*2a30*/  BSSY.RECONVERGENT B1, `(.L_x_1202) ;  /* 0x0000029000017945 */ /* 0x000fd80003800200 */
[----:B------:R-:W-:Y:S05]  /*2a40*/  @!P0 BRA `(.L_x_1203) ;  /* 0x00000000009c8947 */ /* 0x000fea0003800000 */
[--C-:B------:R-:W-:Y:S01]  /*2a50*/  FFMA.FTZ R61, R5, UR5, R66.reuse ;  /* 0x00000005053d7c23 */ /* 0x100fe20008010042 */
[--C-:B------:R-:W-:Y:S01]  /*2a60*/  FFMA.FTZ R60, R10, UR5, R66.reuse ;  /* 0x000000050a3c7c23 */ /* 0x100fe20008010042 */
[--C-:B------:R-:W-:Y:S01]  /*2a70*/  FFMA.FTZ R64, R8, UR5, R66.reuse ;  /* 0x0000000508407c23 */ /* 0x100fe20008010042 */
[----:B------:R-:W-:Y:S01]  /*2a80*/  FFMA.FTZ R65, R3, UR5, R66 ;  /* 0x0000000503417c23 */ /* 0x000fe20008010042 */
[----:B------:R-:W-:Y:S01]  /*2a90*/  FADD.FTZ R61, R6, -R61 ;  /* 0x8000003d063d7221 */ /* 0x000fe20000010000 */
[----:B------:R-:W-:Y:S01]  /*2aa0*/  FADD.FTZ R60, R9, -R60 ;  /* 0x8000003c093c7221 */ /* 0x000fe20000010000 */
[----:B------:R-:W-:Y:S02]  /*2ab0*/  FADD.FTZ R64, R7, -R64 ;  /* 0x8000004007407221 */ /* 0x000fe40000010000 */
[----:B------:R-:W-:Y:S01]  /*2ac0*/  FMUL.FTZ R63, R61, UR13 ;  /* 0x0000000d3d3f7c20 */ /* 0x000fe20008410000 */
[----:B------:R-:W-:Y:S01]  /*2ad0*/  FMUL.FTZ R61, R60, UR13 ;  /* 0x0000000d3c3d7c20 */ /* 0x000fe20008410000 */
[----:B------:R-:W-:Y:S01]  /*2ae0*/  FADD.FTZ R60, R4, -R65 ;  /* 0x80000041043c7221 */ /* 0x000fe20000010000 */
[----:B------:R-:W-:Y:S01]  /*2af0*/  FMUL.FTZ R65, R64, UR13 ;  /* 0x0000000d40417c20 */ /* 0x000fe20008410000 */
[----:B------:R-:W-:Y:S01]  /*2b00*/  F2F.F16.F32 R117, R63 ;  /* 0x0000003f00757304 */ /* 0x000fe20000200800 */
[----:B------:R-:W-:Y:S01]  /*2b10*/  FMUL.FTZ R108, R63, UR4 ;  /* 0x000000043f6c7c20 */ /* 0x000fe20008410000 */
[----:B------:R-:W-:Y:S01]  /*2b20*/  FMUL.FTZ R60, R60, UR13 ;  /* 0x0000000d3c3c7c20 */ /* 0x000fe20008410000 */
[----:B------:R-:W-:Y:S01]  /*2b30*/  FMUL.FTZ R113, R61, UR4 ;  /* 0x000000043d717c20 */ /* 0x000fe20008410000 */
[----:B------:R-:W-:-:S02]  /*2b40*/  FMUL.FTZ R116, R65, UR4 ;  /* 0x0000000441747c20 */ /* 0x000fc40008410000 */
[----:B------:R-:W-:Y:S02]  /*2b50*/  FMUL.FTZ R114, R60, UR4 ;  /* 0x000000043c727c20 */ /* 0x000fe40008410000 */
[----:B------:R-:W0:Y:S08]  /*2b60*/  F2F.F16.F32 R62, R61 ;  /* 0x0000003d003e7304 */ /* 0x000e300000200800 */
[----:B------:R-:W1:Y:S01]  /*2b70*/  F2F.F16.F32 R64, R65 ;  /* 0x0000004100407304 */ /* 0x000e620000200800 */
[----:B0-----:R-:W-:-:S07]  /*2b80*/  PRMT R117, R117, 0x5410, R62 ;  /* 0x0000541075757816 */ /* 0x001fce000000003e */
[----:B------:R0:W2:Y:S01]  /*2b90*/  F2F.F16.F32 R67, R60 ;  /* 0x0000003c00437304 */ /* 0x0000a20000200800 */
[----:B------:R-:W3:Y:S01]  /*2ba0*/  LDC.64 R62, c[0x0][0x478] ;  /* 0x00011e00ff3e7b82 */ /* 0x000ee20000000a00 */
[----:B-1----:R-:W-:-:S06]  /*2bb0*/  IMAD.WIDE.U32 R64, R64, 0x10000, RZ ;  /* 0x0001000040407825 */ /* 0x002fcc00078e00ff */
[----:B------:R-:W-:Y:S01]  /*2bc0*/  F2F.F16.F32 R108, R108 ;  /* 0x0000006c006c7304 */ /* 0x000fe20000200800 */
[----:B0-----:R-:W0:Y:S01]  /*2bd0*/  LDC.64 R60, c[0x0][0x468] ;  /* 0x00011a00ff3c7b82 */ /* 0x001e220000000a00 */
[----:B------:R-:W-:Y:S02]  /*2be0*/  LOP3.LUT R65, R117, R65, RZ, 0xfc, !PT ;  /* 0x0000004175417212 */ /* 0x000fe400078efcff */
[----:B--2---:R-:W-:-:S04]  /*2bf0*/  LOP3.LUT R64, R64, R67, RZ, 0xfc, !PT ;  /* 0x0000004340407212 */ /* 0x004fc800078efcff */
[----:B------:R-:W1:Y:S08]  /*2c00*/  F2F.F16.F32 R113, R113 ;  /* 0x0000007100717304 */ /* 0x000e700000200800 */
[----:B------:R-:W2:Y:S01]  /*2c10*/  F2F.F16.F32 R112, R116 ;  /* 0x0000007400707304 */ /* 0x000ea20000200800 */
[----:B---3--:R-:W-:-:S05]  /*2c20*/  IMAD.WIDE.U32 R62, R101, 0x8, R62 ;  /* 0x00000008653e7825 */ /* 0x008fca00078e003e */
[----:B------:R3:W-:Y:S01]  /*2c30*/  STG.E.64 desc[UR14][R62.64], R64 ;  /* 0x000000403e007986 */ /* 0x0007e2000c101b0e */
[----:B-1----:R-:W-:Y:S01]  /*2c40*/  PRMT R67, R108, 0x5410, R113 ;  /* 0x000054106c437816 */ /* 0x002fe20000000071 */
[----:B------:R-:W1:Y:S01]  /*2c50*/  F2F.F16.F32 R114, R114 ;  /* 0x0000007200727304 */ /* 0x000e620000200800 */
[C---:B0-----:R-:W-:Y:S01]  /*2c60*/  IMAD.WIDE.U32 R60, R101.reuse, 0x8, R60 ;  /* 0x00000008653c7825 */ /* 0x041fe200078e003c */
[----:B------:R-:W-:-:S03]  /*2c70*/  IADD3 R101, PT, PT, R101, 0x80, RZ ;  /* 0x0000008065657810 */ /* 0x000fc60007ffe0ff */
[----:B--2---:R-:W-:-:S05]  /*2c80*/  IMAD.WIDE.U32 R112, R112, 0x10000, RZ ;  /* 0x0001000070707825 */ /* 0x004fca00078e00ff */
[----:B------:R-:W-:Y:S02]  /*2c90*/  LOP3.LUT R113, R67, R113, RZ, 0xfc, !PT ;  /* 0x0000007143717212 */ /* 0x000fe400078efcff */
[----:B-1----:R-:W-:-:S05]  /*2ca0*/  LOP3.LUT R112, R112, R114, RZ, 0xfc, !PT ;  /* 0x0000007270707212 */ /* 0x002fca00078efcff */
[----:B------:R3:W-:Y:S02]  /*2cb0*/  STG.E.64 desc[UR14][R60.64], R112 ;  /* 0x000000703c007986 */ /* 0x0007e4000c101b0e */
.L_x_1203:
[----:B------:R-:W-:Y:S05]  /*2cc0*/  BSYNC.RECONVERGENT B1 ;  /* 0x0000000000017941 */ /* 0x000fea0003800200 */
.L_x_1202:
[----:B------:R-:W-:Y:S04]  /*2cd0*/  BSSY.RECONVERGENT B1, `(.L_x_1204) ;  /* 0x0000029000017945 */ /* 0x000fe80003800200 */
[----:B------:R-:W-:Y:S05]  /*2ce0*/  @!P2 BRA `(.L_x_1205) ;  /* 0x00000000009ca947 */ /* 0x000fea0003800000 */
[--C-:B---3--:R-:W-:Y:S01]  /*2cf0*/  FFMA.FTZ R61, R13, UR5, R66.reuse ;  /* 0x000000050d3d7c23 */ /* 0x108fe20008010042 */
        /* <DEDUP_REMOVED lines=38> */
.L_x_1205:
[----:B------:R-:W-:Y:S05]  /*2f60*/  BSYNC.RECONVERGENT B1 ;  /* 0x0000000000017941 */ /* 0x000fea0003800200 */
.L_x_1204:
[----:B------:R-:W-:Y:S04]  /*2f70*/  BSSY.RECONVERGENT B1, `(.L_x_1206) ;  /* 0x0000029000017945 */ /* 0x000fe80003800200 */
[----:B------:R-:W-:Y:S05]  /*2f80*/  @!P3 BRA `(.L_x_1207) ;  /* 0x00000000009cb947 */ /* 0x000fea0003800000 */
[--C-:B---34-:R-:W-:Y:S01]  /*2f90*/  FFMA.FTZ R61, R69, UR5, R66.reuse ;  /* 0x00000005453d7c23 */ /* 0x118fe20008010042 */
        /* <DEDUP_REMOVED lines=38> */
.L_x_1207:
[----:B------:R-:W-:Y:S05]  /*3200*/  BSYNC.RECONVERGENT B1 ;  /* 0x0000000000017941 */ /* 0x000fea0003800200 */
.L_x_1206:
        /* <DEDUP_REMOVED lines=41> */
.L_x_1209:
[----:B------:R-:W-:Y:S05]  /*34a0*/  BSYNC.RECONVERGENT B1 ;  /* 0x0000000000017941 */ /* 0x000fea0003800200 */
.L_x_1208:
[----:B------:R-:W-:Y:S05]  /*34b0*/  @!P5 BRA `(.L_x_1201) ;  /* 0x0000001c008cd947 */ /* 0x000fea0003800000 */
[--C-:B---34-:R-:W-:Y:S01]  /*34c0*/  FFMA.FTZ R61, R95, UR5, R66.reuse ;  /* 0x000000055f3d7c23 */ /* 0x118fe20008010042 */
[--C-:B------:R-:W-:Y:S01]  /*34d0*/  FFMA.FTZ R60, R100, UR5, R66.reuse ;  /* 0x00000005643c7c23 */ /* 0x100fe20008010042 */
[--C-:B------:R-:W-:Y:S01]  /*34e0*/  FFMA.FTZ R63, R93, UR5, R66.reuse ;  /* 0x000000055d3f7c23 */ /* 0x100fe20008010042 */
[----:B------:R-:W-:Y:S01]  /*34f0*/  FFMA.FTZ R66, R98, UR5, R66 ;  /* 0x0000000562427c23 */ /* 0x000fe20008010042 */
[----:B------:R-:W-:Y:S01]  /*3500*/  FADD.FTZ R61, R96, -R61 ;  /* 0x8000003d603d7221 */ /* 0x000fe20000010000 */
[----:B------:R-:W-:Y:S01]  /*3510*/  FADD.FTZ R60, R99, -R60 ;  /* 0x8000003c633c7221 */ /* 0x000fe20000010000 */
[----:B------:R-:W-:Y:S01]  /*3520*/  FADD.FTZ R63, R94, -R63 ;  /* 0x8000003f5e3f7221 */ /* 0x000fe20000010000 */
[----:B------:R-:W-:Y:S01]  /*3530*/  FADD.FTZ R66, R97, -R66 ;  /* 0x8000004261427221 */ /* 0x000fe20000010000 */
[----:B------:R-:W-:Y:S01]  /*3540*/  FMUL.FTZ R61, R61, UR13 ;  /* 0x0000000d3d3d7c20 */ /* 0x000fe20008410000 */
[----:B------:R-:W-:Y:S01]  /*3550*/  FMUL.FTZ R60, R60, UR13 ;  /* 0x0000000d3c3c7c20 */ /* 0x000fe20008410000 */
[----:B------:R-:W-:Y:S01]  /*3560*/  FMUL.FTZ R114, R63, UR13 ;  /* 0x0000000d3f727c20 */ /* 0x000fe20008410000 */
[----:B------:R-:W-:Y:S01]  /*3570*/  FMUL.FTZ R116, R66, UR13 ;  /* 0x0000000d42747c20 */ /* 0x000fe20008410000 */
[----:B------:R-:W-:Y:S01]  /*3580*/  F2F.F16.F32 R64, R61 ;  /* 0x0000003d00407304 */ /* 0x000fe20000200800 */
[----:B------:R-:W-:Y:S01]  /*3590*/  FMUL.FTZ R112, R61, UR4 ;  /* 0x000000043d707c20 */ /* 0x000fe20008410000 */
[----:B------:R-:W-:Y:S01]  /*35a0*/  FMUL.FTZ R113, R60, UR4 ;  /* 0x000000043c717c20 */ /* 0x000fe20008410000 */
[----:B------:R-:W0:Y:S01]  /*35b0*/  LDC.64 R62, c[0x0][0x478] ;  /* 0x00011e00ff3e7b82 */ /* 0x000e220000000a00 */
[----:B------:R-:W-:-:S04]  /*35c0*/  FMUL.FTZ R118, R116, UR4 ;  /* 0x0000000474767c20 */ /* 0x000fc80008410000 */
[----:B------:R1:W2:Y:S08]  /*35d0*/  F2F.F16.F32 R65, R60 ;  /* 0x0000003c00417304 */ /* 0x0002b00000200800 */
[----:B------:R3:W-:Y:S01]  /*35e0*/  F2F.F16.F32 R108, R114 ;  /* 0x00000072006c7304 */ /* 0x0007e20000200800 */
[----:B-1----:R-:W1:Y:S01]  /*35f0*/  LDC.64 R60, c[0x0][0x468] ;  /* 0x00011a00ff3c7b82 */ /* 0x002e620000000a00 */
[----:B--2---:R-:W-:-:S06]  /*3600*/  PRMT R64, R64, 0x5410, R65 ;  /* 0x0000541040407816 */ /* 0x004fcc0000000041 */
[----:B------:R-:W2:Y:S01]  /*3610*/  F2F.F16.F32 R66, R116 ;  /* 0x0000007400427304 */ /* 0x000ea20000200800 */
[----:B---3--:R-:W-:Y:S01]  /*3620*/  FMUL.FTZ R114, R114, UR4 ;  /* 0x0000000472727c20 */ /* 0x008fe20008410000 */
[----:B0-----:R-:W-:-:S06]  /*3630*/  IMAD.WIDE.U32 R62, R101, 0x8, R62 ;  /* 0x00000008653e7825 */ /* 0x001fcc00078e003e */
[----:B------:R-:W0:Y:S01]  /*3640*/  F2F.F16.F32 R67, R118 ;  /* 0x0000007600437304 */ /* 0x000e220000200800 */
[----:B--2---:R-:W-:-:S07]  /*3650*/  IMAD.WIDE.U32 R116, R66, 0x10000, RZ ;  /* 0x0001000042747825 */ /* 0x004fce00078e00ff */
[----:B------:R-:W-:Y:S01]  /*3660*/  F2F.F16.F32 R112, R112 ;  /* 0x0000007000707304 */ /* 0x000fe20000200800 */
[----:B-1----:R-:W-:Y:S01]  /*3670*/  IMAD.WIDE.U32 R60, R101, 0x8, R60 ;  /* 0x00000008653c7825 */ /* 0x002fe200078e003c */
[----:B------:R-:W-:Y:S02]  /*3680*/  LOP3.LUT R65, R64, R117, RZ, 0xfc, !PT ;  /* 0x0000007540417212 */ /* 0x000fe400078efcff */
[----:B------:R-:W-:Y:S01]  /*3690*/  LOP3.LUT R64, R116, R108, RZ, 0xfc, !PT ;  /* 0x0000006c74407212 */ /* 0x000fe200078efcff */
[----:B0-----:R-:W-:-:S03]  /*36a0*/  IMAD.WIDE.U32 R66, R67, 0x10000, RZ ;  /* 0x0001000043427825 */ /* 0x001fc600078e00ff */
[----:B------:R-:W0:Y:S01]  /*36b0*/  F2F.F16.F32 R113, R113 ;  /* 0x0000007100717304 */ /* 0x000e220000200800 */
[----:B------:R1:W-:Y:S07]  /*36c0*/  STG.E.64 desc[UR14][R62.64], R64 ;  /* 0x000000403e007986 */ /* 0x0003ee000c101b0e */
[----:B------:R-:W2:Y:S01]  /*36d0*/  F2F.F16.F32 R114, R114 ;  /* 0x0000007200727304 */ /* 0x000ea20000200800 */
[----:B0-----:R-:W-:-:S04]  /*36e0*/  PRMT R113, R112, 0x5410, R113 ;  /* 0x0000541070717816 */ /* 0x001fc80000000071 */
[----:B------:R-:W-:Y:S02]  /*36f0*/  LOP3.LUT R67, R113, R67, RZ, 0xfc, !PT ;  /* 0x0000004371437212 */ /* 0x000fe400078efcff */
[----:B--2---:R-:W-:-:S05]  /*3700*/  LOP3.LUT R66, R66, R114, RZ, 0xfc, !PT ;  /* 0x0000007242427212 */ /* 0x004fca00078efcff */
[----:B------:R1:W-:Y:S01]  /*3710*/  STG.E.64 desc[UR14][R60.64], R66 ;  /* 0x000000423c007986 */ /* 0x0003e2000c101b0e */
[----:B------:R-:W-:Y:S05]  /*3720*/  BRA `(.L_x_1201) ;  /* 0x0000001800f07947 */ /* 0x000fea0003800000 */
.L_x_1191:
[----:B------:R-:W-:-:S04]  /*3730*/  UISETP.NE.U32.AND UP1, UPT, UR20, URZ, UPT ;  /* 0x000000ff1400728c */ /* 0x000fc8000bf25070 */
[----:B------:R-:W-:-:S09]  /*3740*/  UISETP.NE.AND.EX UP1, UPT, UR21, URZ, UPT, UP1 ;  /* 0x000000ff1500728c */ /* 0x000fd2000bf25310 */
[----:B------:R-:W-:Y:S05]  /*3750*/  BRA.U UP1, `(.L_x_1210) ;  /* 0x0000000d01087547 */ /* 0x000fea000b800000 */
[----:B------:R-:W-:Y:S01]  /*3760*/  ISETP.GT.U32.AND P0, PT, R2, 0x7f, PT ;  /* 0x0000007f0200780c */ /* 0x000fe20003f04070 */
[----:B------:R-:W-:-:S12]  /*3770*/  BSSY.RECONVERGENT B1, `(.L_x_1211) ;  /* 0x0000026000017945 */ /* 0x000fd80003800200 */
[----:B------:R-:W-:Y:S05]  /*3780*/  @!P0 BRA `(.L_x_1212) ;  /* 0x0000000000908947 */ /* 0x000fea0003800000 */
[----:B------:R-:W-:Y:S01]  /*3790*/  MOV R60, R89 ;  /* 0x00000059003c7202 */ /* 0x000fe20000000f00 */
[--C-:B------:R-:W-:Y:S01]  /*37a0*/  FFMA.FTZ R63, R5, UR5, R66.reuse ;  /* 0x00000005053f7c23 */ /* 0x100fe20008010042 */
[----:B------:R-:W-:Y:S01]  /*37b0*/  SHF.R.U32.HI R61, RZ, 0x10, R89 ;  /* 0x00000010ff3d7819 */ /* 0x000fe20000011659 */
[--C-:B------:R-:W-:Y:S01]  /*37c0*/  FFMA.FTZ R62, R10, UR5, R66.reuse ;  /* 0x000000050a3e7c23 */ /* 0x100fe20008010042 */
[----:B------:R-:W-:Y:S01]  /*37d0*/  FFMA.FTZ R108, R8, UR5, R66 ;  /* 0x00000005086c7c23 */ /* 0x000fe20008010042 */
[----:B------:R-:W-:Y:S02]  /*37e0*/  HADD2.F32 R60, -RZ, R60.H0_H0 ;  /* 0x2000003cff3c7230 */ /* 0x000fe40000004100 */
[----:B------:R-:W-:Y:S01]  /*37f0*/  FADD.FTZ R63, R6, -R63 ;  /* 0x8000003f063f7221 */ /* 0x000fe20000010000 */
[----:B------:R-:W-:Y:S02]  /*3800*/  HADD2.F32 R61, -RZ, R61.H0_H0 ;  /* 0x2000003dff3d7230 */ /* 0x000fe40000004100 */
[----:B------:R-:W-:Y:S01]  /*3810*/  FADD.FTZ R62, R9, -R62 ;  /* 0x8000003e093e7221 */ /* 0x000fe20000010000 */
[----:B------:R-:W-:Y:S01]  /*3820*/  FADD.FTZ R108, R7, -R108 ;  /* 0x8000006c076c7221 */ /* 0x000fe20000010000 */
[----:B------:R-:W-:Y:S01]  /*3830*/  FFMA.FTZ R60, R63, UR13, R60 ;  /* 0x0000000d3f3c7c23 */ /* 0x000fe2000801003c */
[----:B------:R-:W-:Y:S01]  /*3840*/  SHF.R.U64 R63, R88, 0x10, R89 ;  /* 0x00000010583f7819 */ /* 0x000fe20000001259 */
[----:B------:R-:W-:-:S02]  /*3850*/  FFMA.FTZ R62, R62, UR13, R61 ;  /* 0x0000000d3e3e7c23 */ /* 0x000fc4000801003d */
[----:B------:R-:W-:Y:S01]  /*3860*/  FMUL.FTZ R64, R60, UR4 ;  /* 0x000000043c407c20 */ /* 0x000fe20008410000 */
[----:B------:R-:W-:Y:S01]  /*3870*/  MOV R60, R88 ;  /* 0x00000058003c7202 */ /* 0x000fe20000000f00 */
[----:B------:R-:W-:Y:S02]  /*3880*/  HADD2.F32 R61, -RZ, R63.H0_H0 ;  /* 0x2000003fff3d7230 */ /* 0x000fe40000004100 */
[----:B------:R-:W-:Y:S01]  /*3890*/  FFMA.FTZ R63, R3, UR5, R66 ;  /* 0x00000005033f7c23 */ /* 0x000fe20008010042 */
[----:B------:R-:W-:Y:S01]  /*38a0*/  FMUL.FTZ R65, R62, UR4 ;  /* 0x000000043e417c20 */ /* 0x000fe20008410000 */
[----:B------:R-:W-:Y:S02]  /*38b0*/  HADD2.F32 R60, -RZ, R60.H0_H0 ;  /* 0x2000003cff3c7230 */ /* 0x000fe40000004100 */
[----:B------:R-:W-:Y:S01]  /*38c0*/  FFMA.FTZ R61, R108, UR13, R61 ;  /* 0x0000000d6c3d7c23 */ /* 0x000fe2000801003d */
[----:B------:R-:W-:Y:S01]  /*38d0*/  FADD.FTZ R63, R4, -R63 ;  /* 0x8000003f043f7221 */ /* 0x000fe20000010000 */
[----:B------:R-:W-:Y:S02]  /*38e0*/  F2F.F16.F32 R64, R64 ;  /* 0x0000004000407304 */ /* 0x000fe40000200800 */
[----:B------:R-:W-:Y:S01]  /*38f0*/  FMUL.FTZ R108, R61, UR4 ;  /* 0x000000043d6c7c20 */ /* 0x000fe20008410000 */
[----:B------:R-:W-:-:S02]  /*3900*/  FFMA.FTZ R62, R63, UR13, R60 ;  /* 0x0000000d3f3e7c23 */ /* 0x000fc4000801003c */
[----:B------:R-:W0:Y:S02]  /*3910*/  LDC.64 R60, c[0x0][0x468] ;  /* 0x00011a00ff3c7b82 */ /* 0x000e240000000a00 */
        /* <DEDUP_REMOVED lines=11> */
.L_x_1212:
[----:B------:R-:W-:Y:S05]  /*39d0*/  BSYNC.RECONVERGENT B1 ;  /* 0x0000000000017941 */ /* 0x000fea0003800200 */
.L_x_1211:
[----:B------:R-:W-:Y:S04]  /*39e0*/  BSSY.RECONVERGENT B1, `(.L_x_1213) ;  /* 0x0000026000017945 */ /* 0x000fe80003800200 */
[----:B------:R-:W-:Y:S05]  /*39f0*/  @!P2 BRA `(.L_x_1214) ;  /* 0x000000000090a947 */ /* 0x000fea0003800000 */
[----:B0-----:R-:W-:Y:S01]  /*3a00*/  MOV R60, R87 ;  /* 0x00000057003c7202 */ /* 0x001fe20000000f00 */
        /* <DEDUP_REMOVED lines=35> */
.L_x_1214:
[----:B------:R-:W-:Y:S05]  /*3c40*/  BSYNC.RECONVERGENT B1 ;  /* 0x0000000000017941 */ /* 0x000fea0003800200 */
.L_x_1213:
[----:B------:R-:W-:Y:S04]  /*3c50*/  BSSY.RECONVERGENT B1, `(.L_x_1215) ;  /* 0x0000026000017945 */ /* 0x000fe80003800200 */
[----:B------:R-:W-:Y:S05]  /*3c60*/  @!P3 BRA `(.L_x_1216) ;  /* 0x000000000090b947 */ /* 0x000fea0003800000 */
[----:B01----:R-:W-:Y:S01]  /*3c70*/  MOV R60, R85 ;  /* 0x00000055003c7202 */ /* 0x003fe20000000f00 */
        /* <DEDUP_REMOVED lines=35> */
.L_x_1216:
[----:B------:R-:W-:Y:S05]  /*3eb0*/  BSYNC.RECONVERGENT B1 ;  /* 0x0000000000017941 */ /* 0x000fea0003800200 */
.L_x_1215:
[----:B------:R-:W-:Y:S04]  /*3ec0*/  BSSY.RECONVERGENT B1, `(.L_x_1217) ;  /* 0x0000026000017945 */ /* 0x000fe80003800200 */
[----:B------:R-:W-:Y:S05]  /*3ed0*/  @!P4 BRA `(.L_x_1218) ;  /* 0x000000000090c947 */ /* 0x000fea0003800000 */
[----:B012---:R-:W-:Y:S01]  /*3ee0*/  MOV R60, R83 ;  /* 0x00000053003c7202 */ /* 0x007fe20000000f00 */
        /* <DEDUP_REMOVED lines=35> */
.L_x_1218:
[----:B------:R-:W-:Y:S05]  /*4120*/  BSYNC.RECONVERGENT B1 ;  /* 0x0000000000017941 */ /* 0x000fea0003800200 */
.L_x_1217:
[----:B------:R-:W-:Y:S05]  /*4130*/  @!P5 BRA `(.L_x_1201) ;  /* 0x00000010006cd947 */ /* 0x000fea0003800000 */
[----:B0123--:R-:W-:Y:S01]  /*4140*/  MOV R60, R91 ;  /* 0x0000005b003c7202 */ /* 0x00ffe20000000f00 */
        /* <DEDUP_REMOVED lines=29> */
[----:B0-----:R-:W-:Y:S01]  /*4320*/  IMAD.WIDE.U32 R60, R101, 0x8, R60 ;  /* 0x00000008653c7825 */ /* 0x001fe200078e003c */
[----:B--2---:R-:W-:-:S04]  /*4330*/  PRMT R113, R64, 0x5410, R65 ;  /* 0x0000541040717816 */ /* 0x004fc80000000041 */
[----:B------:R-:W-:Y:S02]  /*4340*/  LOP3.LUT R63, R113, R63, RZ, 0xfc, !PT ;  /* 0x0000003f713f7212 */ /* 0x000fe400078efcff */
[----:B-1----:R-:W-:-:S05]  /*4350*/  LOP3.LUT R62, R62, R67, RZ, 0xfc, !PT ;  /* 0x000000433e3e7212 */ /* 0x002fca00078efcff */
[----:B------:R4:W-:Y:S01]  /*4360*/  STG.E.64 desc[UR14][R60.64], R62 ;  /* 0x0000003e3c007986 */ /* 0x0009e2000c101b0e */
[----:B------:R-:W-:Y:S05]  /*4370*/  BRA `(.L_x_1201) ;  /* 0x0000000c00dc7947 */ /* 0x000fea0003800000 */
.L_x_1210:
[----:B------:R-:W-:Y:S04]  /*4380*/  BSSY.RECONVERGENT B1, `(.L_x_1219) ;  /* 0x0000031000017945 */ /* 0x000fe80003800200 */
[----:B------:R-:W-:Y:S05]  /*4390*/  @!P1 BRA `(.L_x_1220) ;  /* 0x0000000000bc9947 */ /* 0x000fea0003800000 */
[----:B------:R-:W-:Y:S01]  /*43a0*/  MOV R60, R89 ;  /* 0x00000059003c7202 */ /* 0x000fe20000000f00 */
[--C-:B------:R-:W-:Y:S01]  /*43b0*/  FFMA.FTZ R61, R5, UR5, R66.reuse ;  /* 0x00000005053d7c23 */ /* 0x100fe20008010042 */
[--C-:B------:R-:W-:Y:S01]  /*43c0*/  SHF.R.U32.HI R63, RZ, 0x10, R89.reuse ;  /* 0x00000010ff3f7819 */ /* 0x100fe20000011659 */
[--C-:B------:R-:W-:Y:S01]  /*43d0*/  FFMA.FTZ R62, R10, UR5, R66.reuse ;  /* 0x000000050a3e7c23 */ /* 0x100fe20008010042 */
[----:B------:R-:W-:Y:S01]  /*43e0*/  SHF.R.U64 R67, R88, 0x10, R89 ;  /* 0x0000001058437819 */ /* 0x000fe20000001259 */
[----:B------:R-:W-:Y:S02]  /*43f0*/  HADD2.F32 R60, -RZ, R60.H0_H0 ;  /* 0x2000003cff3c7230 */ /* 0x000fe40000004100 */
[----:B------:R-:W-:Y:S01]  /*4400*/  FADD.FTZ R61, R6, -R61 ;  /* 0x8000003d063d7221 */ /* 0x000fe20000010000 */
[----:B------:R-:W-:Y:S02]  /*4410*/  HADD2.F32 R65, -RZ, R63.H0_H0 ;  /* 0x2000003fff417230 */ /* 0x000fe40000004100 */
[--C-:B------:R-:W-:Y:S01]  /*4420*/  FFMA.FTZ R63, R3, UR5, R66.reuse ;  /* 0x00000005033f7c23 */ /* 0x100fe20008010042 */
[----:B------:R-:W-:Y:S01]  /*4430*/  FFMA.FTZ R64, R8, UR5, R66 ;  /* 0x0000000508407c23 */ /* 0x000fe20008010042 */
[----:B------:R-:W-:Y:S01]  /*4440*/  FFMA.FTZ R61, R61, UR13, R60 ;  /* 0x0000000d3d3d7c23 */ /* 0x000fe2000801003c */
[----:B------:R-:W-:Y:S01]  /*4450*/  FADD.FTZ R60, R9, -R62 ;  /* 0x8000003e093c7221 */ /* 0x000fe20000010000 */
[----:B------:R-:W-:Y:S01]  /*4460*/  MOV R62, R88 ;  /* 0x00000058003e7202 */ /* 0x000fe20000000f00 */
[----:B------:R-:W-:Y:S01]  /*4470*/  FADD.FTZ R64, R7, -R64 ;  /* 0x8000004007407221 */ /* 0x000fe20000010000 */
[----:B------:R-:W-:Y:S01]  /*4480*/  F2F.F16.F32 R117, R61 ;  /* 0x0000003d00757304 */ /* 0x000fe20000200800 */
[----:B------:R-:W-:Y:S01]  /*4490*/  FFMA.FTZ R60, R60, UR13, R65 ;  /* 0x0000000d3c3c7c23 */ /* 0x000fe20008010041 */
[----:B------:R-:W-:Y:S01]  /*44a0*/  FMUL.FTZ R108, R61, UR4 ;  /* 0x000000043d6c7c20 */ /* 0x000fe20008410000 */
[----:B------:R-:W-:-:S02]  /*44b0*/  HADD2.F32 R65, -RZ, R62.H0_H0 ;  /* 0x2000003eff417230 */ /* 0x000fc40000004100 */
[----:B------:R-:W-:Y:S01]  /*44c0*/  FADD.FTZ R62, R4, -R63 ;  /* 0x8000003f043e7221 */ /* 0x000fe20000010000 */
[----:B------:R-:W-:-:S03]  /*44d0*/  FMUL.FTZ R113, R60, UR4 ;  /* 0x000000043c717c20 */ /* 0x000fc60008410000 */
[----:B------:R-:W-:Y:S01]  /*44e0*/  FFMA.FTZ R62, R62, UR13, R65 ;  /* 0x0000000d3e3e7c23 */ /* 0x000fe20008010041 */
[----:B------:R0:W1:Y:S01]  /*44f0*/  F2F.F16.F32 R112, R60 ;  /* 0x0000003c00707304 */ /* 0x0000620000200800 */
[----:B------:R-:W-:Y:S02]  /*4500*/  HADD2.F32 R65, -RZ, R67.H0_H0 ;  /* 0x20000043ff417230 */ /* 0x000fe40000004100 */
[----:B------:R-:W-:-:S03]  /*4510*/  FMUL.FTZ R114, R62, UR4 ;  /* 0x000000043e727c20 */ /* 0x000fc60008410000 */
[----:B------:R-:W-:Y:S02]  /*4520*/  FFMA.FTZ R65, R64, UR13, R65 ;  /* 0x0000000d40417c23 */ /* 0x000fe40008010041 */
[----:B------:R2:W-:Y:S01]  /*4530*/  F2F.F16.F32 R67, R62 ;  /* 0x0000003e00437304 */ /* 0x0005e20000200800 */
[----:B0-----:R-:W0:Y:S01]  /*4540*/  LDC.64 R60, c[0x0][0x478] ;  /* 0x00011e00ff3c7b82 */ /* 0x001e220000000a00 */
[----:B------:R-:W-:Y:S01]  /*4550*/  FMUL.FTZ R116, R65, UR4 ;  /* 0x0000000441747c20 */ /* 0x000fe20008410000 */
[----:B-1----:R-:W-:-:S05]  /*4560*/  PRMT R117, R117, 0x5410, R112 ;  /* 0x0000541075757816 */ /* 0x002fca0000000070 */
[----:B------:R-:W1:Y:S01]  /*4570*/  F2F.F16.F32 R64, R65 ;  /* 0x0000004100407304 */ /* 0x000e620000200800 */
[----:B--2---:R-:W2:Y:S07]  /*4580*/  LDC.64 R62, c[0x0][0x468] ;  /* 0x00011a00ff3e7b82 */ /* 0x004eae0000000a00 */
[----:B------:R-:W-:Y:S01]  /*4590*/  F2F.F16.F32 R108, R108 ;  /* 0x0000006c006c7304 */ /* 0x000fe20000200800 */
[----:B-1----:R-:W-:-:S07]  /*45a0*/  IMAD.WIDE.U32 R64, R64, 0x10000, RZ ;  /* 0x0001000040407825 */ /* 0x002fce00078e00ff */
[----:B------:R-:W1:Y:S01]  /*45b0*/  F2F.F16.F32 R113, R113 ;  /* 0x0000007100717304 */ /* 0x000e620000200800 */
[----:B0-----:R-:W-:Y:S01]  /*45c0*/  IMAD.WIDE.U32 R60, R101, 0x8, R60 ;  /* 0x00000008653c7825 */ /* 0x001fe200078e003c */
[----:B------:R-:W-:Y:S02]  /*45d0*/  LOP3.LUT R64, R64, R67, RZ, 0xfc, !PT ;  /* 0x0000004340407212 */ /* 0x000fe400078efcff */
[----:B------:R-:W-:-:S04]  /*45e0*/  LOP3.LUT R65, R117, R65, RZ, 0xfc, !PT ;  /* 0x0000004175417212 */ /* 0x000fc800078efcff */
[----:B------:R-:W0:Y:S01]  /*45f0*/  F2F.F16.F32 R112, R116 ;  /* 0x0000007400707304 */ /* 0x000e220000200800 */
[C---:B--2---:R-:W-:Y:S01]  /*4600*/  IMAD.WIDE.U32 R62, R101.reuse, 0x8, R62 ;  /* 0x00000008653e7825 */ /* 0x044fe200078e003e */
[----:B------:R-:W-:Y:S01]  /*4610*/  IADD3 R101, PT, PT, R101, 0x80, RZ ;  /* 0x0000008065657810 */ /* 0x000fe20007ffe0ff */
[----:B------:R2:W-:Y:S01]  /*4620*/  STG.E.64 desc[UR14][R60.64], R64 ;  /* 0x000000403c007986 */ /* 0x0005e2000c101b0e */
[----:B-1----:R-:W-:-:S04]  /*4630*/  PRMT R67, R108, 0x5410, R113 ;  /* 0x000054106c437816 */ /* 0x002fc80000000071 */
[----:B------:R-:W1:Y:S01]  /*4640*/  F2F.F16.F32 R114, R114 ;  /* 0x0000007200727304 */ /* 0x000e620000200800 */
[----:B0-----:R-:W-:-:S05]  /*4650*/  IMAD.WIDE.U32 R112, R112, 0x10000, RZ ;  /* 0x0001000070707825 */ /* 0x001fca00078e00ff */
[----:B------:R-:W-:Y:S02]  /*4660*/  LOP3.LUT R113, R67, R113, RZ, 0xfc, !PT ;  /* 0x0000007143717212 */ /* 0x000fe400078efcff */
[----:B-1----:R-:W-:-:S05]  /*4670*/  LOP3.LUT R112, R112, R114, RZ, 0xfc, !PT ;  /* 0x0000007270707212 */ /* 0x002fca00078efcff */
[----:B------:R2:W-:Y:S02]  /*4680*/  STG.E.64 desc[UR14][R62.64], R112 ;  /* 0x000000703e007986 */ /* 0x0005e4000c101b0e */
.L_x_1220:
[----:B------:R-:W-:Y:S05]  /*4690*/  BSYNC.RECONVERGENT B1 ;  /* 0x0000000000017941 */ /* 0x000fea0003800200 */
.L_x_1219:
[----:B------:R-:W-:Y:S04]  /*46a0*/  BSSY.RECONVERGENT B1, `(.L_x_1221) ;  /* 0x0000031000017945 */ /* 0x000fe80003800200 */
[----:B------:R-:W-:Y:S05]  /*46b0*/  @!P2 BRA `(.L_x_1222) ;  /* 0x0000000000bca947 */ /* 0x000fea0003800000 */
[----:B--2---:R-:W-:Y:S01]  /*46c0*/  MOV R60, R87 ;  /* 0x00000057003c7202 */ /* 0x004fe20000000f00 */
        /* <DEDUP_REMOVED lines=46> */
.L_x_1222:
[----:B------:R-:W-:Y:S05]  /*49b0*/  BSYNC.RECONVERGENT B1 ;  /* 0x0000000000017941 */ /* 0x000fea0003800200 */
.L_x_1221:
[----:B------:R-:W-:Y:S04]  /*49c0*/  BSSY.RECONVERGENT B1, `(.L_x_1223) ;  /* 0x0000031000017945 */ /* 0x000fe80003800200 */
[----:B------:R-:W-:Y:S05]  /*49d0*/  @!P3 BRA `(.L_x_1224) ;  /* 0x0000000000bcb947 */ /* 0x000fea0003800000 */
[----:B--23--:R-:W-:Y:S01]  /*49e0*/  MOV R60, R85 ;  /* 0x00000055003c7202 */ /* 0x00cfe20000000f00 */
        /* <DEDUP_REMOVED lines=46> */
.L_x_1224:
[----:B------:R-:W-:Y:S05]  /*4cd0*/  BSYNC.RECONVERGENT B1 ;  /* 0x0000000000017941 */ /* 0x000fea0003800200 */
.L_x_1223:
[----:B------:R-:W-:Y:S04]  /*4ce0*/  BSSY.RECONVERGENT B1, `(.L_x_1225) ;  /* 0x0000031000017945 */ /* 0x000fe80003800200 */
[----:B------:R-:W-:Y:S05]  /*4cf0*/  @!P4 BRA `(.L_x_1226) ;  /* 0x0000000000bcc947 */ /* 0x000fea0003800000 */
[----:B--234-:R-:W-:Y:S01]  /*4d00*/  MOV R60, R83 ;  /* 0x00000053003c7202 */ /* 0x01cfe20000000f00 */
        /* <DEDUP_REMOVED lines=46> */
.L_x_1226:
[----:B------:R-:W-:Y:S05]  /*4ff0*/  BSYNC.RECONVERGENT B1 ;  /* 0x0000000000017941 */ /* 0x000fea0003800200 */
.L_x_1225:
        /* <DEDUP_REMOVED lines=14> */
[----:B------:R-:W-:-:S02]  /*50e0*/  HADD2.F32 R67, -RZ, R67.H0_H0 ;  /* 0x20000043ff437230 */ /* 0x000fc40000004100 */
[----:B------:R-:W-:Y:S01]  /*50f0*/  FADD.FTZ R66, R97, -R66 ;  /* 0x8000004261427221 */ /* 0x000fe20000010000 */
[----:B------:R-:W-:Y:S01]  /*5100*/  FADD.FTZ R63, R94, -R63 ;  /* 0x8000003f5e3f7221 */ /* 0x000fe20000010000 */
[----:B------:R-:W-:Y:S01]  /*5110*/  FFMA.FTZ R60, R60, UR13, R65 ;  /* 0x0000000d3c3c7c23 */ /* 0x000fe20008010041 */
[----:B------:R-:W-:Y:S02]  /*5120*/  HADD2.F32 R114, -RZ, R62.H0_H0 ;  /* 0x2000003eff727230 */ /* 0x000fe40000004100 */
[----:B------:R-:W-:Y:S01]  /*5130*/  FFMA.FTZ R116, R66, UR13, R67 ;  /* 0x0000000d42747c23 */ /* 0x000fe20008010043 */
[----:B------:R-:W-:Y:S01]  /*5140*/  F2F.F16.F32 R64, R61 ;  /* 0x0000003d00407304 */ /* 0x000fe20000200800 */
[----:B------:R-:W-:Y:S01]  /*5150*/  FMUL.FTZ R112, R61, UR4 ;  /* 0x000000043d707c20 */ /* 0x000fe20008410000 */
[----:B------:R-:W-:Y:S01]  /*5160*/  FMUL.FTZ R113, R60, UR4 ;  /* 0x000000043c717c20 */ /* 0x000fe20008410000 */
[----:B------:R-:W-:Y:S01]  /*5170*/  FFMA.FTZ R114, R63, UR13, R114 ;  /* 0x0000000d3f727c23 */ /* 0x000fe20008010072 */
[----:B------:R-:W-:Y:S01]  /*5180*/  FMUL.FTZ R118, R116, UR4 ;  /* 0x0000000474767c20 */ /* 0x000fe20008410000 */
[----:B------:R-:W0:Y:S03]  /*5190*/  LDC.64 R62, c[0x0][0x478] ;  /* 0x00011e00ff3e7b82 */ /* 0x000e260000000a00 */
        /* <DEDUP_REMOVED lines=20> */
[----:B------:R1:W-:Y:S02]  /*52e0*/  STG.E.64 desc[UR14][R60.64], R66 ;  /* 0x000000423c007986 */ /* 0x0003e4000c101b0e */
.L_x_1201:
[----:B------:R-:W-:Y:S05]  /*52f0*/  BSYNC.RECONVERGENT B0 ;  /* 0x0000000000007941 */ /* 0x000fea0003800200 */
.L_x_1190:
[----:B------:R-:W-:Y:S02]  /*5300*/  UIADD3 UR7, UPT, UPT, UR7, UR22, URZ ;  /* 0x0000001607077290 */ /* 0x000fe4000fffe0ff */
[----:B------:R-:W-:Y:S02]  /*5310*/  UPLOP3.LUT UP2, UPT, UPT, UPT, UP2, 0x40, 0x4 ;  /* 0x000000000004789c */ /* 0x000fe40003f4e820 */
[----:B------:R-:W-:-:S09]  /*5320*/  UISETP.GE.AND UP1, UPT, UR7, UR23, UPT ;  /* 0x000000170700728c */ /* 0x000fd2000bf26270 */
[----:B------:R-:W-:Y:S05]  /*5330*/  BRA.U !UP1, `(.L_x_1227) ;  /* 0xffffffb5090c7547 */ /* 0x000fea000b83ffff */
.L_x_1177:
[----:B------:R-:W0:Y:S08]  /*5340*/  S2UR UR4, SR_CTAID.X ;  /* 0x00000000000479c3 */ /* 0x000e300000002500 */
[----:B------:R-:W1:Y:S08]  /*5350*/  LDC.64 R2, c[0x0][0x440] ;  /* 0x00011000ff027b82 */ /* 0x000e700000000a00 */
[----:B------:R-:W2:Y:S08]  /*5360*/  LDC.64 R4, c[0x0][0x448] ;  /* 0x00011200ff047b82 */ /* 0x000eb00000000a00 */
[----:B-----5:R-:W3:Y:S01]  /*5370*/  LDC.64 R6, c[0x0][0x440] ;  /* 0x00011000ff067b82 */ /* 0x020ee20000000a00 */
        /* <DEDUP_REMOVED lines=36> */
.L_x_1228:
        /* <DEDUP_REMOVED lines=12> */
.L_x_10800:


//--------------------- .text._ZN10layer_norm13ln_bwd_kernelINS_13Kernel_traitsI6__halfS2_S2_S2_fjLj2560ELj1ELj1ELj4ELj8ENS_18Kernel_traits_baseILj2560ES2_S2_S2_S2_fjLj128EEEEELb0ELb0ELb0ELb1EEEvNS_9BwdParamsE --------------------------
	.section	.text._ZN10layer_norm13ln_bwd_kernelINS_13Kernel_traitsI6__halfS2_S2_S2_fjLj2560ELj1ELj1ELj4ELj8ENS_18Kernel_traits_baseILj2560ES2_S2_S2_S2_fjLj128EEEEELb0ELb0ELb0ELb1EEEvNS_9BwdParamsE,"ax",@progbits
	.align	128
        .global         _ZN10layer_norm13ln_bwd_kernelINS_13Kernel_traitsI6__halfS2_S2_S2_fjLj2560ELj1ELj1ELj4ELj8ENS_18Kernel_traits_baseILj2560ES2_S2_S2_S2_fjLj128EEEEELb0ELb0ELb0ELb1EEEvNS_9BwdParamsE
        .type           _ZN10layer_norm13ln_bwd_kernelINS_13Kernel_traitsI6__halfS2_S2_S2_fjLj2560ELj1ELj1ELj4ELj8ENS_18Kernel_traits_baseILj2560ES2_S2_S2_S2_fjLj128EEEEELb0ELb0ELb0ELb1EEEvNS_9BwdParamsE,@function
        .size           _ZN10layer_norm13ln_bwd_kernelINS_13Kernel_traitsI6__halfS2_S2_S2_fjLj2560ELj1ELj1ELj4ELj8ENS_18Kernel_traits_baseILj2560ES2_S2_S2_S2_fjLj128EEEEELb0ELb0ELb0ELb1EEEvNS_9BwdParamsE,(.L_x_10801 - _ZN10layer_norm13ln_bwd_kernelINS_13Kernel_traitsI6__halfS2_S2_S2_fjLj2560ELj1ELj1ELj4ELj8ENS_18Kernel_traits_baseILj2560ES2_S2_S2_S2_fjLj128EEEEELb0ELb0ELb0ELb1EEEvNS_9BwdParamsE)
        .other          _ZN10layer_norm13ln_bwd_kernelINS_13Kernel_traitsI6__halfS2_S2_S2_fjLj2560ELj1ELj1ELj4ELj8ENS_18Kernel_traits_baseILj2560ES2_S2_S2_S2_fjLj128EEEEELb0ELb0ELb0ELb1EEEvNS_9BwdParamsE,@"STO_CUDA_ENTRY STV_DEFAULT"
_ZN10layer_norm13ln_bwd_kernelINS_13Kernel_traitsI6__halfS2_S2_S2_fjLj2560ELj1ELj1ELj4ELj8ENS_18Kernel_traits_baseILj2560ES2_S2_S2_S2_fjLj128EEEEELb0ELb0ELb0ELb1EEEvNS_9BwdParamsE:
.text._ZN10layer_norm13ln_bwd_kernelINS_13Kernel_traitsI6__halfS2_S2_S2_fjLj2560ELj1ELj1ELj4ELj8ENS_18Kernel_traits_baseILj2560ES2_S2_S2_S2_fjLj128EEEEELb0ELb0ELb0ELb1EEEvNS_9BwdParamsE:
        /* <DEDUP_REMOVED lines=45> */
[----:B------:R-:W-:Y:S01]  /*02d0*/  CS2R R40, SRZ ;  /* 0x0000000000287805 */ /* 0x000fe2000001ff00 */
[----:B------:R-:W0:Y:S03]  /*02e0*/  LDCU.U8 UR10, c[0x0][0x410] ;  /* 0x00008200ff0a77ac */ /* 0x000e260008000000 */
[----:B--2---:R-:W2:Y:S01]  /*02f0*/  LDG.E.64 R2, desc[UR8][R4.64+0x1000] ;  /* 0x0010000804027981 */ /* 0x004ea2000c1e1b00 */
[----:B------:R-:W-:Y:S01]  /*0300*/  UPLOP3.LUT UP1, UPT, UPT, UPT, UPT, 0x40, 0x4 ;  /* 0x000000000004789c */ /* 0x000fe20003f2e870 */
[----:B------:R-:W3:Y:S02]  /*0310*/  LDCU UR11, c[0x0][0x388] ;  /* 0x00007100ff0b77ac */ /* 0x000ee40008000800 */
[----:B------:R-:W4:Y:S01]  /*0320*/  LDG.E.64 R14, desc[UR8][R4.64+0x800] ;  /* 0x00080008040e7981 */ /* 0x000f22000c1e1b00 */
[----:B------:R-:W0:Y:S03]  /*0330*/  LDCU UR14, c[0x0][0x400] ;  /* 0x00008000ff0e77ac */ /* 0x000e260008000800 */
[----:B------:R-:W5:Y:S01]  /*0340*/  LDG.E.64 R16, desc[UR8][R4.64+0x400] ;  /* 0x0004000804107981 */ /* 0x000f62000c1e1b00 */
[----:B------:R-:W0:Y:S03]  /*0350*/  LDCU.64 UR16, c[0x0][0x478] ;  /* 0x00008f00ff1077ac */ /* 0x000e260008000a00 */
[----:B------:R-:W3:Y:S01]  /*0360*/  LDG.E.64 R12, desc[UR8][R4.64+0xc00] ;  /* 0x000c0008040c7981 */ /* 0x000ee2000c1e1b00 */
[----:B------:R-:W0:Y:S03]  /*0370*/  LDCU.64 UR12, c[0x0][0x438] ;  /* 0x00008700ff0c77ac */ /* 0x000e260008000a00 */
[----:B------:R0:W3:Y:S01]  /*0380*/  LDG.E.64 R18, desc[UR8][R4.64] ;  /* 0x0000000804127981 */ /* 0x0000e2000c1e1b00 */
[----:B-1----:R-:W-:-:S02]  /*0390*/  ISETP.NE.U32.AND P0, PT, R6, RZ, PT ;  /* 0x000000ff0600720c */ /* 0x002fc40003f05070 */
[----:B------:R-:W-:Y:S02]  /*03a0*/  CS2R R38, SRZ ;  /* 0x0000000000267805 */ /* 0x000fe4000001ff00 */
[----:B------:R-:W-:Y:S02]  /*03b0*/  CS2R R36, SRZ ;  /* 0x0000000000247805 */ /* 0x000fe4000001ff00 */
[----:B------:R-:W-:Y:S02]  /*03c0*/  MOV R35, RZ ;  /* 0x000000ff00237202 */ /* 0x000fe40000000f00 */
[----:B------:R-:W-:Y:S02]  /*03d0*/  CS2R R32, SRZ ;  /* 0x0000000000207805 */ /* 0x000fe4000001ff00 */
[----:B------:R-:W-:Y:S02]  /*03e0*/  ISETP.NE.AND.EX P0, PT, R7, RZ, PT, P0 ;  /* 0x000000ff0700720c */ /* 0x000fe40003f05300 */
[----:B------:R-:W-:-:S02]  /*03f0*/  CS2R R30, SRZ ;  /* 0x00000000001e7805 */ /* 0x000fc4000001ff00 */
[----:B------:R-:W-:Y:S02]  /*0400*/  MOV R75, UR7 ;  /* 0x00000007004b7c02 */ /* 0x000fe40008000f00 */
[--C-:B--2---:R-:W-:Y:S02]  /*0410*/  SHF.R.U64 R81, R2, 0x10, R3.reuse ;  /* 0x0000001002517819 */ /* 0x104fe40000001203 */
[----:B------:R-:W-:Y:S02]  /*0420*/  SHF.R.U32.HI R0, RZ, 0x10, R3 ;  /* 0x00000010ff007819 */ /* 0x000fe40000011603 */
[----:B----4-:R-:W-:Y:S02]  /*0430*/  SHF.R.U64 R79, R14, 0x10, R15 ;  /* 0x000000100e4f7819 */ /* 0x010fe4000000120f */
[----:B------:R-:W-:Y:S02]  /*0440*/  PRMT R81, R0, 0x5410, R81 ;  /* 0x0000541000517816 */ /* 0x000fe40000000051 */
[----:B------:R-:W-:-:S02]  /*0450*/  SHF.R.U32.HI R0, RZ, 0x10, R15 ;  /* 0x00000010ff007819 */ /* 0x000fc4000001160f */
[----:B-----5:R-:W-:Y:S02]  /*0460*/  SHF.R.U64 R78, R16, 0x10, R17 ;  /* 0x00000010104e7819 */ /* 0x020fe40000001211 */
[----:B------:R-:W-:Y:S02]  /*0470*/  PRMT R79, R0, 0x5410, R79 ;  /* 0x00005410004f7816 */ /* 0x000fe4000000004f */
[--C-:B---3--:R-:W-:Y:S02]  /*0480*/  SHF.R.U64 R80, R12, 0x10, R13.reuse ;  /* 0x000000100c507819 */ /* 0x108fe4000000120d */
[----:B------:R-:W-:Y:S02]  /*0490*/  SHF.R.U32.HI R6, RZ, 0x10, R13 ;  /* 0x00000010ff067819 */ /* 0x000fe4000001160d */
[----:B------:R-:W-:Y:S02]  /*04a0*/  PRMT R78, R78, 0x5410, R78 ;  /* 0x000054104e4e7816 */ /* 0x000fe4000000004e */
[----:B0-----:R-:W-:-:S02]  /*04b0*/  SHF.R.U32.HI R4, RZ, 0x10, R17 ;  /* 0x00000010ff047819 */ /* 0x001fc40000011611 */
[--C-:B------:R-:W-:Y:S02]  /*04c0*/  SHF.R.U64 R77, R18, 0x10, R19.reuse ;  /* 0x00000010124d7819 */ /* 0x100fe40000001213 */
[----:B------:R-:W-:Y:S02]  /*04d0*/  SHF.R.U32.HI R0, RZ, 0x10, R19 ;  /* 0x00000010ff007819 */ /* 0x000fe40000011613 */
[----:B------:R-:W-:Y:S02]  /*04e0*/  PRMT R80, R6, 0x5410, R80 ;  /* 0x0000541006507816 */ /* 0x000fe40000000050 */
[----:B------:R-:W-:Y:S02]  /*04f0*/  PRMT R78, R4, 0x7610, R78 ;  /* 0x00007610044e7816 */ /* 0x000fe4000000004e */
[----:B------:R-:W-:-:S07]  /*0500*/  PRMT R77, R0, 0x5410, R77 ;  /* 0x00005410004d7816 */ /* 0x000fce000000004d */
.L_x_1238:
[----:B------:R-:W0:Y:S08]  /*0510*/  @P0 LDC.64 R8, c[0x0][0x3e0] ;  /* 0x0000f800ff080b82 */ /* 0x000e300000000a00 */
[----:B------:R-:W1:Y:S08]  /*0520*/  LDC.64 R4, c[0x0][0x3c0] ;  /* 0x0000f000ff047b82 */ /* 0x000e700000000a00 */
[----:B------:R-:W2:Y:S01]  /*0530*/  LDC.64 R6, c[0x0][0x3c8] ;  /* 0x0000f200ff067b82 */ /* 0x000ea20000000a00 */
[----:B0-----:R-:W-:-:S06]  /*0540*/  @P0 IMAD.WIDE R8, R75, 0x2, R8 ;  /* 0x000000024b080825 */ /* 0x001fcc00078e0208 */
[----:B------:R-:W3:Y:S01]  /*0550*/  @P0 LDG.E.U16 R8, desc[UR8][R8.64] ;  /* 0x0000000808080981 */ /* 0x000ee2000c1e1500 */
[----:B-1----:R-:W-:-:S06]  /*0560*/  IMAD.WIDE R4, R75, 0x4, R4 ;  /* 0x000000044b047825 */ /* 0x002fcc00078e0204 */
[----:B------:R-:W4:Y:S01]  /*0570*/  LDG.E R4, desc[UR8][R4.64] ;  /* 0x0000000804047981 */ /* 0x000f22000c1e1900 */
[----:B--2---:R-:W-:-:S05]  /*0580*/  IMAD.WIDE R6, R75, 0x4, R6 ;  /* 0x000000044b067825 */ /* 0x004fca00078e0206 */
        /* <DEDUP_REMOVED lines=8> */
[----:B------:R-:W-:Y:S01]  /*0610*/  LEA.HI.SX32 R74, R11, R34, 0x1e ;  /* 0x000000220b4a7211 */ /* 0x000fe200078ff2ff */
[----:B---3--:R-:W-:Y:S01]  /*0620*/  @P0 HADD2.F32 R83, -RZ, R8.H0_H0 ;  /* 0x20000008ff530230 */ /* 0x008fe20000004100 */
[----:B----4-:R-:W-:Y:S01]  /*0630*/  FSEL R139, R4, RZ, !P2 ;  /* 0x000000ff048b7208 */ /* 0x010fe20005000000 */
[----:B0-----:R-:W-:Y:S06]  /*0640*/  BRA.U UP0, `(.L_x_1230) ;  /* 0x0000000d008c7547 */ /* 0x001fec000b800000 */
[----:B------:R-:W0:Y:S01]  /*0650*/  LDC.64 R90, c[0x0][0x3a8] ;  /* 0x0000ea00ff5a7b82 */ /* 0x000e220000000a00 */
[C---:B------:R-:W-:Y:S02]  /*0660*/  IADD3 R73, PT, PT, R74.reuse, 0x80, RZ ;  /* 0x000000804a497810 */ /* 0x040fe40007ffe0ff */
[----:B------:R-:W-:-:S05]  /*0670*/  IADD3 R72, PT, PT, R74, 0x100, RZ ;  /* 0x000001004a487810 */ /* 0x000fca0007ffe0ff */
[----:B------:R-:W1:Y:S01]  /*0680*/  LDC.64 R4, c[0x0][0x428] ;  /* 0x00010a00ff047b82 */ /* 0x000e620000000a00 */
[C---:B------:R-:W-:Y:S02]  /*0690*/  IADD3 R71, PT, PT, R74.reuse, 0x180, RZ ;  /* 0x000001804a477810 */ /* 0x040fe40007ffe0ff */
[C---:B------:R-:W-:Y:S01]  /*06a0*/  IADD3 R70, PT, PT, R74.reuse, 0x200, RZ ;  /* 0x000002004a467810 */ /* 0x040fe20007ffe0ff */
        /* <DEDUP_REMOVED lines=16> */
[----:B------:R-:W4:Y:S02]  /*07b0*/  LDG.E.64 R8, desc[UR8][R8.64] ;  /* 0x0000000808087981 */ /* 0x000f24000c1e1b00 */
[----:B------:R-:W-:Y:S02]  /*07c0*/  IMAD.WIDE.U32 R4, R70, 0x8, R4 ;  /* 0x0000000846047825 */ /* 0x000fe400078e0004 */
[----:B------:R-:W4:Y:S04]  /*07d0*/  LDG.E.64 R6, desc[UR8][R6.64] ;  /* 0x0000000806067981 */ /* 0x000f28000c1e1b00 */
[----:B------:R-:W4:Y:S01]  /*07e0*/  LDG.E.64 R4, desc[UR8][R4.64] ;  /* 0x0000000804047981 */ /* 0x000f22000c1e1b00 */
[----:B------:R-:W-:-:S02]  /*07f0*/  HADD2.F32 R111, -RZ, R14.H0_H0 ;  /* 0x2000000eff6f7230 */ /* 0x000fc40000004100 */
[----:B------:R-:W-:Y:S02]  /*0800*/  HADD2.F32 R117, -RZ, R15.H0_H0 ;  /* 0x2000000fff757230 */ /* 0x000fe40000004100 */
[----:B------:R-:W-:Y:S02]  /*0810*/  HADD2.F32 R134, -RZ, R79.H1_H1 ;  /* 0x3000004fff867230 */ /* 0x000fe40000004100 */
[----:B------:R-:W-:Y:S02]  /*0820*/  HADD2.F32 R145, -RZ, R12.H0_H0 ;  /* 0x2000000cff917230 */ /* 0x000fe40000004100 */
[----:B------:R-:W-:Y:S02]  /*0830*/  HADD2.F32 R132, -RZ, R80.H1_H1 ;  /* 0x30000050ff847230 */ /* 0x000fe40000004100 */
[----:B------:R-:W-:Y:S02]  /*0840*/  HADD2.F32 R147, -RZ, R13.H0_H0 ;  /* 0x2000000dff937230 */ /* 0x000fe40000004100 */
[----:B------:R-:W-:-:S02]  /*0850*/  HADD2.F32 R149, -RZ, R2.H0_H0 ;  /* 0x20000002ff957230 */ /* 0x000fc40000004100 */
[----:B------:R-:W-:Y:S02]  /*0860*/  HADD2.F32 R130, -RZ, R81.H1_H1 ;  /* 0x30000051ff827230 */ /* 0x000fe40000004100 */
[----:B------:R-:W-:Y:S01]  /*0870*/  HADD2.F32 R151, -RZ, R3.H0_H0 ;  /* 0x20000003ff977230 */ /* 0x000fe20000004100 */
[--C-:B--2---:R-:W-:Y:S01]  /*0880*/  SHF.R.U64 R0, R84, 0x10, R85.reuse ;  /* 0x0000001054007819 */ /* 0x104fe20000001255 */
[----:B------:R-:W-:Y:S01]  /*0890*/  HADD2.F32 R84, -RZ, R84.H0_H0 ;  /* 0x20000054ff547230 */ /* 0x000fe20000004100 */
[----:B------:R-:W-:Y:S01]  /*08a0*/  SHF.R.U32.HI R109, RZ, 0x10, R85 ;  /* 0x00000010ff6d7819 */ /* 0x000fe20000011655 */
[----:B------:R-:W-:Y:S01]  /*08b0*/  HADD2.F32 R96, -RZ, R85.H0_H0 ;  /* 0x20000055ff607230 */ /* 0x000fe20000004100 */
[--C-:B---3--:R-:W-:Y:S01]  /*08c0*/  SHF.R.U64 R107, R92, 0x10, R93.reuse ;  /* 0x000000105c6b7819 */ /* 0x108fe2000000125d */
[----:B------:R-:W-:Y:S01]  /*08d0*/  HADD2.F32 R92, -RZ, R92.H0_H0 ;  /* 0x2000005cff5c7230 */ /* 0x000fe20000004100 */
[----:B------:R-:W-:Y:S01]  /*08e0*/  SHF.R.U32.HI R103, RZ, 0x10, R93 ;  /* 0x00000010ff677819 */ /* 0x000fe2000001165d */
[----:B------:R-:W-:Y:S01]  /*08f0*/  HADD2.F32 R98, -RZ, R93.H0_H0 ;  /* 0x2000005dff627230 */ /* 0x000fe20000004100 */
[--C-:B----4-:R-:W-:Y:S01]  /*0900*/  SHF.R.U64 R101, R88, 0x10, R89.reuse ;  /* 0x0000001058657819 */ /* 0x110fe20000001259 */
[----:B------:R-:W-:Y:S01]  /*0910*/  HADD2.F32 R100, -RZ, R88.H0_H0 ;  /* 0x20000058ff647230 */ /* 0x000fe20000004100 */
[----:B------:R-:W-:Y:S01]  /*0920*/  SHF.R.U32.HI R99, RZ, 0x10, R89 ;  /* 0x00000010ff637819 */ /* 0x000fe20000011659 */
[----:B------:R-:W-:Y:S01]  /*0930*/  HADD2.F32 R102, -RZ, R89.H0_H0 ;  /* 0x20000059ff667230 */ /* 0x000fe20000004100 */
[--C-:B------:R-:W-:Y:S01]  /*0940*/  SHF.R.U64 R97, R94, 0x10, R95.reuse ;  /* 0x000000105e617819 */ /* 0x100fe2000000125f */
[----:B------:R-:W-:Y:S01]  /*0950*/  FADD.FTZ R105, -R139, R84 ;  /* 0x000000548b697221 */ /* 0x000fe20000010100 */
[----:B------:R-:W-:Y:S01]  /*0960*/  SHF.R.U32.HI R93, RZ, 0x10, R95 ;  /* 0x00000010ff5d7819 */ /* 0x000fe2000001165f */
[----:B------:R-:W-:Y:S01]  /*0970*/  HADD2.F32 R0, -RZ, R0.H0_H0 ;  /* 0x20000000ff007230 */ /* 0x000fe20000004100 */
[--C-:B------:R-:W-:Y:S01]  /*0980*/  SHF.R.U64 R89, R90, 0x10, R91.reuse ;  /* 0x000000105a597819 */ /* 0x100fe2000000125b */
[----:B------:R-:W-:Y:S01]  /*0990*/  HADD2.F32 R108, -RZ, R90.H0_H0 ;  /* 0x2000005aff6c7230 */ /* 0x000fe20000004100 */
[----:B------:R-:W-:Y:S01]  /*09a0*/  SHF.R.U32.HI R85, RZ, 0x10, R91 ;  /* 0x00000010ff557819 */ /* 0x000fe2000001165b */
[----:B------:R-:W-:-:S02]  /*09b0*/  HADD2.F32 R84, -RZ, R109.H0_H0 ;  /* 0x2000006dff547230 */ /* 0x000fc40000004100 */
[C---:B------:R-:W-:Y:S01]  /*09c0*/  FADD.FTZ R115, -R139.reuse, R96 ;  /* 0x000000608b737221 */ /* 0x040fe20000010100 */
[----:B------:R-:W-:Y:S02]  /*09d0*/  HADD2.F32 R88, -RZ, R107.H0_H0 ;  /* 0x2000006bff587230 */ /* 0x000fe40000004100 */
[C---:B------:R-:W-:Y:S01]  /*09e0*/  FADD.FTZ R113, -R139.reuse, R92 ;  /* 0x0000005c8b717221 */ /* 0x040fe20000010100 */
[----:B------:R-:W-:Y:S02]  /*09f0*/  HADD2.F32 R104, -RZ, R94.H0_H0 ;  /* 0x2000005eff687230 */ /* 0x000fe40000004100 */
[C---:B------:R-:W-:Y:S01]  /*0a00*/  FADD.FTZ R109, -R139.reuse, R98 ;  /* 0x000000628b6d7221 */ /* 0x040fe20000010100 */
[----:B------:R-:W-:Y:S02]  /*0a10*/  HADD2.F32 R90, -RZ, R103.H0_H0 ;  /* 0x20000067ff5a7230 */ /* 0x000fe40000004100 */
[----:B------:R-:W-:Y:S01]  /*0a20*/  FADD.FTZ R107, -R139, R100 ;  /* 0x000000648b6b7221 */ /* 0x000fe20000010100 */
[----:B------:R-:W-:-:S02]  /*0a30*/  HADD2.F32 R106, -RZ, R95.H0_H0 ;  /* 0x2000005fff6a7230 */ /* 0x000fc40000004100 */
[C---:B------:R-:W-:Y:S01]  /*0a40*/  FADD.FTZ R103, -R139.reuse, R102 ;  /* 0x000000668b677221 */ /* 0x040fe20000010100 */
[----:B------:R-:W-:Y:S01]  /*0a50*/  HADD2.F32 R110, -RZ, R91.H0_H0 ;  /* 0x2000005bff6e7230 */ /* 0x000fe20000004100 */
[----:B------:R-:W-:Y:S01]  /*0a60*/  SHF.R.U64 R129, R10, 0x10, R11 ;  /* 0x000000100a817819 */ /* 0x000fe2000000120b */
        /* <DEDUP_REMOVED lines=16> */
[C---:B------:R-:W-:Y:S01]  /*0b70*/  FADD.FTZ R131, -R139.reuse, R92 ;  /* 0x0000005c8b837221 */ /* 0x040fe20000010100 */
[C---:B------:R-:W-:Y:S01]  /*0b80*/  FADD.FTZ R133, -R139.reuse, R94 ;  /* 0x0000005e8b857221 */ /* 0x040fe20000010100 */
[C---:B------:R-:W-:Y:S01]  /*0b90*/  FADD.FTZ R135, -R139.reuse, R96 ;  /* 0x000000608b877221 */ /* 0x040fe20000010100 */
[C---:B------:R-:W-:Y:S01]  /*0ba0*/  FADD.FTZ R141, -R139.reuse, R98 ;  /* 0x000000628b8d7221 */ /* 0x040fe20000010100 */
[C---:B------:R-:W-:Y:S01]  /*0bb0*/  FADD.FTZ R137, -R139.reuse, R100 ;  /* 0x000000648b897221 */ /* 0x040fe20000010100 */
[----:B------:R-:W-:Y:S01]  /*0bc0*/  FADD.FTZ R139, -R139, R102 ;  /* 0x000000668b8b7221 */ /* 0x000fe20000010100 */
[----:B------:R-:W-:Y:S01]  /*0bd0*/  SHF.R.U64 R126, R86, 0x10, R87 ;  /* 0x00000010567e7819 */ /* 0x000fe20000001257 */
[----:B------:R-:W-:Y:S01]  /*0be0*/  HADD2.F32 R90, -RZ, R8.H0_H0 ;  /* 0x20000008ff5a7230 */ /* 0x000fe20000004100 */
[--C-:B------:R-:W-:Y:S01]  /*0bf0*/  SHF.R.U64 R123, R8, 0x10, R9.reuse ;  /* 0x00000010087b7819 */ /* 0x100fe20000001209 */
[----:B------:R-:W-:Y:S01]  /*0c00*/  HADD2.F32 R92, -RZ, R9.H0_H0 ;  /* 0x20000009ff5c7230 */ /* 0x000fe20000004100 */
[----:B------:R-:W-:Y:S01]  /*0c10*/  SHF.R.U32.HI R121, RZ, 0x10, R9 ;  /* 0x00000010ff797819 */ /* 0x000fe20000011609 */
[----:B------:R-:W-:Y:S01]  /*0c20*/  HADD2.F32 R86, -RZ, R86.H0_H0 ;  /* 0x20000056ff567230 */ /* 0x000fe20000004100 */
[----:B------:R-:W-:Y:S01]  /*0c30*/  SHF.R.U32.HI R124, RZ, 0x10, R87 ;  /* 0x00000010ff7c7819 */ /* 0x000fe20000011657 */
[----:B------:R-:W-:Y:S01]  /*0c40*/  HADD2.F32 R88, -RZ, R87.H0_H0 ;  /* 0x20000057ff587230 */ /* 0x000fe20000004100 */
[----:B------:R-:W-:Y:S01]  /*0c50*/  SHF.R.U64 R106, R4, 0x10, R5 ;  /* 0x00000010046a7819 */ /* 0x000fe20000001205 */
[----:B------:R-:W-:-:S02]  /*0c60*/  HADD2.F32 R102, -RZ, R77.H1_H1 ;  /* 0x3000004dff667230 */ /* 0x000fc40000004100 */
[----:B------:R-:W-:Y:S01]  /*0c70*/  FMUL.FTZ R125, R0, R85 ;  /* 0x00000055007d7220 */ /* 0x000fe20000410000 */
[----:B------:R-:W-:Y:S01]  /*0c80*/  HADD2.F32 R9, -RZ, R16.H0_H0 ;  /* 0x20000010ff097230 */ /* 0x000fe20000004100 */
[----:B------:R-:W-:Y:S01]  /*0c90*/  SHF.R.U32.HI R127, RZ, 0x10, R11 ;  /* 0x00000010ff7f7819 */ /* 0x000fe2000001160b */
[----:B------:R-:W-:Y:S02]  /*0ca0*/  HADD2.F32 R129, -RZ, R129.H0_H0 ;  /* 0x20000081ff817230 */ /* 0x000fe40000004100 */
[----:B-----5:R-:W-:Y:S01]  /*0cb0*/  FMUL.FTZ R0, R82, R105 ;  /* 0x0000006952007220 */ /* 0x020fe20000410000 */
[----:B------:R-:W-:Y:S01]  /*0cc0*/  HADD2.F32 R87, -RZ, R17.H0_H0 ;  /* 0x20000011ff577230 */ /* 0x000fe20000004100 */
[--C-:B------:R-:W-:Y:S01]  /*0cd0*/  SHF.R.U64 R119, R6, 0x10, R7.reuse ;  /* 0x0000001006777819 */ /* 0x100fe20000001207 */
[----:B------:R-:W-:Y:S01]  /*0ce0*/  HADD2.F32 R96, -RZ, R7.H0_H0 ;  /* 0x20000007ff607230 */ /* 0x000fe20000004100 */
[----:B------:R-:W-:Y:S01]  /*0cf0*/  SHF.R.U32.HI R108, RZ, 0x10, R7 ;  /* 0x00000010ff6c7819 */ /* 0x000fe20000011607 */
[----:B------:R-:W-:Y:S01]  /*0d00*/  FMUL.FTZ R118, R111, R90 ;  /* 0x0000005a6f767220 */ /* 0x000fe20000410000 */
[----:B------:R-:W-:-:S02]  /*0d10*/  HADD2.F32 R84, -RZ, R11.H0_H0 ;  /* 0x2000000bff547230 */ /* 0x000fc40000004100 */
[----:B------:R-:W-:Y:S01]  /*0d20*/  FMUL.FTZ R122, R9, R86 ;  /* 0x00000056097a7220 */ /* 0x000fe20000410000 */
[----:B------:R-:W-:Y:S02]  /*0d30*/  HADD2.F32 R7, -RZ, R19.H0_H0 ;  /* 0x20000013ff077230 */ /* 0x000fe40000004100 */
[----:B------:R-:W-:Y:S01]  /*0d40*/  FMUL.FTZ R111, R102, R129 ;  /* 0x00000081666f7220 */ /* 0x000fe20000410000 */
[----:B------:R-:W-:Y:S01]  /*0d50*/  FMUL.FTZ R120, R87, R88 ;  /* 0x0000005857787220 */ /* 0x000fe20000410000 */
[----:B------:R-:W-:Y:S02]  /*0d60*/  HADD2.F32 R9, -RZ, R106.H0_H0 ;  /* 0x2000006aff097230 */ /* 0x000fe40000004100 */
[----:B------:R-:W-:Y:S01]  /*0d70*/  FADD.FTZ R102, RZ, R125 ;  /* 0x0000007dff667221 */ /* 0x000fe20000010000 */
[----:B------:R-:W-:Y:S01]  /*0d80*/  FMUL.FTZ R106, R82, R143 ;  /* 0x0000008f526a7220 */ /* 0x000fe20000410000 */
[----:B------:R-:W-:Y:S01]  /*0d90*/  FFMA.FTZ R87, R0, R125, RZ ;  /* 0x0000007d00577223 */ /* 0x000fe200000100ff */
[----:B------:R-:W-:Y:S01]  /*0da0*/  HADD2.F32 R100, -RZ, R77.H0_H0 ;  /* 0x2000004dff647230 */ /* 0x000fe20000004100 */
[----:B------:R-:W-:Y:S01]  /*0db0*/  SHF.R.U32.HI R104, RZ, 0x10, R5 ;  /* 0x00000010ff687819 */ /* 0x000fe20000011605 */
[----:B------:R-:W-:-:S02]  /*0dc0*/  HADD2.F32 R127, -RZ, R127.H0_H0 ;  /* 0x2000007fff7f7230 */ /* 0x000fc40000004100 */
[----:B------:R-:W-:Y:S01]  /*0dd0*/  FMUL.FTZ R128, R7, R84 ;  /* 0x0000005407807220 */ /* 0x000fe20000410000 */
[----:B------:R-:W-:Y:S01]  /*0de0*/  FADD.FTZ R143, R102, R111 ;  /* 0x0000006f668f7221 */ /* 0x000fe20000010000 */
[----:B------:R-:W-:Y:S01]  /*0df0*/  FMUL.FTZ R115, R82, R115 ;  /* 0x0000007352737220 */ /* 0x000fe20000410000 */
[----:B------:R-:W-:Y:S01]  /*0e00*/  FFMA.FTZ R102, R106, R111, R87 ;  /* 0x0000006f6a667223 */ /* 0x000fe20000010057 */
[----:B------:R-:W-:Y:S01]  /*0e10*/  FMUL.FTZ R105, R100, R127 ;  /* 0x0000007f64697220 */ /* 0x000fe20000410000 */
[----:B------:R-:W-:Y:S02]  /*0e20*/  HADD2.F32 R7, -RZ, R104.H0_H0 ;  /* 0x20000068ff077230 */ /* 0x000fe40000004100 */
[----:B------:R-:W-:Y:S01]  /*0e30*/  FADD.FTZ R100, R143, R128 ;  /* 0x000000808f647221 */ /* 0x000fe20000010000 */
[----:B------:R-:W-:Y:S01]  /*0e40*/  FMUL.FTZ R104, R82, R89 ;  /* 0x0000005952687220 */ /* 0x000fe20000410000 */
[----:B------:R-:W-:Y:S01]  /*0e50*/  FFMA.FTZ R87, R115, R128, R102 ;  /* 0x0000008073577223 */ /* 0x000fe20000010066 */
[----:B------:R-:W-:-:S02]  /*0e60*/  HADD2.F32 R11, -RZ, R78.H1_H1 ;  /* 0x3000004eff0b7230 */ /* 0x000fc40000004100 */
[----:B------:R-:W-:Y:S01]  /*0e70*/  FADD.FTZ R89, R100, R105 ;  /* 0x0000006964597221 */ /* 0x000fe20000010000 */
[----:B------:R-:W-:Y:S02]  /*0e80*/  HADD2.F32 R126, -RZ, R126.H0_H0 ;  /* 0x2000007eff7e7230 */ /* 0x000fe40000004100 */
[----:B------:R-:W-:Y:S01]  /*0e90*/  FMUL.FTZ R113, R82, R113 ;  /* 0x0000007152717220 */ /* 0x000fe20000410000 */
[----:B------:R-:W-:Y:S01]  /*0ea0*/  FFMA.FTZ R100, R104, R105, R87 ;  /* 0x0000006968647223 */ /* 0x000fe20000010057 */
[----:B------:R-:W-:Y:S01]  /*0eb0*/  FADD.FTZ R89, R89, R122 ;  /* 0x0000007a59597221 */ /* 0x000fe20000010000 */
[----:B------:R-:W-:Y:S02]  /*0ec0*/  HADD2.F32 R8, -RZ, R5.H0_H0 ;  /* 0x20000005ff087230 */ /* 0x000fe40000004100 */
[----:B------:R-:W-:Y:S01]  /*0ed0*/  FMUL.FTZ R102, R11, R126 ;  /* 0x0000007e0b667220 */ /* 0x000fe20000410000 */
[----:B------:R-:W-:Y:S01]  /*0ee0*/  FMUL.FTZ R99, R82, R99 ;  /* 0x0000006352637220 */ /* 0x000fe20000410000 */
[----:B------:R-:W-:Y:S01]  /*0ef0*/  FFMA.FTZ R100, R113, R122, R100 ;  /* 0x0000007a71647223 */ /* 0x000fe20000010064 */
[----:B------:R-:W-:-:S02]  /*0f00*/  HADD2.F32 R5, -RZ, R78.H0_H0 ;  /* 0x2000004eff057230 */ /* 0x000fc40000004100 */
[----:B------:R-:W-:Y:S01]  /*0f10*/  FADD.FTZ R89, R89, R102 ;  /* 0x0000006659597221 */ /* 0x000fe20000010000 */
[----:B------:R-:W-:Y:S02]  /*0f20*/  HADD2.F32 R124, -RZ, R124.H0_H0 ;  /* 0x2000007cff7c7230 */ /* 0x000fe40000004100 */
[C---:B------:R-:W-:Y:S01]  /*0f30*/  FMUL.FTZ R109, R82.reuse, R109 ;  /* 0x0000006d526d7220 */ /* 0x040fe20000410000 */
[----:B------:R-:W-:Y:S01]  /*0f40*/  FFMA.FTZ R136, R99, R102, R100 ;  /* 0x0000006663887223 */ /* 0x000fe20000010064 */
[----:B------:R-:W-:Y:S01]  /*0f50*/  FMUL.FTZ R93, R82, R93 ;  /* 0x0000005d525d7220 */ /* 0x000fe20000410000 */
[----:B------:R-:W-:Y:S02]  /*0f60*/  HADD2.F32 R10, -RZ, R79.H0_H0 ;  /* 0x2000004fff0a7230 */ /* 0x000fe40000004100 */
[----:B------:R-:W-:Y:S01]  /*0f70*/  FMUL.FTZ R100, R5, R124 ;  /* 0x0000007c05647220 */ /* 0x000fe20000410000 */
[----:B------:R-:W-:Y:S01]  /*0f80*/  FADD.FTZ R5, R89, R120 ;  /* 0x0000007859057221 */ /* 0x000fe20000010000 */
[----:B------:R-:W-:Y:S01]  /*0f90*/  FFMA.FTZ R136, R109, R120, R136 ;  /* 0x000000786d887223 */ /* 0x000fe20000010088 */
[----:B------:R-:W-:-:S02]  /*0fa0*/  HADD2.F32 R121, -RZ, R121.H0_H0 ;  /* 0x20000079ff797230 */ /* 0x000fc40000004100 */
[----:B------:R-:W-:Y:S01]  /*0fb0*/  FMUL.FTZ R107, R82, R107 ;  /* 0x0000006b526b7220 */ /* 0x000fe20000410000 */
[----:B------:R-:W-:Y:S02]  /*0fc0*/  HADD2.F32 R123, -RZ, R123.H0_H0 ;  /* 0x2000007bff7b7230 */ /* 0x000fe40000004100 */
[----:B------:R-:W-:Y:S01]  /*0fd0*/  FADD.FTZ R5, R5, R100 ;  /* 0x0000006405057221 */ /* 0x000fe20000010000 */
[----:B------:R-:W-:Y:S01]  /*0fe0*/  FFMA.FTZ R136, R93, R100, R136 ;  /* 0x000000645d887223 */ /* 0x000fe20000010088 */
[----:B------:R-:W-:Y:S02]  /*0ff0*/  HADD2.F32 R94, -RZ, R6.H0_H0 ;  /* 0x20000006ff5e7230 */ /* 0x000fe40000004100 */
[----:B------:R-:W-:Y:S01]  /*1000*/  FMUL.FTZ R116, R117, R92 ;  /* 0x0000005c75747220 */ /* 0x000fe20000410000 */
[----:B------:R-:W-:Y:S02]  /*1010*/  HADD2.F32 R6, -RZ, R80.H0_H0 ;  /* 0x20000050ff067230 */ /* 0x000fe40000004100 */
[----:B------:R-:W-:Y:S01]  /*1020*/  FMUL.FTZ R87, R10, R121 ;  /* 0x000000790a577220 */ /* 0x000fe20000410000 */
[----:B------:R-:W-:-:S02]  /*1030*/  HADD2.F32 R117, -RZ, R108.H0_H0 ;  /* 0x2000006cff757230 */ /* 0x000fc40000004100 */
        /* <DEDUP_REMOVED lines=8> */
[----:B------:R-:W-:Y:S02]  /*10c0*/  HADD2.F32 R98, -RZ, R4.H0_H0 ;  /* 0x20000004ff627230 */ /* 0x000fe40000004100 */
[----:B------:R-:W-:Y:S01]  /*10d0*/  FADD.FTZ R10, R11, R116 ;  /* 0x000000740b0a7221 */ /* 0x000fe20000010000 */
[----:B------:R-:W-:-:S02]  /*10e0*/  HADD2.F32 R4, -RZ, R81.H0_H0 ;  /* 0x20000051ff047230 */ /* 0x000fc40000004100 */
[----:B------:R-:W-:Y:S01]  /*10f0*/  FMUL.FTZ R136, R82, R133 ;  /* 0x0000008552887220 */ /* 0x000fe20000410000 */
[----:B------:R-:W-:Y:S01]  /*1100*/  FFMA.FTZ R5, R103, R116, R6 ;  /* 0x0000007467057223 */ /* 0x000fe20000010006 */
[----:B------:R-:W-:Y:S02]  /*1110*/  HADD2.F32 R119, -RZ, R119.H0_H0 ;  /* 0x20000077ff777230 */ /* 0x000fe40000004100 */
[----:B------:R-:W-:Y:S01]  /*1120*/  FMUL.FTZ R114, R145, R94 ;  /* 0x0000005e91727220 */ /* 0x000fe20000410000 */
[----:B------:R-:W-:Y:S01]  /*1130*/  FMUL.FTZ R133, R4, R7 ;  /* 0x0000000704857220 */ /* 0x000fe20000410000 */
[----:B------:R-:W-:Y:S01]  /*1140*/  FADD.FTZ R11, R10, R87 ;  /* 0x000000570a0b7221 */ /* 0x000fe20000010000 */
[----:B------:R-:W-:Y:S01]  /*1150*/  FMUL.FTZ R101, R82, R101 ;  /* 0x0000006552657220 */ /* 0x000fe20000410000 */
[----:B------:R-:W-:Y:S01]  /*1160*/  FFMA.FTZ R4, R136, R87, R5 ;  /* 0x0000005788047223 */ /* 0x000fe20000010005 */
[----:B------:R-:W-:Y:S01]  /*1170*/  FMUL.FTZ R132, R132, R119 ;  /* 0x0000007784847220 */ /* 0x000fe20000410000 */
[----:B------:R-:W-:Y:S01]  /*1180*/  FADD.FTZ R5, R11, R114 ;  /* 0x000000720b057221 */ /* 0x000fe20000010000 */
[C---:B------:R-:W-:Y:S01]  /*1190*/  FMUL.FTZ R135, R82.reuse, R135 ;  /* 0x0000008752877220 */ /* 0x040fe20000410000 */
[----:B------:R-:W-:Y:S01]  /*11a0*/  FFMA.FTZ R4, R101, R114, R4 ;  /* 0x0000007265047223 */ /* 0x000fe20000010004 */
[----:B------:R-:W-:Y:S01]  /*11b0*/  FMUL.FTZ R112, R147, R96 ;  /* 0x0000006093707220 */ /* 0x000fe20000410000 */
[----:B------:R-:W-:Y:S01]  /*11c0*/  FADD.FTZ R5, R5, R132 ;  /* 0x0000008405057221 */ /* 0x000fe20000010000 */
[C---:B------:R-:W-:Y:S01]  /*11d0*/  FMUL.FTZ R97, R82.reuse, R97 ;  /* 0x0000006152617220 */ /* 0x040fe20000410000 */
[----:B------:R-:W-:Y:S01]  /*11e0*/  FFMA.FTZ R4, R135, R132, R4 ;  /* 0x0000008487047223 */ /* 0x000fe20000010004 */
[C---:B------:R-:W-:Y:S01]  /*11f0*/  FMUL.FTZ R138, R82.reuse, R141 ;  /* 0x0000008d528a7220 */ /* 0x040fe20000410000 */
[----:B------:R-:W-:Y:S01]  /*1200*/  FADD.FTZ R10, R5, R112 ;  /* 0x00000070050a7221 */ /* 0x000fe20000010000 */
[C---:B------:R-:W-:Y:S01]  /*1210*/  FMUL.FTZ R140, R82.reuse, R139 ;  /* 0x0000008b528c7220 */ /* 0x040fe20000410000 */
[----:B------:R-:W-:Y:S01]  /*1220*/  FFMA.FTZ R5, R97, R112, R4 ;  /* 0x0000007061057223 */ /* 0x000fe20000010004 */
[----:B------:R-:W-:Y:S01]  /*1230*/  FMUL.FTZ R110, R149, R98 ;  /* 0x00000062956e7220 */ /* 0x000fe20000410000 */
[----:B------:R-:W-:Y:S01]  /*1240*/  FMUL.FTZ R95, R82, R95 ;  /* 0x0000005f525f7220 */ /* 0x000fe20000410000 */
[----:B------:R-:W-:Y:S01]  /*1250*/  FADD.FTZ R139, R10, R131 ;  /* 0x000000830a8b7221 */ /* 0x000fe20000010000 */
[----:B------:R-:W-:Y:S01]  /*1260*/  FFMA.FTZ R4, R138, R131, R5 ;  /* 0x000000838a047223 */ /* 0x000fe20000010005 */
[----:B------:R-:W-:Y:S01]  /*1270*/  FMUL.FTZ R130, R130, R9 ;  /* 0x0000000982827220 */ /* 0x000fe20000410000 */
        /* <DEDUP_REMOVED lines=32> */
.L_x_1230:
        /* <DEDUP_REMOVED lines=37> */
[----:B------:R-:W-:Y:S02]  /*16d0*/  HADD2.F32 R117, -RZ, R15.H0_H0 ;  /* 0x2000000fff757230 */ /* 0x000fe40000004100 */
[----:B------:R-:W-:Y:S02]  /*16e0*/  HADD2.F32 R134, -RZ, R79.H1_H1 ;  /* 0x3000004fff867230 */ /* 0x000fe40000004100 */
[----:B------:R-:W-:Y:S02]  /*16f0*/  HADD2.F32 R145, -RZ, R12.H0_H0 ;  /* 0x2000000cff917230 */ /* 0x000fe40000004100 */
[----:B------:R-:W-:-:S02]  /*1700*/  HADD2.F32 R132, -RZ, R80.H1_H1 ;  /* 0x30000050ff847230 */ /* 0x000fc40000004100 */
[----:B------:R-:W-:Y:S02]  /*1710*/  HADD2.F32 R147, -RZ, R13.H0_H0 ;  /* 0x2000000dff937230 */ /* 0x000fe40000004100 */
[----:B------:R-:W-:Y:S02]  /*1720*/  HADD2.F32 R149, -RZ, R2.H0_H0 ;  /* 0x20000002ff957230 */ /* 0x000fe40000004100 */
        /* <DEDUP_REMOVED lines=13> */
[----:B------:R-:W-:-:S02]  /*1800*/  HADD2.F32 R106, -RZ, R89.H0_H0 ;  /* 0x20000059ff6a7230 */ /* 0x000fc40000004100 */
[----:B------:R-:W-:Y:S01]  /*1810*/  HADD2.F32 R104, -RZ, R88.H0_H0 ;  /* 0x20000058ff687230 */ /* 0x000fe20000004100 */
[--C-:B------:R-:W-:Y:S01]  /*1820*/  SHF.R.U64 R89, R94, 0x10, R95.reuse ;  /* 0x000000105e597819 */ /* 0x100fe2000000125f */
[----:B------:R-:W-:Y:S01]  /*1830*/  HADD2.F32 R92, -RZ, R92.H0_H0 ;  /* 0x2000005cff5c7230 */ /* 0x000fe20000004100 */
[----:B------:R-:W-:Y:S01]  /*1840*/  SHF.R.U32.HI R99, RZ, 0x10, R95 ;  /* 0x00000010ff637819 */ /* 0x000fe2000001165f */
[----:B------:R-:W-:Y:S01]  /*1850*/  HADD2.F32 R114, -RZ, R90.H0_H0 ;  /* 0x2000005aff727230 */ /* 0x000fe20000004100 */
[----:B------:R-:W-:Y:S01]  /*1860*/  SHF.R.U64 R111, R90, 0x10, R91 ;  /* 0x000000105a6f7819 */ /* 0x000fe2000000125b */
[----:B------:R-:W-:Y:S02]  /*1870*/  HADD2.F32 R90, -RZ, R93.H0_H0 ;  /* 0x2000005dff5a7230 */ /* 0x000fe40000004100 */
[----:B------:R-:W-:Y:S02]  /*1880*/  HADD2.F32 R88, -RZ, R85.H0_H0 ;  /* 0x20000055ff587230 */ /* 0x000fe40000004100 */
[C---:B------:R-:W-:Y:S01]  /*1890*/  FADD.FTZ R143, -R139.reuse, R0 ;  /* 0x000000008b8f7221 */ /* 0x040fe20000010100 */
[C---:B------:R-:W-:Y:S01]  /*18a0*/  FADD.FTZ R105, -R139.reuse, R96 ;  /* 0x000000608b697221 */ /* 0x040fe20000010100 */
[C---:B------:R-:W-:Y:S01]  /*18b0*/  FADD.FTZ R115, -R139.reuse, R98 ;  /* 0x000000628b737221 */ /* 0x040fe20000010100 */
        /* <DEDUP_REMOVED lines=10> */
[----:B------:R-:W-:Y:S01]  /*1960*/  FADD.FTZ R103, -R139, R106 ;  /* 0x0000006a8b677221 */ /* 0x000fe20000010100 */
[----:B------:R-:W-:Y:S01]  /*1970*/  HADD2.F32 R111, -RZ, R14.H0_H0 ;  /* 0x2000000eff6f7230 */ /* 0x000fe20000004100 */
[----:B------:R-:W-:Y:S01]  /*1980*/  SHF.R.U64 R129, R10, 0x10, R11 ;  /* 0x000000100a817819 */ /* 0x000fe2000000120b */
[----:B------:R-:W-:Y:S02]  /*1990*/  HADD2.F32 R85, -RZ, R10.H0_H0 ;  /* 0x2000000aff557230 */ /* 0x000fe40000004100 */
[----:B------:R-:W-:Y:S01]  /*19a0*/  HADD2.F32 R102, -RZ, R77.H1_H1 ;  /* 0x3000004dff667230 */ /* 0x000fe20000004100 */
[--C-:B------:R-:W-:Y:S01]  /*19b0*/  SHF.R.U64 R126, R86, 0x10, R87.reuse ;  /* 0x00000010567e7819 */ /* 0x100fe20000001257 */
[----:B------:R-:W-:Y:S01]  /*19c0*/  HADD2.F32 R86, -RZ, R86.H0_H0 ;  /* 0x20000056ff567230 */ /* 0x000fe20000004100 */
[----:B------:R-:W-:Y:S01]  /*19d0*/  SHF.R.U32.HI R124, RZ, 0x10, R87 ;  /* 0x00000010ff7c7819 */ /* 0x000fe20000011657 */
[----:B------:R-:W-:Y:S01]  /*19e0*/  HADD2.F32 R88, -RZ, R87.H0_H0 ;  /* 0x20000057ff587230 */ /* 0x000fe20000004100 */
[--C-:B------:R-:W-:Y:S01]  /*19f0*/  SHF.R.U64 R123, R8, 0x10, R9.reuse ;  /* 0x00000010087b7819 */ /* 0x100fe20000001209 */
[----:B------:R-:W-:Y:S01]  /*1a00*/  HADD2.F32 R90, -RZ, R8.H0_H0 ;  /* 0x20000008ff5a7230 */ /* 0x000fe20000004100 */
[----:B------:R-:W-:Y:S01]  /*1a10*/  SHF.R.U32.HI R121, RZ, 0x10, R9 ;  /* 0x00000010ff797819 */ /* 0x000fe20000011609 */
[----:B------:R-:W-:-:S02]  /*1a20*/  HADD2.F32 R92, -RZ, R9.H0_H0 ;  /* 0x20000009ff5c7230 */ /* 0x000fc40000004100 */
[----:B------:R-:W-:Y:S02]  /*1a30*/  HADD2.F32 R9, -RZ, R16.H0_H0 ;  /* 0x20000010ff097230 */ /* 0x000fe40000004100 */
[----:B------:R-:W-:Y:S01]  /*1a40*/  HADD2.F32 R129, -RZ, R129.H0_H0 ;  /* 0x20000081ff817230 */ /* 0x000fe20000004100 */
[----:B------:R-:W-:Y:S01]  /*1a50*/  SHF.R.U64 R106, R4, 0x10, R5 ;  /* 0x00000010046a7819 */ /* 0x000fe20000001205 */
[----:B------:R-:W-:Y:S02]  /*1a60*/  HADD2.F32 R87, -RZ, R17.H0_H0 ;  /* 0x20000011ff577230 */ /* 0x000fe40000004100 */
[----:B------:R-:W-:Y:S01]  /*1a70*/  FMUL.FTZ R125, R0, R85 ;  /* 0x00000055007d7220 */ /* 0x000fe20000410000 */
[C---:B------:R-:W-:Y:S01]  /*1a80*/  FADD.FTZ R107, -R139.reuse, R104 ;  /* 0x000000688b6b7221 */ /* 0x040fe20000010100 */
[C---:B------:R-:W-:Y:S01]  /*1a90*/  FADD.FTZ R135, -R139.reuse, R96 ;  /* 0x000000608b877221 */ /* 0x040fe20000010100 */
[----:B------:R-:W-:Y:S01]  /*1aa0*/  SHF.R.U32.HI R127, RZ, 0x10, R11 ;  /* 0x00000010ff7f7819 */ /* 0x000fe2000001160b */
[----:B-----5:R-:W-:Y:S01]  /*1ab0*/  FMUL.FTZ R0, R82, R105 ;  /* 0x0000006952007220 */ /* 0x020fe20000410000 */
[----:B------:R-:W-:Y:S01]  /*1ac0*/  FADD.FTZ R89, -R139, R84 ;  /* 0x000000548b597221 */ /* 0x000fe20000010100 */
        /* <DEDUP_REMOVED lines=11> */
[----:B------:R-:W-:Y:S02]  /*1b80*/  HADD2.F32 R116, -RZ, R91.H0_H0 ;  /* 0x2000005bff747230 */ /* 0x000fe40000004100 */
[----:B------:R-:W-:Y:S01]  /*1b90*/  FADD.FTZ R137, -R139, R100 ;  /* 0x000000648b897221 */ /* 0x000fe20000010100 */
[----:B------:R-:W-:Y:S01]  /*1ba0*/  FMUL.FTZ R106, R82, R143 ;  /* 0x0000008f526a7220 */ /* 0x000fe20000410000 */
[----:B------:R-:W-:Y:S01]  /*1bb0*/  FFMA.FTZ R87, R0, R125, RZ ;  /* 0x0000007d00577223 */ /* 0x000fe200000100ff */
[----:B------:R-:W-:-:S02]  /*1bc0*/  HADD2.F32 R100, -RZ, R77.H0_H0 ;  /* 0x2000004dff647230 */ /* 0x000fc40000004100 */
[----:B------:R-:W-:Y:S02]  /*1bd0*/  HADD2.F32 R127, -RZ, R127.H0_H0 ;  /* 0x2000007fff7f7230 */ /* 0x000fe40000004100 */
[----:B------:R-:W-:Y:S01]  /*1be0*/  FMUL.FTZ R128, R7, R84 ;  /* 0x0000005407807220 */ /* 0x000fe20000410000 */
[----:B------:R-:W-:Y:S01]  /*1bf0*/  FADD.FTZ R143, R102, R111 ;  /* 0x0000006f668f7221 */ /* 0x000fe20000010000 */
[----:B------:R-:W-:Y:S01]  /*1c00*/  SHF.R.U32.HI R112, RZ, 0x10, R91 ;  /* 0x00000010ff707819 */ /* 0x000fe2000001165b */
[----:B------:R-:W-:Y:S01]  /*1c10*/  FMUL.FTZ R115, R82, R115 ;  /* 0x0000007352737220 */ /* 0x000fe20000410000 */
[----:B------:R-:W-:Y:S01]  /*1c20*/  FFMA.FTZ R102, R106, R111, R87 ;  /* 0x0000006f6a667223 */ /* 0x000fe20000010057 */
[----:B------:R-:W-:Y:S01]  /*1c30*/  FADD.FTZ R91, -R139, R116 ;  /* 0x000000748b5b7221 */ /* 0x000fe20000010100 */
[----:B------:R-:W-:Y:S01]  /*1c40*/  FMUL.FTZ R116, R117, R92 ;  /* 0x0000005c75747220 */ /* 0x000fe20000410000 */
[----:B------:R-:W-:Y:S01]  /*1c50*/  FMUL.FTZ R105, R100, R127 ;  /* 0x0000007f64697220 */ /* 0x000fe20000410000 */
[----:B------:R-:W-:-:S02]  /*1c60*/  HADD2.F32 R117, -RZ, R104.H0_H0 ;  /* 0x20000068ff757230 */ /* 0x000fc40000004100 */
[----:B------:R-:W-:Y:S01]  /*1c70*/  FADD.FTZ R100, R143, R128 ;  /* 0x000000808f647221 */ /* 0x000fe20000010000 */
[----:B------:R-:W-:Y:S01]  /*1c80*/  FMUL.FTZ R104, R82, R89 ;  /* 0x0000005952687220 */ /* 0x000fe20000410000 */
[----:B------:R-:W-:Y:S01]  /*1c90*/  FFMA.FTZ R87, R115, R128, R102 ;  /* 0x0000008073577223 */ /* 0x000fe20000010066 */
[----:B------:R-:W-:Y:S02]  /*1ca0*/  HADD2.F32 R108, -RZ, R94.H0_H0 ;  /* 0x2000005eff6c7230 */ /* 0x000fe40000004100 */
[----:B------:R-:W-:Y:S01]  /*1cb0*/  FADD.FTZ R89, R100, R105 ;  /* 0x0000006964597221 */ /* 0x000fe20000010000 */
[----:B------:R-:W-:Y:S02]  /*1cc0*/  HADD2.F32 R11, -RZ, R78.H1_H1 ;  /* 0x3000004eff0b7230 */ /* 0x000fe40000004100 */
[----:B------:R-:W-:Y:S02]  /*1cd0*/  HADD2.F32 R126, -RZ, R126.H0_H0 ;  /* 0x2000007eff7e7230 */ /* 0x000fe40000004100 */
[----:B------:R-:W-:Y:S01]  /*1ce0*/  FMUL.FTZ R113, R82, R113 ;  /* 0x0000007152717220 */ /* 0x000fe20000410000 */
[----:B------:R-:W-:Y:S01]  /*1cf0*/  FFMA.FTZ R100, R104, R105, R87 ;  /* 0x0000006968647223 */ /* 0x000fe20000010057 */
[----:B------:R-:W-:Y:S01]  /*1d00*/  FADD.FTZ R101, -R139, R108 ;  /* 0x0000006c8b657221 */ /* 0x000fe20000010100 */
[----:B------:R-:W-:Y:S01]  /*1d10*/  FADD.FTZ R89, R89, R122 ;  /* 0x0000007a59597221 */ /* 0x000fe20000010000 */
[----:B------:R-:W-:Y:S01]  /*1d20*/  FMUL.FTZ R102, R11, R126 ;  /* 0x0000007e0b667220 */ /* 0x000fe20000410000 */
[----:B------:R-:W-:Y:S01]  /*1d30*/  SHF.R.U32.HI R108, RZ, 0x10, R5 ;  /* 0x00000010ff6c7819 */ /* 0x000fe20000011605 */
[----:B------:R-:W-:-:S02]  /*1d40*/  HADD2.F32 R8, -RZ, R5.H0_H0 ;  /* 0x20000005ff087230 */ /* 0x000fc40000004100 */
[C---:B------:R-:W-:Y:S01]  /*1d50*/  FMUL.FTZ R99, R82.reuse, R99 ;  /* 0x0000006352637220 */ /* 0x040fe20000410000 */
[----:B------:R-:W-:Y:S01]  /*1d60*/  FFMA.FTZ R100, R113, R122, R100 ;  /* 0x0000007a71647223 */ /* 0x000fe20000010064 */
[----:B------:R-:W-:Y:S02]  /*1d70*/  HADD2.F32 R5, -RZ, R78.H0_H0 ;  /* 0x2000004eff057230 */ /* 0x000fe40000004100 */
[----:B------:R-:W-:Y:S02]  /*1d80*/  HADD2.F32 R124, -RZ, R124.H0_H0 ;  /* 0x2000007cff7c7230 */ /* 0x000fe40000004100 */
[----:B------:R-:W-:Y:S01]  /*1d90*/  FADD.FTZ R89, R89, R102 ;  /* 0x0000006659597221 */ /* 0x000fe20000010000 */
[C---:B------:R-:W-:Y:S01]  /*1da0*/  FMUL.FTZ R109, R82.reuse, R109 ;  /* 0x0000006d526d7220 */ /* 0x040fe20000410000 */
[----:B------:R-:W-:Y:S01]  /*1db0*/  FFMA.FTZ R136, R99, R102, R100 ;  /* 0x0000006663887223 */ /* 0x000fe20000010064 */
[----:B------:R-:W-:Y:S02]  /*1dc0*/  HADD2.F32 R94, -RZ, R97.H0_H0 ;  /* 0x20000061ff5e7230 */ /* 0x000fe40000004100 */
[----:B------:R-:W-:Y:S01]  /*1dd0*/  FMUL.FTZ R100, R5, R124 ;  /* 0x0000007c05647220 */ /* 0x000fe20000410000 */
[----:B------:R-:W-:Y:S01]  /*1de0*/  FADD.FTZ R5, R89, R120 ;  /* 0x0000007859057221 */ /* 0x000fe20000010000 */
[----:B------:R-:W-:Y:S01]  /*1df0*/  FMUL.FTZ R93, R82, R93 ;  /* 0x0000005d525d7220 */ /* 0x000fe20000410000 */
[----:B------:R-:W-:Y:S01]  /*1e00*/  FFMA.FTZ R136, R109, R120, R136 ;  /* 0x000000786d887223 */ /* 0x000fe20000010088 */
[----:B------:R-:W-:-:S02]  /*1e10*/  HADD2.F32 R10, -RZ, R79.H0_H0 ;  /* 0x2000004fff0a7230 */ /* 0x000fc40000004100 */
[----:B------:R-:W-:Y:S02]  /*1e20*/  HADD2.F32 R121, -RZ, R121.H0_H0 ;  /* 0x20000079ff797230 */ /* 0x000fe40000004100 */
[----:B------:R-:W-:Y:S01]  /*1e30*/  FADD.FTZ R5, R5, R100 ;  /* 0x0000006405057221 */ /* 0x000fe20000010000 */
[----:B------:R-:W-:Y:S02]  /*1e40*/  HADD2.F32 R123, -RZ, R123.H0_H0 ;  /* 0x2000007bff7b7230 */ /* 0x000fe40000004100 */
[----:B------:R-:W-:Y:S01]  /*1e50*/  FADD.FTZ R133, -R139, R94 ;  /* 0x0000005e8b857221 */ /* 0x000fe20000010100 */
[----:B------:R-:W-:Y:S01]  /*1e60*/  FMUL.FTZ R107, R82, R107 ;  /* 0x0000006b526b7220 */ /* 0x000fe20000410000 */
[----:B------:R-:W-:Y:S01]  /*1e70*/  FFMA.FTZ R136, R93, R100, R136 ;  /* 0x000000645d887223 */ /* 0x000fe20000010088 */
        /* <DEDUP_REMOVED lines=9> */
[----:B------:R-:W-:Y:S01]  /*1f10*/  FADD.FTZ R141, -R139, R98 ;  /* 0x000000628b8d7221 */ /* 0x000fe20000010100 */
[----:B------:R-:W-:Y:S01]  /*1f20*/  FMUL.FTZ R103, R82, R103 ;  /* 0x0000006752677220 */ /* 0x000fe20000410000 */
[----:B------:R-:W-:Y:S01]  /*1f30*/  FFMA.FTZ R6, R134, R89, R5 ;  /* 0x0000005986067223 */ /* 0x000fe20000010005 */
[----:B------:R-:W-:Y:S02]  /*1f40*/  HADD2.F32 R98, -RZ, R4.H0_H0 ;  /* 0x20000004ff627230 */ /* 0x000fe40000004100 */
[----:B------:R-:W-:Y:S01]  /*1f50*/  FADD.FTZ R10, R11, R116 ;  /* 0x000000740b0a7221 */ /* 0x000fe20000010000 */
[----:B------:R-:W-:-:S02]  /*1f60*/  HADD2.F32 R4, -RZ, R81.H0_H0 ;  /* 0x20000051ff047230 */ /* 0x000fc40000004100 */
[----:B------:R-:W-:Y:S02]  /*1f70*/  HADD2.F32 R7, -RZ, R108.H0_H0 ;  /* 0x2000006cff077230 */ /* 0x000fe40000004100 */
[----:B------:R-:W-:Y:S01]  /*1f80*/  FMUL.FTZ R136, R82, R133 ;  /* 0x0000008552887220 */ /* 0x000fe20000410000 */
[----:B------:R-:W-:Y:S01]  /*1f90*/  FFMA.FTZ R5, R103, R116, R6 ;  /* 0x0000007467057223 */ /* 0x000fe20000010006 */
[----:B------:R-:W-:Y:S02]  /*1fa0*/  HADD2.F32 R110, -RZ, R95.H0_H0 ;  /* 0x2000005fff6e7230 */ /* 0x000fe40000004100 */
[----:B------:R-:W-:Y:S01]  /*1fb0*/  FADD.FTZ R95, -R139, R114 ;  /* 0x000000728b5f7221 */ /* 0x000fe20000010100 */
[----:B------:R-:W-:Y:S02]  /*1fc0*/  HADD2.F32 R119, -RZ, R119.H0_H0 ;  /* 0x20000077ff777230 */ /* 0x000fe40000004100 */
[----:B------:R-:W-:Y:S01]  /*1fd0*/  FMUL.FTZ R114, R145, R94 ;  /* 0x0000005e91727220 */ /* 0x000fe20000410000 */
[----:B------:R-:W-:Y:S01]  /*1fe0*/  FMUL.FTZ R133, R4, R7 ;  /* 0x0000000704857220 */ /* 0x000fe20000410000 */
[----:B------:R-:W-:Y:S01]  /*1ff0*/  FADD.FTZ R11, R10, R87 ;  /* 0x000000570a0b7221 */ /* 0x000fe20000010000 */
[----:B------:R-:W-:Y:S01]  /*2000*/  FMUL.FTZ R101, R82, R101 ;  /* 0x0000006552657220 */ /* 0x000fe20000410000 */
[----:B------:R-:W-:Y:S01]  /*2010*/  FFMA.FTZ R4, R136, R87, R5 ;  /* 0x0000005788047223 */ /* 0x000fe20000010005 */
[----:B------:R-:W-:-:S02]  /*2020*/  HADD2.F32 R112, -RZ, R112.H0_H0 ;  /* 0x20000070ff707230 */ /* 0x000fc40000004100 */
[----:B------:R-:W-:Y:S01]  /*2030*/  FMUL.FTZ R132, R132, R119 ;  /* 0x0000007784847220 */ /* 0x000fe20000410000 */
[----:B------:R-:W-:Y:S01]  /*2040*/  FADD.FTZ R5, R11, R114 ;  /* 0x000000720b057221 */ /* 0x000fe20000010000 */
[----:B------:R-:W-:Y:S01]  /*2050*/  FADD.FTZ R97, -R139, R110 ;  /* 0x0000006e8b617221 */ /* 0x000fe20000010100 */
[C---:B------:R-:W-:Y:S01]  /*2060*/  FMUL.FTZ R135, R82.reuse, R135 ;  /* 0x0000008752877220 */ /* 0x040fe20000410000 */
[----:B------:R-:W-:Y:S01]  /*2070*/  FFMA.FTZ R4, R101, R114, R4 ;  /* 0x0000007265047223 */ /* 0x000fe20000010004 */
[----:B------:R-:W-:Y:S01]  /*2080*/  FADD.FTZ R139, -R139, R112 ;  /* 0x000000708b8b7221 */ /* 0x000fe20000010100 */
[----:B------:R-:W-:Y:S01]  /*2090*/  FMUL.FTZ R112, R147, R96 ;  /* 0x0000006093707220 */ /* 0x000fe20000410000 */
[----:B------:R-:W-:Y:S01]  /*20a0*/  FADD.FTZ R5, R5, R132 ;  /* 0x0000008405057221 */ /* 0x000fe20000010000 */
[C---:B------:R-:W-:Y:S01]  /*20b0*/  FMUL.FTZ R97, R82.reuse, R97 ;  /* 0x0000006152617220 */ /* 0x040fe20000410000 */
[----:B------:R-:W-:Y:S01]  /*20c0*/  FFMA.FTZ R4, R135, R132, R4 ;  /* 0x0000008487047223 */ /* 0x000fe20000010004 */
[----:B------:R-:W-:Y:S01]  /*20d0*/  FMUL.FTZ R138, R82, R141 ;  /* 0x0000008d528a7220 */ /* 0x000fe20000410000 */
[----:B------:R-:W-:-:S02]  /*20e0*/  FADD.FTZ R10, R5, R112 ;  /* 0x00000070050a7221 */ /* 0x000fc40000010000 */
[----:B------:R-:W-:Y:S01]  /*20f0*/  FFMA.FTZ R5, R97, R112, R4 ;  /* 0x0000007061057223 */ /* 0x000fe20000010004 */
[C---:B------:R-:W-:Y:S01]  /*2100*/  FMUL.FTZ R140, R82.reuse, R139 ;  /* 0x0000008b528c7220 */ /* 0x040fe20000410000 */
        /* <DEDUP_REMOVED lines=35> */
[----:B------:R-:W-:-:S07]  /*2340*/  FMUL.FTZ R153, R140, R7 ;  /* 0x000000078c997220 */ /* 0x000fce0000410000 */
.L_x_1231:
        /* <DEDUP_REMOVED lines=32> */
.L_x_1233:
[----:B------:R-:W-:Y:S05]  /*2550*/  BSYNC.RECONVERGENT B0 ;  /* 0x0000000000007941 */ /* 0x000fea0003800200 */
.L_x_1232:
        /* <DEDUP_REMOVED lines=70> */
[----:B------:R-:W-:Y:S01]  /*29c0*/  FADD.FTZ R99, -R99, R102 ;  /* 0x0000006663637221 */ /* 0x000fe20000010100 */
[C-C-:B------:R-:W-:Y:S01]  /*29d0*/  FFMA.FTZ R106, R5.reuse, R106, R4.reuse ;  /* 0x0000006a056a7223 */ /* 0x140fe20000010004 */
[C-C-:B------:R-:W-:Y:S01]  /*29e0*/  FFMA.FTZ R134, R5.reuse, R134, R4.reuse ;  /* 0x0000008605867223 */ /* 0x140fe20000010004 */
[C---:B------:R-:W-:Y:S01]  /*29f0*/  FMUL.FTZ R8, R82.reuse, R115 ;  /* 0x0000007352087220 */ /* 0x040fe20000410000 */
[----:B------:R-:W-:Y:S01]  /*2a00*/  FMUL.FTZ R84, R82, R99 ;  /* 0x0000006352547220 */ /* 0x000fe20000410000 */
[C-C-:B------:R-:W-:Y:S01]  /*2a10*/  FFMA.FTZ R136, R5.reuse, R136, R4.reuse ;  /* 0x0000008805887223 */ /* 0x140fe20000010004 */
[----:B------:R-:W-:Y:S01]  /*2a20*/  FFMA.FTZ R101, R5, R101, R4 ;  /* 0x0000006505657223 */ /* 0x000fe20000010004 */
[----:B------:R-:W-:Y:S01]  /*2a30*/  FADD.FTZ R105, -R104, R105 ;  /* 0x0000006968697221 */ /* 0x000fe20000010100 */
[----:B------:R-:W-:Y:S01]  /*2a40*/  FADD.FTZ R109, -R109, R120 ;  /* 0x000000786d6d7221 */ /* 0x000fe20000010100 */
[----:B------:R-:W-:Y:S01]  /*2a50*/  FADD.FTZ R111, -R106, R111 ;  /* 0x0000006f6a6f7221 */ /* 0x000fe20000010100 */
[----:B------:R-:W-:Y:S01]  /*2a60*/  FFMA.FTZ R93, R5, R93, R4 ;  /* 0x0000005d055d7223 */ /* 0x000fe20000010004 */
[-C--:B------:R-:W-:Y:S01]  /*2a70*/  FMUL.FTZ R7, R8, R83.reuse ;  /* 0x0000005308077220 */ /* 0x080fe20000410000 */
[----:B------:R-:W-:Y:S01]  /*2a80*/  FMUL.FTZ R9, R84, R83 ;  /* 0x0000005354097220 */ /* 0x000fe20000410000 */
[----:B------:R-:W-:Y:S01]  /*2a90*/  FADD.FTZ R89, -R134, R89 ;  /* 0x0000005986597221 */ /* 0x000fe20000010100 */
[----:B------:R-:W-:Y:S01]  /*2aa0*/  FADD.FTZ R87, -R136, R87 ;  /* 0x0000005788577221 */ /* 0x000fe20000010100 */
[----:B------:R-:W-:Y:S01]  /*2ab0*/  FADD.FTZ R101, -R101, R114 ;  /* 0x0000007265657221 */ /* 0x000fe20000010100 */
[C---:B------:R-:W-:Y:S01]  /*2ac0*/  FMUL.FTZ R8, R82.reuse, R105 ;  /* 0x0000006952087220 */ /* 0x040fe20000410000 */
[C---:B------:R-:W-:Y:S01]  /*2ad0*/  FMUL.FTZ R84, R82.reuse, R109 ;  /* 0x0000006d52547220 */ /* 0x040fe20000410000 */
[C-C-:B------:R-:W-:Y:S01]  /*2ae0*/  FFMA.FTZ R103, R5.reuse, R103, R4.reuse ;  /* 0x0000006705677223 */ /* 0x140fe20000010004 */
[----:B------:R-:W-:Y:S01]  /*2af0*/  FFMA.FTZ R137, R5, R137, R4 ;  /* 0x0000008905897223 */ /* 0x000fe20000010004 */
[C---:B------:R-:W-:Y:S01]  /*2b00*/  FMUL.FTZ R6, R82.reuse, R111 ;  /* 0x0000006f52067220 */ /* 0x040fe20000410000 */
[----:B------:R-:W-:Y:S01]  /*2b10*/  FADD.FTZ R93, -R93, R100 ;  /* 0x000000645d5d7221 */ /* 0x000fe20000010100 */
[C-C-:B------:R-:W-:Y:S01]  /*2b20*/  FFMA.FTZ R135, R5.reuse, R135, R4.reuse ;  /* 0x0000008705877223 */ /* 0x140fe20000010004 */
[C-C-:B------:R-:W-:Y:S01]  /*2b30*/  FFMA.FTZ R0, R5.reuse, R0, R4.reuse ;  /* 0x0000000005007223 */ /* 0x140fe20000010004 */
[C-C-:B------:R-:W-:Y:S01]  /*2b40*/  FFMA.FTZ R113, R5.reuse, R113, R4.reuse ;  /* 0x0000007105717223 */ /* 0x140fe20000010004 */
[C-C-:B------:R-:W-:Y:S01]  /*2b50*/  FFMA.FTZ R107, R5.reuse, R107, R4.reuse ;  /* 0x0000006b056b7223 */ /* 0x140fe20000010004 */
[C---:B------:R-:W-:Y:S01]  /*2b60*/  FMUL.FTZ R88, R82.reuse, R89 ;  /* 0x0000005952587220 */ /* 0x040fe20000410000 */
[C---:B------:R-:W-:Y:S01]  /*2b70*/  FMUL.FTZ R90, R82.reuse, R87 ;  /* 0x00000057525a7220 */ /* 0x040fe20000410000 */
[----:B------:R-:W-:Y:S01]  /*2b80*/  FMUL.FTZ R92, R82, R101 ;  /* 0x00000065525c7220 */ /* 0x000fe20000410000 */
[C-C-:B------:R-:W-:Y:S01]  /*2b90*/  FFMA.FTZ R97, R5.reuse, R97, R4.reuse ;  /* 0x0000006105617223 */ /* 0x140fe20000010004 */
[C-C-:B------:R-:W-:Y:S01]  /*2ba0*/  FFMA.FTZ R138, R5.reuse, R138, R4.reuse ;  /* 0x0000008a058a7223 */ /* 0x140fe20000010004 */
[C-C-:B------:R-:W-:Y:S01]  /*2bb0*/  FFMA.FTZ R91, R5.reuse, R91, R4.reuse ;  /* 0x0000005b055b7223 */ /* 0x140fe20000010004 */
[----:B------:R-:W-:Y:S01]  /*2bc0*/  FFMA.FTZ R140, R5, R140, R4 ;  /* 0x0000008c058c7223 */ /* 0x000fe20000010004 */
[-C--:B------:R-:W-:Y:S01]  /*2bd0*/  FMUL.FTZ R10, R8, R83.reuse ;  /* 0x00000053080a7220 */ /* 0x080fe20000410000 */
[----:B------:R-:W-:Y:S01]  /*2be0*/  FMUL.FTZ R11, R84, R83 ;  /* 0x00000053540b7220 */ /* 0x000fe20000410000 */
[----:B------:R-:W-:Y:S01]  /*2bf0*/  FADD.FTZ R103, -R103, R116 ;  /* 0x0000007467677221 */ /* 0x000fe20000010100 */
[----:B------:R-:W-:Y:S01]  /*2c00*/  FADD.FTZ R137, -R137, R130 ;  /* 0x0000008289897221 */ /* 0x000fe20000010100 */
[----:B------:R-:W-:Y:S01]  /*2c10*/  FFMA.FTZ R5, R5, R95, R4 ;  /* 0x0000005f05057223 */ /* 0x000fe20000010004 */
[----:B------:R-:W-:Y:S01]  /*2c20*/  FMUL.FTZ R6, R6, R83 ;  /* 0x0000005306067220 */ /* 0x000fe20000410000 */
[----:B------:R-:W-:Y:S01]  /*2c30*/  FMUL.FTZ R84, R82, R93 ;  /* 0x0000005d52547220 */ /* 0x000fe20000410000 */
[----:B------:R-:W-:Y:S01]  /*2c40*/  FADD.FTZ R135, -R135, R132 ;  /* 0x0000008487877221 */ /* 0x000fe20000010100 */
[----:B------:R-:W-:Y:S01]  /*2c50*/  FADD.FTZ R113, -R113, R122 ;  /* 0x0000007a71717221 */ /* 0x000fe20000010100 */
[-C--:B------:R-:W-:Y:S01]  /*2c60*/  FMUL.FTZ R85, R88, R83.reuse ;  /* 0x0000005358557220 */ /* 0x080fe20000410000 */
[-C--:B------:R-:W-:Y:S01]  /*2c70*/  FMUL.FTZ R90, R90, R83.reuse ;  /* 0x000000535a5a7220 */ /* 0x080fe20000410000 */
[----:B------:R-:W-:Y:S01]  /*2c80*/  FMUL.FTZ R92, R92, R83 ;  /* 0x000000535c5c7220 */ /* 0x000fe20000410000 */
[----:B------:R-:W-:Y:S01]  /*2c90*/  FADD.FTZ R97, -R97, R112 ;  /* 0x0000007061617221 */ /* 0x000fe20000010100 */
[----:B------:R-:W-:Y:S01]  /*2ca0*/  FADD.FTZ R125, -R0, R125 ;  /* 0x0000007d007d7221 */ /* 0x000fe20000010100 */
[----:B------:R-:W-:Y:S01]  /*2cb0*/  FADD.FTZ R107, -R107, R118 ;  /* 0x000000766b6b7221 */ /* 0x000fe20000010100 */
[----:B------:R-:W-:Y:S01]  /*2cc0*/  FMUL.FTZ R88, R82, R103 ;  /* 0x0000006752587220 */ /* 0x000fe20000410000 */
[----:B------:R-:W-:Y:S01]  /*2cd0*/  FADD.FTZ R131, -R138, R131 ;  /* 0x000000838a837221 */ /* 0x000fe20000010100 */
[----:B------:R-:W-:Y:S01]  /*2ce0*/  FADD.FTZ R91, -R91, R108 ;  /* 0x0000006c5b5b7221 */ /* 0x000fe20000010100 */
[----:B------:R-:W-:Y:S01]  /*2cf0*/  FADD.FTZ R133, -R140, R133 ;  /* 0x000000858c857221 */ /* 0x000fe20000010100 */
[----:B------:R-:W-:Y:S01]  /*2d00*/  FMUL.FTZ R4, R82, R137 ;  /* 0x0000008952047220 */ /* 0x000fe20000410000 */
[----:B------:R-:W-:Y:S01]  /*2d10*/  FADD.FTZ R5, -R5, R110 ;  /* 0x0000006e05057221 */ /* 0x000fe20000010100 */
[----:B------:R-:W-:Y:S01]  /*2d20*/  FMUL.FTZ R86, R84, R83 ;  /* 0x0000005354567220 */ /* 0x000fe20000410000 */
[----:B------:R-:W-:Y:S01]  /*2d30*/  F2F.F16.F32 R7, R7 ;  /* 0x0000000700077304 */ /* 0x000fe20000200800 */
[C---:B------:R-:W-:Y:S01]  /*2d40*/  FMUL.FTZ R94, R82.reuse, R135 ;  /* 0x00000087525e7220 */ /* 0x040fe20000410000 */
[C---:B------:R-:W-:Y:S01]  /*2d50*/  FMUL.FTZ R8, R82.reuse, R113 ;  /* 0x0000007152087220 */ /* 0x040fe20000410000 */
[C---:B------:R-:W-:Y:S01]  /*2d60*/  FMUL.FTZ R96, R82.reuse, R97 ;  /* 0x0000006152607220 */ /* 0x040fe20000410000 */
[C---:B------:R-:W-:Y:S01]  /*2d70*/  FMUL.FTZ R0, R82.reuse, R125 ;  /* 0x0000007d52007220 */ /* 0x040fe20000410000 */
[----:B------:R-:W-:Y:S01]  /*2d80*/  FMUL.FTZ R84, R82, R107 ;  /* 0x0000006b52547220 */ /* 0x000fe20000410000 */
[----:B------:R-:W-:Y:S01]  /*2d90*/  FMUL.FTZ R88, R88, R83 ;  /* 0x0000005358587220 */ /* 0x000fe20000410000 */
[----:B------:R-:W-:Y:S01]  /*2da0*/  FMUL.FTZ R98, R82, R133 ;  /* 0x0000008552627220 */ /* 0x000fe20000410000 */
[----:B------:R-:W-:Y:S01]  /*2db0*/  F2F.F16.F32 R10, R10 ;  /* 0x0000000a000a7304 */ /* 0x000fe20000200800 */
[-C--:B------:R-:W-:Y:S01]  /*2dc0*/  FMUL.FTZ R94, R94, R83.reuse ;  /* 0x000000535e5e7220 */ /* 0x080fe20000410000 */
[-C--:B------:R-:W-:Y:S01]  /*2dd0*/  FMUL.FTZ R8, R8, R83.reuse ;  /* 0x0000005308087220 */ /* 0x080fe20000410000 */
[-C--:B------:R-:W-:Y:S01]  /*2de0*/  FMUL.FTZ R96, R96, R83.reuse ;  /* 0x0000005360607220 */ /* 0x080fe20000410000 */
[-C--:B------:R-:W-:Y:S01]  /*2df0*/  FMUL.FTZ R84, R84, R83.reuse ;  /* 0x0000005354547220 */ /* 0x080fe20000410000 */
[-C--:B------:R-:W-:Y:S01]  /*2e00*/  FMUL.FTZ R0, R0, R83.reuse ;  /* 0x0000005300007220 */ /* 0x080fe20000410000 */
[----:B------:R-:W-:-:S02]  /*2e10*/  FMUL.FTZ R98, R98, R83 ;  /* 0x0000005362627220 */ /* 0x000fc40000410000 */
[----:B------:R-:W-:Y:S08]  /*2e20*/  F2F.F16.F32 R6, R6 ;  /* 0x0000000600067304 */ /* 0x000ff00000200800 */
[----:B------:R0:W-:Y:S08]  /*2e30*/  F2F.F16.F32 R87, R90 ;  /* 0x0000005a00577304 */ /* 0x0001f00000200800 */
[----:B------:R1:W-:Y:S01]  /*2e40*/  F2F.F16.F32 R93, R92 ;  /* 0x0000005c005d7304 */ /* 0x0003e20000200800 */
[----:B0-----:R-:W-:-:S04]  /*2e50*/  FMUL.FTZ R90, R82, R131 ;  /* 0x00000083525a7220 */ /* 0x001fc80000410000 */
[----:B------:R-:W-:-:S03]  /*2e60*/  FMUL.FTZ R90, R90, R83 ;  /* 0x000000535a5a7220 */ /* 0x000fc60000410000 */
[----:B------:R-:W-:Y:S01]  /*2e70*/  F2F.F16.F32 R11, R11 ;  /* 0x0000000b000b7304 */ /* 0x000fe20000200800 */
[----:B-1----:R-:W-:Y:S01]  /*2e80*/  FMUL.FTZ R92, R82, R91 ;  /* 0x0000005b525c7220 */ /* 0x002fe20000410000 */
[----:B------:R-:W-:Y:S01]  /*2e90*/  FMUL.FTZ R91, R4, R83 ;  /* 0x00000053045b7220 */ /* 0x000fe20000410000 */
[----:B------:R-:W-:Y:S02]  /*2ea0*/  FMUL.FTZ R82, R82, R5 ;  /* 0x0000000552527220 */ /* 0x000fe40000410000 */
[----:B------:R-:W0:Y:S01]  /*2eb0*/  LDC.64 R4, c[0x0][0x468] ;  /* 0x00011a00ff047b82 */ /* 0x000e220000000a00 */
[----:B------:R-:W-:Y:S02]  /*2ec0*/  FMUL.FTZ R92, R92, R83 ;  /* 0x000000535c5c7220 */ /* 0x000fe40000410000 */
[----:B------:R-:W1:Y:S08]  /*2ed0*/  F2F.F16.F32 R86, R86 ;  /* 0x0000005600567304 */ /* 0x000e700000200800 */
[----:B------:R-:W-:Y:S01]  /*2ee0*/  F2F.F16.F32 R9, R9 ;  /* 0x0000000900097304 */ /* 0x000fe20000200800 */
[----:B-1----:R-:W-:-:S07]  /*2ef0*/  PRMT R103, R11, 0x5410, R86 ;  /* 0x000054100b677816 */ /* 0x002fce0000000056 */
[----:B------:R-:W-:Y:S08]  /*2f00*/  F2F.F16.F32 R85, R85 ;  /* 0x0000005500557304 */ /* 0x000ff00000200800 */
[----:B------:R-:W1:Y:S08]  /*2f10*/  F2F.F16.F32 R88, R88 ;  /* 0x0000005800587304 */ /* 0x000e700000200800 */
[----:B------:R-:W2:Y:S01]  /*2f20*/  F2F.F16.F32 R94, R94 ;  /* 0x0000005e005e7304 */ /* 0x000ea20000200800 */
[----:B-1----:R-:W-:-:S07]  /*2f30*/  PRMT R101, R88, 0x5410, R87 ;  /* 0x0000541058657816 */ /* 0x002fce0000000057 */
[----:B------:R-:W-:Y:S01]  /*2f40*/  F2F.F16.F32 R8, R8 ;  /* 0x0000000800087304 */ /* 0x000fe20000200800 */
[----:B--2---:R-:W-:-:S07]  /*2f50*/  IMAD.WIDE.U32 R86, R94, 0x10000, RZ ;  /* 0x000100005e567825 */ /* 0x004fce00078e00ff */
[----:B------:R-:W-:Y:S08]  /*2f60*/  F2F.F16.F32 R96, R96 ;  /* 0x0000006000607304 */ /* 0x000ff00000200800 */
[----:B------:R1:W2:Y:S08]  /*2f70*/  F2F.F16.F32 R89, R90 ;  /* 0x0000005a00597304 */ /* 0x0002b00000200800 */
[----:B------:R-:W3:Y:S01]  /*2f80*/  F2F.F16.F32 R84, R84 ;  /* 0x0000005400547304 */ /* 0x000ee20000200800 */
[----:B-1----:R-:W-:Y:S01]  /*2f90*/  FMUL.FTZ R90, R82, R83 ;  /* 0x00000053525a7220 */ /* 0x002fe20000410000 */
[----:B------:R-:W-:Y:S01]  /*2fa0*/  PRMT R83, R7, 0x5410, R10 ;  /* 0x0000541007537816 */ /* 0x000fe2000000000a */
[----:B------:R-:W-:-:S04]  /*2fb0*/  IMAD.WIDE.U32 R6, R6, 0x10000, RZ ;  /* 0x0001000006067825 */ /* 0x000fc800078e00ff */
[----:B------:R-:W-:Y:S01]  /*2fc0*/  IMAD.WIDE.U32 R10, R9, 0x10000, RZ ;  /* 0x00010000090a7825 */ /* 0x000fe200078e00ff */
[----:B------:R-:W1:Y:S01]  /*2fd0*/  F2F.F16.F32 R91, R91 ;  /* 0x0000005b005b7304 */ /* 0x000e620000200800 */
[----:B------:R-:W-:Y:S02]  /*2fe0*/  LOP3.LUT R7, R83, R7, RZ, 0xfc, !PT ;  /* 0x0000000753077212 */ /* 0x000fe400078efcff */
[----:B------:R-:W-:Y:S01]  /*2ff0*/  IMAD.WIDE.U32 R82, R85, 0x10000, RZ ;  /* 0x0001000055527825 */ /* 0x000fe200078e00ff */
[----:B--2---:R-:W-:Y:S02]  /*3000*/  PRMT R99, R96, 0x5410, R89 ;  /* 0x0000541060637816 */ /* 0x004fe40000000059 */
[----:B------:R-:W-:Y:S02]  /*3010*/  LOP3.LUT R9, R103, R11, RZ, 0xfc, !PT ;  /* 0x0000000b67097212 */ /* 0x000fe400078efcff */
[----:B------:R-:W2:Y:S01]  /*3020*/  F2F.F16.F32 R0, R0 ;  /* 0x0000000000007304 */ /* 0x000ea20000200800 */
[----:B------:R-:W-:-:S02]  /*3030*/  LOP3.LUT R8, R10, R8, RZ, 0xfc, !PT ;  /* 0x000000080a087212 */ /* 0x000fc400078efcff */
[----:B------:R-:W-:Y:S02]  /*3040*/  LOP3.LUT R11, R101, R83, RZ, 0xfc, !PT ;  /* 0x00000053650b7212 */ /* 0x000fe400078efcff */
[----:B---3--:R-:W-:Y:S01]  /*3050*/  LOP3.LUT R10, R82, R84, RZ, 0xfc, !PT ;  /* 0x00000054520a7212 */ /* 0x008fe200078efcff */
[----:B0-----:R-:W-:Y:S02]  /*3060*/  IMAD.WIDE.U32 R82, R74, 0x8, R4 ;  /* 0x000000084a527825 */ /* 0x001fe400078e0004 */
[----:B------:R-:W-:Y:S02]  /*3070*/  F2F.F16.F32 R92, R92 ;  /* 0x0000005c005c7304 */ /* 0x000fe40000200800 */
[----:B-1----:R-:W-:Y:S01]  /*3080*/  IMAD.WIDE.U32 R88, R91, 0x10000, RZ ;  /* 0x000100005b587825 */ /* 0x002fe200078e00ff */
[----:B------:R-:W-:-:S03]  /*3090*/  LOP3.LUT R91, R99, R87, RZ, 0xfc, !PT ;  /* 0x00000057635b7212 */ /* 0x000fc600078efcff */
[--C-:B------:R-:W-:Y:S01]  /*30a0*/  IMAD.WIDE.U32 R84, R73, 0x8, R4.reuse ;  /* 0x0000000849547825 */ /* 0x100fe200078e0004 */
[----:B--2---:R-:W-:Y:S01]  /*30b0*/  LOP3.LUT R6, R6, R0, RZ, 0xfc, !PT ;  /* 0x0000000006067212 */ /* 0x004fe200078efcff */
[----:B------:R-:W0:Y:S02]  /*30c0*/  F2F.F16.F32 R97, R98 ;  /* 0x0000006200617304 */ /* 0x000e240000200800 */
[----:B------:R-:W-:Y:S02]  /*30d0*/  IMAD.WIDE.U32 R72, R72, 0x8, R4 ;  /* 0x0000000848487825 */ /* 0x000fe400078e0004 */
[----:B------:R1:W-:Y:S04]  /*30e0*/  STG.E.64 desc[UR8][R82.64], R6 ;  /* 0x0000000652007986 */ /* 0x0003e8000c101b08 */
[----:B------:R2:W3:Y:S01]  /*30f0*/  F2F.F16.F32 R95, R90 ;  /* 0x0000005a005f7304 */ /* 0x0004e20000200800 */
[----:B------:R1:W-:Y:S04]  /*3100*/  STG.E.64 desc[UR8][R84.64], R8 ;  /* 0x0000000854007986 */ /* 0x0003e8000c101b08 */
[----:B------:R1:W-:Y:S01]  /*3110*/  STG.E.64 desc[UR8][R72.64], R10 ;  /* 0x0000000a48007986 */ /* 0x0003e2000c101b08 */
[----:B0-----:R-:W-:-:S02]  /*3120*/  PRMT R97, R92, 0x5410, R97 ;  /* 0x000054105c617816 */ /* 0x001fc40000000061 */
[----:B--2---:R-:W-:Y:S01]  /*3130*/  LOP3.LUT R90, R86, R93, RZ, 0xfc, !PT ;  /* 0x0000005d565a7212 */ /* 0x004fe200078efcff */
[----:B------:R-:W-:Y:S01]  /*3140*/  IMAD.WIDE.U32 R86, R71, 0x8, R4 ;  /* 0x0000000847567825 */ /* 0x000fe200078e0004 */
[----:B------:R-:W-:-:S03]  /*3150*/  LOP3.LUT R89, R97, R89, RZ, 0xfc, !PT ;  /* 0x0000005961597212 */ /* 0x000fc600078efcff */
[----:B------:R-:W-:Y:S01]  /*3160*/  IMAD.WIDE.U32 R4, R70, 0x8, R4 ;  /* 0x0000000846047825 */ /* 0x000fe200078e0004 */
[----:B---3--:R-:W-:Y:S01]  /*3170*/  LOP3.LUT R88, R88, R95, RZ, 0xfc, !PT ;  /* 0x0000005f58587212 */ /* 0x008fe200078efcff */
[----:B------:R1:W-:Y:S04]  /*3180*/  STG.E.64 desc[UR8][R86.64], R90 ;  /* 0x0000005a56007986 */ /* 0x0003e8000c101b08 */
[----:B------:R1:W-:Y:S01]  /*3190*/  STG.E.64 desc[UR8][R4.64], R88 ;  /* 0x0000005804007986 */ /* 0x0003e2000c101b08 */
[----:B------:R-:W-:Y:S05]  /*31a0*/  BRA `(.L_x_1236) ;  /* 0x0000002400107947 */ /* 0x000fea0003800000 */
.L_x_1235:
        /* <DEDUP_REMOVED lines=10> */
[----:B------:R-:W-:Y:S01]  /*3250*/  FADD.FTZ R99, -R99, R102 ;  /* 0x0000006663637221 */ /* 0x000fe20000010100 */
[C-C-:B------:R-:W-:Y:S01]  /*3260*/  FFMA.FTZ R107, R5.reuse, R107, R4.reuse ;  /* 0x0000006b056b7223 */ /* 0x140fe20000010004 */
[C-C-:B------:R-:W-:Y:S01]  /*3270*/  FFMA.FTZ R140, R5.reuse, R140, R4.reuse ;  /* 0x0000008c058c7223 */ /* 0x140fe20000010004 */
[----:B------:R-:W-:Y:S01]  /*3280*/  FFMA.FTZ R91, R5, R91, R4 ;  /* 0x0000005b055b7223 */ /* 0x000fe20000010004 */
[----:B------:R-:W-:Y:S01]  /*3290*/  FADD.FTZ R111, -R106, R111 ;  /* 0x0000006f6a6f7221 */ /* 0x000fe20000010100 */
[----:B------:R-:W-:Y:S01]  /*32a0*/  FADD.FTZ R109, -R109, R120 ;  /* 0x000000786d6d7221 */ /* 0x000fe20000010100 */
[----:B------:R-:W-:Y:S01]  /*32b0*/  FADD.FTZ R93, -R93, R100 ;  /* 0x000000645d5d7221 */ /* 0x000fe20000010100 */
[C-C-:B------:R-:W-:Y:S01]  /*32c0*/  FFMA.FTZ R113, R5.reuse, R113, R4.reuse ;  /* 0x0000007105717223 */ /* 0x140fe20000010004 */
[C-C-:B------:R-:W-:Y:S01]  /*32d0*/  FFMA.FTZ R138, R5.reuse, R138, R4.reuse ;  /* 0x0000008a058a7223 */ /* 0x140fe20000010004 */
[C-C-:B------:R-:W-:Y:S01]  /*32e0*/  FFMA.FTZ R0, R5.reuse, R0, R4.reuse ;  /* 0x0000000005007223 */ /* 0x140fe20000010004 */
[C-C-:B------:R-:W-:Y:S01]  /*32f0*/  FFMA.FTZ R135, R5.reuse, R135, R4.reuse ;  /* 0x0000008705877223 */ /* 0x140fe20000010004 */
[C-C-:B------:R-:W-:Y:S01]  /*3300*/  FFMA.FTZ R103, R5.reuse, R103, R4.reuse ;  /* 0x0000006705677223 */ /* 0x140fe20000010004 */
[C-C-:B------:R-:W-:Y:S01]  /*3310*/  FFMA.FTZ R134, R5.reuse, R134, R4.reuse ;  /* 0x0000008605867223 */ /* 0x140fe20000010004 */
[C---:B------:R-:W-:Y:S01]  /*3320*/  FMUL.FTZ R120, R82.reuse, R97 ;  /* 0x0000006152787220 */ /* 0x040fe20000410000 */
[C---:B------:R-:W-:Y:S01]  /*3330*/  FMUL.FTZ R10, R82.reuse, R115 ;  /* 0x00000073520a7220 */ /* 0x040fe20000410000 */
[C---:B------:R-:W-:Y:S01]  /*3340*/  FMUL.FTZ R86, R82.reuse, R105 ;  /* 0x0000006952567220 */ /* 0x040fe20000410000 */
[----:B------:R-:W-:Y:S01]  /*3350*/  FMUL.FTZ R102, R82, R99 ;  /* 0x0000006352667220 */ /* 0x000fe20000410000 */
[----:B------:R-:W-:Y:S01]  /*3360*/  FFMA.FTZ R136, R5, R136, R4 ;  /* 0x0000008805887223 */ /* 0x000fe20000010004 */
[----:B------:R-:W-:Y:S01]  /*3370*/  FADD.FTZ R107, -R107, R118 ;  /* 0x000000766b6b7221 */ /* 0x000fe20000010100 */
[----:B------:R-:W-:Y:S01]  /*3380*/  FFMA.FTZ R101, R5, R101, R4 ;  /* 0x0000006505657223 */ /* 0x000fe20000010004 */
[----:B------:R-:W-:Y:S01]  /*3390*/  FADD.FTZ R133, -R140, R133 ;  /* 0x000000858c857221 */ /* 0x000fe20000010100 */
[----:B------:R-:W-:Y:S01]  /*33a0*/  FADD.FTZ R97, -R91, R108 ;  /* 0x0000006c5b617221 */ /* 0x000fe20000010100 */
[C---:B------:R-:W-:Y:S01]  /*33b0*/  FMUL.FTZ R90, R82.reuse, R111 ;  /* 0x0000006f525a7220 */ /* 0x040fe20000410000 */
[C---:B------:R-:W-:Y:S01]  /*33c0*/  FMUL.FTZ R94, R82.reuse, R109 ;  /* 0x0000006d525e7220 */ /* 0x040fe20000410000 */
[----:B------:R-:W-:Y:S01]  /*33d0*/  FMUL.FTZ R96, R82, R93 ;  /* 0x0000005d52607220 */ /* 0x000fe20000410000 */
[----:B------:R-:W-:Y:S01]  /*33e0*/  FADD.FTZ R113, -R113, R122 ;  /* 0x0000007a71717221 */ /* 0x000fe20000010100 */
[----:B------:R-:W-:Y:S01]  /*33f0*/  FADD.FTZ R131, -R138, R131 ;  /* 0x000000838a837221 */ /* 0x000fe20000010100 */
[----:B------:R-:W-:Y:S01]  /*3400*/  FADD.FTZ R125, -R0, R125 ;  /* 0x0000007d007d7221 */ /* 0x000fe20000010100 */
[----:B------:R-:W-:Y:S01]  /*3410*/  FADD.FTZ R135, -R135, R132 ;  /* 0x0000008487877221 */ /* 0x000fe20000010100 */
[----:B------:R-:W-:Y:S01]  /*3420*/  FADD.FTZ R103, -R103, R116 ;  /* 0x0000007467677221 */ /* 0x000fe20000010100 */
[----:B------:R-:W-:Y:S01]  /*3430*/  FADD.FTZ R89, -R134, R89 ;  /* 0x0000005986597221 */ /* 0x000fe20000010100 */
[----:B------:R-:W-:Y:S01]  /*3440*/  FFMA.FTZ R95, R5, R95, R4 ;  /* 0x0000005f055f7223 */ /* 0x000fe20000010004 */
[----:B------:R0:W-:Y:S01]  /*3450*/  F2F.F16.F32 R6, R10 ;  /* 0x0000000a00067304 */ /* 0x0001e20000200800 */
[----:B------:R-:W-:Y:S01]  /*3460*/  FADD.FTZ R85, -R136, R87 ;  /* 0x0000005788557221 */ /* 0x000fe20000010100 */
[C---:B------:R-:W-:Y:S01]  /*3470*/  FMUL.FTZ R116, R82.reuse, R107 ;  /* 0x0000006b52747220 */ /* 0x040fe20000410000 */
[----:B------:R-:W-:Y:S01]  /*3480*/  FADD.FTZ R101, -R101, R114 ;  /* 0x0000007265657221 */ /* 0x000fe20000010100 */
[C---:B------:R-:W-:Y:S01]  /*3490*/  FMUL.FTZ R132, R82.reuse, R133 ;  /* 0x0000008552847220 */ /* 0x040fe20000410000 */
[C---:B------:R-:W-:Y:S01]  /*34a0*/  FMUL.FTZ R128, R82.reuse, R97 ;  /* 0x0000006152807220 */ /* 0x040fe20000410000 */
[C---:B------:R-:W-:Y:S01]  /*34b0*/  FMUL.FTZ R100, R82.reuse, R113 ;  /* 0x0000007152647220 */ /* 0x040fe20000410000 */
[----:B------:R-:W-:Y:S01]  /*34c0*/  FMUL.FTZ R122, R82, R131 ;  /* 0x00000083527a7220 */ /* 0x000fe20000410000 */
[----:B------:R-:W1:Y:S01]  /*34d0*/  F2F.F16.F32 R7, R86 ;  /* 0x0000005600077304 */ /* 0x000e620000200800 */
[----:B------:R-:W-:Y:S01]  /*34e0*/  FFMA.FTZ R5, R5, R137, R4 ;  /* 0x0000008905057223 */ /* 0x000fe20000010004 */
[-C--:B0-----:R-:W-:Y:S01]  /*34f0*/  FMUL.FTZ R10, R10, R83.reuse ;  /* 0x000000530a0a7220 */ /* 0x081fe20000410000 */
[----:B------:R-:W-:Y:S01]  /*3500*/  FMUL.FTZ R107, R86, R83 ;  /* 0x00000053566b7220 */ /* 0x000fe20000410000 */
[C---:B------:R-:W-:Y:S01]  /*3510*/  FMUL.FTZ R88, R82.reuse, R125 ;  /* 0x0000007d52587220 */ /* 0x040fe20000410000 */
[C---:B------:R-:W-:Y:S01]  /*3520*/  FMUL.FTZ R124, R82.reuse, R135 ;  /* 0x00000087527c7220 */ /* 0x040fe20000410000 */
[C---:B------:R-:W-:Y:S01]  /*3530*/  FMUL.FTZ R118, R82.reuse, R89 ;  /* 0x0000005952767220 */ /* 0x040fe20000410000 */
[----:B------:R-:W-:Y:S01]  /*3540*/  FADD.FTZ R95, -R95, R110 ;  /* 0x0000006e5f5f7221 */ /* 0x000fe20000010100 */
[----:B------:R-:W-:Y:S01]  /*3550*/  F2F.F16.F32 R84, R102 ;  /* 0x0000006600547304 */ /* 0x000fe20000200800 */
[C---:B------:R-:W-:Y:S01]  /*3560*/  FMUL.FTZ R104, R82.reuse, R103 ;  /* 0x0000006752687220 */ /* 0x040fe20000410000 */
[C---:B------:R-:W-:Y:S01]  /*3570*/  FMUL.FTZ R106, R82.reuse, R85 ;  /* 0x00000055526a7220 */ /* 0x040fe20000410000 */
[C---:B------:R-:W-:Y:S01]  /*3580*/  FMUL.FTZ R114, R82.reuse, R101 ;  /* 0x0000006552727220 */ /* 0x040fe20000410000 */
[----:B------:R-:W-:Y:S01]  /*3590*/  FADD.FTZ R5, -R5, R130 ;  /* 0x0000008205057221 */ /* 0x000fe20000010100 */
[----:B------:R-:W-:Y:S01]  /*35a0*/  FMUL.FTZ R4, R82, R95 ;  /* 0x0000005f52047220 */ /* 0x000fe20000410000 */
[-C--:B------:R-:W-:Y:S01]  /*35b0*/  FMUL.FTZ R95, R88, R83.reuse ;  /* 0x00000053585f7220 */ /* 0x080fe20000410000 */
[----:B------:R-:W-:Y:S01]  /*35c0*/  FMUL.FTZ R109, R114, R83 ;  /* 0x00000053726d7220 */ /* 0x000fe20000410000 */
[----:B------:R-:W0:Y:S01]  /*35d0*/  F2F.F16.F32 R0, R90 ;  /* 0x0000005a00007304 */ /* 0x000e220000200800 */
[----:B------:R-:W-:Y:S01]  /*35e0*/  FMUL.FTZ R126, R82, R5 ;  /* 0x00000005527e7220 */ /* 0x000fe20000410000 */
[----:B-1----:R-:W-:Y:S01]  /*35f0*/  PRMT R117, R6, 0x5410, R7 ;  /* 0x0000541006757816 */ /* 0x002fe20000000007 */
[-C--:B------:R-:W-:Y:S01]  /*3600*/  FMUL.FTZ R108, R94, R83.reuse ;  /* 0x000000535e6c7220 */ /* 0x080fe20000410000 */
[-C--:B------:R-:W-:Y:S01]  /*3610*/  FMUL.FTZ R111, R96, R83.reuse ;  /* 0x00000053606f7220 */ /* 0x080fe20000410000 */
[-C--:B------:R-:W-:Y:S01]  /*3620*/  FMUL.FTZ R113, R106, R83.reuse ;  /* 0x000000536a717220 */ /* 0x080fe20000410000 */
[-C--:B------:R-:W-:Y:S01]  /*3630*/  FMUL.FTZ R99, R100, R83.reuse ;  /* 0x0000005364637220 */ /* 0x080fe20000410000 */
[----:B------:R-:W-:Y:S01]  /*3640*/  FMUL.FTZ R105, R116, R83 ;  /* 0x0000005374697220 */ /* 0x000fe20000410000 */
[----:B------:R1:W-:Y:S01]  /*3650*/  F2F.F16.F32 R8, R94 ;  /* 0x0000005e00087304 */ /* 0x0003e20000200800 */
[----:B0-----:R-:W-:-:S07]  /*3660*/  IMAD.WIDE.U32 R6, R0, 0x10000, RZ ;  /* 0x0001000000067825 */ /* 0x001fce00078e00ff */
[----:B------:R0:W2:Y:S01]  /*3670*/  F2F.F16.F32 R93, R96 ;  /* 0x00000060005d7304 */ /* 0x0000a20000200800 */
[----:B-1----:R-:W-:-:S07]  /*3680*/  FMUL.FTZ R94, R102, R83 ;  /* 0x00000053665e7220 */ /* 0x002fce0000410000 */
[----:B------:R1:W-:Y:S01]  /*3690*/  F2F.F16.F32 R91, R132 ;  /* 0x00000084005b7304 */ /* 0x0003e20000200800 */
[----:B0-----:R-:W-:Y:S01]  /*36a0*/  FMUL.FTZ R96, R118, R83 ;  /* 0x0000005376607220 */ /* 0x001fe20000410000 */
[----:B--2---:R-:W-:-:S06]  /*36b0*/  PRMT R115, R8, 0x5410, R93 ;  /* 0x0000541008737816 */ /* 0x004fcc000000005d */
[----:B------:R0:W2:Y:S01]  /*36c0*/  F2F.F16.F32 R110, R128 ;  /* 0x00000080006e7304 */ /* 0x0000a20000200800 */
[----:B-1----:R-:W-:-:S07]  /*36d0*/  FMUL.FTZ R132, R132, R83 ;  /* 0x0000005384847220 */ /* 0x002fce0000410000 */
[----:B------:R-:W-:Y:S01]  /*36e0*/  F2F.F16.F32 R11, R100 ;  /* 0x00000064000b7304 */ /* 0x000fe20000200800 */
[----:B0-----:R-:W-:Y:S01]  /*36f0*/  FMUL.FTZ R128, R128, R83 ;  /* 0x0000005380807220 */ /* 0x001fe20000410000 */
[----:B--2---:R-:W-:-:S06]  /*3700*/  PRMT R93, R110, 0x5410, R91 ;  /* 0x000054106e5d7816 */ /* 0x004fcc000000005b */
[----:B------:R0:W-:Y:S08]  /*3710*/  F2F.F16.F32 R103, R120 ;  /* 0x0000007800677304 */ /* 0x0001f00000200800 */
[----:B------:R1:W-:Y:S01]  /*3720*/  F2F.F16.F32 R112, R122 ;  /* 0x0000007a00707304 */ /* 0x0003e20000200800 */
[----:B0-----:R-:W-:-:S07]  /*3730*/  FMUL.FTZ R120, R120, R83 ;  /* 0x0000005378787220 */ /* 0x001fce0000410000 */
[----:B------:R0:W2:Y:S01]  /*3740*/  F2F.F16.F32 R9, R88 ;  /* 0x0000005800097304 */ /* 0x0000a20000200800 */
[----:B-1----:R-:W-:-:S07]  /*3750*/  FMUL.FTZ R122, R122, R83 ;  /* 0x000000537a7a7220 */ /* 0x002fce0000410000 */
[----:B------:R-:W-:Y:S01]  /*3760*/  F2F.F16.F32 R101, R124 ;  /* 0x0000007c00657304 */ /* 0x000fe20000200800 */
[----:B0-----:R-:W-:Y:S01]  /*3770*/  FMUL.FTZ R88, R90, R83 ;  /* 0x000000535a587220 */ /* 0x001fe20000410000 */
[----:B--2---:R-:W-:-:S06]  /*3780*/  LOP3.LUT R102, R6, R9, RZ, 0xfc, !PT ;  /* 0x0000000906667212 */ /* 0x004fcc00078efcff */
[----:B------:R-:W-:Y:S08]  /*3790*/  F2F.F16.F32 R92, R118 ;  /* 0x00000076005c7304 */ /* 0x000ff00000200800 */
[----:B------:R-:W-:Y:S08]  /*37a0*/  F2F.F16.F32 R10, R10 ;  /* 0x0000000a000a7304 */ /* 0x000ff00000200800 */
[----:B------:R-:W0:Y:S08]  /*37b0*/  F2F.F16.F32 R107, R107 ;  /* 0x0000006b006b7304 */ /* 0x000e300000200800 */
[----:B------:R1:W-:Y:S01]  /*37c0*/  F2F.F16.F32 R87, R104 ;  /* 0x0000006800577304 */ /* 0x0003e20000200800 */
[----:B0-----:R-:W-:-:S07]  /*37d0*/  PRMT R107, R10, 0x5410, R107 ;  /* 0x000054100a6b7816 */ /* 0x001fce000000006b */
[----:B------:R0:W2:Y:S01]  /*37e0*/  F2F.F16.F32 R98, R106 ;  /* 0x0000006a00627304 */ /* 0x0000a20000200800 */
[----:B-1----:R-:W-:-:S07]  /*37f0*/  FMUL.FTZ R104, R104, R83 ;  /* 0x0000005368687220 */ /* 0x002fce0000410000 */
[----:B------:R-:W1:Y:S01]  /*3800*/  F2F.F16.F32 R85, R116 ;  /* 0x0000007400557304 */ /* 0x000e620000200800 */
[----:B0-----:R-:W-:Y:S01]  /*3810*/  FMUL.FTZ R106, R124, R83 ;  /* 0x000000537c6a7220 */ /* 0x001fe20000410000 */
[----:B--2---:R-:W-:-:S06]  /*3820*/  PRMT R87, R87, 0x5410, R98 ;  /* 0x0000541057577816 */ /* 0x004fcc0000000062 */
[----:B------:R0:W-:Y:S08]  /*3830*/  F2F.F16.F32 R89, R114 ;  /* 0x0000007200597304 */ /* 0x0001f00000200800 */
[----:B------:R2:W3:Y:S01]  /*3840*/  F2F.F16.F32 R82, R126 ;  /* 0x0000007e00527304 */ /* 0x0004e20000200800 */
[----:B0-----:R-:W-:-:S07]  /*3850*/  FMUL.FTZ R114, R4, R83 ;  /* 0x0000005304727220 */ /* 0x001fce0000410000 */
[----:B------:R0:W4:Y:S01]  /*3860*/  F2F.F16.F32 R97, R4 ;  /* 0x0000000400617304 */ /* 0x0001220000200800 */
[----:B--2---:R-:W-:Y:S01]  /*3870*/  FMUL.FTZ R126, R126, R83 ;  /* 0x000000537e7e7220 */ /* 0x004fe20000410000 */
[----:B------:R-:W-:Y:S02]  /*3880*/  PRMT R83, R103, 0x5410, R112 ;  /* 0x0000541067537816 */ /* 0x000fe40000000070 */
[----:B------:R-:W-:Y:S01]  /*3890*/  LOP3.LUT R103, R117, R7, RZ, 0xfc, !PT ;  /* 0x0000000775677212 */ /* 0x000fe200078efcff */
[----:B------:R-:W-:-:S03]  /*38a0*/  IMAD.WIDE.U32 R6, R92, 0x10000, RZ ;  /* 0x000100005c067825 */ /* 0x000fc600078e00ff */
[----:B------:R-:W2:Y:S01]  /*38b0*/  F2F.F16.F32 R88, R88 ;  /* 0x0000005800587304 */ /* 0x000ea20000200800 */
[----:B0-----:R-:W-:Y:S01]  /*38c0*/  IMAD.WIDE.U32 R4, R84, 0x10000, RZ ;  /* 0x0001000054047825 */ /* 0x001fe200078e00ff */
[----:B------:R-:W-:Y:S02]  /*38d0*/  LOP3.LUT R87, R87, R7, RZ, 0xfc, !PT ;  /* 0x0000000757577212 */ /* 0x000fe400078efcff */
[----:B-1----:R-:W-:Y:S01]  /*38e0*/  LOP3.LUT R86, R6, R85, RZ, 0xfc, !PT ;  /* 0x0000005506567212 */ /* 0x002fe200078efcff */
[----:B---3--:R-:W-:Y:S01]  /*38f0*/  IMAD.WIDE.U32 R6, R82, 0x10000, RZ ;  /* 0x0001000052067825 */ /* 0x008fe200078e00ff */
[----:B------:R-:W-:Y:S02]  /*3900*/  LOP3.LUT R91, R115, R5, RZ, 0xfc, !PT ;  /* 0x00000005735b7212 */ /* 0x000fe400078efcff */
[----:B------:R-:W-:Y:S01]  /*3910*/  LOP3.LUT R90, R4, R11, RZ, 0xfc, !PT ;  /* 0x0000000b045a7212 */ /* 0x000fe200078efcff */
[----:B------:R-:W-:Y:S01]  /*3920*/  IMAD.WIDE.U32 R4, R101, 0x10000, RZ ;  /* 0x0001000065047825 */ /* 0x000fe200078e00ff */
[----:B------:R-:W0:Y:S01]  /*3930*/  F2F.F16.F32 R94, R94 ;  /* 0x0000005e005e7304 */ /* 0x000e220000200800 */
[----:B------:R-:W1:Y:S01]  /*3940*/  LDC.64 R100, c[0x0][0x478] ;  /* 0x00011e00ff647b82 */ /* 0x000e620000000a00 */
[----:B----4-:R-:W-:-:S02]  /*3950*/  LOP3.LUT R6, R6, R97, RZ, 0xfc, !PT ;  /* 0x0000006106067212 */ /* 0x010fc400078efcff */
[----:B------:R-:W-:Y:S01]  /*3960*/  LOP3.LUT R83, R83, R5, RZ, 0xfc, !PT ;  /* 0x0000000553537212 */ /* 0x000fe200078efcff */
[----:B--2---:R-:W-:Y:S01]  /*3970*/  IMAD.WIDE.U32 R8, R88, 0x10000, RZ ;  /* 0x0001000058087825 */ /* 0x004fe200078e00ff */
[----:B------:R-:W-:Y:S02]  /*3980*/  LOP3.LUT R82, R4, R89, RZ, 0xfc, !PT ;  /* 0x0000005904527212 */ /* 0x000fe400078efcff */
[----:B------:R-:W-:Y:S01]  /*3990*/  F2F.F16.F32 R108, R108 ;  /* 0x0000006c006c7304 */ /* 0x000fe20000200800 */
[----:B------:R-:W2:Y:S01]  /*39a0*/  LDC.64 R10, c[0x0][0x468] ;  /* 0x00011a00ff0a7b82 */ /* 0x000ea20000000a00 */
[----:B------:R-:W-:Y:S02]  /*39b0*/  LOP3.LUT R7, R93, R7, RZ, 0xfc, !PT ;  /* 0x000000075d077212 */ /* 0x000fe400078efcff */
[----:B------:R-:W-:Y:S01]  /*39c0*/  LOP3.LUT R93, R107, R9, RZ, 0xfc, !PT ;  /* 0x000000096b5d7212 */ /* 0x000fe200078efcff */
[----:B0-----:R-:W-:-:S03]  /*39d0*/  IMAD.WIDE.U32 R4, R94, 0x10000, RZ ;  /* 0x000100005e047825 */ /* 0x001fc600078e00ff */
[----:B------:R-:W0:Y:S08]  /*39e0*/  F2F.F16.F32 R111, R111 ;  /* 0x0000006f006f7304 */ /* 0x000e300000200800 */
[----:B------:R-:W3:Y:S01]  /*39f0*/  F2F.F16.F32 R95, R95 ;  /* 0x0000005f005f7304 */ /* 0x000ee20000200800 */
[----:B0-----:R-:W-:-:S07]  /*3a00*/  PRMT R111, R108, 0x5410, R111 ;  /* 0x000054106c6f7816 */ /* 0x001fce000000006f */
[----:B------:R-:W0:Y:S01]  /*3a10*/  F2F.F16.F32 R96, R96 ;  /* 0x0000006000607304 */ /* 0x000e220000200800 */
[----:B------:R-:W-:Y:S01]  /*3a20*/  LOP3.LUT R89, R111, R5, RZ, 0xfc, !PT ;  /* 0x000000056f597212 */ /* 0x000fe200078efcff */
[----:B--2---:R-:W-:Y:S01]  /*3a30*/  IMAD.WIDE.U32 R110, R71, 0x8, R10 ;  /* 0x00000008476e7825 */ /* 0x004fe200078e000a */
[----:B---3--:R-:W-:-:S05]  /*3a40*/  LOP3.LUT R92, R8, R95, RZ, 0xfc, !PT ;  /* 0x0000005f085c7212 */ /* 0x008fca00078efcff */
[----:B------:R-:W2:Y:S01]  /*3a50*/  F2F.F16.F32 R99, R99 ;  /* 0x0000006300637304 */ /* 0x000ea20000200800 */
[----:B0-----:R-:W-:-:S07]  /*3a60*/  IMAD.WIDE.U32 R8, R96, 0x10000, RZ ;  /* 0x0001000060087825 */ /* 0x001fce00078e00ff */
[----:B------:R-:W0:Y:S01]  /*3a70*/  F2F.F16.F32 R106, R106 ;  /* 0x0000006a006a7304 */ /* 0x000e220000200800 */
[----:B--2---:R-:W-:-:S07]  /*3a80*/  LOP3.LUT R88, R4, R99, RZ, 0xfc, !PT ;  /* 0x0000006304587212 */ /* 0x004fce00078efcff */
[----:B------:R-:W2:Y:S01]  /*3a90*/  F2F.F16.F32 R126, R126 ;  /* 0x0000007e007e7304 */ /* 0x000ea20000200800 */
[----:B-1----:R-:W-:-:S04]  /*3aa0*/  IMAD.WIDE.U32 R98, R73, 0x8, R100 ;  /* 0x0000000849627825 */ /* 0x002fc800078e0064 */
[----:B0-----:R-:W-:-:S03]  /*3ab0*/  IMAD.WIDE.U32 R94, R106, 0x10000, RZ ;  /* 0x000100006a5e7825 */ /* 0x001fc600078e00ff */
[----:B------:R-:W-:Y:S01]  /*3ac0*/  F2F.F16.F32 R104, R104 ;  /* 0x0000006800687304 */ /* 0x000fe20000200800 */
[----:B------:R-:W-:-:S04]  /*3ad0*/  IMAD.WIDE.U32 R106, R74, 0x8, R100 ;  /* 0x000000084a6a7825 */ /* 0x000fc800078e0064 */
[----:B--2---:R-:W-:-:S03]  /*3ae0*/  IMAD.WIDE.U32 R4, R126, 0x10000, RZ ;  /* 0x000100007e047825 */ /* 0x004fc600078e00ff */
[----:B------:R-:W0:Y:S01]  /*3af0*/  F2F.F16.F32 R113, R113 ;  /* 0x0000007100717304 */ /* 0x000e220000200800 */
[----:B------:R2:W-:Y:S07]  /*3b00*/  STG.E.64 desc[UR8][R106.64], R102 ;  /* 0x000000666a007986 */ /* 0x0005ee000c101b08 */
[----:B------:R-:W1:Y:S01]  /*3b10*/  F2F.F16.F32 R105, R105 ;  /* 0x0000006900697304 */ /* 0x000e620000200800 */
[----:B0-----:R-:W-:-:S07]  /*3b20*/  PRMT R113, R104, 0x5410, R113 ;  /* 0x0000541068717816 */ /* 0x001fce0000000071 */
[----:B------:R-:W-:Y:S01]  /*3b30*/  F2F.F16.F32 R120, R120 ;  /* 0x0000007800787304 */ /* 0x000fe20000200800 */
[----:B------:R-:W-:Y:S02]  /*3b40*/  LOP3.LUT R85, R113, R9, RZ, 0xfc, !PT ;  /* 0x0000000971557212 */ /* 0x000fe400078efcff */
[----:B-1----:R-:W-:-:S05]  /*3b50*/  LOP3.LUT R84, R8, R105, RZ, 0xfc, !PT ;  /* 0x0000006908547212 */ /* 0x002fca00078efcff */
[----:B------:R-:W0:Y:S01]  /*3b60*/  F2F.F16.F32 R119, R122 ;  /* 0x0000007a00777304 */ /* 0x000e220000200800 */
[----:B------:R-:W-:-:S05]  /*3b70*/  IMAD.WIDE.U32 R104, R74, 0x8, R10 ;  /* 0x000000084a687825 */ /* 0x000fca00078e000a */
[----:B------:R2:W-:Y:S02]  /*3b80*/  STG.E.64 desc[UR8][R104.64], R92 ;  /* 0x0000005c68007986 */ /* 0x0005e4000c101b08 */
[----:B------:R-:W1:Y:S02]  /*3b90*/  F2F.F16.F32 R109, R109 ;  /* 0x0000006d006d7304 */ /* 0x000e640000200800 */
[----:B------:R2:W-:Y:S01]  /*3ba0*/  STG.E.64 desc[UR8][R98.64], R90 ;  /* 0x0000005a62007986 */ /* 0x0005e2000c101b08 */
[----:B0-----:R-:W-:-:S05]  /*3bb0*/  PRMT R119, R120, 0x5410, R119 ;  /* 0x0000541078777816 */ /* 0x001fca0000000077 */
[----:B------:R-:W0:Y:S01]  /*3bc0*/  F2F.F16.F32 R97, R114 ;  /* 0x0000007200617304 */ /* 0x000e220000200800 */
[----:B------:R-:W-:Y:S02]  /*3bd0*/  LOP3.LUT R9, R119, R95, RZ, 0xfc, !PT ;  /* 0x0000005f77097212 */ /* 0x000fe400078efcff */
[----:B-1----:R-:W-:-:S05]  /*3be0*/  LOP3.LUT R8, R94, R109, RZ, 0xfc, !PT ;  /* 0x0000006d5e087212 */ /* 0x002fca00078efcff */
[----:B------:R-:W-:Y:S01]  /*3bf0*/  F2F.F16.F32 R121, R132 ;  /* 0x0000008400797304 */ /* 0x000fe20000200800 */
[----:B------:R-:W-:-:S04]  /*3c00*/  IMAD.WIDE.U32 R108, R73, 0x8, R10 ;  /* 0x00000008496c7825 */ /* 0x000fc800078e000a */
[--C-:B------:R-:W-:Y:S01]  /*3c10*/  IMAD.WIDE.U32 R94, R71, 0x8, R100.reuse ;  /* 0x00000008475e7825 */ /* 0x100fe200078e0064 */
[----:B------:R2:W-:Y:S01]  /*3c20*/  STG.E.64 desc[UR8][R108.64], R88 ;  /* 0x000000586c007986 */ /* 0x0005e2000c101b08 */
[----:B0-----:R-:W-:Y:S01]  /*3c30*/  LOP3.LUT R4, R4, R97, RZ, 0xfc, !PT ;  /* 0x0000006104047212 */ /* 0x001fe200078efcff */
[----:B------:R-:W0:Y:S01]  /*3c40*/  F2F.F16.F32 R128, R128 ;  /* 0x0000008000807304 */ /* 0x000e220000200800 */
[----:B------:R-:W-:-:S04]  /*3c50*/  IMAD.WIDE.U32 R96, R72, 0x8, R100 ;  /* 0x0000000848607825 */ /* 0x000fc800078e0064 */
[----:B------:R-:W-:Y:S01]  /*3c60*/  IMAD.WIDE.U32 R72, R72, 0x8, R10 ;  /* 0x0000000848487825 */ /* 0x000fe200078e000a */
[----:B------:R2:W-:Y:S03]  /*3c70*/  STG.E.64 desc[UR8][R96.64], R86 ;  /* 0x0000005660007986 */ /* 0x0005e6000c101b08 */
[C---:B------:R-:W-:Y:S01]  /*3c80*/  IMAD.WIDE.U32 R100, R70.reuse, 0x8, R100 ;  /* 0x0000000846647825 */ /* 0x040fe200078e0064 */
[----:B------:R2:W-:Y:S03]  /*3c90*/  STG.E.64 desc[UR8][R72.64], R84 ;  /* 0x0000005448007986 */ /* 0x0005e6000c101b08 */
[----:B------:R-:W-:Y:S01]  /*3ca0*/  IMAD.WIDE.U32 R10, R70, 0x8, R10 ;  /* 0x00000008460a7825 */ /* 0x000fe200078e000a */
[----:B------:R2:W-:Y:S01]  /*3cb0*/  STG.E.64 desc[UR8][R94.64], R82 ;  /* 0x000000525e007986 */ /* 0x0005e2000c101b08 */
[----:B0-----:R-:W-:-:S03]  /*3cc0*/  PRMT R121, R128, 0x5410, R121 ;  /* 0x0000541080797816 */ /* 0x001fc60000000079 */
[----:B------:R2:W-:Y:S01]  /*3cd0*/  STG.E.64 desc[UR8][R110.64], R8 ;  /* 0x000000086e007986 */ /* 0x0005e2000c101b08 */
[----:B------:R-:W-:-:S03]  /*3ce0*/  LOP3.LUT R5, R121, R5, RZ, 0xfc, !PT ;  /* 0x0000000579057212 */ /* 0x000fc600078efcff */
[----:B------:R2:W-:Y:S04]  /*3cf0*/  STG.E.64 desc[UR8][R100.64], R6 ;  /* 0x0000000664007986 */ /* 0x0005e8000c101b08 */
[----:B------:R2:W-:Y:S01]  /*3d00*/  STG.E.64 desc[UR8][R10.64], R4 ;  /* 0x000000040a007986 */ /* 0x0005e2000c101b08 */
[----:B------:R-:W-:Y:S05]  /*3d10*/  BRA `(.L_x_1236) ;  /* 0x0000001800347947 */ /* 0x000fea0003800000 */
.L_x_1234:
[----:B------:R-:W-:-:S04]  /*3d20*/  UISETP.NE.U32.AND UP0, UPT, UR16, URZ, UPT ;  /* 0x000000ff1000728c */ /* 0x000fc8000bf05070 */
[----:B------:R-:W-:-:S09]  /*3d30*/  UISETP.NE.AND.EX UP0, UPT, UR17, URZ, UPT, UP0 ;  /* 0x000000ff1100728c */ /* 0x000fd2000bf05300 */
[----:B------:R-:W-:Y:S05]  /*3d40*/  BRA.U UP0, `(.L_x_1237) ;  /* 0x0000000900b07547 */ /* 0x000fea000b800000 */
[----:B------:R-:W-:Y:S01]  /*3d50*/  MOV R6, R21 ;  /* 0x0000001500067202 */ /* 0x000fe20000000f00 */
[C-C-:B------:R-:W-:Y:S01]  /*3d60*/  FFMA.FTZ R115, R5.reuse, R115, R4.reuse ;  /* 0x0000007305737223 */ /* 0x140fe20000010004 */
[----:B------:R-:W-:Y:S01]  /*3d70*/  SHF.R.U32.HI R8, RZ, 0x10, R21 ;  /* 0x00000010ff087819 */ /* 0x000fe20000011615 */
[C-C-:B------:R-:W-:Y:S01]  /*3d80*/  FFMA.FTZ R104, R5.reuse, R104, R4.reuse ;  /* 0x0000006805687223 */ /* 0x140fe20000010004 */
[----:B------:R-:W-:Y:S01]  /*3d90*/  FFMA.FTZ R10, R5, R0, R4 ;  /* 0x00000000050a7223 */ /* 0x000fe20000010004 */
[----:B------:R-:W-:Y:S02]  /*3da0*/  HADD2.F32 R7, -RZ, R6.H0_H0 ;  /* 0x20000006ff077230 */ /* 0x000fe40000004100 */
[----:B------:R-:W-:Y:S01]  /*3db0*/  FADD.FTZ R6, -R115, R128 ;  /* 0x0000008073067221 */ /* 0x000fe20000010100 */
[----:B------:R-:W-:Y:S01]  /*3dc0*/  FADD.FTZ R104, -R104, R105 ;  /* 0x0000006968687221 */ /* 0x000fe20000010100 */
[----:B------:R-:W-:Y:S01]  /*3dd0*/  SHF.R.U64 R9, R20, 0x10, R21 ;  /* 0x0000001014097819 */ /* 0x000fe20000001215 */
[----:B------:R-:W-:Y:S01]  /*3de0*/  FFMA.FTZ R106, R5, R106, R4 ;  /* 0x0000006a056a7223 */ /* 0x000fe20000010004 */
[----:B------:R-:W-:Y:S01]  /*3df0*/  FFMA.FTZ R6, R82, R6, R7 ;  /* 0x0000000652067223 */ /* 0x000fe20000010007 */
[----:B------:R-:W-:-:S02]  /*3e00*/  HADD2.F32 R7, -RZ, R8.H0_H0 ;  /* 0x20000008ff077230 */ /* 0x000fc40000004100 */
[----:B------:R-:W-:Y:S01]  /*3e10*/  FADD.FTZ R125, -R10, R125 ;  /* 0x0000007d0a7d7221 */ /* 0x000fe20000010100 */
[----:B------:R-:W-:Y:S02]  /*3e20*/  HADD2.F32 R9, -RZ, R9.H0_H0 ;  /* 0x20000009ff097230 */ /* 0x000fe40000004100 */
[----:B------:R-:W-:Y:S01]  /*3e30*/  FMUL.FTZ R0, R6, R83 ;  /* 0x0000005306007220 */ /* 0x000fe20000410000 */
[----:B------:R-:W-:Y:S01]  /*3e40*/  MOV R6, R20 ;  /* 0x0000001400067202 */ /* 0x000fe20000000f00 */
[----:B------:R-:W-:Y:S01]  /*3e50*/  FFMA.FTZ R8, R82, R104, R7 ;  /* 0x0000006852087223 */ /* 0x000fe20000010007 */
[----:B------:R-:W-:Y:S01]  /*3e60*/  MOV R11, R23 ;  /* 0x00000017000b7202 */ /* 0x000fe20000000f00 */
[C-C-:B------:R-:W-:Y:S01]  /*3e70*/  FFMA.FTZ R109, R5.reuse, R109, R4.reuse ;  /* 0x0000006d056d7223 */ /* 0x140fe20000010004 */
[----:B------:R-:W-:Y:S01]  /*3e80*/  FFMA.FTZ R93, R5, R93, R4 ;  /* 0x0000005d055d7223 */ /* 0x000fe20000010004 */
[----:B------:R-:W-:Y:S01]  /*3e90*/  FMUL.FTZ R10, R8, R83 ;  /* 0x00000053080a7220 */ /* 0x000fe20000410000 */
[----:B------:R-:W-:Y:S01]  /*3ea0*/  FADD.FTZ R8, -R106, R111 ;  /* 0x0000006f6a087221 */ /* 0x000fe20000010100 */
[----:B------:R-:W-:-:S02]  /*3eb0*/  HADD2.F32 R7, -RZ, R6.H0_H0 ;  /* 0x20000006ff077230 */ /* 0x000fc40000004100 */
[----:B------:R-:W-:Y:S01]  /*3ec0*/  FADD.FTZ R109, -R109, R120 ;  /* 0x000000786d6d7221 */ /* 0x000fe20000010100 */
[----:B------:R-:W-:Y:S01]  /*3ed0*/  FADD.FTZ R84, -R93, R100 ;  /* 0x000000645d547221 */ /* 0x000fe20000010100 */
[C---:B------:R-:W-:Y:S01]  /*3ee0*/  FFMA.FTZ R8, R82.reuse, R8, R9 ;  /* 0x0000000852087223 */ /* 0x040fe20000010009 */
[----:B------:R-:W-:Y:S02]  /*3ef0*/  HADD2.F32 R9, -RZ, R11.H0_H0 ;  /* 0x2000000bff097230 */ /* 0x000fe40000004100 */
[----:B------:R-:W-:Y:S01]  /*3f00*/  FFMA.FTZ R6, R82, R125, R7 ;  /* 0x0000007d52067223 */ /* 0x000fe20000010007 */
[--C-:B------:R-:W-:Y:S01]  /*3f10*/  SHF.R.U32.HI R11, RZ, 0x10, R23.reuse ;  /* 0x00000010ff0b7819 */ /* 0x100fe20000011617 */
[----:B------:R0:W-:Y:S01]  /*3f20*/  F2F.F16.F32 R7, R10 ;  /* 0x0000000a00077304 */ /* 0x0001e20000200800 */
[C-C-:B------:R-:W-:Y:S01]  /*3f30*/  FFMA.FTZ R113, R5.reuse, R113, R4.reuse ;  /* 0x0000007105717223 */ /* 0x140fe20000010004 */
[----:B------:R-:W-:Y:S01]  /*3f40*/  SHF.R.U64 R85, R22, 0x10, R23 ;  /* 0x0000001016557819 */ /* 0x000fe20000001217 */
[----:B------:R-:W-:Y:S01]  /*3f50*/  FFMA.FTZ R99, R5, R99, R4 ;  /* 0x0000006305637223 */ /* 0x000fe20000010004 */
[----:B------:R-:W-:-:S02]  /*3f60*/  HADD2.F32 R11, -RZ, R11.H0_H0 ;  /* 0x2000000bff0b7230 */ /* 0x000fc40000004100 */
[----:B------:R-:W-:Y:S01]  /*3f70*/  FADD.FTZ R113, -R113, R122 ;  /* 0x0000007a71717221 */ /* 0x000fe20000010100 */
[----:B------:R-:W-:Y:S01]  /*3f80*/  FFMA.FTZ R103, R5, R103, R4 ;  /* 0x0000006705677223 */ /* 0x000fe20000010004 */
[----:B------:R-:W-:Y:S01]  /*3f90*/  FADD.FTZ R86, -R99, R102 ;  /* 0x0000006663567221 */ /* 0x000fe20000010100 */
[----:B------:R-:W-:Y:S01]  /*3fa0*/  FFMA.FTZ R136, R5, R136, R4 ;  /* 0x0000008805887223 */ /* 0x000fe20000010004 */
[C---:B0-----:R-:W-:Y:S01]  /*3fb0*/  FFMA.FTZ R10, R82.reuse, R109, R9 ;  /* 0x0000006d520a7223 */ /* 0x041fe20000010009 */
[----:B------:R-:W-:Y:S01]  /*3fc0*/  FFMA.FTZ R84, R82, R84, R11 ;  /* 0x0000005452547223 */ /* 0x000fe2000001000b */
[----:B------:R-:W-:Y:S01]  /*3fd0*/  FADD.FTZ R103, -R103, R116 ;  /* 0x0000007467677221 */ /* 0x000fe20000010100 */
[----:B------:R-:W-:Y:S01]  /*3fe0*/  SHF.R.U32.HI R88, RZ, 0x10, R25 ;  /* 0x00000010ff587819 */ /* 0x000fe20000011619 */
[----:B------:R-:W-:Y:S01]  /*3ff0*/  FMUL.FTZ R9, R10, R83 ;  /* 0x000000530a097220 */ /* 0x000fe20000410000 */
[----:B------:R-:W-:Y:S01]  /*4000*/  MOV R10, R22 ;  /* 0x00000016000a7202 */ /* 0x000fe20000000f00 */
[----:B------:R-:W-:Y:S01]  /*4010*/  FADD.FTZ R136, -R136, R87 ;  /* 0x0000005788887221 */ /* 0x000fe20000010100 */
[----:B------:R-:W-:Y:S01]  /*4020*/  FFMA.FTZ R107, R5, R107, R4 ;  /* 0x0000006b056b7223 */ /* 0x000fe20000010004 */
[----:B------:R-:W-:-:S02]  /*4030*/  HADD2.F32 R87, -RZ, R88.H0_H0 ;  /* 0x20000058ff577230 */ /* 0x000fc40000004100 */
[----:B------:R-:W-:Y:S01]  /*4040*/  FFMA.FTZ R134, R5, R134, R4 ;  /* 0x0000008605867223 */ /* 0x000fe20000010004 */
[----:B------:R-:W-:Y:S01]  /*4050*/  HADD2.F32 R11, -RZ, R10.H0_H0 ;  /* 0x2000000aff0b7230 */ /* 0x000fe20000004100 */
[----:B------:R-:W-:Y:S01]  /*4060*/  SHF.R.U64 R90, R24, 0x10, R25 ;  /* 0x00000010185a7819 */ /* 0x000fe20000001219 */
[----:B------:R-:W-:Y:S01]  /*4070*/  FADD.FTZ R107, -R107, R118 ;  /* 0x000000766b6b7221 */ /* 0x000fe20000010100 */
[----:B------:R-:W-:Y:S01]  /*4080*/  FFMA.FTZ R88, R82, R136, R87 ;  /* 0x0000008852587223 */ /* 0x000fe20000010057 */
[----:B------:R-:W-:Y:S01]  /*4090*/  FADD.FTZ R134, -R134, R89 ;  /* 0x0000005986867221 */ /* 0x000fe20000010100 */
[----:B------:R-:W-:Y:S01]  /*40a0*/  FFMA.FTZ R10, R82, R113, R11 ;  /* 0x00000071520a7223 */ /* 0x000fe2000001000b */
[----:B------:R-:W-:Y:S01]  /*40b0*/  HADD2.F32 R11, -RZ, R85.H0_H0 ;  /* 0x20000055ff0b7230 */ /* 0x000fe20000004100 */
[----:B------:R-:W-:Y:S01]  /*40c0*/  MOV R85, R25 ;  /* 0x0000001900557202 */ /* 0x000fe20000000f00 */
[----:B------:R-:W-:Y:S01]  /*40d0*/  FMUL.FTZ R87, R88, R83 ;  /* 0x0000005358577220 */ /* 0x000fe20000410000 */
[----:B------:R-:W-:Y:S01]  /*40e0*/  HADD2.F32 R89, -RZ, R90.H0_H0 ;  /* 0x2000005aff597230 */ /* 0x000fe20000004100 */
[----:B------:R-:W-:Y:S01]  /*40f0*/  MOV R90, R27 ;  /* 0x0000001b005a7202 */ /* 0x000fe20000000f00 */
[----:B------:R-:W-:Y:S01]  /*4100*/  FFMA.FTZ R86, R82, R86, R11 ;  /* 0x0000005652567223 */ /* 0x000fe2000001000b */
[----:B------:R-:W-:-:S02]  /*4110*/  HADD2.F32 R85, -RZ, R85.H0_H0 ;  /* 0x20000055ff557230 */ /* 0x000fc40000004100 */
[C-C-:B------:R-:W-:Y:S01]  /*4120*/  FFMA.FTZ R97, R5.reuse, R97, R4.reuse ;  /* 0x0000006105617223 */ /* 0x140fe20000010004 */
[----:B------:R-:W-:Y:S01]  /*4130*/  SHF.R.U32.HI R93, RZ, 0x10, R27 ;  /* 0x00000010ff5d7819 */ /* 0x000fe2000001161b */
[----:B------:R-:W-:Y:S01]  /*4140*/  FMUL.FTZ R11, R86, R83 ;  /* 0x00000053560b7220 */ /* 0x000fe20000410000 */
[----:B------:R-:W-:Y:S01]  /*4150*/  FFMA.FTZ R138, R5, R138, R4 ;  /* 0x0000008a058a7223 */ /* 0x000fe20000010004 */
[----:B------:R-:W-:Y:S01]  /*4160*/  FFMA.FTZ R86, R82, R103, R85 ;  /* 0x0000006752567223 */ /* 0x000fe20000010055 */
[----:B------:R-:W-:Y:S01]  /*4170*/  MOV R85, R24 ;  /* 0x0000001800557202 */ /* 0x000fe20000000f00 */
[----:B------:R-:W-:Y:S01]  /*4180*/  FADD.FTZ R97, -R97, R112 ;  /* 0x0000007061617221 */ /* 0x000fe20000010100 */
[----:B------:R-:W-:Y:S02]  /*4190*/  HADD2.F32 R93, -RZ, R93.H0_H0 ;  /* 0x2000005dff5d7230 */ /* 0x000fe40000004100 */
[----:B------:R-:W-:Y:S01]  /*41a0*/  FADD.FTZ R138, -R138, R131 ;  /* 0x000000838a8a7221 */ /* 0x000fe20000010100 */
[----:B------:R-:W-:Y:S01]  /*41b0*/  FFMA.FTZ R101, R5, R101, R4 ;  /* 0x0000006505657223 */ /* 0x000fe20000010004 */
[----:B------:R-:W-:-:S02]  /*41c0*/  HADD2.F32 R85, -RZ, R85.H0_H0 ;  /* 0x20000055ff557230 */ /* 0x000fc40000004100 */
[----:B------:R-:W-:Y:S01]  /*41d0*/  FFMA.FTZ R135, R5, R135, R4 ;  /* 0x0000008705877223 */ /* 0x000fe20000010004 */
[----:B------:R-:W-:Y:S01]  /*41e0*/  SHF.R.U32.HI R98, RZ, 0x10, R29 ;  /* 0x00000010ff627819 */ /* 0x000fe2000001161d */
[----:B------:R-:W-:Y:S01]  /*41f0*/  FADD.FTZ R101, -R101, R114 ;  /* 0x0000007265657221 */ /* 0x000fe20000010100 */
[----:B------:R-:W-:Y:S01]  /*4200*/  FFMA.FTZ R140, R5, R140, R4 ;  /* 0x0000008c058c7223 */ /* 0x000fe20000010004 */
[----:B------:R-:W-:Y:S01]  /*4210*/  FFMA.FTZ R88, R82, R107, R85 ;  /* 0x0000006b52587223 */ /* 0x000fe20000010055 */
[----:B------:R-:W-:Y:S01]  /*4220*/  FADD.FTZ R135, -R135, R132 ;  /* 0x0000008487877221 */ /* 0x000fe20000010100 */
[----:B------:R-:W-:Y:S01]  /*4230*/  FFMA.FTZ R99, R5, R91, R4 ;  /* 0x0000005b05637223 */ /* 0x000fe20000010004 */
[----:B------:R-:W-:Y:S01]  /*4240*/  MOV R91, R29 ;  /* 0x0000001d005b7202 */ /* 0x000fe20000000f00 */
[----:B------:R-:W-:Y:S01]  /*4250*/  FMUL.FTZ R85, R88, R83 ;  /* 0x0000005358557220 */ /* 0x000fe20000410000 */
[----:B------:R-:W-:Y:S01]  /*4260*/  FFMA.FTZ R88, R82, R134, R89 ;  /* 0x0000008652587223 */ /* 0x000fe20000010059 */
[----:B------:R-:W-:-:S02]  /*4270*/  HADD2.F32 R89, -RZ, R90.H0_H0 ;  /* 0x2000005aff597230 */ /* 0x000fc40000004100 */
[----:B------:R-:W-:Y:S01]  /*4280*/  FADD.FTZ R140, -R140, R133 ;  /* 0x000000858c8c7221 */ /* 0x000fe20000010100 */
[----:B------:R-:W-:Y:S02]  /*4290*/  HADD2.F32 R91, -RZ, R91.H0_H0 ;  /* 0x2000005bff5b7230 */ /* 0x000fe40000004100 */
[----:B------:R-:W-:Y:S01]  /*42a0*/  FADD.FTZ R99, -R99, R108 ;  /* 0x0000006c63637221 */ /* 0x000fe20000010100 */
[C-C-:B------:R-:W-:Y:S01]  /*42b0*/  FFMA.FTZ R137, R5.reuse, R137, R4.reuse ;  /* 0x0000008905897223 */ /* 0x140fe20000010004 */
[----:B------:R-:W-:Y:S01]  /*42c0*/  FFMA.FTZ R90, R82, R97, R89 ;  /* 0x00000061525a7223 */ /* 0x000fe20000010059 */
[----:B------:R-:W-:Y:S01]  /*42d0*/  MOV R89, R26 ;  /* 0x0000001a00597202 */ /* 0x000fe20000000f00 */
[----:B------:R-:W-:Y:S01]  /*42e0*/  FFMA.FTZ R95, R5, R95, R4 ;  /* 0x0000005f055f7223 */ /* 0x000fe20000010004 */
[----:B------:R-:W-:Y:S01]  /*42f0*/  FADD.FTZ R137, -R137, R130 ;  /* 0x0000008289897221 */ /* 0x000fe20000010100 */
[-C--:B------:R-:W-:Y:S01]  /*4300*/  FMUL.FTZ R92, R90, R83.reuse ;  /* 0x000000535a5c7220 */ /* 0x080fe20000410000 */
[----:B------:R-:W-:Y:S01]  /*4310*/  FFMA.FTZ R90, R82, R138, R93 ;  /* 0x0000008a525a7223 */ /* 0x000fe2000001005d */
[----:B------:R-:W-:Y:S01]  /*4320*/  HADD2.F32 R89, -RZ, R89.H0_H0 ;  /* 0x20000059ff597230 */ /* 0x000fe20000004100 */
[----:B------:R-:W-:Y:S01]  /*4330*/  SHF.R.U64 R93, R26, 0x10, R27 ;  /* 0x000000101a5d7819 */ /* 0x000fe2000000121b */
[----:B------:R0:W-:Y:S01]  /*4340*/  F2F.F16.F32 R94, R92 ;  /* 0x0000005c005e7304 */ /* 0x0001e20000200800 */
[-C--:B------:R-:W-:Y:S01]  /*4350*/  FMUL.FTZ R96, R90, R83.reuse ;  /* 0x000000535a607220 */ /* 0x080fe20000410000 */
[----:B------:R-:W-:Y:S01]  /*4360*/  FMUL.FTZ R84, R84, R83 ;  /* 0x0000005354547220 */ /* 0x000fe20000410000 */
[----:B------:R-:W-:Y:S01]  /*4370*/  FFMA.FTZ R90, R82, R101, R89 ;  /* 0x00000065525a7223 */ /* 0x000fe20000010059 */
[----:B------:R-:W-:-:S02]  /*4380*/  HADD2.F32 R89, -RZ, R93.H0_H0 ;  /* 0x2000005dff597230 */ /* 0x000fc40000004100 */
[-C--:B------:R-:W-:Y:S01]  /*4390*/  FMUL.FTZ R8, R8, R83.reuse ;  /* 0x0000005308087220 */ /* 0x080fe20000410000 */
[----:B------:R-:W-:Y:S01]  /*43a0*/  FADD.FTZ R95, -R95, R110 ;  /* 0x0000006e5f5f7221 */ /* 0x000fe20000010100 */
[----:B------:R-:W-:Y:S01]  /*43b0*/  FMUL.FTZ R90, R90, R83 ;  /* 0x000000535a5a7220 */ /* 0x000fe20000410000 */
[----:B------:R1:W2:Y:S01]  /*43c0*/  F2F.F16.F32 R97, R96 ;  /* 0x0000006000617304 */ /* 0x0002a20000200800 */
[----:B0-----:R-:W-:Y:S01]  /*43d0*/  FFMA.FTZ R92, R82, R135, R89 ;  /* 0x00000087525c7223 */ /* 0x001fe20000010059 */
[----:B------:R-:W-:Y:S02]  /*43e0*/  HADD2.F32 R89, -RZ, R98.H0_H0 ;  /* 0x20000062ff597230 */ /* 0x000fe40000004100 */
[-C--:B------:R-:W-:Y:S01]  /*43f0*/  FMUL.FTZ R86, R86, R83.reuse ;  /* 0x0000005356567220 */ /* 0x080fe20000410000 */
[-C--:B------:R-:W-:Y:S01]  /*4400*/  FMUL.FTZ R88, R88, R83.reuse ;  /* 0x0000005358587220 */ /* 0x080fe20000410000 */
[-C--:B------:R-:W-:Y:S01]  /*4410*/  FMUL.FTZ R92, R92, R83.reuse ;  /* 0x000000535c5c7220 */ /* 0x080fe20000410000 */
[-C--:B------:R-:W-:Y:S01]  /*4420*/  FMUL.FTZ R6, R6, R83.reuse ;  /* 0x0000005306067220 */ /* 0x080fe20000410000 */
[----:B------:R-:W-:Y:S01]  /*4430*/  FMUL.FTZ R10, R10, R83 ;  /* 0x000000530a0a7220 */ /* 0x000fe20000410000 */
[----:B------:R0:W-:Y:S01]  /*4440*/  F2F.F16.F32 R93, R90 ;  /* 0x0000005a005d7304 */ /* 0x0001e20000200800 */
[----:B-1----:R-:W-:-:S04]  /*4450*/  FFMA.FTZ R96, R82, R140, R89 ;  /* 0x0000008c52607223 */ /* 0x002fc80000010059 */
[----:B------:R-:W-:Y:S01]  /*4460*/  FMUL.FTZ R98, R96, R83 ;  /* 0x0000005360627220 */ /* 0x000fe20000410000 */
[----:B------:R-:W-:Y:S01]  /*4470*/  FFMA.FTZ R96, R82, R99, R91 ;  /* 0x0000006352607223 */ /* 0x000fe2000001005b */
[----:B--2---:R-:W-:Y:S01]  /*4480*/  PRMT R97, R94, 0x5410, R97 ;  /* 0x000054105e617816 */ /* 0x004fe20000000061 */
[----:B------:R-:W-:Y:S01]  /*4490*/  F2F.F16.F32 R9, R9 ;  /* 0x0000000900097304 */ /* 0x000fe20000200800 */
[----:B0-----:R-:W-:Y:S01]  /*44a0*/  SHF.R.U64 R90, R28, 0x10, R29 ;  /* 0x000000101c5a7819 */ /* 0x001fe2000000121d */
[----:B------:R-:W-:-:S04]  /*44b0*/  FMUL.FTZ R96, R96, R83 ;  /* 0x0000005360607220 */ /* 0x000fc80000410000 */
[----:B------:R-:W-:Y:S01]  /*44c0*/  HADD2.F32 R91, -RZ, R90.H0_H0 ;  /* 0x2000005aff5b7230 */ /* 0x000fe20000004100 */
[----:B------:R-:W-:Y:S01]  /*44d0*/  MOV R90, R28 ;  /* 0x0000001c005a7202 */ /* 0x000fe20000000f00 */
[----:B------:R-:W0:Y:S03]  /*44e0*/  F2F.F16.F32 R84, R84 ;  /* 0x0000005400547304 */ /* 0x000e260000200800 */
[----:B------:R-:W-:Y:S01]  /*44f0*/  FFMA.FTZ R4, R82, R137, R91 ;  /* 0x0000008952047223 */ /* 0x000fe2000001005b */
[----:B------:R-:W-:-:S04]  /*4500*/  HADD2.F32 R5, -RZ, R90.H0_H0 ;  /* 0x2000005aff057230 */ /* 0x000fc80000004100 */
[----:B------:R1:W-:Y:S01]  /*4510*/  F2F.F16.F32 R89, R92 ;  /* 0x0000005c00597304 */ /* 0x0003e20000200800 */
[----:B------:R-:W-:-:S04]  /*4520*/  FFMA.FTZ R82, R82, R95, R5 ;  /* 0x0000005f52527223 */ /* 0x000fc80000010005 */
[-C--:B------:R-:W-:Y:S01]  /*4530*/  FMUL.FTZ R90, R82, R83.reuse ;  /* 0x00000053525a7220 */ /* 0x080fe20000410000 */
[----:B0-----:R-:W-:Y:S02]  /*4540*/  PRMT R101, R9, 0x5410, R84 ;  /* 0x0000541009657816 */ /* 0x001fe40000000054 */
[----:B------:R-:W0:Y:S01]  /*4550*/  F2F.F16.F32 R8, R8 ;  /* 0x0000000800087304 */ /* 0x000e220000200800 */
[----:B-1----:R-:W-:Y:S02]  /*4560*/  FMUL.FTZ R92, R4, R83 ;  /* 0x00000053045c7220 */ /* 0x002fe40000410000 */
[----:B------:R-:W1:Y:S05]  /*4570*/  LDC.64 R4, c[0x0][0x468] ;  /* 0x00011a00ff047b82 */ /* 0x000e6a0000000a00 */
[----:B------:R-:W2:Y:S01]  /*4580*/  F2F.F16.F32 R0, R0 ;  /* 0x0000000000007304 */ /* 0x000ea20000200800 */
[----:B0-----:R-:W-:-:S07]  /*4590*/  IMAD.WIDE.U32 R8, R8, 0x10000, RZ ;  /* 0x0001000008087825 */ /* 0x001fce00078e00ff */
[----:B------:R-:W0:Y:S01]  /*45a0*/  F2F.F16.F32 R11, R11 ;  /* 0x0000000b000b7304 */ /* 0x000e220000200800 */
[----:B--2---:R-:W-:-:S07]  /*45b0*/  PRMT R7, R0, 0x5410, R7 ;  /* 0x0000541000077816 */ /* 0x004fce0000000007 */
[----:B------:R-:W-:Y:S01]  /*45c0*/  F2F.F16.F32 R86, R86 ;  /* 0x0000005600567304 */ /* 0x000fe20000200800 */
[----:B------:R-:W-:Y:S01]  /*45d0*/  LOP3.LUT R7, R7, R9, RZ, 0xfc, !PT ;  /* 0x0000000907077212 */ /* 0x000fe200078efcff */
[----:B0-----:R-:W-:-:S06]  /*45e0*/  IMAD.WIDE.U32 R82, R11, 0x10000, RZ ;  /* 0x000100000b527825 */ /* 0x001fcc00078e00ff */
[----:B------:R-:W0:Y:S01]  /*45f0*/  F2F.F16.F32 R87, R87 ;  /* 0x0000005700577304 */ /* 0x000e220000200800 */
[----:B------:R-:W-:-:S07]  /*4600*/  LOP3.LUT R9, R101, R83, RZ, 0xfc, !PT ;  /* 0x0000005365097212 */ /* 0x000fce00078efcff */
[----:B------:R-:W2:Y:S01]  /*4610*/  F2F.F16.F32 R88, R88 ;  /* 0x0000005800587304 */ /* 0x000ea20000200800 */
[----:B0-----:R-:W-:-:S07]  /*4620*/  PRMT R95, R86, 0x5410, R87 ;  /* 0x00005410565f7816 */ /* 0x001fce0000000057 */
[----:B------:R-:W0:Y:S01]  /*4630*/  F2F.F16.F32 R6, R6 ;  /* 0x0000000600067304 */ /* 0x000e220000200800 */
[----:B--2---:R-:W-:-:S07]  /*4640*/  IMAD.WIDE.U32 R86, R88, 0x10000, RZ ;  /* 0x0001000058567825 */ /* 0x004fce00078e00ff */
[----:B------:R-:W2:Y:S01]  /*4650*/  F2F.F16.F32 R10, R10 ;  /* 0x0000000a000a7304 */ /* 0x000ea20000200800 */
[----:B------:R-:W-:Y:S01]  /*4660*/  IMAD.WIDE.U32 R88, R89, 0x10000, RZ ;  /* 0x0001000059587825 */ /* 0x000fe200078e00ff */
[----:B------:R-:W-:Y:S02]  /*4670*/  LOP3.LUT R11, R95, R87, RZ, 0xfc, !PT ;  /* 0x000000575f0b7212 */ /* 0x000fe400078efcff */
[----:B0-----:R-:W-:-:S04]  /*4680*/  LOP3.LUT R6, R8, R6, RZ, 0xfc, !PT ;  /* 0x0000000608067212 */ /* 0x001fc800078efcff */
[----:B------:R-:W0:Y:S01]  /*4690*/  F2F.F16.F32 R92, R92 ;  /* 0x0000005c005c7304 */ /* 0x000e220000200800 */
[----:B------:R-:W-:Y:S02]  /*46a0*/  LOP3.LUT R84, R88, R93, RZ, 0xfc, !PT ;  /* 0x0000005d58547212 */ /* 0x000fe400078efcff */
[----:B--2---:R-:W-:-:S05]  /*46b0*/  LOP3.LUT R8, R82, R10, RZ, 0xfc, !PT ;  /* 0x0000000a52087212 */ /* 0x004fca00078efcff */
[----:B------:R-:W2:Y:S01]  /*46c0*/  F2F.F16.F32 R85, R85 ;  /* 0x0000005500557304 */ /* 0x000ea20000200800 */
[----:B0-----:R-:W-:-:S07]  /*46d0*/  IMAD.WIDE.U32 R82, R92, 0x10000, RZ ;  /* 0x000100005c527825 */ /* 0x001fce00078e00ff */
[----:B------:R-:W-:Y:S01]  /*46e0*/  F2F.F16.F32 R99, R98 ;  /* 0x0000006200637304 */ /* 0x000fe20000200800 */
[----:B--2---:R-:W-:-:S07]  /*46f0*/  LOP3.LUT R10, R86, R85, RZ, 0xfc, !PT ;  /* 0x00000055560a7212 */ /* 0x004fce00078efcff */
[----:B------:R-:W0:Y:S01]  /*4700*/  F2F.F16.F32 R96, R96 ;  /* 0x0000006000607304 */ /* 0x000e220000200800 */
[----:B------:R-:W-:Y:S01]  /*4710*/  LOP3.LUT R85, R97, R89, RZ, 0xfc, !PT ;  /* 0x0000005961557212 */ /* 0x000fe200078efcff */
[----:B-1----:R-:W-:-:S04]  /*4720*/  IMAD.WIDE.U32 R86, R74, 0x8, R4 ;  /* 0x000000084a567825 */ /* 0x002fc800078e0004 */
[--C-:B------:R-:W-:Y:S01]  /*4730*/  IMAD.WIDE.U32 R88, R73, 0x8, R4.reuse ;  /* 0x0000000849587825 */ /* 0x100fe200078e0004 */
[----:B------:R3:W-:Y:S01]  /*4740*/  STG.E.64 desc[UR8][R86.64], R6 ;  /* 0x0000000656007986 */ /* 0x0007e2000c101b08 */
[----:B------:R-:W1:Y:S02]  /*4750*/  F2F.F16.F32 R91, R90 ;  /* 0x0000005a005b7304 */ /* 0x000e640000200800 */
[----:B------:R-:W-:Y:S01]  /*4760*/  IMAD.WIDE.U32 R72, R72, 0x8, R4 ;  /* 0x0000000848487825 */ /* 0x000fe200078e0004 */
[----:B------:R3:W-:Y:S01]  /*4770*/  STG.E.64 desc[UR8][R88.64], R8 ;  /* 0x0000000858007986 */ /* 0x0007e2000c101b08 */
[----:B0-----:R-:W-:-:S03]  /*4780*/  PRMT R99, R96, 0x5410, R99 ;  /* 0x0000541060637816 */ /* 0x001fc60000000063 */
[----:B------:R3:W-:Y:S01]  /*4790*/  STG.E.64 desc[UR8][R72.64], R10 ;  /* 0x0000000a48007986 */ /* 0x0007e2000c101b08 */
[----:B------:R-:W-:Y:S02]  /*47a0*/  LOP3.LUT R83, R99, R83, RZ, 0xfc, !PT ;  /* 0x0000005363537212 */ /* 0x000fe400078efcff */
[----:B-1----:R-:W-:Y:S01]  /*47b0*/  LOP3.LUT R82, R82, R91, RZ, 0xfc, !PT ;  /* 0x0000005b52527212 */ /* 0x002fe200078efcff */
[----:B------:R-:W-:-:S04]  /*47c0*/  IMAD.WIDE.U32 R90, R71, 0x8, R4 ;  /* 0x00000008475a7825 */ /* 0x000fc800078e0004 */
[----:B------:R-:W-:Y:S01]  /*47d0*/  IMAD.WIDE.U32 R4, R70, 0x8, R4 ;  /* 0x0000000846047825 */ /* 0x000fe200078e0004 */
[----:B------:R3:W-:Y:S04]  /*47e0*/  STG.E.64 desc[UR8][R90.64], R84 ;  /* 0x000000545a007986 */ /* 0x0007e8000c101b08 */
[----:B------:R3:W-:Y:S01]  /*47f0*/  STG.E.64 desc[UR8][R4.64], R82 ;  /* 0x0000005204007986 */ /* 0x0007e2000c101b08 */
[----:B------:R-:W-:Y:S05]  /*4800*/  BRA `(.L_x_1236) ;  /* 0x0000000c00787947 */ /* 0x000fea0003800000 */
.L_x_1237:
[----:B------:R-:W-:Y:S01]  /*4810*/  SHF.R.U32.HI R10, RZ, 0x10, R23 ;  /* 0x00000010ff0a7819 */ /* 0x000fe20000011617 */
[C-C-:B------:R-:W-:Y:S01]  /*4820*/  FFMA.FTZ R93, R5.reuse, R93, R4.reuse ;  /* 0x0000005d055d7223 */ /* 0x140fe20000010004 */
[C-C-:B------:R-:W-:Y:S01]  /*4830*/  FFMA.FTZ R99, R5.reuse, R99, R4.reuse ;  /* 0x0000006305637223 */ /* 0x140fe20000010004 */
[----:B------:R-:W-:Y:S01]  /*4840*/  MOV R88, R25 ;  /* 0x0000001900587202 */ /* 0x000fe20000000f00 */
[----:B------:R-:W-:Y:S01]  /*4850*/  FFMA.FTZ R103, R5, R103, R4 ;  /* 0x0000006705677223 */ /* 0x000fe20000010004 */
[----:B------:R-:W-:Y:S02]  /*4860*/  HADD2.F32 R85, -RZ, R10.H0_H0 ;  /* 0x2000000aff557230 */ /* 0x000fe40000004100 */
[----:B------:R-:W-:Y:S01]  /*4870*/  FADD.FTZ R93, -R93, R100 ;  /* 0x000000645d5d7221 */ /* 0x000fe20000010100 */
[----:B------:R-:W-:Y:S01]  /*4880*/  FADD.FTZ R99, -R99, R102 ;  /* 0x0000006663637221 */ /* 0x000fe20000010100 */
[----:B------:R-:W-:Y:S01]  /*4890*/  FFMA.FTZ R104, R5, R104, R4 ;  /* 0x0000006805687223 */ /* 0x000fe20000010004 */
[----:B------:R-:W-:Y:S01]  /*48a0*/  FADD.FTZ R103, -R103, R116 ;  /* 0x0000007467677221 */ /* 0x000fe20000010100 */
[----:B------:R-:W-:Y:S01]  /*48b0*/  FFMA.FTZ R94, R82, R93, R85 ;  /* 0x0000005d525e7223 */ /* 0x000fe20000010055 */
[----:B------:R-:W-:Y:S01]  /*48c0*/  SHF.R.U64 R85, R22, 0x10, R23 ;  /* 0x0000001016557819 */ /* 0x000fe20000001217 */
[C-C-:B------:R-:W-:Y:S01]  /*48d0*/  FFMA.FTZ R136, R5.reuse, R136, R4.reuse ;  /* 0x0000008805887223 */ /* 0x140fe20000010004 */
[----:B------:R-:W-:Y:S01]  /*48e0*/  SHF.R.U32.HI R96, RZ, 0x10, R25 ;  /* 0x00000010ff607819 */ /* 0x000fe20000011619 */
[----:B------:R-:W-:Y:S01]  /*48f0*/  FADD.FTZ R105, -R104, R105 ;  /* 0x0000006968697221 */ /* 0x000fe20000010100 */
[----:B------:R-:W-:Y:S01]  /*4900*/  FFMA.FTZ R106, R5, R106, R4 ;  /* 0x0000006a056a7223 */ /* 0x000fe20000010004 */
[----:B------:R-:W-:-:S02]  /*4910*/  HADD2.F32 R85, -RZ, R85.H0_H0 ;  /* 0x20000055ff557230 */ /* 0x000fc40000004100 */
[C-C-:B------:R-:W-:Y:S01]  /*4920*/  FFMA.FTZ R134, R5.reuse, R134, R4.reuse ;  /* 0x0000008605867223 */ /* 0x140fe20000010004 */
[C-C-:B------:R-:W-:Y:S01]  /*4930*/  FFMA.FTZ R107, R5.reuse, R107, R4.reuse ;  /* 0x0000006b056b7223 */ /* 0x140fe20000010004 */
[----:B------:R-:W-:Y:S01]  /*4940*/  FADD.FTZ R111, -R106, R111 ;  /* 0x0000006f6a6f7221 */ /* 0x000fe20000010100 */
[C-C-:B------:R-:W-:Y:S01]  /*4950*/  FFMA.FTZ R97, R5.reuse, R97, R4.reuse ;  /* 0x0000006105617223 */ /* 0x140fe20000010004 */
[----:B------:R-:W-:Y:S01]  /*4960*/  FFMA.FTZ R102, R82, R99, R85 ;  /* 0x0000006352667223 */ /* 0x000fe20000010055 */
[----:B------:R-:W-:Y:S02]  /*4970*/  HADD2.F32 R85, -RZ, R88.H0_H0 ;  /* 0x20000058ff557230 */ /* 0x000fe40000004100 */
[----:B------:R-:W-:Y:S01]  /*4980*/  FADD.FTZ R99, -R136, R87 ;  /* 0x0000005788637221 */ /* 0x000fe20000010100 */
[----:B------:R-:W-:Y:S01]  /*4990*/  FADD.FTZ R89, -R134, R89 ;  /* 0x0000005986597221 */ /* 0x000fe20000010100 */
[----:B------:R-:W-:Y:S01]  /*49a0*/  FFMA.FTZ R0, R5, R0, R4 ;  /* 0x0000000005007223 */ /* 0x000fe20000010004 */
[----:B------:R-:W-:Y:S01]  /*49b0*/  FADD.FTZ R107, -R107, R118 ;  /* 0x000000766b6b7221 */ /* 0x000fe20000010100 */
[----:B------:R-:W-:Y:S01]  /*49c0*/  FFMA.FTZ R104, R82, R103, R85 ;  /* 0x0000006752687223 */ /* 0x000fe20000010055 */
[----:B------:R-:W-:Y:S01]  /*49d0*/  HADD2.F32 R103, -RZ, R96.H0_H0 ;  /* 0x20000060ff677230 */ /* 0x000fe20000004100 */
[----:B------:R-:W-:Y:S01]  /*49e0*/  SHF.R.U64 R96, R24, 0x10, R25 ;  /* 0x0000001018607819 */ /* 0x000fe20000001219 */
[----:B------:R-:W-:Y:S01]  /*49f0*/  FFMA.FTZ R109, R5, R109, R4 ;  /* 0x0000006d056d7223 */ /* 0x000fe20000010004 */
[----:B------:R-:W-:Y:S01]  /*4a00*/  FADD.FTZ R97, -R97, R112 ;  /* 0x0000007061617221 */ /* 0x000fe20000010100 */
[----:B------:R-:W-:Y:S01]  /*4a10*/  FADD.FTZ R125, -R0, R125 ;  /* 0x0000007d007d7221 */ /* 0x000fe20000010100 */
[----:B------:R-:W-:Y:S01]  /*4a20*/  FFMA.FTZ R106, R82, R99, R103 ;  /* 0x00000063526a7223 */ /* 0x000fe20000010067 */
[----:B------:R-:W-:Y:S01]  /*4a30*/  HADD2.F32 R99, -RZ, R96.H0_H0 ;  /* 0x20000060ff637230 */ /* 0x000fe20000004100 */
[----:B------:R-:W-:Y:S01]  /*4a40*/  MOV R96, R27 ;  /* 0x0000001b00607202 */ /* 0x000fe20000000f00 */
[----:B------:R-:W-:Y:S01]  /*4a50*/  FFMA.FTZ R138, R5, R138, R4 ;  /* 0x0000008a058a7223 */ /* 0x000fe20000010004 */
[----:B------:R-:W-:Y:S01]  /*4a60*/  SHF.R.U64 R0, R20, 0x10, R21 ;  /* 0x0000001014007819 */ /* 0x000fe20000001215 */
[----:B------:R-:W-:Y:S01]  /*4a70*/  FADD.FTZ R109, -R109, R120 ;  /* 0x000000786d6d7221 */ /* 0x000fe20000010100 */
[----:B------:R-:W-:Y:S01]  /*4a80*/  FFMA.FTZ R118, R82, R89, R99 ;  /* 0x0000005952767223 */ /* 0x000fe20000010063 */
[----:B------:R-:W-:Y:S01]  /*4a90*/  HADD2.F32 R89, -RZ, R96.H0_H0 ;  /* 0x20000060ff597230 */ /* 0x000fe20000004100 */
[----:B------:R-:W-:Y:S01]  /*4aa0*/  SHF.R.U32.HI R99, RZ, 0x10, R27 ;  /* 0x00000010ff637819 */ /* 0x000fe2000001161b */
[----:B------:R-:W-:Y:S01]  /*4ab0*/  FFMA.FTZ R113, R5, R113, R4 ;  /* 0x0000007105717223 */ /* 0x000fe20000010004 */
[----:B------:R-:W-:Y:S01]  /*4ac0*/  MOV R6, R21 ;  /* 0x0000001500067202 */ /* 0x000fe20000000f00 */
[----:B------:R-:W-:Y:S01]  /*4ad0*/  FADD.FTZ R131, -R138, R131 ;  /* 0x000000838a837221 */ /* 0x000fe20000010100 */
[----:B------:R-:W-:Y:S01]  /*4ae0*/  FFMA.FTZ R120, R82, R97, R89 ;  /* 0x0000006152787223 */ /* 0x000fe20000010059 */
[----:B------:R-:W-:Y:S01]  /*4af0*/  HADD2.F32 R99, -RZ, R99.H0_H0 ;  /* 0x20000063ff637230 */ /* 0x000fe20000004100 */
[----:B------:R-:W-:Y:S01]  /*4b00*/  SHF.R.U64 R97, R26, 0x10, R27 ;  /* 0x000000101a617819 */ /* 0x000fe2000000121b */
[----:B------:R-:W-:-:S02]  /*4b10*/  HADD2.F32 R11, -RZ, R0.H0_H0 ;  /* 0x20000000ff0b7230 */ /* 0x000fc40000004100 */
[----:B------:R-:W-:Y:S01]  /*4b20*/  FFMA.FTZ R135, R5, R135, R4 ;  /* 0x0000008705877223 */ /* 0x000fe20000010004 */
[----:B------:R-:W-:Y:S01]  /*4b30*/  MOV R0, R23 ;  /* 0x0000001700007202 */ /* 0x000fe20000000f00 */
[----:B------:R-:W-:Y:S02]  /*4b40*/  HADD2.F32 R7, -RZ, R6.H0_H0 ;  /* 0x20000006ff077230 */ /* 0x000fe40000004100 */
[----:B------:R-:W-:Y:S01]  /*4b50*/  FADD.FTZ R113, -R113, R122 ;  /* 0x0000007a71717221 */ /* 0x000fe20000010100 */
[----:B------:R-:W-:Y:S01]  /*4b60*/  SHF.R.U32.HI R6, RZ, 0x10, R21 ;  /* 0x00000010ff067819 */ /* 0x000fe20000011615 */
[C---:B------:R-:W-:Y:S01]  /*4b70*/  FFMA.FTZ R122, R82.reuse, R131, R99 ;  /* 0x00000083527a7223 */ /* 0x040fe20000010063 */
[----:B------:R-:W-:Y:S02]  /*4b80*/  HADD2.F32 R97, -RZ, R97.H0_H0 ;  /* 0x20000061ff617230 */ /* 0x000fe40000004100 */
[----:B------:R-:W-:Y:S01]  /*4b90*/  FFMA.FTZ R115, R5, R115, R4 ;  /* 0x0000007305737223 */ /* 0x000fe20000010004 */
[----:B------:R-:W-:Y:S01]  /*4ba0*/  FADD.FTZ R135, -R135, R132 ;  /* 0x0000008487877221 */ /* 0x000fe20000010100 */
[----:B------:R-:W-:Y:S01]  /*4bb0*/  SHF.R.U32.HI R99, RZ, 0x10, R29 ;  /* 0x00000010ff637819 */ /* 0x000fe2000001161d */
[----:B------:R-:W-:Y:S01]  /*4bc0*/  FFMA.FTZ R90, R82, R111, R11 ;  /* 0x0000006f525a7223 */ /* 0x000fe2000001000b */
[----:B------:R-:W-:-:S02]  /*4bd0*/  HADD2.F32 R11, -RZ, R0.H0_H0 ;  /* 0x20000000ff0b7230 */ /* 0x000fc40000004100 */
[----:B------:R-:W-:Y:S01]  /*4be0*/  FFMA.FTZ R140, R5, R140, R4 ;  /* 0x0000008c058c7223 */ /* 0x000fe20000010004 */
[----:B------:R-:W-:Y:S01]  /*4bf0*/  FADD.FTZ R115, -R115, R128 ;  /* 0x0000008073737221 */ /* 0x000fe20000010100 */
[----:B------:R-:W-:Y:S02]  /*4c00*/  HADD2.F32 R9, -RZ, R6.H0_H0 ;  /* 0x20000006ff097230 */ /* 0x000fe40000004100 */
[----:B------:R-:W-:Y:S01]  /*4c10*/  FFMA.FTZ R124, R82, R135, R97 ;  /* 0x00000087527c7223 */ /* 0x000fe20000010061 */
[----:B------:R-:W-:Y:S01]  /*4c20*/  HADD2.F32 R99, -RZ, R99.H0_H0 ;  /* 0x20000063ff637230 */ /* 0x000fe20000004100 */
[----:B------:R-:W-:Y:S01]  /*4c30*/  MOV R97, R29 ;  /* 0x0000001d00617202 */ /* 0x000fe20000000f00 */
[----:B------:R-:W-:Y:S01]  /*4c40*/  FADD.FTZ R133, -R140, R133 ;  /* 0x000000858c857221 */ /* 0x000fe20000010100 */
[C---:B------:R-:W-:Y:S01]  /*4c50*/  FFMA.FTZ R92, R82.reuse, R109, R11 ;  /* 0x0000006d525c7223 */ /* 0x040fe2000001000b */
[----:B------:R-:W-:Y:S01]  /*4c60*/  FFMA.FTZ R91, R5, R91, R4 ;  /* 0x0000005b055b7223 */ /* 0x000fe20000010004 */
[C---:B------:R-:W-:Y:S01]  /*4c70*/  FFMA.FTZ R8, R82.reuse, R115, R7 ;  /* 0x0000007352087223 */ /* 0x040fe20000010007 */
[----:B------:R-:W-:Y:S01]  /*4c80*/  MOV R11, R22 ;  /* 0x00000016000b7202 */ /* 0x000fe20000000f00 */
[C---:B------:R-:W-:Y:S01]  /*4c90*/  FFMA.FTZ R84, R82.reuse, R105, R9 ;  /* 0x0000006952547223 */ /* 0x040fe20000010009 */
[----:B------:R-:W-:Y:S01]  /*4ca0*/  MOV R7, R20 ;  /* 0x0000001400077202 */ /* 0x000fe20000000f00 */
[----:B------:R-:W-:Y:S01]  /*4cb0*/  FFMA.FTZ R126, R82, R133, R99 ;  /* 0x00000085527e7223 */ /* 0x000fe20000010063 */
[----:B------:R-:W-:-:S02]  /*4cc0*/  HADD2.F32 R105, -RZ, R97.H0_H0 ;  /* 0x20000061ff697230 */ /* 0x000fc40000004100 */
[----:B------:R-:W-:Y:S01]  /*4cd0*/  FADD.FTZ R99, -R91, R108 ;  /* 0x0000006c5b637221 */ /* 0x000fe20000010100 */
[----:B------:R-:W-:Y:S01]  /*4ce0*/  MOV R89, R26 ;  /* 0x0000001a00597202 */ /* 0x000fe20000000f00 */
[----:B------:R-:W-:Y:S02]  /*4cf0*/  HADD2.F32 R11, -RZ, R11.H0_H0 ;  /* 0x2000000bff0b7230 */ /* 0x000fe40000004100 */
[C-C-:B------:R-:W-:Y:S01]  /*4d00*/  FFMA.FTZ R101, R5.reuse, R101, R4.reuse ;  /* 0x0000006505657223 */ /* 0x140fe20000010004 */
[----:B------:R-:W-:Y:S01]  /*4d10*/  HADD2.F32 R9, -RZ, R7.H0_H0 ;  /* 0x20000007ff097230 */ /* 0x000fe20000004100 */
[----:B------:R-:W-:Y:S01]  /*4d20*/  MOV R85, R24 ;  /* 0x0000001800557202 */ /* 0x000fe20000000f00 */
[----:B------:R-:W-:Y:S01]  /*4d30*/  FFMA.FTZ R132, R82, R99, R105 ;  /* 0x0000006352847223 */ /* 0x000fe20000010069 */
[----:B------:R-:W-:Y:S01]  /*4d40*/  FFMA.FTZ R95, R5, R95, R4 ;  /* 0x0000005f055f7223 */ /* 0x000fe20000010004 */
[----:B------:R-:W-:Y:S01]  /*4d50*/  SHF.R.U64 R99, R28, 0x10, R29 ;  /* 0x000000101c637819 */ /* 0x000fe2000000121d */
[----:B------:R0:W-:Y:S01]  /*4d60*/  F2F.F16.F32 R6, R8 ;  /* 0x0000000800067304 */ /* 0x0001e20000200800 */
[----:B------:R-:W-:Y:S01]  /*4d70*/  FADD.FTZ R101, -R101, R114 ;  /* 0x0000007265657221 */ /* 0x000fe20000010100 */
[----:B------:R-:W-:Y:S01]  /*4d80*/  HADD2.F32 R89, -RZ, R89.H0_H0 ;  /* 0x20000059ff597230 */ /* 0x000fe20000004100 */
[----:B------:R-:W-:Y:S01]  /*4d90*/  MOV R97, R28 ;  /* 0x0000001c00617202 */ /* 0x000fe20000000f00 */
[C---:B------:R-:W-:Y:S01]  /*4da0*/  FFMA.FTZ R98, R82.reuse, R113, R11 ;  /* 0x0000007152627223 */ /* 0x040fe2000001000b */
[----:B------:R-:W-:Y:S01]  /*4db0*/  FFMA.FTZ R5, R5, R137, R4 ;  /* 0x0000008905057223 */ /* 0x000fe20000010004 */
[----:B------:R-:W-:Y:S01]  /*4dc0*/  FFMA.FTZ R86, R82, R125, R9 ;  /* 0x0000007d52567223 */ /* 0x000fe20000010009 */
[----:B------:R-:W-:Y:S01]  /*4dd0*/  HADD2.F32 R85, -RZ, R85.H0_H0 ;  /* 0x20000055ff557230 */ /* 0x000fe20000004100 */
[----:B------:R1:W2:Y:S01]  /*4de0*/  F2F.F16.F32 R7, R84 ;  /* 0x0000005400077304 */ /* 0x0002a20000200800 */
[----:B------:R-:W-:Y:S01]  /*4df0*/  FADD.FTZ R95, -R95, R110 ;  /* 0x0000006e5f5f7221 */ /* 0x000fe20000010100 */
[----:B------:R-:W-:-:S02]  /*4e00*/  HADD2.F32 R99, -RZ, R99.H0_H0 ;  /* 0x20000063ff637230 */ /* 0x000fc40000004100 */
[C---:B------:R-:W-:Y:S01]  /*4e10*/  FFMA.FTZ R114, R82.reuse, R101, R89 ;  /* 0x0000006552727223 */ /* 0x040fe20000010059 */
[----:B------:R-:W-:Y:S02]  /*4e20*/  HADD2.F32 R97, -RZ, R97.H0_H0 ;  /* 0x20000061ff617230 */ /* 0x000fe40000004100 */
[----:B------:R-:W-:Y:S01]  /*4e30*/  FADD.FTZ R5, -R5, R130 ;  /* 0x0000008205057221 */ /* 0x000fe20000010100 */
[----:B------:R-:W-:Y:S01]  /*4e40*/  FFMA.FTZ R116, R82, R107, R85 ;  /* 0x0000006b52747223 */ /* 0x000fe20000010055 */
[----:B------:R-:W-:Y:S01]  /*4e50*/  FMUL.FTZ R113, R106, R83 ;  /* 0x000000536a717220 */ /* 0x000fe20000410000 */
[----:B------:R-:W-:Y:S01]  /*4e60*/  F2F.F16.F32 R88, R102 ;  /* 0x0000006600587304 */ /* 0x000fe20000200800 */
[C---:B------:R-:W-:Y:S01]  /*4e70*/  FFMA.FTZ R128, R82.reuse, R5, R99 ;  /* 0x0000000552807223 */ /* 0x040fe20000010063 */
[----:B------:R-:W-:Y:S01]  /*4e80*/  FFMA.FTZ R4, R82, R95, R97 ;  /* 0x0000005f52047223 */ /* 0x000fe20000010061 */
[-C--:B0-----:R-:W-:Y:S01]  /*4e90*/  FMUL.FTZ R8, R8, R83.reuse ;  /* 0x0000005308087220 */ /* 0x081fe20000410000 */
[-C--:B------:R-:W-:Y:S01]  /*4ea0*/  FMUL.FTZ R107, R84, R83.reuse ;  /* 0x00000053546b7220 */ /* 0x080fe20000410000 */
[-C--:B-1----:R-:W-:Y:S01]  /*4eb0*/  FMUL.FTZ R84, R90, R83.reuse ;  /* 0x000000535a547220 */ /* 0x082fe20000410000 */
[-C--:B------:R-:W-:Y:S01]  /*4ec0*/  FMUL.FTZ R108, R92, R83.reuse ;  /* 0x000000535c6c7220 */ /* 0x080fe20000410000 */
[----:B--2---:R-:W-:Y:S01]  /*4ed0*/  PRMT R117, R6, 0x5410, R7 ;  /* 0x0000541006757816 */ /* 0x004fe20000000007 */
[----:B------:R-:W0:Y:S01]  /*4ee0*/  F2F.F16.F32 R0, R90 ;  /* 0x0000005a00007304 */ /* 0x000e220000200800 */
[-C--:B------:R-:W-:Y:S01]  /*4ef0*/  FMUL.FTZ R105, R98, R83.reuse ;  /* 0x0000005362697220 */ /* 0x080fe20000410000 */
[-C--:B------:R-:W-:Y:S01]  /*4f00*/  FMUL.FTZ R111, R94, R83.reuse ;  /* 0x000000535e6f7220 */ /* 0x080fe20000410000 */
[-C--:B------:R-:W-:Y:S01]  /*4f10*/  FMUL.FTZ R95, R86, R83.reuse ;  /* 0x00000053565f7220 */ /* 0x080fe20000410000 */
[-C--:B------:R-:W-:Y:S01]  /*4f20*/  FMUL.FTZ R99, R116, R83.reuse ;  /* 0x0000005374637220 */ /* 0x080fe20000410000 */
[----:B------:R-:W-:-:S03]  /*4f30*/  FMUL.FTZ R109, R114, R83 ;  /* 0x00000053726d7220 */ /* 0x000fc60000410000 */
        /* <DEDUP_REMOVED lines=9> */
[----:B------:R1:W-:Y:S01]  /*4fd0*/  F2F.F16.F32 R11, R98 ;  /* 0x00000062000b7304 */ /* 0x0003e20000200800 */
[----:B0-----:R-:W-:Y:S01]  /*4fe0*/  FMUL.FTZ R132, R132, R83 ;  /* 0x0000005384847220 */ /* 0x001fe20000410000 */
[----:B--2---:R-:W-:-:S06]  /*4ff0*/  PRMT R93, R110, 0x5410, R91 ;  /* 0x000054106e5d7816 */ /* 0x004fcc000000005b */
[----:B------:R0:W-:Y:S01]  /*5000*/  F2F.F16.F32 R103, R120 ;  /* 0x0000007800677304 */ /* 0x0001e20000200800 */
[----:B-1----:R-:W-:-:S07]  /*5010*/  FMUL.FTZ R98, R104, R83 ;  /* 0x0000005368627220 */ /* 0x002fce0000410000 */
[----:B------:R1:W-:Y:S01]  /*5020*/  F2F.F16.F32 R112, R122 ;  /* 0x0000007a00707304 */ /* 0x0003e20000200800 */
[----:B0-----:R-:W-:-:S07]  /*5030*/  FMUL.FTZ R120, R120, R83 ;  /* 0x0000005378787220 */ /* 0x001fce0000410000 */
[----:B------:R-:W0:Y:S01]  /*5040*/  F2F.F16.F32 R9, R86 ;  /* 0x0000005600097304 */ /* 0x000e220000200800 */
[----:B-1----:R-:W-:-:S07]  /*5050*/  FMUL.FTZ R122, R122, R83 ;  /* 0x000000537a7a7220 */ /* 0x002fce0000410000 */
[----:B------:R1:W-:Y:S01]  /*5060*/  F2F.F16.F32 R87, R104 ;  /* 0x0000006800577304 */ /* 0x0003e20000200800 */
[----:B0-----:R-:W-:-:S07]  /*5070*/  LOP3.LUT R102, R6, R9, RZ, 0xfc, !PT ;  /* 0x0000000906667212 */ /* 0x001fce00078efcff */
[----:B------:R0:W2:Y:S01]  /*5080*/  F2F.F16.F32 R100, R106 ;  /* 0x0000006a00647304 */ /* 0x0000a20000200800 */
[----:B-1----:R-:W-:-:S07]  /*5090*/  FMUL.FTZ R104, R124, R83 ;  /* 0x000000537c687220 */ /* 0x002fce0000410000 */
[----:B------:R-:W-:Y:S01]  /*50a0*/  F2F.F16.F32 R101, R124 ;  /* 0x0000007c00657304 */ /* 0x000fe20000200800 */
[----:B0-----:R-:W-:Y:S01]  /*50b0*/  FMUL.FTZ R106, R4, R83 ;  /* 0x00000053046a7220 */ /* 0x001fe20000410000 */
[----:B--2---:R-:W-:-:S06]  /*50c0*/  PRMT R87, R87, 0x5410, R100 ;  /* 0x0000541057577816 */ /* 0x004fcc0000000064 */
[----:B------:R-:W0:Y:S08]  /*50d0*/  F2F.F16.F32 R96, R118 ;  /* 0x0000007600607304 */ /* 0x000e300000200800 */
[----:B------:R-:W1:Y:S08]  /*50e0*/  F2F.F16.F32 R85, R116 ;  /* 0x0000007400557304 */ /* 0x000e700000200800 */
[----:B------:R2:W3:Y:S08]  /*50f0*/  F2F.F16.F32 R82, R128 ;  /* 0x0000008000527304 */ /* 0x0004f00000200800 */
[----:B------:R4:W5:Y:S01]  /*5100*/  F2F.F16.F32 R97, R4 ;  /* 0x0000000400617304 */ /* 0x0009620000200800 */
[----:B--2---:R-:W-:Y:S01]  /*5110*/  FMUL.FTZ R128, R128, R83 ;  /* 0x0000005380807220 */ /* 0x004fe20000410000 */
[----:B------:R-:W-:-:S02]  /*5120*/  PRMT R83, R103, 0x5410, R112 ;  /* 0x0000541067537816 */ /* 0x000fc40000000070 */
[----:B------:R-:W-:Y:S01]  /*5130*/  LOP3.LUT R103, R117, R7, RZ, 0xfc, !PT ;  /* 0x0000000775677212 */ /* 0x000fe200078efcff */
[----:B0-----:R-:W-:-:S03]  /*5140*/  IMAD.WIDE.U32 R6, R96, 0x10000, RZ ;  /* 0x0001000060067825 */ /* 0x001fc600078e00ff */
[----:B------:R-:W-:Y:S01]  /*5150*/  F2F.F16.F32 R8, R8 ;  /* 0x0000000800087304 */ /* 0x000fe20000200800 */
[----:B----4-:R-:W-:Y:S01]  /*5160*/  IMAD.WIDE.U32 R4, R88, 0x10000, RZ ;  /* 0x0001000058047825 */ /* 0x010fe200078e00ff */
[----:B------:R-:W-:Y:S02]  /*5170*/  LOP3.LUT R87, R87, R7, RZ, 0xfc, !PT ;  /* 0x0000000757577212 */ /* 0x000fe400078efcff */
[----:B-1----:R-:W-:Y:S01]  /*5180*/  LOP3.LUT R86, R6, R85, RZ, 0xfc, !PT ;  /* 0x0000005506567212 */ /* 0x002fe200078efcff */
[----:B---3--:R-:W-:Y:S01]  /*5190*/  IMAD.WIDE.U32 R6, R82, 0x10000, RZ ;  /* 0x0001000052067825 */ /* 0x008fe200078e00ff */
[----:B------:R-:W-:Y:S02]  /*51a0*/  LOP3.LUT R91, R115, R5, RZ, 0xfc, !PT ;  /* 0x00000005735b7212 */ /* 0x000fe400078efcff */
[----:B------:R-:W0:Y:S01]  /*51b0*/  F2F.F16.F32 R107, R107 ;  /* 0x0000006b006b7304 */ /* 0x000e220000200800 */
[----:B------:R-:W-:Y:S01]  /*51c0*/  LOP3.LUT R90, R4, R11, RZ, 0xfc, !PT ;  /* 0x0000000b045a7212 */ /* 0x000fe200078efcff */
[----:B------:R-:W-:Y:S01]  /*51d0*/  IMAD.WIDE.U32 R4, R101, 0x10000, RZ ;  /* 0x0001000065047825 */ /* 0x000fe200078e00ff */
[----:B------:R-:W1:Y:S01]  /*51e0*/  LDC.64 R10, c[0x0][0x468] ;  /* 0x00011a00ff0a7b82 */ /* 0x000e620000000a00 */
[----:B-----5:R-:W-:-:S02]  /*51f0*/  LOP3.LUT R6, R6, R97, RZ, 0xfc, !PT ;  /* 0x0000006106067212 */ /* 0x020fc400078efcff */
[----:B------:R-:W-:Y:S02]  /*5200*/  LOP3.LUT R7, R93, R7, RZ, 0xfc, !PT ;  /* 0x000000075d077212 */ /* 0x000fe400078efcff */
[----:B------:R-:W2:Y:S01]  /*5210*/  F2F.F16.F32 R84, R84 ;  /* 0x0000005400547304 */ /* 0x000ea20000200800 */
[----:B------:R-:W-:Y:S02]  /*5220*/  LOP3.LUT R83, R83, R5, RZ, 0xfc, !PT ;  /* 0x0000000553537212 */ /* 0x000fe400078efcff */
[----:B------:R-:W3:Y:S01]  /*5230*/  LDC.64 R100, c[0x0][0x478] ;  /* 0x00011e00ff647b82 */ /* 0x000ee20000000a00 */
[----:B0-----:R-:W-:-:S04]  /*5240*/  PRMT R107, R8, 0x5410, R107 ;  /* 0x00005410086b7816 */ /* 0x001fc8000000006b */
[----:B------:R-:W0:Y:S01]  /*5250*/  F2F.F16.F32 R89, R114 ;  /* 0x0000007200597304 */ /* 0x000e220000200800 */
[----:B--2---:R-:W-:-:S07]  /*5260*/  IMAD.WIDE.U32 R8, R84, 0x10000, RZ ;  /* 0x0001000054087825 */ /* 0x004fce00078e00ff */
[----:B------:R-:W2:Y:S01]  /*5270*/  F2F.F16.F32 R92, R92 ;  /* 0x0000005c005c7304 */ /* 0x000ea20000200800 */
[----:B------:R-:W-:Y:S02]  /*5280*/  LOP3.LUT R93, R107, R9, RZ, 0xfc, !PT ;  /* 0x000000096b5d7212 */ /* 0x000fe400078efcff */
[----:B0-----:R-:W-:-:S05]  /*5290*/  LOP3.LUT R82, R4, R89, RZ, 0xfc, !PT ;  /* 0x0000005904527212 */ /* 0x001fca00078efcff */
[----:B------:R-:W-:Y:S01]  /*52a0*/  F2F.F16.F32 R108, R108 ;  /* 0x0000006c006c7304 */ /* 0x000fe20000200800 */
[----:B--2---:R-:W-:-:S07]  /*52b0*/  IMAD.WIDE.U32 R4, R92, 0x10000, RZ ;  /* 0x000100005c047825 */ /* 0x004fce00078e00ff */
[----:B------:R-:W0:Y:S08]  /*52c0*/  F2F.F16.F32 R111, R111 ;  /* 0x0000006f006f7304 */ /* 0x000e300000200800 */
[----:B------:R-:W2:Y:S01]  /*52d0*/  F2F.F16.F32 R95, R95 ;  /* 0x0000005f005f7304 */ /* 0x000ea20000200800 */
[----:B0-----:R-:W-:-:S07]  /*52e0*/  PRMT R111, R108, 0x5410, R111 ;  /* 0x000054106c6f7816 */ /* 0x001fce000000006f */
[----:B------:R-:W0:Y:S01]  /*52f0*/  F2F.F16.F32 R94, R94 ;  /* 0x0000005e005e7304 */ /* 0x000e220000200800 */
[----:B------:R-:W-:Y:S01]  /*5300*/  LOP3.LUT R89, R111, R5, RZ, 0xfc, !PT ;  /* 0x000000056f597212 */ /* 0x000fe200078efcff */
[----:B-1----:R-:W-:Y:S01]  /*5310*/  IMAD.WIDE.U32 R110, R71, 0x8, R10 ;  /* 0x00000008476e7825 */ /* 0x002fe200078e000a */
[----:B--2---:R-:W-:-:S05]  /*5320*/  LOP3.LUT R92, R8, R95, RZ, 0xfc, !PT ;  /* 0x0000005f085c7212 */ /* 0x004fca00078efcff */
[----:B------:R-:W1:Y:S01]  /*5330*/  F2F.F16.F32 R105, R105 ;  /* 0x0000006900697304 */ /* 0x000e620000200800 */
[----:B0-----:R-:W-:-:S07]  /*5340*/  IMAD.WIDE.U32 R8, R94, 0x10000, RZ ;  /* 0x000100005e087825 */ /* 0x001fce00078e00ff */
[----:B------:R-:W0:Y:S01]  /*5350*/  F2F.F16.F32 R104, R104 ;  /* 0x0000006800687304 */ /* 0x000e220000200800 */
[----:B-1----:R-:W-:-:S07]  /*5360*/  LOP3.LUT R88, R4, R105, RZ, 0xfc, !PT ;  /* 0x0000006904587212 */ /* 0x002fce00078efcff */
[----:B------:R-:W1:Y:S01]  /*5370*/  F2F.F16.F32 R128, R128 ;  /* 0x0000008000807304 */ /* 0x000e620000200800 */
[----:B0-----:R-:W-:-:S07]  /*5380*/  IMAD.WIDE.U32 R94, R104, 0x10000, RZ ;  /* 0x00010000685e7825 */ /* 0x001fce00078e00ff */
[----:B------:R-:W-:Y:S01]  /*5390*/  F2F.F16.F32 R98, R98 ;  /* 0x0000006200627304 */ /* 0x000fe20000200800 */
[----:B------:R-:W-:-:S04]  /*53a0*/  IMAD.WIDE.U32 R104, R74, 0x8, R10 ;  /* 0x000000084a687825 */ /* 0x000fc800078e000a */
[----:B-1----:R-:W-:-:S03]  /*53b0*/  IMAD.WIDE.U32 R4, R128, 0x10000, RZ ;  /* 0x0001000080047825 */ /* 0x002fc600078e00ff */
[----:B------:R-:W0:Y:S08]  /*53c0*/  F2F.F16.F32 R113, R113 ;  /* 0x0000007100717304 */ /* 0x000e300000200800 */
[----:B------:R-:W1:Y:S01]  /*53d0*/  F2F.F16.F32 R99, R99 ;  /* 0x0000006300637304 */ /* 0x000e620000200800 */
[----:B0-----:R-:W-:-:S07]  /*53e0*/  PRMT R113, R98, 0x5410, R113 ;  /* 0x0000541062717816 */ /* 0x001fce0000000071 */
[----:B------:R-:W-:Y:S01]  /*53f0*/  F2F.F16.F32 R120, R120 ;  /* 0x0000007800787304 */ /* 0x000fe20000200800 */
[----:B------:R-:W-:Y:S02]  /*5400*/  LOP3.LUT R85, R113, R9, RZ, 0xfc, !PT ;  /* 0x0000000971557212 */ /* 0x000fe400078efcff */
[----:B-1----:R-:W-:-:S05]  /*5410*/  LOP3.LUT R84, R8, R99, RZ, 0xfc, !PT ;  /* 0x0000006308547212 */ /* 0x002fca00078efcff */
[----:B------:R-:W0:Y:S01]  /*5420*/  F2F.F16.F32 R119, R122 ;  /* 0x0000007a00777304 */ /* 0x000e220000200800 */
[----:B---3--:R-:W-:-:S07]  /*5430*/  IMAD.WIDE.U32 R98, R73, 0x8, R100 ;  /* 0x0000000849627825 */ /* 0x008fce00078e0064 */
[----:B------:R-:W1:Y:S01]  /*5440*/  F2F.F16.F32 R109, R109 ;  /* 0x0000006d006d7304 */ /* 0x000e620000200800 */
[----:B0-----:R-:W-:-:S07]  /*5450*/  PRMT R119, R120, 0x5410, R119 ;  /* 0x0000541078777816 */ /* 0x001fce0000000077 */
[----:B------:R0:W2:Y:S01]  /*5460*/  F2F.F16.F32 R97, R106 ;  /* 0x0000006a00617304 */ /* 0x0000a20000200800 */
[----:B------:R-:W-:Y:S02]  /*5470*/  LOP3.LUT R9, R119, R95, RZ, 0xfc, !PT ;  /* 0x0000005f77097212 */ /* 0x000fe400078efcff */
[----:B-1----:R-:W-:-:S05]  /*5480*/  LOP3.LUT R8, R94, R109, RZ, 0xfc, !PT ;  /* 0x0000006d5e087212 */ /* 0x002fca00078efcff */
[----:B------:R-:W-:Y:S01]  /*5490*/  F2F.F16.F32 R121, R126 ;  /* 0x0000007e00797304 */ /* 0x000fe20000200800 */
[----:B0-----:R-:W-:-:S04]  /*54a0*/  IMAD.WIDE.U32 R106, R74, 0x8, R100 ;  /* 0x000000084a6a7825 */ /* 0x001fc800078e0064 */
[----:B------:R-:W-:Y:S01]  /*54b0*/  IMAD.WIDE.U32 R108, R73, 0x8, R10 ;  /* 0x00000008496c7825 */ /* 0x000fe200078e000a */
[----:B------:R0:W-:Y:S01]  /*54c0*/  STG.E.64 desc[UR8][R106.64], R102 ;  /* 0x000000666a007986 */ /* 0x0001e2000c101b08 */
[----:B--2---:R-:W-:Y:S01]  /*54d0*/  LOP3.LUT R4, R4, R97, RZ, 0xfc, !PT ;  /* 0x0000006104047212 */ /* 0x004fe200078efcff */
[----:B------:R-:W1:Y:S01]  /*54e0*/  F2F.F16.F32 R132, R132 ;  /* 0x0000008400847304 */ /* 0x000e620000200800 */
[C---:B------:R-:W-:Y:S01]  /*54f0*/  IMAD.WIDE.U32 R96, R72.reuse, 0x8, R100 ;  /* 0x0000000848607825 */ /* 0x040fe200078e0064 */
[----:B------:R0:W-:Y:S03]  /*5500*/  STG.E.64 desc[UR8][R104.64], R92 ;  /* 0x0000005c68007986 */ /* 0x0001e6000c101b08 */
[----:B------:R-:W-:Y:S01]  /*5510*/  IMAD.WIDE.U32 R72, R72, 0x8, R10 ;  /* 0x0000000848487825 */ /* 0x000fe200078e000a */
[----:B------:R0:W-:Y:S03]  /*5520*/  STG.E.64 desc[UR8][R98.64], R90 ;  /* 0x0000005a62007986 */ /* 0x0001e6000c101b08 */
[--C-:B------:R-:W-:Y:S01]  /*5530*/  IMAD.WIDE.U32 R94, R71, 0x8, R100.reuse ;  /* 0x00000008475e7825 */ /* 0x100fe200078e0064 */
[----:B------:R0:W-:Y:S03]  /*5540*/  STG.E.64 desc[UR8][R108.64], R88 ;  /* 0x000000586c007986 */ /* 0x0001e6000c101b08 */
[----:B------:R-:W-:Y:S01]  /*5550*/  IMAD.WIDE.U32 R100, R70, 0x8, R100 ;  /* 0x0000000846647825 */ /* 0x000fe200078e0064 */
[----:B------:R0:W-:Y:S01]  /*5560*/  STG.E.64 desc[UR8][R96.64], R86 ;  /* 0x0000005660007986 */ /* 0x0001e2000c101b08 */
[----:B-1----:R-:W-:-:S02]  /*5570*/  PRMT R121, R132, 0x5410, R121 ;  /* 0x0000541084797816 */ /* 0x002fc40000000079 */
[----:B------:R-:W-:Y:S01]  /*5580*/  IMAD.WIDE.U32 R10, R70, 0x8, R10 ;  /* 0x00000008460a7825 */ /* 0x000fe200078e000a */
[----:B------:R0:W-:Y:S01]  /*5590*/  STG.E.64 desc[UR8][R72.64], R84 ;  /* 0x0000005448007986 */ /* 0x0001e2000c101b08 */
[----:B------:R-:W-:-:S03]  /*55a0*/  LOP3.LUT R5, R121, R5, RZ, 0xfc, !PT ;  /* 0x0000000579057212 */ /* 0x000fc600078efcff */
[----:B------:R0:W-:Y:S04]  /*55b0*/  STG.E.64 desc[UR8][R94.64], R82 ;  /* 0x000000525e007986 */ /* 0x0001e8000c101b08 */
[----:B------:R0:W-:Y:S04]  /*55c0*/  STG.E.64 desc[UR8][R110.64], R8 ;  /* 0x000000086e007986 */ /* 0x0001e8000c101b08 */
[----:B------:R0:W-:Y:S04]  /*55d0*/  STG.E.64 desc[UR8][R100.64], R6 ;  /* 0x0000000664007986 */ /* 0x0001e8000c101b08 */
[----:B------:R0:W-:Y:S02]  /*55e0*/  STG.E.64 desc[UR8][R10.64], R4 ;  /* 0x000000040a007986 */ /* 0x0001e4000c101b08 */
.L_x_1236:
        /* <DEDUP_REMOVED lines=45> */
.L_x_1229:
        /* <DEDUP_REMOVED lines=18> */
.L_x_1239:
        /* <DEDUP_REMOVED lines=10> */
.L_x_10801:


//--------------------- .text._ZN10layer_norm13ln_bwd_kernelINS_13Kernel_traitsI6__halfS2_S2_S2_fjLj2560ELj1ELj1ELj4ELj8ENS_18Kernel_traits_baseILj2560ES2_S2_S2_S2_fjLj128EEEEELb0ELb0ELb1ELb0EEEvNS_9BwdParamsE --------------------------
	.section	.text._ZN10layer_norm13ln_bwd_kernelINS_13Kernel_traitsI6__halfS2_S2_S2_fjLj2560ELj1ELj1ELj4ELj8ENS_18Kernel_traits_baseILj2560ES2_S2_S2_S2_fjLj128EEEEELb0ELb0ELb1ELb0EEEvNS_9BwdParamsE,"ax",@progbits
	.align	128
        .global         _ZN10layer_norm13ln_bwd_kernelINS_13Kernel_traitsI6__halfS2_S2_S2_fjLj2560ELj1ELj1ELj4ELj8ENS_18Kernel_traits_baseILj2560ES2_S2_S2_S2_fjLj128EEEEELb0ELb0ELb1ELb0EEEvNS_9BwdParamsE
        .type           _ZN10layer_norm13ln_bwd_kernelINS_13Kernel_traitsI6__halfS2_S2_S2_fjLj2560ELj1ELj1ELj4ELj8ENS_18Kernel_traits_baseILj2560ES2_S2_S2_S2_fjLj128EEEEELb0ELb0ELb1ELb0EEEvNS_9BwdParamsE,@function
        .size           _ZN10layer_norm13ln_bwd_kernelINS_13Kernel_traitsI6__halfS2_S2_S2_fjLj2560ELj1ELj1ELj4ELj8ENS_18Kernel_traits_baseILj2560ES2_S2_S2_S2_fjLj128EEEEELb0ELb0ELb1ELb0EEEvNS_9BwdParamsE,(.L_x_10802 - _ZN10layer_norm13ln_bwd_kernelINS_13Kernel_traitsI6__halfS2_S2_S2_fjLj2560ELj1ELj1ELj4ELj8ENS_18Kernel_traits_baseILj2560ES2_S2_S2_S2_fjLj128EEEEELb0ELb0ELb1ELb0EEEvNS_9BwdParamsE)
        .other          _ZN10layer_norm13ln_bwd_kernelINS_13Kernel_traitsI6__halfS2_S2_S2_fjLj2560ELj1ELj1ELj4ELj8ENS_18Kernel_traits_baseILj2560ES2_S2_S2_S2_fjLj128EEEEELb0ELb0ELb1ELb0EEEvNS_9BwdParamsE,@"STO_CUDA_ENTRY STV_DEFAULT"
_ZN10layer_norm13ln_bwd_kernelINS_13Kernel_traitsI6__halfS2_S2_S2_fjLj2560ELj1ELj1ELj4ELj8ENS_18Kernel_traits_baseILj2560ES2_S2_S2_S2_fjLj128EEEEELb0ELb0ELb1ELb0EEEvNS_9BwdParamsE:
.text._ZN10layer_norm13ln_bwd_kernelINS_13Kernel_traitsI6__halfS2_S2_S2_fjLj2560ELj1ELj1ELj4ELj8ENS_18Kernel_traits_baseILj2560ES2_S2_S2_S2_fjLj128EEEEELb0ELb0ELb1ELb0EEEvNS_9BwdParamsE:
        /* <DEDUP_REMOVED lines=20> */
[----:B------:R-:W4:Y:S01]  /*0140*/  @P4 LDC.64 R12, c[0x0][0x3d0] ;  /* 0x0000f400ff0c4b82 */ /* 0x000f220000000a00 */
[C---:B-1----:R-:W-:Y:S01]  /*0150*/  @P0 IMAD.WIDE.U32 R4, R3.reuse, 0x8, R4 ;  /* 0x0000000803040825 */ /* 0x042fe200078e0004 */
[----:B------:R-:W-:Y:S01]  /*0160*/  @P0 LOP3.LUT R3, R3, 0x80, RZ, 0xfc, !PT ;  /* 0x0000008003030812 */ /* 0x000fe200078efcff */
[----:B0-----:R-:W-:Y:S01]  /*0170*/  UISETP.GE.AND UP0, UPT, UR26, UR4, UPT ;  /* 0x000000041a00728c */ /* 0x001fe2000bf06270 */
[----:B------:R-:W-:-:S02]  /*0180*/  CS2R R40, SRZ ;  /* 0x0000000000287805 */ /* 0x000fc4000001ff00 */
[----:B------:R-:W-:Y:S01]  /*0190*/  CS2R R42, SRZ ;  /* 0x00000000002a7805 */ /* 0x000fe2000001ff00 */
[----:B--2---:R-:W5:Y:S01]  /*01a0*/  @P0 LDG.E.64 R44, desc[UR16][R4.64] ;  /* 0x00000010042c0981 */ /* 0x004f62000c1e1b00 */
[----:B------:R-:W0:Y:S01]  /*01b0*/  @P5 LDC.64 R14, c[0x0][0x3d0] ;  /* 0x0000f400ff0e5b82 */ /* 0x000e220000000a00 */
[C---:B---3--:R-:W-:Y:S01]  /*01c0*/  @P2 IMAD.WIDE.U32 R8, R3.reuse, 0x8, R6 ;  /* 0x0000000803082825 */ /* 0x048fe200078e0006 */
[----:B------:R-:W-:Y:S02]  /*01d0*/  @P2 IADD3 R3, PT, PT, R3, 0x80, RZ ;  /* 0x0000008003032810 */ /* 0x000fe40007ffe0ff */
[----:B------:R-:W-:Y:S02]  /*01e0*/  CS2R R36, SRZ ;  /* 0x0000000000247805 */ /* 0x000fe4000001ff00 */
[----:B------:R-:W-:Y:S02]  /*01f0*/  CS2R R38, SRZ ;  /* 0x0000000000267805 */ /* 0x000fe4000001ff00 */
[----:B------:R-:W-:Y:S01]  /*0200*/  CS2R R32, SRZ ;  /* 0x0000000000207805 */ /* 0x000fe2000001ff00 */
[----:B------:R1:W5:Y:S01]  /*0210*/  @P2 LDG.E.64 R46, desc[UR16][R8.64] ;  /* 0x00000010082e2981 */ /* 0x000362000c1e1b00 */
[C---:B----4-:R-:W-:Y:S01]  /*0220*/  @P3 IMAD.WIDE.U32 R10, R3.reuse, 0x8, R10 ;  /* 0x00000008030a3825 */ /* 0x050fe200078e000a */
[----:B------:R-:W-:-:S02]  /*0230*/  @P3 IADD3 R3, PT, PT, R3, 0x80, RZ ;  /* 0x0000008003033810 */ /* 0x000fc40007ffe0ff */
[----:B------:R-:W-:Y:S02]  /*0240*/  CS2R R34, SRZ ;  /* 0x0000000000227805 */ /* 0x000fe4000001ff00 */
[----:B------:R-:W-:Y:S02]  /*0250*/  CS2R R28, SRZ ;  /* 0x00000000001c7805 */ /* 0x000fe4000001ff00 */
[----:B------:R-:W-:Y:S01]  /*0260*/  CS2R R30, SRZ ;  /* 0x00000000001e7805 */ /* 0x000fe2000001ff00 */
[----:B------:R-:W5:Y:S01]  /*0270*/  @P3 LDG.E.64 R48, desc[UR16][R10.64] ;  /* 0x000000100a303981 */ /* 0x000f62000c1e1b00 */
[C---:B------:R-:W-:Y:S01]  /*0280*/  @P4 IMAD.WIDE.U32 R12, R3.reuse, 0x8, R12 ;  /* 0x00000008030c4825 */ /* 0x040fe200078e000c */
[----:B------:R-:W-:Y:S02]  /*0290*/  @P4 IADD3 R3, PT, PT, R3, 0x80, RZ ;  /* 0x0000008003034810 */ /* 0x000fe40007ffe0ff */
[----:B------:R-:W-:Y:S02]  /*02a0*/  CS2R R24, SRZ ;  /* 0x0000000000187805 */ /* 0x000fe4000001ff00 */
[----:B------:R-:W-:-:S02]  /*02b0*/  CS2R R26, SRZ ;  /* 0x00000000001a7805 */ /* 0x000fc4000001ff00 */
[----:B------:R-:W-:Y:S01]  /*02c0*/  CS2R R20, SRZ ;  /* 0x0000000000147805 */ /* 0x000fe2000001ff00 */
[----:B------:R2:W5:Y:S01]  /*02d0*/  @P4 LDG.E.64 R50, desc[UR16][R12.64] ;  /* 0x000000100c324981 */ /* 0x000562000c1e1b00 */
[----:B0-----:R-:W-:Y:S01]  /*02e0*/  @P5 IMAD.WIDE.U32 R6, R3, 0x8, R14 ;  /* 0x0000000803065825 */ /* 0x001fe200078e000e */
[----:B------:R-:W-:Y:S02]  /*02f0*/  CS2R R22, SRZ ;  /* 0x0000000000167805 */ /* 0x000fe4000001ff00 */
[----:B------:R-:W-:Y:S02]  /*0300*/  CS2R R16, SRZ ;  /* 0x0000000000107805 */ /* 0x000fe4000001ff00 */
[----:B------:R-:W-:Y:S02]  /*0310*/  CS2R R18, SRZ ;  /* 0x0000000000127805 */ /* 0x000fe4000001ff00 */
[----:B------:R-:W-:Y:S01]  /*0320*/  CS2R R14, SRZ ;  /* 0x00000000000e7805 */ /* 0x000fe2000001ff00 */
[----:B------:R0:W5:Y:S01]  /*0330*/  @P5 LDG.E.64 R52, desc[UR16][R6.64] ;  /* 0x0000001006345981 */ /* 0x000162000c1e1b00 */
[----:B-1----:R-:W-:-:S02]  /*0340*/  CS2R R8, SRZ ;  /* 0x0000000000087805 */ /* 0x002fc4000001ff00 */
[----:B--2---:R-:W-:Y:S02]  /*0350*/  CS2R R12, SRZ ;  /* 0x00000000000c7805 */ /* 0x004fe4000001ff00 */
[----:B------:R-:W-:Y:S02]  /*0360*/  CS2R R10, SRZ ;  /* 0x00000000000a7805 */ /* 0x000fe4000001ff00 */
[----:B------:R-:W-:Y:S02]  /*0370*/  CS2R R4, SRZ ;  /* 0x0000000000047805 */ /* 0x000fe4000001ff00 */
[----:B0-----:R-:W-:Y:S01]  /*0380*/  CS2R R6, SRZ ;  /* 0x0000000000067805 */ /* 0x001fe2000001ff00 */
[----:B------:R-:W-:Y:S06]  /*0390*/  BRA.U UP0, `(.L_x_1240) ;  /* 0x0000005d00147547 */ /* 0x000fec000b800000 */
        /* <DEDUP_REMOVED lines=40> */
[----:B------:R-:W-:Y:S02]  /*0620*/  PRMT R112, R112, 0x5410, R4 ;  /* 0x0000541070707816 */ /* 0x000fe40000000004 */
[----:B------:R-:W-:Y:S02]  /*0630*/  PRMT R113, R113, 0x5410, R5 ;  /* 0x0000541071717816 */ /* 0x000fe40000000005 */
[----:B------:R-:W-:Y:S02]  /*0640*/  CS2R R4, SRZ ;  /* 0x0000000000047805 */ /* 0x000fe4000001ff00 */
[----:B------:R-:W-:Y:S01]  /*0650*/  PRMT R114, R114, 0x5410, R6 ;  /* 0x0000541072727816 */ /* 0x000fe20000000006 */
[----:B------:R-:W1:Y:S01]  /*0660*/  LDCU UR6, c[0x0][0x388] ;  /* 0x00007100ff0677ac */ /* 0x000e620008000800 */
[----:B------:R-:W-:-:S02]  /*0670*/  PRMT R116, R116, 0x5410, R7 ;  /* 0x0000541074747816 */ /* 0x000fc40000000007 */
[----:B------:R-:W-:Y:S02]  /*0680*/  CS2R R6, SRZ ;  /* 0x0000000000067805 */ /* 0x000fe4000001ff00 */
[----:B------:R-:W-:Y:S01]  /*0690*/  PRMT R68, R68, 0x5410, R68 ;  /* 0x0000541044447816 */ /* 0x000fe20000000044 */
[----:B------:R-:W2:Y:S01]  /*06a0*/  LDCU.U8 UR28, c[0x0][0x410] ;  /* 0x00008200ff1c77ac */ /* 0x000ea20008000000 */
[----:B------:R-:W-:Y:S02]  /*06b0*/  PRMT R67, R67, 0x5410, R67 ;  /* 0x0000541043437816 */ /* 0x000fe40000000043 */
[----:B------:R-:W-:Y:S01]  /*06c0*/  PRMT R66, R66, 0x5410, R66 ;  /* 0x0000541042427816 */ /* 0x000fe20000000042 */
[----:B------:R-:W3:Y:S01]  /*06d0*/  LDCU.64 UR18, c[0x0][0x3c8] ;  /* 0x00007900ff1277ac */ /* 0x000ee20008000a00 */
[----:B------:R-:W-:Y:S02]  /*06e0*/  PRMT R65, R65, 0x5410, R65 ;  /* 0x0000541041417816 */ /* 0x000fe40000000041 */
[----:B------:R-:W-:Y:S01]  /*06f0*/  PRMT R64, R64, 0x5410, R64 ;  /* 0x0000541040407816 */ /* 0x000fe20000000040 */
[----:B------:R-:W4:Y:S01]  /*0700*/  LDCU.64 UR20, c[0x0][0x3c0] ;  /* 0x00007800ff1477ac */ /* 0x000f220008000a00 */
[----:B------:R-:W-:-:S02]  /*0710*/  PRMT R63, R63, 0x5410, R63 ;  /* 0x000054103f3f7816 */ /* 0x000fc4000000003f */
[----:B------:R-:W-:Y:S01]  /*0720*/  PRMT R69, R69, 0x5410, R69 ;  /* 0x0000541045457816 */ /* 0x000fe20000000045 */
[----:B------:R-:W0:Y:S01]  /*0730*/  LDCU UR29, c[0x0][0x400] ;  /* 0x00008000ff1d77ac */ /* 0x000e220008000800 */
[----:B------:R-:W-:Y:S02]  /*0740*/  PRMT R70, R70, 0x5410, R70 ;  /* 0x0000541046467816 */ /* 0x000fe40000000046 */
[----:B------:R-:W-:Y:S01]  /*0750*/  PRMT R109, R109, 0x5410, R0 ;  /* 0x000054106d6d7816 */ /* 0x000fe20000000000 */
[----:B------:R-:W0:Y:S01]  /*0760*/  LDCU.64 UR22, c[0x0][0x438] ;  /* 0x00008700ff1677ac */ /* 0x000e220008000a00 */
[----:B------:R-:W-:Y:S01]  /*0770*/  PRMT R111, R111, 0x5410, R3 ;  /* 0x000054106f6f7816 */ /* 0x000fe20000000003 */
[----:B------:R-:W0:Y:S01]  /*0780*/  LDCU.64 UR4, c[0x0][0x478] ;  /* 0x00008f00ff0477ac */ /* 0x000e220008000a00 */
[----:B------:R-:W0:Y:S01]  /*0790*/  LDCU.128 UR12, c[0x0][0x3f0] ;  /* 0x00007e00ff0c77ac */ /* 0x000e220008000c00 */
[----:B-12---:R-:W0:Y:S04]  /*07a0*/  LDCU.64 UR24, c[0x0][0x380] ;  /* 0x00007000ff1877ac */ /* 0x006e280008000a00 */
.L_x_1308:
[----:B0-----:R-:W-:Y:S02]  /*07b0*/  UIMAD.WIDE UR8, UR26, 0x4, UR14 ;  /* 0x000000041a0878a5 */ /* 0x001fe4000f8e020e */
[----:B------:R-:W-:-:S04]  /*07c0*/  UIMAD.WIDE UR10, UR26, 0x4, UR12 ;  /* 0x000000041a0a78a5 */ /* 0x000fc8000f8e020c */
[----:B------:R-:W-:Y:S02]  /*07d0*/  MOV R118, UR8 ;  /* 0x0000000800767c02 */ /* 0x000fe40008000f00 */
[----:B------:R-:W-:Y:S01]  /*07e0*/  MOV R119, UR9 ;  /* 0x0000000900777c02 */ /* 0x000fe20008000f00 */
[----:B---3--:R-:W-:-:S04]  /*07f0*/  UIMAD.WIDE UR8, UR26, 0x4, UR18 ;  /* 0x000000041a0878a5 */ /* 0x008fc8000f8e0212 */
[----:B--2---:R-:W2:Y:S01]  /*0800*/  LDG.E R118, desc[UR16][R118.64] ;  /* 0x0000001076767981 */ /* 0x004ea2000c1e1900 */
[----:B------:R-:W-:Y:S02]  /*0810*/  MOV R44, UR10 ;  /* 0x0000000a002c7c02 */ /* 0x000fe40008000f00 */
[----:B-1--4-:R-:W-:Y:S02]  /*0820*/  MOV R46, UR8 ;  /* 0x00000008002e7c02 */ /* 0x012fe40008000f00 */
[----:B------:R-:W-:Y:S02]  /*0830*/  MOV R47, UR9 ;  /* 0x00000009002f7c02 */ /* 0x000fe40008000f00 */
[----:B------:R-:W-:-:S03]  /*0840*/  MOV R45, UR11 ;  /* 0x0000000b002d7c02 */ /* 0x000fc60008000f00 */
[----:B------:R-:W3:Y:S04]  /*0850*/  LDG.E R46, desc[UR16][R46.64] ;  /* 0x000000102e2e7981 */ /* 0x000ee8000c1e1900 */
[----:B-----5:R-:W5:Y:S01]  /*0860*/  LDG.E R44, desc[UR16][R44.64] ;  /* 0x000000102c2c7981 */ /* 0x020f62000c1e1900 */
[----:B------:R-:W-:Y:S01]  /*0870*/  HFMA2 R48, -RZ, RZ, 0, 0 ;  /* 0x00000000ff307431 */ /* 0x000fe200000001ff */
[----:B------:R-:W-:Y:S01]  /*0880*/  BSSY.RECONVERGENT B0, `(.L_x_1241) ;  /* 0x0000176000007945 */ /* 0x000fe20003800200 */
[----:B------:R-:W-:Y:S02]  /*0890*/  MOV R50, RZ ;  /* 0x000000ff00327202 */ /* 0x000fe40000000f00 */
[----:B--2---:R-:W-:Y:S02]  /*08a0*/  R2UR UR30, R118 ;  /* 0x00000000761e72ca */ /* 0x004fe400000e0000 */
[----:B---3--:R-:W-:-:S11]  /*08b0*/  R2UR UR31, R46 ;  /* 0x000000002e1f72ca */ /* 0x008fd600000e0000 */
[----:B------:R-:W-:Y:S01]  /*08c0*/  UISETP.GE.AND UP2, UPT, UR30, 0x1, UPT ;  /* 0x000000011e00788c */ /* 0x000fe2000bf46270 */
[----:B-----5:R-:W-:-:S08]  /*08d0*/  R2UR UR11, R44 ;  /* 0x000000002c0b72ca */ /* 0x020fd000000e0000 */
[----:B------:R-:W-:Y:S07]  /*08e0*/  BRA.U !UP2, `(.L_x_1242) ;  /* 0x000000150a347547 */ /* 0x000fee000b800000 */
[----:B----4-:R-:W-:-:S06]  /*08f0*/  UIMAD.WIDE UR8, UR26, 0x4, UR20 ;  /* 0x000000041a0878a5 */ /* 0x010fcc000f8e0214 */
[----:B------:R-:W-:Y:S02]  /*0900*/  MOV R44, UR8 ;  /* 0x00000008002c7c02 */ /* 0x000fe40008000f00 */
[----:B------:R-:W-:-:S05]  /*0910*/  MOV R45, UR9 ;  /* 0x00000009002d7c02 */ /* 0x000fca0008000f00 */
[----:B------:R0:W2:Y:S01]  /*0920*/  LDG.E R44, desc[UR16][R44.64] ;  /* 0x000000102c2c7981 */ /* 0x0000a2000c1e1900 */
[----:B------:R-:W-:Y:S01]  /*0930*/  UIADD3 UR8, UPT, UPT, UR30, -0x1, URZ ;  /* 0xffffffff1e087890 */ /* 0x000fe2000fffe0ff */
[C---:B------:R-:W-:Y:S01]  /*0940*/  ISETP.GE.U32.AND P5, PT, R2.reuse, 0x80, PT ;  /* 0x000000800200780c */ /* 0x040fe20003fa6070 */
[----:B------:R-:W-:Y:S01]  /*0950*/  UIMAD UR7, UR26, UR6, URZ ;  /* 0x000000061a0772a4 */ /* 0x000fe2000f8e02ff */
[----:B------:R-:W1:Y:S01]  /*0960*/  S2R R62, SR_TID.X ;  /* 0x00000000003e7919 */ /* 0x000e620000002100 */
        /* <DEDUP_REMOVED lines=10> */
[----:B------:R-:W-:Y:S02]  /*0a10*/  ISETP.GE.U32.AND P2, PT, R2, 0x280, PT ;  /* 0x000002800200780c */ /* 0x000fe40003f46070 */
[----:B0-----:R-:W-:Y:S02]  /*0a20*/  MOV R45, UR8 ;  /* 0x00000008002d7c02 */ /* 0x001fe40008000f00 */
[----:B------:R-:W-:Y:S02]  /*0a30*/  MOV R49, UR10 ;  /* 0x0000000a00317c02 */ /* 0x000fe40008000f00 */
[----:B------:R-:W-:Y:S02]  /*0a40*/  MOV R48, RZ ;  /* 0x000000ff00307202 */ /* 0x000fe40000000f00 */
[----:B------:R-:W-:Y:S02]  /*0a50*/  MOV R50, RZ ;  /* 0x000000ff00327202 */ /* 0x000fe40000000f00 */
[----:B-1----:R-:W-:-:S02]  /*0a60*/  LEA.HI.SX32 R0, R45, R62, 0x1e ;  /* 0x0000003e2d007211 */ /* 0x002fc400078ff2ff */
        /* <DEDUP_REMOVED lines=15> */
[----:B0-----:R-:W-:Y:S01]  /*0b60*/  HADD2.F32 R86, -RZ, R66.H1_H1 ;  /* 0x30000042ff567230 */ /* 0x001fe20000004100 */
[----:B------:R-:W-:Y:S02]  /*0b70*/  IADD3 R49, PT, PT, R49, 0x80, RZ ;  /* 0x0000008031317810 */ /* 0x000fe40007ffe0ff */
[----:B------:R-:W-:Y:S01]  /*0b80*/  IADD3 R47, PT, PT, R47, 0x80, RZ ;  /* 0x000000802f2f7810 */ /* 0x000fe20007ffe0ff */
[----:B--2---:R-:W-:Y:S01]  /*0b90*/  HADD2.F32 R89, -RZ, R44.H0_H0 ;  /* 0x2000002cff597230 */ /* 0x004fe20000004100 */
[----:B------:R-:W-:-:S04]  /*0ba0*/  SHF.R.U64 R82, R44, 0x10, R45 ;  /* 0x000000102c527819 */ /* 0x000fc8000000122d */
[----:B------:R-:W-:Y:S01]  /*0bb0*/  FADD.FTZ R44, -R46, R89 ;  /* 0x000000592e2c7221 */ /* 0x000fe20000010100 */
[----:B---3--:R-:W-:Y:S02]  /*0bc0*/  MOV R3, R84 ;  /* 0x0000005400037202 */ /* 0x008fe40000000f00 */
[--C-:B------:R-:W-:Y:S02]  /*0bd0*/  SHF.R.U64 R50, R84, 0x10, R85.reuse ;  /* 0x0000001054327819 */ /* 0x100fe40000001255 */
[----:B------:R-:W-:Y:S02]  /*0be0*/  MOV R51, R85 ;  /* 0x0000005500337202 */ /* 0x000fe40000000f00 */
[----:B------:R-:W-:Y:S01]  /*0bf0*/  SHF.R.U32.HI R48, RZ, 0x10, R85 ;  /* 0x00000010ff307819 */ /* 0x000fe20000011655 */
[----:B------:R-:W-:Y:S02]  /*0c00*/  HADD2.F32 R85, -RZ, R3.H0_H0 ;  /* 0x20000003ff557230 */ /* 0x000fe40000004100 */
[----:B------:R-:W-:Y:S01]  /*0c10*/  FMUL.FTZ R3, R44, UR31 ;  /* 0x0000001f2c037c20 */ /* 0x000fe20008410000 */
[----:B------:R-:W-:Y:S01]  /*0c20*/  HADD2.F32 R84, -RZ, R68.H1_H1 ;  /* 0x30000044ff547230 */ /* 0x000fe20000004100 */
[----:B------:R-:W-:Y:S01]  /*0c30*/  SHF.R.U32.HI R44, RZ, 0x10, R45 ;  /* 0x00000010ff2c7819 */ /* 0x000fe2000001162d */
[----:B------:R-:W-:-:S02]  /*0c40*/  HADD2.F32 R87, -RZ, R45.H0_H0 ;  /* 0x2000002dff577230 */ /* 0x000fc40000004100 */
[----:B------:R-:W-:Y:S02]  /*0c50*/  HADD2.F32 R89, -RZ, R82.H0_H0 ;  /* 0x20000052ff597230 */ /* 0x000fe40000004100 */
[----:B------:R-:W-:Y:S01]  /*0c60*/  FADD.FTZ R20, R20, R85 ;  /* 0x0000005514147221 */ /* 0x000fe20000010000 */
[----:B------:R-:W-:Y:S02]  /*0c70*/  HADD2.F32 R45, -RZ, R51.H0_H0 ;  /* 0x20000033ff2d7230 */ /* 0x000fe40000004100 */
[-C--:B------:R-:W-:Y:S01]  /*0c80*/  FFMA.FTZ R40, R3, R85.reuse, R40 ;  /* 0x0000005503287223 */ /* 0x080fe20000010028 */
[----:B------:R-:W-:Y:S01]  /*0c90*/  FMUL.FTZ R84, R84, R85 ;  /* 0x0000005554547220 */ /* 0x000fe20000410000 */
[----:B------:R-:W-:Y:S02]  /*0ca0*/  HADD2.F32 R51, -RZ, R44.H0_H0 ;  /* 0x2000002cff337230 */ /* 0x000fe40000004100 */
[----:B------:R-:W-:Y:S01]  /*0cb0*/  FADD.FTZ R87, -R46, R87 ;  /* 0x000000572e577221 */ /* 0x000fe20000010100 */
[----:B------:R-:W-:-:S02]  /*0cc0*/  HADD2.F32 R50, -RZ, R50.H0_H0 ;  /* 0x20000032ff327230 */ /* 0x000fc40000004100 */
[----:B------:R-:W-:Y:S02]  /*0cd0*/  HADD2.F32 R85, -RZ, R67.H1_H1 ;  /* 0x30000043ff557230 */ /* 0x000fe40000004100 */
[C---:B------:R-:W-:Y:S01]  /*0ce0*/  FADD.FTZ R82, -R46.reuse, R89 ;  /* 0x000000592e527221 */ /* 0x040fe20000010100 */
[----:B------:R-:W-:Y:S01]  /*0cf0*/  FMUL.FTZ R87, R87, UR31 ;  /* 0x0000001f57577c20 */ /* 0x000fe20008410000 */
[----:B------:R-:W-:Y:S01]  /*0d00*/  FADD.FTZ R88, -R46, R51 ;  /* 0x000000332e587221 */ /* 0x000fe20000010100 */
[----:B------:R-:W-:Y:S01]  /*0d10*/  FADD.FTZ R44, RZ, R84 ;  /* 0x00000054ff2c7221 */ /* 0x000fe20000010000 */
[----:B------:R-:W-:Y:S01]  /*0d20*/  FMUL.FTZ R85, R85, R50 ;  /* 0x0000003255557220 */ /* 0x000fe20000410000 */
[----:B------:R-:W-:Y:S01]  /*0d30*/  FMUL.FTZ R82, R82, UR31 ;  /* 0x0000001f52527c20 */ /* 0x000fe20008410000 */
[----:B------:R-:W-:Y:S01]  /*0d40*/  FFMA.FTZ R51, R3, R84, RZ ;  /* 0x0000005403337223 */ /* 0x000fe200000100ff */
[----:B------:R-:W-:Y:S02]  /*0d50*/  HADD2.F32 R48, -RZ, R48.H0_H0 ;  /* 0x20000030ff307230 */ /* 0x000fe40000004100 */
[----:B------:R-:W-:Y:S01]  /*0d60*/  FADD.FTZ R22, R22, R45 ;  /* 0x0000002d16167221 */ /* 0x000fe20000010000 */
[----:B------:R-:W-:-:S02]  /*0d70*/  HADD2.F32 R89, -RZ, R65.H1_H1 ;  /* 0x30000041ff597230 */ /* 0x000fc40000004100 */
        /* <DEDUP_REMOVED lines=9> */
[----:B------:R-:W-:Y:S01]  /*0e10*/  FFMA.FTZ R45, R87, R86, R44 ;  /* 0x00000056572d7223 */ /* 0x000fe2000001002c */
[----:B------:R-:W-:Y:S01]  /*0e20*/  FADD.FTZ R21, R21, R50 ;  /* 0x0000003215157221 */ /* 0x000fe20000010000 */
[----:B------:R-:W-:Y:S01]  /*0e30*/  FFMA.FTZ R41, R82, R50, R41 ;  /* 0x0000003252297223 */ /* 0x000fe20000010029 */
[----:B------:R-:W-:Y:S01]  /*0e40*/  FADD.FTZ R48, R48, R89 ;  /* 0x0000005930307221 */ /* 0x000fe20000010000 */
[----:B------:R-:W-:-:S07]  /*0e50*/  FFMA.FTZ R50, R88, R89, R45 ;  /* 0x0000005958327223 */ /* 0x000fce000001002d */
.L_x_1244:
[----:B------:R-:W-:Y:S05]  /*0e60*/  BSYNC.RECONVERGENT B1 ;  /* 0x0000000000017941 */ /* 0x000fea0003800200 */
.L_x_1243:
[----:B------:R-:W-:Y:S04]  /*0e70*/  BSSY.RECONVERGENT B1, `(.L_x_1245) ;  /* 0x000003d000017945 */ /* 0x000fe80003800200 */
[----:B------:R-:W-:Y:S05]  /*0e80*/  @!P4 BRA `(.L_x_1246) ;  /* 0x0000000000ecc947 */ /* 0x000fea0003800000 */
[----:B------:R-:W0:Y:S08]  /*0e90*/  LDC.64 R90, c[0x0][0x428] ;  /* 0x00010a00ff5a7b82 */ /* 0x000e300000000a00 */
[----:B------:R-:W1:Y:S01]  /*0ea0*/  LDC.64 R44, c[0x0][0x3a8] ;  /* 0x0000ea00ff2c7b82 */ /* 0x000e620000000a00 */
[----:B------:R-:W-:Y:S01]  /*0eb0*/  ISETP.NE.U32.AND P0, PT, RZ, UR22, PT ;  /* 0x00000016ff007c0c */ /* 0x000fe2000bf05070 */
[----:B0-----:R-:W-:-:S06]  /*0ec0*/  IMAD.WIDE.U32 R90, R49, 0x8, R90 ;  /* 0x00000008315a7825 */ /* 0x001fcc00078e005a */
[----:B------:R-:W2:Y:S01]  /*0ed0*/  LDG.E.64 R90, desc[UR16][R90.64] ;  /* 0x000000105a5a7981 */ /* 0x000ea2000c1e1b00 */
[----:B-1----:R-:W-:-:S06]  /*0ee0*/  IMAD.WIDE.U32 R44, R47, 0x8, R44 ;  /* 0x000000082f2c7825 */ /* 0x002fcc00078e002c */
[----:B------:R-:W3:Y:S01]  /*0ef0*/  LDG.E.64 R44, desc[UR16][R44.64] ;  /* 0x000000102c2c7981 */ /* 0x000ee2000c1e1b00 */
[----:B------:R-:W-:-:S13]  /*0f00*/  ISETP.NE.AND.EX P0, PT, RZ, UR23, PT, P0 ;  /* 0x00000017ff007c0c */ /* 0x000fda000bf05300 */
[----:B------:R-:W0:Y:S02]  /*0f10*/  @P0 LDC.64 R118, c[0x0][0x438] ;  /* 0x00010e00ff760b82 */ /* 0x000e240000000a00 */
[----:B0-----:R-:W-:-:S05]  /*0f20*/  @P0 IMAD.WIDE.U32 R118, R47, 0x8, R118 ;  /* 0x000000082f760825 */ /* 0x001fca00078e0076 */
[----:B------:R0:W5:Y:S01]  /*0f30*/  @P0 LDG.E.64 R54, desc[UR16][R118.64] ;  /* 0x0000001076360981 */ /* 0x000162000c1e1b00 */
[----:B------:R-:W-:Y:S02]  /*0f40*/  IADD3 R49, PT, PT, R49, 0x80, RZ ;  /* 0x0000008031317810 */ /* 0x000fe40007ffe0ff */
[----:B------:R-:W-:Y:S02]  /*0f50*/  IADD3 R47, PT, PT, R47, 0x80, RZ ;  /* 0x000000802f2f7810 */ /* 0x000fe40007ffe0ff */
[--C-:B--2---:R-:W-:Y:S02]  /*0f60*/  SHF.R.U64 R78, R90, 0x10, R91.reuse ;  /* 0x000000105a4e7819 */ /* 0x104fe4000000125b */
[----:B------:R-:W-:Y:S02]  /*0f70*/  MOV R93, R91 ;  /* 0x0000005b005d7202 */ /* 0x000fe40000000f00 */
[----:B------:R-:W-:Y:S02]  /*0f80*/  SHF.R.U32.HI R51, RZ, 0x10, R91 ;  /* 0x00000010ff337819 */ /* 0x000fe4000001165b */
[----:B---3--:R-:W-:-:S02]  /*0f90*/  SHF.R.U64 R91, R44, 0x10, R45 ;  /* 0x000000102c5b7819 */ /* 0x008fc4000000122d */
[----:B------:R-:W-:-:S03]  /*0fa0*/  MOV R80, R90 ;  /* 0x0000005a00507202 */ /* 0x000fc60000000f00 */
[----:B------:R-:W-:Y:S02]  /*0fb0*/  HADD2.F32 R91, -RZ, R91.H0_H0 ;  /* 0x2000005bff5b7230 */ /* 0x000fe40000004100 */
[----:B------:R-:W-:-:S03]  /*0fc0*/  HADD2.F32 R81, -RZ, R80.H0_H0 ;  /* 0x20000050ff517230 */ /* 0x000fc60000004100 */
[----:B------:R-:W-:Y:S01]  /*0fd0*/  FADD.FTZ R80, -R46, R91 ;  /* 0x0000005b2e507221 */ /* 0x000fe20000010100 */
[----:B------:R-:W-:Y:S02]  /*0fe0*/  HADD2.F32 R78, -RZ, R78.H0_H0 ;  /* 0x2000004eff4e7230 */ /* 0x000fe40000004100 */
[----:B------:R-:W-:Y:S02]  /*0ff0*/  HADD2.F32 R83, -RZ, R44.H0_H0 ;  /* 0x2000002cff537230 */ /* 0x000fe40000004100 */
[----:B------:R-:W-:Y:S01]  /*1000*/  FMUL.FTZ R80, R80, UR31 ;  /* 0x0000001f50507c20 */ /* 0x000fe20008410000 */
[----:B------:R-:W-:Y:S02]  /*1010*/  HADD2.F32 R91, -RZ, R63.H1_H1 ;  /* 0x3000003fff5b7230 */ /* 0x000fe40000004100 */
[----:B------:R-:W-:Y:S01]  /*1020*/  FADD.FTZ R17, R17, R78 ;  /* 0x0000004e11117221 */ /* 0x000fe20000010000 */
[-C--:B------:R-:W-:Y:S01]  /*1030*/  FFMA.FTZ R37, R80, R78.reuse, R37 ;  /* 0x0000004e50257223 */ /* 0x080fe20000010025 */
[----:B------:R-:W-:Y:S01]  /*1040*/  FADD.FTZ R83, -R46, R83 ;  /* 0x000000532e537221 */ /* 0x000fe20000010100 */
[----:B------:R-:W-:Y:S01]  /*1050*/  FMUL.FTZ R78, R91, R78 ;  /* 0x0000004e5b4e7220 */ /* 0x000fe20000410000 */
[----:B------:R-:W-:Y:S01]  /*1060*/  HADD2.F32 R91, -RZ, R45.H0_H0 ;  /* 0x2000002dff5b7230 */ /* 0x000fe20000004100 */
[----:B------:R-:W-:Y:S01]  /*1070*/  SHF.R.U32.HI R45, RZ, 0x10, R45 ;  /* 0x00000010ff2d7819 */ /* 0x000fe2000001162d */
[----:B------:R-:W-:Y:S01]  /*1080*/  FMUL.FTZ R83, R83, UR31 ;  /* 0x0000001f53537c20 */ /* 0x000fe20008410000 */
[----:B------:R-:W-:-:S02]  /*1090*/  HADD2.F32 R44, -RZ, R64.H1_H1 ;  /* 0x30000040ff2c7230 */ /* 0x000fc40000004100 */
[----:B------:R-:W-:Y:S01]  /*10a0*/  FADD.FTZ R91, -R46, R91 ;  /* 0x0000005b2e5b7221 */ /* 0x000fe20000010100 */
[----:B------:R-:W-:Y:S02]  /*10b0*/  HADD2.F32 R45, -RZ, R45.H0_H0 ;  /* 0x2000002dff2d7230 */ /* 0x000fe40000004100 */
[----:B------:R-:W-:Y:S01]  /*10c0*/  FADD.FTZ R16, R16, R81 ;  /* 0x0000005110107221 */ /* 0x000fe20000010000 */
[-C--:B------:R-:W-:Y:S01]  /*10d0*/  FFMA.FTZ R36, R83, R81.reuse, R36 ;  /* 0x0000005153247223 */ /* 0x080fe20000010024 */
[----:B------:R-:W-:Y:S01]  /*10e0*/  FMUL.FTZ R81, R44, R81 ;  /* 0x000000512c517220 */ /* 0x000fe20000410000 */
[----:B------:R-:W-:Y:S02]  /*10f0*/  HADD2.F32 R93, -RZ, R93.H0_H0 ;  /* 0x2000005dff5d7230 */ /* 0x000fe40000004100 */
[----:B------:R-:W-:Y:S01]  /*1100*/  FMUL.FTZ R91, R91, UR31 ;  /* 0x0000001f5b5b7c20 */ /* 0x000fe20008410000 */
[----:B------:R-:W-:Y:S02]  /*1110*/  HADD2.F32 R90, -RZ, R69.H1_H1 ;  /* 0x30000045ff5a7230 */ /* 0x000fe40000004100 */
[----:B------:R-:W-:Y:S01]  /*1120*/  FADD.FTZ R92, -R46, R45 ;  /* 0x0000002d2e5c7221 */ /* 0x000fe20000010100 */
[----:B------:R-:W-:-:S02]  /*1130*/  HADD2.F32 R44, -RZ, R51.H0_H0 ;  /* 0x20000033ff2c7230 */ /* 0x000fc40000004100 */
[----:B------:R-:W-:Y:S01]  /*1140*/  FADD.FTZ R45, R48, R81 ;  /* 0x00000051302d7221 */ /* 0x000fe20000010000 */
[----:B------:R-:W-:Y:S01]  /*1150*/  FADD.FTZ R18, R18, R93 ;  /* 0x0000005d12127221 */ /* 0x000fe20000010000 */
[-C--:B------:R-:W-:Y:S01]  /*1160*/  FFMA.FTZ R38, R91, R93.reuse, R38 ;  /* 0x0000005d5b267223 */ /* 0x080fe20000010026 */
[----:B------:R-:W-:Y:S01]  /*1170*/  FMUL.FTZ R90, R90, R93 ;  /* 0x0000005d5a5a7220 */ /* 0x000fe20000410000 */
[----:B------:R-:W-:Y:S01]  /*1180*/  FFMA.FTZ R51, R83, R81, R50 ;  /* 0x0000005153337223 */ /* 0x000fe20000010032 */
[----:B------:R-:W-:Y:S02]  /*1190*/  HADD2.F32 R93, -RZ, R70.H1_H1 ;  /* 0x30000046ff5d7230 */ /* 0x000fe40000004100 */
        /* <DEDUP_REMOVED lines=9> */
[----:B0-----:R-:W-:-:S07]  /*1230*/  FFMA.FTZ R50, R92, R93, R45 ;  /* 0x0000005d5c327223 */ /* 0x001fce000001002d */
.L_x_1246:
[----:B------:R-:W-:Y:S05]  /*1240*/  BSYNC.RECONVERGENT B1 ;  /* 0x0000000000017941 */ /* 0x000fea0003800200 */
.L_x_1245:
        /* <DEDUP_REMOVED lines=34> */
[----:B------:R-:W-:-:S02]  /*1470*/  HADD2.F32 R44, -RZ, R109.H0_H0 ;  /* 0x2000006dff2c7230 */ /* 0x000fc40000004100 */
[----:B------:R-:W-:Y:S01]  /*1480*/  FADD.FTZ R95, -R46, R95 ;  /* 0x0000005f2e5f7221 */ /* 0x000fe20000010100 */
[----:B------:R-:W-:Y:S02]  /*1490*/  HADD2.F32 R45, -RZ, R45.H0_H0 ;  /* 0x2000002dff2d7230 */ /* 0x000fe40000004100 */
[----:B------:R-:W-:Y:S01]  /*14a0*/  FADD.FTZ R12, R12, R77 ;  /* 0x0000004d0c0c7221 */ /* 0x000fe20000010000 */
[-C--:B------:R-:W-:Y:S01]  /*14b0*/  FFMA.FTZ R32, R79, R77.reuse, R32 ;  /* 0x0000004d4f207223 */ /* 0x080fe20000010020 */
[----:B------:R-:W-:Y:S01]  /*14c0*/  FMUL.FTZ R77, R44, R77 ;  /* 0x0000004d2c4d7220 */ /* 0x000fe20000410000 */
[----:B------:R-:W-:Y:S02]  /*14d0*/  HADD2.F32 R97, -RZ, R97.H0_H0 ;  /* 0x20000061ff617230 */ /* 0x000fe40000004100 */
[----:B------:R-:W-:Y:S01]  /*14e0*/  FMUL.FTZ R95, R95, UR31 ;  /* 0x0000001f5f5f7c20 */ /* 0x000fe20008410000 */
[----:B------:R-:W-:Y:S02]  /*14f0*/  HADD2.F32 R94, -RZ, R111.H0_H0 ;  /* 0x2000006fff5e7230 */ /* 0x000fe40000004100 */
        /* <DEDUP_REMOVED lines=18> */
.L_x_1248:
[----:B------:R-:W-:Y:S05]  /*1620*/  BSYNC.RECONVERGENT B1 ;  /* 0x0000000000017941 */ /* 0x000fea0003800200 */
.L_x_1247:
[----:B------:R-:W-:Y:S04]  /*1630*/  BSSY.RECONVERGENT B1, `(.L_x_1249) ;  /* 0x000003d000017945 */ /* 0x000fe80003800200 */
[----:B------:R-:W-:Y:S05]  /*1640*/  @!P1 BRA `(.L_x_1250) ;  /* 0x0000000000ec9947 */ /* 0x000fea0003800000 */
        /* <DEDUP_REMOVED lines=11> */
[----:B------:R-:W-:Y:S02]  /*1700*/  IADD3 R49, PT, PT, R49, 0x80, RZ ;  /* 0x0000008031317810 */ /* 0x000fe40007ffe0ff */
[----:B------:R-:W-:Y:S02]  /*1710*/  IADD3 R47, PT, PT, R47, 0x80, RZ ;  /* 0x000000802f2f7810 */ /* 0x000fe40007ffe0ff */
[--C-:B--2---:R-:W-:Y:S02]  /*1720*/  SHF.R.U64 R71, R98, 0x10, R99.reuse ;  /* 0x0000001062477819 */ /* 0x104fe40000001263 */
[----:B------:R-:W-:Y:S02]  /*1730*/  MOV R101, R99 ;  /* 0x0000006300657202 */ /* 0x000fe40000000f00 */
[----:B------:R-:W-:Y:S02]  /*1740*/  SHF.R.U32.HI R51, RZ, 0x10, R99 ;  /* 0x00000010ff337819 */ /* 0x000fe40000011663 */
[----:B---3--:R-:W-:Y:S01]  /*1750*/  SHF.R.U64 R99, R44, 0x10, R45 ;  /* 0x000000102c637819 */ /* 0x008fe2000000122d */
[----:B------:R-:W-:Y:S01]  /*1760*/  HADD2.F32 R75, -RZ, R44.H0_H0 ;  /* 0x2000002cff4b7230 */ /* 0x000fe20000004100 */
[----:B------:R-:W-:-:S03]  /*1770*/  MOV R72, R98 ;  /* 0x0000006200487202 */ /* 0x000fc60000000f00 */
[----:B------:R-:W-:Y:S02]  /*1780*/  HADD2.F32 R99, -RZ, R99.H0_H0 ;  /* 0x20000063ff637230 */ /* 0x000fe40000004100 */
[C---:B------:R-:W-:Y:S01]  /*1790*/  FADD.FTZ R75, -R46.reuse, R75 ;  /* 0x0000004b2e4b7221 */ /* 0x040fe20000010100 */
[----:B------:R-:W-:Y:S02]  /*17a0*/  HADD2.F32 R73, -RZ, R72.H0_H0 ;  /* 0x20000048ff497230 */ /* 0x000fe40000004100 */
[----:B------:R-:W-:Y:S02]  /*17b0*/  HADD2.F32 R44, -RZ, R112.H0_H0 ;  /* 0x20000070ff2c7230 */ /* 0x000fe40000004100 */
[----:B------:R-:W-:Y:S01]  /*17c0*/  FMUL.FTZ R75, R75, UR31 ;  /* 0x0000001f4b4b7c20 */ /* 0x000fe20008410000 */
[----:B------:R-:W-:Y:S01]  /*17d0*/  FADD.FTZ R72, -R46, R99 ;  /* 0x000000632e487221 */ /* 0x000fe20000010100 */
[----:B------:R-:W-:Y:S01]  /*17e0*/  HADD2.F32 R99, -RZ, R45.H0_H0 ;  /* 0x2000002dff637230 */ /* 0x000fe20000004100 */
[----:B------:R-:W-:Y:S01]  /*17f0*/  SHF.R.U32.HI R45, RZ, 0x10, R45 ;  /* 0x00000010ff2d7819 */ /* 0x000fe2000001162d */
[----:B------:R-:W-:Y:S01]  /*1800*/  FADD.FTZ R8, R8, R73 ;  /* 0x0000004908087221 */ /* 0x000fe20000010000 */
[-C--:B------:R-:W-:Y:S01]  /*1810*/  FFMA.FTZ R28, R75, R73.reuse, R28 ;  /* 0x000000494b1c7223 */ /* 0x080fe2000001001c */
[----:B------:R-:W-:Y:S01]  /*1820*/  FMUL.FTZ R73, R44, R73 ;  /* 0x000000492c497220 */ /* 0x000fe20000410000 */
[----:B------:R-:W-:-:S02]  /*1830*/  HADD2.F32 R44, -RZ, R71.H0_H0 ;  /* 0x20000047ff2c7230 */ /* 0x000fc40000004100 */
[----:B------:R-:W-:Y:S01]  /*1840*/  FADD.FTZ R99, -R46, R99 ;  /* 0x000000632e637221 */ /* 0x000fe20000010100 */
[----:B------:R-:W-:Y:S02]  /*1850*/  HADD2.F32 R71, -RZ, R112.H1_H1 ;  /* 0x30000070ff477230 */ /* 0x000fe40000004100 */
[----:B------:R-:W-:Y:S02]  /*1860*/  HADD2.F32 R45, -RZ, R45.H0_H0 ;  /* 0x2000002dff2d7230 */ /* 0x000fe40000004100 */
[----:B------:R-:W-:Y:S01]  /*1870*/  FMUL.FTZ R72, R72, UR31 ;  /* 0x0000001f48487c20 */ /* 0x000fe20008410000 */
[----:B------:R-:W-:Y:S02]  /*1880*/  HADD2.F32 R101, -RZ, R101.H0_H0 ;  /* 0x20000065ff657230 */ /* 0x000fe40000004100 */
[----:B------:R-:W-:Y:S01]  /*1890*/  FMUL.FTZ R99, R99, UR31 ;  /* 0x0000001f63637c20 */ /* 0x000fe20008410000 */
[----:B------:R-:W-:Y:S02]  /*18a0*/  HADD2.F32 R98, -RZ, R113.H0_H0 ;  /* 0x20000071ff627230 */ /* 0x000fe40000004100 */
[-C--:B------:R-:W-:Y:S01]  /*18b0*/  FMUL.FTZ R71, R71, R44.reuse ;  /* 0x0000002c47477220 */ /* 0x080fe20000410000 */
[----:B------:R-:W-:Y:S01]  /*18c0*/  FADD.FTZ R100, -R46, R45 ;  /* 0x0000002d2e647221 */ /* 0x000fe20000010100 */
[----:B------:R-:W-:Y:S01]  /*18d0*/  FADD.FTZ R48, R48, R73 ;  /* 0x0000004930307221 */ /* 0x000fe20000010000 */
[----:B------:R-:W-:Y:S01]  /*18e0*/  FFMA.FTZ R45, R75, R73, R50 ;  /* 0x000000494b2d7223 */ /* 0x000fe20000010032 */
[----:B------:R-:W-:Y:S01]  /*18f0*/  FADD.FTZ R9, R9, R44 ;  /* 0x0000002c09097221 */ /* 0x000fe20000010000 */
[----:B------:R-:W-:Y:S01]  /*1900*/  FFMA.FTZ R29, R72, R44, R29 ;  /* 0x0000002c481d7223 */ /* 0x000fe2000001001d */
[----:B------:R-:W-:Y:S01]  /*1910*/  FADD.FTZ R10, R10, R101 ;  /* 0x000000650a0a7221 */ /* 0x000fe20000010000 */
[-C--:B------:R-:W-:Y:S01]  /*1920*/  FFMA.FTZ R30, R99, R101.reuse, R30 ;  /* 0x00000065631e7223 */ /* 0x080fe2000001001e */
[----:B------:R-:W-:Y:S01]  /*1930*/  FMUL.FTZ R98, R98, R101 ;  /* 0x0000006562627220 */ /* 0x000fe20000410000 */
[----:B------:R-:W-:-:S02]  /*1940*/  HADD2.F32 R44, -RZ, R51.H0_H0 ;  /* 0x20000033ff2c7230 */ /* 0x000fc40000004100 */
[----:B------:R-:W-:Y:S01]  /*1950*/  FMUL.FTZ R100, R100, UR31 ;  /* 0x0000001f64647c20 */ /* 0x000fe20008410000 */
[----:B------:R-:W-:Y:S02]  /*1960*/  HADD2.F32 R101, -RZ, R113.H1_H1 ;  /* 0x30000071ff657230 */ /* 0x000fe40000004100 */
        /* <DEDUP_REMOVED lines=9> */
.L_x_1250:
[----:B------:R-:W-:Y:S05]  /*1a00*/  BSYNC.RECONVERGENT B1 ;  /* 0x0000000000017941 */ /* 0x000fea0003800200 */
.L_x_1249:
[----:B------:R-:W-:Y:S05]  /*1a10*/  @!P2 BRA `(.L_x_1251) ;  /* 0x000000040070a947 */ /* 0x000fea0003800000 */
[----:B------:R-:W0:Y:S08]  /*1a20*/  LDC.64 R44, c[0x0][0x3a8] ;  /* 0x0000ea00ff2c7b82 */ /* 0x000e300000000a00 */
[----:B------:R-:W1:Y:S01]  /*1a30*/  LDC.64 R102, c[0x0][0x428] ;  /* 0x00010a00ff667b82 */ /* 0x000e620000000a00 */
[----:B------:R-:W-:-:S04]  /*1a40*/  ISETP.NE.U32.AND P0, PT, RZ, UR22, PT ;  /* 0x00000016ff007c0c */ /* 0x000fc8000bf05070 */
[----:B------:R-:W-:Y:S01]  /*1a50*/  ISETP.NE.AND.EX P0, PT, RZ, UR23, PT, P0 ;  /* 0x00000017ff007c0c */ /* 0x000fe2000bf05300 */
[----:B0-----:R-:W-:-:S06]  /*1a60*/  IMAD.WIDE.U32 R44, R47, 0x8, R44 ;  /* 0x000000082f2c7825 */ /* 0x001fcc00078e002c */
[----:B------:R-:W2:Y:S01]  /*1a70*/  LDG.E.64 R44, desc[UR16][R44.64] ;  /* 0x000000102c2c7981 */ /* 0x000ea2000c1e1b00 */
[----:B-1----:R-:W-:-:S05]  /*1a80*/  IMAD.WIDE.U32 R104, R49, 0x8, R102 ;  /* 0x0000000831687825 */ /* 0x002fca00078e0066 */
[----:B------:R-:W0:Y:S01]  /*1a90*/  @P0 LDC.64 R102, c[0x0][0x438] ;  /* 0x00010e00ff660b82 */ /* 0x000e220000000a00 */
[----:B------:R-:W3:Y:S01]  /*1aa0*/  LDG.E.64 R104, desc[UR16][R104.64] ;  /* 0x0000001068687981 */ /* 0x000ee2000c1e1b00 */
[----:B0-----:R-:W-:-:S05]  /*1ab0*/  @P0 IMAD.WIDE.U32 R118, R47, 0x8, R102 ;  /* 0x000000082f760825 */ /* 0x001fca00078e0066 */
[----:B------:R0:W5:Y:S01]  /*1ac0*/  @P0 LDG.E.64 R60, desc[UR16][R118.64] ;  /* 0x00000010763c0981 */ /* 0x000162000c1e1b00 */
[----:B------:R-:W-:Y:S01]  /*1ad0*/  HADD2.F32 R106, -RZ, R116.H0_H0 ;  /* 0x20000074ff6a7230 */ /* 0x000fe20000004100 */
[----:B--2---:R-:W-:Y:S01]  /*1ae0*/  SHF.R.U32.HI R103, RZ, 0x10, R45 ;  /* 0x00000010ff677819 */ /* 0x004fe2000001162d */
[----:B------:R-:W-:Y:S01]  /*1af0*/  HADD2.F32 R107, -RZ, R45.H0_H0 ;  /* 0x2000002dff6b7230 */ /* 0x000fe20000004100 */
[--C-:B---3--:R-:W-:Y:S02]  /*1b00*/  SHF.R.U64 R51, R104, 0x10, R105.reuse ;  /* 0x0000001068337819 */ /* 0x108fe40000001269 */
[----:B------:R-:W-:Y:S02]  /*1b10*/  MOV R49, R105 ;  /* 0x0000006900317202 */ /* 0x000fe40000000f00 */
[----:B------:R-:W-:Y:S02]  /*1b20*/  SHF.R.U32.HI R47, RZ, 0x10, R105 ;  /* 0x00000010ff2f7819 */ /* 0x000fe40000011669 */
[----:B------:R-:W-:Y:S01]  /*1b30*/  SHF.R.U64 R105, R44, 0x10, R45 ;  /* 0x000000102c697819 */ /* 0x000fe2000000122d */
[----:B------:R-:W-:Y:S01]  /*1b40*/  HADD2.F32 R45, -RZ, R103.H0_H0 ;  /* 0x20000067ff2d7230 */ /* 0x000fe20000004100 */
[----:B------:R-:W-:Y:S01]  /*1b50*/  MOV R102, R104 ;  /* 0x0000006800667202 */ /* 0x000fe20000000f00 */
[----:B------:R-:W-:-:S02]  /*1b60*/  HADD2.F32 R115, -RZ, R44.H0_H0 ;  /* 0x2000002cff737230 */ /* 0x000fc40000004100 */
[----:B------:R-:W-:Y:S02]  /*1b70*/  HADD2.F32 R105, -RZ, R105.H0_H0 ;  /* 0x20000069ff697230 */ /* 0x000fe40000004100 */
[C---:B------:R-:W-:Y:S01]  /*1b80*/  FADD.FTZ R110, -R46.reuse, R45 ;  /* 0x0000002d2e6e7221 */ /* 0x040fe20000010100 */
[----:B------:R-:W-:Y:S02]  /*1b90*/  HADD2.F32 R45, -RZ, R102.H0_H0 ;  /* 0x20000066ff2d7230 */ /* 0x000fe40000004100 */
[C---:B------:R-:W-:Y:S01]  /*1ba0*/  FADD.FTZ R107, -R46.reuse, R107 ;  /* 0x0000006b2e6b7221 */ /* 0x040fe20000010100 */
[----:B------:R-:W-:Y:S02]  /*1bb0*/  HADD2.F32 R102, -RZ, R114.H0_H0 ;  /* 0x20000072ff667230 */ /* 0x000fe40000004100 */
[C---:B------:R-:W-:Y:S01]  /*1bc0*/  FADD.FTZ R103, -R46.reuse, R115 ;  /* 0x000000732e677221 */ /* 0x040fe20000010100 */
[----:B------:R-:W-:Y:S01]  /*1bd0*/  FADD.FTZ R104, -R46, R105 ;  /* 0x000000692e687221 */ /* 0x000fe20000010100 */
[----:B------:R-:W-:-:S02]  /*1be0*/  HADD2.F32 R49, -RZ, R49.H0_H0 ;  /* 0x20000031ff317230 */ /* 0x000fc40000004100 */
[----:B------:R-:W-:Y:S01]  /*1bf0*/  FMUL.FTZ R107, R107, UR31 ;  /* 0x0000001f6b6b7c20 */ /* 0x000fe20008410000 */
[----:B------:R-:W-:Y:S02]  /*1c00*/  HADD2.F32 R44, -RZ, R51.H0_H0 ;  /* 0x20000033ff2c7230 */ /* 0x000fe40000004100 */
[----:B------:R-:W-:Y:S01]  /*1c10*/  FMUL.FTZ R103, R103, UR31 ;  /* 0x0000001f67677c20 */ /* 0x000fe20008410000 */
[----:B------:R-:W-:Y:S02]  /*1c20*/  HADD2.F32 R105, -RZ, R114.H1_H1 ;  /* 0x30000072ff697230 */ /* 0x000fe40000004100 */
[----:B------:R-:W-:Y:S01]  /*1c30*/  FMUL.FTZ R102, R102, R45 ;  /* 0x0000002d66667220 */ /* 0x000fe20000410000 */
[----:B------:R-:W-:Y:S01]  /*1c40*/  FMUL.FTZ R104, R104, UR31 ;  /* 0x0000001f68687c20 */ /* 0x000fe20008410000 */
[----:B------:R-:W-:Y:S01]  /*1c50*/  FADD.FTZ R6, R6, R49 ;  /* 0x0000003106067221 */ /* 0x000fe20000010000 */
[-C--:B------:R-:W-:Y:S01]  /*1c60*/  FFMA.FTZ R26, R107, R49.reuse, R26 ;  /* 0x000000316b1a7223 */ /* 0x080fe2000001001a */
[----:B------:R-:W-:Y:S01]  /*1c70*/  FMUL.FTZ R106, R106, R49 ;  /* 0x000000316a6a7220 */ /* 0x000fe20000410000 */
[----:B------:R-:W-:Y:S01]  /*1c80*/  FADD.FTZ R5, R5, R44 ;  /* 0x0000002c05057221 */ /* 0x000fe20000010000 */
[-C--:B------:R-:W-:Y:S01]  /*1c90*/  FFMA.FTZ R25, R104, R44.reuse, R25 ;  /* 0x0000002c68197223 */ /* 0x080fe20000010019 */
[----:B------:R-:W-:Y:S01]  /*1ca0*/  FMUL.FTZ R105, R105, R44 ;  /* 0x0000002c69697220 */ /* 0x000fe20000410000 */
[----:B------:R-:W-:Y:S01]  /*1cb0*/  FADD.FTZ R48, R48, R102 ;  /* 0x0000006630307221 */ /* 0x000fe20000010000 */
[----:B------:R-:W-:Y:S01]  /*1cc0*/  FFMA.FTZ R49, R103, R102, R50 ;  /* 0x0000006667317223 */ /* 0x000fe20000010032 */
[----:B------:R-:W-:-:S02]  /*1cd0*/  HADD2.F32 R44, -RZ, R47.H0_H0 ;  /* 0x2000002fff2c7230 */ /* 0x000fc40000004100 */
[----:B------:R-:W-:Y:S01]  /*1ce0*/  FADD.FTZ R4, R4, R45 ;  /* 0x0000002d04047221 */ /* 0x000fe20000010000 */
[----:B------:R-:W-:Y:S02]  /*1cf0*/  HADD2.F32 R47, -RZ, R116.H1_H1 ;  /* 0x30000074ff2f7230 */ /* 0x000fe40000004100 */
[----:B------:R-:W-:Y:S01]  /*1d00*/  FFMA.FTZ R24, R103, R45, R24 ;  /* 0x0000002d67187223 */ /* 0x000fe20000010018 */
[----:B------:R-:W-:Y:S01]  /*1d10*/  FADD.FTZ R45, R48, R105 ;  /* 0x00000069302d7221 */ /* 0x000fe20000010000 */
[----:B------:R-:W-:Y:S01]  /*1d20*/  FFMA.FTZ R46, R104, R105, R49 ;  /* 0x00000069682e7223 */ /* 0x000fe20000010031 */
[----:B------:R-:W-:Y:S01]  /*1d30*/  FMUL.FTZ R110, R110, UR31 ;  /* 0x0000001f6e6e7c20 */ /* 0x000fe20008410000 */
[----:B------:R-:W-:Y:S01]  /*1d40*/  FMUL.FTZ R108, R47, R44 ;  /* 0x0000002c2f6c7220 */ /* 0x000fe20000410000 */
[----:B------:R-:W-:Y:S01]  /*1d50*/  FADD.FTZ R45, R45, R106 ;  /* 0x0000006a2d2d7221 */ /* 0x000fe20000010000 */
[----:B------:R-:W-:Y:S01]  /*1d60*/  FFMA.FTZ R47, R107, R106, R46 ;  /* 0x0000006a6b2f7223 */ /* 0x000fe2000001002e */
[----:B------:R-:W-:Y:S01]  /*1d70*/  FADD.FTZ R7, R7, R44 ;  /* 0x0000002c07077221 */ /* 0x000fe20000010000 */
[C---:B------:R-:W-:Y:S01]  /*1d80*/  FFMA.FTZ R27, R110.reuse, R44, R27 ;  /* 0x0000002c6e1b7223 */ /* 0x040fe2000001001b */
[----:B------:R-:W-:Y:S01]  /*1d90*/  FADD.FTZ R48, R45, R108 ;  /* 0x0000006c2d307221 */ /* 0x000fe20000010000 */
[----:B------:R-:W-:Y:S01]  /*1da0*/  FFMA.FTZ R50, R110, R108, R47 ;  /* 0x0000006c6e327223 */ /* 0x000fe2000001002f */
[----:B0-----:R-:W-:Y:S06]  /*1db0*/  BRA `(.L_x_1251) ;  /* 0x0000000000887947 */ /* 0x001fec0003800000 */
.L_x_1242:
[----:B------:R-:W0:Y:S01]  /*1dc0*/  S2R R62, SR_TID.X ;  /* 0x00000000003e7919 */ /* 0x000e220000002100 */
[----:B------:R-:W-:Y:S02]  /*1dd0*/  UIMAD UR7, UR26, UR6, URZ ;  /* 0x000000061a0772a4 */ /* 0x000fe4000f8e02ff */
        /* <DEDUP_REMOVED lines=8> */
[----:B------:R-:W-:Y:S02]  /*1e60*/  ISETP.GE.U32.AND P1, PT, R2, 0x100, PT ;  /* 0x000001000200780c */ /* 0x000fe40003f26070 */
[----:B------:R-:W-:-:S09]  /*1e70*/  MOV R44, R0 ;  /* 0x00000000002c7202 */ /* 0x000fd20000000f00 */
[----:B------:R-:W0:Y:S01]  /*1e80*/  @P0 LDC.64 R118, c[0x0][0x438] ;  /* 0x00010e00ff760b82 */ /* 0x000e220000000a00 */
[----:B------:R-:W-:-:S07]  /*1e90*/  ISETP.GE.U32.AND P2, PT, R2, 0x180, PT ;  /* 0x000001800200780c */ /* 0x000fce0003f46070 */
[----:B------:R-:W1:Y:S01]  /*1ea0*/  @P1 LDC.64 R46, c[0x0][0x438] ;  /* 0x00010e00ff2e1b82 */ /* 0x000e620000000a00 */
[----:B------:R-:W-:-:S07]  /*1eb0*/  ISETP.GE.U32.AND P3, PT, R2, 0x280, PT ;  /* 0x000002800200780c */ /* 0x000fce0003f66070 */
[----:B------:R-:W2:Y:S01]  /*1ec0*/  @P2 LDC.64 R120, c[0x0][0x438] ;  /* 0x00010e00ff782b82 */ /* 0x000ea20000000a00 */
[C---:B0-----:R-:W-:Y:S01]  /*1ed0*/  @P0 IMAD.WIDE.U32 R122, R44.reuse, 0x8, R118 ;  /* 0x000000082c7a0825 */ /* 0x041fe200078e0076 */
[----:B------:R-:W-:-:S04]  /*1ee0*/  @P0 IADD3 R44, PT, PT, R44, 0x80, RZ ;  /* 0x000000802c2c0810 */ /* 0x000fc80007ffe0ff */
[----:B------:R0:W5:Y:S01]  /*1ef0*/  @P0 LDG.E.64 R52, desc[UR16][R122.64] ;  /* 0x000000107a340981 */ /* 0x000162000c1e1b00 */
[----:B------:R-:W-:Y:S01]  /*1f00*/  ISETP.GE.U32.AND P0, PT, R2, 0x200, PT ;  /* 0x000002000200780c */ /* 0x000fe20003f06070 */
[C---:B-1----:R-:W-:Y:S02]  /*1f10*/  @P1 IMAD.WIDE.U32 R124, R44.reuse, 0x8, R46 ;  /* 0x000000082c7c1825 */ /* 0x042fe400078e002e */
[----:B------:R-:W1:Y:S10]  /*1f20*/  @P3 LDC.64 R46, c[0x0][0x438] ;  /* 0x00010e00ff2e3b82 */ /* 0x000e740000000a00 */
[----:B------:R-:W3:Y:S01]  /*1f30*/  @P0 LDC.64 R118, c[0x0][0x438] ;  /* 0x00010e00ff760b82 */ /* 0x000ee20000000a00 */
[----:B------:R-:W-:Y:S01]  /*1f40*/  @P1 IADD3 R44, PT, PT, R44, 0x80, RZ ;  /* 0x000000802c2c1810 */ /* 0x000fe20007ffe0ff */
[----:B------:R0:W5:Y:S04]  /*1f50*/  @P1 LDG.E.64 R54, desc[UR16][R124.64] ;  /* 0x000000107c361981 */ /* 0x000168000c1e1b00 */
[C---:B--2---:R-:W-:Y:S01]  /*1f60*/  @P2 IMAD.WIDE.U32 R120, R44.reuse, 0x8, R120 ;  /* 0x000000082c782825 */ /* 0x044fe200078e0078 */
[----:B------:R-:W-:-:S04]  /*1f70*/  @P2 IADD3 R44, PT, PT, R44, 0x80, RZ ;  /* 0x000000802c2c2810 */ /* 0x000fc80007ffe0ff */
[----:B------:R0:W5:Y:S01]  /*1f80*/  @P2 LDG.E.64 R56, desc[UR16][R120.64] ;  /* 0x0000001078382981 */ /* 0x000162000c1e1b00 */
[C---:B---3--:R-:W-:Y:S01]  /*1f90*/  @P0 IMAD.WIDE.U32 R118, R44.reuse, 0x8, R118 ;  /* 0x000000082c760825 */ /* 0x048fe200078e0076 */
[----:B------:R-:W-:-:S04]  /*1fa0*/  @P0 IADD3 R44, PT, PT, R44, 0x80, RZ ;  /* 0x000000802c2c0810 */ /* 0x000fc80007ffe0ff */
[----:B------:R0:W5:Y:S01]  /*1fb0*/  @P0 LDG.E.64 R58, desc[UR16][R118.64] ;  /* 0x00000010763a0981 */ /* 0x000162000c1e1b00 */
[----:B-1----:R-:W-:-:S05]  /*1fc0*/  @P3 IMAD.WIDE.U32 R46, R44, 0x8, R46 ;  /* 0x000000082c2e3825 */ /* 0x002fca00078e002e */
[----:B------:R0:W5:Y:S02]  /*1fd0*/  @P3 LDG.E.64 R60, desc[UR16][R46.64] ;  /* 0x000000102e3c3981 */ /* 0x000164000c1e1b00 */
.L_x_1251:
[----:B----4-:R-:W-:Y:S05]  /*1fe0*/  BSYNC.RECONVERGENT B0 ;  /* 0x0000000000007941 */ /* 0x010fea0003800200 */
.L_x_1241:
        /* <DEDUP_REMOVED lines=31> */
.L_x_1253:
[----:B------:R-:W-:Y:S05]  /*21e0*/  BSYNC.RECONVERGENT B0 ;  /* 0x0000000000007941 */ /* 0x000fea0003800200 */
.L_x_1252:
        /* <DEDUP_REMOVED lines=20> */
[----:B------:R-:W-:-:S03]  /*2330*/  FADD.FTZ R44, RZ, R45 ;  /* 0x0000002dff2c7221 */ /* 0x000fc60000010000 */
[----:B------:R-:W-:Y:S01]  /*2340*/  FADD.FTZ R115, R46, R115 ;  /* 0x000000732e737221 */ /* 0x000fe20000010000 */
[----:B------:R-:W-:Y:S01]  /*2350*/  FADD.FTZ R44, R47, R44 ;  /* 0x0000002c2f2c7221 */ /* 0x000fe20000010000 */
[----:B------:R-:W-:Y:S02]  /*2360*/  MOV R47, UR8 ;  /* 0x00000008002f7c02 */ /* 0x000fe40008000f00 */
[----:B-1----:R-:W-:Y:S01]  /*2370*/  FADD.FTZ R115, R115, R48 ;  /* 0x0000003073737221 */ /* 0x002fe20000010000 */
[----:B------:R-:W-:-:S03]  /*2380*/  FADD.FTZ R44, R44, R49 ;  /* 0x000000312c2c7221 */ /* 0x000fc60000010000 */
[----:B------:R-:W-:Y:S01]  /*2390*/  FADD.FTZ R45, R50, R115 ;  /* 0x00000073322d7221 */ /* 0x000fe20000010000 */
[----:B------:R-:W-:-:S03]  /*23a0*/  FADD.FTZ R44, R51, R44 ;  /* 0x0000002c332c7221 */ /* 0x000fc60000010000 */
[----:B------:R-:W-:Y:S01]  /*23b0*/  FMUL.FTZ R45, R45, UR29 ;  /* 0x0000001d2d2d7c20 */ /* 0x000fe20008410000 */
[----:B------:R-:W-:-:S04]  /*23c0*/  FMUL.FTZ R44, R44, UR29 ;  /* 0x0000001d2c2c7c20 */ /* 0x000fc80008410000 */
[----:B------:R-:W-:Y:S02]  /*23d0*/  FSEL R45, R45, RZ, !P2 ;  /* 0x000000ff2d2d7208 */ /* 0x000fe40005000000 */
[----:B------:R-:W-:Y:S01]  /*23e0*/  R2UR UR7, R44 ;  /* 0x000000002c0772ca */ /* 0x000fe200000e0000 */
[----:B------:R-:W-:Y:S01]  /*23f0*/  HFMA2 R44, -RZ, RZ, 0, 0 ;  /* 0x00000000ff2c7431 */ /* 0x000fe200000001ff */
[----:B------:R-:W-:Y:S01]  /*2400*/  @P1 LEA.HI.SX32 R44, R47, R62, 0x1e ;  /* 0x0000003e2f2c1211 */ /* 0x000fe200078ff2ff */
[----:B------:R-:W-:-:S12]  /*2410*/  @!P0 BRA `(.L_x_1255) ;  /* 0x0000000800f88947 */ /* 0x000fd80003800000 */
        /* <DEDUP_REMOVED lines=13> */
[----:B------:R-:W-:-:S04]  /*24f0*/  F2FP.F16.F32.PACK_AB R47, RZ, R47 ;  /* 0x0000002fff2f723e */ /* 0x000fc800000000ff */
[----:B------:R-:W-:-:S07]  /*2500*/  PRMT R63, R47, 0x7610, R63 ;  /* 0x000076102f3f7816 */ /* 0x000fce000000003f */
.L_x_1258:
        /* <DEDUP_REMOVED lines=9> */
.L_x_1259:
        /* <DEDUP_REMOVED lines=9> */
.L_x_1260:
        /* <DEDUP_REMOVED lines=8> */
[----:B------:R-:W-:Y:S01]  /*26b0*/  PRMT R66, R46, 0x7610, R66 ;  /* 0x000076102e427816 */ /* 0x000fe20000000042 */
[----:B------:R-:W-:Y:S06]  /*26c0*/  BRA `(.L_x_1261) ;  /* 0x0000000400f47947 */ /* 0x000fec0003800000 */
.L_x_1257:
[----:B------:R-:W0:Y:S01]  /*26d0*/  @UP3 LDCU UR8, c[0x0][0x40c] ;  /* 0x00008180ff0837ac */ /* 0x000e220008000800 */
[--C-:B------:R-:W-:Y:S01]  /*26e0*/  FFMA.FTZ R47, R3, UR7, R45.reuse ;  /* 0x00000007032f7c23 */ /* 0x100fe2000801002d */
[----:B------:R-:W-:Y:S01]  /*26f0*/  ISETP.LT.AND P2, PT, RZ, UR30, PT ;  /* 0x0000001eff007c0c */ /* 0x000fe2000bf41270 */
[----:B------:R-:W-:Y:S01]  /*2700*/  FFMA.FTZ R49, R87, UR7, R45 ;  /* 0x0000000757317c23 */ /* 0x000fe2000801002d */
[----:B------:R-:W1:Y:S01]  /*2710*/  @UP3 LDCU UR10, c[0x0][0x40c] ;  /* 0x00008180ff0a37ac */ /* 0x000e620008000800 */
[----:B------:R-:W-:Y:S01]  /*2720*/  FADD.FTZ R47, R84, -R47 ;  /* 0x8000002f542f7221 */ /* 0x000fe20000010000 */
[----:B------:R-:W-:Y:S01]  /*2730*/  FFMA.FTZ R46, R82, UR7, R45 ;  /* 0x00000007522e7c23 */ /* 0x000fe2000801002d */
[----:B------:R-:W-:Y:S01]  /*2740*/  FADD.FTZ R49, R86, -R49 ;  /* 0x8000003156317221 */ /* 0x000fe20000010000 */
[----:B------:R-:W2:Y:S01]  /*2750*/  @UP3 LDCU UR9, c[0x0][0x40c] ;  /* 0x00008180ff0937ac */ /* 0x000ea20008000800 */
[----:B------:R-:W-:Y:S01]  /*2760*/  FMUL.FTZ R47, R47, UR31 ;  /* 0x0000001f2f2f7c20 */ /* 0x000fe20008410000 */
[----:B------:R-:W-:Y:S01]  /*2770*/  FFMA.FTZ R118, R88, UR7, R45 ;  /* 0x0000000758767c23 */ /* 0x000fe2000801002d */
[----:B------:R-:W-:-:S03]  /*2780*/  FMUL.FTZ R48, R49, UR31 ;  /* 0x0000001f31307c20 */ /* 0x000fc60008410000 */
[----:B------:R-:W-:Y:S01]  /*2790*/  FSEL R50, R47, RZ, P2 ;  /* 0x000000ff2f327208 */ /* 0x000fe20001000000 */
[----:B------:R-:W-:Y:S01]  /*27a0*/  FADD.FTZ R47, R85, -R46 ;  /* 0x8000002e552f7221 */ /* 0x000fe20000010000 */
[----:B------:R-:W-:-:S03]  /*27b0*/  FSEL R48, R48, RZ, P2 ;  /* 0x000000ff30307208 */ /* 0x000fc60001000000 */
[----:B0-----:R-:W-:Y:S01]  /*27c0*/  @P1 FMUL.FTZ R46, R50, UR8 ;  /* 0x00000008322e1c20 */ /* 0x001fe20008410000 */
[----:B------:R-:W-:Y:S01]  /*27d0*/  FMUL.FTZ R47, R47, UR31 ;  /* 0x0000001f2f2f7c20 */ /* 0x000fe20008410000 */
[----:B------:R-:W-:-:S03]  /*27e0*/  F2FP.F16.F32.PACK_AB R50, RZ, R50 ;  /* 0x00000032ff32723e */ /* 0x000fc600000000ff */
[----:B------:R-:W-:Y:S02]  /*27f0*/  @P1 F2FP.F16.F32.PACK_AB R46, RZ, R46 ;  /* 0x0000002eff2e123e */ /* 0x000fe400000000ff */
[----:B------:R-:W-:Y:S01]  /*2800*/  FSEL R49, R47, RZ, P2 ;  /* 0x000000ff2f317208 */ /* 0x000fe20001000000 */
[----:B------:R-:W-:Y:S01]  /*2810*/  FADD.FTZ R47, R89, -R118 ;  /* 0x80000076592f7221 */ /* 0x000fe20000010000 */
[----:B------:R-:W-:Y:S01]  /*2820*/  @P1 PRMT R63, R46, 0x7610, R63 ;  /* 0x000076102e3f1816 */ /* 0x000fe2000000003f */
[----:B-1----:R-:W-:Y:S01]  /*2830*/  @P1 FMUL.FTZ R46, R48, UR10 ;  /* 0x0000000a302e1c20 */ /* 0x002fe20008410000 */
[----:B------:R-:W-:Y:S01]  /*2840*/  F2FP.F16.F32.PACK_AB R48, RZ, R48 ;  /* 0x00000030ff30723e */ /* 0x000fe200000000ff */
[----:B------:R-:W-:Y:S01]  /*2850*/  FMUL.FTZ R47, R47, UR31 ;  /* 0x0000001f2f2f7c20 */ /* 0x000fe20008410000 */
[----:B--2---:R-:W-:Y:S01]  /*2860*/  @P1 FMUL.FTZ R51, R49, UR9 ;  /* 0x0000000931331c20 */ /* 0x004fe20008410000 */
[----:B------:R-:W-:Y:S02]  /*2870*/  F2FP.F16.F32.PACK_AB R49, RZ, R49 ;  /* 0x00000031ff31723e */ /* 0x000fe400000000ff */
[----:B------:R-:W-:-:S02]  /*2880*/  @P1 F2FP.F16.F32.PACK_AB R46, RZ, R46 ;  /* 0x0000002eff2e123e */ /* 0x000fc400000000ff */
[----:B------:R-:W-:Y:S02]  /*2890*/  @P1 F2FP.F16.F32.PACK_AB R51, RZ, R51 ;  /* 0x00000033ff33123e */ /* 0x000fe400000000ff */
[----:B------:R-:W-:Y:S02]  /*28a0*/  @P1 PRMT R65, R46, 0x7610, R65 ;  /* 0x000076102e411816 */ /* 0x000fe40000000041 */
[----:B------:R-:W-:Y:S02]  /*28b0*/  FSEL R46, R47, RZ, P2 ;  /* 0x000000ff2f2e7208 */ /* 0x000fe40001000000 */
[----:B------:R-:W-:Y:S02]  /*28c0*/  @P1 PRMT R64, R51, 0x7610, R64 ;  /* 0x0000761033401816 */ /* 0x000fe40000000040 */
[----:B------:R-:W-:Y:S02]  /*28d0*/  F2FP.F16.F32.PACK_AB R47, RZ, R46 ;  /* 0x0000002eff2f723e */ /* 0x000fe400000000ff */
[----:B------:R-:W-:-:S02]  /*28e0*/  PRMT R67, R50, 0x7610, R67 ;  /* 0x0000761032437816 */ /* 0x000fc40000000043 */
[----:B------:R-:W-:Y:S02]  /*28f0*/  PRMT R68, R49, 0x7610, R68 ;  /* 0x0000761031447816 */ /* 0x000fe40000000044 */
[----:B------:R-:W-:Y:S02]  /*2900*/  PRMT R69, R48, 0x7610, R69 ;  /* 0x0000761030457816 */ /* 0x000fe40000000045 */
[----:B------:R-:W-:Y:S01]  /*2910*/  PRMT R70, R47, 0x7610, R70 ;  /* 0x000076102f467816 */ /* 0x000fe20000000046 */
[----:B------:R-:W-:Y:S06]  /*2920*/  BRA.U !UP3, `(.L_x_1261) ;  /* 0x000000050b5c7547 */ /* 0x000fec000b800000 */
[----:B------:R-:W-:-:S05]  /*2930*/  FMUL.FTZ R46, R46, UR27 ;  /* 0x0000001b2e2e7c20 */ /* 0x000fca0008410000 */
[----:B------:R-:W-:-:S04]  /*2940*/  F2FP.F16.F32.PACK_AB R46, RZ, R46 ;  /* 0x0000002eff2e723e */ /* 0x000fc800000000ff */
[----:B------:R-:W-:Y:S01]  /*2950*/  PRMT R66, R46, 0x7610, R66 ;  /* 0x000076102e427816 */ /* 0x000fe20000000042 */
[----:B------:R-:W-:Y:S06]  /*2960*/  BRA `(.L_x_1261) ;  /* 0x00000004004c7947 */ /* 0x000fec0003800000 */
.L_x_1256:
[----:B------:R-:W-:-:S04]  /*2970*/  UISETP.NE.U32.AND UP0, UPT, UR4, URZ, UPT ;  /* 0x000000ff0400728c */ /* 0x000fc8000bf05070 */
[----:B------:R-:W-:-:S09]  /*2980*/  UISETP.NE.AND.EX UP0, UPT, UR5, URZ, UPT, UP0 ;  /* 0x000000ff0500728c */ /* 0x000fd2000bf05300 */
[----:B------:R-:W-:Y:S05]  /*2990*/  BRA.U UP0, `(.L_x_1262) ;  /* 0x0000000100907547 */ /* 0x000fea000b800000 */
[----:B------:R-:W-:Y:S01]  /*29a0*/  ISETP.LT.AND P2, PT, RZ, UR30, PT ;  /* 0x0000001eff007c0c */ /* 0x000fe2000bf41270 */
[----:B-----5:R-:W-:Y:S01]  /*29b0*/  HADD2.F32 R46, -RZ, R52.H0_H0 ;  /* 0x20000034ff2e7230 */ /* 0x020fe20000004100 */
[----:B------:R-:W0:Y:S01]  /*29c0*/  @UP3 LDCU UR8, c[0x0][0x40c] ;  /* 0x00008180ff0837ac */ /* 0x000e220008000800 */
[----:B------:R-:W1:Y:S01]  /*29d0*/  @UP3 LDCU UR9, c[0x0][0x40c] ;  /* 0x00008180ff0937ac */ /* 0x000e620008000800 */
[----:B------:R-:W2:Y:S09]  /*29e0*/  @UP3 LDCU UR10, c[0x0][0x40c] ;  /* 0x00008180ff0a37ac */ /* 0x000eb20008000800 */
[--C-:B------:R-:W-:Y:S01]  /*29f0*/  @P2 FFMA.FTZ R47, R3, UR7, R45.reuse ;  /* 0x00000007032f2c23 */ /* 0x100fe2000801002d */
[--C-:B------:R-:W-:Y:S01]  /*2a00*/  @P2 FFMA.FTZ R48, R82, UR7, R45.reuse ;  /* 0x0000000752302c23 */ /* 0x100fe2000801002d */
[----:B------:R-:W-:-:S02]  /*2a10*/  @P2 FFMA.FTZ R49, R87, UR7, R45 ;  /* 0x0000000757312c23 */ /* 0x000fc4000801002d */
[----:B------:R-:W-:Y:S01]  /*2a20*/  @P2 FADD.FTZ R47, R84, -R47 ;  /* 0x8000002f542f2221 */ /* 0x000fe20000010000 */
[----:B------:R-:W-:Y:S01]  /*2a30*/  @P2 FADD.FTZ R48, R85, -R48 ;  /* 0x8000003055302221 */ /* 0x000fe20000010000 */
[----:B------:R-:W-:Y:S02]  /*2a40*/  @P2 FADD.FTZ R49, R86, -R49 ;  /* 0x8000003156312221 */ /* 0x000fe40000010000 */
[----:B------:R-:W-:Y:S01]  /*2a50*/  @P2 FFMA.FTZ R46, R47, UR31, R46 ;  /* 0x0000001f2f2e2c23 */ /* 0x000fe2000801002e */
[----:B------:R-:W-:-:S03]  /*2a60*/  SHF.R.U64 R47, R52, 0x10, R53 ;  /* 0x00000010342f7819 */ /* 0x000fc60000001235 */
[----:B0-----:R-:W-:Y:S02]  /*2a70*/  @P1 FMUL.FTZ R46, R46, UR8 ;  /* 0x000000082e2e1c20 */ /* 0x001fe40008410000 */
[----:B------:R-:W-:-:S03]  /*2a80*/  HADD2.F32 R47, -RZ, R47.H0_H0 ;  /* 0x2000002fff2f7230 */ /* 0x000fc60000004100 */
[----:B------:R-:W-:Y:S02]  /*2a90*/  @P1 F2FP.F16.F32.PACK_AB R46, RZ, R46 ;  /* 0x0000002eff2e123e */ /* 0x000fe400000000ff */
[----:B------:R-:W-:Y:S01]  /*2aa0*/  @P2 FFMA.FTZ R47, R48, UR31, R47 ;  /* 0x0000001f302f2c23 */ /* 0x000fe2000801002f */
[----:B------:R-:W-:Y:S01]  /*2ab0*/  HADD2.F32 R48, -RZ, R53.H0_H0 ;  /* 0x20000035ff307230 */ /* 0x000fe20000004100 */
[----:B------:R-:W-:Y:S02]  /*2ac0*/  @P1 PRMT R63, R46, 0x7610, R63 ;  /* 0x000076102e3f1816 */ /* 0x000fe4000000003f */
[----:B-1----:R-:W-:Y:S02]  /*2ad0*/  @P1 FMUL.FTZ R47, R47, UR9 ;  /* 0x000000092f2f1c20 */ /* 0x002fe40008410000 */
[----:B------:R-:W-:-:S03]  /*2ae0*/  @P2 FFMA.FTZ R48, R49, UR31, R48 ;  /* 0x0000001f31302c23 */ /* 0x000fc60008010030 */
[----:B------:R-:W-:Y:S01]  /*2af0*/  @P1 F2FP.F16.F32.PACK_AB R47, RZ, R47 ;  /* 0x0000002fff2f123e */ /* 0x000fe200000000ff */
[----:B--2---:R-:W-:-:S03]  /*2b00*/  @P1 FMUL.FTZ R48, R48, UR10 ;  /* 0x0000000a30301c20 */ /* 0x004fc60008410000 */
[----:B------:R-:W-:Y:S02]  /*2b10*/  @P1 PRMT R64, R47, 0x7610, R64 ;  /* 0x000076102f401816 */ /* 0x000fe40000000040 */
[----:B------:R-:W-:-:S04]  /*2b20*/  @P1 F2FP.F16.F32.PACK_AB R48, RZ, R48 ;  /* 0x00000030ff30123e */ /* 0x000fc800000000ff */
[----:B------:R-:W-:Y:S01]  /*2b30*/  @P1 PRMT R65, R48, 0x7610, R65 ;  /* 0x0000761030411816 */ /* 0x000fe20000000041 */
[----:B------:R-:W-:Y:S06]  /*2b40*/  BRA.U !UP3, `(.L_x_1261) ;  /* 0x000000010bd47547 */ /* 0x000fec000b800000 */
[----:B------:R-:W-:Y:S01]  /*2b50*/  SHF.R.U32.HI R46, RZ, 0x10, R53 ;  /* 0x00000010ff2e7819 */ /* 0x000fe20000011635 */
[----:B------:R-:W-:-:S04]  /*2b60*/  @P2 FFMA.FTZ R48, R88, UR7, R45 ;  /* 0x0000000758302c23 */ /* 0x000fc8000801002d */
[----:B------:R-:W-:Y:S02]  /*2b70*/  HADD2.F32 R46, -RZ, R46.H0_H0 ;  /* 0x2000002eff2e7230 */ /* 0x000fe40000004100 */
[----:B------:R-:W-:-:S04]  /*2b80*/  @P2 FADD.FTZ R47, R89, -R48 ;  /* 0x80000030592f2221 */ /* 0x000fc80000010000 */
[----:B------:R-:W-:-:S04]  /*2b90*/  @P2 FFMA.FTZ R46, R47, UR31, R46 ;  /* 0x0000001f2f2e2c23 */ /* 0x000fc8000801002e */
[----:B------:R-:W-:-:S05]  /*2ba0*/  FMUL.FTZ R46, R46, UR27 ;  /* 0x0000001b2e2e7c20 */ /* 0x000fca0008410000 */
[----:B------:R-:W-:-:S04]  /*2bb0*/  F2FP.F16.F32.PACK_AB R46, RZ, R46 ;  /* 0x0000002eff2e723e */ /* 0x000fc800000000ff */
[----:B------:R-:W-:Y:S01]  /*2bc0*/  PRMT R66, R46, 0x7610, R66 ;  /* 0x000076102e427816 */ /* 0x000fe20000000042 */
[----:B------:R-:W-:Y:S06]  /*2bd0*/  BRA `(.L_x_1261) ;  /* 0x0000000000b07947 */ /* 0x000fec0003800000 */
.L_x_1262:
[----:B------:R-:W-:Y:S01]  /*2be0*/  PLOP3.LUT P3, PT, PT, PT, UP2, 0x80, 0x8 ;  /* 0x000000000008781c */ /* 0x000fe20003f6f028 */
[----:B------:R-:W0:Y:S01]  /*2bf0*/  @UP3 LDCU UR8, c[0x0][0x40c] ;  /* 0x00008180ff0837ac */ /* 0x000e220008000800 */
[----:B------:R-:W-:Y:S01]  /*2c00*/  ISETP.LT.AND P2, PT, RZ, UR30, PT ;  /* 0x0000001eff007c0c */ /* 0x000fe2000bf41270 */
[----:B-----5:R-:W-:Y:S01]  /*2c10*/  HADD2.F32 R117, -RZ, R52.H0_H0 ;  /* 0x20000034ff757230 */ /* 0x020fe20000004100 */
[----:B------:R-:W-:Y:S01]  /*2c20*/  SHF.R.U64 R115, R52, 0x10, R53 ;  /* 0x0000001034737819 */ /* 0x000fe20000001235 */
[----:B------:R-:W1:Y:S04]  /*2c30*/  @UP3 LDCU UR9, c[0x0][0x40c] ;  /* 0x00008180ff0937ac */ /* 0x000e680008000800 */
[----:B------:R-:W-:Y:S01]  /*2c40*/  HADD2.F32 R115, -RZ, R115.H0_H0 ;  /* 0x20000073ff737230 */ /* 0x000fe20000004100 */
[----:B------:R-:W2:Y:S03]  /*2c50*/  @UP3 LDCU UR10, c[0x0][0x40c] ;  /* 0x00008180ff0a37ac */ /* 0x000ea60008000800 */
[--C-:B------:R-:W-:Y:S01]  /*2c60*/  @P3 FFMA.FTZ R47, R3, UR7, R45.reuse ;  /* 0x00000007032f3c23 */ /* 0x100fe2000801002d */
[----:B------:R-:W3:Y:S01]  /*2c70*/  @UP3 LDCU UR11, c[0x0][0x40c] ;  /* 0x00008180ff0b37ac */ /* 0x000ee20008000800 */
[----:B------:R-:W-:-:S02]  /*2c80*/  @P2 FFMA.FTZ R48, R82, UR7, R45 ;  /* 0x0000000752302c23 */ /* 0x000fc4000801002d */
[----:B------:R-:W-:Y:S01]  /*2c90*/  @P3 FADD.FTZ R46, R84, -R47 ;  /* 0x8000002f542e3221 */ /* 0x000fe20000010000 */
[----:B------:R-:W-:Y:S01]  /*2ca0*/  @P2 FFMA.FTZ R47, R87, UR7, R45 ;  /* 0x00000007572f2c23 */ /* 0x000fe2000801002d */
[----:B------:R-:W-:Y:S02]  /*2cb0*/  @P2 FADD.FTZ R48, R85, -R48 ;  /* 0x8000003055302221 */ /* 0x000fe40000010000 */
[----:B------:R-:W-:Y:S01]  /*2cc0*/  @P3 FFMA.FTZ R117, R46, UR31, R117 ;  /* 0x0000001f2e753c23 */ /* 0x000fe20008010075 */
[----:B------:R-:W-:Y:S01]  /*2cd0*/  SHF.R.U32.HI R46, RZ, 0x10, R53 ;  /* 0x00000010ff2e7819 */ /* 0x000fe20000011635 */
[----:B------:R-:W-:Y:S01]  /*2ce0*/  @P2 FFMA.FTZ R115, R48, UR31, R115 ;  /* 0x0000001f30732c23 */ /* 0x000fe20008010073 */
[----:B------:R-:W-:Y:S01]  /*2cf0*/  @P2 FFMA.FTZ R48, R88, UR7, R45 ;  /* 0x0000000758302c23 */ /* 0x000fe2000801002d */
[----:B------:R-:W-:Y:S01]  /*2d00*/  @P2 FADD.FTZ R50, R86, -R47 ;  /* 0x8000002f56322221 */ /* 0x000fe20000010000 */
[----:B------:R-:W-:Y:S02]  /*2d10*/  HADD2.F32 R47, -RZ, R53.H0_H0 ;  /* 0x20000035ff2f7230 */ /* 0x000fe40000004100 */
[----:B------:R-:W-:-:S02]  /*2d20*/  HADD2.F32 R46, -RZ, R46.H0_H0 ;  /* 0x2000002eff2e7230 */ /* 0x000fc40000004100 */
[----:B------:R-:W-:Y:S01]  /*2d30*/  @P2 FADD.FTZ R49, R89, -R48 ;  /* 0x8000003059312221 */ /* 0x000fe20000010000 */
[----:B0-----:R-:W-:Y:S01]  /*2d40*/  @P1 FMUL.FTZ R48, R117, UR8 ;  /* 0x0000000875301c20 */ /* 0x001fe20008410000 */
[----:B------:R-:W-:Y:S02]  /*2d50*/  @P2 FFMA.FTZ R47, R50, UR31, R47 ;  /* 0x0000001f322f2c23 */ /* 0x000fe4000801002f */
[----:B------:R-:W-:Y:S01]  /*2d60*/  @P2 FFMA.FTZ R46, R49, UR31, R46 ;  /* 0x0000001f312e2c23 */ /* 0x000fe2000801002e */
[----:B-1----:R-:W-:Y:S01]  /*2d70*/  @P1 FMUL.FTZ R49, R115, UR9 ;  /* 0x0000000973311c20 */ /* 0x002fe20008410000 */
[----:B------:R-:W-:Y:S01]  /*2d80*/  @P1 F2FP.F16.F32.PACK_AB R48, RZ, R48 ;  /* 0x00000030ff30123e */ /* 0x000fe200000000ff */
[----:B--2---:R-:W-:Y:S01]  /*2d90*/  @P1 FMUL.FTZ R50, R47, UR10 ;  /* 0x0000000a2f321c20 */ /* 0x004fe20008410000 */
[----:B---3--:R-:W-:Y:S01]  /*2da0*/  @P1 FMUL.FTZ R51, R46, UR11 ;  /* 0x0000000b2e331c20 */ /* 0x008fe20008410000 */
[----:B------:R-:W-:Y:S02]  /*2db0*/  F2FP.F16.F32.PACK_AB R47, RZ, R47 ;  /* 0x0000002fff2f723e */ /* 0x000fe400000000ff */
[----:B------:R-:W-:-:S02]  /*2dc0*/  @P1 F2FP.F16.F32.PACK_AB R49, RZ, R49 ;  /* 0x00000031ff31123e */ /* 0x000fc400000000ff */
[----:B------:R-:W-:Y:S02]  /*2dd0*/  @P1 PRMT R63, R48, 0x7610, R63 ;  /* 0x00007610303f1816 */ /* 0x000fe4000000003f */
[----:B------:R-:W-:Y:S02]  /*2de0*/  @P1 PRMT R64, R49, 0x7610, R64 ;  /* 0x0000761031401816 */ /* 0x000fe40000000040 */
[----:B------:R-:W-:Y:S02]  /*2df0*/  @P1 F2FP.F16.F32.PACK_AB R50, RZ, R50 ;  /* 0x00000032ff32123e */ /* 0x000fe400000000ff */
[----:B------:R-:W-:Y:S02]  /*2e00*/  @P1 F2FP.F16.F32.PACK_AB R51, RZ, R51 ;  /* 0x00000033ff33123e */ /* 0x000fe400000000ff */
[----:B------:R-:W-:Y:S02]  /*2e10*/  F2FP.F16.F32.PACK_AB R49, RZ, R117 ;  /* 0x00000075ff31723e */ /* 0x000fe400000000ff */
[----:B------:R-:W-:-:S02]  /*2e20*/  F2FP.F16.F32.PACK_AB R48, RZ, R115 ;  /* 0x00000073ff30723e */ /* 0x000fc400000000ff */
[----:B------:R-:W-:Y:S02]  /*2e30*/  F2FP.F16.F32.PACK_AB R46, RZ, R46 ;  /* 0x0000002eff2e723e */ /* 0x000fe400000000ff */
[----:B------:R-:W-:Y:S02]  /*2e40*/  @P1 PRMT R65, R50, 0x7610, R65 ;  /* 0x0000761032411816 */ /* 0x000fe40000000041 */
[----:B------:R-:W-:Y:S02]  /*2e50*/  @P1 PRMT R66, R51, 0x7610, R66 ;  /* 0x0000761033421816 */ /* 0x000fe40000000042 */
[----:B------:R-:W-:Y:S02]  /*2e60*/  PRMT R67, R49, 0x7610, R67 ;  /* 0x0000761031437816 */ /* 0x000fe40000000043 */
[----:B------:R-:W-:Y:S02]  /*2e70*/  PRMT R68, R48, 0x7610, R68 ;  /* 0x0000761030447816 */ /* 0x000fe40000000044 */
[----:B------:R-:W-:-:S02]  /*2e80*/  PRMT R69, R47, 0x7610, R69 ;  /* 0x000076102f457816 */ /* 0x000fc40000000045 */
[----:B------:R-:W-:-:S07]  /*2e90*/  PRMT R70, R46, 0x7610, R70 ;  /* 0x000076102e467816 */ /* 0x000fce0000000046 */
.L_x_1261:
[----:B------:R-:W-:-:S04]  /*2ea0*/  UISETP.NE.U32.AND UP0, UPT, UR4, URZ, UPT ;  /* 0x000000ff0400728c */ /* 0x000fc8000bf05070 */
[----:B------:R-:W-:-:S09]  /*2eb0*/  UISETP.NE.AND.EX UP0, UPT, UR5, URZ, UPT, UP0 ;  /* 0x000000ff0500728c */ /* 0x000fd2000bf05300 */
[----:B------:R-:W-:Y:S05]  /*2ec0*/  BRA.U !UP0, `(.L_x_1263) ;  /* 0x0000000108207547 */ /* 0x000fea000b800000 */
[----:B------:R-:W0:Y:S01]  /*2ed0*/  LDC.64 R48, c[0x0][0x478] ;  /* 0x00011e00ff307b82 */ /* 0x000e220000000a00 */
[----:B------:R-:W-:-:S05]  /*2ee0*/  LOP3.LUT R46, R68, 0xffff, RZ, 0xc0, !PT ;  /* 0x0000ffff442e7812 */ /* 0x000fca00078ec0ff */
[----:B------:R-:W-:Y:S01]  /*2ef0*/  IMAD.WIDE.U32 R50, R46, 0x10000, RZ ;  /* 0x000100002e327825 */ /* 0x000fe200078e00ff */
[----:B------:R-:W-:-:S04]  /*2f00*/  PRMT R46, R69, 0x5410, R70 ;  /* 0x00005410452e7816 */ /* 0x000fc80000000046 */
[----:B------:R-:W-:Y:S02]  /*2f10*/  LOP3.LUT R47, R46, R51, RZ, 0xfc, !PT ;  /* 0x000000332e2f7212 */ /* 0x000fe400078efcff */
[----:B------:R-:W-:Y:S01]  /*2f20*/  LOP3.LUT R46, R50, 0xffff, R67, 0xf8, !PT ;  /* 0x0000ffff322e7812 */ /* 0x000fe200078ef843 */
[----:B0-----:R-:W-:-:S05]  /*2f30*/  IMAD.WIDE.U32 R48, R0, 0x8, R48 ;  /* 0x0000000800307825 */ /* 0x001fca00078e0030 */
[----:B------:R0:W-:Y:S02]  /*2f40*/  STG.E.64 desc[UR16][R48.64], R46 ;  /* 0x0000002e30007986 */ /* 0x0001e4000c101b10 */
.L_x_1263:
[----:B------:R-:W-:Y:S05]  /*2f50*/  BRA.U !UP3, `(.L_x_1264) ;  /* 0x000000010b207547 */ /* 0x000fea000b800000 */
[----:B0-----:R-:W0:Y:S01]  /*2f60*/  LDC.64 R48, c[0x0][0x468] ;  /* 0x00011a00ff307b82 */ /* 0x001e220000000a00 */
[----:B------:R-:W-:-:S05]  /*2f70*/  LOP3.LUT R46, R64, 0xffff, RZ, 0xc0, !PT ;  /* 0x0000ffff402e7812 */ /* 0x000fca00078ec0ff */
[----:B------:R-:W-:Y:S01]  /*2f80*/  IMAD.WIDE.U32 R50, R46, 0x10000, RZ ;  /* 0x000100002e327825 */ /* 0x000fe200078e00ff */
[----:B------:R-:W-:-:S04]  /*2f90*/  PRMT R46, R65, 0x5410, R66 ;  /* 0x00005410412e7816 */ /* 0x000fc80000000042 */
[----:B------:R-:W-:Y:S02]  /*2fa0*/  LOP3.LUT R47, R46, R51, RZ, 0xfc, !PT ;  /* 0x000000332e2f7212 */ /* 0x000fe400078efcff */
[----:B------:R-:W-:Y:S01]  /*2fb0*/  LOP3.LUT R46, R50, 0xffff, R63, 0xf8, !PT ;  /* 0x0000ffff322e7812 */ /* 0x000fe200078ef83f */
[----:B0-----:R-:W-:-:S05]  /*2fc0*/  IMAD.WIDE.U32 R48, R44, 0x8, R48 ;  /* 0x000000082c307825 */ /* 0x001fca00078e0030 */
[----:B------:R1:W-:Y:S02]  /*2fd0*/  STG.E.64 desc[UR16][R48.64], R46 ;  /* 0x0000002e30007986 */ /* 0x0003e4000c101b10 */
.L_x_1264:
[----:B------:R-:W-:Y:S02]  /*2fe0*/  IADD3 R0, PT, PT, R0, 0x80, RZ ;  /* 0x0000008000007810 */ /* 0x000fe40007ffe0ff */
[----:B------:R-:W-:-:S07]  /*2ff0*/  IADD3 R44, PT, PT, R44, 0x80, RZ ;  /* 0x000000802c2c7810 */ /* 0x000fce0007ffe0ff */
.L_x_1255:
[----:B------:R-:W-:Y:S05]  /*3000*/  BSYNC.RECONVERGENT B0 ;  /* 0x0000000000007941 */ /* 0x000fea0003800200 */
.L_x_1254:
        /* <DEDUP_REMOVED lines=11> */
[----:B-----5:R-:W-:Y:S01]  /*30c0*/  HADD2.F32 R115, -RZ, R54.H0_H0 ;  /* 0x20000036ff737230 */ /* 0x020fe20000004100 */
[--C-:B01----:R-:W-:Y:S01]  /*30d0*/  SHF.R.U64 R49, R54, 0x10, R55.reuse ;  /* 0x0000001036317819 */ /* 0x103fe20000001237 */
[----:B------:R-:W0:Y:S01]  /*30e0*/  @UP3 LDCU UR9, c[0x0][0x40c] ;  /* 0x00008180ff0937ac */ /* 0x000e220008000800 */
[----:B------:R-:W-:-:S03]  /*30f0*/  SHF.R.U32.HI R48, RZ, 0x10, R55 ;  /* 0x00000010ff307819 */ /* 0x000fc60000011637 */
[----:B------:R-:W-:Y:S01]  /*3100*/  HADD2.F32 R49, -RZ, R49.H0_H0 ;  /* 0x20000031ff317230 */ /* 0x000fe20000004100 */
[----:B------:R-:W1:Y:S04]  /*3110*/  @UP3 LDCU UR10, c[0x0][0x40c] ;  /* 0x00008180ff0a37ac */ /* 0x000e680008000800 */
[--C-:B------:R-:W-:Y:S01]  /*3120*/  @P3 FFMA.FTZ R46, R83, UR7, R45.reuse ;  /* 0x00000007532e3c23 */ /* 0x100fe2000801002d */
[--C-:B------:R-:W-:Y:S01]  /*3130*/  @P3 FFMA.FTZ R47, R80, UR7, R45.reuse ;  /* 0x00000007502f3c23 */ /* 0x100fe2000801002d */
[----:B------:R-:W-:Y:S02]  /*3140*/  @P3 FFMA.FTZ R50, R92, UR7, R45 ;  /* 0x000000075c323c23 */ /* 0x000fe4000801002d */
[----:B------:R-:W-:Y:S02]  /*3150*/  @P3 FADD.FTZ R46, R81, -R46 ;  /* 0x8000002e512e3221 */ /* 0x000fe40000010000 */
[----:B------:R-:W-:-:S02]  /*3160*/  @P3 FADD.FTZ R51, R93, -R50 ;  /* 0x800000325d333221 */ /* 0x000fc40000010000 */
[----:B------:R-:W-:Y:S01]  /*3170*/  @P3 FFMA.FTZ R115, R46, UR31, R115 ;  /* 0x0000001f2e733c23 */ /* 0x000fe20008010073 */
[----:B------:R-:W-:Y:S01]  /*3180*/  @P3 FADD.FTZ R46, R78, -R47 ;  /* 0x8000002f4e2e3221 */ /* 0x000fe20000010000 */
[----:B------:R-:W-:-:S03]  /*3190*/  @P3 FFMA.FTZ R47, R91, UR7, R45 ;  /* 0x000000075b2f3c23 */ /* 0x000fc6000801002d */
[----:B------:R-:W-:Y:S01]  /*31a0*/  @P3 FFMA.FTZ R49, R46, UR31, R49 ;  /* 0x0000001f2e313c23 */ /* 0x000fe20008010031 */
[----:B------:R-:W-:Y:S02]  /*31b0*/  HADD2.F32 R46, -RZ, R48.H0_H0 ;  /* 0x20000030ff2e7230 */ /* 0x000fe40000004100 */
[----:B------:R-:W-:Y:S01]  /*31c0*/  @P3 FADD.FTZ R47, R90, -R47 ;  /* 0x8000002f5a2f3221 */ /* 0x000fe20000010000 */
[----:B------:R-:W-:Y:S02]  /*31d0*/  HADD2.F32 R48, -RZ, R55.H0_H0 ;  /* 0x20000037ff307230 */ /* 0x000fe40000004100 */
[----:B0-----:R-:W-:Y:S01]  /*31e0*/  @P1 FMUL.FTZ R50, R49, UR9 ;  /* 0x0000000931321c20 */ /* 0x001fe20008410000 */
[----:B------:R-:W-:Y:S01]  /*31f0*/  F2FP.F16.F32.PACK_AB R49, RZ, R49 ;  /* 0x00000031ff31723e */ /* 0x000fe200000000ff */
[----:B------:R-:W-:Y:S01]  /*3200*/  @P3 FFMA.FTZ R46, R51, UR31, R46 ;  /* 0x0000001f332e3c23 */ /* 0x000fe2000801002e */
[----:B------:R-:W-:Y:S01]  /*3210*/  @P3 FFMA.FTZ R48, R47, UR31, R48 ;  /* 0x0000001f2f303c23 */ /* 0x000fe20008010030 */
[----:B--2---:R-:W-:Y:S01]  /*3220*/  @P1 FMUL.FTZ R47, R115, UR8 ;  /* 0x00000008732f1c20 */ /* 0x004fe20008410000 */
[----:B------:R-:W-:-:S02]  /*3230*/  @P1 F2FP.F16.F32.PACK_AB R50, RZ, R50 ;  /* 0x00000032ff32123e */ /* 0x000fc400000000ff */
[----:B-1----:R-:W-:Y:S01]  /*3240*/  @P1 FMUL.FTZ R51, R48, UR10 ;  /* 0x0000000a30331c20 */ /* 0x002fe20008410000 */
[----:B------:R-:W-:Y:S02]  /*3250*/  F2FP.F16.F32.PACK_AB R48, RZ, R48 ;  /* 0x00000030ff30723e */ /* 0x000fe400000000ff */
[----:B------:R-:W-:Y:S02]  /*3260*/  @P1 F2FP.F16.F32.PACK_AB R47, RZ, R47 ;  /* 0x0000002fff2f123e */ /* 0x000fe400000000ff */
[----:B------:R-:W-:Y:S02]  /*3270*/  @P1 PRMT R64, R50, 0x7610, R64 ;  /* 0x0000761032401816 */ /* 0x000fe40000000040 */
[----:B------:R-:W-:Y:S02]  /*3280*/  @P1 PRMT R63, R47, 0x7610, R63 ;  /* 0x000076102f3f1816 */ /* 0x000fe4000000003f */
[----:B------:R-:W-:Y:S02]  /*3290*/  @P1 F2FP.F16.F32.PACK_AB R51, RZ, R51 ;  /* 0x00000033ff33123e */ /* 0x000fe400000000ff */
[----:B------:R-:W-:-:S02]  /*32a0*/  F2FP.F16.F32.PACK_AB R50, RZ, R115 ;  /* 0x00000073ff32723e */ /* 0x000fc400000000ff */
[----:B------:R-:W-:Y:S02]  /*32b0*/  F2FP.F16.F32.PACK_AB R47, RZ, R46 ;  /* 0x0000002eff2f723e */ /* 0x000fe400000000ff */
[----:B------:R-:W-:Y:S02]  /*32c0*/  @P1 PRMT R65, R51, 0x7610, R65 ;  /* 0x0000761033411816 */ /* 0x000fe40000000041 */
[----:B------:R-:W-:Y:S02]  /*32d0*/  PRMT R67, R50, 0x7610, R67 ;  /* 0x0000761032437816 */ /* 0x000fe40000000043 */
        /* <DEDUP_REMOVED lines=8> */
.L_x_1268:
[----:B------:R-:W-:Y:S01]  /*3360*/  ISETP.LT.AND P3, PT, RZ, UR30, PT ;  /* 0x0000001eff007c0c */ /* 0x000fe2000bf61270 */
[----:B------:R-:W2:Y:S01]  /*3370*/  @UP3 LDCU UR8, c[0x0][0x40c] ;  /* 0x00008180ff0837ac */ /* 0x000ea20008000800 */
[----:B01---5:R-:W-:Y:S01]  /*3380*/  SHF.R.U64 R48, R54, 0x10, R55 ;  /* 0x0000001036307819 */ /* 0x023fe20000001237 */
[----:B------:R-:W-:Y:S01]  /*3390*/  HADD2.F32 R49, -RZ, R54.H0_H0 ;  /* 0x20000036ff317230 */ /* 0x000fe20000004100 */
[----:B------:R-:W0:Y:S03]  /*33a0*/  @UP3 LDCU UR9, c[0x0][0x40c] ;  /* 0x00008180ff0937ac */ /* 0x000e260008000800 */
[----:B------:R-:W-:Y:S01]  /*33b0*/  HADD2.F32 R48, -RZ, R48.H0_H0 ;  /* 0x20000030ff307230 */ /* 0x000fe20000004100 */
[----:B------:R-:W1:Y:S05]  /*33c0*/  @UP3 LDCU UR10, c[0x0][0x40c] ;  /* 0x00008180ff0a37ac */ /* 0x000e6a0008000800 */
[--C-:B------:R-:W-:Y:S01]  /*33d0*/  @P3 FFMA.FTZ R47, R80, UR7, R45.reuse ;  /* 0x00000007502f3c23 */ /* 0x100fe2000801002d */
[----:B------:R-:W-:-:S03]  /*33e0*/  @P3 FFMA.FTZ R46, R83, UR7, R45 ;  /* 0x00000007532e3c23 */ /* 0x000fc6000801002d */
[----:B------:R-:W-:Y:S01]  /*33f0*/  @P3 FADD.FTZ R47, R78, -R47 ;  /* 0x8000002f4e2f3221 */ /* 0x000fe20000010000 */
[----:B------:R-:W-:-:S03]  /*3400*/  @P3 FADD.FTZ R46, R81, -R46 ;  /* 0x8000002e512e3221 */ /* 0x000fc60000010000 */
[----:B------:R-:W-:Y:S01]  /*3410*/  @P3 FFMA.FTZ R48, R47, UR31, R48 ;  /* 0x0000001f2f303c23 */ /* 0x000fe20008010030 */
[----:B------:R-:W-:Y:S01]  /*3420*/  @P3 FFMA.FTZ R47, R91, UR7, R45 ;  /* 0x000000075b2f3c23 */ /* 0x000fe2000801002d */
[----:B------:R-:W-:Y:S02]  /*3430*/  @P3 FFMA.FTZ R49, R46, UR31, R49 ;  /* 0x0000001f2e313c23 */ /* 0x000fe40008010031 */
[----:B0-----:R-:W-:Y:S01]  /*3440*/  @P1 FMUL.FTZ R48, R48, UR9 ;  /* 0x0000000930301c20 */ /* 0x001fe20008410000 */
[----:B------:R-:W-:Y:S01]  /*3450*/  @P3 FADD.FTZ R46, R90, -R47 ;  /* 0x8000002f5a2e3221 */ /* 0x000fe20000010000 */
[----:B------:R-:W-:-:S03]  /*3460*/  HADD2.F32 R47, -RZ, R55.H0_H0 ;  /* 0x20000037ff2f7230 */ /* 0x000fc60000004100 */
[----:B------:R-:W-:Y:S02]  /*3470*/  @P1 F2FP.F16.F32.PACK_AB R48, RZ, R48 ;  /* 0x00000030ff30123e */ /* 0x000fe400000000ff */
[----:B------:R-:W-:Y:S01]  /*3480*/  @P3 FFMA.FTZ R47, R46, UR31, R47 ;  /* 0x0000001f2e2f3c23 */ /* 0x000fe2000801002f */
[----:B--2---:R-:W-:Y:S01]  /*3490*/  @P1 FMUL.FTZ R46, R49, UR8 ;  /* 0x00000008312e1c20 */ /* 0x004fe20008410000 */
[----:B------:R-:W-:Y:S02]  /*34a0*/  @P1 PRMT R64, R48, 0x7610, R64 ;  /* 0x0000761030401816 */ /* 0x000fe40000000040 */
[----:B-1----:R-:W-:Y:S02]  /*34b0*/  @P1 FMUL.FTZ R47, R47, UR10 ;  /* 0x0000000a2f2f1c20 */ /* 0x002fe40008410000 */
[----:B------:R-:W-:-:S03]  /*34c0*/  @P1 F2FP.F16.F32.PACK_AB R46, RZ, R46 ;  /* 0x0000002eff2e123e */ /* 0x000fc600000000ff */
[----:B------:R-:W-:Y:S02]  /*34d0*/  @P1 F2FP.F16.F32.PACK_AB R47, RZ, R47 ;  /* 0x0000002fff2f123e */ /* 0x000fe400000000ff */
[----:B------:R-:W-:Y:S02]  /*34e0*/  @P1 PRMT R63, R46, 0x7610, R63 ;  /* 0x000076102e3f1816 */ /* 0x000fe4000000003f */
        /* <DEDUP_REMOVED lines=11> */
.L_x_1267:
[----:B------:R-:W-:-:S04]  /*35a0*/  UISETP.NE.U32.AND UP0, UPT, UR4, URZ, UPT ;  /* 0x000000ff0400728c */ /* 0x000fc8000bf05070 */
[----:B------:R-:W-:-:S09]  /*35b0*/  UISETP.NE.AND.EX UP0, UPT, UR5, URZ, UPT, UP0 ;  /* 0x000000ff0500728c */ /* 0x000fd2000bf05300 */
[----:B------:R-:W-:Y:S05]  /*35c0*/  BRA.U !UP0, `(.L_x_1270) ;  /* 0x0000000108a87547 */ /* 0x000fea000b800000 */
[----:B------:R-:W2:Y:S01]  /*35d0*/  @UP3 LDCU UR8, c[0x0][0x40c] ;  /* 0x00008180ff0837ac */ /* 0x000ea20008000800 */
[--C-:B01----:R-:W-:Y:S01]  /*35e0*/  FFMA.FTZ R46, R83, UR7, R45.reuse ;  /* 0x00000007532e7c23 */ /* 0x103fe2000801002d */
[----:B------:R-:W-:Y:S01]  /*35f0*/  ISETP.LT.AND P3, PT, RZ, UR30, PT ;  /* 0x0000001eff007c0c */ /* 0x000fe2000bf61270 */
[--C-:B------:R-:W-:Y:S01]  /*3600*/  FFMA.FTZ R47, R80, UR7, R45.reuse ;  /* 0x00000007502f7c23 */ /* 0x100fe2000801002d */
[----:B------:R-:W0:Y:S01]  /*3610*/  @UP3 LDCU UR9, c[0x0][0x40c] ;  /* 0x00008180ff0937ac */ /* 0x000e220008000800 */
[----:B------:R-:W-:Y:S01]  /*3620*/  FADD.FTZ R46, R81, -R46 ;  /* 0x8000002e512e7221 */ /* 0x000fe20000010000 */
[----:B------:R-:W-:Y:S01]  /*3630*/  FFMA.FTZ R49, R91, UR7, R45 ;  /* 0x000000075b317c23 */ /* 0x000fe2000801002d */
[----:B------:R-:W-:Y:S01]  /*3640*/  FADD.FTZ R47, R78, -R47 ;  /* 0x8000002f4e2f7221 */ /* 0x000fe20000010000 */
[----:B------:R-:W1:Y:S01]  /*3650*/  @UP3 LDCU UR10, c[0x0][0x40c] ;  /* 0x00008180ff0a37ac */ /* 0x000e620008000800 */
[----:B------:R-:W-:Y:S01]  /*3660*/  FMUL.FTZ R50, R46, UR31 ;  /* 0x0000001f2e327c20 */ /* 0x000fe20008410000 */
[----:B------:R-:W-:Y:S01]  /*3670*/  FADD.FTZ R48, R90, -R49 ;  /* 0x800000315a307221 */ /* 0x000fe20000010000 */
[----:B------:R-:W-:Y:S01]  /*3680*/  FMUL.FTZ R49, R47, UR31 ;  /* 0x0000001f2f317c20 */ /* 0x000fe20008410000 */
[----:B------:R-:W-:-:S02]  /*3690*/  FFMA.FTZ R118, R92, UR7, R45 ;  /* 0x000000075c767c23 */ /* 0x000fc4000801002d */
[----:B------:R-:W-:Y:S01]  /*36a0*/  FSEL R50, R50, RZ, P3 ;  /* 0x000000ff32327208 */ /* 0x000fe20001800000 */
[----:B------:R-:W-:Y:S01]  /*36b0*/  FMUL.FTZ R48, R48, UR31 ;  /* 0x0000001f30307c20 */ /* 0x000fe20008410000 */
[----:B------:R-:W-:Y:S01]  /*36c0*/  FSEL R49, R49, RZ, P3 ;  /* 0x000000ff31317208 */ /* 0x000fe20001800000 */
[----:B------:R-:W-:Y:S02]  /*36d0*/  FADD.FTZ R47, R93, -R118 ;  /* 0x800000765d2f7221 */ /* 0x000fe40000010000 */
[----:B--2---:R-:W-:Y:S01]  /*36e0*/  @P1 FMUL.FTZ R46, R50, UR8 ;  /* 0x00000008322e1c20 */ /* 0x004fe20008410000 */
[----:B------:R-:W-:Y:S01]  /*36f0*/  FSEL R48, R48, RZ, P3 ;  /* 0x000000ff30307208 */ /* 0x000fe20001800000 */
[----:B------:R-:W-:Y:S01]  /*3700*/  FMUL.FTZ R47, R47, UR31 ;  /* 0x0000001f2f2f7c20 */ /* 0x000fe20008410000 */
[----:B------:R-:W-:Y:S02]  /*3710*/  F2FP.F16.F32.PACK_AB R50, RZ, R50 ;  /* 0x00000032ff32723e */ /* 0x000fe400000000ff */
[----:B------:R-:W-:Y:S01]  /*3720*/  @P1 F2FP.F16.F32.PACK_AB R46, RZ, R46 ;  /* 0x0000002eff2e123e */ /* 0x000fe200000000ff */
[----:B-1----:R-:W-:Y:S01]  /*3730*/  @P1 FMUL.FTZ R51, R48, UR10 ;  /* 0x0000000a30331c20 */ /* 0x002fe20008410000 */
[----:B------:R-:W-:-:S02]  /*3740*/  F2FP.F16.F32.PACK_AB R48, RZ, R48 ;  /* 0x00000030ff30723e */ /* 0x000fc400000000ff */
[----:B------:R-:W-:Y:S01]  /*3750*/  @P1 PRMT R63, R46, 0x7610, R63 ;  /* 0x000076102e3f1816 */ /* 0x000fe2000000003f */
[----:B0-----:R-:W-:Y:S01]  /*3760*/  @P1 FMUL.FTZ R46, R49, UR9 ;  /* 0x00000009312e1c20 */ /* 0x001fe20008410000 */
[----:B------:R-:W-:Y:S02]  /*3770*/  @P1 F2FP.F16.F32.PACK_AB R51, RZ, R51 ;  /* 0x00000033ff33123e */ /* 0x000fe400000000ff */
[----:B------:R-:W-:Y:S02]  /*3780*/  F2FP.F16.F32.PACK_AB R49, RZ, R49 ;  /* 0x00000031ff31723e */ /* 0x000fe400000000ff */
[----:B------:R-:W-:Y:S02]  /*3790*/  @P1 F2FP.F16.F32.PACK_AB R46, RZ, R46 ;  /* 0x0000002eff2e123e */ /* 0x000fe400000000ff */
[----:B------:R-:W-:Y:S02]  /*37a0*/  @P1 PRMT R65, R51, 0x7610, R65 ;  /* 0x0000761033411816 */ /* 0x000fe40000000041 */
[----:B------:R-:W-:-:S02]  /*37b0*/  @P1 PRMT R64, R46, 0x7610, R64 ;  /* 0x000076102e401816 */ /* 0x000fc40000000040 */
[----:B------:R-:W-:Y:S02]  /*37c0*/  FSEL R46, R47, RZ, P3 ;  /* 0x000000ff2f2e7208 */ /* 0x000fe40001800000 */
[----:B------:R-:W-:Y:S02]  /*37d0*/  PRMT R67, R50, 0x7610, R67 ;  /* 0x0000761032437816 */ /* 0x000fe40000000043 */
[----:B------:R-:W-:Y:S02]  /*37e0*/  F2FP.F16.F32.PACK_AB R47, RZ, R46 ;  /* 0x0000002eff2f723e */ /* 0x000fe400000000ff */
        /* <DEDUP_REMOVED lines=8> */
.L_x_1270:
[----:B------:R-:W-:Y:S05]  /*3870*/  BRA.U !UP3, `(.L_x_1271) ;  /* 0x000000010b207547 */ /* 0x000fea000b800000 */
[----:B01----:R-:W-:Y:S01]  /*3880*/  FFMA.FTZ R46, R83, UR7, R45 ;  /* 0x00000007532e7c23 */ /* 0x003fe2000801002d */
[----:B------:R-:W-:-:S03]  /*3890*/  ISETP.LT.AND P3, PT, RZ, UR30, PT ;  /* 0x0000001eff007c0c */ /* 0x000fc6000bf61270 */
[----:B------:R-:W-:-:S04]  /*38a0*/  FADD.FTZ R46, R81, -R46 ;  /* 0x8000002e512e7221 */ /* 0x000fc80000010000 */
[----:B------:R-:W-:-:S05]  /*38b0*/  FMUL.FTZ R46, R46, UR31 ;  /* 0x0000001f2e2e7c20 */ /* 0x000fca0008410000 */
[----:B------:R-:W-:-:S05]  /*38c0*/  FSEL R46, R46, RZ, P3 ;  /* 0x000000ff2e2e7208 */ /* 0x000fca0001800000 */
[----:B------:R-:W-:-:S05]  /*38d0*/  FMUL.FTZ R46, R46, UR27 ;  /* 0x0000001b2e2e7c20 */ /* 0x000fca0008410000 */
[----:B------:R-:W-:-:S04]  /*38e0*/  F2FP.F16.F32.PACK_AB R46, RZ, R46 ;  /* 0x0000002eff2e723e */ /* 0x000fc800000000ff */
[----:B------:R-:W-:-:S07]  /*38f0*/  PRMT R63, R46, 0x7610, R63 ;  /* 0x000076102e3f7816 */ /* 0x000fce000000003f */
.L_x_1271:
        /* <DEDUP_REMOVED lines=9> */
.L_x_1272:
        /* <DEDUP_REMOVED lines=9> */
.L_x_1273:
        /* <DEDUP_REMOVED lines=9> */
.L_x_1269:
[----:B------:R-:W-:Y:S05]  /*3ab0*/  BRA.U !UP0, `(.L_x_1274) ;  /* 0x0000000108207547 */ /* 0x000fea000b800000 */
[----:B01----:R-:W0:Y:S01]  /*3ac0*/  LDC.64 R48, c[0x0][0x478] ;  /* 0x00011e00ff307b82 */ /* 0x003e220000000a00 */
[----:B------:R-:W-:-:S05]  /*3ad0*/  LOP3.LUT R46, R68, 0xffff, RZ, 0xc0, !PT ;  /* 0x0000ffff442e7812 */ /* 0x000fca00078ec0ff */
[----:B------:R-:W-:Y:S01]  /*3ae0*/  IMAD.WIDE.U32 R50, R46, 0x10000, RZ ;  /* 0x000100002e327825 */ /* 0x000fe200078e00ff */
[----:B------:R-:W-:-:S04]  /*3af0*/  PRMT R46, R69, 0x5410, R70 ;  /* 0x00005410452e7816 */ /* 0x000fc80000000046 */
[----:B------:R-:W-:Y:S02]  /*3b00*/  LOP3.LUT R47, R46, R51, RZ, 0xfc, !PT ;  /* 0x000000332e2f7212 */ /* 0x000fe400078efcff */
[----:B------:R-:W-:Y:S01]  /*3b10*/  LOP3.LUT R46, R50, 0xffff, R67, 0xf8, !PT ;  /* 0x0000ffff322e7812 */ /* 0x000fe200078ef843 */
[----:B0-----:R-:W-:-:S05]  /*3b20*/  IMAD.WIDE.U32 R48, R0, 0x8, R48 ;  /* 0x0000000800307825 */ /* 0x001fca00078e0030 */
[----:B------:R2:W-:Y:S02]  /*3b30*/  STG.E.64 desc[UR16][R48.64], R46 ;  /* 0x0000002e30007986 */ /* 0x0005e4000c101b10 */
.L_x_1274:
[----:B------:R-:W-:Y:S05]  /*3b40*/  BRA.U !UP3, `(.L_x_1275) ;  /* 0x000000010b207547 */ /* 0x000fea000b800000 */
[----:B012---:R-:W0:Y:S01]  /*3b50*/  LDC.64 R48, c[0x0][0x468] ;  /* 0x00011a00ff307b82 */ /* 0x007e220000000a00 */
[----:B------:R-:W-:-:S05]  /*3b60*/  LOP3.LUT R46, R64, 0xffff, RZ, 0xc0, !PT ;  /* 0x0000ffff402e7812 */ /* 0x000fca00078ec0ff */
[----:B------:R-:W-:Y:S01]  /*3b70*/  IMAD.WIDE.U32 R50, R46, 0x10000, RZ ;  /* 0x000100002e327825 */ /* 0x000fe200078e00ff */
[----:B------:R-:W-:-:S04]  /*3b80*/  PRMT R46, R65, 0x5410, R66 ;  /* 0x00005410412e7816 */ /* 0x000fc80000000042 */
[----:B------:R-:W-:Y:S02]  /*3b90*/  LOP3.LUT R47, R46, R51, RZ, 0xfc, !PT ;  /* 0x000000332e2f7212 */ /* 0x000fe400078efcff */
[----:B------:R-:W-:Y:S01]  /*3ba0*/  LOP3.LUT R46, R50, 0xffff, R63, 0xf8, !PT ;  /* 0x0000ffff322e7812 */ /* 0x000fe200078ef83f */
[----:B0-----:R-:W-:-:S05]  /*3bb0*/  IMAD.WIDE.U32 R48, R44, 0x8, R48 ;  /* 0x000000082c307825 */ /* 0x001fca00078e0030 */
[----:B------:R3:W-:Y:S02]  /*3bc0*/  STG.E.64 desc[UR16][R48.64], R46 ;  /* 0x0000002e30007986 */ /* 0x0007e4000c101b10 */
.L_x_1275:
[----:B------:R-:W-:Y:S02]  /*3bd0*/  IADD3 R0, PT, PT, R0, 0x80, RZ ;  /* 0x0000008000007810 */ /* 0x000fe40007ffe0ff */
[----:B------:R-:W-:-:S07]  /*3be0*/  IADD3 R44, PT, PT, R44, 0x80, RZ ;  /* 0x000000802c2c7810 */ /* 0x000fce0007ffe0ff */
.L_x_1266:
[----:B------:R-:W-:Y:S05]  /*3bf0*/  BSYNC.RECONVERGENT B0 ;  /* 0x0000000000007941 */ /* 0x000fea0003800200 */
.L_x_1265:
        /* <DEDUP_REMOVED lines=11> */
[----:B-----5:R-:W-:Y:S01]  /*3cb0*/  HADD2.F32 R115, -RZ, R56.H0_H0 ;  /* 0x20000038ff737230 */ /* 0x020fe20000004100 */
[--C-:B0123--:R-:W-:Y:S01]  /*3cc0*/  SHF.R.U64 R49, R56, 0x10, R57.reuse ;  /* 0x0000001038317819 */ /* 0x10ffe20000001239 */
        /* <DEDUP_REMOVED lines=20> */
[----:B----4-:R-:W-:Y:S01]  /*3e10*/  @P1 FMUL.FTZ R47, R115, UR8 ;  /* 0x00000008732f1c20 */ /* 0x010fe20008410000 */
        /* <DEDUP_REMOVED lines=19> */
.L_x_1279:
[----:B------:R-:W-:Y:S01]  /*3f50*/  ISETP.LT.AND P4, PT, RZ, UR30, PT ;  /* 0x0000001eff007c0c */ /* 0x000fe2000bf81270 */
[----:B------:R-:W4:Y:S01]  /*3f60*/  @UP3 LDCU UR8, c[0x0][0x40c] ;  /* 0x00008180ff0837ac */ /* 0x000f220008000800 */
[----:B------:R-:W4:Y:S01]  /*3f70*/  @UP3 LDCU UR9, c[0x0][0x40c] ;  /* 0x00008180ff0937ac */ /* 0x000f220008000800 */
[----:B------:R-:W4:Y:S10]  /*3f80*/  @UP3 LDCU UR10, c[0x0][0x40c] ;  /* 0x00008180ff0a37ac */ /* 0x000f340008000800 */
[--C-:B0123--:R-:W-:Y:S01]  /*3f90*/  @P4 FFMA.FTZ R46, R79, UR7, R45.reuse ;  /* 0x000000074f2e4c23 */ /* 0x10ffe2000801002d */
[----:B------:R-:W-:-:S03]  /*3fa0*/  @P4 FFMA.FTZ R49, R76, UR7, R45 ;  /* 0x000000074c314c23 */ /* 0x000fc6000801002d */
[----:B------:R-:W-:Y:S01]  /*3fb0*/  @P4 FADD.FTZ R47, R77, -R46 ;  /* 0x8000002e4d2f4221 */ /* 0x000fe20000010000 */
[----:B-----5:R-:W-:Y:S02]  /*3fc0*/  HADD2.F32 R46, -RZ, R56.H0_H0 ;  /* 0x20000038ff2e7230 */ /* 0x020fe40000004100 */
[----:B------:R-:W-:Y:S01]  /*3fd0*/  @P4 FADD.FTZ R48, R74, -R49 ;  /* 0x800000314a304221 */ /* 0x000fe20000010000 */
[----:B------:R-:W-:Y:S02]  /*3fe0*/  @P4 FFMA.FTZ R49, R95, UR7, R45 ;  /* 0x000000075f314c23 */ /* 0x000fe4000801002d */
[----:B------:R-:W-:Y:S01]  /*3ff0*/  @P4 FFMA.FTZ R46, R47, UR31, R46 ;  /* 0x0000001f2f2e4c23 */ /* 0x000fe2000801002e */
[----:B------:R-:W-:-:S03]  /*4000*/  SHF.R.U64 R47, R56, 0x10, R57 ;  /* 0x00000010382f7819 */ /* 0x000fc60000001239 */
[----:B----4-:R-:W-:Y:S02]  /*4010*/  @P1 FMUL.FTZ R46, R46, UR8 ;  /* 0x000000082e2e1c20 */ /* 0x010fe40008410000 */
[----:B------:R-:W-:-:S03]  /*4020*/  HADD2.F32 R47, -RZ, R47.H0_H0 ;  /* 0x2000002fff2f7230 */ /* 0x000fc60000004100 */
[----:B------:R-:W-:Y:S02]  /*4030*/  @P1 F2FP.F16.F32.PACK_AB R46, RZ, R46 ;  /* 0x0000002eff2e123e */ /* 0x000fe400000000ff */
[----:B------:R-:W-:Y:S01]  /*4040*/  @P4 FFMA.FTZ R47, R48, UR31, R47 ;  /* 0x0000001f302f4c23 */ /* 0x000fe2000801002f */
[----:B------:R-:W-:Y:S01]  /*4050*/  @P4 FADD.FTZ R48, R94, -R49 ;  /* 0x800000315e304221 */ /* 0x000fe20000010000 */
[----:B------:R-:W-:Y:S01]  /*4060*/  HADD2.F32 R49, -RZ, R57.H0_H0 ;  /* 0x20000039ff317230 */ /* 0x000fe20000004100 */
[----:B------:R-:W-:Y:S01]  /*4070*/  @P1 PRMT R63, R46, 0x7610, R63 ;  /* 0x000076102e3f1816 */ /* 0x000fe2000000003f */
[----:B------:R-:W-:-:S03]  /*4080*/  @P1 FMUL.FTZ R47, R47, UR9 ;  /* 0x000000092f2f1c20 */ /* 0x000fc60008410000 */
[----:B------:R-:W-:Y:S02]  /*4090*/  @P4 FFMA.FTZ R49, R48, UR31, R49 ;  /* 0x0000001f30314c23 */ /* 0x000fe40008010031 */
[----:B------:R-:W-:Y:S02]  /*40a0*/  @P1 F2FP.F16.F32.PACK_AB R47, RZ, R47 ;  /* 0x0000002fff2f123e */ /* 0x000fe400000000ff */
[----:B------:R-:W-:Y:S02]  /*40b0*/  @P1 FMUL.FTZ R49, R49, UR10 ;  /* 0x0000000a31311c20 */ /* 0x000fe40008410000 */
[----:B------:R-:W-:-:S03]  /*40c0*/  @P1 PRMT R64, R47, 0x7610, R64 ;  /* 0x000076102f401816 */ /* 0x000fc60000000040 */
        /* <DEDUP_REMOVED lines=12> */
.L_x_1278:
[----:B------:R-:W-:-:S04]  /*4190*/  UISETP.NE.U32.AND UP0, UPT, UR4, URZ, UPT ;  /* 0x000000ff0400728c */ /* 0x000fc8000bf05070 */
[----:B------:R-:W-:-:S09]  /*41a0*/  UISETP.NE.AND.EX UP0, UPT, UR5, URZ, UPT, UP0 ;  /* 0x000000ff0500728c */ /* 0x000fd2000bf05300 */
[----:B------:R-:W-:Y:S05]  /*41b0*/  BRA.U !UP0, `(.L_x_1281) ;  /* 0x0000000108a87547 */ /* 0x000fea000b800000 */
[----:B------:R-:W4:Y:S01]  /*41c0*/  @UP3 LDCU UR8, c[0x0][0x40c] ;  /* 0x00008180ff0837ac */ /* 0x000f220008000800 */
[--C-:B0123--:R-:W-:Y:S01]  /*41d0*/  FFMA.FTZ R46, R79, UR7, R45.reuse ;  /* 0x000000074f2e7c23 */ /* 0x10ffe2000801002d */
        /* <DEDUP_REMOVED lines=15> */
[----:B----4-:R-:W-:Y:S01]  /*42d0*/  @P1 FMUL.FTZ R46, R50, UR8 ;  /* 0x00000008322e1c20 */ /* 0x010fe20008410000 */
        /* <DEDUP_REMOVED lines=24> */
.L_x_1281:
[----:B------:R-:W-:Y:S05]  /*4460*/  BRA.U !UP3, `(.L_x_1282) ;  /* 0x000000010b207547 */ /* 0x000fea000b800000 */
[----:B0123--:R-:W-:Y:S01]  /*4470*/  FFMA.FTZ R46, R79, UR7, R45 ;  /* 0x000000074f2e7c23 */ /* 0x00ffe2000801002d */
[----:B------:R-:W-:-:S03]  /*4480*/  ISETP.LT.AND P4, PT, RZ, UR30, PT ;  /* 0x0000001eff007c0c */ /* 0x000fc6000bf81270 */
[----:B------:R-:W-:-:S04]  /*4490*/  FADD.FTZ R46, R77, -R46 ;  /* 0x8000002e4d2e7221 */ /* 0x000fc80000010000 */
[----:B------:R-:W-:-:S05]  /*44a0*/  FMUL.FTZ R46, R46, UR31 ;  /* 0x0000001f2e2e7c20 */ /* 0x000fca0008410000 */
[----:B------:R-:W-:-:S05]  /*44b0*/  FSEL R46, R46, RZ, P4 ;  /* 0x000000ff2e2e7208 */ /* 0x000fca0002000000 */
[----:B------:R-:W-:-:S05]  /*44c0*/  FMUL.FTZ R46, R46, UR27 ;  /* 0x0000001b2e2e7c20 */ /* 0x000fca0008410000 */
[----:B------:R-:W-:-:S04]  /*44d0*/  F2FP.F16.F32.PACK_AB R46, RZ, R46 ;  /* 0x0000002eff2e723e */ /* 0x000fc800000000ff */
[----:B------:R-:W-:-:S07]  /*44e0*/  PRMT R63, R46, 0x7610, R63 ;  /* 0x000076102e3f7816 */ /* 0x000fce000000003f */
.L_x_1282:
        /* <DEDUP_REMOVED lines=9> */
.L_x_1283:
        /* <DEDUP_REMOVED lines=9> */
.L_x_1284:
        /* <DEDUP_REMOVED lines=9> */
.L_x_1280:
[----:B------:R-:W-:Y:S05]  /*46a0*/  BRA.U !UP0, `(.L_x_1285) ;  /* 0x0000000108207547 */ /* 0x000fea000b800000 */
[----:B0123--:R-:W0:Y:S01]  /*46b0*/  LDC.64 R48, c[0x0][0x478] ;  /* 0x00011e00ff307b82 */ /* 0x00fe220000000a00 */
[----:B------:R-:W-:-:S05]  /*46c0*/  LOP3.LUT R46, R68, 0xffff, RZ, 0xc0, !PT ;  /* 0x0000ffff442e7812 */ /* 0x000fca00078ec0ff */
[----:B------:R-:W-:Y:S01]  /*46d0*/  IMAD.WIDE.U32 R50, R46, 0x10000, RZ ;  /* 0x000100002e327825 */ /* 0x000fe200078e00ff */
[----:B------:R-:W-:-:S04]  /*46e0*/  PRMT R46, R69, 0x5410, R70 ;  /* 0x00005410452e7816 */ /* 0x000fc80000000046 */
[----:B------:R-:W-:Y:S02]  /*46f0*/  LOP3.LUT R47, R46, R51, RZ, 0xfc, !PT ;  /* 0x000000332e2f7212 */ /* 0x000fe400078efcff */
[----:B------:R-:W-:Y:S01]  /*4700*/  LOP3.LUT R46, R50, 0xffff, R67, 0xf8, !PT ;  /* 0x0000ffff322e7812 */ /* 0x000fe200078ef843 */
[----:B0-----:R-:W-:-:S05]  /*4710*/  IMAD.WIDE.U32 R48, R0, 0x8, R48 ;  /* 0x0000000800307825 */ /* 0x001fca00078e0030 */
[----:B------:R4:W-:Y:S02]  /*4720*/  STG.E.64 desc[UR16][R48.64], R46 ;  /* 0x0000002e30007986 */ /* 0x0009e4000c101b10 */
.L_x_1285:
[----:B------:R-:W-:Y:S05]  /*4730*/  BRA.U !UP3, `(.L_x_1286) ;  /* 0x000000010b207547 */ /* 0x000fea000b800000 */
[----:B01234-:R-:W0:Y:S01]  /*4740*/  LDC.64 R48, c[0x0][0x468] ;  /* 0x00011a00ff307b82 */ /* 0x01fe220000000a00 */
[----:B------:R-:W-:-:S05]  /*4750*/  LOP3.LUT R46, R64, 0xffff, RZ, 0xc0, !PT ;  /* 0x0000ffff402e7812 */ /* 0x000fca00078ec0ff */
[----:B------:R-:W-:Y:S01]  /*4760*/  IMAD.WIDE.U32 R50, R46, 0x10000, RZ ;  /* 0x000100002e327825 */ /* 0x000fe200078e00ff */
[----:B------:R-:W-:-:S04]  /*4770*/  PRMT R46, R65, 0x5410, R66 ;  /* 0x00005410412e7816 */ /* 0x000fc80000000042 */
[----:B------:R-:W-:Y:S02]  /*4780*/  LOP3.LUT R47, R46, R51, RZ, 0xfc, !PT ;  /* 0x000000332e2f7212 */ /* 0x000fe400078efcff */
[----:B------:R-:W-:Y:S01]  /*4790*/  LOP3.LUT R46, R50, 0xffff, R63, 0xf8, !PT ;  /* 0x0000ffff322e7812 */ /* 0x000fe200078ef83f */
[----:B0-----:R-:W-:-:S05]  /*47a0*/  IMAD.WIDE.U32 R48, R44, 0x8, R48 ;  /* 0x000000082c307825 */ /* 0x001fca00078e0030 */
[----:B------:R0:W-:Y:S02]  /*47b0*/  STG.E.64 desc[UR16][R48.64], R46 ;  /* 0x0000002e30007986 */ /* 0x0001e4000c101b10 */
.L_x_1286:
[----:B------:R-:W-:Y:S02]  /*47c0*/  IADD3 R0, PT, PT, R0, 0x80, RZ ;  /* 0x0000008000007810 */ /* 0x000fe40007ffe0ff */
[----:B------:R-:W-:-:S07]  /*47d0*/  IADD3 R44, PT, PT, R44, 0x80, RZ ;  /* 0x000000802c2c7810 */ /* 0x000fce0007ffe0ff */
.L_x_1277:
[----:B------:R-:W-:Y:S05]  /*47e0*/  BSYNC.RECONVERGENT B0 ;  /* 0x0000000000007941 */ /* 0x000fea0003800200 */
.L_x_1276:
        /* <DEDUP_REMOVED lines=10> */
[----:B------:R-:W0:Y:S02]  /*4890*/  @UP3 LDCU UR8, c[0x0][0x40c] ;  /* 0x00008180ff0837ac */ /* 0x000e240008000800 */
[----:B012345:R-:W-:Y:S01]  /*48a0*/  SHF.R.U64 R49, R58, 0x10, R59 ;  /* 0x000000103a317819 */ /* 0x03ffe2000000123b */
[----:B------:R-:W-:Y:S01]  /*48b0*/  HADD2.F32 R115, -RZ, R58.H0_H0 ;  /* 0x2000003aff737230 */ /* 0x000fe20000004100 */
[----:B------:R-:W0:Y:S03]  /*48c0*/  @UP3 LDCU UR9, c[0x0][0x40c] ;  /* 0x00008180ff0937ac */ /* 0x000e260008000800 */
[----:B------:R-:W-:Y:S01]  /*48d0*/  HADD2.F32 R49, -RZ, R49.H0_H0 ;  /* 0x20000031ff317230 */ /* 0x000fe20000004100 */
[----:B------:R-:W1:Y:S04]  /*48e0*/  @UP3 LDCU UR10, c[0x0][0x40c] ;  /* 0x00008180ff0a37ac */ /* 0x000e680008000800 */
[--C-:B------:R-:W-:Y:S01]  /*48f0*/  @P5 FFMA.FTZ R46, R75, UR7, R45.reuse ;  /* 0x000000074b2e5c23 */ /* 0x100fe2000801002d */
[--C-:B------:R-:W-:Y:S01]  /*4900*/  @P5 FFMA.FTZ R48, R72, UR7, R45.reuse ;  /* 0x0000000748305c23 */ /* 0x100fe2000801002d */
[--C-:B------:R-:W-:Y:S01]  /*4910*/  @P5 FFMA.FTZ R47, R99, UR7, R45.reuse ;  /* 0x00000007632f5c23 */ /* 0x100fe2000801002d */
[----:B------:R-:W-:Y:S01]  /*4920*/  @P5 FFMA.FTZ R50, R100, UR7, R45 ;  /* 0x0000000764325c23 */ /* 0x000fe2000801002d */
[----:B------:R-:W-:Y:S01]  /*4930*/  @P5 FADD.FTZ R46, R73, -R46 ;  /* 0x8000002e492e5221 */ /* 0x000fe20000010000 */
[----:B------:R-:W-:Y:S01]  /*4940*/  @P5 FADD.FTZ R48, R71, -R48 ;  /* 0x8000003047305221 */ /* 0x000fe20000010000 */
[----:B------:R-:W-:Y:S01]  /*4950*/  @P5 FADD.FTZ R47, R98, -R47 ;  /* 0x8000002f622f5221 */ /* 0x000fe20000010000 */
[----:B------:R-:W-:Y:S01]  /*4960*/  @P5 FADD.FTZ R51, R101, -R50 ;  /* 0x8000003265335221 */ /* 0x000fe20000010000 */
[----:B------:R-:W-:Y:S01]  /*4970*/  @P5 FFMA.FTZ R115, R46, UR31, R115 ;  /* 0x0000001f2e735c23 */ /* 0x000fe20008010073 */
[----:B------:R-:W-:Y:S01]  /*4980*/  @P5 FFMA.FTZ R49, R48, UR31, R49 ;  /* 0x0000001f30315c23 */ /* 0x000fe20008010031 */
[----:B------:R-:W-:Y:S01]  /*4990*/  SHF.R.U32.HI R46, RZ, 0x10, R59 ;  /* 0x00000010ff2e7819 */ /* 0x000fe2000001163b */
[----:B------:R-:W-:-:S02]  /*49a0*/  HADD2.F32 R48, -RZ, R59.H0_H0 ;  /* 0x2000003bff307230 */ /* 0x000fc40000004100 */
[----:B0-----:R-:W-:Y:S01]  /*49b0*/  @P1 FMUL.FTZ R50, R49, UR9 ;  /* 0x0000000931321c20 */ /* 0x001fe20008410000 */
[----:B------:R-:W-:Y:S01]  /*49c0*/  F2FP.F16.F32.PACK_AB R49, RZ, R49 ;  /* 0x00000031ff31723e */ /* 0x000fe200000000ff */
[----:B------:R-:W-:Y:S02]  /*49d0*/  HADD2.F32 R46, -RZ, R46.H0_H0 ;  /* 0x2000002eff2e7230 */ /* 0x000fe40000004100 */
[----:B------:R-:W-:Y:S01]  /*49e0*/  @P5 FFMA.FTZ R48, R47, UR31, R48 ;  /* 0x0000001f2f305c23 */ /* 0x000fe20008010030 */
[----:B------:R-:W-:Y:S01]  /*49f0*/  @P1 FMUL.FTZ R47, R115, UR8 ;  /* 0x00000008732f1c20 */ /* 0x000fe20008410000 */
[----:B------:R-:W-:Y:S01]  /*4a00*/  @P1 F2FP.F16.F32.PACK_AB R50, RZ, R50 ;  /* 0x00000032ff32123e */ /* 0x000fe200000000ff */
[----:B------:R-:W-:Y:S01]  /*4a10*/  @P5 FFMA.FTZ R46, R51, UR31, R46 ;  /* 0x0000001f332e5c23 */ /* 0x000fe2000801002e */
[----:B-1----:R-:W-:Y:S02]  /*4a20*/  @P1 FMUL.FTZ R51, R48, UR10 ;  /* 0x0000000a30331c20 */ /* 0x002fe40008410000 */
[----:B------:R-:W-:-:S02]  /*4a30*/  @P1 F2FP.F16.F32.PACK_AB R47, RZ, R47 ;  /* 0x0000002fff2f123e */ /* 0x000fc400000000ff */
[----:B------:R-:W-:Y:S02]  /*4a40*/  @P1 PRMT R64, R50, 0x7610, R64 ;  /* 0x0000761032401816 */ /* 0x000fe40000000040 */
[----:B------:R-:W-:Y:S02]  /*4a50*/  @P1 PRMT R63, R47, 0x7610, R63 ;  /* 0x000076102f3f1816 */ /* 0x000fe4000000003f */
[----:B------:R-:W-:Y:S02]  /*4a60*/  @P1 F2FP.F16.F32.PACK_AB R51, RZ, R51 ;  /* 0x00000033ff33123e */ /* 0x000fe400000000ff */
[----:B------:R-:W-:Y:S02]  /*4a70*/  F2FP.F16.F32.PACK_AB R50, RZ, R115 ;  /* 0x00000073ff32723e */ /* 0x000fe400000000ff */
[----:B------:R-:W-:Y:S02]  /*4a80*/  F2FP.F16.F32.PACK_AB R48, RZ, R48 ;  /* 0x00000030ff30723e */ /* 0x000fe400000000ff */
[----:B------:R-:W-:-:S02]  /*4a90*/  F2FP.F16.F32.PACK_AB R47, RZ, R46 ;  /* 0x0000002eff2f723e */ /* 0x000fc400000000ff */
        /* <DEDUP_REMOVED lines=10> */
.L_x_1290:
[----:B------:R-:W-:Y:S01]  /*4b40*/  ISETP.LT.AND P5, PT, RZ, UR30, PT ;  /* 0x0000001eff007c0c */ /* 0x000fe2000bfa1270 */
[----:B------:R-:W0:Y:S01]  /*4b50*/  @UP3 LDCU UR8, c[0x0][0x40c] ;  /* 0x00008180ff0837ac */ /* 0x000e220008000800 */
[----:B------:R-:W0:Y:S01]  /*4b60*/  @UP3 LDCU UR9, c[0x0][0x40c] ;  /* 0x00008180ff0937ac */ /* 0x000e220008000800 */
[----:B------:R-:W0:Y:S10]  /*4b70*/  @UP3 LDCU UR10, c[0x0][0x40c] ;  /* 0x00008180ff0a37ac */ /* 0x000e340008000800 */
[--C-:B01234-:R-:W-:Y:S01]  /*4b80*/  @P5 FFMA.FTZ R46, R75, UR7, R45.reuse ;  /* 0x000000074b2e5c23 */ /* 0x11ffe2000801002d */
[--C-:B------:R-:W-:Y:S01]  /*4b90*/  @P5 FFMA.FTZ R48, R72, UR7, R45.reuse ;  /* 0x0000000748305c23 */ /* 0x100fe2000801002d */
[----:B------:R-:W-:-:S02]  /*4ba0*/  @P5 FFMA.FTZ R49, R99, UR7, R45 ;  /* 0x0000000763315c23 */ /* 0x000fc4000801002d */
[----:B------:R-:W-:Y:S01]  /*4bb0*/  @P5 FADD.FTZ R47, R73, -R46 ;  /* 0x8000002e492f5221 */ /* 0x000fe20000010000 */
[----:B-----5:R-:W-:Y:S02]  /*4bc0*/  HADD2.F32 R46, -RZ, R58.H0_H0 ;  /* 0x2000003aff2e7230 */ /* 0x020fe40000004100 */
[----:B------:R-:W-:-:S03]  /*4bd0*/  @P5 FADD.FTZ R48, R71, -R48 ;  /* 0x8000003047305221 */ /* 0x000fc60000010000 */
[----:B------:R-:W-:Y:S01]  /*4be0*/  @P5 FFMA.FTZ R46, R47, UR31, R46 ;  /* 0x0000001f2f2e5c23 */ /* 0x000fe2000801002e */
[----:B------:R-:W-:-:S03]  /*4bf0*/  SHF.R.U64 R47, R58, 0x10, R59 ;  /* 0x000000103a2f7819 */ /* 0x000fc6000000123b */
[----:B------:R-:W-:Y:S02]  /*4c00*/  @P1 FMUL.FTZ R46, R46, UR8 ;  /* 0x000000082e2e1c20 */ /* 0x000fe40008410000 */
        /* <DEDUP_REMOVED lines=23> */
.L_x_1289:
[----:B------:R-:W-:-:S04]  /*4d80*/  UISETP.NE.U32.AND UP0, UPT, UR4, URZ, UPT ;  /* 0x000000ff0400728c */ /* 0x000fc8000bf05070 */
[----:B------:R-:W-:-:S09]  /*4d90*/  UISETP.NE.AND.EX UP0, UPT, UR5, URZ, UPT, UP0 ;  /* 0x000000ff0500728c */ /* 0x000fd2000bf05300 */
[----:B------:R-:W-:Y:S05]  /*4da0*/  BRA.U !UP0, `(.L_x_1292) ;  /* 0x0000000108a87547 */ /* 0x000fea000b800000 */
[----:B------:R-:W0:Y:S02]  /*4db0*/  @UP3 LDCU UR8, c[0x0][0x40c] ;  /* 0x00008180ff0837ac */ /* 0x000e240008000800 */
[--C-:B01234-:R-:W-:Y:S01]  /*4dc0*/  FFMA.FTZ R46, R75, UR7, R45.reuse ;  /* 0x000000074b2e7c23 */ /* 0x11ffe2000801002d */
        /* <DEDUP_REMOVED lines=8> */
[----:B------:R-:W-:Y:S01]  /*4e50*/  FFMA.FTZ R46, R72, UR7, R45 ;  /* 0x00000007482e7c23 */ /* 0x000fe2000801002d */
[----:B------:R-:W-:Y:S01]  /*4e60*/  FMUL.FTZ R48, R47, UR31 ;  /* 0x0000001f2f307c20 */ /* 0x000fe20008410000 */
[----:B------:R-:W-:-:S02]  /*4e70*/  FADD.FTZ R47, R101, -R118 ;  /* 0x80000076652f7221 */ /* 0x000fc40000010000 */
[----:B------:R-:W-:Y:S01]  /*4e80*/  FSEL R50, R50, RZ, P5 ;  /* 0x000000ff32327208 */ /* 0x000fe20002800000 */
[----:B------:R-:W-:Y:S01]  /*4e90*/  FADD.FTZ R49, R71, -R46 ;  /* 0x8000002e47317221 */ /* 0x000fe20000010000 */
[----:B------:R-:W-:Y:S01]  /*4ea0*/  FSEL R48, R48, RZ, P5 ;  /* 0x000000ff30307208 */ /* 0x000fe20002800000 */
[----:B------:R-:W-:Y:S02]  /*4eb0*/  FMUL.FTZ R47, R47, UR31 ;  /* 0x0000001f2f2f7c20 */ /* 0x000fe40008410000 */
[----:B------:R-:W-:Y:S01]  /*4ec0*/  @P1 FMUL.FTZ R46, R50, UR8 ;  /* 0x00000008322e1c20 */ /* 0x000fe20008410000 */
[----:B------:R-:W-:Y:S01]  /*4ed0*/  FMUL.FTZ R49, R49, UR31 ;  /* 0x0000001f31317c20 */ /* 0x000fe20008410000 */
[----:B------:R-:W-:-:S03]  /*4ee0*/  F2FP.F16.F32.PACK_AB R50, RZ, R50 ;  /* 0x00000032ff32723e */ /* 0x000fc600000000ff */
[----:B------:R-:W-:Y:S02]  /*4ef0*/  @P1 F2FP.F16.F32.PACK_AB R46, RZ, R46 ;  /* 0x0000002eff2e123e */ /* 0x000fe400000000ff */
[----:B------:R-:W-:Y:S01]  /*4f00*/  FSEL R49, R49, RZ, P5 ;  /* 0x000000ff31317208 */ /* 0x000fe20002800000 */
[----:B-1----:R-:W-:Y:S01]  /*4f10*/  @P1 FMUL.FTZ R51, R48, UR10 ;  /* 0x0000000a30331c20 */ /* 0x002fe20008410000 */
[----:B------:R-:W-:Y:S02]  /*4f20*/  @P1 PRMT R63, R46, 0x7610, R63 ;  /* 0x000076102e3f1816 */ /* 0x000fe4000000003f */
[----:B------:R-:W-:Y:S01]  /*4f30*/  F2FP.F16.F32.PACK_AB R48, RZ, R48 ;  /* 0x00000030ff30723e */ /* 0x000fe200000000ff */
[----:B0-----:R-:W-:Y:S01]  /*4f40*/  @P1 FMUL.FTZ R46, R49, UR9 ;  /* 0x00000009312e1c20 */ /* 0x001fe20008410000 */
[----:B------:R-:W-:Y:S02]  /*4f50*/  @P1 F2FP.F16.F32.PACK_AB R51, RZ, R51 ;  /* 0x00000033ff33123e */ /* 0x000fe400000000ff */
[----:B------:R-:W-:-:S02]  /*4f60*/  F2FP.F16.F32.PACK_AB R49, RZ, R49 ;  /* 0x00000031ff31723e */ /* 0x000fc400000000ff */
[----:B------:R-:W-:Y:S02]  /*4f70*/  @P1 F2FP.F16.F32.PACK_AB R46, RZ, R46 ;  /* 0x0000002eff2e123e */ /* 0x000fe400000000ff */
[----:B------:R-:W-:Y:S02]  /*4f80*/  @P1 PRMT R65, R51, 0x7610, R65 ;  /* 0x0000761033411816 */ /* 0x000fe40000000041 */
[----:B------:R-:W-:Y:S02]  /*4f90*/  @P1 PRMT R64, R46, 0x7610, R64 ;  /* 0x000076102e401816 */ /* 0x000fe40000000040 */
[----:B------:R-:W-:Y:S02]  /*4fa0*/  FSEL R46, R47, RZ, P5 ;  /* 0x000000ff2f2e7208 */ /* 0x000fe40002800000 */
[----:B------:R-:W-:Y:S02]  /*4fb0*/  PRMT R67, R50, 0x7610, R67 ;  /* 0x0000761032437816 */ /* 0x000fe40000000043 */
[----:B------:R-:W-:-:S02]  /*4fc0*/  F2FP.F16.F32.PACK_AB R47, RZ, R46 ;  /* 0x0000002eff2f723e */ /* 0x000fc400000000ff */
        /* <DEDUP_REMOVED lines=8> */
.L_x_1292:
[----:B------:R-:W-:Y:S05]  /*5050*/  BRA.U !UP3, `(.L_x_1293) ;  /* 0x000000010b207547 */ /* 0x000fea000b800000 */
[----:B01234-:R-:W-:Y:S01]  /*5060*/  FFMA.FTZ R46, R75, UR7, R45 ;  /* 0x000000074b2e7c23 */ /* 0x01ffe2000801002d */
[----:B------:R-:W-:-:S03]  /*5070*/  ISETP.LT.AND P5, PT, RZ, UR30, PT ;  /* 0x0000001eff007c0c */ /* 0x000fc6000bfa1270 */
[----:B------:R-:W-:-:S04]  /*5080*/  FADD.FTZ R46, R73, -R46 ;  /* 0x8000002e492e7221 */ /* 0x000fc80000010000 */
[----:B------:R-:W-:-:S05]  /*5090*/  FMUL.FTZ R46, R46, UR31 ;  /* 0x0000001f2e2e7c20 */ /* 0x000fca0008410000 */
[----:B------:R-:W-:-:S05]  /*50a0*/  FSEL R46, R46, RZ, P5 ;  /* 0x000000ff2e2e7208 */ /* 0x000fca0002800000 */
[----:B------:R-:W-:-:S05]  /*50b0*/  FMUL.FTZ R46, R46, UR27 ;  /* 0x0000001b2e2e7c20 */ /* 0x000fca0008410000 */
[----:B------:R-:W-:-:S04]  /*50c0*/  F2FP.F16.F32.PACK_AB R46, RZ, R46 ;  /* 0x0000002eff2e723e */ /* 0x000fc800000000ff */
[----:B------:R-:W-:-:S07]  /*50d0*/  PRMT R63, R46, 0x7610, R63 ;  /* 0x000076102e3f7816 */ /* 0x000fce000000003f */
.L_x_1293:
        /* <DEDUP_REMOVED lines=9> */
.L_x_1294:
        /* <DEDUP_REMOVED lines=9> */
.L_x_1295:
        /* <DEDUP_REMOVED lines=9> */
.L_x_1291:
        /* <DEDUP_REMOVED lines=9> */
.L_x_1296:
        /* <DEDUP_REMOVED lines=9> */
.L_x_1297:
[----:B------:R-:W-:Y:S02]  /*53b0*/  IADD3 R0, PT, PT, R0, 0x80, RZ ;  /* 0x0000008000007810 */ /* 0x000fe40007ffe0ff */
[----:B------:R-:W-:-:S07]  /*53c0*/  IADD3 R44, PT, PT, R44, 0x80, RZ ;  /* 0x000000802c2c7810 */ /* 0x000fce0007ffe0ff */
.L_x_1288:
[----:B------:R-:W-:Y:S05]  /*53d0*/  BSYNC.RECONVERGENT B0 ;  /* 0x0000000000007941 */ /* 0x000fea0003800200 */
.L_x_1287:
        /* <DEDUP_REMOVED lines=23> */
[----:B------:R-:W-:Y:S01]  /*5550*/  SHF.R.U32.HI R48, RZ, 0x10, R61 ;  /* 0x00000010ff307819 */ /* 0x000fe2000001163d */
[----:B------:R-:W-:Y:S01]  /*5560*/  @P6 FFMA.FTZ R46, R49, UR31, R46 ;  /* 0x0000001f312e6c23 */ /* 0x000fe2000801002e */
[----:B------:R-:W-:-:S03]  /*5570*/  @P6 FFMA.FTZ R49, R107, UR7, R45 ;  /* 0x000000076b316c23 */ /* 0x000fc6000801002d */
[----:B------:R-:W-:Y:S02]  /*5580*/  HADD2.F32 R45, -RZ, R48.H0_H0 ;  /* 0x20000030ff2d7230 */ /* 0x000fe40000004100 */
[----:B------:R-:W-:Y:S01]  /*5590*/  @P6 FADD.FTZ R49, R106, -R49 ;  /* 0x800000316a316221 */ /* 0x000fe20000010000 */
[----:B------:R-:W-:Y:S02]  /*55a0*/  HADD2.F32 R48, -RZ, R61.H0_H0 ;  /* 0x2000003dff307230 */ /* 0x000fe40000004100 */
[----:B0-----:R-:W-:Y:S01]  /*55b0*/  @P1 FMUL.FTZ R51, R46, UR9 ;  /* 0x000000092e331c20 */ /* 0x001fe20008410000 */
[----:B------:R-:W-:Y:S02]  /*55c0*/  @P6 FFMA.FTZ R45, R50, UR31, R45 ;  /* 0x0000001f322d6c23 */ /* 0x000fe4000801002d */
[----:B------:R-:W-:Y:S01]  /*55d0*/  @P6 FFMA.FTZ R48, R49, UR31, R48 ;  /* 0x0000001f31306c23 */ /* 0x000fe20008010030 */
[----:B------:R-:W-:Y:S01]  /*55e0*/  @P1 FMUL.FTZ R49, R47, UR8 ;  /* 0x000000082f311c20 */ /* 0x000fe20008410000 */
[----:B------:R-:W-:-:S02]  /*55f0*/  @P1 F2FP.F16.F32.PACK_AB R51, RZ, R51 ;  /* 0x00000033ff33123e */ /* 0x000fc400000000ff */
[----:B-1----:R-:W-:Y:S01]  /*5600*/  @P1 FMUL.FTZ R50, R48, UR10 ;  /* 0x0000000a30321c20 */ /* 0x002fe20008410000 */
[----:B------:R-:W-:Y:S02]  /*5610*/  F2FP.F16.F32.PACK_AB R47, RZ, R47 ;  /* 0x0000002fff2f723e */ /* 0x000fe400000000ff */
[----:B------:R-:W-:Y:S02]  /*5620*/  @P1 F2FP.F16.F32.PACK_AB R49, RZ, R49 ;  /* 0x00000031ff31123e */ /* 0x000fe400000000ff */
[----:B------:R-:W-:Y:S02]  /*5630*/  @P1 F2FP.F16.F32.PACK_AB R50, RZ, R50 ;  /* 0x00000032ff32123e */ /* 0x000fe400000000ff */
[----:B------:R-:W-:Y:S02]  /*5640*/  @P1 PRMT R63, R49, 0x7610, R63 ;  /* 0x00007610313f1816 */ /* 0x000fe4000000003f */
        /* <DEDUP_REMOVED lines=8> */
[----:B------:R-:W-:Y:S01]  /*56d0*/  PRMT R70, R46, 0x7610, R70 ;  /* 0x000076102e467816 */ /* 0x000fe20000000046 */
[----:B------:R-:W-:Y:S06]  /*56e0*/  BRA.U !UP3, `(.L_x_1302) ;  /* 0x000000050be47547 */ /* 0x000fec000b800000 */
[----:B------:R-:W-:-:S05]  /*56f0*/  FMUL.FTZ R45, R45, UR27 ;  /* 0x0000001b2d2d7c20 */ /* 0x000fca0008410000 */
[----:B------:R-:W-:-:S04]  /*5700*/  F2FP.F16.F32.PACK_AB R45, RZ, R45 ;  /* 0x0000002dff2d723e */ /* 0x000fc800000000ff */
[----:B------:R-:W-:Y:S01]  /*5710*/  PRMT R66, R45, 0x7610, R66 ;  /* 0x000076102d427816 */ /* 0x000fe20000000042 */
[----:B------:R-:W-:Y:S06]  /*5720*/  BRA `(.L_x_1302) ;  /* 0x0000000400d47947 */ /* 0x000fec0003800000 */
.L_x_1301:
[----:B------:R-:W-:Y:S01]  /*5730*/  ISETP.LT.AND P6, PT, RZ, UR30, PT ;  /* 0x0000001eff007c0c */ /* 0x000fe2000bfc1270 */
[----:B012345:R-:W-:Y:S01]  /*5740*/  HADD2.F32 R46, -RZ, R60.H0_H0 ;  /* 0x2000003cff2e7230 */ /* 0x03ffe20000004100 */
[----:B------:R-:W0:Y:S01]  /*5750*/  @UP3 LDCU UR8, c[0x0][0x40c] ;  /* 0x00008180ff0837ac */ /* 0x000e220008000800 */
[----:B------:R-:W1:Y:S01]  /*5760*/  @UP3 LDCU UR9, c[0x0][0x40c] ;  /* 0x00008180ff0937ac */ /* 0x000e620008000800 */
[----:B------:R-:W2:Y:S09]  /*5770*/  @UP3 LDCU UR10, c[0x0][0x40c] ;  /* 0x00008180ff0a37ac */ /* 0x000eb20008000800 */
[--C-:B------:R-:W-:Y:S01]  /*5780*/  @P6 FFMA.FTZ R47, R103, UR7, R45.reuse ;  /* 0x00000007672f6c23 */ /* 0x100fe2000801002d */
[--C-:B------:R-:W-:Y:S01]  /*5790*/  @P6 FFMA.FTZ R48, R104, UR7, R45.reuse ;  /* 0x0000000768306c23 */ /* 0x100fe2000801002d */
[----:B------:R-:W-:-:S02]  /*57a0*/  @P6 FFMA.FTZ R49, R107, UR7, R45 ;  /* 0x000000076b316c23 */ /* 0x000fc4000801002d */
[----:B------:R-:W-:Y:S01]  /*57b0*/  @P6 FADD.FTZ R47, R102, -R47 ;  /* 0x8000002f662f6221 */ /* 0x000fe20000010000 */
[----:B------:R-:W-:-:S03]  /*57c0*/  @P6 FADD.FTZ R48, R105, -R48 ;  /* 0x8000003069306221 */ /* 0x000fc60000010000 */
[----:B------:R-:W-:Y:S01]  /*57d0*/  @P6 FFMA.FTZ R46, R47, UR31, R46 ;  /* 0x0000001f2f2e6c23 */ /* 0x000fe2000801002e */
[----:B------:R-:W-:-:S03]  /*57e0*/  SHF.R.U64 R47, R60, 0x10, R61 ;  /* 0x000000103c2f7819 */ /* 0x000fc6000000123d */
[----:B0-----:R-:W-:Y:S02]  /*57f0*/  @P1 FMUL.FTZ R46, R46, UR8 ;  /* 0x000000082e2e1c20 */ /* 0x001fe40008410000 */
[----:B------:R-:W-:-:S03]  /*5800*/  HADD2.F32 R47, -RZ, R47.H0_H0 ;  /* 0x2000002fff2f7230 */ /* 0x000fc60000004100 */
[----:B------:R-:W-:Y:S02]  /*5810*/  @P1 F2FP.F16.F32.PACK_AB R46, RZ, R46 ;  /* 0x0000002eff2e123e */ /* 0x000fe400000000ff */
[----:B------:R-:W-:Y:S01]  /*5820*/  @P6 FFMA.FTZ R47, R48, UR31, R47 ;  /* 0x0000001f302f6c23 */ /* 0x000fe2000801002f */
[----:B------:R-:W-:Y:S01]  /*5830*/  @P6 FADD.FTZ R48, R106, -R49 ;  /* 0x800000316a306221 */ /* 0x000fe20000010000 */
[----:B------:R-:W-:Y:S01]  /*5840*/  HADD2.F32 R49, -RZ, R61.H0_H0 ;  /* 0x2000003dff317230 */ /* 0x000fe20000004100 */
[----:B------:R-:W-:Y:S01]  /*5850*/  @P1 PRMT R63, R46, 0x7610, R63 ;  /* 0x000076102e3f1816 */ /* 0x000fe2000000003f */
[----:B-1----:R-:W-:-:S03]  /*5860*/  @P1 FMUL.FTZ R47, R47, UR9 ;  /* 0x000000092f2f1c20 */ /* 0x002fc60008410000 */
[----:B------:R-:W-:Y:S02]  /*5870*/  @P6 FFMA.FTZ R49, R48, UR31, R49 ;  /* 0x0000001f30316c23 */ /* 0x000fe40008010031 */
[----:B------:R-:W-:Y:S02]  /*5880*/  @P1 F2FP.F16.F32.PACK_AB R47, RZ, R47 ;  /* 0x0000002fff2f123e */ /* 0x000fe400000000ff */
[----:B--2---:R-:W-:Y:S02]  /*5890*/  @P1 FMUL.FTZ R49, R49, UR10 ;  /* 0x0000000a31311c20 */ /* 0x004fe40008410000 */
        /* <DEDUP_REMOVED lines=13> */
.L_x_1300:
[----:B------:R-:W-:-:S04]  /*5970*/  UISETP.NE.U32.AND UP0, UPT, UR4, URZ, UPT ;  /* 0x000000ff0400728c */ /* 0x000fc8000bf05070 */
[----:B------:R-:W-:-:S09]  /*5980*/  UISETP.NE.AND.EX UP0, UPT, UR5, URZ, UPT, UP0 ;  /* 0x000000ff0500728c */ /* 0x000fd2000bf05300 */
[----:B------:R-:W-:Y:S05]  /*5990*/  BRA.U !UP0, `(.L_x_1303) ;  /* 0x0000000108a87547 */ /* 0x000fea000b800000 */
[--C-:B01234-:R-:W-:Y:S01]  /*59a0*/  FFMA.FTZ R46, R104, UR7, R45.reuse ;  /* 0x00000007682e7c23 */ /* 0x11ffe2000801002d */
[----:B------:R-:W0:Y:S01]  /*59b0*/  @UP3 LDCU UR10, c[0x0][0x40c] ;  /* 0x00008180ff0a37ac */ /* 0x000e220008000800 */
[--C-:B------:R-:W-:Y:S01]  /*59c0*/  FFMA.FTZ R49, R107, UR7, R45.reuse ;  /* 0x000000076b317c23 */ /* 0x100fe2000801002d */
[----:B------:R-:W-:Y:S01]  /*59d0*/  FFMA.FTZ R47, R103, UR7, R45 ;  /* 0x00000007672f7c23 */ /* 0x000fe2000801002d */
[----:B------:R-:W-:Y:S01]  /*59e0*/  FADD.FTZ R46, R105, -R46 ;  /* 0x8000002e692e7221 */ /* 0x000fe20000010000 */
[----:B------:R-:W1:Y:S01]  /*59f0*/  @UP3 LDCU UR8, c[0x0][0x40c] ;  /* 0x00008180ff0837ac */ /* 0x000e620008000800 */
[----:B------:R-:W-:Y:S01]  /*5a00*/  FADD.FTZ R49, R106, -R49 ;  /* 0x800000316a317221 */ /* 0x000fe20000010000 */
[----:B------:R-:W-:Y:S01]  /*5a10*/  ISETP.LT.AND P6, PT, RZ, UR30, PT ;  /* 0x0000001eff007c0c */ /* 0x000fe2000bfc1270 */
[----:B------:R-:W-:Y:S01]  /*5a20*/  FMUL.FTZ R48, R46, UR31 ;  /* 0x0000001f2e307c20 */ /* 0x000fe20008410000 */
[----:B------:R-:W2:Y:S01]  /*5a30*/  @UP3 LDCU UR9, c[0x0][0x40c] ;  /* 0x00008180ff0937ac */ /* 0x000ea20008000800 */
[----:B------:R-:W-:Y:S01]  /*5a40*/  FMUL.FTZ R46, R49, UR31 ;  /* 0x0000001f312e7c20 */ /* 0x000fe20008410000 */
[----:B------:R-:W-:Y:S01]  /*5a50*/  FADD.FTZ R47, R102, -R47 ;  /* 0x8000002f662f7221 */ /* 0x000fe20000010000 */
[----:B------:R-:W-:Y:S01]  /*5a60*/  FFMA.FTZ R49, R110, UR7, R45 ;  /* 0x000000076e317c23 */ /* 0x000fe2000801002d */
[----:B------:R-:W-:-:S02]  /*5a70*/  FSEL R48, R48, RZ, P6 ;  /* 0x000000ff30307208 */ /* 0x000fc40003000000 */
[----:B------:R-:W-:Y:S01]  /*5a80*/  FSEL R46, R46, RZ, P6 ;  /* 0x000000ff2e2e7208 */ /* 0x000fe20003000000 */
[----:B------:R-:W-:Y:S01]  /*5a90*/  FMUL.FTZ R47, R47, UR31 ;  /* 0x0000001f2f2f7c20 */ /* 0x000fe20008410000 */
[----:B------:R-:W-:-:S03]  /*5aa0*/  FADD.FTZ R49, R108, -R49 ;  /* 0x800000316c317221 */ /* 0x000fc60000010000 */
[----:B0-----:R-:W-:Y:S01]  /*5ab0*/  @P1 FMUL.FTZ R45, R46, UR10 ;  /* 0x0000000a2e2d1c20 */ /* 0x001fe20008410000 */
[----:B------:R-:W-:Y:S01]  /*5ac0*/  FSEL R47, R47, RZ, P6 ;  /* 0x000000ff2f2f7208 */ /* 0x000fe20003000000 */
[----:B------:R-:W-:-:S03]  /*5ad0*/  FMUL.FTZ R49, R49, UR31 ;  /* 0x0000001f31317c20 */ /* 0x000fc60008410000 */
[----:B------:R-:W-:Y:S01]  /*5ae0*/  @P1 F2FP.F16.F32.PACK_AB R45, RZ, R45 ;  /* 0x0000002dff2d123e */ /* 0x000fe200000000ff */
[----:B-1----:R-:W-:Y:S01]  /*5af0*/  @P1 FMUL.FTZ R50, R47, UR8 ;  /* 0x000000082f321c20 */ /* 0x002fe20008410000 */
[----:B--2---:R-:W-:Y:S01]  /*5b00*/  @P1 FMUL.FTZ R51, R48, UR9 ;  /* 0x0000000930331c20 */ /* 0x004fe20008410000 */
[----:B------:R-:W-:Y:S02]  /*5b10*/  F2FP.F16.F32.PACK_AB R47, RZ, R47 ;  /* 0x0000002fff2f723e */ /* 0x000fe400000000ff */
[----:B------:R-:W-:Y:S02]  /*5b20*/  @P1 PRMT R65, R45, 0x7610, R65 ;  /* 0x000076102d411816 */ /* 0x000fe40000000041 */
[----:B------:R-:W-:Y:S02]  /*5b30*/  FSEL R45, R49, RZ, P6 ;  /* 0x000000ff312d7208 */ /* 0x000fe40003000000 */
[----:B------:R-:W-:Y:S02]  /*5b40*/  F2FP.F16.F32.PACK_AB R49, RZ, R46 ;  /* 0x0000002eff31723e */ /* 0x000fe400000000ff */
[----:B------:R-:W-:-:S02]  /*5b50*/  @P1 F2FP.F16.F32.PACK_AB R50, RZ, R50 ;  /* 0x00000032ff32123e */ /* 0x000fc400000000ff */
[----:B------:R-:W-:Y:S02]  /*5b60*/  @P1 F2FP.F16.F32.PACK_AB R51, RZ, R51 ;  /* 0x00000033ff33123e */ /* 0x000fe400000000ff */
[----:B------:R-:W-:Y:S02]  /*5b70*/  F2FP.F16.F32.PACK_AB R48, RZ, R48 ;  /* 0x00000030ff30723e */ /* 0x000fe400000000ff */
[----:B------:R-:W-:Y:S02]  /*5b80*/  F2FP.F16.F32.PACK_AB R46, RZ, R45 ;  /* 0x0000002dff2e723e */ /* 0x000fe400000000ff */
[----:B------:R-:W-:Y:S02]  /*5b90*/  @P1 PRMT R63, R50, 0x7610, R63 ;  /* 0x00007610323f1816 */ /* 0x000fe4000000003f */
[----:B------:R-:W-:Y:S02]  /*5ba0*/  @P1 PRMT R64, R51, 0x7610, R64 ;  /* 0x0000761033401816 */ /* 0x000fe40000000040 */
        /* <DEDUP_REMOVED lines=9> */
.L_x_1303:
[----:B------:R-:W0:Y:S02]  /*5c40*/  @UP3 LDCU UR8, c[0x0][0x40c] ;  /* 0x00008180ff0837ac */ /* 0x000e240008000800 */
[----:B01234-:R-:W-:Y:S01]  /*5c50*/  FFMA.FTZ R47, R110, UR7, R45 ;  /* 0x000000076e2f7c23 */ /* 0x01ffe2000801002d */
[----:B------:R-:W-:-:S03]  /*5c60*/  ISETP.LT.AND P6, PT, RZ, UR30, PT ;  /* 0x0000001eff007c0c */ /* 0x000fc6000bfc1270 */
[----:B------:R-:W-:-:S04]  /*5c70*/  FADD.FTZ R47, R108, -R47 ;  /* 0x8000002f6c2f7221 */ /* 0x000fc80000010000 */
[----:B------:R-:W-:-:S05]  /*5c80*/  FMUL.FTZ R46, R47, UR31 ;  /* 0x0000001f2f2e7c20 */ /* 0x000fca0008410000 */
[----:B------:R-:W-:-:S05]  /*5c90*/  FSEL R46, R46, RZ, P6 ;  /* 0x000000ff2e2e7208 */ /* 0x000fca0003000000 */
[----:B------:R-:W-:-:S05]  /*5ca0*/  @P1 FMUL.FTZ R46, R46, UR8 ;  /* 0x000000082e2e1c20 */ /* 0x000fca0008410000 */
[----:B------:R-:W-:Y:S01]  /*5cb0*/  @P1 F2FP.F16.F32.PACK_AB R46, RZ, R46 ;  /* 0x0000002eff2e123e */ /* 0x000fe200000000ff */
[----:B------:R-:W-:Y:S06]  /*5cc0*/  BRA.U !UP3, `(.L_x_1304) ;  /* 0x000000010b207547 */ /* 0x000fec000b800000 */
        /* <DEDUP_REMOVED lines=8> */
.L_x_1304:
        /* <DEDUP_REMOVED lines=9> */
.L_x_1305:
        /* <DEDUP_REMOVED lines=9> */
.L_x_1306:
[----:B------:R-:W-:-:S07]  /*5e70*/  @P1 PRMT R66, R46, 0x7610, R66 ;  /* 0x000076102e421816 */ /* 0x000fce0000000042 */
.L_x_1302:
        /* <DEDUP_REMOVED lines=9> */
.L_x_1307:
        /* <DEDUP_REMOVED lines=9> */
.L_x_1299:
[----:B------:R-:W-:Y:S05]  /*5fa0*/  BSYNC.RECONVERGENT B0 ;  /* 0x0000000000007941 */ /* 0x000fea0003800200 */
.L_x_1298:
[----:B------:R-:W-:Y:S02]  /*5fb0*/  UIADD3 UR26, UPT, UPT, UR26, UR24, URZ ;  /* 0x000000181a1a7290 */ /* 0x000fe4000fffe0ff */
[----:B------:R-:W-:Y:S02]  /*5fc0*/  UPLOP3.LUT UP1, UPT, UPT, UPT, UP1, 0x40, 0x4 ;  /* 0x000000000004789c */ /* 0x000fe40003f2e810 */
[----:B------:R-:W-:-:S09]  /*5fd0*/  UISETP.GE.AND UP0, UPT, UR26, UR25, UPT ;  /* 0x000000191a00728c */ /* 0x000fd2000bf06270 */
[----:B------:R-:W-:Y:S05]  /*5fe0*/  BRA.U !UP0, `(.L_x_1308) ;  /* 0xffffffa508f07547 */ /* 0x000fea000b83ffff */
.L_x_1240:
[----:B------:R-:W0:Y:S08]  /*5ff0*/  S2UR UR7, SR_CTAID.X ;  /* 0x00000000000779c3 */ /* 0x000e300000002500 */
[----:B------:R-:W0:Y:S08]  /*6000*/  LDC.64 R2, c[0x0][0x440] ;  /* 0x00011000ff027b82 */ /* 0x000e300000000a00 */
[----:B-----5:R-:W0:Y:S08]  /*6010*/  LDC.64 R44, c[0x0][0x448] ;  /* 0x00011200ff2c7b82 */ /* 0x020e300000000a00 */
[----:B01234-:R-:W0:Y:S01]  /*6020*/  LDC.64 R46, c[0x0][0x440] ;  /* 0x00011000ff2e7b82 */ /* 0x01fe220000000a00 */
[----:B------:R-:W-:-:S06]  /*6030*/  UIMAD UR7, UR7, UR6, URZ ;  /* 0x00000006070772a4 */ /* 0x000fcc000f8e02ff */
[----:B------:R-:W-:Y:S01]  /*6040*/  MOV R59, UR7 ;  /* 0x00000007003b7c02 */ /* 0x000fe20008000f00 */
[----:B------:R-:W1:Y:S03]  /*6050*/  LDC.64 R48, c[0x0][0x448] ;  /* 0x00011200ff307b82 */ /* 0x000e660000000a00 */
[----:B------:R-:W-:-:S05]  /*6060*/  LEA.HI R59, R59, R62, RZ, 0x1e ;  /* 0x0000003e3b3b7211 */ /* 0x000fca00078ff0ff */
[----:B------:R-:W2:Y:S01]  /*6070*/  LDC.64 R50, c[0x0][0x440] ;  /* 0x00011000ff327b82 */ /* 0x000ea20000000a00 */
[----:B------:R-:W-:-:S04]  /*6080*/  @P0 IMAD.WIDE.U32 R2, R59, 0x10, R2 ;  /* 0x000000103b020825 */ /* 0x000fc800078e0002 */
[C---:B------:R-:W-:Y:S01]  /*6090*/  @P0 IMAD.WIDE.U32 R44, R59.reuse, 0x10, R44 ;  /* 0x000000103b2c0825 */ /* 0x040fe200078e002c */
[----:B------:R-:W-:Y:S01]  /*60a0*/  @P0 IADD3 R59, PT, PT, R59, 0x80, RZ ;  /* 0x000000803b3b0810 */ /* 0x000fe20007ffe0ff */
[----:B------:R3:W-:Y:S01]  /*60b0*/  @P0 STG.E.128 desc[UR16][R2.64], R20 ;  /* 0x0000001402000986 */ /* 0x0007e2000c101d10 */
[----:B------:R-:W4:Y:S03]  /*60c0*/  LDC.64 R52, c[0x0][0x448] ;  /* 0x00011200ff347b82 */ /* 0x000f260000000a00 */
[C---:B0-----:R-:W-:Y:S01]  /*60d0*/  @P2 IMAD.WIDE.U32 R46, R59.reuse, 0x10, R46 ;  /* 0x000000103b2e2825 */ /* 0x041fe200078e002e */
[----:B------:R3:W-:Y:S04]  /*60e0*/  @P0 STG.E.128 desc[UR16][R44.64], R40 ;  /* 0x000000282c000986 */ /* 0x0007e8000c101d10 */
[----:B------:R-:W0:Y:S01]  /*60f0*/  LDC.64 R54, c[0x0][0x440] ;  /* 0x00011000ff367b82 */ /* 0x000e220000000a00 */
[C---:B-1----:R-:W-:Y:S01]  /*6100*/  @P2 IMAD.WIDE.U32 R48, R59.reuse, 0x10, R48 ;  /* 0x000000103b302825 */ /* 0x042fe200078e0030 */
[----:B------:R-:W-:Y:S01]  /*6110*/  @P2 IADD3 R59, PT, PT, R59, 0x80, RZ ;  /* 0x000000803b3b2810 */ /* 0x000fe20007ffe0ff */
[----:B------:R3:W-:Y:S04]  /*6120*/  @P2 STG.E.128 desc[UR16][R46.64], R16 ;  /* 0x000000102e002986 */ /* 0x0007e8000c101d10 */
[----:B------:R3:W-:Y:S01]  /*6130*/  @P2 STG.E.128 desc[UR16][R48.64], R36 ;  /* 0x0000002430002986 */ /* 0x0007e2000c101d10 */
[----:B------:R-:W1:Y:S01]  /*6140*/  LDC.64 R56, c[0x0][0x448] ;  /* 0x00011200ff387b82 */ /* 0x000e620000000a00 */
[----:B--2---:R-:W-:-:S05]  /*6150*/  @P3 IMAD.WIDE.U32 R50, R59, 0x10, R50 ;  /* 0x000000103b323825 */ /* 0x004fca00078e0032 */
[----:B------:R3:W-:Y:S01]  /*6160*/  @P3 STG.E.128 desc[UR16][R50.64], R12 ;  /* 0x0000000c32003986 */ /* 0x0007e2000c101d10 */
[C---:B----4-:R-:W-:Y:S01]  /*6170*/  @P3 IMAD.WIDE.U32 R52, R59.reuse, 0x10, R52 ;  /* 0x000000103b343825 */ /* 0x050fe200078e0034 */
[----:B------:R-:W-:-:S04]  /*6180*/  @P3 IADD3 R59, PT, PT, R59, 0x80, RZ ;  /* 0x000000803b3b3810 */ /* 0x000fc80007ffe0ff */
[----:B------:R3:W-:Y:S01]  /*6190*/  @P3 STG.E.128 desc[UR16][R52.64], R32 ;  /* 0x0000002034003986 */ /* 0x0007e2000c101d10 */
[----:B0-----:R-:W-:-:S05]  /*61a0*/  @P4 IMAD.WIDE.U32 R54, R59, 0x10, R54 ;  /* 0x000000103b364825 */ /* 0x001fca00078e0036 */
[----:B------:R3:W-:Y:S01]  /*61b0*/  @P4 STG.E.128 desc[UR16][R54.64], R8 ;  /* 0x0000000836004986 */ /* 0x0007e2000c101d10 */
[----:B-1----:R-:W-:-:S05]  /*61c0*/  @P4 IMAD.WIDE.U32 R56, R59, 0x10, R56 ;  /* 0x000000103b384825 */ /* 0x002fca00078e0038 */
[----:B------:R3:W-:Y:S01]  /*61d0*/  @P4 STG.E.128 desc[UR16][R56.64], R28 ;  /* 0x0000001c38004986 */ /* 0x0007e2000c101d10 */
[----:B------:R-:W-:Y:S05]  /*61e0*/  @!P5 EXIT ;  /* 0x000000000000d94d */ /* 0x000fea0003800000 */
[----:B---3--:R-:W0:Y:S01]  /*61f0*/  LDC.64 R2, c[0x0][0x440] ;  /* 0x00011000ff027b82 */ /* 0x008e220000000a00 */
[----:B------:R-:W-:-:S07]  /*6200*/  @P4 IADD3 R59, PT, PT, R59, 0x80, RZ ;  /* 0x000000803b3b4810 */ /* 0x000fce0007ffe0ff */
[----:B------:R-:W1:Y:S01]  /*6210*/  LDC.64 R8, c[0x0][0x448] ;  /* 0x00011200ff087b82 */ /* 0x000e620000000a00 */
[----:B0-----:R-:W-:-:S05]  /*6220*/  IMAD.WIDE.U32 R2, R59, 0x10, R2 ;  /* 0x000000103b027825 */ /* 0x001fca00078e0002 */
[----:B------:R-:W-:Y:S01]  /*6230*/  STG.E.128 desc[UR16][R2.64], R4 ;  /* 0x0000000402007986 */ /* 0x000fe2000c101d10 */
[----:B-1----:R-:W-:-:S05]  /*6240*/  IMAD.WIDE.U32 R8, R59, 0x10, R8 ;  /* 0x000000103b087825 */ /* 0x002fca00078e0008 */
[----:B------:R-:W-:Y:S01]  /*6250*/  STG.E.128 desc[UR16][R8.64], R24 ;  /* 0x0000001808007986 */ /* 0x000fe2000c101d10 */
[----:B------:R-:W-:Y:S05]  /*6260*/  EXIT ;  /* 0x000000000000794d */ /* 0x000fea0003800000 */
.L_x_1309:
        /* <DEDUP_REMOVED lines=9> */
.L_x_10802:


//--------------------- .text._ZN10layer_norm13ln_bwd_kernelINS_13Kernel_traitsI6__halfS2_S2_S2_fjLj2560ELj1ELj1ELj4ELj8ENS_18Kernel_traits_baseILj2560ES2_S2_S2_S2_fjLj128EEEEELb0ELb0ELb1ELb1EEEvNS_9BwdParamsE --------------------------
	.section	.text._ZN10layer_norm13ln_bwd_kernelINS_13Kernel_traitsI6__halfS2_S2_S2_fjLj2560ELj1ELj1ELj4ELj8ENS_18Kernel_traits_baseILj2560ES2_S2_S2_S2_fjLj128EEEEELb0ELb0ELb1ELb1EEEvNS_9BwdParamsE,"ax",@progbits
	.align	128
        .global         _ZN10layer_norm13ln_bwd_kernelINS_13Kernel_traitsI6__halfS2_S2_S2_fjLj2560ELj1ELj1ELj4ELj8ENS_18Kernel_traits_baseILj2560ES2_S2_S2_S2_fjLj128EEEEELb0ELb0ELb1ELb1EEEvNS_9BwdParamsE
        .type           _ZN10layer_norm13ln_bwd_kernelINS_13Kernel_traitsI6__halfS2_S2_S2_fjLj2560ELj1ELj1ELj4ELj8ENS_18Kernel_traits_baseILj2560ES2_S2_S2_S2_fjLj128EEEEELb0ELb0ELb1ELb1EEEvNS_9BwdParamsE,@function
        .size           _ZN10layer_norm13ln_bwd_kernelINS_13Kernel_traitsI6__halfS2_S2_S2_fjLj2560ELj1ELj1ELj4ELj8ENS_18Kernel_traits_baseILj2560ES2_S2_S2_S2_fjLj128EEEEELb0ELb0ELb1ELb1EEEvNS_9BwdParamsE,(.L_x_10803 - _ZN10layer_norm13ln_bwd_kernelINS_13Kernel_traitsI6__halfS2_S2_S2_fjLj2560ELj1ELj1ELj4ELj8ENS_18Kernel_traits_baseILj2560ES2_S2_S2_S2_fjLj128EEEEELb0ELb0ELb1ELb1EEEvNS_9BwdParamsE)
        .other          _ZN10layer_norm13ln_bwd_kernelINS_13Kernel_traitsI6__halfS2_S2_S2_fjLj2560ELj1ELj1ELj4ELj8ENS_18Kernel_traits_baseILj2560ES2_S2_S2_S2_fjLj128EEEEELb0ELb0ELb1ELb1EEEvNS_9BwdParamsE,@"STO_CUDA_ENTRY STV_DEFAULT"
_ZN10layer_norm13ln_bwd_kernelINS_13Kernel_traitsI6__halfS2_S2_S2_fjLj2560ELj1ELj1ELj4ELj8ENS_18Kernel_traits_baseILj2560ES2_S2_S2_S2_fjLj128EEEEELb0ELb0ELb1ELb1EEEvNS_9BwdParamsE:
.text._ZN10layer_norm13ln_bwd_kernelINS_13Kernel_traitsI6__halfS2_S2_S2_fjLj2560ELj1ELj1ELj4ELj8ENS_18Kernel_traits_baseILj2560ES2_S2_S2_S2_fjLj128EEEEELb0ELb0ELb1ELb1EEEvNS_9BwdParamsE:
        /* <DEDUP_REMOVED lines=43> */
.L_x_1360:
        /* <DEDUP_REMOVED lines=27> */
[----:B------:R-:W-:Y:S02]  /*0460*/  IADD3 R17, PT, PT, R15, 0x80, RZ ;  /* 0x000000800f117810 */ /* 0x000fe40007ffe0ff */
[----:B------:R-:W-:Y:S02]  /*0470*/  LEA.HI.SX32 R99, R5, R6, 0x1e ;  /* 0x0000000605637211 */ /* 0x000fe400078ff2ff */
[----:B------:R-:W-:Y:S01]  /*0480*/  IADD3 R61, PT, PT, R15, 0x100, RZ ;  /* 0x000001000f3d7810 */ /* 0x000fe20007ffe0ff */
[--C-:B------:R-:W-:Y:S01]  /*0490*/  IMAD.WIDE.U32 R18, R19, 0x8, R2.reuse ;  /* 0x0000000813127825 */ /* 0x100fe200078e0002 */
[----:B------:R-:W-:Y:S01]  /*04a0*/  IADD3 R15, PT, PT, R15, 0x200, RZ ;  /* 0x000002000f0f7810 */ /* 0x000fe20007ffe0ff */
[----:B------:R-:W4:Y:S01]  /*04b0*/  LDG.E.64 R62, desc[UR10][R62.64] ;  /* 0x0000000a3e3e7981 */ /* 0x000f22000c1e1b00 */
[----:B------:R-:W-:Y:S01]  /*04c0*/  IADD3 R101, PT, PT, R99, 0x80, RZ ;  /* 0x0000008063657810 */ /* 0x000fe20007ffe0ff */
[----:B------:R-:W-:Y:S01]  /*04d0*/  IMAD.WIDE.U32 R16, R17, 0x8, R2 ;  /* 0x0000000811107825 */ /* 0x000fe200078e0002 */
[----:B------:R-:W-:-:S02]  /*04e0*/  IADD3 R75, PT, PT, R99, 0x100, RZ ;  /* 0x00000100634b7810 */ /* 0x000fc40007ffe0ff */
[----:B------:R-:W-:Y:S01]  /*04f0*/  IADD3 R77, PT, PT, R99, 0x180, RZ ;  /* 0x00000180634d7810 */ /* 0x000fe20007ffe0ff */
[----:B------:R-:W-:Y:S01]  /*0500*/  IMAD.WIDE.U32 R60, R61, 0x8, R2 ;  /* 0x000000083d3c7825 */ /* 0x000fe200078e0002 */
[----:B------:R-:W-:Y:S01]  /*0510*/  IADD3 R103, PT, PT, R99, 0x200, RZ ;  /* 0x0000020063677810 */ /* 0x000fe20007ffe0ff */
[----:B------:R-:W4:Y:S01]  /*0520*/  LDG.E.64 R16, desc[UR10][R16.64] ;  /* 0x0000000a10107981 */ /* 0x000f22000c1e1b00 */
[----:B------:R-:W-:Y:S01]  /*0530*/  SHF.R.S32.HI R64, RZ, 0x1f, R0 ;  /* 0x0000001fff407819 */ /* 0x000fe20000011400 */
[----:B------:R-:W-:Y:S01]  /*0540*/  IMAD.WIDE.U32 R14, R15, 0x8, R2 ;  /* 0x000000080f0e7825 */ /* 0x000fe200078e0002 */
[C---:B--2---:R-:W-:Y:S01]  /*0550*/  LEA R66, P0, R0.reuse, R12, 0x2 ;  /* 0x0000000c00427211 */ /* 0x044fe200078010ff */
[----:B------:R0:W2:Y:S02]  /*0560*/  LDG.E.64 R2, desc[UR10][R18.64] ;  /* 0x0000000a12027981 */ /* 0x0000a4000c1e1b00 */
[----:B---3--:R-:W-:Y:S01]  /*0570*/  IMAD.WIDE.U32 R4, R101, 0x8, R8 ;  /* 0x0000000865047825 */ /* 0x008fe200078e0008 */
[----:B------:R-:W-:Y:S01]  /*0580*/  LEA.HI.X R67, R0, R13, R64, 0x2, P0 ;  /* 0x0000000d00437211 */ /* 0x000fe200000f1440 */
[----:B------:R-:W3:Y:S02]  /*0590*/  LDG.E.64 R60, desc[UR10][R60.64] ;  /* 0x0000000a3c3c7981 */ /* 0x000ee4000c1e1b00 */
[----:B------:R-:W-:-:S02]  /*05a0*/  IMAD.WIDE.U32 R10, R99, 0x8, R8 ;  /* 0x00000008630a7825 */ /* 0x000fc400078e0008 */
[----:B------:R-:W2:Y:S02]  /*05b0*/  LDG.E.64 R14, desc[UR10][R14.64] ;  /* 0x0000000a0e0e7981 */ /* 0x000ea4000c1e1b00 */
[--C-:B------:R-:W-:Y:S02]  /*05c0*/  IMAD.WIDE.U32 R6, R75, 0x8, R8.reuse ;  /* 0x000000084b067825 */ /* 0x100fe400078e0008 */
[----:B------:R-:W2:Y:S02]  /*05d0*/  LDG.E.64 R4, desc[UR10][R4.64] ;  /* 0x0000000a04047981 */ /* 0x000ea4000c1e1b00 */
[--C-:B0-----:R-:W-:Y:S02]  /*05e0*/  IMAD.WIDE.U32 R18, R77, 0x8, R8.reuse ;  /* 0x000000084d127825 */ /* 0x101fe400078e0008 */
[----:B------:R-:W2:Y:S02]  /*05f0*/  LDG.E.64 R10, desc[UR10][R10.64] ;  /* 0x0000000a0a0a7981 */ /* 0x000ea4000c1e1b00 */
[----:B------:R-:W-:-:S02]  /*0600*/  IMAD.WIDE.U32 R8, R103, 0x8, R8 ;  /* 0x0000000867087825 */ /* 0x000fc400078e0008 */
[----:B------:R-:W2:Y:S04]  /*0610*/  LDG.E.64 R6, desc[UR10][R6.64] ;  /* 0x0000000a06067981 */ /* 0x000ea8000c1e1b00 */
[----:B------:R0:W2:Y:S04]  /*0620*/  LDG.E.64 R12, desc[UR10][R18.64] ;  /* 0x0000000a120c7981 */ /* 0x0000a8000c1e1b00 */
[----:B------:R1:W2:Y:S04]  /*0630*/  LDG.E R73, desc[UR10][R66.64] ;  /* 0x0000000a42497981 */ /* 0x0002a8000c1e1900 */
[----:B------:R-:W2:Y:S01]  /*0640*/  LDG.E.64 R8, desc[UR10][R8.64] ;  /* 0x0000000a08087981 */ /* 0x000ea2000c1e1b00 */
[----:B------:R-:W-:-:S04]  /*0650*/  UISETP.NE.U32.AND UP0, UPT, UR6, URZ, UPT ;  /* 0x000000ff0600728c */ /* 0x000fc8000bf05070 */
[----:B------:R-:W-:-:S06]  /*0660*/  UISETP.NE.AND.EX UP0, UPT, UR7, URZ, UPT, UP0 ;  /* 0x000000ff0700728c */ /* 0x000fcc000bf05300 */
[----:B------:R-:W-:-:S13]  /*0670*/  PLOP3.LUT P0, PT, PT, PT, UP0, 0x80, 0x8 ;  /* 0x000000000008781c */ /* 0x000fda0003f0f008 */
[----:B------:R-:W1:Y:S08]  /*0680*/  @P0 LDC.64 R68, c[0x0][0x438] ;  /* 0x00010e00ff440b82 */ /* 0x000e700000000a00 */
[----:B------:R-:W1:Y:S08]  /*0690*/  @P0 LDC.64 R70, c[0x0][0x438] ;  /* 0x00010e00ff460b82 */ /* 0x000e700000000a00 */
[----:B0-----:R-:W0:Y:S08]  /*06a0*/  @P0 LDC.64 R18, c[0x0][0x438] ;  /* 0x00010e00ff120b82 */ /* 0x001e300000000a00 */
[----:B------:R-:W0:Y:S08]  /*06b0*/  @P0 LDC.64 R64, c[0x0][0x438] ;  /* 0x00010e00ff400b82 */ /* 0x000e300000000a00 */
[----:B-1----:R-:W1:Y:S01]  /*06c0*/  @P0 LDC.64 R66, c[0x0][0x438] ;  /* 0x00010e00ff420b82 */ /* 0x002e620000000a00 */
[----:B------:R-:W-:Y:S01]  /*06d0*/  @P0 IMAD.WIDE.U32 R68, R101, 0x8, R68 ;  /* 0x0000000865440825 */ /* 0x000fe200078e0044 */
[----:B------:R-:W-:-:S03]  /*06e0*/  ISETP.NE.AND P2, PT, RZ, UR12, PT ;  /* 0x0000000cff007c0c */ /* 0x000fc6000bf45270 */
[----:B------:R-:W-:Y:S01]  /*06f0*/  @P0 IMAD.WIDE.U32 R98, R99, 0x8, R70 ;  /* 0x0000000863620825 */ /* 0x000fe200078e0046 */
[----:B------:R3:W5:Y:S03]  /*0700*/  @P0 LDG.E.64 R84, desc[UR10][R68.64] ;  /* 0x0000000a44540981 */ /* 0x000766000c1e1b00 */
[----:B0-----:R-:W-:Y:S01]  /*0710*/  @P0 IMAD.WIDE.U32 R100, R75, 0x8, R18 ;  /* 0x000000084b640825 */ /* 0x001fe200078e0012 */
[----:B------:R0:W5:Y:S04]  /*0720*/  @P0 LDG.E.64 R86, desc[UR10][R98.64] ;  /* 0x0000000a62560981 */ /* 0x000168000c1e1b00 */
[----:B------:R0:W5:Y:S01]  /*0730*/  @P0 LDG.E.64 R82, desc[UR10][R100.64] ;  /* 0x0000000a64520981 */ /* 0x000162000c1e1b00 */
[----:B------:R-:W-:-:S05]  /*0740*/  @P0 IMAD.WIDE.U32 R104, R77, 0x8, R64 ;  /* 0x000000084d680825 */ /* 0x000fca00078e0040 */
[----:B------:R-:W5:Y:S01]  /*0750*/  @P0 LDG.E.64 R80, desc[UR10][R104.64] ;  /* 0x0000000a68500981 */ /* 0x000f62000c1e1b00 */
[----:B-1----:R-:W-:-:S05]  /*0760*/  @P0 IMAD.WIDE.U32 R102, R103, 0x8, R66 ;  /* 0x0000000867660825 */ /* 0x002fca00078e0042 */
[----:B------:R1:W5:Y:S01]  /*0770*/  @P0 LDG.E.64 R78, desc[UR10][R102.64] ;  /* 0x0000000a664e0981 */ /* 0x000362000c1e1b00 */
[----:B----4-:R-:W-:Y:S02]  /*0780*/  MOV R18, R62 ;  /* 0x0000003e00127202 */ /* 0x010fe40000000f00 */
[----:B------:R-:W-:Y:S02]  /*0790*/  SHF.R.U64 R76, R62, 0x10, R63 ;  /* 0x000000103e4c7819 */ /* 0x000fe4000000123f */
[----:B------:R-:W-:Y:S02]  /*07a0*/  MOV R19, R63 ;  /* 0x0000003f00137202 */ /* 0x000fe40000000f00 */
[--C-:B------:R-:W-:Y:S02]  /*07b0*/  SHF.R.U64 R70, R16, 0x10, R17.reuse ;  /* 0x0000001010467819 */ /* 0x100fe40000001211 */
[----:B------:R-:W-:Y:S02]  /*07c0*/  MOV R67, R17 ;  /* 0x0000001100437202 */ /* 0x000fe40000000f00 */
[----:B------:R-:W-:-:S02]  /*07d0*/  SHF.R.U32.HI R71, RZ, 0x10, R17 ;  /* 0x00000010ff477819 */ /* 0x000fc40000011611 */
[----:B------:R-:W-:Y:S02]  /*07e0*/  SHF.R.U32.HI R74, RZ, 0x10, R63 ;  /* 0x00000010ff4a7819 */ /* 0x000fe4000001163f */
[--C-:B---3--:R-:W-:Y:S02]  /*07f0*/  SHF.R.U64 R17, R60, 0x10, R61.reuse ;  /* 0x000000103c117819 */ /* 0x108fe4000000123d */
[----:B------:R-:W-:Y:S02]  /*0800*/  MOV R65, R61 ;  /* 0x0000003d00417202 */ /* 0x000fe40000000f00 */
[----:B------:R-:W-:Y:S02]  /*0810*/  SHF.R.U32.HI R69, RZ, 0x10, R61 ;  /* 0x00000010ff457819 */ /* 0x000fe4000001163d */
[--C-:B--2---:R-:W-:Y:S02]  /*0820*/  SHF.R.U64 R66, R14, 0x10, R15.reuse ;  /* 0x000000100e427819 */ /* 0x104fe4000000120f */
[----:B------:R-:W-:Y:S01]  /*0830*/  MOV R61, R15 ;  /* 0x0000000f003d7202 */ /* 0x000fe20000000f00 */
[----:B------:R-:W-:Y:S01]  /*0840*/  HADD2.F32 R124, -RZ, R4.H0_H0 ;  /* 0x20000004ff7c7230 */ /* 0x000fe20000004100 */
[----:B------:R-:W-:-:S02]  /*0850*/  SHF.R.U32.HI R62, RZ, 0x10, R15 ;  /* 0x00000010ff3e7819 */ /* 0x000fc4000001160f */
[----:B------:R-:W-:Y:S01]  /*0860*/  MOV R72, R16 ;  /* 0x0000001000487202 */ /* 0x000fe20000000f00 */
[----:B0-----:R-:W-:Y:S01]  /*0870*/  HADD2.F32 R98, -RZ, R10.H0_H0 ;  /* 0x2000000aff627230 */ /* 0x001fe20000004100 */
[----:B------:R-:W-:Y:S02]  /*0880*/  MOV R64, R60 ;  /* 0x0000003c00407202 */ /* 0x000fe40000000f00 */
[----:B------:R-:W-:Y:S01]  /*0890*/  SHF.R.U64 R15, R4, 0x10, R5 ;  /* 0x00000010040f7819 */ /* 0x000fe20000001205 */
[----:B------:R-:W-:Y:S01]  /*08a0*/  HADD2.F32 R100, -RZ, R6.H0_H0 ;  /* 0x20000006ff647230 */ /* 0x000fe20000004100 */
[----:B------:R-:W-:Y:S01]  /*08b0*/  MOV R60, R2 ;  /* 0x00000002003c7202 */ /* 0x000fe20000000f00 */
[----:B------:R-:W-:Y:S01]  /*08c0*/  HADD2.F32 R75, -RZ, R11.H0_H0 ;  /* 0x2000000bff4b7230 */ /* 0x000fe20000004100 */
[--C-:B------:R-:W-:Y:S01]  /*08d0*/  SHF.R.U64 R16, R2, 0x10, R3.reuse ;  /* 0x0000001002107819 */ /* 0x100fe20000001203 */
[----:B-1----:R-:W-:Y:S01]  /*08e0*/  HADD2.F32 R102, -RZ, R7.H0_H0 ;  /* 0x20000007ff667230 */ /* 0x002fe20000004100 */
[----:B------:R-:W-:Y:S01]  /*08f0*/  MOV R63, R3 ;  /* 0x00000003003f7202 */ /* 0x000fe20000000f00 */
[----:B------:R-:W-:Y:S01]  /*0900*/  HADD2.F32 R104, -RZ, R12.H0_H0 ;  /* 0x2000000cff687230 */ /* 0x000fe20000004100 */
[----:B------:R-:W-:-:S02]  /*0910*/  SHF.R.U32.HI R68, RZ, 0x10, R3 ;  /* 0x00000010ff447819 */ /* 0x000fc40000011603 */
[----:B------:R-:W-:Y:S02]  /*0920*/  SHF.R.U64 R77, R10, 0x10, R11 ;  /* 0x000000100a4d7819 */ /* 0x000fe4000000120b */
[----:B------:R-:W-:Y:S01]  /*0930*/  SHF.R.U64 R4, R6, 0x10, R7 ;  /* 0x0000001006047819 */ /* 0x000fe20000001207 */
[----:B------:R-:W-:Y:S01]  /*0940*/  HADD2.F32 R110, -RZ, R8.H0_H0 ;  /* 0x20000008ff6e7230 */ /* 0x000fe20000004100 */
[----:B------:R-:W-:Y:S02]  /*0950*/  MOV R2, R14 ;  /* 0x0000000e00027202 */ /* 0x000fe40000000f00 */
[----:B------:R-:W-:Y:S02]  /*0960*/  SHF.R.U32.HI R3, RZ, 0x10, R11 ;  /* 0x00000010ff037819 */ /* 0x000fe4000001160b */
[----:B------:R-:W-:Y:S02]  /*0970*/  SHF.R.U32.HI R6, RZ, 0x10, R7 ;  /* 0x00000010ff067819 */ /* 0x000fe40000011607 */
[----:B------:R-:W-:-:S02]  /*0980*/  SHF.R.U64 R10, R12, 0x10, R13 ;  /* 0x000000100c0a7819 */ /* 0x000fc4000000120d */
[----:B------:R-:W-:Y:S02]  /*0990*/  FSEL R101, R73, RZ, !P2 ;  /* 0x000000ff49657208 */ /* 0x000fe40005000000 */
[----:B------:R-:W-:Y:S02]  /*09a0*/  SHF.R.U32.HI R14, RZ, 0x10, R5 ;  /* 0x00000010ff0e7819 */ /* 0x000fe40000011605 */
[----:B------:R-:W-:Y:S02]  /*09b0*/  SHF.R.U32.HI R11, RZ, 0x10, R13 ;  /* 0x00000010ff0b7819 */ /* 0x000fe4000001160d */
[--C-:B------:R-:W-:Y:S02]  /*09c0*/  SHF.R.U64 R12, R8, 0x10, R9.reuse ;  /* 0x00000010080c7819 */ /* 0x100fe40000001209 */
[----:B------:R-:W-:Y:S01]  /*09d0*/  SHF.R.U32.HI R8, RZ, 0x10, R9 ;  /* 0x00000010ff087819 */ /* 0x000fe20000011609 */
[----:B------:R-:W-:Y:S02]  /*09e0*/  HADD2.F32 R108, -RZ, R5.H0_H0 ;  /* 0x20000005ff6c7230 */ /* 0x000fe40000004100 */
[C---:B------:R-:W-:Y:S01]  /*09f0*/  FADD.FTZ R123, -R101.reuse, R124 ;  /* 0x0000007c657b7221 */ /* 0x040fe20000010100 */
[----:B------:R-:W-:Y:S01]  /*0a00*/  FADD.FTZ R99, -R101, R102 ;  /* 0x0000006665637221 */ /* 0x000fe20000010100 */
[----:B------:R-:W-:-:S02]  /*0a10*/  HADD2.F32 R6, -RZ, R6.H0_H0 ;  /* 0x20000006ff067230 */ /* 0x000fc40000004100 */
[----:B------:R-:W-:Y:S02]  /*0a20*/  HADD2.F32 R106, -RZ, R13.H0_H0 ;  /* 0x2000000dff6a7230 */ /* 0x000fe40000004100 */
[----:B------:R-:W-:Y:S02]  /*0a30*/  HADD2.F32 R5, -RZ, R77.H0_H0 ;  /* 0x2000004dff057230 */ /* 0x000fe40000004100 */
[----:B------:R-:W-:Y:S02]  /*0a40*/  HADD2.F32 R7, -RZ, R3.H0_H0 ;  /* 0x20000003ff077230 */ /* 0x000fe40000004100 */
[----:B------:R-:W-:Y:S02]  /*0a50*/  HADD2.F32 R122, -RZ, R9.H0_H0 ;  /* 0x20000009ff7a7230 */ /* 0x000fe40000004100 */
[----:B------:R-:W-:Y:S02]  /*0a60*/  HADD2.F32 R124, -RZ, R15.H0_H0 ;  /* 0x2000000fff7c7230 */ /* 0x000fe40000004100 */
[----:B------:R-:W-:-:S02]  /*0a70*/  HADD2.F32 R14, -RZ, R14.H0_H0 ;  /* 0x2000000eff0e7230 */ /* 0x000fc40000004100 */
[----:B------:R-:W-:Y:S02]  /*0a80*/  HADD2.F32 R4, -RZ, R4.H0_H0 ;  /* 0x20000004ff047230 */ /* 0x000fe40000004100 */
[----:B------:R-:W-:Y:S02]  /*0a90*/  HADD2.F32 R10, -RZ, R10.H0_H0 ;  /* 0x2000000aff0a7230 */ /* 0x000fe40000004100 */
[----:B------:R-:W-:Y:S02]  /*0aa0*/  HADD2.F32 R102, -RZ, R11.H0_H0 ;  /* 0x2000000bff667230 */ /* 0x000fe40000004100 */
[----:B------:R-:W-:Y:S02]  /*0ab0*/  HADD2.F32 R12, -RZ, R12.H0_H0 ;  /* 0x2000000cff0c7230 */ /* 0x000fe40000004100 */
[----:B------:R-:W-:Y:S02]  /*0ac0*/  HADD2.F32 R8, -RZ, R8.H0_H0 ;  /* 0x20000008ff087230 */ /* 0x000fe40000004100 */
        /* <DEDUP_REMOVED lines=16> */
[C---:B------:R-:W-:Y:S01]  /*0bd0*/  FADD.FTZ R125, -R101.reuse, R102 ;  /* 0x00000066657d7221 */ /* 0x040fe20000010100 */
[C---:B------:R-:W-:Y:S01]  /*0be0*/  FADD.FTZ R75, -R101.reuse, R12 ;  /* 0x0000000c654b7221 */ /* 0x040fe20000010100 */
[----:B------:R-:W-:Y:S01]  /*0bf0*/  FADD.FTZ R101, -R101, R8 ;  /* 0x0000000865657221 */ /* 0x000fe20000010100 */
[----:B------:R-:W-:Y:S01]  /*0c00*/  SHF.R.U32.HI R8, RZ, 0x10, R89 ;  /* 0x00000010ff087819 */ /* 0x000fe20000011659 */
[----:B------:R-:W-:Y:S01]  /*0c10*/  HADD2.F32 R6, -RZ, R6.H0_H0 ;  /* 0x20000006ff067230 */ /* 0x000fe20000004100 */
[--C-:B------:R-:W-:Y:S01]  /*0c20*/  SHF.R.U64 R10, R90, 0x10, R91.reuse ;  /* 0x000000105a0a7819 */ /* 0x100fe2000000125b */
[----:B------:R-:W-:Y:S01]  /*0c30*/  HADD2.F32 R76, -RZ, R76.H0_H0 ;  /* 0x2000004cff4c7230 */ /* 0x000fe20000004100 */
[----:B------:R-:W-:Y:S01]  /*0c40*/  SHF.R.U32.HI R12, RZ, 0x10, R91 ;  /* 0x00000010ff0c7819 */ /* 0x000fe2000001165b */
[----:B------:R-:W-:-:S02]  /*0c50*/  HADD2.F32 R8, -RZ, R8.H0_H0 ;  /* 0x20000008ff087230 */ /* 0x000fc40000004100 */
[----:B------:R-:W-:Y:S02]  /*0c60*/  HADD2.F32 R74, -RZ, R74.H0_H0 ;  /* 0x2000004aff4a7230 */ /* 0x000fe40000004100 */
[----:B-----5:R-:W-:Y:S01]  /*0c70*/  FMUL.FTZ R4, R120, R5 ;  /* 0x0000000578047220 */ /* 0x020fe20000410000 */
[----:B------:R-:W-:Y:S01]  /*0c80*/  FMUL.FTZ R5, R6, R76 ;  /* 0x0000004c06057220 */ /* 0x000fe20000410000 */
[----:B------:R-:W-:Y:S02]  /*0c90*/  HADD2.F32 R10, -RZ, R10.H0_H0 ;  /* 0x2000000aff0a7230 */ /* 0x000fe40000004100 */
[----:B------:R-:W-:Y:S01]  /*0ca0*/  FMUL.FTZ R6, R120, R7 ;  /* 0x0000000778067220 */ /* 0x000fe20000410000 */
[----:B------:R-:W-:Y:S02]  /*0cb0*/  HADD2.F32 R70, -RZ, R70.H0_H0 ;  /* 0x20000046ff467230 */ /* 0x000fe40000004100 */
[----:B------:R-:W-:Y:S01]  /*0cc0*/  FMUL.FTZ R7, R8, R74 ;  /* 0x0000004a08077220 */ /* 0x000fe20000410000 */
[----:B------:R-:W-:Y:S01]  /*0cd0*/  HADD2.F32 R12, -RZ, R12.H0_H0 ;  /* 0x2000000cff0c7230 */ /* 0x000fe20000004100 */
[----:B------:R-:W-:Y:S01]  /*0ce0*/  SHF.R.U64 R14, R92, 0x10, R93 ;  /* 0x000000105c0e7819 */ /* 0x000fe2000000125d */
[----:B------:R-:W-:-:S02]  /*0cf0*/  HADD2.F32 R71, -RZ, R71.H0_H0 ;  /* 0x20000047ff477230 */ /* 0x000fc40000004100 */
[----:B------:R-:W-:Y:S01]  /*0d00*/  FMUL.FTZ R8, R120, R9 ;  /* 0x0000000978087220 */ /* 0x000fe20000410000 */
[-C--:B------:R-:W-:Y:S01]  /*0d10*/  FMUL.FTZ R9, R10, R70.reuse ;  /* 0x000000460a097220 */ /* 0x080fe20000410000 */
[----:B------:R-:W-:Y:S01]  /*0d20*/  FMUL.FTZ R10, R120, R11 ;  /* 0x0000000b780a7220 */ /* 0x000fe20000410000 */
[----:B------:R-:W-:Y:S01]  /*0d30*/  FADD.FTZ R37, R37, R70 ;  /* 0x0000004625257221 */ /* 0x000fe20000010000 */
[----:B------:R-:W-:Y:S01]  /*0d40*/  FFMA.FTZ R57, R8, R70, R57 ;  /* 0x0000004608397223 */ /* 0x000fe20000010039 */
[----:B------:R-:W-:Y:S01]  /*0d50*/  FMUL.FTZ R11, R12, R71 ;  /* 0x000000470c0b7220 */ /* 0x000fe20000410000 */
[----:B------:R-:W-:Y:S02]  /*0d60*/  HADD2.F32 R14, -RZ, R14.H0_H0 ;  /* 0x2000000eff0e7230 */ /* 0x000fe40000004100 */
[----:B------:R-:W-:Y:S01]  /*0d70*/  FMUL.FTZ R12, R120, R13 ;  /* 0x0000000d780c7220 */ /* 0x000fe20000410000 */
[----:B------:R-:W-:Y:S01]  /*0d80*/  HADD2.F32 R17, -RZ, R17.H0_H0 ;  /* 0x20000011ff117230 */ /* 0x000fe20000004100 */
[----:B------:R-:W-:-:S04]  /*0d90*/  SHF.R.U32.HI R70, RZ, 0x10, R93 ;  /* 0x00000010ff467819 */ /* 0x000fc8000001165d */
[-C--:B------:R-:W-:Y:S01]  /*0da0*/  FMUL.FTZ R13, R14, R17.reuse ;  /* 0x000000110e0d7220 */ /* 0x080fe20000410000 */
[----:B------:R-:W-:Y:S01]  /*0db0*/  FADD.FTZ R33, R33, R17 ;  /* 0x0000001121217221 */ /* 0x000fe20000010000 */
[----:B------:R-:W-:Y:S01]  /*0dc0*/  FFMA.FTZ R53, R12, R17, R53 ;  /* 0x000000110c357223 */ /* 0x000fe20000010035 */
[----:B------:R-:W-:Y:S02]  /*0dd0*/  HADD2.F32 R17, -RZ, R70.H0_H0 ;  /* 0x20000046ff117230 */ /* 0x000fe40000004100 */
[----:B------:R-:W-:Y:S01]  /*0de0*/  HADD2.F32 R70, -RZ, R69.H0_H0 ;  /* 0x20000045ff467230 */ /* 0x000fe20000004100 */
[----:B------:R-:W-:Y:S01]  /*0df0*/  SHF.R.U64 R69, R94, 0x10, R95 ;  /* 0x000000105e457819 */ /* 0x000fe2000000125f */
[----:B------:R-:W-:-:S03]  /*0e00*/  FMUL.FTZ R14, R120, R15 ;  /* 0x0000000f780e7220 */ /* 0x000fc60000410000 */
[----:B------:R-:W-:Y:S01]  /*0e10*/  FMUL.FTZ R15, R17, R70 ;  /* 0x00000046110f7220 */ /* 0x000fe20000410000 */
[----:B------:R-:W-:Y:S02]  /*0e20*/  HADD2.F32 R17, -RZ, R69.H0_H0 ;  /* 0x20000045ff117230 */ /* 0x000fe40000004100 */
[----:B------:R-:W-:Y:S02]  /*0e30*/  HADD2.F32 R69, -RZ, R18.H0_H0 ;  /* 0x20000012ff457230 */ /* 0x000fe40000004100 */
[----:B------:R-:W-:Y:S01]  /*0e40*/  FMUL.FTZ R3, R120, R3 ;  /* 0x0000000378037220 */ /* 0x000fe20000410000 */
[----:B------:R-:W-:Y:S02]  /*0e50*/  HADD2.F32 R18, -RZ, R88.H0_H0 ;  /* 0x20000058ff127230 */ /* 0x000fe40000004100 */
[----:B------:R-:W-:Y:S01]  /*0e60*/  FADD.FTZ R41, R41, R76 ;  /* 0x0000004c29297221 */ /* 0x000fe20000010000 */
[----:B------:R-:W-:Y:S01]  /*0e70*/  FFMA.FTZ R21, R4, R76, R21 ;  /* 0x0000004c04157223 */ /* 0x000fe20000010015 */
[----:B------:R-:W-:Y:S01]  /*0e80*/  FADD.FTZ R35, R35, R70 ;  /* 0x0000004623237221 */ /* 0x000fe20000010000 */
[----:B------:R-:W-:Y:S01]  /*0e90*/  FFMA.FTZ R55, R14, R70, R55 ;  /* 0x000000460e377223 */ /* 0x000fe20000010037 */
[----:B------:R-:W-:-:S02]  /*0ea0*/  HADD2.F32 R67, -RZ, R67.H0_H0 ;  /* 0x20000043ff437230 */ /* 0x000fc40000004100 */
[----:B------:R-:W-:Y:S01]  /*0eb0*/  FMUL.FTZ R73, R120, R73 ;  /* 0x0000004978497220 */ /* 0x000fe20000410000 */
[----:B------:R-:W-:Y:S02]  /*0ec0*/  HADD2.F32 R76, -RZ, R91.H0_H0 ;  /* 0x2000005bff4c7230 */ /* 0x000fe40000004100 */
[----:B------:R-:W-:Y:S01]  /*0ed0*/  FADD.FTZ R39, R39, R71 ;  /* 0x0000004727277221 */ /* 0x000fe20000010000 */
[----:B------:R-:W-:Y:S02]  /*0ee0*/  HADD2.F32 R70, -RZ, R16.H0_H0 ;  /* 0x20000010ff467230 */ /* 0x000fe40000004100 */
[----:B------:R-:W-:Y:S01]  /*0ef0*/  FFMA.FTZ R59, R10, R71, R59 ;  /* 0x000000470a3b7223 */ /* 0x000fe2000001003b */
[----:B------:R-:W-:Y:S01]  /*0f00*/  FMUL.FTZ R16, R120, R100 ;  /* 0x0000006478107220 */ /* 0x000fe20000410000 */
[-C--:B------:R-:W-:Y:S01]  /*0f10*/  FFMA.FTZ R20, R3, R69.reuse, R20 ;  /* 0x0000004503147223 */ /* 0x080fe20000010014 */
[----:B------:R-:W-:Y:S01]  /*0f20*/  FADD.FTZ R40, R40, R69 ;  /* 0x0000004528287221 */ /* 0x000fe20000010000 */
[----:B------:R-:W-:Y:S01]  /*0f30*/  FMUL.FTZ R18, R18, R69 ;  /* 0x0000004512127220 */ /* 0x000fe20000410000 */
[----:B------:R-:W-:Y:S01]  /*0f40*/  SHF.R.U32.HI R71, RZ, 0x10, R95 ;  /* 0x00000010ff477819 */ /* 0x000fe2000001165f */
[----:B------:R-:W-:-:S02]  /*0f50*/  HADD2.F32 R69, -RZ, R19.H0_H0 ;  /* 0x20000013ff457230 */ /* 0x000fc40000004100 */
[----:B------:R-:W-:Y:S01]  /*0f60*/  FMUL.FTZ R19, R120, R98 ;  /* 0x0000006278137220 */ /* 0x000fe20000410000 */
[----:B------:R-:W-:Y:S01]  /*0f70*/  SHF.R.U64 R98, R96, 0x10, R97 ;  /* 0x0000001060627819 */ /* 0x000fe20000001261 */
[-C--:B------:R-:W-:Y:S01]  /*0f80*/  FFMA.FTZ R58, R73, R67.reuse, R58 ;  /* 0x00000043493a7223 */ /* 0x080fe2000001003a */
[----:B------:R-:W-:Y:S01]  /*0f90*/  FADD.FTZ R38, R38, R67 ;  /* 0x0000004326267221 */ /* 0x000fe20000010000 */
[----:B------:R-:W-:Y:S01]  /*0fa0*/  FMUL.FTZ R76, R76, R67 ;  /* 0x000000434c4c7220 */ /* 0x000fe20000410000 */
[-C--:B------:R-:W-:Y:S01]  /*0fb0*/  FMUL.FTZ R17, R17, R70.reuse ;  /* 0x0000004611117220 */ /* 0x080fe20000410000 */
[----:B------:R-:W-:Y:S01]  /*0fc0*/  FADD.FTZ R29, R29, R70 ;  /* 0x000000461d1d7221 */ /* 0x000fe20000010000 */
[----:B------:R-:W-:Y:S01]  /*0fd0*/  FFMA.FTZ R49, R16, R70, R49 ;  /* 0x0000004610317223 */ /* 0x000fe20000010031 */
[----:B------:R-:W-:Y:S02]  /*0fe0*/  HADD2.F32 R67, -RZ, R64.H0_H0 ;  /* 0x20000040ff437230 */ /* 0x000fe40000004100 */
[----:B------:R-:W-:Y:S01]  /*0ff0*/  FADD.FTZ R43, R43, R74 ;  /* 0x0000004a2b2b7221 */ /* 0x000fe20000010000 */
[----:B------:R-:W-:Y:S01]  /*1000*/  FFMA.FTZ R23, R6, R74, R23 ;  /* 0x0000004a06177223 */ /* 0x000fe20000010017 */
[----:B------:R-:W-:Y:S01]  /*1010*/  HADD2.F32 R70, -RZ, R89.H0_H0 ;  /* 0x20000059ff467230 */ /* 0x000fe20000004100 */
[----:B------:R-:W-:Y:S01]  /*1020*/  SHF.R.U32.HI R64, RZ, 0x10, R97 ;  /* 0x00000010ff407819 */ /* 0x000fe20000011661 */
[----:B------:R-:W-:-:S02]  /*1030*/  HADD2.F32 R71, -RZ, R71.H0_H0 ;  /* 0x20000047ff477230 */ /* 0x000fc40000004100 */
[----:B------:R-:W-:Y:S02]  /*1040*/  HADD2.F32 R74, -RZ, R68.H0_H0 ;  /* 0x20000044ff4a7230 */ /* 0x000fe40000004100 */
[----:B------:R-:W-:Y:S01]  /*1050*/  FMUL.FTZ R68, R120, R125 ;  /* 0x0000007d78447220 */ /* 0x000fe20000410000 */
[----:B------:R-:W-:Y:S02]  /*1060*/  HADD2.F32 R98, -RZ, R98.H0_H0 ;  /* 0x20000062ff627230 */ /* 0x000fe40000004100 */
[----:B------:R-:W-:Y:S02]  /*1070*/  HADD2.F32 R66, -RZ, R66.H0_H0 ;  /* 0x20000042ff427230 */ /* 0x000fe40000004100 */
[-C--:B------:R-:W-:Y:S01]  /*1080*/  FFMA.FTZ R22, R19, R69.reuse, R22 ;  /* 0x0000004513167223 */ /* 0x080fe20000010016 */
[----:B------:R-:W-:Y:S01]  /*1090*/  FADD.FTZ R42, R42, R69 ;  /* 0x000000452a2a7221 */ /* 0x000fe20000010000 */
[----:B------:R-:W-:Y:S01]  /*10a0*/  FMUL.FTZ R70, R70, R69 ;  /* 0x0000004546467220 */ /* 0x000fe20000410000 */
[----:B------:R-:W-:-:S02]  /*10b0*/  HADD2.F32 R64, -RZ, R64.H0_H0 ;  /* 0x20000040ff407230 */ /* 0x000fc40000004100 */
[-C--:B------:R-:W-:Y:S01]  /*10c0*/  FMUL.FTZ R69, R71, R74.reuse ;  /* 0x0000004a47457220 */ /* 0x080fe20000410000 */
[----:B------:R-:W-:Y:S02]  /*10d0*/  HADD2.F32 R62, -RZ, R62.H0_H0 ;  /* 0x2000003eff3e7230 */ /* 0x000fe40000004100 */
[----:B------:R-:W-:Y:S01]  /*10e0*/  FADD.FTZ R31, R31, R74 ;  /* 0x0000004a1f1f7221 */ /* 0x000fe20000010000 */
[----:B------:R-:W-:Y:S01]  /*10f0*/  FFMA.FTZ R51, R68, R74, R51 ;  /* 0x0000004a44337223 */ /* 0x000fe20000010033 */
[----:B------:R-:W-:Y:S02]  /*1100*/  HADD2.F32 R65, -RZ, R65.H0_H0 ;  /* 0x20000041ff417230 */ /* 0x000fe40000004100 */
[C---:B------:R-:W-:Y:S01]  /*1110*/  FMUL.FTZ R100, R120.reuse, R101 ;  /* 0x0000006578647220 */ /* 0x040fe20000410000 */
[----:B------:R-:W-:Y:S02]  /*1120*/  HADD2.F32 R102, -RZ, R93.H0_H0 ;  /* 0x2000005dff667230 */ /* 0x000fe40000004100 */
[C---:B------:R-:W-:Y:S01]  /*1130*/  FMUL.FTZ R74, R120.reuse, R75 ;  /* 0x0000004b784a7220 */ /* 0x040fe20000410000 */
[----:B------:R-:W-:Y:S01]  /*1140*/  FMUL.FTZ R99, R120, R99 ;  /* 0x0000006378637220 */ /* 0x000fe20000410000 */
[----:B------:R-:W-:Y:S01]  /*1150*/  FMUL.FTZ R75, R98, R66 ;  /* 0x00000042624b7220 */ /* 0x000fe20000410000 */
[----:B------:R-:W-:-:S02]  /*1160*/  HADD2.F32 R98, -RZ, R92.H0_H0 ;  /* 0x2000005cff627230 */ /* 0x000fc40000004100 */
[----:B------:R-:W-:Y:S01]  /*1170*/  FMUL.FTZ R77, R120, R77 ;  /* 0x0000004d784d7220 */ /* 0x000fe20000410000 */
        /* <DEDUP_REMOVED lines=13> */
[----:B------:R-:W-:-:S02]  /*1250*/  HADD2.F32 R125, -RZ, R72.H0_H0 ;  /* 0x20000048ff7d7230 */ /* 0x000fc40000004100 */
[----:B------:R-:W-:Y:S02]  /*1260*/  HADD2.F32 R72, -RZ, R90.H0_H0 ;  /* 0x2000005aff487230 */ /* 0x000fe40000004100 */
[----:B------:R-:W-:Y:S02]  /*1270*/  HADD2.F32 R65, -RZ, R60.H0_H0 ;  /* 0x2000003cff417230 */ /* 0x000fe40000004100 */
[----:B------:R-:W-:Y:S01]  /*1280*/  FADD.FTZ R60, R70, R67 ;  /* 0x00000043463c7221 */ /* 0x000fe20000010000 */
[----:B------:R-:W-:Y:S01]  /*1290*/  FFMA.FTZ R67, R19, R70, R62 ;  /* 0x0000004613437223 */ /* 0x000fe2000001003e */
[----:B------:R-:W-:Y:S01]  /*12a0*/  FMUL.FTZ R71, R120, R123 ;  /* 0x0000007b78477220 */ /* 0x000fe20000410000 */
[----:B------:R-:W-:Y:S01]  /*12b0*/  FMUL.FTZ R72, R72, R125 ;  /* 0x0000007d48487220 */ /* 0x000fe20000410000 */
[----:B------:R-:W-:Y:S01]  /*12c0*/  FADD.FTZ R123, R7, R60 ;  /* 0x0000003c077b7221 */ /* 0x000fe20000010000 */
[----:B------:R-:W-:Y:S01]  /*12d0*/  FFMA.FTZ R60, R6, R7, R67 ;  /* 0x00000007063c7223 */ /* 0x000fe20000010043 */
[----:B------:R-:W-:-:S02]  /*12e0*/  HADD2.F32 R104, -RZ, R94.H0_H0 ;  /* 0x2000005eff687230 */ /* 0x000fc40000004100 */
        /* <DEDUP_REMOVED lines=8> */
[----:B------:R-:W-:Y:S02]  /*1370*/  HADD2.F32 R65, -RZ, R63.H0_H0 ;  /* 0x2000003fff417230 */ /* 0x000fe40000004100 */
[----:B------:R-:W-:Y:S01]  /*1380*/  FADD.FTZ R62, R76, R123 ;  /* 0x0000007b4c3e7221 */ /* 0x000fe20000010000 */
[----:B------:R-:W-:-:S03]  /*1390*/  FFMA.FTZ R63, R73, R76, R60 ;  /* 0x0000004c493f7223 */ /* 0x000fc6000001003c */
[----:B------:R-:W-:Y:S01]  /*13a0*/  FADD.FTZ R67, R11, R62 ;  /* 0x0000003e0b437221 */ /* 0x000fe20000010000 */
[----:B------:R-:W-:Y:S01]  /*13b0*/  FFMA.FTZ R60, R10, R11, R63 ;  /* 0x0000000b0a3c7223 */ /* 0x000fe2000001003f */
[----:B------:R-:W-:Y:S02]  /*13c0*/  HADD2.F32 R106, -RZ, R95.H0_H0 ;  /* 0x2000005fff6a7230 */ /* 0x000fe40000004100 */
        /* <DEDUP_REMOVED lines=8> */
[----:B------:R-:W-:-:S02]  /*1450*/  HADD2.F32 R65, -RZ, R2.H0_H0 ;  /* 0x20000002ff417230 */ /* 0x000fc40000004100 */
        /* <DEDUP_REMOVED lines=13> */
[----:B------:R-:W-:-:S02]  /*1530*/  HADD2.F32 R67, -RZ, R61.H0_H0 ;  /* 0x2000003dff437230 */ /* 0x000fc40000004100 */
[----:B------:R-:W-:Y:S01]  /*1540*/  FADD.FTZ R60, R106, R65 ;  /* 0x000000416a3c7221 */ /* 0x000fe20000010000 */
[----:B------:R-:W-:-:S03]  /*1550*/  FFMA.FTZ R61, R105, R106, R2 ;  /* 0x0000006a693d7223 */ /* 0x000fc60000010002 */
[----:B------:R-:W-:Y:S01]  /*1560*/  FADD.FTZ R63, R69, R60 ;  /* 0x0000003c453f7221 */ /* 0x000fe20000010000 */
[----:B------:R-:W-:Y:S01]  /*1570*/  FFMA.FTZ R60, R68, R69, R61 ;  /* 0x00000045443c7223 */ /* 0x000fe2000001003d */
[----:B------:R-:W-:Y:S02]  /*1580*/  HADD2.F32 R110, -RZ, R97.H0_H0 ;  /* 0x20000061ff6e7230 */ /* 0x000fe40000004100 */
        /* <DEDUP_REMOVED lines=8> */
[----:B------:R-:W-:Y:S01]  /*1610*/  FFMA.FTZ R56, R71, R125, R56 ;  /* 0x0000007d47387223 */ /* 0x000fe20000010038 */
[----:B------:R-:W-:Y:S01]  /*1620*/  FADD.FTZ R36, R36, R125 ;  /* 0x0000007d24247221 */ /* 0x000fe20000010000 */
[----:B------:R-:W-:Y:S01]  /*1630*/  FADD.FTZ R2, R60, R101 ;  /* 0x000000653c027221 */ /* 0x000fe20000010000 */
[----:B------:R-:W-:Y:S01]  /*1640*/  FADD.FTZ R25, R25, R66 ;  /* 0x0000004219197221 */ /* 0x000fe20000010000 */
[----:B------:R-:W-:Y:S01]  /*1650*/  FFMA.FTZ R45, R74, R66, R45 ;  /* 0x000000424a2d7223 */ /* 0x000fe2000001002d */
[----:B------:R-:W-:Y:S01]  /*1660*/  FADD.FTZ R26, R26, R67 ;  /* 0x000000431a1a7221 */ /* 0x000fe20000010000 */
[----:B------:R-:W-:Y:S01]  /*1670*/  FFMA.FTZ R46, R109, R67, R46 ;  /* 0x000000436d2e7223 */ /* 0x000fe2000001002e */
[----:B------:R-:W-:Y:S01]  /*1680*/  FFMA.FTZ R60, R100, R101, R61 ;  /* 0x00000065643c7223 */ /* 0x000fe2000001003d */
[----:B------:R-:W-:Y:S06]  /*1690*/  BRA `(.L_x_1312) ;  /* 0x00000000005c7947 */ /* 0x000fec0003800000 */
.L_x_1311:
        /* <DEDUP_REMOVED lines=23> */
.L_x_1312:
        /* <DEDUP_REMOVED lines=32> */
.L_x_1314:
[----:B------:R-:W-:Y:S05]  /*1a10*/  BSYNC.RECONVERGENT B0 ;  /* 0x0000000000007941 */ /* 0x000fea0003800200 */
.L_x_1313:
        /* <DEDUP_REMOVED lines=49> */
[----:B------:R-:W-:-:S04]  /*1d30*/  F2FP.F16.F32.PACK_AB R61, RZ, R61 ;  /* 0x0000003dff3d723e */ /* 0x000fc800000000ff */
[----:B------:R-:W-:-:S07]  /*1d40*/  PRMT R111, R61, 0x7610, R111 ;  /* 0x000076103d6f7816 */ /* 0x000fce000000006f */
.L_x_1317:
        /* <DEDUP_REMOVED lines=9> */
.L_x_1318:
        /* <DEDUP_REMOVED lines=9> */
.L_x_1319:
        /* <DEDUP_REMOVED lines=8> */
[----:B------:R-:W-:Y:S01]  /*1ef0*/  PRMT R114, R61, 0x7610, R114 ;  /* 0x000076103d727816 */ /* 0x000fe20000000072 */
[----:B------:R-:W-:Y:S06]  /*1f00*/  BRA `(.L_x_1320) ;  /* 0x0000000400e87947 */ /* 0x000fec0003800000 */
.L_x_1316:
        /* <DEDUP_REMOVED lines=17> */
[----:B------:R-:W-:Y:S01]  /*2020*/  @P2 F2FP.F16.F32.PACK_AB R118, RZ, R60 ;  /* 0x0000003cff76223e */ /* 0x000fe200000000ff */
[----:B------:R-:W-:Y:S01]  /*2030*/  FFMA.FTZ R60, R6, R66, R67 ;  /* 0x00000042063c7223 */ /* 0x000fe20000010043 */
[----:B-1----:R-:W-:Y:S02]  /*2040*/  @P2 FMUL.FTZ R61, R116, R61 ;  /* 0x0000003d743d2220 */ /* 0x002fe40000410000 */
[----:B------:R-:W-:Y:S02]  /*2050*/  @P2 PRMT R113, R118, 0x7610, R113 ;  /* 0x0000761076712816 */ /* 0x000fe40000000071 */
[----:B------:R-:W-:Y:S02]  /*2060*/  F2FP.F16.F32.PACK_AB R116, RZ, R116 ;  /* 0x00000074ff74723e */ /* 0x000fe400000000ff */
[----:B------:R-:W-:Y:S01]  /*2070*/  @P2 F2FP.F16.F32.PACK_AB R117, RZ, R61 ;  /* 0x0000003dff75223e */ /* 0x000fe200000000ff */
[----:B------:R-:W-:Y:S01]  /*2080*/  FADD.FTZ R61, R7, -R60 ;  /* 0x8000003c073d7221 */ /* 0x000fe20000010000 */
[----:B--2---:R-:W-:Y:S01]  /*2090*/  @P2 FMUL.FTZ R62, R63, R62 ;  /* 0x0000003e3f3e2220 */ /* 0x004fe20000410000 */
[----:B------:R-:W-:-:S02]  /*20a0*/  F2FP.F16.F32.PACK_AB R63, RZ, R63 ;  /* 0x0000003fff3f723e */ /* 0x000fc400000000ff */
[----:B------:R-:W-:Y:S01]  /*20b0*/  FMUL.FTZ R60, R120, R61 ;  /* 0x0000003d783c7220 */ /* 0x000fe20000410000 */
[----:B------:R-:W-:Y:S02]  /*20c0*/  @P2 PRMT R112, R117, 0x7610, R112 ;  /* 0x0000761075702816 */ /* 0x000fe40000000070 */
[----:B------:R-:W-:Y:S02]  /*20d0*/  @P2 F2FP.F16.F32.PACK_AB R62, RZ, R62 ;  /* 0x0000003eff3e223e */ /* 0x000fe400000000ff */
[----:B------:R-:W-:Y:S02]  /*20e0*/  FSEL R60, R60, RZ, P1 ;  /* 0x000000ff3c3c7208 */ /* 0x000fe40000800000 */
[----:B------:R-:W-:Y:S02]  /*20f0*/  F2FP.F16.F32.PACK_AB R117, RZ, R115 ;  /* 0x00000073ff75723e */ /* 0x000fe400000000ff */
[----:B------:R-:W-:Y:S02]  /*2100*/  @P2 PRMT R111, R62, 0x7610, R111 ;  /* 0x000076103e6f2816 */ /* 0x000fe4000000006f */
[----:B------:R-:W-:-:S02]  /*2110*/  F2FP.F16.F32.PACK_AB R118, RZ, R60 ;  /* 0x0000003cff76723e */ /* 0x000fc400000000ff */
[----:B------:R-:W-:Y:S01]  /*2120*/  PRMT R115, R63, 0x7610, R115 ;  /* 0x000076103f737816 */ /* 0x000fe20000000073 */
[----:B------:R-:W-:Y:S06]  /*2130*/  @!P2 BRA `(.L_x_1320) ;  /* 0x00000004005ca947 */ /* 0x000fec0003800000 */
[----:B------:R-:W-:-:S05]  /*2140*/  FMUL.FTZ R60, R60, UR15 ;  /* 0x0000000f3c3c7c20 */ /* 0x000fca0008410000 */
[----:B------:R-:W-:-:S04]  /*2150*/  F2FP.F16.F32.PACK_AB R60, RZ, R60 ;  /* 0x0000003cff3c723e */ /* 0x000fc800000000ff */
[----:B------:R-:W-:Y:S01]  /*2160*/  PRMT R114, R60, 0x7610, R114 ;  /* 0x000076103c727816 */ /* 0x000fe20000000072 */
[----:B------:R-:W-:Y:S06]  /*2170*/  BRA `(.L_x_1320) ;  /* 0x00000004004c7947 */ /* 0x000fec0003800000 */
.L_x_1315:
        /* <DEDUP_REMOVED lines=8> */
[----:B------:R-:W-:-:S06]  /*2200*/  HADD2.F32 R61, -RZ, R61.H0_H0 ;  /* 0x2000003dff3d7230 */ /* 0x000fcc0000004100 */
[-CC-:B------:R-:W-:Y:S01]  /*2210*/  @P1 FFMA.FTZ R63, R3, R66.reuse, R67.reuse ;  /* 0x00000042033f1223 */ /* 0x180fe20000010043 */
[-CC-:B------:R-:W-:Y:S01]  /*2220*/  @P1 FFMA.FTZ R121, R19, R66.reuse, R67.reuse ;  /* 0x0000004213791223 */ /* 0x180fe20000010043 */
[----:B------:R-:W-:Y:S02]  /*2230*/  @P1 FFMA.FTZ R122, R4, R66, R67 ;  /* 0x00000042047a1223 */ /* 0x000fe40000010043 */
[----:B------:R-:W-:Y:S01]  /*2240*/  @P1 FADD.FTZ R62, R18, -R63 ;  /* 0x8000003f123e1221 */ /* 0x000fe20000010000 */
[----:B------:R-:W-:Y:S02]  /*2250*/  HADD2.F32 R63, -RZ, R86.H0_H0 ;  /* 0x20000056ff3f7230 */ /* 0x000fe40000004100 */
[----:B------:R-:W-:-:S03]  /*2260*/  @P1 FADD.FTZ R122, R5, -R122 ;  /* 0x8000007a057a1221 */ /* 0x000fc60000010000 */
[----:B------:R-:W-:Y:S01]  /*2270*/  @P1 FFMA.FTZ R63, R120, R62, R63 ;  /* 0x0000003e783f1223 */ /* 0x000fe2000001003f */
[----:B------:R-:W-:Y:S01]  /*2280*/  @P1 FADD.FTZ R62, R70, -R121 ;  /* 0x80000079463e1221 */ /* 0x000fe20000010000 */
[----:B------:R-:W-:Y:S02]  /*2290*/  HADD2.F32 R121, -RZ, R87.H0_H0 ;  /* 0x20000057ff797230 */ /* 0x000fe40000004100 */
[C---:B------:R-:W-:Y:S01]  /*22a0*/  @P1 FFMA.FTZ R61, R120.reuse, R122, R61 ;  /* 0x0000007a783d1223 */ /* 0x040fe2000001003d */
[----:B0-----:R-:W-:Y:S01]  /*22b0*/  @P2 FMUL.FTZ R60, R63, R60 ;  /* 0x0000003c3f3c2220 */ /* 0x001fe20000410000 */
[----:B------:R-:W0:Y:S01]  /*22c0*/  @P2 LDC R122, c[0x0][0x40c] ;  /* 0x00010300ff7a2b82 */ /* 0x000e220000000800 */
[----:B------:R-:W-:-:S03]  /*22d0*/  @P1 FFMA.FTZ R121, R120, R62, R121 ;  /* 0x0000003e78791223 */ /* 0x000fc60000010079 */
[----:B------:R-:W-:-:S04]  /*22e0*/  @P2 F2FP.F16.F32.PACK_AB R60, RZ, R60 ;  /* 0x0000003cff3c223e */ /* 0x000fc800000000ff */
[----:B------:R-:W1:Y:S01]  /*22f0*/  @P2 LDC R62, c[0x0][0x40c] ;  /* 0x00010300ff3e2b82 */ /* 0x000e620000000800 */
[----:B------:R-:W-:Y:S01]  /*2300*/  @P2 PRMT R111, R60, 0x7610, R111 ;  /* 0x000076103c6f2816 */ /* 0x000fe2000000006f */
[----:B0-----:R-:W-:-:S05]  /*2310*/  @P2 FMUL.FTZ R121, R121, R122 ;  /* 0x0000007a79792220 */ /* 0x001fca0000410000 */
[----:B------:R-:W-:Y:S01]  /*2320*/  @P2 F2FP.F16.F32.PACK_AB R121, RZ, R121 ;  /* 0x00000079ff79223e */ /* 0x000fe200000000ff */
[----:B-1----:R-:W-:-:S03]  /*2330*/  @P2 FMUL.FTZ R61, R61, R62 ;  /* 0x0000003e3d3d2220 */ /* 0x002fc60000410000 */
[----:B------:R-:W-:Y:S02]  /*2340*/  @P2 PRMT R113, R121, 0x7610, R113 ;  /* 0x0000761079712816 */ /* 0x000fe40000000071 */
[----:B------:R-:W-:-:S04]  /*2350*/  @P2 F2FP.F16.F32.PACK_AB R61, RZ, R61 ;  /* 0x0000003dff3d223e */ /* 0x000fc800000000ff */
[----:B------:R-:W-:Y:S01]  /*2360*/  @P2 PRMT R112, R61, 0x7610, R112 ;  /* 0x000076103d702816 */ /* 0x000fe20000000070 */
[----:B------:R-:W-:Y:S06]  /*2370*/  @!P2 BRA `(.L_x_1320) ;  /* 0x0000000000cca947 */ /* 0x000fec0003800000 */
[----:B------:R-:W-:Y:S01]  /*2380*/  SHF.R.U32.HI R61, RZ, 0x10, R87 ;  /* 0x00000010ff3d7819 */ /* 0x000fe20000011657 */
[----:B------:R-:W-:-:S04]  /*2390*/  @P1 FFMA.FTZ R60, R6, R66, R67 ;  /* 0x00000042063c1223 */ /* 0x000fc80000010043 */
[----:B------:R-:W-:Y:S02]  /*23a0*/  HADD2.F32 R61, -RZ, R61.H0_H0 ;  /* 0x2000003dff3d7230 */ /* 0x000fe40000004100 */
[----:B------:R-:W-:-:S04]  /*23b0*/  @P1 FADD.FTZ R60, R7, -R60 ;  /* 0x8000003c073c1221 */ /* 0x000fc80000010000 */
[----:B------:R-:W-:-:S04]  /*23c0*/  @P1 FFMA.FTZ R61, R120, R60, R61 ;  /* 0x0000003c783d1223 */ /* 0x000fc8000001003d */
[----:B------:R-:W-:-:S05]  /*23d0*/  FMUL.FTZ R61, R61, UR15 ;  /* 0x0000000f3d3d7c20 */ /* 0x000fca0008410000 */
[----:B------:R-:W-:-:S04]  /*23e0*/  F2FP.F16.F32.PACK_AB R61, RZ, R61 ;  /* 0x0000003dff3d723e */ /* 0x000fc800000000ff */
[----:B------:R-:W-:Y:S01]  /*23f0*/  PRMT R114, R61, 0x7610, R114 ;  /* 0x000076103d727816 */ /* 0x000fe20000000072 */
[----:B------:R-:W-:Y:S06]  /*2400*/  BRA `(.L_x_1320) ;  /* 0x0000000000a87947 */ /* 0x000fec0003800000 */
.L_x_1321:
[----:B------:R-:W-:Y:S01]  /*2410*/  ISETP.GT.AND P3, PT, R119, RZ, PT ;  /* 0x000000ff7700720c */ /* 0x000fe20003f64270 */
[----:B------:R-:W-:Y:S01]  /*2420*/  @P1 FFMA.FTZ R61, R3, R66, R67 ;  /* 0x00000042033d1223 */ /* 0x000fe20000010043 */
[----:B------:R-:W-:Y:S01]  /*2430*/  SHF.R.U64 R62, R86, 0x10, R87 ;  /* 0x00000010563e7819 */ /* 0x000fe20000001257 */
[----:B------:R-:W-:Y:S01]  /*2440*/  HADD2.F32 R63, -RZ, R86.H0_H0 ;  /* 0x20000056ff3f7230 */ /* 0x000fe20000004100 */
[----:B------:R-:W0:Y:S01]  /*2450*/  @P2 LDC R118, c[0x0][0x40c] ;  /* 0x00010300ff762b82 */ /* 0x000e220000000800 */
[----:B------:R-:W-:Y:S02]  /*2460*/  @P1 FADD.FTZ R60, R18, -R61 ;  /* 0x8000003d123c1221 */ /* 0x000fe40000010000 */
[----:B------:R-:W-:Y:S02]  /*2470*/  HADD2.F32 R61, -RZ, R62.H0_H0 ;  /* 0x2000003eff3d7230 */ /* 0x000fe40000004100 */
[----:B------:R-:W-:-:S03]  /*2480*/  @P1 FFMA.FTZ R63, R120, R60, R63 ;  /* 0x0000003c783f1223 */ /* 0x000fc6000001003f */
[----:B------:R-:W1:Y:S01]  /*2490*/  @P2 LDC R60, c[0x0][0x40c] ;  /* 0x00010300ff3c2b82 */ /* 0x000e620000000800 */
[-CC-:B------:R-:W-:Y:S01]  /*24a0*/  @P3 FFMA.FTZ R62, R4, R66.reuse, R67.reuse ;  /* 0x00000042043e3223 */ /* 0x180fe20000010043 */
[-CC-:B------:R-:W-:Y:S01]  /*24b0*/  @P3 FFMA.FTZ R115, R19, R66.reuse, R67.reuse ;  /* 0x0000004213733223 */ /* 0x180fe20000010043 */
[----:B------:R-:W-:Y:S02]  /*24c0*/  @P3 FFMA.FTZ R122, R6, R66, R67 ;  /* 0x00000042067a3223 */ /* 0x000fe40000010043 */
[----:B------:R-:W-:Y:S01]  /*24d0*/  @P3 FADD.FTZ R62, R5, -R62 ;  /* 0x8000003e053e3221 */ /* 0x000fe20000010000 */
[----:B------:R-:W-:Y:S01]  /*24e0*/  @P3 FADD.FTZ R117, R70, -R115 ;  /* 0x8000007346753221 */ /* 0x000fe20000010000 */
[----:B------:R-:W-:Y:S01]  /*24f0*/  HADD2.F32 R115, -RZ, R87.H0_H0 ;  /* 0x20000057ff737230 */ /* 0x000fe20000004100 */
[----:B------:R-:W2:Y:S01]  /*2500*/  @P2 LDC R116, c[0x0][0x40c] ;  /* 0x00010300ff742b82 */ /* 0x000ea20000000800 */
[----:B------:R-:W-:Y:S01]  /*2510*/  @P3 FFMA.FTZ R61, R120, R62, R61 ;  /* 0x0000003e783d3223 */ /* 0x000fe2000001003d */
[----:B------:R-:W-:-:S02]  /*2520*/  @P3 FADD.FTZ R122, R7, -R122 ;  /* 0x8000007a077a3221 */ /* 0x000fc40000010000 */
[----:B------:R-:W-:Y:S01]  /*2530*/  @P3 FFMA.FTZ R115, R120, R117, R115 ;  /* 0x0000007578733223 */ /* 0x000fe20000010073 */
[----:B------:R-:W-:-:S03]  /*2540*/  SHF.R.U32.HI R117, RZ, 0x10, R87 ;  /* 0x00000010ff757819 */ /* 0x000fc60000011657 */
[----:B------:R-:W3:Y:S01]  /*2550*/  @P2 LDC R62, c[0x0][0x40c] ;  /* 0x00010300ff3e2b82 */ /* 0x000ee20000000800 */
[----:B0-----:R-:W-:Y:S01]  /*2560*/  @P2 FMUL.FTZ R118, R63, R118 ;  /* 0x000000763f762220 */ /* 0x001fe20000410000 */
[----:B------:R-:W-:Y:S01]  /*2570*/  HADD2.F32 R117, -RZ, R117.H0_H0 ;  /* 0x20000075ff757230 */ /* 0x000fe20000004100 */
[----:B------:R-:W-:-:S03]  /*2580*/  F2FP.F16.F32.PACK_AB R63, RZ, R63 ;  /* 0x0000003fff3f723e */ /* 0x000fc600000000ff */
[----:B------:R-:W-:Y:S01]  /*2590*/  @P2 F2FP.F16.F32.PACK_AB R118, RZ, R118 ;  /* 0x00000076ff76223e */ /* 0x000fe200000000ff */
[----:B------:R-:W-:-:S03]  /*25a0*/  @P3 FFMA.FTZ R117, R120, R122, R117 ;  /* 0x0000007a78753223 */ /* 0x000fc60000010075 */
[----:B------:R-:W-:Y:S01]  /*25b0*/  @P2 PRMT R111, R118, 0x7610, R111 ;  /* 0x00007610766f2816 */ /* 0x000fe2000000006f */
[----:B-1----:R-:W-:Y:S01]  /*25c0*/  @P2 FMUL.FTZ R60, R117, R60 ;  /* 0x0000003c753c2220 */ /* 0x002fe20000410000 */
[----:B------:R-:W-:Y:S01]  /*25d0*/  F2FP.F16.F32.PACK_AB R118, RZ, R117 ;  /* 0x00000075ff76723e */ /* 0x000fe200000000ff */
[----:B--2---:R-:W-:-:S03]  /*25e0*/  @P2 FMUL.FTZ R116, R61, R116 ;  /* 0x000000743d742220 */ /* 0x004fc60000410000 */
[----:B------:R-:W-:Y:S02]  /*25f0*/  @P2 F2FP.F16.F32.PACK_AB R60, RZ, R60 ;  /* 0x0000003cff3c223e */ /* 0x000fe400000000ff */
[----:B------:R-:W-:Y:S02]  /*2600*/  F2FP.F16.F32.PACK_AB R61, RZ, R61 ;  /* 0x0000003dff3d723e */ /* 0x000fe400000000ff */
[----:B------:R-:W-:Y:S02]  /*2610*/  @P2 F2FP.F16.F32.PACK_AB R116, RZ, R116 ;  /* 0x00000074ff74223e */ /* 0x000fe400000000ff */
[----:B------:R-:W-:Y:S01]  /*2620*/  @P2 PRMT R114, R60, 0x7610, R114 ;  /* 0x000076103c722816 */ /* 0x000fe20000000072 */
[----:B---3--:R-:W-:Y:S01]  /*2630*/  @P2 FMUL.FTZ R62, R115, R62 ;  /* 0x0000003e733e2220 */ /* 0x008fe20000410000 */
[----:B------:R-:W-:Y:S02]  /*2640*/  F2FP.F16.F32.PACK_AB R60, RZ, R115 ;  /* 0x00000073ff3c723e */ /* 0x000fe400000000ff */
[----:B------:R-:W-:-:S02]  /*2650*/  @P2 PRMT R112, R116, 0x7610, R112 ;  /* 0x0000761074702816 */ /* 0x000fc40000000070 */
[----:B------:R-:W-:Y:S02]  /*2660*/  @P2 F2FP.F16.F32.PACK_AB R62, RZ, R62 ;  /* 0x0000003eff3e223e */ /* 0x000fe400000000ff */
[----:B------:R-:W-:Y:S02]  /*2670*/  PRMT R115, R63, 0x7610, R115 ;  /* 0x000076103f737816 */ /* 0x000fe40000000073 */
[----:B------:R-:W-:Y:S02]  /*2680*/  @P2 PRMT R113, R62, 0x7610, R113 ;  /* 0x000076103e712816 */ /* 0x000fe40000000071 */
[----:B------:R-:W-:Y:S02]  /*2690*/  PRMT R116, R61, 0x7610, R116 ;  /* 0x000076103d747816 */ /* 0x000fe40000000074 */
[----:B------:R-:W-:-:S07]  /*26a0*/  PRMT R117, R60, 0x7610, R117 ;  /* 0x000076103c757816 */ /* 0x000fce0000000075 */
.L_x_1320:
        /* <DEDUP_REMOVED lines=11> */
.L_x_1322:
        /* <DEDUP_REMOVED lines=9> */
.L_x_1323:
[----:B------:R-:W-:Y:S05]  /*27f0*/  @!P0 BRA `(.L_x_1324) ;  /* 0x0000000400388947 */ /* 0x000fea0003800000 */
[----:B------:R-:W-:Y:S05]  /*2800*/  BRA.U !UP0, `(.L_x_1325) ;  /* 0x0000000108a47547 */ /* 0x000fea000b800000 */
[----:B------:R-:W-:Y:S01]  /*2810*/  ISETP.GT.AND P1, PT, R119, RZ, PT ;  /* 0x000000ff7700720c */ /* 0x000fe20003f24270 */
[----:B01----:R-:W-:Y:S01]  /*2820*/  HADD2.F32 R63, -RZ, R84.H0_H0 ;  /* 0x20000054ff3f7230 */ /* 0x003fe20000004100 */
[----:B------:R-:W0:Y:S01]  /*2830*/  @P2 LDC R122, c[0x0][0x40c] ;  /* 0x00010300ff7a2b82 */ /* 0x000e220000000800 */
[----:B------:R-:W-:-:S05]  /*2840*/  SHF.R.U64 R115, R84, 0x10, R85 ;  /* 0x0000001054737819 */ /* 0x000fca0000001255 */
[----:B------:R-:W-:Y:S02]  /*2850*/  HADD2.F32 R115, -RZ, R115.H0_H0 ;  /* 0x20000073ff737230 */ /* 0x000fe40000004100 */
[----:B------:R-:W1:Y:S03]  /*2860*/  @P2 LDC R62, c[0x0][0x40c] ;  /* 0x00010300ff3e2b82 */ /* 0x000e660000000800 */
[-CC-:B------:R-:W-:Y:S01]  /*2870*/  @P1 FFMA.FTZ R61, R71, R66.reuse, R67.reuse ;  /* 0x00000042473d1223 */ /* 0x180fe20000010043 */
[-CC-:B------:R-:W-:Y:S01]  /*2880*/  @P1 FFMA.FTZ R60, R8, R66.reuse, R67.reuse ;  /* 0x00000042083c1223 */ /* 0x180fe20000010043 */
[-CC-:B------:R-:W-:Y:S01]  /*2890*/  @P1 FFMA.FTZ R117, R73, R66.reuse, R67.reuse ;  /* 0x0000004249751223 */ /* 0x180fe20000010043 */
[----:B------:R-:W-:Y:S01]  /*28a0*/  @P1 FFMA.FTZ R118, R10, R66, R67 ;  /* 0x000000420a761223 */ /* 0x000fe20000010043 */
[----:B------:R-:W-:Y:S02]  /*28b0*/  @P1 FADD.FTZ R61, R72, -R61 ;  /* 0x8000003d483d1221 */ /* 0x000fe40000010000 */
[----:B------:R-:W-:Y:S01]  /*28c0*/  @P1 FADD.FTZ R116, R76, -R117 ;  /* 0x800000754c741221 */ /* 0x000fe20000010000 */
[----:B------:R-:W-:-:S02]  /*28d0*/  HADD2.F32 R117, -RZ, R85.H0_H0 ;  /* 0x20000055ff757230 */ /* 0x000fc40000004100 */
[C---:B------:R-:W-:Y:S01]  /*28e0*/  @P1 FFMA.FTZ R63, R120.reuse, R61, R63 ;  /* 0x0000003d783f1223 */ /* 0x040fe2000001003f */
[----:B------:R-:W-:Y:S01]  /*28f0*/  @P1 FADD.FTZ R61, R9, -R60 ;  /* 0x8000003c093d1221 */ /* 0x000fe20000010000 */
[----:B------:R-:W-:Y:S01]  /*2900*/  @P1 FADD.FTZ R118, R11, -R118 ;  /* 0x800000760b761221 */ /* 0x000fe20000010000 */
[----:B------:R-:W2:Y:S01]  /*2910*/  @P2 LDC R60, c[0x0][0x40c] ;  /* 0x00010300ff3c2b82 */ /* 0x000ea20000000800 */
[C---:B------:R-:W-:Y:S01]  /*2920*/  @P1 FFMA.FTZ R117, R120.reuse, R116, R117 ;  /* 0x0000007478751223 */ /* 0x040fe20000010075 */
[----:B------:R-:W-:Y:S01]  /*2930*/  @P1 FFMA.FTZ R115, R120, R61, R115 ;  /* 0x0000003d78731223 */ /* 0x000fe20000010073 */
[----:B------:R-:W-:Y:S01]  /*2940*/  SHF.R.U32.HI R61, RZ, 0x10, R85 ;  /* 0x00000010ff3d7819 */ /* 0x000fe20000011655 */
[----:B0-----:R-:W-:Y:S01]  /*2950*/  @P2 FMUL.FTZ R116, R63, R122 ;  /* 0x0000007a3f742220 */ /* 0x001fe20000410000 */
[----:B------:R-:W-:-:S03]  /*2960*/  F2FP.F16.F32.PACK_AB R63, RZ, R63 ;  /* 0x0000003fff3f723e */ /* 0x000fc600000000ff */
[----:B------:R-:W-:Y:S01]  /*2970*/  HADD2.F32 R61, -RZ, R61.H0_H0 ;  /* 0x2000003dff3d7230 */ /* 0x000fe20000004100 */
[----:B------:R-:W-:Y:S01]  /*2980*/  @P2 F2FP.F16.F32.PACK_AB R116, RZ, R116 ;  /* 0x00000074ff74223e */ /* 0x000fe200000000ff */
[----:B-1----:R-:W-:-:S03]  /*2990*/  @P2 FMUL.FTZ R62, R115, R62 ;  /* 0x0000003e733e2220 */ /* 0x002fc60000410000 */
[----:B------:R-:W-:Y:S01]  /*29a0*/  @P1 FFMA.FTZ R61, R120, R118, R61 ;  /* 0x00000076783d1223 */ /* 0x000fe2000001003d */
[----:B------:R-:W-:Y:S02]  /*29b0*/  @P2 PRMT R111, R116, 0x7610, R111 ;  /* 0x00007610746f2816 */ /* 0x000fe4000000006f */
[----:B------:R-:W-:Y:S02]  /*29c0*/  @P2 F2FP.F16.F32.PACK_AB R62, RZ, R62 ;  /* 0x0000003eff3e223e */ /* 0x000fe400000000ff */
[----:B------:R-:W-:Y:S02]  /*29d0*/  F2FP.F16.F32.PACK_AB R116, RZ, R115 ;  /* 0x00000073ff74723e */ /* 0x000fe400000000ff */
[----:B------:R-:W-:Y:S02]  /*29e0*/  @P2 PRMT R112, R62, 0x7610, R112 ;  /* 0x000076103e702816 */ /* 0x000fe40000000070 */
[----:B------:R-:W-:Y:S01]  /*29f0*/  F2FP.F16.F32.PACK_AB R118, RZ, R61 ;  /* 0x0000003dff76723e */ /* 0x000fe200000000ff */
[----:B--2---:R-:W-:Y:S01]  /*2a00*/  @P2 FMUL.FTZ R60, R117, R60 ;  /* 0x0000003c753c2220 */ /* 0x004fe20000410000 */
[----:B------:R-:W-:-:S02]  /*2a10*/  F2FP.F16.F32.PACK_AB R117, RZ, R117 ;  /* 0x00000075ff75723e */ /* 0x000fc400000000ff */
[----:B------:R-:W-:Y:S02]  /*2a20*/  PRMT R115, R63, 0x7610, R115 ;  /* 0x000076103f737816 */ /* 0x000fe40000000073 */
[----:B------:R-:W-:-:S04]  /*2a30*/  @P2 F2FP.F16.F32.PACK_AB R60, RZ, R60 ;  /* 0x0000003cff3c223e */ /* 0x000fc800000000ff */
[----:B------:R-:W-:Y:S01]  /*2a40*/  @P2 PRMT R113, R60, 0x7610, R113 ;  /* 0x000076103c712816 */ /* 0x000fe20000000071 */
[----:B------:R-:W-:Y:S06]  /*2a50*/  @!P2 BRA `(.L_x_1326) ;  /* 0x0000000400d0a947 */ /* 0x000fec0003800000 */
[----:B------:R-:W-:-:S05]  /*2a60*/  FMUL.FTZ R61, R61, UR15 ;  /* 0x0000000f3d3d7c20 */ /* 0x000fca0008410000 */
[----:B------:R-:W-:-:S04]  /*2a70*/  F2FP.F16.F32.PACK_AB R61, RZ, R61 ;  /* 0x0000003dff3d723e */ /* 0x000fc800000000ff */
[----:B------:R-:W-:Y:S01]  /*2a80*/  PRMT R114, R61, 0x7610, R114 ;  /* 0x000076103d727816 */ /* 0x000fe20000000072 */
[----:B------:R-:W-:Y:S06]  /*2a90*/  BRA `(.L_x_1326) ;  /* 0x0000000400c07947 */ /* 0x000fec0003800000 */
.L_x_1325:
[----:B------:R-:W-:Y:S01]  /*2aa0*/  ISETP.GT.AND P1, PT, R119, RZ, PT ;  /* 0x000000ff7700720c */ /* 0x000fe20003f24270 */
[----:B01----:R-:W0:Y:S01]  /*2ab0*/  @P2 LDC R60, c[0x0][0x40c] ;  /* 0x00010300ff3c2b82 */ /* 0x003e220000000800 */
        /* <DEDUP_REMOVED lines=34> */
.L_x_1324:
        /* <DEDUP_REMOVED lines=40> */
.L_x_1327:
[----:B------:R-:W-:Y:S05]  /*2f60*/  @!P2 BRA `(.L_x_1328) ;  /* 0x000000000020a947 */ /* 0x000fea0003800000 */
[----:B01----:R-:W-:Y:S01]  /*2f70*/  FFMA.FTZ R61, R71, R66, R67 ;  /* 0x00000042473d7223 */ /* 0x003fe20000010043 */
[----:B------:R-:W-:-:S03]  /*2f80*/  ISETP.GT.AND P1, PT, R119, RZ, PT ;  /* 0x000000ff7700720c */ /* 0x000fc60003f24270 */
[----:B------:R-:W-:-:S04]  /*2f90*/  FADD.FTZ R61, R72, -R61 ;  /* 0x8000003d483d7221 */ /* 0x000fc80000010000 */
[----:B------:R-:W-:-:S05]  /*2fa0*/  FMUL.FTZ R60, R120, R61 ;  /* 0x0000003d783c7220 */ /* 0x000fca0000410000 */
[----:B------:R-:W-:-:S05]  /*2fb0*/  FSEL R60, R60, RZ, P1 ;  /* 0x000000ff3c3c7208 */ /* 0x000fca0000800000 */
[----:B------:R-:W-:-:S05]  /*2fc0*/  FMUL.FTZ R60, R60, UR15 ;  /* 0x0000000f3c3c7c20 */ /* 0x000fca0008410000 */
[----:B------:R-:W-:-:S04]  /*2fd0*/  F2FP.F16.F32.PACK_AB R60, RZ, R60 ;  /* 0x0000003cff3c723e */ /* 0x000fc800000000ff */
[----:B------:R-:W-:-:S07]  /*2fe0*/  PRMT R111, R60, 0x7610, R111 ;  /* 0x000076103c6f7816 */ /* 0x000fce000000006f */
.L_x_1328:
        /* <DEDUP_REMOVED lines=9> */
.L_x_1329:
        /* <DEDUP_REMOVED lines=9> */
.L_x_1330:
        /* <DEDUP_REMOVED lines=9> */
.L_x_1326:
        /* <DEDUP_REMOVED lines=10> */
.L_x_1331:
        /* <DEDUP_REMOVED lines=10> */
.L_x_1332:
[----:B------:R-:W-:Y:S05]  /*32e0*/  @!P0 BRA `(.L_x_1333) ;  /* 0x0000000400388947 */ /* 0x000fea0003800000 */
[----:B------:R-:W-:Y:S05]  /*32f0*/  BRA.U !UP0, `(.L_x_1334) ;  /* 0x0000000108a47547 */ /* 0x000fea000b800000 */
[----:B------:R-:W-:Y:S01]  /*3300*/  ISETP.GT.AND P1, PT, R119, RZ, PT ;  /* 0x000000ff7700720c */ /* 0x000fe20003f24270 */
[----:B0123--:R-:W-:Y:S01]  /*3310*/  HADD2.F32 R63, -RZ, R82.H0_H0 ;  /* 0x20000052ff3f7230 */ /* 0x00ffe20000004100 */
        /* <DEDUP_REMOVED lines=39> */
.L_x_1334:
[----:B------:R-:W-:Y:S01]  /*3590*/  ISETP.GT.AND P1, PT, R119, RZ, PT ;  /* 0x000000ff7700720c */ /* 0x000fe20003f24270 */
[----:B0123--:R-:W0:Y:S01]  /*35a0*/  @P2 LDC R60, c[0x0][0x40c] ;  /* 0x00010300ff3c2b82 */ /* 0x00fe220000000800 */
        /* <DEDUP_REMOVED lines=34> */
.L_x_1333:
        /* <DEDUP_REMOVED lines=40> */
.L_x_1336:
[----:B------:R-:W-:Y:S05]  /*3a50*/  @!P2 BRA `(.L_x_1337) ;  /* 0x000000000020a947 */ /* 0x000fea0003800000 */
[----:B0123--:R-:W-:Y:S01]  /*3a60*/  FFMA.FTZ R61, R77, R66, R67 ;  /* 0x000000424d3d7223 */ /* 0x00ffe20000010043 */
[----:B------:R-:W-:-:S03]  /*3a70*/  ISETP.GT.AND P1, PT, R119, RZ, PT ;  /* 0x000000ff7700720c */ /* 0x000fc60003f24270 */
[----:B------:R-:W-:-:S04]  /*3a80*/  FADD.FTZ R61, R98, -R61 ;  /* 0x8000003d623d7221 */ /* 0x000fc80000010000 */
[----:B------:R-:W-:-:S05]  /*3a90*/  FMUL.FTZ R60, R120, R61 ;  /* 0x0000003d783c7220 */ /* 0x000fca0000410000 */
[----:B------:R-:W-:-:S05]  /*3aa0*/  FSEL R60, R60, RZ, P1 ;  /* 0x000000ff3c3c7208 */ /* 0x000fca0000800000 */
[----:B------:R-:W-:-:S05]  /*3ab0*/  FMUL.FTZ R60, R60, UR15 ;  /* 0x0000000f3c3c7c20 */ /* 0x000fca0008410000 */
[----:B------:R-:W-:-:S04]  /*3ac0*/  F2FP.F16.F32.PACK_AB R60, RZ, R60 ;  /* 0x0000003cff3c723e */ /* 0x000fc800000000ff */
[----:B------:R-:W-:-:S07]  /*3ad0*/  PRMT R111, R60, 0x7610, R111 ;  /* 0x000076103c6f7816 */ /* 0x000fce000000006f */
.L_x_1337:
        /* <DEDUP_REMOVED lines=9> */
.L_x_1338:
        /* <DEDUP_REMOVED lines=9> */
.L_x_1339:
        /* <DEDUP_REMOVED lines=9> */
.L_x_1335:
        /* <DEDUP_REMOVED lines=10> */
.L_x_1340:
        /* <DEDUP_REMOVED lines=10> */
.L_x_1341:
[----:B------:R-:W-:Y:S05]  /*3dd0*/  @!P0 BRA `(.L_x_1342) ;  /* 0x0000000400388947 */ /* 0x000fea0003800000 */
[----:B------:R-:W-:Y:S05]  /*3de0*/  BRA.U !UP0, `(.L_x_1343) ;  /* 0x0000000108a47547 */ /* 0x000fea000b800000 */
[----:B------:R-:W-:Y:S01]  /*3df0*/  ISETP.GT.AND P1, PT, R119, RZ, PT ;  /* 0x000000ff7700720c */ /* 0x000fe20003f24270 */
[----:B01234-:R-:W-:Y:S01]  /*3e00*/  HADD2.F32 R63, -RZ, R80.H0_H0 ;  /* 0x20000050ff3f7230 */ /* 0x01ffe20000004100 */
        /* <DEDUP_REMOVED lines=39> */
.L_x_1343:
[----:B------:R-:W-:Y:S01]  /*4080*/  ISETP.GT.AND P1, PT, R119, RZ, PT ;  /* 0x000000ff7700720c */ /* 0x000fe20003f24270 */
[----:B01234-:R-:W0:Y:S01]  /*4090*/  @P2 LDC R60, c[0x0][0x40c] ;  /* 0x00010300ff3c2b82 */ /* 0x01fe220000000800 */
        /* <DEDUP_REMOVED lines=34> */
.L_x_1342:
        /* <DEDUP_REMOVED lines=40> */
.L_x_1345:
[----:B------:R-:W-:Y:S05]  /*4540*/  @!P2 BRA `(.L_x_1346) ;  /* 0x000000000020a947 */ /* 0x000fea0003800000 */
[----:B01234-:R-:W-:Y:S01]  /*4550*/  FFMA.FTZ R61, R103, R66, R67 ;  /* 0x00000042673d7223 */ /* 0x01ffe20000010043 */
[----:B------:R-:W-:-:S03]  /*4560*/  ISETP.GT.AND P1, PT, R119, RZ, PT ;  /* 0x000000ff7700720c */ /* 0x000fc60003f24270 */
[----:B------:R-:W-:-:S04]  /*4570*/  FADD.FTZ R61, R104, -R61 ;  /* 0x8000003d683d7221 */ /* 0x000fc80000010000 */
[----:B------:R-:W-:-:S05]  /*4580*/  FMUL.FTZ R60, R120, R61 ;  /* 0x0000003d783c7220 */ /* 0x000fca0000410000 */
[----:B------:R-:W-:-:S05]  /*4590*/  FSEL R60, R60, RZ, P1 ;  /* 0x000000ff3c3c7208 */ /* 0x000fca0000800000 */
[----:B------:R-:W-:-:S05]  /*45a0*/  FMUL.FTZ R60, R60, UR15 ;  /* 0x0000000f3c3c7c20 */ /* 0x000fca0008410000 */
[----:B------:R-:W-:-:S04]  /*45b0*/  F2FP.F16.F32.PACK_AB R60, RZ, R60 ;  /* 0x0000003cff3c723e */ /* 0x000fc800000000ff */
[----:B------:R-:W-:-:S07]  /*45c0*/  PRMT R111, R60, 0x7610, R111 ;  /* 0x000076103c6f7816 */ /* 0x000fce000000006f */
.L_x_1346:
        /* <DEDUP_REMOVED lines=9> */
.L_x_1347:
        /* <DEDUP_REMOVED lines=9> */
.L_x_1348:
        /* <DEDUP_REMOVED lines=9> */
.L_x_1344:
        /* <DEDUP_REMOVED lines=10> */
.L_x_1349:
        /* <DEDUP_REMOVED lines=10> */
.L_x_1350:
[----:B------:R-:W-:Y:S05]  /*48c0*/  @!P0 BRA `(.L_x_1351) ;  /* 0x00000004003c8947 */ /* 0x000fea0003800000 */
[----:B------:R-:W-:Y:S05]  /*48d0*/  BRA.U !UP0, `(.L_x_1352) ;  /* 0x0000000108a87547 */ /* 0x000fea000b800000 */
[----:B------:R-:W-:Y:S01]  /*48e0*/  ISETP.GT.AND P0, PT, R119, RZ, PT ;  /* 0x000000ff7700720c */ /* 0x000fe20003f04270 */
[----:B------:R-:W5:Y:S01]  /*48f0*/  @P2 LDC R118, c[0x0][0x40c] ;  /* 0x00010300ff762b82 */ /* 0x000f620000000800 */
[----:B01234-:R-:W-:-:S05]  /*4900*/  SHF.R.U64 R61, R78, 0x10, R79 ;  /* 0x000000104e3d7819 */ /* 0x01ffca000000124f */
[----:B------:R-:W-:Y:S02]  /*4910*/  HADD2.F32 R61, -RZ, R61.H0_H0 ;  /* 0x2000003dff3d7230 */ /* 0x000fe40000004100 */
[----:B------:R-:W0:Y:S04]  /*4920*/  @P2 LDC R122, c[0x0][0x40c] ;  /* 0x00010300ff7a2b82 */ /* 0x000e280000000800 */
[-CC-:B------:R-:W-:Y:S01]  /*4930*/  @P0 FFMA.FTZ R63, R107, R66.reuse, R67.reuse ;  /* 0x000000426b3f0223 */ /* 0x180fe20000010043 */
[-CC-:B------:R-:W-:Y:S01]  /*4940*/  @P0 FFMA.FTZ R116, R74, R66.reuse, R67.reuse ;  /* 0x000000424a740223 */ /* 0x180fe20000010043 */
[-CC-:B------:R-:W-:Y:S01]  /*4950*/  @P0 FFMA.FTZ R60, R100, R66.reuse, R67.reuse ;  /* 0x00000042643c0223 */ /* 0x180fe20000010043 */
[----:B------:R-:W-:Y:S01]  /*4960*/  @P0 FFMA.FTZ R115, R109, R66, R67 ;  /* 0x000000426d730223 */ /* 0x000fe20000010043 */
[----:B------:R-:W1:Y:S01]  /*4970*/  @P2 LDC R62, c[0x0][0x40c] ;  /* 0x00010300ff3e2b82 */ /* 0x000e620000000800 */
[----:B------:R-:W-:-:S02]  /*4980*/  HADD2.F32 R67, -RZ, R78.H0_H0 ;  /* 0x2000004eff437230 */ /* 0x000fc40000004100 */
[----:B------:R-:W-:Y:S01]  /*4990*/  @P0 FADD.FTZ R63, R108, -R63 ;  /* 0x8000003f6c3f0221 */ /* 0x000fe20000010000 */
[----:B------:R-:W-:Y:S01]  /*49a0*/  @P0 FADD.FTZ R66, R110, -R115 ;  /* 0x800000736e420221 */ /* 0x000fe20000010000 */
[----:B------:R-:W-:Y:S02]  /*49b0*/  HADD2.F32 R115, -RZ, R79.H0_H0 ;  /* 0x2000004fff737230 */ /* 0x000fe40000004100 */
[----:B------:R-:W-:Y:S01]  /*49c0*/  @P0 FADD.FTZ R116, R75, -R116 ;  /* 0x800000744b740221 */ /* 0x000fe20000010000 */
[C---:B------:R-:W-:Y:S01]  /*49d0*/  @P0 FFMA.FTZ R67, R120.reuse, R63, R67 ;  /* 0x0000003f78430223 */ /* 0x040fe20000010043 */
[----:B------:R-:W-:Y:S01]  /*49e0*/  SHF.R.U32.HI R63, RZ, 0x10, R79 ;  /* 0x00000010ff3f7819 */ /* 0x000fe2000001164f */
[----:B------:R-:W-:Y:S01]  /*49f0*/  @P0 FADD.FTZ R60, R101, -R60 ;  /* 0x8000003c653c0221 */ /* 0x000fe20000010000 */
[C---:B------:R-:W-:Y:S01]  /*4a00*/  @P0 FFMA.FTZ R61, R120.reuse, R116, R61 ;  /* 0x00000074783d0223 */ /* 0x040fe2000001003d */
[----:B------:R-:W-:Y:S02]  /*4a10*/  @P0 FFMA.FTZ R115, R120, R66, R115 ;  /* 0x0000004278730223 */ /* 0x000fe40000010073 */
[----:B------:R-:W-:-:S03]  /*4a20*/  HADD2.F32 R63, -RZ, R63.H0_H0 ;  /* 0x2000003fff3f7230 */ /* 0x000fc60000004100 */
[----:B------:R-:W-:Y:S01]  /*4a30*/  F2FP.F16.F32.PACK_AB R117, RZ, R115 ;  /* 0x00000073ff75723e */ /* 0x000fe200000000ff */
[----:B0-----:R-:W-:Y:S01]  /*4a40*/  @P2 FMUL.FTZ R66, R61, R122 ;  /* 0x0000007a3d422220 */ /* 0x001fe20000410000 */
[----:B------:R-:W-:Y:S01]  /*4a50*/  @P0 FFMA.FTZ R63, R120, R60, R63 ;  /* 0x0000003c783f0223 */ /* 0x000fe2000001003f */
[----:B-----5:R-:W-:Y:S01]  /*4a60*/  @P2 FMUL.FTZ R60, R67, R118 ;  /* 0x00000076433c2220 */ /* 0x020fe20000410000 */
[----:B------:R-:W-:Y:S02]  /*4a70*/  F2FP.F16.F32.PACK_AB R67, RZ, R67 ;  /* 0x00000043ff43723e */ /* 0x000fe400000000ff */
[----:B------:R-:W-:Y:S02]  /*4a80*/  @P2 F2FP.F16.F32.PACK_AB R66, RZ, R66 ;  /* 0x00000042ff42223e */ /* 0x000fe400000000ff */
[----:B------:R-:W-:Y:S01]  /*4a90*/  @P2 F2FP.F16.F32.PACK_AB R60, RZ, R60 ;  /* 0x0000003cff3c223e */ /* 0x000fe200000000ff */
[----:B-1----:R-:W-:Y:S01]  /*4aa0*/  @P2 FMUL.FTZ R62, R115, R62 ;  /* 0x0000003e733e2220 */ /* 0x002fe20000410000 */
[----:B------:R-:W-:-:S02]  /*4ab0*/  F2FP.F16.F32.PACK_AB R61, RZ, R61 ;  /* 0x0000003dff3d723e */ /* 0x000fc400000000ff */
[----:B------:R-:W-:Y:S02]  /*4ac0*/  @P2 PRMT R111, R60, 0x7610, R111 ;  /* 0x000076103c6f2816 */ /* 0x000fe4000000006f */
[----:B------:R-:W-:Y:S02]  /*4ad0*/  @P2 F2FP.F16.F32.PACK_AB R62, RZ, R62 ;  /* 0x0000003eff3e223e */ /* 0x000fe400000000ff */
[----:B------:R-:W-:Y:S02]  /*4ae0*/  @P2 PRMT R112, R66, 0x7610, R112 ;  /* 0x0000761042702816 */ /* 0x000fe40000000070 */
[----:B------:R-:W-:Y:S02]  /*4af0*/  @P2 PRMT R113, R62, 0x7610, R113 ;  /* 0x000076103e712816 */ /* 0x000fe40000000071 */
[----:B------:R-:W-:Y:S02]  /*4b00*/  F2FP.F16.F32.PACK_AB R118, RZ, R63 ;  /* 0x0000003fff76723e */ /* 0x000fe400000000ff */
[----:B------:R-:W-:-:S02]  /*4b10*/  PRMT R115, R67, 0x7610, R115 ;  /* 0x0000761043737816 */ /* 0x000fc40000000073 */
[----:B------:R-:W-:Y:S01]  /*4b20*/  PRMT R116, R61, 0x7610, R116 ;  /* 0x000076103d747816 */ /* 0x000fe20000000074 */
[----:B------:R-:W-:Y:S06]  /*4b30*/  @!P2 BRA `(.L_x_1353) ;  /* 0x0000000400d8a947 */ /* 0x000fec0003800000 */
[----:B------:R-:W-:-:S05]  /*4b40*/  FMUL.FTZ R63, R63, UR15 ;  /* 0x0000000f3f3f7c20 */ /* 0x000fca0008410000 */
[----:B------:R-:W-:-:S04]  /*4b50*/  F2FP.F16.F32.PACK_AB R63, RZ, R63 ;  /* 0x0000003fff3f723e */ /* 0x000fc800000000ff */
[----:B------:R-:W-:Y:S01]  /*4b60*/  PRMT R114, R63, 0x7610, R114 ;  /* 0x000076103f727816 */ /* 0x000fe20000000072 */
[----:B------:R-:W-:Y:S06]  /*4b70*/  BRA `(.L_x_1353) ;  /* 0x0000000400c87947 */ /* 0x000fec0003800000 */
.L_x_1352:
[----:B------:R-:W-:Y:S01]  /*4b80*/  ISETP.GT.AND P0, PT, R119, RZ, PT ;  /* 0x000000ff7700720c */ /* 0x000fe20003f04270 */
[----:B------:R-:W5:Y:S01]  /*4b90*/  @P2 LDC R122, c[0x0][0x40c] ;  /* 0x00010300ff7a2b82 */ /* 0x000f620000000800 */
[----:B01234-:R-:W-:-:S05]  /*4ba0*/  SHF.R.U64 R61, R78, 0x10, R79 ;  /* 0x000000104e3d7819 */ /* 0x01ffca000000124f */
        /* <DEDUP_REMOVED lines=10> */
[C---:B------:R-:W-:Y:S02]  /*4c50*/  @P0 FFMA.FTZ R61, R120.reuse, R62, R61 ;  /* 0x0000003e783d0223 */ /* 0x040fe4000001003d */
[----:B------:R-:W0:Y:S01]  /*4c60*/  @P2 LDC R62, c[0x0][0x40c] ;  /* 0x00010300ff3e2b82 */ /* 0x000e220000000800 */
[----:B------:R-:W-:-:S04]  /*4c70*/  @P0 FFMA.FTZ R119, R120, R60, R119 ;  /* 0x0000003c78770223 */ /* 0x000fc80000010077 */
[----:B-----5:R-:W-:-:S03]  /*4c80*/  @P2 FMUL.FTZ R119, R119, R122 ;  /* 0x0000007a77772220 */ /* 0x020fc60000410000 */
[----:B------:R-:W1:Y:S02]  /*4c90*/  @P2 LDC R60, c[0x0][0x40c] ;  /* 0x00010300ff3c2b82 */ /* 0x000e640000000800 */
[----:B------:R-:W-:-:S04]  /*4ca0*/  @P2 F2FP.F16.F32.PACK_AB R119, RZ, R119 ;  /* 0x00000077ff77223e */ /* 0x000fc800000000ff */
        /* <DEDUP_REMOVED lines=17> */
.L_x_1351:
        /* <DEDUP_REMOVED lines=22> */
[----:B------:R-:W-:Y:S02]  /*4f20*/  F2FP.F16.F32.PACK_AB R63, RZ, R63 ;  /* 0x0000003fff3f723e */ /* 0x000fe400000000ff */
[----:B------:R-:W-:-:S02]  /*4f30*/  F2FP.F16.F32.PACK_AB R118, RZ, R120 ;  /* 0x00000078ff76723e */ /* 0x000fc400000000ff */
[----:B------:R-:W-:Y:S02]  /*4f40*/  @P2 F2FP.F16.F32.PACK_AB R62, RZ, R62 ;  /* 0x0000003eff3e223e */ /* 0x000fe400000000ff */
[----:B------:R-:W-:Y:S01]  /*4f50*/  PRMT R115, R63, 0x7610, R115 ;  /* 0x000076103f737816 */ /* 0x000fe20000000073 */
[----:B-1----:R-:W-:Y:S01]  /*4f60*/  @P2 FMUL.FTZ R61, R66, R61 ;  /* 0x0000003d423d2220 */ /* 0x002fe20000410000 */
[----:B------:R-:W-:Y:S02]  /*4f70*/  F2FP.F16.F32.PACK_AB R66, RZ, R66 ;  /* 0x00000042ff42723e */ /* 0x000fe400000000ff */
[----:B------:R-:W-:Y:S02]  /*4f80*/  @P2 PRMT R111, R62, 0x7610, R111 ;  /* 0x000076103e6f2816 */ /* 0x000fe4000000006f */
[----:B------:R-:W-:Y:S02]  /*4f90*/  @P2 F2FP.F16.F32.PACK_AB R61, RZ, R61 ;  /* 0x0000003dff3d223e */ /* 0x000fe400000000ff */
[----:B------:R-:W-:Y:S01]  /*4fa0*/  PRMT R116, R66, 0x7610, R116 ;  /* 0x0000761042747816 */ /* 0x000fe20000000074 */
[----:B--2---:R-:W-:Y:S01]  /*4fb0*/  @P2 FMUL.FTZ R60, R67, R60 ;  /* 0x0000003c433c2220 */ /* 0x004fe20000410000 */
[----:B------:R-:W-:-:S02]  /*4fc0*/  F2FP.F16.F32.PACK_AB R67, RZ, R67 ;  /* 0x00000043ff43723e */ /* 0x000fc400000000ff */
[----:B------:R-:W-:Y:S02]  /*4fd0*/  @P2 PRMT R112, R61, 0x7610, R112 ;  /* 0x000076103d702816 */ /* 0x000fe40000000070 */
[----:B------:R-:W-:Y:S02]  /*4fe0*/  @P2 F2FP.F16.F32.PACK_AB R60, RZ, R60 ;  /* 0x0000003cff3c223e */ /* 0x000fe400000000ff */
[----:B------:R-:W-:Y:S02]  /*4ff0*/  PRMT R117, R67, 0x7610, R117 ;  /* 0x0000761043757816 */ /* 0x000fe40000000075 */
[----:B------:R-:W-:Y:S01]  /*5000*/  @P2 PRMT R113, R60, 0x7610, R113 ;  /* 0x000076103c712816 */ /* 0x000fe20000000071 */
[----:B------:R-:W-:Y:S06]  /*5010*/  @!P2 BRA `(.L_x_1353) ;  /* 0x0000000000a0a947 */ /* 0x000fec0003800000 */
[----:B------:R-:W-:-:S05]  /*5020*/  FMUL.FTZ R60, R120, UR15 ;  /* 0x0000000f783c7c20 */ /* 0x000fca0008410000 */
[----:B------:R-:W-:-:S04]  /*5030*/  F2FP.F16.F32.PACK_AB R60, RZ, R60 ;  /* 0x0000003cff3c723e */ /* 0x000fc800000000ff */
[----:B------:R-:W-:Y:S01]  /*5040*/  PRMT R114, R60, 0x7610, R114 ;  /* 0x000076103c727816 */ /* 0x000fe20000000072 */
[----:B------:R-:W-:Y:S06]  /*5050*/  BRA `(.L_x_1353) ;  /* 0x0000000000907947 */ /* 0x000fec0003800000 */
.L_x_1354:
        /* <DEDUP_REMOVED lines=10> */
.L_x_1355:
        /* <DEDUP_REMOVED lines=9> */
.L_x_1356:
        /* <DEDUP_REMOVED lines=10> */
.L_x_1357:
[----:B------:R-:W-:Y:S01]  /*5230*/  FADD.FTZ R61, R101, -R62 ;  /* 0x8000003e653d7221 */ /* 0x000fe20000010000 */
[----:B------:R-:W-:-:S03]  /*5240*/  ISETP.GT.AND P0, PT, R119, RZ, PT ;  /* 0x000000ff7700720c */ /* 0x000fc60003f04270 */
[----:B------:R-:W-:-:S05]  /*5250*/  FMUL.FTZ R61, R120, R61 ;  /* 0x0000003d783d7220 */ /* 0x000fca0000410000 */
[----:B------:R-:W-:-:S05]  /*5260*/  FSEL R61, R61, RZ, P0 ;  /* 0x000000ff3d3d7208 */ /* 0x000fca0000000000 */
[----:B0-----:R-:W-:-:S05]  /*5270*/  @P2 FMUL.FTZ R60, R61, R60 ;  /* 0x0000003c3d3c2220 */ /* 0x001fca0000410000 */
[----:B------:R-:W-:-:S04]  /*5280*/  @P2 F2FP.F16.F32.PACK_AB R60, RZ, R60 ;  /* 0x0000003cff3c223e */ /* 0x000fc800000000ff */
[----:B------:R-:W-:-:S07]  /*5290*/  @P2 PRMT R114, R60, 0x7610, R114 ;  /* 0x000076103c722816 */ /* 0x000fce0000000072 */
.L_x_1353:
        /* <DEDUP_REMOVED lines=10> */
.L_x_1358:
        /* <DEDUP_REMOVED lines=10> */
.L_x_1359:
[----:B01----:R-:W0:Y:S01]  /*53e0*/  LDC.64 R60, c[0x0][0x380] ;  /* 0x0000e000ff3c7b82 */ /* 0x003e220000000a00 */
[----:B------:R-:W-:Y:S01]  /*53f0*/  UPLOP3.LUT UP1, UPT, UPT, UPT, UP1, 0x40, 0x4 ;  /* 0x000000000004789c */ /* 0x000fe20003f2e810 */
[----:B0-----:R-:W-:-:S04]  /*5400*/  IADD3 R0, PT, PT, R0, R60, RZ ;  /* 0x0000003c00007210 */ /* 0x001fc80007ffe0ff */
[----:B------:R-:W-:-:S13]  /*5410*/  ISETP.GE.AND P0, PT, R0, R61, PT ;  /* 0x0000003d0000720c */ /* 0x000fda0003f06270 */
[----:B------:R-:W-:Y:S05]  /*5420*/  @!P0 BRA `(.L_x_1360) ;  /* 0xffffffac00a08947 */ /* 0x000fea000383ffff */
.L_x_1310:
        /* <DEDUP_REMOVED lines=19> */
.L_x_1361:
        /* <DEDUP_REMOVED lines=10> */
.L_x_10803:


//--------------------- .text._ZN10layer_norm13ln_bwd_kernelINS_13Kernel_traitsI6__halfS2_S2_S2_fjLj2560ELj1ELj1ELj4ELj8ENS_18Kernel_traits_baseILj2560ES2_S2_S2_S2_fjLj128EEEEELb0ELb1ELb0ELb0EEEvNS_9BwdParamsE --------------------------
	.section	.text._ZN10layer_norm13ln_bwd_kernelINS_13Kernel_traitsI6__halfS2_S2_S2_fjLj2560ELj1ELj1ELj4ELj8ENS_18Kernel_traits_baseILj2560ES2_S2_S2_S2_fjLj128EEEEELb0ELb1ELb0ELb0EEEvNS_9BwdParamsE,"ax",@progbits
	.align	128
        .global         _ZN10layer_norm13ln_bwd_kernelINS_13Kernel_traitsI6__halfS2_S2_S2_fjLj2560ELj1ELj1ELj4ELj8ENS_18Kernel_traits_baseILj2560ES2_S2_S2_S2_fjLj128EEEEELb0ELb1ELb0ELb0EEEvNS_9BwdParamsE
        .type           _ZN10layer_norm13ln_bwd_kernelINS_13Kernel_traitsI6__halfS2_S2_S2_fjLj2560ELj1ELj1ELj4ELj8ENS_18Kernel_traits_baseILj2560ES2_S2_S2_S2_fjLj128EEEEELb0ELb1ELb0ELb0EEEvNS_9BwdParamsE,@function
        .size           _ZN10layer_norm13ln_bwd_kernelINS_13Kernel_traitsI6__halfS2_S2_S2_fjLj2560ELj1ELj1ELj4ELj8ENS_18Kernel_traits_baseILj2560ES2_S2_S2_S2_fjLj128EEEEELb0ELb1ELb0ELb0EEEvNS_9BwdParamsE,(.L_x_10804 - _ZN10layer_norm13ln_bwd_kernelINS_13Kernel_traitsI6__halfS2_S2_S2_fjLj2560ELj1ELj1ELj4ELj8ENS_18Kernel_traits_baseILj2560ES2_S2_S2_S2_fjLj128EEEEELb0ELb1ELb0ELb0EEEvNS_9BwdParamsE)
        .other          _ZN10layer_norm13ln_bwd_kernelINS_13Kernel_traitsI6__halfS2_S2_S2_fjLj2560ELj1ELj1ELj4ELj8ENS_18Kernel_traits_baseILj2560ES2_S2_S2_S2_fjLj128EEEEELb0ELb1ELb0ELb0EEEvNS_9BwdParamsE,@"STO_CUDA_ENTRY STV_DEFAULT"
_ZN10layer_norm13ln_bwd_kernelINS_13Kernel_traitsI6__halfS2_S2_S2_fjLj2560ELj1ELj1ELj4ELj8ENS_18Kernel_traits_baseILj2560ES2_S2_S2_S2_fjLj128EEEEELb0ELb1ELb0ELb0EEEvNS_9BwdParamsE:
.text._ZN10layer_norm13ln_bwd_kernelINS_13Kernel_traitsI6__halfS2_S2_S2_fjLj2560ELj1ELj1ELj4ELj8ENS_18Kernel_traits_baseILj2560ES2_S2_S2_S2_fjLj128EEEEELb0ELb1ELb0ELb0EEEvNS_9BwdParamsE:
        /* <DEDUP_REMOVED lines=21> */
[----:B-1----:R-:W-:Y:S01]  /*0150*/  @P1 IMAD.WIDE.U32 R4, R3, 0x8, R4 ;  /* 0x0000000803041825 */ /* 0x002fe200078e0004 */
[----:B0-----:R-:W-:Y:S01]  /*0160*/  UISETP.GE.AND UP0, UPT, UR7, UR4, UPT ;  /* 0x000000040700728c */ /* 0x001fe2000bf06270 */
[----:B------:R-:W-:-:S02]  /*0170*/  CS2R R60, SRZ ;  /* 0x00000000003c7805 */ /* 0x000fc4000001ff00 */
[----:B------:R-:W-:Y:S02]  /*0180*/  CS2R R62, SRZ ;  /* 0x00000000003e7805 */ /* 0x000fe4000001ff00 */
[----:B------:R-:W-:Y:S01]  /*0190*/  CS2R R56, SRZ ;  /* 0x0000000000387805 */ /* 0x000fe2000001ff00 */
[----:B--2---:R-:W5:Y:S01]  /*01a0*/  @P1 LDG.E.64 R76, desc[UR14][R4.64] ;  /* 0x0000000e044c1981 */ /* 0x004f62000c1e1b00 */
[----:B------:R-:W0:Y:S01]  /*01b0*/  @P3 LDC.64 R16, c[0x0][0x3d0] ;  /* 0x0000f400ff103b82 */ /* 0x000e220000000a00 */
[C---:B---3--:R-:W-:Y:S01]  /*01c0*/  @P1 IMAD.WIDE.U32 R6, R3.reuse, 0x8, R6 ;  /* 0x0000000803061825 */ /* 0x048fe200078e0006 */
[----:B------:R-:W-:Y:S02]  /*01d0*/  @P1 LOP3.LUT R3, R3, 0x80, RZ, 0xfc, !PT ;  /* 0x0000008003031812 */ /* 0x000fe400078efcff */
[----:B------:R-:W-:Y:S02]  /*01e0*/  CS2R R58, SRZ ;  /* 0x00000000003a7805 */ /* 0x000fe4000001ff00 */
[----:B------:R-:W-:-:S02]  /*01f0*/  CS2R R52, SRZ ;  /* 0x0000000000347805 */ /* 0x000fc4000001ff00 */
[----:B------:R-:W-:Y:S01]  /*0200*/  CS2R R54, SRZ ;  /* 0x0000000000367805 */ /* 0x000fe2000001ff00 */
[----:B------:R-:W5:Y:S01]  /*0210*/  @P1 LDG.E.64 R64, desc[UR14][R6.64] ;  /* 0x0000000e06401981 */ /* 0x000f62000c1e1b00 */
[----:B------:R-:W1:Y:S01]  /*0220*/  @P3 LDC.64 R18, c[0x0][0x3e8] ;  /* 0x0000fa00ff123b82 */ /* 0x000e620000000a00 */
[----:B----4-:R-:W-:-:S07]  /*0230*/  @P2 IMAD.WIDE.U32 R12, R3, 0x8, R8 ;  /* 0x00000008030c2825 */ /* 0x010fce00078e0008 */
[----:B------:R-:W2:Y:S01]  /*0240*/  @P4 LDC.64 R20, c[0x0][0x3d0] ;  /* 0x0000f400ff144b82 */ /* 0x000ea20000000a00 */
[C---:B------:R-:W-:Y:S01]  /*0250*/  @P2 IMAD.WIDE.U32 R14, R3.reuse, 0x8, R10 ;  /* 0x00000008030e2825 */ /* 0x040fe200078e000a */
[----:B------:R-:W-:Y:S01]  /*0260*/  @P2 IADD3 R3, PT, PT, R3, 0x80, RZ ;  /* 0x0000008003032810 */ /* 0x000fe20007ffe0ff */
[----:B------:R-:W5:Y:S05]  /*0270*/  @P2 LDG.E.64 R78, desc[UR14][R12.64] ;  /* 0x0000000e0c4e2981 */ /* 0x000f6a000c1e1b00 */
[----:B------:R-:W3:Y:S01]  /*0280*/  @P4 LDC.64 R22, c[0x0][0x3e8] ;  /* 0x0000fa00ff164b82 */ /* 0x000ee20000000a00 */
[C---:B0-----:R-:W-:Y:S01]  /*0290*/  @P3 IMAD.WIDE.U32 R16, R3.reuse, 0x8, R16 ;  /* 0x0000000803103825 */ /* 0x041fe200078e0010 */
[----:B------:R-:W5:Y:S06]  /*02a0*/  @P2 LDG.E.64 R66, desc[UR14][R14.64] ;  /* 0x0000000e0e422981 */ /* 0x000f6c000c1e1b00 */
[----:B------:R-:W0:Y:S01]  /*02b0*/  @P5 LDC.64 R24, c[0x0][0x3d0] ;  /* 0x0000f400ff185b82 */ /* 0x000e220000000a00 */
[C---:B-1----:R-:W-:Y:S01]  /*02c0*/  @P3 IMAD.WIDE.U32 R18, R3.reuse, 0x8, R18 ;  /* 0x0000000803123825 */ /* 0x042fe200078e0012 */
[----:B------:R-:W-:Y:S01]  /*02d0*/  @P3 IADD3 R3, PT, PT, R3, 0x80, RZ ;  /* 0x0000008003033810 */ /* 0x000fe20007ffe0ff */
[----:B------:R-:W5:Y:S05]  /*02e0*/  @P3 LDG.E.64 R80, desc[UR14][R16.64] ;  /* 0x0000000e10503981 */ /* 0x000f6a000c1e1b00 */
[----:B------:R-:W1:Y:S01]  /*02f0*/  @P5 LDC.64 R26, c[0x0][0x3e8] ;  /* 0x0000fa00ff1a5b82 */ /* 0x000e620000000a00 */
[C---:B--2---:R-:W-:Y:S01]  /*0300*/  @P4 IMAD.WIDE.U32 R20, R3.reuse, 0x8, R20 ;  /* 0x0000000803144825 */ /* 0x044fe200078e0014 */
[----:B------:R-:W5:Y:S03]  /*0310*/  @P3 LDG.E.64 R68, desc[UR14][R18.64] ;  /* 0x0000000e12443981 */ /* 0x000f66000c1e1b00 */
[C---:B---3--:R-:W-:Y:S01]  /*0320*/  @P4 IMAD.WIDE.U32 R22, R3.reuse, 0x8, R22 ;  /* 0x0000000803164825 */ /* 0x048fe200078e0016 */
[----:B------:R-:W-:Y:S01]  /*0330*/  @P4 IADD3 R3, PT, PT, R3, 0x80, RZ ;  /* 0x0000008003034810 */ /* 0x000fe20007ffe0ff */
[----:B------:R2:W5:Y:S01]  /*0340*/  @P4 LDG.E.64 R82, desc[UR14][R20.64] ;  /* 0x0000000e14524981 */ /* 0x000562000c1e1b00 */
[----:B------:R-:W-:-:S02]  /*0350*/  CS2R R48, SRZ ;  /* 0x0000000000307805 */ /* 0x000fc4000001ff00 */
[----:B------:R-:W-:Y:S02]  /*0360*/  CS2R R50, SRZ ;  /* 0x0000000000327805 */ /* 0x000fe4000001ff00 */
[----:B------:R-:W-:Y:S01]  /*0370*/  CS2R R44, SRZ ;  /* 0x00000000002c7805 */ /* 0x000fe2000001ff00 */
[----:B------:R3:W5:Y:S01]  /*0380*/  @P4 LDG.E.64 R70, desc[UR14][R22.64] ;  /* 0x0000000e16464981 */ /* 0x000762000c1e1b00 */
[C---:B0-----:R-:W-:Y:S01]  /*0390*/  @P5 IMAD.WIDE.U32 R8, R3.reuse, 0x8, R24 ;  /* 0x0000000803085825 */ /* 0x041fe200078e0018 */
[----:B------:R-:W-:Y:S02]  /*03a0*/  CS2R R46, SRZ ;  /* 0x00000000002e7805 */ /* 0x000fe4000001ff00 */
[----:B------:R-:W-:Y:S01]  /*03b0*/  CS2R R40, SRZ ;  /* 0x0000000000287805 */ /* 0x000fe2000001ff00 */
[----:B-1----:R-:W-:Y:S01]  /*03c0*/  @P5 IMAD.WIDE.U32 R10, R3, 0x8, R26 ;  /* 0x00000008030a5825 */ /* 0x002fe200078e001a */
        /* <DEDUP_REMOVED lines=11> */
[----:B--2---:R-:W-:Y:S02]  /*0480*/  CS2R R20, SRZ ;  /* 0x0000000000147805 */ /* 0x004fe4000001ff00 */
[----:B---3--:R-:W-:Y:S02]  /*0490*/  CS2R R22, SRZ ;  /* 0x0000000000167805 */ /* 0x008fe4000001ff00 */
[----:B------:R-:W-:Y:S02]  /*04a0*/  CS2R R16, SRZ ;  /* 0x0000000000107805 */ /* 0x000fe4000001ff00 */
[----:B------:R-:W-:-:S02]  /*04b0*/  CS2R R18, SRZ ;  /* 0x0000000000127805 */ /* 0x000fc4000001ff00 */
[----:B------:R-:W-:Y:S02]  /*04c0*/  CS2R R12, SRZ ;  /* 0x00000000000c7805 */ /* 0x000fe4000001ff00 */
[----:B------:R-:W-:Y:S02]  /*04d0*/  CS2R R14, SRZ ;  /* 0x00000000000e7805 */ /* 0x000fe4000001ff00 */
[----:B0-----:R-:W-:Y:S02]  /*04e0*/  CS2R R8, SRZ ;  /* 0x0000000000087805 */ /* 0x001fe4000001ff00 */
[----:B-1----:R-:W-:Y:S02]  /*04f0*/  CS2R R10, SRZ ;  /* 0x00000000000a7805 */ /* 0x002fe4000001ff00 */
[----:B------:R-:W-:Y:S02]  /*0500*/  CS2R R4, SRZ ;  /* 0x0000000000047805 */ /* 0x000fe4000001ff00 */
[----:B------:R-:W-:Y:S01]  /*0510*/  CS2R R6, SRZ ;  /* 0x0000000000067805 */ /* 0x000fe2000001ff00 */
        /* <DEDUP_REMOVED lines=48> */
[----:B------:R-:W-:Y:S01]  /*0820*/  SHF.R.U32.HI R15, RZ, 0x10, R67 ;  /* 0x00000010ff0f7819 */ /* 0x000fe20000011643 */
[----:B------:R-:W-:Y:S01]  /*0830*/  UPLOP3.LUT UP2, UPT, UPT, UPT, UPT, 0x40, 0x4 ;  /* 0x000000000004789c */ /* 0x000fe20003f4e870 */
[----:B------:R-:W-:Y:S01]  /*0840*/  MOV R136, R68 ;  /* 0x0000004400887202 */ /* 0x000fe20000000f00 */
[----:B------:R-:W0:Y:S01]  /*0850*/  LDCU UR6, c[0x0][0x388] ;  /* 0x00007100ff0677ac */ /* 0x000e220008000800 */
[--C-:B------:R-:W-:Y:S02]  /*0860*/  SHF.R.U64 R16, R68, 0x10, R69.reuse ;  /* 0x0000001044107819 */ /* 0x100fe40000001245 */
[----:B------:R-:W-:Y:S01]  /*0870*/  MOV R137, R69 ;  /* 0x0000004500897202 */ /* 0x000fe20000000f00 */
[----:B------:R-:W1:Y:S01]  /*0880*/  LDCU.U8 UR16, c[0x0][0x410] ;  /* 0x00008200ff1077ac */ /* 0x000e620008000000 */
[----:B------:R-:W-:-:S02]  /*0890*/  SHF.R.U32.HI R17, RZ, 0x10, R69 ;  /* 0x00000010ff117819 */ /* 0x000fc40000011645 */
[----:B------:R-:W-:Y:S01]  /*08a0*/  MOV R139, R70 ;  /* 0x00000046008b7202 */ /* 0x000fe20000000f00 */
[----:B------:R-:W2:Y:S01]  /*08b0*/  LDCU UR17, c[0x0][0x400] ;  /* 0x00008000ff1177ac */ /* 0x000ea20008000800 */
[--C-:B------:R-:W-:Y:S02]  /*08c0*/  SHF.R.U64 R18, R70, 0x10, R71.reuse ;  /* 0x0000001046127819 */ /* 0x100fe40000001247 */
[----:B------:R-:W-:Y:S01]  /*08d0*/  MOV R140, R71 ;  /* 0x00000047008c7202 */ /* 0x000fe20000000f00 */
[----:B------:R-:W3:Y:S01]  /*08e0*/  LDCU.64 UR18, c[0x0][0x438] ;  /* 0x00008700ff1277ac */ /* 0x000ee20008000a00 */
[----:B------:R-:W-:Y:S02]  /*08f0*/  SHF.R.U32.HI R19, RZ, 0x10, R71 ;  /* 0x00000010ff137819 */ /* 0x000fe40000011647 */
[----:B------:R-:W-:Y:S01]  /*0900*/  MOV R141, R74 ;  /* 0x0000004a008d7202 */ /* 0x000fe20000000f00 */
[----:B------:R-:W4:Y:S01]  /*0910*/  LDCU.64 UR20, c[0x0][0x478] ;  /* 0x00008f00ff1477ac */ /* 0x000f220008000a00 */
[----:B------:R-:W-:-:S02]  /*0920*/  SHF.R.U64 R20, R74, 0x10, R75 ;  /* 0x000000104a147819 */ /* 0x000fc4000000124b */
[----:B------:R-:W-:Y:S01]  /*0930*/  MOV R148, R75 ;  /* 0x0000004b00947202 */ /* 0x000fe20000000f00 */
[----:B------:R-:W0:Y:S01]  /*0940*/  LDCU.128 UR8, c[0x0][0x3c0] ;  /* 0x00007800ff0877ac */ /* 0x000e220008000c00 */
[----:B------:R-:W-:Y:S02]  /*0950*/  SHF.R.U32.HI R21, RZ, 0x10, R75 ;  /* 0x00000010ff157819 */ /* 0x000fe4000001164b */
[----:B------:R-:W-:Y:S01]  /*0960*/  MOV R123, R76 ;  /* 0x0000004c007b7202 */ /* 0x000fe20000000f00 */
[----:B------:R-:W0:Y:S01]  /*0970*/  LDCU.64 UR22, c[0x0][0x380] ;  /* 0x00007000ff1677ac */ /* 0x000e220008000a00 */
[--C-:B------:R-:W-:Y:S02]  /*0980*/  SHF.R.U64 R122, R76, 0x10, R77.reuse ;  /* 0x000000104c7a7819 */ /* 0x100fe4000000124d */
[----:B------:R-:W-:Y:S02]  /*0990*/  MOV R0, R77 ;  /* 0x0000004d00007202 */ /* 0x000fe40000000f00 */
[----:B------:R-:W-:-:S02]  /*09a0*/  SHF.R.U32.HI R3, RZ, 0x10, R77 ;  /* 0x00000010ff037819 */ /* 0x000fc4000001164d */
[----:B------:R-:W-:Y:S02]  /*09b0*/  PRMT R124, R124, 0x5410, R4 ;  /* 0x000054107c7c7816 */ /* 0x000fe40000000004 */
[----:B------:R-:W-:Y:S02]  /*09c0*/  PRMT R125, R125, 0x5410, R5 ;  /* 0x000054107d7d7816 */ /* 0x000fe40000000005 */
[----:B------:R-:W-:Y:S02]  /*09d0*/  CS2R R4, SRZ ;  /* 0x0000000000047805 */ /* 0x000fe4000001ff00 */
[----:B------:R-:W-:Y:S02]  /*09e0*/  PRMT R126, R126, 0x5410, R6 ;  /* 0x000054107e7e7816 */ /* 0x000fe40000000006 */
[----:B------:R-:W-:Y:S02]  /*09f0*/  PRMT R127, R127, 0x5410, R7 ;  /* 0x000054107f7f7816 */ /* 0x000fe40000000007 */
[----:B------:R-:W-:-:S02]  /*0a00*/  CS2R R6, SRZ ;  /* 0x0000000000067805 */ /* 0x000fc4000001ff00 */
        /* <DEDUP_REMOVED lines=22> */
[----:B01234-:R-:W-:-:S07]  /*0b70*/  PRMT R123, R123, 0x5410, R3 ;  /* 0x000054107b7b7816 */ /* 0x01ffce0000000003 */
.L_x_1412:
[----:B------:R-:W0:Y:S01]  /*0b80*/  @UP0 LDCU.64 UR4, c[0x0][0x3e0] ;  /* 0x00007c00ff0407ac */ /* 0x000e220008000a00 */
[----:B------:R-:W-:Y:S01]  /*0b90*/  UIMAD.WIDE UR12, UR7, 0x4, UR10 ;  /* 0x00000004070c78a5 */ /* 0x000fe2000f8e020a */
[----:B------:R-:W-:-:S05]  /*0ba0*/  PLOP3.LUT P0, PT, PT, PT, UP0, 0x80, 0x8 ;  /* 0x000000000008781c */ /* 0x000fca0003f0f008 */
[----:B------:R-:W-:Y:S02]  /*0bb0*/  MOV R66, UR12 ;  /* 0x0000000c00427c02 */ /* 0x000fe40008000f00 */
[----:B------:R-:W-:Y:S01]  /*0bc0*/  MOV R67, UR13 ;  /* 0x0000000d00437c02 */ /* 0x000fe20008000f00 */
[----:B------:R-:W-:-:S04]  /*0bd0*/  UIMAD.WIDE UR12, UR7, 0x4, UR8 ;  /* 0x00000004070c78a5 */ /* 0x000fc8000f8e0208 */
[----:B------:R-:W2:Y:S01]  /*0be0*/  LDG.E R66, desc[UR14][R66.64] ;  /* 0x0000000e42427981 */ /* 0x000ea2000c1e1900 */
[----:B0-----:R-:W-:Y:S01]  /*0bf0*/  @UP0 UIMAD.WIDE UR4, UR7, 0x2, UR4 ;  /* 0x00000002070408a5 */ /* 0x001fe2000f8e0204 */
[----:B------:R-:W-:Y:S02]  /*0c00*/  MOV R68, UR12 ;  /* 0x0000000c00447c02 */ /* 0x000fe40008000f00 */
[----:B------:R-:W-:-:S03]  /*0c10*/  MOV R69, UR13 ;  /* 0x0000000d00457c02 */ /* 0x000fc60008000f00 */
[----:B------:R-:W-:Y:S02]  /*0c20*/  MOV R64, UR4 ;  /* 0x0000000400407c02 */ /* 0x000fe40008000f00 */
[----:B------:R-:W-:Y:S01]  /*0c30*/  MOV R65, UR5 ;  /* 0x0000000500417c02 */ /* 0x000fe20008000f00 */
[----:B------:R0:W3:Y:S04]  /*0c40*/  LDG.E R70, desc[UR14][R68.64] ;  /* 0x0000000e44467981 */ /* 0x0000e8000c1e1900 */
[----:B------:R1:W5:Y:S01]  /*0c50*/  @P0 LDG.E.U16 R138, desc[UR14][R64.64] ;  /* 0x0000000e408a0981 */ /* 0x000362000c1e1500 */
[----:B------:R-:W-:Y:S01]  /*0c60*/  UIMAD UR4, UR7, UR6, URZ ;  /* 0x00000006070472a4 */ /* 0x000fe2000f8e02ff */
[----:B------:R-:W-:Y:S01]  /*0c70*/  ISETP.GE.U32.AND P1, PT, R2, 0x80, PT ;  /* 0x000000800200780c */ /* 0x000fe20003f26070 */
[----:B------:R-:W-:Y:S01]  /*0c80*/  BSSY.RECONVERGENT B0, `(.L_x_1363) ;  /* 0x000004a000007945 */ /* 0x000fe20003800200 */
[----:B------:R-:W4:Y:S01]  /*0c90*/  S2R R0, SR_TID.X ;  /* 0x0000000000007919 */ /* 0x000f220000002100 */
[----:B------:R-:W-:Y:S01]  /*0ca0*/  USHF.R.S32.HI UR5, URZ, 0x1f, UR4 ;  /* 0x0000001fff057899 */ /* 0x000fe20008011404 */
[----:B------:R-:W-:-:S02]  /*0cb0*/  ISETP.NE.AND P6, PT, RZ, UR16, PT ;  /* 0x00000010ff007c0c */ /* 0x000fc4000bfc5270 */
[----:B0-----:R-:W-:Y:S02]  /*0cc0*/  CS2R R68, SRZ ;  /* 0x0000000000447805 */ /* 0x001fe4000001ff00 */
[C---:B------:R-:W-:Y:S01]  /*0cd0*/  ISETP.GE.U32.AND P2, PT, R2.reuse, 0x100, PT ;  /* 0x000001000200780c */ /* 0x040fe20003f46070 */
[----:B------:R-:W-:Y:S01]  /*0ce0*/  ULEA.HI UR5, UR5, UR4, URZ, 0x2 ;  /* 0x0000000405057291 */ /* 0x000fe2000f8f10ff */
[C---:B------:R-:W-:Y:S02]  /*0cf0*/  ISETP.GE.U32.AND P3, PT, R2.reuse, 0x180, PT ;  /* 0x000001800200780c */ /* 0x040fe40003f66070 */
[C---:B------:R-:W-:Y:S02]  /*0d00*/  ISETP.GE.U32.AND P4, PT, R2.reuse, 0x200, PT ;  /* 0x000002000200780c */ /* 0x040fe40003f86070 */
[----:B------:R-:W-:Y:S02]  /*0d10*/  ISETP.GE.U32.AND P5, PT, R2, 0x280, PT ;  /* 0x000002800200780c */ /* 0x000fe40003fa6070 */
[----:B------:R-:W-:-:S04]  /*0d20*/  MOV R121, UR5 ;  /* 0x0000000500797c02 */ /* 0x000fc80008000f00 */
[----:B----4-:R-:W-:-:S04]  /*0d30*/  LEA.HI.SX32 R121, R121, R0, 0x1e ;  /* 0x0000000079797211 */ /* 0x010fc800078ff2ff */
[----:B------:R-:W-:Y:S02]  /*0d40*/  MOV R67, R121 ;  /* 0x0000007900437202 */ /* 0x000fe40000000f00 */
[----:B--2---:R-:W-:Y:S02]  /*0d50*/  R2UR UR13, R66 ;  /* 0x00000000420d72ca */ /* 0x004fe400000e0000 */
[----:B---3--:R-:W-:Y:S01]  /*0d60*/  FSEL R66, R70, RZ, !P6 ;  /* 0x000000ff46427208 */ /* 0x008fe20007000000 */
[----:B-1----:R-:W-:-:S12]  /*0d70*/  @!P1 BRA `(.L_x_1364) ;  /* 0x0000000000e89947 */ /* 0x002fd80003800000 */
        /* <DEDUP_REMOVED lines=9> */
[----:B------:R-:W-:Y:S02]  /*0e10*/  HADD2.F32 R84, -RZ, R123.H0_H0 ;  /* 0x2000007bff547230 */ /* 0x000fe40000004100 */
[----:B------:R-:W-:Y:S02]  /*0e20*/  HADD2.F32 R86, -RZ, R122.H0_H0 ;  /* 0x2000007aff567230 */ /* 0x000fe40000004100 */
[----:B0-----:R-:W-:-:S05]  /*0e30*/  @P0 IMAD.WIDE.U32 R70, R121, 0x8, R70 ;  /* 0x0000000879460825 */ /* 0x001fca00078e0046 */
[----:B------:R0:W5:Y:S01]  /*0e40*/  @P0 LDG.E.64 R72, desc[UR14][R70.64] ;  /* 0x0000000e46480981 */ /* 0x000162000c1e1b00 */
[----:B--2---:R-:W-:-:S05]  /*0e50*/  HADD2.F32 R3, -RZ, R64.H0_H0 ;  /* 0x20000040ff037230 */ /* 0x004fca0000004100 */
[----:B------:R-:W-:Y:S01]  /*0e60*/  FADD.FTZ R3, -R66, R3 ;  /* 0x0000000342037221 */ /* 0x000fe20000010100 */
[----:B---3--:R-:W-:Y:S02]  /*0e70*/  MOV R83, R68 ;  /* 0x0000004400537202 */ /* 0x008fe40000000f00 */
[----:B------:R-:W-:Y:S02]  /*0e80*/  SHF.R.U64 R67, R68, 0x10, R69 ;  /* 0x0000001044437819 */ /* 0x000fe40000001245 */
[--C-:B------:R-:W-:Y:S02]  /*0e90*/  SHF.R.U64 R68, R64, 0x10, R65.reuse ;  /* 0x0000001040447819 */ /* 0x100fe40000001241 */
[----:B------:R-:W-:Y:S01]  /*0ea0*/  SHF.R.U32.HI R64, RZ, 0x10, R65 ;  /* 0x00000010ff407819 */ /* 0x000fe20000011641 */
[----:B------:R-:W-:Y:S02]  /*0eb0*/  HADD2.F32 R65, -RZ, R65.H0_H0 ;  /* 0x20000041ff417230 */ /* 0x000fe40000004100 */
[----:B------:R-:W-:Y:S01]  /*0ec0*/  FMUL.FTZ R3, R3, UR13 ;  /* 0x0000000d03037c20 */ /* 0x000fe20008410000 */
[----:B------:R-:W-:-:S02]  /*0ed0*/  HADD2.F32 R83, -RZ, R83.H0_H0 ;  /* 0x20000053ff537230 */ /* 0x000fc40000004100 */
[----:B------:R-:W-:-:S03]  /*0ee0*/  FADD.FTZ R65, -R66, R65 ;  /* 0x0000004142417221 */ /* 0x000fc60000010100 */
[-C--:B------:R-:W-:Y:S01]  /*0ef0*/  FMUL.FTZ R84, R84, R83.reuse ;  /* 0x0000005354547220 */ /* 0x080fe20000410000 */
[----:B------:R-:W-:Y:S01]  /*0f00*/  FADD.FTZ R40, R40, R83 ;  /* 0x0000005328287221 */ /* 0x000fe20000010000 */
[----:B------:R-:W-:Y:S01]  /*0f10*/  FFMA.FTZ R60, R3, R83, R60 ;  /* 0x00000053033c7223 */ /* 0x000fe2000001003c */
[----:B------:R-:W-:Y:S01]  /*0f20*/  FMUL.FTZ R83, R65, UR13 ;  /* 0x0000000d41537c20 */ /* 0x000fe20008410000 */
[----:B------:R-:W-:Y:S01]  /*0f30*/  HADD2.F32 R65, -RZ, R68.H0_H0 ;  /* 0x20000044ff417230 */ /* 0x000fe20000004100 */
[----:B------:R-:W-:Y:S01]  /*0f40*/  MOV R87, R69 ;  /* 0x0000004500577202 */ /* 0x000fe20000000f00 */
[----:B0-----:R-:W-:Y:S01]  /*0f50*/  HADD2.F32 R70, -RZ, R67.H0_H0 ;  /* 0x20000043ff467230 */ /* 0x001fe20000004100 */
[----:B------:R-:W-:Y:S01]  /*0f60*/  SHF.R.U32.HI R85, RZ, 0x10, R69 ;  /* 0x00000010ff557819 */ /* 0x000fe20000011645 */
[----:B------:R-:W-:Y:S02]  /*0f70*/  HADD2.F32 R69, -RZ, R122.H1_H1 ;  /* 0x3000007aff457230 */ /* 0x000fe40000004100 */
[----:B------:R-:W-:Y:S01]  /*0f80*/  FADD.FTZ R65, -R66, R65 ;  /* 0x0000004142417221 */ /* 0x000fe20000010100 */
[----:B------:R-:W-:-:S02]  /*0f90*/  HADD2.F32 R87, -RZ, R87.H0_H0 ;  /* 0x20000057ff577230 */ /* 0x000fc40000004100 */
[----:B------:R-:W-:Y:S02]  /*0fa0*/  HADD2.F32 R67, -RZ, R64.H0_H0 ;  /* 0x20000040ff437230 */ /* 0x000fe40000004100 */
[----:B------:R-:W-:Y:S01]  /*0fb0*/  FMUL.FTZ R88, R65, UR13 ;  /* 0x0000000d41587c20 */ /* 0x000fe20008410000 */
[----:B------:R-:W-:Y:S02]  /*0fc0*/  HADD2.F32 R68, -RZ, R85.H0_H0 ;  /* 0x20000055ff447230 */ /* 0x000fe40000004100 */
[----:B------:R-:W-:Y:S01]  /*0fd0*/  FMUL.FTZ R85, R69, R70 ;  /* 0x0000004645557220 */ /* 0x000fe20000410000 */
[----:B------:R-:W-:Y:S01]  /*0fe0*/  FADD.FTZ R64, RZ, R84 ;  /* 0x00000054ff407221 */ /* 0x000fe20000010000 */
[----:B------:R-:W-:Y:S01]  /*0ff0*/  FFMA.FTZ R65, R3, R84, RZ ;  /* 0x0000005403417223 */ /* 0x000fe200000100ff */
[-C--:B------:R-:W-:Y:S01]  /*1000*/  FMUL.FTZ R86, R86, R87.reuse ;  /* 0x0000005756567220 */ /* 0x080fe20000410000 */
[----:B------:R-:W-:Y:S01]  /*1010*/  FADD.FTZ R42, R42, R87 ;  /* 0x000000572a2a7221 */ /* 0x000fe20000010000 */
[----:B------:R-:W-:Y:S01]  /*1020*/  FFMA.FTZ R62, R83, R87, R62 ;  /* 0x00000057533e7223 */ /* 0x000fe2000001003e */
[----:B------:R-:W-:Y:S01]  /*1030*/  FADD.FTZ R90, -R66, R67 ;  /* 0x00000043425a7221 */ /* 0x000fe20000010100 */
[----:B------:R-:W-:-:S02]  /*1040*/  HADD2.F32 R87, -RZ, R123.H1_H1 ;  /* 0x3000007bff577230 */ /* 0x000fc40000004100 */
[----:B------:R-:W-:Y:S01]  /*1050*/  FADD.FTZ R67, R64, R85 ;  /* 0x0000005540437221 */ /* 0x000fe20000010000 */
[C---:B------:R-:W-:Y:S01]  /*1060*/  FFMA.FTZ R64, R88.reuse, R85, R65 ;  /* 0x0000005558407223 */ /* 0x040fe20000010041 */
        /* <DEDUP_REMOVED lines=8> */
[----:B------:R-:W-:Y:S01]  /*10f0*/  IADD3 R67, PT, PT, R121, 0x80, RZ ;  /* 0x0000008079437810 */ /* 0x000fe20007ffe0ff */
[----:B------:R-:W-:Y:S01]  /*1100*/  FADD.FTZ R69, R70, R87 ;  /* 0x0000005746457221 */ /* 0x000fe20000010000 */
[----:B------:R-:W-:-:S07]  /*1110*/  FFMA.FTZ R68, R90, R87, R64 ;  /* 0x000000575a447223 */ /* 0x000fce0000010040 */
.L_x_1364:
[----:B------:R-:W-:Y:S05]  /*1120*/  BSYNC.RECONVERGENT B0 ;  /* 0x0000000000007941 */ /* 0x000fea0003800200 */
.L_x_1363:
        /* <DEDUP_REMOVED lines=13> */
[----:B------:R-:W-:Y:S01]  /*1200*/  IADD3 R67, PT, PT, R67, 0x80, RZ ;  /* 0x0000008043437810 */ /* 0x000fe20007ffe0ff */
[----:B--2---:R-:W-:Y:S02]  /*1210*/  HADD2.F32 R91, -RZ, R64.H0_H0 ;  /* 0x20000040ff5b7230 */ /* 0x004fe40000004100 */
[----:B------:R-:W-:-:S03]  /*1220*/  HADD2.F32 R143, -RZ, R65.H0_H0 ;  /* 0x20000041ff8f7230 */ /* 0x000fc60000004100 */
[----:B------:R-:W-:Y:S01]  /*1230*/  FADD.FTZ R91, -R66, R91 ;  /* 0x0000005b425b7221 */ /* 0x000fe20000010100 */
[----:B---3--:R-:W-:Y:S02]  /*1240*/  MOV R89, R93 ;  /* 0x0000005d00597202 */ /* 0x008fe40000000f00 */
[--C-:B------:R-:W-:Y:S02]  /*1250*/  SHF.R.U64 R95, R92, 0x10, R93.reuse ;  /* 0x000000105c5f7819 */ /* 0x100fe4000000125d */
[----:B------:R-:W-:Y:S02]  /*1260*/  SHF.R.U32.HI R96, RZ, 0x10, R93 ;  /* 0x00000010ff607819 */ /* 0x000fe4000001165d */
[--C-:B------:R-:W-:Y:S02]  /*1270*/  SHF.R.U64 R93, R64, 0x10, R65.reuse ;  /* 0x00000010405d7819 */ /* 0x100fe40000001241 */
[----:B------:R-:W-:Y:S02]  /*1280*/  MOV R94, R92 ;  /* 0x0000005c005e7202 */ /* 0x000fe40000000f00 */
[----:B------:R-:W-:Y:S01]  /*1290*/  SHF.R.U32.HI R64, RZ, 0x10, R65 ;  /* 0x00000010ff407819 */ /* 0x000fe20000011641 */
[----:B------:R-:W-:-:S02]  /*12a0*/  HADD2.F32 R65, -RZ, R89.H0_H0 ;  /* 0x20000059ff417230 */ /* 0x000fc40000004100 */
[----:B------:R-:W-:Y:S01]  /*12b0*/  FMUL.FTZ R89, R91, UR13 ;  /* 0x0000000d5b597c20 */ /* 0x000fe20008410000 */
[----:B------:R-:W-:Y:S01]  /*12c0*/  FADD.FTZ R91, -R66, R143 ;  /* 0x0000008f425b7221 */ /* 0x000fe20000010100 */
[----:B0-----:R-:W-:Y:S02]  /*12d0*/  HADD2.F32 R71, -RZ, R94.H0_H0 ;  /* 0x2000005eff477230 */ /* 0x001fe40000004100 */
[----:B------:R-:W-:Y:S02]  /*12e0*/  HADD2.F32 R94, -RZ, R125.H0_H0 ;  /* 0x2000007dff5e7230 */ /* 0x000fe40000004100 */
[----:B------:R-:W-:Y:S01]  /*12f0*/  FMUL.FTZ R91, R91, UR13 ;  /* 0x0000000d5b5b7c20 */ /* 0x000fe20008410000 */
[----:B------:R-:W-:Y:S02]  /*1300*/  HADD2.F32 R93, -RZ, R93.H0_H0 ;  /* 0x2000005dff5d7230 */ /* 0x000fe40000004100 */
[--C-:B------:R-:W-:Y:S02]  /*1310*/  HADD2.F32 R92, -RZ, R124.reuse.H0_H0 ;  /* 0x2000007cff5c7230 */ /* 0x100fe40000004100 */
[-C--:B------:R-:W-:Y:S01]  /*1320*/  FMUL.FTZ R94, R94, R65.reuse ;  /* 0x000000415e5e7220 */ /* 0x080fe20000410000 */
[----:B------:R-:W-:Y:S01]  /*1330*/  FADD.FTZ R38, R38, R65 ;  /* 0x0000004126267221 */ /* 0x000fe20000010000 */
[----:B------:R-:W-:Y:S01]  /*1340*/  FFMA.FTZ R58, R91, R65, R58 ;  /* 0x000000415b3a7223 */ /* 0x000fe2000001003a */
[----:B------:R-:W-:-:S02]  /*1350*/  HADD2.F32 R65, -RZ, R124.H1_H1 ;  /* 0x3000007cff417230 */ /* 0x000fc40000004100 */
[----:B------:R-:W-:Y:S01]  /*1360*/  FADD.FTZ R93, -R66, R93 ;  /* 0x0000005d425d7221 */ /* 0x000fe20000010100 */
[----:B------:R-:W-:Y:S02]  /*1370*/  HADD2.F32 R98, -RZ, R95.H0_H0 ;  /* 0x2000005fff627230 */ /* 0x000fe40000004100 */
[-C--:B------:R-:W-:Y:S01]  /*1380*/  FMUL.FTZ R92, R92, R71.reuse ;  /* 0x000000475c5c7220 */ /* 0x080fe20000410000 */
[----:B------:R-:W-:Y:S01]  /*1390*/  FADD.FTZ R36, R36, R71 ;  /* 0x0000004724247221 */ /* 0x000fe20000010000 */
[----:B------:R-:W-:Y:S01]  /*13a0*/  FFMA.FTZ R56, R89, R71, R56 ;  /* 0x0000004759387223 */ /* 0x000fe20000010038 */
[----:B------:R-:W-:Y:S02]  /*13b0*/  HADD2.F32 R70, -RZ, R96.H0_H0 ;  /* 0x20000060ff467230 */ /* 0x000fe40000004100 */
[----:B------:R-:W-:Y:S01]  /*13c0*/  FMUL.FTZ R96, R93, UR13 ;  /* 0x0000000d5d607c20 */ /* 0x000fe20008410000 */
[----:B------:R-:W-:Y:S02]  /*13d0*/  HADD2.F32 R71, -RZ, R64.H0_H0 ;  /* 0x20000040ff477230 */ /* 0x000fe40000004100 */
[----:B------:R-:W-:Y:S01]  /*13e0*/  FMUL.FTZ R93, R65, R98 ;  /* 0x00000062415d7220 */ /* 0x000fe20000410000 */
[----:B------:R-:W-:Y:S01]  /*13f0*/  FADD.FTZ R64, R69, R92 ;  /* 0x0000005c45407221 */ /* 0x000fe20000010000 */
[----:B------:R-:W-:Y:S01]  /*1400*/  FFMA.FTZ R65, R89, R92, R68 ;  /* 0x0000005c59417223 */ /* 0x000fe20000010044 */
[----:B------:R-:W-:-:S02]  /*1410*/  HADD2.F32 R95, -RZ, R125.H1_H1 ;  /* 0x3000007dff5f7230 */ /* 0x000fc40000004100 */
[----:B------:R-:W-:Y:S01]  /*1420*/  FADD.FTZ R71, -R66, R71 ;  /* 0x0000004742477221 */ /* 0x000fe20000010100 */
[----:B------:R-:W-:Y:S01]  /*1430*/  FADD.FTZ R69, R64, R93 ;  /* 0x0000005d40457221 */ /* 0x000fe20000010000 */
        /* <DEDUP_REMOVED lines=11> */
.L_x_1366:
[----:B------:R-:W-:Y:S05]  /*14f0*/  BSYNC.RECONVERGENT B0 ;  /* 0x0000000000007941 */ /* 0x000fea0003800200 */
.L_x_1365:
        /* <DEDUP_REMOVED lines=60> */
.L_x_1368:
[----:B------:R-:W-:Y:S05]  /*18c0*/  BSYNC.RECONVERGENT B0 ;  /* 0x0000000000007941 */ /* 0x000fea0003800200 */
.L_x_1367:
        /* <DEDUP_REMOVED lines=60> */
.L_x_1370:
[----:B------:R-:W-:Y:S05]  /*1c90*/  BSYNC.RECONVERGENT B0 ;  /* 0x0000000000007941 */ /* 0x000fea0003800200 */
.L_x_1369:
        /* <DEDUP_REMOVED lines=13> */
[--C-:B--2---:R-:W-:Y:S02]  /*1d70*/  SHF.R.U64 R67, R116, 0x10, R117.reuse ;  /* 0x0000001074437819 */ /* 0x104fe40000001275 */
[----:B------:R-:W-:Y:S02]  /*1d80*/  MOV R115, R117 ;  /* 0x0000007500737202 */ /* 0x000fe40000000f00 */
[----:B------:R-:W-:Y:S02]  /*1d90*/  SHF.R.U32.HI R119, RZ, 0x10, R117 ;  /* 0x00000010ff777819 */ /* 0x000fe40000011675 */
[----:B------:R-:W-:Y:S02]  /*1da0*/  MOV R82, R116 ;  /* 0x0000007400527202 */ /* 0x000fe40000000f00 */
[--C-:B---3--:R-:W-:Y:S01]  /*1db0*/  SHF.R.U64 R117, R64, 0x10, R65.reuse ;  /* 0x0000001040757819 */ /* 0x108fe20000001241 */
[----:B------:R-:W-:Y:S01]  /*1dc0*/  HADD2.F32 R113, -RZ, R64.H0_H0 ;  /* 0x20000040ff717230 */ /* 0x000fe20000004100 */
[----:B------:R-:W-:Y:S01]  /*1dd0*/  SHF.R.U32.HI R118, RZ, 0x10, R65 ;  /* 0x00000010ff767819 */ /* 0x000fe20000011641 */
[----:B------:R-:W-:-:S02]  /*1de0*/  HADD2.F32 R143, -RZ, R65.H0_H0 ;  /* 0x20000041ff8f7230 */ /* 0x000fc40000004100 */
[----:B------:R-:W-:Y:S02]  /*1df0*/  HADD2.F32 R117, -RZ, R117.H0_H0 ;  /* 0x20000075ff757230 */ /* 0x000fe40000004100 */
[C---:B------:R-:W-:Y:S01]  /*1e00*/  FADD.FTZ R113, -R66.reuse, R113 ;  /* 0x0000007142717221 */ /* 0x040fe20000010100 */
[----:B------:R-:W-:Y:S02]  /*1e10*/  HADD2.F32 R116, -RZ, R130.H0_H0 ;  /* 0x20000082ff747230 */ /* 0x000fe40000004100 */
[----:B------:R-:W-:Y:S02]  /*1e20*/  HADD2.F32 R65, -RZ, R82.H0_H0 ;  /* 0x20000052ff417230 */ /* 0x000fe40000004100 */
[----:B------:R-:W-:Y:S01]  /*1e30*/  FADD.FTZ R120, -R66, R117 ;  /* 0x0000007542787221 */ /* 0x000fe20000010100 */
[----:B0-----:R-:W-:Y:S02]  /*1e40*/  HADD2.F32 R71, -RZ, R118.H0_H0 ;  /* 0x20000076ff477230 */ /* 0x001fe40000004100 */
[----:B------:R-:W-:Y:S01]  /*1e50*/  FMUL.FTZ R113, R113, UR13 ;  /* 0x0000000d71717c20 */ /* 0x000fe20008410000 */
[----:B------:R-:W-:-:S02]  /*1e60*/  HADD2.F32 R117, -RZ, R130.H1_H1 ;  /* 0x30000082ff757230 */ /* 0x000fc40000004100 */
[-C--:B------:R-:W-:Y:S01]  /*1e70*/  FMUL.FTZ R116, R116, R65.reuse ;  /* 0x0000004174747220 */ /* 0x080fe20000410000 */
[----:B------:R-:W-:Y:S02]  /*1e80*/  HADD2.F32 R70, -RZ, R67.H0_H0 ;  /* 0x20000043ff467230 */ /* 0x000fe40000004100 */
[C---:B------:R-:W-:Y:S01]  /*1e90*/  FADD.FTZ R82, -R66.reuse, R71 ;  /* 0x0000004742527221 */ /* 0x040fe20000010100 */
[----:B------:R-:W-:Y:S01]  /*1ea0*/  FADD.FTZ R143, -R66, R143 ;  /* 0x0000008f428f7221 */ /* 0x000fe20000010100 */
[----:B------:R-:W-:Y:S02]  /*1eb0*/  HADD2.F32 R118, -RZ, R131.H0_H0 ;  /* 0x20000083ff767230 */ /* 0x000fe40000004100 */
[----:B------:R-:W-:Y:S01]  /*1ec0*/  FMUL.FTZ R120, R120, UR13 ;  /* 0x0000000d78787c20 */ /* 0x000fe20008410000 */
[----:B------:R-:W-:Y:S02]  /*1ed0*/  HADD2.F32 R71, -RZ, R115.H0_H0 ;  /* 0x20000073ff477230 */ /* 0x000fe40000004100 */
[----:B------:R-:W-:Y:S01]  /*1ee0*/  FMUL.FTZ R117, R117, R70 ;  /* 0x0000004675757220 */ /* 0x000fe20000410000 */
[----:B------:R-:W-:Y:S01]  /*1ef0*/  FADD.FTZ R66, R69, R116 ;  /* 0x0000007445427221 */ /* 0x000fe20000010000 */
[C---:B------:R-:W-:Y:S01]  /*1f00*/  FFMA.FTZ R68, R113.reuse, R116, R68 ;  /* 0x0000007471447223 */ /* 0x040fe20000010044 */
[----:B------:R-:W-:Y:S01]  /*1f10*/  FADD.FTZ R24, R24, R65 ;  /* 0x0000004118187221 */ /* 0x000fe20000010000 */
[----:B------:R-:W-:Y:S01]  /*1f20*/  FFMA.FTZ R44, R113, R65, R44 ;  /* 0x00000041712c7223 */ /* 0x000fe2000001002c */
[----:B------:R-:W-:-:S02]  /*1f30*/  HADD2.F32 R67, -RZ, R131.H1_H1 ;  /* 0x30000083ff437230 */ /* 0x000fc40000004100 */
[----:B------:R-:W-:Y:S01]  /*1f40*/  FMUL.FTZ R115, R143, UR13 ;  /* 0x0000000d8f737c20 */ /* 0x000fe20008410000 */
[----:B------:R-:W-:Y:S02]  /*1f50*/  HADD2.F32 R64, -RZ, R119.H0_H0 ;  /* 0x20000077ff407230 */ /* 0x000fe40000004100 */
[----:B------:R-:W-:Y:S01]  /*1f60*/  FMUL.FTZ R118, R118, R71 ;  /* 0x0000004776767220 */ /* 0x000fe20000410000 */
        /* <DEDUP_REMOVED lines=14> */
.L_x_1372:
[----:B------:R-:W-:Y:S05]  /*2050*/  BSYNC.RECONVERGENT B0 ;  /* 0x0000000000007941 */ /* 0x000fea0003800200 */
.L_x_1371:
        /* <DEDUP_REMOVED lines=31> */
.L_x_1374:
[----:B------:R-:W-:Y:S05]  /*2250*/  BSYNC.RECONVERGENT B0 ;  /* 0x0000000000007941 */ /* 0x000fea0003800200 */
.L_x_1373:
        /* <DEDUP_REMOVED lines=40> */
[--C-:B------:R-:W-:Y:S01]  /*24e0*/  FFMA.FTZ R68, R90, UR5, R66.reuse ;  /* 0x000000055a447c23 */ /* 0x100fe20008010042 */
[--C-:B------:R-:W-:Y:S02]  /*24f0*/  HADD2.F32 R70, -RZ, R133.reuse.H0_H0 ;  /* 0x20000085ff467230 */ /* 0x100fe40000004100 */
[----:B------:R-:W-:Y:S01]  /*2500*/  FFMA.FTZ R143, R3, UR5, R66 ;  /* 0x00000005038f7c23 */ /* 0x000fe20008010042 */
[----:B------:R-:W-:Y:S01]  /*2510*/  FADD.FTZ R67, R86, -R67 ;  /* 0x8000004356437221 */ /* 0x000fe20000010000 */
[----:B------:R-:W-:Y:S01]  /*2520*/  FADD.FTZ R71, R87, -R68 ;  /* 0x8000004457477221 */ /* 0x000fe20000010000 */
[----:B------:R-:W-:Y:S01]  /*2530*/  FFMA.FTZ R68, R88, UR5, R66 ;  /* 0x0000000558447c23 */ /* 0x000fe20008010042 */
[----:B------:R-:W-:Y:S01]  /*2540*/  FADD.FTZ R143, R84, -R143 ;  /* 0x8000008f548f7221 */ /* 0x000fe20000010000 */
[----:B------:R-:W-:Y:S01]  /*2550*/  FMUL.FTZ R67, R67, UR13 ;  /* 0x0000000d43437c20 */ /* 0x000fe20008410000 */
[----:B------:R-:W-:Y:S01]  /*2560*/  FMUL.FTZ R138, R71, UR13 ;  /* 0x0000000d478a7c20 */ /* 0x000fe20008410000 */
[----:B------:R-:W-:Y:S01]  /*2570*/  FADD.FTZ R68, R85, -R68 ;  /* 0x8000004455447221 */ /* 0x000fe20000010000 */
[----:B------:R-:W-:-:S02]  /*2580*/  HADD2.F32 R71, -RZ, R133.H1_H1 ;  /* 0x30000085ff477230 */ /* 0x000fc40000004100 */
[----:B------:R-:W-:Y:S01]  /*2590*/  FMUL.FTZ R69, R67, UR4 ;  /* 0x0000000443457c20 */ /* 0x000fe20008410000 */
[--C-:B------:R-:W-:Y:S02]  /*25a0*/  HADD2.F32 R145, -RZ, R132.reuse.H1_H1 ;  /* 0x30000084ff917230 */ /* 0x100fe40000004100 */
[----:B------:R-:W-:Y:S01]  /*25b0*/  FMUL.FTZ R68, R68, UR13 ;  /* 0x0000000d44447c20 */ /* 0x000fe20008410000 */
[----:B------:R-:W-:Y:S01]  /*25c0*/  FMUL.FTZ R143, R143, UR13 ;  /* 0x0000000d8f8f7c20 */ /* 0x000fe20008410000 */
[----:B------:R-:W-:Y:S01]  /*25d0*/  FMUL.FTZ R67, R69, R70 ;  /* 0x0000004645437220 */ /* 0x000fe20000410000 */
[----:B------:R-:W-:Y:S01]  /*25e0*/  FMUL.FTZ R70, R138, UR4 ;  /* 0x000000048a467c20 */ /* 0x000fe20008410000 */
[----:B------:R-:W-:Y:S01]  /*25f0*/  FMUL.FTZ R68, R68, UR4 ;  /* 0x0000000444447c20 */ /* 0x000fe20008410000 */
[----:B------:R-:W-:Y:S02]  /*2600*/  FMUL.FTZ R143, R143, UR4 ;  /* 0x000000048f8f7c20 */ /* 0x000fe40008410000 */
[----:B------:R-:W-:Y:S01]  /*2610*/  FMUL.FTZ R138, R70, R71 ;  /* 0x00000047468a7220 */ /* 0x000fe20000410000 */
[----:B------:R-:W-:-:S02]  /*2620*/  HADD2.F32 R71, -RZ, R132.H0_H0 ;  /* 0x20000084ff477230 */ /* 0x000fc40000004100 */
[----:B------:R-:W-:Y:S01]  /*2630*/  FMUL.FTZ R142, R68, R145 ;  /* 0x00000091448e7220 */ /* 0x000fe20000410000 */
[----:B------:R-:W-:Y:S01]  /*2640*/  F2F.F16.F32 R67, R67 ;  /* 0x0000004300437304 */ /* 0x000fe20000200800 */
[----:B------:R-:W0:Y:S01]  /*2650*/  LDC.64 R144, c[0x0][0x468] ;  /* 0x00011a00ff907b82 */ /* 0x000e220000000a00 */
[----:B------:R-:W-:-:S06]  /*2660*/  FMUL.FTZ R71, R143, R71 ;  /* 0x000000478f477220 */ /* 0x000fcc0000410000 */
[----:B------:R-:W1:Y:S08]  /*2670*/  F2F.F16.F32 R142, R142 ;  /* 0x0000008e008e7304 */ /* 0x000e700000200800 */
[----:B------:R-:W3:Y:S01]  /*2680*/  F2F.F16.F32 R138, R138 ;  /* 0x0000008a008a7304 */ /* 0x000ee20000200800 */
[----:B-1----:R-:W-:-:S07]  /*2690*/  IMAD.WIDE.U32 R146, R142, 0x10000, RZ ;  /* 0x000100008e927825 */ /* 0x002fce00078e00ff */
[----:B------:R-:W1:Y:S01]  /*26a0*/  F2F.F16.F32 R71, R71 ;  /* 0x0000004700477304 */ /* 0x000e620000200800 */
[C---:B0-----:R-:W-:Y:S01]  /*26b0*/  IMAD.WIDE.U32 R144, R121.reuse, 0x8, R144 ;  /* 0x0000000879907825 */ /* 0x041fe200078e0090 */
[----:B------:R-:W-:Y:S02]  /*26c0*/  IADD3 R121, PT, PT, R121, 0x80, RZ ;  /* 0x0000008079797810 */ /* 0x000fe40007ffe0ff */
[----:B---3--:R-:W-:-:S04]  /*26d0*/  PRMT R67, R67, 0x5410, R138 ;  /* 0x0000541043437816 */ /* 0x008fc8000000008a */
[----:B------:R-:W-:Y:S02]  /*26e0*/  LOP3.LUT R147, R67, R147, RZ, 0xfc, !PT ;  /* 0x0000009343937212 */ /* 0x000fe400078efcff */
[----:B-1----:R-:W-:-:S05]  /*26f0*/  LOP3.LUT R146, R146, R71, RZ, 0xfc, !PT ;  /* 0x0000004792927212 */ /* 0x002fca00078efcff */
[----:B------:R0:W-:Y:S01]  /*2700*/  STG.E.64 desc[UR14][R144.64], R146 ;  /* 0x0000009290007986 */ /* 0x0001e2000c101b0e */
[--C-:B--2---:R-:W-:Y:S01]  /*2710*/  SHF.R.U32.HI R138, RZ, 0x10, R65.reuse ;  /* 0x00000010ff8a7819 */ /* 0x104fe20000011641 */
[----:B------:R-:W-:Y:S01]  /*2720*/  HADD2.F32 R67, -RZ, R65.H0_H0 ;  /* 0x20000041ff437230 */ /* 0x000fe20000004100 */
[----:B------:R-:W-:Y:S01]  /*2730*/  SHF.R.U64 R149, R64, 0x10, R65 ;  /* 0x0000001040957819 */ /* 0x000fe20000001241 */
[----:B------:R-:W-:Y:S02]  /*2740*/  HADD2.F32 R64, -RZ, R64.H0_H0 ;  /* 0x20000040ff407230 */ /* 0x000fe40000004100 */
[----:B------:R-:W-:Y:S02]  /*2750*/  HADD2.F32 R71, -RZ, R138.H0_H0 ;  /* 0x2000008aff477230 */ /* 0x000fe40000004100 */
[----:B------:R-:W-:Y:S01]  /*2760*/  FFMA.FTZ R22, R69, R67, R22 ;  /* 0x0000004345167223 */ /* 0x000fe20000010016 */
[----:B------:R-:W-:Y:S02]  /*2770*/  HADD2.F32 R65, -RZ, R149.H0_H0 ;  /* 0x20000095ff417230 */ /* 0x000fe40000004100 */
[----:B------:R-:W-:Y:S01]  /*2780*/  FFMA.FTZ R20, R143, R64, R20 ;  /* 0x000000408f147223 */ /* 0x000fe20000010014 */
[----:B------:R-:W-:-:S02]  /*2790*/  FFMA.FTZ R23, R70, R71, R23 ;  /* 0x0000004746177223 */ /* 0x000fc40000010017 */
[----:B0-----:R-:W-:-:S07]  /*27a0*/  FFMA.FTZ R21, R68, R65, R21 ;  /* 0x0000004144157223 */ /* 0x001fce0000010015 */
.L_x_1379:
[----:B------:R-:W-:Y:S05]  /*27b0*/  BSYNC.RECONVERGENT B1 ;  /* 0x0000000000017941 */ /* 0x000fea0003800200 */
.L_x_1378:
        /* <DEDUP_REMOVED lines=51> */
.L_x_1381:
[----:B------:R-:W-:Y:S05]  /*2af0*/  BSYNC.RECONVERGENT B1 ;  /* 0x0000000000017941 */ /* 0x000fea0003800200 */
.L_x_1380:
        /* <DEDUP_REMOVED lines=51> */
.L_x_1383:
[----:B------:R-:W-:Y:S05]  /*2e30*/  BSYNC.RECONVERGENT B1 ;  /* 0x0000000000017941 */ /* 0x000fea0003800200 */
.L_x_1382:
        /* <DEDUP_REMOVED lines=51> */
.L_x_1385:
[----:B------:R-:W-:Y:S05]  /*3170*/  BSYNC.RECONVERGENT B1 ;  /* 0x0000000000017941 */ /* 0x000fea0003800200 */
.L_x_1384:
[----:B------:R-:W-:Y:S05]  /*3180*/  @!P5 BRA `(.L_x_1386) ;  /* 0x0000003c00dcd947 */ /* 0x000fea0003800000 */
[----:B------:R-:W0:Y:S02]  /*3190*/  LDC.64 R64, c[0x0][0x390] ;  /* 0x0000e400ff407b82 */ /* 0x000e240000000a00 */
[----:B0-----:R-:W-:-:S06]  /*31a0*/  IMAD.WIDE.U32 R64, R121, 0x8, R64 ;  /* 0x0000000879407825 */ /* 0x001fcc00078e0040 */
[----:B------:R-:W2:Y:S01]  /*31b0*/  LDG.E.64 R64, desc[UR14][R64.64] ;  /* 0x0000000e40407981 */ /* 0x000ea2000c1e1b00 */
[--C-:B------:R-:W-:Y:S01]  /*31c0*/  FFMA.FTZ R67, R115, UR5, R66.reuse ;  /* 0x0000000573437c23 */ /* 0x100fe20008010042 */
[----:B------:R-:W-:Y:S01]  /*31d0*/  FFMA.FTZ R68, R82, UR5, R66 ;  /* 0x0000000552447c23 */ /* 0x000fe20008010042 */
[----:B------:R-:W-:Y:S02]  /*31e0*/  HADD2.F32 R70, -RZ, R148.H0_H0 ;  /* 0x20000094ff467230 */ /* 0x000fe40000004100 */
[----:B------:R-:W-:Y:S01]  /*31f0*/  FADD.FTZ R67, R118, -R67 ;  /* 0x8000004376437221 */ /* 0x000fe20000010000 */
[----:B------:R-:W-:Y:S01]  /*3200*/  FADD.FTZ R71, R119, -R68 ;  /* 0x8000004477477221 */ /* 0x000fe20000010000 */
[----:B------:R-:W-:Y:S01]  /*3210*/  FFMA.FTZ R68, R120, UR5, R66 ;  /* 0x0000000578447c23 */ /* 0x000fe20008010042 */
[----:B------:R-:W-:Y:S02]  /*3220*/  HADD2.F32 R142, -RZ, R141.H0_H0 ;  /* 0x2000008dff8e7230 */ /* 0x000fe40000004100 */
[----:B------:R-:W-:Y:S01]  /*3230*/  FMUL.FTZ R67, R67, UR13 ;  /* 0x0000000d43437c20 */ /* 0x000fe20008410000 */
[----:B------:R-:W-:Y:S01]  /*3240*/  FMUL.FTZ R71, R71, UR13 ;  /* 0x0000000d47477c20 */ /* 0x000fe20008410000 */
[----:B------:R-:W-:-:S02]  /*3250*/  FADD.FTZ R138, R117, -R68 ;  /* 0x80000044758a7221 */ /* 0x000fc40000010000 */
[----:B------:R-:W-:Y:S01]  /*3260*/  FMUL.FTZ R69, R67, UR4 ;  /* 0x0000000443457c20 */ /* 0x000fe20008410000 */
[----:B------:R-:W-:Y:S02]  /*3270*/  HADD2.F32 R67, -RZ, R148.H1_H1 ;  /* 0x30000094ff437230 */ /* 0x000fe40000004100 */
[----:B------:R-:W-:Y:S01]  /*3280*/  FMUL.FTZ R68, R71, UR4 ;  /* 0x0000000447447c20 */ /* 0x000fe20008410000 */
[----:B------:R-:W-:Y:S01]  /*3290*/  FFMA.FTZ R71, R113, UR5, R66 ;  /* 0x0000000571477c23 */ /* 0x000fe20008010042 */
[----:B------:R-:W-:Y:S01]  /*32a0*/  FMUL.FTZ R138, R138, UR13 ;  /* 0x0000000d8a8a7c20 */ /* 0x000fe20008410000 */
[----:B------:R-:W-:Y:S01]  /*32b0*/  FMUL.FTZ R70, R69, R70 ;  /* 0x0000004645467220 */ /* 0x000fe20000410000 */
[----:B------:R-:W-:Y:S01]  /*32c0*/  FMUL.FTZ R143, R68, R67 ;  /* 0x00000043448f7220 */ /* 0x000fe20000410000 */
[----:B------:R-:W-:Y:S01]  /*32d0*/  FADD.FTZ R71, R116, -R71 ;  /* 0x8000004774477221 */ /* 0x000fe20000010000 */
[----:B------:R-:W-:Y:S02]  /*32e0*/  HADD2.F32 R67, -RZ, R141.H1_H1 ;  /* 0x3000008dff437230 */ /* 0x000fe40000004100 */
[----:B------:R-:W-:Y:S01]  /*32f0*/  FMUL.FTZ R138, R138, UR4 ;  /* 0x000000048a8a7c20 */ /* 0x000fe20008410000 */
[----:B------:R-:W-:Y:S01]  /*3300*/  FMUL.FTZ R71, R71, UR13 ;  /* 0x0000000d47477c20 */ /* 0x000fe20008410000 */
[----:B------:R-:W-:Y:S02]  /*3310*/  F2F.F16.F32 R70, R70 ;  /* 0x0000004600467304 */ /* 0x000fe40000200800 */
[----:B------:R-:W-:-:S02]  /*3320*/  FMUL.FTZ R146, R138, R67 ;  /* 0x000000438a927220 */ /* 0x000fc40000410000 */
[----:B------:R-:W0:Y:S01]  /*3330*/  LDC.64 R66, c[0x0][0x468] ;  /* 0x00011a00ff427b82 */ /* 0x000e220000000a00 */
[----:B------:R-:W-:-:S03]  /*3340*/  FMUL.FTZ R71, R71, UR4 ;  /* 0x0000000447477c20 */ /* 0x000fc60008410000 */
[----:B------:R-:W1:Y:S01]  /*3350*/  F2F.F16.F32 R144, R146 ;  /* 0x0000009200907304 */ /* 0x000e620000200800 */
[----:B------:R-:W-:-:S07]  /*3360*/  FMUL.FTZ R147, R71, R142 ;  /* 0x0000008e47937220 */ /* 0x000fce0000410000 */
[----:B------:R-:W3:Y:S01]  /*3370*/  F2F.F16.F32 R143, R143 ;  /* 0x0000008f008f7304 */ /* 0x000ee20000200800 */
[----:B-1----:R-:W-:-:S07]  /*3380*/  IMAD.WIDE.U32 R144, R144, 0x10000, RZ ;  /* 0x0001000090907825 */ /* 0x002fce00078e00ff */
[----:B------:R-:W1:Y:S01]  /*3390*/  F2F.F16.F32 R142, R147 ;  /* 0x00000093008e7304 */ /* 0x000e620000200800 */
[----:B0-----:R-:W-:Y:S01]  /*33a0*/  IMAD.WIDE.U32 R66, R121, 0x8, R66 ;  /* 0x0000000879427825 */ /* 0x001fe200078e0042 */
        /* <DEDUP_REMOVED lines=13> */
[----:B------:R-:W-:Y:S01]  /*3480*/  FFMA.FTZ R5, R138, R65, R5 ;  /* 0x000000418a057223 */ /* 0x000fe20000010005 */
[----:B0-----:R-:W-:Y:S06]  /*3490*/  BRA `(.L_x_1386) ;  /* 0x0000003c00187947 */ /* 0x001fec0003800000 */
.L_x_1377:
[----:B------:R-:W-:Y:S04]  /*34a0*/  BSSY.RECONVERGENT B1, `(.L_x_1387) ;  /* 0x000003e000017945 */ /* 0x000fe80003800200 */
[----:B------:R-:W-:Y:S05]  /*34b0*/  @!P1 BRA `(.L_x_1388) ;  /* 0x0000000000f09947 */ /* 0x000fea0003800000 */
[----:B------:R-:W0:Y:S01]  /*34c0*/  LDC.64 R64, c[0x0][0x390] ;  /* 0x0000e400ff407b82 */ /* 0x000e220000000a00 */
[--C-:B------:R-:W-:Y:S01]  /*34d0*/  FFMA.FTZ R68, R90, UR5, R66.reuse ;  /* 0x000000055a447c23 */ /* 0x100fe20008010042 */
[--C-:B------:R-:W-:Y:S01]  /*34e0*/  FFMA.FTZ R67, R83, UR5, R66.reuse ;  /* 0x0000000553437c23 */ /* 0x100fe20008010042 */
[--C-:B------:R-:W-:Y:S01]  /*34f0*/  FFMA.FTZ R69, R3, UR5, R66.reuse ;  /* 0x0000000503457c23 */ /* 0x100fe20008010042 */
[----:B------:R-:W-:Y:S01]  /*3500*/  FFMA.FTZ R70, R88, UR5, R66 ;  /* 0x0000000558467c23 */ /* 0x000fe20008010042 */
[--C-:B------:R-:W-:Y:S02]  /*3510*/  HADD2.F32 R144, -RZ, R133.reuse.H0_H0 ;  /* 0x20000085ff907230 */ /* 0x100fe40000004100 */
[----:B------:R-:W-:Y:S01]  /*3520*/  HADD2.F32 R145, -RZ, R133.H1_H1 ;  /* 0x30000085ff917230 */ /* 0x000fe20000004100 */
[----:B------:R-:W1:Y:S01]  /*3530*/  LDC.64 R150, c[0x0][0x478] ;  /* 0x00011e00ff967b82 */ /* 0x000e620000000a00 */
[----:B------:R-:W-:-:S07]  /*3540*/  HADD2.F32 R147, -RZ, R132.H1_H1 ;  /* 0x30000084ff937230 */ /* 0x000fce0000004100 */
[----:B------:R-:W2:Y:S01]  /*3550*/  LDC.64 R152, c[0x0][0x468] ;  /* 0x00011a00ff987b82 */ /* 0x000ea20000000a00 */
[----:B0-----:R-:W-:-:S06]  /*3560*/  IMAD.WIDE.U32 R64, R121, 0x8, R64 ;  /* 0x0000000879407825 */ /* 0x001fcc00078e0040 */
[----:B------:R-:W3:Y:S01]  /*3570*/  LDG.E.64 R64, desc[UR14][R64.64] ;  /* 0x0000000e40407981 */ /* 0x000ee2000c1e1b00 */
        /* <DEDUP_REMOVED lines=8> */
[----:B------:R0:W-:Y:S01]  /*3600*/  F2F.F16.F32 R67, R68 ;  /* 0x0000004400437304 */ /* 0x0001e20000200800 */
[----:B------:R-:W-:Y:S01]  /*3610*/  FMUL.FTZ R69, R146, UR4 ;  /* 0x0000000492457c20 */ /* 0x000fe20008410000 */
[----:B-1----:R-:W-:-:S04]  /*3620*/  IMAD.WIDE.U32 R150, R121, 0x8, R150 ;  /* 0x0000000879967825 */ /* 0x002fc800078e0096 */
[----:B------:R-:W-:Y:S01]  /*3630*/  FMUL.FTZ R143, R69, R144 ;  /* 0x00000090458f7220 */ /* 0x000fe20000410000 */
[----:B------:R-:W-:Y:S01]  /*3640*/  FMUL.FTZ R144, R149, UR4 ;  /* 0x0000000495907c20 */ /* 0x000fe20008410000 */
[C---:B--2---:R-:W-:Y:S01]  /*3650*/  IMAD.WIDE.U32 R152, R121.reuse, 0x8, R152 ;  /* 0x0000000879987825 */ /* 0x044fe200078e0098 */
[----:B------:R1:W2:Y:S03]  /*3660*/  F2F.F16.F32 R138, R146 ;  /* 0x00000092008a7304 */ /* 0x0002a60000200800 */
[----:B0-----:R-:W-:Y:S01]  /*3670*/  FMUL.FTZ R68, R68, UR4 ;  /* 0x0000000444447c20 */ /* 0x001fe20008410000 */
[----:B------:R-:W-:Y:S01]  /*3680*/  FMUL.FTZ R147, R144, R147 ;  /* 0x0000009390937220 */ /* 0x000fe20000410000 */
[----:B------:R-:W-:-:S03]  /*3690*/  IADD3 R121, PT, PT, R121, 0x80, RZ ;  /* 0x0000008079797810 */ /* 0x000fc60007ffe0ff */
[----:B------:R0:W4:Y:S01]  /*36a0*/  F2F.F16.F32 R70, R149 ;  /* 0x0000009500467304 */ /* 0x0001220000200800 */
[----:B-1----:R-:W-:Y:S01]  /*36b0*/  FMUL.FTZ R146, R68, R145 ;  /* 0x0000009144927220 */ /* 0x002fe20000410000 */
[----:B------:R-:W-:Y:S01]  /*36c0*/  HADD2.F32 R145, -RZ, R132.H0_H0 ;  /* 0x20000084ff917230 */ /* 0x000fe20000004100 */
[----:B--2---:R-:W-:-:S05]  /*36d0*/  PRMT R67, R138, 0x5410, R67 ;  /* 0x000054108a437816 */ /* 0x004fca0000000043 */
[----:B------:R-:W1:Y:S01]  /*36e0*/  F2F.F16.F32 R71, R142 ;  /* 0x0000008e00477304 */ /* 0x000e620000200800 */
[----:B0-----:R-:W-:-:S04]  /*36f0*/  FMUL.FTZ R149, R142, UR4 ;  /* 0x000000048e957c20 */ /* 0x001fc80008410000 */
[----:B------:R-:W-:Y:S01]  /*3700*/  FMUL.FTZ R138, R149, R145 ;  /* 0x00000091958a7220 */ /* 0x000fe20000410000 */
[----:B----4-:R-:W-:Y:S02]  /*3710*/  IMAD.WIDE.U32 R154, R70, 0x10000, RZ ;  /* 0x00010000469a7825 */ /* 0x010fe400078e00ff */
[----:B------:R-:W0:Y:S03]  /*3720*/  F2F.F16.F32 R147, R147 ;  /* 0x0000009300937304 */ /* 0x000e260000200800 */
[----:B------:R-:W-:Y:S02]  /*3730*/  LOP3.LUT R155, R67, R155, RZ, 0xfc, !PT ;  /* 0x0000009b439b7212 */ /* 0x000fe400078efcff */
[----:B-1----:R-:W-:-:S03]  /*3740*/  LOP3.LUT R154, R154, R71, RZ, 0xfc, !PT ;  /* 0x000000479a9a7212 */ /* 0x002fc600078efcff */
[----:B------:R-:W-:Y:S02]  /*3750*/  F2F.F16.F32 R143, R143 ;  /* 0x0000008f008f7304 */ /* 0x000fe40000200800 */
[----:B------:R1:W-:Y:S01]  /*3760*/  STG.E.64 desc[UR14][R150.64], R154 ;  /* 0x0000009a96007986 */ /* 0x0003e2000c101b0e */
[----:B0-----:R-:W-:-:S05]  /*3770*/  IMAD.WIDE.U32 R70, R147, 0x10000, RZ ;  /* 0x0001000093467825 */ /* 0x001fca00078e00ff */
[----:B------:R-:W0:Y:S08]  /*3780*/  F2F.F16.F32 R146, R146 ;  /* 0x0000009200927304 */ /* 0x000e300000200800 */
[----:B------:R-:W2:Y:S01]  /*3790*/  F2F.F16.F32 R138, R138 ;  /* 0x0000008a008a7304 */ /* 0x000ea20000200800 */
[----:B0-----:R-:W-:-:S04]  /*37a0*/  PRMT R143, R143, 0x5410, R146 ;  /* 0x000054108f8f7816 */ /* 0x001fc80000000092 */
[----:B------:R-:W-:Y:S02]  /*37b0*/  LOP3.LUT R71, R143, R71, RZ, 0xfc, !PT ;  /* 0x000000478f477212 */ /* 0x000fe400078efcff */
[----:B--2---:R-:W-:-:S05]  /*37c0*/  LOP3.LUT R70, R70, R138, RZ, 0xfc, !PT ;  /* 0x0000008a46467212 */ /* 0x004fca00078efcff */
[----:B------:R1:W-:Y:S01]  /*37d0*/  STG.E.64 desc[UR14][R152.64], R70 ;  /* 0x0000004698007986 */ /* 0x0003e2000c101b0e */
[--C-:B---3--:R-:W-:Y:S01]  /*37e0*/  SHF.R.U32.HI R138, RZ, 0x10, R65.reuse ;  /* 0x00000010ff8a7819 */ /* 0x108fe20000011641 */
        /* <DEDUP_REMOVED lines=8> */
[----:B-1----:R-:W-:-:S07]  /*3870*/  FFMA.FTZ R21, R144, R65, R21 ;  /* 0x0000004190157223 */ /* 0x002fce0000010015 */
.L_x_1388:
[----:B------:R-:W-:Y:S05]  /*3880*/  BSYNC.RECONVERGENT B1 ;  /* 0x0000000000017941 */ /* 0x000fea0003800200 */
.L_x_1387:
        /* <DEDUP_REMOVED lines=62> */
.L_x_1390:
[----:B------:R-:W-:Y:S05]  /*3c70*/  BSYNC.RECONVERGENT B1 ;  /* 0x0000000000017941 */ /* 0x000fea0003800200 */
.L_x_1389:
        /* <DEDUP_REMOVED lines=62> */
.L_x_1392:
[----:B------:R-:W-:Y:S05]  /*4060*/  BSYNC.RECONVERGENT B1 ;  /* 0x0000000000017941 */ /* 0x000fea0003800200 */
.L_x_1391:
        /* <DEDUP_REMOVED lines=62> */
.L_x_1394:
[----:B------:R-:W-:Y:S05]  /*4450*/  BSYNC.RECONVERGENT B1 ;  /* 0x0000000000017941 */ /* 0x000fea0003800200 */
.L_x_1393:
[----:B------:R-:W-:Y:S05]  /*4460*/  @!P5 BRA `(.L_x_1386) ;  /* 0x0000002c0024d947 */ /* 0x000fea0003800000 */
[----:B------:R-:W0:Y:S01]  /*4470*/  LDC.64 R64, c[0x0][0x390] ;  /* 0x0000e400ff407b82 */ /* 0x000e220000000a00 */
[--C-:B------:R-:W-:Y:S01]  /*4480*/  FFMA.FTZ R68, R82, UR5, R66.reuse ;  /* 0x0000000552447c23 */ /* 0x100fe20008010042 */
[--C-:B------:R-:W-:Y:S01]  /*4490*/  FFMA.FTZ R67, R115, UR5, R66.reuse ;  /* 0x0000000573437c23 */ /* 0x100fe20008010042 */
[----:B------:R-:W-:Y:S01]  /*44a0*/  FFMA.FTZ R69, R113, UR5, R66 ;  /* 0x0000000571457c23 */ /* 0x000fe20008010042 */
[--C-:B------:R-:W-:Y:S02]  /*44b0*/  HADD2.F32 R147, -RZ, R141.reuse.H1_H1 ;  /* 0x3000008dff937230 */ /* 0x100fe40000004100 */
[--C-:B------:R-:W-:Y:S02]  /*44c0*/  HADD2.F32 R71, -RZ, R148.reuse.H1_H1 ;  /* 0x30000094ff477230 */ /* 0x100fe40000004100 */
[----:B------:R-:W-:Y:S01]  /*44d0*/  HADD2.F32 R150, -RZ, R148.H0_H0 ;  /* 0x20000094ff967230 */ /* 0x000fe20000004100 */
[----:B------:R-:W1:Y:S01]  /*44e0*/  LDC.64 R152, c[0x0][0x478] ;  /* 0x00011e00ff987b82 */ /* 0x000e620000000a00 */
[----:B------:R-:W-:-:S07]  /*44f0*/  HADD2.F32 R142, -RZ, R141.H0_H0 ;  /* 0x2000008dff8e7230 */ /* 0x000fce0000004100 */
[----:B------:R-:W2:Y:S01]  /*4500*/  LDC.64 R154, c[0x0][0x468] ;  /* 0x00011a00ff9a7b82 */ /* 0x000ea20000000a00 */
[----:B0-----:R-:W-:-:S06]  /*4510*/  IMAD.WIDE.U32 R64, R121, 0x8, R64 ;  /* 0x0000000879407825 */ /* 0x001fcc00078e0040 */
[----:B------:R-:W3:Y:S01]  /*4520*/  LDG.E.64 R64, desc[UR14][R64.64] ;  /* 0x0000000e40407981 */ /* 0x000ee2000c1e1b00 */
        /* <DEDUP_REMOVED lines=11> */
[----:B------:R-:W-:Y:S01]  /*45e0*/  FMUL.FTZ R66, R70, UR4 ;  /* 0x0000000446427c20 */ /* 0x000fe20008410000 */
[----:B-1----:R-:W-:-:S04]  /*45f0*/  IMAD.WIDE.U32 R152, R121, 0x8, R152 ;  /* 0x0000000879987825 */ /* 0x002fc800078e0098 */
[----:B------:R-:W-:Y:S01]  /*4600*/  FMUL.FTZ R150, R69, R150 ;  /* 0x0000009645967220 */ /* 0x000fe20000410000 */
[----:B------:R-:W-:Y:S01]  /*4610*/  FMUL.FTZ R71, R66, R71 ;  /* 0x0000004742477220 */ /* 0x000fe20000410000 */
[----:B--2---:R-:W-:Y:S01]  /*4620*/  IMAD.WIDE.U32 R154, R121, 0x8, R154 ;  /* 0x00000008799a7825 */ /* 0x004fe200078e009a */
[----:B------:R-:W-:Y:S03]  /*4630*/  F2F.F16.F32 R145, R149 ;  /* 0x0000009500917304 */ /* 0x000fe60000200800 */
[----:B0-----:R-:W-:-:S04]  /*4640*/  FMUL.FTZ R138, R149, UR4 ;  /* 0x00000004958a7c20 */ /* 0x001fc80008410000 */
[----:B------:R-:W-:Y:S01]  /*4650*/  FMUL.FTZ R144, R138, R147 ;  /* 0x000000938a907220 */ /* 0x000fe20000410000 */
[----:B------:R-:W0:Y:S08]  /*4660*/  F2F.F16.F32 R67, R70 ;  /* 0x0000004600437304 */ /* 0x000e300000200800 */
[----:B------:R1:W2:Y:S01]  /*4670*/  F2F.F16.F32 R146, R143 ;  /* 0x0000008f00927304 */ /* 0x0002a20000200800 */
[----:B0-----:R-:W-:-:S07]  /*4680*/  PRMT R67, R68, 0x5410, R67 ;  /* 0x0000541044437816 */ /* 0x001fce0000000043 */
[----:B------:R-:W0:Y:S01]  /*4690*/  F2F.F16.F32 R144, R144 ;  /* 0x0000009000907304 */ /* 0x000e220000200800 */
[----:B-1----:R-:W-:-:S04]  /*46a0*/  FMUL.FTZ R143, R143, UR4 ;  /* 0x000000048f8f7c20 */ /* 0x002fc80008410000 */
[----:B------:R-:W-:-:S03]  /*46b0*/  FMUL.FTZ R142, R143, R142 ;  /* 0x0000008e8f8e7220 */ /* 0x000fc60000410000 */
[----:B------:R1:W-:Y:S08]  /*46c0*/  F2F.F16.F32 R70, R150 ;  /* 0x0000009600467304 */ /* 0x0003f00000200800 */
[----:B------:R-:W4:Y:S01]  /*46d0*/  F2F.F16.F32 R71, R71 ;  /* 0x0000004700477304 */ /* 0x000f220000200800 */
[----:B-1----:R-:W-:-:S05]  /*46e0*/  IMAD.WIDE.U32 R150, R145, 0x10000, RZ ;  /* 0x0001000091967825 */ /* 0x002fca00078e00ff */
[----:B------:R-:W-:Y:S02]  /*46f0*/  LOP3.LUT R147, R67, R151, RZ, 0xfc, !PT ;  /* 0x0000009743937212 */ /* 0x000fe400078efcff */
[----:B------:R-:W1:Y:S01]  /*4700*/  F2F.F16.F32 R142, R142 ;  /* 0x0000008e008e7304 */ /* 0x000e620000200800 */
[----:B--2---:R-:W-:Y:S01]  /*4710*/  LOP3.LUT R146, R150, R146, RZ, 0xfc, !PT ;  /* 0x0000009296927212 */ /* 0x004fe200078efcff */
[----:B0-----:R-:W-:-:S04]  /*4720*/  IMAD.WIDE.U32 R150, R144, 0x10000, RZ ;  /* 0x0001000090967825 */ /* 0x001fc800078e00ff */
[----:B------:R0:W-:Y:S01]  /*4730*/  STG.E.64 desc[UR14][R152.64], R146 ;  /* 0x0000009298007986 */ /* 0x0001e2000c101b0e */
[----:B----4-:R-:W-:-:S04]  /*4740*/  PRMT R70, R70, 0x5410, R71 ;  /* 0x0000541046467816 */ /* 0x010fc80000000047 */
[----:B------:R-:W-:Y:S02]  /*4750*/  LOP3.LUT R71, R70, R151, RZ, 0xfc, !PT ;  /* 0x0000009746477212 */ /* 0x000fe400078efcff */
[----:B-1----:R-:W-:-:S05]  /*4760*/  LOP3.LUT R70, R150, R142, RZ, 0xfc, !PT ;  /* 0x0000008e96467212 */ /* 0x002fca00078efcff */
        /* <DEDUP_REMOVED lines=12> */
.L_x_1376:
        /* <DEDUP_REMOVED lines=17> */
[----:B------:R-:W-:Y:S01]  /*4940*/  MOV R138, R72 ;  /* 0x00000048008a7202 */ /* 0x000fe20000000f00 */
[----:B------:R-:W-:Y:S01]  /*4950*/  FFMA.FTZ R67, R70, UR13, R67 ;  /* 0x0000000d46437c23 */ /* 0x000fe20008010043 */
[----:B------:R-:W-:Y:S01]  /*4960*/  SHF.R.U64 R70, R72, 0x10, R73 ;  /* 0x0000001048467819 */ /* 0x000fe20000001249 */
[----:B------:R-:W-:Y:S01]  /*4970*/  FFMA.FTZ R68, R69, UR13, R68 ;  /* 0x0000000d45447c23 */ /* 0x000fe20008010044 */
[----:B------:R-:W-:Y:S01]  /*4980*/  FADD.FTZ R143, R85, -R142 ;  /* 0x8000008e558f7221 */ /* 0x000fe20000010000 */
[----:B------:R-:W-:-:S02]  /*4990*/  HADD2.F32 R145, -RZ, R133.H1_H1 ;  /* 0x30000085ff917230 */ /* 0x000fc40000004100 */
[----:B------:R-:W-:Y:S01]  /*49a0*/  FFMA.FTZ R71, R3, UR5, R66 ;  /* 0x0000000503477c23 */ /* 0x000fe20008010042 */
[----:B------:R-:W-:Y:S02]  /*49b0*/  HADD2.F32 R70, -RZ, R70.H0_H0 ;  /* 0x20000046ff467230 */ /* 0x000fe40000004100 */
[----:B------:R-:W-:Y:S01]  /*49c0*/  FMUL.FTZ R68, R68, UR4 ;  /* 0x0000000444447c20 */ /* 0x000fe20008410000 */
[----:B------:R-:W-:Y:S02]  /*49d0*/  HADD2.F32 R144, -RZ, R133.H0_H0 ;  /* 0x20000085ff907230 */ /* 0x000fe40000004100 */
[----:B------:R-:W-:Y:S01]  /*49e0*/  FADD.FTZ R142, R84, -R71 ;  /* 0x80000047548e7221 */ /* 0x000fe20000010000 */
[----:B------:R-:W-:Y:S01]  /*49f0*/  FMUL.FTZ R67, R67, UR4 ;  /* 0x0000000443437c20 */ /* 0x000fe20008410000 */
[----:B------:R-:W-:Y:S01]  /*4a00*/  FFMA.FTZ R70, R143, UR13, R70 ;  /* 0x0000000d8f467c23 */ /* 0x000fe20008010046 */
[----:B------:R-:W-:Y:S02]  /*4a10*/  HADD2.F32 R143, -RZ, R138.H0_H0 ;  /* 0x2000008aff8f7230 */ /* 0x000fe40000004100 */
[----:B------:R-:W-:Y:S01]  /*4a20*/  FMUL.FTZ R138, R145, R68 ;  /* 0x00000044918a7220 */ /* 0x000fe20000410000 */
[----:B------:R-:W-:-:S02]  /*4a30*/  HADD2.F32 R145, -RZ, R132.H1_H1 ;  /* 0x30000084ff917230 */ /* 0x000fc40000004100 */
[----:B------:R-:W-:Y:S01]  /*4a40*/  FMUL.FTZ R70, R70, UR4 ;  /* 0x0000000446467c20 */ /* 0x000fe20008410000 */
[----:B------:R-:W-:Y:S02]  /*4a50*/  HADD2.F32 R71, -RZ, R132.H0_H0 ;  /* 0x20000084ff477230 */ /* 0x000fe40000004100 */
[----:B------:R-:W-:Y:S01]  /*4a60*/  FFMA.FTZ R143, R142, UR13, R143 ;  /* 0x0000000d8e8f7c23 */ /* 0x000fe2000801008f */
[----:B------:R-:W-:Y:S01]  /*4a70*/  FMUL.FTZ R69, R144, R67 ;  /* 0x0000004390457220 */ /* 0x000fe20000410000 */
[----:B------:R-:W-:Y:S01]  /*4a80*/  FMUL.FTZ R142, R145, R70 ;  /* 0x00000046918e7220 */ /* 0x000fe20000410000 */
[----:B------:R-:W-:Y:S01]  /*4a90*/  F2F.F16.F32 R138, R138 ;  /* 0x0000008a008a7304 */ /* 0x000fe20000200800 */
[----:B------:R-:W-:Y:S01]  /*4aa0*/  FMUL.FTZ R143, R143, UR4 ;  /* 0x000000048f8f7c20 */ /* 0x000fe20008410000 */
[----:B------:R-:W0:Y:S03]  /*4ab0*/  LDC.64 R144, c[0x0][0x468] ;  /* 0x00011a00ff907b82 */ /* 0x000e260000000a00 */
[----:B------:R-:W-:-:S03]  /*4ac0*/  FMUL.FTZ R71, R71, R143 ;  /* 0x0000008f47477220 */ /* 0x000fc60000410000 */
        /* <DEDUP_REMOVED lines=10> */
[--C-:B--2---:R-:W-:Y:S01]  /*4b70*/  SHF.R.U64 R149, R64, 0x10, R65.reuse ;  /* 0x0000001040957819 */ /* 0x104fe20000001241 */
[----:B------:R-:W-:Y:S01]  /*4b80*/  HADD2.F32 R69, -RZ, R65.H0_H0 ;  /* 0x20000041ff457230 */ /* 0x000fe20000004100 */
[----:B------:R-:W-:Y:S01]  /*4b90*/  SHF.R.U32.HI R138, RZ, 0x10, R65 ;  /* 0x00000010ff8a7819 */ /* 0x000fe20000011641 */
[----:B------:R-:W-:Y:S02]  /*4ba0*/  HADD2.F32 R64, -RZ, R64.H0_H0 ;  /* 0x20000040ff407230 */ /* 0x000fe40000004100 */
[----:B------:R-:W-:Y:S02]  /*4bb0*/  HADD2.F32 R65, -RZ, R149.H0_H0 ;  /* 0x20000095ff417230 */ /* 0x000fe40000004100 */
[----:B------:R-:W-:Y:S01]  /*4bc0*/  FFMA.FTZ R22, R67, R69, R22 ;  /* 0x0000004543167223 */ /* 0x000fe20000010016 */
[----:B------:R-:W-:Y:S02]  /*4bd0*/  HADD2.F32 R71, -RZ, R138.H0_H0 ;  /* 0x2000008aff477230 */ /* 0x000fe40000004100 */
[----:B------:R-:W-:Y:S01]  /*4be0*/  FFMA.FTZ R20, R143, R64, R20 ;  /* 0x000000408f147223 */ /* 0x000fe20000010014 */
[----:B------:R-:W-:-:S02]  /*4bf0*/  FFMA.FTZ R21, R70, R65, R21 ;  /* 0x0000004146157223 */ /* 0x000fc40000010015 */
[----:B0-----:R-:W-:-:S07]  /*4c00*/  FFMA.FTZ R23, R68, R71, R23 ;  /* 0x0000004744177223 */ /* 0x001fce0000010017 */
.L_x_1397:
[----:B------:R-:W-:Y:S05]  /*4c10*/  BSYNC.RECONVERGENT B1 ;  /* 0x0000000000017941 */ /* 0x000fea0003800200 */
.L_x_1396:
        /* <DEDUP_REMOVED lines=59> */
.L_x_1399:
[----:B------:R-:W-:Y:S05]  /*4fd0*/  BSYNC.RECONVERGENT B1 ;  /* 0x0000000000017941 */ /* 0x000fea0003800200 */
.L_x_1398:
        /* <DEDUP_REMOVED lines=59> */
.L_x_1401:
[----:B------:R-:W-:Y:S05]  /*5390*/  BSYNC.RECONVERGENT B1 ;  /* 0x0000000000017941 */ /* 0x000fea0003800200 */
.L_x_1400:
        /* <DEDUP_REMOVED lines=59> */
.L_x_1403:
[----:B------:R-:W-:Y:S05]  /*5750*/  BSYNC.RECONVERGENT B1 ;  /* 0x0000000000017941 */ /* 0x000fea0003800200 */
.L_x_1402:
        /* <DEDUP_REMOVED lines=13> */
[----:B------:R-:W-:Y:S01]  /*5830*/  SHF.R.U64 R138, R80, 0x10, R81 ;  /* 0x00000010508a7819 */ /* 0x000fe20000001251 */
[----:B------:R-:W-:Y:S01]  /*5840*/  FFMA.FTZ R67, R70, UR13, R67 ;  /* 0x0000000d46437c23 */ /* 0x000fe20008010043 */
[----:B------:R-:W-:Y:S01]  /*5850*/  MOV R71, R80 ;  /* 0x0000005000477202 */ /* 0x000fe20000000f00 */
[----:B------:R-:W-:Y:S01]  /*5860*/  FFMA.FTZ R68, R69, UR13, R68 ;  /* 0x0000000d45447c23 */ /* 0x000fe20008010044 */
[----:B------:R-:W-:Y:S01]  /*5870*/  FADD.FTZ R143, R117, -R142 ;  /* 0x8000008e758f7221 */ /* 0x000fe20000010000 */
[----:B------:R-:W-:-:S02]  /*5880*/  HADD2.F32 R138, -RZ, R138.H0_H0 ;  /* 0x2000008aff8a7230 */ /* 0x000fc40000004100 */
[----:B------:R-:W-:Y:S01]  /*5890*/  FMUL.FTZ R69, R67, UR4 ;  /* 0x0000000443457c20 */ /* 0x000fe20008410000 */
[--C-:B------:R-:W-:Y:S02]  /*58a0*/  HADD2.F32 R67, -RZ, R148.reuse.H1_H1 ;  /* 0x30000094ff437230 */ /* 0x100fe40000004100 */
[----:B------:R-:W-:Y:S01]  /*58b0*/  FMUL.FTZ R68, R68, UR4 ;  /* 0x0000000444447c20 */ /* 0x000fe20008410000 */
[----:B------:R-:W-:Y:S01]  /*58c0*/  FFMA.FTZ R145, R113, UR5, R66 ;  /* 0x0000000571917c23 */ /* 0x000fe20008010042 */
[----:B------:R-:W-:Y:S01]  /*58d0*/  FFMA.FTZ R138, R143, UR13, R138 ;  /* 0x0000000d8f8a7c23 */ /* 0x000fe2000801008a */
[----:B------:R-:W-:Y:S02]  /*58e0*/  HADD2.F32 R71, -RZ, R71.H0_H0 ;  /* 0x20000047ff477230 */ /* 0x000fe40000004100 */
[----:B------:R-:W-:Y:S01]  /*58f0*/  FMUL.FTZ R143, R67, R68 ;  /* 0x00000044438f7220 */ /* 0x000fe20000410000 */
[----:B------:R-:W-:Y:S01]  /*5900*/  FADD.FTZ R66, R116, -R145 ;  /* 0x8000009174427221 */ /* 0x000fe20000010000 */
[----:B------:R-:W-:-:S02]  /*5910*/  HADD2.F32 R70, -RZ, R148.H0_H0 ;  /* 0x20000094ff467230 */ /* 0x000fc40000004100 */
[----:B------:R-:W-:Y:S01]  /*5920*/  FMUL.FTZ R138, R138, UR4 ;  /* 0x000000048a8a7c20 */ /* 0x000fe20008410000 */
[--C-:B------:R-:W-:Y:S02]  /*5930*/  HADD2.F32 R67, -RZ, R141.reuse.H1_H1 ;  /* 0x3000008dff437230 */ /* 0x100fe40000004100 */
[----:B------:R-:W-:Y:S01]  /*5940*/  FFMA.FTZ R71, R66, UR13, R71 ;  /* 0x0000000d42477c23 */ /* 0x000fe20008010047 */
[----:B------:R-:W-:Y:S02]  /*5950*/  HADD2.F32 R142, -RZ, R141.H0_H0 ;  /* 0x2000008dff8e7230 */ /* 0x000fe40000004100 */
[----:B------:R-:W-:Y:S01]  /*5960*/  FMUL.FTZ R70, R70, R69 ;  /* 0x0000004546467220 */ /* 0x000fe20000410000 */
[----:B------:R-:W-:Y:S01]  /*5970*/  F2F.F16.F32 R143, R143 ;  /* 0x0000008f008f7304 */ /* 0x000fe20000200800 */
[----:B------:R-:W-:Y:S01]  /*5980*/  FMUL.FTZ R146, R67, R138 ;  /* 0x0000008a43927220 */ /* 0x000fe20000410000 */
[----:B------:R-:W-:Y:S01]  /*5990*/  FMUL.FTZ R71, R71, UR4 ;  /* 0x0000000447477c20 */ /* 0x000fe20008410000 */
[----:B------:R-:W0:Y:S03]  /*59a0*/  LDC.64 R66, c[0x0][0x468] ;  /* 0x00011a00ff427b82 */ /* 0x000e260000000a00 */
[----:B------:R-:W-:-:S02]  /*59b0*/  FMUL.FTZ R147, R142, R71 ;  /* 0x000000478e937220 */ /* 0x000fc40000410000 */
[----:B------:R-:W1:Y:S08]  /*59c0*/  F2F.F16.F32 R144, R146 ;  /* 0x0000009200907304 */ /* 0x000e700000200800 */
        /* <DEDUP_REMOVED lines=19> */
.L_x_1395:
[----:B------:R-:W-:Y:S04]  /*5b00*/  BSSY.RECONVERGENT B1, `(.L_x_1404) ;  /* 0x0000046000017945 */ /* 0x000fe80003800200 */
[----:B------:R-:W-:Y:S05]  /*5b10*/  @!P1 BRA `(.L_x_1405) ;  /* 0x0000000400109947 */ /* 0x000fea0003800000 */
[----:B------:R-:W0:Y:S01]  /*5b20*/  LDC.64 R64, c[0x0][0x390] ;  /* 0x0000e400ff407b82 */ /* 0x000e220000000a00 */
[----:B------:R-:W-:Y:S01]  /*5b30*/  MOV R68, R73 ;  /* 0x0000004900447202 */ /* 0x000fe20000000f00 */
[--C-:B------:R-:W-:Y:S01]  /*5b40*/  FFMA.FTZ R67, R83, UR5, R66.reuse ;  /* 0x0000000553437c23 */ /* 0x100fe20008010042 */
[--C-:B------:R-:W-:Y:S01]  /*5b50*/  FFMA.FTZ R70, R90, UR5, R66.reuse ;  /* 0x000000055a467c23 */ /* 0x100fe20008010042 */
[----:B------:R-:W-:Y:S01]  /*5b60*/  SHF.R.U32.HI R69, RZ, 0x10, R73 ;  /* 0x00000010ff457819 */ /* 0x000fe20000011649 */
[----:B------:R-:W-:Y:S01]  /*5b70*/  FFMA.FTZ R144, R88, UR5, R66 ;  /* 0x0000000558907c23 */ /* 0x000fe20008010042 */
[----:B------:R-:W-:Y:S01]  /*5b80*/  MOV R71, R72 ;  /* 0x0000004800477202 */ /* 0x000fe20000000f00 */
[----:B------:R-:W-:Y:S01]  /*5b90*/  HADD2.F32 R145, -RZ, R133.H1_H1 ;  /* 0x30000085ff917230 */ /* 0x000fe20000004100 */
[----:B------:R-:W1:Y:S01]  /*5ba0*/  LDC.64 R150, c[0x0][0x478] ;  /* 0x00011e00ff967b82 */ /* 0x000e620000000a00 */
[----:B------:R-:W-:-:S07]  /*5bb0*/  HADD2.F32 R147, -RZ, R132.H1_H1 ;  /* 0x30000084ff937230 */ /* 0x000fce0000004100 */
[----:B------:R-:W2:Y:S01]  /*5bc0*/  LDC.64 R152, c[0x0][0x468] ;  /* 0x00011a00ff987b82 */ /* 0x000ea20000000a00 */
[----:B0-----:R-:W-:-:S06]  /*5bd0*/  IMAD.WIDE.U32 R64, R121, 0x8, R64 ;  /* 0x0000000879407825 */ /* 0x001fcc00078e0040 */
[----:B------:R-:W3:Y:S01]  /*5be0*/  LDG.E.64 R64, desc[UR14][R64.64] ;  /* 0x0000000e40407981 */ /* 0x000ee2000c1e1b00 */
[----:B------:R-:W-:Y:S02]  /*5bf0*/  HADD2.F32 R68, -RZ, R68.H0_H0 ;  /* 0x20000044ff447230 */ /* 0x000fe40000004100 */
[----:B------:R-:W-:Y:S01]  /*5c00*/  FADD.FTZ R67, R86, -R67 ;  /* 0x8000004356437221 */ /* 0x000fe20000010000 */
[----:B------:R-:W-:Y:S02]  /*5c10*/  HADD2.F32 R143, -RZ, R69.H0_H0 ;  /* 0x20000045ff8f7230 */ /* 0x000fe40000004100 */
[----:B------:R-:W-:Y:S01]  /*5c20*/  FFMA.FTZ R69, R3, UR5, R66 ;  /* 0x0000000503457c23 */ /* 0x000fe20008010042 */
[----:B------:R-:W-:Y:S01]  /*5c30*/  FADD.FTZ R144, R85, -R144 ;  /* 0x8000009055907221 */ /* 0x000fe20000010000 */
[----:B------:R-:W-:Y:S01]  /*5c40*/  FFMA.FTZ R67, R67, UR13, R68 ;  /* 0x0000000d43437c23 */ /* 0x000fe20008010044 */
[----:B------:R-:W-:Y:S01]  /*5c50*/  FADD.FTZ R68, R87, -R70 ;  /* 0x8000004657447221 */ /* 0x000fe20000010000 */
[----:B------:R-:W-:Y:S01]  /*5c60*/  SHF.R.U64 R70, R72, 0x10, R73 ;  /* 0x0000001048467819 */ /* 0x000fe20000001249 */
[----:B------:R-:W-:Y:S01]  /*5c70*/  FADD.FTZ R142, R84, -R69 ;  /* 0x80000045548e7221 */ /* 0x000fe20000010000 */
[----:B------:R0:W-:Y:S01]  /*5c80*/  F2F.F16.F32 R138, R67 ;  /* 0x00000043008a7304 */ /* 0x0001e20000200800 */
[----:B------:R-:W-:Y:S01]  /*5c90*/  FFMA.FTZ R68, R68, UR13, R143 ;  /* 0x0000000d44447c23 */ /* 0x000fe2000801008f */
[----:B------:R-:W-:-:S02]  /*5ca0*/  HADD2.F32 R71, -RZ, R71.H0_H0 ;  /* 0x20000047ff477230 */ /* 0x000fc40000004100 */
[----:B------:R-:W-:Y:S02]  /*5cb0*/  HADD2.F32 R149, -RZ, R70.H0_H0 ;  /* 0x20000046ff957230 */ /* 0x000fe40000004100 */
[----:B-1----:R-:W-:-:S04]  /*5cc0*/  IMAD.WIDE.U32 R150, R121, 0x8, R150 ;  /* 0x0000000879967825 */ /* 0x002fc800078e0096 */
[----:B------:R-:W-:Y:S01]  /*5cd0*/  FFMA.FTZ R142, R142, UR13, R71 ;  /* 0x0000000d8e8e7c23 */ /* 0x000fe20008010047 */
[----:B------:R1:W4:Y:S01]  /*5ce0*/  F2F.F16.F32 R69, R68 ;  /* 0x0000004400457304 */ /* 0x0003220000200800 */
[----:B------:R-:W-:Y:S01]  /*5cf0*/  FFMA.FTZ R149, R144, UR13, R149 ;  /* 0x0000000d90957c23 */ /* 0x000fe20008010095 */
[----:B------:R-:W-:Y:S02]  /*5d00*/  HADD2.F32 R144, -RZ, R133.H0_H0 ;  /* 0x20000085ff907230 */ /* 0x000fe40000004100 */
[----:B0-----:R-:W-:Y:S01]  /*5d10*/  FMUL.FTZ R67, R67, UR4 ;  /* 0x0000000443437c20 */ /* 0x001fe20008410000 */
[C---:B--2---:R-:W-:Y:S01]  /*5d20*/  IMAD.WIDE.U32 R152, R121.reuse, 0x8, R152 ;  /* 0x0000000879987825 */ /* 0x044fe200078e0098 */
[----:B------:R-:W-:-:S03]  /*5d30*/  IADD3 R121, PT, PT, R121, 0x80, RZ ;  /* 0x0000008079797810 */ /* 0x000fc60007ffe0ff */
[----:B------:R-:W-:Y:S01]  /*5d40*/  FMUL.FTZ R143, R144, R67 ;  /* 0x00000043908f7220 */ /* 0x000fe20000410000 */
[----:B------:R-:W-:Y:S01]  /*5d50*/  FMUL.FTZ R144, R149, UR4 ;  /* 0x0000000495907c20 */ /* 0x000fe20008410000 */
[----:B-1----:R-:W-:Y:S01]  /*5d60*/  FMUL.FTZ R68, R68, UR4 ;  /* 0x0000000444447c20 */ /* 0x002fe20008410000 */
[----:B------:R0:W1:Y:S02]  /*5d70*/  F2F.F16.F32 R70, R149 ;  /* 0x0000009500467304 */ /* 0x0000640000200800 */
[----:B------:R-:W-:Y:S01]  /*5d80*/  FMUL.FTZ R147, R147, R144 ;  /* 0x0000009093937220 */ /* 0x000fe20000410000 */
[----:B------:R-:W-:Y:S01]  /*5d90*/  FMUL.FTZ R146, R145, R68 ;  /* 0x0000004491927220 */ /* 0x000fe20000410000 */
[----:B------:R-:W-:Y:S01]  /*5da0*/  HADD2.F32 R145, -RZ, R132.H0_H0 ;  /* 0x20000084ff917230 */ /* 0x000fe20000004100 */
[----:B----4-:R-:W-:-:S03]  /*5db0*/  PRMT R69, R138, 0x5410, R69 ;  /* 0x000054108a457816 */ /* 0x010fc60000000045 */
[----:B------:R-:W2:Y:S01]  /*5dc0*/  F2F.F16.F32 R71, R142 ;  /* 0x0000008e00477304 */ /* 0x000ea20000200800 */
[----:B0-----:R-:W-:-:S04]  /*5dd0*/  FMUL.FTZ R149, R142, UR4 ;  /* 0x000000048e957c20 */ /* 0x001fc80008410000 */
[----:B------:R-:W-:Y:S01]  /*5de0*/  FMUL.FTZ R138, R145, R149 ;  /* 0x00000095918a7220 */ /* 0x000fe20000410000 */
[----:B-1----:R-:W-:Y:S02]  /*5df0*/  IMAD.WIDE.U32 R154, R70, 0x10000, RZ ;  /* 0x00010000469a7825 */ /* 0x002fe400078e00ff */
[----:B------:R-:W0:Y:S03]  /*5e00*/  F2F.F16.F32 R147, R147 ;  /* 0x0000009300937304 */ /* 0x000e260000200800 */
[----:B------:R-:W-:Y:S02]  /*5e10*/  LOP3.LUT R155, R69, R155, RZ, 0xfc, !PT ;  /* 0x0000009b459b7212 */ /* 0x000fe400078efcff */
[----:B--2---:R-:W-:-:S03]  /*5e20*/  LOP3.LUT R154, R154, R71, RZ, 0xfc, !PT ;  /* 0x000000479a9a7212 */ /* 0x004fc600078efcff */
        /* <DEDUP_REMOVED lines=9> */
[--C-:B---3--:R-:W-:Y:S01]  /*5ec0*/  SHF.R.U64 R142, R64, 0x10, R65.reuse ;  /* 0x00000010408e7819 */ /* 0x108fe20000001241 */
        /* <DEDUP_REMOVED lines=8> */
[----:B-1----:R-:W-:-:S07]  /*5f50*/  FFMA.FTZ R23, R68, R138, R23 ;  /* 0x0000008a44177223 */ /* 0x002fce0000010017 */
.L_x_1405:
[----:B------:R-:W-:Y:S05]  /*5f60*/  BSYNC.RECONVERGENT B1 ;  /* 0x0000000000017941 */ /* 0x000fea0003800200 */
.L_x_1404:
        /* <DEDUP_REMOVED lines=70> */
.L_x_1407:
[----:B------:R-:W-:Y:S05]  /*63d0*/  BSYNC.RECONVERGENT B1 ;  /* 0x0000000000017941 */ /* 0x000fea0003800200 */
.L_x_1406:
        /* <DEDUP_REMOVED lines=70> */
.L_x_1409:
[----:B------:R-:W-:Y:S05]  /*6840*/  BSYNC.RECONVERGENT B1 ;  /* 0x0000000000017941 */ /* 0x000fea0003800200 */
.L_x_1408:
        /* <DEDUP_REMOVED lines=70> */
.L_x_1411:
[----:B------:R-:W-:Y:S05]  /*6cb0*/  BSYNC.RECONVERGENT B1 ;  /* 0x0000000000017941 */ /* 0x000fea0003800200 */
.L_x_1410:
[----:B------:R-:W-:Y:S05]  /*6cc0*/  @!P5 BRA `(.L_x_1386) ;  /* 0x00000004000cd947 */ /* 0x000fea0003800000 */
[----:B------:R-:W0:Y:S01]  /*6cd0*/  LDC.64 R64, c[0x0][0x390] ;  /* 0x0000e400ff407b82 */ /* 0x000e220000000a00 */
[----:B------:R-:W-:Y:S01]  /*6ce0*/  SHF.R.U32.HI R71, RZ, 0x10, R81 ;  /* 0x00000010ff477819 */ /* 0x000fe20000011651 */
[--C-:B------:R-:W-:Y:S01]  /*6cf0*/  FFMA.FTZ R70, R82, UR5, R66.reuse ;  /* 0x0000000552467c23 */ /* 0x100fe20008010042 */
[----:B------:R-:W-:Y:S01]  /*6d00*/  MOV R68, R81 ;  /* 0x0000005100447202 */ /* 0x000fe20000000f00 */
[----:B------:R-:W-:Y:S01]  /*6d10*/  FFMA.FTZ R67, R115, UR5, R66 ;  /* 0x0000000573437c23 */ /* 0x000fe20008010042 */
[----:B------:R-:W-:Y:S01]  /*6d20*/  MOV R138, R80 ;  /* 0x00000050008a7202 */ /* 0x000fe20000000f00 */
[--C-:B------:R-:W-:Y:S02]  /*6d30*/  HADD2.F32 R147, -RZ, R141.reuse.H1_H1 ;  /* 0x3000008dff937230 */ /* 0x100fe40000004100 */
[----:B------:R-:W-:Y:S01]  /*6d40*/  HADD2.F32 R150, -RZ, R148.H0_H0 ;  /* 0x20000094ff967230 */ /* 0x000fe20000004100 */
[----:B------:R-:W1:Y:S01]  /*6d50*/  LDC.64 R152, c[0x0][0x478] ;  /* 0x00011e00ff987b82 */ /* 0x000e620000000a00 */
[----:B------:R-:W-:-:S07]  /*6d60*/  HADD2.F32 R142, -RZ, R141.H0_H0 ;  /* 0x2000008dff8e7230 */ /* 0x000fce0000004100 */
[----:B------:R-:W2:Y:S01]  /*6d70*/  LDC.64 R154, c[0x0][0x468] ;  /* 0x00011a00ff9a7b82 */ /* 0x000ea20000000a00 */
[----:B0-----:R-:W-:-:S06]  /*6d80*/  IMAD.WIDE.U32 R64, R121, 0x8, R64 ;  /* 0x0000000879407825 */ /* 0x001fcc00078e0040 */
[----:B------:R-:W3:Y:S01]  /*6d90*/  LDG.E.64 R64, desc[UR14][R64.64] ;  /* 0x0000000e40407981 */ /* 0x000ee2000c1e1b00 */
[----:B------:R-:W-:Y:S02]  /*6da0*/  HADD2.F32 R71, -RZ, R71.H0_H0 ;  /* 0x20000047ff477230 */ /* 0x000fe40000004100 */
[----:B------:R-:W-:Y:S01]  /*6db0*/  FADD.FTZ R70, R119, -R70 ;  /* 0x8000004677467221 */ /* 0x000fe20000010000 */
[----:B------:R-:W-:Y:S02]  /*6dc0*/  HADD2.F32 R68, -RZ, R68.H0_H0 ;  /* 0x20000044ff447230 */ /* 0x000fe40000004100 */
[----:B------:R-:W-:Y:S01]  /*6dd0*/  FADD.FTZ R67, R118, -R67 ;  /* 0x8000004376437221 */ /* 0x000fe20000010000 */
[----:B------:R-:W-:Y:S02]  /*6de0*/  HADD2.F32 R138, -RZ, R138.H0_H0 ;  /* 0x2000008aff8a7230 */ /* 0x000fe40000004100 */
[----:B------:R-:W-:Y:S01]  /*6df0*/  FFMA.FTZ R70, R70, UR13, R71 ;  /* 0x0000000d46467c23 */ /* 0x000fe20008010047 */
[----:B------:R-:W-:Y:S01]  /*6e00*/  SHF.R.U64 R71, R80, 0x10, R81 ;  /* 0x0000001050477819 */ /* 0x000fe20000001251 */
[----:B------:R-:W-:Y:S01]  /*6e10*/  FFMA.FTZ R69, R67, UR13, R68 ;  /* 0x0000000d43457c23 */ /* 0x000fe20008010044 */
[--C-:B------:R-:W-:Y:S01]  /*6e20*/  FFMA.FTZ R67, R113, UR5, R66.reuse ;  /* 0x0000000571437c23 */ /* 0x100fe20008010042 */
[----:B------:R-:W-:Y:S01]  /*6e30*/  FFMA.FTZ R66, R120, UR5, R66 ;  /* 0x0000000578427c23 */ /* 0x000fe20008010042 */
[----:B-1----:R-:W-:Y:S01]  /*6e40*/  IMAD.WIDE.U32 R152, R121, 0x8, R152 ;  /* 0x0000000879987825 */ /* 0x002fe200078e0098 */
[----:B------:R0:W-:Y:S03]  /*6e50*/  F2F.F16.F32 R68, R69 ;  /* 0x0000004500447304 */ /* 0x0001e60000200800 */
[----:B------:R-:W-:Y:S01]  /*6e60*/  FADD.FTZ R143, R116, -R67 ;  /* 0x80000043748f7221 */ /* 0x000fe20000010000 */
[----:B------:R-:W-:Y:S01]  /*6e70*/  FADD.FTZ R66, R117, -R66 ;  /* 0x8000004275427221 */ /* 0x000fe20000010000 */
[----:B------:R-:W-:-:S02]  /*6e80*/  HADD2.F32 R71, -RZ, R71.H0_H0 ;  /* 0x20000047ff477230 */ /* 0x000fc40000004100 */
[----:B------:R-:W-:Y:S01]  /*6e90*/  FFMA.FTZ R143, R143, UR13, R138 ;  /* 0x0000000d8f8f7c23 */ /* 0x000fe2000801008a */
[----:B--2---:R-:W-:-:S04]  /*6ea0*/  IMAD.WIDE.U32 R154, R121, 0x8, R154 ;  /* 0x00000008799a7825 */ /* 0x004fc800078e009a */
[----:B------:R-:W-:Y:S01]  /*6eb0*/  FFMA.FTZ R149, R66, UR13, R71 ;  /* 0x0000000d42957c23 */ /* 0x000fe20008010047 */
[----:B------:R-:W-:Y:S01]  /*6ec0*/  FMUL.FTZ R66, R70, UR4 ;  /* 0x0000000446427c20 */ /* 0x000fe20008410000 */
[----:B------:R-:W-:Y:S02]  /*6ed0*/  HADD2.F32 R71, -RZ, R148.H1_H1 ;  /* 0x30000094ff477230 */ /* 0x000fe40000004100 */
[----:B0-----:R-:W-:Y:S01]  /*6ee0*/  FMUL.FTZ R69, R69, UR4 ;  /* 0x0000000445457c20 */ /* 0x001fe20008410000 */
[----:B------:R-:W-:Y:S01]  /*6ef0*/  FMUL.FTZ R138, R149, UR4 ;  /* 0x00000004958a7c20 */ /* 0x000fe20008410000 */
[----:B------:R-:W-:Y:S01]  /*6f00*/  F2F.F16.F32 R145, R149 ;  /* 0x0000009500917304 */ /* 0x000fe20000200800 */
[----:B------:R-:W-:Y:S02]  /*6f10*/  FMUL.FTZ R71, R71, R66 ;  /* 0x0000004247477220 */ /* 0x000fe40000410000 */
[----:B------:R-:W-:Y:S01]  /*6f20*/  FMUL.FTZ R144, R147, R138 ;  /* 0x0000008a93907220 */ /* 0x000fe20000410000 */
[----:B------:R-:W-:-:S04]  /*6f30*/  FMUL.FTZ R150, R150, R69 ;  /* 0x0000004596967220 */ /* 0x000fc80000410000 */
        /* <DEDUP_REMOVED lines=28> */
.L_x_1386:
[----:B------:R-:W-:Y:S05]  /*7100*/  BSYNC.RECONVERGENT B0 ;  /* 0x0000000000007941 */ /* 0x000fea0003800200 */
.L_x_1375:
[----:B------:R-:W-:Y:S02]  /*7110*/  UIADD3 UR7, UPT, UPT, UR7, UR22, URZ ;  /* 0x0000001607077290 */ /* 0x000fe4000fffe0ff */
[----:B------:R-:W-:Y:S02]  /*7120*/  UPLOP3.LUT UP2, UPT, UPT, UPT, UP2, 0x40, 0x4 ;  /* 0x000000000004789c */ /* 0x000fe40003f4e820 */
[----:B------:R-:W-:-:S09]  /*7130*/  UISETP.GE.AND UP1, UPT, UR7, UR23, UPT ;  /* 0x000000170700728c */ /* 0x000fd2000bf26270 */
[----:B------:R-:W-:Y:S05]  /*7140*/  BRA.U !UP1, `(.L_x_1412) ;  /* 0xffffff99098c7547 */ /* 0x000fea000b83ffff */
.L_x_1362:
[----:B------:R-:W0:Y:S01]  /*7150*/  S2UR UR4, SR_CTAID.X ;  /* 0x00000000000479c3 */ /* 0x000e220000002500 */
[----:B------:R-:W-:Y:S01]  /*7160*/  BSSY.RECONVERGENT B0, `(.L_x_1413) ;  /* 0x000000f000007945 */ /* 0x000fe20003800200 */
[----:B0-----:R-:W-:-:S06]  /*7170*/  UIMAD UR4, UR4, UR6, URZ ;  /* 0x00000006040472a4 */ /* 0x001fcc000f8e02ff */
[----:B-----5:R-:W-:-:S04]  /*7180*/  MOV R69, UR4 ;  /* 0x0000000400457c02 */ /* 0x020fc80008000f00 */
[----:B------:R-:W-:Y:S01]  /*7190*/  LEA.HI R69, R69, R0, RZ, 0x1e ;  /* 0x0000000045457211 */ /* 0x000fe200078ff0ff */
        /* <DEDUP_REMOVED lines=11> */
.L_x_1414:
[----:B------:R-:W-:Y:S05]  /*7250*/  BSYNC.RECONVERGENT B0 ;  /* 0x0000000000007941 */ /* 0x000fea0003800200 */
.L_x_1413:
        /* <DEDUP_REMOVED lines=12> */
.L_x_1416:
[----:B------:R-:W-:Y:S05]  /*7320*/  BSYNC.RECONVERGENT B0 ;  /* 0x0000000000007941 */ /* 0x000fea0003800200 */
.L_x_1415:
        /* <DEDUP_REMOVED lines=12> */
.L_x_1418:
[----:B------:R-:W-:Y:S05]  /*73f0*/  BSYNC.RECONVERGENT B0 ;  /* 0x0000000000007941 */ /* 0x000fea0003800200 */
.L_x_1417:
        /* <DEDUP_REMOVED lines=12> */
.L_x_1420:
[----:B------:R-:W-:Y:S05]  /*74c0*/  BSYNC.RECONVERGENT B0 ;  /* 0x0000000000007941 */ /* 0x000fea0003800200 */
.L_x_1419:
        /* <DEDUP_REMOVED lines=11> */
.L_x_1421:
        /* <DEDUP_REMOVED lines=16> */
.L_x_10804:


//--------------------- .text._ZN10layer_norm13ln_bwd_kernelINS_13Kernel_traitsI6__halfS2_S2_S2_fjLj2560ELj1ELj1ELj4ELj8ENS_18Kernel_traits_baseILj2560ES2_S2_S2_S2_fjLj128EEEEELb0ELb1ELb0ELb1EEEvNS_9BwdParamsE --------------------------
	.section	.text._ZN10layer_norm13ln_bwd_kernelINS_13Kernel_traitsI6__halfS2_S2_S2_fjLj2560ELj1ELj1ELj4ELj8ENS_18Kernel_traits_baseILj2560ES2_S2_S2_S2_fjLj128EEEEELb0ELb1ELb0ELb1EEEvNS_9BwdParamsE,"ax",@progbits
	.align	128
        .global         _ZN10layer_norm13ln_bwd_kernelINS_13Kernel_traitsI6__halfS2_S2_S2_fjLj2560ELj1ELj1ELj4ELj8ENS_18Kernel_traits_baseILj2560ES2_S2_S2_S2_fjLj128EEEEELb0ELb1ELb0ELb1EEEvNS_9BwdParamsE
        .type           _ZN10layer_norm13ln_bwd_kernelINS_13Kernel_traitsI6__halfS2_S2_S2_fjLj2560ELj1ELj1ELj4ELj8ENS_18Kernel_traits_baseILj2560ES2_S2_S2_S2_fjLj128EEEEELb0ELb1ELb0ELb1EEEvNS_9BwdParamsE,@function
        .size           _ZN10layer_norm13ln_bwd_kernelINS_13Kernel_traitsI6__halfS2_S2_S2_fjLj2560ELj1ELj1ELj4ELj8ENS_18Kernel_traits_baseILj2560ES2_S2_S2_S2_fjLj128EEEEELb0ELb1ELb0ELb1EEEvNS_9BwdParamsE,(.L_x_10805 - _ZN10layer_norm13ln_bwd_kernelINS_13Kernel_traitsI6__halfS2_S2_S2_fjLj2560ELj1ELj1ELj4ELj8ENS_18Kernel_traits_baseILj2560ES2_S2_S2_S2_fjLj128EEEEELb0ELb1ELb0ELb1EEEvNS_9BwdParamsE)
        .other          _ZN10layer_norm13ln_bwd_kernelINS_13Kernel_traitsI6__halfS2_S2_S2_fjLj2560ELj1ELj1ELj4ELj8ENS_18Kernel_traits_baseILj2560ES2_S2_S2_S2_fjLj128EEEEELb0ELb1ELb0ELb1EEEvNS_9BwdParamsE,@"STO_CUDA_ENTRY STV_DEFAULT"
_ZN10layer_norm13ln_bwd_kernelINS_13Kernel_traitsI6__halfS2_S2_S2_fjLj2560ELj1ELj1ELj4ELj8ENS_18Kernel_traits_baseILj2560ES2_S2_S2_S2_fjLj128EEEEELb0ELb1ELb0ELb1EEEvNS_9BwdParamsE:
.text._ZN10layer_norm13ln_bwd_kernelINS_13Kernel_traitsI6__halfS2_S2_S2_fjLj2560ELj1ELj1ELj4ELj8ENS_18Kernel_traits_baseILj2560ES2_S2_S2_S2_fjLj128EEEEELb0ELb1ELb0ELb1EEEvNS_9BwdParamsE:
        /* <DEDUP_REMOVED lines=57> */
[----:B------:R-:W-:Y:S02]  /*0390*/  CS2R R78, SRZ ;  /* 0x00000000004e7805 */ /* 0x000fe4000001ff00 */
[----:B------:R-:W-:Y:S01]  /*03a0*/  CS2R R106, SRZ ;  /* 0x00000000006a7805 */ /* 0x000fe2000001ff00 */
[----:B0-----:R-:W4:Y:S01]  /*03b0*/  LDG.E.64 R28, desc[UR8][R4.64+0x1000] ;  /* 0x00100008041c7981 */ /* 0x001f22000c1e1b00 */
[----:B------:R-:W-:Y:S02]  /*03c0*/  MOV R108, RZ ;  /* 0x000000ff006c7202 */ /* 0x000fe40000000f00 */
[----:B------:R-:W-:Y:S02]  /*03d0*/  CS2R R80, SRZ ;  /* 0x0000000000507805 */ /* 0x000fe4000001ff00 */
[----:B------:R-:W-:Y:S01]  /*03e0*/  CS2R R82, SRZ ;  /* 0x0000000000527805 */ /* 0x000fe2000001ff00 */
[----:B------:R-:W5:Y:S01]  /*03f0*/  LDG.E.64 R24, desc[UR8][R4.64+0x800] ;  /* 0x0008000804187981 */ /* 0x000f62000c1e1b00 */
[----:B--2---:R-:W-:Y:S01]  /*0400*/  IMAD.WIDE.U32 R6, R109, 0x8, R6 ;  /* 0x000000086d067825 */ /* 0x004fe200078e0006 */
[----:B------:R-:W-:-:S02]  /*0410*/  CS2R R84, SRZ ;  /* 0x0000000000547805 */ /* 0x000fc4000001ff00 */
[----:B------:R-:W-:Y:S01]  /*0420*/  CS2R R86, SRZ ;  /* 0x0000000000567805 */ /* 0x000fe2000001ff00 */
[----:B------:R-:W2:Y:S01]  /*0430*/  LDG.E.64 R26, desc[UR8][R4.64+0xc00] ;  /* 0x000c0008041a7981 */ /* 0x000ea2000c1e1b00 */
[----:B------:R-:W-:Y:S02]  /*0440*/  CS2R R88, SRZ ;  /* 0x0000000000587805 */ /* 0x000fe4000001ff00 */
[----:B------:R-:W-:Y:S02]  /*0450*/  CS2R R90, SRZ ;  /* 0x00000000005a7805 */ /* 0x000fe4000001ff00 */
[----:B------:R-:W-:Y:S01]  /*0460*/  CS2R R92, SRZ ;  /* 0x00000000005c7805 */ /* 0x000fe2000001ff00 */
[----:B------:R-:W2:Y:S01]  /*0470*/  LDG.E.64 R20, desc[UR8][R4.64] ;  /* 0x0000000804147981 */ /* 0x000ea2000c1e1b00 */
[----:B------:R-:W-:Y:S01]  /*0480*/  CS2R R94, SRZ ;  /* 0x00000000005e7805 */ /* 0x000fe2000001ff00 */
[----:B------:R-:W-:Y:S02]  /*0490*/  UPLOP3.LUT UP1, UPT, UPT, UPT, UPT, 0x40, 0x4 ;  /* 0x000000000004789c */ /* 0x000fe40003f2e870 */
[----:B------:R0:W2:Y:S01]  /*04a0*/  LDG.E.64 R22, desc[UR8][R4.64+0x400] ;  /* 0x0004000804167981 */ /* 0x0000a2000c1e1b00 */
[----:B------:R-:W1:Y:S03]  /*04b0*/  LDCU UR12, c[0x0][0x388] ;  /* 0x00007100ff0c77ac */ /* 0x000e660008000800 */
[----:B------:R-:W2:Y:S01]  /*04c0*/  LDG.E.64 R16, desc[UR8][R6.64+0xc00] ;  /* 0x000c000806107981 */ /* 0x000ea2000c1e1b00 */
[----:B------:R-:W0:Y:S03]  /*04d0*/  LDCU.U8 UR7, c[0x0][0x410] ;  /* 0x00008200ff0777ac */ /* 0x000e260008000000 */
[----:B------:R-:W2:Y:S01]  /*04e0*/  LDG.E.64 R18, desc[UR8][R6.64+0x1000] ;  /* 0x0010000806127981 */ /* 0x000ea2000c1e1b00 */
[----:B------:R-:W0:Y:S03]  /*04f0*/  LDCU UR13, c[0x0][0x400] ;  /* 0x00008000ff0d77ac */ /* 0x000e260008000800 */
[----:B------:R-:W2:Y:S01]  /*0500*/  LDG.E.64 R14, desc[UR8][R6.64+0x800] ;  /* 0x00080008060e7981 */ /* 0x000ea2000c1e1b00 */
[----:B------:R-:W0:Y:S03]  /*0510*/  LDCU.64 UR14, c[0x0][0x478] ;  /* 0x00008f00ff0e77ac */ /* 0x000e260008000a00 */
[----:B------:R-:W2:Y:S01]  /*0520*/  LDG.E.64 R12, desc[UR8][R6.64+0x400] ;  /* 0x00040008060c7981 */ /* 0x000ea2000c1e1b00 */
[----:B------:R-:W0:Y:S03]  /*0530*/  LDCU.64 UR10, c[0x0][0x438] ;  /* 0x00008700ff0a77ac */ /* 0x000e260008000a00 */
[----:B------:R-:W2:Y:S01]  /*0540*/  LDG.E.64 R2, desc[UR8][R6.64] ;  /* 0x0000000806027981 */ /* 0x000ea2000c1e1b00 */
[----:B---3--:R-:W-:-:S02]  /*0550*/  ISETP.NE.U32.AND P0, PT, R8, RZ, PT ;  /* 0x000000ff0800720c */ /* 0x008fc40003f05070 */
[----:B------:R-:W-:Y:S02]  /*0560*/  CS2R R96, SRZ ;  /* 0x0000000000607805 */ /* 0x000fe4000001ff00 */
[----:B------:R-:W-:Y:S02]  /*0570*/  CS2R R98, SRZ ;  /* 0x0000000000627805 */ /* 0x000fe4000001ff00 */
[----:B------:R-:W-:Y:S02]  /*0580*/  CS2R R100, SRZ ;  /* 0x0000000000647805 */ /* 0x000fe4000001ff00 */
[----:B------:R-:W-:Y:S02]  /*0590*/  ISETP.NE.AND.EX P0, PT, R9, RZ, PT, P0 ;  /* 0x000000ff0900720c */ /* 0x000fe40003f05300 */
[----:B------:R-:W-:Y:S02]  /*05a0*/  CS2R R102, SRZ ;  /* 0x0000000000667805 */ /* 0x000fe4000001ff00 */
[----:B------:R-:W-:-:S02]  /*05b0*/  CS2R R104, SRZ ;  /* 0x0000000000687805 */ /* 0x000fc4000001ff00 */
[--C-:B----4-:R-:W-:Y:S02]  /*05c0*/  SHF.R.U64 R110, R28, 0x10, R29.reuse ;  /* 0x000000101c6e7819 */ /* 0x110fe4000000121d */
[----:B------:R-:W-:Y:S02]  /*05d0*/  SHF.R.U32.HI R0, RZ, 0x10, R29 ;  /* 0x00000010ff007819 */ /* 0x000fe4000001161d */
[--C-:B-----5:R-:W-:Y:S02]  /*05e0*/  SHF.R.U64 R112, R24, 0x10, R25.reuse ;  /* 0x0000001018707819 */ /* 0x120fe40000001219 */
[----:B------:R-:W-:Y:S02]  /*05f0*/  PRMT R110, R110, 0x5410, R0 ;  /* 0x000054106e6e7816 */ /* 0x000fe40000000000 */
[----:B------:R-:W-:Y:S02]  /*0600*/  SHF.R.U32.HI R0, RZ, 0x10, R25 ;  /* 0x00000010ff007819 */ /* 0x000fe40000011619 */
[----:B--2---:R-:W-:-:S02]  /*0610*/  SHF.R.U64 R111, R26, 0x10, R27 ;  /* 0x000000101a6f7819 */ /* 0x004fc4000000121b */
[----:B------:R-:W-:Y:S02]  /*0620*/  PRMT R112, R112, 0x5410, R0 ;  /* 0x0000541070707816 */ /* 0x000fe40000000000 */
[----:B0-----:R-:W-:Y:S02]  /*0630*/  SHF.R.U32.HI R4, RZ, 0x10, R27 ;  /* 0x00000010ff047819 */ /* 0x001fe4000001161b */
[--C-:B------:R-:W-:Y:S02]  /*0640*/  SHF.R.U64 R114, R20, 0x10, R21.reuse ;  /* 0x0000001014727819 */ /* 0x100fe40000001215 */
[----:B------:R-:W-:Y:S02]  /*0650*/  SHF.R.U32.HI R0, RZ, 0x10, R21 ;  /* 0x00000010ff007819 */ /* 0x000fe40000011615 */
[----:B------:R-:W-:Y:S02]  /*0660*/  PRMT R111, R111, 0x5410, R4 ;  /* 0x000054106f6f7816 */ /* 0x000fe40000000004 */
[----:B------:R-:W-:-:S02]  /*0670*/  PRMT R114, R114, 0x5410, R0 ;  /* 0x0000541072727816 */ /* 0x000fc40000000000 */
[--C-:B------:R-:W-:Y:S02]  /*0680*/  SHF.R.U64 R113, R22, 0x10, R23.reuse ;  /* 0x0000001016717819 */ /* 0x100fe40000001217 */
[----:B------:R-:W-:Y:S02]  /*0690*/  SHF.R.U32.HI R4, RZ, 0x10, R23 ;  /* 0x00000010ff047819 */ /* 0x000fe40000011617 */
        /* <DEDUP_REMOVED lines=15> */
[----:B-1----:R-:W-:-:S07]  /*0790*/  PRMT R119, R119, 0x5410, R0 ;  /* 0x0000541077777816 */ /* 0x002fce0000000000 */
.L_x_1431:
        /* <DEDUP_REMOVED lines=46> */
[--C-:B------:R-:W-:Y:S02]  /*0a80*/  HADD2.F32 R163, -RZ, R114.reuse.H0_H0 ;  /* 0x20000072ffa37230 */ /* 0x100fe40000004100 */
[----:B------:R-:W-:Y:S02]  /*0a90*/  HADD2.F32 R150, -RZ, R21.H0_H0 ;  /* 0x20000015ff967230 */ /* 0x000fe40000004100 */
[----:B------:R-:W-:Y:S02]  /*0aa0*/  HADD2.F32 R169, -RZ, R114.H1_H1 ;  /* 0x30000072ffa97230 */ /* 0x000fe40000004100 */
[----:B------:R-:W-:-:S02]  /*0ab0*/  HADD2.F32 R138, -RZ, R22.H0_H0 ;  /* 0x20000016ff8a7230 */ /* 0x000fc40000004100 */
[----:B------:R-:W-:Y:S02]  /*0ac0*/  HADD2.F32 R142, -RZ, R23.H0_H0 ;  /* 0x20000017ff8e7230 */ /* 0x000fe40000004100 */
[----:B------:R-:W-:Y:S02]  /*0ad0*/  HADD2.F32 R167, -RZ, R113.H1_H1 ;  /* 0x30000071ffa77230 */ /* 0x000fe40000004100 */
[--C-:B------:R-:W-:Y:S02]  /*0ae0*/  HADD2.F32 R189, -RZ, R111.reuse.H0_H0 ;  /* 0x2000006fffbd7230 */ /* 0x100fe40000004100 */
        /* <DEDUP_REMOVED lines=13> */
[----:B------:R-:W-:Y:S01]  /*0bc0*/  FADD.FTZ R161, -R0, R131 ;  /* 0x0000008300a17221 */ /* 0x000fe20000010100 */
        /* <DEDUP_REMOVED lines=40> */
[----:B------:R-:W-:Y:S01]  /*0e50*/  SHF.R.U64 R158, R10, 0x10, R11 ;  /* 0x000000100a9e7819 */ /* 0x000fe2000000120b */
[----:B------:R-:W-:Y:S01]  /*0e60*/  HADD2.F32 R0, -RZ, R20.H0_H0 ;  /* 0x20000014ff007230 */ /* 0x000fe20000004100 */
[--C-:B------:R-:W-:Y:S01]  /*0e70*/  SHF.R.U64 R168, R4, 0x10, R5.reuse ;  /* 0x0000001004a87819 */ /* 0x100fe20000001205 */
[----:B------:R-:W-:Y:S01]  /*0e80*/  HADD2.F32 R151, -RZ, R4.H0_H0 ;  /* 0x20000004ff977230 */ /* 0x000fe20000004100 */
[----:B------:R-:W-:Y:S01]  /*0e90*/  SHF.R.U32.HI R159, RZ, 0x10, R5 ;  /* 0x00000010ff9f7819 */ /* 0x000fe20000011605 */
[----:B------:R-:W-:-:S02]  /*0ea0*/  HADD2.F32 R145, -RZ, R6.H0_H0 ;  /* 0x20000006ff917230 */ /* 0x000fc40000004100 */
[----:B------:R-:W-:Y:S01]  /*0eb0*/  FMUL.FTZ R149, R0, R43 ;  /* 0x0000002b00957220 */ /* 0x000fe20000410000 */
[----:B------:R-:W-:Y:S01]  /*0ec0*/  HADD2.F32 R134, -RZ, R5.H0_H0 ;  /* 0x20000005ff867230 */ /* 0x000fe20000004100 */
[--C-:B------:R-:W-:Y:S01]  /*0ed0*/  SHF.R.U64 R166, R6, 0x10, R7.reuse ;  /* 0x0000001006a67819 */ /* 0x100fe20000001207 */
[----:B------:R-:W-:Y:S01]  /*0ee0*/  HADD2.F32 R4, -RZ, R26.H0_H0 ;  /* 0x2000001aff047230 */ /* 0x000fe20000004100 */
[----:B------:R-:W-:Y:S01]  /*0ef0*/  SHF.R.U32.HI R164, RZ, 0x10, R7 ;  /* 0x00000010ffa47819 */ /* 0x000fe20000011607 */
[----:B------:R-:W-:Y:S02]  /*0f00*/  HADD2.F32 R5, -RZ, R29.H0_H0 ;  /* 0x2000001dff057230 */ /* 0x000fe40000004100 */
[----:B-----5:R-:W-:Y:S01]  /*0f10*/  FMUL.FTZ R0, R124, R125 ;  /* 0x0000007d7c007220 */ /* 0x020fe20000410000 */
[----:B------:R-:W-:Y:S01]  /*0f20*/  HADD2.F32 R146, -RZ, R146.H0_H0 ;  /* 0x20000092ff927230 */ /* 0x000fe20000004100 */
[----:B------:R-:W-:Y:S01]  /*0f30*/  SHF.R.U32.HI R148, RZ, 0x10, R41 ;  /* 0x00000010ff947819 */ /* 0x000fe20000011629 */
[----:B------:R-:W-:-:S02]  /*0f40*/  HADD2.F32 R147, -RZ, R7.H0_H0 ;  /* 0x20000007ff937230 */ /* 0x000fc40000004100 */
[----:B------:R-:W-:Y:S01]  /*0f50*/  FMUL.FTZ R126, R5, R134 ;  /* 0x00000086057e7220 */ /* 0x000fe20000410000 */
[----:B------:R-:W-:Y:S02]  /*0f60*/  HADD2.F32 R45, -RZ, R41.H0_H0 ;  /* 0x20000029ff2d7230 */ /* 0x000fe40000004100 */
[----:B------:R-:W-:Y:S01]  /*0f70*/  FMUL.FTZ R41, R4, R145 ;  /* 0x0000009104297220 */ /* 0x000fe20000410000 */
[----:B------:R-:W-:Y:S02]  /*0f80*/  HADD2.F32 R7, -RZ, R113.H0_H0 ;  /* 0x20000071ff077230 */ /* 0x000fe40000004100 */
[----:B------:R-:W-:Y:S01]  /*0f90*/  FMUL.FTZ R163, R163, R146 ;  /* 0x00000092a3a37220 */ /* 0x000fe20000410000 */
[----:B------:R-:W-:Y:S02]  /*0fa0*/  HADD2.F32 R158, -RZ, R158.H0_H0 ;  /* 0x2000009eff9e7230 */ /* 0x000fe40000004100 */
[----:B------:R-:W-:Y:S01]  /*0fb0*/  FADD.FTZ R4, RZ, R149 ;  /* 0x00000095ff047221 */ /* 0x000fe20000010000 */
[----:B------:R-:W-:Y:S01]  /*0fc0*/  FMUL.FTZ R172, R124, R155 ;  /* 0x0000009b7cac7220 */ /* 0x000fe20000410000 */
[----:B------:R-:W-:Y:S01]  /*0fd0*/  FFMA.FTZ R5, R0, R149, RZ ;  /* 0x0000009500057223 */ /* 0x000fe200000100ff */
[----:B------:R-:W-:-:S02]  /*0fe0*/  HADD2.F32 R148, -RZ, R148.H0_H0 ;  /* 0x20000094ff947230 */ /* 0x000fc40000004100 */
[----:B------:R-:W-:Y:S01]  /*0ff0*/  FMUL.FTZ R155, R7, R158 ;  /* 0x0000009e079b7220 */ /* 0x000fe20000410000 */
[----:B------:R-:W-:Y:S01]  /*1000*/  FMUL.FTZ R150, R150, R45 ;  /* 0x0000002d96967220 */ /* 0x000fe20000410000 */
[----:B------:R-:W-:Y:S01]  /*1010*/  FADD.FTZ R7, R4, R163 ;  /* 0x000000a304077221 */ /* 0x000fe20000010000 */
[----:B------:R-:W-:Y:S01]  /*1020*/  FMUL.FTZ R170, R124, R127 ;  /* 0x0000007f7caa7220 */ /* 0x000fe20000410000 */
[----:B------:R-:W-:Y:S01]  /*1030*/  FFMA.FTZ R5, R172, R163, R5 ;  /* 0x000000a3ac057223 */ /* 0x000fe20000010005 */
[----:B------:R-:W-:Y:S02]  /*1040*/  HADD2.F32 R47, -RZ, R10.H0_H0 ;  /* 0x2000000aff2f7230 */ /* 0x000fe40000004100 */
        /* <DEDUP_REMOVED lines=9> */
[----:B------:R-:W-:-:S02]  /*10e0*/  HADD2.F32 R49, -RZ, R11.H0_H0 ;  /* 0x2000000bff317230 */ /* 0x000fc40000004100 */
        /* <DEDUP_REMOVED lines=8> */
[----:B------:R-:W-:Y:S01]  /*1170*/  SHF.R.U64 R160, R8, 0x10, R9 ;  /* 0x0000001008a07819 */ /* 0x000fe20000001209 */
[----:B------:R-:W-:-:S02]  /*1180*/  HADD2.F32 R135, -RZ, R8.H0_H0 ;  /* 0x20000008ff877230 */ /* 0x000fc40000004100 */
[----:B------:R-:W-:Y:S01]  /*1190*/  FMUL.FTZ R167, R167, R156 ;  /* 0x0000009ca7a77220 */ /* 0x000fe20000410000 */
[----:B------:R-:W-:Y:S02]  /*11a0*/  HADD2.F32 R48, -RZ, R24.H0_H0 ;  /* 0x20000018ff307230 */ /* 0x000fe40000004100 */
[----:B------:R-:W-:Y:S01]  /*11b0*/  FADD.FTZ R4, R7, R142 ;  /* 0x0000008e07047221 */ /* 0x000fe20000010000 */
[----:B------:R-:W-:Y:S01]  /*11c0*/  FMUL.FTZ R182, R124, R181 ;  /* 0x000000b57cb67220 */ /* 0x000fe20000410000 */
[----:B------:R-:W-:Y:S01]  /*11d0*/  FFMA.FTZ R5, R154, R142, R5 ;  /* 0x0000008e9a057223 */ /* 0x000fe20000010005 */
[----:B------:R-:W-:Y:S01]  /*11e0*/  SHF.R.U32.HI R162, RZ, 0x10, R9 ;  /* 0x00000010ffa27819 */ /* 0x000fe20000011609 */
[----:B------:R-:W-:Y:S02]  /*11f0*/  HADD2.F32 R141, -RZ, R9.H0_H0 ;  /* 0x20000009ff8d7230 */ /* 0x000fe40000004100 */
[----:B------:R-:W-:Y:S01]  /*1200*/  FMUL.FTZ R48, R48, R135 ;  /* 0x0000008730307220 */ /* 0x000fe20000410000 */
[----:B------:R-:W-:-:S02]  /*1210*/  HADD2.F32 R9, -RZ, R112.H0_H0 ;  /* 0x20000070ff097230 */ /* 0x000fc40000004100 */
[----:B------:R-:W-:Y:S01]  /*1220*/  FADD.FTZ R7, R4, R167 ;  /* 0x000000a704077221 */ /* 0x000fe20000010000 */
[----:B------:R-:W-:Y:S02]  /*1230*/  HADD2.F32 R160, -RZ, R160.H0_H0 ;  /* 0x200000a0ffa07230 */ /* 0x000fe40000004100 */
[----:B------:R-:W-:Y:S01]  /*1240*/  FMUL.FTZ R144, R124, R183 ;  /* 0x000000b77c907220 */ /* 0x000fe20000410000 */
[----:B------:R-:W-:Y:S01]  /*1250*/  FFMA.FTZ R5, R182, R167, R5 ;  /* 0x000000a7b6057223 */ /* 0x000fe20000010005 */
[----:B------:R-:W-:Y:S02]  /*1260*/  HADD2.F32 R46, -RZ, R25.H0_H0 ;  /* 0x20000019ff2e7230 */ /* 0x000fe40000004100 */
[----:B------:R-:W-:Y:S01]  /*1270*/  FADD.FTZ R4, R7, R48 ;  /* 0x0000003007047221 */ /* 0x000fe20000010000 */
[----:B------:R-:W-:Y:S01]  /*1280*/  FMUL.FTZ R161, R9, R160 ;  /* 0x000000a009a17220 */ /* 0x000fe20000410000 */
[----:B------:R-:W-:Y:S01]  /*1290*/  FMUL.FTZ R178, R124, R177 ;  /* 0x000000b17cb27220 */ /* 0x000fe20000410000 */
[----:B------:R-:W-:Y:S01]  /*12a0*/  FFMA.FTZ R5, R144, R48, R5 ;  /* 0x0000003090057223 */ /* 0x000fe20000010005 */
[----:B------:R-:W-:-:S02]  /*12b0*/  HADD2.F32 R11, -RZ, R112.H1_H1 ;  /* 0x30000070ff0b7230 */ /* 0x000fc40000004100 */
[----:B------:R-:W-:Y:S01]  /*12c0*/  FMUL.FTZ R46, R46, R141 ;  /* 0x0000008d2e2e7220 */ /* 0x000fe20000410000 */
[----:B------:R-:W-:Y:S02]  /*12d0*/  HADD2.F32 R162, -RZ, R162.H0_H0 ;  /* 0x200000a2ffa27230 */ /* 0x000fe40000004100 */
[----:B------:R-:W-:Y:S01]  /*12e0*/  FADD.FTZ R7, R4, R161 ;  /* 0x000000a104077221 */ /* 0x000fe20000010000 */
[----:B------:R-:W-:Y:S01]  /*12f0*/  FMUL.FTZ R140, R124, R185 ;  /* 0x000000b97c8c7220 */ /* 0x000fe20000410000 */
[----:B------:R-:W-:Y:S01]  /*1300*/  FFMA.FTZ R5, R178, R161, R5 ;  /* 0x000000a1b2057223 */ /* 0x000fe20000010005 */
[----:B------:R-:W-:Y:S01]  /*1310*/  FMUL.FTZ R180, R124, R175 ;  /* 0x000000af7cb47220 */ /* 0x000fe20000410000 */
[----:B------:R-:W-:Y:S01]  /*1320*/  FMUL.FTZ R165, R11, R162 ;  /* 0x000000a20ba57220 */ /* 0x000fe20000410000 */
[----:B------:R-:W-:Y:S01]  /*1330*/  FADD.FTZ R4, R7, R46 ;  /* 0x0000002e07047221 */ /* 0x000fe20000010000 */
[----:B------:R-:W-:Y:S01]  /*1340*/  FFMA.FTZ R5, R140, R46, R5 ;  /* 0x0000002e8c057223 */ /* 0x000fe20000010005 */
[----:B------:R-:W-:-:S02]  /*1350*/  HADD2.F32 R166, -RZ, R166.H0_H0 ;  /* 0x200000a6ffa67230 */ /* 0x000fc40000004100 */
[----:B------:R-:W-:Y:S01]  /*1360*/  FMUL.FTZ R44, R124, R187 ;  /* 0x000000bb7c2c7220 */ /* 0x000fe20000410000 */
[----:B------:R-:W-:Y:S01]  /*1370*/  FADD.FTZ R4, R4, R165 ;  /* 0x000000a504047221 */ /* 0x000fe20000010000 */
[----:B------:R-:W-:Y:S01]  /*1380*/  FFMA.FTZ R5, R180, R165, R5 ;  /* 0x000000a5b4057223 */ /* 0x000fe20000010005 */
[----:B------:R-:W-:Y:S02]  /*1390*/  HADD2.F32 R42, -RZ, R27.H0_H0 ;  /* 0x2000001bff2a7230 */ /* 0x000fe40000004100 */
[----:B------:R-:W-:Y:S01]  /*13a0*/  FMUL.FTZ R40, R189, R166 ;  /* 0x000000a6bd287220 */ /* 0x000fe20000410000 */
[----:B------:R-:W-:Y:S01]  /*13b0*/  FADD.FTZ R7, R4, R41 ;  /* 0x0000002904077221 */ /* 0x000fe20000010000 */
[----:B------:R-:W-:Y:S01]  /*13c0*/  FMUL.FTZ R153, R124, R153 ;  /* 0x000000997c997220 */ /* 0x000fe20000410000 */
[----:B------:R-:W-:Y:S01]  /*13d0*/  FFMA.FTZ R4, R44, R41, R5 ;  /* 0x000000292c047223 */ /* 0x000fe20000010005 */
[----:B------:R-:W-:Y:S02]  /*13e0*/  HADD2.F32 R6, -RZ, R28.H0_H0 ;  /* 0x2000001cff067230 */ /* 0x000fe40000004100 */
[----:B------:R-:W-:Y:S01]  /*13f0*/  FMUL.FTZ R42, R42, R147 ;  /* 0x000000932a2a7220 */ /* 0x000fe20000410000 */
[----:B------:R-:W-:-:S02]  /*1400*/  HADD2.F32 R164, -RZ, R164.H0_H0 ;  /* 0x200000a4ffa47230 */ /* 0x000fc40000004100 */
        /* <DEDUP_REMOVED lines=8> */
[----:B------:R-:W-:Y:S02]  /*1490*/  HADD2.F32 R168, -RZ, R168.H0_H0 ;  /* 0x200000a8ffa87230 */ /* 0x000fe40000004100 */
[----:B------:R-:W-:Y:S01]  /*14a0*/  FADD.FTZ R4, R4, R157 ;  /* 0x0000009d04047221 */ /* 0x000fe20000010000 */
[C---:B------:R-:W-:Y:S01]  /*14b0*/  FMUL.FTZ R130, R124.reuse, R195 ;  /* 0x000000c37c827220 */ /* 0x040fe20000410000 */
[----:B------:R-:W-:Y:S01]  /*14c0*/  FFMA.FTZ R5, R171, R157, R6 ;  /* 0x0000009dab057223 */ /* 0x000fe20000010006 */
[----:B------:R-:W-:Y:S01]  /*14d0*/  FMUL.FTZ R131, R124, R131 ;  /* 0x000000837c837220 */ /* 0x000fe20000410000 */
[----:B------:R-:W-:Y:S01]  /*14e0*/  FADD.FTZ R7, R4, R129 ;  /* 0x0000008104077221 */ /* 0x000fe20000010000 */
[----:B------:R-:W-:Y:S01]  /*14f0*/  FMUL.FTZ R128, R197, R168 ;  /* 0x000000a8c5807220 */ /* 0x000fe20000410000 */
[----:B------:R-:W-:Y:S01]  /*1500*/  FFMA.FTZ R4, R130, R129, R5 ;  /* 0x0000008182047223 */ /* 0x000fe20000010005 */
[----:B------:R-:W-:-:S02]  /*1510*/  HADD2.F32 R8, -RZ, R110.H1_H1 ;  /* 0x3000006eff087230 */ /* 0x000fc40000004100 */
[C---:B------:R-:W-:Y:S01]  /*1520*/  FMUL.FTZ R127, R124.reuse, R199 ;  /* 0x000000c77c7f7220 */ /* 0x040fe20000410000 */
[----:B------:R-:W-:Y:S02]  /*1530*/  HADD2.F32 R159, -RZ, R159.H0_H0 ;  /* 0x2000009fff9f7230 */ /* 0x000fe40000004100 */
[----:B------:R-:W-:Y:S01]  /*1540*/  FADD.FTZ R7, R7, R128 ;  /* 0x0000008007077221 */ /* 0x000fe20000010000 */
[----:B------:R-:W-:Y:S01]  /*1550*/  FFMA.FTZ R4, R131, R128, R4 ;  /* 0x0000008083047223 */ /* 0x000fe20000010004 */
[----:B------:R-:W-:Y:S01]  /*1560*/  FMUL.FTZ R132, R124, R173 ;  /* 0x000000ad7c847220 */ /* 0x000fe20000410000 */
[----:B------:R-:W-:Y:S01]  /*1570*/  FMUL.FTZ R179, R0, R43 ;  /* 0x0000002b00b37220 */ /* 0x000fe20000410000 */
[----:B------:R-:W-:Y:S01]  /*1580*/  FMUL.FTZ R125, R8, R159 ;  /* 0x0000009f087d7220 */ /* 0x000fe20000410000 */
[----:B------:R-:W-:Y:S01]  /*1590*/  FADD.FTZ R6, R7, R126 ;  /* 0x0000007e07067221 */ /* 0x000fe20000010000 */
[C---:B------:R-:W-:Y:S01]  /*15a0*/  FFMA.FTZ R5, R127.reuse, R126, R4 ;  /* 0x0000007e7f057223 */ /* 0x040fe20000010004 */
        /* <DEDUP_REMOVED lines=22> */
.L_x_1423:
        /* <DEDUP_REMOVED lines=52> */
[----:B------:R-:W-:-:S02]  /*1a50*/  SHF.R.U32.HI R44, RZ, 0x10, R45 ;  /* 0x00000010ff2c7819 */ /* 0x000fc4000001162d */
[--C-:B----4-:R-:W-:Y:S01]  /*1a60*/  SHF.R.U64 R130, R46, 0x10, R47.reuse ;  /* 0x000000102e827819 */ /* 0x110fe2000000122f */
[----:B------:R-:W-:Y:S01]  /*1a70*/  HADD2.F32 R141, -RZ, R46.H0_H0 ;  /* 0x2000002eff8d7230 */ /* 0x000fe20000004100 */
[----:B------:R-:W-:Y:S02]  /*1a80*/  SHF.R.U32.HI R46, RZ, 0x10, R47 ;  /* 0x00000010ff2e7819 */ /* 0x000fe4000001162f */
[--C-:B------:R-:W-:Y:S01]  /*1a90*/  SHF.R.U64 R132, R48, 0x10, R49.reuse ;  /* 0x0000001030847819 */ /* 0x100fe20000001231 */
[----:B------:R-:W-:Y:S01]  /*1aa0*/  HADD2.F32 R147, -RZ, R48.H0_H0 ;  /* 0x20000030ff937230 */ /* 0x000fe20000004100 */
[----:B------:R-:W-:Y:S02]  /*1ab0*/  SHF.R.U32.HI R48, RZ, 0x10, R49 ;  /* 0x00000010ff307819 */ /* 0x000fe40000011631 */
[--C-:B------:R-:W-:Y:S01]  /*1ac0*/  SHF.R.U64 R134, R126, 0x10, R127.reuse ;  /* 0x000000107e867819 */ /* 0x100fe2000000127f */
[----:B------:R-:W-:Y:S01]  /*1ad0*/  HADD2.F32 R149, -RZ, R126.H0_H0 ;  /* 0x2000007eff957230 */ /* 0x000fe20000004100 */
[----:B------:R-:W-:Y:S01]  /*1ae0*/  SHF.R.U32.HI R126, RZ, 0x10, R127 ;  /* 0x00000010ff7e7819 */ /* 0x000fe2000001167f */
[----:B------:R-:W-:-:S02]  /*1af0*/  HADD2.F32 R135, -RZ, R45.H0_H0 ;  /* 0x2000002dff877230 */ /* 0x000fc40000004100 */
[C---:B------:R-:W-:Y:S01]  /*1b00*/  FADD.FTZ R155, -R0.reuse, R43 ;  /* 0x0000002b009b7221 */ /* 0x040fe20000010100 */
[----:B------:R-:W-:Y:S02]  /*1b10*/  HADD2.F32 R145, -RZ, R47.H0_H0 ;  /* 0x2000002fff917230 */ /* 0x000fe40000004100 */
[----:B------:R-:W-:Y:S01]  /*1b20*/  FADD.FTZ R161, -R0, R131 ;  /* 0x0000008300a17221 */ /* 0x000fe20000010100 */
        /* <DEDUP_REMOVED lines=31> */
[----:B------:R-:W-:-:S02]  /*1d20*/  HADD2.F32 R43, -RZ, R40.H0_H0 ;  /* 0x20000028ff2b7230 */ /* 0x000fc40000004100 */
[----:B------:R-:W-:Y:S01]  /*1d30*/  HADD2.F32 R0, -RZ, R20.H0_H0 ;  /* 0x20000014ff007230 */ /* 0x000fe20000004100 */
[----:B------:R-:W-:Y:S01]  /*1d40*/  SHF.R.U64 R158, R10, 0x10, R11 ;  /* 0x000000100a9e7819 */ /* 0x000fe2000000120b */
[----:B------:R-:W-:Y:S01]  /*1d50*/  HADD2.F32 R151, -RZ, R4.H0_H0 ;  /* 0x20000004ff977230 */ /* 0x000fe20000004100 */
[--C-:B------:R-:W-:Y:S01]  /*1d60*/  SHF.R.U64 R168, R4, 0x10, R5.reuse ;  /* 0x0000001004a87819 */ /* 0x100fe20000001205 */
[----:B------:R-:W-:Y:S01]  /*1d70*/  HADD2.F32 R145, -RZ, R6.H0_H0 ;  /* 0x20000006ff917230 */ /* 0x000fe20000004100 */
[----:B------:R-:W-:Y:S01]  /*1d80*/  SHF.R.U32.HI R159, RZ, 0x10, R5 ;  /* 0x00000010ff9f7819 */ /* 0x000fe20000011605 */
[----:B------:R-:W-:Y:S02]  /*1d90*/  HADD2.F32 R134, -RZ, R5.H0_H0 ;  /* 0x20000005ff867230 */ /* 0x000fe40000004100 */
[----:B------:R-:W-:Y:S02]  /*1da0*/  HADD2.F32 R4, -RZ, R26.H0_H0 ;  /* 0x2000001aff047230 */ /* 0x000fe40000004100 */
[----:B------:R-:W-:Y:S01]  /*1db0*/  FMUL.FTZ R149, R0, R43 ;  /* 0x0000002b00957220 */ /* 0x000fe20000410000 */
[----:B------:R-:W-:-:S02]  /*1dc0*/  HADD2.F32 R5, -RZ, R29.H0_H0 ;  /* 0x2000001dff057230 */ /* 0x000fc40000004100 */
[----:B------:R-:W-:Y:S01]  /*1dd0*/  HADD2.F32 R146, -RZ, R146.H0_H0 ;  /* 0x20000092ff927230 */ /* 0x000fe20000004100 */
[--C-:B------:R-:W-:Y:S01]  /*1de0*/  SHF.R.U64 R166, R6, 0x10, R7.reuse ;  /* 0x0000001006a67819 */ /* 0x100fe20000001207 */
[----:B------:R-:W-:Y:S01]  /*1df0*/  HADD2.F32 R147, -RZ, R7.H0_H0 ;  /* 0x20000007ff937230 */ /* 0x000fe20000004100 */
[----:B------:R-:W-:Y:S01]  /*1e00*/  SHF.R.U32.HI R164, RZ, 0x10, R7 ;  /* 0x00000010ffa47819 */ /* 0x000fe20000011607 */
[----:B-----5:R-:W-:Y:S01]  /*1e10*/  FMUL.FTZ R0, R124, R127 ;  /* 0x0000007f7c007220 */ /* 0x020fe20000410000 */
[----:B------:R-:W-:Y:S01]  /*1e20*/  SHF.R.U32.HI R148, RZ, 0x10, R41 ;  /* 0x00000010ff947819 */ /* 0x000fe20000011629 */
[----:B------:R-:W-:Y:S02]  /*1e30*/  HADD2.F32 R45, -RZ, R41.H0_H0 ;  /* 0x20000029ff2d7230 */ /* 0x000fe40000004100 */
[----:B------:R-:W-:Y:S01]  /*1e40*/  FMUL.FTZ R41, R4, R145 ;  /* 0x0000009104297220 */ /* 0x000fe20000410000 */
[----:B------:R-:W-:Y:S02]  /*1e50*/  HADD2.F32 R7, -RZ, R113.H0_H0 ;  /* 0x20000071ff077230 */ /* 0x000fe40000004100 */
[----:B------:R-:W-:-:S02]  /*1e60*/  HADD2.F32 R158, -RZ, R158.H0_H0 ;  /* 0x2000009eff9e7230 */ /* 0x000fc40000004100 */
[----:B------:R-:W-:Y:S01]  /*1e70*/  FMUL.FTZ R126, R5, R134 ;  /* 0x00000086057e7220 */ /* 0x000fe20000410000 */
[----:B------:R-:W-:Y:S01]  /*1e80*/  FMUL.FTZ R163, R163, R146 ;  /* 0x00000092a3a37220 */ /* 0x000fe20000410000 */
[----:B------:R-:W-:Y:S01]  /*1e90*/  FADD.FTZ R4, RZ, R149 ;  /* 0x00000095ff047221 */ /* 0x000fe20000010000 */
[----:B------:R-:W-:Y:S01]  /*1ea0*/  FMUL.FTZ R172, R124, R125 ;  /* 0x0000007d7cac7220 */ /* 0x000fe20000410000 */
[----:B------:R-:W-:Y:S01]  /*1eb0*/  FFMA.FTZ R5, R0, R149, RZ ;  /* 0x0000009500057223 */ /* 0x000fe200000100ff */
[----:B------:R-:W-:Y:S01]  /*1ec0*/  FMUL.FTZ R170, R124, R155 ;  /* 0x0000009b7caa7220 */ /* 0x000fe20000410000 */
[----:B------:R-:W-:Y:S02]  /*1ed0*/  HADD2.F32 R148, -RZ, R148.H0_H0 ;  /* 0x20000094ff947230 */ /* 0x000fe40000004100 */
[----:B------:R-:W-:Y:S01]  /*1ee0*/  FMUL.FTZ R155, R7, R158 ;  /* 0x0000009e079b7220 */ /* 0x000fe20000410000 */
[----:B------:R-:W-:Y:S01]  /*1ef0*/  FMUL.FTZ R150, R150, R45 ;  /* 0x0000002d96967220 */ /* 0x000fe20000410000 */
[----:B------:R-:W-:Y:S01]  /*1f00*/  FADD.FTZ R7, R4, R163 ;  /* 0x000000a304077221 */ /* 0x000fe20000010000 */
[----:B------:R-:W-:Y:S01]  /*1f10*/  FFMA.FTZ R5, R172, R163, R5 ;  /* 0x000000a3ac057223 */ /* 0x000fe20000010005 */
        /* <DEDUP_REMOVED lines=10> */
[----:B------:R-:W-:Y:S02]  /*1fc0*/  HADD2.F32 R49, -RZ, R11.H0_H0 ;  /* 0x2000000bff317230 */ /* 0x000fe40000004100 */
[----:B------:R-:W-:Y:S01]  /*1fd0*/  FADD.FTZ R4, R7, R138 ;  /* 0x0000008a07047221 */ /* 0x000fe20000010000 */
[----:B------:R-:W-:Y:S01]  /*1fe0*/  FMUL.FTZ R174, R124, R179 ;  /* 0x000000b37cae7220 */ /* 0x000fe20000410000 */
[----:B------:R-:W-:Y:S01]  /*1ff0*/  FFMA.FTZ R5, R152, R138, R5 ;  /* 0x0000008a98057223 */ /* 0x000fe20000010005 */
[----:B------:R-:W-:-:S02]  /*2000*/  HADD2.F32 R156, -RZ, R156.H0_H0 ;  /* 0x2000009cff9c7230 */ /* 0x000fc40000004100 */
[----:B------:R-:W-:Y:S01]  /*2010*/  FMUL.FTZ R142, R142, R49 ;  /* 0x000000318e8e7220 */ /* 0x000fe20000410000 */
[----:B------:R-:W-:Y:S01]  /*2020*/  FADD.FTZ R7, R4, R155 ;  /* 0x0000009b04077221 */ /* 0x000fe20000010000 */
[----:B------:R-:W-:Y:S01]  /*2030*/  FMUL.FTZ R154, R124, R165 ;  /* 0x000000a57c9a7220 */ /* 0x000fe20000410000 */
[----:B------:R-:W-:Y:S01]  /*2040*/  FFMA.FTZ R5, R174, R155, R5 ;  /* 0x0000009bae057223 */ /* 0x000fe20000010005 */
[----:B------:R-:W-:Y:S01]  /*2050*/  SHF.R.U64 R160, R8, 0x10, R9 ;  /* 0x0000001008a07819 */ /* 0x000fe20000001209 */
[----:B------:R-:W-:Y:S02]  /*2060*/  HADD2.F32 R135, -RZ, R8.H0_H0 ;  /* 0x20000008ff877230 */ /* 0x000fe40000004100 */
[----:B------:R-:W-:Y:S01]  /*2070*/  FMUL.FTZ R167, R167, R156 ;  /* 0x0000009ca7a77220 */ /* 0x000fe20000410000 */
[----:B------:R-:W-:Y:S02]  /*2080*/  HADD2.F32 R48, -RZ, R24.H0_H0 ;  /* 0x20000018ff307230 */ /* 0x000fe40000004100 */
[----:B------:R-:W-:Y:S01]  /*2090*/  FADD.FTZ R4, R7, R142 ;  /* 0x0000008e07047221 */ /* 0x000fe20000010000 */
[----:B------:R-:W-:Y:S01]  /*20a0*/  FMUL.FTZ R182, R124, R181 ;  /* 0x000000b57cb67220 */ /* 0x000fe20000410000 */
[----:B------:R-:W-:Y:S01]  /*20b0*/  FFMA.FTZ R5, R154, R142, R5 ;  /* 0x0000008e9a057223 */ /* 0x000fe20000010005 */
[----:B------:R-:W-:Y:S01]  /*20c0*/  SHF.R.U32.HI R162, RZ, 0x10, R9 ;  /* 0x00000010ffa27819 */ /* 0x000fe20000011609 */
[----:B------:R-:W-:-:S02]  /*20d0*/  HADD2.F32 R141, -RZ, R9.H0_H0 ;  /* 0x20000009ff8d7230 */ /* 0x000fc40000004100 */
[----:B------:R-:W-:Y:S01]  /*20e0*/  FMUL.FTZ R48, R48, R135 ;  /* 0x0000008730307220 */ /* 0x000fe20000410000 */
[----:B------:R-:W-:Y:S02]  /*20f0*/  HADD2.F32 R9, -RZ, R112.H0_H0 ;  /* 0x20000070ff097230 */ /* 0x000fe40000004100 */
        /* <DEDUP_REMOVED lines=78> */
.L_x_1424:
        /* <DEDUP_REMOVED lines=32> */
.L_x_1426:
[----:B------:R-:W-:Y:S05]  /*27e0*/  BSYNC.RECONVERGENT B0 ;  /* 0x0000000000007941 */ /* 0x000fea0003800200 */
.L_x_1425:
        /* <DEDUP_REMOVED lines=68> */
[----:B------:R-:W-:Y:S02]  /*2c30*/  HADD2.F32 R7, -RZ, R119.H1_H1 ;  /* 0x30000077ff077230 */ /* 0x000fe40000004100 */
[----:B------:R-:W-:Y:S01]  /*2c40*/  FADD.FTZ R169, -R176, R169 ;  /* 0x000000a9b0a97221 */ /* 0x000fe20000010100 */
[----:B------:R-:W-:Y:S01]  /*2c50*/  FADD.FTZ R5, -R5, R150 ;  /* 0x0000009605057221 */ /* 0x000fe20000010100 */
[----:B------:R-:W-:Y:S01]  /*2c60*/  FADD.FTZ R149, -R4, R149 ;  /* 0x0000009504957221 */ /* 0x000fe20000010100 */
[----:B------:R-:W-:Y:S02]  /*2c70*/  HADD2.F32 R4, -RZ, R3.H0_H0 ;  /* 0x20000003ff047230 */ /* 0x000fe40000004100 */
[C---:B------:R-:W-:Y:S01]  /*2c80*/  FMUL.FTZ R169, R124.reuse, R169 ;  /* 0x000000a97ca97220 */ /* 0x040fe20000410000 */
[----:B------:R-:W-:Y:S01]  /*2c90*/  FMUL.FTZ R5, R124, R5 ;  /* 0x000000057c057220 */ /* 0x000fe20000410000 */
[----:B------:R-:W-:Y:S01]  /*2ca0*/  FFMA.FTZ R182, R134, R182, R135 ;  /* 0x000000b686b67223 */ /* 0x000fe20000010087 */
[----:B------:R-:W-:Y:S01]  /*2cb0*/  FMUL.FTZ R145, R124, R149 ;  /* 0x000000957c917220 */ /* 0x000fe20000410000 */
[-C--:B------:R-:W-:Y:S01]  /*2cc0*/  FMUL.FTZ R0, R169, R122.reuse ;  /* 0x0000007aa9007220 */ /* 0x080fe20000410000 */
[----:B------:R-:W-:Y:S01]  /*2cd0*/  FMUL.FTZ R141, R5, R122 ;  /* 0x0000007a058d7220 */ /* 0x000fe20000410000 */
[----:B------:R-:W-:Y:S01]  /*2ce0*/  FADD.FTZ R167, -R182, R167 ;  /* 0x000000a7b6a77221 */ /* 0x000fe20000010100 */
[----:B------:R-:W-:Y:S01]  /*2cf0*/  FFMA.FTZ R172, R134, R172, R135 ;  /* 0x000000ac86ac7223 */ /* 0x000fe20000010087 */
[----:B------:R-:W-:Y:S01]  /*2d00*/  FMUL.FTZ R7, R0, R7 ;  /* 0x0000000700077220 */ /* 0x000fe20000410000 */
[----:B------:R-:W-:Y:S01]  /*2d10*/  FMUL.FTZ R6, R141, R4 ;  /* 0x000000048d067220 */ /* 0x000fe20000410000 */
[----:B------:R-:W-:-:S02]  /*2d20*/  HADD2.F32 R4, -RZ, R2.H0_H0 ;  /* 0x20000002ff047230 */ /* 0x000fc40000004100 */
[----:B------:R-:W-:Y:S01]  /*2d30*/  FMUL.FTZ R145, R145, R122 ;  /* 0x0000007a91917220 */ /* 0x000fe20000410000 */
[----:B------:R0:W-:Y:S01]  /*2d40*/  F2F.F16.F32 R9, R7 ;  /* 0x0000000700097304 */ /* 0x0001e20000200800 */
[----:B------:R-:W-:Y:S01]  /*2d50*/  FMUL.FTZ R167, R124, R167 ;  /* 0x000000a77ca77220 */ /* 0x000fe20000410000 */
[----:B------:R-:W-:Y:S01]  /*2d60*/  FADD.FTZ R163, -R172, R163 ;  /* 0x000000a3aca37221 */ /* 0x000fe20000010100 */
[--C-:B------:R-:W-:Y:S01]  /*2d70*/  FFMA.FTZ R5, R134, R152, R135.reuse ;  /* 0x0000009886057223 */ /* 0x100fe20000010087 */
[----:B------:R-:W-:Y:S01]  /*2d80*/  FMUL.FTZ R4, R145, R4 ;  /* 0x0000000491047220 */ /* 0x000fe20000410000 */
[----:B------:R-:W-:Y:S02]  /*2d90*/  HADD2.F32 R45, -RZ, R118.H1_H1 ;  /* 0x30000076ff2d7230 */ /* 0x000fe40000004100 */
[----:B------:R-:W-:Y:S01]  /*2da0*/  FMUL.FTZ R163, R124, R163 ;  /* 0x000000a37ca37220 */ /* 0x000fe20000410000 */
[C-C-:B------:R-:W-:Y:S01]  /*2db0*/  FFMA.FTZ R47, R134.reuse, R144, R135.reuse ;  /* 0x00000090862f7223 */ /* 0x140fe20000010087 */
[----:B------:R-:W-:Y:S01]  /*2dc0*/  FADD.FTZ R11, -R5, R138 ;  /* 0x0000008a050b7221 */ /* 0x000fe20000010100 */
[C-C-:B0-----:R-:W-:Y:S01]  /*2dd0*/  FFMA.FTZ R7, R134.reuse, R154, R135.reuse ;  /* 0x0000009a86077223 */ /* 0x141fe20000010087 */
[----:B------:R0:W-:Y:S01]  /*2de0*/  F2F.F16.F32 R43, R4 ;  /* 0x00000004002b7304 */ /* 0x0001e20000200800 */
[----:B------:R-:W-:Y:S01]  /*2df0*/  FFMA.FTZ R174, R134, R174, R135 ;  /* 0x000000ae86ae7223 */ /* 0x000fe20000010087 */
[----:B------:R-:W-:-:S02]  /*2e00*/  HADD2.F32 R5, -RZ, R119.H0_H0 ;  /* 0x20000077ff057230 */ /* 0x000fc40000004100 */
[----:B------:R-:W-:Y:S01]  /*2e10*/  FADD.FTZ R7, -R7, R142 ;  /* 0x0000008e07077221 */ /* 0x000fe20000010100 */
[-C--:B------:R-:W-:Y:S01]  /*2e20*/  FMUL.FTZ R142, R167, R122.reuse ;  /* 0x0000007aa78e7220 */ /* 0x080fe20000410000 */
[-C--:B------:R-:W-:Y:S01]  /*2e30*/  FMUL.FTZ R146, R163, R122.reuse ;  /* 0x0000007aa3927220 */ /* 0x080fe20000410000 */
[----:B------:R-:W-:Y:S01]  /*2e40*/  FADD.FTZ R155, -R174, R155 ;  /* 0x0000009bae9b7221 */ /* 0x000fe20000010100 */
[C---:B------:R-:W-:Y:S01]  /*2e50*/  FMUL.FTZ R7, R124.reuse, R7 ;  /* 0x000000077c077220 */ /* 0x040fe20000410000 */
[----:B------:R-:W-:Y:S01]  /*2e60*/  FMUL.FTZ R11, R124, R11 ;  /* 0x0000000b7c0b7220 */ /* 0x000fe20000410000 */
[----:B0-----:R-:W-:Y:S01]  /*2e70*/  FMUL.FTZ R4, R142, R45 ;  /* 0x0000002d8e047220 */ /* 0x001fe20000410000 */
[----:B------:R-:W-:Y:S02]  /*2e80*/  HADD2.F32 R45, -RZ, R13.H0_H0 ;  /* 0x2000000dff2d7230 */ /* 0x000fe40000004100 */
[----:B------:R-:W-:Y:S01]  /*2e90*/  FMUL.FTZ R144, R7, R122 ;  /* 0x0000007a07907220 */ /* 0x000fe20000410000 */
[--C-:B------:R-:W-:Y:S01]  /*2ea0*/  FFMA.FTZ R7, R134, R140, R135.reuse ;  /* 0x0000008c86077223 */ /* 0x100fe20000010087 */
[----:B------:R0:W1:Y:S01]  /*2eb0*/  F2F.F16.F32 R8, R6 ;  /* 0x0000000600087304 */ /* 0x0000620000200800 */
[----:B------:R-:W-:Y:S01]  /*2ec0*/  FMUL.FTZ R5, R146, R5 ;  /* 0x0000000592057220 */ /* 0x000fe20000410000 */
[--C-:B------:R-:W-:Y:S01]  /*2ed0*/  FFMA.FTZ R153, R134, R153, R135.reuse ;  /* 0x0000009986997223 */ /* 0x100fe20000010087 */
[----:B------:R-:W-:Y:S01]  /*2ee0*/  FADD.FTZ R7, -R7, R46 ;  /* 0x0000002e07077221 */ /* 0x000fe20000010100 */
[----:B------:R-:W-:Y:S01]  /*2ef0*/  FMUL.FTZ R147, R124, R155 ;  /* 0x0000009b7c937220 */ /* 0x000fe20000410000 */
[--C-:B------:R-:W-:Y:S01]  /*2f00*/  FFMA.FTZ R149, R134, R136, R135.reuse ;  /* 0x0000008886957223 */ /* 0x100fe20000010087 */
[----:B------:R-:W-:Y:S01]  /*2f10*/  FADD.FTZ R47, -R47, R48 ;  /* 0x000000302f2f7221 */ /* 0x000fe20000010100 */
[----:B------:R-:W-:Y:S01]  /*2f20*/  FMUL.FTZ R7, R124, R7 ;  /* 0x000000077c077220 */ /* 0x000fe20000410000 */
[----:B------:R2:W-:Y:S01]  /*2f30*/  F2F.F16.F32 R10, R5 ;  /* 0x00000005000a7304 */ /* 0x0005e20000200800 */
[----:B0-----:R-:W-:Y:S01]  /*2f40*/  FMUL.FTZ R6, R144, R45 ;  /* 0x0000002d90067220 */ /* 0x001fe20000410000 */
[-C--:B------:R-:W-:Y:S01]  /*2f50*/  FMUL.FTZ R140, R11, R122.reuse ;  /* 0x0000007a0b8c7220 */ /* 0x080fe20000410000 */
[----:B------:R-:W-:Y:S01]  /*2f60*/  FADD.FTZ R153, -R153, R40 ;  /* 0x0000002899997221 */ /* 0x000fe20000010100 */
[-C--:B------:R-:W-:Y:S01]  /*2f70*/  FMUL.FTZ R147, R147, R122.reuse ;  /* 0x0000007a93937220 */ /* 0x080fe20000410000 */
[----:B------:R-:W-:Y:S01]  /*2f80*/  FADD.FTZ R163, -R149, R42 ;  /* 0x0000002a95a37221 */ /* 0x000fe20000010100 */
[----:B------:R-:W-:Y:S01]  /*2f90*/  FFMA.FTZ R40, R134, R171, R135 ;  /* 0x000000ab86287223 */ /* 0x000fe20000010087 */
[----:B------:R-:W-:Y:S01]  /*2fa0*/  FMUL.FTZ R149, R7, R122 ;  /* 0x0000007a07957220 */ /* 0x000fe20000410000 */
[----:B------:R0:W-:Y:S01]  /*2fb0*/  F2F.F16.F32 R48, R4 ;  /* 0x0000000400307304 */ /* 0x0001e20000200800 */
[----:B--2---:R-:W-:-:S02]  /*2fc0*/  HADD2.F32 R5, -RZ, R12.H0_H0 ;  /* 0x2000000cff057230 */ /* 0x004fc40000004100 */
[C-C-:B------:R-:W-:Y:S01]  /*2fd0*/  FFMA.FTZ R180, R134.reuse, R180, R135.reuse ;  /* 0x000000b486b47223 */ /* 0x140fe20000010087 */
[----:B------:R-:W-:Y:S01]  /*2fe0*/  FFMA.FTZ R44, R134, R44, R135 ;  /* 0x0000002c862c7223 */ /* 0x000fe20000010087 */
[----:B------:R-:W-:Y:S01]  /*2ff0*/  FADD.FTZ R157, -R40, R157 ;  /* 0x0000009d289d7221 */ /* 0x000fe20000010100 */
[----:B------:R-:W-:Y:S01]  /*3000*/  FFMA.FTZ R178, R134, R178, R135 ;  /* 0x000000b286b27223 */ /* 0x000fe20000010087 */
[----:B------:R-:W-:Y:S01]  /*3010*/  FMUL.FTZ R5, R140, R5 ;  /* 0x000000058c057220 */ /* 0x000fe20000410000 */
[----:B------:R-:W-:Y:S01]  /*3020*/  FADD.FTZ R165, -R180, R165 ;  /* 0x000000a5b4a57221 */ /* 0x000fe20000010100 */
[----:B------:R2:W3:Y:S01]  /*3030*/  F2F.F16.F32 R11, R6 ;  /* 0x00000006000b7304 */ /* 0x0004e20000200800 */
[----:B0-----:R-:W-:Y:S02]  /*3040*/  HADD2.F32 R4, -RZ, R118.H0_H0 ;  /* 0x20000076ff047230 */ /* 0x001fe40000004100 */
[----:B------:R-:W-:Y:S01]  /*3050*/  FADD.FTZ R159, -R44, R41 ;  /* 0x000000292c9f7221 */ /* 0x000fe20000010100 */
[----:B------:R-:W-:Y:S01]  /*3060*/  FADD.FTZ R161, -R178, R161 ;  /* 0x000000a1b2a17221 */ /* 0x000fe20000010100 */
[----:B------:R-:W-:Y:S01]  /*3070*/  FMUL.FTZ R165, R124, R165 ;  /* 0x000000a57ca57220 */ /* 0x000fe20000410000 */
[----:B------:R-:W-:-:S02]  /*3080*/  HADD2.F32 R49, -RZ, R117.H1_H1 ;  /* 0x30000075ff317230 */ /* 0x000fc40000004100 */
[----:B------:R-:W-:Y:S01]  /*3090*/  FMUL.FTZ R4, R147, R4 ;  /* 0x0000000493047220 */ /* 0x000fe20000410000 */
[----:B------:R-:W-:Y:S01]  /*30a0*/  FMUL.FTZ R151, R124, R161 ;  /* 0x000000a17c977220 */ /* 0x000fe20000410000 */
[----:B------:R-:W-:Y:S01]  /*30b0*/  F2F.F16.F32 R45, R5 ;  /* 0x00000005002d7304 */ /* 0x000fe20000200800 */
[----:B--2---:R-:W-:Y:S02]  /*30c0*/  HADD2.F32 R6, -RZ, R15.H0_H0 ;  /* 0x2000000fff067230 */ /* 0x004fe40000004100 */
[-C--:B------:R-:W-:Y:S01]  /*30d0*/  FMUL.FTZ R148, R165, R122.reuse ;  /* 0x0000007aa5947220 */ /* 0x080fe20000410000 */
[----:B-1----:R-:W-:Y:S01]  /*30e0*/  PRMT R165, R8, 0x5410, R9 ;  /* 0x0000541008a57816 */ /* 0x002fe20000000009 */
[----:B------:R-:W-:Y:S02]  /*30f0*/  HADD2.F32 R8, -RZ, R117.H0_H0 ;  /* 0x20000075ff087230 */ /* 0x000fe40000004100 */
[----:B------:R-:W-:Y:S01]  /*3100*/  FMUL.FTZ R151, R151, R122 ;  /* 0x0000007a97977220 */ /* 0x000fe20000410000 */
[----:B------:R-:W-:Y:S01]  /*3110*/  FMUL.FTZ R40, R149, R6 ;  /* 0x0000000695287220 */ /* 0x000fe20000410000 */
[----:B---3--:R-:W-:Y:S01]  /*3120*/  PRMT R161, R11, 0x5410, R48 ;  /* 0x000054100ba17816 */ /* 0x008fe20000000030 */
[----:B------:R-:W0:Y:S01]  /*3130*/  LDC.64 R6, c[0x0][0x390] ;  /* 0x0000e400ff067b82 */ /* 0x000e220000000a00 */
[----:B------:R1:W2:Y:S01]  /*3140*/  F2F.F16.F32 R41, R4 ;  /* 0x0000000400297304 */ /* 0x0002a20000200800 */
[----:B------:R-:W-:-:S04]  /*3150*/  IMAD.WIDE.U32 R10, R10, 0x10000, RZ ;  /* 0x000100000a0a7825 */ /* 0x000fc800078e00ff */
[----:B------:R-:W-:Y:S01]  /*3160*/  FMUL.FTZ R46, R151, R8 ;  /* 0x00000008972e7220 */ /* 0x000fe20000410000 */
[----:B------:R-:W-:Y:S01]  /*3170*/  FMUL.FTZ R42, R148, R49 ;  /* 0x00000031942a7220 */ /* 0x000fe20000410000 */
[C---:B------:R-:W-:Y:S01]  /*3180*/  FMUL.FTZ R47, R124.reuse, R47 ;  /* 0x0000002f7c2f7220 */ /* 0x040fe20000410000 */
[----:B------:R-:W-:Y:S02]  /*3190*/  HADD2.F32 R49, -RZ, R14.H0_H0 ;  /* 0x2000000eff317230 */ /* 0x000fe40000004100 */
[C---:B------:R-:W-:Y:S01]  /*31a0*/  FMUL.FTZ R163, R124.reuse, R163 ;  /* 0x000000a37ca37220 */ /* 0x040fe20000410000 */
[C---:B------:R-:W-:Y:S01]  /*31b0*/  FMUL.FTZ R157, R124.reuse, R157 ;  /* 0x0000009d7c9d7220 */ /* 0x040fe20000410000 */
[----:B------:R3:W-:Y:S01]  /*31c0*/  F2F.F16.F32 R136, R40 ;  /* 0x0000002800887304 */ /* 0x0007e20000200800 */
[----:B-1----:R-:W1:Y:S01]  /*31d0*/  LDC.64 R4, c[0x0][0x468] ;  /* 0x00011a00ff047b82 */ /* 0x002e620000000a00 */
[----:B------:R-:W-:Y:S01]  /*31e0*/  FMUL.FTZ R150, R47, R122 ;  /* 0x0000007a2f967220 */ /* 0x000fe20000410000 */
[----:B------:R-:W-:Y:S01]  /*31f0*/  FMUL.FTZ R153, R124, R153 ;  /* 0x000000997c997220 */ /* 0x000fe20000410000 */
[----:B------:R-:W-:-:S02]  /*3200*/  HADD2.F32 R48, -RZ, R116.H0_H0 ;  /* 0x20000074ff307230 */ /* 0x000fc40000004100 */
[----:B------:R-:W-:Y:S01]  /*3210*/  FMUL.FTZ R159, R124, R159 ;  /* 0x0000009f7c9f7220 */ /* 0x000fe20000410000 */
[----:B------:R-:W-:Y:S01]  /*3220*/  FMUL.FTZ R49, R150, R49 ;  /* 0x0000003196317220 */ /* 0x000fe20000410000 */
[----:B--2---:R-:W-:Y:S01]  /*3230*/  IMAD.WIDE.U32 R8, R41, 0x10000, RZ ;  /* 0x0001000029087825 */ /* 0x004fe200078e00ff */
[----:B------:R2:W4:Y:S01]  /*3240*/  F2F.F16.F32 R155, R42 ;  /* 0x0000002a009b7304 */ /* 0x0005220000200800 */
[----:B---3--:R-:W-:Y:S02]  /*3250*/  LOP3.LUT R40, R10, R43, RZ, 0xfc, !PT ;  /* 0x0000002b0a287212 */ /* 0x008fe400078efcff */
[----:B------:R-:W-:Y:S01]  /*3260*/  FMUL.FTZ R152, R157, R122 ;  /* 0x0000007a9d987220 */ /* 0x000fe20000410000 */
[----:B------:R-:W-:Y:S01]  /*3270*/  LOP3.LUT R41, R165, R11, RZ, 0xfc, !PT ;  /* 0x0000000ba5297212 */ /* 0x000fe200078efcff */
[----:B------:R-:W-:Y:S01]  /*3280*/  HADD2.F32 R10, -RZ, R17.H0_H0 ;  /* 0x20000011ff0a7230 */ /* 0x000fe20000004100 */
[----:B------:R-:W-:Y:S01]  /*3290*/  LOP3.LUT R43, R161, R9, RZ, 0xfc, !PT ;  /* 0x00000009a12b7212 */ /* 0x000fe200078efcff */
[----:B------:R-:W-:-:S02]  /*32a0*/  HADD2.F32 R11, -RZ, R116.H1_H1 ;  /* 0x30000074ff0b7230 */ /* 0x000fc40000004100 */
[----:B------:R-:W-:Y:S01]  /*32b0*/  FMUL.FTZ R153, R153, R122 ;  /* 0x0000007a99997220 */ /* 0x000fe20000410000 */
[----:B------:R-:W3:Y:S01]  /*32c0*/  F2F.F16.F32 R46, R46 ;  /* 0x0000002e002e7304 */ /* 0x000ee20000200800 */
[----:B--2---:R-:W-:Y:S01]  /*32d0*/  LOP3.LUT R42, R8, R45, RZ, 0xfc, !PT ;  /* 0x0000002d082a7212 */ /* 0x004fe200078efcff */
[----:B0-----:R-:W-:-:S04]  /*32e0*/  IMAD.WIDE.U32 R8, R143, 0x8, R6 ;  /* 0x000000088f087825 */ /* 0x001fc800078e0006 */
[----:B------:R-:W-:Y:S01]  /*32f0*/  FMUL.FTZ R154, R159, R122 ;  /* 0x0000007a9f9a7220 */ /* 0x000fe20000410000 */
[----:B------:R-:W-:Y:S01]  /*3300*/  FMUL.FTZ R138, R153, R48 ;  /* 0x00000030998a7220 */ /* 0x000fe20000410000 */
[----:B------:R-:W-:Y:S01]  /*3310*/  HADD2.F32 R157, -RZ, R16.H0_H0 ;  /* 0x20000010ff9d7230 */ /* 0x000fe20000004100 */
[----:B------:R-:W2:Y:S01]  /*3320*/  LDG.E.64 R8, desc[UR8][R8.64] ;  /* 0x0000000808087981 */ /* 0x000ea2000c1e1b00 */
[----:B-1----:R-:W-:-:S04]  /*3330*/  IMAD.WIDE.U32 R44, R143, 0x8, R4 ;  /* 0x000000088f2c7825 */ /* 0x002fc800078e0004 */
[----:B------:R-:W-:Y:S01]  /*3340*/  FMUL.FTZ R143, R163, R122 ;  /* 0x0000007aa38f7220 */ /* 0x000fe20000410000 */
[----:B------:R0:W1:Y:S03]  /*3350*/  F2F.F16.F32 R47, R49 ;  /* 0x00000031002f7304 */ /* 0x0000660000200800 */
[----:B------:R-:W-:Y:S01]  /*3360*/  FMUL.FTZ R158, R143, R10 ;  /* 0x0000000a8f9e7220 */ /* 0x000fe20000410000 */
[----:B------:R-:W-:Y:S01]  /*3370*/  FMUL.FTZ R157, R154, R157 ;  /* 0x0000009d9a9d7220 */ /* 0x000fe20000410000 */
[----:B0-----:R-:W-:Y:S01]  /*3380*/  FMUL.FTZ R49, R152, R11 ;  /* 0x0000000b98317220 */ /* 0x001fe20000410000 */
[C---:B------:R-:W-:Y:S02]  /*3390*/  IMAD.WIDE.U32 R10, R139.reuse, 0x8, R6 ;  /* 0x000000088b0a7825 */ /* 0x040fe400078e0006 */
[----:B------:R-:W-:Y:S01]  /*33a0*/  F2F.F16.F32 R156, R138 ;  /* 0x0000008a009c7304 */ /* 0x000fe20000200800 */
[----:B------:R0:W-:Y:S04]  /*33b0*/  STG.E.64 desc[UR8][R44.64], R40 ;  /* 0x000000282c007986 */ /* 0x0001e8000c101b08 */
[----:B------:R-:W5:Y:S03]  /*33c0*/  LDG.E.64 R10, desc[UR8][R10.64] ;  /* 0x000000080a0a7981 */ /* 0x000f66000c1e1b00 */
[----:B------:R4:W-:Y:S08]  /*33d0*/  F2F.F16.F32 R161, R49 ;  /* 0x0000003100a17304 */ /* 0x0009f00000200800 */
[----:B------:R-:W1:Y:S01]  /*33e0*/  F2F.F16.F32 R158, R158 ;  /* 0x0000009e009e7304 */ /* 0x000e620000200800 */
[----:B----4-:R-:W-:Y:S01]  /*33f0*/  IMAD.WIDE.U32 R48, R139, 0x8, R4 ;  /* 0x000000088b307825 */ /* 0x010fe200078e0004 */
[----:B------:R-:W-:-:S03]  /*3400*/  PRMT R155, R136, 0x5410, R155 ;  /* 0x00005410889b7816 */ /* 0x000fc6000000009b */
[----:B0-----:R-:W-:-:S03]  /*3410*/  IMAD.WIDE.U32 R40, R137, 0x8, R6 ;  /* 0x0000000889287825 */ /* 0x001fc600078e0006 */
[----:B------:R-:W0:Y:S01]  /*3420*/  F2F.F16.F32 R157, R157 ;  /* 0x0000009d009d7304 */ /* 0x000e220000200800 */
[----:B---3--:R-:W-:Y:S01]  /*3430*/  IMAD.WIDE.U32 R44, R46, 0x10000, RZ ;  /* 0x000100002e2c7825 */ /* 0x008fe200078e00ff */
[----:B------:R3:W-:Y:S03]  /*3440*/  STG.E.64 desc[UR8][R48.64], R42 ;  /* 0x0000002a30007986 */ /* 0x0007e6000c101b08 */
[----:B------:R-:W-:Y:S01]  /*3450*/  IMAD.WIDE.U32 R136, R137, 0x8, R4 ;  /* 0x0000000889887825 */ /* 0x000fe200078e0004 */
[----:B------:R-:W4:Y:S01]  /*3460*/  LDG.E.64 R40, desc[UR8][R40.64] ;  /* 0x0000000828287981 */ /* 0x000f22000c1e1b00 */
[----:B------:R-:W-:Y:S02]  /*3470*/  LOP3.LUT R45, R155, R45, RZ, 0xfc, !PT ;  /* 0x0000002d9b2d7212 */ /* 0x000fe400078efcff */
[----:B-1----:R-:W-:Y:S01]  /*3480*/  LOP3.LUT R44, R44, R47, RZ, 0xfc, !PT ;  /* 0x0000002f2c2c7212 */ /* 0x002fe200078efcff */
[----:B------:R-:W-:Y:S01]  /*3490*/  IMAD.WIDE.U32 R138, R133, 0x8, R6 ;  /* 0x00000008858a7825 */ /* 0x000fe200078e0006 */
[----:B------:R-:W-:-:S03]  /*34a0*/  PRMT R161, R158, 0x5410, R161 ;  /* 0x000054109ea17816 */ /* 0x000fc600000000a1 */
[----:B------:R-:W-:Y:S01]  /*34b0*/  IMAD.WIDE.U32 R46, R156, 0x10000, RZ ;  /* 0x000100009c2e7825 */ /* 0x000fe200078e00ff */
[----:B------:R1:W-:Y:S03]  /*34c0*/  STG.E.64 desc[UR8][R136.64], R44 ;  /* 0x0000002c88007986 */ /* 0x0003e6000c101b08 */
[----:B---3--:R-:W-:Y:S01]  /*34d0*/  IMAD.WIDE.U32 R48, R133, 0x8, R4 ;  /* 0x0000000885307825 */ /* 0x008fe200078e0004 */
[----:B------:R-:W3:Y:S01]  /*34e0*/  LDG.E.64 R42, desc[UR8][R138.64] ;  /* 0x000000088a2a7981 */ /* 0x000ee2000c1e1b00 */
[----:B------:R-:W-:Y:S02]  /*34f0*/  LOP3.LUT R47, R161, R47, RZ, 0xfc, !PT ;  /* 0x0000002fa12f7212 */ /* 0x000fe400078efcff */
[----:B0-----:R-:W-:Y:S01]  /*3500*/  LOP3.LUT R46, R46, R157, RZ, 0xfc, !PT ;  /* 0x0000009d2e2e7212 */ /* 0x001fe200078efcff */
[----:B------:R-:W-:-:S04]  /*3510*/  IMAD.WIDE.U32 R6, R123, 0x8, R6 ;  /* 0x000000087b067825 */ /* 0x000fc800078e0006 */
[----:B------:R0:W-:Y:S04]  /*3520*/  STG.E.64 desc[UR8][R48.64], R46 ;  /* 0x0000002e30007986 */ /* 0x0001e8000c101b08 */
[----:B------:R-:W3:Y:S01]  /*3530*/  LDG.E.64 R6, desc[UR8][R6.64] ;  /* 0x0000000806067981 */ /* 0x000ee2000c1e1b00 */
        /* <DEDUP_REMOVED lines=10> */
[----:B-1----:R-:W-:-:S02]  /*35e0*/  HADD2.F32 R45, -RZ, R19.H0_H0 ;  /* 0x20000013ff2d7230 */ /* 0x002fc40000004100 */
[-C--:B------:R-:W-:Y:S01]  /*35f0*/  FMUL.FTZ R126, R127, R122.reuse ;  /* 0x0000007a7f7e7220 */ /* 0x080fe20000410000 */
[--C-:B0-----:R-:W-:Y:S02]  /*3600*/  HADD2.F32 R47, -RZ, R115.reuse.H1_H1 ;  /* 0x30000073ff2f7230 */ /* 0x101fe40000004100 */
[-C--:B------:R-:W-:Y:S01]  /*3610*/  FMUL.FTZ R128, R125, R122.reuse ;  /* 0x0000007a7d807220 */ /* 0x080fe20000410000 */
[----:B------:R-:W-:Y:S01]  /*3620*/  FADD.FTZ R129, -R130, R129 ;  /* 0x0000008182817221 */ /* 0x000fe20000010100 */
[----:B------:R-:W-:Y:S02]  /*3630*/  HADD2.F32 R44, -RZ, R115.H0_H0 ;  /* 0x20000073ff2c7230 */ /* 0x000fe40000004100 */
[----:B------:R-:W-:Y:S01]  /*3640*/  FMUL.FTZ R131, R131, R122 ;  /* 0x0000007a83837220 */ /* 0x000fe20000410000 */
[----:B------:R-:W-:Y:S01]  /*3650*/  FMUL.FTZ R45, R126, R45 ;  /* 0x0000002d7e2d7220 */ /* 0x000fe20000410000 */
[----:B------:R-:W-:Y:S01]  /*3660*/  FMUL.FTZ R47, R128, R47 ;  /* 0x0000002f802f7220 */ /* 0x000fe20000410000 */
[----:B------:R-:W-:Y:S01]  /*3670*/  FMUL.FTZ R129, R124, R129 ;  /* 0x000000817c817220 */ /* 0x000fe20000410000 */
[----:B------:R-:W-:Y:S01]  /*3680*/  FMUL.FTZ R124, R131, R44 ;  /* 0x0000002c837c7220 */ /* 0x000fe20000410000 */
[----:B------:R-:W-:Y:S08]  /*3690*/  F2F.F16.F32 R46, R45 ;  /* 0x0000002d002e7304 */ /* 0x000ff00000200800 */
[----:B------:R-:W0:Y:S08]  /*36a0*/  F2F.F16.F32 R47, R47 ;  /* 0x0000002f002f7304 */ /* 0x000e300000200800 */
[----:B------:R-:W1:Y:S01]  /*36b0*/  F2F.F16.F32 R45, R124 ;  /* 0x0000007c002d7304 */ /* 0x000e620000200800 */
[----:B------:R-:W-:-:S02]  /*36c0*/  HADD2.F32 R44, -RZ, R18.H0_H0 ;  /* 0x20000012ff2c7230 */ /* 0x000fc40000004100 */
[----:B------:R-:W-:-:S04]  /*36d0*/  FMUL.FTZ R129, R129, R122 ;  /* 0x0000007a81817220 */ /* 0x000fc80000410000 */
[----:B------:R-:W-:Y:S01]  /*36e0*/  FMUL.FTZ R48, R129, R44 ;  /* 0x0000002c81307220 */ /* 0x000fe20000410000 */
[----:B0-----:R-:W-:Y:S01]  /*36f0*/  PRMT R125, R46, 0x5410, R47 ;  /* 0x000054102e7d7816 */ /* 0x001fe2000000002f */
[----:B-1----:R-:W-:Y:S02]  /*3700*/  IMAD.WIDE.U32 R44, R45, 0x10000, RZ ;  /* 0x000100002d2c7825 */ /* 0x002fe400078e00ff */
[----:B------:R-:W0:Y:S02]  /*3710*/  F2F.F16.F32 R49, R48 ;  /* 0x0000003000317304 */ /* 0x000e240000200800 */
[----:B------:R-:W-:Y:S01]  /*3720*/  IMAD.WIDE.U32 R4, R123, 0x8, R4 ;  /* 0x000000087b047825 */ /* 0x000fe200078e0004 */
[--C-:B--2---:R-:W-:Y:S02]  /*3730*/  SHF.R.U32.HI R127, RZ, 0x10, R9.reuse ;  /* 0x00000010ff7f7819 */ /* 0x104fe40000011609 */
[----:B------:R-:W-:-:S03]  /*3740*/  SHF.R.U64 R130, R8, 0x10, R9 ;  /* 0x0000001008827819 */ /* 0x000fc60000001209 */
[----:B------:R-:W-:Y:S02]  /*3750*/  HADD2.F32 R127, -RZ, R127.H0_H0 ;  /* 0x2000007fff7f7230 */ /* 0x000fe40000004100 */
[----:B------:R-:W-:-:S03]  /*3760*/  HADD2.F32 R47, -RZ, R130.H0_H0 ;  /* 0x20000082ff2f7230 */ /* 0x000fc60000004100 */
[----:B------:R-:W-:Y:S01]  /*3770*/  FMUL.FTZ R127, R0, R127 ;  /* 0x0000007f007f7220 */ /* 0x000fe20000410000 */
[----:B------:R-:W-:Y:S01]  /*3780*/  HADD2.F32 R46, -RZ, R9.H0_H0 ;  /* 0x20000009ff2e7230 */ /* 0x000fe20000004100 */
[----:B------:R-:W-:Y:S01]  /*3790*/  LOP3.LUT R9, R125, R45, RZ, 0xfc, !PT ;  /* 0x0000002d7d097212 */ /* 0x000fe200078efcff */
[----:B------:R-:W-:Y:S01]  /*37a0*/  FMUL.FTZ R146, R146, R47 ;  /* 0x0000002f92927220 */ /* 0x000fe20000410000 */
[--C-:B-----5:R-:W-:Y:S01]  /*37b0*/  SHF.R.U32.HI R0, RZ, 0x10, R11.reuse ;  /* 0x00000010ff007819 */ /* 0x120fe2000001160b */
[----:B------:R-:W-:Y:S01]  /*37c0*/  HADD2.F32 R45, -RZ, R10.H0_H0 ;  /* 0x2000000aff2d7230 */ /* 0x000fe20000004100 */
[----:B------:R-:W-:Y:S01]  /*37d0*/  SHF.R.U64 R10, R10, 0x10, R11 ;  /* 0x000000100a0a7819 */ /* 0x000fe2000000120b */
[----:B------:R-:W-:Y:S02]  /*37e0*/  HADD2.F32 R47, -RZ, R11.H0_H0 ;  /* 0x2000000bff2f7230 */ /* 0x000fe40000004100 */
[----:B------:R-:W-:Y:S02]  /*37f0*/  HADD2.F32 R11, -RZ, R0.H0_H0 ;  /* 0x20000000ff0b7230 */ /* 0x000fe40000004100 */
[----:B------:R-:W-:-:S02]  /*3800*/  HADD2.F32 R0, -RZ, R10.H0_H0 ;  /* 0x2000000aff007230 */ /* 0x000fc40000004100 */
[----:B------:R-:W-:Y:S01]  /*3810*/  FMUL.FTZ R144, R144, R47 ;  /* 0x0000002f90907220 */ /* 0x000fe20000410000 */
[----:B------:R-:W-:Y:S01]  /*3820*/  FMUL.FTZ R47, R142, R11 ;  /* 0x0000000b8e2f7220 */ /* 0x000fe20000410000 */
[----:B------:R-:W-:Y:S01]  /*3830*/  FMUL.FTZ R125, R141, R46 ;  /* 0x0000002e8d7d7220 */ /* 0x000fe20000410000 */
[----:B------:R-:W-:Y:S01]  /*3840*/  FMUL.FTZ R147, R147, R0 ;  /* 0x0000000093937220 */ /* 0x000fe20000410000 */
[----:B------:R-:W-:Y:S01]  /*3850*/  FMUL.FTZ R140, R140, R45 ;  /* 0x0000002d8c8c7220 */ /* 0x000fe20000410000 */
[----:B------:R-:W-:Y:S02]  /*3860*/  HADD2.F32 R122, -RZ, R8.H0_H0 ;  /* 0x20000008ff7a7230 */ /* 0x000fe40000004100 */
[----:B----4-:R-:W-:Y:S02]  /*3870*/  HADD2.F32 R10, -RZ, R41.H0_H0 ;  /* 0x20000029ff0a7230 */ /* 0x010fe40000004100 */
[----:B------:R-:W-:Y:S01]  /*3880*/  HADD2.F32 R11, -RZ, R40.H0_H0 ;  /* 0x20000028ff0b7230 */ /* 0x000fe20000004100 */
[----:B------:R-:W-:-:S02]  /*3890*/  SHF.R.U64 R40, R40, 0x10, R41 ;  /* 0x0000001028287819 */ /* 0x000fc40000001229 */
[----:B------:R-:W-:Y:S02]  /*38a0*/  FMUL.FTZ R0, R149, R10 ;  /* 0x0000000a95007220 */ /* 0x000fe40000410000 */
[----:B------:R-:W-:Y:S01]  /*38b0*/  FMUL.FTZ R46, R150, R11 ;  /* 0x0000000b962e7220 */ /* 0x000fe20000410000 */
[----:B------:R-:W-:Y:S01]  /*38c0*/  HADD2.F32 R10, -RZ, R40.H0_H0 ;  /* 0x20000028ff0a7230 */ /* 0x000fe20000004100 */
[----:B------:R-:W-:Y:S01]  /*38d0*/  SHF.R.U32.HI R45, RZ, 0x10, R41 ;  /* 0x00000010ff2d7819 */ /* 0x000fe20000011629 */
[----:B---3--:R-:W-:Y:S01]  /*38e0*/  HADD2.F32 R11, -RZ, R42.H0_H0 ;  /* 0x2000002aff0b7230 */ /* 0x008fe20000004100 */
[----:B0-----:R-:W-:Y:S01]  /*38f0*/  LOP3.LUT R8, R44, R49, RZ, 0xfc, !PT ;  /* 0x000000312c087212 */ /* 0x001fe200078efcff */
[----:B------:R-:W-:Y:S01]  /*3900*/  HADD2.F32 R40, -RZ, R43.H0_H0 ;  /* 0x2000002bff287230 */ /* 0x000fe20000004100 */
[--C-:B------:R-:W-:Y:S01]  /*3910*/  SHF.R.U32.HI R41, RZ, 0x10, R43.reuse ;  /* 0x00000010ff297819 */ /* 0x100fe2000001162b */
[----:B------:R-:W-:Y:S01]  /*3920*/  FMUL.FTZ R151, R151, R10 ;  /* 0x0000000a97977220 */ /* 0x000fe20000410000 */
[----:B------:R-:W-:Y:S01]  /*3930*/  FMUL.FTZ R156, R154, R11 ;  /* 0x0000000b9a9c7220 */ /* 0x000fe20000410000 */
[----:B------:R-:W-:Y:S01]  /*3940*/  SHF.R.U64 R43, R42, 0x10, R43 ;  /* 0x000000102a2b7819 */ /* 0x000fe2000000122b */
[----:B------:R0:W-:Y:S01]  /*3950*/  STG.E.64 desc[UR8][R4.64], R8 ;  /* 0x0000000804007986 */ /* 0x0001e2000c101b08 */
[----:B------:R-:W-:-:S02]  /*3960*/  SHF.R.U64 R11, R6, 0x10, R7 ;  /* 0x00000010060b7819 */ /* 0x000fc40000001207 */
[----:B------:R-:W-:Y:S01]  /*3970*/  SHF.R.U32.HI R10, RZ, 0x10, R7 ;  /* 0x00000010ff0a7819 */ /* 0x000fe20000011607 */
[----:B------:R-:W-:Y:S02]  /*3980*/  HADD2.F32 R45, -RZ, R45.H0_H0 ;  /* 0x2000002dff2d7230 */ /* 0x000fe40000004100 */
[----:B------:R-:W-:Y:S02]  /*3990*/  HADD2.F32 R41, -RZ, R41.H0_H0 ;  /* 0x20000029ff297230 */ /* 0x000fe40000004100 */
[----:B------:R-:W-:Y:S02]  /*39a0*/  HADD2.F32 R6, -RZ, R6.H0_H0 ;  /* 0x20000006ff067230 */ /* 0x000fe40000004100 */
[----:B0-----:R-:W-:Y:S02]  /*39b0*/  HADD2.F32 R4, -RZ, R43.H0_H0 ;  /* 0x2000002bff047230 */ /* 0x001fe40000004100 */
[----:B------:R-:W-:Y:S02]  /*39c0*/  HADD2.F32 R7, -RZ, R7.H0_H0 ;  /* 0x20000007ff077230 */ /* 0x000fe40000004100 */
[----:B------:R-:W-:-:S02]  /*39d0*/  HADD2.F32 R8, -RZ, R11.H0_H0 ;  /* 0x2000000bff087230 */ /* 0x000fc40000004100 */
[----:B------:R-:W-:Y:S02]  /*39e0*/  HADD2.F32 R5, -RZ, R10.H0_H0 ;  /* 0x2000000aff057230 */ /* 0x000fe40000004100 */
        /* <DEDUP_REMOVED lines=10> */
.L_x_1428:
        /* <DEDUP_REMOVED lines=14> */
[----:B------:R-:W-:Y:S01]  /*3b70*/  FFMA.FTZ R45, R134, R144, R135 ;  /* 0x00000090862d7223 */ /* 0x000fe20000010087 */
[----:B------:R-:W-:-:S02]  /*3b80*/  HADD2.F32 R41, -RZ, R119.H1_H1 ;  /* 0x30000077ff297230 */ /* 0x000fc40000004100 */
[----:B------:R-:W-:Y:S01]  /*3b90*/  FMUL.FTZ R154, R169, R122 ;  /* 0x0000007aa99a7220 */ /* 0x000fe20000410000 */
[----:B------:R-:W-:Y:S01]  /*3ba0*/  FFMA.FTZ R0, R134, R171, R135 ;  /* 0x000000ab86007223 */ /* 0x000fe20000010087 */
[----:B------:R-:W-:Y:S01]  /*3bb0*/  FMUL.FTZ R49, R124, R5 ;  /* 0x000000057c317220 */ /* 0x000fe20000410000 */
[----:B------:R-:W-:Y:S01]  /*3bc0*/  FADD.FTZ R155, -R174, R155 ;  /* 0x0000009bae9b7221 */ /* 0x000fe20000010100 */
[----:B------:R-:W-:Y:S01]  /*3bd0*/  FFMA.FTZ R172, R134, R172, R135 ;  /* 0x000000ac86ac7223 */ /* 0x000fe20000010087 */
[----:B------:R-:W-:Y:S01]  /*3be0*/  FMUL.FTZ R149, R124, R149 ;  /* 0x000000957c957220 */ /* 0x000fe20000410000 */
[----:B------:R-:W-:Y:S01]  /*3bf0*/  FADD.FTZ R45, -R45, R48 ;  /* 0x000000302d2d7221 */ /* 0x000fe20000010100 */
[----:B------:R-:W-:Y:S01]  /*3c00*/  FADD.FTZ R9, -R9, R142 ;  /* 0x0000008e09097221 */ /* 0x000fe20000010100 */
[----:B------:R-:W-:Y:S01]  /*3c10*/  FMUL.FTZ R48, R154, R41 ;  /* 0x000000299a307220 */ /* 0x000fe20000410000 */
[----:B------:R-:W-:Y:S01]  /*3c20*/  FADD.FTZ R157, -R0, R157 ;  /* 0x0000009d009d7221 */ /* 0x000fe20000010100 */
[----:B------:R-:W-:-:S02]  /*3c30*/  HADD2.F32 R41, -RZ, R3.H0_H0 ;  /* 0x20000003ff297230 */ /* 0x000fc40000004100 */
[----:B------:R-:W-:Y:S01]  /*3c40*/  FFMA.FTZ R182, R134, R182, R135 ;  /* 0x000000b686b67223 */ /* 0x000fe20000010087 */
[----:B------:R-:W-:Y:S01]  /*3c50*/  FMUL.FTZ R173, R124, R155 ;  /* 0x0000009b7cad7220 */ /* 0x000fe20000410000 */
[----:B------:R-:W-:Y:S01]  /*3c60*/  FMUL.FTZ R156, R49, R122 ;  /* 0x0000007a319c7220 */ /* 0x000fe20000410000 */
[----:B------:R-:W-:Y:S02]  /*3c70*/  HADD2.F32 R0, -RZ, R2.H0_H0 ;  /* 0x20000002ff007230 */ /* 0x000fe40000004100 */
[----:B------:R-:W-:Y:S01]  /*3c80*/  FADD.FTZ R163, -R172, R163 ;  /* 0x000000a3aca37221 */ /* 0x000fe20000010100 */
[--C-:B------:R-:W-:Y:S01]  /*3c90*/  FFMA.FTZ R43, R134, R140, R135.reuse ;  /* 0x0000008c862b7223 */ /* 0x100fe20000010087 */
[----:B------:R-:W-:Y:S01]  /*3ca0*/  FMUL.FTZ R155, R149, R122 ;  /* 0x0000007a959b7220 */ /* 0x000fe20000410000 */
[----:B------:R0:W-:Y:S01]  /*3cb0*/  F2F.F16.F32 R5, R49 ;  /* 0x0000003100057304 */ /* 0x0001e20000200800 */
[----:B------:R-:W-:Y:S01]  /*3cc0*/  FMUL.FTZ R151, R124, R9 ;  /* 0x000000097c977220 */ /* 0x000fe20000410000 */
[----:B------:R-:W-:Y:S01]  /*3cd0*/  FFMA.FTZ R141, R134, R136, R135 ;  /* 0x00000088868d7223 */ /* 0x000fe20000010087 */
[----:B------:R-:W-:Y:S01]  /*3ce0*/  FADD.FTZ R167, -R182, R167 ;  /* 0x000000a7b6a77221 */ /* 0x000fe20000010100 */
[----:B------:R-:W-:Y:S01]  /*3cf0*/  FMUL.FTZ R136, R156, R41 ;  /* 0x000000299c887220 */ /* 0x000fe20000410000 */
[----:B------:R-:W-:Y:S01]  /*3d00*/  FMUL.FTZ R47, R124, R163 ;  /* 0x000000a37c2f7220 */ /* 0x000fe20000410000 */
[----:B------:R-:W-:Y:S01]  /*3d10*/  FADD.FTZ R43, -R43, R46 ;  /* 0x0000002e2b2b7221 */ /* 0x000fe20000010100 */
[----:B------:R-:W-:Y:S01]  /*3d20*/  FMUL.FTZ R41, R155, R0 ;  /* 0x000000009b297220 */ /* 0x000fe20000410000 */
[----:B------:R-:W1:Y:S01]  /*3d30*/  F2F.F16.F32 R6, R169 ;  /* 0x000000a900067304 */ /* 0x000e620000200800 */
[----:B------:R-:W-:-:S02]  /*3d40*/  HADD2.F32 R0, -RZ, R13.H0_H0 ;  /* 0x2000000dff007230 */ /* 0x000fc40000004100 */
[C-C-:B------:R-:W-:Y:S01]  /*3d50*/  FFMA.FTZ R178, R134.reuse, R178, R135.reuse ;  /* 0x000000b286b27223 */ /* 0x140fe20000010087 */
[----:B------:R-:W-:Y:S01]  /*3d60*/  FFMA.FTZ R11, R134, R152, R135 ;  /* 0x00000098860b7223 */ /* 0x000fe20000010087 */
[C---:B------:R-:W-:Y:S01]  /*3d70*/  FMUL.FTZ R175, R124.reuse, R167 ;  /* 0x000000a77caf7220 */ /* 0x040fe20000410000 */
[----:B------:R-:W-:Y:S01]  /*3d80*/  FMUL.FTZ R181, R124, R43 ;  /* 0x0000002b7cb57220 */ /* 0x000fe20000410000 */
[----:B------:R-:W-:Y:S01]  /*3d90*/  FADD.FTZ R141, -R141, R42 ;  /* 0x0000002a8d8d7221 */ /* 0x000fe20000010100 */
[-C--:B------:R-:W-:Y:S01]  /*3da0*/  FMUL.FTZ R152, R47, R122.reuse ;  /* 0x0000007a2f987220 */ /* 0x080fe20000410000 */
[----:B------:R2:W-:Y:S01]  /*3db0*/  F2F.F16.F32 R9, R151 ;  /* 0x0000009700097304 */ /* 0x0005e20000200800 */
[----:B------:R-:W-:Y:S01]  /*3dc0*/  FADD.FTZ R161, -R178, R161 ;  /* 0x000000a1b2a17221 */ /* 0x000fe20000010100 */
[----:B------:R-:W-:Y:S01]  /*3dd0*/  FADD.FTZ R11, -R11, R138 ;  /* 0x0000008a0b0b7221 */ /* 0x000fe20000010100 */
[C---:B------:R-:W-:Y:S01]  /*3de0*/  FMUL.FTZ R145, R124.reuse, R141 ;  /* 0x0000008d7c917220 */ /* 0x040fe20000410000 */
[C---:B------:R-:W-:Y:S01]  /*3df0*/  FMUL.FTZ R157, R124.reuse, R157 ;  /* 0x0000009d7c9d7220 */ /* 0x040fe20000410000 */
[C---:B------:R-:W-:Y:S01]  /*3e00*/  FMUL.FTZ R179, R124.reuse, R161 ;  /* 0x000000a17cb37220 */ /* 0x040fe20000410000 */
[----:B------:R-:W-:Y:S01]  /*3e10*/  FMUL.FTZ R159, R124, R11 ;  /* 0x0000000b7c9f7220 */ /* 0x000fe20000410000 */
[----:B0-----:R-:W-:Y:S01]  /*3e20*/  HADD2.F32 R49, -RZ, R119.H0_H0 ;  /* 0x20000077ff317230 */ /* 0x001fe20000004100 */
[----:B------:R0:W3:Y:S01]  /*3e30*/  F2F.F16.F32 R4, R47 ;  /* 0x0000002f00047304 */ /* 0x0000e20000200800 */
[-C--:B--2---:R-:W-:Y:S01]  /*3e40*/  FMUL.FTZ R151, R151, R122.reuse ;  /* 0x0000007a97977220 */ /* 0x084fe20000410000 */
[----:B------:R-:W-:Y:S01]  /*3e50*/  FMUL.FTZ R150, R181, R122 ;  /* 0x0000007ab5967220 */ /* 0x000fe20000410000 */
[----:B------:R-:W-:-:S02]  /*3e60*/  HADD2.F32 R138, -RZ, R118.H0_H0 ;  /* 0x20000076ff8a7230 */ /* 0x000fc40000004100 */
[----:B------:R-:W-:Y:S01]  /*3e70*/  FMUL.FTZ R49, R152, R49 ;  /* 0x0000003198317220 */ /* 0x000fe20000410000 */
[----:B------:R-:W-:Y:S01]  /*3e80*/  FMUL.FTZ R140, R151, R0 ;  /* 0x00000000978c7220 */ /* 0x000fe20000410000 */
[-C--:B------:R-:W-:Y:S01]  /*3e90*/  FMUL.FTZ R0, R175, R122.reuse ;  /* 0x0000007aaf007220 */ /* 0x080fe20000410000 */
[----:B------:R-:W-:Y:S01]  /*3ea0*/  FMUL.FTZ R177, R124, R45 ;  /* 0x0000002d7cb17220 */ /* 0x000fe20000410000 */
[----:B------:R-:W-:Y:S01]  /*3eb0*/  F2F.F16.F32 R10, R175 ;  /* 0x000000af000a7304 */ /* 0x000fe20000200800 */
[----:B0-----:R-:W-:Y:S02]  /*3ec0*/  HADD2.F32 R47, -RZ, R118.H1_H1 ;  /* 0x30000076ff2f7230 */ /* 0x001fe40000004100 */
[-C--:B------:R-:W-:Y:S01]  /*3ed0*/  FMUL.FTZ R148, R183, R122.reuse ;  /* 0x0000007ab7947220 */ /* 0x080fe20000410000 */
[----:B------:R-:W-:Y:S01]  /*3ee0*/  FMUL.FTZ R160, R159, R122 ;  /* 0x0000007a9fa07220 */ /* 0x000fe20000410000 */
[----:B------:R-:W-:Y:S01]  /*3ef0*/  FFMA.FTZ R153, R134, R153, R135 ;  /* 0x0000009986997223 */ /* 0x000fe20000010087 */
[----:B------:R-:W-:-:S02]  /*3f00*/  HADD2.F32 R144, -RZ, R17.H0_H0 ;  /* 0x20000011ff907230 */ /* 0x000fc40000004100 */
[----:B------:R-:W-:Y:S01]  /*3f10*/  FMUL.FTZ R142, R0, R47 ;  /* 0x0000002f008e7220 */ /* 0x000fe20000410000 */
[----:B-1----:R-:W-:Y:S01]  /*3f20*/  PRMT R47, R5, 0x5410, R6 ;  /* 0x00005410052f7816 */ /* 0x002fe20000000006 */
[----:B------:R-:W-:Y:S01]  /*3f30*/  F2F.F16.F32 R43, R181 ;  /* 0x000000b5002b7304 */ /* 0x000fe20000200800 */
[----:B------:R-:W-:Y:S02]  /*3f40*/  HADD2.F32 R5, -RZ, R15.H0_H0 ;  /* 0x2000000fff057230 */ /* 0x000fe40000004100 */
[----:B------:R-:W-:Y:S01]  /*3f50*/  FADD.FTZ R171, -R153, R40 ;  /* 0x0000002899ab7221 */ /* 0x000fe20000010100 */
[----:B------:R-:W-:Y:S01]  /*3f60*/  FMUL.FTZ R158, R179, R122 ;  /* 0x0000007ab39e7220 */ /* 0x000fe20000410000 */
[----:B------:R-:W-:Y:S02]  /*3f70*/  HADD2.F32 R162, -RZ, R116.H0_H0 ;  /* 0x20000074ffa27230 */ /* 0x000fe40000004100 */
[----:B------:R-:W-:Y:S01]  /*3f80*/  FMUL.FTZ R165, R124, R165 ;  /* 0x000000a57ca57220 */ /* 0x000fe20000410000 */
[----:B------:R-:W-:Y:S01]  /*3f90*/  FMUL.FTZ R6, R150, R5 ;  /* 0x0000000596067220 */ /* 0x000fe20000410000 */
[----:B---3--:R-:W-:Y:S01]  /*3fa0*/  IMAD.WIDE.U32 R4, R4, 0x10000, RZ ;  /* 0x0001000004047825 */ /* 0x008fe200078e00ff */
[----:B------:R-:W-:Y:S04]  /*3fb0*/  F2F.F16.F32 R46, R183 ;  /* 0x000000b7002e7304 */ /* 0x000fe80000200800 */
[----:B------:R-:W-:-:S04]  /*3fc0*/  LOP3.LUT R47, R47, R5, RZ, 0xfc, !PT ;  /* 0x000000052f2f7212 */ /* 0x000fc800078efcff */
[----:B------:R0:W-:Y:S08]  /*3fd0*/  F2F.F16.F32 R7, R149 ;  /* 0x0000009500077304 */ /* 0x0001f00000200800 */
[----:B------:R1:W-:Y:S01]  /*3fe0*/  F2F.F16.F32 R8, R173 ;  /* 0x000000ad00087304 */ /* 0x0003e20000200800 */
[----:B0-----:R-:W-:-:S04]  /*3ff0*/  FMUL.FTZ R149, R173, R122 ;  /* 0x0000007aad957220 */ /* 0x001fc80000410000 */
[----:B------:R-:W-:-:S03]  /*4000*/  FMUL.FTZ R138, R149, R138 ;  /* 0x0000008a958a7220 */ /* 0x000fc60000410000 */
[----:B------:R-:W-:Y:S01]  /*4010*/  F2F.F16.F32 R167, R145 ;  /* 0x0000009100a77304 */ /* 0x000fe20000200800 */
[----:B-1----:R-:W-:-:S07]  /*4020*/  FMUL.FTZ R173, R124, R171 ;  /* 0x000000ab7cad7220 */ /* 0x002fce0000410000 */
[----:B------:R-:W0:Y:S08]  /*4030*/  F2F.F16.F32 R44, R157 ;  /* 0x0000009d002c7304 */ /* 0x000e300000200800 */
[----:B------:R-:W1:Y:S01]  /*4040*/  F2F.F16.F32 R42, R179 ;  /* 0x000000b3002a7304 */ /* 0x000e620000200800 */
[----:B0-----:R-:W-:-:S07]  /*4050*/  PRMT R167, R167, 0x5410, R44 ;  /* 0x00005410a7a77816 */ /* 0x001fce000000002c */
[----:B------:R0:W2:Y:S08]  /*4060*/  F2F.F16.F32 R11, R159 ;  /* 0x0000009f000b7304 */ /* 0x0000b00000200800 */
[----:B------:R-:W-:Y:S01]  /*4070*/  F2F.F16.F32 R147, R48 ;  /* 0x0000003000937304 */ /* 0x000fe20000200800 */
[----:B0-----:R-:W-:-:S07]  /*4080*/  FMUL.FTZ R159, R177, R122 ;  /* 0x0000007ab19f7220 */ /* 0x001fce0000410000 */
[----:B------:R0:W-:Y:S08]  /*4090*/  F2F.F16.F32 R48, R49 ;  /* 0x0000003100307304 */ /* 0x0001f00000200800 */
[----:B------:R3:W-:Y:S01]  /*40a0*/  F2F.F16.F32 R141, R41 ;  /* 0x00000029008d7304 */ /* 0x0007e20000200800 */
[----:B0-----:R-:W-:Y:S01]  /*40b0*/  PRMT R49, R9, 0x5410, R10 ;  /* 0x0000541009317816 */ /* 0x001fe2000000000a */
[----:B------:R-:W-:-:S05]  /*40c0*/  HADD2.F32 R9, -RZ, R117.H1_H1 ;  /* 0x30000075ff097230 */ /* 0x000fca0000004100 */
[----:B------:R-:W-:Y:S01]  /*40d0*/  FMUL.FTZ R44, R148, R9 ;  /* 0x00000009942c7220 */ /* 0x000fe20000410000 */
[----:B------:R-:W0:Y:S01]  /*40e0*/  F2F.F16.F32 R45, R177 ;  /* 0x000000b1002d7304 */ /* 0x000e220000200800 */
[----:B---3--:R-:W-:Y:S02]  /*40f0*/  PRMT R41, R43, 0x5410, R46 ;  /* 0x000054102b297816 */ /* 0x008fe4000000002e */
[----:B------:R-:W-:Y:S01]  /*4100*/  LOP3.LUT R46, R4, R7, RZ, 0xfc, !PT ;  /* 0x00000007042e7212 */ /* 0x000fe200078efcff */
[----:B------:R-:W-:-:S04]  /*4110*/  IMAD.WIDE.U32 R4, R8, 0x10000, RZ ;  /* 0x0001000008047825 */ /* 0x000fc800078e00ff */
[----:B------:R-:W-:Y:S01]  /*4120*/  HADD2.F32 R7, -RZ, R12.H0_H0 ;  /* 0x2000000cff077230 */ /* 0x000fe20000004100 */
[----:B------:R-:W-:Y:S01]  /*4130*/  F2F.F16.F32 R140, R140 ;  /* 0x0000008c008c7304 */ /* 0x000fe20000200800 */
[----:B-1----:R-:W-:Y:S01]  /*4140*/  IMAD.WIDE.U32 R8, R42, 0x10000, RZ ;  /* 0x000100002a087825 */ /* 0x002fe200078e00ff */
[----:B------:R-:W-:Y:S02]  /*4150*/  LOP3.LUT R43, R49, R5, RZ, 0xfc, !PT ;  /* 0x00000005312b7212 */ /* 0x000fe400078efcff */
[----:B--2---:R-:W-:Y:S01]  /*4160*/  LOP3.LUT R42, R4, R11, RZ, 0xfc, !PT ;  /* 0x0000000b042a7212 */ /* 0x004fe200078efcff */
[----:B------:R-:W-:Y:S01]  /*4170*/  FMUL.FTZ R10, R160, R7 ;  /* 0x00000007a00a7220 */ /* 0x000fe20000410000 */
[----:B------:R-:W1:Y:S01]  /*4180*/  LDC.64 R4, c[0x0][0x390] ;  /* 0x0000e400ff047b82 */ /* 0x000e620000000a00 */
[----:B------:R-:W-:Y:S01]  /*4190*/  LOP3.LUT R41, R41, R9, RZ, 0xfc, !PT ;  /* 0x0000000929297212 */ /* 0x000fe200078efcff */
[----:B------:R-:W2:Y:S01]  /*41a0*/  F2F.F16.F32 R161, R142 ;  /* 0x0000008e00a17304 */ /* 0x000ea20000200800 */
[----:B0-----:R-:W-:-:S05]  /*41b0*/  LOP3.LUT R40, R8, R45, RZ, 0xfc, !PT ;  /* 0x0000002d08287212 */ /* 0x001fca00078efcff */
[----:B------:R-:W0:Y:S02]  /*41c0*/  LDC.64 R8, c[0x0][0x468] ;  /* 0x00011a00ff087b82 */ /* 0x000e240000000a00 */
[----:B------:R-:W-:Y:S01]  /*41d0*/  F2F.F16.F32 R138, R138 ;  /* 0x0000008a008a7304 */ /* 0x000fe20000200800 */
[----:B--2---:R-:W-:-:S07]  /*41e0*/  PRMT R161, R140, 0x5410, R161 ;  /* 0x000054108ca17816 */ /* 0x004fce00000000a1 */
[----:B------:R2:W-:Y:S01]  /*41f0*/  F2F.F16.F32 R142, R6 ;  /* 0x00000006008e7304 */ /* 0x0005e20000200800 */
[----:B------:R-:W-:-:S07]  /*4200*/  HADD2.F32 R140, -RZ, R14.H0_H0 ;  /* 0x2000000eff8c7230 */ /* 0x000fce0000004100 */
[----:B------:R-:W3:Y:S01]  /*4210*/  F2F.F16.F32 R136, R136 ;  /* 0x0000008800887304 */ /* 0x000ee20000200800 */
[----:B--2---:R-:W2:Y:S07]  /*4220*/  LDC.64 R6, c[0x0][0x478] ;  /* 0x00011e00ff067b82 */ /* 0x004eae0000000a00 */
[----:B------:R4:W5:Y:S01]  /*4230*/  F2F.F16.F32 R169, R44 ;  /* 0x0000002c00a97304 */ /* 0x0009620000200800 */
[----:B---3--:R-:W-:-:S07]  /*4240*/  PRMT R147, R136, 0x5410, R147 ;  /* 0x0000541088937816 */ /* 0x008fce0000000093 */
[----:B------:R3:W1:Y:S01]  /*4250*/  F2F.F16.F32 R153, R10 ;  /* 0x0000000a00997304 */ /* 0x0006620000200800 */
[----:B----4-:R-:W-:-:S03]  /*4260*/  IMAD.WIDE.U32 R44, R48, 0x10000, RZ ;  /* 0x00010000302c7825 */ /* 0x010fc600078e00ff */
[----:B------:R-:W-:Y:S01]  /*4270*/  LOP3.LUT R48, R44, R141, RZ, 0xfc, !PT ;  /* 0x0000008d2c307212 */ /* 0x000fe200078efcff */
[----:B------:R-:W-:Y:S01]  /*4280*/  HADD2.F32 R141, -RZ, R117.H0_H0 ;  /* 0x20000075ff8d7230 */ /* 0x000fe20000004100 */
[----:B-----5:R-:W-:Y:S01]  /*4290*/  PRMT R171, R142, 0x5410, R169 ;  /* 0x000054108eab7816 */ /* 0x020fe200000000a9 */
[----:B---3--:R-:W-:-:S04]  /*42a0*/  IMAD.WIDE.U32 R10, R138, 0x10000, RZ ;  /* 0x000100008a0a7825 */ /* 0x008fc800078e00ff */
[----:B------:R-:W-:Y:S01]  /*42b0*/  FMUL.FTZ R142, R159, R140 ;  /* 0x0000008c9f8e7220 */ /* 0x000fe20000410000 */
[----:B------:R-:W-:Y:S01]  /*42c0*/  LOP3.LUT R49, R147, R45, RZ, 0xfc, !PT ;  /* 0x0000002d93317212 */ /* 0x000fe200078efcff */
[----:B------:R-:W-:Y:S01]  /*42d0*/  FMUL.FTZ R138, R158, R141 ;  /* 0x0000008d9e8a7220 */ /* 0x000fe20000410000 */
[----:B--2---:R-:W-:Y:S01]  /*42e0*/  IMAD.WIDE.U32 R140, R143, 0x8, R6 ;  /* 0x000000088f8c7825 */ /* 0x004fe200078e0006 */
[----:B------:R-:W-:Y:S01]  /*42f0*/  LOP3.LUT R45, R161, R11, RZ, 0xfc, !PT ;  /* 0x0000000ba12d7212 */ /* 0x000fe200078efcff */
[----:B------:R2:W-:Y:S01]  /*4300*/  F2F.F16.F32 R169, R142 ;  /* 0x0000008e00a97304 */ /* 0x0005e20000200800 */
[----:B-1----:R-:W-:Y:S01]  /*4310*/  LOP3.LUT R44, R10, R153, RZ, 0xfc, !PT ;  /* 0x000000990a2c7212 */ /* 0x002fe200078efcff */
[----:B------:R-:W-:Y:S01]  /*4320*/  FMUL.FTZ R153, R145, R122 ;  /* 0x0000007a91997220 */ /* 0x000fe20000410000 */
[----:B------:R-:W-:-:S04]  /*4330*/  IMAD.WIDE.U32 R10, R143, 0x8, R4 ;  /* 0x000000088f0a7825 */ /* 0x000fc800078e0004 */
[-C--:B------:R-:W-:Y:S01]  /*4340*/  FMUL.FTZ R157, R157, R122.reuse ;  /* 0x0000007a9d9d7220 */ /* 0x080fe20000410000 */
[----:B------:R-:W-:Y:S01]  /*4350*/  FMUL.FTZ R161, R173, R122 ;  /* 0x0000007aada17220 */ /* 0x000fe20000410000 */
[----:B------:R-:W-:Y:S01]  /*4360*/  FMUL.FTZ R164, R153, R144 ;  /* 0x0000009099a47220 */ /* 0x000fe20000410000 */
[----:B------:R1:W-:Y:S01]  /*4370*/  F2F.F16.F32 R163, R165 ;  /* 0x000000a500a37304 */ /* 0x0003e20000200800 */
[----:B--2---:R-:W-:Y:S01]  /*4380*/  HADD2.F32 R142, -RZ, R116.H1_H1 ;  /* 0x30000074ff8e7230 */ /* 0x004fe20000004100 */
[----:B------:R-:W2:Y:S04]  /*4390*/  LDG.E.64 R10, desc[UR8][R10.64] ;  /* 0x000000080a0a7981 */ /* 0x000ea8000c1e1b00 */
[----:B------:R-:W-:Y:S02]  /*43a0*/  FMUL.FTZ R168, R157, R142 ;  /* 0x0000008e9da87220 */ /* 0x000fe40000410000 */
[----:B------:R3:W-:Y:S01]  /*43b0*/  F2F.F16.F32 R166, R164 ;  /* 0x000000a400a67304 */ /* 0x0007e20000200800 */
[----:B------:R4:W-:Y:S01]  /*43c0*/  STG.E.64 desc[UR8][R140.64], R46 ;  /* 0x0000002e8c007986 */ /* 0x0009e2000c101b08 */
[----:B-1----:R-:W-:Y:S01]  /*43d0*/  FMUL.FTZ R165, R165, R122 ;  /* 0x0000007aa5a57220 */ /* 0x002fe20000410000 */
[----:B0-----:R-:W-:-:S05]  /*43e0*/  IMAD.WIDE.U32 R144, R143, 0x8, R8 ;  /* 0x000000088f907825 */ /* 0x001fca00078e0008 */
[----:B------:R-:W-:Y:S01]  /*43f0*/  F2F.F16.F32 R138, R138 ;  /* 0x0000008a008a7304 */ /* 0x000fe20000200800 */
[----:B---3--:R-:W-:Y:S01]  /*4400*/  FMUL.FTZ R164, R161, R162 ;  /* 0x000000a2a1a47220 */ /* 0x008fe20000410000 */
[----:B------:R-:W-:-:S04]  /*4410*/  IMAD.WIDE.U32 R146, R139, 0x8, R4 ;  /* 0x000000088b927825 */ /* 0x000fc800078e0004 */
[----:B----4-:R-:W-:Y:S02]  /*4420*/  HADD2.F32 R140, -RZ, R16.H0_H0 ;  /* 0x20000010ff8c7230 */ /* 0x010fe40000004100 */
[----:B------:R-:W0:Y:S01]  /*4430*/  F2F.F16.F32 R141, R168 ;  /* 0x000000a8008d7304 */ /* 0x000e220000200800 */
[----:B------:R1:W-:Y:S02]  /*4440*/  STG.E.64 desc[UR8][R144.64], R48 ;  /* 0x0000003090007986 */ /* 0x0003e4000c101b08 */
[----:B------:R-:W-:Y:S02]  /*4450*/  FMUL.FTZ R162, R165, R140 ;  /* 0x0000008ca5a27220 */ /* 0x000fe40000410000 */
[----:B------:R3:W4:Y:S03]  /*4460*/  LDG.E.64 R46, desc[UR8][R146.64] ;  /* 0x00000008922e7981 */ /* 0x000726000c1e1b00 */
[----:B------:R0:W5:Y:S01]  /*4470*/  F2F.F16.F32 R136, R173 ;  /* 0x000000ad00887304 */ /* 0x0001620000200800 */
[----:B------:R-:W-:-:S07]  /*4480*/  IMAD.WIDE.U32 R142, R139, 0x8, R6 ;  /* 0x000000088b8e7825 */ /* 0x000fce00078e0006 */
[----:B------:R-:W5:Y:S01]  /*4490*/  F2F.F16.F32 R164, R164 ;  /* 0x000000a400a47304 */ /* 0x000f620000200800 */
[----:B-1----:R-:W-:-:S07]  /*44a0*/  IMAD.WIDE.U32 R144, R139, 0x8, R8 ;  /* 0x000000088b907825 */ /* 0x002fce00078e0008 */
[----:B---3--:R-:W1:Y:S01]  /*44b0*/  F2F.F16.F32 R147, R162 ;  /* 0x000000a200937304 */ /* 0x008e620000200800 */
[----:B------:R3:W-:Y:S01]  /*44c0*/  STG.E.64 desc[UR8][R142.64], R42 ;  /* 0x0000002a8e007986 */ /* 0x0007e2000c101b08 */
[----:B------:R-:W-:Y:S01]  /*44d0*/  IMAD.WIDE.U32 R48, R137, 0x8, R4 ;  /* 0x0000000889307825 */ /* 0x000fe200078e0004 */
[----:B0-----:R-:W-:Y:S02]  /*44e0*/  PRMT R173, R166, 0x5410, R141 ;  /* 0x00005410a6ad7816 */ /* 0x001fe4000000008d */
[----:B------:R5:W-:Y:S01]  /*44f0*/  STG.E.64 desc[UR8][R144.64], R44 ;  /* 0x0000002c90007986 */ /* 0x000be2000c101b08 */
[----:B------:R-:W-:-:S03]  /*4500*/  IMAD.WIDE.U32 R138, R138, 0x10000, RZ ;  /* 0x000100008a8a7825 */ /* 0x000fc600078e00ff */
[----:B------:R-:W4:Y:S01]  /*4510*/  LDG.E.64 R48, desc[UR8][R48.64] ;  /* 0x0000000830307981 */ /* 0x000f22000c1e1b00 */
[----:B------:R-:W-:Y:S01]  /*4520*/  IMAD.WIDE.U32 R140, R137, 0x8, R6 ;  /* 0x00000008898c7825 */ /* 0x000fe200078e0006 */
[----:B------:R-:W-:Y:S02]  /*4530*/  LOP3.LUT R139, R171, R139, RZ, 0xfc, !PT ;  /* 0x0000008bab8b7212 */ /* 0x000fe400078efcff */
[----:B------:R-:W-:Y:S01]  /*4540*/  LOP3.LUT R138, R138, R169, RZ, 0xfc, !PT ;  /* 0x000000a98a8a7212 */ /* 0x000fe200078efcff */
[----:B---3--:R-:W-:-:S04]  /*4550*/  IMAD.WIDE.U32 R142, R137, 0x8, R8 ;  /* 0x00000008898e7825 */ /* 0x008fc800078e0008 */
[----:B-----5:R-:W-:-:S04]  /*4560*/  IMAD.WIDE.U32 R44, R136, 0x10000, RZ ;  /* 0x00010000882c7825 */ /* 0x020fc800078e00ff */
        /* <DEDUP_REMOVED lines=12> */
[----:B------:R0:W-:Y:S04]  /*4630*/  STG.E.64 desc[UR8][R136.64], R44 ;  /* 0x0000002c88007986 */ /* 0x0001e8000c101b08 */
[----:B------:R1:W-:Y:S04]  /*4640*/  STG.E.64 desc[UR8][R40.64], R144 ;  /* 0x0000009028007986 */ /* 0x0003e8000c101b08 */
[----:B------:R-:W5:Y:S01]  /*4650*/  LDG.E.64 R4, desc[UR8][R4.64] ;  /* 0x0000000804047981 */ /* 0x000f62000c1e1b00 */
[C-C-:B------:R-:W-:Y:S01]  /*4660*/  FFMA.FTZ R127, R134.reuse, R127, R135.reuse ;  /* 0x0000007f867f7223 */ /* 0x140fe20000010087 */
[C-C-:B------:R-:W-:Y:S01]  /*4670*/  FFMA.FTZ R132, R134.reuse, R132, R135.reuse ;  /* 0x0000008486847223 */ /* 0x140fe20000010087 */
[----:B------:R-:W-:-:S02]  /*4680*/  FFMA.FTZ R131, R134, R131, R135 ;  /* 0x0000008386837223 */ /* 0x000fc40000010087 */
[----:B------:R-:W-:Y:S01]  /*4690*/  FADD.FTZ R127, -R127, R126 ;  /* 0x0000007e7f7f7221 */ /* 0x000fe20000010100 */
[----:B------:R-:W-:Y:S01]  /*46a0*/  FADD.FTZ R125, -R132, R125 ;  /* 0x0000007d847d7221 */ /* 0x000fe20000010100 */
[----:B------:R-:W-:Y:S02]  /*46b0*/  FADD.FTZ R131, -R131, R128 ;  /* 0x0000008083837221 */ /* 0x000fe40000010100 */
[C---:B------:R-:W-:Y:S01]  /*46c0*/  FMUL.FTZ R127, R124.reuse, R127 ;  /* 0x0000007f7c7f7220 */ /* 0x040fe20000410000 */
[----:B------:R-:W-:Y:S01]  /*46d0*/  FMUL.FTZ R133, R124, R125 ;  /* 0x0000007d7c857220 */ /* 0x000fe20000410000 */
[----:B------:R-:W-:Y:S02]  /*46e0*/  HADD2.F32 R125, -RZ, R19.H0_H0 ;  /* 0x20000013ff7d7230 */ /* 0x000fe40000004100 */
[----:B------:R-:W-:Y:S01]  /*46f0*/  FFMA.FTZ R130, R134, R130, R135 ;  /* 0x0000008286827223 */ /* 0x000fe20000010087 */
[----:B------:R-:W-:Y:S01]  /*4700*/  FMUL.FTZ R132, R127, R122 ;  /* 0x0000007a7f847220 */ /* 0x000fe20000410000 */
[----:B------:R-:W-:Y:S01]  /*4710*/  FMUL.FTZ R131, R124, R131 ;  /* 0x000000837c837220 */ /* 0x000fe20000410000 */
[----:B------:R-:W-:-:S02]  /*4720*/  HADD2.F32 R135, -RZ, R115.H1_H1 ;  /* 0x30000073ff877230 */ /* 0x000fc40000004100 */
[----:B------:R-:W-:Y:S01]  /*4730*/  FADD.FTZ R129, -R130, R129 ;  /* 0x0000008182817221 */ /* 0x000fe20000010100 */
[----:B------:R-:W-:Y:S01]  /*4740*/  FMUL.FTZ R134, R132, R125 ;  /* 0x0000007d84867220 */ /* 0x000fe20000410000 */
[----:B------:R-:W-:Y:S02]  /*4750*/  HADD2.F32 R125, -RZ, R115.H0_H0 ;  /* 0x20000073ff7d7230 */ /* 0x000fe40000004100 */
[-C--:B------:R-:W-:Y:S01]  /*4760*/  FMUL.FTZ R128, R131, R122.reuse ;  /* 0x0000007a83807220 */ /* 0x080fe20000410000 */
[----:B0-----:R-:W-:Y:S01]  /*4770*/  FMUL.FTZ R136, R133, R122 ;  /* 0x0000007a85887220 */ /* 0x001fe20000410000 */
[----:B------:R0:W-:Y:S01]  /*4780*/  F2F.F16.F32 R126, R133 ;  /* 0x00000085007e7304 */ /* 0x0001e20000200800 */
[----:B------:R-:W-:Y:S01]  /*4790*/  FMUL.FTZ R129, R124, R129 ;  /* 0x000000817c817220 */ /* 0x000fe20000410000 */
[----:B------:R-:W-:Y:S01]  /*47a0*/  FMUL.FTZ R130, R128, R125 ;  /* 0x0000007d80827220 */ /* 0x000fe20000410000 */
[----:B------:R-:W-:Y:S01]  /*47b0*/  FMUL.FTZ R135, R136, R135 ;  /* 0x0000008788877220 */ /* 0x000fe20000410000 */
[----:B------:R-:W-:-:S04]  /*47c0*/  HADD2.F32 R44, -RZ, R18.H0_H0 ;  /* 0x20000012ff2c7230 */ /* 0x000fc80000004100 */
[----:B-1----:R-:W1:Y:S01]  /*47d0*/  F2F.F16.F32 R41, R127 ;  /* 0x0000007f00297304 */ /* 0x002e620000200800 */
[----:B0-----:R-:W-:-:S07]  /*47e0*/  FMUL.FTZ R133, R129, R122 ;  /* 0x0000007a81857220 */ /* 0x001fce0000410000 */
[----:B------:R-:W0:Y:S01]  /*47f0*/  F2F.F16.F32 R40, R131 ;  /* 0x0000008300287304 */ /* 0x000e220000200800 */
[----:B------:R-:W-:-:S07]  /*4800*/  FMUL.FTZ R124, R133, R44 ;  /* 0x0000002c857c7220 */ /* 0x000fce0000410000 */
[----:B------:R-:W0:Y:S08]  /*4810*/  F2F.F16.F32 R45, R129 ;  /* 0x00000081002d7304 */ /* 0x000e300000200800 */
[----:B------:R-:W0:Y:S01]  /*4820*/  F2F.F16.F32 R130, R130 ;  /* 0x0000008200827304 */ /* 0x000e220000200800 */
[----:B-1----:R-:W-:-:S07]  /*4830*/  PRMT R125, R41, 0x5410, R126 ;  /* 0x00005410297d7816 */ /* 0x002fce000000007e */
[----:B------:R-:W-:Y:S08]  /*4840*/  F2F.F16.F32 R134, R134 ;  /* 0x0000008600867304 */ /* 0x000ff00000200800 */
[----:B------:R-:W1:Y:S01]  /*4850*/  F2F.F16.F32 R135, R135 ;  /* 0x0000008700877304 */ /* 0x000e620000200800 */
[----:B0-----:R-:W-:-:S07]  /*4860*/  IMAD.WIDE.U32 R40, R40, 0x10000, RZ ;  /* 0x0001000028287825 */ /* 0x001fce00078e00ff */
[----:B------:R-:W0:Y:S01]  /*4870*/  F2F.F16.F32 R131, R124 ;  /* 0x0000007c00837304 */ /* 0x000e220000200800 */
[----:B------:R-:W-:Y:S01]  /*4880*/  LOP3.LUT R40, R40, R45, RZ, 0xfc, !PT ;  /* 0x0000002d28287212 */ /* 0x000fe200078efcff */
[----:B------:R-:W-:Y:S01]  /*4890*/  IMAD.WIDE.U32 R44, R130, 0x10000, RZ ;  /* 0x00010000822c7825 */ /* 0x000fe200078e00ff */
[----:B------:R-:W-:Y:S02]  /*48a0*/  LOP3.LUT R41, R125, R41, RZ, 0xfc, !PT ;  /* 0x000000297d297212 */ /* 0x000fe400078efcff */
[----:B-1----:R-:W-:Y:S01]  /*48b0*/  PRMT R135, R134, 0x5410, R135 ;  /* 0x0000541086877816 */ /* 0x002fe20000000087 */
[----:B------:R-:W-:-:S04]  /*48c0*/  IMAD.WIDE.U32 R6, R123, 0x8, R6 ;  /* 0x000000087b067825 */ /* 0x000fc800078e0006 */
[----:B------:R-:W-:Y:S01]  /*48d0*/  IMAD.WIDE.U32 R8, R123, 0x8, R8 ;  /* 0x000000087b087825 */ /* 0x000fe200078e0008 */
[----:B------:R1:W-:Y:S01]  /*48e0*/  STG.E.64 desc[UR8][R6.64], R40 ;  /* 0x0000002806007986 */ /* 0x0003e2000c101b08 */
[--C-:B--2---:R-:W-:Y:S02]  /*48f0*/  SHF.R.U32.HI R127, RZ, 0x10, R11.reuse ;  /* 0x00000010ff7f7819 */ /* 0x104fe4000001160b */
[----:B------:R-:W-:Y:S01]  /*4900*/  HADD2.F32 R125, -RZ, R11.H0_H0 ;  /* 0x2000000bff7d7230 */ /* 0x000fe20000004100 */
[----:B------:R-:W-:Y:S01]  /*4910*/  SHF.R.U64 R129, R10, 0x10, R11 ;  /* 0x000000100a817819 */ /* 0x000fe2000000120b */
[----:B------:R-:W-:Y:S01]  /*4920*/  HADD2.F32 R122, -RZ, R10.H0_H0 ;  /* 0x2000000aff7a7230 */ /* 0x000fe20000004100 */
[----:B------:R-:W-:Y:S02]  /*4930*/  LOP3.LUT R11, R135, R45, RZ, 0xfc, !PT ;  /* 0x0000002d870b7212 */ /* 0x000fe400078efcff */
[----:B0-----:R-:W-:-:S05]  /*4940*/  LOP3.LUT R10, R44, R131, RZ, 0xfc, !PT ;  /* 0x000000832c0a7212 */ /* 0x001fca00078efcff */
[----:B------:R0:W-:Y:S01]  /*4950*/  STG.E.64 desc[UR8][R8.64], R10 ;  /* 0x0000000a08007986 */ /* 0x0001e2000c101b08 */
[----:B----4-:R-:W-:Y:S01]  /*4960*/  SHF.R.U64 R44, R46, 0x10, R47 ;  /* 0x000000102e2c7819 */ /* 0x010fe2000000122f */
[----:B------:R-:W-:-:S04]  /*4970*/  HADD2.F32 R144, -RZ, R47.H0_H0 ;  /* 0x2000002fff907230 */ /* 0x000fc80000004100 */
[----:B------:R-:W-:Y:S02]  /*4980*/  HADD2.F32 R44, -RZ, R44.H0_H0 ;  /* 0x2000002cff2c7230 */ /* 0x000fe40000004100 */
[----:B------:R-:W-:Y:S01]  /*4990*/  FMUL.FTZ R144, R151, R144 ;  /* 0x0000009097907220 */ /* 0x000fe20000410000 */
[----:B------:R-:W-:Y:S01]  /*49a0*/  HADD2.F32 R45, -RZ, R46.H0_H0 ;  /* 0x2000002eff2d7230 */ /* 0x000fe20000004100 */
[----:B------:R-:W-:Y:S01]  /*49b0*/  SHF.R.U32.HI R47, RZ, 0x10, R47 ;  /* 0x00000010ff2f7819 */ /* 0x000fe2000001162f */
[----:B------:R-:W-:Y:S01]  /*49c0*/  FMUL.FTZ R147, R149, R44 ;  /* 0x0000002c95937220 */ /* 0x000fe20000410000 */
[----:B------:R-:W-:Y:S02]  /*49d0*/  HADD2.F32 R127, -RZ, R127.H0_H0 ;  /* 0x2000007fff7f7230 */ /* 0x000fe40000004100 */
[----:B------:R-:W-:Y:S01]  /*49e0*/  FMUL.FTZ R140, R160, R45 ;  /* 0x0000002da08c7220 */ /* 0x000fe20000410000 */
[----:B------:R-:W-:Y:S02]  /*49f0*/  HADD2.F32 R47, -RZ, R47.H0_H0 ;  /* 0x2000002fff2f7230 */ /* 0x000fe40000004100 */
[----:B------:R-:W-:-:S02]  /*4a00*/  HADD2.F32 R129, -RZ, R129.H0_H0 ;  /* 0x20000081ff817230 */ /* 0x000fc40000004100 */
[----:B------:R-:W-:Y:S01]  /*4a10*/  FMUL.FTZ R125, R156, R125 ;  /* 0x0000007d9c7d7220 */ /* 0x000fe20000410000 */
[--C-:B------:R-:W-:Y:S01]  /*4a20*/  SHF.R.U64 R151, R48, 0x10, R49.reuse ;  /* 0x0000001030977819 */ /* 0x100fe20000001231 */
[----:B------:R-:W-:Y:S01]  /*4a30*/  HADD2.F32 R46, -RZ, R48.H0_H0 ;  /* 0x20000030ff2e7230 */ /* 0x000fe20000004100 */
[----:B------:R-:W-:Y:S01]  /*4a40*/  SHF.R.U32.HI R149, RZ, 0x10, R49 ;  /* 0x00000010ff957819 */ /* 0x000fe20000011631 */
[----:B------:R-:W-:Y:S02]  /*4a50*/  HADD2.F32 R45, -RZ, R49.H0_H0 ;  /* 0x20000031ff2d7230 */ /* 0x000fe40000004100 */
[----:B------:R-:W-:Y:S02]  /*4a60*/  HADD2.F32 R151, -RZ, R151.H0_H0 ;  /* 0x20000097ff977230 */ /* 0x000fe40000004100 */
        /* <DEDUP_REMOVED lines=9> */
[--C-:B---3--:R-:W-:Y:S01]  /*4b00*/  SHF.R.U64 R44, R42, 0x10, R43.reuse ;  /* 0x000000102a2c7819 */ /* 0x108fe2000000122b */
[----:B------:R-:W-:Y:S01]  /*4b10*/  HADD2.F32 R48, -RZ, R43.H0_H0 ;  /* 0x2000002bff307230 */ /* 0x000fe20000004100 */
[----:B------:R-:W-:Y:S01]  /*4b20*/  SHF.R.U32.HI R43, RZ, 0x10, R43 ;  /* 0x00000010ff2b7819 */ /* 0x000fe2000001162b */
[----:B------:R-:W-:-:S02]  /*4b30*/  HADD2.F32 R42, -RZ, R42.H0_H0 ;  /* 0x2000002aff2a7230 */ /* 0x000fc40000004100 */
[----:B------:R-:W-:Y:S02]  /*4b40*/  HADD2.F32 R44, -RZ, R44.H0_H0 ;  /* 0x2000002cff2c7230 */ /* 0x000fe40000004100 */
[----:B-1----:R-:W-:Y:S01]  /*4b50*/  HADD2.F32 R6, -RZ, R43.H0_H0 ;  /* 0x2000002bff067230 */ /* 0x002fe20000004100 */
[--C-:B-----5:R-:W-:Y:S02]  /*4b60*/  SHF.R.U64 R131, R4, 0x10, R5.reuse ;  /* 0x0000001004837819 */ /* 0x120fe40000001205 */
[----:B------:R-:W-:Y:S01]  /*4b70*/  SHF.R.U32.HI R7, RZ, 0x10, R5 ;  /* 0x00000010ff077819 */ /* 0x000fe20000011605 */
[----:B------:R-:W-:Y:S02]  /*4b80*/  HADD2.F32 R5, -RZ, R5.H0_H0 ;  /* 0x20000005ff057230 */ /* 0x000fe40000004100 */
        /* <DEDUP_REMOVED lines=11> */
[----:B0-----:R-:W-:Y:S06]  /*4c40*/  BRA `(.L_x_1429) ;  /* 0x00000024005c7947 */ /* 0x001fec0003800000 */
.L_x_1427:
        /* <DEDUP_REMOVED lines=8> */
[C-C-:B------:R-:W-:Y:S01]  /*4cd0*/  FFMA.FTZ R7, R134.reuse, R140, R135.reuse ;  /* 0x0000008c86077223 */ /* 0x140fe20000010087 */
[----:B------:R-:W-:Y:S01]  /*4ce0*/  FADD.FTZ R150, -R5, R150 ;  /* 0x0000009605967221 */ /* 0x000fe20000010100 */
[----:B------:R-:W-:Y:S01]  /*4cf0*/  FFMA.FTZ R5, R134, R152, R135 ;  /* 0x0000009886057223 */ /* 0x000fe20000010087 */
[----:B------:R-:W-:Y:S01]  /*4d00*/  FADD.FTZ R149, -R0, R149 ;  /* 0x0000009500957221 */ /* 0x000fe20000010100 */
[----:B------:R-:W-:Y:S01]  /*4d10*/  FADD.FTZ R46, -R7, R46 ;  /* 0x0000002e072e7221 */ /* 0x000fe20000010100 */
[----:B------:R-:W-:Y:S01]  /*4d20*/  SHF.R.U32.HI R7, RZ, 0x10, R31 ;  /* 0x00000010ff077819 */ /* 0x000fe2000001161f */
[----:B------:R-:W-:Y:S01]  /*4d30*/  FADD.FTZ R138, -R5, R138 ;  /* 0x0000008a058a7221 */ /* 0x000fe20000010100 */
[----:B------:R-:W-:Y:S01]  /*4d40*/  FFMA.FTZ R5, R134, R144, R135 ;  /* 0x0000009086057223 */ /* 0x000fe20000010087 */
[----:B------:R-:W-:Y:S01]  /*4d50*/  MOV R0, R31 ;  /* 0x0000001f00007202 */ /* 0x000fe20000000f00 */
[----:B------:R-:W-:Y:S01]  /*4d60*/  FADD.FTZ R9, -R176, R169 ;  /* 0x000000a9b0097221 */ /* 0x000fe20000010100 */
[----:B------:R-:W-:-:S02]  /*4d70*/  HADD2.F32 R7, -RZ, R7.H0_H0 ;  /* 0x20000007ff077230 */ /* 0x000fc40000004100 */
[----:B------:R-:W-:Y:S01]  /*4d80*/  FADD.FTZ R48, -R5, R48 ;  /* 0x0000003005307221 */ /* 0x000fe20000010100 */
[----:B------:R-:W-:Y:S01]  /*4d90*/  MOV R4, R30 ;  /* 0x0000001e00047202 */ /* 0x000fe20000000f00 */
[----:B------:R-:W-:Y:S01]  /*4da0*/  HADD2.F32 R5, -RZ, R0.H0_H0 ;  /* 0x20000000ff057230 */ /* 0x000fe20000004100 */
[----:B------:R-:W-:Y:S01]  /*4db0*/  SHF.R.U64 R6, R30, 0x10, R31 ;  /* 0x000000101e067819 */ /* 0x000fe2000000121f */
[----:B------:R-:W-:Y:S01]  /*4dc0*/  FFMA.FTZ R9, R124, R9, R7 ;  /* 0x000000097c097223 */ /* 0x000fe20000010007 */
[C-C-:B------:R-:W-:Y:S01]  /*4dd0*/  FFMA.FTZ R172, R134.reuse, R172, R135.reuse ;  /* 0x000000ac86ac7223 */ /* 0x140fe20000010087 */
[----:B------:R-:W-:Y:S01]  /*4de0*/  FFMA.FTZ R44, R134, R44, R135 ;  /* 0x0000002c862c7223 */ /* 0x000fe20000010087 */
[----:B------:R-:W-:Y:S01]  /*4df0*/  FFMA.FTZ R7, R124, R150, R5 ;  /* 0x000000967c077223 */ /* 0x000fe20000010005 */
[----:B------:R-:W-:Y:S02]  /*4e00*/  HADD2.F32 R5, -RZ, R119.H1_H1 ;  /* 0x30000077ff057230 */ /* 0x000fe40000004100 */
[-C--:B------:R-:W-:Y:S01]  /*4e10*/  FMUL.FTZ R0, R9, R122.reuse ;  /* 0x0000007a09007220 */ /* 0x080fe20000410000 */
[----:B------:R-:W-:Y:S01]  /*4e20*/  SHF.R.U32.HI R9, RZ, 0x10, R33 ;  /* 0x00000010ff097819 */ /* 0x000fe20000011621 */
[----:B------:R-:W-:Y:S01]  /*4e30*/  FMUL.FTZ R144, R7, R122 ;  /* 0x0000007a07907220 */ /* 0x000fe20000410000 */
[----:B------:R-:W-:Y:S01]  /*4e40*/  FFMA.FTZ R182, R134, R182, R135 ;  /* 0x000000b686b67223 */ /* 0x000fe20000010087 */
[----:B------:R-:W-:Y:S01]  /*4e50*/  FMUL.FTZ R8, R5, R0 ;  /* 0x0000000005087220 */ /* 0x000fe20000410000 */
[----:B------:R-:W-:-:S02]  /*4e60*/  HADD2.F32 R5, -RZ, R4.H0_H0 ;  /* 0x20000004ff057230 */ /* 0x000fc40000004100 */
[----:B------:R-:W-:Y:S01]  /*4e70*/  FADD.FTZ R172, -R172, R163 ;  /* 0x000000a3acac7221 */ /* 0x000fe20000010100 */
[----:B------:R-:W-:Y:S02]  /*4e80*/  HADD2.F32 R7, -RZ, R6.H0_H0 ;  /* 0x20000006ff077230 */ /* 0x000fe40000004100 */
[----:B------:R-:W-:Y:S01]  /*4e90*/  FADD.FTZ R140, -R44, R41 ;  /* 0x000000292c8c7221 */ /* 0x000fe20000010100 */
[----:B------:R-:W-:Y:S02]  /*4ea0*/  HADD2.F32 R9, -RZ, R9.H0_H0 ;  /* 0x20000009ff097230 */ /* 0x000fe40000004100 */
[----:B------:R-:W-:Y:S01]  /*4eb0*/  FFMA.FTZ R5, R124, R149, R5 ;  /* 0x000000957c057223 */ /* 0x000fe20000010005 */
[----:B------:R-:W-:Y:S01]  /*4ec0*/  FADD.FTZ R182, -R182, R167 ;  /* 0x000000a7b6b67221 */ /* 0x000fe20000010100 */
[----:B------:R0:W-:Y:S01]  /*4ed0*/  F2F.F16.F32 R41, R8 ;  /* 0x0000000800297304 */ /* 0x0001e20000200800 */
[----:B------:R-:W-:Y:S01]  /*4ee0*/  FFMA.FTZ R11, R134, R136, R135 ;  /* 0x00000088860b7223 */ /* 0x000fe20000010087 */
[----:B------:R-:W-:Y:S01]  /*4ef0*/  FMUL.FTZ R145, R5, R122 ;  /* 0x0000007a05917220 */ /* 0x000fe20000410000 */
[----:B------:R-:W-:Y:S01]  /*4f00*/  MOV R5, R33 ;  /* 0x0000002100057202 */ /* 0x000fe20000000f00 */
[C---:B------:R-:W-:Y:S01]  /*4f10*/  FFMA.FTZ R7, R124.reuse, R172, R7 ;  /* 0x000000ac7c077223 */ /* 0x040fe20000010007 */
[----:B------:R-:W-:Y:S01]  /*4f20*/  FFMA.FTZ R43, R124, R182, R9 ;  /* 0x000000b67c2b7223 */ /* 0x000fe20000010009 */
[----:B------:R-:W-:Y:S01]  /*4f30*/  FADD.FTZ R44, -R11, R42 ;  /* 0x0000002a0b2c7221 */ /* 0x000fe20000010100 */
[----:B------:R-:W-:Y:S01]  /*4f40*/  FFMA.FTZ R153, R134, R153, R135 ;  /* 0x0000009986997223 */ /* 0x000fe20000010087 */
[----:B------:R-:W-:Y:S01]  /*4f50*/  FMUL.FTZ R146, R7, R122 ;  /* 0x0000007a07927220 */ /* 0x000fe20000410000 */
[----:B0-----:R-:W-:Y:S01]  /*4f60*/  MOV R8, R32 ;  /* 0x0000002000087202 */ /* 0x001fe20000000f00 */
[----:B------:R-:W-:-:S02]  /*4f70*/  HADD2.F32 R9, -RZ, R5.H0_H0 ;  /* 0x20000005ff097230 */ /* 0x000fc40000004100 */
[----:B------:R-:W-:Y:S01]  /*4f80*/  FADD.FTZ R154, -R153, R40 ;  /* 0x00000028999a7221 */ /* 0x000fe20000010100 */
[----:B------:R-:W-:Y:S02]  /*4f90*/  HADD2.F32 R11, -RZ, R3.H0_H0 ;  /* 0x20000003ff0b7230 */ /* 0x000fe40000004100 */
[----:B------:R-:W-:Y:S01]  /*4fa0*/  FFMA.FTZ R10, R134, R171, R135 ;  /* 0x000000ab860a7223 */ /* 0x000fe20000010087 */
[----:B------:R-:W-:Y:S02]  /*4fb0*/  HADD2.F32 R45, -RZ, R119.H0_H0 ;  /* 0x20000077ff2d7230 */ /* 0x000fe40000004100 */
[----:B------:R-:W-:Y:S01]  /*4fc0*/  FFMA.FTZ R147, R124, R147, R9 ;  /* 0x000000937c937223 */ /* 0x000fe20000010009 */
[----:B------:R-:W-:Y:S01]  /*4fd0*/  HADD2.F32 R7, -RZ, R8.H0_H0 ;  /* 0x20000008ff077230 */ /* 0x000fe20000004100 */
[----:B------:R-:W-:Y:S01]  /*4fe0*/  MOV R8, R35 ;  /* 0x0000002300087202 */ /* 0x000fe20000000f00 */
[----:B------:R-:W-:Y:S01]  /*4ff0*/  FMUL.FTZ R6, R11, R144 ;  /* 0x000000900b067220 */ /* 0x000fe20000410000 */
[----:B------:R-:W-:Y:S01]  /*5000*/  SHF.R.U64 R40, R32, 0x10, R33 ;  /* 0x0000001020287819 */ /* 0x000fe20000001221 */
[----:B------:R-:W-:Y:S01]  /*5010*/  FMUL.FTZ R5, R45, R146 ;  /* 0x000000922d057220 */ /* 0x000fe20000410000 */
[----:B------:R-:W-:Y:S01]  /*5020*/  FFMA.FTZ R174, R134, R174, R135 ;  /* 0x000000ae86ae7223 */ /* 0x000fe20000010087 */
[----:B------:R-:W-:-:S02]  /*5030*/  HADD2.F32 R45, -RZ, R8.H0_H0 ;  /* 0x20000008ff2d7230 */ /* 0x000fc40000004100 */
[----:B------:R-:W-:Y:S01]  /*5040*/  FMUL.FTZ R147, R147, R122 ;  /* 0x0000007a93937220 */ /* 0x000fe20000410000 */
[----:B------:R-:W-:Y:S02]  /*5050*/  HADD2.F32 R8, -RZ, R13.H0_H0 ;  /* 0x2000000dff087230 */ /* 0x000fe40000004100 */
[----:B------:R-:W-:Y:S01]  /*5060*/  FADD.FTZ R159, -R10, R157 ;  /* 0x0000009d0a9f7221 */ /* 0x000fe20000010100 */
[----:B------:R-:W-:Y:S01]  /*5070*/  HADD2.F32 R4, -RZ, R2.H0_H0 ;  /* 0x20000002ff047230 */ /* 0x000fe20000004100 */
[----:B------:R-:W0:Y:S01]  /*5080*/  F2F.F16.F32 R10, R6 ;  /* 0x00000006000a7304 */ /* 0x000e220000200800 */
[----:B------:R-:W-:Y:S02]  /*5090*/  HADD2.F32 R9, -RZ, R40.H0_H0 ;  /* 0x20000028ff097230 */ /* 0x000fe40000004100 */
[----:B------:R-:W-:Y:S01]  /*50a0*/  FADD.FTZ R174, -R174, R155 ;  /* 0x0000009baeae7221 */ /* 0x000fe20000010100 */
[----:B------:R-:W-:Y:S01]  /*50b0*/  SHF.R.U32.HI R49, RZ, 0x10, R35 ;  /* 0x00000010ff317819 */ /* 0x000fe20000011623 */
[----:B------:R-:W-:Y:S01]  /*50c0*/  FMUL.FTZ R4, R4, R145 ;  /* 0x0000009104047220 */ /* 0x000fe20000410000 */
[----:B------:R-:W-:-:S02]  /*50d0*/  HADD2.F32 R47, -RZ, R118.H1_H1 ;  /* 0x30000076ff2f7230 */ /* 0x000fc40000004100 */
[----:B------:R-:W-:Y:S01]  /*50e0*/  FFMA.FTZ R7, R124, R138, R7 ;  /* 0x0000008a7c077223 */ /* 0x000fe20000010007 */
[----:B------:R-:W-:Y:S01]  /*50f0*/  FFMA.FTZ R180, R134, R180, R135 ;  /* 0x000000b486b47223 */ /* 0x000fe20000010087 */
[----:B------:R1:W-:Y:S01]  /*5100*/  F2F.F16.F32 R6, R5 ;  /* 0x0000000500067304 */ /* 0x0003e20000200800 */
[----:B------:R-:W-:Y:S01]  /*5110*/  FMUL.FTZ R142, R43, R122 ;  /* 0x0000007a2b8e7220 */ /* 0x000fe20000410000 */
[----:B------:R-:W-:Y:S01]  /*5120*/  FFMA.FTZ R9, R124, R174, R9 ;  /* 0x000000ae7c097223 */ /* 0x000fe20000010009 */
[-C--:B------:R-:W-:Y:S01]  /*5130*/  FMUL.FTZ R150, R7, R122.reuse ;  /* 0x0000007a07967220 */ /* 0x080fe20000410000 */
[----:B------:R-:W-:Y:S02]  /*5140*/  HADD2.F32 R49, -RZ, R49.H0_H0 ;  /* 0x20000031ff317230 */ /* 0x000fe40000004100 */
[----:B------:R-:W-:Y:S01]  /*5150*/  FADD.FTZ R180, -R180, R165 ;  /* 0x000000a5b4b47221 */ /* 0x000fe20000010100 */
[----:B------:R-:W-:Y:S02]  /*5160*/  HADD2.F32 R141, -RZ, R118.H0_H0 ;  /* 0x20000076ff8d7230 */ /* 0x000fe40000004100 */
[----:B------:R-:W-:Y:S01]  /*5170*/  FMUL.FTZ R148, R9, R122 ;  /* 0x0000007a09947220 */ /* 0x000fe20000410000 */
[----:B------:R2:W-:Y:S01]  /*5180*/  F2F.F16.F32 R11, R4 ;  /* 0x00000004000b7304 */ /* 0x0005e20000200800 */
[----:B-1----:R-:W-:Y:S01]  /*5190*/  FMUL.FTZ R5, R8, R147 ;  /* 0x0000009308057220 */ /* 0x002fe20000410000 */
[----:B------:R-:W-:Y:S01]  /*51a0*/  MOV R8, R34 ;  /* 0x0000002200087202 */ /* 0x000fe20000000f00 */
[----:B------:R-:W-:Y:S01]  /*51b0*/  FFMA.FTZ R49, R124, R180, R49 ;  /* 0x000000b47c317223 */ /* 0x000fe20000010031 */
[----:B------:R-:W-:Y:S01]  /*51c0*/  SHF.R.U64 R42, R34, 0x10, R35 ;  /* 0x00000010222a7819 */ /* 0x000fe20000001223 */
[----:B------:R-:W-:Y:S01]  /*51d0*/  FFMA.FTZ R178, R134, R178, R135 ;  /* 0x000000b286b27223 */ /* 0x000fe20000010087 */
[----:B0-----:R-:W-:Y:S01]  /*51e0*/  PRMT R41, R10, 0x5410, R41 ;  /* 0x000054100a297816 */ /* 0x001fe20000000029 */
[----:B------:R-:W-:Y:S01]  /*51f0*/  HADD2.F32 R7, -RZ, R8.H0_H0 ;  /* 0x20000008ff077230 */ /* 0x000fe20000004100 */
[----:B------:R-:W-:Y:S01]  /*5200*/  MOV R8, R37 ;  /* 0x0000002500087202 */ /* 0x000fe20000000f00 */
[----:B--2---:R-:W-:Y:S01]  /*5210*/  FMUL.FTZ R4, R47, R142 ;  /* 0x0000008e2f047220 */ /* 0x004fe20000410000 */
[----:B------:R-:W-:Y:S01]  /*5220*/  FFMA.FTZ R47, R124, R46, R45 ;  /* 0x0000002e7c2f7223 */ /* 0x000fe2000001002d */
[----:B------:R-:W-:Y:S01]  /*5230*/  HADD2.F32 R45, -RZ, R12.H0_H0 ;  /* 0x2000000cff2d7230 */ /* 0x000fe20000004100 */
[----:B------:R0:W-:Y:S01]  /*5240*/  F2F.F16.F32 R40, R5 ;  /* 0x0000000500287304 */ /* 0x0001e20000200800 */
[----:B------:R-:W-:Y:S01]  /*5250*/  FMUL.FTZ R149, R49, R122 ;  /* 0x0000007a31957220 */ /* 0x000fe20000410000 */
[----:B------:R-:W-:-:S02]  /*5260*/  HADD2.F32 R9, -RZ, R42.H0_H0 ;  /* 0x2000002aff097230 */ /* 0x000fc40000004100 */
[----:B------:R-:W-:Y:S01]  /*5270*/  FADD.FTZ R151, -R178, R161 ;  /* 0x000000a1b2977221 */ /* 0x000fe20000010100 */
[----:B------:R-:W-:Y:S01]  /*5280*/  FMUL.FTZ R152, R47, R122 ;  /* 0x0000007a2f987220 */ /* 0x000fe20000410000 */
[C---:B------:R-:W-:Y:S01]  /*5290*/  FFMA.FTZ R7, R124.reuse, R48, R7 ;  /* 0x000000307c077223 */ /* 0x040fe20000010007 */
[----:B------:R-:W-:Y:S02]  /*52a0*/  HADD2.F32 R49, -RZ, R15.H0_H0 ;  /* 0x2000000fff317230 */ /* 0x000fe40000004100 */
[----:B------:R-:W-:Y:S01]  /*52b0*/  FFMA.FTZ R151, R124, R151, R9 ;  /* 0x000000977c977223 */ /* 0x000fe20000010009 */
[----:B------:R1:W2:Y:S01]  /*52c0*/  F2F.F16.F32 R43, R4 ;  /* 0x00000004002b7304 */ /* 0x0002a20000200800 */
[----:B0-----:R-:W-:Y:S01]  /*52d0*/  FMUL.FTZ R5, R141, R148 ;  /* 0x000000948d057220 */ /* 0x001fe20000410000 */
[----:B------:R-:W-:Y:S01]  /*52e0*/  HADD2.F32 R141, -RZ, R8.H0_H0 ;  /* 0x20000008ff8d7230 */ /* 0x000fe20000004100 */
[----:B------:R-:W-:Y:S01]  /*52f0*/  SHF.R.U32.HI R9, RZ, 0x10, R37 ;  /* 0x00000010ff097819 */ /* 0x000fe20000011625 */
[----:B------:R-:W-:-:S02]  /*5300*/  HADD2.F32 R8, -RZ, R117.H1_H1 ;  /* 0x30000075ff087230 */ /* 0x000fc40000004100 */
[----:B------:R-:W-:Y:S01]  /*5310*/  FMUL.FTZ R153, R7, R122 ;  /* 0x0000007a07997220 */ /* 0x000fe20000410000 */
[----:B------:R-:W-:Y:S02]  /*5320*/  HADD2.F32 R48, -RZ, R14.H0_H0 ;  /* 0x2000000eff307230 */ /* 0x000fe40000004100 */
[----:B------:R-:W-:Y:S01]  /*5330*/  FFMA.FTZ R155, R124, R44, R141 ;  /* 0x0000002c7c9b7223 */ /* 0x000fe2000001008d */
[----:B------:R-:W0:Y:S01]  /*5340*/  F2F.F16.F32 R42, R5 ;  /* 0x00000005002a7304 */ /* 0x000e220000200800 */
[----:B-1----:R-:W-:Y:S01]  /*5350*/  FMUL.FTZ R4, R45, R150 ;  /* 0x000000962d047220 */ /* 0x002fe20000410000 */
[----:B------:R-:W-:Y:S01]  /*5360*/  HADD2.F32 R47, -RZ, R9.H0_H0 ;  /* 0x20000009ff2f7230 */ /* 0x000fe20000004100 */
[----:B------:R-:W-:Y:S01]  /*5370*/  SHF.R.U64 R44, R36, 0x10, R37 ;  /* 0x00000010242c7819 */ /* 0x000fe20000001225 */
[----:B------:R-:W-:Y:S01]  /*5380*/  FMUL.FTZ R46, R49, R152 ;  /* 0x00000098312e7220 */ /* 0x000fe20000410000 */
[-C--:B------:R-:W-:Y:S01]  /*5390*/  FMUL.FTZ R151, R151, R122.reuse ;  /* 0x0000007a97977220 */ /* 0x080fe20000410000 */
[----:B------:R-:W-:Y:S01]  /*53a0*/  FMUL.FTZ R155, R155, R122 ;  /* 0x0000007a9b9b7220 */ /* 0x000fe20000410000 */
[----:B------:R-:W-:Y:S01]  /*53b0*/  FFMA.FTZ R159, R124, R159, R47 ;  /* 0x0000009f7c9f7223 */ /* 0x000fe2000001002f */
[----:B------:R1:W3:Y:S01]  /*53c0*/  F2F.F16.F32 R45, R4 ;  /* 0x00000004002d7304 */ /* 0x0002e20000200800 */
[----:B------:R-:W-:-:S02]  /*53d0*/  HADD2.F32 R7, -RZ, R44.H0_H0 ;  /* 0x2000002cff077230 */ /* 0x000fc40000004100 */
[----:B------:R-:W-:Y:S01]  /*53e0*/  FMUL.FTZ R44, R48, R153 ;  /* 0x00000099302c7220 */ /* 0x000fe20000410000 */
[----:B------:R-:W-:Y:S01]  /*53f0*/  HADD2.F32 R48, -RZ, R117.H0_H0 ;  /* 0x20000075ff307230 */ /* 0x000fe20000004100 */
[----:B--2---:R-:W-:Y:S01]  /*5400*/  PRMT R43, R40, 0x5410, R43 ;  /* 0x00005410282b7816 */ /* 0x004fe2000000002b */
[----:B------:R-:W-:Y:S02]  /*5410*/  HADD2.F32 R161, -RZ, R116.H1_H1 ;  /* 0x30000074ffa17230 */ /* 0x000fe40000004100 */
[----:B------:R-:W-:Y:S01]  /*5420*/  FFMA.FTZ R49, R124, R154, R7 ;  /* 0x0000009a7c317223 */ /* 0x000fe20000010007 */
[----:B------:R-:W-:Y:S01]  /*5430*/  IMAD.WIDE.U32 R6, R6, 0x10000, RZ ;  /* 0x0001000006067825 */ /* 0x000fe200078e00ff */
[----:B------:R2:W-:Y:S03]  /*5440*/  F2F.F16.F32 R47, R44 ;  /* 0x0000002c002f7304 */ /* 0x0005e60000200800 */
[----:B-1----:R-:W-:Y:S01]  /*5450*/  FMUL.FTZ R4, R8, R149 ;  /* 0x0000009508047220 */ /* 0x002fe20000410000 */
[----:B------:R-:W-:Y:S01]  /*5460*/  MOV R8, R36 ;  /* 0x0000002400087202 */ /* 0x000fe20000000f00 */
[----:B------:R-:W-:Y:S01]  /*5470*/  FMUL.FTZ R154, R159, R122 ;  /* 0x0000007a9f9a7220 */ /* 0x000fe20000410000 */
[----:B------:R-:W-:Y:S01]  /*5480*/  LOP3.LUT R40, R6, R11, RZ, 0xfc, !PT ;  /* 0x0000000b06287212 */ /* 0x000fe200078efcff */
[----:B0-----:R-:W-:Y:S01]  /*5490*/  IMAD.WIDE.U32 R10, R42, 0x10000, RZ ;  /* 0x000100002a0a7825 */ /* 0x001fe200078e00ff */
[----:B------:R-:W-:Y:S01]  /*54a0*/  LOP3.LUT R41, R41, R7, RZ, 0xfc, !PT ;  /* 0x0000000729297212 */ /* 0x000fe200078efcff */
[----:B------:R0:W-:Y:S02]  /*54b0*/  F2F.F16.F32 R141, R4 ;  /* 0x00000004008d7304 */ /* 0x0001e40000200800 */
[----:B------:R-:W-:Y:S01]  /*54c0*/  HADD2.F32 R5, -RZ, R8.H0_H0 ;  /* 0x20000008ff057230 */ /* 0x000fe20000004100 */
[----:B---3--:R-:W-:Y:S01]  /*54d0*/  LOP3.LUT R42, R10, R45, RZ, 0xfc, !PT ;  /* 0x0000002d0a2a7212 */ /* 0x008fe200078efcff */
[----:B------:R-:W1:Y:S01]  /*54e0*/  LDC.64 R8, c[0x0][0x390] ;  /* 0x0000e400ff087b82 */ /* 0x000e620000000a00 */
[----:B--2---:R-:W-:Y:S01]  /*54f0*/  HADD2.F32 R44, -RZ, R17.H0_H0 ;  /* 0x20000011ff2c7230 */ /* 0x004fe20000004100 */
[----:B------:R-:W-:Y:S01]  /*5500*/  LOP3.LUT R43, R43, R11, RZ, 0xfc, !PT ;  /* 0x0000000b2b2b7212 */ /* 0x000fe200078efcff */
[----:B------:R-:W-:Y:S01]  /*5510*/  FFMA.FTZ R157, R124, R140, R5 ;  /* 0x0000008c7c9d7223 */ /* 0x000fe20000010005 */
[----:B------:R2:W3:Y:S04]  /*5520*/  F2F.F16.F32 R136, R46 ;  /* 0x0000002e00887304 */ /* 0x0004e80000200800 */
[----:B0-----:R-:W0:Y:S01]  /*5530*/  LDC.64 R4, c[0x0][0x468] ;  /* 0x00011a00ff047b82 */ /* 0x001e220000000a00 */
[----:B------:R-:W-:Y:S01]  /*5540*/  FMUL.FTZ R159, R44, R155 ;  /* 0x0000009b2c9f7220 */ /* 0x000fe20000410000 */
[----:B------:R-:W-:-:S02]  /*5550*/  HADD2.F32 R140, -RZ, R116.H0_H0 ;  /* 0x20000074ff8c7230 */ /* 0x000fc40000004100 */
[----:B--2---:R-:W-:Y:S01]  /*5560*/  FMUL.FTZ R46, R48, R151 ;  /* 0x00000097302e7220 */ /* 0x004fe20000410000 */
[----:B------:R-:W-:Y:S01]  /*5570*/  FMUL.FTZ R48, R161, R154 ;  /* 0x0000009aa1307220 */ /* 0x000fe20000410000 */
[----:B------:R-:W-:Y:S02]  /*5580*/  HADD2.F32 R161, -RZ, R16.H0_H0 ;  /* 0x20000010ffa17230 */ /* 0x000fe40000004100 */
[----:B------:R-:W-:Y:S01]  /*5590*/  FMUL.FTZ R156, R157, R122 ;  /* 0x0000007a9d9c7220 */ /* 0x000fe20000410000 */
[C---:B-1----:R-:W-:Y:S01]  /*55a0*/  IMAD.WIDE.U32 R6, R143.reuse, 0x8, R8 ;  /* 0x000000088f067825 */ /* 0x042fe200078e0008 */
[----:B------:R-:W1:Y:S03]  /*55b0*/  F2F.F16.F32 R46, R46 ;  /* 0x0000002e002e7304 */ /* 0x000e660000200800 */
[----:B0-----:R-:W-:-:S04]  /*55c0*/  IMAD.WIDE.U32 R44, R143, 0x8, R4 ;  /* 0x000000088f2c7825 */ /* 0x001fc800078e0004 */
[----:B------:R-:W-:Y:S01]  /*55d0*/  FMUL.FTZ R143, R49, R122 ;  /* 0x0000007a318f7220 */ /* 0x000fe20000410000 */
[----:B------:R-:W2:Y:S01]  /*55e0*/  LDG.E.64 R6, desc[UR8][R6.64] ;  /* 0x0000000806067981 */ /* 0x000ea2000c1e1b00 */
[----:B------:R0:W-:Y:S02]  /*55f0*/  F2F.F16.F32 R160, R48 ;  /* 0x0000003000a07304 */ /* 0x0001e40000200800 */
[----:B------:R-:W-:Y:S01]  /*5600*/  FMUL.FTZ R140, R140, R143 ;  /* 0x0000008f8c8c7220 */ /* 0x000fe20000410000 */
[----:B------:R-:W-:Y:S01]  /*5610*/  FMUL.FTZ R157, R161, R156 ;  /* 0x0000009ca19d7220 */ /* 0x000fe20000410000 */
[----:B------:R-:W-:-:S04]  /*5620*/  IMAD.WIDE.U32 R10, R139, 0x8, R8 ;  /* 0x000000088b0a7825 */ /* 0x000fc800078e0008 */
[----:B------:R4:W-:Y:S01]  /*5630*/  F2F.F16.F32 R158, R140 ;  /* 0x0000008c009e7304 */ /* 0x0009e20000200800 */
[----:B0-----:R-:W-:Y:S01]  /*5640*/  IMAD.WIDE.U32 R48, R139, 0x8, R4 ;  /* 0x000000088b307825 */ /* 0x001fe200078e0004 */
[----:B------:R1:W-:Y:S03]  /*5650*/  STG.E.64 desc[UR8][R44.64], R40 ;  /* 0x000000282c007986 */ /* 0x0003e6000c101b08 */
[----:B------:R-:W-:Y:S01]  /*5660*/  IMAD.WIDE.U32 R138, R137, 0x8, R8 ;  /* 0x00000008898a7825 */ /* 0x000fe200078e0008 */
[----:B------:R-:W5:Y:S02]  /*5670*/  LDG.E.64 R10, desc[UR8][R10.64] ;  /* 0x000000080a0a7981 */ /* 0x000f64000c1e1b00 */
[----:B------:R-:W0:Y:S02]  /*5680*/  F2F.F16.F32 R159, R159 ;  /* 0x0000009f009f7304 */ /* 0x000e240000200800 */
[----:B------:R0:W-:Y:S01]  /*5690*/  STG.E.64 desc[UR8][R48.64], R42 ;  /* 0x0000002a30007986 */ /* 0x0001e2000c101b08 */
[----:B---3--:R-:W-:-:S05]  /*56a0*/  PRMT R141, R136, 0x5410, R141 ;  /* 0x00005410888d7816 */ /* 0x008fca000000008d */
[----:B------:R-:W3:Y:S01]  /*56b0*/  F2F.F16.F32 R157, R157 ;  /* 0x0000009d009d7304 */ /* 0x000ee20000200800 */
[----:B-1----:R-:W-:Y:S01]  /*56c0*/  IMAD.WIDE.U32 R44, R46, 0x10000, RZ ;  /* 0x000100002e2c7825 */ /* 0x002fe200078e00ff */
[----:B------:R-:W5:Y:S03]  /*56d0*/  LDG.E.64 R40, desc[UR8][R138.64] ;  /* 0x000000088a287981 */ /* 0x000f66000c1e1b00 */
[----:B------:R-:W-:Y:S01]  /*56e0*/  IMAD.WIDE.U32 R136, R137, 0x8, R4 ;  /* 0x0000000889887825 */ /* 0x000fe200078e0004 */
[----:B------:R-:W-:Y:S02]  /*56f0*/  LOP3.LUT R45, R141, R45, RZ, 0xfc, !PT ;  /* 0x0000002d8d2d7212 */ /* 0x000fe400078efcff */
[----:B------:R-:W-:Y:S01]  /*5700*/  LOP3.LUT R44, R44, R47, RZ, 0xfc, !PT ;  /* 0x0000002f2c2c7212 */ /* 0x000fe200078efcff */
[----:B----4-:R-:W-:Y:S01]  /*5710*/  IMAD.WIDE.U32 R140, R133, 0x8, R8 ;  /* 0x00000008858c7825 */ /* 0x010fe200078e0008 */
[----:B0-----:R-:W-:-:S03]  /*5720*/  PRMT R159, R159, 0x5410, R160 ;  /* 0x000054109f9f7816 */ /* 0x001fc600000000a0 */
[----:B------:R-:W-:Y:S01]  /*5730*/  IMAD.WIDE.U32 R46, R158, 0x10000, RZ ;  /* 0x000100009e2e7825 */ /* 0x000fe200078e00ff */
[----:B------:R0:W-:Y:S03]  /*5740*/  STG.E.64 desc[UR8][R136.64], R44 ;  /* 0x0000002c88007986 */ /* 0x0001e6000c101b08 */
[----:B------:R-:W-:Y:S01]  /*5750*/  IMAD.WIDE.U32 R48, R133, 0x8, R4 ;  /* 0x0000000885307825 */ /* 0x000fe200078e0004 */
[----:B------:R-:W4:Y:S01]  /*5760*/  LDG.E.64 R42, desc[UR8][R140.64] ;  /* 0x000000088c2a7981 */ /* 0x000f22000c1e1b00 */
[----:B------:R-:W-:Y:S02]  /*5770*/  LOP3.LUT R47, R159, R47, RZ, 0xfc, !PT ;  /* 0x0000002f9f2f7212 */ /* 0x000fe400078efcff */
[----:B---3--:R-:W-:Y:S01]  /*5780*/  LOP3.LUT R46, R46, R157, RZ, 0xfc, !PT ;  /* 0x0000009d2e2e7212 */ /* 0x008fe200078efcff */
[----:B------:R-:W-:-:S04]  /*5790*/  IMAD.WIDE.U32 R8, R123, 0x8, R8 ;  /* 0x000000087b087825 */ /* 0x000fc800078e0008 */
[----:B------:R1:W-:Y:S04]  /*57a0*/  STG.E.64 desc[UR8][R48.64], R46 ;  /* 0x0000002e30007986 */ /* 0x0003e8000c101b08 */
[----:B------:R-:W3:Y:S01]  /*57b0*/  LDG.E.64 R8, desc[UR8][R8.64] ;  /* 0x0000000808087981 */ /* 0x000ee2000c1e1b00 */
[----:B------:R-:W-:Y:S01]  /*57c0*/  MOV R133, R39 ;  /* 0x0000002700857202 */ /* 0x000fe20000000f00 */
[C---:B------:R-:W-:Y:S01]  /*57d0*/  FFMA.FTZ R127, R134.reuse, R127, R135 ;  /* 0x0000007f867f7223 */ /* 0x040fe20000010087 */
[----:B0-----:R-:W-:Y:S01]  /*57e0*/  SHF.R.U32.HI R44, RZ, 0x10, R39 ;  /* 0x00000010ff2c7819 */ /* 0x001fe20000011627 */
[----:B------:R-:W-:Y:S02]  /*57f0*/  FFMA.FTZ R132, R134, R132, R135 ;  /* 0x0000008486847223 */ /* 0x000fe40000010087 */
[----:B------:R-:W-:-:S02]  /*5800*/  HADD2.F32 R45, -RZ, R133.H0_H0 ;  /* 0x20000085ff2d7230 */ /* 0x000fc40000004100 */
[----:B------:R-:W-:Y:S01]  /*5810*/  FADD.FTZ R127, -R127, R126 ;  /* 0x0000007e7f7f7221 */ /* 0x000fe20000010100 */
[----:B------:R-:W-:Y:S01]  /*5820*/  FADD.FTZ R132, -R132, R125 ;  /* 0x0000007d84847221 */ /* 0x000fe20000010100 */
[----:B-1----:R-:W-:Y:S02]  /*5830*/  HADD2.F32 R47, -RZ, R44.H0_H0 ;  /* 0x2000002cff2f7230 */ /* 0x002fe40000004100 */
[----:B------:R-:W-:Y:S01]  /*5840*/  FFMA.FTZ R45, R124, R127, R45 ;  /* 0x0000007f7c2d7223 */ /* 0x000fe2000001002d */
[----:B------:R-:W-:Y:S01]  /*5850*/  SHF.R.U64 R44, R38, 0x10, R39 ;  /* 0x00000010262c7819 */ /* 0x000fe20000001227 */
[----:B------:R-:W-:Y:S01]  /*5860*/  FFMA.FTZ R131, R134, R131, R135 ;  /* 0x0000008386837223 */ /* 0x000fe20000010087 */
[----:B------:R-:W-:Y:S01]  /*5870*/  FFMA.FTZ R47, R124, R132, R47 ;  /* 0x000000847c2f7223 */ /* 0x000fe2000001002f */
[----:B------:R-:W-:Y:S02]  /*5880*/  FMUL.FTZ R126, R45, R122 ;  /* 0x0000007a2d7e7220 */ /* 0x000fe40000410000 */
[----:B------:R-:W-:-:S02]  /*5890*/  HADD2.F32 R45, -RZ, R44.H0_H0 ;  /* 0x2000002cff2d7230 */ /* 0x000fc40000004100 */
[----:B------:R-:W-:Y:S01]  /*58a0*/  FADD.FTZ R131, -R131, R128 ;  /* 0x0000008083837221 */ /* 0x000fe20000010100 */
[----:B------:R-:W-:Y:S01]  /*58b0*/  HADD2.F32 R49, -RZ, R19.H0_H0 ;  /* 0x20000013ff317230 */ /* 0x000fe20000004100 */
[----:B------:R-:W-:Y:S01]  /*58c0*/  MOV R44, R38 ;  /* 0x00000026002c7202 */ /* 0x000fe20000000f00 */
[----:B------:R-:W-:Y:S02]  /*58d0*/  HADD2.F32 R127, -RZ, R115.H1_H1 ;  /* 0x30000073ff7f7230 */ /* 0x000fe40000004100 */
[----:B------:R-:W-:Y:S01]  /*58e0*/  FMUL.FTZ R128, R47, R122 ;  /* 0x0000007a2f807220 */ /* 0x000fe20000410000 */
[----:B------:R-:W-:Y:S01]  /*58f0*/  FFMA.FTZ R130, R134, R130, R135 ;  /* 0x0000008286827223 */ /* 0x000fe20000010087 */
[----:B------:R-:W-:Y:S01]  /*5900*/  FFMA.FTZ R47, R124, R131, R45 ;  /* 0x000000837c2f7223 */ /* 0x000fe2000001002d */
[----:B------:R-:W-:Y:S01]  /*5910*/  FMUL.FTZ R46, R49, R126 ;  /* 0x0000007e312e7220 */ /* 0x000fe20000410000 */
[----:B------:R-:W-:Y:S01]  /*5920*/  FMUL.FTZ R127, R127, R128 ;  /* 0x000000807f7f7220 */ /* 0x000fe20000410000 */
[----:B------:R-:W-:-:S02]  /*5930*/  HADD2.F32 R45, -RZ, R44.H0_H0 ;  /* 0x2000002cff2d7230 */ /* 0x000fc40000004100 */
[----:B------:R-:W-:Y:S01]  /*5940*/  FADD.FTZ R129, -R130, R129 ;  /* 0x0000008182817221 */ /* 0x000fe20000010100 */
[----:B------:R-:W-:Y:S02]  /*5950*/  HADD2.F32 R44, -RZ, R115.H0_H0 ;  /* 0x20000073ff2c7230 */ /* 0x000fe40000004100 */
[----:B------:R-:W-:Y:S01]  /*5960*/  FMUL.FTZ R131, R47, R122 ;  /* 0x0000007a2f837220 */ /* 0x000fe20000410000 */
[----:B------:R0:W-:Y:S01]  /*5970*/  F2F.F16.F32 R125, R46 ;  /* 0x0000002e007d7304 */ /* 0x0001e20000200800 */
[----:B------:R-:W-:Y:S02]  /*5980*/  FFMA.FTZ R45, R124, R129, R45 ;  /* 0x000000817c2d7223 */ /* 0x000fe4000001002d */
[----:B------:R-:W-:-:S05]  /*5990*/  FMUL.FTZ R124, R44, R131 ;  /* 0x000000832c7c7220 */ /* 0x000fca0000410000 */
[----:B------:R-:W1:Y:S01]  /*59a0*/  F2F.F16.F32 R130, R127 ;  /* 0x0000007f00827304 */ /* 0x000e620000200800 */
[----:B------:R-:W-:Y:S02]  /*59b0*/  HADD2.F32 R47, -RZ, R18.H0_H0 ;  /* 0x20000012ff2f7230 */ /* 0x000fe40000004100 */
[----:B------:R-:W-:-:S05]  /*59c0*/  FMUL.FTZ R48, R45, R122 ;  /* 0x0000007a2d307220 */ /* 0x000fca0000410000 */
[----:B------:R-:W1:Y:S01]  /*59d0*/  F2F.F16.F32 R44, R124 ;  /* 0x0000007c002c7304 */ /* 0x000e620000200800 */
[----:B0-----:R-:W-:Y:S01]  /*59e0*/  FMUL.FTZ R46, R47, R48 ;  /* 0x000000302f2e7220 */ /* 0x001fe20000410000 */
[----:B-1----:R-:W-:-:S06]  /*59f0*/  PRMT R129, R125, 0x5410, R130 ;  /* 0x000054107d817816 */ /* 0x002fcc0000000082 */
[----:B------:R0:W1:Y:S01]  /*5a00*/  F2F.F16.F32 R49, R46 ;  /* 0x0000002e00317304 */ /* 0x0000620000200800 */
[----:B------:R-:W-:-:S04]  /*5a10*/  IMAD.WIDE.U32 R44, R44, 0x10000, RZ ;  /* 0x000100002c2c7825 */ /* 0x000fc800078e00ff */
[----:B------:R-:W-:Y:S01]  /*5a20*/  IMAD.WIDE.U32 R4, R123, 0x8, R4 ;  /* 0x000000087b047825 */ /* 0x000fe200078e0004 */
[--C-:B--2---:R-:W-:Y:S02]  /*5a30*/  SHF.R.U32.HI R47, RZ, 0x10, R7.reuse ;  /* 0x00000010ff2f7819 */ /* 0x104fe40000011607 */
[----:B------:R-:W-:Y:S01]  /*5a40*/  SHF.R.U64 R130, R6, 0x10, R7 ;  /* 0x0000001006827819 */ /* 0x000fe20000001207 */
[----:B------:R-:W-:Y:S02]  /*5a50*/  HADD2.F32 R125, -RZ, R7.H0_H0 ;  /* 0x20000007ff7d7230 */ /* 0x000fe40000004100 */
[----:B------:R-:W-:Y:S02]  /*5a60*/  HADD2.F32 R127, -RZ, R47.H0_H0 ;  /* 0x2000002fff7f7230 */ /* 0x000fe40000004100 */
[----:B------:R-:W-:Y:S02]  /*5a70*/  HADD2.F32 R47, -RZ, R130.H0_H0 ;  /* 0x20000082ff2f7230 */ /* 0x000fe40000004100 */
[----:B------:R-:W-:Y:S01]  /*5a80*/  FMUL.FTZ R125, R144, R125 ;  /* 0x0000007d907d7220 */ /* 0x000fe20000410000 */
[----:B------:R-:W-:-:S02]  /*5a90*/  LOP3.LUT R7, R129, R45, RZ, 0xfc, !PT ;  /* 0x0000002d81077212 */ /* 0x000fc400078efcff */
[----:B------:R-:W-:Y:S01]  /*5aa0*/  FMUL.FTZ R146, R146, R47 ;  /* 0x0000002f92927220 */ /* 0x000fe20000410000 */
[--C-:B-----5:R-:W-:Y:S01]  /*5ab0*/  SHF.R.U32.HI R47, RZ, 0x10, R11.reuse ;  /* 0x00000010ff2f7819 */ /* 0x120fe2000001160b */
[----:B------:R-:W-:Y:S01]  /*5ac0*/  HADD2.F32 R144, -RZ, R11.H0_H0 ;  /* 0x2000000bff907230 */ /* 0x000fe20000004100 */
[----:B------:R-:W-:Y:S01]  /*5ad0*/  SHF.R.U64 R11, R10, 0x10, R11 ;  /* 0x000000100a0b7819 */ /* 0x000fe2000000120b */
[----:B------:R-:W-:-:S03]  /*5ae0*/  HADD2.F32 R45, -RZ, R10.H0_H0 ;  /* 0x2000000aff2d7230 */ /* 0x000fc60000004100 */
[----:B------:R-:W-:Y:S01]  /*5af0*/  FMUL.FTZ R144, R147, R144 ;  /* 0x0000009093907220 */ /* 0x000fe20000410000 */
[----:B------:R-:W-:Y:S01]  /*5b00*/  HADD2.F32 R147, -RZ, R11.H0_H0 ;  /* 0x2000000bff937230 */ /* 0x000fe20000004100 */
[--C-:B------:R-:W-:Y:S01]  /*5b10*/  SHF.R.U32.HI R10, RZ, 0x10, R41.reuse ;  /* 0x00000010ff0a7819 */ /* 0x100fe20000011629 */
[----:B------:R-:W-:Y:S02]  /*5b20*/  HADD2.F32 R11, -RZ, R41.H0_H0 ;  /* 0x20000029ff0b7230 */ /* 0x000fe40000004100 */
[----:B0-----:R-:W-:Y:S01]  /*5b30*/  HADD2.F32 R46, -RZ, R40.H0_H0 ;  /* 0x20000028ff2e7230 */ /* 0x001fe20000004100 */
[----:B------:R-:W-:Y:S01]  /*5b40*/  SHF.R.U64 R40, R40, 0x10, R41 ;  /* 0x0000001028287819 */ /* 0x000fe20000001229 */
[----:B------:R-:W-:Y:S02]  /*5b50*/  HADD2.F32 R10, -RZ, R10.H0_H0 ;  /* 0x2000000aff0a7230 */ /* 0x000fe40000004100 */
[----:B------:R-:W-:Y:S01]  /*5b60*/  FMUL.FTZ R127, R0, R127 ;  /* 0x0000007f007f7220 */ /* 0x000fe20000410000 */
[----:B------:R-:W-:-:S02]  /*5b70*/  FMUL.FTZ R0, R152, R11 ;  /* 0x0000000b98007220 */ /* 0x000fc40000410000 */
[----:B------:R-:W-:Y:S01]  /*5b80*/  FMUL.FTZ R149, R149, R10 ;  /* 0x0000000a95957220 */ /* 0x000fe20000410000 */
[----:B------:R-:W-:Y:S02]  /*5b90*/  HADD2.F32 R10, -RZ, R40.H0_H0 ;  /* 0x20000028ff0a7230 */ /* 0x000fe40000004100 */
[----:B------:R-:W-:Y:S02]  /*5ba0*/  HADD2.F32 R122, -RZ, R6.H0_H0 ;  /* 0x20000006ff7a7230 */ /* 0x000fe40000004100 */
[----:B----4-:R-:W-:Y:S01]  /*5bb0*/  HADD2.F32 R11, -RZ, R42.H0_H0 ;  /* 0x2000002aff0b7230 */ /* 0x010fe20000004100 */
[----:B-1----:R-:W-:Y:S01]  /*5bc0*/  LOP3.LUT R6, R44, R49, RZ, 0xfc, !PT ;  /* 0x000000312c067212 */ /* 0x002fe200078efcff */
[----:B------:R-:W-:Y:S01]  /*5bd0*/  HADD2.F32 R40, -RZ, R43.H0_H0 ;  /* 0x2000002bff287230 */ /* 0x000fe20000004100 */
[--C-:B------:R-:W-:Y:S01]  /*5be0*/  SHF.R.U32.HI R41, RZ, 0x10, R43.reuse ;  /* 0x00000010ff297819 */ /* 0x100fe2000001162b */
[----:B------:R-:W-:Y:S01]  /*5bf0*/  FMUL.FTZ R151, R151, R10 ;  /* 0x0000000a97977220 */ /* 0x000fe20000410000 */
[----:B------:R-:W-:Y:S01]  /*5c00*/  FMUL.FTZ R156, R156, R11 ;  /* 0x0000000b9c9c7220 */ /* 0x000fe20000410000 */
[----:B------:R-:W-:Y:S01]  /*5c10*/  SHF.R.U64 R43, R42, 0x10, R43 ;  /* 0x000000102a2b7819 */ /* 0x000fe2000000122b */
[----:B------:R0:W-:Y:S01]  /*5c20*/  STG.E.64 desc[UR8][R4.64], R6 ;  /* 0x0000000604007986 */ /* 0x0001e2000c101b08 */
[----:B---3--:R-:W-:-:S02]  /*5c30*/  SHF.R.U32.HI R10, RZ, 0x10, R9 ;  /* 0x00000010ff0a7819 */ /* 0x008fc40000011609 */
[----:B------:R-:W-:Y:S01]  /*5c40*/  SHF.R.U64 R11, R8, 0x10, R9 ;  /* 0x00000010080b7819 */ /* 0x000fe20000001209 */
        /* <DEDUP_REMOVED lines=20> */
.L_x_1430:
[----:B------:R-:W-:Y:S01]  /*5d90*/  MOV R4, R31 ;  /* 0x0000001f00047202 */ /* 0x000fe20000000f00 */
[C-C-:B------:R-:W-:Y:S01]  /*5da0*/  FFMA.FTZ R5, R134.reuse, R170, R135.reuse ;  /* 0x000000aa86057223 */ /* 0x140fe20000010087 */
[C-C-:B------:R-:W-:Y:S01]  /*5db0*/  FFMA.FTZ R176, R134.reuse, R176, R135.reuse ;  /* 0x000000b086b07223 */ /* 0x140fe20000010087 */
[C-C-:B------:R-:W-:Y:S01]  /*5dc0*/  FFMA.FTZ R0, R134.reuse, R0, R135.reuse ;  /* 0x0000000086007223 */ /* 0x140fe20000010087 */
[----:B------:R-:W-:Y:S01]  /*5dd0*/  FFMA.FTZ R172, R134, R172, R135 ;  /* 0x000000ac86ac7223 */ /* 0x000fe20000010087 */
[----:B------:R-:W-:Y:S02]  /*5de0*/  HADD2.F32 R7, -RZ, R4.H0_H0 ;  /* 0x20000004ff077230 */ /* 0x000fe40000004100 */
[----:B------:R-:W-:Y:S01]  /*5df0*/  FADD.FTZ R5, -R5, R150 ;  /* 0x0000009605057221 */ /* 0x000fe20000010100 */
[----:B------:R-:W-:Y:S01]  /*5e00*/  SHF.R.U32.HI R4, RZ, 0x10, R31 ;  /* 0x00000010ff047819 */ /* 0x000fe2000001161f */
[----:B------:R-:W-:Y:S01]  /*5e10*/  FADD.FTZ R169, -R176, R169 ;  /* 0x000000a9b0a97221 */ /* 0x000fe20000010100 */
[----:B------:R-:W-:Y:S01]  /*5e20*/  FADD.FTZ R149, -R0, R149 ;  /* 0x0000009500957221 */ /* 0x000fe20000010100 */
[----:B------:R-:W-:Y:S01]  /*5e30*/  FFMA.FTZ R173, R124, R5, R7 ;  /* 0x000000057cad7223 */ /* 0x000fe20000010007 */
[----:B------:R-:W-:Y:S01]  /*5e40*/  MOV R5, R30 ;  /* 0x0000001e00057202 */ /* 0x000fe20000000f00 */
[----:B------:R-:W-:Y:S01]  /*5e50*/  HADD2.F32 R7, -RZ, R4.H0_H0 ;  /* 0x20000004ff077230 */ /* 0x000fe20000004100 */
[----:B------:R-:W-:Y:S01]  /*5e60*/  SHF.R.U64 R0, R30, 0x10, R31 ;  /* 0x000000101e007819 */ /* 0x000fe2000000121f */
[----:B------:R-:W-:Y:S01]  /*5e70*/  FADD.FTZ R163, -R172, R163 ;  /* 0x000000a3aca37221 */ /* 0x000fe20000010100 */
[C-C-:B------:R-:W-:Y:S01]  /*5e80*/  FFMA.FTZ R182, R134.reuse, R182, R135.reuse ;  /* 0x000000b686b67223 */ /* 0x140fe20000010087 */
[----:B------:R-:W-:Y:S01]  /*5e90*/  FFMA.FTZ R174, R134, R174, R135 ;  /* 0x000000ae86ae7223 */ /* 0x000fe20000010087 */
[----:B------:R-:W-:Y:S01]  /*5ea0*/  FFMA.FTZ R169, R124, R169, R7 ;  /* 0x000000a97ca97223 */ /* 0x000fe20000010007 */
[----:B------:R-:W-:-:S02]  /*5eb0*/  HADD2.F32 R7, -RZ, R5.H0_H0 ;  /* 0x20000005ff077230 */ /* 0x000fc40000004100 */
[----:B------:R-:W-:Y:S01]  /*5ec0*/  FADD.FTZ R167, -R182, R167 ;  /* 0x000000a7b6a77221 */ /* 0x000fe20000010100 */
[----:B------:R-:W-:Y:S01]  /*5ed0*/  FADD.FTZ R155, -R174, R155 ;  /* 0x0000009bae9b7221 */ /* 0x000fe20000010100 */
[C-C-:B------:R-:W-:Y:S01]  /*5ee0*/  FFMA.FTZ R47, R134.reuse, R140, R135.reuse ;  /* 0x0000008c862f7223 */ /* 0x140fe20000010087 */
[----:B------:R-:W-:Y:S01]  /*5ef0*/  FFMA.FTZ R180, R134, R180, R135 ;  /* 0x000000b486b47223 */ /* 0x000fe20000010087 */
[----:B------:R-:W-:Y:S01]  /*5f00*/  FFMA.FTZ R149, R124, R149, R7 ;  /* 0x000000957c957223 */ /* 0x000fe20000010007 */
[----:B------:R-:W-:Y:S01]  /*5f10*/  HADD2.F32 R7, -RZ, R0.H0_H0 ;  /* 0x20000000ff077230 */ /* 0x000fe20000004100 */
[----:B------:R-:W-:Y:S01]  /*5f20*/  MOV R0, R33 ;  /* 0x0000002100007202 */ /* 0x000fe20000000f00 */
[----:B------:R-:W-:Y:S01]  /*5f30*/  FADD.FTZ R47, -R47, R46 ;  /* 0x0000002e2f2f7221 */ /* 0x000fe20000010100 */
[----:B------:R-:W-:Y:S01]  /*5f40*/  FADD.FTZ R165, -R180, R165 ;  /* 0x000000a5b4a57221 */ /* 0x000fe20000010100 */
[----:B------:R-:W-:Y:S01]  /*5f50*/  FFMA.FTZ R145, R134, R136, R135 ;  /* 0x0000008886917223 */ /* 0x000fe20000010087 */
[----:B------:R-:W-:Y:S01]  /*5f60*/  FFMA.FTZ R151, R124, R163, R7 ;  /* 0x000000a37c977223 */ /* 0x000fe20000010007 */
[----:B------:R-:W-:Y:S01]  /*5f70*/  HADD2.F32 R7, -RZ, R0.H0_H0 ;  /* 0x20000000ff077230 */ /* 0x000fe20000004100 */
[----:B------:R-:W-:Y:S01]  /*5f80*/  SHF.R.U32.HI R0, RZ, 0x10, R33 ;  /* 0x00000010ff007819 */ /* 0x000fe20000011621 */
[----:B------:R-:W-:Y:S01]  /*5f90*/  FADD.FTZ R145, -R145, R42 ;  /* 0x0000002a91917221 */ /* 0x000fe20000010100 */
[C-C-:B------:R-:W-:Y:S01]  /*5fa0*/  FFMA.FTZ R42, R134.reuse, R171, R135.reuse ;  /* 0x000000ab862a7223 */ /* 0x140fe20000010087 */
[C-C-:B------:R-:W-:Y:S01]  /*5fb0*/  FFMA.FTZ R44, R134.reuse, R44, R135.reuse ;  /* 0x0000002c862c7223 */ /* 0x140fe20000010087 */
[----:B------:R-:W-:Y:S01]  /*5fc0*/  FFMA.FTZ R11, R134, R154, R135 ;  /* 0x0000009a860b7223 */ /* 0x000fe20000010087 */
[----:B------:R-:W-:Y:S01]  /*5fd0*/  HADD2.F32 R43, -RZ, R0.H0_H0 ;  /* 0x20000000ff2b7230 */ /* 0x000fe20000004100 */
[----:B------:R-:W-:Y:S01]  /*5fe0*/  MOV R0, R32 ;  /* 0x0000002000007202 */ /* 0x000fe20000000f00 */
[----:B------:R-:W-:Y:S01]  /*5ff0*/  FADD.FTZ R159, -R42, R157 ;  /* 0x0000009d2a9f7221 */ /* 0x000fe20000010100 */
[-C--:B------:R-:W-:Y:S01]  /*6000*/  FMUL.FTZ R154, R169, R122.reuse ;  /* 0x0000007aa99a7220 */ /* 0x080fe20000410000 */
[----:B------:R-:W-:Y:S01]  /*6010*/  FADD.FTZ R11, -R11, R142 ;  /* 0x0000008e0b0b7221 */ /* 0x000fe20000010100 */
[----:B------:R-:W-:Y:S01]  /*6020*/  FFMA.FTZ R179, R124, R167, R43 ;  /* 0x000000a77cb37223 */ /* 0x000fe2000001002b */
[----:B------:R-:W-:Y:S01]  /*6030*/  HADD2.F32 R43, -RZ, R0.H0_H0 ;  /* 0x20000000ff2b7230 */ /* 0x000fe20000004100 */
[----:B------:R-:W-:Y:S01]  /*6040*/  SHF.R.U64 R0, R32, 0x10, R33 ;  /* 0x0000001020007819 */ /* 0x000fe20000001221 */
[----:B------:R-:W-:Y:S01]  /*6050*/  FMUL.FTZ R156, R173, R122 ;  /* 0x0000007aad9c7220 */ /* 0x000fe20000410000 */
[----:B------:R-:W-:Y:S01]  /*6060*/  FFMA.FTZ R177, R124, R11, R7 ;  /* 0x0000000b7cb17223 */ /* 0x000fe20000010007 */
[C-C-:B------:R-:W-:Y:S01]  /*6070*/  FFMA.FTZ R11, R134.reuse, R152, R135.reuse ;  /* 0x00000098860b7223 */ /* 0x140fe20000010087 */
[----:B------:R0:W-:Y:S01]  /*6080*/  F2F.F16.F32 R6, R151 ;  /* 0x0000009700067304 */ /* 0x0001e20000200800 */
[----:B------:R-:W-:Y:S01]  /*6090*/  HADD2.F32 R45, -RZ, R0.H0_H0 ;  /* 0x20000000ff2d7230 */ /* 0x000fe20000004100 */
[----:B------:R-:W-:Y:S01]  /*60a0*/  MOV R0, R35 ;  /* 0x0000002300007202 */ /* 0x000fe20000000f00 */
[----:B------:R-:W-:Y:S01]  /*60b0*/  FMUL.FTZ R152, R151, R122 ;  /* 0x0000007a97987220 */ /* 0x000fe20000410000 */
[----:B------:R-:W-:Y:S01]  /*60c0*/  FFMA.FTZ R178, R134, R178, R135 ;  /* 0x000000b286b27223 */ /* 0x000fe20000010087 */
[----:B------:R-:W-:Y:S01]  /*60d0*/  FADD.FTZ R11, -R11, R138 ;  /* 0x0000008a0b0b7221 */ /* 0x000fe20000010100 */
[----:B------:R-:W-:Y:S01]  /*60e0*/  FFMA.FTZ R175, R124, R155, R45 ;  /* 0x0000009b7caf7223 */ /* 0x000fe2000001002d */
[----:B------:R-:W-:Y:S01]  /*60f0*/  HADD2.F32 R45, -RZ, R0.H0_H0 ;  /* 0x20000000ff2d7230 */ /* 0x000fe20000004100 */
[----:B------:R-:W-:Y:S01]  /*6100*/  SHF.R.U32.HI R0, RZ, 0x10, R35 ;  /* 0x00000010ff007819 */ /* 0x000fe20000011623 */
[----:B0-----:R-:W-:Y:S01]  /*6110*/  FMUL.FTZ R151, R177, R122 ;  /* 0x0000007ab1977220 */ /* 0x001fe20000410000 */
[----:B------:R-:W-:Y:S01]  /*6120*/  F2F.F16.F32 R4, R173 ;  /* 0x000000ad00047304 */ /* 0x000fe20000200800 */
[----:B------:R-:W-:-:S02]  /*6130*/  HADD2.F32 R157, -RZ, R118.H1_H1 ;  /* 0x30000076ff9d7230 */ /* 0x000fc40000004100 */
[----:B------:R-:W-:Y:S01]  /*6140*/  FFMA.FTZ R181, R124, R47, R45 ;  /* 0x0000002f7cb57223 */ /* 0x000fe2000001002d */
[----:B------:R-:W-:Y:S01]  /*6150*/  HADD2.F32 R47, -RZ, R0.H0_H0 ;  /* 0x20000000ff2f7230 */ /* 0x000fe20000004100 */
[----:B------:R-:W-:Y:S01]  /*6160*/  MOV R0, R34 ;  /* 0x0000002200007202 */ /* 0x000fe20000000f00 */
[----:B------:R-:W-:Y:S01]  /*6170*/  FFMA.FTZ R45, R134, R144, R135 ;  /* 0x00000090862d7223 */ /* 0x000fe20000010087 */
[----:B------:R-:W-:Y:S01]  /*6180*/  FADD.FTZ R141, -R178, R161 ;  /* 0x000000a1b28d7221 */ /* 0x000fe20000010100 */
[C---:B------:R-:W-:Y:S01]  /*6190*/  FFMA.FTZ R43, R124.reuse, R11, R43 ;  /* 0x0000000b7c2b7223 */ /* 0x040fe2000001002b */
[----:B------:R-:W-:Y:S01]  /*61a0*/  FFMA.FTZ R183, R124, R165, R47 ;  /* 0x000000a57cb77223 */ /* 0x000fe2000001002f */
[----:B------:R-:W-:Y:S02]  /*61b0*/  HADD2.F32 R47, -RZ, R0.H0_H0 ;  /* 0x20000000ff2f7230 */ /* 0x000fe40000004100 */
[----:B------:R-:W-:Y:S01]  /*61c0*/  FADD.FTZ R45, -R45, R48 ;  /* 0x000000302d2d7221 */ /* 0x000fe20000010100 */
[----:B------:R-:W-:Y:S01]  /*61d0*/  SHF.R.U64 R0, R34, 0x10, R35 ;  /* 0x0000001022007819 */ /* 0x000fe20000001223 */
[----:B------:R-:W-:Y:S01]  /*61e0*/  FADD.FTZ R165, -R44, R41 ;  /* 0x000000292ca57221 */ /* 0x000fe20000010100 */
[----:B------:R-:W-:-:S02]  /*61f0*/  HADD2.F32 R41, -RZ, R3.H0_H0 ;  /* 0x20000003ff297230 */ /* 0x000fc40000004100 */
[----:B------:R-:W-:Y:S01]  /*6200*/  FFMA.FTZ R47, R124, R45, R47 ;  /* 0x0000002d7c2f7223 */ /* 0x000fe2000001002f */
[----:B------:R-:W-:Y:S01]  /*6210*/  F2F.F16.F32 R5, R169 ;  /* 0x000000a900057304 */ /* 0x000fe20000200800 */
[----:B------:R-:W-:Y:S01]  /*6220*/  HADD2.F32 R45, -RZ, R0.H0_H0 ;  /* 0x20000000ff2d7230 */ /* 0x000fe20000004100 */
[----:B------:R-:W-:Y:S01]  /*6230*/  MOV R0, R37 ;  /* 0x0000002500007202 */ /* 0x000fe20000000f00 */
[----:B------:R-:W-:Y:S01]  /*6240*/  FMUL.FTZ R44, R41, R156 ;  /* 0x0000009c292c7220 */ /* 0x000fe20000410000 */
[----:B------:R-:W-:Y:S01]  /*6250*/  FMUL.FTZ R148, R175, R122 ;  /* 0x0000007aaf947220 */ /* 0x000fe20000410000 */
[----:B------:R-:W-:Y:S01]  /*6260*/  FFMA.FTZ R153, R134, R153, R135 ;  /* 0x0000009986997223 */ /* 0x000fe20000010087 */
[----:B------:R-:W-:Y:S01]  /*6270*/  FFMA.FTZ R141, R124, R141, R45 ;  /* 0x0000008d7c8d7223 */ /* 0x000fe2000001002d */
[----:B------:R-:W-:Y:S01]  /*6280*/  HADD2.F32 R155, -RZ, R0.H0_H0 ;  /* 0x20000000ff9b7230 */ /* 0x000fe20000004100 */
[----:B------:R-:W-:Y:S01]  /*6290*/  SHF.R.U32.HI R0, RZ, 0x10, R37 ;  /* 0x00000010ff007819 */ /* 0x000fe20000011625 */
[----:B------:R-:W-:Y:S01]  /*62a0*/  F2F.F16.F32 R7, R177 ;  /* 0x000000b100077304 */ /* 0x000fe20000200800 */
[----:B------:R-:W-:Y:S01]  /*62b0*/  FADD.FTZ R153, -R153, R40 ;  /* 0x0000002899997221 */ /* 0x000fe20000010100 */
[----:B------:R-:W-:-:S02]  /*62c0*/  HADD2.F32 R40, -RZ, R15.H0_H0 ;  /* 0x2000000fff287230 */ /* 0x000fc40000004100 */
[C---:B------:R-:W-:Y:S01]  /*62d0*/  FFMA.FTZ R145, R124.reuse, R145, R155 ;  /* 0x000000917c917223 */ /* 0x040fe2000001009b */
[----:B------:R-:W-:Y:S01]  /*62e0*/  HADD2.F32 R155, -RZ, R0.H0_H0 ;  /* 0x20000000ff9b7230 */ /* 0x000fe20000004100 */
[----:B------:R-:W-:Y:S01]  /*62f0*/  MOV R0, R36 ;  /* 0x0000002400007202 */ /* 0x000fe20000000f00 */
[-C--:B------:R-:W-:Y:S01]  /*6300*/  FMUL.FTZ R150, R183, R122.reuse ;  /* 0x0000007ab7967220 */ /* 0x080fe20000410000 */
[-C--:B------:R-:W-:Y:S01]  /*6310*/  FMUL.FTZ R158, R47, R122.reuse ;  /* 0x0000007a2f9e7220 */ /* 0x080fe20000410000 */
[----:B------:R-:W-:Y:S01]  /*6320*/  F2F.F16.F32 R10, R179 ;  /* 0x000000b3000a7304 */ /* 0x000fe20000200800 */
[----:B------:R-:W-:Y:S01]  /*6330*/  FFMA.FTZ R159, R124, R159, R155 ;  /* 0x0000009f7c9f7223 */ /* 0x000fe2000001009b */
[----:B------:R-:W-:Y:S02]  /*6340*/  HADD2.F32 R155, -RZ, R0.H0_H0 ;  /* 0x20000000ff9b7230 */ /* 0x000fe40000004100 */
[----:B------:R-:W-:Y:S01]  /*6350*/  FMUL.FTZ R160, R141, R122 ;  /* 0x0000007a8da07220 */ /* 0x000fe20000410000 */
[----:B------:R-:W-:-:S02]  /*6360*/  HADD2.F32 R0, -RZ, R2.H0_H0 ;  /* 0x20000002ff007230 */ /* 0x000fc40000004100 */
[----:B------:R-:W-:Y:S02]  /*6370*/  HADD2.F32 R144, -RZ, R17.H0_H0 ;  /* 0x20000011ff907230 */ /* 0x000fe40000004100 */
[----:B------:R-:W-:Y:S01]  /*6380*/  FFMA.FTZ R165, R124, R165, R155 ;  /* 0x000000a57ca57223 */ /* 0x000fe2000001009b */
[----:B------:R-:W-:Y:S01]  /*6390*/  HADD2.F32 R155, -RZ, R119.H1_H1 ;  /* 0x30000077ff9b7230 */ /* 0x000fe20000004100 */
[----:B------:R-:W-:Y:S04]  /*63a0*/  F2F.F16.F32 R46, R181 ;  /* 0x000000b5002e7304 */ /* 0x000fe80000200800 */
[----:B------:R-:W-:Y:S01]  /*63b0*/  FMUL.FTZ R48, R155, R154 ;  /* 0x0000009a9b307220 */ /* 0x000fe20000410000 */
[----:B------:R-:W-:-:S03]  /*63c0*/  FMUL.FTZ R155, R149, R122 ;  /* 0x0000007a959b7220 */ /* 0x000fc60000410000 */
[----:B------:R-:W0:Y:S01]  /*63d0*/  F2F.F16.F32 R147, R183 ;  /* 0x000000b700937304 */ /* 0x000e220000200800 */
[----:B------:R-:W-:Y:S01]  /*63e0*/  FMUL.FTZ R41, R0, R155 ;  /* 0x0000009b00297220 */ /* 0x000fe20000410000 */
[----:B------:R-:W-:-:S05]  /*63f0*/  HADD2.F32 R0, -RZ, R13.H0_H0 ;  /* 0x2000000dff007230 */ /* 0x000fca0000004100 */
[----:B------:R-:W-:Y:S01]  /*6400*/  FMUL.FTZ R138, R0, R151 ;  /* 0x00000097008a7220 */ /* 0x000fe20000410000 */
[----:B------:R-:W-:Y:S01]  /*6410*/  FMUL.FTZ R0, R179, R122 ;  /* 0x0000007ab3007220 */ /* 0x000fe20000410000 */
[----:B------:R1:W-:Y:S03]  /*6420*/  F2F.F16.F32 R9, R149 ;  /* 0x0000009500097304 */ /* 0x0003e60000200800 */
[----:B------:R-:W-:Y:S01]  /*6430*/  FMUL.FTZ R142, R157, R0 ;  /* 0x000000009d8e7220 */ /* 0x000fe20000410000 */
[----:B------:R-:W-:Y:S01]  /*6440*/  HADD2.F32 R157, -RZ, R118.H0_H0 ;  /* 0x20000076ff9d7230 */ /* 0x000fe20000004100 */
[----:B0-----:R-:W-:-:S03]  /*6450*/  PRMT R147, R46, 0x5410, R147 ;  /* 0x000054102e937816 */ /* 0x001fc60000000093 */
[----:B------:R-:W-:Y:S01]  /*6460*/  F2F.F16.F32 R8, R175 ;  /* 0x000000af00087304 */ /* 0x000fe20000200800 */
[----:B-1----:R-:W-:-:S05]  /*6470*/  HADD2.F32 R149, -RZ, R119.H0_H0 ;  /* 0x20000077ff957230 */ /* 0x002fca0000004100 */
[----:B------:R-:W-:Y:S02]  /*6480*/  FMUL.FTZ R149, R149, R152 ;  /* 0x0000009895957220 */ /* 0x000fe40000410000 */
[----:B------:R0:W-:Y:S08]  /*6490*/  F2F.F16.F32 R161, R41 ;  /* 0x0000002900a17304 */ /* 0x0001f00000200800 */
[----:B------:R-:W-:Y:S01]  /*64a0*/  F2F.F16.F32 R167, R145 ;  /* 0x0000009100a77304 */ /* 0x000fe20000200800 */
[----:B0-----:R-:W-:-:S05]  /*64b0*/  SHF.R.U64 R41, R36, 0x10, R37 ;  /* 0x0000001024297819 */ /* 0x001fca0000001225 */
[----:B------:R-:W-:Y:S02]  /*64c0*/  HADD2.F32 R41, -RZ, R41.H0_H0 ;  /* 0x20000029ff297230 */ /* 0x000fe40000004100 */
[----:B------:R-:W0:Y:S03]  /*64d0*/  F2F.F16.F32 R42, R159 ;  /* 0x0000009f002a7304 */ /* 0x000e260000200800 */
[----:B------:R-:W-:Y:S01]  /*64e0*/  FFMA.FTZ R175, R124, R153, R41 ;  /* 0x000000997caf7223 */ /* 0x000fe20000010029 */
[----:B------:R-:W-:Y:S01]  /*64f0*/  PRMT R41, R7, 0x5410, R10 ;  /* 0x0000541007297816 */ /* 0x000fe2000000000a */
[----:B------:R-:W-:-:S04]  /*6500*/  IMAD.WIDE.U32 R6, R6, 0x10000, RZ ;  /* 0x0001000006067825 */ /* 0x000fc800078e00ff */
[----:B------:R-:W-:Y:S01]  /*6510*/  FMUL.FTZ R153, R43, R122 ;  /* 0x0000007a2b997220 */ /* 0x000fe20000410000 */
[----:B------:R-:W1:Y:S01]  /*6520*/  F2F.F16.F32 R45, R141 ;  /* 0x0000008d002d7304 */ /* 0x000e620000200800 */
[----:B------:R-:W-:-:S05]  /*6530*/  HADD2.F32 R10, -RZ, R12.H0_H0 ;  /* 0x2000000cff0a7230 */ /* 0x000fca0000004100 */
[----:B------:R-:W-:Y:S01]  /*6540*/  FMUL.FTZ R10, R10, R153 ;  /* 0x000000990a0a7220 */ /* 0x000fe20000410000 */
[----:B0-----:R-:W-:Y:S01]  /*6550*/  PRMT R167, R167, 0x5410, R42 ;  /* 0x00005410a7a77816 */ /* 0x001fe2000000002a */
[----:B------:R-:W-:Y:S01]  /*6560*/  F2F.F16.F32 R11, R43 ;  /* 0x0000002b000b7304 */ /* 0x000fe20000200800 */
[----:B------:R-:W-:-:S07]  /*6570*/  LOP3.LUT R42, R6, R9, RZ, 0xfc, !PT ;  /* 0x00000009062a7212 */ /* 0x000fce00078efcff */
[----:B------:R0:W-:Y:S08]  /*6580*/  F2F.F16.F32 R136, R44 ;  /* 0x0000002c00887304 */ /* 0x0001f00000200800 */
[----:B------:R-:W2:Y:S01]  /*6590*/  F2F.F16.F32 R169, R48 ;  /* 0x0000003000a97304 */ /* 0x000ea20000200800 */
[----:B0-----:R-:W-:Y:S01]  /*65a0*/  FMUL.FTZ R44, R157, R148 ;  /* 0x000000949d2c7220 */ /* 0x001fe20000410000 */
[----:B------:R-:W-:Y:S01]  /*65b0*/  PRMT R157, R4, 0x5410, R5 ;  /* 0x00005410049d7816 */ /* 0x000fe20000000005 */
[----:B------:R-:W-:-:S03]  /*65c0*/  HADD2.F32 R5, -RZ, R117.H1_H1 ;  /* 0x30000075ff057230 */ /* 0x000fc60000004100 */
[----:B------:R-:W-:Y:S01]  /*65d0*/  LOP3.LUT R43, R157, R7, RZ, 0xfc, !PT ;  /* 0x000000079d2b7212 */ /* 0x000fe200078efcff */
[----:B-1----:R-:W-:Y:S01]  /*65e0*/  IMAD.WIDE.U32 R6, R45, 0x10000, RZ ;  /* 0x000100002d067825 */ /* 0x002fe200078e00ff */
[----:B------:R0:W-:Y:S03]  /*65f0*/  F2F.F16.F32 R48, R149 ;  /* 0x0000009500307304 */ /* 0x0001e60000200800 */
[----:B------:R-:W-:Y:S01]  /*6600*/  FMUL.FTZ R46, R5, R150 ;  /* 0x00000096052e7220 */ /* 0x000fe20000410000 */
[----:B------:R-:W-:Y:S02]  /*6610*/  IMAD.WIDE.U32 R4, R8, 0x10000, RZ ;  /* 0x0001000008047825 */ /* 0x000fe400078e00ff */
[----:B------:R-:W1:Y:S01]  /*6620*/  LDC.64 R8, c[0x0][0x390] ;  /* 0x0000e400ff087b82 */ /* 0x000e620000000a00 */
[----:B--2---:R-:W-:Y:S01]  /*6630*/  PRMT R169, R136, 0x5410, R169 ;  /* 0x0000541088a97816 */ /* 0x004fe200000000a9 */
[----:B------:R-:W-:Y:S01]  /*6640*/  F2F.F16.F32 R49, R47 ;  /* 0x0000002f00317304 */ /* 0x000fe20000200800 */
[----:B0-----:R-:W-:Y:S01]  /*6650*/  FMUL.FTZ R149, R181, R122 ;  /* 0x0000007ab5957220 */ /* 0x001fe20000410000 */
[----:B------:R-:W-:-:S02]  /*6660*/  LOP3.LUT R45, R41, R5, RZ, 0xfc, !PT ;  /* 0x00000005292d7212 */ /* 0x000fc400078efcff */
[----:B------:R-:W-:Y:S01]  /*6670*/  LOP3.LUT R41, R147, R7, RZ, 0xfc, !PT ;  /* 0x0000000793297212 */ /* 0x000fe200078efcff */
[----:B------:R-:W-:Y:S01]  /*6680*/  FMUL.FTZ R40, R40, R149 ;  /* 0x0000009528287220 */ /* 0x000fe20000410000 */
[----:B------:R-:W-:Y:S02]  /*6690*/  HADD2.F32 R147, -RZ, R117.H0_H0 ;  /* 0x20000075ff937230 */ /* 0x000fe40000004100 */
[----:B------:R-:W-:Y:S08]  /*66a0*/  F2F.F16.F32 R171, R142 ;  /* 0x0000008e00ab7304 */ /* 0x000ff00000200800 */
[----:B------:R-:W0:Y:S01]  /*66b0*/  F2F.F16.F32 R140, R138 ;  /* 0x0000008a008c7304 */ /* 0x000e220000200800 */
[----:B------:R-:W-:-:S02]  /*66c0*/  HADD2.F32 R162, -RZ, R116.H0_H0 ;  /* 0x20000074ffa27230 */ /* 0x000fc40000004100 */
[----:B------:R-:W-:Y:S01]  /*66d0*/  FMUL.FTZ R159, R159, R122 ;  /* 0x0000007a9f9f7220 */ /* 0x000fe20000410000 */
[----:B------:R-:W-:-:S04]  /*66e0*/  FMUL.FTZ R147, R147, R160 ;  /* 0x000000a093937220 */ /* 0x000fc80000410000 */
[----:B------:R2:W-:Y:S01]  /*66f0*/  F2F.F16.F32 R142, R40 ;  /* 0x00000028008e7304 */ /* 0x0005e20000200800 */
[----:B0-----:R-:W-:-:S07]  /*6700*/  PRMT R171, R140, 0x5410, R171 ;  /* 0x000054108cab7816 */ /* 0x001fce00000000ab */
[----:B------:R0:W3:Y:S01]  /*6710*/  F2F.F16.F32 R173, R46 ;  /* 0x0000002e00ad7304 */ /* 0x0000e20000200800 */
[----:B--2---:R-:W-:Y:S02]  /*6720*/  LOP3.LUT R40, R6, R49, RZ, 0xfc, !PT ;  /* 0x0000003106287212 */ /* 0x004fe400078efcff */
[----:B------:R-:W2:Y:S05]  /*6730*/  LDC.64 R6, c[0x0][0x468] ;  /* 0x00011a00ff067b82 */ /* 0x000eaa0000000a00 */
[----:B------:R4:W5:Y:S01]  /*6740*/  F2F.F16.F32 R138, R44 ;  /* 0x0000002c008a7304 */ /* 0x0009620000200800 */
[----:B0-----:R-:W-:-:S03]  /*6750*/  IMAD.WIDE.U32 R46, R48, 0x10000, RZ ;  /* 0x00010000302e7825 */ /* 0x001fc600078e00ff */
[----:B------:R-:W-:-:S04]  /*6760*/  LOP3.LUT R48, R46, R161, RZ, 0xfc, !PT ;  /* 0x000000a12e307212 */ /* 0x000fc800078efcff */
[----:B------:R5:W0:Y:S01]  /*6770*/  F2F.F16.F32 R157, R10 ;  /* 0x0000000a009d7304 */ /* 0x000a220000200800 */
[----:B----4-:R-:W-:Y:S01]  /*6780*/  LOP3.LUT R44, R4, R11, RZ, 0xfc, !PT ;  /* 0x0000000b042c7212 */ /* 0x010fe200078efcff */
[----:B------:R-:W-:Y:S01]  /*6790*/  HADD2.F32 R11, -RZ, R14.H0_H0 ;  /* 0x2000000eff0b7230 */ /* 0x000fe20000004100 */
[----:B------:R-:W4:Y:S01]  /*67a0*/  LDC.64 R4, c[0x0][0x478] ;  /* 0x00011e00ff047b82 */ /* 0x000f220000000a00 */
[----:B---3--:R-:W-:Y:S02]  /*67b0*/  PRMT R173, R142, 0x5410, R173 ;  /* 0x000054108ead7816 */ /* 0x008fe400000000ad */
[----:B------:R-:W-:Y:S01]  /*67c0*/  LOP3.LUT R49, R169, R47, RZ, 0xfc, !PT ;  /* 0x0000002fa9317212 */ /* 0x000fe200078efcff */
[----:B------:R-:W-:Y:S01]  /*67d0*/  FMUL.FTZ R142, R11, R158 ;  /* 0x0000009e0b8e7220 */ /* 0x000fe20000410000 */
[----:B------:R-:W-:Y:S01]  /*67e0*/  F2F.F16.F32 R163, R165 ;  /* 0x000000a500a37304 */ /* 0x000fe20000200800 */
[----:B-----5:R-:W-:-:S04]  /*67f0*/  IMAD.WIDE.U32 R10, R138, 0x10000, RZ ;  /* 0x000100008a0a7825 */ /* 0x020fc800078e00ff */
[-C--:B------:R-:W-:Y:S01]  /*6800*/  FMUL.FTZ R161, R175, R122.reuse ;  /* 0x0000007aafa17220 */ /* 0x080fe20000410000 */
[----:B------:R-:W-:Y:S02]  /*6810*/  LOP3.LUT R47, R171, R11, RZ, 0xfc, !PT ;  /* 0x0000000bab2f7212 */ /* 0x000fe400078efcff */
[----:B0-----:R-:W-:Y:S01]  /*6820*/  LOP3.LUT R46, R10, R157, RZ, 0xfc, !PT ;  /* 0x0000009d0a2e7212 */ /* 0x001fe200078efcff */
[----:B------:R-:W-:Y:S01]  /*6830*/  FMUL.FTZ R157, R145, R122 ;  /* 0x0000007a919d7220 */ /* 0x000fe20000410000 */
[----:B------:R0:W-:Y:S01]  /*6840*/  F2F.F16.F32 R169, R142 ;  /* 0x0000008e00a97304 */ /* 0x0001e20000200800 */
[----:B-1----:R-:W-:-:S04]  /*6850*/  IMAD.WIDE.U32 R10, R143, 0x8, R8 ;  /* 0x000000088f0a7825 */ /* 0x002fc800078e0008 */
[----:B------:R-:W-:-:S03]  /*6860*/  FMUL.FTZ R164, R144, R157 ;  /* 0x0000009d90a47220 */ /* 0x000fc60000410000 */
[----:B------:R-:W-:Y:S01]  /*6870*/  F2F.F16.F32 R136, R175 ;  /* 0x000000af00887304 */ /* 0x000fe20000200800 */
[----:B0-----:R-:W-:Y:S01]  /*6880*/  HADD2.F32 R142, -RZ, R116.H1_H1 ;  /* 0x30000074ff8e7230 */ /* 0x001fe20000004100 */
[----:B------:R-:W3:Y:S01]  /*6890*/  LDG.E.64 R10, desc[UR8][R10.64] ;  /* 0x000000080a0a7981 */ /* 0x000ee2000c1e1b00 */
[----:B----4-:R-:W-:-:S04]  /*68a0*/  IMAD.WIDE.U32 R140, R143, 0x8, R4 ;  /* 0x000000088f8c7825 */ /* 0x010fc800078e0004 */
[----:B------:R-:W-:Y:S01]  /*68b0*/  FMUL.FTZ R168, R142, R159 ;  /* 0x0000009f8ea87220 */ /* 0x000fe20000410000 */
[----:B------:R0:W-:Y:S01]  /*68c0*/  F2F.F16.F32 R166, R164 ;  /* 0x000000a400a67304 */ /* 0x0001e20000200800 */
[----:B------:R1:W-:Y:S01]  /*68d0*/  STG.E.64 desc[UR8][R140.64], R42 ;  /* 0x0000002a8c007986 */ /* 0x0003e2000c101b08 */
[----:B------:R-:W-:Y:S01]  /*68e0*/  FMUL.FTZ R165, R165, R122 ;  /* 0x0000007aa5a57220 */ /* 0x000fe20000410000 */
[----:B--2---:R-:W-:-:S05]  /*68f0*/  IMAD.WIDE.U32 R144, R143, 0x8, R6 ;  /* 0x000000088f907825 */ /* 0x004fca00078e0006 */
[----:B------:R2:W-:Y:S01]  /*6900*/  F2F.F16.F32 R138, R147 ;  /* 0x00000093008a7304 */ /* 0x0005e20000200800 */
[----:B0-----:R-:W-:Y:S01]  /*6910*/  FMUL.FTZ R164, R162, R161 ;  /* 0x000000a1a2a47220 */ /* 0x001fe20000410000 */
[----:B-1----:R-:W-:-:S06]  /*6920*/  HADD2.F32 R140, -RZ, R16.H0_H0 ;  /* 0x20000010ff8c7230 */ /* 0x002fcc0000004100 */
[----:B------:R-:W0:Y:S01]  /*6930*/  F2F.F16.F32 R141, R168 ;  /* 0x000000a8008d7304 */ /* 0x000e220000200800 */
[C---:B--2---:R-:W-:Y:S01]  /*6940*/  IMAD.WIDE.U32 R146, R139.reuse, 0x8, R8 ;  /* 0x000000088b927825 */ /* 0x044fe200078e0008 */
[----:B------:R1:W-:Y:S03]  /*6950*/  STG.E.64 desc[UR8][R144.64], R48 ;  /* 0x0000003090007986 */ /* 0x0003e6000c101b08 */
[----:B------:R-:W-:Y:S01]  /*6960*/  FMUL.FTZ R162, R140, R165 ;  /* 0x000000a58ca27220 */ /* 0x000fe20000410000 */
[----:B------:R2:W4:Y:S02]  /*6970*/  LDG.E.64 R42, desc[UR8][R146.64] ;  /* 0x00000008922a7981 */ /* 0x000524000c1e1b00 */
[----:B------:R-:W5:Y:S01]  /*6980*/  F2F.F16.F32 R164, R164 ;  /* 0x000000a400a47304 */ /* 0x000f620000200800 */
[----:B------:R-:W-:-:S07]  /*6990*/  IMAD.WIDE.U32 R142, R139, 0x8, R4 ;  /* 0x000000088b8e7825 */ /* 0x000fce00078e0004 */
[----:B--2---:R-:W2:Y:S01]  /*69a0*/  F2F.F16.F32 R147, R162 ;  /* 0x000000a200937304 */ /* 0x004ea20000200800 */
        /* <DEDUP_REMOVED lines=19> */
[----:B--2---:R-:W-:Y:S01]  /*6ae0*/  LOP3.LUT R144, R144, R147, RZ, 0xfc, !PT ;  /* 0x0000009390907212 */ /* 0x004fe200078efcff */
[----:B------:R1:W-:Y:S02]  /*6af0*/  STG.E.64 desc[UR8][R142.64], R138 ;  /* 0x0000008a8e007986 */ /* 0x0003e4000c101b08 */
[----:B------:R-:W-:-:S02]  /*6b00*/  IMAD.WIDE.U32 R8, R123, 0x8, R8 ;  /* 0x000000087b087825 */ /* 0x000fc400078e0008 */
[----:B------:R-:W2:Y:S02]  /*6b10*/  LDG.E.64 R44, desc[UR8][R44.64] ;  /* 0x000000082c2c7981 */ /* 0x000ea4000c1e1b00 */
[----:B0-----:R-:W-:Y:S02]  /*6b20*/  IMAD.WIDE.U32 R40, R133, 0x8, R6 ;  /* 0x0000000885287825 */ /* 0x001fe400078e0006 */
[----:B------:R-:W-:Y:S04]  /*6b30*/  STG.E.64 desc[UR8][R136.64], R46 ;  /* 0x0000002e88007986 */ /* 0x000fe8000c101b08 */
[----:B------:R0:W-:Y:S04]  /*6b40*/  STG.E.64 desc[UR8][R40.64], R144 ;  /* 0x0000009028007986 */ /* 0x0001e8000c101b08 */
[----:B------:R-:W5:Y:S01]  /*6b50*/  LDG.E.64 R8, desc[UR8][R8.64] ;  /* 0x0000000808087981 */ /* 0x000f62000c1e1b00 */
[----:B------:R-:W-:Y:S01]  /*6b60*/  SHF.R.U32.HI R133, RZ, 0x10, R39 ;  /* 0x00000010ff857819 */ /* 0x000fe20000011627 */
[----:B------:R-:W-:-:S04]  /*6b70*/  FFMA.FTZ R132, R134, R132, R135 ;  /* 0x0000008486847223 */ /* 0x000fc80000010087 */
[----:B-1----:R-:W-:Y:S02]  /*6b80*/  HADD2.F32 R139, -RZ, R133.H0_H0 ;  /* 0x20000085ff8b7230 */ /* 0x002fe40000004100 */
[----:B------:R-:W-:Y:S01]  /*6b90*/  FADD.FTZ R133, -R132, R125 ;  /* 0x0000007d84857221 */ /* 0x000fe20000010100 */
[----:B0-----:R-:W-:Y:S02]  /*6ba0*/  MOV R40, R38 ;  /* 0x0000002600287202 */ /* 0x001fe40000000f00 */
[----:B------:R-:W-:Y:S01]  /*6bb0*/  MOV R125, R39 ;  /* 0x00000027007d7202 */ /* 0x000fe20000000f00 */
[----:B------:R-:W-:Y:S02]  /*6bc0*/  FFMA.FTZ R127, R134, R127, R135 ;  /* 0x0000007f867f7223 */ /* 0x000fe40000010087 */
[----:B------:R-:W-:Y:S01]  /*6bd0*/  HADD2.F32 R47, -RZ, R40.H0_H0 ;  /* 0x20000028ff2f7230 */ /* 0x000fe20000004100 */
[----:B------:R-:W-:Y:S01]  /*6be0*/  SHF.R.U64 R40, R38, 0x10, R39 ;  /* 0x0000001026287819 */ /* 0x000fe20000001227 */
[----:B------:R-:W-:Y:S01]  /*6bf0*/  FFMA.FTZ R131, R134, R131, R135 ;  /* 0x0000008386837223 */ /* 0x000fe20000010087 */
[----:B------:R-:W-:-:S02]  /*6c00*/  HADD2.F32 R41, -RZ, R125.H0_H0 ;  /* 0x2000007dff297230 */ /* 0x000fc40000004100 */
[----:B------:R-:W-:Y:S01]  /*6c10*/  FADD.FTZ R127, -R127, R126 ;  /* 0x0000007e7f7f7221 */ /* 0x000fe20000010100 */
[----:B------:R-:W-:Y:S02]  /*6c20*/  HADD2.F32 R125, -RZ, R40.H0_H0 ;  /* 0x20000028ff7d7230 */ /* 0x000fe40000004100 */
[----:B------:R-:W-:Y:S01]  /*6c30*/  FADD.FTZ R131, -R131, R128 ;  /* 0x0000008083837221 */ /* 0x000fe20000010100 */
[----:B------:R-:W-:Y:S01]  /*6c40*/  FFMA.FTZ R130, R134, R130, R135 ;  /* 0x0000008286827223 */ /* 0x000fe20000010087 */
[C---:B------:R-:W-:Y:S01]  /*6c50*/  FFMA.FTZ R127, R124.reuse, R127, R41 ;  /* 0x0000007f7c7f7223 */ /* 0x040fe20000010029 */
[C---:B------:R-:W-:Y:S01]  /*6c60*/  FFMA.FTZ R133, R124.reuse, R133, R139 ;  /* 0x000000857c857223 */ /* 0x040fe2000001008b */
[----:B------:R-:W-:Y:S01]  /*6c70*/  FFMA.FTZ R125, R124, R131, R125 ;  /* 0x000000837c7d7223 */ /* 0x000fe2000001007d */
[----:B------:R-:W-:Y:S01]  /*6c80*/  FADD.FTZ R129, -R130, R129 ;  /* 0x0000008182817221 */ /* 0x000fe20000010100 */
[----:B------:R0:W-:Y:S01]  /*6c90*/  F2F.F16.F32 R41, R127 ;  /* 0x0000007f00297304 */ /* 0x0001e20000200800 */
[----:B------:R-:W-:Y:S01]  /*6ca0*/  FMUL.FTZ R130, R127, R122 ;  /* 0x0000007a7f827220 */ /* 0x000fe20000410000 */
[----:B------:R-:W-:-:S02]  /*6cb0*/  HADD2.F32 R135, -RZ, R115.H1_H1 ;  /* 0x30000073ff877230 */ /* 0x000fc40000004100 */
[-C--:B------:R-:W-:Y:S01]  /*6cc0*/  FMUL.FTZ R128, R125, R122.reuse ;  /* 0x0000007a7d807220 */ /* 0x080fe20000410000 */
[----:B------:R-:W-:Y:S01]  /*6cd0*/  FMUL.FTZ R134, R133, R122 ;  /* 0x0000007a85867220 */ /* 0x000fe20000410000 */
[----:B------:R-:W-:Y:S02]  /*6ce0*/  HADD2.F32 R131, -RZ, R19.H0_H0 ;  /* 0x20000013ff837230 */ /* 0x000fe40000004100 */
[----:B0-----:R-:W-:Y:S01]  /*6cf0*/  HADD2.F32 R127, -RZ, R115.H0_H0 ;  /* 0x20000073ff7f7230 */ /* 0x001fe20000004100 */
[----:B------:R-:W0:Y:S01]  /*6d00*/  F2F.F16.F32 R46, R133 ;  /* 0x00000085002e7304 */ /* 0x000e220000200800 */
[----:B------:R-:W-:Y:S01]  /*6d10*/  FFMA.FTZ R129, R124, R129, R47 ;  /* 0x000000817c817223 */ /* 0x000fe2000001002f */
[----:B------:R-:W-:Y:S02]  /*6d20*/  FMUL.FTZ R135, R135, R134 ;  /* 0x0000008687877220 */ /* 0x000fe40000410000 */
[----:B------:R-:W-:Y:S01]  /*6d30*/  FMUL.FTZ R126, R127, R128 ;  /* 0x000000807f7e7220 */ /* 0x000fe20000410000 */
[----:B------:R-:W-:-:S03]  /*6d40*/  FMUL.FTZ R131, R131, R130 ;  /* 0x0000008283837220 */ /* 0x000fc60000410000 */
[----:B------:R0:W1:Y:S08]  /*6d50*/  F2F.F16.F32 R40, R125 ;  /* 0x0000007d00287304 */ /* 0x0000700000200800 */
[----:B------:R-:W1:Y:S08]  /*6d60*/  F2F.F16.F32 R47, R129 ;  /* 0x00000081002f7304 */ /* 0x000e700000200800 */
[----:B------:R-:W1:Y:S01]  /*6d70*/  F2F.F16.F32 R126, R126 ;  /* 0x0000007e007e7304 */ /* 0x000e620000200800 */
[----:B0-----:R-:W-:-:S07]  /*6d80*/  PRMT R125, R41, 0x5410, R46 ;  /* 0x00005410297d7816 */ /* 0x001fce000000002e */
[----:B------:R-:W-:Y:S08]  /*6d90*/  F2F.F16.F32 R132, R131 ;  /* 0x0000008300847304 */ /* 0x000ff00000200800 */
[----:B------:R-:W0:Y:S01]  /*6da0*/  F2F.F16.F32 R135, R135 ;  /* 0x0000008700877304 */ /* 0x000e220000200800 */
[----:B------:R-:W-:Y:S02]  /*6db0*/  HADD2.F32 R124, -RZ, R18.H0_H0 ;  /* 0x20000012ff7c7230 */ /* 0x000fe40000004100 */
[----:B------:R-:W-:Y:S01]  /*6dc0*/  FMUL.FTZ R133, R129, R122 ;  /* 0x0000007a81857220 */ /* 0x000fe20000410000 */
[----:B-1----:R-:W-:-:S04]  /*6dd0*/  IMAD.WIDE.U32 R40, R40, 0x10000, RZ ;  /* 0x0001000028287825 */ /* 0x002fc800078e00ff */
[----:B------:R-:W-:Y:S01]  /*6de0*/  FMUL.FTZ R124, R124, R133 ;  /* 0x000000857c7c7220 */ /* 0x000fe20000410000 */
[----:B------:R-:W-:Y:S01]  /*6df0*/  LOP3.LUT R40, R40, R47, RZ, 0xfc, !PT ;  /* 0x0000002f28287212 */ /* 0x000fe200078efcff */
[----:B------:R-:W-:Y:S02]  /*6e00*/  IMAD.WIDE.U32 R46, R126, 0x10000, RZ ;  /* 0x000100007e2e7825 */ /* 0x000fe400078e00ff */
[----:B------:R-:W1:Y:S01]  /*6e10*/  F2F.F16.F32 R131, R124 ;  /* 0x0000007c00837304 */ /* 0x000e620000200800 */
[----:B------:R-:W-:Y:S02]  /*6e20*/  LOP3.LUT R41, R125, R41, RZ, 0xfc, !PT ;  /* 0x000000297d297212 */ /* 0x000fe400078efcff */
[----:B0-----:R-:W-:Y:S01]  /*6e30*/  PRMT R135, R132, 0x5410, R135 ;  /* 0x0000541084877816 */ /* 0x001fe20000000087 */
[----:B------:R-:W-:-:S04]  /*6e40*/  IMAD.WIDE.U32 R4, R123, 0x8, R4 ;  /* 0x000000087b047825 */ /* 0x000fc800078e0004 */
[----:B------:R-:W-:Y:S01]  /*6e50*/  IMAD.WIDE.U32 R6, R123, 0x8, R6 ;  /* 0x000000087b067825 */ /* 0x000fe200078e0006 */
[----:B------:R0:W-:Y:S01]  /*6e60*/  STG.E.64 desc[UR8][R4.64], R40 ;  /* 0x0000002804007986 */ /* 0x0001e2000c101b08 */
[--C-:B---3--:R-:W-:Y:S02]  /*6e70*/  SHF.R.U32.HI R127, RZ, 0x10, R11.reuse ;  /* 0x00000010ff7f7819 */ /* 0x108fe4000001160b */
[----:B------:R-:W-:Y:S01]  /*6e80*/  HADD2.F32 R125, -RZ, R11.H0_H0 ;  /* 0x2000000bff7d7230 */ /* 0x000fe20000004100 */
[----:B------:R-:W-:Y:S02]  /*6e90*/  SHF.R.U64 R129, R10, 0x10, R11 ;  /* 0x000000100a817819 */ /* 0x000fe4000000120b */
[----:B------:R-:W-:Y:S01]  /*6ea0*/  LOP3.LUT R11, R135, R47, RZ, 0xfc, !PT ;  /* 0x0000002f870b7212 */ /* 0x000fe200078efcff */
[----:B------:R-:W-:Y:S01]  /*6eb0*/  HADD2.F32 R122, -RZ, R10.H0_H0 ;  /* 0x2000000aff7a7230 */ /* 0x000fe20000004100 */
[----:B-1----:R-:W-:Y:S01]  /*6ec0*/  LOP3.LUT R10, R46, R131, RZ, 0xfc, !PT ;  /* 0x000000832e0a7212 */ /* 0x002fe200078efcff */
[----:B------:R-:W-:-:S02]  /*6ed0*/  HADD2.F32 R127, -RZ, R127.H0_H0 ;  /* 0x2000007fff7f7230 */ /* 0x000fc40000004100 */
[----:B------:R-:W-:Y:S02]  /*6ee0*/  HADD2.F32 R129, -RZ, R129.H0_H0 ;  /* 0x20000081ff817230 */ /* 0x000fe40000004100 */
[----:B------:R1:W-:Y:S01]  /*6ef0*/  STG.E.64 desc[UR8][R6.64], R10 ;  /* 0x0000000a06007986 */ /* 0x0003e2000c101b08 */
[--C-:B----4-:R-:W-:Y:S01]  /*6f00*/  SHF.R.U32.HI R47, RZ, 0x10, R43.reuse ;  /* 0x00000010ff2f7819 */ /* 0x110fe2000001162b */
[----:B------:R-:W-:Y:S01]  /*6f10*/  HADD2.F32 R140, -RZ, R42.H0_H0 ;  /* 0x2000002aff8c7230 */ /* 0x000fe20000004100 */
[----:B------:R-:W-:Y:S01]  /*6f20*/  SHF.R.U64 R147, R42, 0x10, R43 ;  /* 0x000000102a937819 */ /* 0x000fe2000000122b */
[----:B------:R-:W-:Y:S02]  /*6f30*/  HADD2.F32 R144, -RZ, R43.H0_H0 ;  /* 0x2000002bff907230 */ /* 0x000fe40000004100 */
[----:B------:R-:W-:-:S03]  /*6f40*/  HADD2.F32 R47, -RZ, R47.H0_H0 ;  /* 0x2000002fff2f7230 */ /* 0x000fc60000004100 */
[----:B------:R-:W-:Y:S02]  /*6f50*/  FMUL.FTZ R144, R151, R144 ;  /* 0x0000009097907220 */ /* 0x000fe40000410000 */
[----:B------:R-:W-:Y:S01]  /*6f60*/  FMUL.FTZ R47, R0, R47 ;  /* 0x0000002f002f7220 */ /* 0x000fe20000410000 */
[----:B------:R-:W-:Y:S01]  /*6f70*/  HADD2.F32 R42, -RZ, R49.H0_H0 ;  /* 0x20000031ff2a7230 */ /* 0x000fe20000004100 */
[----:B------:R-:W-:Y:S01]  /*6f80*/  SHF.R.U64 R151, R48, 0x10, R49 ;  /* 0x0000001030977819 */ /* 0x000fe20000001231 */
[----:B------:R-:W-:-:S03]  /*6f90*/  HADD2.F32 R43, -RZ, R48.H0_H0 ;  /* 0x20000030ff2b7230 */ /* 0x000fc60000004100 */
[----:B------:R-:W-:Y:S01]  /*6fa0*/  FMUL.FTZ R0, R149, R42 ;  /* 0x0000002a95007220 */ /* 0x000fe20000410000 */
        /* <DEDUP_REMOVED lines=10> */
[--C-:B--2---:R-:W-:Y:S01]  /*7050*/  SHF.R.U64 R48, R44, 0x10, R45.reuse ;  /* 0x000000102c307819 */ /* 0x104fe2000000122d */
[----:B------:R-:W-:Y:S01]  /*7060*/  HADD2.F32 R42, -RZ, R45.H0_H0 ;  /* 0x2000002dff2a7230 */ /* 0x000fe20000004100 */
[----:B------:R-:W-:Y:S01]  /*7070*/  SHF.R.U32.HI R45, RZ, 0x10, R45 ;  /* 0x00000010ff2d7819 */ /* 0x000fe2000001162d */
[----:B------:R-:W-:-:S02]  /*7080*/  HADD2.F32 R44, -RZ, R44.H0_H0 ;  /* 0x2000002cff2c7230 */ /* 0x000fc40000004100 */
[----:B------:R-:W-:Y:S02]  /*7090*/  HADD2.F32 R48, -RZ, R48.H0_H0 ;  /* 0x20000030ff307230 */ /* 0x000fe40000004100 */
[----:B0-----:R-:W-:Y:S01]  /*70a0*/  HADD2.F32 R4, -RZ, R45.H0_H0 ;  /* 0x2000002dff047230 */ /* 0x001fe20000004100 */
[--C-:B-----5:R-:W-:Y:S02]  /*70b0*/  SHF.R.U64 R131, R8, 0x10, R9.reuse ;  /* 0x0000001008837819 */ /* 0x120fe40000001209 */
[----:B------:R-:W-:Y:S01]  /*70c0*/  SHF.R.U32.HI R5, RZ, 0x10, R9 ;  /* 0x00000010ff057819 */ /* 0x000fe20000011609 */
[----:B-1----:R-:W-:Y:S02]  /*70d0*/  HADD2.F32 R6, -RZ, R8.H0_H0 ;  /* 0x20000008ff067230 */ /* 0x002fe40000004100 */
        /* <DEDUP_REMOVED lines=14> */
.L_x_1429:
        /* <DEDUP_REMOVED lines=53> */
.L_x_1422:
        /* <DEDUP_REMOVED lines=27> */
.L_x_1432:
        /* <DEDUP_REMOVED lines=12> */
.L_x_10805:


//--------------------- .text._ZN10layer_norm13ln_bwd_kernelINS_13Kernel_traitsI6__halfS2_S2_S2_fjLj2560ELj1ELj1ELj4ELj8ENS_18Kernel_traits_baseILj2560ES2_S2_S2_S2_fjLj128EEEEELb0ELb1ELb1ELb0EEEvNS_9BwdParamsE --------------------------
	.section	.text._ZN10layer_norm13ln_bwd_kernelINS_13Kernel_traitsI6__halfS2_S2_S2_fjLj2560ELj1ELj1ELj4ELj8ENS_18Kernel_traits_baseILj2560ES2_S2_S2_S2_fjLj128EEEEELb0ELb1ELb1ELb0EEEvNS_9BwdParamsE,"ax",@progbits
	.align	128
        .global         _ZN10layer_norm13ln_bwd_kernelINS_13Kernel_traitsI6__halfS2_S2_S2_fjLj2560ELj1ELj1ELj4ELj8ENS_18Kernel_traits_baseILj2560ES2_S2_S2_S2_fjLj128EEEEELb0ELb1ELb1ELb0EEEvNS_9BwdParamsE
        .type           _ZN10layer_norm13ln_bwd_kernelINS_13Kernel_traitsI6__halfS2_S2_S2_fjLj2560ELj1ELj1ELj4ELj8ENS_18Kernel_traits_baseILj2560ES2_S2_S2_S2_fjLj128EEEEELb0ELb1ELb1ELb0EEEvNS_9BwdParamsE,@function
        .size           _ZN10layer_norm13ln_bwd_kernelINS_13Kernel_traitsI6__halfS2_S2_S2_fjLj2560ELj1ELj1ELj4ELj8ENS_18Kernel_traits_baseILj2560ES2_S2_S2_S2_fjLj128EEEEELb0ELb1ELb1ELb0EEEvNS_9BwdParamsE,(.L_x_10806 - _ZN10layer_norm13ln_bwd_kernelINS_13Kernel_traitsI6__halfS2_S2_S2_fjLj2560ELj1ELj1ELj4ELj8ENS_18Kernel_traits_baseILj2560ES2_S2_S2_S2_fjLj128EEEEELb0ELb1ELb1ELb0EEEvNS_9BwdParamsE)
        .other          _ZN10layer_norm13ln_bwd_kernelINS_13Kernel_traitsI6__halfS2_S2_S2_fjLj2560ELj1ELj1ELj4ELj8ENS_18Kernel_traits_baseILj2560ES2_S2_S2_S2_fjLj128EEEEELb0ELb1ELb1ELb0EEEvNS_9BwdParamsE,@"STO_CUDA_ENTRY STV_DEFAULT"
_ZN10layer_norm13ln_bwd_kernelINS_13Kernel_traitsI6__halfS2_S2_S2_fjLj2560ELj1ELj1ELj4ELj8ENS_18Kernel_traits_baseILj2560ES2_S2_S2_S2_fjLj128EEEEELb0ELb1ELb1ELb0EEEvNS_9BwdParamsE:
.text._ZN10layer_norm13ln_bwd_kernelINS_13Kernel_traitsI6__halfS2_S2_S2_fjLj2560ELj1ELj1ELj4ELj8ENS_18Kernel_traits_baseILj2560ES2_S2_S2_S2_fjLj128EEEEELb0ELb1ELb1ELb0EEEvNS_9BwdParamsE:
[----:B------:R-:W-:Y:S01]  /*0000*/  LDC R1, c[0x0][0x37c] ;  /* 0x0000df00ff017b82 */ /* 0x000fe20000000800 */
[----:B------:R-:W0:Y:S01]  /*0010*/  S2R R82, SR_TID.X ;  /* 0x0000000000527919 */ /* 0x000e220000002100 */
[----:B------:R-:W1:Y:S01]  /*0020*/  LDCU UR4, c[0x0][0x388] ;  /* 0x00007100ff0477ac */ /* 0x000e620008000800 */
[----:B------:R-:W2:Y:S01]  /*0030*/  LDCU UR5, c[0x0][0x384] ;  /* 0x00007080ff0577ac */ /* 0x000ea20008000800 */
[----:B------:R-:W3:Y:S01]  /*0040*/  LDCU.64 UR10, c[0x0][0x358] ;  /* 0x00006b00ff0a77ac */ /* 0x000ee20008000a00 */
[----:B-1----:R-:W-:-:S04]  /*0050*/  MOV R83, UR4 ;  /* 0x0000000400537c02 */ /* 0x002fc80008000f00 */
[----:B------:R-:W-:-:S04]  /*0060*/  SHF.R.S32.HI R0, RZ, 0x1f, R83 ;  /* 0x0000001fff007819 */ /* 0x000fc80000011453 */
[----:B------:R-:W-:Y:S02]  /*0070*/  LEA.HI R0, R0, R83, RZ, 0x2 ;  /* 0x0000005300007211 */ /* 0x000fe400078f10ff */
[----:B0-----:R-:W-:-:S04]  /*0080*/  LOP3.LUT R3, R82, 0x7f, RZ, 0x3c, !PT ;  /* 0x0000007f52037812 */ /* 0x001fc800078e3cff */
[----:B------:R-:W-:Y:S01]  /*0090*/  LEA.HI.SX32 R2, R0, R3, 0x1e ;  /* 0x0000000300027211 */ /* 0x000fe200078ff2ff */
[----:B------:R-:W0:Y:S01]  /*00a0*/  S2UR UR4, SR_CTAID.X ;  /* 0x00000000000479c3 */ /* 0x000e220000002500 */
[----:B------:R-:W-:Y:S02]  /*00b0*/  MOV R3, R82 ;  /* 0x0000005200037202 */ /* 0x000fe40000000f00 */
[C---:B------:R-:W-:Y:S02]  /*00c0*/  ISETP.GE.U32.AND P0, PT, R2.reuse, 0x80, PT ;  /* 0x000000800200780c */ /* 0x040fe40003f06070 */
[C---:B------:R-:W-:Y:S02]  /*00d0*/  ISETP.GE.U32.AND P1, PT, R2.reuse, 0x100, PT ;  /* 0x000001000200780c */ /* 0x040fe40003f26070 */
[C---:B------:R-:W-:Y:S02]  /*00e0*/  ISETP.GE.U32.AND P3, PT, R2.reuse, 0x180, PT ;  /* 0x000001800200780c */ /* 0x040fe40003f66070 */
[----:B------:R-:W-:-:S02]  /*00f0*/  ISETP.GE.U32.AND P4, PT, R2, 0x200, PT ;  /* 0x000002000200780c */ /* 0x000fc40003f86070 */
[----:B------:R-:W-:-:S05]  /*0100*/  ISETP.GE.U32.AND P5, PT, R2, 0x280, PT ;  /* 0x000002800200780c */ /* 0x000fca0003fa6070 */
[----:B------:R-:W1:Y:S08]  /*0110*/  @P0 LDC.64 R4, c[0x0][0x3d0] ;  /* 0x0000f400ff040b82 */ /* 0x000e700000000a00 */
[----:B------:R-:W4:Y:S08]  /*0120*/  @P0 LDC.64 R6, c[0x0][0x3e8] ;  /* 0x0000fa00ff060b82 */ /* 0x000f300000000a00 */
[----:B------:R-:W2:Y:S08]  /*0130*/  @P1 LDC.64 R8, c[0x0][0x3d0] ;  /* 0x0000f400ff081b82 */ /* 0x000eb00000000a00 */
[----:B------:R-:W2:Y:S01]  /*0140*/  @P1 LDC.64 R10, c[0x0][0x3e8] ;  /* 0x0000fa00ff0a1b82 */ /* 0x000ea20000000a00 */
[----:B-1----:R-:W-:Y:S01]  /*0150*/  @P0 IMAD.WIDE.U32 R4, R3, 0x8, R4 ;  /* 0x0000000803040825 */ /* 0x002fe200078e0004 */
[----:B0-----:R-:W-:-:S06]  /*0160*/  MOV R0, UR4 ;  /* 0x0000000400007c02 */ /* 0x001fcc0008000f00 */
[----:B------:R-:W0:Y:S01]  /*0170*/  @P3 LDC.64 R16, c[0x0][0x3d0] ;  /* 0x0000f400ff103b82 */ /* 0x000e220000000a00 */
[C---:B----4-:R-:W-:Y:S01]  /*0180*/  @P0 IMAD.WIDE.U32 R6, R3.reuse, 0x8, R6 ;  /* 0x0000000803060825 */ /* 0x050fe200078e0006 */
[----:B------:R-:W-:Y:S01]  /*0190*/  @P0 LOP3.LUT R3, R3, 0x80, RZ, 0xfc, !PT ;  /* 0x0000008003030812 */ /* 0x000fe200078efcff */
[----:B---3--:R-:W5:Y:S05]  /*01a0*/  @P0 LDG.E.64 R78, desc[UR10][R4.64] ;  /* 0x0000000a044e0981 */ /* 0x008f6a000c1e1b00 */
[----:B------:R-:W1:Y:S01]  /*01b0*/  @P3 LDC.64 R18, c[0x0][0x3e8] ;  /* 0x0000fa00ff123b82 */ /* 0x000e620000000a00 */
[----:B--2---:R-:W-:-:S07]  /*01c0*/  @P1 IMAD.WIDE.U32 R12, R3, 0x8, R8 ;  /* 0x00000008030c1825 */ /* 0x004fce00078e0008 */
[----:B------:R-:W2:Y:S01]  /*01d0*/  @P4 LDC.64 R20, c[0x0][0x3d0] ;  /* 0x0000f400ff144b82 */ /* 0x000ea20000000a00 */
[C---:B------:R-:W-:Y:S01]  /*01e0*/  @P1 IMAD.WIDE.U32 R14, R3.reuse, 0x8, R10 ;  /* 0x00000008030e1825 */ /* 0x040fe200078e000a */
[----:B------:R-:W-:Y:S01]  /*01f0*/  @P1 IADD3 R3, PT, PT, R3, 0x80, RZ ;  /* 0x0000008003031810 */ /* 0x000fe20007ffe0ff */
[----:B------:R-:W5:Y:S05]  /*0200*/  @P0 LDG.E.64 R64, desc[UR10][R6.64] ;  /* 0x0000000a06400981 */ /* 0x000f6a000c1e1b00 */
[----:B------:R-:W3:Y:S01]  /*0210*/  @P4 LDC.64 R22, c[0x0][0x3e8] ;  /* 0x0000fa00ff164b82 */ /* 0x000ee20000000a00 */
[----:B0-----:R-:W-:-:S07]  /*0220*/  @P3 IMAD.WIDE.U32 R16, R3, 0x8, R16 ;  /* 0x0000000803103825 */ /* 0x001fce00078e0010 */
[----:B------:R-:W0:Y:S01]  /*0230*/  @P5 LDC.64 R24, c[0x0][0x3d0] ;  /* 0x0000f400ff185b82 */ /* 0x000e220000000a00 */
[C---:B-1----:R-:W-:Y:S01]  /*0240*/  @P3 IMAD.WIDE.U32 R18, R3.reuse, 0x8, R18 ;  /* 0x0000000803123825 */ /* 0x042fe200078e0012 */
[----:B------:R-:W-:Y:S01]  /*0250*/  @P3 IADD3 R3, PT, PT, R3, 0x80, RZ ;  /* 0x0000008003033810 */ /* 0x000fe20007ffe0ff */
[----:B------:R-:W5:Y:S05]  /*0260*/  @P1 LDG.E.64 R80, desc[UR10][R12.64] ;  /* 0x0000000a0c501981 */ /* 0x000f6a000c1e1b00 */
[----:B------:R-:W1:Y:S01]  /*0270*/  @P5 LDC.64 R26, c[0x0][0x3e8] ;  /* 0x0000fa00ff1a5b82 */ /* 0x000e620000000a00 */
[----:B------:R-:W-:Y:S01]  /*0280*/  ISETP.GE.AND P2, PT, R0, UR5, PT ;  /* 0x0000000500007c0c */ /* 0x000fe2000bf46270 */
[----:B--2---:R-:W-:Y:S01]  /*0290*/  @P4 IMAD.WIDE.U32 R20, R3, 0x8, R20 ;  /* 0x0000000803144825 */ /* 0x004fe200078e0014 */
[----:B------:R-:W5:Y:S01]  /*02a0*/  @P1 LDG.E.64 R66, desc[UR10][R14.64] ;  /* 0x0000000a0e421981 */ /* 0x000f62000c1e1b00 */
[----:B------:R-:W-:-:S02]  /*02b0*/  CS2R R60, SRZ ;  /* 0x00000000003c7805 */ /* 0x000fc4000001ff00 */
[----:B------:R-:W-:Y:S02]  /*02c0*/  CS2R R62, SRZ ;  /* 0x00000000003e7805 */ /* 0x000fe4000001ff00 */
[----:B------:R-:W-:Y:S01]  /*02d0*/  CS2R R56, SRZ ;  /* 0x0000000000387805 */ /* 0x000fe2000001ff00 */
[----:B------:R-:W5:Y:S01]  /*02e0*/  @P3 LDG.E.64 R84, desc[UR10][R16.64] ;  /* 0x0000000a10543981 */ /* 0x000f62000c1e1b00 */
[C---:B---3--:R-:W-:Y:S01]  /*02f0*/  @P4 IMAD.WIDE.U32 R22, R3.reuse, 0x8, R22 ;  /* 0x0000000803164825 */ /* 0x048fe200078e0016 */
[----:B------:R-:W-:Y:S02]  /*0300*/  @P4 IADD3 R3, PT, PT, R3, 0x80, RZ ;  /* 0x0000008003034810 */ /* 0x000fe40007ffe0ff */
[----:B------:R-:W-:Y:S01]  /*0310*/  CS2R R58, SRZ ;  /* 0x00000000003a7805 */ /* 0x000fe2000001ff00 */
[----:B------:R-:W5:Y:S01]  /*0320*/  @P3 LDG.E.64 R68, desc[UR10][R18.64] ;  /* 0x0000000a12443981 */ /* 0x000f62000c1e1b00 */
[----:B------:R-:W-:Y:S02]  /*0330*/  CS2R R52, SRZ ;  /* 0x0000000000347805 */ /* 0x000fe4000001ff00 */
[----:B------:R-:W-:-:S02]  /*0340*/  CS2R R54, SRZ ;  /* 0x0000000000367805 */ /* 0x000fc4000001ff00 */
[----:B------:R-:W-:Y:S01]  /*0350*/  CS2R R48, SRZ ;  /* 0x0000000000307805 */ /* 0x000fe2000001ff00 */
[----:B------:R2:W5:Y:S01]  /*0360*/  @P4 LDG.E.64 R76, desc[UR10][R20.64] ;  /* 0x0000000a144c4981 */ /* 0x000562000c1e1b00 */
[C---:B0-----:R-:W-:Y:S01]  /*0370*/  @P5 IMAD.WIDE.U32 R8, R3.reuse, 0x8, R24 ;  /* 0x0000000803085825 */ /* 0x041fe200078e0018 */
[----:B------:R-:W-:Y:S02]  /*0380*/  CS2R R50, SRZ ;  /* 0x0000000000327805 */ /* 0x000fe4000001ff00 */
[----:B------:R-:W-:Y:S01]  /*0390*/  CS2R R44, SRZ ;  /* 0x00000000002c7805 */ /* 0x000fe2000001ff00 */
[----:B------:R0:W5:Y:S01]  /*03a0*/  @P4 LDG.E.64 R70, desc[UR10][R22.64] ;  /* 0x0000000a16464981 */ /* 0x000162000c1e1b00 */
[----:B-1----:R-:W-:-:S03]  /*03b0*/  @P5 IMAD.WIDE.U32 R10, R3, 0x8, R26 ;  /* 0x00000008030a5825 */ /* 0x002fc600078e001a */
[----:B------:R1:W5:Y:S01]  /*03c0*/  @P5 LDG.E.64 R72, desc[UR10][R8.64] ;  /* 0x0000000a08485981 */ /* 0x000362000c1e1b00 */
[----:B------:R-:W-:Y:S02]  /*03d0*/  CS2R R46, SRZ ;  /* 0x00000000002e7805 */ /* 0x000fe4000001ff00 */
[----:B------:R-:W-:Y:S02]  /*03e0*/  CS2R R40, SRZ ;  /* 0x0000000000287805 */ /* 0x000fe4000001ff00 */
[----:B------:R-:W-:Y:S01]  /*03f0*/  CS2R R42, SRZ ;  /* 0x00000000002a7805 */ /* 0x000fe2000001ff00 */
[----:B------:R3:W5:Y:S01]  /*0400*/  @P5 LDG.E.64 R74, desc[UR10][R10.64] ;  /* 0x0000000a0a4a5981 */ /* 0x000762000c1e1b00 */
        /* <DEDUP_REMOVED lines=8> */
[----:B--2---:R-:W-:-:S02]  /*0490*/  CS2R R20, SRZ ;  /* 0x0000000000147805 */ /* 0x004fc4000001ff00 */
[----:B0-----:R-:W-:Y:S02]  /*04a0*/  CS2R R22, SRZ ;  /* 0x0000000000167805 */ /* 0x001fe4000001ff00 */
[----:B------:R-:W-:Y:S02]  /*04b0*/  CS2R R16, SRZ ;  /* 0x0000000000107805 */ /* 0x000fe4000001ff00 */
[----:B------:R-:W-:Y:S02]  /*04c0*/  CS2R R18, SRZ ;  /* 0x0000000000127805 */ /* 0x000fe4000001ff00 */
[----:B------:R-:W-:Y:S02]  /*04d0*/  CS2R R12, SRZ ;  /* 0x00000000000c7805 */ /* 0x000fe4000001ff00 */
[----:B------:R-:W-:Y:S02]  /*04e0*/  CS2R R14, SRZ ;  /* 0x00000000000e7805 */ /* 0x000fe4000001ff00 */
[----:B-1----:R-:W-:-:S02]  /*04f0*/  CS2R R8, SRZ ;  /* 0x0000000000087805 */ /* 0x002fc4000001ff00 */
[----:B---3--:R-:W-:Y:S02]  /*0500*/  CS2R R10, SRZ ;  /* 0x00000000000a7805 */ /* 0x008fe4000001ff00 */
[----:B------:R-:W-:Y:S02]  /*0510*/  CS2R R4, SRZ ;  /* 0x0000000000047805 */ /* 0x000fe4000001ff00 */
[----:B------:R-:W-:Y:S01]  /*0520*/  CS2R R6, SRZ ;  /* 0x0000000000067805 */ /* 0x000fe2000001ff00 */
[----:B------:R-:W-:Y:S06]  /*0530*/  @P2 BRA `(.L_x_1433) ;  /* 0x0000007400202947 */ /* 0x000fec0003800000 */
[----:B-----5:R-:W-:Y:S02]  /*0540*/  MOV R107, R78 ;  /* 0x0000004e006b7202 */ /* 0x020fe40000000f00 */
        /* <DEDUP_REMOVED lines=46> */
[--C-:B------:R-:W-:Y:S01]  /*0830*/  SHF.R.U64 R15, R68, 0x10, R69.reuse ;  /* 0x00000010440f7819 */ /* 0x100fe20000001245 */
[----:B------:R-:W1:Y:S01]  /*0840*/  LDCU.U8 UR9, c[0x0][0x410] ;  /* 0x00008200ff0977ac */ /* 0x000e620008000000 */
[----:B------:R-:W-:Y:S02]  /*0850*/  MOV R142, R69 ;  /* 0x00000045008e7202 */ /* 0x000fe40000000f00 */
[----:B------:R-:W-:Y:S01]  /*0860*/  SHF.R.U32.HI R16, RZ, 0x10, R69 ;  /* 0x00000010ff107819 */ /* 0x000fe20000011645 */
[----:B------:R-:W2:Y:S01]  /*0870*/  LDCU UR14, c[0x0][0x400] ;  /* 0x00008000ff0e77ac */ /* 0x000ea20008000800 */
[----:B------:R-:W-:-:S02]  /*0880*/  MOV R143, R70 ;  /* 0x00000046008f7202 */ /* 0x000fc40000000f00 */
[--C-:B------:R-:W-:Y:S01]  /*0890*/  SHF.R.U64 R17, R70, 0x10, R71.reuse ;  /* 0x0000001046117819 */ /* 0x100fe20000001247 */
[----:B------:R-:W3:Y:S01]  /*08a0*/  LDCU.64 UR12, c[0x0][0x438] ;  /* 0x00008700ff0c77ac */ /* 0x000ee20008000a00 */
[----:B------:R-:W-:Y:S02]  /*08b0*/  MOV R144, R71 ;  /* 0x0000004700907202 */ /* 0x000fe40000000f00 */
[----:B------:R-:W-:Y:S01]  /*08c0*/  SHF.R.U32.HI R18, RZ, 0x10, R71 ;  /* 0x00000010ff127819 */ /* 0x000fe20000011647 */
[----:B------:R-:W4:Y:S01]  /*08d0*/  LDCU.64 UR6, c[0x0][0x478] ;  /* 0x00008f00ff0677ac */ /* 0x000f220008000a00 */
[----:B------:R-:W-:Y:S02]  /*08e0*/  MOV R145, R74 ;  /* 0x0000004a00917202 */ /* 0x000fe40000000f00 */
[----:B------:R-:W-:Y:S02]  /*08f0*/  SHF.R.U64 R19, R74, 0x10, R75 ;  /* 0x000000104a137819 */ /* 0x000fe4000000124b */
[----:B------:R-:W-:-:S02]  /*0900*/  MOV R146, R75 ;  /* 0x0000004b00927202 */ /* 0x000fc40000000f00 */
[----:B------:R-:W-:Y:S02]  /*0910*/  SHF.R.U32.HI R20, RZ, 0x10, R75 ;  /* 0x00000010ff147819 */ /* 0x000fe4000001164b */
[----:B------:R-:W-:Y:S02]  /*0920*/  SHF.R.U64 R106, R78, 0x10, R79 ;  /* 0x000000104e6a7819 */ /* 0x000fe4000000124f */
[----:B------:R-:W-:Y:S02]  /*0930*/  MOV R3, R79 ;  /* 0x0000004f00037202 */ /* 0x000fe40000000f00 */
[----:B------:R-:W-:Y:S02]  /*0940*/  MOV R86, R76 ;  /* 0x0000004c00567202 */ /* 0x000fe40000000f00 */
[----:B------:R-:W-:Y:S02]  /*0950*/  SHF.R.U64 R85, R76, 0x10, R77 ;  /* 0x000000104c557819 */ /* 0x000fe4000000124d */
[----:B------:R-:W-:-:S02]  /*0960*/  MOV R84, R77 ;  /* 0x0000004d00547202 */ /* 0x000fc40000000f00 */
        /* <DEDUP_REMOVED lines=25> */
[----:B------:R-:W-:Y:S02]  /*0b00*/  CS2R R20, SRZ ;  /* 0x0000000000147805 */ /* 0x000fe4000001ff00 */
[----:B------:R-:W-:Y:S02]  /*0b10*/  PRMT R106, R3, 0x5410, R106 ;  /* 0x00005410036a7816 */ /* 0x000fe4000000006a */
[----:B------:R-:W-:Y:S02]  /*0b20*/  PRMT R87, R87, 0x5410, R87 ;  /* 0x0000541057577816 */ /* 0x000fe40000000057 */
[----:B------:R-:W-:Y:S02]  /*0b30*/  PRMT R86, R86, 0x5410, R86 ;  /* 0x0000541056567816 */ /* 0x000fe40000000056 */
[----:B------:R-:W-:-:S02]  /*0b40*/  PRMT R85, R85, 0x5410, R85 ;  /* 0x0000541055557816 */ /* 0x000fc40000000055 */
[----:B01234-:R-:W-:-:S07]  /*0b50*/  PRMT R84, R84, 0x5410, R84 ;  /* 0x0000541054547816 */ /* 0x01ffce0000000054 */
.L_x_1551:
        /* <DEDUP_REMOVED lines=9> */
[----:B------:R-:W-:Y:S01]  /*0bf0*/  BSSY.RECONVERGENT B0, `(.L_x_1434) ;  /* 0x0000172000007945 */ /* 0x000fe20003800200 */
[----:B------:R-:W-:Y:S01]  /*0c00*/  HFMA2 R156, -RZ, RZ, 0, 0 ;  /* 0x00000000ff9c7431 */ /* 0x000fe200000001ff */
[----:B------:R-:W-:Y:S02]  /*0c10*/  MOV R70, RZ ;  /* 0x000000ff00467202 */ /* 0x000fe40000000f00 */
[----:B---3--:R-:W-:-:S13]  /*0c20*/  ISETP.GE.AND P1, PT, R108, 0x1, PT ;  /* 0x000000016c00780c */ /* 0x008fda0003f26270 */
[----:B0-----:R-:W-:Y:S05]  /*0c30*/  @!P1 BRA `(.L_x_1435) ;  /* 0x00000014002c9947 */ /* 0x001fea0003800000 */
[----:B------:R-:W0:Y:S08]  /*0c40*/  LDC.64 R64, c[0x0][0x3c0] ;  /* 0x0000f000ff407b82 */ /* 0x000e300000000a00 */
[----:B------:R-:W1:Y:S01]  /*0c50*/  LDC R83, c[0x0][0x388] ;  /* 0x0000e200ff537b82 */ /* 0x000e620000000800 */
[----:B0-----:R-:W-:-:S06]  /*0c60*/  IMAD.WIDE R66, R0, 0x4, R64 ;  /* 0x0000000400427825 */ /* 0x001fcc00078e0240 */
[----:B------:R0:W2:Y:S01]  /*0c70*/  LDG.E R66, desc[UR10][R66.64] ;  /* 0x0000000a42427981 */ /* 0x0000a2000c1e1900 */
[----:B------:R-:W-:Y:S01]  /*0c80*/  IADD3 R64, PT, PT, R108, -0x1, RZ ;  /* 0xffffffff6c407810 */ /* 0x000fe20007ffe0ff */
[-C--:B-1----:R-:W-:Y:S01]  /*0c90*/  IMAD R68, R0, R83.reuse, RZ ;  /* 0x0000005300447224 */ /* 0x082fe200078e02ff */
[----:B------:R-:W-:Y:S01]  /*0ca0*/  ISETP.GE.U32.AND P6, PT, R2, 0x80, PT ;  /* 0x000000800200780c */ /* 0x000fe20003fc6070 */
[----:B------:R-:W1:Y:S01]  /*0cb0*/  S2R R82, SR_TID.X ;  /* 0x0000000000527919 */ /* 0x000e620000002100 */
[----:B------:R-:W-:Y:S01]  /*0cc0*/  ISETP.NE.AND P0, PT, RZ, UR9, PT ;  /* 0x00000009ff007c0c */ /* 0x000fe2000bf05270 */
[----:B------:R-:W-:Y:S01]  /*0cd0*/  IMAD R64, R64, R83, RZ ;  /* 0x0000005340407224 */ /* 0x000fe200078e02ff */
[----:B------:R-:W-:Y:S01]  /*0ce0*/  SHF.R.S32.HI R153, RZ, 0x1f, R68 ;  /* 0x0000001fff997819 */ /* 0x000fe20000011444 */
[----:B------:R-:W-:Y:S01]  /*0cf0*/  BSSY.RECONVERGENT B1, `(.L_x_1436) ;  /* 0x000004a000017945 */ /* 0x000fe20003800200 */
[----:B------:R-:W-:Y:S02]  /*0d00*/  ISETP.GE.U32.AND P5, PT, R2, 0x100, PT ;  /* 0x000001000200780c */ /* 0x000fe40003fa6070 */
[----:B------:R-:W-:-:S02]  /*0d10*/  LEA.HI R153, R153, R68, RZ, 0x2 ;  /* 0x0000004499997211 */ /* 0x000fc400078f10ff */
[----:B------:R-:W-:Y:S02]  /*0d20*/  SHF.R.S32.HI R65, RZ, 0x1f, R64 ;  /* 0x0000001fff417819 */ /* 0x000fe40000011440 */
[C---:B------:R-:W-:Y:S02]  /*0d30*/  ISETP.GE.U32.AND P2, PT, R2.reuse, 0x180, PT ;  /* 0x000001800200780c */ /* 0x040fe40003f46070 */
[----:B------:R-:W-:Y:S02]  /*0d40*/  LEA.HI R65, R65, R64, RZ, 0x2 ;  /* 0x0000004041417211 */ /* 0x000fe400078f10ff */
[C---:B------:R-:W-:Y:S02]  /*0d50*/  ISETP.GE.U32.AND P3, PT, R2.reuse, 0x200, PT ;  /* 0x000002000200780c */ /* 0x040fe40003f66070 */
[----:B------:R-:W-:Y:S02]  /*0d60*/  ISETP.GE.U32.AND P4, PT, R2, 0x280, PT ;  /* 0x000002800200780c */ /* 0x000fe40003f86070 */
[----:B------:R-:W-:-:S02]  /*0d70*/  MOV R156, RZ ;  /* 0x000000ff009c7202 */ /* 0x000fc40000000f00 */
[----:B------:R-:W-:Y:S02]  /*0d80*/  MOV R70, RZ ;  /* 0x000000ff00467202 */ /* 0x000fe40000000f00 */
[-C--:B-1----:R-:W-:Y:S02]  /*0d90*/  LEA.HI.SX32 R153, R153, R82.reuse, 0x1e ;  /* 0x0000005299997211 */ /* 0x082fe400078ff2ff */
[----:B------:R-:W-:Y:S02]  /*0da0*/  LEA.HI.SX32 R68, R65, R82, 0x1e ;  /* 0x0000005241447211 */ /* 0x000fe400078ff2ff */
[----:B0-----:R-:W-:Y:S02]  /*0db0*/  MOV R67, R153 ;  /* 0x0000009900437202 */ /* 0x001fe40000000f00 */
        /* <DEDUP_REMOVED lines=12> */
[----:B0-----:R-:W-:-:S04]  /*0e80*/  @P0 IMAD.WIDE.U32 R156, R67, 0x8, R70 ;  /* 0x00000008439c0825 */ /* 0x001fc800078e0046 */
[----:B------:R-:W-:Y:S01]  /*0e90*/  HADD2.F32 R115, -RZ, R105.H1_H1 ;  /* 0x30000069ff737230 */ /* 0x000fe20000004100 */
[----:B------:R0:W5:Y:S01]  /*0ea0*/  @P0 LDG.E.64 R72, desc[UR10][R156.64] ;  /* 0x0000000a9c480981 */ /* 0x000162000c1e1b00 */
[----:B------:R-:W-:Y:S02]  /*0eb0*/  IADD3 R68, PT, PT, R68, 0x80, RZ ;  /* 0x0000008044447810 */ /* 0x000fe40007ffe0ff */
[----:B------:R-:W-:Y:S01]  /*0ec0*/  IADD3 R67, PT, PT, R67, 0x80, RZ ;  /* 0x0000008043437810 */ /* 0x000fe20007ffe0ff */
[----:B--2---:R-:W-:Y:S01]  /*0ed0*/  HADD2.F32 R3, -RZ, R64.H0_H0 ;  /* 0x20000040ff037230 */ /* 0x004fe20000004100 */
[----:B------:R-:W-:-:S04]  /*0ee0*/  SHF.R.U64 R113, R64, 0x10, R65 ;  /* 0x0000001040717819 */ /* 0x000fc80000001241 */
[----:B------:R-:W-:Y:S01]  /*0ef0*/  FADD.FTZ R64, -R66, R3 ;  /* 0x0000000342407221 */ /* 0x000fe20000010100 */
[----:B---3--:R-:W-:Y:S01]  /*0f00*/  MOV R100, R110 ;  /* 0x0000006e00647202 */ /* 0x008fe20000000f00 */
[----:B------:R-:W-:Y:S01]  /*0f10*/  HADD2.F32 R113, -RZ, R113.H0_H0 ;  /* 0x20000071ff717230 */ /* 0x000fe20000004100 */
[--C-:B------:R-:W-:Y:S02]  /*0f20*/  SHF.R.U64 R71, R110, 0x10, R111.reuse ;  /* 0x000000106e477819 */ /* 0x100fe4000000126f */
[----:B------:R-:W-:Y:S02]  /*0f30*/  MOV R69, R111 ;  /* 0x0000006f00457202 */ /* 0x000fe40000000f00 */
[----:B------:R-:W-:Y:S01]  /*0f40*/  SHF.R.U32.HI R70, RZ, 0x10, R111 ;  /* 0x00000010ff467819 */ /* 0x000fe2000001166f */
[----:B------:R-:W-:Y:S02]  /*0f50*/  HADD2.F32 R111, -RZ, R100.H0_H0 ;  /* 0x20000064ff6f7230 */ /* 0x000fe40000004100 */
[----:B-----5:R-:W-:Y:S01]  /*0f60*/  FMUL.FTZ R3, R109, R64 ;  /* 0x000000406d037220 */ /* 0x020fe20000410000 */
[----:B------:R-:W-:Y:S01]  /*0f70*/  FADD.FTZ R100, -R66, R113 ;  /* 0x0000007142647221 */ /* 0x000fe20000010100 */
[----:B------:R-:W-:-:S02]  /*0f80*/  HADD2.F32 R64, -RZ, R71.H0_H0 ;  /* 0x20000047ff407230 */ /* 0x000fc40000004100 */
[----:B------:R-:W-:Y:S01]  /*0f90*/  FADD.FTZ R40, R40, R111 ;  /* 0x0000006f28287221 */ /* 0x000fe20000010000 */
[-C--:B------:R-:W-:Y:S01]  /*0fa0*/  FFMA.FTZ R60, R3, R111.reuse, R60 ;  /* 0x0000006f033c7223 */ /* 0x080fe2000001003c */
[----:B------:R-:W-:Y:S01]  /*0fb0*/  FMUL.FTZ R102, R102, R111 ;  /* 0x0000006f66667220 */ /* 0x000fe20000410000 */
[----:B------:R-:W-:Y:S02]  /*0fc0*/  HADD2.F32 R111, -RZ, R106.H1_H1 ;  /* 0x3000006aff6f7230 */ /* 0x000fe40000004100 */
[----:B------:R-:W-:Y:S01]  /*0fd0*/  FMUL.FTZ R100, R109, R100 ;  /* 0x000000646d647220 */ /* 0x000fe20000410000 */
[----:B------:R-:W-:Y:S01]  /*0fe0*/  HADD2.F32 R113, -RZ, R65.H0_H0 ;  /* 0x20000041ff717230 */ /* 0x000fe20000004100 */
[----:B------:R-:W-:Y:S01]  /*0ff0*/  SHF.R.U32.HI R71, RZ, 0x10, R65 ;  /* 0x00000010ff477819 */ /* 0x000fe20000011641 */
[----:B------:R-:W-:Y:S01]  /*1000*/  FADD.FTZ R41, R41, R64 ;  /* 0x0000004029297221 */ /* 0x000fe20000010000 */
[-C--:B------:R-:W-:Y:S01]  /*1010*/  FFMA.FTZ R61, R100, R64.reuse, R61 ;  /* 0x00000040643d7223 */ /* 0x080fe2000001003d */
[----:B------:R-:W-:Y:S01]  /*1020*/  FMUL.FTZ R111, R111, R64 ;  /* 0x000000406f6f7220 */ /* 0x000fe20000410000 */
[----:B------:R-:W-:-:S02]  /*1030*/  HADD2.F32 R65, -RZ, R69.H0_H0 ;  /* 0x20000045ff417230 */ /* 0x000fc40000004100 */
[C---:B------:R-:W-:Y:S01]  /*1040*/  FADD.FTZ R64, -R66.reuse, R113 ;  /* 0x0000007142407221 */ /* 0x040fe20000010100 */
[----:B------:R-:W-:Y:S02]  /*1050*/  HADD2.F32 R69, -RZ, R71.H0_H0 ;  /* 0x20000047ff457230 */ /* 0x000fe40000004100 */
[----:B------:R-:W-:Y:S02]  /*1060*/  HADD2.F32 R110, -RZ, R106.H0_H0 ;  /* 0x2000006aff6e7230 */ /* 0x000fe40000004100 */
[----:B------:R-:W-:Y:S01]  /*1070*/  FMUL.FTZ R113, R109, R64 ;  /* 0x000000406d717220 */ /* 0x000fe20000410000 */
[----:B------:R-:W-:Y:S01]  /*1080*/  FADD.FTZ R64, RZ, R102 ;  /* 0x00000066ff407221 */ /* 0x000fe20000010000 */
[----:B------:R-:W-:Y:S01]  /*1090*/  FADD.FTZ R112, -R66, R69 ;  /* 0x0000004542707221 */ /* 0x000fe20000010100 */
[----:B------:R-:W-:Y:S01]  /*10a0*/  FFMA.FTZ R69, R3, R102, RZ ;  /* 0x0000006603457223 */ /* 0x000fe200000100ff */
[----:B------:R-:W-:Y:S01]  /*10b0*/  FADD.FTZ R42, R42, R65 ;  /* 0x000000412a2a7221 */ /* 0x000fe20000010000 */
[-C--:B------:R-:W-:Y:S01]  /*10c0*/  FFMA.FTZ R62, R113, R65.reuse, R62 ;  /* 0x00000041713e7223 */ /* 0x080fe2000001003e */
[----:B------:R-:W-:Y:S01]  /*10d0*/  FMUL.FTZ R110, R110, R65 ;  /* 0x000000416e6e7220 */ /* 0x000fe20000410000 */
[----:B------:R-:W-:-:S02]  /*10e0*/  HADD2.F32 R70, -RZ, R70.H0_H0 ;  /* 0x20000046ff467230 */ /* 0x000fc40000004100 */
[----:B------:R-:W-:Y:S01]  /*10f0*/  FADD.FTZ R65, R64, R111 ;  /* 0x0000006f40417221 */ /* 0x000fe20000010000 */
[----:B------:R-:W-:Y:S01]  /*1100*/  FFMA.FTZ R64, R100, R111, R69 ;  /* 0x0000006f64407223 */ /* 0x000fe20000010045 */
[----:B------:R-:W-:Y:S02]  /*1110*/  FMUL.FTZ R112, R109, R112 ;  /* 0x000000706d707220 */ /* 0x000fe40000410000 */
[----:B0-----:R-:W-:Y:S01]  /*1120*/  FADD.FTZ R156, R65, R110 ;  /* 0x0000006e419c7221 */ /* 0x001fe20000010000 */
[----:B------:R-:W-:Y:S01]  /*1130*/  FMUL.FTZ R115, R115, R70 ;  /* 0x0000004673737220 */ /* 0x000fe20000410000 */
[----:B------:R-:W-:Y:S01]  /*1140*/  FFMA.FTZ R65, R113, R110, R64 ;  /* 0x0000006e71417223 */ /* 0x000fe20000010040 */
[----:B------:R-:W-:Y:S01]  /*1150*/  FADD.FTZ R43, R43, R70 ;  /* 0x000000462b2b7221 */ /* 0x000fe20000010000 */
[----:B------:R-:W-:Y:S01]  /*1160*/  FFMA.FTZ R63, R112, R70, R63 ;  /* 0x00000046703f7223 */ /* 0x000fe2000001003f */
[----:B------:R-:W-:Y:S01]  /*1170*/  FADD.FTZ R156, R156, R115 ;  /* 0x000000739c9c7221 */ /* 0x000fe20000010000 */
[----:B------:R-:W-:-:S07]  /*1180*/  FFMA.FTZ R70, R112, R115, R65 ;  /* 0x0000007370467223 */ /* 0x000fce0000010041 */
.L_x_1437:
[----:B------:R-:W-:Y:S05]  /*1190*/  BSYNC.RECONVERGENT B1 ;  /* 0x0000000000017941 */ /* 0x000fea0003800200 */
.L_x_1436:
[----:B------:R-:W-:Y:S04]  /*11a0*/  BSSY.RECONVERGENT B1, `(.L_x_1438) ;  /* 0x000003d000017945 */ /* 0x000fe80003800200 */
[----:B------:R-:W-:Y:S05]  /*11b0*/  @!P5 BRA `(.L_x_1439) ;  /* 0x0000000000ecd947 */ /* 0x000fea0003800000 */
[----:B------:R-:W0:Y:S08]  /*11c0*/  LDC.64 R64, c[0x0][0x3a8] ;  /* 0x0000ea00ff407b82 */ /* 0x000e300000000a00 */
[----:B------:R-:W1:Y:S01]  /*11d0*/  LDC.64 R116, c[0x0][0x428] ;  /* 0x00010a00ff747b82 */ /* 0x000e620000000a00 */
[----:B------:R-:W-:Y:S01]  /*11e0*/  ISETP.NE.U32.AND P0, PT, RZ, UR12, PT ;  /* 0x0000000cff007c0c */ /* 0x000fe2000bf05070 */
[----:B0-----:R-:W-:-:S06]  /*11f0*/  IMAD.WIDE.U32 R64, R67, 0x8, R64 ;  /* 0x0000000843407825 */ /* 0x001fcc00078e0040 */
[----:B------:R-:W2:Y:S01]  /*1200*/  LDG.E.64 R64, desc[UR10][R64.64] ;  /* 0x0000000a40407981 */ /* 0x000ea2000c1e1b00 */
[----:B-1----:R-:W-:-:S05]  /*1210*/  IMAD.WIDE.U32 R116, R68, 0x8, R116 ;  /* 0x0000000844747825 */ /* 0x002fca00078e0074 */
[----:B------:R2:W3:Y:S01]  /*1220*/  LDG.E.64 R96, desc[UR10][R116.64] ;  /* 0x0000000a74607981 */ /* 0x0004e2000c1e1b00 */
[----:B------:R-:W-:-:S13]  /*1230*/  ISETP.NE.AND.EX P0, PT, RZ, UR13, PT, P0 ;  /* 0x0000000dff007c0c */ /* 0x000fda000bf05300 */
[----:B------:R-:W0:Y:S02]  /*1240*/  @P0 LDC.64 R158, c[0x0][0x438] ;  /* 0x00010e00ff9e0b82 */ /* 0x000e240000000a00 */
[----:B0-----:R-:W-:-:S05]  /*1250*/  @P0 IMAD.WIDE.U32 R158, R67, 0x8, R158 ;  /* 0x00000008439e0825 */ /* 0x001fca00078e009e */
[----:B------:R0:W5:Y:S01]  /*1260*/  @P0 LDG.E.64 R74, desc[UR10][R158.64] ;  /* 0x0000000a9e4a0981 */ /* 0x000162000c1e1b00 */
[----:B------:R-:W-:Y:S02]  /*1270*/  HADD2.F32 R114, -RZ, R104.H0_H0 ;  /* 0x20000068ff727230 */ /* 0x000fe40000004100 */
[----:B------:R-:W-:Y:S01]  /*1280*/  HADD2.F32 R119, -RZ, R103.H1_H1 ;  /* 0x30000067ff777230 */ /* 0x000fe20000004100 */
[----:B------:R-:W-:Y:S02]  /*1290*/  IADD3 R68, PT, PT, R68, 0x80, RZ ;  /* 0x0000008044447810 */ /* 0x000fe40007ffe0ff */
[----:B------:R-:W-:Y:S02]  /*12a0*/  IADD3 R67, PT, PT, R67, 0x80, RZ ;  /* 0x0000008043437810 */ /* 0x000fe40007ffe0ff */
[----:B--2---:R-:W-:Y:S02]  /*12b0*/  SHF.R.U64 R117, R64, 0x10, R65 ;  /* 0x0000001040757819 */ /* 0x004fe40000001241 */
[----:B---3--:R-:W-:-:S02]  /*12c0*/  MOV R98, R96 ;  /* 0x0000006000627202 */ /* 0x008fc40000000f00 */
[--C-:B------:R-:W-:Y:S02]  /*12d0*/  SHF.R.U64 R96, R96, 0x10, R97.reuse ;  /* 0x0000001060607819 */ /* 0x100fe40000001261 */
[----:B------:R-:W-:Y:S02]  /*12e0*/  MOV R71, R97 ;  /* 0x0000006100477202 */ /* 0x000fe40000000f00 */
[----:B------:R-:W-:Y:S01]  /*12f0*/  SHF.R.U32.HI R69, RZ, 0x10, R97 ;  /* 0x00000010ff457819 */ /* 0x000fe20000011661 */
[----:B------:R-:W-:Y:S02]  /*1300*/  HADD2.F32 R97, -RZ, R64.H0_H0 ;  /* 0x20000040ff617230 */ /* 0x000fe40000004100 */
[----:B------:R-:W-:-:S03]  /*1310*/  HADD2.F32 R117, -RZ, R117.H0_H0 ;  /* 0x20000075ff757230 */ /* 0x000fc60000004100 */
[C---:B------:R-:W-:Y:S01]  /*1320*/  FADD.FTZ R64, -R66.reuse, R97 ;  /* 0x0000006142407221 */ /* 0x040fe20000010100 */
[----:B------:R-:W-:Y:S02]  /*1330*/  HADD2.F32 R97, -RZ, R98.H0_H0 ;  /* 0x20000062ff617230 */ /* 0x000fe40000004100 */
[----:B------:R-:W-:Y:S01]  /*1340*/  FADD.FTZ R98, -R66, R117 ;  /* 0x0000007542627221 */ /* 0x000fe20000010100 */
[----:B------:R-:W-:Y:S02]  /*1350*/  HADD2.F32 R96, -RZ, R96.H0_H0 ;  /* 0x20000060ff607230 */ /* 0x000fe40000004100 */
[----:B------:R-:W-:Y:S02]  /*1360*/  HADD2.F32 R117, -RZ, R104.H1_H1 ;  /* 0x30000068ff757230 */ /* 0x000fe40000004100 */
[----:B-----5:R-:W-:Y:S01]  /*1370*/  FMUL.FTZ R98, R109, R98 ;  /* 0x000000626d627220 */ /* 0x020fe20000410000 */
[----:B------:R-:W-:-:S03]  /*1380*/  FADD.FTZ R37, R37, R96 ;  /* 0x0000006025257221 */ /* 0x000fc60000010000 */
[-C--:B------:R-:W-:Y:S01]  /*1390*/  FFMA.FTZ R57, R98, R96.reuse, R57 ;  /* 0x0000006062397223 */ /* 0x080fe20000010039 */
[----:B------:R-:W-:Y:S01]  /*13a0*/  FMUL.FTZ R96, R117, R96 ;  /* 0x0000006075607220 */ /* 0x000fe20000410000 */
[----:B------:R-:W-:Y:S01]  /*13b0*/  FMUL.FTZ R99, R109, R64 ;  /* 0x000000406d637220 */ /* 0x000fe20000410000 */
[----:B------:R-:W-:Y:S01]  /*13c0*/  HADD2.F32 R117, -RZ, R65.H0_H0 ;  /* 0x20000041ff757230 */ /* 0x000fe20000004100 */
[----:B------:R-:W-:Y:S01]  /*13d0*/  SHF.R.U32.HI R65, RZ, 0x10, R65 ;  /* 0x00000010ff417819 */ /* 0x000fe20000011641 */
[----:B------:R-:W-:Y:S02]  /*13e0*/  HADD2.F32 R64, -RZ, R105.H0_H0 ;  /* 0x20000069ff407230 */ /* 0x000fe40000004100 */
[----:B------:R-:W-:Y:S01]  /*13f0*/  FADD.FTZ R36, R36, R97 ;  /* 0x0000006124247221 */ /* 0x000fe20000010000 */
[-C--:B------:R-:W-:Y:S01]  /*1400*/  FFMA.FTZ R56, R99, R97.reuse, R56 ;  /* 0x0000006163387223 */ /* 0x080fe20000010038 */
[----:B------:R-:W-:Y:S02]  /*1410*/  HADD2.F32 R65, -RZ, R65.H0_H0 ;  /* 0x20000041ff417230 */ /* 0x000fe40000004100 */
[----:B------:R-:W-:Y:S01]  /*1420*/  FMUL.FTZ R97, R64, R97 ;  /* 0x0000006140617220 */ /* 0x000fe20000410000 */
[----:B------:R-:W-:Y:S01]  /*1430*/  FADD.FTZ R64, -R66, R117 ;  /* 0x0000007542407221 */ /* 0x000fe20000010100 */
[----:B------:R-:W-:-:S02]  /*1440*/  HADD2.F32 R71, -RZ, R71.H0_H0 ;  /* 0x20000047ff477230 */ /* 0x000fc40000004100 */
[----:B------:R-:W-:Y:S01]  /*1450*/  FADD.FTZ R116, -R66, R65 ;  /* 0x0000004142747221 */ /* 0x000fe20000010100 */
[----:B------:R-:W-:Y:S01]  /*1460*/  FMUL.FTZ R117, R109, R64 ;  /* 0x000000406d757220 */ /* 0x000fe20000410000 */
[----:B------:R-:W-:Y:S02]  /*1470*/  HADD2.F32 R64, -RZ, R69.H0_H0 ;  /* 0x20000045ff407230 */ /* 0x000fe40000004100 */
[----:B------:R-:W-:Y:S01]  /*1480*/  FADD.FTZ R65, R156, R97 ;  /* 0x000000619c417221 */ /* 0x000fe20000010000 */
[----:B------:R-:W-:Y:S01]  /*1490*/  FFMA.FTZ R69, R99, R97, R70 ;  /* 0x0000006163457223 */ /* 0x000fe20000010046 */
[-C--:B------:R-:W-:Y:S02]  /*14a0*/  FMUL.FTZ R114, R114, R71.reuse ;  /* 0x0000004772727220 */ /* 0x080fe40000410000 */
        /* <DEDUP_REMOVED lines=11> */
[----:B0-----:R-:W-:-:S07]  /*1560*/  FFMA.FTZ R70, R116, R119, R65 ;  /* 0x0000007774467223 */ /* 0x001fce0000010041 */
.L_x_1439:
[----:B------:R-:W-:Y:S05]  /*1570*/  BSYNC.RECONVERGENT B1 ;  /* 0x0000000000017941 */ /* 0x000fea0003800200 */
.L_x_1438:
        /* <DEDUP_REMOVED lines=61> */
.L_x_1441:
[----:B------:R-:W-:Y:S05]  /*1950*/  BSYNC.RECONVERGENT B1 ;  /* 0x0000000000017941 */ /* 0x000fea0003800200 */
.L_x_1440:
        /* <DEDUP_REMOVED lines=13> */
[----:B------:R-:W-:Y:S02]  /*1a30*/  HADD2.F32 R122, -RZ, R84.H1_H1 ;  /* 0x30000054ff7a7230 */ /* 0x000fe40000004100 */
        /* <DEDUP_REMOVED lines=22> */
[----:B------:R-:W-:Y:S02]  /*1ba0*/  HADD2.F32 R64, -RZ, R86.H1_H1 ;  /* 0x30000056ff407230 */ /* 0x000fe40000004100 */
        /* <DEDUP_REMOVED lines=24> */
.L_x_1443:
[----:B------:R-:W-:Y:S05]  /*1d30*/  BSYNC.RECONVERGENT B1 ;  /* 0x0000000000017941 */ /* 0x000fea0003800200 */
.L_x_1442:
        /* <DEDUP_REMOVED lines=12> */
[----:B------:R-:W-:Y:S01]  /*1e00*/  HADD2.F32 R135, -RZ, R136.H1_H1 ;  /* 0x30000088ff877230 */ /* 0x000fe20000004100 */
[----:B--2---:R-:W-:Y:S02]  /*1e10*/  MOV R126, R128 ;  /* 0x00000080007e7202 */ /* 0x004fe40000000f00 */
[----:B------:R-:W-:Y:S02]  /*1e20*/  SHF.R.U64 R68, R128, 0x10, R129 ;  /* 0x0000001080447819 */ /* 0x000fe40000001281 */
[----:B------:R-:W-:Y:S02]  /*1e30*/  MOV R69, R129 ;  /* 0x0000008100457202 */ /* 0x000fe40000000f00 */
[----:B---3--:R-:W-:Y:S02]  /*1e40*/  SHF.R.U32.HI R128, RZ, 0x10, R65 ;  /* 0x00000010ff807819 */ /* 0x008fe40000011641 */
[----:B------:R-:W-:Y:S01]  /*1e50*/  SHF.R.U32.HI R67, RZ, 0x10, R129 ;  /* 0x00000010ff437819 */ /* 0x000fe20000011681 */
[----:B------:R-:W-:Y:S01]  /*1e60*/  HADD2.F32 R129, -RZ, R65.H0_H0 ;  /* 0x20000041ff817230 */ /* 0x000fe20000004100 */
[----:B------:R-:W-:Y:S01]  /*1e70*/  SHF.R.U64 R71, R64, 0x10, R65 ;  /* 0x0000001040477819 */ /* 0x000fe20000001241 */
[----:B------:R-:W-:-:S02]  /*1e80*/  HADD2.F32 R65, -RZ, R128.H0_H0 ;  /* 0x20000080ff417230 */ /* 0x000fc40000004100 */
[----:B------:R-:W-:-:S03]  /*1e90*/  HADD2.F32 R131, -RZ, R64.H0_H0 ;  /* 0x20000040ff837230 */ /* 0x000fc60000004100 */
[C---:B0-----:R-:W-:Y:S01]  /*1ea0*/  FADD.FTZ R132, -R66.reuse, R65 ;  /* 0x0000004142847221 */ /* 0x041fe20000010100 */
[----:B------:R-:W-:Y:S02]  /*1eb0*/  HADD2.F32 R65, -RZ, R126.H0_H0 ;  /* 0x2000007eff417230 */ /* 0x000fe40000004100 */
[----:B------:R-:W-:Y:S02]  /*1ec0*/  HADD2.F32 R126, -RZ, R134.H0_H0 ;  /* 0x20000086ff7e7230 */ /* 0x000fe40000004100 */
[C---:B------:R-:W-:Y:S01]  /*1ed0*/  FADD.FTZ R130, -R66.reuse, R131 ;  /* 0x0000008342827221 */ /* 0x040fe20000010100 */
[----:B------:R-:W-:Y:S02]  /*1ee0*/  HADD2.F32 R71, -RZ, R71.H0_H0 ;  /* 0x20000047ff477230 */ /* 0x000fe40000004100 */
[----:B------:R-:W-:Y:S01]  /*1ef0*/  FADD.FTZ R64, -R66, R129 ;  /* 0x0000008142407221 */ /* 0x000fe20000010100 */
[----:B------:R-:W-:Y:S02]  /*1f00*/  HADD2.F32 R68, -RZ, R68.H0_H0 ;  /* 0x20000044ff447230 */ /* 0x000fe40000004100 */
[----:B------:R-:W-:Y:S01]  /*1f10*/  FMUL.FTZ R126, R126, R65 ;  /* 0x000000417e7e7220 */ /* 0x000fe20000410000 */
[----:B------:R-:W-:-:S02]  /*1f20*/  HADD2.F32 R131, -RZ, R134.H1_H1 ;  /* 0x30000086ff837230 */ /* 0x000fc40000004100 */
[----:B------:R-:W-:Y:S01]  /*1f30*/  FADD.FTZ R128, -R66, R71 ;  /* 0x0000004742807221 */ /* 0x000fe20000010100 */
[----:B-----5:R-:W-:Y:S01]  /*1f40*/  FMUL.FTZ R129, R109, R130 ;  /* 0x000000826d817220 */ /* 0x020fe20000410000 */
[----:B------:R-:W-:Y:S02]  /*1f50*/  HADD2.F32 R69, -RZ, R69.H0_H0 ;  /* 0x20000045ff457230 */ /* 0x000fe40000004100 */
[----:B------:R-:W-:Y:S01]  /*1f60*/  FADD.FTZ R156, R156, R126 ;  /* 0x0000007e9c9c7221 */ /* 0x000fe20000010000 */
[----:B------:R-:W-:Y:S02]  /*1f70*/  HADD2.F32 R130, -RZ, R136.H0_H0 ;  /* 0x20000088ff827230 */ /* 0x000fe40000004100 */
[----:B------:R-:W-:Y:S01]  /*1f80*/  FMUL.FTZ R131, R131, R68 ;  /* 0x0000004483837220 */ /* 0x000fe20000410000 */
[----:B------:R-:W-:Y:S02]  /*1f90*/  HADD2.F32 R66, -RZ, R67.H0_H0 ;  /* 0x20000043ff427230 */ /* 0x000fe40000004100 */
[----:B------:R-:W-:Y:S01]  /*1fa0*/  FMUL.FTZ R128, R109, R128 ;  /* 0x000000806d807220 */ /* 0x000fe20000410000 */
[C---:B------:R-:W-:Y:S01]  /*1fb0*/  FFMA.FTZ R67, R129.reuse, R126, R70 ;  /* 0x0000007e81437223 */ /* 0x040fe20000010046 */
[----:B------:R-:W-:Y:S01]  /*1fc0*/  FADD.FTZ R24, R24, R65 ;  /* 0x0000004118187221 */ /* 0x000fe20000010000 */
[----:B------:R-:W-:Y:S01]  /*1fd0*/  FFMA.FTZ R44, R129, R65, R44 ;  /* 0x00000041812c7223 */ /* 0x000fe2000001002c */
[C---:B------:R-:W-:Y:S01]  /*1fe0*/  FMUL.FTZ R133, R109.reuse, R64 ;  /* 0x000000406d857220 */ /* 0x040fe20000410000 */
[----:B------:R-:W-:Y:S01]  /*1ff0*/  FMUL.FTZ R130, R130, R69 ;  /* 0x0000004582827220 */ /* 0x000fe20000410000 */
[----:B------:R-:W-:Y:S01]  /*2000*/  FADD.FTZ R65, R156, R131 ;  /* 0x000000839c417221 */ /* 0x000fe20000010000 */
[C---:B------:R-:W-:Y:S01]  /*2010*/  FFMA.FTZ R64, R128.reuse, R131, R67 ;  /* 0x0000008380407223 */ /* 0x040fe20000010043 */
        /* <DEDUP_REMOVED lines=13> */
.L_x_1435:
        /* <DEDUP_REMOVED lines=34> */
.L_x_1444:
[----:B------:R-:W-:Y:S05]  /*2310*/  BSYNC.RECONVERGENT B0 ;  /* 0x0000000000007941 */ /* 0x000fea0003800200 */
.L_x_1434:
        /* <DEDUP_REMOVED lines=31> */
.L_x_1446:
[----:B------:R-:W-:Y:S05]  /*2510*/  BSYNC.RECONVERGENT B0 ;  /* 0x0000000000007941 */ /* 0x000fea0003800200 */
.L_x_1445:
[----:B------:R-:W1:Y:S08]  /*2520*/  S2UR UR5, SR_CgaCtaId ;  /* 0x00000000000579c3 */ /* 0x000e700000008800 */
[----:B------:R-:W-:Y:S01]  /*2530*/  BAR.SYNC.DEFER_BLOCKING 0x0 ;  /* 0x0000000000007b1d */ /* 0x000fe20000010000 */
[----:B-----5:R-:W-:Y:S02]  /*2540*/  ISETP.GE.AND P2, PT, R154, 0x1, PT ;  /* 0x000000019a00780c */ /* 0x020fe40003f46270 */
[----:B------:R-:W-:-:S02]  /*2550*/  ISETP.GE.U32.AND P0, PT, R2, 0x80, PT ;  /* 0x000000800200780c */ /* 0x000fc40003f06070 */
[----:B------:R-:W-:Y:S01]  /*2560*/  ISETP.NE.AND P3, PT, RZ, UR9, PT ;  /* 0x00000009ff007c0c */ /* 0x000fe2000bf65270 */
[----:B------:R-:W-:Y:S01]  /*2570*/  UMOV UR4, 0x400 ;  /* 0x0000040000047882 */ /* 0x000fe20000000000 */
[----:B------:R-:W-:Y:S07]  /*2580*/  BSSY.RECONVERGENT B0, `(.L_x_1447) ;  /* 0x0000124000007945 */ /* 0x000fee0003800200 */
[----:B------:R-:W-:-:S05]  /*2590*/  @P2 IADD3 R154, PT, PT, R154, -0x1, RZ ;  /* 0xffffffff9a9a2810 */ /* 0x000fca0007ffe0ff */
        /* <DEDUP_REMOVED lines=10> */
[----:B------:R-:W-:Y:S02]  /*2640*/  @P2 SHF.R.S32.HI R65, RZ, 0x1f, R154 ;  /* 0x0000001fff412819 */ /* 0x000fe4000001149a */
[----:B------:R-:W-:Y:S01]  /*2650*/  FADD.FTZ R155, R66, R155 ;  /* 0x0000009b429b7221 */ /* 0x000fe20000010000 */
[----:B------:R-:W-:Y:S01]  /*2660*/  FADD.FTZ R64, R67, R64 ;  /* 0x0000004043407221 */ /* 0x000fe20000010000 */
[----:B------:R-:W-:Y:S01]  /*2670*/  @P2 LEA.HI R65, R65, R154, RZ, 0x2 ;  /* 0x0000009a41412211 */ /* 0x000fe200078f10ff */
[----:B------:R-:W-:-:S02]  /*2680*/  HFMA2 R66, -RZ, RZ, 0, 0 ;  /* 0x00000000ff427431 */ /* 0x000fc400000001ff */
[----:B-1----:R-:W-:Y:S01]  /*2690*/  FADD.FTZ R155, R155, R68 ;  /* 0x000000449b9b7221 */ /* 0x002fe20000010000 */
[----:B------:R-:W-:Y:S01]  /*26a0*/  FADD.FTZ R64, R64, R69 ;  /* 0x0000004540407221 */ /* 0x000fe20000010000 */
[----:B------:R-:W-:Y:S02]  /*26b0*/  @P2 LEA.HI.SX32 R66, R65, R82, 0x1e ;  /* 0x0000005241422211 */ /* 0x000fe400078ff2ff */
[----:B------:R-:W-:Y:S01]  /*26c0*/  FADD.FTZ R70, R70, R155 ;  /* 0x0000009b46467221 */ /* 0x000fe20000010000 */
[----:B------:R-:W-:Y:S01]  /*26d0*/  FADD.FTZ R71, R71, R64 ;  /* 0x0000004047477221 */ /* 0x000fe20000010000 */
[----:B------:R-:W-:Y:S02]  /*26e0*/  MOV R69, R153 ;  /* 0x0000009900457202 */ /* 0x000fe40000000f00 */
[----:B------:R-:W-:Y:S01]  /*26f0*/  FMUL.FTZ R70, R70, UR14 ;  /* 0x0000000e46467c20 */ /* 0x000fe20008410000 */
[----:B------:R-:W-:-:S04]  /*2700*/  FMUL.FTZ R71, R71, UR14 ;  /* 0x0000000e47477c20 */ /* 0x000fc80008410000 */
[----:B------:R-:W-:Y:S01]  /*2710*/  FSEL R70, R70, RZ, !P3 ;  /* 0x000000ff46467208 */ /* 0x000fe20005800000 */
[----:B------:R-:W-:Y:S06]  /*2720*/  @!P0 BRA `(.L_x_1448) ;  /* 0x0000001000248947 */ /* 0x000fec0003800000 */
[----:B------:R-:W-:-:S04]  /*2730*/  UISETP.NE.U32.AND UP0, UPT, UR12, URZ, UPT ;  /* 0x000000ff0c00728c */ /* 0x000fc8000bf05070 */
[----:B------:R-:W-:Y:S01]  /*2740*/  UISETP.NE.AND.EX UP0, UPT, UR13, URZ, UPT, UP0 ;  /* 0x000000ff0d00728c */ /* 0x000fe2000bf05300 */
[----:B------:R-:W-:Y:S10]  /*2750*/  @!P2 BRA `(.L_x_1449) ;  /* 0x00000000001ca947 */ /* 0x000ff40003800000 */
[----:B------:R-:W0:Y:S02]  /*2760*/  LDC.64 R64, c[0x0][0x390] ;  /* 0x0000e400ff407b82 */ /* 0x000e240000000a00 */
[----:B0-----:R-:W-:-:S05]  /*2770*/  IMAD.WIDE.U32 R154, R66, 0x8, R64 ;  /* 0x00000008429a7825 */ /* 0x001fca00078e0040 */
[----:B------:R-:W2:Y:S02]  /*2780*/  LDG.E.64 R64, desc[UR10][R154.64] ;  /* 0x0000000a9a407981 */ /* 0x000ea4000c1e1b00 */
[C-C-:B--2---:R-:W-:Y:S02]  /*2790*/  PRMT R147, R64.reuse, 0x5410, R65.reuse ;  /* 0x0000541040937816 */ /* 0x144fe40000000041 */
[--C-:B------:R-:W-:Y:S02]  /*27a0*/  SHF.R.U64 R64, R64, 0x10, R65.reuse ;  /* 0x0000001040407819 */ /* 0x100fe40000001241 */
[----:B------:R-:W-:-:S04]  /*27b0*/  SHF.R.U32.HI R65, RZ, 0x10, R65 ;  /* 0x00000010ff417819 */ /* 0x000fc80000011641 */
[----:B------:R-:W-:-:S07]  /*27c0*/  PRMT R148, R64, 0x5410, R65 ;  /* 0x0000541040947816 */ /* 0x000fce0000000041 */
.L_x_1449:
        /* <DEDUP_REMOVED lines=9> */
[----:B------:R-:W-:Y:S01]  /*2860*/  FADD.FTZ R64, R102, -R65 ;  /* 0x8000004166407221 */ /* 0x000fe20000010000 */
[----:B------:R-:W-:-:S03]  /*2870*/  HADD2.F32 R65, -RZ, R147.H0_H0 ;  /* 0x20000093ff417230 */ /* 0x000fc60000004100 */
[----:B------:R-:W-:Y:S01]  /*2880*/  FMUL.FTZ R67, R109, R64 ;  /* 0x000000406d437220 */ /* 0x000fe20000410000 */
[----:B------:R-:W-:-:S04]  /*2890*/  HADD2.F32 R64, -RZ, R137.H0_H0 ;  /* 0x20000089ff407230 */ /* 0x000fc80000004100 */
[----:B------:R-:W-:-:S05]  /*28a0*/  FSEL R67, R67, RZ, P1 ;  /* 0x000000ff43437208 */ /* 0x000fca0000800000 */
[----:B------:R-:W-:-:S04]  /*28b0*/  FMUL.FTZ R67, R67, UR15 ;  /* 0x0000000f43437c20 */ /* 0x000fc80008410000 */
[C---:B------:R-:W-:Y:S01]  /*28c0*/  FMUL.FTZ R64, R67.reuse, R64 ;  /* 0x0000004043407220 */ /* 0x040fe20000410000 */
[----:B------:R-:W-:-:S04]  /*28d0*/  FFMA.FTZ R20, R67, R65, R20 ;  /* 0x0000004143147223 */ /* 0x000fc80000010014 */
[----:B------:R-:W-:-:S04]  /*28e0*/  F2FP.F16.F32.PACK_AB R64, RZ, R64 ;  /* 0x00000040ff40723e */ /* 0x000fc800000000ff */
[----:B------:R-:W-:-:S07]  /*28f0*/  PRMT R84, R64, 0x7610, R84 ;  /* 0x0000761040547816 */ /* 0x000fce0000000054 */
.L_x_1452:
[----:B------:R-:W-:Y:S05]  /*2900*/  @!P2 BRA `(.L_x_1453) ;  /* 0x000000000030a947 */ /* 0x000fea0003800000 */
[----:B------:R-:W-:Y:S01]  /*2910*/  FFMA.FTZ R154, R100, R71, R70 ;  /* 0x00000047649a7223 */ /* 0x000fe20000010046 */
[----:B------:R-:W-:Y:S01]  /*2920*/  ISETP.GT.AND P1, PT, R108, RZ, PT ;  /* 0x000000ff6c00720c */ /* 0x000fe20003f24270 */
[----:B------:R-:W-:Y:S02]  /*2930*/  HADD2.F32 R65, -RZ, R137.H1_H1 ;  /* 0x30000089ff417230 */ /* 0x000fe40000004100 */
[----:B------:R-:W-:Y:S01]  /*2940*/  FADD.FTZ R154, R111, -R154 ;  /* 0x8000009a6f9a7221 */ /* 0x000fe20000010000 */
[----:B------:R-:W-:-:S03]  /*2950*/  HADD2.F32 R68, -RZ, R148.H0_H0 ;  /* 0x20000094ff447230 */ /* 0x000fc60000004100 */
[----:B------:R-:W-:-:S05]  /*2960*/  FMUL.FTZ R154, R109, R154 ;  /* 0x0000009a6d9a7220 */ /* 0x000fca0000410000 */
[----:B------:R-:W-:-:S05]  /*2970*/  FSEL R154, R154, RZ, P1 ;  /* 0x000000ff9a9a7208 */ /* 0x000fca0000800000 */
[----:B------:R-:W-:-:S04]  /*2980*/  FMUL.FTZ R154, R154, UR15 ;  /* 0x0000000f9a9a7c20 */ /* 0x000fc80008410000 */
[C---:B------:R-:W-:Y:S01]  /*2990*/  FMUL.FTZ R64, R154.reuse, R65 ;  /* 0x000000419a407220 */ /* 0x040fe20000410000 */
[----:B------:R-:W-:-:S04]  /*29a0*/  FFMA.FTZ R21, R154, R68, R21 ;  /* 0x000000449a157223 */ /* 0x000fc80000010015 */
[----:B------:R-:W-:-:S04]  /*29b0*/  F2FP.F16.F32.PACK_AB R64, RZ, R64 ;  /* 0x00000040ff40723e */ /* 0x000fc800000000ff */
[----:B------:R-:W-:-:S07]  /*29c0*/  PRMT R85, R64, 0x7610, R85 ;  /* 0x0000761040557816 */ /* 0x000fce0000000055 */
.L_x_1453:
[----:B------:R-:W-:Y:S05]  /*29d0*/  @!P2 BRA `(.L_x_1454) ;  /* 0x000000000030a947 */ /* 0x000fea0003800000 */
[----:B------:R-:W-:Y:S01]  /*29e0*/  FFMA.FTZ R65, R113, R71, R70 ;  /* 0x0000004771417223 */ /* 0x000fe20000010046 */
[----:B------:R-:W-:-:S03]  /*29f0*/  ISETP.GT.AND P1, PT, R108, RZ, PT ;  /* 0x000000ff6c00720c */ /* 0x000fc60003f24270 */
[----:B------:R-:W-:Y:S01]  /*2a00*/  FADD.FTZ R64, R110, -R65 ;  /* 0x800000416e407221 */ /* 0x000fe20000010000 */
[----:B------:R-:W-:-:S03]  /*2a10*/  HADD2.F32 R65, -RZ, R147.H1_H1 ;  /* 0x30000093ff417230 */ /* 0x000fc60000004100 */
        /* <DEDUP_REMOVED lines=8> */
.L_x_1454:
[----:B------:R-:W-:Y:S05]  /*2aa0*/  @!P2 BRA `(.L_x_1455) ;  /* 0x0000000800eca947 */ /* 0x000fea0003800000 */
[----:B------:R-:W-:Y:S01]  /*2ab0*/  FFMA.FTZ R154, R112, R71, R70 ;  /* 0x00000047709a7223 */ /* 0x000fe20000010046 */
[----:B------:R-:W-:Y:S01]  /*2ac0*/  ISETP.GT.AND P1, PT, R108, RZ, PT ;  /* 0x000000ff6c00720c */ /* 0x000fe20003f24270 */
[----:B------:R-:W-:Y:S02]  /*2ad0*/  HADD2.F32 R65, -RZ, R138.H1_H1 ;  /* 0x3000008aff417230 */ /* 0x000fe40000004100 */
[----:B------:R-:W-:Y:S01]  /*2ae0*/  FADD.FTZ R154, R115, -R154 ;  /* 0x8000009a739a7221 */ /* 0x000fe20000010000 */
[----:B------:R-:W-:-:S03]  /*2af0*/  HADD2.F32 R68, -RZ, R148.H1_H1 ;  /* 0x30000094ff447230 */ /* 0x000fc60000004100 */
[----:B------:R-:W-:-:S05]  /*2b00*/  FMUL.FTZ R154, R109, R154 ;  /* 0x0000009a6d9a7220 */ /* 0x000fca0000410000 */
[----:B------:R-:W-:-:S05]  /*2b10*/  FSEL R154, R154, RZ, P1 ;  /* 0x000000ff9a9a7208 */ /* 0x000fca0000800000 */
[----:B------:R-:W-:-:S04]  /*2b20*/  FMUL.FTZ R154, R154, UR15 ;  /* 0x0000000f9a9a7c20 */ /* 0x000fc80008410000 */
[C---:B------:R-:W-:Y:S01]  /*2b30*/  FMUL.FTZ R64, R154.reuse, R65 ;  /* 0x000000419a407220 */ /* 0x040fe20000410000 */
[----:B------:R-:W-:-:S04]  /*2b40*/  FFMA.FTZ R23, R154, R68, R23 ;  /* 0x000000449a177223 */ /* 0x000fc80000010017 */
[----:B------:R-:W-:-:S04]  /*2b50*/  F2FP.F16.F32.PACK_AB R64, RZ, R64 ;  /* 0x00000040ff40723e */ /* 0x000fc800000000ff */
[----:B------:R-:W-:Y:S01]  /*2b60*/  PRMT R87, R64, 0x7610, R87 ;  /* 0x0000761040577816 */ /* 0x000fe20000000057 */
[----:B------:R-:W-:Y:S06]  /*2b70*/  BRA `(.L_x_1455) ;  /* 0x0000000800b87947 */ /* 0x000fec0003800000 */
.L_x_1451:
        /* <DEDUP_REMOVED lines=13> */
[----:B------:R-:W-:Y:S02]  /*2c50*/  HADD2.F32 R64, -RZ, R137.H0_H0 ;  /* 0x20000089ff407230 */ /* 0x000fe40000004100 */
[----:B------:R-:W-:Y:S01]  /*2c60*/  FMUL.FTZ R151, R65, UR15 ;  /* 0x0000000f41977c20 */ /* 0x000fe20008410000 */
[----:B------:R-:W-:-:S03]  /*2c70*/  HADD2.F32 R149, -RZ, R147.H0_H0 ;  /* 0x20000093ff957230 */ /* 0x000fc60000004100 */
[-C--:B------:R-:W-:Y:S02]  /*2c80*/  FMUL.FTZ R64, R64, R151.reuse ;  /* 0x0000009740407220 */ /* 0x080fe40000410000 */
[----:B------:R-:W-:-:S03]  /*2c90*/  FFMA.FTZ R20, R149, R151, R20 ;  /* 0x0000009795147223 */ /* 0x000fc60000010014 */
[----:B------:R-:W-:-:S04]  /*2ca0*/  F2FP.F16.F32.PACK_AB R64, RZ, R64 ;  /* 0x00000040ff40723e */ /* 0x000fc800000000ff */
[----:B------:R-:W-:-:S07]  /*2cb0*/  PRMT R84, R64, 0x7610, R84 ;  /* 0x0000761040547816 */ /* 0x000fce0000000054 */
.L_x_1456:
[----:B------:R-:W-:Y:S01]  /*2cc0*/  F2FP.F16.F32.PACK_AB R64, RZ, R65 ;  /* 0x00000041ff40723e */ /* 0x000fe200000000ff */
[C---:B------:R-:W-:Y:S01]  /*2cd0*/  FMUL.FTZ R68, R109.reuse, R68 ;  /* 0x000000446d447220 */ /* 0x040fe20000410000 */
[----:B------:R-:W-:Y:S01]  /*2ce0*/  FMUL.FTZ R153, R109, R150 ;  /* 0x000000966d997220 */ /* 0x000fe20000410000 */
[----:B------:R-:W-:Y:S01]  /*2cf0*/  FSEL R67, R67, RZ, P1 ;  /* 0x000000ff43437208 */ /* 0x000fe20000800000 */
[----:B------:R-:W-:Y:S06]  /*2d00*/  @!P2 BRA `(.L_x_1457) ;  /* 0x00000000001ca947 */ /* 0x000fec0003800000 */
[----:B------:R-:W-:Y:S02]  /*2d10*/  HADD2.F32 R150, -RZ, R137.H1_H1 ;  /* 0x30000089ff967230 */ /* 0x000fe40000004100 */
[----:B------:R-:W-:-:S04]  /*2d20*/  FMUL.FTZ R149, R67, UR15 ;  /* 0x0000000f43957c20 */ /* 0x000fc80008410000 */
[----:B------:R-:W-:Y:S01]  /*2d30*/  FMUL.FTZ R65, R150, R149 ;  /* 0x0000009596417220 */ /* 0x000fe20000410000 */
[----:B------:R-:W-:-:S04]  /*2d40*/  HADD2.F32 R150, -RZ, R148.H0_H0 ;  /* 0x20000094ff967230 */ /* 0x000fc80000004100 */
[----:B------:R-:W-:Y:S01]  /*2d50*/  F2FP.F16.F32.PACK_AB R65, RZ, R65 ;  /* 0x00000041ff41723e */ /* 0x000fe200000000ff */
[----:B------:R-:W-:-:S03]  /*2d60*/  FFMA.FTZ R21, R150, R149, R21 ;  /* 0x0000009596157223 */ /* 0x000fc60000010015 */
[----:B------:R-:W-:-:S07]  /*2d70*/  PRMT R85, R65, 0x7610, R85 ;  /* 0x0000761041557816 */ /* 0x000fce0000000055 */
.L_x_1457:
[----:B------:R-:W-:Y:S02]  /*2d80*/  F2FP.F16.F32.PACK_AB R65, RZ, R67 ;  /* 0x00000043ff41723e */ /* 0x000fe400000000ff */
[----:B------:R-:W-:Y:S02]  /*2d90*/  FSEL R153, R153, RZ, P1 ;  /* 0x000000ff99997208 */ /* 0x000fe40000800000 */
[----:B------:R-:W-:Y:S01]  /*2da0*/  FSEL R68, R68, RZ, P1 ;  /* 0x000000ff44447208 */ /* 0x000fe20000800000 */
[----:B------:R-:W-:Y:S06]  /*2db0*/  @!P2 BRA `(.L_x_1458) ;  /* 0x00000000001ca947 */ /* 0x000fec0003800000 */
[----:B------:R-:W-:Y:S02]  /*2dc0*/  HADD2.F32 R149, -RZ, R138.H0_H0 ;  /* 0x2000008aff957230 */ /* 0x000fe40000004100 */
[----:B------:R-:W-:Y:S01]  /*2dd0*/  FMUL.FTZ R150, R68, UR15 ;  /* 0x0000000f44967c20 */ /* 0x000fe20008410000 */
[----:B------:R-:W-:-:S03]  /*2de0*/  HADD2.F32 R67, -RZ, R147.H1_H1 ;  /* 0x30000093ff437230 */ /* 0x000fc60000004100 */
[-C--:B------:R-:W-:Y:S02]  /*2df0*/  FMUL.FTZ R149, R149, R150.reuse ;  /* 0x0000009695957220 */ /* 0x080fe40000410000 */
[----:B------:R-:W-:-:S03]  /*2e00*/  FFMA.FTZ R22, R67, R150, R22 ;  /* 0x0000009643167223 */ /* 0x000fc60000010016 */
[----:B------:R-:W-:-:S04]  /*2e10*/  F2FP.F16.F32.PACK_AB R67, RZ, R149 ;  /* 0x00000095ff43723e */ /* 0x000fc800000000ff */
[----:B------:R-:W-:-:S07]  /*2e20*/  PRMT R86, R67, 0x7610, R86 ;  /* 0x0000761043567816 */ /* 0x000fce0000000056 */
.L_x_1458:
[----:B------:R-:W-:Y:S02]  /*2e30*/  F2FP.F16.F32.PACK_AB R67, RZ, R68 ;  /* 0x00000044ff43723e */ /* 0x000fe400000000ff */
[----:B------:R-:W-:Y:S02]  /*2e40*/  F2FP.F16.F32.PACK_AB R68, RZ, R153 ;  /* 0x00000099ff44723e */ /* 0x000fe400000000ff */
[----:B------:R-:W-:Y:S02]  /*2e50*/  PRMT R149, R64, 0x7610, R149 ;  /* 0x0000761040957816 */ /* 0x000fe40000000095 */
[----:B------:R-:W-:Y:S02]  /*2e60*/  PRMT R150, R65, 0x7610, R150 ;  /* 0x0000761041967816 */ /* 0x000fe40000000096 */
[----:B------:R-:W-:Y:S02]  /*2e70*/  PRMT R151, R67, 0x7610, R151 ;  /* 0x0000761043977816 */ /* 0x000fe40000000097 */
[----:B------:R-:W-:Y:S01]  /*2e80*/  PRMT R152, R68, 0x7610, R152 ;  /* 0x0000761044987816 */ /* 0x000fe20000000098 */
[----:B------:R-:W-:Y:S06]  /*2e90*/  @!P2 BRA `(.L_x_1455) ;  /* 0x0000000400f0a947 */ /* 0x000fec0003800000 */
[----:B------:R-:W-:Y:S02]  /*2ea0*/  HADD2.F32 R64, -RZ, R138.H1_H1 ;  /* 0x3000008aff407230 */ /* 0x000fe40000004100 */
[----:B------:R-:W-:-:S04]  /*2eb0*/  FMUL.FTZ R153, R153, UR15 ;  /* 0x0000000f99997c20 */ /* 0x000fc80008410000 */
[----:B------:R-:W-:Y:S01]  /*2ec0*/  FMUL.FTZ R65, R64, R153 ;  /* 0x0000009940417220 */ /* 0x000fe20000410000 */
[----:B------:R-:W-:-:S05]  /*2ed0*/  HADD2.F32 R64, -RZ, R148.H1_H1 ;  /* 0x30000094ff407230 */ /* 0x000fca0000004100 */
[----:B------:R-:W-:Y:S01]  /*2ee0*/  FFMA.FTZ R23, R64, R153, R23 ;  /* 0x0000009940177223 */ /* 0x000fe20000010017 */
[----:B------:R-:W-:-:S04]  /*2ef0*/  F2FP.F16.F32.PACK_AB R64, RZ, R65 ;  /* 0x00000041ff40723e */ /* 0x000fc800000000ff */
[----:B------:R-:W-:Y:S01]  /*2f00*/  PRMT R87, R64, 0x7610, R87 ;  /* 0x0000761040577816 */ /* 0x000fe20000000057 */
[----:B------:R-:W-:Y:S06]  /*2f10*/  BRA `(.L_x_1455) ;  /* 0x0000000400d07947 */ /* 0x000fec0003800000 */
.L_x_1450:
        /* <DEDUP_REMOVED lines=8> */
[----:B------:R-:W-:-:S03]  /*2fa0*/  HADD2.F32 R68, -RZ, R72.H0_H0 ;  /* 0x20000048ff447230 */ /* 0x000fc60000004100 */
[----:B------:R-:W-:Y:S01]  /*2fb0*/  @P1 FADD.FTZ R64, R102, -R65 ;  /* 0x8000004166401221 */ /* 0x000fe20000010000 */
[----:B------:R-:W-:-:S03]  /*2fc0*/  HADD2.F32 R65, -RZ, R147.H0_H0 ;  /* 0x20000093ff417230 */ /* 0x000fc60000004100 */
[----:B------:R-:W-:Y:S01]  /*2fd0*/  @P1 FFMA.FTZ R68, R109, R64, R68 ;  /* 0x000000406d441223 */ /* 0x000fe20000010044 */
[----:B------:R-:W-:-:S03]  /*2fe0*/  HADD2.F32 R64, -RZ, R137.H0_H0 ;  /* 0x20000089ff407230 */ /* 0x000fc60000004100 */
[----:B------:R-:W-:-:S04]  /*2ff0*/  FMUL.FTZ R67, R68, UR15 ;  /* 0x0000000f44437c20 */ /* 0x000fc80008410000 */
[-C--:B------:R-:W-:Y:S01]  /*3000*/  FMUL.FTZ R64, R64, R67.reuse ;  /* 0x0000004340407220 */ /* 0x080fe20000410000 */
[----:B------:R-:W-:-:S04]  /*3010*/  FFMA.FTZ R20, R65, R67, R20 ;  /* 0x0000004341147223 */ /* 0x000fc80000010014 */
[----:B------:R-:W-:-:S04]  /*3020*/  F2FP.F16.F32.PACK_AB R64, RZ, R64 ;  /* 0x00000040ff40723e */ /* 0x000fc800000000ff */
[----:B------:R-:W-:-:S07]  /*3030*/  PRMT R84, R64, 0x7610, R84 ;  /* 0x0000761040547816 */ /* 0x000fce0000000054 */
.L_x_1460:
[----:B------:R-:W-:Y:S05]  /*3040*/  @!P2 BRA `(.L_x_1461) ;  /* 0x000000000030a947 */ /* 0x000fea0003800000 */
[----:B------:R-:W-:Y:S01]  /*3050*/  SHF.R.U64 R68, R72, 0x10, R73 ;  /* 0x0000001048447819 */ /* 0x000fe20000001249 */
[----:B------:R-:W-:-:S04]  /*3060*/  @P1 FFMA.FTZ R64, R100, R71, R70 ;  /* 0x0000004764401223 */ /* 0x000fc80000010046 */
[----:B------:R-:W-:Y:S02]  /*3070*/  HADD2.F32 R68, -RZ, R68.H0_H0 ;  /* 0x20000044ff447230 */ /* 0x000fe40000004100 */
[----:B------:R-:W-:-:S04]  /*3080*/  @P1 FADD.FTZ R64, R111, -R64 ;  /* 0x800000406f401221 */ /* 0x000fc80000010000 */
[----:B------:R-:W-:Y:S01]  /*3090*/  @P1 FFMA.FTZ R68, R109, R64, R68 ;  /* 0x000000406d441223 */ /* 0x000fe20000010044 */
[----:B------:R-:W-:-:S03]  /*30a0*/  HADD2.F32 R64, -RZ, R137.H1_H1 ;  /* 0x30000089ff407230 */ /* 0x000fc60000004100 */
[----:B------:R-:W-:-:S04]  /*30b0*/  FMUL.FTZ R67, R68, UR15 ;  /* 0x0000000f44437c20 */ /* 0x000fc80008410000 */
[----:B------:R-:W-:Y:S01]  /*30c0*/  FMUL.FTZ R65, R64, R67 ;  /* 0x0000004340417220 */ /* 0x000fe20000410000 */
[----:B------:R-:W-:-:S05]  /*30d0*/  HADD2.F32 R64, -RZ, R148.H0_H0 ;  /* 0x20000094ff407230 */ /* 0x000fca0000004100 */
[----:B------:R-:W-:Y:S01]  /*30e0*/  FFMA.FTZ R21, R64, R67, R21 ;  /* 0x0000004340157223 */ /* 0x000fe20000010015 */
[----:B------:R-:W-:-:S04]  /*30f0*/  F2FP.F16.F32.PACK_AB R64, RZ, R65 ;  /* 0x00000041ff40723e */ /* 0x000fc800000000ff */
[----:B------:R-:W-:-:S07]  /*3100*/  PRMT R85, R64, 0x7610, R85 ;  /* 0x0000761040557816 */ /* 0x000fce0000000055 */
.L_x_1461:
[----:B------:R-:W-:Y:S05]  /*3110*/  @!P2 BRA `(.L_x_1462) ;  /* 0x00000000002ca947 */ /* 0x000fea0003800000 */
[----:B------:R-:W-:Y:S01]  /*3120*/  @P1 FFMA.FTZ R65, R113, R71, R70 ;  /* 0x0000004771411223 */ /* 0x000fe20000010046 */
[----:B------:R-:W-:-:S03]  /*3130*/  HADD2.F32 R68, -RZ, R73.H0_H0 ;  /* 0x20000049ff447230 */ /* 0x000fc60000004100 */
[----:B------:R-:W-:Y:S01]  /*3140*/  @P1 FADD.FTZ R64, R110, -R65 ;  /* 0x800000416e401221 */ /* 0x000fe20000010000 */
[----:B------:R-:W-:-:S03]  /*3150*/  HADD2.F32 R65, -RZ, R147.H1_H1 ;  /* 0x30000093ff417230 */ /* 0x000fc60000004100 */
[----:B------:R-:W-:Y:S01]  /*3160*/  @P1 FFMA.FTZ R68, R109, R64, R68 ;  /* 0x000000406d441223 */ /* 0x000fe20000010044 */
[----:B------:R-:W-:-:S03]  /*3170*/  HADD2.F32 R64, -RZ, R138.H0_H0 ;  /* 0x2000008aff407230 */ /* 0x000fc60000004100 */
[----:B------:R-:W-:-:S04]  /*3180*/  FMUL.FTZ R67, R68, UR15 ;  /* 0x0000000f44437c20 */ /* 0x000fc80008410000 */
[-C--:B------:R-:W-:Y:S01]  /*3190*/  FMUL.FTZ R64, R64, R67.reuse ;  /* 0x0000004340407220 */ /* 0x080fe20000410000 */
[----:B------:R-:W-:-:S04]  /*31a0*/  FFMA.FTZ R22, R65, R67, R22 ;  /* 0x0000004341167223 */ /* 0x000fc80000010016 */
[----:B------:R-:W-:-:S04]  /*31b0*/  F2FP.F16.F32.PACK_AB R64, RZ, R64 ;  /* 0x00000040ff40723e */ /* 0x000fc800000000ff */
[----:B------:R-:W-:-:S07]  /*31c0*/  PRMT R86, R64, 0x7610, R86 ;  /* 0x0000761040567816 */ /* 0x000fce0000000056 */
.L_x_1462:
[----:B------:R-:W-:Y:S05]  /*31d0*/  @!P2 BRA `(.L_x_1455) ;  /* 0x000000040020a947 */ /* 0x000fea0003800000 */
[----:B------:R-:W-:Y:S01]  /*31e0*/  SHF.R.U32.HI R68, RZ, 0x10, R73 ;  /* 0x00000010ff447819 */ /* 0x000fe20000011649 */
[----:B------:R-:W-:-:S04]  /*31f0*/  @P1 FFMA.FTZ R64, R112, R71, R70 ;  /* 0x0000004770401223 */ /* 0x000fc80000010046 */
[----:B------:R-:W-:Y:S02]  /*3200*/  HADD2.F32 R68, -RZ, R68.H0_H0 ;  /* 0x20000044ff447230 */ /* 0x000fe40000004100 */
[----:B------:R-:W-:-:S04]  /*3210*/  @P1 FADD.FTZ R64, R115, -R64 ;  /* 0x8000004073401221 */ /* 0x000fc80000010000 */
[----:B------:R-:W-:Y:S01]  /*3220*/  @P1 FFMA.FTZ R68, R109, R64, R68 ;  /* 0x000000406d441223 */ /* 0x000fe20000010044 */
[----:B------:R-:W-:-:S03]  /*3230*/  HADD2.F32 R64, -RZ, R138.H1_H1 ;  /* 0x3000008aff407230 */ /* 0x000fc60000004100 */
[----:B------:R-:W-:-:S04]  /*3240*/  FMUL.FTZ R67, R68, UR15 ;  /* 0x0000000f44437c20 */ /* 0x000fc80008410000 */
[----:B------:R-:W-:Y:S01]  /*3250*/  FMUL.FTZ R65, R64, R67 ;  /* 0x0000004340417220 */ /* 0x000fe20000410000 */
[----:B------:R-:W-:-:S05]  /*3260*/  HADD2.F32 R64, -RZ, R148.H1_H1 ;  /* 0x30000094ff407230 */ /* 0x000fca0000004100 */
[----:B------:R-:W-:Y:S01]  /*3270*/  FFMA.FTZ R23, R64, R67, R23 ;  /* 0x0000004340177223 */ /* 0x000fe20000010017 */
[----:B------:R-:W-:-:S04]  /*3280*/  F2FP.F16.F32.PACK_AB R64, RZ, R65 ;  /* 0x00000041ff40723e */ /* 0x000fc800000000ff */
[----:B------:R-:W-:Y:S01]  /*3290*/  PRMT R87, R64, 0x7610, R87 ;  /* 0x0000761040577816 */ /* 0x000fe20000000057 */
[----:B------:R-:W-:Y:S06]  /*32a0*/  BRA `(.L_x_1455) ;  /* 0x0000000000ec7947 */ /* 0x000fec0003800000 */
.L_x_1459:
[----:B------:R-:W-:Y:S01]  /*32b0*/  ISETP.GT.AND P3, PT, R108, RZ, PT ;  /* 0x000000ff6c00720c */ /* 0x000fe20003f64270 */
[----:B------:R-:W-:Y:S01]  /*32c0*/  @P1 FFMA.FTZ R65, R3, R71, R70 ;  /* 0x0000004703411223 */ /* 0x000fe20000010046 */
[--C-:B------:R-:W-:Y:S01]  /*32d0*/  SHF.R.U64 R150, R72, 0x10, R73.reuse ;  /* 0x0000001048967819 */ /* 0x100fe20000001249 */
[----:B------:R-:W-:Y:S01]  /*32e0*/  HADD2.F32 R152, -RZ, R72.H0_H0 ;  /* 0x20000048ff987230 */ /* 0x000fe20000004100 */
[----:B------:R-:W-:Y:S01]  /*32f0*/  SHF.R.U32.HI R154, RZ, 0x10, R73 ;  /* 0x00000010ff9a7819 */ /* 0x000fe20000011649 */
[----:B------:R-:W-:Y:S02]  /*3300*/  @P1 FADD.FTZ R64, R102, -R65 ;  /* 0x8000004166401221 */ /* 0x000fe40000010000 */
[----:B------:R-:W-:Y:S02]  /*3310*/  HADD2.F32 R150, -RZ, R150.H0_H0 ;  /* 0x20000096ff967230 */ /* 0x000fe40000004100 */
[----:B------:R-:W-:Y:S01]  /*3320*/  @P1 FFMA.FTZ R152, R109, R64, R152 ;  /* 0x000000406d981223 */ /* 0x000fe20000010098 */
[----:B------:R-:W-:-:S03]  /*3330*/  HADD2.F32 R154, -RZ, R154.H0_H0 ;  /* 0x2000009aff9a7230 */ /* 0x000fc60000004100 */
[-CC-:B------:R-:W-:Y:S01]  /*3340*/  @P3 FFMA.FTZ R68, R100, R71.reuse, R70.reuse ;  /* 0x0000004764443223 */ /* 0x180fe20000010046 */
[----:B------:R-:W-:-:S03]  /*3350*/  @P3 FFMA.FTZ R156, R112, R71, R70 ;  /* 0x00000047709c3223 */ /* 0x000fc60000010046 */
[----:B------:R-:W-:Y:S01]  /*3360*/  @P3 FADD.FTZ R65, R111, -R68 ;  /* 0x800000446f413221 */ /* 0x000fe20000010000 */
[----:B------:R-:W-:-:S03]  /*3370*/  HADD2.F32 R68, -RZ, R73.H0_H0 ;  /* 0x20000049ff447230 */ /* 0x000fc60000004100 */
[----:B------:R-:W-:Y:S01]  /*3380*/  @P3 FFMA.FTZ R150, R109, R65, R150 ;  /* 0x000000416d963223 */ /* 0x000fe20000010096 */
[----:B------:R-:W-:-:S04]  /*3390*/  @P3 FFMA.FTZ R65, R113, R71, R70 ;  /* 0x0000004771413223 */ /* 0x000fc80000010046 */
[----:B------:R-:W-:Y:S01]  /*33a0*/  @P3 FADD.FTZ R64, R110, -R65 ;  /* 0x800000416e403221 */ /* 0x000fe20000010000 */
[----:B------:R-:W-:-:S03]  /*33b0*/  @P3 FADD.FTZ R65, R115, -R156 ;  /* 0x8000009c73413221 */ /* 0x000fc60000010000 */
[C---:B------:R-:W-:Y:S01]  /*33c0*/  @P3 FFMA.FTZ R68, R109.reuse, R64, R68 ;  /* 0x000000406d443223 */ /* 0x040fe20000010044 */
[----:B------:R-:W-:Y:S01]  /*33d0*/  @P3 FFMA.FTZ R154, R109, R65, R154 ;  /* 0x000000416d9a3223 */ /* 0x000fe2000001009a */
[----:B------:R-:W-:Y:S02]  /*33e0*/  F2FP.F16.F32.PACK_AB R64, RZ, R152 ;  /* 0x00000098ff40723e */ /* 0x000fe400000000ff */
[----:B------:R-:W-:Y:S01]  /*33f0*/  F2FP.F16.F32.PACK_AB R65, RZ, R150 ;  /* 0x00000096ff41723e */ /* 0x000fe200000000ff */
[----:B------:R-:W-:Y:S06]  /*3400*/  @!P2 BRA `(.L_x_1463) ;  /* 0x00000000001ca947 */ /* 0x000fec0003800000 */
[----:B------:R-:W-:Y:S01]  /*3410*/  FMUL.FTZ R151, R152, UR15 ;  /* 0x0000000f98977c20 */ /* 0x000fe20008410000 */
[----:B------:R-:W-:Y:S02]  /*3420*/  HADD2.F32 R152, -RZ, R137.H0_H0 ;  /* 0x20000089ff987230 */ /* 0x000fe40000004100 */
[----:B------:R-:W-:-:S03]  /*3430*/  HADD2.F32 R67, -RZ, R147.H0_H0 ;  /* 0x20000093ff437230 */ /* 0x000fc60000004100 */
[-C--:B------:R-:W-:Y:S02]  /*3440*/  FMUL.FTZ R149, R152, R151.reuse ;  /* 0x0000009798957220 */ /* 0x080fe40000410000 */
[----:B------:R-:W-:-:S03]  /*3450*/  FFMA.FTZ R20, R67, R151, R20 ;  /* 0x0000009743147223 */ /* 0x000fc60000010014 */
[----:B------:R-:W-:-:S04]  /*3460*/  F2FP.F16.F32.PACK_AB R67, RZ, R149 ;  /* 0x00000095ff43723e */ /* 0x000fc800000000ff */
[----:B------:R-:W-:-:S07]  /*3470*/  PRMT R84, R67, 0x7610, R84 ;  /* 0x0000761043547816 */ /* 0x000fce0000000054 */
.L_x_1463:
[----:B------:R-:W-:Y:S05]  /*3480*/  @!P2 BRA `(.L_x_1464) ;  /* 0x00000000001ca947 */ /* 0x000fea0003800000 */
[----:B------:R-:W-:Y:S02]  /*3490*/  HADD2.F32 R67, -RZ, R137.H1_H1 ;  /* 0x30000089ff437230 */ /* 0x000fe40000004100 */
[----:B------:R-:W-:Y:S01]  /*34a0*/  FMUL.FTZ R150, R150, UR15 ;  /* 0x0000000f96967c20 */ /* 0x000fe20008410000 */
[----:B------:R-:W-:-:S03]  /*34b0*/  HADD2.F32 R152, -RZ, R148.H0_H0 ;  /* 0x20000094ff987230 */ /* 0x000fc60000004100 */
[-C--:B------:R-:W-:Y:S02]  /*34c0*/  FMUL.FTZ R67, R67, R150.reuse ;  /* 0x0000009643437220 */ /* 0x080fe40000410000 */
[----:B------:R-:W-:-:S03]  /*34d0*/  FFMA.FTZ R21, R152, R150, R21 ;  /* 0x0000009698157223 */ /* 0x000fc60000010015 */
[----:B------:R-:W-:-:S04]  /*34e0*/  F2FP.F16.F32.PACK_AB R67, RZ, R67 ;  /* 0x00000043ff43723e */ /* 0x000fc800000000ff */
[----:B------:R-:W-:-:S07]  /*34f0*/  PRMT R85, R67, 0x7610, R85 ;  /* 0x0000761043557816 */ /* 0x000fce0000000055 */
.L_x_1464:
[----:B------:R-:W-:Y:S05]  /*3500*/  @!P2 BRA `(.L_x_1465) ;  /* 0x00000000001ca947 */ /* 0x000fea0003800000 */
[----:B------:R-:W-:Y:S02]  /*3510*/  HADD2.F32 R149, -RZ, R138.H0_H0 ;  /* 0x2000008aff957230 */ /* 0x000fe40000004100 */
[----:B------:R-:W-:Y:S01]  /*3520*/  FMUL.FTZ R150, R68, UR15 ;  /* 0x0000000f44967c20 */ /* 0x000fe20008410000 */
[----:B------:R-:W-:-:S03]  /*3530*/  HADD2.F32 R67, -RZ, R147.H1_H1 ;  /* 0x30000093ff437230 */ /* 0x000fc60000004100 */
[-C--:B------:R-:W-:Y:S02]  /*3540*/  FMUL.FTZ R149, R149, R150.reuse ;  /* 0x0000009695957220 */ /* 0x080fe40000410000 */
[----:B------:R-:W-:-:S03]  /*3550*/  FFMA.FTZ R22, R67, R150, R22 ;  /* 0x0000009643167223 */ /* 0x000fc60000010016 */
[----:B------:R-:W-:-:S04]  /*3560*/  F2FP.F16.F32.PACK_AB R67, RZ, R149 ;  /* 0x00000095ff43723e */ /* 0x000fc800000000ff */
[----:B------:R-:W-:-:S07]  /*3570*/  PRMT R86, R67, 0x7610, R86 ;  /* 0x0000761043567816 */ /* 0x000fce0000000056 */
.L_x_1465:
        /* <DEDUP_REMOVED lines=8> */
[----:B------:R-:W-:Y:S01]  /*3600*/  FMUL.FTZ R154, R154, UR15 ;  /* 0x0000000f9a9a7c20 */ /* 0x000fe20008410000 */
[----:B------:R-:W-:-:S03]  /*3610*/  HADD2.F32 R64, -RZ, R148.H1_H1 ;  /* 0x30000094ff407230 */ /* 0x000fc60000004100 */
[-C--:B------:R-:W-:Y:S02]  /*3620*/  FMUL.FTZ R65, R65, R154.reuse ;  /* 0x0000009a41417220 */ /* 0x080fe40000410000 */
[----:B------:R-:W-:-:S03]  /*3630*/  FFMA.FTZ R23, R64, R154, R23 ;  /* 0x0000009a40177223 */ /* 0x000fc60000010017 */
[----:B------:R-:W-:-:S04]  /*3640*/  F2FP.F16.F32.PACK_AB R64, RZ, R65 ;  /* 0x00000041ff40723e */ /* 0x000fc800000000ff */
[----:B------:R-:W-:-:S07]  /*3650*/  PRMT R87, R64, 0x7610, R87 ;  /* 0x0000761040577816 */ /* 0x000fce0000000057 */
.L_x_1455:
        /* <DEDUP_REMOVED lines=11> */
.L_x_1466:
[----:B------:R-:W-:Y:S05]  /*3710*/  @!P2 BRA `(.L_x_1467) ;  /* 0x000000000020a947 */ /* 0x000fea0003800000 */
        /* <DEDUP_REMOVED lines=8> */
.L_x_1467:
[----:B------:R-:W-:Y:S02]  /*37a0*/  IADD3 R69, PT, PT, R69, 0x80, RZ ;  /* 0x0000008045457810 */ /* 0x000fe40007ffe0ff */
[----:B------:R-:W-:-:S07]  /*37b0*/  IADD3 R66, PT, PT, R66, 0x80, RZ ;  /* 0x0000008042427810 */ /* 0x000fce0007ffe0ff */
.L_x_1448:
[----:B------:R-:W-:Y:S05]  /*37c0*/  BSYNC.RECONVERGENT B0 ;  /* 0x0000000000007941 */ /* 0x000fea0003800200 */
.L_x_1447:
[----:B------:R-:W-:Y:S01]  /*37d0*/  ISETP.GE.U32.AND P1, PT, R2, 0x100, PT ;  /* 0x000001000200780c */ /* 0x000fe20003f26070 */
[----:B------:R-:W-:-:S12]  /*37e0*/  BSSY.RECONVERGENT B0, `(.L_x_1468) ;  /* 0x0000105000007945 */ /* 0x000fd80003800200 */
[----:B------:R-:W-:Y:S05]  /*37f0*/  @!P1 BRA `(.L_x_1469) ;  /* 0x00000010000c9947 */ /* 0x000fea0003800000 */
[----:B------:R-:W-:-:S04]  /*3800*/  UISETP.NE.U32.AND UP0, UPT, UR12, URZ, UPT ;  /* 0x000000ff0c00728c */ /* 0x000fc8000bf05070 */
[----:B------:R-:W-:Y:S01]  /*3810*/  UISETP.NE.AND.EX UP0, UPT, UR13, URZ, UPT, UP0 ;  /* 0x000000ff0d00728c */ /* 0x000fe2000bf05300 */
[----:B------:R-:W-:Y:S10]  /*3820*/  @!P2 BRA `(.L_x_1470) ;  /* 0x00000000001ca947 */ /* 0x000ff40003800000 */
[----:B01----:R-:W0:Y:S02]  /*3830*/  LDC.64 R154, c[0x0][0x390] ;  /* 0x0000e400ff9a7b82 */ /* 0x003e240000000a00 */
[----:B0-----:R-:W-:-:S05]  /*3840*/  IMAD.WIDE.U32 R154, R66, 0x8, R154 ;  /* 0x00000008429a7825 */ /* 0x001fca00078e009a */
[----:B------:R-:W2:Y:S02]  /*3850*/  LDG.E.64 R64, desc[UR10][R154.64] ;  /* 0x0000000a9a407981 */ /* 0x000ea4000c1e1b00 */
[C-C-:B--2---:R-:W-:Y:S02]  /*3860*/  PRMT R147, R64.reuse, 0x5410, R65.reuse ;  /* 0x0000541040937816 */ /* 0x144fe40000000041 */
[--C-:B------:R-:W-:Y:S02]  /*3870*/  SHF.R.U64 R64, R64, 0x10, R65.reuse ;  /* 0x0000001040407819 */ /* 0x100fe40000001241 */
[----:B------:R-:W-:-:S04]  /*3880*/  SHF.R.U32.HI R65, RZ, 0x10, R65 ;  /* 0x00000010ff417819 */ /* 0x000fc80000011641 */
[----:B------:R-:W-:-:S07]  /*3890*/  PRMT R148, R64, 0x5410, R65 ;  /* 0x0000541040947816 */ /* 0x000fce0000000041 */
.L_x_1470:
[----:B------:R-:W-:Y:S05]  /*38a0*/  BRA.U !UP0, `(.L_x_1471) ;  /* 0x0000000508cc7547 */ /* 0x000fea000b800000 */
[----:B------:R-:W-:-:S04]  /*38b0*/  UISETP.NE.U32.AND UP0, UPT, UR6, URZ, UPT ;  /* 0x000000ff0600728c */ /* 0x000fc8000bf05070 */
[----:B------:R-:W-:-:S09]  /*38c0*/  UISETP.NE.AND.EX UP0, UPT, UR7, URZ, UPT, UP0 ;  /* 0x000000ff0700728c */ /* 0x000fd2000bf05300 */
[----:B------:R-:W-:Y:S05]  /*38d0*/  BRA.U !UP0, `(.L_x_1472) ;  /* 0x0000000108f07547 */ /* 0x000fea000b800000 */
[----:B------:R-:W-:Y:S01]  /*38e0*/  ISETP.GT.AND P3, PT, R108, RZ, PT ;  /* 0x000000ff6c00720c */ /* 0x000fe20003f64270 */
[----:B------:R-:W-:Y:S01]  /*38f0*/  HADD2.F32 R152, -RZ, R74.H0_H0 ;  /* 0x2000004aff987230 */ /* 0x000fe20000004100 */
[--C-:B------:R-:W-:Y:S01]  /*3900*/  SHF.R.U64 R150, R74, 0x10, R75.reuse ;  /* 0x000000104a967819 */ /* 0x100fe2000000124b */
[----:B------:R-:W-:Y:S01]  /*3910*/  HADD2.F32 R68, -RZ, R75.H0_H0 ;  /* 0x2000004bff447230 */ /* 0x000fe20000004100 */
[----:B01----:R-:W-:-:S03]  /*3920*/  SHF.R.U32.HI R154, RZ, 0x10, R75 ;  /* 0x00000010ff9a7819 */ /* 0x003fc6000001164b */
[----:B------:R-:W-:Y:S02]  /*3930*/  HADD2.F32 R150, -RZ, R150.H0_H0 ;  /* 0x20000096ff967230 */ /* 0x000fe40000004100 */
[----:B------:R-:W-:-:S04]  /*3940*/  HADD2.F32 R154, -RZ, R154.H0_H0 ;  /* 0x2000009aff9a7230 */ /* 0x000fc80000004100 */
[-CC-:B------:R-:W-:Y:S01]  /*3950*/  @P3 FFMA.FTZ R65, R98, R71.reuse, R70.reuse ;  /* 0x0000004762413223 */ /* 0x180fe20000010046 */
[-CC-:B------:R-:W-:Y:S01]  /*3960*/  @P3 FFMA.FTZ R64, R99, R71.reuse, R70.reuse ;  /* 0x0000004763403223 */ /* 0x180fe20000010046 */
[----:B------:R-:W-:Y:S02]  /*3970*/  @P3 FFMA.FTZ R156, R116, R71, R70 ;  /* 0x00000047749c3223 */ /* 0x000fe40000010046 */
[----:B------:R-:W-:Y:S01]  /*3980*/  @P3 FADD.FTZ R65, R96, -R65 ;  /* 0x8000004160413221 */ /* 0x000fe20000010000 */
[----:B------:R-:W-:-:S03]  /*3990*/  @P3 FADD.FTZ R64, R97, -R64 ;  /* 0x8000004061403221 */ /* 0x000fc60000010000 */
[----:B------:R-:W-:Y:S01]  /*39a0*/  @P3 FFMA.FTZ R150, R109, R65, R150 ;  /* 0x000000416d963223 */ /* 0x000fe20000010096 */
[----:B------:R-:W-:Y:S01]  /*39b0*/  @P3 FFMA.FTZ R65, R117, R71, R70 ;  /* 0x0000004775413223 */ /* 0x000fe20000010046 */
[----:B------:R-:W-:-:S03]  /*39c0*/  @P3 FFMA.FTZ R152, R109, R64, R152 ;  /* 0x000000406d983223 */ /* 0x000fc60000010098 */
        /* <DEDUP_REMOVED lines=10> */
[----:B------:R-:W-:Y:S02]  /*3a70*/  FMUL.FTZ R149, R151, R152 ;  /* 0x0000009897957220 */ /* 0x000fe40000410000 */
[----:B------:R-:W-:-:S03]  /*3a80*/  FFMA.FTZ R16, R67, R151, R16 ;  /* 0x0000009743107223 */ /* 0x000fc60000010010 */
[----:B------:R-:W-:-:S04]  /*3a90*/  F2FP.F16.F32.PACK_AB R67, RZ, R149 ;  /* 0x00000095ff43723e */ /* 0x000fc800000000ff */
[----:B------:R-:W-:-:S07]  /*3aa0*/  PRMT R84, R67, 0x7610, R84 ;  /* 0x0000761043547816 */ /* 0x000fce0000000054 */
.L_x_1473:
[----:B------:R-:W-:Y:S05]  /*3ab0*/  @!P2 BRA `(.L_x_1474) ;  /* 0x00000000001ca947 */ /* 0x000fea0003800000 */
[----:B------:R-:W-:Y:S02]  /*3ac0*/  HADD2.F32 R152, -RZ, R139.H1_H1 ;  /* 0x3000008bff987230 */ /* 0x000fe40000004100 */
[----:B------:R-:W-:Y:S01]  /*3ad0*/  FMUL.FTZ R149, R150, UR15 ;  /* 0x0000000f96957c20 */ /* 0x000fe20008410000 */
[----:B------:R-:W-:-:S03]  /*3ae0*/  HADD2.F32 R150, -RZ, R148.H0_H0 ;  /* 0x20000094ff967230 */ /* 0x000fc60000004100 */
[----:B------:R-:W-:Y:S02]  /*3af0*/  FMUL.FTZ R67, R149, R152 ;  /* 0x0000009895437220 */ /* 0x000fe40000410000 */
[----:B------:R-:W-:-:S03]  /*3b00*/  FFMA.FTZ R17, R150, R149, R17 ;  /* 0x0000009596117223 */ /* 0x000fc60000010011 */
[----:B------:R-:W-:-:S04]  /*3b10*/  F2FP.F16.F32.PACK_AB R67, RZ, R67 ;  /* 0x00000043ff43723e */ /* 0x000fc800000000ff */
[----:B------:R-:W-:-:S07]  /*3b20*/  PRMT R85, R67, 0x7610, R85 ;  /* 0x0000761043557816 */ /* 0x000fce0000000055 */
.L_x_1474:
[----:B------:R-:W-:Y:S05]  /*3b30*/  @!P2 BRA `(.L_x_1475) ;  /* 0x00000000001ca947 */ /* 0x000fea0003800000 */
[----:B------:R-:W-:Y:S02]  /*3b40*/  HADD2.F32 R149, -RZ, R140.H0_H0 ;  /* 0x2000008cff957230 */ /* 0x000fe40000004100 */
[----:B------:R-:W-:Y:S01]  /*3b50*/  FMUL.FTZ R150, R68, UR15 ;  /* 0x0000000f44967c20 */ /* 0x000fe20008410000 */
[----:B------:R-:W-:-:S03]  /*3b60*/  HADD2.F32 R67, -RZ, R147.H1_H1 ;  /* 0x30000093ff437230 */ /* 0x000fc60000004100 */
[----:B------:R-:W-:Y:S02]  /*3b70*/  FMUL.FTZ R149, R150, R149 ;  /* 0x0000009596957220 */ /* 0x000fe40000410000 */
[----:B------:R-:W-:-:S03]  /*3b80*/  FFMA.FTZ R18, R67, R150, R18 ;  /* 0x0000009643127223 */ /* 0x000fc60000010012 */
[----:B------:R-:W-:-:S04]  /*3b90*/  F2FP.F16.F32.PACK_AB R67, RZ, R149 ;  /* 0x00000095ff43723e */ /* 0x000fc800000000ff */
[----:B------:R-:W-:-:S07]  /*3ba0*/  PRMT R86, R67, 0x7610, R86 ;  /* 0x0000761043567816 */ /* 0x000fce0000000056 */
.L_x_1475:
        /* <DEDUP_REMOVED lines=10> */
[----:B------:R-:W-:Y:S02]  /*3c50*/  FMUL.FTZ R65, R154, R65 ;  /* 0x000000419a417220 */ /* 0x000fe40000410000 */
[----:B------:R-:W-:-:S03]  /*3c60*/  FFMA.FTZ R19, R64, R154, R19 ;  /* 0x0000009a40137223 */ /* 0x000fc60000010013 */
[----:B------:R-:W-:-:S04]  /*3c70*/  F2FP.F16.F32.PACK_AB R64, RZ, R65 ;  /* 0x00000041ff40723e */ /* 0x000fc800000000ff */
[----:B------:R-:W-:Y:S01]  /*3c80*/  PRMT R87, R64, 0x7610, R87 ;  /* 0x0000761040577816 */ /* 0x000fe20000000057 */
[----:B------:R-:W-:Y:S06]  /*3c90*/  BRA `(.L_x_1476) ;  /* 0x0000000800947947 */ /* 0x000fec0003800000 */
.L_x_1472:
[----:B------:R-:W-:Y:S01]  /*3ca0*/  ISETP.GT.AND P3, PT, R108, RZ, PT ;  /* 0x000000ff6c00720c */ /* 0x000fe20003f64270 */
[----:B------:R-:W-:-:S12]  /*3cb0*/  @!P2 BRA `(.L_x_1477) ;  /* 0x00000000002ca947 */ /* 0x000fd80003800000 */
[----:B01----:R-:W-:Y:S01]  /*3cc0*/  @P3 FFMA.FTZ R64, R99, R71, R70 ;  /* 0x0000004763403223 */ /* 0x003fe20000010046 */
[----:B------:R-:W-:Y:S02]  /*3cd0*/  HADD2.F32 R68, -RZ, R74.H0_H0 ;  /* 0x2000004aff447230 */ /* 0x000fe40000004100 */
[----:B------:R-:W-:Y:S02]  /*3ce0*/  HADD2.F32 R65, -RZ, R147.H0_H0 ;  /* 0x20000093ff417230 */ /* 0x000fe40000004100 */
[----:B------:R-:W-:-:S04]  /*3cf0*/  @P3 FADD.FTZ R64, R97, -R64 ;  /* 0x8000004061403221 */ /* 0x000fc80000010000 */
[----:B------:R-:W-:Y:S01]  /*3d00*/  @P3 FFMA.FTZ R68, R109, R64, R68 ;  /* 0x000000406d443223 */ /* 0x000fe20000010044 */
[----:B------:R-:W-:-:S03]  /*3d10*/  HADD2.F32 R64, -RZ, R139.H0_H0 ;  /* 0x2000008bff407230 */ /* 0x000fc60000004100 */
[----:B------:R-:W-:-:S04]  /*3d20*/  FMUL.FTZ R67, R68, UR15 ;  /* 0x0000000f44437c20 */ /* 0x000fc80008410000 */
[-C--:B------:R-:W-:Y:S01]  /*3d30*/  FMUL.FTZ R64, R64, R67.reuse ;  /* 0x0000004340407220 */ /* 0x080fe20000410000 */
[----:B------:R-:W-:-:S04]  /*3d40*/  FFMA.FTZ R16, R65, R67, R16 ;  /* 0x0000004341107223 */ /* 0x000fc80000010010 */
[----:B------:R-:W-:-:S04]  /*3d50*/  F2FP.F16.F32.PACK_AB R64, RZ, R64 ;  /* 0x00000040ff40723e */ /* 0x000fc800000000ff */
[----:B------:R-:W-:-:S07]  /*3d60*/  PRMT R84, R64, 0x7610, R84 ;  /* 0x0000761040547816 */ /* 0x000fce0000000054 */
.L_x_1477:
[----:B------:R-:W-:Y:S05]  /*3d70*/  @!P2 BRA `(.L_x_1478) ;  /* 0x000000000030a947 */ /* 0x000fea0003800000 */
[----:B------:R-:W-:Y:S01]  /*3d80*/  SHF.R.U64 R68, R74, 0x10, R75 ;  /* 0x000000104a447819 */ /* 0x000fe2000000124b */
[----:B01----:R-:W-:-:S04]  /*3d90*/  @P3 FFMA.FTZ R65, R98, R71, R70 ;  /* 0x0000004762413223 */ /* 0x003fc80000010046 */
        /* <DEDUP_REMOVED lines=10> */
.L_x_1478:
[----:B------:R-:W-:Y:S05]  /*3e40*/  @!P2 BRA `(.L_x_1479) ;  /* 0x00000000002ca947 */ /* 0x000fea0003800000 */
[----:B01----:R-:W-:Y:S01]  /*3e50*/  @P3 FFMA.FTZ R65, R117, R71, R70 ;  /* 0x0000004775413223 */ /* 0x003fe20000010046 */
        /* <DEDUP_REMOVED lines=10> */
.L_x_1479:
[----:B------:R-:W-:Y:S05]  /*3f00*/  @!P2 BRA `(.L_x_1476) ;  /* 0x0000000400f8a947 */ /* 0x000fea0003800000 */
[----:B------:R-:W-:Y:S01]  /*3f10*/  SHF.R.U32.HI R68, RZ, 0x10, R75 ;  /* 0x00000010ff447819 */ /* 0x000fe2000001164b */
[----:B01----:R-:W-:-:S04]  /*3f20*/  @P3 FFMA.FTZ R64, R116, R71, R70 ;  /* 0x0000004774403223 */ /* 0x003fc80000010046 */
        /* <DEDUP_REMOVED lines=11> */
.L_x_1471:
[----:B------:R-:W-:-:S04]  /*3fe0*/  UISETP.NE.U32.AND UP0, UPT, UR6, URZ, UPT ;  /* 0x000000ff0600728c */ /* 0x000fc8000bf05070 */
[----:B------:R-:W-:-:S09]  /*3ff0*/  UISETP.NE.AND.EX UP0, UPT, UR7, URZ, UPT, UP0 ;  /* 0x000000ff0700728c */ /* 0x000fd2000bf05300 */
[----:B------:R-:W-:Y:S05]  /*4000*/  BRA.U !UP0, `(.L_x_1480) ;  /* 0x0000000108e87547 */ /* 0x000fea000b800000 */
[-CC-:B------:R-:W-:Y:S01]  /*4010*/  FFMA.FTZ R68, R99, R71.reuse, R70.reuse ;  /* 0x0000004763447223 */ /* 0x180fe20000010046 */
[-CC-:B01----:R-:W-:Y:S01]  /*4020*/  FFMA.FTZ R65, R98, R71.reuse, R70.reuse ;  /* 0x0000004762417223 */ /* 0x183fe20000010046 */
        /* <DEDUP_REMOVED lines=18> */
.L_x_1481:
        /* <DEDUP_REMOVED lines=12> */
.L_x_1482:
        /* <DEDUP_REMOVED lines=11> */
.L_x_1483:
        /* <DEDUP_REMOVED lines=15> */
.L_x_1480:
[----:B------:R-:W-:Y:S05]  /*43b0*/  @!P2 BRA `(.L_x_1484) ;  /* 0x000000000030a947 */ /* 0x000fea0003800000 */
[----:B01----:R-:W-:Y:S01]  /*43c0*/  FFMA.FTZ R64, R99, R71, R70 ;  /* 0x0000004763407223 */ /* 0x003fe20000010046 */
[----:B------:R-:W-:Y:S01]  /*43d0*/  ISETP.GT.AND P3, PT, R108, RZ, PT ;  /* 0x000000ff6c00720c */ /* 0x000fe20003f64270 */
[----:B------:R-:W-:Y:S02]  /*43e0*/  HADD2.F32 R65, -RZ, R147.H0_H0 ;  /* 0x20000093ff417230 */ /* 0x000fe40000004100 */
[----:B------:R-:W-:-:S04]  /*43f0*/  FADD.FTZ R64, R97, -R64 ;  /* 0x8000004061407221 */ /* 0x000fc80000010000 */
[----:B------:R-:W-:-:S05]  /*4400*/  FMUL.FTZ R64, R109, R64 ;  /* 0x000000406d407220 */ /* 0x000fca0000410000 */
[----:B------:R-:W-:-:S05]  /*4410*/  FSEL R64, R64, RZ, P3 ;  /* 0x000000ff40407208 */ /* 0x000fca0001800000 */
[----:B------:R-:W-:Y:S01]  /*4420*/  FMUL.FTZ R67, R64, UR15 ;  /* 0x0000000f40437c20 */ /* 0x000fe20008410000 */
[----:B------:R-:W-:-:S03]  /*4430*/  HADD2.F32 R64, -RZ, R139.H0_H0 ;  /* 0x2000008bff407230 */ /* 0x000fc60000004100 */
[-C--:B------:R-:W-:Y:S02]  /*4440*/  FFMA.FTZ R16, R65, R67.reuse, R16 ;  /* 0x0000004341107223 */ /* 0x080fe40000010010 */
[----:B------:R-:W-:-:S05]  /*4450*/  FMUL.FTZ R64, R64, R67 ;  /* 0x0000004340407220 */ /* 0x000fca0000410000 */
[----:B------:R-:W-:-:S04]  /*4460*/  F2FP.F16.F32.PACK_AB R64, RZ, R64 ;  /* 0x00000040ff40723e */ /* 0x000fc800000000ff */
[----:B------:R-:W-:-:S07]  /*4470*/  PRMT R84, R64, 0x7610, R84 ;  /* 0x0000761040547816 */ /* 0x000fce0000000054 */
.L_x_1484:
[----:B------:R-:W-:Y:S05]  /*4480*/  @!P2 BRA `(.L_x_1485) ;  /* 0x000000000030a947 */ /* 0x000fea0003800000 */
[----:B01----:R-:W-:Y:S01]  /*4490*/  FFMA.FTZ R65, R98, R71, R70 ;  /* 0x0000004762417223 */ /* 0x003fe20000010046 */
[----:B------:R-:W-:-:S03]  /*44a0*/  ISETP.GT.AND P3, PT, R108, RZ, PT ;  /* 0x000000ff6c00720c */ /* 0x000fc60003f64270 */
[----:B------:R-:W-:-:S04]  /*44b0*/  FADD.FTZ R64, R96, -R65 ;  /* 0x8000004160407221 */ /* 0x000fc80000010000 */
[----:B------:R-:W-:-:S05]  /*44c0*/  FMUL.FTZ R64, R109, R64 ;  /* 0x000000406d407220 */ /* 0x000fca0000410000 */
[----:B------:R-:W-:-:S05]  /*44d0*/  FSEL R64, R64, RZ, P3 ;  /* 0x000000ff40407208 */ /* 0x000fca0001800000 */
[----:B------:R-:W-:Y:S01]  /*44e0*/  FMUL.FTZ R67, R64, UR15 ;  /* 0x0000000f40437c20 */ /* 0x000fe20008410000 */
[----:B------:R-:W-:-:S05]  /*44f0*/  HADD2.F32 R64, -RZ, R139.H1_H1 ;  /* 0x3000008bff407230 */ /* 0x000fca0000004100 */
[----:B------:R-:W-:Y:S01]  /*4500*/  FMUL.FTZ R65, R64, R67 ;  /* 0x0000004340417220 */ /* 0x000fe20000410000 */
[----:B------:R-:W-:-:S05]  /*4510*/  HADD2.F32 R64, -RZ, R148.H0_H0 ;  /* 0x20000094ff407230 */ /* 0x000fca0000004100 */
[----:B------:R-:W-:Y:S01]  /*4520*/  FFMA.FTZ R17, R64, R67, R17 ;  /* 0x0000004340117223 */ /* 0x000fe20000010011 */
[----:B------:R-:W-:-:S04]  /*4530*/  F2FP.F16.F32.PACK_AB R64, RZ, R65 ;  /* 0x00000041ff40723e */ /* 0x000fc800000000ff */
[----:B------:R-:W-:-:S07]  /*4540*/  PRMT R85, R64, 0x7610, R85 ;  /* 0x0000761040557816 */ /* 0x000fce0000000055 */
.L_x_1485:
[----:B------:R-:W-:Y:S05]  /*4550*/  @!P2 BRA `(.L_x_1486) ;  /* 0x000000000030a947 */ /* 0x000fea0003800000 */
[----:B01----:R-:W-:Y:S01]  /*4560*/  FFMA.FTZ R65, R117, R71, R70 ;  /* 0x0000004775417223 */ /* 0x003fe20000010046 */
[----:B------:R-:W-:-:S03]  /*4570*/  ISETP.GT.AND P3, PT, R108, RZ, PT ;  /* 0x000000ff6c00720c */ /* 0x000fc60003f64270 */
[----:B------:R-:W-:Y:S01]  /*4580*/  FADD.FTZ R64, R114, -R65 ;  /* 0x8000004172407221 */ /* 0x000fe20000010000 */
[----:B------:R-:W-:-:S03]  /*4590*/  HADD2.F32 R65, -RZ, R147.H1_H1 ;  /* 0x30000093ff417230 */ /* 0x000fc60000004100 */
        /* <DEDUP_REMOVED lines=8> */
.L_x_1486:
        /* <DEDUP_REMOVED lines=9> */
[----:B------:R-:W-:-:S05]  /*46b0*/  HADD2.F32 R64, -RZ, R148.H1_H1 ;  /* 0x30000094ff407230 */ /* 0x000fca0000004100 */
[----:B------:R-:W-:Y:S01]  /*46c0*/  FFMA.FTZ R19, R64, R67, R19 ;  /* 0x0000004340137223 */ /* 0x000fe20000010013 */
[----:B------:R-:W-:-:S04]  /*46d0*/  F2FP.F16.F32.PACK_AB R64, RZ, R65 ;  /* 0x00000041ff40723e */ /* 0x000fc800000000ff */
[----:B------:R-:W-:-:S07]  /*46e0*/  PRMT R87, R64, 0x7610, R87 ;  /* 0x0000761040577816 */ /* 0x000fce0000000057 */
.L_x_1476:
        /* <DEDUP_REMOVED lines=9> */
.L_x_1487:
[----:B------:R-:W-:Y:S05]  /*4780*/  @!P2 BRA `(.L_x_1488) ;  /* 0x000000000020a947 */ /* 0x000fea0003800000 */
        /* <DEDUP_REMOVED lines=8> */
.L_x_1488:
[----:B------:R-:W-:Y:S02]  /*4810*/  IADD3 R69, PT, PT, R69, 0x80, RZ ;  /* 0x0000008045457810 */ /* 0x000fe40007ffe0ff */
[----:B------:R-:W-:-:S07]  /*4820*/  IADD3 R66, PT, PT, R66, 0x80, RZ ;  /* 0x0000008042427810 */ /* 0x000fce0007ffe0ff */
.L_x_1469:
[----:B------:R-:W-:Y:S05]  /*4830*/  BSYNC.RECONVERGENT B0 ;  /* 0x0000000000007941 */ /* 0x000fea0003800200 */
.L_x_1468:
[----:B------:R-:W-:Y:S01]  /*4840*/  ISETP.GE.U32.AND P3, PT, R2, 0x180, PT ;  /* 0x000001800200780c */ /* 0x000fe20003f66070 */
[----:B------:R-:W-:-:S12]  /*4850*/  BSSY.RECONVERGENT B0, `(.L_x_1489) ;  /* 0x0000105000007945 */ /* 0x000fd80003800200 */
[----:B------:R-:W-:Y:S05]  /*4860*/  @!P3 BRA `(.L_x_1490) ;  /* 0x00000010000cb947 */ /* 0x000fea0003800000 */
[----:B------:R-:W-:-:S04]  /*4870*/  UISETP.NE.U32.AND UP0, UPT, UR12, URZ, UPT ;  /* 0x000000ff0c00728c */ /* 0x000fc8000bf05070 */
[----:B------:R-:W-:Y:S01]  /*4880*/  UISETP.NE.AND.EX UP0, UPT, UR13, URZ, UPT, UP0 ;  /* 0x000000ff0d00728c */ /* 0x000fe2000bf05300 */
[----:B------:R-:W-:Y:S10]  /*4890*/  @!P2 BRA `(.L_x_1491) ;  /* 0x00000000001ca947 */ /* 0x000ff40003800000 */
[----:B0123--:R-:W0:Y:S02]  /*48a0*/  LDC.64 R154, c[0x0][0x390] ;  /* 0x0000e400ff9a7b82 */ /* 0x00fe240000000a00 */
[----:B0-----:R-:W-:-:S05]  /*48b0*/  IMAD.WIDE.U32 R154, R66, 0x8, R154 ;  /* 0x00000008429a7825 */ /* 0x001fca00078e009a */
[----:B------:R-:W2:Y:S02]  /*48c0*/  LDG.E.64 R64, desc[UR10][R154.64] ;  /* 0x0000000a9a407981 */ /* 0x000ea4000c1e1b00 */
[C-C-:B--2---:R-:W-:Y:S02]  /*48d0*/  PRMT R147, R64.reuse, 0x5410, R65.reuse ;  /* 0x0000541040937816 */ /* 0x144fe40000000041 */
[--C-:B------:R-:W-:Y:S02]  /*48e0*/  SHF.R.U64 R64, R64, 0x10, R65.reuse ;  /* 0x0000001040407819 */ /* 0x100fe40000001241 */
[----:B------:R-:W-:-:S04]  /*48f0*/  SHF.R.U32.HI R65, RZ, 0x10, R65 ;  /* 0x00000010ff417819 */ /* 0x000fc80000011641 */
[----:B------:R-:W-:-:S07]  /*4900*/  PRMT R148, R64, 0x5410, R65 ;  /* 0x0000541040947816 */ /* 0x000fce0000000041 */
.L_x_1491:
        /* <DEDUP_REMOVED lines=8> */
[----:B0123--:R-:W-:-:S03]  /*4990*/  SHF.R.U32.HI R154, RZ, 0x10, R77 ;  /* 0x00000010ff9a7819 */ /* 0x00ffc6000001164d */
        /* <DEDUP_REMOVED lines=24> */
.L_x_1494:
        /* <DEDUP_REMOVED lines=8> */
.L_x_1495:
        /* <DEDUP_REMOVED lines=8> */
.L_x_1496:
        /* <DEDUP_REMOVED lines=15> */
.L_x_1493:
[----:B------:R-:W-:Y:S01]  /*4d10*/  ISETP.GT.AND P4, PT, R108, RZ, PT ;  /* 0x000000ff6c00720c */ /* 0x000fe20003f84270 */
[----:B------:R-:W-:-:S12]  /*4d20*/  @!P2 BRA `(.L_x_1498) ;  /* 0x00000000002ca947 */ /* 0x000fd80003800000 */
[----:B0123--:R-:W-:Y:S01]  /*4d30*/  @P4 FFMA.FTZ R64, R95, R71, R70 ;  /* 0x000000475f404223 */ /* 0x00ffe20000010046 */
        /* <DEDUP_REMOVED lines=10> */
.L_x_1498:
[----:B------:R-:W-:Y:S05]  /*4de0*/  @!P2 BRA `(.L_x_1499) ;  /* 0x000000000030a947 */ /* 0x000fea0003800000 */
[----:B------:R-:W-:Y:S01]  /*4df0*/  SHF.R.U64 R68, R76, 0x10, R77 ;  /* 0x000000104c447819 */ /* 0x000fe2000000124d */
[----:B0123--:R-:W-:-:S04]  /*4e00*/  @P4 FFMA.FTZ R65, R94, R71, R70 ;  /* 0x000000475e414223 */ /* 0x00ffc80000010046 */
        /* <DEDUP_REMOVED lines=10> */
.L_x_1499:
[----:B------:R-:W-:Y:S05]  /*4eb0*/  @!P2 BRA `(.L_x_1500) ;  /* 0x00000000002ca947 */ /* 0x000fea0003800000 */
[----:B0123--:R-:W-:Y:S01]  /*4ec0*/  @P4 FFMA.FTZ R65, R121, R71, R70 ;  /* 0x0000004779414223 */ /* 0x00ffe20000010046 */
        /* <DEDUP_REMOVED lines=10> */
.L_x_1500:
[----:B------:R-:W-:Y:S05]  /*4f70*/  @!P2 BRA `(.L_x_1497) ;  /* 0x0000000400f8a947 */ /* 0x000fea0003800000 */
[----:B------:R-:W-:Y:S01]  /*4f80*/  SHF.R.U32.HI R68, RZ, 0x10, R77 ;  /* 0x00000010ff447819 */ /* 0x000fe2000001164d */
[----:B0123--:R-:W-:-:S04]  /*4f90*/  @P4 FFMA.FTZ R64, R120, R71, R70 ;  /* 0x0000004778404223 */ /* 0x00ffc80000010046 */
        /* <DEDUP_REMOVED lines=11> */
.L_x_1492:
[----:B------:R-:W-:-:S04]  /*5050*/  UISETP.NE.U32.AND UP0, UPT, UR6, URZ, UPT ;  /* 0x000000ff0600728c */ /* 0x000fc8000bf05070 */
[----:B------:R-:W-:-:S09]  /*5060*/  UISETP.NE.AND.EX UP0, UPT, UR7, URZ, UPT, UP0 ;  /* 0x000000ff0700728c */ /* 0x000fd2000bf05300 */
[----:B------:R-:W-:Y:S05]  /*5070*/  BRA.U !UP0, `(.L_x_1501) ;  /* 0x0000000108e87547 */ /* 0x000fea000b800000 */
[-CC-:B------:R-:W-:Y:S01]  /*5080*/  FFMA.FTZ R68, R95, R71.reuse, R70.reuse ;  /* 0x000000475f447223 */ /* 0x180fe20000010046 */
[-CC-:B0123--:R-:W-:Y:S01]  /*5090*/  FFMA.FTZ R65, R94, R71.reuse, R70.reuse ;  /* 0x000000475e417223 */ /* 0x18ffe20000010046 */
        /* <DEDUP_REMOVED lines=18> */
.L_x_1502:
        /* <DEDUP_REMOVED lines=12> */
.L_x_1503:
        /* <DEDUP_REMOVED lines=11> */
.L_x_1504:
        /* <DEDUP_REMOVED lines=15> */
.L_x_1501:
[----:B------:R-:W-:Y:S05]  /*5420*/  @!P2 BRA `(.L_x_1505) ;  /* 0x000000000030a947 */ /* 0x000fea0003800000 */
[----:B0123--:R-:W-:Y:S01]  /*5430*/  FFMA.FTZ R64, R95, R71, R70 ;  /* 0x000000475f407223 */ /* 0x00ffe20000010046 */
        /* <DEDUP_REMOVED lines=11> */
.L_x_1505:
[----:B------:R-:W-:Y:S05]  /*54f0*/  @!P2 BRA `(.L_x_1506) ;  /* 0x000000000030a947 */ /* 0x000fea0003800000 */
[----:B0123--:R-:W-:Y:S01]  /*5500*/  FFMA.FTZ R65, R94, R71, R70 ;  /* 0x000000475e417223 */ /* 0x00ffe20000010046 */
        /* <DEDUP_REMOVED lines=11> */
.L_x_1506:
[----:B------:R-:W-:Y:S05]  /*55c0*/  @!P2 BRA `(.L_x_1507) ;  /* 0x000000000030a947 */ /* 0x000fea0003800000 */
[----:B0123--:R-:W-:Y:S01]  /*55d0*/  FFMA.FTZ R65, R121, R71, R70 ;  /* 0x0000004779417223 */ /* 0x00ffe20000010046 */
        /* <DEDUP_REMOVED lines=11> */
.L_x_1507:
        /* <DEDUP_REMOVED lines=13> */
.L_x_1497:
        /* <DEDUP_REMOVED lines=9> */
.L_x_1508:
[----:B------:R-:W-:Y:S05]  /*57f0*/  @!P2 BRA `(.L_x_1509) ;  /* 0x000000000020a947 */ /* 0x000fea0003800000 */
        /* <DEDUP_REMOVED lines=8> */
.L_x_1509:
[----:B------:R-:W-:Y:S02]  /*5880*/  IADD3 R69, PT, PT, R69, 0x80, RZ ;  /* 0x0000008045457810 */ /* 0x000fe40007ffe0ff */
[----:B------:R-:W-:-:S07]  /*5890*/  IADD3 R66, PT, PT, R66, 0x80, RZ ;  /* 0x0000008042427810 */ /* 0x000fce0007ffe0ff */
.L_x_1490:
[----:B------:R-:W-:Y:S05]  /*58a0*/  BSYNC.RECONVERGENT B0 ;  /* 0x0000000000007941 */ /* 0x000fea0003800200 */
.L_x_1489:
[----:B------:R-:W-:Y:S01]  /*58b0*/  ISETP.GE.U32.AND P4, PT, R2, 0x200, PT ;  /* 0x000002000200780c */ /* 0x000fe20003f86070 */
[----:B------:R-:W-:-:S12]  /*58c0*/  BSSY.RECONVERGENT B0, `(.L_x_1510) ;  /* 0x0000105000007945 */ /* 0x000fd80003800200 */
[----:B------:R-:W-:Y:S05]  /*58d0*/  @!P4 BRA `(.L_x_1511) ;  /* 0x00000010000cc947 */ /* 0x000fea0003800000 */
[----:B------:R-:W-:-:S04]  /*58e0*/  UISETP.NE.U32.AND UP0, UPT, UR12, URZ, UPT ;  /* 0x000000ff0c00728c */ /* 0x000fc8000bf05070 */
[----:B------:R-:W-:Y:S01]  /*58f0*/  UISETP.NE.AND.EX UP0, UPT, UR13, URZ, UPT, UP0 ;  /* 0x000000ff0d00728c */ /* 0x000fe2000bf05300 */
[----:B------:R-:W-:Y:S10]  /*5900*/  @!P2 BRA `(.L_x_1512) ;  /* 0x00000000001ca947 */ /* 0x000ff40003800000 */
[----:B01234-:R-:W0:Y:S02]  /*5910*/  LDC.64 R154, c[0x0][0x390] ;  /* 0x0000e400ff9a7b82 */ /* 0x01fe240000000a00 */
[----:B0-----:R-:W-:-:S05]  /*5920*/  IMAD.WIDE.U32 R154, R66, 0x8, R154 ;  /* 0x00000008429a7825 */ /* 0x001fca00078e009a */
[----:B------:R-:W2:Y:S02]  /*5930*/  LDG.E.64 R64, desc[UR10][R154.64] ;  /* 0x0000000a9a407981 */ /* 0x000ea4000c1e1b00 */
[C-C-:B--2---:R-:W-:Y:S02]  /*5940*/  PRMT R147, R64.reuse, 0x5410, R65.reuse ;  /* 0x0000541040937816 */ /* 0x144fe40000000041 */
[--C-:B------:R-:W-:Y:S02]  /*5950*/  SHF.R.U64 R64, R64, 0x10, R65.reuse ;  /* 0x0000001040407819 */ /* 0x100fe40000001241 */
[----:B------:R-:W-:-:S04]  /*5960*/  SHF.R.U32.HI R65, RZ, 0x10, R65 ;  /* 0x00000010ff417819 */ /* 0x000fc80000011641 */
[----:B------:R-:W-:-:S07]  /*5970*/  PRMT R148, R64, 0x5410, R65 ;  /* 0x0000541040947816 */ /* 0x000fce0000000041 */
.L_x_1512:
        /* <DEDUP_REMOVED lines=8> */
[----:B01234-:R-:W-:-:S03]  /*5a00*/  SHF.R.U32.HI R154, RZ, 0x10, R79 ;  /* 0x00000010ff9a7819 */ /* 0x01ffc6000001164f */
        /* <DEDUP_REMOVED lines=24> */
.L_x_1515:
        /* <DEDUP_REMOVED lines=8> */
.L_x_1516:
        /* <DEDUP_REMOVED lines=8> */
.L_x_1517:
        /* <DEDUP_REMOVED lines=15> */
.L_x_1514:
[----:B------:R-:W-:Y:S01]  /*5d80*/  ISETP.GT.AND P5, PT, R108, RZ, PT ;  /* 0x000000ff6c00720c */ /* 0x000fe20003fa4270 */
[----:B------:R-:W-:-:S12]  /*5d90*/  @!P2 BRA `(.L_x_1519) ;  /* 0x00000000002ca947 */ /* 0x000fd80003800000 */
[----:B01234-:R-:W-:Y:S01]  /*5da0*/  @P5 FFMA.FTZ R64, R91, R71, R70 ;  /* 0x000000475b405223 */ /* 0x01ffe20000010046 */
        /* <DEDUP_REMOVED lines=10> */
.L_x_1519:
[----:B------:R-:W-:Y:S05]  /*5e50*/  @!P2 BRA `(.L_x_1520) ;  /* 0x000000000030a947 */ /* 0x000fea0003800000 */
[----:B------:R-:W-:Y:S01]  /*5e60*/  SHF.R.U64 R68, R78, 0x10, R79 ;  /* 0x000000104e447819 */ /* 0x000fe2000000124f */
[----:B01234-:R-:W-:-:S04]  /*5e70*/  @P5 FFMA.FTZ R65, R90, R71, R70 ;  /* 0x000000475a415223 */ /* 0x01ffc80000010046 */
        /* <DEDUP_REMOVED lines=10> */
.L_x_1520:
[----:B------:R-:W-:Y:S05]  /*5f20*/  @!P2 BRA `(.L_x_1521) ;  /* 0x00000000002ca947 */ /* 0x000fea0003800000 */
[----:B01234-:R-:W-:Y:S01]  /*5f30*/  @P5 FFMA.FTZ R65, R125, R71, R70 ;  /* 0x000000477d415223 */ /* 0x01ffe20000010046 */
        /* <DEDUP_REMOVED lines=10> */
.L_x_1521:
[----:B------:R-:W-:Y:S05]  /*5fe0*/  @!P2 BRA `(.L_x_1518) ;  /* 0x0000000400f8a947 */ /* 0x000fea0003800000 */
[----:B------:R-:W-:Y:S01]  /*5ff0*/  SHF.R.U32.HI R68, RZ, 0x10, R79 ;  /* 0x00000010ff447819 */ /* 0x000fe2000001164f */
[----:B01234-:R-:W-:-:S04]  /*6000*/  @P5 FFMA.FTZ R64, R124, R71, R70 ;  /* 0x000000477c405223 */ /* 0x01ffc80000010046 */
        /* <DEDUP_REMOVED lines=11> */
.L_x_1513:
        /* <DEDUP_REMOVED lines=23> */
.L_x_1523:
        /* <DEDUP_REMOVED lines=12> */
.L_x_1524:
        /* <DEDUP_REMOVED lines=11> */
.L_x_1525:
        /* <DEDUP_REMOVED lines=15> */
.L_x_1522:
[----:B------:R-:W-:Y:S05]  /*6490*/  @!P2 BRA `(.L_x_1526) ;  /* 0x000000000030a947 */ /* 0x000fea0003800000 */
[----:B01234-:R-:W-:Y:S01]  /*64a0*/  FFMA.FTZ R64, R91, R71, R70 ;  /* 0x000000475b407223 */ /* 0x01ffe20000010046 */
        /* <DEDUP_REMOVED lines=11> */
.L_x_1526:
[----:B------:R-:W-:Y:S05]  /*6560*/  @!P2 BRA `(.L_x_1527) ;  /* 0x000000000030a947 */ /* 0x000fea0003800000 */
[----:B01234-:R-:W-:Y:S01]  /*6570*/  FFMA.FTZ R65, R90, R71, R70 ;  /* 0x000000475a417223 */ /* 0x01ffe20000010046 */
        /* <DEDUP_REMOVED lines=11> */
.L_x_1527:
[----:B------:R-:W-:Y:S05]  /*6630*/  @!P2 BRA `(.L_x_1528) ;  /* 0x000000000030a947 */ /* 0x000fea0003800000 */
[----:B01234-:R-:W-:Y:S01]  /*6640*/  FFMA.FTZ R65, R125, R71, R70 ;  /* 0x000000477d417223 */ /* 0x01ffe20000010046 */
        /* <DEDUP_REMOVED lines=11> */
.L_x_1528:
        /* <DEDUP_REMOVED lines=13> */
.L_x_1518:
        /* <DEDUP_REMOVED lines=9> */
.L_x_1529:
        /* <DEDUP_REMOVED lines=9> */
.L_x_1530:
[----:B------:R-:W-:Y:S02]  /*68f0*/  IADD3 R69, PT, PT, R69, 0x80, RZ ;  /* 0x0000008045457810 */ /* 0x000fe40007ffe0ff */
[----:B------:R-:W-:-:S07]  /*6900*/  IADD3 R66, PT, PT, R66, 0x80, RZ ;  /* 0x0000008042427810 */ /* 0x000fce0007ffe0ff */
.L_x_1511:
[----:B------:R-:W-:Y:S05]  /*6910*/  BSYNC.RECONVERGENT B0 ;  /* 0x0000000000007941 */ /* 0x000fea0003800200 */
.L_x_1510:
        /* <DEDUP_REMOVED lines=13> */
.L_x_1533:
[----:B------:R-:W-:Y:S05]  /*69f0*/  BRA.U !UP0, `(.L_x_1534) ;  /* 0x0000000508cc7547 */ /* 0x000fea000b800000 */
[----:B------:R-:W-:-:S04]  /*6a00*/  UISETP.NE.U32.AND UP0, UPT, UR6, URZ, UPT ;  /* 0x000000ff0600728c */ /* 0x000fc8000bf05070 */
[----:B------:R-:W-:-:S09]  /*6a10*/  UISETP.NE.AND.EX UP0, UPT, UR7, URZ, UPT, UP0 ;  /* 0x000000ff0700728c */ /* 0x000fd2000bf05300 */
[----:B------:R-:W-:Y:S05]  /*6a20*/  BRA.U !UP0, `(.L_x_1535) ;  /* 0x0000000108f07547 */ /* 0x000fea000b800000 */
[----:B------:R-:W-:Y:S01]  /*6a30*/  ISETP.GT.AND P6, PT, R108, RZ, PT ;  /* 0x000000ff6c00720c */ /* 0x000fe20003fc4270 */
[----:B------:R-:W-:Y:S01]  /*6a40*/  HADD2.F32 R150, -RZ, R80.H0_H0 ;  /* 0x20000050ff967230 */ /* 0x000fe20000004100 */
[----:B------:R-:W-:-:S05]  /*6a50*/  SHF.R.U64 R108, R80, 0x10, R81 ;  /* 0x00000010506c7819 */ /* 0x000fca0000001251 */
[----:B------:R-:W-:-:S06]  /*6a60*/  HADD2.F32 R108, -RZ, R108.H0_H0 ;  /* 0x2000006cff6c7230 */ /* 0x000fcc0000004100 */
[-CC-:B------:R-:W-:Y:S01]  /*6a70*/  @P6 FFMA.FTZ R67, R129, R71.reuse, R70.reuse ;  /* 0x0000004781436223 */ /* 0x180fe20000010046 */
[-CC-:B------:R-:W-:Y:S01]  /*6a80*/  @P6 FFMA.FTZ R68, R128, R71.reuse, R70.reuse ;  /* 0x0000004780446223 */ /* 0x180fe20000010046 */
[-CC-:B01234-:R-:W-:Y:S01]  /*6a90*/  @P6 FFMA.FTZ R65, R133, R71.reuse, R70.reuse ;  /* 0x0000004785416223 */ /* 0x19ffe20000010046 */
[----:B------:R-:W-:Y:S01]  /*6aa0*/  @P6 FFMA.FTZ R64, R132, R71, R70 ;  /* 0x0000004784406223 */ /* 0x000fe20000010046 */
[----:B------:R-:W-:Y:S01]  /*6ab0*/  SHF.R.U32.HI R70, RZ, 0x10, R81 ;  /* 0x00000010ff467819 */ /* 0x000fe20000011651 */
[----:B------:R-:W-:Y:S01]  /*6ac0*/  @P6 FADD.FTZ R67, R126, -R67 ;  /* 0x800000437e436221 */ /* 0x000fe20000010000 */
[----:B------:R-:W-:Y:S01]  /*6ad0*/  @P6 FADD.FTZ R71, R131, -R68 ;  /* 0x8000004483476221 */ /* 0x000fe20000010000 */
[----:B------:R-:W-:Y:S02]  /*6ae0*/  HADD2.F32 R68, -RZ, R81.H0_H0 ;  /* 0x20000051ff447230 */ /* 0x000fe40000004100 */
[----:B------:R-:W-:Y:S01]  /*6af0*/  @P6 FADD.FTZ R65, R130, -R65 ;  /* 0x8000004182416221 */ /* 0x000fe20000010000 */
[C---:B------:R-:W-:Y:S01]  /*6b00*/  @P6 FFMA.FTZ R150, R109.reuse, R67, R150 ;  /* 0x000000436d966223 */ /* 0x040fe20000010096 */
[----:B------:R-:W-:Y:S01]  /*6b10*/  @P6 FFMA.FTZ R108, R109, R71, R108 ;  /* 0x000000476d6c6223 */ /* 0x000fe2000001006c */
[----:B------:R-:W-:-:S02]  /*6b20*/  HADD2.F32 R70, -RZ, R70.H0_H0 ;  /* 0x20000046ff467230 */ /* 0x000fc40000004100 */
[----:B------:R-:W-:Y:S01]  /*6b30*/  @P6 FADD.FTZ R67, R135, -R64 ;  /* 0x8000004087436221 */ /* 0x000fe20000010000 */
[C---:B------:R-:W-:Y:S01]  /*6b40*/  @P6 FFMA.FTZ R68, R109.reuse, R65, R68 ;  /* 0x000000416d446223 */ /* 0x040fe20000010044 */
[----:B------:R-:W-:Y:S02]  /*6b50*/  F2FP.F16.F32.PACK_AB R64, RZ, R150 ;  /* 0x00000096ff40723e */ /* 0x000fe400000000ff */
[----:B------:R-:W-:Y:S01]  /*6b60*/  @P6 FFMA.FTZ R70, R109, R67, R70 ;  /* 0x000000436d466223 */ /* 0x000fe20000010046 */
[----:B------:R-:W-:Y:S01]  /*6b70*/  F2FP.F16.F32.PACK_AB R65, RZ, R108 ;  /* 0x0000006cff41723e */ /* 0x000fe200000000ff */
[----:B------:R-:W-:Y:S06]  /*6b80*/  @!P2 BRA `(.L_x_1536) ;  /* 0x00000000001ca947 */ /* 0x000fec0003800000 */
[----:B------:R-:W-:Y:S02]  /*6b90*/  HADD2.F32 R67, -RZ, R145.H0_H0 ;  /* 0x20000091ff437230 */ /* 0x000fe40000004100 */
[----:B------:R-:W-:Y:S01]  /*6ba0*/  FMUL.FTZ R150, R150, UR15 ;  /* 0x0000000f96967c20 */ /* 0x000fe20008410000 */
[----:B------:R-:W-:-:S03]  /*6bb0*/  HADD2.F32 R71, -RZ, R147.H0_H0 ;  /* 0x20000093ff477230 */ /* 0x000fc60000004100 */
[----:B------:R-:W-:Y:S02]  /*6bc0*/  FMUL.FTZ R67, R150, R67 ;  /* 0x0000004396437220 */ /* 0x000fe40000410000 */
[----:B------:R-:W-:-:S03]  /*6bd0*/  FFMA.FTZ R4, R71, R150, R4 ;  /* 0x0000009647047223 */ /* 0x000fc60000010004 */
[----:B------:R-:W-:-:S04]  /*6be0*/  F2FP.F16.F32.PACK_AB R67, RZ, R67 ;  /* 0x00000043ff43723e */ /* 0x000fc800000000ff */
[----:B------:R-:W-:-:S07]  /*6bf0*/  PRMT R84, R67, 0x7610, R84 ;  /* 0x0000761043547816 */ /* 0x000fce0000000054 */
.L_x_1536:
        /* <DEDUP_REMOVED lines=8> */
.L_x_1537:
        /* <DEDUP_REMOVED lines=8> */
.L_x_1538:
        /* <DEDUP_REMOVED lines=15> */
.L_x_1535:
[----:B------:R-:W-:Y:S01]  /*6df0*/  ISETP.GT.AND P6, PT, R108, RZ, PT ;  /* 0x000000ff6c00720c */ /* 0x000fe20003fc4270 */
[----:B------:R-:W-:-:S12]  /*6e00*/  @!P2 BRA `(.L_x_1540) ;  /* 0x00000000002ca947 */ /* 0x000fd80003800000 */
[----:B01234-:R-:W-:Y:S01]  /*6e10*/  @P6 FFMA.FTZ R65, R129, R71, R70 ;  /* 0x0000004781416223 */ /* 0x01ffe20000010046 */
        /* <DEDUP_REMOVED lines=10> */
.L_x_1540:
        /* <DEDUP_REMOVED lines=13> */
.L_x_1541:
        /* <DEDUP_REMOVED lines=12> */
.L_x_1542:
[----:B------:R-:W-:Y:S05]  /*7050*/  @!P2 BRA `(.L_x_1539) ;  /* 0x0000000400f8a947 */ /* 0x000fea0003800000 */
[----:B01234-:R-:W-:Y:S01]  /*7060*/  SHF.R.U32.HI R64, RZ, 0x10, R81 ;  /* 0x00000010ff407819 */ /* 0x01ffe20000011651 */
[----:B------:R-:W-:Y:S01]  /*7070*/  @P6 FFMA.FTZ R70, R132, R71, R70 ;  /* 0x0000004784466223 */ /* 0x000fe20000010046 */
[----:B------:R-:W-:-:S03]  /*7080*/  HADD2.F32 R65, -RZ, R146.H1_H1 ;  /* 0x30000092ff417230 */ /* 0x000fc60000004100 */
[----:B------:R-:W-:Y:S02]  /*7090*/  HADD2.F32 R64, -RZ, R64.H0_H0 ;  /* 0x20000040ff407230 */ /* 0x000fe40000004100 */
[----:B------:R-:W-:-:S04]  /*70a0*/  @P6 FADD.FTZ R70, R135, -R70 ;  /* 0x8000004687466221 */ /* 0x000fc80000010000 */
[----:B------:R-:W-:Y:S01]  /*70b0*/  @P6 FFMA.FTZ R64, R109, R70, R64 ;  /* 0x000000466d406223 */ /* 0x000fe20000010040 */
[----:B------:R-:W-:-:S03]  /*70c0*/  HADD2.F32 R70, -RZ, R148.H1_H1 ;  /* 0x30000094ff467230 */ /* 0x000fc60000004100 */
[----:B------:R-:W-:-:S04]  /*70d0*/  FMUL.FTZ R68, R64, UR15 ;  /* 0x0000000f40447c20 */ /* 0x000fc80008410000 */
[-C--:B------:R-:W-:Y:S01]  /*70e0*/  FMUL.FTZ R64, R65, R68.reuse ;  /* 0x0000004441407220 */ /* 0x080fe20000410000 */
[----:B------:R-:W-:-:S04]  /*70f0*/  FFMA.FTZ R7, R70, R68, R7 ;  /* 0x0000004446077223 */ /* 0x000fc80000010007 */
[----:B------:R-:W-:-:S04]  /*7100*/  F2FP.F16.F32.PACK_AB R64, RZ, R64 ;  /* 0x00000040ff40723e */ /* 0x000fc800000000ff */
[----:B------:R-:W-:Y:S01]  /*7110*/  PRMT R87, R64, 0x7610, R87 ;  /* 0x0000761040577816 */ /* 0x000fe20000000057 */
[----:B------:R-:W-:Y:S06]  /*7120*/  BRA `(.L_x_1539) ;  /* 0x0000000400c47947 */ /* 0x000fec0003800000 */
.L_x_1534:
[----:B------:R-:W-:-:S04]  /*7130*/  UISETP.NE.U32.AND UP0, UPT, UR6, URZ, UPT ;  /* 0x000000ff0600728c */ /* 0x000fc8000bf05070 */
[----:B------:R-:W-:-:S09]  /*7140*/  UISETP.NE.AND.EX UP0, UPT, UR7, URZ, UPT, UP0 ;  /* 0x000000ff0700728c */ /* 0x000fd2000bf05300 */
[----:B------:R-:W-:Y:S05]  /*7150*/  BRA.U !UP0, `(.L_x_1543) ;  /* 0x0000000108e87547 */ /* 0x000fea000b800000 */
[-CC-:B01234-:R-:W-:Y:S01]  /*7160*/  FFMA.FTZ R64, R128, R71.reuse, R70.reuse ;  /* 0x0000004780407223 */ /* 0x19ffe20000010046 */
[-CC-:B------:R-:W-:Y:S01]  /*7170*/  FFMA.FTZ R67, R129, R71.reuse, R70.reuse ;  /* 0x0000004781437223 */ /* 0x180fe20000010046 */
[----:B------:R-:W-:Y:S01]  /*7180*/  ISETP.GT.AND P6, PT, R108, RZ, PT ;  /* 0x000000ff6c00720c */ /* 0x000fe20003fc4270 */
[-C--:B------:R-:W-:Y:S01]  /*7190*/  FFMA.FTZ R65, R133, R71.reuse, R70 ;  /* 0x0000004785417223 */ /* 0x080fe20000010046 */
[----:B------:R-:W-:Y:S01]  /*71a0*/  FADD.FTZ R64, R131, -R64 ;  /* 0x8000004083407221 */ /* 0x000fe20000010000 */
[----:B------:R-:W-:Y:S01]  /*71b0*/  FADD.FTZ R108, R126, -R67 ;  /* 0x800000437e6c7221 */ /* 0x000fe20000010000 */
[----:B------:R-:W-:Y:S01]  /*71c0*/  FFMA.FTZ R70, R132, R71, R70 ;  /* 0x0000004784467223 */ /* 0x000fe20000010046 */
[----:B------:R-:W-:Y:S01]  /*71d0*/  FADD.FTZ R68, R130, -R65 ;  /* 0x8000004182447221 */ /* 0x000fe20000010000 */
[C---:B------:R-:W-:Y:S01]  /*71e0*/  FMUL.FTZ R71, R109.reuse, R64 ;  /* 0x000000406d477220 */ /* 0x040fe20000410000 */
[----:B------:R-:W-:Y:S01]  /*71f0*/  FMUL.FTZ R67, R109, R108 ;  /* 0x0000006c6d437220 */ /* 0x000fe20000410000 */
[----:B------:R-:W-:Y:S01]  /*7200*/  FADD.FTZ R64, R135, -R70 ;  /* 0x8000004687407221 */ /* 0x000fe20000010000 */
[----:B------:R-:W-:-:S02]  /*7210*/  FMUL.FTZ R68, R109, R68 ;  /* 0x000000446d447220 */ /* 0x000fc40000410000 */
[----:B------:R-:W-:Y:S01]  /*7220*/  FSEL R71, R71, RZ, P6 ;  /* 0x000000ff47477208 */ /* 0x000fe20003000000 */
[----:B------:R-:W-:Y:S01]  /*7230*/  FMUL.FTZ R70, R109, R64 ;  /* 0x000000406d467220 */ /* 0x000fe20000410000 */
[----:B------:R-:W-:Y:S02]  /*7240*/  FSEL R67, R67, RZ, P6 ;  /* 0x000000ff43437208 */ /* 0x000fe40003000000 */
[----:B------:R-:W-:Y:S02]  /*7250*/  F2FP.F16.F32.PACK_AB R65, RZ, R71 ;  /* 0x00000047ff41723e */ /* 0x000fe400000000ff */
[----:B------:R-:W-:Y:S02]  /*7260*/  F2FP.F16.F32.PACK_AB R64, RZ, R67 ;  /* 0x00000043ff40723e */ /* 0x000fe400000000ff */
[----:B------:R-:W-:Y:S02]  /*7270*/  FSEL R68, R68, RZ, P6 ;  /* 0x000000ff44447208 */ /* 0x000fe40003000000 */
        /* <DEDUP_REMOVED lines=9> */
.L_x_1544:
        /* <DEDUP_REMOVED lines=8> */
.L_x_1545:
        /* <DEDUP_REMOVED lines=8> */
.L_x_1546:
        /* <DEDUP_REMOVED lines=13> */
[----:B------:R-:W-:Y:S01]  /*74e0*/  PRMT R87, R64, 0x7610, R87 ;  /* 0x0000761040577816 */ /* 0x000fe20000000057 */
[----:B------:R-:W-:Y:S06]  /*74f0*/  BRA `(.L_x_1539) ;  /* 0x0000000000d07947 */ /* 0x000fec0003800000 */
.L_x_1543:
[----:B------:R-:W-:Y:S05]  /*7500*/  @!P2 BRA `(.L_x_1547) ;  /* 0x000000000030a947 */ /* 0x000fea0003800000 */
[----:B01234-:R-:W-:Y:S01]  /*7510*/  FFMA.FTZ R65, R129, R71, R70 ;  /* 0x0000004781417223 */ /* 0x01ffe20000010046 */
[----:B------:R-:W-:-:S03]  /*7520*/  ISETP.GT.AND P6, PT, R108, RZ, PT ;  /* 0x000000ff6c00720c */ /* 0x000fc60003fc4270 */
[----:B------:R-:W-:Y:S01]  /*7530*/  FADD.FTZ R64, R126, -R65 ;  /* 0x800000417e407221 */ /* 0x000fe20000010000 */
[----:B------:R-:W-:-:S03]  /*7540*/  HADD2.F32 R65, -RZ, R147.H0_H0 ;  /* 0x20000093ff417230 */ /* 0x000fc60000004100 */
        /* <DEDUP_REMOVED lines=8> */
.L_x_1547:
        /* <DEDUP_REMOVED lines=13> */
.L_x_1548:
        /* <DEDUP_REMOVED lines=13> */
.L_x_1549:
[----:B------:R-:W-:Y:S05]  /*7770*/  @!P2 BRA `(.L_x_1539) ;  /* 0x000000000030a947 */ /* 0x000fea0003800000 */
[----:B01234-:R-:W-:Y:S01]  /*7780*/  FFMA.FTZ R64, R132, R71, R70 ;  /* 0x0000004784407223 */ /* 0x01ffe20000010046 */
[----:B------:R-:W-:Y:S01]  /*7790*/  ISETP.GT.AND P6, PT, R108, RZ, PT ;  /* 0x000000ff6c00720c */ /* 0x000fe20003fc4270 */
[----:B------:R-:W-:Y:S02]  /*77a0*/  HADD2.F32 R68, -RZ, R148.H1_H1 ;  /* 0x30000094ff447230 */ /* 0x000fe40000004100 */
[----:B------:R-:W-:-:S04]  /*77b0*/  FADD.FTZ R64, R135, -R64 ;  /* 0x8000004087407221 */ /* 0x000fc80000010000 */
[----:B------:R-:W-:-:S05]  /*77c0*/  FMUL.FTZ R64, R109, R64 ;  /* 0x000000406d407220 */ /* 0x000fca0000410000 */
[----:B------:R-:W-:Y:S01]  /*77d0*/  FSEL R65, R64, RZ, P6 ;  /* 0x000000ff40417208 */ /* 0x000fe20003000000 */
[----:B------:R-:W-:-:S04]  /*77e0*/  HADD2.F32 R64, -RZ, R146.H1_H1 ;  /* 0x30000092ff407230 */ /* 0x000fc80000004100 */
[----:B------:R-:W-:-:S04]  /*77f0*/  FMUL.FTZ R65, R65, UR15 ;  /* 0x0000000f41417c20 */ /* 0x000fc80008410000 */
[-C--:B------:R-:W-:Y:S01]  /*7800*/  FMUL.FTZ R64, R64, R65.reuse ;  /* 0x0000004140407220 */ /* 0x080fe20000410000 */
[----:B------:R-:W-:-:S04]  /*7810*/  FFMA.FTZ R7, R68, R65, R7 ;  /* 0x0000004144077223 */ /* 0x000fc80000010007 */
[----:B------:R-:W-:-:S04]  /*7820*/  F2FP.F16.F32.PACK_AB R64, RZ, R64 ;  /* 0x00000040ff40723e */ /* 0x000fc800000000ff */
[----:B------:R-:W-:-:S07]  /*7830*/  PRMT R87, R64, 0x7610, R87 ;  /* 0x0000761040577816 */ /* 0x000fce0000000057 */
.L_x_1539:
[----:B------:R-:W-:Y:S05]  /*7840*/  BRA.U !UP0, `(.L_x_1550) ;  /* 0x0000000108207547 */ /* 0x000fea000b800000 */
[----:B------:R-:W5:Y:S01]  /*7850*/  LDC.64 R70, c[0x0][0x478] ;  /* 0x00011e00ff467b82 */ /* 0x000f620000000a00 */
[----:B01234-:R-:W-:-:S05]  /*7860*/  LOP3.LUT R64, R150, 0xffff, RZ, 0xc0, !PT ;  /* 0x0000ffff96407812 */ /* 0x01ffca00078ec0ff */
[----:B------:R-:W-:Y:S01]  /*7870*/  IMAD.WIDE.U32 R108, R64, 0x10000, RZ ;  /* 0x00010000406c7825 */ /* 0x000fe200078e00ff */
[----:B------:R-:W-:-:S04]  /*7880*/  PRMT R64, R151, 0x5410, R152 ;  /* 0x0000541097407816 */ /* 0x000fc80000000098 */
[----:B------:R-:W-:Y:S02]  /*7890*/  LOP3.LUT R65, R64, R109, RZ, 0xfc, !PT ;  /* 0x0000006d40417212 */ /* 0x000fe400078efcff */
[----:B------:R-:W-:Y:S01]  /*78a0*/  LOP3.LUT R64, R108, 0xffff, R149, 0xf8, !PT ;  /* 0x0000ffff6c407812 */ /* 0x000fe200078ef895 */
[----:B-----5:R-:W-:-:S05]  /*78b0*/  IMAD.WIDE.U32 R70, R69, 0x8, R70 ;  /* 0x0000000845467825 */ /* 0x020fca00078e0046 */
[----:B------:R0:W-:Y:S02]  /*78c0*/  STG.E.64 desc[UR10][R70.64], R64 ;  /* 0x0000004046007986 */ /* 0x0001e4000c101b0a */
.L_x_1550:
[----:B------:R-:W-:Y:S05]  /*78d0*/  @!P2 BRA `(.L_x_1532) ;  /* 0x000000000020a947 */ /* 0x000fea0003800000 */
        /* <DEDUP_REMOVED lines=8> */
.L_x_1532:
[----:B------:R-:W-:Y:S05]  /*7960*/  BSYNC.RECONVERGENT B0 ;  /* 0x0000000000007941 */ /* 0x000fea0003800200 */
.L_x_1531:
[----:B01234-:R-:W0:Y:S01]  /*7970*/  LDC.64 R64, c[0x0][0x380] ;  /* 0x0000e000ff407b82 */ /* 0x01fe220000000a00 */
[----:B------:R-:W-:Y:S01]  /*7980*/  UPLOP3.LUT UP1, UPT, UPT, UPT, UP1, 0x40, 0x4 ;  /* 0x000000000004789c */ /* 0x000fe20003f2e810 */
[----:B0-----:R-:W-:-:S04]  /*7990*/  IADD3 R0, PT, PT, R0, R64, RZ ;  /* 0x0000004000007210 */ /* 0x001fc80007ffe0ff */
[----:B------:R-:W-:-:S13]  /*79a0*/  ISETP.GE.AND P2, PT, R0, R65, PT ;  /* 0x000000410000720c */ /* 0x000fda0003f46270 */
[----:B------:R-:W-:Y:S05]  /*79b0*/  @!P2 BRA `(.L_x_1551) ;  /* 0xffffff900068a947 */ /* 0x000fea000383ffff */
.L_x_1433:
        /* <DEDUP_REMOVED lines=15> */
.L_x_1553:
[----:B------:R-:W-:Y:S05]  /*7ab0*/  BSYNC.RECONVERGENT B0 ;  /* 0x0000000000007941 */ /* 0x000fea0003800200 */
.L_x_1552:
        /* <DEDUP_REMOVED lines=12> */
.L_x_1555:
[----:B------:R-:W-:Y:S05]  /*7b80*/  BSYNC.RECONVERGENT B0 ;  /* 0x0000000000007941 */ /* 0x000fea0003800200 */
.L_x_1554:
        /* <DEDUP_REMOVED lines=12> */
.L_x_1557:
[----:B------:R-:W-:Y:S05]  /*7c50*/  BSYNC.RECONVERGENT B0 ;  /* 0x0000000000007941 */ /* 0x000fea0003800200 */
.L_x_1556:
        /* <DEDUP_REMOVED lines=12> */
.L_x_1559:
[----:B------:R-:W-:Y:S05]  /*7d20*/  BSYNC.RECONVERGENT B0 ;  /* 0x0000000000007941 */ /* 0x000fea0003800200 */
.L_x_1558:
        /* <DEDUP_REMOVED lines=11> */
.L_x_1560:
        /* <DEDUP_REMOVED lines=10> */
.L_x_10806:


//--------------------- .text._ZN10layer_norm13ln_bwd_kernelINS_13Kernel_traitsI6__halfS2_S2_S2_fjLj2560ELj1ELj1ELj4ELj8ENS_18Kernel_traits_baseILj2560ES2_S2_S2_S2_fjLj128EEEEELb0ELb1ELb1ELb1EEEvNS_9BwdParamsE --------------------------
	.section	.text._ZN10layer_norm13ln_bwd_kernelINS_13Kernel_traitsI6__halfS2_S2_S2_fjLj2560ELj1ELj1ELj4ELj8ENS_18Kernel_traits_baseILj2560ES2_S2_S2_S2_fjLj128EEEEELb0ELb1ELb1ELb1EEEvNS_9BwdParamsE,"ax",@progbits
	.align	128
        .global         _ZN10layer_norm13ln_bwd_kernelINS_13Kernel_traitsI6__halfS2_S2_S2_fjLj2560ELj1ELj1ELj4ELj8ENS_18Kernel_traits_baseILj2560ES2_S2_S2_S2_fjLj128EEEEELb0ELb1ELb1ELb1EEEvNS_9BwdParamsE
        .type           _ZN10layer_norm13ln_bwd_kernelINS_13Kernel_traitsI6__halfS2_S2_S2_fjLj2560ELj1ELj1ELj4ELj8ENS_18Kernel_traits_baseILj2560ES2_S2_S2_S2_fjLj128EEEEELb0ELb1ELb1ELb1EEEvNS_9BwdParamsE,@function
        .size           _ZN10layer_norm13ln_bwd_kernelINS_13Kernel_traitsI6__halfS2_S2_S2_fjLj2560ELj1ELj1ELj4ELj8ENS_18Kernel_traits_baseILj2560ES2_S2_S2_S2_fjLj128EEEEELb0ELb1ELb1ELb1EEEvNS_9BwdParamsE,(.L_x_10807 - _ZN10layer_norm13ln_bwd_kernelINS_13Kernel_traitsI6__halfS2_S2_S2_fjLj2560ELj1ELj1ELj4ELj8ENS_18Kernel_traits_baseILj2560ES2_S2_S2_S2_fjLj128EEEEELb0ELb1ELb1ELb1EEEvNS_9BwdParamsE)
        .other          _ZN10layer_norm13ln_bwd_kernelINS_13Kernel_traitsI6__halfS2_S2_S2_fjLj2560ELj1ELj1ELj4ELj8ENS_18Kernel_traits_baseILj2560ES2_S2_S2_S2_fjLj128EEEEELb0ELb1ELb1ELb1EEEvNS_9BwdParamsE,@"STO_CUDA_ENTRY STV_DEFAULT"
_ZN10layer_norm13ln_bwd_kernelINS_13Kernel_traitsI6__halfS2_S2_S2_fjLj2560ELj1ELj1ELj4ELj8ENS_18Kernel_traits_baseILj2560ES2_S2_S2_S2_fjLj128EEEEELb0ELb1ELb1ELb1EEEvNS_9BwdParamsE:
.text._ZN10layer_norm13ln_bwd_kernelINS_13Kernel_traitsI6__halfS2_S2_S2_fjLj2560ELj1ELj1ELj4ELj8ENS_18Kernel_traits_baseILj2560ES2_S2_S2_S2_fjLj128EEEEELb0ELb1ELb1ELb1EEEvNS_9BwdParamsE:
        /* <DEDUP_REMOVED lines=38> */
[----:B------:R-:W2:Y:S01]  /*0260*/  LDCU UR15, c[0x0][0x40c] ;  /* 0x00008180ff0f77ac */ /* 0x000ea20008000800 */
[----:B------:R-:W3:Y:S06]  /*0270*/  LDCU UR13, c[0x0][0x388] ;  /* 0x00007100ff0d77ac */ /* 0x000eec0008000800 */
[----:B------:R-:W4:Y:S01]  /*0280*/  LDC.64 R66, c[0x0][0x3e8] ;  /* 0x0000fa00ff427b82 */ /* 0x000f220000000a00 */
[----:B------:R-:W0:Y:S01]  /*0290*/  LDCU.U8 UR12, c[0x0][0x410] ;  /* 0x00008200ff0c77ac */ /* 0x000e220008000000 */
[----:B------:R-:W0:Y:S01]  /*02a0*/  LDCU UR14, c[0x0][0x400] ;  /* 0x00008000ff0e77ac */ /* 0x000e220008000800 */
[----:B------:R-:W0:Y:S01]  /*02b0*/  LDCU.64 UR6, c[0x0][0x438] ;  /* 0x00008700ff0677ac */ /* 0x000e220008000a00 */
[----:B------:R-:W0:Y:S01]  /*02c0*/  LDCU.64 UR8, c[0x0][0x478] ;  /* 0x00008f00ff0877ac */ /* 0x000e220008000a00 */
[----:B-1----:R-:W-:-:S05]  /*02d0*/  IMAD.WIDE.U32 R64, R2, 0x8, R64 ;  /* 0x0000000802407825 */ /* 0x002fca00078e0040 */
[----:B0-----:R-:W5:Y:S04]  /*02e0*/  LDG.E.64 R94, desc[UR10][R64.64+0xc00] ;  /* 0x000c000a405e7981 */ /* 0x001f68000c1e1b00 */
[----:B------:R-:W2:Y:S01]  /*02f0*/  LDG.E.64 R92, desc[UR10][R64.64+0x800] ;  /* 0x0008000a405c7981 */ /* 0x000ea2000c1e1b00 */
[----:B----4-:R-:W-:-:S03]  /*0300*/  IMAD.WIDE.U32 R2, R2, 0x8, R66 ;  /* 0x0000000802027825 */ /* 0x010fc600078e0042 */
[----:B------:R-:W4:Y:S04]  /*0310*/  LDG.E.64 R96, desc[UR10][R64.64+0x1000] ;  /* 0x0010000a40607981 */ /* 0x000f28000c1e1b00 */
[----:B------:R-:W3:Y:S04]  /*0320*/  LDG.E.64 R88, desc[UR10][R64.64] ;  /* 0x0000000a40587981 */ /* 0x000ee8000c1e1b00 */
[----:B------:R-:W3:Y:S04]  /*0330*/  LDG.E.64 R86, desc[UR10][R2.64+0x1000] ;  /* 0x0010000a02567981 */ /* 0x000ee8000c1e1b00 */
[----:B------:R-:W3:Y:S04]  /*0340*/  LDG.E.64 R84, desc[UR10][R2.64+0xc00] ;  /* 0x000c000a02547981 */ /* 0x000ee8000c1e1b00 */
[----:B------:R-:W3:Y:S04]  /*0350*/  LDG.E.64 R82, desc[UR10][R2.64+0x800] ;  /* 0x0008000a02527981 */ /* 0x000ee8000c1e1b00 */
[----:B------:R-:W3:Y:S04]  /*0360*/  LDG.E.64 R80, desc[UR10][R2.64+0x400] ;  /* 0x0004000a02507981 */ /* 0x000ee8000c1e1b00 */
[----:B------:R-:W3:Y:S04]  /*0370*/  LDG.E.64 R78, desc[UR10][R2.64] ;  /* 0x0000000a024e7981 */ /* 0x000ee8000c1e1b00 */
[----:B------:R-:W3:Y:S01]  /*0380*/  LDG.E.64 R90, desc[UR10][R64.64+0x400] ;  /* 0x0004000a405a7981 */ /* 0x000ee2000c1e1b00 */
[----:B------:R-:W-:Y:S01]  /*0390*/  UPLOP3.LUT UP1, UPT, UPT, UPT, UPT, 0x40, 0x4 ;  /* 0x000000000004789c */ /* 0x000fe20003f2e870 */
[----:B-----5:R-:W-:-:S02]  /*03a0*/  SHF.R.U32.HI R0, RZ, 0x10, R95 ;  /* 0x00000010ff007819 */ /* 0x020fc4000001165f */
[----:B--2---:R-:W-:-:S04]  /*03b0*/  SHF.R.U64 R140, R92, 0x10, R93 ;  /* 0x000000105c8c7819 */ /* 0x004fc8000000125d */
[----:B------:R-:W-:Y:S02]  /*03c0*/  PRMT R140, R140, 0x5410, R0 ;  /* 0x000054108c8c7816 */ /* 0x000fe40000000000 */
[----:B----4-:R-:W-:Y:S02]  /*03d0*/  SHF.R.U64 R142, R96, 0x10, R97 ;  /* 0x00000010608e7819 */ /* 0x010fe40000001261 */
[--C-:B---3--:R-:W-:Y:S02]  /*03e0*/  SHF.R.U64 R0, R88, 0x10, R89.reuse ;  /* 0x0000001058007819 */ /* 0x108fe40000001259 */
[----:B------:R-:W-:Y:S02]  /*03f0*/  SHF.R.U32.HI R145, RZ, 0x10, R89 ;  /* 0x00000010ff917819 */ /* 0x000fe40000011659 */
[----:B------:R-:W-:Y:S02]  /*0400*/  PRMT R142, R142, 0x5410, R0 ;  /* 0x000054108e8e7816 */ /* 0x000fe40000000000 */
[----:B------:R-:W-:-:S02]  /*0410*/  SHF.R.U64 R0, R86, 0x10, R87 ;  /* 0x0000001056007819 */ /* 0x000fc40000001257 */
[----:B------:R-:W-:Y:S02]  /*0420*/  SHF.R.U32.HI R146, RZ, 0x10, R87 ;  /* 0x00000010ff927819 */ /* 0x000fe40000011657 */
[----:B------:R-:W-:Y:S02]  /*0430*/  PRMT R145, R145, 0x5410, R0 ;  /* 0x0000541091917816 */ /* 0x000fe40000000000 */
[--C-:B------:R-:W-:Y:S02]  /*0440*/  SHF.R.U64 R0, R84, 0x10, R85.reuse ;  /* 0x0000001054007819 */ /* 0x100fe40000001255 */
[----:B------:R-:W-:Y:S02]  /*0450*/  SHF.R.U32.HI R147, RZ, 0x10, R85 ;  /* 0x00000010ff937819 */ /* 0x000fe40000011655 */
[----:B------:R-:W-:Y:S02]  /*0460*/  PRMT R146, R146, 0x5410, R0 ;  /* 0x0000541092927816 */ /* 0x000fe40000000000 */
[----:B------:R-:W-:-:S02]  /*0470*/  SHF.R.U64 R0, R82, 0x10, R83 ;  /* 0x0000001052007819 */ /* 0x000fc40000001253 */
[----:B------:R-:W-:Y:S02]  /*0480*/  SHF.R.U32.HI R148, RZ, 0x10, R83 ;  /* 0x00000010ff947819 */ /* 0x000fe40000011653 */
[----:B------:R-:W-:Y:S02]  /*0490*/  PRMT R147, R147, 0x5410, R0 ;  /* 0x0000541093937816 */ /* 0x000fe40000000000 */
[----:B------:R-:W-:Y:S02]  /*04a0*/  SHF.R.U64 R0, R80, 0x10, R81 ;  /* 0x0000001050007819 */ /* 0x000fe40000001251 */
[----:B------:R-:W-:Y:S02]  /*04b0*/  SHF.R.U32.HI R62, RZ, 0x10, R97 ;  /* 0x00000010ff3e7819 */ /* 0x000fe40000011661 */
[----:B------:R-:W-:Y:S02]  /*04c0*/  SHF.R.U64 R141, R94, 0x10, R95 ;  /* 0x000000105e8d7819 */ /* 0x000fe4000000125f */
[----:B------:R-:W-:-:S02]  /*04d0*/  PRMT R148, R148, 0x5410, R0 ;  /* 0x0000541094947816 */ /* 0x000fc40000000000 */
[----:B------:R-:W-:Y:S02]  /*04e0*/  SHF.R.U32.HI R151, RZ, 0x10, R81 ;  /* 0x00000010ff977819 */ /* 0x000fe40000011651 */
[----:B------:R-:W-:Y:S02]  /*04f0*/  SHF.R.U64 R0, R78, 0x10, R79 ;  /* 0x000000104e007819 */ /* 0x000fe4000000124f */
[----:B------:R-:W-:Y:S02]  /*0500*/  SHF.R.U32.HI R139, RZ, 0x10, R93 ;  /* 0x00000010ff8b7819 */ /* 0x000fe4000001165d */
[--C-:B------:R-:W-:Y:S02]  /*0510*/  SHF.R.U64 R138, R90, 0x10, R91.reuse ;  /* 0x000000105a8a7819 */ /* 0x100fe4000000125b */
[----:B------:R-:W-:Y:S02]  /*0520*/  SHF.R.U32.HI R137, RZ, 0x10, R91 ;  /* 0x00000010ff897819 */ /* 0x000fe4000001165b */
[----:B------:R-:W-:Y:S01]  /*0530*/  PRMT R141, R141, 0x5410, R62 ;  /* 0x000054108d8d7816 */ /* 0x000fe2000000003e */
[----:B------:R-:W-:Y:S01]  /*0540*/  HFMA2 R62, -RZ, RZ, 0, 0 ;  /* 0x00000000ff3e7431 */ /* 0x000fe200000001ff */
[----:B------:R-:W-:-:S02]  /*0550*/  PRMT R151, R151, 0x5410, R0 ;  /* 0x0000541097977816 */ /* 0x000fc40000000000 */
[----:B------:R-:W-:Y:S02]  /*0560*/  PRMT R139, R139, 0x5410, R139 ;  /* 0x000054108b8b7816 */ /* 0x000fe4000000008b */
[----:B------:R-:W-:Y:S02]  /*0570*/  PRMT R138, R138, 0x5410, R138 ;  /* 0x000054108a8a7816 */ /* 0x000fe4000000008a */
[----:B------:R-:W-:Y:S02]  /*0580*/  PRMT R137, R137, 0x5410, R137 ;  /* 0x0000541089897816 */ /* 0x000fe40000000089 */
[----:B------:R-:W-:Y:S02]  /*0590*/  SHF.R.U32.HI R152, RZ, 0x10, R79 ;  /* 0x00000010ff987819 */ /* 0x000fe4000001164f */
[----:B------:R-:W-:-:S07]  /*05a0*/  MOV R0, UR4 ;  /* 0x0000000400007c02 */ /* 0x000fce0008000f00 */
.L_x_1660:
        /* <DEDUP_REMOVED lines=9> */
[----:B------:R-:W-:Y:S02]  /*0640*/  MOV R67, RZ ;  /* 0x000000ff00437202 */ /* 0x000fe40000000f00 */
[----:B------:R-:W-:Y:S02]  /*0650*/  MOV R2, RZ ;  /* 0x000000ff00027202 */ /* 0x000fe40000000f00 */
        /* <DEDUP_REMOVED lines=21> */
[--C-:B------:R-:W-:Y:S01]  /*07b0*/  IMAD.WIDE.U32 R118, R119, 0x8, R112.reuse ;  /* 0x0000000877767825 */ /* 0x100fe200078e0070 */
[----:B------:R-:W-:Y:S01]  /*07c0*/  IADD3 R65, PT, PT, R65, 0x200, RZ ;  /* 0x0000020041417810 */ /* 0x000fe20007ffe0ff */
[----:B------:R-:W4:Y:S01]  /*07d0*/  LDG.E.64 R110, desc[UR10][R110.64] ;  /* 0x0000000a6e6e7981 */ /* 0x000f22000c1e1b00 */
[----:B------:R-:W-:Y:S01]  /*07e0*/  IADD3 R131, PT, PT, R133, 0x80, RZ ;  /* 0x0000008085837810 */ /* 0x000fe20007ffe0ff */
[--C-:B------:R-:W-:Y:S01]  /*07f0*/  IMAD.WIDE.U32 R120, R121, 0x8, R112.reuse ;  /* 0x0000000879787825 */ /* 0x100fe200078e0070 */
[C---:B------:R-:W-:Y:S01]  /*0800*/  IADD3 R123, PT, PT, R133.reuse, 0x100, RZ ;  /* 0x00000100857b7810 */ /* 0x040fe20007ffe0ff */
[----:B------:R-:W4:Y:S01]  /*0810*/  LDG.E.64 R118, desc[UR10][R118.64] ;  /* 0x0000000a76767981 */ /* 0x000f22000c1e1b00 */
[----:B------:R-:W-:Y:S01]  /*0820*/  IADD3 R125, PT, PT, R133, 0x180, RZ ;  /* 0x00000180857d7810 */ /* 0x000fe20007ffe0ff */
[----:B------:R-:W-:Y:S01]  /*0830*/  IMAD.WIDE.U32 R112, R65, 0x8, R112 ;  /* 0x0000000841707825 */ /* 0x000fe200078e0070 */
[C---:B------:R-:W-:Y:S01]  /*0840*/  IADD3 R129, PT, PT, R133.reuse, 0x200, RZ ;  /* 0x0000020085817810 */ /* 0x040fe20007ffe0ff */
[----:B------:R-:W4:Y:S01]  /*0850*/  LDG.E.64 R120, desc[UR10][R120.64] ;  /* 0x0000000a78787981 */ /* 0x000f22000c1e1b00 */
[----:B------:R-:W-:Y:S01]  /*0860*/  SHF.R.S32.HI R105, RZ, 0x1f, R0 ;  /* 0x0000001fff697819 */ /* 0x000fe20000011400 */
[--C-:B--2---:R-:W-:Y:S01]  /*0870*/  IMAD.WIDE.U32 R2, R133, 0x8, R100.reuse ;  /* 0x0000000885027825 */ /* 0x104fe200078e0064 */
[C---:B---3--:R-:W-:Y:S01]  /*0880*/  LEA R104, P0, R0.reuse, R98, 0x2 ;  /* 0x0000006200687211 */ /* 0x048fe200078010ff */
[----:B------:R-:W2:Y:S02]  /*0890*/  LDG.E.64 R112, desc[UR10][R112.64] ;  /* 0x0000000a70707981 */ /* 0x000ea4000c1e1b00 */
[----:B------:R-:W-:Y:S01]  /*08a0*/  IMAD.WIDE.U32 R64, R131, 0x8, R100 ;  /* 0x0000000883407825 */ /* 0x000fe200078e0064 */
[----:B------:R-:W-:Y:S01]  /*08b0*/  LEA.HI.X R105, R0, R99, R105, 0x2, P0 ;  /* 0x0000006300697211 */ /* 0x000fe200000f1469 */
[----:B------:R-:W3:Y:S02]  /*08c0*/  LDG.E.64 R2, desc[UR10][R2.64] ;  /* 0x0000000a02027981 */ /* 0x000ee4000c1e1b00 */
[----:B------:R-:W-:-:S02]  /*08d0*/  IMAD.WIDE.U32 R66, R123, 0x8, R100 ;  /* 0x000000087b427825 */ /* 0x000fc400078e0064 */
[----:B------:R-:W3:Y:S02]  /*08e0*/  LDG.E.64 R64, desc[UR10][R64.64] ;  /* 0x0000000a40407981 */ /* 0x000ee4000c1e1b00 */
[--C-:B------:R-:W-:Y:S02]  /*08f0*/  IMAD.WIDE.U32 R106, R125, 0x8, R100.reuse ;  /* 0x000000087d6a7825 */ /* 0x100fe400078e0064 */
[----:B------:R-:W3:Y:S02]  /*0900*/  LDG.E.64 R66, desc[UR10][R66.64] ;  /* 0x0000000a42427981 */ /* 0x000ee4000c1e1b00 */
[----:B------:R-:W-:Y:S02]  /*0910*/  IMAD.WIDE.U32 R100, R129, 0x8, R100 ;  /* 0x0000000881647825 */ /* 0x000fe400078e0064 */
[----:B------:R-:W3:Y:S04]  /*0920*/  LDG.E R127, desc[UR10][R104.64] ;  /* 0x0000000a687f7981 */ /* 0x000ee8000c1e1900 */
[----:B------:R-:W3:Y:S04]  /*0930*/  LDG.E.64 R100, desc[UR10][R100.64] ;  /* 0x0000000a64647981 */ /* 0x000ee8000c1e1b00 */
[----:B------:R0:W3:Y:S01]  /*0940*/  LDG.E.64 R98, desc[UR10][R106.64] ;  /* 0x0000000a6a627981 */ /* 0x0000e2000c1e1b00 */
        /* <DEDUP_REMOVED lines=8> */
[----:B-1----:R-:W-:-:S04]  /*09d0*/  @P0 IMAD.WIDE.U32 R122, R123, 0x8, R108 ;  /* 0x000000087b7a0825 */ /* 0x002fc800078e006c */
[----:B------:R-:W-:Y:S01]  /*09e0*/  @P0 IMAD.WIDE.U32 R116, R133, 0x8, R116 ;  /* 0x0000000885740825 */ /* 0x000fe200078e0074 */
[----:B------:R-:W5:Y:S03]  /*09f0*/  @P0 LDG.E.64 R72, desc[UR10][R122.64] ;  /* 0x0000000a7a480981 */ /* 0x000f66000c1e1b00 */
[----:B0-----:R-:W-:Y:S01]  /*0a00*/  @P0 IMAD.WIDE.U32 R124, R125, 0x8, R106 ;  /* 0x000000087d7c0825 */ /* 0x001fe200078e006a */
[----:B------:R-:W-:Y:S01]  /*0a10*/  ISETP.NE.AND P2, PT, RZ, UR12, PT ;  /* 0x0000000cff007c0c */ /* 0x000fe2000bf45270 */
[----:B------:R-:W5:Y:S04]  /*0a20*/  @P0 LDG.E.64 R76, desc[UR10][R116.64] ;  /* 0x0000000a744c0981 */ /* 0x000f68000c1e1b00 */
[----:B------:R-:W5:Y:S01]  /*0a30*/  @P0 LDG.E.64 R70, desc[UR10][R124.64] ;  /* 0x0000000a7c460981 */ /* 0x000f62000c1e1b00 */
[----:B------:R-:W-:-:S05]  /*0a40*/  @P0 IMAD.WIDE.U32 R114, R131, 0x8, R114 ;  /* 0x0000000883720825 */ /* 0x000fca00078e0072 */
[----:B------:R0:W5:Y:S01]  /*0a50*/  @P0 LDG.E.64 R74, desc[UR10][R114.64] ;  /* 0x0000000a724a0981 */ /* 0x000162000c1e1b00 */
[----:B------:R-:W-:-:S05]  /*0a60*/  @P0 IMAD.WIDE.U32 R128, R129, 0x8, R104 ;  /* 0x0000000881800825 */ /* 0x000fca00078e0068 */
[----:B------:R1:W5:Y:S01]  /*0a70*/  @P0 LDG.E.64 R68, desc[UR10][R128.64] ;  /* 0x0000000a80440981 */ /* 0x000362000c1e1b00 */
[----:B----4-:R-:W-:Y:S02]  /*0a80*/  MOV R106, R110 ;  /* 0x0000006e006a7202 */ /* 0x010fe40000000f00 */
[----:B0-----:R-:W-:Y:S02]  /*0a90*/  MOV R114, R118 ;  /* 0x0000007600727202 */ /* 0x001fe40000000f00 */
[----:B------:R-:W-:Y:S02]  /*0aa0*/  MOV R122, R120 ;  /* 0x00000078007a7202 */ /* 0x000fe40000000f00 */
[----:B------:R-:W-:Y:S02]  /*0ab0*/  SHF.R.U64 R123, R120, 0x10, R121 ;  /* 0x00000010787b7819 */ /* 0x000fe40000001279 */
[----:B--2---:R-:W-:Y:S02]  /*0ac0*/  SHF.R.U64 R131, R112, 0x10, R113 ;  /* 0x0000001070837819 */ /* 0x004fe40000001271 */
[----:B------:R-:W-:-:S02]  /*0ad0*/  MOV R133, R113 ;  /* 0x0000007100857202 */ /* 0x000fc40000000f00 */
[----:B------:R-:W-:Y:S01]  /*0ae0*/  SHF.R.U32.HI R135, RZ, 0x10, R113 ;  /* 0x00000010ff877819 */ /* 0x000fe20000011671 */
[----:B---3--:R-:W-:Y:S01]  /*0af0*/  HADD2.F32 R160, -RZ, R2.H0_H0 ;  /* 0x20000002ffa07230 */ /* 0x008fe20000004100 */
[----:B------:R-:W-:Y:S02]  /*0b00*/  SHF.R.U64 R113, R2, 0x10, R3 ;  /* 0x0000001002717819 */ /* 0x000fe40000001203 */
[----:B------:R-:W-:Y:S01]  /*0b10*/  MOV R130, R112 ;  /* 0x0000007000827202 */ /* 0x000fe20000000f00 */
[----:B------:R-:W-:Y:S01]  /*0b20*/  HADD2.F32 R150, -RZ, R64.H0_H0 ;  /* 0x20000040ff967230 */ /* 0x000fe20000004100 */
[----:B------:R-:W-:Y:S01]  /*0b30*/  SHF.R.U64 R108, R64, 0x10, R65 ;  /* 0x00000010406c7819 */ /* 0x000fe20000001241 */
[----:B------:R-:W-:Y:S01]  /*0b40*/  HADD2.F32 R64, -RZ, R65.H0_H0 ;  /* 0x20000041ff407230 */ /* 0x000fe20000004100 */
[--C-:B------:R-:W-:Y:S01]  /*0b50*/  SHF.R.U64 R116, R66, 0x10, R67.reuse ;  /* 0x0000001042747819 */ /* 0x100fe20000001243 */
[----:B------:R-:W-:Y:S01]  /*0b60*/  HADD2.F32 R2, -RZ, R67.H0_H0 ;  /* 0x20000043ff027230 */ /* 0x000fe20000004100 */
[----:B------:R-:W-:-:S02]  /*0b70*/  SHF.R.U32.HI R120, RZ, 0x10, R67 ;  /* 0x00000010ff787819 */ /* 0x000fc40000011643 */
[----:B------:R-:W-:Y:S02]  /*0b80*/  MOV R125, R121 ;  /* 0x00000079007d7202 */ /* 0x000fe40000000f00 */
[----:B------:R-:W-:Y:S02]  /*0b90*/  SHF.R.U32.HI R126, RZ, 0x10, R121 ;  /* 0x00000010ff7e7819 */ /* 0x000fe40000011679 */
[----:B------:R-:W-:Y:S02]  /*0ba0*/  SHF.R.U32.HI R112, RZ, 0x10, R65 ;  /* 0x00000010ff707819 */ /* 0x000fe40000011641 */
[----:B------:R-:W-:Y:S01]  /*0bb0*/  SHF.R.U64 R67, R100, 0x10, R101 ;  /* 0x0000001064437819 */ /* 0x000fe20000001265 */
[----:B------:R-:W-:Y:S01]  /*0bc0*/  HADD2.F32 R100, -RZ, R100.H0_H0 ;  /* 0x20000064ff647230 */ /* 0x000fe20000004100 */
[----:B------:R-:W-:Y:S01]  /*0bd0*/  SHF.R.U64 R115, R118, 0x10, R119 ;  /* 0x0000001076737819 */ /* 0x000fe20000001277 */
[----:B------:R-:W-:Y:S01]  /*0be0*/  HADD2.F32 R134, -RZ, R98.H0_H0 ;  /* 0x20000062ff867230 */ /* 0x000fe20000004100 */
[----:B------:R-:W-:-:S02]  /*0bf0*/  SHF.R.U32.HI R121, RZ, 0x10, R3 ;  /* 0x00000010ff797819 */ /* 0x000fc40000011603 */
[----:B------:R-:W-:Y:S02]  /*0c00*/  FSEL R65, R127, RZ, !P2 ;  /* 0x000000ff7f417208 */ /* 0x000fe40005000000 */
[--C-:B------:R-:W-:Y:S02]  /*0c10*/  SHF.R.U64 R124, R98, 0x10, R99.reuse ;  /* 0x00000010627c7819 */ /* 0x100fe40000001263 */
[----:B------:R-:W-:Y:S02]  /*0c20*/  SHF.R.U32.HI R118, RZ, 0x10, R99 ;  /* 0x00000010ff767819 */ /* 0x000fe40000011663 */
[----:B------:R-:W-:Y:S01]  /*0c30*/  SHF.R.U32.HI R98, RZ, 0x10, R101 ;  /* 0x00000010ff627819 */ /* 0x000fe20000011665 */
[----:B------:R-:W-:Y:S01]  /*0c40*/  HADD2.F32 R136, -RZ, R66.H0_H0 ;  /* 0x20000042ff887230 */ /* 0x000fe20000004100 */
[----:B------:R-:W-:Y:S01]  /*0c50*/  SHF.R.U64 R107, R110, 0x10, R111 ;  /* 0x000000106e6b7819 */ /* 0x000fe2000000126f */
[----:B------:R-:W-:Y:S02]  /*0c60*/  HADD2.F32 R110, -RZ, R3.H0_H0 ;  /* 0x20000003ff6e7230 */ /* 0x000fe40000004100 */
[----:B-1----:R-:W-:Y:S01]  /*0c70*/  FADD.FTZ R129, -R65, R100 ;  /* 0x0000006441817221 */ /* 0x002fe20000010100 */
        /* <DEDUP_REMOVED lines=10> */
[----:B------:R-:W-:Y:S01]  /*0d20*/  HADD2.F32 R100, -RZ, R67.H0_H0 ;  /* 0x20000043ff647230 */ /* 0x000fe20000004100 */
[----:B------:R-:W-:Y:S01]  /*0d30*/  MOV R104, R102 ;  /* 0x0000006600687202 */ /* 0x000fe20000000f00 */
[----:B------:R-:W-:Y:S02]  /*0d40*/  HADD2.F32 R98, -RZ, R98.H0_H0 ;  /* 0x20000062ff627230 */ /* 0x000fe40000004100 */
[C---:B------:R-:W-:Y:S01]  /*0d50*/  FADD.FTZ R101, -R65.reuse, R110 ;  /* 0x0000006e41657221 */ /* 0x040fe20000010100 */
[C---:B------:R-:W-:Y:S01]  /*0d60*/  FADD.FTZ R3, -R65.reuse, R160 ;  /* 0x000000a041037221 */ /* 0x040fe20000010100 */
[C---:B------:R-:W-:Y:S01]  /*0d70*/  FADD.FTZ R110, -R65.reuse, R66 ;  /* 0x00000042416e7221 */ /* 0x040fe20000010100 */
[--C-:B------:R-:W-:Y:S01]  /*0d80*/  SHF.R.U64 R102, R102, 0x10, R103.reuse ;  /* 0x0000001066667819 */ /* 0x100fe20000001267 */
[C---:B------:R-:W-:Y:S01]  /*0d90*/  FADD.FTZ R99, -R65.reuse, R162 ;  /* 0x000000a241637221 */ /* 0x040fe20000010100 */
        /* <DEDUP_REMOVED lines=15> */
[----:B------:R-:W-:Y:S01]  /*0e90*/  SHF.R.U32.HI R103, RZ, 0x10, R103 ;  /* 0x00000010ff677819 */ /* 0x000fe20000011667 */
[----:B------:R-:W-:Y:S01]  /*0ea0*/  FADD.FTZ R65, -R65, R98 ;  /* 0x0000006241417221 */ /* 0x000fe20000010100 */
[----:B------:R-:W-:-:S02]  /*0eb0*/  HADD2.F32 R104, -RZ, R104.H0_H0 ;  /* 0x20000068ff687230 */ /* 0x000fc40000004100 */
[----:B-----5:R-:W-:Y:S01]  /*0ec0*/  FMUL.FTZ R3, R144, R3 ;  /* 0x0000000390037220 */ /* 0x020fe20000410000 */
[----:B------:R-:W-:Y:S02]  /*0ed0*/  HADD2.F32 R98, -RZ, R88.H0_H0 ;  /* 0x20000058ff627230 */ /* 0x000fe40000004100 */
[----:B------:R-:W-:Y:S02]  /*0ee0*/  HADD2.F32 R118, -RZ, R103.H0_H0 ;  /* 0x20000067ff767230 */ /* 0x000fe40000004100 */
[-C--:B------:R-:W-:Y:S01]  /*0ef0*/  FFMA.FTZ R4, R3, R104.reuse, R4 ;  /* 0x0000006803047223 */ /* 0x080fe20000010004 */
[----:B------:R-:W-:Y:S01]  /*0f00*/  FADD.FTZ R48, R48, R104 ;  /* 0x0000006830307221 */ /* 0x000fe20000010000 */
[----:B------:R-:W-:Y:S01]  /*0f10*/  FMUL.FTZ R98, R98, R104 ;  /* 0x0000006862627220 */ /* 0x000fe20000410000 */
[----:B------:R-:W-:Y:S01]  /*0f20*/  HADD2.F32 R103, -RZ, R145.H0_H0 ;  /* 0x20000091ff677230 */ /* 0x000fe20000004100 */
[----:B------:R-:W-:Y:S01]  /*0f30*/  MOV R117, R119 ;  /* 0x0000007700757202 */ /* 0x000fe20000000f00 */
[----:B------:R-:W-:Y:S01]  /*0f40*/  FMUL.FTZ R104, R144, R110 ;  /* 0x0000006e90687220 */ /* 0x000fe20000410000 */
[----:B------:R-:W-:Y:S01]  /*0f50*/  MOV R109, R111 ;  /* 0x0000006f006d7202 */ /* 0x000fe20000000f00 */
[----:B------:R-:W-:Y:S01]  /*0f60*/  FADD.FTZ R51, R51, R118 ;  /* 0x0000007633337221 */ /* 0x000fe20000010000 */
[-C--:B------:R-:W-:Y:S01]  /*0f70*/  FMUL.FTZ R103, R103, R118.reuse ;  /* 0x0000007667677220 */ /* 0x080fe20000410000 */
[----:B------:R-:W-:Y:S01]  /*0f80*/  FFMA.FTZ R7, R104, R118, R7 ;  /* 0x0000007668077223 */ /* 0x000fe20000010007 */
[----:B------:R-:W-:-:S02]  /*0f90*/  HADD2.F32 R118, -RZ, R117.H0_H0 ;  /* 0x20000075ff767230 */ /* 0x000fc40000004100 */
[C---:B------:R-:W-:Y:S01]  /*0fa0*/  FMUL.FTZ R117, R144.reuse, R2 ;  /* 0x0000000290757220 */ /* 0x040fe20000410000 */
[----:B------:R-:W-:Y:S01]  /*0fb0*/  HADD2.F32 R2, -RZ, R93.H0_H0 ;  /* 0x2000005dff027230 */ /* 0x000fe20000004100 */
[----:B------:R-:W-:Y:S01]  /*0fc0*/  SHF.R.U32.HI R119, RZ, 0x10, R119 ;  /* 0x00000010ff777819 */ /* 0x000fe20000011677 */
[----:B------:R-:W-:Y:S02]  /*0fd0*/  HADD2.F32 R110, -RZ, R109.H0_H0 ;  /* 0x2000006dff6e7230 */ /* 0x000fe40000004100 */
[----:B------:R-:W-:Y:S01]  /*0fe0*/  FMUL.FTZ R109, R144, R64 ;  /* 0x00000040906d7220 */ /* 0x000fe20000410000 */
[----:B------:R-:W-:Y:S02]  /*0ff0*/  HADD2.F32 R64, -RZ, R91.H0_H0 ;  /* 0x2000005bff407230 */ /* 0x000fe40000004100 */
[-C--:B------:R-:W-:Y:S01]  /*1000*/  FFMA.FTZ R62, R117, R118.reuse, R62 ;  /* 0x00000076753e7223 */ /* 0x080fe2000001003e */
[----:B------:R-:W-:Y:S01]  /*1010*/  FADD.FTZ R42, R42, R118 ;  /* 0x000000762a2a7221 */ /* 0x000fe20000010000 */
[----:B------:R-:W-:Y:S01]  /*1020*/  SHF.R.U32.HI R111, RZ, 0x10, R111 ;  /* 0x00000010ff6f7819 */ /* 0x000fe2000001166f */
[----:B------:R-:W-:Y:S01]  /*1030*/  FMUL.FTZ R118, R2, R118 ;  /* 0x0000007602767220 */ /* 0x000fe20000410000 */
[----:B------:R-:W-:-:S02]  /*1040*/  HADD2.F32 R2, -RZ, R119.H0_H0 ;  /* 0x20000077ff027230 */ /* 0x000fc40000004100 */
[----:B------:R-:W-:Y:S01]  /*1050*/  FFMA.FTZ R10, R109, R110, R10 ;  /* 0x0000006e6d0a7223 */ /* 0x000fe2000001000a */
[----:B------:R-:W-:Y:S02]  /*1060*/  HADD2.F32 R119, -RZ, R139.H1_H1 ;  /* 0x3000008bff777230 */ /* 0x000fe40000004100 */
[----:B------:R-:W-:Y:S01]  /*1070*/  FADD.FTZ R46, R46, R110 ;  /* 0x0000006e2e2e7221 */ /* 0x000fe20000010000 */
[----:B------:R-:W-:Y:S01]  /*1080*/  FMUL.FTZ R120, R144, R120 ;  /* 0x0000007890787220 */ /* 0x000fe20000410000 */
[----:B------:R-:W-:Y:S01]  /*1090*/  FMUL.FTZ R110, R64, R110 ;  /* 0x0000006e406e7220 */ /* 0x000fe20000410000 */
[----:B------:R-:W-:Y:S02]  /*10a0*/  HADD2.F32 R64, -RZ, R111.H0_H0 ;  /* 0x2000006fff407230 */ /* 0x000fe40000004100 */
[----:B------:R-:W-:Y:S01]  /*10b0*/  FMUL.FTZ R112, R144, R112 ;  /* 0x0000007090707220 */ /* 0x000fe20000410000 */
[----:B------:R-:W-:Y:S02]  /*10c0*/  HADD2.F32 R111, -RZ, R137.H1_H1 ;  /* 0x30000089ff6f7230 */ /* 0x000fe40000004100 */
[----:B------:R-:W-:Y:S01]  /*10d0*/  FADD.FTZ R43, R43, R2 ;  /* 0x000000022b2b7221 */ /* 0x000fe20000010000 */
[-C--:B------:R-:W-:Y:S01]  /*10e0*/  FFMA.FTZ R63, R120, R2.reuse, R63 ;  /* 0x00000002783f7223 */ /* 0x080fe2000001003f */
[----:B------:R-:W-:Y:S01]  /*10f0*/  FMUL.FTZ R119, R119, R2 ;  /* 0x0000000277777220 */ /* 0x000fe20000410000 */
[----:B------:R-:W-:-:S02]  /*1100*/  HADD2.F32 R122, -RZ, R122.H0_H0 ;  /* 0x2000007aff7a7230 */ /* 0x000fc40000004100 */
[----:B------:R-:W-:Y:S01]  /*1110*/  FMUL.FTZ R121, R144, R121 ;  /* 0x0000007990797220 */ /* 0x000fe20000410000 */
[----:B------:R-:W-:Y:S02]  /*1120*/  HADD2.F32 R2, -RZ, R94.H0_H0 ;  /* 0x2000005eff027230 */ /* 0x000fe40000004100 */
[----:B------:R-:W-:Y:S01]  /*1130*/  FADD.FTZ R47, R47, R64 ;  /* 0x000000402f2f7221 */ /* 0x000fe20000010000 */
[-C--:B------:R-:W-:Y:S01]  /*1140*/  FFMA.FTZ R11, R112, R64.reuse, R11 ;  /* 0x00000040700b7223 */ /* 0x080fe2000001000b */
[----:B------:R-:W-:Y:S01]  /*1150*/  FMUL.FTZ R111, R111, R64 ;  /* 0x000000406f6f7220 */ /* 0x000fe20000410000 */
[----:B------:R-:W-:Y:S02]  /*1160*/  HADD2.F32 R114, -RZ, R114.H0_H0 ;  /* 0x20000072ff727230 */ /* 0x000fe40000004100 */
[----:B------:R-:W-:Y:S01]  /*1170*/  FMUL.FTZ R113, R144, R113 ;  /* 0x0000007190717220 */ /* 0x000fe20000410000 */
[----:B------:R-:W-:Y:S02]  /*1180*/  HADD2.F32 R64, -RZ, R92.H0_H0 ;  /* 0x2000005cff407230 */ /* 0x000fe40000004100 */
[----:B------:R-:W-:Y:S01]  /*1190*/  FADD.FTZ R36, R36, R122 ;  /* 0x0000007a24247221 */ /* 0x000fe20000010000 */
[-C--:B------:R-:W-:Y:S01]  /*11a0*/  FFMA.FTZ R56, R121, R122.reuse, R56 ;  /* 0x0000007a79387223 */ /* 0x080fe20000010038 */
[----:B------:R-:W-:Y:S01]  /*11b0*/  FMUL.FTZ R122, R2, R122 ;  /* 0x0000007a027a7220 */ /* 0x000fe20000410000 */
[----:B------:R-:W-:-:S02]  /*11c0*/  HADD2.F32 R2, -RZ, R123.H0_H0 ;  /* 0x2000007bff027230 */ /* 0x000fc40000004100 */
[-C--:B------:R-:W-:Y:S01]  /*11d0*/  FFMA.FTZ R60, R113, R114.reuse, R60 ;  /* 0x00000072713c7223 */ /* 0x080fe2000001003c */
[----:B------:R-:W-:Y:S02]  /*11e0*/  HADD2.F32 R123, -RZ, R141.H0_H0 ;  /* 0x2000008dff7b7230 */ /* 0x000fe40000004100 */
[----:B------:R-:W-:Y:S01]  /*11f0*/  FADD.FTZ R40, R40, R114 ;  /* 0x0000007228287221 */ /* 0x000fe20000010000 */
[C---:B------:R-:W-:Y:S01]  /*1200*/  FMUL.FTZ R124, R144.reuse, R165 ;  /* 0x000000a5907c7220 */ /* 0x040fe20000410000 */
[----:B------:R-:W-:Y:S01]  /*1210*/  FMUL.FTZ R100, R144, R99 ;  /* 0x0000006390647220 */ /* 0x000fe20000410000 */
[----:B------:R-:W-:Y:S01]  /*1220*/  FMUL.FTZ R114, R64, R114 ;  /* 0x0000007240727220 */ /* 0x000fe20000410000 */
[----:B------:R-:W-:Y:S02]  /*1230*/  HADD2.F32 R102, -RZ, R102.H0_H0 ;  /* 0x20000066ff667230 */ /* 0x000fe40000004100 */
[----:B------:R-:W-:Y:S02]  /*1240*/  HADD2.F32 R99, -RZ, R142.H1_H1 ;  /* 0x3000008eff637230 */ /* 0x000fe40000004100 */
[----:B------:R-:W-:-:S02]  /*1250*/  HADD2.F32 R64, -RZ, R115.H0_H0 ;  /* 0x20000073ff407230 */ /* 0x000fc40000004100 */
[----:B------:R-:W-:Y:S01]  /*1260*/  FMUL.FTZ R116, R144, R116 ;  /* 0x0000007490747220 */ /* 0x000fe20000410000 */
[----:B------:R-:W-:Y:S02]  /*1270*/  HADD2.F32 R115, -RZ, R140.H0_H0 ;  /* 0x2000008cff737230 */ /* 0x000fe40000004100 */
[----:B------:R-:W-:Y:S01]  /*1280*/  FADD.FTZ R37, R37, R2 ;  /* 0x0000000225257221 */ /* 0x000fe20000010000 */
[-C--:B------:R-:W-:Y:S01]  /*1290*/  FFMA.FTZ R57, R124, R2.reuse, R57 ;  /* 0x000000027c397223 */ /* 0x080fe20000010039 */
[----:B------:R-:W-:Y:S01]  /*12a0*/  FMUL.FTZ R123, R123, R2 ;  /* 0x000000027b7b7220 */ /* 0x000fe20000410000 */
[----:B------:R-:W-:Y:S02]  /*12b0*/  HADD2.F32 R165, -RZ, R125.H0_H0 ;  /* 0x2000007dffa57230 */ /* 0x000fe40000004100 */
[----:B------:R-:W-:Y:S02]  /*12c0*/  HADD2.F32 R2, -RZ, R95.H0_H0 ;  /* 0x2000005fff027230 */ /* 0x000fe40000004100 */
[----:B------:R-:W-:Y:S01]  /*12d0*/  FADD.FTZ R49, R49, R102 ;  /* 0x0000006631317221 */ /* 0x000fe20000010000 */
[-C--:B------:R-:W-:Y:S01]  /*12e0*/  FFMA.FTZ R5, R100, R102.reuse, R5 ;  /* 0x0000006664057223 */ /* 0x080fe20000010005 */
[----:B------:R-:W-:Y:S01]  /*12f0*/  FMUL.FTZ R99, R99, R102 ;  /* 0x0000006663637220 */ /* 0x000fe20000410000 */
[----:B------:R-:W-:Y:S01]  /*1300*/  FMUL.FTZ R125, R144, R163 ;  /* 0x000000a3907d7220 */ /* 0x000fe20000410000 */
[----:B------:R-:W-:-:S02]  /*1310*/  HADD2.F32 R105, -RZ, R105.H0_H0 ;  /* 0x20000069ff697230 */ /* 0x000fc40000004100 */
[----:B------:R-:W-:Y:S01]  /*1320*/  FADD.FTZ R41, R41, R64 ;  /* 0x0000004029297221 */ /* 0x000fe20000010000 */
[----:B------:R-:W-:Y:S02]  /*1330*/  HADD2.F32 R102, -RZ, R89.H0_H0 ;  /* 0x20000059ff667230 */ /* 0x000fe40000004100 */
[-C--:B------:R-:W-:Y:S01]  /*1340*/  FFMA.FTZ R61, R116, R64.reuse, R61 ;  /* 0x00000040743d7223 */ /* 0x080fe2000001003d */
[----:B------:R-:W-:Y:S01]  /*1350*/  FMUL.FTZ R115, R115, R64 ;  /* 0x0000004073737220 */ /* 0x000fe20000410000 */
[----:B------:R-:W-:Y:S01]  /*1360*/  FMUL.FTZ R101, R144, R101 ;  /* 0x0000006590657220 */ /* 0x000fe20000410000 */
[----:B------:R-:W-:Y:S02]  /*1370*/  HADD2.F32 R64, -RZ, R126.H0_H0 ;  /* 0x2000007eff407230 */ /* 0x000fe40000004100 */
[-C--:B------:R-:W-:Y:S01]  /*1380*/  FMUL.FTZ R126, R2, R165.reuse ;  /* 0x000000a5027e7220 */ /* 0x080fe20000410000 */
[----:B------:R-:W-:Y:S01]  /*1390*/  FADD.FTZ R38, R38, R165 ;  /* 0x000000a526267221 */ /* 0x000fe20000010000 */
[----:B------:R-:W-:Y:S01]  /*13a0*/  FFMA.FTZ R58, R125, R165, R58 ;  /* 0x000000a57d3a7223 */ /* 0x000fe2000001003a */
[----:B------:R-:W-:Y:S01]  /*13b0*/  FADD.FTZ R2, RZ, R98 ;  /* 0x00000062ff027221 */ /* 0x000fe20000010000 */
[----:B------:R-:W-:Y:S01]  /*13c0*/  FMUL.FTZ R128, R144, R127 ;  /* 0x0000007f90807220 */ /* 0x000fe20000410000 */
[----:B------:R-:W-:Y:S01]  /*13d0*/  FFMA.FTZ R165, R3, R98, RZ ;  /* 0x0000006203a57223 */ /* 0x000fe200000100ff */
[-C--:B------:R-:W-:Y:S01]  /*13e0*/  FFMA.FTZ R6, R101, R105.reuse, R6 ;  /* 0x0000006965067223 */ /* 0x080fe20000010006 */
[----:B------:R-:W-:Y:S01]  /*13f0*/  FADD.FTZ R50, R50, R105 ;  /* 0x0000006932327221 */ /* 0x000fe20000010000 */
[----:B------:R-:W-:Y:S01]  /*1400*/  FMUL.FTZ R102, R102, R105 ;  /* 0x0000006966667220 */ /* 0x000fe20000410000 */
[----:B------:R-:W-:-:S02]  /*1410*/  HADD2.F32 R127, -RZ, R140.H1_H1 ;  /* 0x3000008cff7f7230 */ /* 0x000fc40000004100 */
[----:B------:R-:W-:Y:S01]  /*1420*/  FMUL.FTZ R105, R144, R66 ;  /* 0x0000004290697220 */ /* 0x000fe20000410000 */
[----:B------:R-:W-:Y:S02]  /*1430*/  HADD2.F32 R106, -RZ, R106.H0_H0 ;  /* 0x2000006aff6a7230 */ /* 0x000fe40000004100 */
[----:B------:R-:W-:Y:S01]  /*1440*/  FADD.FTZ R163, R99, R2 ;  /* 0x0000000263a37221 */ /* 0x000fe20000010000 */
[----:B------:R-:W-:Y:S02]  /*1450*/  HADD2.F32 R66, -RZ, R90.H0_H0 ;  /* 0x2000005aff427230 */ /* 0x000fe40000004100 */
[----:B------:R-:W-:Y:S01]  /*1460*/  FFMA.FTZ R2, R100, R99, R165 ;  /* 0x0000006364027223 */ /* 0x000fe200000100a5 */
[----:B------:R-:W-:Y:S01]  /*1470*/  FADD.FTZ R39, R39, R64 ;  /* 0x0000004027277221 */ /* 0x000fe20000010000 */
[-C--:B------:R-:W-:Y:S01]  /*1480*/  FFMA.FTZ R59, R128, R64.reuse, R59 ;  /* 0x00000040803b7223 */ /* 0x080fe2000001003b */
[----:B------:R-:W-:Y:S01]  /*1490*/  FMUL.FTZ R127, R127, R64 ;  /* 0x000000407f7f7220 */ /* 0x000fe20000410000 */
[-C--:B------:R-:W-:Y:S01]  /*14a0*/  FFMA.FTZ R8, R105, R106.reuse, R8 ;  /* 0x0000006a69087223 */ /* 0x080fe20000010008 */
[----:B------:R-:W-:Y:S01]  /*14b0*/  FADD.FTZ R44, R44, R106 ;  /* 0x0000006a2c2c7221 */ /* 0x000fe20000010000 */
[----:B------:R-:W-:Y:S01]  /*14c0*/  FADD.FTZ R64, R102, R163 ;  /* 0x000000a366407221 */ /* 0x000fe20000010000 */
[----:B------:R-:W-:Y:S01]  /*14d0*/  FMUL.FTZ R106, R66, R106 ;  /* 0x0000006a426a7220 */ /* 0x000fe20000410000 */
[----:B------:R-:W-:Y:S01]  /*14e0*/  FFMA.FTZ R2, R101, R102, R2 ;  /* 0x0000006665027223 */ /* 0x000fe20000010002 */
[----:B------:R-:W-:-:S02]  /*14f0*/  HADD2.F32 R66, -RZ, R107.H0_H0 ;  /* 0x2000006bff427230 */ /* 0x000fc40000004100 */
[----:B------:R-:W-:Y:S01]  /*1500*/  FADD.FTZ R163, R103, R64 ;  /* 0x0000004067a37221 */ /* 0x000fe20000010000 */
[----:B------:R-:W-:Y:S02]  /*1510*/  HADD2.F32 R107, -RZ, R138.H1_H1 ;  /* 0x3000008aff6b7230 */ /* 0x000fe40000004100 */
[----:B------:R-:W-:Y:S01]  /*1520*/  FFMA.FTZ R2, R104, R103, R2 ;  /* 0x0000006768027223 */ /* 0x000fe20000010002 */
[----:B------:R-:W-:Y:S01]  /*1530*/  FMUL.FTZ R108, R144, R108 ;  /* 0x0000006c906c7220 */ /* 0x000fe20000410000 */
[----:B------:R-:W-:Y:S01]  /*1540*/  FADD.FTZ R64, R106, R163 ;  /* 0x000000a36a407221 */ /* 0x000fe20000010000 */
[----:B------:R-:W-:Y:S01]  /*1550*/  FMUL.FTZ R107, R107, R66 ;  /* 0x000000426b6b7220 */ /* 0x000fe20000410000 */
[----:B------:R-:W-:-:S03]  /*1560*/  FFMA.FTZ R2, R105, R106, R2 ;  /* 0x0000006a69027223 */ /* 0x000fc60000010002 */
[----:B------:R-:W-:Y:S01]  /*1570*/  FADD.FTZ R163, R107, R64 ;  /* 0x000000406ba37221 */ /* 0x000fe20000010000 */
[----:B------:R-:W-:-:S03]  /*1580*/  FFMA.FTZ R2, R108, R107, R2 ;  /* 0x0000006b6c027223 */ /* 0x000fc60000010002 */
[----:B------:R-:W-:Y:S01]  /*1590*/  FADD.FTZ R64, R110, R163 ;  /* 0x000000a36e407221 */ /* 0x000fe20000010000 */
[----:B------:R-:W-:Y:S01]  /*15a0*/  FFMA.FTZ R163, R109, R110, R2 ;  /* 0x0000006e6da37223 */ /* 0x000fe20000010002 */
[----:B------:R-:W-:Y:S02]  /*15b0*/  HADD2.F32 R2, -RZ, R131.H0_H0 ;  /* 0x20000083ff027230 */ /* 0x000fe40000004100 */
[----:B------:R-:W-:Y:S01]  /*15c0*/  FADD.FTZ R45, R45, R66 ;  /* 0x000000422d2d7221 */ /* 0x000fe20000010000 */
[----:B------:R-:W-:Y:S01]  /*15d0*/  FFMA.FTZ R9, R108, R66, R9 ;  /* 0x000000426c097223 */ /* 0x000fe20000010009 */
[----:B------:R-:W-:Y:S01]  /*15e0*/  FADD.FTZ R131, R111, R64 ;  /* 0x000000406f837221 */ /* 0x000fe20000010000 */
[----:B------:R-:W-:Y:S01]  /*15f0*/  FFMA.FTZ R66, R112, R111, R163 ;  /* 0x0000006f70427223 */ /* 0x000fe200000100a3 */
[----:B------:R-:W-:Y:S02]  /*1600*/  HADD2.F32 R165, -RZ, R130.H0_H0 ;  /* 0x20000082ffa57230 */ /* 0x000fe40000004100 */
[----:B------:R-:W-:Y:S01]  /*1610*/  FADD.FTZ R64, R114, R131 ;  /* 0x0000008372407221 */ /* 0x000fe20000010000 */
[----:B------:R-:W-:Y:S01]  /*1620*/  FFMA.FTZ R163, R113, R114, R66 ;  /* 0x0000007271a37223 */ /* 0x000fe20000010042 */
[----:B------:R-:W-:-:S02]  /*1630*/  HADD2.F32 R131, -RZ, R142.H0_H0 ;  /* 0x2000008eff837230 */ /* 0x000fc40000004100 */
[C---:B------:R-:W-:Y:S01]  /*1640*/  FMUL.FTZ R132, R144.reuse, R161 ;  /* 0x000000a190847220 */ /* 0x040fe20000410000 */
[----:B------:R-:W-:Y:S02]  /*1650*/  HADD2.F32 R130, -RZ, R96.H0_H0 ;  /* 0x20000060ff827230 */ /* 0x000fe40000004100 */
[----:B------:R-:W-:Y:S01]  /*1660*/  FMUL.FTZ R129, R144, R129 ;  /* 0x0000008190817220 */ /* 0x000fe20000410000 */
[----:B------:R-:W-:Y:S01]  /*1670*/  FADD.FTZ R161, R115, R64 ;  /* 0x0000004073a17221 */ /* 0x000fe20000010000 */
[----:B------:R-:W-:Y:S01]  /*1680*/  FFMA.FTZ R64, R116, R115, R163 ;  /* 0x0000007374407223 */ /* 0x000fe200000100a3 */
[----:B------:R-:W-:Y:S01]  /*1690*/  FADD.FTZ R33, R33, R2 ;  /* 0x0000000221217221 */ /* 0x000fe20000010000 */
[-C--:B------:R-:W-:Y:S01]  /*16a0*/  FFMA.FTZ R53, R132, R2.reuse, R53 ;  /* 0x0000000284357223 */ /* 0x080fe20000010035 */
[----:B------:R-:W-:Y:S01]  /*16b0*/  FMUL.FTZ R131, R131, R2 ;  /* 0x0000000283837220 */ /* 0x000fe20000410000 */
[----:B------:R-:W-:Y:S01]  /*16c0*/  FADD.FTZ R32, R32, R165 ;  /* 0x000000a520207221 */ /* 0x000fe20000010000 */
[-C--:B------:R-:W-:Y:S01]  /*16d0*/  FFMA.FTZ R52, R129, R165.reuse, R52 ;  /* 0x000000a581347223 */ /* 0x080fe20000010034 */
[----:B------:R-:W-:Y:S01]  /*16e0*/  FMUL.FTZ R130, R130, R165 ;  /* 0x000000a582827220 */ /* 0x000fe20000410000 */
        /* <DEDUP_REMOVED lines=8> */
[----:B------:R-:W-:Y:S02]  /*1770*/  HADD2.F32 R134, -RZ, R97.H0_H0 ;  /* 0x20000061ff867230 */ /* 0x000fe40000004100 */
        /* <DEDUP_REMOVED lines=12> */
[----:B------:R-:W-:Y:S02]  /*1840*/  HADD2.F32 R135, -RZ, R141.H1_H1 ;  /* 0x3000008dff877230 */ /* 0x000fe40000004100 */
[----:B------:R-:W-:Y:S01]  /*1850*/  FMUL.FTZ R136, R144, R65 ;  /* 0x0000004190887220 */ /* 0x000fe20000410000 */
        /* <DEDUP_REMOVED lines=9> */
[----:B------:R-:W-:Y:S06]  /*18f0*/  BRA `(.L_x_1563) ;  /* 0x00000000005c7947 */ /* 0x000fec0003800000 */
.L_x_1562:
        /* <DEDUP_REMOVED lines=22> */
[----:B------:R0:W5:Y:S02]  /*1a60*/  LDG.E.64 R68, desc[UR10][R64.64] ;  /* 0x0000000a40447981 */ /* 0x000164000c1e1b00 */
.L_x_1563:
[----:B0-----:R-:W0:Y:S01]  /*1a70*/  SHFL.DOWN PT, R64, R67, 0x10, 0x1f ;  /* 0x0a001f0043407f89 */ /* 0x001e2200000e0000 */
[----:B------:R-:W-:Y:S03]  /*1a80*/  BSSY.RECONVERGENT B0, `(.L_x_1564) ;  /* 0x000001f000007945 */ /* 0x000fe60003800200 */
        /* <DEDUP_REMOVED lines=30> */
.L_x_1565:
[----:B------:R-:W-:Y:S05]  /*1c70*/  BSYNC.RECONVERGENT B0 ;  /* 0x0000000000007941 */ /* 0x000fea0003800200 */
.L_x_1564:
[----:B------:R-:W1:Y:S08]  /*1c80*/  S2UR UR5, SR_CgaCtaId ;  /* 0x00000000000579c3 */ /* 0x000e700000008800 */
[----:B------:R-:W-:Y:S01]  /*1c90*/  BAR.SYNC.DEFER_BLOCKING 0x0 ;  /* 0x0000000000007b1d */ /* 0x000fe20000010000 */
[----:B-----5:R-:W-:-:S05]  /*1ca0*/  ISETP.GE.AND P2, PT, R149, 0x1, PT ;  /* 0x000000019500780c */ /* 0x020fca0003f46270 */
        /* <DEDUP_REMOVED lines=13> */
[----:B------:R-:W-:Y:S01]  /*1d80*/  @P2 IADD3 R64, PT, PT, R149, -0x1, RZ ;  /* 0xffffffff95402810 */ /* 0x000fe20007ffe0ff */
[----:B------:R-:W0:Y:S01]  /*1d90*/  LDC R161, c[0x0][0x388] ;  /* 0x0000e200ffa17b82 */ /* 0x000e220000000800 */
[----:B------:R-:W-:Y:S01]  /*1da0*/  FADD.FTZ R150, R150, R65 ;  /* 0x0000004196967221 */ /* 0x000fe20000010000 */
[----:B------:R-:W-:Y:S01]  /*1db0*/  FADD.FTZ R163, R66, R163 ;  /* 0x000000a342a37221 */ /* 0x000fe20000010000 */
[----:B------:R-:W-:Y:S01]  /*1dc0*/  HFMA2 R66, -RZ, RZ, 0, 0 ;  /* 0x00000000ff427431 */ /* 0x000fe200000001ff */
[----:B------:R-:W-:Y:S01]  /*1dd0*/  UISETP.NE.U32.AND UP0, UPT, UR6, URZ, UPT ;  /* 0x000000ff0600728c */ /* 0x000fe2000bf05070 */
[----:B------:R-:W-:Y:S01]  /*1de0*/  FADD.FTZ R149, R67, R150 ;  /* 0x0000009643957221 */ /* 0x000fe20000010000 */
[----:B0-----:R-:W-:-:S05]  /*1df0*/  @P2 IMAD R64, R64, R161, RZ ;  /* 0x000000a140402224 */ /* 0x001fca00078e02ff */
[----:B------:R-:W-:-:S04]  /*1e00*/  @P2 SHF.R.S32.HI R65, RZ, 0x1f, R64 ;  /* 0x0000001fff412819 */ /* 0x000fc80000011440 */
[----:B------:R-:W-:-:S04]  /*1e10*/  @P2 LEA.HI R65, R65, R64, RZ, 0x2 ;  /* 0x0000004041412211 */ /* 0x000fc800078f10ff */
[----:B------:R-:W-:Y:S02]  /*1e20*/  @P2 LEA.HI.SX32 R66, R65, R2, 0x1e ;  /* 0x0000000241422211 */ /* 0x000fe400078ff2ff */
[----:B------:R-:W0:Y:S03]  /*1e30*/  @P2 LDC.64 R64, c[0x0][0x390] ;  /* 0x0000e400ff402b82 */ /* 0x000e260000000a00 */
[----:B0-----:R-:W-:-:S05]  /*1e40*/  @P2 IMAD.WIDE.U32 R164, R66, 0x8, R64 ;  /* 0x0000000842a42825 */ /* 0x001fca00078e0040 */
[----:B------:R-:W2:Y:S01]  /*1e50*/  @P2 LDG.E.64 R64, desc[UR10][R164.64] ;  /* 0x0000000aa4402981 */ /* 0x000ea2000c1e1b00 */
[----:B------:R-:W-:Y:S01]  /*1e60*/  IMAD R161, R0, R161, RZ ;  /* 0x000000a100a17224 */ /* 0x000fe200078e02ff */
[----:B------:R-:W-:Y:S01]  /*1e70*/  UISETP.NE.AND.EX UP0, UPT, UR7, URZ, UPT, UP0 ;  /* 0x000000ff0700728c */ /* 0x000fe2000bf05300 */
[----:B------:R-:W-:Y:S01]  /*1e80*/  FMUL.FTZ R150, R163, UR14 ;  /* 0x0000000ea3967c20 */ /* 0x000fe20008410000 */
[----:B------:R-:W-:Y:S01]  /*1e90*/  ISETP.NE.AND P3, PT, RZ, UR12, PT ;  /* 0x0000000cff007c0c */ /* 0x000fe2000bf65270 */
[----:B------:R-:W-:-:S03]  /*1ea0*/  FMUL.FTZ R149, R149, UR14 ;  /* 0x0000000e95957c20 */ /* 0x000fc60008410000 */
[----:B------:R-:W-:Y:S02]  /*1eb0*/  FSEL R150, R150, RZ, !P3 ;  /* 0x000000ff96967208 */ /* 0x000fe40005800000 */
[--C-:B--2---:R-:W-:Y:S02]  /*1ec0*/  @P2 SHF.R.U64 R67, R64, 0x10, R65.reuse ;  /* 0x0000001040432819 */ /* 0x104fe40000001241 */
[----:B------:R-:W-:Y:S02]  /*1ed0*/  @P2 PRMT R152, R152, 0x5410, R64 ;  /* 0x0000541098982816 */ /* 0x000fe40000000040 */
[----:B------:R-:W-:Y:S02]  /*1ee0*/  @P2 SHF.R.U32.HI R64, RZ, 0x10, R65 ;  /* 0x00000010ff402819 */ /* 0x000fe40000011641 */
[----:B------:R-:W-:Y:S02]  /*1ef0*/  @P2 PRMT R155, R155, 0x5410, R67 ;  /* 0x000054109b9b2816 */ /* 0x000fe40000000043 */
[----:B------:R-:W-:-:S02]  /*1f00*/  @P2 PRMT R156, R64, 0x7610, R156 ;  /* 0x00007610409c2816 */ /* 0x000fc4000000009c */
[----:B------:R-:W-:Y:S02]  /*1f10*/  SHF.R.S32.HI R64, RZ, 0x1f, R161 ;  /* 0x0000001fff407819 */ /* 0x000fe400000114a1 */
[----:B------:R-:W-:Y:S02]  /*1f20*/  @P2 PRMT R155, R65, 0x7610, R155 ;  /* 0x00007610419b2816 */ /* 0x000fe4000000009b */
        /* <DEDUP_REMOVED lines=10> */
[----:B------:R-:W-:Y:S01]  /*1fd0*/  ISETP.GT.AND P1, PT, R143, RZ, PT ;  /* 0x000000ff8f00720c */ /* 0x000fe20003f24270 */
[----:B------:R-:W-:Y:S02]  /*1fe0*/  HADD2.F32 R64, -RZ, R78.H0_H0 ;  /* 0x2000004eff407230 */ /* 0x000fe40000004100 */
        /* <DEDUP_REMOVED lines=8> */
[----:B------:R-:W-:-:S07]  /*2070*/  PRMT R157, R64, 0x7610, R157 ;  /* 0x00007610409d7816 */ /* 0x000fce000000009d */
.L_x_1568:
[----:B------:R-:W-:Y:S05]  /*2080*/  @!P2 BRA `(.L_x_1569) ;  /* 0x000000000030a947 */ /* 0x000fea0003800000 */
[----:B------:R-:W-:Y:S01]  /*2090*/  FFMA.FTZ R64, R100, R149, R150 ;  /* 0x0000009564407223 */ /* 0x000fe20000010096 */
[----:B------:R-:W-:Y:S01]  /*20a0*/  ISETP.GT.AND P1, PT, R143, RZ, PT ;  /* 0x000000ff8f00720c */ /* 0x000fe20003f24270 */
[----:B------:R-:W-:Y:S02]  /*20b0*/  HADD2.F32 R160, -RZ, R155.H1_H1 ;  /* 0x3000009bffa07230 */ /* 0x000fe40000004100 */
[----:B------:R-:W-:-:S04]  /*20c0*/  FADD.FTZ R65, R99, -R64 ;  /* 0x8000004063417221 */ /* 0x000fc80000010000 */
[----:B------:R-:W-:Y:S01]  /*20d0*/  FMUL.FTZ R162, R144, R65 ;  /* 0x0000004190a27220 */ /* 0x000fe20000410000 */
[----:B------:R-:W-:-:S04]  /*20e0*/  HADD2.F32 R65, -RZ, R151.H1_H1 ;  /* 0x30000097ff417230 */ /* 0x000fc80000004100 */
[----:B------:R-:W-:-:S05]  /*20f0*/  FSEL R162, R162, RZ, P1 ;  /* 0x000000ffa2a27208 */ /* 0x000fca0000800000 */
[----:B------:R-:W-:-:S04]  /*2100*/  FMUL.FTZ R162, R162, UR15 ;  /* 0x0000000fa2a27c20 */ /* 0x000fc80008410000 */
[C---:B------:R-:W-:Y:S01]  /*2110*/  FMUL.FTZ R64, R162.reuse, R65 ;  /* 0x00000041a2407220 */ /* 0x040fe20000410000 */
[----:B------:R-:W-:-:S04]  /*2120*/  FFMA.FTZ R29, R162, R160, R29 ;  /* 0x000000a0a21d7223 */ /* 0x000fc8000001001d */
[----:B------:R-:W-:-:S04]  /*2130*/  F2FP.F16.F32.PACK_AB R64, RZ, R64 ;  /* 0x00000040ff40723e */ /* 0x000fc800000000ff */
[----:B------:R-:W-:-:S07]  /*2140*/  PRMT R137, R64, 0x7610, R137 ;  /* 0x0000761040897816 */ /* 0x000fce0000000089 */
.L_x_1569:
[----:B------:R-:W-:Y:S05]  /*2150*/  @!P2 BRA `(.L_x_1570) ;  /* 0x000000000030a947 */ /* 0x000fea0003800000 */
[----:B------:R-:W-:Y:S01]  /*2160*/  FFMA.FTZ R161, R101, R149, R150 ;  /* 0x0000009565a17223 */ /* 0x000fe20000010096 */
[----:B------:R-:W-:Y:S01]  /*2170*/  ISETP.GT.AND P1, PT, R143, RZ, PT ;  /* 0x000000ff8f00720c */ /* 0x000fe20003f24270 */
[----:B------:R-:W-:Y:S02]  /*2180*/  HADD2.F32 R64, -RZ, R79.H0_H0 ;  /* 0x2000004fff407230 */ /* 0x000fe40000004100 */
        /* <DEDUP_REMOVED lines=9> */
.L_x_1570:
[----:B------:R-:W-:Y:S05]  /*2220*/  @!P2 BRA `(.L_x_1571) ;  /* 0x0000000800dca947 */ /* 0x000fea0003800000 */
[----:B------:R-:W-:Y:S01]  /*2230*/  FFMA.FTZ R64, R104, R149, R150 ;  /* 0x0000009568407223 */ /* 0x000fe20000010096 */
[----:B------:R-:W-:Y:S01]  /*2240*/  ISETP.GT.AND P1, PT, R143, RZ, PT ;  /* 0x000000ff8f00720c */ /* 0x000fe20003f24270 */
[----:B------:R-:W-:Y:S02]  /*2250*/  HADD2.F32 R160, -RZ, R156.H0_H0 ;  /* 0x2000009cffa07230 */ /* 0x000fe40000004100 */
[----:B------:R-:W-:-:S04]  /*2260*/  FADD.FTZ R65, R103, -R64 ;  /* 0x8000004067417221 */ /* 0x000fc80000010000 */
[----:B------:R-:W-:Y:S01]  /*2270*/  FMUL.FTZ R162, R144, R65 ;  /* 0x0000004190a27220 */ /* 0x000fe20000410000 */
[----:B------:R-:W-:-:S04]  /*2280*/  HADD2.F32 R65, -RZ, R152.H0_H0 ;  /* 0x20000098ff417230 */ /* 0x000fc80000004100 */
[----:B------:R-:W-:-:S05]  /*2290*/  FSEL R162, R162, RZ, P1 ;  /* 0x000000ffa2a27208 */ /* 0x000fca0000800000 */
[----:B------:R-:W-:-:S04]  /*22a0*/  FMUL.FTZ R162, R162, UR15 ;  /* 0x0000000fa2a27c20 */ /* 0x000fc80008410000 */
[C---:B------:R-:W-:Y:S01]  /*22b0*/  FMUL.FTZ R64, R162.reuse, R65 ;  /* 0x00000041a2407220 */ /* 0x040fe20000410000 */
[----:B------:R-:W-:-:S04]  /*22c0*/  FFMA.FTZ R31, R162, R160, R31 ;  /* 0x000000a0a21f7223 */ /* 0x000fc8000001001f */
[----:B------:R-:W-:-:S04]  /*22d0*/  F2FP.F16.F32.PACK_AB R64, RZ, R64 ;  /* 0x00000040ff40723e */ /* 0x000fc800000000ff */
[----:B------:R-:W-:Y:S01]  /*22e0*/  PRMT R139, R64, 0x7610, R139 ;  /* 0x00007610408b7816 */ /* 0x000fe2000000008b */
[----:B------:R-:W-:Y:S06]  /*22f0*/  BRA `(.L_x_1571) ;  /* 0x0000000800a87947 */ /* 0x000fec0003800000 */
.L_x_1567:
        /* <DEDUP_REMOVED lines=9> */
[----:B------:R-:W-:Y:S01]  /*2390*/  FMUL.FTZ R153, R144, R153 ;  /* 0x0000009990997220 */ /* 0x000fe20000410000 */
[----:B------:R-:W-:-:S03]  /*23a0*/  FADD.FTZ R65, R103, -R64 ;  /* 0x8000004067417221 */ /* 0x000fc60000010000 */
[----:B------:R-:W-:Y:S01]  /*23b0*/  FSEL R154, R154, RZ, P1 ;  /* 0x000000ff9a9a7208 */ /* 0x000fe20000800000 */
[----:B------:R-:W-:Y:S06]  /*23c0*/  @!P2 BRA `(.L_x_1572) ;  /* 0x00000000001ca947 */ /* 0x000fec0003800000 */
[----:B------:R-:W-:Y:S02]  /*23d0*/  HADD2.F32 R157, -RZ, R78.H0_H0 ;  /* 0x2000004eff9d7230 */ /* 0x000fe40000004100 */
[----:B------:R-:W-:-:S04]  /*23e0*/  FMUL.FTZ R158, R154, UR15 ;  /* 0x0000000f9a9e7c20 */ /* 0x000fc80008410000 */
[----:B------:R-:W-:Y:S01]  /*23f0*/  FMUL.FTZ R64, R157, R158 ;  /* 0x0000009e9d407220 */ /* 0x000fe20000410000 */
[----:B------:R-:W-:-:S04]  /*2400*/  HADD2.F32 R157, -RZ, R152.H1_H1 ;  /* 0x30000098ff9d7230 */ /* 0x000fc80000004100 */
[----:B------:R-:W-:Y:S01]  /*2410*/  F2FP.F16.F32.PACK_AB R64, RZ, R64 ;  /* 0x00000040ff40723e */ /* 0x000fe200000000ff */
[----:B------:R-:W-:-:S03]  /*2420*/  FFMA.FTZ R28, R157, R158, R28 ;  /* 0x0000009e9d1c7223 */ /* 0x000fc6000001001c */
[----:B------:R-:W-:-:S07]  /*2430*/  PRMT R157, R64, 0x7610, R157 ;  /* 0x00007610409d7816 */ /* 0x000fce000000009d */
.L_x_1572:
        /* <DEDUP_REMOVED lines=8> */
[----:B------:R-:W-:-:S04]  /*24c0*/  HADD2.F32 R158, -RZ, R155.H1_H1 ;  /* 0x3000009bff9e7230 */ /* 0x000fc80000004100 */
[----:B------:R-:W-:Y:S01]  /*24d0*/  F2FP.F16.F32.PACK_AB R65, RZ, R65 ;  /* 0x00000041ff41723e */ /* 0x000fe200000000ff */
[----:B------:R-:W-:-:S03]  /*24e0*/  FFMA.FTZ R29, R158, R159, R29 ;  /* 0x0000009f9e1d7223 */ /* 0x000fc6000001001d */
[----:B------:R-:W-:-:S07]  /*24f0*/  PRMT R137, R65, 0x7610, R137 ;  /* 0x0000761041897816 */ /* 0x000fce0000000089 */
.L_x_1573:
        /* <DEDUP_REMOVED lines=11> */
.L_x_1574:
[----:B------:R-:W-:Y:S02]  /*25b0*/  F2FP.F16.F32.PACK_AB R153, RZ, R154 ;  /* 0x0000009aff99723e */ /* 0x000fe400000000ff */
[----:B------:R-:W-:Y:S02]  /*25c0*/  F2FP.F16.F32.PACK_AB R154, RZ, R160 ;  /* 0x000000a0ff9a723e */ /* 0x000fe400000000ff */
[----:B------:R-:W-:Y:S02]  /*25d0*/  PRMT R158, R64, 0x7610, R158 ;  /* 0x00007610409e7816 */ /* 0x000fe4000000009e */
[----:B------:R-:W-:Y:S01]  /*25e0*/  PRMT R159, R65, 0x7610, R159 ;  /* 0x00007610419f7816 */ /* 0x000fe2000000009f */
[----:B------:R-:W-:Y:S06]  /*25f0*/  @!P2 BRA `(.L_x_1571) ;  /* 0x0000000400e8a947 */ /* 0x000fec0003800000 */
[----:B------:R-:W-:Y:S02]  /*2600*/  HADD2.F32 R65, -RZ, R152.H0_H0 ;  /* 0x20000098ff417230 */ /* 0x000fe40000004100 */
[----:B------:R-:W-:Y:S01]  /*2610*/  FMUL.FTZ R160, R160, UR15 ;  /* 0x0000000fa0a07c20 */ /* 0x000fe20008410000 */
[----:B------:R-:W-:-:S03]  /*2620*/  HADD2.F32 R64, -RZ, R156.H0_H0 ;  /* 0x2000009cff407230 */ /* 0x000fc60000004100 */
[-C--:B------:R-:W-:Y:S02]  /*2630*/  FMUL.FTZ R65, R65, R160.reuse ;  /* 0x000000a041417220 */ /* 0x080fe40000410000 */
[----:B------:R-:W-:-:S03]  /*2640*/  FFMA.FTZ R31, R64, R160, R31 ;  /* 0x000000a0401f7223 */ /* 0x000fc6000001001f */
[----:B------:R-:W-:-:S04]  /*2650*/  F2FP.F16.F32.PACK_AB R64, RZ, R65 ;  /* 0x00000041ff40723e */ /* 0x000fc800000000ff */
[----:B------:R-:W-:Y:S01]  /*2660*/  PRMT R139, R64, 0x7610, R139 ;  /* 0x00007610408b7816 */ /* 0x000fe2000000008b */
[----:B------:R-:W-:Y:S06]  /*2670*/  BRA `(.L_x_1571) ;  /* 0x0000000400c87947 */ /* 0x000fec0003800000 */
.L_x_1566:
        /* <DEDUP_REMOVED lines=8> */
[----:B------:R-:W-:Y:S02]  /*2700*/  HADD2.F32 R157, -RZ, R76.H0_H0 ;  /* 0x2000004cff9d7230 */ /* 0x000fe40000004100 */
        /* <DEDUP_REMOVED lines=8> */
[----:B------:R-:W-:-:S07]  /*2790*/  PRMT R157, R64, 0x7610, R157 ;  /* 0x00007610409d7816 */ /* 0x000fce000000009d */
.L_x_1576:
[----:B------:R-:W-:Y:S05]  /*27a0*/  @!P2 BRA `(.L_x_1577) ;  /* 0x000000000030a947 */ /* 0x000fea0003800000 */
[----:B------:R-:W-:Y:S01]  /*27b0*/  SHF.R.U64 R161, R76, 0x10, R77 ;  /* 0x000000104ca17819 */ /* 0x000fe2000000124d */
[----:B------:R-:W-:-:S04]  /*27c0*/  @P1 FFMA.FTZ R64, R100, R149, R150 ;  /* 0x0000009564401223 */ /* 0x000fc80000010096 */
[----:B------:R-:W-:Y:S02]  /*27d0*/  HADD2.F32 R161, -RZ, R161.H0_H0 ;  /* 0x200000a1ffa17230 */ /* 0x000fe40000004100 */
[----:B------:R-:W-:Y:S01]  /*27e0*/  @P1 FADD.FTZ R65, R99, -R64 ;  /* 0x8000004063411221 */ /* 0x000fe20000010000 */
[----:B------:R-:W-:-:S03]  /*27f0*/  HADD2.F32 R64, -RZ, R155.H1_H1 ;  /* 0x3000009bff407230 */ /* 0x000fc60000004100 */
[----:B------:R-:W-:Y:S01]  /*2800*/  @P1 FFMA.FTZ R161, R144, R65, R161 ;  /* 0x0000004190a11223 */ /* 0x000fe200000100a1 */
[----:B------:R-:W-:-:S03]  /*2810*/  HADD2.F32 R65, -RZ, R151.H1_H1 ;  /* 0x30000097ff417230 */ /* 0x000fc60000004100 */
[----:B------:R-:W-:-:S04]  /*2820*/  FMUL.FTZ R160, R161, UR15 ;  /* 0x0000000fa1a07c20 */ /* 0x000fc80008410000 */
[-C--:B------:R-:W-:Y:S01]  /*2830*/  FMUL.FTZ R65, R65, R160.reuse ;  /* 0x000000a041417220 */ /* 0x080fe20000410000 */
[----:B------:R-:W-:-:S04]  /*2840*/  FFMA.FTZ R29, R64, R160, R29 ;  /* 0x000000a0401d7223 */ /* 0x000fc8000001001d */
[----:B------:R-:W-:-:S04]  /*2850*/  F2FP.F16.F32.PACK_AB R64, RZ, R65 ;  /* 0x00000041ff40723e */ /* 0x000fc800000000ff */
[----:B------:R-:W-:-:S07]  /*2860*/  PRMT R137, R64, 0x7610, R137 ;  /* 0x0000761040897816 */ /* 0x000fce0000000089 */
.L_x_1577:
[----:B------:R-:W-:Y:S05]  /*2870*/  @!P2 BRA `(.L_x_1578) ;  /* 0x00000000002ca947 */ /* 0x000fea0003800000 */
[----:B------:R-:W-:Y:S01]  /*2880*/  @P1 FFMA.FTZ R65, R101, R149, R150 ;  /* 0x0000009565411223 */ /* 0x000fe20000010096 */
[----:B------:R-:W-:-:S03]  /*2890*/  HADD2.F32 R161, -RZ, R77.H0_H0 ;  /* 0x2000004dffa17230 */ /* 0x000fc60000004100 */
[----:B------:R-:W-:-:S04]  /*28a0*/  @P1 FADD.FTZ R65, R102, -R65 ;  /* 0x8000004166411221 */ /* 0x000fc80000010000 */
[----:B------:R-:W-:Y:S01]  /*28b0*/  @P1 FFMA.FTZ R161, R144, R65, R161 ;  /* 0x0000004190a11223 */ /* 0x000fe200000100a1 */
[----:B------:R-:W-:-:S03]  /*28c0*/  HADD2.F32 R65, -RZ, R79.H0_H0 ;  /* 0x2000004fff417230 */ /* 0x000fc60000004100 */
[----:B------:R-:W-:-:S04]  /*28d0*/  FMUL.FTZ R160, R161, UR15 ;  /* 0x0000000fa1a07c20 */ /* 0x000fc80008410000 */
[----:B------:R-:W-:Y:S01]  /*28e0*/  FMUL.FTZ R64, R65, R160 ;  /* 0x000000a041407220 */ /* 0x000fe20000410000 */
[----:B------:R-:W-:-:S04]  /*28f0*/  HADD2.F32 R65, -RZ, R155.H0_H0 ;  /* 0x2000009bff417230 */ /* 0x000fc80000004100 */
[----:B------:R-:W-:Y:S01]  /*2900*/  F2FP.F16.F32.PACK_AB R64, RZ, R64 ;  /* 0x00000040ff40723e */ /* 0x000fe200000000ff */
[----:B------:R-:W-:-:S03]  /*2910*/  FFMA.FTZ R30, R65, R160, R30 ;  /* 0x000000a0411e7223 */ /* 0x000fc6000001001e */
[----:B------:R-:W-:-:S07]  /*2920*/  PRMT R138, R64, 0x7610, R138 ;  /* 0x00007610408a7816 */ /* 0x000fce000000008a */
.L_x_1578:
[----:B------:R-:W-:Y:S05]  /*2930*/  @!P2 BRA `(.L_x_1571) ;  /* 0x000000040018a947 */ /* 0x000fea0003800000 */
[----:B------:R-:W-:Y:S01]  /*2940*/  SHF.R.U32.HI R161, RZ, 0x10, R77 ;  /* 0x00000010ffa17819 */ /* 0x000fe2000001164d */
[----:B------:R-:W-:-:S04]  /*2950*/  @P1 FFMA.FTZ R64, R104, R149, R150 ;  /* 0x0000009568401223 */ /* 0x000fc80000010096 */
[----:B------:R-:W-:Y:S02]  /*2960*/  HADD2.F32 R161, -RZ, R161.H0_H0 ;  /* 0x200000a1ffa17230 */ /* 0x000fe40000004100 */
        /* <DEDUP_REMOVED lines=8> */
[----:B------:R-:W-:Y:S01]  /*29f0*/  PRMT R139, R64, 0x7610, R139 ;  /* 0x00007610408b7816 */ /* 0x000fe2000000008b */
[----:B------:R-:W-:Y:S06]  /*2a00*/  BRA `(.L_x_1571) ;  /* 0x0000000000e47947 */ /* 0x000fec0003800000 */
.L_x_1575:
[----:B------:R-:W-:Y:S01]  /*2a10*/  ISETP.GT.AND P3, PT, R143, RZ, PT ;  /* 0x000000ff8f00720c */ /* 0x000fe20003f64270 */
[----:B------:R-:W-:Y:S01]  /*2a20*/  @P1 FFMA.FTZ R65, R3, R149, R150 ;  /* 0x0000009503411223 */ /* 0x000fe20000010096 */
[--C-:B------:R-:W-:Y:S01]  /*2a30*/  SHF.R.U64 R163, R76, 0x10, R77.reuse ;  /* 0x000000104ca37819 */ /* 0x100fe2000000124d */
[----:B------:R-:W-:Y:S01]  /*2a40*/  HADD2.F32 R153, -RZ, R76.H0_H0 ;  /* 0x2000004cff997230 */ /* 0x000fe20000004100 */
[----:B------:R-:W-:Y:S01]  /*2a50*/  SHF.R.U32.HI R161, RZ, 0x10, R77 ;  /* 0x00000010ffa17819 */ /* 0x000fe2000001164d */
[----:B------:R-:W-:Y:S01]  /*2a60*/  @P1 FADD.FTZ R65, R98, -R65 ;  /* 0x8000004162411221 */ /* 0x000fe20000010000 */
[----:B------:R-:W-:Y:S02]  /*2a70*/  HADD2.F32 R159, -RZ, R77.H0_H0 ;  /* 0x2000004dff9f7230 */ /* 0x000fe40000004100 */
[----:B------:R-:W-:Y:S02]  /*2a80*/  HADD2.F32 R163, -RZ, R163.H0_H0 ;  /* 0x200000a3ffa37230 */ /* 0x000fe40000004100 */
[----:B------:R-:W-:Y:S01]  /*2a90*/  @P1 FFMA.FTZ R153, R144, R65, R153 ;  /* 0x0000004190991223 */ /* 0x000fe20000010099 */
[----:B------:R-:W-:-:S02]  /*2aa0*/  HADD2.F32 R161, -RZ, R161.H0_H0 ;  /* 0x200000a1ffa17230 */ /* 0x000fc40000004100 */
[-CC-:B------:R-:W-:Y:S01]  /*2ab0*/  @P3 FFMA.FTZ R64, R100, R149.reuse, R150.reuse ;  /* 0x0000009564403223 */ /* 0x180fe20000010096 */
[----:B------:R-:W-:-:S03]  /*2ac0*/  @P3 FFMA.FTZ R65, R101, R149, R150 ;  /* 0x0000009565413223 */ /* 0x000fc60000010096 */
[----:B------:R-:W-:Y:S01]  /*2ad0*/  @P3 FADD.FTZ R64, R99, -R64 ;  /* 0x8000004063403221 */ /* 0x000fe20000010000 */
[----:B------:R-:W-:-:S03]  /*2ae0*/  @P3 FADD.FTZ R65, R102, -R65 ;  /* 0x8000004166413221 */ /* 0x000fc60000010000 */
[----:B------:R-:W-:Y:S01]  /*2af0*/  @P3 FFMA.FTZ R163, R144, R64, R163 ;  /* 0x0000004090a33223 */ /* 0x000fe200000100a3 */
[----:B------:R-:W-:Y:S01]  /*2b00*/  @P3 FFMA.FTZ R64, R104, R149, R150 ;  /* 0x0000009568403223 */ /* 0x000fe20000010096 */
[----:B------:R-:W-:-:S03]  /*2b10*/  @P3 FFMA.FTZ R159, R144, R65, R159 ;  /* 0x00000041909f3223 */ /* 0x000fc6000001009f */
[----:B------:R-:W-:Y:S01]  /*2b20*/  @P3 FADD.FTZ R64, R103, -R64 ;  /* 0x8000004067403221 */ /* 0x000fe20000010000 */
[----:B------:R-:W-:-:S03]  /*2b30*/  F2FP.F16.F32.PACK_AB R65, RZ, R163 ;  /* 0x000000a3ff41723e */ /* 0x000fc600000000ff */
[----:B------:R-:W-:Y:S01]  /*2b40*/  @P3 FFMA.FTZ R161, R144, R64, R161 ;  /* 0x0000004090a13223 */ /* 0x000fe200000100a1 */
[----:B------:R-:W-:Y:S01]  /*2b50*/  F2FP.F16.F32.PACK_AB R64, RZ, R153 ;  /* 0x00000099ff40723e */ /* 0x000fe200000000ff */
        /* <DEDUP_REMOVED lines=8> */
.L_x_1579:
[----:B------:R-:W-:Y:S05]  /*2be0*/  @!P2 BRA `(.L_x_1580) ;  /* 0x00000000001ca947 */ /* 0x000fea0003800000 */
[----:B------:R-:W-:Y:S02]  /*2bf0*/  HADD2.F32 R154, -RZ, R151.H1_H1 ;  /* 0x30000097ff9a7230 */ /* 0x000fe40000004100 */
[----:B------:R-:W-:-:S04]  /*2c00*/  FMUL.FTZ R163, R163, UR15 ;  /* 0x0000000fa3a37c20 */ /* 0x000fc80008410000 */
[----:B------:R-:W-:Y:S01]  /*2c10*/  FMUL.FTZ R153, R154, R163 ;  /* 0x000000a39a997220 */ /* 0x000fe20000410000 */
[----:B------:R-:W-:-:S04]  /*2c20*/  HADD2.F32 R154, -RZ, R155.H1_H1 ;  /* 0x3000009bff9a7230 */ /* 0x000fc80000004100 */
[----:B------:R-:W-:Y:S01]  /*2c30*/  F2FP.F16.F32.PACK_AB R153, RZ, R153 ;  /* 0x00000099ff99723e */ /* 0x000fe200000000ff */
[----:B------:R-:W-:-:S03]  /*2c40*/  FFMA.FTZ R29, R154, R163, R29 ;  /* 0x000000a39a1d7223 */ /* 0x000fc6000001001d */
[----:B------:R-:W-:-:S07]  /*2c50*/  PRMT R137, R153, 0x7610, R137 ;  /* 0x0000761099897816 */ /* 0x000fce0000000089 */
.L_x_1580:
[----:B------:R-:W-:Y:S05]  /*2c60*/  @!P2 BRA `(.L_x_1581) ;  /* 0x00000000001ca947 */ /* 0x000fea0003800000 */
[----:B------:R-:W-:Y:S02]  /*2c70*/  HADD2.F32 R153, -RZ, R79.H0_H0 ;  /* 0x2000004fff997230 */ /* 0x000fe40000004100 */
[----:B------:R-:W-:-:S04]  /*2c80*/  FMUL.FTZ R158, R159, UR15 ;  /* 0x0000000f9f9e7c20 */ /* 0x000fc80008410000 */
[----:B------:R-:W-:Y:S01]  /*2c90*/  FMUL.FTZ R154, R153, R158 ;  /* 0x0000009e999a7220 */ /* 0x000fe20000410000 */
[----:B------:R-:W-:-:S05]  /*2ca0*/  HADD2.F32 R153, -RZ, R155.H0_H0 ;  /* 0x2000009bff997230 */ /* 0x000fca0000004100 */
[----:B------:R-:W-:Y:S01]  /*2cb0*/  FFMA.FTZ R30, R153, R158, R30 ;  /* 0x0000009e991e7223 */ /* 0x000fe2000001001e */
[----:B------:R-:W-:-:S04]  /*2cc0*/  F2FP.F16.F32.PACK_AB R153, RZ, R154 ;  /* 0x0000009aff99723e */ /* 0x000fc800000000ff */
[----:B------:R-:W-:-:S07]  /*2cd0*/  PRMT R138, R153, 0x7610, R138 ;  /* 0x00007610998a7816 */ /* 0x000fce000000008a */
.L_x_1581:
[----:B------:R-:W-:Y:S02]  /*2ce0*/  F2FP.F16.F32.PACK_AB R153, RZ, R159 ;  /* 0x0000009fff99723e */ /* 0x000fe400000000ff */
[----:B------:R-:W-:Y:S02]  /*2cf0*/  F2FP.F16.F32.PACK_AB R154, RZ, R161 ;  /* 0x000000a1ff9a723e */ /* 0x000fe400000000ff */
[----:B------:R-:W-:Y:S02]  /*2d00*/  PRMT R158, R64, 0x7610, R158 ;  /* 0x00007610409e7816 */ /* 0x000fe4000000009e */
[----:B------:R-:W-:Y:S01]  /*2d10*/  PRMT R159, R65, 0x7610, R159 ;  /* 0x00007610419f7816 */ /* 0x000fe2000000009f */
[----:B------:R-:W-:Y:S06]  /*2d20*/  @!P2 BRA `(.L_x_1571) ;  /* 0x00000000001ca947 */ /* 0x000fec0003800000 */
[----:B------:R-:W-:Y:S02]  /*2d30*/  HADD2.F32 R64, -RZ, R152.H0_H0 ;  /* 0x20000098ff407230 */ /* 0x000fe40000004100 */
[----:B------:R-:W-:-:S04]  /*2d40*/  FMUL.FTZ R161, R161, UR15 ;  /* 0x0000000fa1a17c20 */ /* 0x000fc80008410000 */
[----:B------:R-:W-:Y:S01]  /*2d50*/  FMUL.FTZ R65, R64, R161 ;  /* 0x000000a140417220 */ /* 0x000fe20000410000 */
[----:B------:R-:W-:-:S05]  /*2d60*/  HADD2.F32 R64, -RZ, R156.H0_H0 ;  /* 0x2000009cff407230 */ /* 0x000fca0000004100 */
[----:B------:R-:W-:Y:S01]  /*2d70*/  FFMA.FTZ R31, R64, R161, R31 ;  /* 0x000000a1401f7223 */ /* 0x000fe2000001001f */
[----:B------:R-:W-:-:S04]  /*2d80*/  F2FP.F16.F32.PACK_AB R64, RZ, R65 ;  /* 0x00000041ff40723e */ /* 0x000fc800000000ff */
[----:B------:R-:W-:-:S07]  /*2d90*/  PRMT R139, R64, 0x7610, R139 ;  /* 0x00007610408b7816 */ /* 0x000fce000000008b */
.L_x_1571:
[----:B------:R-:W-:-:S04]  /*2da0*/  UISETP.NE.U32.AND UP0, UPT, UR4, URZ, UPT ;  /* 0x000000ff0400728c */ /* 0x000fc8000bf05070 */
[----:B------:R-:W-:-:S09]  /*2db0*/  UISETP.NE.AND.EX UP0, UPT, UR5, URZ, UPT, UP0 ;  /* 0x000000ff0500728c */ /* 0x000fd2000bf05300 */
[----:B------:R-:W-:Y:S05]  /*2dc0*/  BRA.U !UP0, `(.L_x_1582) ;  /* 0x0000000108207547 */ /* 0x000fea000b800000 */
[----:B------:R-:W-:-:S05]  /*2dd0*/  LOP3.LUT R64, R159, 0xffff, RZ, 0xc0, !PT ;  /* 0x0000ffff9f407812 */ /* 0x000fca00078ec0ff */
[----:B------:R-:W-:Y:S01]  /*2de0*/  IMAD.WIDE.U32 R160, R64, 0x10000, RZ ;  /* 0x0001000040a07825 */ /* 0x000fe200078e00ff */
[----:B------:R-:W-:-:S04]  /*2df0*/  PRMT R64, R153, 0x5410, R154 ;  /* 0x0000541099407816 */ /* 0x000fc8000000009a */
[----:B------:R-:W-:Y:S02]  /*2e00*/  LOP3.LUT R161, R64, R161, RZ, 0xfc, !PT ;  /* 0x000000a140a17212 */ /* 0x000fe400078efcff */
[----:B------:R-:W0:Y:S01]  /*2e10*/  LDC.64 R64, c[0x0][0x478] ;  /* 0x00011e00ff407b82 */ /* 0x000e220000000a00 */
[----:B------:R-:W-:Y:S01]  /*2e20*/  LOP3.LUT R160, R160, 0xffff, R158, 0xf8, !PT ;  /* 0x0000ffffa0a07812 */ /* 0x000fe200078ef89e */
[----:B0-----:R-:W-:-:S05]  /*2e30*/  IMAD.WIDE.U32 R64, R67, 0x8, R64 ;  /* 0x0000000843407825 */ /* 0x001fca00078e0040 */
[----:B------:R0:W-:Y:S02]  /*2e40*/  STG.E.64 desc[UR10][R64.64], R160 ;  /* 0x000000a040007986 */ /* 0x0001e4000c101b0a */
.L_x_1582:
[----:B------:R-:W-:Y:S05]  /*2e50*/  @!P2 BRA `(.L_x_1583) ;  /* 0x000000000020a947 */ /* 0x000fea0003800000 */
[----:B0-----:R-:W-:-:S05]  /*2e60*/  LOP3.LUT R64, R137, 0xffff, RZ, 0xc0, !PT ;  /* 0x0000ffff89407812 */ /* 0x001fca00078ec0ff */
[----:B------:R-:W-:Y:S01]  /*2e70*/  IMAD.WIDE.U32 R160, R64, 0x10000, RZ ;  /* 0x0001000040a07825 */ /* 0x000fe200078e00ff */
[----:B------:R-:W-:-:S04]  /*2e80*/  PRMT R64, R138, 0x5410, R139 ;  /* 0x000054108a407816 */ /* 0x000fc8000000008b */
[----:B------:R-:W-:Y:S02]  /*2e90*/  LOP3.LUT R161, R64, R161, RZ, 0xfc, !PT ;  /* 0x000000a140a17212 */ /* 0x000fe400078efcff */
[----:B------:R-:W0:Y:S01]  /*2ea0*/  LDC.64 R64, c[0x0][0x468] ;  /* 0x00011a00ff407b82 */ /* 0x000e220000000a00 */
[----:B------:R-:W-:Y:S01]  /*2eb0*/  LOP3.LUT R160, R160, 0xffff, R157, 0xf8, !PT ;  /* 0x0000ffffa0a07812 */ /* 0x000fe200078ef89d */
[----:B0-----:R-:W-:-:S05]  /*2ec0*/  IMAD.WIDE.U32 R64, R66, 0x8, R64 ;  /* 0x0000000842407825 */ /* 0x001fca00078e0040 */
[----:B------:R1:W-:Y:S02]  /*2ed0*/  STG.E.64 desc[UR10][R64.64], R160 ;  /* 0x000000a040007986 */ /* 0x0003e4000c101b0a */
.L_x_1583:
[----:B------:R-:W-:Y:S05]  /*2ee0*/  @!P2 BRA `(.L_x_1584) ;  /* 0x000000000024a947 */ /* 0x000fea0003800000 */
[----:B01----:R-:W0:Y:S01]  /*2ef0*/  LDC.64 R160, c[0x0][0x390] ;  /* 0x0000e400ffa07b82 */ /* 0x003e220000000a00 */
[----:B------:R-:W-:-:S05]  /*2f00*/  IADD3 R64, PT, PT, R66, 0x80, RZ ;  /* 0x0000008042407810 */ /* 0x000fca0007ffe0ff */
[----:B0-----:R-:W-:-:S05]  /*2f10*/  IMAD.WIDE.U32 R160, R64, 0x8, R160 ;  /* 0x0000000840a07825 */ /* 0x001fca00078e00a0 */
[----:B------:R-:W2:Y:S02]  /*2f20*/  LDG.E.64 R64, desc[UR10][R160.64] ;  /* 0x0000000aa0407981 */ /* 0x000ea4000c1e1b00 */
[----:B--2---:R-:W-:Y:S02]  /*2f30*/  PRMT R152, R152, 0x5410, R64 ;  /* 0x0000541098987816 */ /* 0x004fe40000000040 */
[----:B------:R-:W-:-:S04]  /*2f40*/  SHF.R.U64 R64, R64, 0x10, R65 ;  /* 0x0000001040407819 */ /* 0x000fc80000001241 */
[----:B------:R-:W-:Y:S02]  /*2f50*/  PRMT R155, R65, 0x5410, R64 ;  /* 0x00005410419b7816 */ /* 0x000fe40000000040 */
[----:B------:R-:W-:-:S04]  /*2f60*/  SHF.R.U32.HI R65, RZ, 0x10, R65 ;  /* 0x00000010ff417819 */ /* 0x000fc80000011641 */
[----:B------:R-:W-:-:S07]  /*2f70*/  PRMT R156, R65, 0x7610, R156 ;  /* 0x00007610419c7816 */ /* 0x000fce000000009c */
.L_x_1584:
[----:B------:R-:W-:Y:S05]  /*2f80*/  @!P0 BRA `(.L_x_1585) ;  /* 0x0000000400bc8947 */ /* 0x000fea0003800000 */
        /* <DEDUP_REMOVED lines=9> */
[----:B------:R-:W-:-:S03]  /*3020*/  @P1 FFMA.FTZ R64, R108, R149, R150 ;  /* 0x000000956c401223 */ /* 0x000fc60000010096 */
[----:B------:R-:W-:Y:S01]  /*3030*/  @P1 FADD.FTZ R65, R106, -R65 ;  /* 0x800000416a411221 */ /* 0x000fe20000010000 */
[----:B------:R-:W-:-:S03]  /*3040*/  @P1 FADD.FTZ R64, R107, -R64 ;  /* 0x800000406b401221 */ /* 0x000fc60000010000 */
[C---:B------:R-:W-:Y:S01]  /*3050*/  @P1 FFMA.FTZ R153, R144.reuse, R65, R153 ;  /* 0x0000004190991223 */ /* 0x040fe20000010099 */
[----:B------:R-:W-:Y:S01]  /*3060*/  @P1 FFMA.FTZ R163, R144, R64, R163 ;  /* 0x0000004090a31223 */ /* 0x000fe200000100a3 */
[-CC-:B------:R-:W-:Y:S01]  /*3070*/  @P1 FFMA.FTZ R65, R109, R149.reuse, R150.reuse ;  /* 0x000000956d411223 */ /* 0x180fe20000010096 */
        /* <DEDUP_REMOVED lines=8> */
[----:B------:R-:W-:Y:S02]  /*3100*/  HADD2.F32 R154, -RZ, R80.H0_H0 ;  /* 0x20000050ff9a7230 */ /* 0x000fe40000004100 */
[----:B------:R-:W-:Y:S01]  /*3110*/  FMUL.FTZ R157, R153, UR15 ;  /* 0x0000000f999d7c20 */ /* 0x000fe20008410000 */
[----:B------:R-:W-:-:S03]  /*3120*/  HADD2.F32 R153, -RZ, R152.H1_H1 ;  /* 0x30000098ff997230 */ /* 0x000fc60000004100 */
[----:B------:R-:W-:Y:S02]  /*3130*/  FMUL.FTZ R154, R157, R154 ;  /* 0x0000009a9d9a7220 */ /* 0x000fe40000410000 */
[----:B------:R-:W-:-:S03]  /*3140*/  FFMA.FTZ R24, R153, R157, R24 ;  /* 0x0000009d99187223 */ /* 0x000fc60000010018 */
[----:B------:R-:W-:-:S04]  /*3150*/  F2FP.F16.F32.PACK_AB R153, RZ, R154 ;  /* 0x0000009aff99723e */ /* 0x000fc800000000ff */
[----:B------:R-:W-:-:S07]  /*3160*/  PRMT R157, R153, 0x7610, R157 ;  /* 0x00007610999d7816 */ /* 0x000fce000000009d */
.L_x_1587:
        /* <DEDUP_REMOVED lines=8> */
.L_x_1588:
        /* <DEDUP_REMOVED lines=8> */
.L_x_1589:
        /* <DEDUP_REMOVED lines=11> */
[----:B------:R-:W-:Y:S01]  /*3320*/  PRMT R139, R64, 0x7610, R139 ;  /* 0x00007610408b7816 */ /* 0x000fe2000000008b */
[----:B------:R-:W-:Y:S06]  /*3330*/  BRA `(.L_x_1590) ;  /* 0x0000000800847947 */ /* 0x000fec0003800000 */
.L_x_1586:
[----:B------:R-:W-:Y:S01]  /*3340*/  ISETP.GT.AND P1, PT, R143, RZ, PT ;  /* 0x000000ff8f00720c */ /* 0x000fe20003f24270 */
[----:B------:R-:W-:-:S12]  /*3350*/  @!P2 BRA `(.L_x_1591) ;  /* 0x00000000002ca947 */ /* 0x000fd80003800000 */
[----:B01----:R-:W-:Y:S01]  /*3360*/  @P1 FFMA.FTZ R65, R105, R149, R150 ;  /* 0x0000009569411223 */ /* 0x003fe20000010096 */
        /* <DEDUP_REMOVED lines=10> */
.L_x_1591:
[----:B------:R-:W-:Y:S05]  /*3410*/  @!P2 BRA `(.L_x_1592) ;  /* 0x000000000030a947 */ /* 0x000fea0003800000 */
[----:B01----:R-:W-:Y:S01]  /*3420*/  SHF.R.U64 R161, R74, 0x10, R75 ;  /* 0x000000104aa17819 */ /* 0x003fe2000000124b */
        /* <DEDUP_REMOVED lines=11> */
.L_x_1592:
[----:B------:R-:W-:Y:S05]  /*34e0*/  @!P2 BRA `(.L_x_1593) ;  /* 0x00000000002ca947 */ /* 0x000fea0003800000 */
[----:B01----:R-:W-:Y:S01]  /*34f0*/  @P1 FFMA.FTZ R65, R109, R149, R150 ;  /* 0x000000956d411223 */ /* 0x003fe20000010096 */
        /* <DEDUP_REMOVED lines=10> */
.L_x_1593:
[----:B------:R-:W-:Y:S05]  /*35a0*/  @!P2 BRA `(.L_x_1590) ;  /* 0x0000000400e8a947 */ /* 0x000fea0003800000 */
[----:B01----:R-:W-:Y:S01]  /*35b0*/  SHF.R.U32.HI R161, RZ, 0x10, R75 ;  /* 0x00000010ffa17819 */ /* 0x003fe2000001164b */
        /* <DEDUP_REMOVED lines=12> */
.L_x_1585:
[----:B------:R-:W-:Y:S05]  /*3680*/  BRA.U !UP0, `(.L_x_1594) ;  /* 0x0000000108e07547 */ /* 0x000fea000b800000 */
[-CC-:B01----:R-:W-:Y:S01]  /*3690*/  FFMA.FTZ R65, R105, R149.reuse, R150.reuse ;  /* 0x0000009569417223 */ /* 0x183fe20000010096 */
        /* <DEDUP_REMOVED lines=19> */
.L_x_1595:
        /* <DEDUP_REMOVED lines=12> */
.L_x_1596:
        /* <DEDUP_REMOVED lines=11> */
.L_x_1597:
        /* <DEDUP_REMOVED lines=13> */
.L_x_1594:
[----:B------:R-:W-:Y:S05]  /*3a10*/  @!P2 BRA `(.L_x_1598) ;  /* 0x000000000030a947 */ /* 0x000fea0003800000 */
[----:B01----:R-:W-:Y:S01]  /*3a20*/  FFMA.FTZ R65, R105, R149, R150 ;  /* 0x0000009569417223 */ /* 0x003fe20000010096 */
[----:B------:R-:W-:-:S03]  /*3a30*/  ISETP.GT.AND P1, PT, R143, RZ, PT ;  /* 0x000000ff8f00720c */ /* 0x000fc60003f24270 */
[----:B------:R-:W-:-:S04]  /*3a40*/  FADD.FTZ R65, R106, -R65 ;  /* 0x800000416a417221 */ /* 0x000fc80000010000 */
[----:B------:R-:W-:Y:S01]  /*3a50*/  FMUL.FTZ R64, R144, R65 ;  /* 0x0000004190407220 */ /* 0x000fe20000410000 */
[----:B------:R-:W-:-:S04]  /*3a60*/  HADD2.F32 R65, -RZ, R152.H1_H1 ;  /* 0x30000098ff417230 */ /* 0x000fc80000004100 */
[----:B------:R-:W-:-:S05]  /*3a70*/  FSEL R64, R64, RZ, P1 ;  /* 0x000000ff40407208 */ /* 0x000fca0000800000 */
[----:B------:R-:W-:Y:S01]  /*3a80*/  FMUL.FTZ R157, R64, UR15 ;  /* 0x0000000f409d7c20 */ /* 0x000fe20008410000 */
[----:B------:R-:W-:-:S03]  /*3a90*/  HADD2.F32 R64, -RZ, R80.H0_H0 ;  /* 0x20000050ff407230 */ /* 0x000fc60000004100 */
[-C--:B------:R-:W-:Y:S02]  /*3aa0*/  FFMA.FTZ R24, R65, R157.reuse, R24 ;  /* 0x0000009d41187223 */ /* 0x080fe40000010018 */
[----:B------:R-:W-:-:S05]  /*3ab0*/  FMUL.FTZ R64, R64, R157 ;  /* 0x0000009d40407220 */ /* 0x000fca0000410000 */
[----:B------:R-:W-:-:S04]  /*3ac0*/  F2FP.F16.F32.PACK_AB R64, RZ, R64 ;  /* 0x00000040ff40723e */ /* 0x000fc800000000ff */
[----:B------:R-:W-:-:S07]  /*3ad0*/  PRMT R157, R64, 0x7610, R157 ;  /* 0x00007610409d7816 */ /* 0x000fce000000009d */
.L_x_1598:
        /* <DEDUP_REMOVED lines=8> */
[----:B------:R-:W-:-:S03]  /*3b60*/  HADD2.F32 R64, -RZ, R155.H1_H1 ;  /* 0x3000009bff407230 */ /* 0x000fc60000004100 */
[-C--:B------:R-:W-:Y:S02]  /*3b70*/  FMUL.FTZ R65, R65, R160.reuse ;  /* 0x000000a041417220 */ /* 0x080fe40000410000 */
[----:B------:R-:W-:-:S03]  /*3b80*/  FFMA.FTZ R25, R64, R160, R25 ;  /* 0x000000a040197223 */ /* 0x000fc60000010019 */
[----:B------:R-:W-:-:S04]  /*3b90*/  F2FP.F16.F32.PACK_AB R64, RZ, R65 ;  /* 0x00000041ff40723e */ /* 0x000fc800000000ff */
[----:B------:R-:W-:-:S07]  /*3ba0*/  PRMT R137, R64, 0x7610, R137 ;  /* 0x0000761040897816 */ /* 0x000fce0000000089 */
.L_x_1599:
[----:B------:R-:W-:Y:S05]  /*3bb0*/  @!P2 BRA `(.L_x_1600) ;  /* 0x000000000030a947 */ /* 0x000fea0003800000 */
[----:B01----:R-:W-:Y:S01]  /*3bc0*/  FFMA.FTZ R65, R109, R149, R150 ;  /* 0x000000956d417223 */ /* 0x003fe20000010096 */
[----:B------:R-:W-:-:S03]  /*3bd0*/  ISETP.GT.AND P1, PT, R143, RZ, PT ;  /* 0x000000ff8f00720c */ /* 0x000fc60003f24270 */
[----:B------:R-:W-:-:S04]  /*3be0*/  FADD.FTZ R65, R110, -R65 ;  /* 0x800000416e417221 */ /* 0x000fc80000010000 */
[----:B------:R-:W-:Y:S01]  /*3bf0*/  FMUL.FTZ R64, R144, R65 ;  /* 0x0000004190407220 */ /* 0x000fe20000410000 */
[----:B------:R-:W-:-:S04]  /*3c00*/  HADD2.F32 R65, -RZ, R81.H0_H0 ;  /* 0x20000051ff417230 */ /* 0x000fc80000004100 */
[----:B------:R-:W-:-:S05]  /*3c10*/  FSEL R64, R64, RZ, P1 ;  /* 0x000000ff40407208 */ /* 0x000fca0000800000 */
[----:B------:R-:W-:-:S04]  /*3c20*/  FMUL.FTZ R160, R64, UR15 ;  /* 0x0000000f40a07c20 */ /* 0x000fc80008410000 */
[----:B------:R-:W-:Y:S01]  /*3c30*/  FMUL.FTZ R64, R65, R160 ;  /* 0x000000a041407220 */ /* 0x000fe20000410000 */
[----:B------:R-:W-:-:S04]  /*3c40*/  HADD2.F32 R65, -RZ, R155.H0_H0 ;  /* 0x2000009bff417230 */ /* 0x000fc80000004100 */
[----:B------:R-:W-:Y:S01]  /*3c50*/  F2FP.F16.F32.PACK_AB R64, RZ, R64 ;  /* 0x00000040ff40723e */ /* 0x000fe200000000ff */
[----:B------:R-:W-:-:S03]  /*3c60*/  FFMA.FTZ R26, R65, R160, R26 ;  /* 0x000000a0411a7223 */ /* 0x000fc6000001001a */
[----:B------:R-:W-:-:S07]  /*3c70*/  PRMT R138, R64, 0x7610, R138 ;  /* 0x00007610408a7816 */ /* 0x000fce000000008a */
.L_x_1600:
[----:B------:R-:W-:Y:S05]  /*3c80*/  @!P2 BRA `(.L_x_1590) ;  /* 0x000000000030a947 */ /* 0x000fea0003800000 */
[----:B01----:R-:W-:Y:S01]  /*3c90*/  FFMA.FTZ R64, R112, R149, R150 ;  /* 0x0000009570407223 */ /* 0x003fe20000010096 */
[----:B------:R-:W-:-:S03]  /*3ca0*/  ISETP.GT.AND P1, PT, R143, RZ, PT ;  /* 0x000000ff8f00720c */ /* 0x000fc60003f24270 */
[----:B------:R-:W-:-:S04]  /*3cb0*/  FADD.FTZ R65, R111, -R64 ;  /* 0x800000406f417221 */ /* 0x000fc80000010000 */
[----:B------:R-:W-:Y:S01]  /*3cc0*/  FMUL.FTZ R64, R144, R65 ;  /* 0x0000004190407220 */ /* 0x000fe20000410000 */
[----:B------:R-:W-:-:S04]  /*3cd0*/  HADD2.F32 R65, -RZ, R151.H0_H0 ;  /* 0x20000097ff417230 */ /* 0x000fc80000004100 */
[----:B------:R-:W-:-:S05]  /*3ce0*/  FSEL R64, R64, RZ, P1 ;  /* 0x000000ff40407208 */ /* 0x000fca0000800000 */
[----:B------:R-:W-:Y:S01]  /*3cf0*/  FMUL.FTZ R160, R64, UR15 ;  /* 0x0000000f40a07c20 */ /* 0x000fe20008410000 */
[----:B------:R-:W-:-:S03]  /*3d00*/  HADD2.F32 R64, -RZ, R156.H0_H0 ;  /* 0x2000009cff407230 */ /* 0x000fc60000004100 */
[-C--:B------:R-:W-:Y:S02]  /*3d10*/  FMUL.FTZ R65, R65, R160.reuse ;  /* 0x000000a041417220 */ /* 0x080fe40000410000 */
[----:B------:R-:W-:-:S03]  /*3d20*/  FFMA.FTZ R27, R64, R160, R27 ;  /* 0x000000a0401b7223 */ /* 0x000fc6000001001b */
[----:B------:R-:W-:-:S04]  /*3d30*/  F2FP.F16.F32.PACK_AB R64, RZ, R65 ;  /* 0x00000041ff40723e */ /* 0x000fc800000000ff */
[----:B------:R-:W-:-:S07]  /*3d40*/  PRMT R139, R64, 0x7610, R139 ;  /* 0x00007610408b7816 */ /* 0x000fce000000008b */
.L_x_1590:
[----:B------:R-:W-:Y:S05]  /*3d50*/  BRA.U !UP0, `(.L_x_1601) ;  /* 0x0000000108247547 */ /* 0x000fea000b800000 */
[----:B------:R-:W2:Y:S01]  /*3d60*/  LDC.64 R162, c[0x0][0x478] ;  /* 0x00011e00ffa27b82 */ /* 0x000ea20000000a00 */
[----:B01----:R-:W-:-:S05]  /*3d70*/  LOP3.LUT R64, R159, 0xffff, RZ, 0xc0, !PT ;  /* 0x0000ffff9f407812 */ /* 0x003fca00078ec0ff */
[----:B------:R-:W-:Y:S01]  /*3d80*/  IMAD.WIDE.U32 R160, R64, 0x10000, RZ ;  /* 0x0001000040a07825 */ /* 0x000fe200078e00ff */
[----:B------:R-:W-:-:S04]  /*3d90*/  PRMT R64, R153, 0x5410, R154 ;  /* 0x0000541099407816 */ /* 0x000fc8000000009a */
[----:B------:R-:W-:Y:S02]  /*3da0*/  LOP3.LUT R161, R64, R161, RZ, 0xfc, !PT ;  /* 0x000000a140a17212 */ /* 0x000fe400078efcff */
[----:B------:R-:W-:Y:S02]  /*3db0*/  IADD3 R64, PT, PT, R67, 0x80, RZ ;  /* 0x0000008043407810 */ /* 0x000fe40007ffe0ff */
[----:B------:R-:W-:-:S03]  /*3dc0*/  LOP3.LUT R160, R160, 0xffff, R158, 0xf8, !PT ;  /* 0x0000ffffa0a07812 */ /* 0x000fc600078ef89e */
[----:B--2---:R-:W-:-:S05]  /*3dd0*/  IMAD.WIDE.U32 R64, R64, 0x8, R162 ;  /* 0x0000000840407825 */ /* 0x004fca00078e00a2 */
[----:B------:R2:W-:Y:S02]  /*3de0*/  STG.E.64 desc[UR10][R64.64], R160 ;  /* 0x000000a040007986 */ /* 0x0005e4000c101b0a */
.L_x_1601:
[----:B------:R-:W-:Y:S05]  /*3df0*/  @!P2 BRA `(.L_x_1602) ;  /* 0x000000000024a947 */ /* 0x000fea0003800000 */
[----:B------:R-:W3:Y:S01]  /*3e00*/  LDC.64 R162, c[0x0][0x468] ;  /* 0x00011a00ffa27b82 */ /* 0x000ee20000000a00 */
[----:B012---:R-:W-:-:S05]  /*3e10*/  LOP3.LUT R64, R137, 0xffff, RZ, 0xc0, !PT ;  /* 0x0000ffff89407812 */ /* 0x007fca00078ec0ff */
[----:B------:R-:W-:Y:S01]  /*3e20*/  IMAD.WIDE.U32 R160, R64, 0x10000, RZ ;  /* 0x0001000040a07825 */ /* 0x000fe200078e00ff */
[----:B------:R-:W-:-:S04]  /*3e30*/  PRMT R64, R138, 0x5410, R139 ;  /* 0x000054108a407816 */ /* 0x000fc8000000008b */
[----:B------:R-:W-:Y:S02]  /*3e40*/  LOP3.LUT R161, R64, R161, RZ, 0xfc, !PT ;  /* 0x000000a140a17212 */ /* 0x000fe400078efcff */
[----:B------:R-:W-:Y:S02]  /*3e50*/  IADD3 R64, PT, PT, R66, 0x80, RZ ;  /* 0x0000008042407810 */ /* 0x000fe40007ffe0ff */
[----:B------:R-:W-:-:S03]  /*3e60*/  LOP3.LUT R160, R160, 0xffff, R157, 0xf8, !PT ;  /* 0x0000ffffa0a07812 */ /* 0x000fc600078ef89d */
[----:B---3--:R-:W-:-:S05]  /*3e70*/  IMAD.WIDE.U32 R64, R64, 0x8, R162 ;  /* 0x0000000840407825 */ /* 0x008fca00078e00a2 */
[----:B------:R3:W-:Y:S02]  /*3e80*/  STG.E.64 desc[UR10][R64.64], R160 ;  /* 0x000000a040007986 */ /* 0x0007e4000c101b0a */
.L_x_1602:
[----:B------:R-:W-:Y:S05]  /*3e90*/  @!P2 BRA `(.L_x_1603) ;  /* 0x000000000024a947 */ /* 0x000fea0003800000 */
[----:B0123--:R-:W0:Y:S01]  /*3ea0*/  LDC.64 R160, c[0x0][0x390] ;  /* 0x0000e400ffa07b82 */ /* 0x00fe220000000a00 */
        /* <DEDUP_REMOVED lines=8> */
.L_x_1603:
[----:B------:R-:W-:Y:S05]  /*3f30*/  @!P0 BRA `(.L_x_1604) ;  /* 0x0000000400bc8947 */ /* 0x000fea0003800000 */
        /* <DEDUP_REMOVED lines=30> */
.L_x_1606:
        /* <DEDUP_REMOVED lines=8> */
.L_x_1607:
        /* <DEDUP_REMOVED lines=8> */
.L_x_1608:
        /* <DEDUP_REMOVED lines=13> */
.L_x_1605:
[----:B------:R-:W-:Y:S01]  /*42f0*/  ISETP.GT.AND P1, PT, R143, RZ, PT ;  /* 0x000000ff8f00720c */ /* 0x000fe20003f24270 */
[----:B------:R-:W-:-:S12]  /*4300*/  @!P2 BRA `(.L_x_1610) ;  /* 0x00000000002ca947 */ /* 0x000fd80003800000 */
[----:B0123--:R-:W-:Y:S01]  /*4310*/  @P1 FFMA.FTZ R65, R113, R149, R150 ;  /* 0x0000009571411223 */ /* 0x00ffe20000010096 */
        /* <DEDUP_REMOVED lines=10> */
.L_x_1610:
[----:B------:R-:W-:Y:S05]  /*43c0*/  @!P2 BRA `(.L_x_1611) ;  /* 0x000000000030a947 */ /* 0x000fea0003800000 */
[----:B0123--:R-:W-:Y:S01]  /*43d0*/  SHF.R.U64 R161, R72, 0x10, R73 ;  /* 0x0000001048a17819 */ /* 0x00ffe20000001249 */
        /* <DEDUP_REMOVED lines=11> */
.L_x_1611:
[----:B------:R-:W-:Y:S05]  /*4490*/  @!P2 BRA `(.L_x_1612) ;  /* 0x00000000002ca947 */ /* 0x000fea0003800000 */
[----:B0123--:R-:W-:Y:S01]  /*44a0*/  @P1 FFMA.FTZ R65, R117, R149, R150 ;  /* 0x0000009575411223 */ /* 0x00ffe20000010096 */
        /* <DEDUP_REMOVED lines=10> */
.L_x_1612:
[----:B------:R-:W-:Y:S05]  /*4550*/  @!P2 BRA `(.L_x_1609) ;  /* 0x0000000400e8a947 */ /* 0x000fea0003800000 */
[----:B0123--:R-:W-:Y:S01]  /*4560*/  SHF.R.U32.HI R161, RZ, 0x10, R73 ;  /* 0x00000010ffa17819 */ /* 0x00ffe20000011649 */
        /* <DEDUP_REMOVED lines=12> */
.L_x_1604:
[----:B------:R-:W-:Y:S05]  /*4630*/  BRA.U !UP0, `(.L_x_1613) ;  /* 0x0000000108e07547 */ /* 0x000fea000b800000 */
[-CC-:B0123--:R-:W-:Y:S01]  /*4640*/  FFMA.FTZ R65, R113, R149.reuse, R150.reuse ;  /* 0x0000009571417223 */ /* 0x18ffe20000010096 */
        /* <DEDUP_REMOVED lines=19> */
.L_x_1614:
        /* <DEDUP_REMOVED lines=12> */
.L_x_1615:
        /* <DEDUP_REMOVED lines=11> */
.L_x_1616:
        /* <DEDUP_REMOVED lines=13> */
.L_x_1613:
[----:B------:R-:W-:Y:S05]  /*49c0*/  @!P2 BRA `(.L_x_1617) ;  /* 0x000000000030a947 */ /* 0x000fea0003800000 */
[----:B0123--:R-:W-:Y:S01]  /*49d0*/  FFMA.FTZ R65, R113, R149, R150 ;  /* 0x0000009571417223 */ /* 0x00ffe20000010096 */
        /* <DEDUP_REMOVED lines=11> */
.L_x_1617:
        /* <DEDUP_REMOVED lines=13> */
.L_x_1618:
[----:B------:R-:W-:Y:S05]  /*4b60*/  @!P2 BRA `(.L_x_1619) ;  /* 0x000000000030a947 */ /* 0x000fea0003800000 */
[----:B0123--:R-:W-:Y:S01]  /*4b70*/  FFMA.FTZ R65, R117, R149, R150 ;  /* 0x0000009575417223 */ /* 0x00ffe20000010096 */
        /* <DEDUP_REMOVED lines=11> */
.L_x_1619:
[----:B------:R-:W-:Y:S05]  /*4c30*/  @!P2 BRA `(.L_x_1609) ;  /* 0x000000000030a947 */ /* 0x000fea0003800000 */
[----:B0123--:R-:W-:Y:S01]  /*4c40*/  FFMA.FTZ R64, R120, R149, R150 ;  /* 0x0000009578407223 */ /* 0x00ffe20000010096 */
        /* <DEDUP_REMOVED lines=11> */
.L_x_1609:
[----:B------:R-:W-:Y:S05]  /*4d00*/  BRA.U !UP0, `(.L_x_1620) ;  /* 0x0000000108247547 */ /* 0x000fea000b800000 */
[----:B------:R-:W4:Y:S01]  /*4d10*/  LDC.64 R162, c[0x0][0x478] ;  /* 0x00011e00ffa27b82 */ /* 0x000f220000000a00 */
[----:B0123--:R-:W-:-:S05]  /*4d20*/  LOP3.LUT R64, R159, 0xffff, RZ, 0xc0, !PT ;  /* 0x0000ffff9f407812 */ /* 0x00ffca00078ec0ff */
[----:B------:R-:W-:Y:S01]  /*4d30*/  IMAD.WIDE.U32 R160, R64, 0x10000, RZ ;  /* 0x0001000040a07825 */ /* 0x000fe200078e00ff */
[----:B------:R-:W-:-:S04]  /*4d40*/  PRMT R64, R153, 0x5410, R154 ;  /* 0x0000541099407816 */ /* 0x000fc8000000009a */
[----:B------:R-:W-:Y:S02]  /*4d50*/  LOP3.LUT R161, R64, R161, RZ, 0xfc, !PT ;  /* 0x000000a140a17212 */ /* 0x000fe400078efcff */
[----:B------:R-:W-:Y:S02]  /*4d60*/  IADD3 R64, PT, PT, R67, 0x100, RZ ;  /* 0x0000010043407810 */ /* 0x000fe40007ffe0ff */
[----:B------:R-:W-:-:S03]  /*4d70*/  LOP3.LUT R160, R160, 0xffff, R158, 0xf8, !PT ;  /* 0x0000ffffa0a07812 */ /* 0x000fc600078ef89e */
[----:B----4-:R-:W-:-:S05]  /*4d80*/  IMAD.WIDE.U32 R64, R64, 0x8, R162 ;  /* 0x0000000840407825 */ /* 0x010fca00078e00a2 */
[----:B------:R4:W-:Y:S02]  /*4d90*/  STG.E.64 desc[UR10][R64.64], R160 ;  /* 0x000000a040007986 */ /* 0x0009e4000c101b0a */
.L_x_1620:
[----:B------:R-:W-:Y:S05]  /*4da0*/  @!P2 BRA `(.L_x_1621) ;  /* 0x000000000024a947 */ /* 0x000fea0003800000 */
[----:B------:R-:W5:Y:S01]  /*4db0*/  LDC.64 R162, c[0x0][0x468] ;  /* 0x00011a00ffa27b82 */ /* 0x000f620000000a00 */
[----:B01234-:R-:W-:-:S05]  /*4dc0*/  LOP3.LUT R64, R137, 0xffff, RZ, 0xc0, !PT ;  /* 0x0000ffff89407812 */ /* 0x01ffca00078ec0ff */
[----:B------:R-:W-:Y:S01]  /*4dd0*/  IMAD.WIDE.U32 R160, R64, 0x10000, RZ ;  /* 0x0001000040a07825 */ /* 0x000fe200078e00ff */
[----:B------:R-:W-:-:S04]  /*4de0*/  PRMT R64, R138, 0x5410, R139 ;  /* 0x000054108a407816 */ /* 0x000fc8000000008b */
[----:B------:R-:W-:Y:S02]  /*4df0*/  LOP3.LUT R161, R64, R161, RZ, 0xfc, !PT ;  /* 0x000000a140a17212 */ /* 0x000fe400078efcff */
[----:B------:R-:W-:Y:S02]  /*4e00*/  IADD3 R64, PT, PT, R66, 0x100, RZ ;  /* 0x0000010042407810 */ /* 0x000fe40007ffe0ff */
[----:B------:R-:W-:-:S03]  /*4e10*/  LOP3.LUT R160, R160, 0xffff, R157, 0xf8, !PT ;  /* 0x0000ffffa0a07812 */ /* 0x000fc600078ef89d */
[----:B-----5:R-:W-:-:S05]  /*4e20*/  IMAD.WIDE.U32 R64, R64, 0x8, R162 ;  /* 0x0000000840407825 */ /* 0x020fca00078e00a2 */
[----:B------:R0:W-:Y:S02]  /*4e30*/  STG.E.64 desc[UR10][R64.64], R160 ;  /* 0x000000a040007986 */ /* 0x0001e4000c101b0a */
.L_x_1621:
[----:B------:R-:W-:Y:S05]  /*4e40*/  @!P2 BRA `(.L_x_1622) ;  /* 0x000000000024a947 */ /* 0x000fea0003800000 */
[----:B01234-:R-:W0:Y:S01]  /*4e50*/  LDC.64 R160, c[0x0][0x390] ;  /* 0x0000e400ffa07b82 */ /* 0x01fe220000000a00 */
        /* <DEDUP_REMOVED lines=8> */
.L_x_1622:
[----:B------:R-:W-:Y:S05]  /*4ee0*/  @!P0 BRA `(.L_x_1623) ;  /* 0x0000000400bc8947 */ /* 0x000fea0003800000 */
        /* <DEDUP_REMOVED lines=30> */
.L_x_1625:
        /* <DEDUP_REMOVED lines=8> */
.L_x_1626:
        /* <DEDUP_REMOVED lines=8> */
.L_x_1627:
        /* <DEDUP_REMOVED lines=13> */
.L_x_1624:
[----:B------:R-:W-:Y:S01]  /*52a0*/  ISETP.GT.AND P1, PT, R143, RZ, PT ;  /* 0x000000ff8f00720c */ /* 0x000fe20003f24270 */
[----:B------:R-:W-:-:S12]  /*52b0*/  @!P2 BRA `(.L_x_1629) ;  /* 0x00000000002ca947 */ /* 0x000fd80003800000 */
[----:B01234-:R-:W-:Y:S01]  /*52c0*/  @P1 FFMA.FTZ R65, R121, R149, R150 ;  /* 0x0000009579411223 */ /* 0x01ffe20000010096 */
        /* <DEDUP_REMOVED lines=10> */
.L_x_1629:
[----:B------:R-:W-:Y:S05]  /*5370*/  @!P2 BRA `(.L_x_1630) ;  /* 0x000000000030a947 */ /* 0x000fea0003800000 */
[----:B01234-:R-:W-:Y:S01]  /*5380*/  SHF.R.U64 R161, R70, 0x10, R71 ;  /* 0x0000001046a17819 */ /* 0x01ffe20000001247 */
        /* <DEDUP_REMOVED lines=11> */
.L_x_1630:
[----:B------:R-:W-:Y:S05]  /*5440*/  @!P2 BRA `(.L_x_1631) ;  /* 0x00000000002ca947 */ /* 0x000fea0003800000 */
[----:B01234-:R-:W-:Y:S01]  /*5450*/  @P1 FFMA.FTZ R65, R125, R149, R150 ;  /* 0x000000957d411223 */ /* 0x01ffe20000010096 */
        /* <DEDUP_REMOVED lines=10> */
.L_x_1631:
[----:B------:R-:W-:Y:S05]  /*5500*/  @!P2 BRA `(.L_x_1628) ;  /* 0x0000000400e8a947 */ /* 0x000fea0003800000 */
[----:B01234-:R-:W-:Y:S01]  /*5510*/  SHF.R.U32.HI R161, RZ, 0x10, R71 ;  /* 0x00000010ffa17819 */ /* 0x01ffe20000011647 */
        /* <DEDUP_REMOVED lines=12> */
.L_x_1623:
[----:B------:R-:W-:Y:S05]  /*55e0*/  BRA.U !UP0, `(.L_x_1632) ;  /* 0x0000000108e07547 */ /* 0x000fea000b800000 */
[-CC-:B01234-:R-:W-:Y:S01]  /*55f0*/  FFMA.FTZ R65, R121, R149.reuse, R150.reuse ;  /* 0x0000009579417223 */ /* 0x19ffe20000010096 */
        /* <DEDUP_REMOVED lines=19> */
.L_x_1633:
        /* <DEDUP_REMOVED lines=12> */
.L_x_1634:
        /* <DEDUP_REMOVED lines=11> */
.L_x_1635:
        /* <DEDUP_REMOVED lines=13> */
.L_x_1632:
[----:B------:R-:W-:Y:S05]  /*5970*/  @!P2 BRA `(.L_x_1636) ;  /* 0x000000000030a947 */ /* 0x000fea0003800000 */
[----:B01234-:R-:W-:Y:S01]  /*5980*/  FFMA.FTZ R65, R121, R149, R150 ;  /* 0x0000009579417223 */ /* 0x01ffe20000010096 */
        /* <DEDUP_REMOVED lines=11> */
.L_x_1636:
        /* <DEDUP_REMOVED lines=13> */
.L_x_1637:
[----:B------:R-:W-:Y:S05]  /*5b10*/  @!P2 BRA `(.L_x_1638) ;  /* 0x000000000030a947 */ /* 0x000fea0003800000 */
[----:B01234-:R-:W-:Y:S01]  /*5b20*/  FFMA.FTZ R65, R125, R149, R150 ;  /* 0x000000957d417223 */ /* 0x01ffe20000010096 */
        /* <DEDUP_REMOVED lines=11> */
.L_x_1638:
[----:B------:R-:W-:Y:S05]  /*5be0*/  @!P2 BRA `(.L_x_1628) ;  /* 0x000000000030a947 */ /* 0x000fea0003800000 */
[----:B01234-:R-:W-:Y:S01]  /*5bf0*/  FFMA.FTZ R64, R128, R149, R150 ;  /* 0x0000009580407223 */ /* 0x01ffe20000010096 */
        /* <DEDUP_REMOVED lines=11> */
.L_x_1628:
[----:B------:R-:W-:Y:S05]  /*5cb0*/  BRA.U !UP0, `(.L_x_1639) ;  /* 0x0000000108247547 */ /* 0x000fea000b800000 */
        /* <DEDUP_REMOVED lines=9> */
.L_x_1639:
        /* <DEDUP_REMOVED lines=10> */
.L_x_1640:
[----:B------:R-:W-:Y:S01]  /*5df0*/  IADD3 R66, PT, PT, R66, 0x200, RZ ;  /* 0x0000020042427810 */ /* 0x000fe20007ffe0ff */
[----:B------:R-:W-:Y:S06]  /*5e00*/  @!P2 BRA `(.L_x_1641) ;  /* 0x000000000020a947 */ /* 0x000fec0003800000 */
[----:B01234-:R-:W0:Y:S02]  /*5e10*/  LDC.64 R64, c[0x0][0x390] ;  /* 0x0000e400ff407b82 */ /* 0x01fe240000000a00 */
[----:B0-----:R-:W-:-:S05]  /*5e20*/  IMAD.WIDE.U32 R160, R66, 0x8, R64 ;  /* 0x0000000842a07825 */ /* 0x001fca00078e0040 */
[----:B------:R-:W2:Y:S02]  /*5e30*/  LDG.E.64 R64, desc[UR10][R160.64] ;  /* 0x0000000aa0407981 */ /* 0x000ea4000c1e1b00 */
[----:B--2---:R-:W-:Y:S02]  /*5e40*/  PRMT R152, R152, 0x5410, R64 ;  /* 0x0000541098987816 */ /* 0x004fe40000000040 */
[----:B------:R-:W-:-:S04]  /*5e50*/  SHF.R.U64 R64, R64, 0x10, R65 ;  /* 0x0000001040407819 */ /* 0x000fc80000001241 */
[----:B------:R-:W-:Y:S02]  /*5e60*/  PRMT R155, R65, 0x5410, R64 ;  /* 0x00005410419b7816 */ /* 0x000fe40000000040 */
[----:B------:R-:W-:-:S04]  /*5e70*/  SHF.R.U32.HI R65, RZ, 0x10, R65 ;  /* 0x00000010ff417819 */ /* 0x000fc80000011641 */
[----:B------:R-:W-:-:S07]  /*5e80*/  PRMT R156, R65, 0x7610, R156 ;  /* 0x00007610419c7816 */ /* 0x000fce000000009c */
.L_x_1641:
[----:B------:R-:W-:Y:S05]  /*5e90*/  @!P0 BRA `(.L_x_1642) ;  /* 0x0000000400ac8947 */ /* 0x000fea0003800000 */
[----:B------:R-:W-:Y:S05]  /*5ea0*/  BRA.U !UP0, `(.L_x_1643) ;  /* 0x0000000108dc7547 */ /* 0x000fea000b800000 */
[----:B------:R-:W-:Y:S02]  /*5eb0*/  ISETP.GT.AND P0, PT, R143, RZ, PT ;  /* 0x000000ff8f00720c */ /* 0x000fe40003f04270 */
[----:B------:R-:W-:-:S05]  /*5ec0*/  SHF.R.U64 R143, R68, 0x10, R69 ;  /* 0x00000010448f7819 */ /* 0x000fca0000001245 */
[----:B------:R-:W-:-:S06]  /*5ed0*/  HADD2.F32 R143, -RZ, R143.H0_H0 ;  /* 0x2000008fff8f7230 */ /* 0x000fcc0000004100 */
[-CC-:B01234-:R-:W-:Y:S01]  /*5ee0*/  @P0 FFMA.FTZ R65, R129, R149.reuse, R150.reuse ;  /* 0x0000009581410223 */ /* 0x19ffe20000010096 */
[-CC-:B------:R-:W-:Y:S01]  /*5ef0*/  @P0 FFMA.FTZ R64, R132, R149.reuse, R150.reuse ;  /* 0x0000009584400223 */ /* 0x180fe20000010096 */
[-CC-:B------:R-:W-:Y:S01]  /*5f00*/  @P0 FFMA.FTZ R153, R133, R149.reuse, R150.reuse ;  /* 0x0000009585990223 */ /* 0x180fe20000010096 */
[----:B------:R-:W-:Y:S01]  /*5f10*/  @P0 FFMA.FTZ R150, R136, R149, R150 ;  /* 0x0000009588960223 */ /* 0x000fe20000010096 */
[----:B------:R-:W-:Y:S02]  /*5f20*/  HADD2.F32 R149, -RZ, R68.H0_H0 ;  /* 0x20000044ff957230 */ /* 0x000fe40000004100 */
[----:B------:R-:W-:Y:S01]  /*5f30*/  @P0 FADD.FTZ R65, R130, -R65 ;  /* 0x8000004182410221 */ /* 0x000fe20000010000 */
[----:B------:R-:W-:Y:S01]  /*5f40*/  @P0 FADD.FTZ R64, R131, -R64 ;  /* 0x8000004083400221 */ /* 0x000fe20000010000 */
[----:B------:R-:W-:Y:S02]  /*5f50*/  @P0 FADD.FTZ R150, R135, -R150 ;  /* 0x8000009687960221 */ /* 0x000fe40000010000 */
[C---:B------:R-:W-:Y:S01]  /*5f60*/  @P0 FFMA.FTZ R149, R144.reuse, R65, R149 ;  /* 0x0000004190950223 */ /* 0x040fe20000010095 */
[----:B------:R-:W-:Y:S01]  /*5f70*/  SHF.R.U32.HI R65, RZ, 0x10, R69 ;  /* 0x00000010ff417819 */ /* 0x000fe20000011645 */
[----:B------:R-:W-:Y:S01]  /*5f80*/  @P0 FFMA.FTZ R143, R144, R64, R143 ;  /* 0x00000040908f0223 */ /* 0x000fe2000001008f */
[----:B------:R-:W-:Y:S01]  /*5f90*/  @P0 FADD.FTZ R64, R134, -R153 ;  /* 0x8000009986400221 */ /* 0x000fe20000010000 */
[----:B------:R-:W-:Y:S01]  /*5fa0*/  HADD2.F32 R153, -RZ, R69.H0_H0 ;  /* 0x20000045ff997230 */ /* 0x000fe20000004100 */
[----:B------:R-:W-:Y:S01]  /*5fb0*/  F2FP.F16.F32.PACK_AB R158, RZ, R149 ;  /* 0x00000095ff9e723e */ /* 0x000fe200000000ff */
[----:B------:R-:W-:Y:S01]  /*5fc0*/  HADD2.F32 R65, -RZ, R65.H0_H0 ;  /* 0x20000041ff417230 */ /* 0x000fe20000004100 */
[----:B------:R-:W-:-:S02]  /*5fd0*/  F2FP.F16.F32.PACK_AB R159, RZ, R143 ;  /* 0x0000008fff9f723e */ /* 0x000fc400000000ff */
[C---:B------:R-:W-:Y:S02]  /*5fe0*/  @P0 FFMA.FTZ R153, R144.reuse, R64, R153 ;  /* 0x0000004090990223 */ /* 0x040fe40000010099 */
[----:B------:R-:W-:Y:S01]  /*5ff0*/  @P0 FFMA.FTZ R65, R144, R150, R65 ;  /* 0x0000009690410223 */ /* 0x000fe20000010041 */
[----:B------:R-:W-:Y:S06]  /*6000*/  @!P2 BRA `(.L_x_1644) ;  /* 0x000000000018a947 */ /* 0x000fec0003800000 */
[----:B------:R-:W-:Y:S02]  /*6010*/  HADD2.F32 R157, -RZ, R86.H0_H0 ;  /* 0x20000056ff9d7230 */ /* 0x000fe40000004100 */
[----:B------:R-:W-:Y:S01]  /*6020*/  FMUL.FTZ R64, R149, UR15 ;  /* 0x0000000f95407c20 */ /* 0x000fe20008410000 */
[----:B------:R-:W-:-:S03]  /*6030*/  HADD2.F32 R149, -RZ, R152.H1_H1 ;  /* 0x30000098ff957230 */ /* 0x000fc60000004100 */
[----:B------:R-:W-:Y:S02]  /*6040*/  FMUL.FTZ R157, R64, R157 ;  /* 0x0000009d409d7220 */ /* 0x000fe40000410000 */
[----:B------:R-:W-:-:S03]  /*6050*/  FFMA.FTZ R12, R149, R64, R12 ;  /* 0x00000040950c7223 */ /* 0x000fc6000001000c */
[----:B------:R-:W-:-:S07]  /*6060*/  F2FP.F16.F32.PACK_AB R157, RZ, R157 ;  /* 0x0000009dff9d723e */ /* 0x000fce00000000ff */
.L_x_1644:
[----:B------:R-:W-:Y:S05]  /*6070*/  @!P2 BRA `(.L_x_1645) ;  /* 0x00000000001ca947 */ /* 0x000fea0003800000 */
[----:B------:R-:W-:Y:S01]  /*6080*/  FMUL.FTZ R144, R143, UR15 ;  /* 0x0000000f8f907c20 */ /* 0x000fe20008410000 */
[----:B------:R-:W-:Y:S02]  /*6090*/  HADD2.F32 R143, -RZ, R145.H1_H1 ;  /* 0x30000091ff8f7230 */ /* 0x000fe40000004100 */
[----:B------:R-:W-:-:S03]  /*60a0*/  HADD2.F32 R64, -RZ, R155.H1_H1 ;  /* 0x3000009bff407230 */ /* 0x000fc60000004100 */
[----:B------:R-:W-:Y:S02]  /*60b0*/  FMUL.FTZ R143, R144, R143 ;  /* 0x0000008f908f7220 */ /* 0x000fe40000410000 */
[----:B------:R-:W-:-:S03]  /*60c0*/  FFMA.FTZ R13, R64, R144, R13 ;  /* 0x00000090400d7223 */ /* 0x000fc6000001000d */
[----:B------:R-:W-:-:S04]  /*60d0*/  F2FP.F16.F32.PACK_AB R64, RZ, R143 ;  /* 0x0000008fff40723e */ /* 0x000fc800000000ff */
[----:B------:R-:W-:-:S07]  /*60e0*/  PRMT R137, R64, 0x7610, R137 ;  /* 0x0000761040897816 */ /* 0x000fce0000000089 */
.L_x_1645:
[----:B------:R-:W-:Y:S05]  /*60f0*/  @!P2 BRA `(.L_x_1646) ;  /* 0x00000000001ca947 */ /* 0x000fea0003800000 */
[----:B------:R-:W-:Y:S02]  /*6100*/  HADD2.F32 R143, -RZ, R87.H0_H0 ;  /* 0x20000057ff8f7230 */ /* 0x000fe40000004100 */
[----:B------:R-:W-:-:S04]  /*6110*/  FMUL.FTZ R144, R153, UR15 ;  /* 0x0000000f99907c20 */ /* 0x000fc80008410000 */
[----:B------:R-:W-:Y:S01]  /*6120*/  FMUL.FTZ R64, R144, R143 ;  /* 0x0000008f90407220 */ /* 0x000fe20000410000 */
[----:B------:R-:W-:-:S04]  /*6130*/  HADD2.F32 R143, -RZ, R155.H0_H0 ;  /* 0x2000009bff8f7230 */ /* 0x000fc80000004100 */
[----:B------:R-:W-:Y:S01]  /*6140*/  F2FP.F16.F32.PACK_AB R64, RZ, R64 ;  /* 0x00000040ff40723e */ /* 0x000fe200000000ff */
[----:B------:R-:W-:-:S03]  /*6150*/  FFMA.FTZ R14, R143, R144, R14 ;  /* 0x000000908f0e7223 */ /* 0x000fc6000001000e */
[----:B------:R-:W-:-:S07]  /*6160*/  PRMT R138, R64, 0x7610, R138 ;  /* 0x00007610408a7816 */ /* 0x000fce000000008a */
.L_x_1646:
[----:B------:R-:W-:Y:S02]  /*6170*/  F2FP.F16.F32.PACK_AB R153, RZ, R153 ;  /* 0x00000099ff99723e */ /* 0x000fe400000000ff */
[----:B------:R-:W-:Y:S01]  /*6180*/  F2FP.F16.F32.PACK_AB R154, RZ, R65 ;  /* 0x00000041ff9a723e */ /* 0x000fe200000000ff */
        /* <DEDUP_REMOVED lines=9> */
.L_x_1643:
        /* <DEDUP_REMOVED lines=11> */
[----:B------:R-:W-:-:S07]  /*62d0*/  F2FP.F16.F32.PACK_AB R157, RZ, R157 ;  /* 0x0000009dff9d723e */ /* 0x000fce00000000ff */
.L_x_1648:
[----:B------:R-:W-:Y:S05]  /*62e0*/  @!P2 BRA `(.L_x_1649) ;  /* 0x000000000030a947 */ /* 0x000fea0003800000 */
[----:B------:R-:W-:Y:S01]  /*62f0*/  SHF.R.U64 R143, R68, 0x10, R69 ;  /* 0x00000010448f7819 */ /* 0x000fe20000001245 */
[----:B01234-:R-:W-:-:S04]  /*6300*/  @P0 FFMA.FTZ R64, R132, R149, R150 ;  /* 0x0000009584400223 */ /* 0x01ffc80000010096 */
[----:B------:R-:W-:Y:S02]  /*6310*/  HADD2.F32 R143, -RZ, R143.H0_H0 ;  /* 0x2000008fff8f7230 */ /* 0x000fe40000004100 */
[----:B------:R-:W-:Y:S01]  /*6320*/  @P0 FADD.FTZ R65, R131, -R64 ;  /* 0x8000004083410221 */ /* 0x000fe20000010000 */
[----:B------:R-:W-:-:S03]  /*6330*/  HADD2.F32 R64, -RZ, R145.H1_H1 ;  /* 0x30000091ff407230 */ /* 0x000fc60000004100 */
[----:B------:R-:W-:-:S04]  /*6340*/  @P0 FFMA.FTZ R143, R144, R65, R143 ;  /* 0x00000041908f0223 */ /* 0x000fc8000001008f */
[----:B------:R-:W-:-:S04]  /*6350*/  FMUL.FTZ R143, R143, UR15 ;  /* 0x0000000f8f8f7c20 */ /* 0x000fc80008410000 */
[----:B------:R-:W-:Y:S01]  /*6360*/  FMUL.FTZ R65, R64, R143 ;  /* 0x0000008f40417220 */ /* 0x000fe20000410000 */
[----:B------:R-:W-:-:S05]  /*6370*/  HADD2.F32 R64, -RZ, R155.H1_H1 ;  /* 0x3000009bff407230 */ /* 0x000fca0000004100 */
[----:B------:R-:W-:Y:S01]  /*6380*/  FFMA.FTZ R13, R64, R143, R13 ;  /* 0x0000008f400d7223 */ /* 0x000fe2000001000d */
[----:B------:R-:W-:-:S04]  /*6390*/  F2FP.F16.F32.PACK_AB R64, RZ, R65 ;  /* 0x00000041ff40723e */ /* 0x000fc800000000ff */
[----:B------:R-:W-:-:S07]  /*63a0*/  PRMT R137, R64, 0x7610, R137 ;  /* 0x0000761040897816 */ /* 0x000fce0000000089 */
.L_x_1649:
[----:B------:R-:W-:Y:S05]  /*63b0*/  @!P2 BRA `(.L_x_1650) ;  /* 0x00000000002ca947 */ /* 0x000fea0003800000 */
        /* <DEDUP_REMOVED lines=11> */
.L_x_1650:
[----:B------:R-:W-:Y:S05]  /*6470*/  @!P2 BRA `(.L_x_1647) ;  /* 0x0000000400d8a947 */ /* 0x000fea0003800000 */
[----:B------:R-:W-:Y:S01]  /*6480*/  SHF.R.U32.HI R143, RZ, 0x10, R69 ;  /* 0x00000010ff8f7819 */ /* 0x000fe20000011645 */
[----:B------:R-:W-:Y:S01]  /*6490*/  @P0 FFMA.FTZ R150, R136, R149, R150 ;  /* 0x0000009588960223 */ /* 0x000fe20000010096 */
[----:B01234-:R-:W-:-:S03]  /*64a0*/  HADD2.F32 R64, -RZ, R146.H0_H0 ;  /* 0x20000092ff407230 */ /* 0x01ffc60000004100 */
[----:B------:R-:W-:Y:S02]  /*64b0*/  HADD2.F32 R143, -RZ, R143.H0_H0 ;  /* 0x2000008fff8f7230 */ /* 0x000fe40000004100 */
[----:B------:R-:W-:-:S04]  /*64c0*/  @P0 FADD.FTZ R65, R135, -R150 ;  /* 0x8000009687410221 */ /* 0x000fc80000010000 */
[----:B------:R-:W-:-:S04]  /*64d0*/  @P0 FFMA.FTZ R143, R144, R65, R143 ;  /* 0x00000041908f0223 */ /* 0x000fc8000001008f */
[----:B------:R-:W-:-:S04]  /*64e0*/  FMUL.FTZ R143, R143, UR15 ;  /* 0x0000000f8f8f7c20 */ /* 0x000fc80008410000 */
[----:B------:R-:W-:Y:S01]  /*64f0*/  FMUL.FTZ R65, R64, R143 ;  /* 0x0000008f40417220 */ /* 0x000fe20000410000 */
[----:B------:R-:W-:-:S05]  /*6500*/  HADD2.F32 R64, -RZ, R156.H0_H0 ;  /* 0x2000009cff407230 */ /* 0x000fca0000004100 */
[----:B------:R-:W-:Y:S01]  /*6510*/  FFMA.FTZ R15, R64, R143, R15 ;  /* 0x0000008f400f7223 */ /* 0x000fe2000001000f */
[----:B------:R-:W-:-:S04]  /*6520*/  F2FP.F16.F32.PACK_AB R64, RZ, R65 ;  /* 0x00000041ff40723e */ /* 0x000fc800000000ff */
[----:B------:R-:W-:Y:S01]  /*6530*/  PRMT R139, R64, 0x7610, R139 ;  /* 0x00007610408b7816 */ /* 0x000fe2000000008b */
[----:B------:R-:W-:Y:S06]  /*6540*/  BRA `(.L_x_1647) ;  /* 0x0000000400a47947 */ /* 0x000fec0003800000 */
.L_x_1642:
[----:B------:R-:W-:Y:S05]  /*6550*/  BRA.U !UP0, `(.L_x_1651) ;  /* 0x0000000108d47547 */ /* 0x000fea000b800000 */
[----:B------:R-:W-:Y:S01]  /*6560*/  ISETP.GT.AND P0, PT, R143, RZ, PT ;  /* 0x000000ff8f00720c */ /* 0x000fe20003f04270 */
[-CC-:B------:R-:W-:Y:S01]  /*6570*/  FFMA.FTZ R143, R129, R149.reuse, R150.reuse ;  /* 0x00000095818f7223 */ /* 0x180fe20000010096 */
[-CC-:B01234-:R-:W-:Y:S01]  /*6580*/  FFMA.FTZ R64, R132, R149.reuse, R150.reuse ;  /* 0x0000009584407223 */ /* 0x19ffe20000010096 */
        /* <DEDUP_REMOVED lines=8> */
[C---:B------:R-:W-:Y:S01]  /*6610*/  FMUL.FTZ R65, R144.reuse, R65 ;  /* 0x0000004190417220 */ /* 0x040fe20000410000 */
[----:B------:R-:W-:-:S02]  /*6620*/  FMUL.FTZ R64, R144, R153 ;  /* 0x0000009990407220 */ /* 0x000fc40000410000 */
[----:B------:R-:W-:Y:S01]  /*6630*/  FSEL R143, R143, RZ, P0 ;  /* 0x000000ff8f8f7208 */ /* 0x000fe20000000000 */
[----:B------:R-:W-:Y:S06]  /*6640*/  @!P2 BRA `(.L_x_1652) ;  /* 0x000000000018a947 */ /* 0x000fec0003800000 */
[----:B------:R-:W-:Y:S02]  /*6650*/  HADD2.F32 R157, -RZ, R86.H0_H0 ;  /* 0x20000056ff9d7230 */ /* 0x000fe40000004100 */
[----:B------:R-:W-:Y:S01]  /*6660*/  FMUL.FTZ R144, R143, UR15 ;  /* 0x0000000f8f907c20 */ /* 0x000fe20008410000 */
[----:B------:R-:W-:-:S03]  /*6670*/  HADD2.F32 R153, -RZ, R152.H1_H1 ;  /* 0x30000098ff997230 */ /* 0x000fc60000004100 */
[-C--:B------:R-:W-:Y:S02]  /*6680*/  FMUL.FTZ R157, R157, R144.reuse ;  /* 0x000000909d9d7220 */ /* 0x080fe40000410000 */
[----:B------:R-:W-:-:S03]  /*6690*/  FFMA.FTZ R12, R153, R144, R12 ;  /* 0x00000090990c7223 */ /* 0x000fc6000001000c */
[----:B------:R-:W-:-:S07]  /*66a0*/  F2FP.F16.F32.PACK_AB R157, RZ, R157 ;  /* 0x0000009dff9d723e */ /* 0x000fce00000000ff */
.L_x_1652:
[----:B------:R-:W-:Y:S02]  /*66b0*/  F2FP.F16.F32.PACK_AB R158, RZ, R143 ;  /* 0x0000008fff9e723e */ /* 0x000fe400000000ff */
[----:B------:R-:W-:Y:S01]  /*66c0*/  FSEL R149, R149, RZ, P0 ;  /* 0x000000ff95957208 */ /* 0x000fe20000000000 */
        /* <DEDUP_REMOVED lines=8> */
.L_x_1653:
        /* <DEDUP_REMOVED lines=11> */
.L_x_1654:
[----:B------:R-:W-:Y:S02]  /*6800*/  F2FP.F16.F32.PACK_AB R153, RZ, R153 ;  /* 0x00000099ff99723e */ /* 0x000fe400000000ff */
[----:B------:R-:W-:Y:S01]  /*6810*/  F2FP.F16.F32.PACK_AB R154, RZ, R64 ;  /* 0x00000040ff9a723e */ /* 0x000fe200000000ff */
[----:B------:R-:W-:Y:S06]  /*6820*/  @!P2 BRA `(.L_x_1647) ;  /* 0x0000000000eca947 */ /* 0x000fec0003800000 */
[----:B------:R-:W-:Y:S01]  /*6830*/  FMUL.FTZ R143, R64, UR15 ;  /* 0x0000000f408f7c20 */ /* 0x000fe20008410000 */
[----:B------:R-:W-:-:S05]  /*6840*/  HADD2.F32 R64, -RZ, R146.H0_H0 ;  /* 0x20000092ff407230 */ /* 0x000fca0000004100 */
[----:B------:R-:W-:Y:S01]  /*6850*/  FMUL.FTZ R65, R64, R143 ;  /* 0x0000008f40417220 */ /* 0x000fe20000410000 */
[----:B------:R-:W-:-:S05]  /*6860*/  HADD2.F32 R64, -RZ, R156.H0_H0 ;  /* 0x2000009cff407230 */ /* 0x000fca0000004100 */
[----:B------:R-:W-:Y:S01]  /*6870*/  FFMA.FTZ R15, R64, R143, R15 ;  /* 0x0000008f400f7223 */ /* 0x000fe2000001000f */
[----:B------:R-:W-:-:S04]  /*6880*/  F2FP.F16.F32.PACK_AB R64, RZ, R65 ;  /* 0x00000041ff40723e */ /* 0x000fc800000000ff */
[----:B------:R-:W-:Y:S01]  /*6890*/  PRMT R139, R64, 0x7610, R139 ;  /* 0x00007610408b7816 */ /* 0x000fe2000000008b */
[----:B------:R-:W-:Y:S06]  /*68a0*/  BRA `(.L_x_1647) ;  /* 0x0000000000cc7947 */ /* 0x000fec0003800000 */
.L_x_1651:
[----:B------:R-:W-:Y:S05]  /*68b0*/  @!P2 BRA `(.L_x_1655) ;  /* 0x00000000002ca947 */ /* 0x000fea0003800000 */
[----:B01234-:R-:W-:Y:S01]  /*68c0*/  FFMA.FTZ R65, R129, R149, R150 ;  /* 0x0000009581417223 */ /* 0x01ffe20000010096 */
[----:B------:R-:W-:Y:S01]  /*68d0*/  ISETP.GT.AND P0, PT, R143, RZ, PT ;  /* 0x000000ff8f00720c */ /* 0x000fe20003f04270 */
[----:B------:R-:W-:Y:S02]  /*68e0*/  HADD2.F32 R157, -RZ, R86.H0_H0 ;  /* 0x20000056ff9d7230 */ /* 0x000fe40000004100 */
[----:B------:R-:W-:-:S04]  /*68f0*/  FADD.FTZ R65, R130, -R65 ;  /* 0x8000004182417221 */ /* 0x000fc80000010000 */
[----:B------:R-:W-:Y:S01]  /*6900*/  FMUL.FTZ R64, R144, R65 ;  /* 0x0000004190407220 */ /* 0x000fe20000410000 */
[----:B------:R-:W-:-:S04]  /*6910*/  HADD2.F32 R65, -RZ, R152.H1_H1 ;  /* 0x30000098ff417230 */ /* 0x000fc80000004100 */
[----:B------:R-:W-:-:S05]  /*6920*/  FSEL R64, R64, RZ, P0 ;  /* 0x000000ff40407208 */ /* 0x000fca0000000000 */
[----:B------:R-:W-:-:S04]  /*6930*/  FMUL.FTZ R64, R64, UR15 ;  /* 0x0000000f40407c20 */ /* 0x000fc80008410000 */
[-C--:B------:R-:W-:Y:S01]  /*6940*/  FMUL.FTZ R157, R157, R64.reuse ;  /* 0x000000409d9d7220 */ /* 0x080fe20000410000 */
[----:B------:R-:W-:-:S04]  /*6950*/  FFMA.FTZ R12, R65, R64, R12 ;  /* 0x00000040410c7223 */ /* 0x000fc8000001000c */
[----:B------:R-:W-:-:S07]  /*6960*/  F2FP.F16.F32.PACK_AB R157, RZ, R157 ;  /* 0x0000009dff9d723e */ /* 0x000fce00000000ff */
.L_x_1655:
        /* <DEDUP_REMOVED lines=13> */
.L_x_1656:
        /* <DEDUP_REMOVED lines=13> */
.L_x_1657:
[----:B------:R-:W-:Y:S05]  /*6b10*/  @!P2 BRA `(.L_x_1647) ;  /* 0x000000000030a947 */ /* 0x000fea0003800000 */
[----:B------:R-:W-:Y:S01]  /*6b20*/  FFMA.FTZ R150, R136, R149, R150 ;  /* 0x0000009588967223 */ /* 0x000fe20000010096 */
[----:B------:R-:W-:Y:S01]  /*6b30*/  ISETP.GT.AND P0, PT, R143, RZ, PT ;  /* 0x000000ff8f00720c */ /* 0x000fe20003f04270 */
[----:B01234-:R-:W-:Y:S02]  /*6b40*/  HADD2.F32 R64, -RZ, R146.H0_H0 ;  /* 0x20000092ff407230 */ /* 0x01ffe40000004100 */
[----:B------:R-:W-:-:S04]  /*6b50*/  FADD.FTZ R65, R135, -R150 ;  /* 0x8000009687417221 */ /* 0x000fc80000010000 */
[----:B------:R-:W-:-:S05]  /*6b60*/  FMUL.FTZ R65, R144, R65 ;  /* 0x0000004190417220 */ /* 0x000fca0000410000 */
[----:B------:R-:W-:-:S05]  /*6b70*/  FSEL R65, R65, RZ, P0 ;  /* 0x000000ff41417208 */ /* 0x000fca0000000000 */
[----:B------:R-:W-:-:S04]  /*6b80*/  FMUL.FTZ R143, R65, UR15 ;  /* 0x0000000f418f7c20 */ /* 0x000fc80008410000 */
[----:B------:R-:W-:Y:S01]  /*6b90*/  FMUL.FTZ R65, R64, R143 ;  /* 0x0000008f40417220 */ /* 0x000fe20000410000 */
[----:B------:R-:W-:-:S05]  /*6ba0*/  HADD2.F32 R64, -RZ, R156.H0_H0 ;  /* 0x2000009cff407230 */ /* 0x000fca0000004100 */
[----:B------:R-:W-:Y:S01]  /*6bb0*/  FFMA.FTZ R15, R64, R143, R15 ;  /* 0x0000008f400f7223 */ /* 0x000fe2000001000f */
[----:B------:R-:W-:-:S04]  /*6bc0*/  F2FP.F16.F32.PACK_AB R64, RZ, R65 ;  /* 0x00000041ff40723e */ /* 0x000fc800000000ff */
[----:B------:R-:W-:-:S07]  /*6bd0*/  PRMT R139, R64, 0x7610, R139 ;  /* 0x00007610408b7816 */ /* 0x000fce000000008b */
.L_x_1647:
[----:B------:R-:W-:Y:S05]  /*6be0*/  BRA.U !UP0, `(.L_x_1658) ;  /* 0x0000000108247547 */ /* 0x000fea000b800000 */
[----:B01234-:R-:W0:Y:S01]  /*6bf0*/  LDC.64 R160, c[0x0][0x478] ;  /* 0x00011e00ffa07b82 */ /* 0x01fe220000000a00 */
[----:B------:R-:W-:Y:S02]  /*6c00*/  LOP3.LUT R64, R159, 0xffff, RZ, 0xc0, !PT ;  /* 0x0000ffff9f407812 */ /* 0x000fe400078ec0ff */
[----:B------:R-:W-:-:S03]  /*6c10*/  IADD3 R67, PT, PT, R67, 0x200, RZ ;  /* 0x0000020043437810 */ /* 0x000fc60007ffe0ff */
[----:B------:R-:W-:Y:S01]  /*6c20*/  IMAD.WIDE.U32 R162, R64, 0x10000, RZ ;  /* 0x0001000040a27825 */ /* 0x000fe200078e00ff */
[----:B------:R-:W-:-:S04]  /*6c30*/  PRMT R64, R153, 0x5410, R154 ;  /* 0x0000541099407816 */ /* 0x000fc8000000009a */
[----:B------:R-:W-:Y:S02]  /*6c40*/  LOP3.LUT R65, R64, R163, RZ, 0xfc, !PT ;  /* 0x000000a340417212 */ /* 0x000fe400078efcff */
[----:B------:R-:W-:Y:S01]  /*6c50*/  LOP3.LUT R64, R162, 0xffff, R158, 0xf8, !PT ;  /* 0x0000ffffa2407812 */ /* 0x000fe200078ef89e */
[----:B0-----:R-:W-:-:S05]  /*6c60*/  IMAD.WIDE.U32 R160, R67, 0x8, R160 ;  /* 0x0000000843a07825 */ /* 0x001fca00078e00a0 */
[----:B------:R0:W-:Y:S02]  /*6c70*/  STG.E.64 desc[UR10][R160.64], R64 ;  /* 0x00000040a0007986 */ /* 0x0001e4000c101b0a */
.L_x_1658:
        /* <DEDUP_REMOVED lines=9> */
.L_x_1659:
[----:B01234-:R-:W0:Y:S01]  /*6d10*/  LDC.64 R64, c[0x0][0x380] ;  /* 0x0000e000ff407b82 */ /* 0x01fe220000000a00 */
[----:B------:R-:W-:Y:S01]  /*6d20*/  UPLOP3.LUT UP1, UPT, UPT, UPT, UP1, 0x40, 0x4 ;  /* 0x000000000004789c */ /* 0x000fe20003f2e810 */
[----:B0-----:R-:W-:-:S04]  /*6d30*/  IADD3 R0, PT, PT, R0, R64, RZ ;  /* 0x0000004000007210 */ /* 0x001fc80007ffe0ff */
[----:B------:R-:W-:-:S13]  /*6d40*/  ISETP.GE.AND P0, PT, R0, R65, PT ;  /* 0x000000410000720c */ /* 0x000fda0003f06270 */
[----:B------:R-:W-:Y:S05]  /*6d50*/  @!P0 BRA `(.L_x_1660) ;  /* 0xffffff9800148947 */ /* 0x000fea000383ffff */
.L_x_1561:
        /* <DEDUP_REMOVED lines=26> */
.L_x_1661:
        /* <DEDUP_REMOVED lines=16> */
.L_x_10807:


//--------------------- .text._ZN10layer_norm13ln_bwd_kernelINS_13Kernel_traitsI6__halfS2_S2_S2_fjLj2560ELj1ELj1ELj4ELj8ENS_18Kernel_traits_baseILj2560ES2_S2_S2_S2_fjLj128EEEEELb1ELb0ELb0ELb0EEEvNS_9BwdParamsE --------------------------
	.section	.text._ZN10layer_norm13ln_bwd_kernelINS_13Kernel_traitsI6__halfS2_S2_S2_fjLj2560ELj1ELj1ELj4ELj8ENS_18Kernel_traits_baseILj2560ES2_S2_S2_S2_fjLj128EEEEELb1ELb0ELb0ELb0EEEvNS_9BwdParamsE,"ax",@progbits
	.align	128
        .global         _ZN10layer_norm13ln_bwd_kernelINS_13Kernel_traitsI6__halfS2_S2_S2_fjLj2560ELj1ELj1ELj4ELj8ENS_18Kernel_traits_baseILj2560ES2_S2_S2_S2_fjLj128EEEEELb1ELb0ELb0ELb0EEEvNS_9BwdParamsE
        .type           _ZN10layer_norm13ln_bwd_kernelINS_13Kernel_traitsI6__halfS2_S2_S2_fjLj2560ELj1ELj1ELj4ELj8ENS_18Kernel_traits_baseILj2560ES2_S2_S2_S2_fjLj128EEEEELb1ELb0ELb0ELb0EEEvNS_9BwdParamsE,@function
        .size           _ZN10layer_norm13ln_bwd_kernelINS_13Kernel_traitsI6__halfS2_S2_S2_fjLj2560ELj1ELj1ELj4ELj8ENS_18Kernel_traits_baseILj2560ES2_S2_S2_S2_fjLj128EEEEELb1ELb0ELb0ELb0EEEvNS_9BwdParamsE,(.L_x_10808 - _ZN10layer_norm13ln_bwd_kernelINS_13Kernel_traitsI6__halfS2_S2_S2_fjLj2560ELj1ELj1ELj4ELj8ENS_18Kernel_traits_baseILj2560ES2_S2_S2_S2_fjLj128EEEEELb1ELb0ELb0ELb0EEEvNS_9BwdParamsE)
        .other          _ZN10layer_norm13ln_bwd_kernelINS_13Kernel_traitsI6__halfS2_S2_S2_fjLj2560ELj1ELj1ELj4ELj8ENS_18Kernel_traits_baseILj2560ES2_S2_S2_S2_fjLj128EEEEELb1ELb0ELb0ELb0EEEvNS_9BwdParamsE,@"STO_CUDA_ENTRY STV_DEFAULT"
_ZN10layer_norm13ln_bwd_kernelINS_13Kernel_traitsI6__halfS2_S2_S2_fjLj2560ELj1ELj1ELj4ELj8ENS_18Kernel_traits_baseILj2560ES2_S2_S2_S2_fjLj128EEEEELb1ELb0ELb0ELb0EEEvNS_9BwdParamsE:
.text._ZN10layer_norm13ln_bwd_kernelINS_13Kernel_traitsI6__halfS2_S2_S2_fjLj2560ELj1ELj1ELj4ELj8ENS_18Kernel_traits_baseILj2560ES2_S2_S2_S2_fjLj128EEEEELb1ELb0ELb0ELb0EEEvNS_9BwdParamsE:
        /* <DEDUP_REMOVED lines=8> */
[----:B------:R-:W0:Y:S01]  /*0080*/  S2UR UR7, SR_CTAID.X ;  /* 0x00000000000779c3 */ /* 0x000e220000002500 */
[----:B------:R-:W-:Y:S01]  /*0090*/  MOV R15, R72 ;  /* 0x00000048000f7202 */ /* 0x000fe20000000f00 */
[----:B------:R-:W0:Y:S01]  /*00a0*/  LDCU UR4, c[0x0][0x384] ;  /* 0x00007080ff0477ac */ /* 0x000e220008000800 */
[----:B------:R-:W-:-:S04]  /*00b0*/  LEA.HI.SX32 R71, R0, R71, 0x1e ;  /* 0x0000004700477211 */ /* 0x000fc800078ff2ff */
[C---:B------:R-:W-:Y:S02]  /*00c0*/  ISETP.GE.U32.AND P4, PT, R71.reuse, 0x80, PT ;  /* 0x000000804700780c */ /* 0x040fe40003f86070 */
[C---:B------:R-:W-:Y:S02]  /*00d0*/  ISETP.GE.U32.AND P1, PT, R71.reuse, 0x100, PT ;  /* 0x000001004700780c */ /* 0x040fe40003f26070 */
[C---:B------:R-:W-:Y:S02]  /*00e0*/  ISETP.GE.U32.AND P2, PT, R71.reuse, 0x180, PT ;  /* 0x000001804700780c */ /* 0x040fe40003f46070 */
[C---:B------:R-:W-:Y:S02]  /*00f0*/  ISETP.GE.U32.AND P3, PT, R71.reuse, 0x200, PT ;  /* 0x000002004700780c */ /* 0x040fe40003f66070 */
[----:B------:R-:W-:-:S05]  /*0100*/  ISETP.GE.U32.AND P5, PT, R71, 0x280, PT ;  /* 0x000002804700780c */ /* 0x000fca0003fa6070 */
[----:B------:R-:W1:Y:S01]  /*0110*/  @P4 LDC.64 R2, c[0x0][0x3d0] ;  /* 0x0000f400ff024b82 */ /* 0x000e620000000a00 */
[----:B------:R-:W-:-:S07]  /*0120*/  @P4 LOP3.LUT R15, R72, 0x80, RZ, 0xfc, !PT ;  /* 0x00000080480f4812 */ /* 0x000fce00078efcff */
[----:B------:R-:W3:Y:S08]  /*0130*/  @P1 LDC.64 R4, c[0x0][0x3d0] ;  /* 0x0000f400ff041b82 */ /* 0x000ef00000000a00 */
[----:B------:R-:W4:Y:S01]  /*0140*/  @P2 LDC.64 R6, c[0x0][0x3d0] ;  /* 0x0000f400ff062b82 */ /* 0x000f220000000a00 */
[----:B-1----:R-:W-:-:S07]  /*0150*/  @P4 IMAD.WIDE.U32 R2, R72, 0x8, R2 ;  /* 0x0000000848024825 */ /* 0x002fce00078e0002 */
[----:B------:R-:W1:Y:S01]  /*0160*/  @P3 LDC.64 R10, c[0x0][0x3d0] ;  /* 0x0000f400ff0a3b82 */ /* 0x000e620000000a00 */
[----:B--2---:R-:W5:Y:S01]  /*0170*/  @P4 LDG.E.64 R52, desc[UR16][R2.64] ;  /* 0x0000001002344981 */ /* 0x004f62000c1e1b00 */
[----:B---3--:R-:W-:-:S06]  /*0180*/  @P1 IMAD.WIDE.U32 R4, R15, 0x8, R4 ;  /* 0x000000080f041825 */ /* 0x008fcc00078e0004 */
[----:B------:R-:W2:Y:S01]  /*0190*/  @P5 LDC.64 R12, c[0x0][0x3d0] ;  /* 0x0000f400ff0c5b82 */ /* 0x000ea20000000a00 */
[----:B------:R-:W-:Y:S01]  /*01a0*/  @P1 IADD3 R15, PT, PT, R15, 0x80, RZ ;  /* 0x000000800f0f1810 */ /* 0x000fe20007ffe0ff */
[----:B0-----:R-:W-:Y:S01]  /*01b0*/  UISETP.GE.AND UP0, UPT, UR7, UR4, UPT ;  /* 0x000000040700728c */ /* 0x001fe2000bf06270 */
[----:B------:R-:W-:Y:S01]  /*01c0*/  CS2R R40, SRZ ;  /* 0x0000000000287805 */ /* 0x000fe2000001ff00 */
[----:B------:R-:W5:Y:S02]  /*01d0*/  @P1 LDG.E.64 R44, desc[UR16][R4.64] ;  /* 0x00000010042c1981 */ /* 0x000f64000c1e1b00 */
[C---:B----4-:R-:W-:Y:S01]  /*01e0*/  @P2 IMAD.WIDE.U32 R8, R15.reuse, 0x8, R6 ;  /* 0x000000080f082825 */ /* 0x050fe200078e0006 */
[----:B------:R-:W-:Y:S02]  /*01f0*/  @P2 IADD3 R15, PT, PT, R15, 0x80, RZ ;  /* 0x000000800f0f2810 */ /* 0x000fe40007ffe0ff */
[----:B------:R-:W-:Y:S02]  /*0200*/  CS2R R42, SRZ ;  /* 0x00000000002a7805 */ /* 0x000fe4000001ff00 */
[----:B------:R-:W-:-:S02]  /*0210*/  CS2R R36, SRZ ;  /* 0x0000000000247805 */ /* 0x000fc4000001ff00 */
[----:B------:R-:W-:Y:S01]  /*0220*/  CS2R R38, SRZ ;  /* 0x0000000000267805 */ /* 0x000fe2000001ff00 */
[----:B------:R0:W5:Y:S01]  /*0230*/  @P2 LDG.E.64 R46, desc[UR16][R8.64] ;  /* 0x00000010082e2981 */ /* 0x000162000c1e1b00 */
[C---:B-1----:R-:W-:Y:S01]  /*0240*/  @P3 IMAD.WIDE.U32 R10, R15.reuse, 0x8, R10 ;  /* 0x000000080f0a3825 */ /* 0x042fe200078e000a */
[----:B------:R-:W-:Y:S02]  /*0250*/  @P3 IADD3 R15, PT, PT, R15, 0x80, RZ ;  /* 0x000000800f0f3810 */ /* 0x000fe40007ffe0ff */
[----:B------:R-:W-:Y:S02]  /*0260*/  CS2R R32, SRZ ;  /* 0x0000000000207805 */ /* 0x000fe4000001ff00 */
[----:B------:R-:W-:Y:S02]  /*0270*/  CS2R R34, SRZ ;  /* 0x0000000000227805 */ /* 0x000fe4000001ff00 */
[----:B------:R-:W-:Y:S01]  /*0280*/  CS2R R28, SRZ ;  /* 0x00000000001c7805 */ /* 0x000fe2000001ff00 */
[----:B------:R1:W5:Y:S01]  /*0290*/  @P3 LDG.E.64 R48, desc[UR16][R10.64] ;  /* 0x000000100a303981 */ /* 0x000362000c1e1b00 */
[----:B--2---:R-:W-:Y:S01]  /*02a0*/  @P5 IMAD.WIDE.U32 R6, R15, 0x8, R12 ;  /* 0x000000080f065825 */ /* 0x004fe200078e000c */
[----:B------:R-:W-:-:S02]  /*02b0*/  CS2R R30, SRZ ;  /* 0x00000000001e7805 */ /* 0x000fc4000001ff00 */
        /* <DEDUP_REMOVED lines=9> */
[----:B0-----:R-:W-:Y:S02]  /*0350*/  CS2R R8, SRZ ;  /* 0x0000000000087805 */ /* 0x001fe4000001ff00 */
[----:B-1----:R-:W-:Y:S02]  /*0360*/  CS2R R10, SRZ ;  /* 0x00000000000a7805 */ /* 0x002fe4000001ff00 */
[----:B------:R-:W-:Y:S02]  /*0370*/  CS2R R4, SRZ ;  /* 0x0000000000047805 */ /* 0x000fe4000001ff00 */
[----:B--2---:R-:W-:Y:S01]  /*0380*/  CS2R R6, SRZ ;  /* 0x0000000000067805 */ /* 0x004fe2000001ff00 */
        /* <DEDUP_REMOVED lines=30> */
[----:B------:R-:W-:Y:S02]  /*0570*/  SHF.R.U32.HI R2, RZ, 0x10, R45 ;  /* 0x00000010ff027819 */ /* 0x000fe4000001162d */
[----:B------:R-:W-:Y:S02]  /*0580*/  CS2R R18, SRZ ;  /* 0x0000000000127805 */ /* 0x000fe4000001ff00 */
[----:B------:R-:W-:-:S02]  /*0590*/  MOV R84, R46 ;  /* 0x0000002e00547202 */ /* 0x000fc40000000f00 */
[----:B------:R-:W-:Y:S02]  /*05a0*/  CS2R R12, SRZ ;  /* 0x00000000000c7805 */ /* 0x000fe4000001ff00 */
[----:B------:R-:W-:Y:S02]  /*05b0*/  SHF.R.U64 R3, R46, 0x10, R47 ;  /* 0x000000102e037819 */ /* 0x000fe4000000122f */
[----:B------:R-:W-:Y:S02]  /*05c0*/  CS2R R14, SRZ ;  /* 0x00000000000e7805 */ /* 0x000fe4000001ff00 */
[--C-:B------:R-:W-:Y:S02]  /*05d0*/  SHF.R.U64 R120, R52, 0x10, R53.reuse ;  /* 0x0000001034787819 */ /* 0x100fe40000001235 */
[----:B------:R-:W-:Y:S02]  /*05e0*/  CS2R R10, SRZ ;  /* 0x00000000000a7805 */ /* 0x000fe4000001ff00 */
[----:B------:R-:W-:Y:S01]  /*05f0*/  SHF.R.U32.HI R0, RZ, 0x10, R53 ;  /* 0x00000010ff007819 */ /* 0x000fe20000011635 */
[----:B------:R-:W-:Y:S01]  /*0600*/  UISETP.NE.AND.EX UP0, UPT, UR5, URZ, UPT, UP0 ;  /* 0x000000ff0500728c */ /* 0x000fe2000bf05300 */
[----:B------:R-:W-:Y:S01]  /*0610*/  PRMT R115, R115, 0x5410, R4 ;  /* 0x0000541073737816 */ /* 0x000fe20000000004 */
[----:B------:R-:W0:Y:S01]  /*0620*/  LDCU.U8 UR18, c[0x0][0x410] ;  /* 0x00008200ff1277ac */ /* 0x000e220008000000 */
[----:B------:R-:W-:-:S02]  /*0630*/  PRMT R116, R116, 0x5410, R5 ;  /* 0x0000541074747816 */ /* 0x000fc40000000005 */
[----:B------:R-:W-:Y:S02]  /*0640*/  CS2R R4, SRZ ;  /* 0x0000000000047805 */ /* 0x000fe4000001ff00 */
[----:B------:R-:W-:Y:S01]  /*0650*/  PRMT R117, R117, 0x5410, R6 ;  /* 0x0000541075757816 */ /* 0x000fe20000000006 */
[----:B------:R-:W-:Y:S01]  /*0660*/  UPLOP3.LUT UP2, UPT, UPT, UPT, UPT, 0x40, 0x4 ;  /* 0x000000000004789c */ /* 0x000fe20003f4e870 */
[----:B------:R-:W-:Y:S02]  /*0670*/  PRMT R118, R118, 0x5410, R7 ;  /* 0x0000541076767816 */ /* 0x000fe40000000007 */
[----:B------:R-:W-:Y:S02]  /*0680*/  CS2R R6, SRZ ;  /* 0x0000000000067805 */ /* 0x000fe4000001ff00 */
[----:B------:R-:W-:Y:S02]  /*0690*/  PRMT R119, R119, 0x5410, R8 ;  /* 0x0000541077777816 */ /* 0x000fe40000000008 */
[----:B------:R-:W-:-:S02]  /*06a0*/  CS2R R8, SRZ ;  /* 0x0000000000087805 */ /* 0x000fc4000001ff00 */
[----:B------:R-:W-:Y:S01]  /*06b0*/  PRMT R86, R2, 0x5410, R86 ;  /* 0x0000541002567816 */ /* 0x000fe20000000056 */
[----:B------:R-:W1:Y:S01]  /*06c0*/  LDCU UR24, c[0x0][0x408] ;  /* 0x00008100ff1877ac */ /* 0x000e620008000800 */
[----:B------:R-:W-:Y:S02]  /*06d0*/  PRMT R84, R3, 0x5410, R84 ;  /* 0x0000541003547816 */ /* 0x000fe40000000054 */
[----:B------:R-:W-:Y:S01]  /*06e0*/  PRMT R120, R120, 0x5410, R0 ;  /* 0x0000541078787816 */ /* 0x000fe20000000000 */
[----:B------:R-:W2:Y:S01]  /*06f0*/  LDCU UR8, c[0x0][0x388] ;  /* 0x00007100ff0877ac */ /* 0x000ea20008000800 */
[----:B------:R-:W-:Y:S01]  /*0700*/  SHF.R.U32.HI R70, RZ, 0x5, R72 ;  /* 0x00000005ff467819 */ /* 0x000fe20000011648 */
[----:B------:R-:W3:Y:S01]  /*0710*/  LDCU UR19, c[0x0][0x400] ;  /* 0x00008000ff1377ac */ /* 0x000ee20008000800 */
[----:B------:R-:W4:Y:S01]  /*0720*/  LDCU.64 UR20, c[0x0][0x438] ;  /* 0x00008700ff1477ac */ /* 0x000f220008000a00 */
[----:B------:R-:W0:Y:S01]  /*0730*/  LDCU.64 UR22, c[0x0][0x478] ;  /* 0x00008f00ff1677ac */ /* 0x000e220008000a00 */
[----:B------:R-:W0:Y:S01]  /*0740*/  LDCU.128 UR12, c[0x0][0x3c0] ;  /* 0x00007800ff0c77ac */ /* 0x000e220008000c00 */
[----:B------:R-:W0:Y:S01]  /*0750*/  LDCU.64 UR26, c[0x0][0x380] ;  /* 0x00007000ff1a77ac */ /* 0x000e220008000a00 */
[----:B------:R-:W-:-:S05]  /*0760*/  UMOV UR6, UR7 ;  /* 0x0000000700067c82 */ /* 0x000fca0008000000 */
.L_x_1710:
[----:B-----5:R-:W5:Y:S01]  /*0770*/  @UP0 LDCU.64 UR4, c[0x0][0x3e0] ;  /* 0x00007c00ff0407ac */ /* 0x020f620008000a00 */
[----:B------:R-:W-:Y:S01]  /*0780*/  PLOP3.LUT P0, PT, PT, PT, UP0, 0x80, 0x8 ;  /* 0x000000000008781c */ /* 0x000fe20003f0f008 */
[----:B0-----:R-:W-:Y:S02]  /*0790*/  UIMAD.WIDE UR10, UR6, 0x4, UR14 ;  /* 0x00000004060a78a5 */ /* 0x001fe4000f8e020e */
[----:B-----5:R-:W-:-:S04]  /*07a0*/  @UP0 UIMAD.WIDE UR4, UR6, 0x2, UR4 ;  /* 0x00000002060408a5 */ /* 0x020fc8000f8e0204 */
[----:B-1234-:R-:W-:Y:S02]  /*07b0*/  MOV R46, UR10 ;  /* 0x0000000a002e7c02 */ /* 0x01efe40008000f00 */
[----:B------:R-:W-:Y:S02]  /*07c0*/  MOV R44, UR4 ;  /* 0x00000004002c7c02 */ /* 0x000fe40008000f00 */
[----:B------:R-:W-:Y:S01]  /*07d0*/  MOV R45, UR5 ;  /* 0x00000005002d7c02 */ /* 0x000fe20008000f00 */
[----:B------:R-:W-:Y:S01]  /*07e0*/  UIMAD.WIDE UR4, UR6, 0x4, UR12 ;  /* 0x00000004060478a5 */ /* 0x000fe2000f8e020c */
[----:B------:R-:W-:-:S03]  /*07f0*/  MOV R47, UR11 ;  /* 0x0000000b002f7c02 */ /* 0x000fc60008000f00 */
[----:B------:R-:W5:Y:S02]  /*0800*/  @P0 LDG.E.U16 R44, desc[UR16][R44.64] ;  /* 0x000000102c2c0981 */ /* 0x000f64000c1e1500 */
[----:B------:R-:W-:Y:S02]  /*0810*/  MOV R49, UR5 ;  /* 0x0000000500317c02 */ /* 0x000fe40008000f00 */
[----:B------:R-:W-:Y:S01]  /*0820*/  MOV R48, UR4 ;  /* 0x0000000400307c02 */ /* 0x000fe20008000f00 */
[----:B------:R-:W3:Y:S04]  /*0830*/  LDG.E R46, desc[UR16][R46.64] ;  /* 0x000000102e2e7981 */ /* 0x000ee8000c1e1900 */
[----:B------:R0:W4:Y:S01]  /*0840*/  LDG.E R49, desc[UR16][R48.64] ;  /* 0x0000001030317981 */ /* 0x000122000c1e1900 */
[----:B--2---:R-:W-:Y:S01]  /*0850*/  UIMAD UR4, UR6, UR8, URZ ;  /* 0x00000008060472a4 */ /* 0x004fe2000f8e02ff */
[----:B------:R-:W-:Y:S01]  /*0860*/  PLOP3.LUT P0, PT, PT, PT, UP0, 0x80, 0x8 ;  /* 0x000000000008781c */ /* 0x000fe20003f0f008 */
[----:B------:R-:W-:Y:S01]  /*0870*/  UMOV UR9, 0x3f800000 ;  /* 0x3f80000000097882 */ /* 0x000fe20000000000 */
[----:B------:R-:W-:Y:S01]  /*0880*/  PLOP3.LUT P1, PT, PT, PT, UP0, 0x80, 0x8 ;  /* 0x000000000008781c */ /* 0x000fe20003f2f008 */
[----:B------:R-:W-:Y:S01]  /*0890*/  USHF.R.S32.HI UR5, URZ, 0x1f, UR4 ;  /* 0x0000001fff057899 */ /* 0x000fe20008011404 */
[C---:B------:R-:W-:Y:S01]  /*08a0*/  ISETP.GE.U32.AND P4, PT, R71.reuse, 0x80, PT ;  /* 0x000000804700780c */ /* 0x040fe20003f86070 */
[----:B------:R-:W-:Y:S01]  /*08b0*/  BSSY.RECONVERGENT B0, `(.L_x_1663) ;  /* 0x000004f000007945 */ /* 0x000fe20003800200 */
[----:B------:R-:W-:Y:S01]  /*08c0*/  ISETP.NE.AND P6, PT, RZ, UR18, PT ;  /* 0x00000012ff007c0c */ /* 0x000fe2000bfc5270 */
[----:B------:R-:W-:Y:S01]  /*08d0*/  ULEA.HI UR5, UR5, UR4, URZ, 0x2 ;  /* 0x0000000405057291 */ /* 0x000fe2000f8f10ff */
[----:B0-----:R-:W-:Y:S01]  /*08e0*/  HFMA2 R48, -RZ, RZ, 0, 0 ;  /* 0x00000000ff307431 */ /* 0x001fe200000001ff */
[----:B------:R-:W-:-:S02]  /*08f0*/  ISETP.GE.U32.AND P2, PT, R71, 0x180, PT ;  /* 0x000001804700780c */ /* 0x000fc40003f46070 */
[C---:B------:R-:W-:Y:S02]  /*0900*/  ISETP.GE.U32.AND P3, PT, R71.reuse, 0x200, PT ;  /* 0x000002004700780c */ /* 0x040fe40003f66070 */
[----:B------:R-:W-:Y:S02]  /*0910*/  MOV R69, UR5 ;  /* 0x0000000500457c02 */ /* 0x000fe40008000f00 */
[----:B------:R-:W-:Y:S02]  /*0920*/  ISETP.GE.U32.AND P5, PT, R71, 0x280, PT ;  /* 0x000002804700780c */ /* 0x000fe40003fa6070 */
[----:B------:R-:W-:Y:S02]  /*0930*/  LEA.HI.SX32 R69, R69, R72, 0x1e ;  /* 0x0000004845457211 */ /* 0x000fe400078ff2ff */
[----:B------:R-:W-:Y:S02]  /*0940*/  MOV R50, RZ ;  /* 0x000000ff00327202 */ /* 0x000fe40000000f00 */
[----:B------:R-:W-:Y:S01]  /*0950*/  MOV R47, R69 ;  /* 0x00000045002f7202 */ /* 0x000fe20000000f00 */
[----:B-----5:R-:W-:-:S05]  /*0960*/  @P0 HADD2.F32 R44, -RZ, R44.H0_H0 ;  /* 0x2000002cff2c0230 */ /* 0x020fca0000004100 */
[----:B------:R-:W-:Y:S02]  /*0970*/  @P1 R2UR UR9, R44 ;  /* 0x000000002c0912ca */ /* 0x000fe400000e0000 */
[----:B---3--:R-:W-:Y:S02]  /*0980*/  R2UR UR11, R46 ;  /* 0x000000002e0b72ca */ /* 0x008fe400000e0000 */
[----:B------:R-:W-:Y:S02]  /*0990*/  ISETP.GE.U32.AND P1, PT, R71, 0x100, PT ;  /* 0x000001004700780c */ /* 0x000fe40003f26070 */
[----:B------:R-:W-:Y:S02]  /*09a0*/  P2R R44, PR, RZ, 0x40 ;  /* 0x00000040ff2c7803 */ /* 0x000fe40000000000 */
[----:B----4-:R-:W-:Y:S01]  /*09b0*/  FSEL R46, R49, RZ, !P6 ;  /* 0x000000ff312e7208 */ /* 0x010fe20007000000 */
[----:B------:R-:W-:Y:S08]  /*09c0*/  @!P4 BRA `(.L_x_1664) ;  /* 0x0000000000f4c947 */ /* 0x000ff00003800000 */
[----:B------:R-:W0:Y:S08]  /*09d0*/  LDC.64 R44, c[0x0][0x3a8] ;  /* 0x0000ea00ff2c7b82 */ /* 0x000e300000000a00 */
[----:B------:R-:W2:Y:S08]  /*09e0*/  LDC.64 R48, c[0x0][0x428] ;  /* 0x00010a00ff307b82 */ /* 0x000eb00000000a00 */
[----:B------:R-:W3:Y:S01]  /*09f0*/  LDC.64 R50, c[0x0][0x3b0] ;  /* 0x0000ec00ff327b82 */ /* 0x000ee20000000a00 */
[----:B0-----:R-:W-:-:S06]  /*0a00*/  IMAD.WIDE.U32 R44, R69, 0x8, R44 ;  /* 0x00000008452c7825 */ /* 0x001fcc00078e002c */
[----:B------:R-:W4:Y:S01]  /*0a10*/  LDG.E.64 R44, desc[UR16][R44.64] ;  /* 0x000000102c2c7981 */ /* 0x000f22000c1e1b00 */
[----:B--2---:R-:W-:-:S06]  /*0a20*/  IMAD.WIDE.U32 R48, R69, 0x8, R48 ;  /* 0x0000000845307825 */ /* 0x004fcc00078e0030 */
[----:B------:R-:W2:Y:S01]  /*0a30*/  LDG.E.64 R48, desc[UR16][R48.64] ;  /* 0x0000001030307981 */ /* 0x000ea2000c1e1b00 */
[----:B------:R-:W-:-:S04]  /*0a40*/  ISETP.NE.U32.AND P0, PT, RZ, UR20, PT ;  /* 0x00000014ff007c0c */ /* 0x000fc8000bf05070 */
[----:B------:R-:W-:Y:S01]  /*0a50*/  ISETP.NE.AND.EX P0, PT, RZ, UR21, PT, P0 ;  /* 0x00000015ff007c0c */ /* 0x000fe2000bf05300 */
[----:B---3--:R-:W-:-:S04]  /*0a60*/  IMAD.WIDE.U32 R50, R69, 0x4, R50 ;  /* 0x0000000445327825 */ /* 0x008fc800078e0032 */
[----:B------:R-:W-:Y:S01]  /*0a70*/  HADD2.F32 R88, -RZ, R52.H0_H0 ;  /* 0x20000034ff587230 */ /* 0x000fe20000004100 */
[----:B------:R0:W5:Y:S07]  /*0a80*/  LDG.E R68, desc[UR16][R50.64] ;  /* 0x0000001032447981 */ /* 0x00016e000c1e1900 */
[----:B------:R-:W3:Y:S01]  /*0a90*/  @P0 LDC.64 R64, c[0x0][0x438] ;  /* 0x00010e00ff400b82 */ /* 0x000ee20000000a00 */
[----:B------:R-:W-:Y:S02]  /*0aa0*/  HADD2.F32 R93, -RZ, R120.H1_H1 ;  /* 0x30000078ff5d7230 */ /* 0x000fe40000004100 */
[----:B---3--:R-:W-:-:S05]  /*0ab0*/  @P0 IMAD.WIDE.U32 R64, R69, 0x8, R64 ;  /* 0x0000000845400825 */ /* 0x008fca00078e0040 */
[----:B------:R3:W5:Y:S01]  /*0ac0*/  @P0 LDG.E.64 R54, desc[UR16][R64.64] ;  /* 0x0000001040360981 */ /* 0x000762000c1e1b00 */
[----:B----4-:R-:W-:Y:S01]  /*0ad0*/  HADD2.F32 R3, -RZ, R44.H0_H0 ;  /* 0x2000002cff037230 */ /* 0x010fe20000004100 */
[----:B------:R-:W-:-:S04]  /*0ae0*/  SHF.R.U64 R91, R44, 0x10, R45 ;  /* 0x000000102c5b7819 */ /* 0x000fc8000000122d */
[----:B------:R-:W-:Y:S01]  /*0af0*/  FADD.FTZ R3, -R46, R3 ;  /* 0x000000032e037221 */ /* 0x000fe20000010100 */
[----:B--2---:R-:W-:Y:S02]  /*0b00*/  MOV R90, R48 ;  /* 0x00000030005a7202 */ /* 0x004fe40000000f00 */
[--C-:B------:R-:W-:Y:S02]  /*0b10*/  SHF.R.U64 R48, R48, 0x10, R49.reuse ;  /* 0x0000001030307819 */ /* 0x100fe40000001231 */
[----:B------:R-:W-:Y:S02]  /*0b20*/  MOV R89, R49 ;  /* 0x0000003100597202 */ /* 0x000fe40000000f00 */
[----:B------:R-:W-:Y:S01]  /*0b30*/  SHF.R.U32.HI R47, RZ, 0x10, R49 ;  /* 0x00000010ff2f7819 */ /* 0x000fe20000011631 */
[----:B------:R-:W-:Y:S02]  /*0b40*/  HADD2.F32 R49, -RZ, R90.H0_H0 ;  /* 0x2000005aff317230 */ /* 0x000fe40000004100 */
[----:B------:R-:W-:Y:S01]  /*0b50*/  FMUL.FTZ R3, R3, UR11 ;  /* 0x0000000b03037c20 */ /* 0x000fe20008410000 */
[----:B0-----:R-:W-:-:S02]  /*0b60*/  HADD2.F32 R51, -RZ, R45.H0_H0 ;  /* 0x2000002dff337230 */ /* 0x001fc40000004100 */
[-C--:B------:R-:W-:Y:S01]  /*0b70*/  FMUL.FTZ R88, R88, R49.reuse ;  /* 0x0000003158587220 */ /* 0x080fe20000410000 */
[----:B------:R-:W-:Y:S01]  /*0b80*/  FADD.FTZ R20, R20, R49 ;  /* 0x0000003114147221 */ /* 0x000fe20000010000 */
[----:B------:R-:W-:Y:S01]  /*0b90*/  FFMA.FTZ R40, R3, R49, R40 ;  /* 0x0000003103287223 */ /* 0x000fe20000010028 */
[----:B------:R-:W-:Y:S02]  /*0ba0*/  HADD2.F32 R49, -RZ, R91.H0_H0 ;  /* 0x2000005bff317230 */ /* 0x000fe40000004100 */
[C---:B------:R-:W-:Y:S01]  /*0bb0*/  FADD.FTZ R51, -R46.reuse, R51 ;  /* 0x000000332e337221 */ /* 0x040fe20000010100 */
[----:B------:R-:W-:Y:S01]  /*0bc0*/  SHF.R.U32.HI R44, RZ, 0x10, R45 ;  /* 0x00000010ff2c7819 */ /* 0x000fe2000001162d */
[----:B------:R-:W-:Y:S02]  /*0bd0*/  HADD2.F32 R90, -RZ, R53.H0_H0 ;  /* 0x20000035ff5a7230 */ /* 0x000fe40000004100 */
[----:B------:R-:W-:Y:S01]  /*0be0*/  FADD.FTZ R49, -R46, R49 ;  /* 0x000000312e317221 */ /* 0x000fe20000010100 */
[----:B------:R-:W-:-:S02]  /*0bf0*/  HADD2.F32 R45, -RZ, R89.H0_H0 ;  /* 0x20000059ff2d7230 */ /* 0x000fc40000004100 */
[----:B------:R-:W-:Y:S01]  /*0c00*/  FMUL.FTZ R89, R51, UR11 ;  /* 0x0000000b33597c20 */ /* 0x000fe20008410000 */
[----:B------:R-:W-:Y:S02]  /*0c10*/  HADD2.F32 R91, -RZ, R120.H0_H0 ;  /* 0x20000078ff5b7230 */ /* 0x000fe40000004100 */
[----:B------:R-:W-:Y:S01]  /*0c20*/  FMUL.FTZ R92, R49, UR11 ;  /* 0x0000000b315c7c20 */ /* 0x000fe20008410000 */
[----:B------:R-:W-:Y:S02]  /*0c30*/  HADD2.F32 R48, -RZ, R48.H0_H0 ;  /* 0x20000030ff307230 */ /* 0x000fe40000004100 */
[-C--:B------:R-:W-:Y:S01]  /*0c40*/  FMUL.FTZ R90, R90, R45.reuse ;  /* 0x0000002d5a5a7220 */ /* 0x080fe20000410000 */
[----:B------:R-:W-:Y:S01]  /*0c50*/  FADD.FTZ R22, R22, R45 ;  /* 0x0000002d16167221 */ /* 0x000fe20000010000 */
[----:B------:R-:W-:Y:S01]  /*0c60*/  FFMA.FTZ R42, R89, R45, R42 ;  /* 0x0000002d592a7223 */ /* 0x000fe2000001002a */
[----:B------:R-:W-:Y:S02]  /*0c70*/  HADD2.F32 R45, -RZ, R44.H0_H0 ;  /* 0x2000002cff2d7230 */ /* 0x000fe40000004100 */
[-C--:B------:R-:W-:Y:S01]  /*0c80*/  FMUL.FTZ R91, R91, R48.reuse ;  /* 0x000000305b5b7220 */ /* 0x080fe20000410000 */
[----:B------:R-:W-:Y:S01]  /*0c90*/  FADD.FTZ R21, R21, R48 ;  /* 0x0000003015157221 */ /* 0x000fe20000010000 */
[----:B------:R-:W-:Y:S01]  /*0ca0*/  FFMA.FTZ R41, R92, R48, R41 ;  /* 0x000000305c297223 */ /* 0x000fe20000010029 */
[----:B------:R-:W-:-:S02]  /*0cb0*/  HADD2.F32 R44, -RZ, R47.H0_H0 ;  /* 0x2000002fff2c7230 */ /* 0x000fc40000004100 */
[----:B------:R-:W-:Y:S01]  /*0cc0*/  FADD.FTZ R48, RZ, R88 ;  /* 0x00000058ff307221 */ /* 0x000fe20000010000 */
[----:B------:R-:W-:Y:S01]  /*0cd0*/  FFMA.FTZ R47, R3, R88, RZ ;  /* 0x00000058032f7223 */ /* 0x000fe200000100ff */
[----:B------:R-:W-:Y:S02]  /*0ce0*/  FADD.FTZ R94, -R46, R45 ;  /* 0x0000002d2e5e7221 */ /* 0x000fe40000010100 */
[----:B------:R-:W-:Y:S01]  /*0cf0*/  FADD.FTZ R45, R48, R91 ;  /* 0x0000005b302d7221 */ /* 0x000fe20000010000 */
[----:B------:R-:W-:Y:S01]  /*0d00*/  FFMA.FTZ R48, R92, R91, R47 ;  /* 0x0000005b5c307223 */ /* 0x000fe2000001002f */
[----:B------:R-:W-:Y:S01]  /*0d10*/  FMUL.FTZ R93, R93, R44 ;  /* 0x0000002c5d5d7220 */ /* 0x000fe20000410000 */
[----:B------:R-:W-:Y:S01]  /*0d20*/  FMUL.FTZ R94, R94, UR11 ;  /* 0x0000000b5e5e7c20 */ /* 0x000fe20008410000 */
[----:B------:R-:W-:Y:S01]  /*0d30*/  FADD.FTZ R50, R45, R90 ;  /* 0x0000005a2d327221 */ /* 0x000fe20000010000 */
[----:B---3--:R-:W-:Y:S01]  /*0d40*/  FFMA.FTZ R64, R89, R90, R48 ;  /* 0x0000005a59407223 */ /* 0x008fe20000010030 */
[----:B------:R-:W-:Y:S01]  /*0d50*/  FADD.FTZ R23, R23, R44 ;  /* 0x0000002c17177221 */ /* 0x000fe20000010000 */
[----:B------:R-:W-:Y:S01]  /*0d60*/  FFMA.FTZ R43, R94, R44, R43 ;  /* 0x0000002c5e2b7223 */ /* 0x000fe2000001002b */
[----:B------:R-:W-:Y:S01]  /*0d70*/  FADD.FTZ R48, R50, R93 ;  /* 0x0000005d32307221 */ /* 0x000fe20000010000 */
[----:B------:R-:W-:Y:S01]  /*0d80*/  FFMA.FTZ R50, R94, R93, R64 ;  /* 0x0000005d5e327223 */ /* 0x000fe20000010040 */
[----:B------:R-:W-:-:S07]  /*0d90*/  IADD3 R47, PT, PT, R69, 0x80, RZ ;  /* 0x00000080452f7810 */ /* 0x000fce0007ffe0ff */
.L_x_1664:
[----:B-1----:R-:W-:Y:S05]  /*0da0*/  BSYNC.RECONVERGENT B0 ;  /* 0x0000000000007941 */ /* 0x002fea0003800200 */
.L_x_1663:
        /* <DEDUP_REMOVED lines=10> */
[----:B------:R-:W-:Y:S01]  /*0e50*/  ISETP.NE.AND.EX P0, PT, RZ, UR21, PT, P0 ;  /* 0x00000015ff007c0c */ /* 0x000fe2000bf05300 */
[----:B--2---:R-:W-:-:S05]  /*0e60*/  IMAD.WIDE.U32 R82, R47, 0x4, R82 ;  /* 0x000000042f527825 */ /* 0x004fca00078e0052 */
[----:B------:R0:W5:Y:S07]  /*0e70*/  LDG.E R67, desc[UR16][R82.64] ;  /* 0x0000001052437981 */ /* 0x00016e000c1e1900 */
[----:B------:R-:W1:Y:S01]  /*0e80*/  @P0 LDC.64 R96, c[0x0][0x438] ;  /* 0x00010e00ff600b82 */ /* 0x000e620000000a00 */
[----:B0-----:R-:W-:Y:S02]  /*0e90*/  HADD2.F32 R83, -RZ, R87.H1_H1 ;  /* 0x30000057ff537230 */ /* 0x001fe40000004100 */
[----:B-1----:R-:W-:-:S05]  /*0ea0*/  @P0 IMAD.WIDE.U32 R96, R47, 0x8, R96 ;  /* 0x000000082f600825 */ /* 0x002fca00078e0060 */
[----:B------:R0:W5:Y:S02]  /*0eb0*/  @P0 LDG.E.64 R56, desc[UR16][R96.64] ;  /* 0x0000001060380981 */ /* 0x000164000c1e1b00 */
[--C-:B0-----:R-:W-:Y:S02]  /*0ec0*/  HADD2.F32 R96, -RZ, R86.reuse.H1_H1 ;  /* 0x30000056ff607230 */ /* 0x101fe40000004100 */
[----:B------:R-:W-:Y:S01]  /*0ed0*/  HADD2.F32 R97, -RZ, R86.H0_H0 ;  /* 0x20000056ff617230 */ /* 0x000fe20000004100 */
[----:B------:R-:W-:Y:S02]  /*0ee0*/  IADD3 R47, PT, PT, R47, 0x80, RZ ;  /* 0x000000802f2f7810 */ /* 0x000fe40007ffe0ff */
[----:B---3--:R-:W-:Y:S02]  /*0ef0*/  MOV R80, R64 ;  /* 0x0000004000507202 */ /* 0x008fe40000000f00 */
[----:B------:R-:W-:Y:S01]  /*0f00*/  SHF.R.U64 R51, R64, 0x10, R65 ;  /* 0x0000001040337819 */ /* 0x000fe20000001241 */
[----:B----4-:R-:W-:Y:S01]  /*0f10*/  HADD2.F32 R85, -RZ, R44.H0_H0 ;  /* 0x2000002cff557230 */ /* 0x010fe20000004100 */
[----:B------:R-:W-:-:S02]  /*0f20*/  SHF.R.U64 R64, R44, 0x10, R45 ;  /* 0x000000102c407819 */ /* 0x000fc4000000122d */
[----:B------:R-:W-:Y:S02]  /*0f30*/  MOV R44, R65 ;  /* 0x00000041002c7202 */ /* 0x000fe40000000f00 */
[----:B------:R-:W-:Y:S01]  /*0f40*/  SHF.R.U32.HI R49, RZ, 0x10, R65 ;  /* 0x00000010ff317819 */ /* 0x000fe20000011641 */
[C---:B------:R-:W-:Y:S01]  /*0f50*/  FADD.FTZ R85, -R46.reuse, R85 ;  /* 0x000000552e557221 */ /* 0x040fe20000010100 */
[----:B------:R-:W-:Y:S02]  /*0f60*/  HADD2.F32 R65, -RZ, R64.H0_H0 ;  /* 0x20000040ff417230 */ /* 0x000fe40000004100 */
[----:B------:R-:W-:Y:S02]  /*0f70*/  HADD2.F32 R80, -RZ, R80.H0_H0 ;  /* 0x20000050ff507230 */ /* 0x000fe40000004100 */
[----:B------:R-:W-:Y:S01]  /*0f80*/  FMUL.FTZ R85, R85, UR11 ;  /* 0x0000000b55557c20 */ /* 0x000fe20008410000 */
[----:B------:R-:W-:Y:S01]  /*0f90*/  FADD.FTZ R65, -R46, R65 ;  /* 0x000000412e417221 */ /* 0x000fe20000010100 */
[----:B------:R-:W-:-:S02]  /*0fa0*/  HADD2.F32 R51, -RZ, R51.H0_H0 ;  /* 0x20000033ff337230 */ /* 0x000fc40000004100 */
[----:B------:R-:W-:Y:S01]  /*0fb0*/  FADD.FTZ R16, R16, R80 ;  /* 0x0000005010107221 */ /* 0x000fe20000010000 */
[-C--:B------:R-:W-:Y:S01]  /*0fc0*/  FFMA.FTZ R36, R85, R80.reuse, R36 ;  /* 0x0000005055247223 */ /* 0x080fe20000010024 */
[----:B------:R-:W-:Y:S01]  /*0fd0*/  FMUL.FTZ R83, R83, R80 ;  /* 0x0000005053537220 */ /* 0x000fe20000410000 */
[----:B------:R-:W-:Y:S02]  /*0fe0*/  HADD2.F32 R80, -RZ, R87.H0_H0 ;  /* 0x20000057ff507230 */ /* 0x000fe40000004100 */
[----:B------:R-:W-:Y:S01]  /*0ff0*/  FMUL.FTZ R82, R65, UR11 ;  /* 0x0000000b41527c20 */ /* 0x000fe20008410000 */
[----:B------:R-:W-:-:S03]  /*1000*/  FADD.FTZ R17, R17, R51 ;  /* 0x0000003311117221 */ /* 0x000fc60000010000 */
[-C--:B------:R-:W-:Y:S01]  /*1010*/  FFMA.FTZ R37, R82, R51.reuse, R37 ;  /* 0x0000003352257223 */ /* 0x080fe20000010025 */
[----:B------:R-:W-:Y:S01]  /*1020*/  FMUL.FTZ R80, R80, R51 ;  /* 0x0000003350507220 */ /* 0x000fe20000410000 */
[----:B------:R-:W-:Y:S01]  /*1030*/  HADD2.F32 R51, -RZ, R45.H0_H0 ;  /* 0x2000002dff337230 */ /* 0x000fe20000004100 */
[----:B------:R-:W-:-:S05]  /*1040*/  SHF.R.U32.HI R45, RZ, 0x10, R45 ;  /* 0x00000010ff2d7819 */ /* 0x000fca000001162d */
[----:B------:R-:W-:Y:S02]  /*1050*/  HADD2.F32 R45, -RZ, R45.H0_H0 ;  /* 0x2000002dff2d7230 */ /* 0x000fe40000004100 */
[C---:B------:R-:W-:Y:S01]  /*1060*/  FADD.FTZ R95, -R46.reuse, R51 ;  /* 0x000000332e5f7221 */ /* 0x040fe20000010100 */
[----:B------:R-:W-:Y:S02]  /*1070*/  HADD2.F32 R51, -RZ, R44.H0_H0 ;  /* 0x2000002cff337230 */ /* 0x000fe40000004100 */
[----:B------:R-:W-:Y:S02]  /*1080*/  HADD2.F32 R44, -RZ, R49.H0_H0 ;  /* 0x20000031ff2c7230 */ /* 0x000fe40000004100 */
[----:B------:R-:W-:Y:S01]  /*1090*/  FADD.FTZ R98, -R46, R45 ;  /* 0x0000002d2e627221 */ /* 0x000fe20000010100 */
[----:B------:R-:W-:Y:S01]  /*10a0*/  FADD.FTZ R45, R48, R83 ;  /* 0x00000053302d7221 */ /* 0x000fe20000010000 */
[----:B------:R-:W-:Y:S01]  /*10b0*/  FFMA.FTZ R49, R85, R83, R50 ;  /* 0x0000005355317223 */ /* 0x000fe20000010032 */
[-C--:B------:R-:W-:Y:S01]  /*10c0*/  FMUL.FTZ R96, R96, R51.reuse ;  /* 0x0000003360607220 */ /* 0x080fe20000410000 */
[----:B------:R-:W-:Y:S01]  /*10d0*/  FMUL.FTZ R98, R98, UR11 ;  /* 0x0000000b62627c20 */ /* 0x000fe20008410000 */
[----:B------:R-:W-:Y:S01]  /*10e0*/  FADD.FTZ R45, R45, R80 ;  /* 0x000000502d2d7221 */ /* 0x000fe20000010000 */
[----:B------:R-:W-:Y:S01]  /*10f0*/  FMUL.FTZ R95, R95, UR11 ;  /* 0x0000000b5f5f7c20 */ /* 0x000fe20008410000 */
        /* <DEDUP_REMOVED lines=10> */
.L_x_1666:
[----:B------:R-:W-:Y:S05]  /*11a0*/  BSYNC.RECONVERGENT B0 ;  /* 0x0000000000007941 */ /* 0x000fea0003800200 */
.L_x_1665:
        /* <DEDUP_REMOVED lines=17> */
[--C-:B0-----:R-:W-:Y:S02]  /*12c0*/  HADD2.F32 R100, -RZ, R115.reuse.H0_H0 ;  /* 0x20000073ff647230 */ /* 0x101fe40000004100 */
[----:B------:R-:W-:Y:S01]  /*12d0*/  HADD2.F32 R101, -RZ, R115.H1_H1 ;  /* 0x30000073ff657230 */ /* 0x000fe20000004100 */
        /* <DEDUP_REMOVED lines=22> */
[----:B------:R-:W-:Y:S01]  /*1440*/  SHF.R.U32.HI R45, RZ, 0x10, R45 ;  /* 0x00000010ff2d7819 */ /* 0x000fe2000001162d */
[----:B------:R-:W-:-:S03]  /*1450*/  HADD2.F32 R49, -RZ, R49.H0_H0 ;  /* 0x20000031ff317230 */ /* 0x000fc60000004100 */
[----:B------:R-:W-:Y:S01]  /*1460*/  FADD.FTZ R51, -R46, R51 ;  /* 0x000000332e337221 */ /* 0x000fe20000010100 */
[----:B------:R-:W-:-:S03]  /*1470*/  HADD2.F32 R45, -RZ, R45.H0_H0 ;  /* 0x2000002dff2d7230 */ /* 0x000fc60000004100 */
[----:B------:R-:W-:Y:S01]  /*1480*/  FMUL.FTZ R99, R51, UR11 ;  /* 0x0000000b33637c20 */ /* 0x000fe20008410000 */
[----:B------:R-:W-:Y:S01]  /*1490*/  FADD.FTZ R14, R14, R49 ;  /* 0x000000310e0e7221 */ /* 0x000fe20000010000 */
[----:B------:R-:W-:Y:S01]  /*14a0*/  FADD.FTZ R102, -R46, R45 ;  /* 0x0000002d2e667221 */ /* 0x000fe20000010100 */
[-C--:B------:R-:W-:Y:S01]  /*14b0*/  FMUL.FTZ R100, R100, R49.reuse ;  /* 0x0000003164647220 */ /* 0x080fe20000410000 */
[----:B------:R-:W-:Y:S01]  /*14c0*/  FFMA.FTZ R34, R99, R49, R34 ;  /* 0x0000003163227223 */ /* 0x000fe20000010022 */
[----:B------:R-:W-:Y:S01]  /*14d0*/  FADD.FTZ R45, R48, R79 ;  /* 0x0000004f302d7221 */ /* 0x000fe20000010000 */
[----:B------:R-:W-:Y:S01]  /*14e0*/  FFMA.FTZ R49, R81, R79, R50 ;  /* 0x0000004f51317223 */ /* 0x000fe20000010032 */
[----:B------:R-:W-:Y:S02]  /*14f0*/  HADD2.F32 R44, -RZ, R44.H0_H0 ;  /* 0x2000002cff2c7230 */ /* 0x000fe40000004100 */
        /* <DEDUP_REMOVED lines=10> */
.L_x_1668:
[----:B------:R-:W-:Y:S05]  /*15a0*/  BSYNC.RECONVERGENT B0 ;  /* 0x0000000000007941 */ /* 0x000fea0003800200 */
.L_x_1667:
        /* <DEDUP_REMOVED lines=13> */
[----:B------:R1:W5:Y:S02]  /*1680*/  LDG.E R2, desc[UR16][R74.64] ;  /* 0x000000104a027981 */ /* 0x000364000c1e1900 */
[----:B-1----:R-:W-:Y:S02]  /*1690*/  HADD2.F32 R75, -RZ, R116.H0_H0 ;  /* 0x20000074ff4b7230 */ /* 0x002fe40000004100 */
[----:B0-----:R-:W-:-:S05]  /*16a0*/  @P0 IMAD.WIDE.U32 R104, R47, 0x8, R104 ;  /* 0x000000082f680825 */ /* 0x001fca00078e0068 */
[----:B------:R0:W5:Y:S02]  /*16b0*/  @P0 LDG.E.64 R60, desc[UR16][R104.64] ;  /* 0x00000010683c0981 */ /* 0x000164000c1e1b00 */
[--C-:B0-----:R-:W-:Y:S02]  /*16c0*/  HADD2.F32 R104, -RZ, R117.reuse.H0_H0 ;  /* 0x20000075ff687230 */ /* 0x101fe40000004100 */
[----:B------:R-:W-:Y:S01]  /*16d0*/  HADD2.F32 R105, -RZ, R117.H1_H1 ;  /* 0x30000075ff697230 */ /* 0x000fe20000004100 */
[----:B------:R-:W-:Y:S02]  /*16e0*/  IADD3 R47, PT, PT, R47, 0x80, RZ ;  /* 0x000000802f2f7810 */ /* 0x000fe40007ffe0ff */
[----:B---3--:R-:W-:Y:S02]  /*16f0*/  MOV R73, R64 ;  /* 0x0000004000497202 */ /* 0x008fe40000000f00 */
[----:B------:R-:W-:Y:S02]  /*1700*/  SHF.R.U64 R51, R64, 0x10, R65 ;  /* 0x0000001040337819 */ /* 0x000fe40000001241 */
[----:B------:R-:W-:-:S02]  /*1710*/  MOV R49, R65 ;  /* 0x0000004100317202 */ /* 0x000fc40000000f00 */
[----:B----4-:R-:W-:Y:S01]  /*1720*/  SHF.R.U64 R64, R44, 0x10, R45 ;  /* 0x000000102c407819 */ /* 0x010fe2000000122d */
[----:B------:R-:W-:Y:S01]  /*1730*/  HADD2.F32 R77, -RZ, R44.H0_H0 ;  /* 0x2000002cff4d7230 */ /* 0x000fe20000004100 */
[----:B------:R-:W-:-:S03]  /*1740*/  SHF.R.U32.HI R44, RZ, 0x10, R65 ;  /* 0x00000010ff2c7819 */ /* 0x000fc60000011641 */
[----:B------:R-:W-:Y:S02]  /*1750*/  HADD2.F32 R65, -RZ, R64.H0_H0 ;  /* 0x20000040ff417230 */ /* 0x000fe40000004100 */
[C---:B------:R-:W-:Y:S01]  /*1760*/  FADD.FTZ R77, -R46.reuse, R77 ;  /* 0x0000004d2e4d7221 */ /* 0x040fe20000010100 */
[----:B------:R-:W-:Y:S02]  /*1770*/  HADD2.F32 R64, -RZ, R51.H0_H0 ;  /* 0x20000033ff407230 */ /* 0x000fe40000004100 */
[----:B------:R-:W-:Y:S01]  /*1780*/  HADD2.F32 R51, -RZ, R45.H0_H0 ;  /* 0x2000002dff337230 */ /* 0x000fe20000004100 */
[----:B------:R-:W-:Y:S01]  /*1790*/  SHF.R.U32.HI R45, RZ, 0x10, R45 ;  /* 0x00000010ff2d7819 */ /* 0x000fe2000001162d */
[----:B------:R-:W-:Y:S02]  /*17a0*/  HADD2.F32 R73, -RZ, R73.H0_H0 ;  /* 0x20000049ff497230 */ /* 0x000fe40000004100 */
[----:B------:R-:W-:Y:S01]  /*17b0*/  FMUL.FTZ R77, R77, UR11 ;  /* 0x0000000b4d4d7c20 */ /* 0x000fe20008410000 */
[----:B------:R-:W-:Y:S01]  /*17c0*/  FADD.FTZ R51, -R46, R51 ;  /* 0x000000332e337221 */ /* 0x000fe20000010100 */
[----:B------:R-:W-:-:S02]  /*17d0*/  HADD2.F32 R45, -RZ, R45.H0_H0 ;  /* 0x2000002dff2d7230 */ /* 0x000fc40000004100 */
[----:B------:R-:W-:Y:S01]  /*17e0*/  FADD.FTZ R8, R8, R73 ;  /* 0x0000004908087221 */ /* 0x000fe20000010000 */
[-C--:B------:R-:W-:Y:S01]  /*17f0*/  FFMA.FTZ R28, R77, R73.reuse, R28 ;  /* 0x000000494d1c7223 */ /* 0x080fe2000001001c */
[----:B------:R-:W-:Y:S01]  /*1800*/  FMUL.FTZ R75, R75, R73 ;  /* 0x000000494b4b7220 */ /* 0x000fe20000410000 */
[----:B------:R-:W-:Y:S02]  /*1810*/  HADD2.F32 R73, -RZ, R116.H1_H1 ;  /* 0x30000074ff497230 */ /* 0x000fe40000004100 */
[----:B------:R-:W-:Y:S01]  /*1820*/  FMUL.FTZ R103, R51, UR11 ;  /* 0x0000000b33677c20 */ /* 0x000fe20008410000 */
[----:B------:R-:W-:Y:S02]  /*1830*/  HADD2.F32 R49, -RZ, R49.H0_H0 ;  /* 0x20000031ff317230 */ /* 0x000fe40000004100 */
[C---:B------:R-:W-:Y:S01]  /*1840*/  FADD.FTZ R65, -R46.reuse, R65 ;  /* 0x000000412e417221 */ /* 0x040fe20000010100 */
[----:B------:R-:W-:Y:S01]  /*1850*/  FADD.FTZ R45, -R46, R45 ;  /* 0x0000002d2e2d7221 */ /* 0x000fe20000010100 */
[----:B------:R-:W-:Y:S01]  /*1860*/  FMUL.FTZ R73, R73, R64 ;  /* 0x0000004049497220 */ /* 0x000fe20000410000 */
[----:B------:R-:W-:Y:S01]  /*1870*/  FADD.FTZ R48, R48, R75 ;  /* 0x0000004b30307221 */ /* 0x000fe20000010000 */
[----:B------:R-:W-:Y:S01]  /*1880*/  FADD.FTZ R10, R10, R49 ;  /* 0x000000310a0a7221 */ /* 0x000fe20000010000 */
[-C--:B------:R-:W-:Y:S01]  /*1890*/  FFMA.FTZ R30, R103, R49.reuse, R30 ;  /* 0x00000031671e7223 */ /* 0x080fe2000001001e */
[----:B------:R-:W-:Y:S01]  /*18a0*/  FMUL.FTZ R104, R104, R49 ;  /* 0x0000003168687220 */ /* 0x000fe20000410000 */
[----:B------:R-:W-:Y:S01]  /*18b0*/  FMUL.FTZ R74, R65, UR11 ;  /* 0x0000000b414a7c20 */ /* 0x000fe20008410000 */
[----:B------:R-:W-:Y:S01]  /*18c0*/  FFMA.FTZ R49, R77, R75, R50 ;  /* 0x0000004b4d317223 */ /* 0x000fe20000010032 */
[----:B------:R-:W-:-:S02]  /*18d0*/  HADD2.F32 R44, -RZ, R44.H0_H0 ;  /* 0x2000002cff2c7230 */ /* 0x000fc40000004100 */
        /* <DEDUP_REMOVED lines=12> */
.L_x_1670:
[----:B------:R-:W-:Y:S05]  /*19a0*/  BSYNC.RECONVERGENT B0 ;  /* 0x0000000000007941 */ /* 0x000fea0003800200 */
.L_x_1669:
        /* <DEDUP_REMOVED lines=13> */
[----:B------:R1:W5:Y:S01]  /*1a80*/  LDG.E R0, desc[UR16][R108.64] ;  /* 0x000000106c007981 */ /* 0x000362000c1e1900 */
[----:B------:R-:W-:Y:S02]  /*1a90*/  HADD2.F32 R112, -RZ, R119.H0_H0 ;  /* 0x20000077ff707230 */ /* 0x000fe40000004100 */
[----:B-1----:R-:W-:Y:S02]  /*1aa0*/  HADD2.F32 R108, -RZ, R118.H0_H0 ;  /* 0x20000076ff6c7230 */ /* 0x002fe40000004100 */
[----:B0-----:R-:W-:-:S05]  /*1ab0*/  @P0 IMAD.WIDE.U32 R110, R47, 0x8, R110 ;  /* 0x000000082f6e0825 */ /* 0x001fca00078e006e */
[----:B------:R0:W5:Y:S01]  /*1ac0*/  @P0 LDG.E.64 R62, desc[UR16][R110.64] ;  /* 0x000000106e3e0981 */ /* 0x000162000c1e1b00 */
[----:B------:R-:W-:Y:S01]  /*1ad0*/  HADD2.F32 R109, -RZ, R118.H1_H1 ;  /* 0x30000076ff6d7230 */ /* 0x000fe20000004100 */
[----:B---3--:R-:W-:Y:S01]  /*1ae0*/  SHF.R.U64 R113, R44, 0x10, R45 ;  /* 0x000000102c717819 */ /* 0x008fe2000000122d */
[----:B------:R-:W-:Y:S02]  /*1af0*/  HADD2.F32 R121, -RZ, R44.H0_H0 ;  /* 0x2000002cff797230 */ /* 0x000fe40000004100 */
[----:B------:R-:W-:Y:S01]  /*1b00*/  HADD2.F32 R123, -RZ, R45.H0_H0 ;  /* 0x2000002dff7b7230 */ /* 0x000fe20000004100 */
[----:B----4-:R-:W-:Y:S01]  /*1b10*/  MOV R107, R64 ;  /* 0x00000040006b7202 */ /* 0x010fe20000000f00 */
[----:B------:R-:W-:Y:S01]  /*1b20*/  HADD2.F32 R113, -RZ, R113.H0_H0 ;  /* 0x20000071ff717230 */ /* 0x000fe20000004100 */
[----:B------:R-:W-:Y:S02]  /*1b30*/  SHF.R.U64 R51, R64, 0x10, R65 ;  /* 0x0000001040337819 */ /* 0x000fe40000001241 */
[----:B------:R-:W-:-:S02]  /*1b40*/  MOV R47, R65 ;  /* 0x00000041002f7202 */ /* 0x000fc40000000f00 */
[----:B------:R-:W-:Y:S02]  /*1b50*/  SHF.R.U32.HI R49, RZ, 0x10, R65 ;  /* 0x00000010ff317819 */ /* 0x000fe40000011641 */
[----:B------:R-:W-:Y:S01]  /*1b60*/  SHF.R.U32.HI R65, RZ, 0x10, R45 ;  /* 0x00000010ff417819 */ /* 0x000fe2000001162d */
[----:B------:R-:W-:Y:S02]  /*1b70*/  HADD2.F32 R45, -RZ, R107.H0_H0 ;  /* 0x2000006bff2d7230 */ /* 0x000fe40000004100 */
[C---:B------:R-:W-:Y:S01]  /*1b80*/  FADD.FTZ R107, -R46.reuse, R121 ;  /* 0x000000792e6b7221 */ /* 0x040fe20000010100 */
[C---:B0-----:R-:W-:Y:S01]  /*1b90*/  FADD.FTZ R110, -R46.reuse, R113 ;  /* 0x000000712e6e7221 */ /* 0x041fe20000010100 */
[----:B------:R-:W-:Y:S01]  /*1ba0*/  FADD.FTZ R111, -R46, R123 ;  /* 0x0000007b2e6f7221 */ /* 0x000fe20000010100 */
[----:B------:R-:W-:Y:S02]  /*1bb0*/  HADD2.F32 R44, -RZ, R51.H0_H0 ;  /* 0x20000033ff2c7230 */ /* 0x000fe40000004100 */
[----:B------:R-:W-:Y:S01]  /*1bc0*/  FMUL.FTZ R107, R107, UR11 ;  /* 0x0000000b6b6b7c20 */ /* 0x000fe20008410000 */
[----:B------:R-:W-:Y:S01]  /*1bd0*/  FMUL.FTZ R108, R108, R45 ;  /* 0x0000002d6c6c7220 */ /* 0x000fe20000410000 */
[----:B------:R-:W-:-:S02]  /*1be0*/  HADD2.F32 R65, -RZ, R65.H0_H0 ;  /* 0x20000041ff417230 */ /* 0x000fc40000004100 */
[----:B------:R-:W-:Y:S01]  /*1bf0*/  FMUL.FTZ R110, R110, UR11 ;  /* 0x0000000b6e6e7c20 */ /* 0x000fe20008410000 */
[----:B------:R-:W-:Y:S02]  /*1c00*/  HADD2.F32 R47, -RZ, R47.H0_H0 ;  /* 0x2000002fff2f7230 */ /* 0x000fe40000004100 */
        /* <DEDUP_REMOVED lines=8> */
[----:B------:R-:W-:Y:S01]  /*1c90*/  FADD.FTZ R114, -R46, R65 ;  /* 0x000000412e727221 */ /* 0x000fe20000010100 */
[----:B------:R-:W-:-:S02]  /*1ca0*/  HADD2.F32 R44, -RZ, R49.H0_H0 ;  /* 0x20000031ff2c7230 */ /* 0x000fc40000004100 */
[----:B------:R-:W-:Y:S01]  /*1cb0*/  FADD.FTZ R6, R6, R47 ;  /* 0x0000002f06067221 */ /* 0x000fe20000010000 */
[----:B------:R-:W-:Y:S02]  /*1cc0*/  HADD2.F32 R113, -RZ, R119.H1_H1 ;  /* 0x30000077ff717230 */ /* 0x000fe40000004100 */
[-C--:B------:R-:W-:Y:S01]  /*1cd0*/  FFMA.FTZ R26, R111, R47.reuse, R26 ;  /* 0x0000002f6f1a7223 */ /* 0x080fe2000001001a */
        /* <DEDUP_REMOVED lines=10> */
[----:B------:R-:W-:-:S07]  /*1d80*/  FFMA.FTZ R50, R114, R113, R46 ;  /* 0x0000007172327223 */ /* 0x000fce000001002e */
.L_x_1672:
[----:B------:R-:W-:Y:S05]  /*1d90*/  BSYNC.RECONVERGENT B0 ;  /* 0x0000000000007941 */ /* 0x000fea0003800200 */
.L_x_1671:
        /* <DEDUP_REMOVED lines=71> */
[----:B------:R-:W-:Y:S01]  /*2210*/  ISETP.GE.U32.AND P6, PT, R68, 0x1000000, PT ;  /* 0x010000004400780c */ /* 0x000fe20003fc6070 */
[----:B------:R-:W0:Y:S01]  /*2220*/  LDC.64 R50, c[0x0][0x468] ;  /* 0x00011a00ff327b82 */ /* 0x000e220000000a00 */
[----:B------:R-:W-:Y:S01]  /*2230*/  FMUL.FTZ R45, R45, UR11 ;  /* 0x0000000b2d2d7c20 */ /* 0x000fe20008410000 */
[----:B------:R-:W-:-:S03]  /*2240*/  FMUL.FTZ R47, R46, UR11 ;  /* 0x0000000b2e2f7c20 */ /* 0x000fc60008410000 */
[----:B------:R-:W-:-:S04]  /*2250*/  FMUL.FTZ R45, R45, UR9 ;  /* 0x000000092d2d7c20 */ /* 0x000fc80008410000 */
[----:B------:R-:W-:Y:S01]  /*2260*/  FMUL.FTZ R46, R45, UR24 ;  /* 0x000000182d2e7c20 */ /* 0x000fe20008410000 */
[----:B------:R-:W-:Y:S01]  /*2270*/  FADD.FTZ R45, R91, -R48 ;  /* 0x800000305b2d7221 */ /* 0x000fe20000010000 */
[----:B------:R-:W-:Y:S01]  /*2280*/  FMUL.FTZ R48, R47, UR9 ;  /* 0x000000092f307c20 */ /* 0x000fe20008410000 */
[----:B------:R-:W-:Y:S02]  /*2290*/  FFMA.FTZ R47, R3, UR4, R44 ;  /* 0x00000004032f7c23 */ /* 0x000fe4000801002c */
[----:B------:R-:W-:Y:S01]  /*22a0*/  FMUL.FTZ R45, R45, UR11 ;  /* 0x0000000b2d2d7c20 */ /* 0x000fe20008410000 */
[----:B------:R-:W-:Y:S01]  /*22b0*/  FMUL.FTZ R48, R48, UR24 ;  /* 0x0000001830307c20 */ /* 0x000fe20008410000 */
[----:B------:R-:W-:Y:S01]  /*22c0*/  FADD.FTZ R47, R88, -R47 ;  /* 0x8000002f582f7221 */ /* 0x000fe20000010000 */
[----:B------:R-:W-:Y:S01]  /*22d0*/  FSEL R46, R46, RZ, P0 ;  /* 0x000000ff2e2e7208 */ /* 0x000fe20000000000 */
[----:B------:R-:W-:Y:S01]  /*22e0*/  FMUL.FTZ R49, R45, UR9 ;  /* 0x000000092d317c20 */ /* 0x000fe20008410000 */
[----:B------:R-:W-:Y:S01]  /*22f0*/  LOP3.LUT P0, RZ, R68, 0xff00, RZ, 0xc0, !PT ;  /* 0x0000ff0044ff7812 */ /* 0x000fe2000780c0ff */
[----:B------:R-:W-:Y:S01]  /*2300*/  FMUL.FTZ R45, R47, UR11 ;  /* 0x0000000b2f2d7c20 */ /* 0x000fe20008410000 */
[----:B------:R-:W-:Y:S01]  /*2310*/  FSEL R47, R48, RZ, P6 ;  /* 0x000000ff302f7208 */ /* 0x000fe20003000000 */
[----:B------:R-:W-:Y:S01]  /*2320*/  FMUL.FTZ R49, R49, UR24 ;  /* 0x0000001831317c20 */ /* 0x000fe20008410000 */
[----:B------:R-:W-:Y:S01]  /*2330*/  F2F.F16.F32 R46, R46 ;  /* 0x0000002e002e7304 */ /* 0x000fe20000200800 */
[----:B------:R-:W-:Y:S01]  /*2340*/  FMUL.FTZ R45, R45, UR9 ;  /* 0x000000092d2d7c20 */ /* 0x000fe20008410000 */
[C---:B0-----:R-:W-:Y:S01]  /*2350*/  IMAD.WIDE.U32 R50, R69.reuse, 0x8, R50 ;  /* 0x0000000845327825 */ /* 0x041fe200078e0032 */
[----:B------:R-:W-:-:S02]  /*2360*/  IADD3 R69, PT, PT, R69, 0x80, RZ ;  /* 0x0000008045457810 */ /* 0x000fc40007ffe0ff */
[----:B------:R-:W-:Y:S01]  /*2370*/  FSEL R49, R49, RZ, P0 ;  /* 0x000000ff31317208 */ /* 0x000fe20000000000 */
[----:B------:R-:W-:Y:S01]  /*2380*/  FMUL.FTZ R48, R45, UR24 ;  /* 0x000000182d307c20 */ /* 0x000fe20008410000 */
[----:B------:R-:W-:Y:S01]  /*2390*/  LOP3.LUT P0, RZ, R68, 0xff, RZ, 0xc0, !PT ;  /* 0x000000ff44ff7812 */ /* 0x000fe2000780c0ff */
[----:B------:R-:W0:Y:S03]  /*23a0*/  F2F.F16.F32 R47, R47 ;  /* 0x0000002f002f7304 */ /* 0x000e260000200800 */
[----:B------:R-:W-:-:S05]  /*23b0*/  FSEL R48, R48, RZ, P0 ;  /* 0x000000ff30307208 */ /* 0x000fca0000000000 */
[----:B------:R-:W1:Y:S01]  /*23c0*/  F2F.F16.F32 R45, R49 ;  /* 0x00000031002d7304 */ /* 0x000e620000200800 */
[----:B0-----:R-:W-:-:S07]  /*23d0*/  PRMT R46, R46, 0x5410, R47 ;  /* 0x000054102e2e7816 */ /* 0x001fce000000002f */
[----:B------:R-:W0:Y:S01]  /*23e0*/  F2F.F16.F32 R48, R48 ;  /* 0x0000003000307304 */ /* 0x000e220000200800 */
[----:B-1----:R-:W-:-:S05]  /*23f0*/  IMAD.WIDE.U32 R64, R45, 0x10000, RZ ;  /* 0x000100002d407825 */ /* 0x002fca00078e00ff */
[----:B------:R-:W-:Y:S02]  /*2400*/  LOP3.LUT R47, R46, R65, RZ, 0xfc, !PT ;  /* 0x000000412e2f7212 */ /* 0x000fe400078efcff */
[----:B0-----:R-:W-:-:S05]  /*2410*/  LOP3.LUT R46, R64, R48, RZ, 0xfc, !PT ;  /* 0x00000030402e7212 */ /* 0x001fca00078efcff */
[----:B------:R0:W-:Y:S02]  /*2420*/  STG.E.64 desc[UR16][R50.64], R46 ;  /* 0x0000002e32007986 */ /* 0x0001e4000c101b10 */
.L_x_1677:
[----:B------:R-:W-:Y:S05]  /*2430*/  BSYNC.RECONVERGENT B1 ;  /* 0x0000000000017941 */ /* 0x000fea0003800200 */
.L_x_1676:
[----:B------:R-:W-:Y:S04]  /*2440*/  BSSY.RECONVERGENT B1, `(.L_x_1678) ;  /* 0x000002a000017945 */ /* 0x000fe80003800200 */
[----:B------:R-:W-:Y:S05]  /*2450*/  @!P1 BRA `(.L_x_1679) ;  /* 0x0000000000a09947 */ /* 0x000fea0003800000 */
[--C-:B------:R-:W-:Y:S01]  /*2460*/  FFMA.FTZ R45, R95, UR4, R44.reuse ;  /* 0x000000045f2d7c23 */ /* 0x100fe2000801002c */
[--C-:B0-----:R-:W-:Y:S01]  /*2470*/  FFMA.FTZ R46, R98, UR4, R44.reuse ;  /* 0x00000004622e7c23 */ /* 0x101fe2000801002c */
[----:B------:R-:W-:Y:S01]  /*2480*/  FFMA.FTZ R50, R85, UR4, R44 ;  /* 0x0000000455327c23 */ /* 0x000fe2000801002c */
[----:B-----5:R-:W-:Y:S01]  /*2490*/  LOP3.LUT P0, RZ, R67, 0xff0000, RZ, 0xc0, !PT ;  /* 0x00ff000043ff7812 */ /* 0x020fe2000780c0ff */
[----:B------:R-:W-:Y:S01]  /*24a0*/  FADD.FTZ R45, R96, -R45 ;  /* 0x8000002d602d7221 */ /* 0x000fe20000010000 */
[----:B------:R-:W-:Y:S01]  /*24b0*/  FADD.FTZ R47, R97, -R46 ;  /* 0x8000002e612f7221 */ /* 0x000fe20000010000 */
[----:B------:R-:W-:Y:S02]  /*24c0*/  ISETP.GE.U32.AND P6, PT, R67, 0x1000000, PT ;  /* 0x010000004300780c */ /* 0x000fe40003fc6070 */
[----:B------:R-:W-:Y:S01]  /*24d0*/  FMUL.FTZ R45, R45, UR11 ;  /* 0x0000000b2d2d7c20 */ /* 0x000fe20008410000 */
[----:B------:R-:W-:-:S03]  /*24e0*/  FMUL.FTZ R47, R47, UR11 ;  /* 0x0000000b2f2f7c20 */ /* 0x000fc60008410000 */
[----:B------:R-:W-:Y:S01]  /*24f0*/  FMUL.FTZ R46, R45, UR9 ;  /* 0x000000092d2e7c20 */ /* 0x000fe20008410000 */
[----:B------:R-:W-:Y:S01]  /*2500*/  FFMA.FTZ R45, R82, UR4, R44 ;  /* 0x00000004522d7c23 */ /* 0x000fe2000801002c */
[----:B------:R-:W-:Y:S01]  /*2510*/  FMUL.FTZ R48, R47, UR9 ;  /* 0x000000092f307c20 */ /* 0x000fe20008410000 */
[----:B------:R-:W-:Y:S01]  /*2520*/  FADD.FTZ R47, R83, -R50 ;  /* 0x80000032532f7221 */ /* 0x000fe20000010000 */
[----:B------:R-:W-:Y:S01]  /*2530*/  FMUL.FTZ R46, R46, UR24 ;  /* 0x000000182e2e7c20 */ /* 0x000fe20008410000 */
[----:B------:R-:W-:Y:S01]  /*2540*/  FADD.FTZ R45, R80, -R45 ;  /* 0x8000002d502d7221 */ /* 0x000fe20000010000 */
[----:B------:R-:W-:Y:S01]  /*2550*/  FMUL.FTZ R48, R48, UR24 ;  /* 0x0000001830307c20 */ /* 0x000fe20008410000 */
[----:B------:R-:W0:Y:S02]  /*2560*/  LDC.64 R50, c[0x0][0x468] ;  /* 0x00011a00ff327b82 */ /* 0x000e240000000a00 */
[----:B------:R-:W-:Y:S01]  /*2570*/  FMUL.FTZ R45, R45, UR11 ;  /* 0x0000000b2d2d7c20 */ /* 0x000fe20008410000 */
[----:B------:R-:W-:-:S02]  /*2580*/  FSEL R46, R46, RZ, P0 ;  /* 0x000000ff2e2e7208 */ /* 0x000fc40000000000 */
[----:B------:R-:W-:Y:S01]  /*2590*/  LOP3.LUT P0, RZ, R67, 0xff00, RZ, 0xc0, !PT ;  /* 0x0000ff0043ff7812 */ /* 0x000fe2000780c0ff */
[----:B------:R-:W-:Y:S01]  /*25a0*/  FMUL.FTZ R49, R45, UR9 ;  /* 0x000000092d317c20 */ /* 0x000fe20008410000 */
[----:B------:R-:W-:Y:S01]  /*25b0*/  FMUL.FTZ R45, R47, UR11 ;  /* 0x0000000b2f2d7c20 */ /* 0x000fe20008410000 */
[----:B------:R-:W-:Y:S01]  /*25c0*/  FSEL R47, R48, RZ, P6 ;  /* 0x000000ff302f7208 */ /* 0x000fe20003000000 */
[----:B------:R-:W-:Y:S01]  /*25d0*/  F2F.F16.F32 R46, R46 ;  /* 0x0000002e002e7304 */ /* 0x000fe20000200800 */
[----:B------:R-:W-:Y:S01]  /*25e0*/  FMUL.FTZ R49, R49, UR24 ;  /* 0x0000001831317c20 */ /* 0x000fe20008410000 */
[----:B------:R-:W-:-:S04]  /*25f0*/  FMUL.FTZ R45, R45, UR9 ;  /* 0x000000092d2d7c20 */ /* 0x000fc80008410000 */
[----:B------:R-:W-:Y:S01]  /*2600*/  FSEL R49, R49, RZ, P0 ;  /* 0x000000ff31317208 */ /* 0x000fe20000000000 */
[----:B------:R-:W-:Y:S01]  /*2610*/  FMUL.FTZ R48, R45, UR24 ;  /* 0x000000182d307c20 */ /* 0x000fe20008410000 */
[----:B------:R-:W-:Y:S01]  /*2620*/  LOP3.LUT P0, RZ, R67, 0xff, RZ, 0xc0, !PT ;  /* 0x000000ff43ff7812 */ /* 0x000fe2000780c0ff */
[----:B------:R-:W1:Y:S03]  /*2630*/  F2F.F16.F32 R47, R47 ;  /* 0x0000002f002f7304 */ /* 0x000e660000200800 */
[----:B------:R-:W-:Y:S01]  /*2640*/  FSEL R48, R48, RZ, P0 ;  /* 0x000000ff30307208 */ /* 0x000fe20000000000 */
[C---:B0-----:R-:W-:Y:S01]  /*2650*/  IMAD.WIDE.U32 R50, R69.reuse, 0x8, R50 ;  /* 0x0000000845327825 */ /* 0x041fe200078e0032 */
[----:B------:R-:W-:-:S03]  /*2660*/  IADD3 R69, PT, PT, R69, 0x80, RZ ;  /* 0x0000008045457810 */ /* 0x000fc60007ffe0ff */
[----:B------:R-:W0:Y:S01]  /*2670*/  F2F.F16.F32 R45, R49 ;  /* 0x00000031002d7304 */ /* 0x000e220000200800 */
[----:B-1----:R-:W-:-:S07]  /*2680*/  PRMT R46, R46, 0x5410, R47 ;  /* 0x000054102e2e7816 */ /* 0x002fce000000002f */
[----:B------:R-:W1:Y:S01]  /*2690*/  F2F.F16.F32 R48, R48 ;  /* 0x0000003000307304 */ /* 0x000e620000200800 */
[----:B0-----:R-:W-:-:S05]  /*26a0*/  IMAD.WIDE.U32 R64, R45, 0x10000, RZ ;  /* 0x000100002d407825 */ /* 0x001fca00078e00ff */
[----:B------:R-:W-:Y:S02]  /*26b0*/  LOP3.LUT R47, R46, R65, RZ, 0xfc, !PT ;  /* 0x000000412e2f7212 */ /* 0x000fe400078efcff */
[----:B-1----:R-:W-:-:S05]  /*26c0*/  LOP3.LUT R46, R64, R48, RZ, 0xfc, !PT ;  /* 0x00000030402e7212 */ /* 0x002fca00078efcff */
[----:B------:R1:W-:Y:S02]  /*26d0*/  STG.E.64 desc[UR16][R50.64], R46 ;  /* 0x0000002e32007986 */ /* 0x0003e4000c101b10 */
.L_x_1679:
[----:B------:R-:W-:Y:S05]  /*26e0*/  BSYNC.RECONVERGENT B1 ;  /* 0x0000000000017941 */ /* 0x000fea0003800200 */
.L_x_1678:
[----:B------:R-:W-:Y:S04]  /*26f0*/  BSSY.RECONVERGENT B1, `(.L_x_1680) ;  /* 0x000002a000017945 */ /* 0x000fe80003800200 */
[----:B------:R-:W-:Y:S05]  /*2700*/  @!P2 BRA `(.L_x_1681) ;  /* 0x0000000000a0a947 */ /* 0x000fea0003800000 */
[--C-:B------:R-:W-:Y:S01]  /*2710*/  FFMA.FTZ R45, R99, UR4, R44.reuse ;  /* 0x00000004632d7c23 */ /* 0x100fe2000801002c */
[--C-:B01----:R-:W-:Y:S01]  /*2720*/  FFMA.FTZ R46, R102, UR4, R44.reuse ;  /* 0x00000004662e7c23 */ /* 0x103fe2000801002c */
        /* <DEDUP_REMOVED lines=38> */
.L_x_1681:
[----:B------:R-:W-:Y:S05]  /*2990*/  BSYNC.RECONVERGENT B1 ;  /* 0x0000000000017941 */ /* 0x000fea0003800200 */
.L_x_1680:
[----:B------:R-:W-:Y:S04]  /*29a0*/  BSSY.RECONVERGENT B1, `(.L_x_1682) ;  /* 0x000002a000017945 */ /* 0x000fe80003800200 */
[----:B------:R-:W-:Y:S05]  /*29b0*/  @!P3 BRA `(.L_x_1683) ;  /* 0x0000000000a0b947 */ /* 0x000fea0003800000 */
[--C-:B------:R-:W-:Y:S01]  /*29c0*/  FFMA.FTZ R45, R103, UR4, R44.reuse ;  /* 0x00000004672d7c23 */ /* 0x100fe2000801002c */
[--C-:B012---:R-:W-:Y:S01]  /*29d0*/  FFMA.FTZ R46, R106, UR4, R44.reuse ;  /* 0x000000046a2e7c23 */ /* 0x107fe2000801002c */
[--C-:B------:R-:W-:Y:S01]  /*29e0*/  FFMA.FTZ R48, R74, UR4, R44.reuse ;  /* 0x000000044a307c23 */ /* 0x100fe2000801002c */
[----:B------:R-:W-:Y:S01]  /*29f0*/  FFMA.FTZ R50, R77, UR4, R44 ;  /* 0x000000044d327c23 */ /* 0x000fe2000801002c */
[----:B------:R-:W-:Y:S01]  /*2a00*/  FADD.FTZ R45, R104, -R45 ;  /* 0x8000002d682d7221 */ /* 0x000fe20000010000 */
[----:B------:R-:W-:Y:S01]  /*2a10*/  FADD.FTZ R46, R105, -R46 ;  /* 0x8000002e692e7221 */ /* 0x000fe20000010000 */
[----:B-----5:R-:W-:Y:S02]  /*2a20*/  LOP3.LUT P0, RZ, R2, 0xff0000, RZ, 0xc0, !PT ;  /* 0x00ff000002ff7812 */ /* 0x020fe4000780c0ff */
[----:B------:R-:W-:Y:S01]  /*2a30*/  FMUL.FTZ R45, R45, UR11 ;  /* 0x0000000b2d2d7c20 */ /* 0x000fe20008410000 */
[----:B------:R-:W-:Y:S01]  /*2a40*/  FMUL.FTZ R47, R46, UR11 ;  /* 0x0000000b2e2f7c20 */ /* 0x000fe20008410000 */
[----:B------:R-:W-:-:S02]  /*2a50*/  ISETP.GE.U32.AND P6, PT, R2, 0x1000000, PT ;  /* 0x010000000200780c */ /* 0x000fc40003fc6070 */
[----:B------:R-:W-:-:S04]  /*2a60*/  FMUL.FTZ R45, R45, UR9 ;  /* 0x000000092d2d7c20 */ /* 0x000fc80008410000 */
[----:B------:R-:W-:Y:S01]  /*2a70*/  FMUL.FTZ R46, R45, UR24 ;  /* 0x000000182d2e7c20 */ /* 0x000fe20008410000 */
[----:B------:R-:W-:Y:S01]  /*2a80*/  FADD.FTZ R45, R73, -R48 ;  /* 0x80000030492d7221 */ /* 0x000fe20000010000 */
[----:B------:R-:W-:Y:S01]  /*2a90*/  FMUL.FTZ R48, R47, UR9 ;  /* 0x000000092f307c20 */ /* 0x000fe20008410000 */
[----:B------:R-:W-:Y:S02]  /*2aa0*/  FADD.FTZ R47, R75, -R50 ;  /* 0x800000324b2f7221 */ /* 0x000fe40000010000 */
[----:B------:R-:W-:Y:S01]  /*2ab0*/  FMUL.FTZ R45, R45, UR11 ;  /* 0x0000000b2d2d7c20 */ /* 0x000fe20008410000 */
[----:B------:R-:W-:Y:S01]  /*2ac0*/  FMUL.FTZ R48, R48, UR24 ;  /* 0x0000001830307c20 */ /* 0x000fe20008410000 */
[----:B------:R-:W-:Y:S01]  /*2ad0*/  FSEL R46, R46, RZ, P0 ;  /* 0x000000ff2e2e7208 */ /* 0x000fe20000000000 */
[----:B------:R-:W0:Y:S01]  /*2ae0*/  LDC.64 R50, c[0x0][0x468] ;  /* 0x00011a00ff327b82 */ /* 0x000e220000000a00 */
[----:B------:R-:W-:Y:S01]  /*2af0*/  FMUL.FTZ R49, R45, UR9 ;  /* 0x000000092d317c20 */ /* 0x000fe20008410000 */
[----:B------:R-:W-:Y:S01]  /*2b00*/  FMUL.FTZ R45, R47, UR11 ;  /* 0x0000000b2f2d7c20 */ /* 0x000fe20008410000 */
[----:B------:R-:W-:-:S02]  /*2b10*/  LOP3.LUT P0, RZ, R2, 0xff00, RZ, 0xc0, !PT ;  /* 0x0000ff0002ff7812 */ /* 0x000fc4000780c0ff */
[----:B------:R-:W-:Y:S01]  /*2b20*/  FMUL.FTZ R49, R49, UR24 ;  /* 0x0000001831317c20 */ /* 0x000fe20008410000 */
[----:B------:R-:W-:Y:S01]  /*2b30*/  FMUL.FTZ R45, R45, UR9 ;  /* 0x000000092d2d7c20 */ /* 0x000fe20008410000 */
[----:B------:R-:W-:Y:S01]  /*2b40*/  FSEL R47, R48, RZ, P6 ;  /* 0x000000ff302f7208 */ /* 0x000fe20003000000 */
[----:B------:R-:W-:Y:S02]  /*2b50*/  F2F.F16.F32 R46, R46 ;  /* 0x0000002e002e7304 */ /* 0x000fe40000200800 */
[----:B------:R-:W-:Y:S01]  /*2b60*/  FSEL R49, R49, RZ, P0 ;  /* 0x000000ff31317208 */ /* 0x000fe20000000000 */
[----:B------:R-:W-:Y:S01]  /*2b70*/  FMUL.FTZ R48, R45, UR24 ;  /* 0x000000182d307c20 */ /* 0x000fe20008410000 */
[----:B------:R-:W-:-:S04]  /*2b80*/  LOP3.LUT P0, RZ, R2, 0xff, RZ, 0xc0, !PT ;  /* 0x000000ff02ff7812 */ /* 0x000fc8000780c0ff */
[----:B------:R-:W1:Y:S01]  /*2b90*/  F2F.F16.F32 R45, R49 ;  /* 0x00000031002d7304 */ /* 0x000e620000200800 */
[----:B------:R-:W-:-:S07]  /*2ba0*/  FSEL R48, R48, RZ, P0 ;  /* 0x000000ff30307208 */ /* 0x000fce0000000000 */
[----:B------:R-:W2:Y:S01]  /*2bb0*/  F2F.F16.F32 R47, R47 ;  /* 0x0000002f002f7304 */ /* 0x000ea20000200800 */
[C---:B0-----:R-:W-:Y:S01]  /*2bc0*/  IMAD.WIDE.U32 R50, R69.reuse, 0x8, R50 ;  /* 0x0000000845327825 */ /* 0x041fe200078e0032 */
[----:B------:R-:W-:-:S03]  /*2bd0*/  IADD3 R69, PT, PT, R69, 0x80, RZ ;  /* 0x0000008045457810 */ /* 0x000fc60007ffe0ff */
[----:B-1----:R-:W-:-:S03]  /*2be0*/  IMAD.WIDE.U32 R64, R45, 0x10000, RZ ;  /* 0x000100002d407825 */ /* 0x002fc600078e00ff */
[----:B------:R-:W0:Y:S01]  /*2bf0*/  F2F.F16.F32 R48, R48 ;  /* 0x0000003000307304 */ /* 0x000e220000200800 */
[----:B--2---:R-:W-:-:S04]  /*2c00*/  PRMT R46, R46, 0x5410, R47 ;  /* 0x000054102e2e7816 */ /* 0x004fc8000000002f */
[----:B------:R-:W-:Y:S02]  /*2c10*/  LOP3.LUT R47, R46, R65, RZ, 0xfc, !PT ;  /* 0x000000412e2f7212 */ /* 0x000fe400078efcff */
[----:B0-----:R-:W-:-:S05]  /*2c20*/  LOP3.LUT R46, R64, R48, RZ, 0xfc, !PT ;  /* 0x00000030402e7212 */ /* 0x001fca00078efcff */
[----:B------:R3:W-:Y:S02]  /*2c30*/  STG.E.64 desc[UR16][R50.64], R46 ;  /* 0x0000002e32007986 */ /* 0x0007e4000c101b10 */
.L_x_1683:
[----:B------:R-:W-:Y:S05]  /*2c40*/  BSYNC.RECONVERGENT B1 ;  /* 0x0000000000017941 */ /* 0x000fea0003800200 */
.L_x_1682:
[----:B------:R-:W-:Y:S05]  /*2c50*/  @!P5 BRA `(.L_x_1684) ;  /* 0x0000003400a4d947 */ /* 0x000fea0003800000 */
[--C-:B0123--:R-:W-:Y:S01]  /*2c60*/  FFMA.FTZ R46, R114, UR4, R44.reuse ;  /* 0x00000004722e7c23 */ /* 0x10ffe2000801002c */
[--C-:B------:R-:W-:Y:S01]  /*2c70*/  FFMA.FTZ R45, R111, UR4, R44.reuse ;  /* 0x000000046f2d7c23 */ /* 0x100fe2000801002c */
[----:B------:R-:W-:Y:S01]  /*2c80*/  FFMA.FTZ R49, R107, UR4, R44 ;  /* 0x000000046b317c23 */ /* 0x000fe2000801002c */
[----:B-----5:R-:W-:Y:S01]  /*2c90*/  LOP3.LUT P0, RZ, R0, 0xff0000, RZ, 0xc0, !PT ;  /* 0x00ff000000ff7812 */ /* 0x020fe2000780c0ff */
[----:B------:R-:W-:Y:S01]  /*2ca0*/  FADD.FTZ R46, R113, -R46 ;  /* 0x8000002e712e7221 */ /* 0x000fe20000010000 */
[----:B------:R-:W-:Y:S01]  /*2cb0*/  FADD.FTZ R45, R112, -R45 ;  /* 0x8000002d702d7221 */ /* 0x000fe20000010000 */
[----:B------:R-:W-:Y:S01]  /*2cc0*/  FADD.FTZ R49, R108, -R49 ;  /* 0x800000316c317221 */ /* 0x000fe20000010000 */
[----:B------:R-:W-:Y:S01]  /*2cd0*/  ISETP.GE.U32.AND P6, PT, R0, 0x1000000, PT ;  /* 0x010000000000780c */ /* 0x000fe20003fc6070 */
[----:B------:R-:W-:Y:S01]  /*2ce0*/  FMUL.FTZ R46, R46, UR11 ;  /* 0x0000000b2e2e7c20 */ /* 0x000fe20008410000 */
[----:B------:R-:W-:Y:S01]  /*2cf0*/  FMUL.FTZ R45, R45, UR11 ;  /* 0x0000000b2d2d7c20 */ /* 0x000fe20008410000 */
[----:B------:R-:W-:-:S02]  /*2d00*/  FMUL.FTZ R49, R49, UR11 ;  /* 0x0000000b31317c20 */ /* 0x000fc40008410000 */
[----:B------:R-:W-:Y:S01]  /*2d10*/  FMUL.FTZ R47, R46, UR9 ;  /* 0x000000092e2f7c20 */ /* 0x000fe20008410000 */
[----:B------:R-:W-:Y:S01]  /*2d20*/  FFMA.FTZ R46, R110, UR4, R44 ;  /* 0x000000046e2e7c23 */ /* 0x000fe2000801002c */
[----:B------:R-:W-:Y:S02]  /*2d30*/  FMUL.FTZ R45, R45, UR9 ;  /* 0x000000092d2d7c20 */ /* 0x000fe40008410000 */
[----:B------:R-:W-:Y:S01]  /*2d40*/  FMUL.FTZ R47, R47, UR24 ;  /* 0x000000182f2f7c20 */ /* 0x000fe20008410000 */
[----:B------:R-:W-:Y:S01]  /*2d50*/  FADD.FTZ R46, R109, -R46 ;  /* 0x8000002e6d2e7221 */ /* 0x000fe20000010000 */
[----:B------:R-:W-:-:S03]  /*2d60*/  FMUL.FTZ R45, R45, UR24 ;  /* 0x000000182d2d7c20 */ /* 0x000fc60008410000 */
[----:B------:R-:W-:Y:S01]  /*2d70*/  FMUL.FTZ R44, R46, UR11 ;  /* 0x0000000b2e2c7c20 */ /* 0x000fe20008410000 */
[----:B------:R-:W-:Y:S01]  /*2d80*/  FMUL.FTZ R46, R49, UR9 ;  /* 0x00000009312e7c20 */ /* 0x000fe20008410000 */
[----:B------:R-:W-:Y:S02]  /*2d90*/  FSEL R50, R45, RZ, P0 ;  /* 0x000000ff2d327208 */ /* 0x000fe40000000000 */
[----:B------:R-:W-:Y:S01]  /*2da0*/  FMUL.FTZ R44, R44, UR9 ;  /* 0x000000092c2c7c20 */ /* 0x000fe20008410000 */
[----:B------:R-:W-:Y:S01]  /*2db0*/  LOP3.LUT P0, RZ, R0, 0xff00, RZ, 0xc0, !PT ;  /* 0x0000ff0000ff7812 */ /* 0x000fe2000780c0ff */
[----:B------:R-:W-:Y:S01]  /*2dc0*/  FMUL.FTZ R46, R46, UR24 ;  /* 0x000000182e2e7c20 */ /* 0x000fe20008410000 */
[----:B------:R-:W-:Y:S01]  /*2dd0*/  FSEL R47, R47, RZ, P6 ;  /* 0x000000ff2f2f7208 */ /* 0x000fe20003000000 */
[----:B------:R-:W-:Y:S01]  /*2de0*/  FMUL.FTZ R44, R44, UR24 ;  /* 0x000000182c2c7c20 */ /* 0x000fe20008410000 */
[----:B------:R-:W-:Y:S04]  /*2df0*/  F2F.F16.F32 R50, R50 ;  /* 0x0000003200327304 */ /* 0x000fe80000200800 */
[----:B------:R-:W-:-:S02]  /*2e00*/  FSEL R64, R44, RZ, P0 ;  /* 0x000000ff2c407208 */ /* 0x000fc40000000000 */
[----:B------:R-:W0:Y:S01]  /*2e10*/  LDC.64 R44, c[0x0][0x468] ;  /* 0x00011a00ff2c7b82 */ /* 0x000e220000000a00 */
[----:B------:R-:W-:Y:S01]  /*2e20*/  LOP3.LUT P0, RZ, R0, 0xff, RZ, 0xc0, !PT ;  /* 0x000000ff00ff7812 */ /* 0x000fe2000780c0ff */
[----:B------:R-:W1:Y:S03]  /*2e30*/  F2F.F16.F32 R48, R64 ;  /* 0x0000004000307304 */ /* 0x000e660000200800 */
[----:B------:R-:W-:-:S05]  /*2e40*/  FSEL R51, R46, RZ, P0 ;  /* 0x000000ff2e337208 */ /* 0x000fca0000000000 */
        /* <DEDUP_REMOVED lines=9> */
.L_x_1675:
        /* <DEDUP_REMOVED lines=15> */
[----:B------:R-:W0:Y:S01]  /*2fd0*/  F2F.F16.F32 R50, R48 ;  /* 0x0000003000327304 */ /* 0x000e220000200800 */
[----:B------:R-:W1:Y:S02]  /*2fe0*/  LDC.64 R122, c[0x0][0x478] ;  /* 0x00011e00ff7a7b82 */ /* 0x000e640000000a00 */
[----:B------:R-:W-:-:S05]  /*2ff0*/  FMUL.FTZ R51, R51, UR11 ;  /* 0x0000000b33337c20 */ /* 0x000fca0008410000 */
[----:B------:R2:W-:Y:S01]  /*3000*/  F2F.F16.F32 R46, R45 ;  /* 0x0000002d002e7304 */ /* 0x0005e20000200800 */
[----:B0-----:R-:W-:-:S07]  /*3010*/  IMAD.WIDE.U32 R124, R50, 0x10000, RZ ;  /* 0x00010000327c7825 */ /* 0x001fce00078e00ff */
[----:B------:R-:W0:Y:S01]  /*3020*/  F2F.F16.F32 R49, R47 ;  /* 0x0000002f00317304 */ /* 0x000e220000200800 */
[----:B--2---:R-:W-:-:S04]  /*3030*/  FMUL.FTZ R45, R45, UR9 ;  /* 0x000000092d2d7c20 */ /* 0x004fc80008410000 */
[----:B------:R-:W-:-:S03]  /*3040*/  FMUL.FTZ R45, R45, UR24 ;  /* 0x000000182d2d7c20 */ /* 0x000fc60008410000 */
[----:B------:R-:W2:Y:S01]  /*3050*/  F2F.F16.F32 R64, R51 ;  /* 0x0000003300407304 */ /* 0x000ea20000200800 */
[----:B-1----:R-:W-:Y:S01]  /*3060*/  IMAD.WIDE.U32 R122, R69, 0x8, R122 ;  /* 0x00000008457a7825 */ /* 0x002fe200078e007a */
[----:B------:R-:W-:Y:S02]  /*3070*/  FSEL R45, R45, RZ, P0 ;  /* 0x000000ff2d2d7208 */ /* 0x000fe40000000000 */
[----:B------:R-:W-:Y:S02]  /*3080*/  ISETP.GE.U32.AND P0, PT, R68, 0x1000000, PT ;  /* 0x010000004400780c */ /* 0x000fe40003f06070 */
[----:B0-----:R-:W-:Y:S02]  /*3090*/  PRMT R46, R46, 0x5410, R49 ;  /* 0x000054102e2e7816 */ /* 0x001fe40000000031 */
[----:B------:R-:W-:Y:S02]  /*30a0*/  F2F.F16.F32 R45, R45 ;  /* 0x0000002d002d7304 */ /* 0x000fe40000200800 */
[----:B------:R-:W-:Y:S01]  /*30b0*/  LOP3.LUT R65, R46, R125, RZ, 0xfc, !PT ;  /* 0x0000007d2e417212 */ /* 0x000fe200078efcff */
[----:B------:R-:W-:Y:S01]  /*30c0*/  FMUL.FTZ R46, R47, UR9 ;  /* 0x000000092f2e7c20 */ /* 0x000fe20008410000 */
[----:B------:R-:W-:Y:S01]  /*30d0*/  FMUL.FTZ R47, R48, UR9 ;  /* 0x00000009302f7c20 */ /* 0x000fe20008410000 */
[----:B------:R-:W-:Y:S01]  /*30e0*/  FMUL.FTZ R48, R51, UR9 ;  /* 0x0000000933307c20 */ /* 0x000fe20008410000 */
[----:B--2---:R-:W-:Y:S01]  /*30f0*/  LOP3.LUT R64, R124, R64, RZ, 0xfc, !PT ;  /* 0x000000407c407212 */ /* 0x004fe200078efcff */
[----:B------:R-:W-:Y:S01]  /*3100*/  FMUL.FTZ R46, R46, UR24 ;  /* 0x000000182e2e7c20 */ /* 0x000fe20008410000 */
[----:B------:R-:W-:Y:S01]  /*3110*/  FMUL.FTZ R47, R47, UR24 ;  /* 0x000000182f2f7c20 */ /* 0x000fe20008410000 */
[----:B------:R-:W-:Y:S01]  /*3120*/  FMUL.FTZ R48, R48, UR24 ;  /* 0x0000001830307c20 */ /* 0x000fe20008410000 */
[----:B------:R-:W0:Y:S01]  /*3130*/  LDC.64 R50, c[0x0][0x468] ;  /* 0x00011a00ff327b82 */ /* 0x000e220000000a00 */
[----:B------:R1:W-:Y:S01]  /*3140*/  STG.E.64 desc[UR16][R122.64], R64 ;  /* 0x000000407a007986 */ /* 0x0003e2000c101b10 */
[----:B------:R-:W-:-:S02]  /*3150*/  FSEL R121, R46, RZ, P0 ;  /* 0x000000ff2e797208 */ /* 0x000fc40000000000 */
[C---:B------:R-:W-:Y:S02]  /*3160*/  LOP3.LUT P0, RZ, R68.reuse, 0xff00, RZ, 0xc0, !PT ;  /* 0x0000ff0044ff7812 */ /* 0x040fe4000780c0ff */
[----:B------:R-:W2:Y:S02]  /*3170*/  F2F.F16.F32 R46, R121 ;  /* 0x00000079002e7304 */ /* 0x000ea40000200800 */
[----:B------:R-:W-:Y:S02]  /*3180*/  FSEL R49, R47, RZ, P0 ;  /* 0x000000ff2f317208 */ /* 0x000fe40000000000 */
[----:B------:R-:W-:-:S04]  /*3190*/  LOP3.LUT P0, RZ, R68, 0xff, RZ, 0xc0, !PT ;  /* 0x000000ff44ff7812 */ /* 0x000fc8000780c0ff */
[----:B------:R-:W-:Y:S01]  /*31a0*/  FSEL R48, R48, RZ, P0 ;  /* 0x000000ff30307208 */ /* 0x000fe20000000000 */
[----:B------:R-:W3:Y:S01]  /*31b0*/  F2F.F16.F32 R47, R49 ;  /* 0x00000031002f7304 */ /* 0x000ee20000200800 */
[----:B--2---:R-:W-:-:S07]  /*31c0*/  PRMT R45, R45, 0x5410, R46 ;  /* 0x000054102d2d7816 */ /* 0x004fce000000002e */
[----:B------:R-:W2:Y:S01]  /*31d0*/  F2F.F16.F32 R48, R48 ;  /* 0x0000003000307304 */ /* 0x000ea20000200800 */
[C---:B0-----:R-:W-:Y:S01]  /*31e0*/  IMAD.WIDE.U32 R50, R69.reuse, 0x8, R50 ;  /* 0x0000000845327825 */ /* 0x041fe200078e0032 */
[----:B------:R-:W-:-:S03]  /*31f0*/  IADD3 R69, PT, PT, R69, 0x80, RZ ;  /* 0x0000008045457810 */ /* 0x000fc60007ffe0ff */
[----:B---3--:R-:W-:-:S05]  /*3200*/  IMAD.WIDE.U32 R46, R47, 0x10000, RZ ;  /* 0x000100002f2e7825 */ /* 0x008fca00078e00ff */
[----:B------:R-:W-:Y:S02]  /*3210*/  LOP3.LUT R47, R45, R47, RZ, 0xfc, !PT ;  /* 0x0000002f2d2f7212 */ /* 0x000fe400078efcff */
[----:B--2---:R-:W-:-:S05]  /*3220*/  LOP3.LUT R46, R46, R48, RZ, 0xfc, !PT ;  /* 0x000000302e2e7212 */ /* 0x004fca00078efcff */
[----:B------:R1:W-:Y:S02]  /*3230*/  STG.E.64 desc[UR16][R50.64], R46 ;  /* 0x0000002e32007986 */ /* 0x0003e4000c101b10 */
.L_x_1686:
[----:B------:R-:W-:Y:S05]  /*3240*/  BSYNC.RECONVERGENT B1 ;  /* 0x0000000000017941 */ /* 0x000fea0003800200 */
.L_x_1685:
[----:B------:R-:W-:Y:S04]  /*3250*/  BSSY.RECONVERGENT B1, `(.L_x_1687) ;  /* 0x0000035000017945 */ /* 0x000fe80003800200 */
[----:B------:R-:W-:Y:S05]  /*3260*/  @!P1 BRA `(.L_x_1688) ;  /* 0x0000000000cc9947 */ /* 0x000fea0003800000 */
[--C-:B------:R-:W-:Y:S01]  /*3270*/  FFMA.FTZ R49, R82, UR4, R44.reuse ;  /* 0x0000000452317c23 */ /* 0x100fe2000801002c */
[--C-:B------:R-:W-:Y:S01]  /*3280*/  FFMA.FTZ R45, R95, UR4, R44.reuse ;  /* 0x000000045f2d7c23 */ /* 0x100fe2000801002c */
[--C-:B-1----:R-:W-:Y:S01]  /*3290*/  FFMA.FTZ R46, R98, UR4, R44.reuse ;  /* 0x00000004622e7c23 */ /* 0x102fe2000801002c */
        /* <DEDUP_REMOVED lines=8> */
[----:B-----5:R-:W-:Y:S01]  /*3320*/  LOP3.LUT P0, RZ, R67, 0xff0000, RZ, 0xc0, !PT ;  /* 0x00ff000043ff7812 */ /* 0x020fe2000780c0ff */
[----:B------:R-:W0:Y:S01]  /*3330*/  F2F.F16.F32 R50, R48 ;  /* 0x0000003000327304 */ /* 0x000e220000200800 */
[----:B------:R-:W-:Y:S01]  /*3340*/  FMUL.FTZ R51, R51, UR11 ;  /* 0x0000000b33337c20 */ /* 0x000fe20008410000 */
[----:B------:R-:W1:Y:S06]  /*3350*/  LDC.64 R122, c[0x0][0x478] ;  /* 0x00011e00ff7a7b82 */ /* 0x000e6c0000000a00 */
[----:B------:R2:W-:Y:S01]  /*3360*/  F2F.F16.F32 R46, R45 ;  /* 0x0000002d002e7304 */ /* 0x0005e20000200800 */
[----:B0-----:R-:W-:-:S07]  /*3370*/  IMAD.WIDE.U32 R124, R50, 0x10000, RZ ;  /* 0x00010000327c7825 */ /* 0x001fce00078e00ff */
[----:B------:R-:W0:Y:S01]  /*3380*/  F2F.F16.F32 R49, R47 ;  /* 0x0000002f00317304 */ /* 0x000e220000200800 */
[----:B--2---:R-:W-:-:S04]  /*3390*/  FMUL.FTZ R45, R45, UR9 ;  /* 0x000000092d2d7c20 */ /* 0x004fc80008410000 */
[----:B------:R-:W-:-:S03]  /*33a0*/  FMUL.FTZ R45, R45, UR24 ;  /* 0x000000182d2d7c20 */ /* 0x000fc60008410000 */
[----:B------:R-:W2:Y:S02]  /*33b0*/  F2F.F16.F32 R64, R51 ;  /* 0x0000003300407304 */ /* 0x000ea40000200800 */
[----:B------:R-:W-:Y:S01]  /*33c0*/  FSEL R45, R45, RZ, P0 ;  /* 0x000000ff2d2d7208 */ /* 0x000fe20000000000 */
[----:B-1----:R-:W-:Y:S01]  /*33d0*/  IMAD.WIDE.U32 R122, R69, 0x8, R122 ;  /* 0x00000008457a7825 */ /* 0x002fe200078e007a */
        /* <DEDUP_REMOVED lines=14> */
[----:B------:R-:W-:Y:S02]  /*34c0*/  LOP3.LUT P0, RZ, R67, 0xff00, RZ, 0xc0, !PT ;  /* 0x0000ff0043ff7812 */ /* 0x000fe4000780c0ff */
[----:B------:R-:W1:Y:S02]  /*34d0*/  F2F.F16.F32 R46, R121 ;  /* 0x00000079002e7304 */ /* 0x000e640000200800 */
[----:B------:R-:W-:Y:S02]  /*34e0*/  FSEL R49, R47, RZ, P0 ;  /* 0x000000ff2f317208 */ /* 0x000fe40000000000 */
[----:B------:R-:W-:-:S04]  /*34f0*/  LOP3.LUT P0, RZ, R67, 0xff, RZ, 0xc0, !PT ;  /* 0x000000ff43ff7812 */ /* 0x000fc8000780c0ff */
[----:B------:R-:W-:Y:S01]  /*3500*/  FSEL R48, R48, RZ, P0 ;  /* 0x000000ff30307208 */ /* 0x000fe20000000000 */
[----:B------:R-:W3:Y:S01]  /*3510*/  F2F.F16.F32 R47, R49 ;  /* 0x00000031002f7304 */ /* 0x000ee20000200800 */
[----:B-1----:R-:W-:-:S07]  /*3520*/  PRMT R45, R45, 0x5410, R46 ;  /* 0x000054102d2d7816 */ /* 0x002fce000000002e */
[----:B------:R-:W1:Y:S01]  /*3530*/  F2F.F16.F32 R48, R48 ;  /* 0x0000003000307304 */ /* 0x000e620000200800 */
[C---:B0-----:R-:W-:Y:S01]  /*3540*/  IMAD.WIDE.U32 R50, R69.reuse, 0x8, R50 ;  /* 0x0000000845327825 */ /* 0x041fe200078e0032 */
[----:B------:R-:W-:-:S03]  /*3550*/  IADD3 R69, PT, PT, R69, 0x80, RZ ;  /* 0x0000008045457810 */ /* 0x000fc60007ffe0ff */
[----:B---3--:R-:W-:-:S05]  /*3560*/  IMAD.WIDE.U32 R46, R47, 0x10000, RZ ;  /* 0x000100002f2e7825 */ /* 0x008fca00078e00ff */
[----:B------:R-:W-:Y:S02]  /*3570*/  LOP3.LUT R47, R45, R47, RZ, 0xfc, !PT ;  /* 0x0000002f2d2f7212 */ /* 0x000fe400078efcff */
[----:B-1----:R-:W-:-:S05]  /*3580*/  LOP3.LUT R46, R46, R48, RZ, 0xfc, !PT ;  /* 0x000000302e2e7212 */ /* 0x002fca00078efcff */
[----:B------:R2:W-:Y:S02]  /*3590*/  STG.E.64 desc[UR16][R50.64], R46 ;  /* 0x0000002e32007986 */ /* 0x0005e4000c101b10 */
.L_x_1688:
[----:B------:R-:W-:Y:S05]  /*35a0*/  BSYNC.RECONVERGENT B1 ;  /* 0x0000000000017941 */ /* 0x000fea0003800200 */
.L_x_1687:
[----:B------:R-:W-:Y:S04]  /*35b0*/  BSSY.RECONVERGENT B1, `(.L_x_1689) ;  /* 0x0000035000017945 */ /* 0x000fe80003800200 */
[----:B------:R-:W-:Y:S05]  /*35c0*/  @!P2 BRA `(.L_x_1690) ;  /* 0x0000000000cca947 */ /* 0x000fea0003800000 */
[--C-:B------:R-:W-:Y:S01]  /*35d0*/  FFMA.FTZ R49, R78, UR4, R44.reuse ;  /* 0x000000044e317c23 */ /* 0x100fe2000801002c */
[--C-:B------:R-:W-:Y:S01]  /*35e0*/  FFMA.FTZ R45, R99, UR4, R44.reuse ;  /* 0x00000004632d7c23 */ /* 0x100fe2000801002c */
[--C-:B-12---:R-:W-:Y:S01]  /*35f0*/  FFMA.FTZ R46, R102, UR4, R44.reuse ;  /* 0x00000004662e7c23 */ /* 0x106fe2000801002c */
        /* <DEDUP_REMOVED lines=35> */
[----:B------:R-:W1:Y:S02]  /*3830*/  F2F.F16.F32 R46, R121 ;  /* 0x00000079002e7304 */ /* 0x000e640000200800 */
[----:B------:R-:W-:Y:S02]  /*3840*/  FSEL R49, R47, RZ, P0 ;  /* 0x000000ff2f317208 */ /* 0x000fe40000000000 */
[----:B------:R-:W-:-:S04]  /*3850*/  LOP3.LUT P0, RZ, R66, 0xff, RZ, 0xc0, !PT ;  /* 0x000000ff42ff7812 */ /* 0x000fc8000780c0ff */
[----:B------:R-:W-:Y:S01]  /*3860*/  FSEL R48, R48, RZ, P0 ;  /* 0x000000ff30307208 */ /* 0x000fe20000000000 */
[----:B------:R-:W2:Y:S01]  /*3870*/  F2F.F16.F32 R47, R49 ;  /* 0x00000031002f7304 */ /* 0x000ea20000200800 */
[----:B-1----:R-:W-:-:S07]  /*3880*/  PRMT R45, R45, 0x5410, R46 ;  /* 0x000054102d2d7816 */ /* 0x002fce000000002e */
[----:B------:R-:W1:Y:S01]  /*3890*/  F2F.F16.F32 R48, R48 ;  /* 0x0000003000307304 */ /* 0x000e620000200800 */
[C---:B0-----:R-:W-:Y:S01]  /*38a0*/  IMAD.WIDE.U32 R50, R69.reuse, 0x8, R50 ;  /* 0x0000000845327825 */ /* 0x041fe200078e0032 */
[----:B------:R-:W-:-:S03]  /*38b0*/  IADD3 R69, PT, PT, R69, 0x80, RZ ;  /* 0x0000008045457810 */ /* 0x000fc60007ffe0ff */
[----:B--2---:R-:W-:-:S05]  /*38c0*/  IMAD.WIDE.U32 R46, R47, 0x10000, RZ ;  /* 0x000100002f2e7825 */ /* 0x004fca00078e00ff */
[----:B------:R-:W-:Y:S02]  /*38d0*/  LOP3.LUT R47, R45, R47, RZ, 0xfc, !PT ;  /* 0x0000002f2d2f7212 */ /* 0x000fe400078efcff */
[----:B-1----:R-:W-:-:S05]  /*38e0*/  LOP3.LUT R46, R46, R48, RZ, 0xfc, !PT ;  /* 0x000000302e2e7212 */ /* 0x002fca00078efcff */
[----:B------:R3:W-:Y:S02]  /*38f0*/  STG.E.64 desc[UR16][R50.64], R46 ;  /* 0x0000002e32007986 */ /* 0x0007e4000c101b10 */
.L_x_1690:
[----:B------:R-:W-:Y:S05]  /*3900*/  BSYNC.RECONVERGENT B1 ;  /* 0x0000000000017941 */ /* 0x000fea0003800200 */
.L_x_1689:
[----:B------:R-:W-:Y:S04]  /*3910*/  BSSY.RECONVERGENT B1, `(.L_x_1691) ;  /* 0x0000035000017945 */ /* 0x000fe80003800200 */
[----:B------:R-:W-:Y:S05]  /*3920*/  @!P3 BRA `(.L_x_1692) ;  /* 0x0000000000ccb947 */ /* 0x000fea0003800000 */
[--C-:B------:R-:W-:Y:S01]  /*3930*/  FFMA.FTZ R48, R74, UR4, R44.reuse ;  /* 0x000000044a307c23 */ /* 0x100fe2000801002c */
[--C-:B------:R-:W-:Y:S01]  /*3940*/  FFMA.FTZ R45, R103, UR4, R44.reuse ;  /* 0x00000004672d7c23 */ /* 0x100fe2000801002c */
[--C-:B-123--:R-:W-:Y:S01]  /*3950*/  FFMA.FTZ R46, R106, UR4, R44.reuse ;  /* 0x000000046a2e7c23 */ /* 0x10efe2000801002c */
        /* <DEDUP_REMOVED lines=48> */
.L_x_1692:
[----:B------:R-:W-:Y:S05]  /*3c60*/  BSYNC.RECONVERGENT B1 ;  /* 0x0000000000017941 */ /* 0x000fea0003800200 */
.L_x_1691:
[----:B------:R-:W-:Y:S05]  /*3c70*/  @!P5 BRA `(.L_x_1684) ;  /* 0x00000024009cd947 */ /* 0x000fea0003800000 */
[--C-:B------:R-:W-:Y:S01]  /*3c80*/  FFMA.FTZ R45, R111, UR4, R44.reuse ;  /* 0x000000046f2d7c23 */ /* 0x100fe2000801002c */
[--C-:B------:R-:W-:Y:S01]  /*3c90*/  FFMA.FTZ R48, R114, UR4, R44.reuse ;  /* 0x0000000472307c23 */ /* 0x100fe2000801002c */
[--C-:B-1234-:R-:W-:Y:S01]  /*3ca0*/  FFMA.FTZ R50, R110, UR4, R44.reuse ;  /* 0x000000046e327c23 */ /* 0x11efe2000801002c */
[----:B------:R-:W-:Y:S01]  /*3cb0*/  FFMA.FTZ R51, R107, UR4, R44 ;  /* 0x000000046b337c23 */ /* 0x000fe2000801002c */
[----:B------:R-:W-:Y:S01]  /*3cc0*/  FADD.FTZ R45, R112, -R45 ;  /* 0x8000002d702d7221 */ /* 0x000fe20000010000 */
[----:B------:R-:W0:Y:S01]  /*3cd0*/  LDC.64 R64, c[0x0][0x478] ;  /* 0x00011e00ff407b82 */ /* 0x000e220000000a00 */
[----:B------:R-:W-:Y:S01]  /*3ce0*/  FADD.FTZ R49, R109, -R50 ;  /* 0x800000326d317221 */ /* 0x000fe20000010000 */
[----:B------:R-:W-:Y:S01]  /*3cf0*/  FADD.FTZ R50, R108, -R51 ;  /* 0x800000336c327221 */ /* 0x000fe20000010000 */
[----:B------:R-:W-:Y:S01]  /*3d00*/  FMUL.FTZ R46, R45, UR11 ;  /* 0x0000000b2d2e7c20 */ /* 0x000fe20008410000 */
[----:B------:R-:W-:Y:S01]  /*3d10*/  FADD.FTZ R45, R113, -R48 ;  /* 0x80000030712d7221 */ /* 0x000fe20000010000 */
[----:B------:R-:W-:Y:S01]  /*3d20*/  FMUL.FTZ R44, R49, UR11 ;  /* 0x0000000b312c7c20 */ /* 0x000fe20008410000 */
[----:B------:R-:W-:Y:S01]  /*3d30*/  FMUL.FTZ R50, R50, UR11 ;  /* 0x0000000b32327c20 */ /* 0x000fe20008410000 */
[----:B------:R1:W-:Y:S01]  /*3d40*/  F2F.F16.F32 R48, R46 ;  /* 0x0000002e00307304 */ /* 0x0003e20000200800 */
[----:B------:R-:W-:Y:S01]  /*3d50*/  FMUL.FTZ R45, R45, UR11 ;  /* 0x0000000b2d2d7c20 */ /* 0x000fe20008410000 */
[----:B-----5:R-:W-:-:S06]  /*3d60*/  LOP3.LUT P0, RZ, R0, 0xff0000, RZ, 0xc0, !PT ;  /* 0x00ff000000ff7812 */ /* 0x020fcc000780c0ff */
[----:B------:R2:W3:Y:S01]  /*3d70*/  F2F.F16.F32 R47, R45 ;  /* 0x0000002d002f7304 */ /* 0x0004e20000200800 */
[----:B-1----:R-:W-:-:S04]  /*3d80*/  FMUL.FTZ R46, R46, UR9 ;  /* 0x000000092e2e7c20 */ /* 0x002fc80008410000 */
[----:B------:R-:W-:-:S03]  /*3d90*/  FMUL.FTZ R46, R46, UR24 ;  /* 0x000000182e2e7c20 */ /* 0x000fc60008410000 */
[----:B------:R1:W4:Y:S01]  /*3da0*/  F2F.F16.F32 R49, R44 ;  /* 0x0000002c00317304 */ /* 0x0003220000200800 */
[----:B--2---:R-:W-:Y:S01]  /*3db0*/  FMUL.FTZ R45, R45, UR9 ;  /* 0x000000092d2d7c20 */ /* 0x004fe20008410000 */
[----:B------:R-:W-:Y:S01]  /*3dc0*/  FSEL R46, R46, RZ, P0 ;  /* 0x000000ff2e2e7208 */ /* 0x000fe20000000000 */
[----:B0-----:R-:W-:Y:S01]  /*3dd0*/  IMAD.WIDE.U32 R64, R69, 0x8, R64 ;  /* 0x0000000845407825 */ /* 0x001fe200078e0040 */
[----:B------:R-:W-:-:S03]  /*3de0*/  ISETP.GE.U32.AND P0, PT, R0, 0x1000000, PT ;  /* 0x010000000000780c */ /* 0x000fc60003f06070 */
[----:B------:R-:W-:Y:S01]  /*3df0*/  FMUL.FTZ R45, R45, UR24 ;  /* 0x000000182d2d7c20 */ /* 0x000fe20008410000 */
[----:B---3--:R-:W-:Y:S01]  /*3e00*/  PRMT R47, R48, 0x5410, R47 ;  /* 0x00005410302f7816 */ /* 0x008fe2000000002f */
[----:B------:R-:W0:Y:S01]  /*3e10*/  F2F.F16.F32 R51, R50 ;  /* 0x0000003200337304 */ /* 0x000e220000200800 */
[----:B-1----:R-:W-:-:S04]  /*3e20*/  FMUL.FTZ R44, R44, UR9 ;  /* 0x000000092c2c7c20 */ /* 0x002fc80008410000 */
[----:B------:R-:W-:Y:S01]  /*3e30*/  FMUL.FTZ R44, R44, UR24 ;  /* 0x000000182c2c7c20 */ /* 0x000fe20008410000 */
[----:B----4-:R-:W-:Y:S02]  /*3e40*/  IMAD.WIDE.U32 R48, R49, 0x10000, RZ ;  /* 0x0001000031307825 */ /* 0x010fe400078e00ff */
[----:B------:R-:W-:Y:S03]  /*3e50*/  F2F.F16.F32 R46, R46 ;  /* 0x0000002e002e7304 */ /* 0x000fe60000200800 */
[----:B------:R-:W-:Y:S02]  /*3e60*/  LOP3.LUT R49, R47, R49, RZ, 0xfc, !PT ;  /* 0x000000312f317212 */ /* 0x000fe400078efcff */
[----:B------:R-:W-:Y:S02]  /*3e70*/  FSEL R47, R45, RZ, P0 ;  /* 0x000000ff2d2f7208 */ /* 0x000fe40000000000 */
[----:B0-----:R-:W-:-:S02]  /*3e80*/  LOP3.LUT R48, R48, R51, RZ, 0xfc, !PT ;  /* 0x0000003330307212 */ /* 0x001fc400078efcff */
[----:B------:R-:W-:Y:S02]  /*3e90*/  LOP3.LUT P0, RZ, R0, 0xff00, RZ, 0xc0, !PT ;  /* 0x0000ff0000ff7812 */ /* 0x000fe4000780c0ff */
[----:B------:R-:W0:Y:S01]  /*3ea0*/  F2F.F16.F32 R47, R47 ;  /* 0x0000002f002f7304 */ /* 0x000e220000200800 */
[----:B------:R1:W-:Y:S02]  /*3eb0*/  STG.E.64 desc[UR16][R64.64], R48 ;  /* 0x0000003040007986 */ /* 0x0003e4000c101b10 */
[----:B-1----:R-:W-:Y:S01]  /*3ec0*/  FMUL.FTZ R48, R50, UR9 ;  /* 0x0000000932307c20 */ /* 0x002fe20008410000 */
[----:B------:R-:W-:Y:S02]  /*3ed0*/  FSEL R49, R44, RZ, P0 ;  /* 0x000000ff2c317208 */ /* 0x000fe40000000000 */
[----:B------:R-:W-:Y:S01]  /*3ee0*/  LOP3.LUT P0, RZ, R0, 0xff, RZ, 0xc0, !PT ;  /* 0x000000ff00ff7812 */ /* 0x000fe2000780c0ff */
[----:B------:R-:W-:Y:S01]  /*3ef0*/  FMUL.FTZ R48, R48, UR24 ;  /* 0x0000001830307c20 */ /* 0x000fe20008410000 */
[----:B------:R-:W1:Y:S01]  /*3f00*/  LDC.64 R44, c[0x0][0x468] ;  /* 0x00011a00ff2c7b82 */ /* 0x000e620000000a00 */
[----:B0-----:R-:W-:Y:S01]  /*3f10*/  PRMT R46, R46, 0x5410, R47 ;  /* 0x000054102e2e7816 */ /* 0x001fe2000000002f */
[----:B------:R-:W0:Y:S02]  /*3f20*/  F2F.F16.F32 R49, R49 ;  /* 0x0000003100317304 */ /* 0x000e240000200800 */
[----:B------:R-:W-:-:S06]  /*3f30*/  FSEL R48, R48, RZ, P0 ;  /* 0x000000ff30307208 */ /* 0x000fcc0000000000 */
[----:B------:R-:W2:Y:S01]  /*3f40*/  F2F.F16.F32 R48, R48 ;  /* 0x0000003000307304 */ /* 0x000ea20000200800 */
[----:B0-----:R-:W-:-:S05]  /*3f50*/  IMAD.WIDE.U32 R50, R49, 0x10000, RZ ;  /* 0x0001000031327825 */ /* 0x001fca00078e00ff */
[----:B------:R-:W-:Y:S01]  /*3f60*/  LOP3.LUT R47, R46, R51, RZ, 0xfc, !PT ;  /* 0x000000332e2f7212 */ /* 0x000fe200078efcff */
[----:B-1----:R-:W-:Y:S01]  /*3f70*/  IMAD.WIDE.U32 R44, R69, 0x8, R44 ;  /* 0x00000008452c7825 */ /* 0x002fe200078e002c */
[----:B--2---:R-:W-:-:S05]  /*3f80*/  LOP3.LUT R46, R50, R48, RZ, 0xfc, !PT ;  /* 0x00000030322e7212 */ /* 0x004fca00078efcff */
[----:B------:R0:W-:Y:S01]  /*3f90*/  STG.E.64 desc[UR16][R44.64], R46 ;  /* 0x0000002e2c007986 */ /* 0x0001e2000c101b10 */
[----:B------:R-:W-:Y:S05]  /*3fa0*/  BRA `(.L_x_1684) ;  /* 0x0000002000d07947 */ /* 0x000fea0003800000 */
.L_x_1674:
        /* <DEDUP_REMOVED lines=8> */
[--C-:B------:R-:W-:Y:S01]  /*4030*/  FFMA.FTZ R48, R94, UR4, R44.reuse ;  /* 0x000000045e307c23 */ /* 0x100fe2000801002c */
[----:B------:R-:W-:Y:S01]  /*4040*/  FFMA.FTZ R49, R3, UR4, R44 ;  /* 0x0000000403317c23 */ /* 0x000fe2000801002c */
[----:B------:R-:W-:Y:S01]  /*4050*/  SHF.R.U32.HI R50, RZ, 0x10, R55 ;  /* 0x00000010ff327819 */ /* 0x000fe20000011637 */
[----:B------:R-:W-:Y:S02]  /*4060*/  HADD2.F32 R46, -RZ, R45.H0_H0 ;  /* 0x2000002dff2e7230 */ /* 0x000fe40000004100 */
[----:B------:R-:W-:Y:S01]  /*4070*/  FADD.FTZ R47, R90, -R47 ;  /* 0x8000002f5a2f7221 */ /* 0x000fe20000010000 */
[----:B------:R-:W-:Y:S01]  /*4080*/  MOV R45, R54 ;  /* 0x00000036002d7202 */ /* 0x000fe20000000f00 */
[----:B------:R-:W-:Y:S02]  /*4090*/  HADD2.F32 R50, -RZ, R50.H0_H0 ;  /* 0x20000032ff327230 */ /* 0x000fe40000004100 */
[----:B------:R-:W-:Y:S01]  /*40a0*/  FFMA.FTZ R46, R47, UR11, R46 ;  /* 0x0000000b2f2e7c23 */ /* 0x000fe2000801002e */
[----:B------:R-:W-:Y:S01]  /*40b0*/  FADD.FTZ R47, R93, -R48 ;  /* 0x800000305d2f7221 */ /* 0x000fe20000010000 */
[----:B------:R-:W-:-:S02]  /*40c0*/  HADD2.F32 R45, -RZ, R45.H0_H0 ;  /* 0x2000002dff2d7230 */ /* 0x000fc40000004100 */
[----:B------:R-:W-:Y:S01]  /*40d0*/  FADD.FTZ R48, R88, -R49 ;  /* 0x8000003158307221 */ /* 0x000fe20000010000 */
[----:B------:R-:W-:Y:S01]  /*40e0*/  SHF.R.U64 R49, R54, 0x10, R55 ;  /* 0x0000001036317819 */ /* 0x000fe20000001237 */
[----:B------:R-:W-:Y:S01]  /*40f0*/  FMUL.FTZ R46, R46, UR9 ;  /* 0x000000092e2e7c20 */ /* 0x000fe20008410000 */
[----:B------:R-:W-:Y:S01]  /*4100*/  FFMA.FTZ R47, R47, UR11, R50 ;  /* 0x0000000b2f2f7c23 */ /* 0x000fe20008010032 */
[----:B------:R-:W-:Y:S01]  /*4110*/  FFMA.FTZ R45, R48, UR11, R45 ;  /* 0x0000000b302d7c23 */ /* 0x000fe2000801002d */
[----:B------:R-:W-:Y:S01]  /*4120*/  FFMA.FTZ R48, R92, UR4, R44 ;  /* 0x000000045c307c23 */ /* 0x000fe2000801002c */
[----:B------:R-:W-:Y:S02]  /*4130*/  HADD2.F32 R49, -RZ, R49.H0_H0 ;  /* 0x20000031ff317230 */ /* 0x000fe40000004100 */
[----:B------:R-:W-:Y:S01]  /*4140*/  FMUL.FTZ R46, R46, UR24 ;  /* 0x000000182e2e7c20 */ /* 0x000fe20008410000 */
[----:B------:R-:W-:Y:S01]  /*4150*/  LOP3.LUT P0, RZ, R68, 0xff0000, RZ, 0xc0, !PT ;  /* 0x00ff000044ff7812 */ /* 0x000fe2000780c0ff */
[----:B------:R-:W-:Y:S01]  /*4160*/  FADD.FTZ R48, R91, -R48 ;  /* 0x800000305b307221 */ /* 0x000fe20000010000 */
[----:B------:R-:W-:Y:S01]  /*4170*/  FMUL.FTZ R47, R47, UR9 ;  /* 0x000000092f2f7c20 */ /* 0x000fe20008410000 */
[----:B------:R-:W-:Y:S01]  /*4180*/  FMUL.FTZ R45, R45, UR9 ;  /* 0x000000092d2d7c20 */ /* 0x000fe20008410000 */
[----:B------:R-:W-:Y:S01]  /*4190*/  FSEL R46, R46, RZ, P0 ;  /* 0x000000ff2e2e7208 */ /* 0x000fe20000000000 */
[----:B------:R-:W-:Y:S01]  /*41a0*/  FFMA.FTZ R48, R48, UR11, R49 ;  /* 0x0000000b30307c23 */ /* 0x000fe20008010031 */
[----:B------:R-:W-:Y:S01]  /*41b0*/  FMUL.FTZ R47, R47, UR24 ;  /* 0x000000182f2f7c20 */ /* 0x000fe20008410000 */
[----:B------:R-:W-:Y:S01]  /*41c0*/  ISETP.GE.U32.AND P0, PT, R68, 0x1000000, PT ;  /* 0x010000004400780c */ /* 0x000fe20003f06070 */
[----:B------:R-:W0:Y:S01]  /*41d0*/  LDC.64 R50, c[0x0][0x468] ;  /* 0x00011a00ff327b82 */ /* 0x000e220000000a00 */
[----:B------:R-:W-:Y:S01]  /*41e0*/  FMUL.FTZ R48, R48, UR9 ;  /* 0x0000000930307c20 */ /* 0x000fe20008410000 */
[----:B------:R-:W-:Y:S01]  /*41f0*/  F2F.F16.F32 R46, R46 ;  /* 0x0000002e002e7304 */ /* 0x000fe20000200800 */
[----:B------:R-:W-:-:S02]  /*4200*/  FSEL R47, R47, RZ, P0 ;  /* 0x000000ff2f2f7208 */ /* 0x000fc40000000000 */
[----:B------:R-:W-:Y:S01]  /*4210*/  FMUL.FTZ R48, R48, UR24 ;  /* 0x0000001830307c20 */ /* 0x000fe20008410000 */
[----:B------:R-:W-:-:S04]  /*4220*/  LOP3.LUT P0, RZ, R68, 0xff00, RZ, 0xc0, !PT ;  /* 0x0000ff0044ff7812 */ /* 0x000fc8000780c0ff */
[----:B------:R-:W-:Y:S01]  /*4230*/  FSEL R49, R48, RZ, P0 ;  /* 0x000000ff30317208 */ /* 0x000fe20000000000 */
[----:B------:R-:W-:Y:S01]  /*4240*/  FMUL.FTZ R48, R45, UR24 ;  /* 0x000000182d307c20 */ /* 0x000fe20008410000 */
[----:B------:R-:W-:Y:S01]  /*4250*/  LOP3.LUT P0, RZ, R68, 0xff, RZ, 0xc0, !PT ;  /* 0x000000ff44ff7812 */ /* 0x000fe2000780c0ff */
[----:B------:R-:W1:Y:S03]  /*4260*/  F2F.F16.F32 R47, R47 ;  /* 0x0000002f002f7304 */ /* 0x000e660000200800 */
[----:B------:R-:W-:-:S05]  /*4270*/  FSEL R48, R48, RZ, P0 ;  /* 0x000000ff30307208 */ /* 0x000fca0000000000 */
[----:B------:R-:W2:Y:S01]  /*4280*/  F2F.F16.F32 R45, R49 ;  /* 0x00000031002d7304 */ /* 0x000ea20000200800 */
[C---:B0-----:R-:W-:Y:S01]  /*4290*/  IMAD.WIDE.U32 R50, R69.reuse, 0x8, R50 ;  /* 0x0000000845327825 */ /* 0x041fe200078e0032 */
[----:B------:R-:W-:Y:S02]  /*42a0*/  IADD3 R69, PT, PT, R69, 0x80, RZ ;  /* 0x0000008045457810 */ /* 0x000fe40007ffe0ff */
[----:B-1----:R-:W-:-:S04]  /*42b0*/  PRMT R46, R46, 0x5410, R47 ;  /* 0x000054102e2e7816 */ /* 0x002fc8000000002f */
[----:B------:R-:W0:Y:S01]  /*42c0*/  F2F.F16.F32 R48, R48 ;  /* 0x0000003000307304 */ /* 0x000e220000200800 */
[----:B--2---:R-:W-:-:S05]  /*42d0*/  IMAD.WIDE.U32 R64, R45, 0x10000, RZ ;  /* 0x000100002d407825 */ /* 0x004fca00078e00ff */
[----:B------:R-:W-:Y:S02]  /*42e0*/  LOP3.LUT R47, R46, R65, RZ, 0xfc, !PT ;  /* 0x000000412e2f7212 */ /* 0x000fe400078efcff */
[----:B0-----:R-:W-:-:S05]  /*42f0*/  LOP3.LUT R46, R64, R48, RZ, 0xfc, !PT ;  /* 0x00000030402e7212 */ /* 0x001fca00078efcff */
[----:B------:R0:W-:Y:S02]  /*4300*/  STG.E.64 desc[UR16][R50.64], R46 ;  /* 0x0000002e32007986 */ /* 0x0001e4000c101b10 */
.L_x_1695:
[----:B------:R-:W-:Y:S05]  /*4310*/  BSYNC.RECONVERGENT B1 ;  /* 0x0000000000017941 */ /* 0x000fea0003800200 */
.L_x_1694:
[----:B------:R-:W-:Y:S04]  /*4320*/  BSSY.RECONVERGENT B1, `(.L_x_1696) ;  /* 0x0000032000017945 */ /* 0x000fe80003800200 */
[----:B------:R-:W-:Y:S05]  /*4330*/  @!P1 BRA `(.L_x_1697) ;  /* 0x0000000000c09947 */ /* 0x000fea0003800000 */
[----:B-----5:R-:W-:Y:S01]  /*4340*/  MOV R45, R57 ;  /* 0x00000039002d7202 */ /* 0x020fe20000000f00 */
[--C-:B0-----:R-:W-:Y:S01]  /*4350*/  FFMA.FTZ R47, R95, UR4, R44.reuse ;  /* 0x000000045f2f7c23 */ /* 0x101fe2000801002c */
[--C-:B------:R-:W-:Y:S01]  /*4360*/  FFMA.FTZ R48, R98, UR4, R44.reuse ;  /* 0x0000000462307c23 */ /* 0x100fe2000801002c */
[----:B------:R-:W-:Y:S01]  /*4370*/  SHF.R.U32.HI R50, RZ, 0x10, R57 ;  /* 0x00000010ff327819 */ /* 0x000fe20000011639 */
[----:B------:R-:W-:Y:S01]  /*4380*/  FFMA.FTZ R51, R82, UR4, R44 ;  /* 0x0000000452337c23 */ /* 0x000fe2000801002c */
[----:B------:R-:W-:Y:S02]  /*4390*/  HADD2.F32 R46, -RZ, R45.H0_H0 ;  /* 0x2000002dff2e7230 */ /* 0x000fe40000004100 */
[----:B------:R-:W-:Y:S01]  /*43a0*/  FADD.FTZ R47, R96, -R47 ;  /* 0x8000002f602f7221 */ /* 0x000fe20000010000 */
[----:B------:R-:W-:Y:S01]  /*43b0*/  MOV R45, R56 ;  /* 0x00000038002d7202 */ /* 0x000fe20000000f00 */
[----:B------:R-:W-:Y:S01]  /*43c0*/  HADD2.F32 R50, -RZ, R50.H0_H0 ;  /* 0x20000032ff327230 */ /* 0x000fe20000004100 */
[----:B------:R-:W-:Y:S01]  /*43d0*/  SHF.R.U64 R49, R56, 0x10, R57 ;  /* 0x0000001038317819 */ /* 0x000fe20000001239 */
[----:B------:R-:W-:Y:S01]  /*43e0*/  FFMA.FTZ R46, R47, UR11, R46 ;  /* 0x0000000b2f2e7c23 */ /* 0x000fe2000801002e */
[----:B------:R-:W-:Y:S01]  /*43f0*/  FADD.FTZ R47, R97, -R48 ;  /* 0x80000030612f7221 */ /* 0x000fe20000010000 */
[----:B------:R-:W-:Y:S01]  /*4400*/  FFMA.FTZ R48, R85, UR4, R44 ;  /* 0x0000000455307c23 */ /* 0x000fe2000801002c */
[----:B------:R-:W-:-:S02]  /*4410*/  HADD2.F32 R45, -RZ, R45.H0_H0 ;  /* 0x2000002dff2d7230 */ /* 0x000fc40000004100 */
[----:B------:R-:W-:Y:S01]  /*4420*/  FMUL.FTZ R46, R46, UR9 ;  /* 0x000000092e2e7c20 */ /* 0x000fe20008410000 */
[----:B------:R-:W-:Y:S01]  /*4430*/  FFMA.FTZ R47, R47, UR11, R50 ;  /* 0x0000000b2f2f7c23 */ /* 0x000fe20008010032 */
[----:B------:R-:W-:Y:S01]  /*4440*/  FADD.FTZ R48, R83, -R48 ;  /* 0x8000003053307221 */ /* 0x000fe20000010000 */
[----:B------:R-:W-:Y:S02]  /*4450*/  HADD2.F32 R49, -RZ, R49.H0_H0 ;  /* 0x20000031ff317230 */ /* 0x000fe40000004100 */
[----:B------:R-:W-:Y:S01]  /*4460*/  FMUL.FTZ R46, R46, UR24 ;  /* 0x000000182e2e7c20 */ /* 0x000fe20008410000 */
[----:B------:R-:W-:Y:S01]  /*4470*/  LOP3.LUT P0, RZ, R67, 0xff0000, RZ, 0xc0, !PT ;  /* 0x00ff000043ff7812 */ /* 0x000fe2000780c0ff */
[----:B------:R-:W-:Y:S01]  /*4480*/  FFMA.FTZ R45, R48, UR11, R45 ;  /* 0x0000000b302d7c23 */ /* 0x000fe2000801002d */
[----:B------:R-:W-:Y:S01]  /*4490*/  FADD.FTZ R48, R80, -R51 ;  /* 0x8000003350307221 */ /* 0x000fe20000010000 */
[----:B------:R-:W-:Y:S01]  /*44a0*/  FMUL.FTZ R47, R47, UR9 ;  /* 0x000000092f2f7c20 */ /* 0x000fe20008410000 */
[----:B------:R-:W-:Y:S01]  /*44b0*/  FSEL R46, R46, RZ, P0 ;  /* 0x000000ff2e2e7208 */ /* 0x000fe20000000000 */
[----:B------:R-:W-:Y:S01]  /*44c0*/  FMUL.FTZ R45, R45, UR9 ;  /* 0x000000092d2d7c20 */ /* 0x000fe20008410000 */
        /* <DEDUP_REMOVED lines=23> */
.L_x_1697:
[----:B------:R-:W-:Y:S05]  /*4640*/  BSYNC.RECONVERGENT B1 ;  /* 0x0000000000017941 */ /* 0x000fea0003800200 */
.L_x_1696:
[----:B------:R-:W-:Y:S04]  /*4650*/  BSSY.RECONVERGENT B1, `(.L_x_1698) ;  /* 0x0000032000017945 */ /* 0x000fe80003800200 */
[----:B------:R-:W-:Y:S05]  /*4660*/  @!P2 BRA `(.L_x_1699) ;  /* 0x0000000000c0a947 */ /* 0x000fea0003800000 */
[----:B-----5:R-:W-:Y:S01]  /*4670*/  MOV R45, R59 ;  /* 0x0000003b002d7202 */ /* 0x020fe20000000f00 */
[--C-:B01----:R-:W-:Y:S01]  /*4680*/  FFMA.FTZ R47, R99, UR4, R44.reuse ;  /* 0x00000004632f7c23 */ /* 0x103fe2000801002c */
        /* <DEDUP_REMOVED lines=46> */
.L_x_1699:
[----:B------:R-:W-:Y:S05]  /*4970*/  BSYNC.RECONVERGENT B1 ;  /* 0x0000000000017941 */ /* 0x000fea0003800200 */
.L_x_1698:
[----:B------:R-:W-:Y:S04]  /*4980*/  BSSY.RECONVERGENT B1, `(.L_x_1700) ;  /* 0x0000032000017945 */ /* 0x000fe80003800200 */
[----:B------:R-:W-:Y:S05]  /*4990*/  @!P3 BRA `(.L_x_1701) ;  /* 0x0000000000c0b947 */ /* 0x000fea0003800000 */
[----:B-----5:R-:W-:Y:S01]  /*49a0*/  MOV R45, R61 ;  /* 0x0000003d002d7202 */ /* 0x020fe20000000f00 */
[--C-:B012---:R-:W-:Y:S01]  /*49b0*/  FFMA.FTZ R47, R103, UR4, R44.reuse ;  /* 0x00000004672f7c23 */ /* 0x107fe2000801002c */
[----:B------:R-:W-:Y:S01]  /*49c0*/  FFMA.FTZ R48, R106, UR4, R44 ;  /* 0x000000046a307c23 */ /* 0x000fe2000801002c */
[----:B------:R-:W-:Y:S02]  /*49d0*/  SHF.R.U32.HI R50, RZ, 0x10, R61 ;  /* 0x00000010ff327819 */ /* 0x000fe4000001163d */
        /* <DEDUP_REMOVED lines=16> */
[----:B------:R-:W-:Y:S01]  /*4ae0*/  FFMA.FTZ R48, R74, UR4, R44 ;  /* 0x000000044a307c23 */ /* 0x000fe2000801002c */
[----:B------:R-:W-:Y:S01]  /*4af0*/  FMUL.FTZ R47, R47, UR9 ;  /* 0x000000092f2f7c20 */ /* 0x000fe20008410000 */
[----:B------:R-:W-:Y:S01]  /*4b00*/  FSEL R46, R46, RZ, P0 ;  /* 0x000000ff2e2e7208 */ /* 0x000fe20000000000 */
[----:B------:R-:W-:Y:S01]  /*4b10*/  FMUL.FTZ R45, R45, UR9 ;  /* 0x000000092d2d7c20 */ /* 0x000fe20008410000 */
[----:B------:R-:W-:Y:S01]  /*4b20*/  FADD.FTZ R48, R73, -R48 ;  /* 0x8000003049307221 */ /* 0x000fe20000010000 */
[----:B------:R-:W-:Y:S01]  /*4b30*/  FMUL.FTZ R47, R47, UR24 ;  /* 0x000000182f2f7c20 */ /* 0x000fe20008410000 */
[----:B------:R-:W-:Y:S01]  /*4b40*/  ISETP.GE.U32.AND P0, PT, R2, 0x1000000, PT ;  /* 0x010000000200780c */ /* 0x000fe20003f06070 */
[----:B------:R-:W0:Y:S01]  /*4b50*/  LDC.64 R50, c[0x0][0x468] ;  /* 0x00011a00ff327b82 */ /* 0x000e220000000a00 */
[----:B------:R-:W-:Y:S01]  /*4b60*/  FFMA.FTZ R48, R48, UR11, R49 ;  /* 0x0000000b30307c23 */ /* 0x000fe20008010031 */
[----:B------:R-:W-:Y:S01]  /*4b70*/  F2F.F16.F32 R46, R46 ;  /* 0x0000002e002e7304 */ /* 0x000fe20000200800 */
[----:B------:R-:W-:-:S02]  /*4b80*/  FSEL R47, R47, RZ, P0 ;  /* 0x000000ff2f2f7208 */ /* 0x000fc40000000000 */
[----:B------:R-:W-:Y:S01]  /*4b90*/  FMUL.FTZ R48, R48, UR9 ;  /* 0x0000000930307c20 */ /* 0x000fe20008410000 */
[----:B------:R-:W-:-:S03]  /*4ba0*/  LOP3.LUT P0, RZ, R2, 0xff00, RZ, 0xc0, !PT ;  /* 0x0000ff0002ff7812 */ /* 0x000fc6000780c0ff */
[----:B------:R-:W-:Y:S01]  /*4bb0*/  FMUL.FTZ R48, R48, UR24 ;  /* 0x0000001830307c20 */ /* 0x000fe20008410000 */
[----:B------:R-:W1:Y:S04]  /*4bc0*/  F2F.F16.F32 R47, R47 ;  /* 0x0000002f002f7304 */ /* 0x000e680000200800 */
[----:B------:R-:W-:Y:S01]  /*4bd0*/  FSEL R49, R48, RZ, P0 ;  /* 0x000000ff30317208 */ /* 0x000fe20000000000 */
[----:B------:R-:W-:Y:S01]  /*4be0*/  FMUL.FTZ R48, R45, UR24 ;  /* 0x000000182d307c20 */ /* 0x000fe20008410000 */
[----:B------:R-:W-:Y:S02]  /*4bf0*/  LOP3.LUT P0, RZ, R2, 0xff, RZ, 0xc0, !PT ;  /* 0x000000ff02ff7812 */ /* 0x000fe4000780c0ff */
[----:B------:R-:W2:Y:S02]  /*4c00*/  F2F.F16.F32 R45, R49 ;  /* 0x00000031002d7304 */ /* 0x000ea40000200800 */
[----:B------:R-:W-:Y:S01]  /*4c10*/  FSEL R48, R48, RZ, P0 ;  /* 0x000000ff30307208 */ /* 0x000fe20000000000 */
[----:B0-----:R-:W-:Y:S01]  /*4c20*/  IMAD.WIDE.U32 R50, R69, 0x8, R50 ;  /* 0x0000000845327825 */ /* 0x001fe200078e0032 */
[----:B-1----:R-:W-:-:S04]  /*4c30*/  PRMT R46, R46, 0x5410, R47 ;  /* 0x000054102e2e7816 */ /* 0x002fc8000000002f */
[----:B------:R-:W0:Y:S01]  /*4c40*/  F2F.F16.F32 R48, R48 ;  /* 0x0000003000307304 */ /* 0x000e220000200800 */
[----:B------:R-:W-:Y:S01]  /*4c50*/  IADD3 R69, PT, PT, R69, 0x80, RZ ;  /* 0x0000008045457810 */ /* 0x000fe20007ffe0ff */
[----:B--2---:R-:W-:-:S05]  /*4c60*/  IMAD.WIDE.U32 R64, R45, 0x10000, RZ ;  /* 0x000100002d407825 */ /* 0x004fca00078e00ff */
[----:B------:R-:W-:Y:S02]  /*4c70*/  LOP3.LUT R47, R46, R65, RZ, 0xfc, !PT ;  /* 0x000000412e2f7212 */ /* 0x000fe400078efcff */
[----:B0-----:R-:W-:-:S05]  /*4c80*/  LOP3.LUT R46, R64, R48, RZ, 0xfc, !PT ;  /* 0x00000030402e7212 */ /* 0x001fca00078efcff */
[----:B------:R3:W-:Y:S02]  /*4c90*/  STG.E.64 desc[UR16][R50.64], R46 ;  /* 0x0000002e32007986 */ /* 0x0007e4000c101b10 */
.L_x_1701:
[----:B------:R-:W-:Y:S05]  /*4ca0*/  BSYNC.RECONVERGENT B1 ;  /* 0x0000000000017941 */ /* 0x000fea0003800200 */
.L_x_1700:
[----:B------:R-:W-:Y:S05]  /*4cb0*/  @!P5 BRA `(.L_x_1684) ;  /* 0x00000014008cd947 */ /* 0x000fea0003800000 */
[----:B-----5:R-:W-:Y:S01]  /*4cc0*/  MOV R45, R63 ;  /* 0x0000003f002d7202 */ /* 0x020fe20000000f00 */
[--C-:B0123--:R-:W-:Y:S01]  /*4cd0*/  FFMA.FTZ R47, R111, UR4, R44.reuse ;  /* 0x000000046f2f7c23 */ /* 0x10ffe2000801002c */
[--C-:B------:R-:W-:Y:S01]  /*4ce0*/  FFMA.FTZ R51, R107, UR4, R44.reuse ;  /* 0x000000046b337c23 */ /* 0x100fe2000801002c */
[----:B------:R-:W-:Y:S01]  /*4cf0*/  SHF.R.U32.HI R49, RZ, 0x10, R63 ;  /* 0x00000010ff317819 */ /* 0x000fe2000001163f */
[--C-:B------:R-:W-:Y:S01]  /*4d00*/  FFMA.FTZ R48, R114, UR4, R44.reuse ;  /* 0x0000000472307c23 */ /* 0x100fe2000801002c */
[----:B------:R-:W-:Y:S02]  /*4d10*/  HADD2.F32 R45, -RZ, R45.H0_H0 ;  /* 0x2000002dff2d7230 */ /* 0x000fe40000004100 */
[----:B------:R-:W-:Y:S01]  /*4d20*/  FADD.FTZ R46, R112, -R47 ;  /* 0x8000002f702e7221 */ /* 0x000fe20000010000 */
[----:B------:R-:W-:Y:S01]  /*4d30*/  FFMA.FTZ R50, R110, UR4, R44 ;  /* 0x000000046e327c23 */ /* 0x000fe2000801002c */
[----:B------:R-:W-:Y:S02]  /*4d40*/  HADD2.F32 R49, -RZ, R49.H0_H0 ;  /* 0x20000031ff317230 */ /* 0x000fe40000004100 */
[----:B------:R-:W-:Y:S01]  /*4d50*/  FADD.FTZ R48, R113, -R48 ;  /* 0x8000003071307221 */ /* 0x000fe20000010000 */
[----:B------:R-:W-:Y:S01]  /*4d60*/  FFMA.FTZ R45, R46, UR11, R45 ;  /* 0x0000000b2e2d7c23 */ /* 0x000fe2000801002d */
[----:B------:R-:W-:-:S02]  /*4d70*/  MOV R46, R62 ;  /* 0x0000003e002e7202 */ /* 0x000fc40000000f00 */
[----:B------:R-:W-:Y:S01]  /*4d80*/  FFMA.FTZ R48, R48, UR11, R49 ;  /* 0x0000000b30307c23 */ /* 0x000fe20008010031 */
[----:B------:R-:W-:Y:S01]  /*4d90*/  FMUL.FTZ R45, R45, UR9 ;  /* 0x000000092d2d7c20 */ /* 0x000fe20008410000 */
[----:B------:R-:W-:Y:S01]  /*4da0*/  LOP3.LUT P0, RZ, R0, 0xff0000, RZ, 0xc0, !PT ;  /* 0x00ff000000ff7812 */ /* 0x000fe2000780c0ff */
[----:B------:R-:W-:Y:S02]  /*4db0*/  HADD2.F32 R47, -RZ, R46.H0_H0 ;  /* 0x2000002eff2f7230 */ /* 0x000fe40000004100 */
[----:B------:R-:W-:Y:S01]  /*4dc0*/  FADD.FTZ R46, R108, -R51 ;  /* 0x800000336c2e7221 */ /* 0x000fe20000010000 */
[----:B------:R-:W-:Y:S01]  /*4dd0*/  FMUL.FTZ R45, R45, UR24 ;  /* 0x000000182d2d7c20 */ /* 0x000fe20008410000 */
[----:B------:R-:W-:Y:S02]  /*4de0*/  FMUL.FTZ R48, R48, UR9 ;  /* 0x0000000930307c20 */ /* 0x000fe40008410000 */
[----:B------:R-:W-:Y:S01]  /*4df0*/  FFMA.FTZ R46, R46, UR11, R47 ;  /* 0x0000000b2e2e7c23 */ /* 0x000fe2000801002f */
[----:B------:R-:W-:Y:S01]  /*4e00*/  SHF.R.U64 R47, R62, 0x10, R63 ;  /* 0x000000103e2f7819 */ /* 0x000fe2000000123f */
[----:B------:R-:W-:Y:S01]  /*4e10*/  FMUL.FTZ R48, R48, UR24 ;  /* 0x0000001830307c20 */ /* 0x000fe20008410000 */
[----:B------:R-:W-:Y:S01]  /*4e20*/  FSEL R45, R45, RZ, P0 ;  /* 0x000000ff2d2d7208 */ /* 0x000fe20000000000 */
[----:B------:R-:W-:Y:S01]  /*4e30*/  FMUL.FTZ R46, R46, UR9 ;  /* 0x000000092e2e7c20 */ /* 0x000fe20008410000 */
[----:B------:R-:W-:Y:S01]  /*4e40*/  ISETP.GE.U32.AND P0, PT, R0, 0x1000000, PT ;  /* 0x010000000000780c */ /* 0x000fe20003f06070 */
[----:B------:R-:W-:-:S02]  /*4e50*/  HADD2.F32 R44, -RZ, R47.H0_H0 ;  /* 0x2000002fff2c7230 */ /* 0x000fc40000004100 */
[----:B------:R-:W-:Y:S01]  /*4e60*/  FADD.FTZ R47, R109, -R50 ;  /* 0x800000326d2f7221 */ /* 0x000fe20000010000 */
[----:B------:R-:W-:Y:S01]  /*4e70*/  FMUL.FTZ R46, R46, UR24 ;  /* 0x000000182e2e7c20 */ /* 0x000fe20008410000 */
[----:B------:R-:W-:Y:S02]  /*4e80*/  FSEL R50, R48, RZ, P0 ;  /* 0x000000ff30327208 */ /* 0x000fe40000000000 */
[----:B------:R-:W-:Y:S01]  /*4e90*/  FFMA.FTZ R44, R47, UR11, R44 ;  /* 0x0000000b2f2c7c23 */ /* 0x000fe2000801002c */
[----:B------:R-:W-:Y:S01]  /*4ea0*/  LOP3.LUT P0, RZ, R0, 0xff00, RZ, 0xc0, !PT ;  /* 0x0000ff0000ff7812 */ /* 0x000fe2000780c0ff */
[----:B------:R0:W-:Y:S02]  /*4eb0*/  F2F.F16.F32 R47, R45 ;  /* 0x0000002d002f7304 */ /* 0x0001e40000200800 */
[----:B------:R-:W-:-:S04]  /*4ec0*/  FMUL.FTZ R44, R44, UR9 ;  /* 0x000000092c2c7c20 */ /* 0x000fc80008410000 */
[----:B------:R-:W-:Y:S02]  /*4ed0*/  FMUL.FTZ R44, R44, UR24 ;  /* 0x000000182c2c7c20 */ /* 0x000fe40008410000 */
[----:B------:R-:W1:Y:S03]  /*4ee0*/  F2F.F16.F32 R50, R50 ;  /* 0x0000003200327304 */ /* 0x000e660000200800 */
[----:B------:R-:W-:Y:S02]  /*4ef0*/  FSEL R64, R44, RZ, P0 ;  /* 0x000000ff2c407208 */ /* 0x000fe40000000000 */
[----:B0-----:R-:W0:Y:S01]  /*4f00*/  LDC.64 R44, c[0x0][0x468] ;  /* 0x00011a00ff2c7b82 */ /* 0x001e220000000a00 */
[----:B------:R-:W-:Y:S02]  /*4f10*/  LOP3.LUT P0, RZ, R0, 0xff, RZ, 0xc0, !PT ;  /* 0x000000ff00ff7812 */ /* 0x000fe4000780c0ff */
[----:B------:R-:W2:Y:S02]  /*4f20*/  F2F.F16.F32 R48, R64 ;  /* 0x0000004000307304 */ /* 0x000ea40000200800 */
[----:B------:R-:W-:-:S02]  /*4f30*/  FSEL R51, R46, RZ, P0 ;  /* 0x000000ff2e337208 */ /* 0x000fc40000000000 */
[----:B-1----:R-:W-:-:S04]  /*4f40*/  PRMT R47, R47, 0x5410, R50 ;  /* 0x000054102f2f7816 */ /* 0x002fc80000000032 */
[----:B------:R-:W1:Y:S01]  /*4f50*/  F2F.F16.F32 R46, R51 ;  /* 0x00000033002e7304 */ /* 0x000e620000200800 */
[----:B--2---:R-:W-:-:S05]  /*4f60*/  IMAD.WIDE.U32 R48, R48, 0x10000, RZ ;  /* 0x0001000030307825 */ /* 0x004fca00078e00ff */
[----:B------:R-:W-:Y:S01]  /*4f70*/  LOP3.LUT R47, R47, R49, RZ, 0xfc, !PT ;  /* 0x000000312f2f7212 */ /* 0x000fe200078efcff */
[----:B0-----:R-:W-:Y:S01]  /*4f80*/  IMAD.WIDE.U32 R44, R69, 0x8, R44 ;  /* 0x00000008452c7825 */ /* 0x001fe200078e002c */
[----:B-1----:R-:W-:-:S05]  /*4f90*/  LOP3.LUT R46, R48, R46, RZ, 0xfc, !PT ;  /* 0x0000002e302e7212 */ /* 0x002fca00078efcff */
[----:B------:R0:W-:Y:S01]  /*4fa0*/  STG.E.64 desc[UR16][R44.64], R46 ;  /* 0x0000002e2c007986 */ /* 0x0001e2000c101b10 */
[----:B------:R-:W-:Y:S05]  /*4fb0*/  BRA `(.L_x_1684) ;  /* 0x0000001000cc7947 */ /* 0x000fea0003800000 */
.L_x_1693:
[----:B------:R-:W-:Y:S04]  /*4fc0*/  BSSY.RECONVERGENT B1, `(.L_x_1702) ;  /* 0x000003d000017945 */ /* 0x000fe80003800200 */
[----:B------:R-:W-:Y:S05]  /*4fd0*/  @!P4 BRA `(.L_x_1703) ;  /* 0x0000000000ecc947 */ /* 0x000fea0003800000 */
[----:B-----5:R-:W-:Y:S01]  /*4fe0*/  MOV R46, R55 ;  /* 0x00000037002e7202 */ /* 0x020fe20000000f00 */
[--C-:B------:R-:W-:Y:S01]  /*4ff0*/  FFMA.FTZ R45, R89, UR4, R44.reuse ;  /* 0x00000004592d7c23 */ /* 0x100fe2000801002c */
[--C-:B------:R-:W-:Y:S01]  /*5000*/  SHF.R.U64 R49, R54, 0x10, R55.reuse ;  /* 0x0000001036317819 */ /* 0x100fe20000001237 */
[--C-:B------:R-:W-:Y:S01]  /*5010*/  FFMA.FTZ R51, R3, UR4, R44.reuse ;  /* 0x0000000403337c23 */ /* 0x100fe2000801002c */
[----:B------:R-:W-:Y:S01]  /*5020*/  SHF.R.U32.HI R47, RZ, 0x10, R55 ;  /* 0x00000010ff2f7819 */ /* 0x000fe20000011637 */
[----:B------:R-:W-:Y:S02]  /*5030*/  HADD2.F32 R48, -RZ, R46.H0_H0 ;  /* 0x2000002eff307230 */ /* 0x000fe40000004100 */
[----:B------:R-:W-:Y:S01]  /*5040*/  FADD.FTZ R45, R90, -R45 ;  /* 0x8000002d5a2d7221 */ /* 0x000fe20000010000 */
[----:B------:R-:W-:Y:S01]  /*5050*/  FFMA.FTZ R46, R92, UR4, R44 ;  /* 0x000000045c2e7c23 */ /* 0x000fe2000801002c */
[----:B------:R-:W-:Y:S01]  /*5060*/  MOV R50, R54 ;  /* 0x0000003600327202 */ /* 0x000fe20000000f00 */
[----:B------:R-:W-:-:S02]  /*5070*/  HADD2.F32 R49, -RZ, R49.H0_H0 ;  /* 0x20000031ff317230 */ /* 0x000fc40000004100 */
[----:B------:R-:W-:Y:S01]  /*5080*/  FFMA.FTZ R45, R45, UR11, R48 ;  /* 0x0000000b2d2d7c23 */ /* 0x000fe20008010030 */
[----:B------:R-:W-:Y:S01]  /*5090*/  FFMA.FTZ R48, R94, UR4, R44 ;  /* 0x000000045e307c23 */ /* 0x000fe2000801002c */
[----:B------:R-:W-:Y:S01]  /*50a0*/  FADD.FTZ R46, R91, -R46 ;  /* 0x8000002e5b2e7221 */ /* 0x000fe20000010000 */
[----:B------:R-:W-:Y:S02]  /*50b0*/  HADD2.F32 R47, -RZ, R47.H0_H0 ;  /* 0x2000002fff2f7230 */ /* 0x000fe40000004100 */
[----:B------:R-:W-:Y:S01]  /*50c0*/  FADD.FTZ R51, R88, -R51 ;  /* 0x8000003358337221 */ /* 0x000fe20000010000 */
[----:B------:R-:W-:Y:S01]  /*50d0*/  FADD.FTZ R48, R93, -R48 ;  /* 0x800000305d307221 */ /* 0x000fe20000010000 */
[----:B------:R-:W-:Y:S02]  /*50e0*/  HADD2.F32 R50, -RZ, R50.H0_H0 ;  /* 0x20000032ff327230 */ /* 0x000fe40000004100 */
[----:B------:R-:W-:Y:S01]  /*50f0*/  FFMA.FTZ R46, R46, UR11, R49 ;  /* 0x0000000b2e2e7c23 */ /* 0x000fe20008010031 */
[----:B------:R-:W0:Y:S01]  /*5100*/  LDC.64 R122, c[0x0][0x478] ;  /* 0x00011e00ff7a7b82 */ /* 0x000e220000000a00 */
[----:B------:R-:W-:Y:S01]  /*5110*/  FFMA.FTZ R47, R48, UR11, R47 ;  /* 0x0000000b302f7c23 */ /* 0x000fe2000801002f */
[----:B------:R-:W-:Y:S01]  /*5120*/  LOP3.LUT P0, RZ, R68, 0xff0000, RZ, 0xc0, !PT ;  /* 0x00ff000044ff7812 */ /* 0x000fe2000780c0ff */
[----:B------:R-:W-:Y:S01]  /*5130*/  FFMA.FTZ R50, R51, UR11, R50 ;  /* 0x0000000b33327c23 */ /* 0x000fe20008010032 */
[----:B------:R1:W-:Y:S08]  /*5140*/  F2F.F16.F32 R48, R45 ;  /* 0x0000002d00307304 */ /* 0x0003f00000200800 */
[----:B------:R2:W3:Y:S01]  /*5150*/  F2F.F16.F32 R51, R46 ;  /* 0x0000002e00337304 */ /* 0x0004e20000200800 */
[----:B-1----:R-:W-:-:S04]  /*5160*/  FMUL.FTZ R45, R45, UR9 ;  /* 0x000000092d2d7c20 */ /* 0x002fc80008410000 */
[----:B------:R-:W-:-:S03]  /*5170*/  FMUL.FTZ R45, R45, UR24 ;  /* 0x000000182d2d7c20 */ /* 0x000fc60008410000 */
[----:B------:R1:W4:Y:S01]  /*5180*/  F2F.F16.F32 R49, R47 ;  /* 0x0000002f00317304 */ /* 0x0003220000200800 */
[----:B--2---:R-:W-:Y:S01]  /*5190*/  FMUL.FTZ R46, R46, UR9 ;  /* 0x000000092e2e7c20 */ /* 0x004fe20008410000 */
[----:B------:R-:W-:Y:S01]  /*51a0*/  FSEL R45, R45, RZ, P0 ;  /* 0x000000ff2d2d7208 */ /* 0x000fe20000000000 */
[----:B0-----:R-:W-:Y:S01]  /*51b0*/  IMAD.WIDE.U32 R122, R69, 0x8, R122 ;  /* 0x00000008457a7825 */ /* 0x001fe200078e007a */
[----:B------:R-:W-:-:S04]  /*51c0*/  ISETP.GE.U32.AND P0, PT, R68, 0x1000000, PT ;  /* 0x010000004400780c */ /* 0x000fc80003f06070 */
[----:B------:R-:W0:Y:S01]  /*51d0*/  F2F.F16.F32 R64, R50 ;  /* 0x0000003200407304 */ /* 0x000e220000200800 */
[----:B---3--:R-:W-:-:S04]  /*51e0*/  IMAD.WIDE.U32 R124, R51, 0x10000, RZ ;  /* 0x00010000337c7825 */ /* 0x008fc800078e00ff */
[----:B-1----:R-:W-:-:S04]  /*51f0*/  FMUL.FTZ R47, R47, UR9 ;  /* 0x000000092f2f7c20 */ /* 0x002fc80008410000 */
[----:B------:R-:W-:Y:S01]  /*5200*/  FMUL.FTZ R47, R47, UR24 ;  /* 0x000000182f2f7c20 */ /* 0x000fe20008410000 */
[----:B----4-:R-:W-:Y:S01]  /*5210*/  PRMT R48, R48, 0x5410, R49 ;  /* 0x0000541030307816 */ /* 0x010fe20000000031 */
[----:B------:R-:W-:Y:S03]  /*5220*/  F2F.F16.F32 R45, R45 ;  /* 0x0000002d002d7304 */ /* 0x000fe60000200800 */
[----:B------:R-:W-:Y:S02]  /*5230*/  LOP3.LUT R49, R48, R125, RZ, 0xfc, !PT ;  /* 0x0000007d30317212 */ /* 0x000fe400078efcff */
[----:B0-----:R-:W-:Y:S02]  /*5240*/  LOP3.LUT R48, R124, R64, RZ, 0xfc, !PT ;  /* 0x000000407c307212 */ /* 0x001fe400078efcff */
[----:B------:R-:W-:Y:S01]  /*5250*/  FSEL R64, R47, RZ, P0 ;  /* 0x000000ff2f407208 */ /* 0x000fe20000000000 */
[----:B------:R-:W-:Y:S01]  /*5260*/  FMUL.FTZ R47, R46, UR24 ;  /* 0x000000182e2f7c20 */ /* 0x000fe20008410000 */
[----:B------:R-:W-:Y:S01]  /*5270*/  LOP3.LUT P0, RZ, R68, 0xff00, RZ, 0xc0, !PT ;  /* 0x0000ff0044ff7812 */ /* 0x000fe2000780c0ff */
[----:B------:R0:W-:Y:S01]  /*5280*/  STG.E.64 desc[UR16][R122.64], R48 ;  /* 0x000000307a007986 */ /* 0x0001e2000c101b10 */
[----:B------:R-:W1:Y:S01]  /*5290*/  F2F.F16.F32 R46, R64 ;  /* 0x00000040002e7304 */ /* 0x000e620000200800 */
[----:B0-----:R-:W-:Y:S01]  /*52a0*/  FMUL.FTZ R48, R50, UR9 ;  /* 0x0000000932307c20 */ /* 0x001fe20008410000 */
[----:B------:R-:W-:Y:S01]  /*52b0*/  FSEL R49, R47, RZ, P0 ;  /* 0x000000ff2f317208 */ /* 0x000fe20000000000 */
[----:B------:R-:W0:Y:S01]  /*52c0*/  LDC.64 R50, c[0x0][0x468] ;  /* 0x00011a00ff327b82 */ /* 0x000e220000000a00 */
[----:B------:R-:W-:Y:S01]  /*52d0*/  LOP3.LUT P0, RZ, R68, 0xff, RZ, 0xc0, !PT ;  /* 0x000000ff44ff7812 */ /* 0x000fe2000780c0ff */
[----:B------:R-:W-:-:S03]  /*52e0*/  FMUL.FTZ R48, R48, UR24 ;  /* 0x0000001830307c20 */ /* 0x000fc60008410000 */
[----:B------:R-:W2:Y:S01]  /*52f0*/  F2F.F16.F32 R47, R49 ;  /* 0x00000031002f7304 */ /* 0x000ea20000200800 */
[----:B-1----:R-:W-:Y:S02]  /*5300*/  PRMT R45, R45, 0x5410, R46 ;  /* 0x000054102d2d7816 */ /* 0x002fe4000000002e */
[----:B------:R-:W-:-:S06]  /*5310*/  FSEL R48, R48, RZ, P0 ;  /* 0x000000ff30307208 */ /* 0x000fcc0000000000 */
[----:B------:R-:W1:Y:S01]  /*5320*/  F2F.F16.F32 R48, R48 ;  /* 0x0000003000307304 */ /* 0x000e620000200800 */
[----:B--2---:R-:W-:-:S05]  /*5330*/  IMAD.WIDE.U32 R46, R47, 0x10000, RZ ;  /* 0x000100002f2e7825 */ /* 0x004fca00078e00ff */
[----:B------:R-:W-:Y:S01]  /*5340*/  LOP3.LUT R47, R45, R47, RZ, 0xfc, !PT ;  /* 0x0000002f2d2f7212 */ /* 0x000fe200078efcff */
[C---:B0-----:R-:W-:Y:S01]  /*5350*/  IMAD.WIDE.U32 R50, R69.reuse, 0x8, R50 ;  /* 0x0000000845327825 */ /* 0x041fe200078e0032 */
[----:B------:R-:W-:Y:S02]  /*5360*/  IADD3 R69, PT, PT, R69, 0x80, RZ ;  /* 0x0000008045457810 */ /* 0x000fe40007ffe0ff */
[----:B-1----:R-:W-:-:S05]  /*5370*/  LOP3.LUT R46, R46, R48, RZ, 0xfc, !PT ;  /* 0x000000302e2e7212 */ /* 0x002fca00078efcff */
[----:B------:R0:W-:Y:S02]  /*5380*/  STG.E.64 desc[UR16][R50.64], R46 ;  /* 0x0000002e32007986 */ /* 0x0001e4000c101b10 */
.L_x_1703:
[----:B------:R-:W-:Y:S05]  /*5390*/  BSYNC.RECONVERGENT B1 ;  /* 0x0000000000017941 */ /* 0x000fea0003800200 */
.L_x_1702:
[----:B------:R-:W-:Y:S04]  /*53a0*/  BSSY.RECONVERGENT B1, `(.L_x_1704) ;  /* 0x000003d000017945 */ /* 0x000fe80003800200 */
[----:B------:R-:W-:Y:S05]  /*53b0*/  @!P1 BRA `(.L_x_1705) ;  /* 0x0000000000ec9947 */ /* 0x000fea0003800000 */
[----:B0----5:R-:W-:Y:S01]  /*53c0*/  MOV R46, R57 ;  /* 0x00000039002e7202 */ /* 0x021fe20000000f00 */
[--C-:B------:R-:W-:Y:S01]  /*53d0*/  FFMA.FTZ R45, R95, UR4, R44.reuse ;  /* 0x000000045f2d7c23 */ /* 0x100fe2000801002c */
[--C-:B------:R-:W-:Y:S01]  /*53e0*/  FFMA.FTZ R47, R82, UR4, R44.reuse ;  /* 0x00000004522f7c23 */ /* 0x100fe2000801002c */
[----:B------:R-:W-:Y:S01]  /*53f0*/  SHF.R.U64 R49, R56, 0x10, R57 ;  /* 0x0000001038317819 */ /* 0x000fe20000001239 */
[--C-:B------:R-:W-:Y:S01]  /*5400*/  FFMA.FTZ R48, R98, UR4, R44.reuse ;  /* 0x0000000462307c23 */ /* 0x100fe2000801002c */
[----:B------:R-:W-:Y:S02]  /*5410*/  HADD2.F32 R46, -RZ, R46.H0_H0 ;  /* 0x2000002eff2e7230 */ /* 0x000fe40000004100 */
[----:B------:R-:W-:Y:S01]  /*5420*/  FADD.FTZ R45, R96, -R45 ;  /* 0x8000002d602d7221 */ /* 0x000fe20000010000 */
[----:B------:R-:W-:Y:S01]  /*5430*/  MOV R51, R56 ;  /* 0x0000003800337202 */ /* 0x000fe20000000f00 */
[----:B------:R-:W-:Y:S02]  /*5440*/  HADD2.F32 R49, -RZ, R49.H0_H0 ;  /* 0x20000031ff317230 */ /* 0x000fe40000004100 */
[----:B------:R-:W-:Y:S01]  /*5450*/  FFMA.FTZ R50, R85, UR4, R44 ;  /* 0x0000000455327c23 */ /* 0x000fe2000801002c */
[----:B------:R-:W-:Y:S01]  /*5460*/  FFMA.FTZ R45, R45, UR11, R46 ;  /* 0x0000000b2d2d7c23 */ /* 0x000fe2000801002e */
[----:B------:R-:W-:Y:S01]  /*5470*/  FADD.FTZ R46, R80, -R47 ;  /* 0x8000002f502e7221 */ /* 0x000fe20000010000 */
[----:B------:R-:W-:Y:S01]  /*5480*/  SHF.R.U32.HI R47, RZ, 0x10, R57 ;  /* 0x00000010ff2f7819 */ /* 0x000fe20000011639 */
[----:B------:R-:W-:Y:S01]  /*5490*/  FADD.FTZ R48, R97, -R48 ;  /* 0x8000003061307221 */ /* 0x000fe20000010000 */
[----:B------:R-:W-:-:S02]  /*54a0*/  HADD2.F32 R51, -RZ, R51.H0_H0 ;  /* 0x20000033ff337230 */ /* 0x000fc40000004100 */
[----:B------:R-:W-:Y:S01]  /*54b0*/  FADD.FTZ R50, R83, -R50 ;  /* 0x8000003253327221 */ /* 0x000fe20000010000 */
[----:B------:R-:W-:Y:S01]  /*54c0*/  FFMA.FTZ R46, R46, UR11, R49 ;  /* 0x0000000b2e2e7c23 */ /* 0x000fe20008010031 */
[----:B------:R-:W-:Y:S01]  /*54d0*/  HADD2.F32 R47, -RZ, R47.H0_H0 ;  /* 0x2000002fff2f7230 */ /* 0x000fe20000004100 */
[----:B------:R-:W0:Y:S01]  /*54e0*/  LDC.64 R122, c[0x0][0x478] ;  /* 0x00011e00ff7a7b82 */ /* 0x000e220000000a00 */
[----:B------:R-:W-:Y:S01]  /*54f0*/  FFMA.FTZ R50, R50, UR11, R51 ;  /* 0x0000000b32327c23 */ /* 0x000fe20008010033 */
[----:B------:R-:W-:Y:S01]  /*5500*/  LOP3.LUT P0, RZ, R67, 0xff0000, RZ, 0xc0, !PT ;  /* 0x00ff000043ff7812 */ /* 0x000fe2000780c0ff */
[----:B------:R1:W2:Y:S01]  /*5510*/  F2F.F16.F32 R51, R46 ;  /* 0x0000002e00337304 */ /* 0x0002a20000200800 */
[----:B------:R-:W-:-:S07]  /*5520*/  FFMA.FTZ R47, R48, UR11, R47 ;  /* 0x0000000b302f7c23 */ /* 0x000fce000801002f */
[----:B------:R3:W-:Y:S01]  /*5530*/  F2F.F16.F32 R48, R45 ;  /* 0x0000002d00307304 */ /* 0x0007e20000200800 */
[----:B-1----:R-:W-:Y:S01]  /*5540*/  FMUL.FTZ R46, R46, UR9 ;  /* 0x000000092e2e7c20 */ /* 0x002fe20008410000 */
[----:B--2---:R-:W-:-:S06]  /*5550*/  IMAD.WIDE.U32 R124, R51, 0x10000, RZ ;  /* 0x00010000337c7825 */ /* 0x004fcc00078e00ff */
[----:B------:R1:W2:Y:S01]  /*5560*/  F2F.F16.F32 R49, R47 ;  /* 0x0000002f00317304 */ /* 0x0002a20000200800 */
[----:B---3--:R-:W-:-:S04]  /*5570*/  FMUL.FTZ R45, R45, UR9 ;  /* 0x000000092d2d7c20 */ /* 0x008fc80008410000 */
[----:B------:R-:W-:Y:S01]  /*5580*/  FMUL.FTZ R45, R45, UR24 ;  /* 0x000000182d2d7c20 */ /* 0x000fe20008410000 */
[----:B0-----:R-:W-:Y:S02]  /*5590*/  IMAD.WIDE.U32 R122, R69, 0x8, R122 ;  /* 0x00000008457a7825 */ /* 0x001fe400078e007a */
[----:B------:R-:W0:Y:S02]  /*55a0*/  F2F.F16.F32 R64, R50 ;  /* 0x0000003200407304 */ /* 0x000e240000200800 */
[----:B-1----:R-:W-:Y:S01]  /*55b0*/  FMUL.FTZ R47, R47, UR9 ;  /* 0x000000092f2f7c20 */ /* 0x002fe20008410000 */
[----:B------:R-:W-:Y:S02]  /*55c0*/  FSEL R45, R45, RZ, P0 ;  /* 0x000000ff2d2d7208 */ /* 0x000fe40000000000 */
[----:B------:R-:W-:Y:S01]  /*55d0*/  ISETP.GE.U32.AND P0, PT, R67, 0x1000000, PT ;  /* 0x010000004300780c */ /* 0x000fe20003f06070 */
[----:B------:R-:W-:Y:S01]  /*55e0*/  FMUL.FTZ R47, R47, UR24 ;  /* 0x000000182f2f7c20 */ /* 0x000fe20008410000 */
[----:B--2---:R-:W-:-:S02]  /*55f0*/  PRMT R48, R48, 0x5410, R49 ;  /* 0x0000541030307816 */ /* 0x004fc40000000031 */
[----:B------:R-:W-:Y:S02]  /*5600*/  F2F.F16.F32 R45, R45 ;  /* 0x0000002d002d7304 */ /* 0x000fe40000200800 */
        /* <DEDUP_REMOVED lines=22> */
.L_x_1705:
[----:B------:R-:W-:Y:S05]  /*5770*/  BSYNC.RECONVERGENT B1 ;  /* 0x0000000000017941 */ /* 0x000fea0003800200 */
.L_x_1704:
[----:B------:R-:W-:Y:S04]  /*5780*/  BSSY.RECONVERGENT B1, `(.L_x_1706) ;  /* 0x000003d000017945 */ /* 0x000fe80003800200 */
[----:B------:R-:W-:Y:S05]  /*5790*/  @!P2 BRA `(.L_x_1707) ;  /* 0x0000000000eca947 */ /* 0x000fea0003800000 */
[----:B01---5:R-:W-:Y:S01]  /*57a0*/  MOV R46, R59 ;  /* 0x0000003b002e7202 */ /* 0x023fe20000000f00 */
        /* <DEDUP_REMOVED lines=58> */
.L_x_1707:
[----:B------:R-:W-:Y:S05]  /*5b50*/  BSYNC.RECONVERGENT B1 ;  /* 0x0000000000017941 */ /* 0x000fea0003800200 */
.L_x_1706:
[----:B------:R-:W-:Y:S04]  /*5b60*/  BSSY.RECONVERGENT B1, `(.L_x_1708) ;  /* 0x000003d000017945 */ /* 0x000fe80003800200 */
[----:B------:R-:W-:Y:S05]  /*5b70*/  @!P3 BRA `(.L_x_1709) ;  /* 0x0000000000ecb947 */ /* 0x000fea0003800000 */
[----:B012--5:R-:W-:Y:S01]  /*5b80*/  MOV R46, R61 ;  /* 0x0000003d002e7202 */ /* 0x027fe20000000f00 */
        /* <DEDUP_REMOVED lines=58> */
.L_x_1709:
[----:B------:R-:W-:Y:S05]  /*5f30*/  BSYNC.RECONVERGENT B1 ;  /* 0x0000000000017941 */ /* 0x000fea0003800200 */
.L_x_1708:
[----:B------:R-:W-:Y:S05]  /*5f40*/  @!P5 BRA `(.L_x_1684) ;  /* 0x0000000000e8d947 */ /* 0x000fea0003800000 */
[----:B0123-5:R-:W-:Y:S01]  /*5f50*/  MOV R46, R63 ;  /* 0x0000003f002e7202 */ /* 0x02ffe20000000f00 */
[--C-:B------:R-:W-:Y:S01]  /*5f60*/  FFMA.FTZ R45, R111, UR4, R44.reuse ;  /* 0x000000046f2d7c23 */ /* 0x100fe2000801002c */
[----:B------:R-:W-:Y:S01]  /*5f70*/  SHF.R.U64 R49, R62, 0x10, R63 ;  /* 0x000000103e317819 */ /* 0x000fe2000000123f */
[--C-:B------:R-:W-:Y:S01]  /*5f80*/  FFMA.FTZ R51, R107, UR4, R44.reuse ;  /* 0x000000046b337c23 */ /* 0x100fe2000801002c */
[----:B------:R-:W-:Y:S01]  /*5f90*/  MOV R50, R62 ;  /* 0x0000003e00327202 */ /* 0x000fe20000000f00 */
[----:B------:R-:W-:Y:S02]  /*5fa0*/  HADD2.F32 R48, -RZ, R46.H0_H0 ;  /* 0x2000002eff307230 */ /* 0x000fe40000004100 */
[----:B------:R-:W-:Y:S01]  /*5fb0*/  FADD.FTZ R45, R112, -R45 ;  /* 0x8000002d702d7221 */ /* 0x000fe20000010000 */
[----:B------:R-:W-:Y:S01]  /*5fc0*/  FFMA.FTZ R46, R110, UR4, R44 ;  /* 0x000000046e2e7c23 */ /* 0x000fe2000801002c */
[----:B------:R-:W-:Y:S01]  /*5fd0*/  HADD2.F32 R49, -RZ, R49.H0_H0 ;  /* 0x20000031ff317230 */ /* 0x000fe20000004100 */
[----:B------:R-:W0:Y:S01]  /*5fe0*/  LDC.64 R64, c[0x0][0x478] ;  /* 0x00011e00ff407b82 */ /* 0x000e220000000a00 */
[----:B------:R-:W-:Y:S01]  /*5ff0*/  FFMA.FTZ R47, R45, UR11, R48 ;  /* 0x0000000b2d2f7c23 */ /* 0x000fe20008010030 */
[----:B------:R-:W-:Y:S01]  /*6000*/  SHF.R.U32.HI R45, RZ, 0x10, R63 ;  /* 0x00000010ff2d7819 */ /* 0x000fe2000001163f */
[----:B------:R-:W-:Y:S01]  /*6010*/  FFMA.FTZ R48, R114, UR4, R44 ;  /* 0x0000000472307c23 */ /* 0x000fe2000801002c */
[----:B------:R-:W-:Y:S01]  /*6020*/  FADD.FTZ R46, R109, -R46 ;  /* 0x8000002e6d2e7221 */ /* 0x000fe20000010000 */
[----:B------:R-:W-:-:S02]  /*6030*/  HADD2.F32 R44, -RZ, R50.H0_H0 ;  /* 0x20000032ff2c7230 */ /* 0x000fc40000004100 */
[----:B------:R-:W-:Y:S01]  /*6040*/  FADD.FTZ R51, R108, -R51 ;  /* 0x800000336c337221 */ /* 0x000fe20000010000 */
[----:B------:R-:W-:Y:S02]  /*6050*/  HADD2.F32 R45, -RZ, R45.H0_H0 ;  /* 0x2000002dff2d7230 */ /* 0x000fe40000004100 */
[----:B------:R-:W-:Y:S01]  /*6060*/  FADD.FTZ R48, R113, -R48 ;  /* 0x8000003071307221 */ /* 0x000fe20000010000 */
[----:B------:R-:W-:Y:S01]  /*6070*/  FFMA.FTZ R46, R46, UR11, R49 ;  /* 0x0000000b2e2e7c23 */ /* 0x000fe20008010031 */
[----:B------:R-:W-:Y:S01]  /*6080*/  FFMA.FTZ R44, R51, UR11, R44 ;  /* 0x0000000b332c7c23 */ /* 0x000fe2000801002c */
[----:B------:R-:W-:Y:S01]  /*6090*/  LOP3.LUT P0, RZ, R0, 0xff0000, RZ, 0xc0, !PT ;  /* 0x00ff000000ff7812 */ /* 0x000fe2000780c0ff */
[----:B------:R-:W-:Y:S01]  /*60a0*/  FFMA.FTZ R45, R48, UR11, R45 ;  /* 0x0000000b302d7c23 */ /* 0x000fe2000801002d */
[----:B------:R1:W2:Y:S08]  /*60b0*/  F2F.F16.F32 R50, R46 ;  /* 0x0000002e00327304 */ /* 0x0002b00000200800 */
[----:B------:R3:W-:Y:S01]  /*60c0*/  F2F.F16.F32 R48, R47 ;  /* 0x0000002f00307304 */ /* 0x0007e20000200800 */
[----:B-1----:R-:W-:Y:S01]  /*60d0*/  FMUL.FTZ R46, R46, UR9 ;  /* 0x000000092e2e7c20 */ /* 0x002fe20008410000 */
[----:B0-----:R-:W-:-:S04]  /*60e0*/  IMAD.WIDE.U32 R64, R69, 0x8, R64 ;  /* 0x0000000845407825 */ /* 0x001fc800078e0040 */
[----:B--2---:R-:W-:Y:S02]  /*60f0*/  IMAD.WIDE.U32 R122, R50, 0x10000, RZ ;  /* 0x00010000327a7825 */ /* 0x004fe400078e00ff */
[----:B------:R0:W1:Y:S02]  /*6100*/  F2F.F16.F32 R49, R45 ;  /* 0x0000002d00317304 */ /* 0x0000640000200800 */
[----:B---3--:R-:W-:-:S04]  /*6110*/  FMUL.FTZ R47, R47, UR9 ;  /* 0x000000092f2f7c20 */ /* 0x008fc80008410000 */
[----:B------:R-:W-:Y:S02]  /*6120*/  FMUL.FTZ R47, R47, UR24 ;  /* 0x000000182f2f7c20 */ /* 0x000fe40008410000 */
[----:B------:R-:W2:Y:S01]  /*6130*/  F2F.F16.F32 R51, R44 ;  /* 0x0000002c00337304 */ /* 0x000ea20000200800 */
[----:B0-----:R-:W-:Y:S02]  /*6140*/  FMUL.FTZ R45, R45, UR9 ;  /* 0x000000092d2d7c20 */ /* 0x001fe40008410000 */
[----:B------:R-:W-:Y:S02]  /*6150*/  FSEL R47, R47, RZ, P0 ;  /* 0x000000ff2f2f7208 */ /* 0x000fe40000000000 */
[----:B------:R-:W-:Y:S01]  /*6160*/  ISETP.GE.U32.AND P0, PT, R0, 0x1000000, PT ;  /* 0x010000000000780c */ /* 0x000fe20003f06070 */
[----:B------:R-:W-:Y:S01]  /*6170*/  FMUL.FTZ R45, R45, UR24 ;  /* 0x000000182d2d7c20 */ /* 0x000fe20008410000 */
[----:B-1----:R-:W-:Y:S02]  /*6180*/  PRMT R48, R48, 0x5410, R49 ;  /* 0x0000541030307816 */ /* 0x002fe40000000031 */
[----:B------:R-:W-:Y:S02]  /*6190*/  F2F.F16.F32 R47, R47 ;  /* 0x0000002f002f7304 */ /* 0x000fe40000200800 */
[----:B------:R-:W-:Y:S01]  /*61a0*/  FSEL R121, R45, RZ, P0 ;  /* 0x000000ff2d797208 */ /* 0x000fe20000000000 */
[----:B------:R-:W-:Y:S01]  /*61b0*/  FMUL.FTZ R45, R46, UR24 ;  /* 0x000000182e2d7c20 */ /* 0x000fe20008410000 */
[----:B------:R-:W-:-:S02]  /*61c0*/  LOP3.LUT R49, R48, R123, RZ, 0xfc, !PT ;  /* 0x0000007b30317212 */ /* 0x000fc400078efcff */
[----:B------:R-:W-:Y:S02]  /*61d0*/  LOP3.LUT P0, RZ, R0, 0xff00, RZ, 0xc0, !PT ;  /* 0x0000ff0000ff7812 */ /* 0x000fe4000780c0ff */
[----:B--2---:R-:W-:Y:S01]  /*61e0*/  LOP3.LUT R48, R122, R51, RZ, 0xfc, !PT ;  /* 0x000000337a307212 */ /* 0x004fe200078efcff */
[----:B------:R-:W0:Y:S04]  /*61f0*/  F2F.F16.F32 R46, R121 ;  /* 0x00000079002e7304 */ /* 0x000e280000200800 */
[----:B------:R1:W-:Y:S01]  /*6200*/  STG.E.64 desc[UR16][R64.64], R48 ;  /* 0x0000003040007986 */ /* 0x0003e2000c101b10 */
[----:B0-----:R-:W-:Y:S01]  /*6210*/  PRMT R46, R47, 0x5410, R46 ;  /* 0x000054102f2e7816 */ /* 0x001fe2000000002e */
[----:B-1----:R-:W-:Y:S01]  /*6220*/  FMUL.FTZ R48, R44, UR9 ;  /* 0x000000092c307c20 */ /* 0x002fe20008410000 */
[----:B------:R-:W-:-:S02]  /*6230*/  FSEL R49, R45, RZ, P0 ;  /* 0x000000ff2d317208 */ /* 0x000fc40000000000 */
[----:B------:R-:W-:Y:S01]  /*6240*/  LOP3.LUT P0, RZ, R0, 0xff, RZ, 0xc0, !PT ;  /* 0x000000ff00ff7812 */ /* 0x000fe2000780c0ff */
[----:B------:R-:W-:Y:S01]  /*6250*/  FMUL.FTZ R48, R48, UR24 ;  /* 0x0000001830307c20 */ /* 0x000fe20008410000 */
[----:B------:R-:W0:Y:S02]  /*6260*/  LDC.64 R44, c[0x0][0x468] ;  /* 0x00011a00ff2c7b82 */ /* 0x000e240000000a00 */
[----:B------:R-:W1:Y:S02]  /*6270*/  F2F.F16.F32 R49, R49 ;  /* 0x0000003100317304 */ /* 0x000e640000200800 */
[----:B------:R-:W-:-:S06]  /*6280*/  FSEL R48, R48, RZ, P0 ;  /* 0x000000ff30307208 */ /* 0x000fcc0000000000 */
[----:B------:R-:W2:Y:S01]  /*6290*/  F2F.F16.F32 R48, R48 ;  /* 0x0000003000307304 */ /* 0x000ea20000200800 */
[----:B-1----:R-:W-:-:S05]  /*62a0*/  IMAD.WIDE.U32 R50, R49, 0x10000, RZ ;  /* 0x0001000031327825 */ /* 0x002fca00078e00ff */
[----:B------:R-:W-:Y:S01]  /*62b0*/  LOP3.LUT R47, R46, R51, RZ, 0xfc, !PT ;  /* 0x000000332e2f7212 */ /* 0x000fe200078efcff */
[----:B0-----:R-:W-:Y:S01]  /*62c0*/  IMAD.WIDE.U32 R44, R69, 0x8, R44 ;  /* 0x00000008452c7825 */ /* 0x001fe200078e002c */
[----:B--2---:R-:W-:-:S05]  /*62d0*/  LOP3.LUT R46, R50, R48, RZ, 0xfc, !PT ;  /* 0x00000030322e7212 */ /* 0x004fca00078efcff */
[----:B------:R0:W-:Y:S02]  /*62e0*/  STG.E.64 desc[UR16][R44.64], R46 ;  /* 0x0000002e2c007986 */ /* 0x0001e4000c101b10 */
.L_x_1684:
[----:B------:R-:W-:Y:S05]  /*62f0*/  BSYNC.RECONVERGENT B0 ;  /* 0x0000000000007941 */ /* 0x000fea0003800200 */
.L_x_1673:
[----:B------:R-:W-:Y:S02]  /*6300*/  UIADD3 UR6, UPT, UPT, UR6, UR26, URZ ;  /* 0x0000001a06067290 */ /* 0x000fe4000fffe0ff */
[----:B------:R-:W-:Y:S02]  /*6310*/  UPLOP3.LUT UP2, UPT, UPT, UPT, UP2, 0x40, 0x4 ;  /* 0x000000000004789c */ /* 0x000fe40003f4e820 */
[----:B------:R-:W-:-:S09]  /*6320*/  UISETP.GE.AND UP1, UPT, UR6, UR27, UPT ;  /* 0x0000001b0600728c */ /* 0x000fd2000bf26270 */
[----:B------:R-:W-:Y:S05]  /*6330*/  BRA.U !UP1, `(.L_x_1710) ;  /* 0xffffffa5090c7547 */ /* 0x000fea000b83ffff */
.L_x_1662:
[----:B-----5:R-:W1:Y:S01]  /*6340*/  LDC.64 R2, c[0x0][0x440] ;  /* 0x00011000ff027b82 */ /* 0x020e620000000a00 */
[----:B------:R-:W-:-:S06]  /*6350*/  UIMAD UR4, UR7, UR8, URZ ;  /* 0x00000008070472a4 */ /* 0x000fcc000f8e02ff */
[----:B------:R-:W-:Y:S01]  /*6360*/  MOV R59, UR4 ;  /* 0x00000004003b7c02 */ /* 0x000fe20008000f00 */
[----:B0---4-:R-:W0:Y:S03]  /*6370*/  LDC.64 R44, c[0x0][0x448] ;  /* 0x00011200ff2c7b82 */ /* 0x011e260000000a00 */
[----:B------:R-:W-:-:S05]  /*6380*/  LEA.HI R59, R59, R72, RZ, 0x1e ;  /* 0x000000483b3b7211 */ /* 0x000fca00078ff0ff */
[----:B-123--:R-:W1:Y:S08]  /*6390*/  LDC.64 R46, c[0x0][0x440] ;  /* 0x00011000ff2e7b82 */ /* 0x00ee700000000a00 */
[----:B------:R-:W2:Y:S01]  /*63a0*/  LDC.64 R48, c[0x0][0x448] ;  /* 0x00011200ff307b82 */ /* 0x000ea20000000a00 */
[----:B------:R-:W-:-:S05]  /*63b0*/  @P4 IMAD.WIDE.U32 R2, R59, 0x10, R2 ;  /* 0x000000103b024825 */ /* 0x000fca00078e0002 */
[----:B------:R3:W-:Y:S02]  /*63c0*/  @P4 STG.E.128 desc[UR16][R2.64], R20 ;  /* 0x0000001402004986 */ /* 0x0007e4000c101d10 */
[----:B------:R-:W4:Y:S01]  /*63d0*/  LDC.64 R50, c[0x0][0x440] ;  /* 0x00011000ff327b82 */ /* 0x000f220000000a00 */
[C---:B0-----:R-:W-:Y:S01]  /*63e0*/  @P4 IMAD.WIDE.U32 R44, R59.reuse, 0x10, R44 ;  /* 0x000000103b2c4825 */ /* 0x041fe200078e002c */
[----:B------:R-:W-:-:S04]  /*63f0*/  @P4 IADD3 R59, PT, PT, R59, 0x80, RZ ;  /* 0x000000803b3b4810 */ /* 0x000fc80007ffe0ff */
[----:B------:R3:W-:Y:S02]  /*6400*/  @P4 STG.E.128 desc[UR16][R44.64], R40 ;  /* 0x000000282c004986 */ /* 0x0007e4000c101d10 */
[----:B------:R-:W0:Y:S01]  /*6410*/  LDC.64 R52, c[0x0][0x448] ;  /* 0x00011200ff347b82 */ /* 0x000e220000000a00 */
[----:B-1----:R-:W-:-:S05]  /*6420*/  @P1 IMAD.WIDE.U32 R46, R59, 0x10, R46 ;  /* 0x000000103b2e1825 */ /* 0x002fca00078e002e */
[----:B------:R3:W-:Y:S02]  /*6430*/  @P1 STG.E.128 desc[UR16][R46.64], R16 ;  /* 0x000000102e001986 */ /* 0x0007e4000c101d10 */
[----:B------:R-:W1:Y:S01]  /*6440*/  LDC.64 R54, c[0x0][0x440] ;  /* 0x00011000ff367b82 */ /* 0x000e620000000a00 */
[C---:B--2---:R-:W-:Y:S01]  /*6450*/  @P1 IMAD.WIDE.U32 R48, R59.reuse, 0x10, R48 ;  /* 0x000000103b301825 */ /* 0x044fe200078e0030 */
[----:B------:R-:W-:-:S04]  /*6460*/  @P1 IADD3 R59, PT, PT, R59, 0x80, RZ ;  /* 0x000000803b3b1810 */ /* 0x000fc80007ffe0ff */
[----:B------:R3:W-:Y:S02]  /*6470*/  @P1 STG.E.128 desc[UR16][R48.64], R36 ;  /* 0x0000002430001986 */ /* 0x0007e4000c101d10 */
[----:B------:R-:W2:Y:S01]  /*6480*/  LDC.64 R56, c[0x0][0x448] ;  /* 0x00011200ff387b82 */ /* 0x000ea20000000a00 */
[----:B----4-:R-:W-:-:S05]  /*6490*/  @P2 IMAD.WIDE.U32 R50, R59, 0x10, R50 ;  /* 0x000000103b322825 */ /* 0x010fca00078e0032 */
[----:B------:R3:W-:Y:S01]  /*64a0*/  @P2 STG.E.128 desc[UR16][R50.64], R12 ;  /* 0x0000000c32002986 */ /* 0x0007e2000c101d10 */
[C---:B0-----:R-:W-:Y:S01]  /*64b0*/  @P2 IMAD.WIDE.U32 R52, R59.reuse, 0x10, R52 ;  /* 0x000000103b342825 */ /* 0x041fe200078e0034 */
[----:B------:R-:W-:-:S04]  /*64c0*/  @P2 IADD3 R59, PT, PT, R59, 0x80, RZ ;  /* 0x000000803b3b2810 */ /* 0x000fc80007ffe0ff */
[----:B------:R3:W-:Y:S01]  /*64d0*/  @P2 STG.E.128 desc[UR16][R52.64], R32 ;  /* 0x0000002034002986 */ /* 0x0007e2000c101d10 */
[----:B-1----:R-:W-:-:S05]  /*64e0*/  @P3 IMAD.WIDE.U32 R54, R59, 0x10, R54 ;  /* 0x000000103b363825 */ /* 0x002fca00078e0036 */
[----:B------:R3:W-:Y:S01]  /*64f0*/  @P3 STG.E.128 desc[UR16][R54.64], R8 ;  /* 0x0000000836003986 */ /* 0x0007e2000c101d10 */
[----:B--2---:R-:W-:-:S05]  /*6500*/  @P3 IMAD.WIDE.U32 R56, R59, 0x10, R56 ;  /* 0x000000103b383825 */ /* 0x004fca00078e0038 */
        /* <DEDUP_REMOVED lines=10> */
.L_x_1711:
        /* <DEDUP_REMOVED lines=13> */
.L_x_10808:


//--------------------- .text._ZN10layer_norm13ln_bwd_kernelINS_13Kernel_traitsI6__halfS2_S2_S2_fjLj2560ELj1ELj1ELj4ELj8ENS_18Kernel_traits_baseILj2560ES2_S2_S2_S2_fjLj128EEEEELb1ELb0ELb0ELb1EEEvNS_9BwdParamsE --------------------------
	.section	.text._ZN10layer_norm13ln_bwd_kernelINS_13Kernel_traitsI6__halfS2_S2_S2_fjLj2560ELj1ELj1ELj4ELj8ENS_18Kernel_traits_baseILj2560ES2_S2_S2_S2_fjLj128EEEEELb1ELb0ELb0ELb1EEEvNS_9BwdParamsE,"ax",@progbits
	.align	128
        .global         _ZN10layer_norm13ln_bwd_kernelINS_13Kernel_traitsI6__halfS2_S2_S2_fjLj2560ELj1ELj1ELj4ELj8ENS_18Kernel_traits_baseILj2560ES2_S2_S2_S2_fjLj128EEEEELb1ELb0ELb0ELb1EEEvNS_9BwdParamsE
        .type           _ZN10layer_norm13ln_bwd_kernelINS_13Kernel_traitsI6__halfS2_S2_S2_fjLj2560ELj1ELj1ELj4ELj8ENS_18Kernel_traits_baseILj2560ES2_S2_S2_S2_fjLj128EEEEELb1ELb0ELb0ELb1EEEvNS_9BwdParamsE,@function
        .size           _ZN10layer_norm13ln_bwd_kernelINS_13Kernel_traitsI6__halfS2_S2_S2_fjLj2560ELj1ELj1ELj4ELj8ENS_18Kernel_traits_baseILj2560ES2_S2_S2_S2_fjLj128EEEEELb1ELb0ELb0ELb1EEEvNS_9BwdParamsE,(.L_x_10809 - _ZN10layer_norm13ln_bwd_kernelINS_13Kernel_traitsI6__halfS2_S2_S2_fjLj2560ELj1ELj1ELj4ELj8ENS_18Kernel_traits_baseILj2560ES2_S2_S2_S2_fjLj128EEEEELb1ELb0ELb0ELb1EEEvNS_9BwdParamsE)
        .other          _ZN10layer_norm13ln_bwd_kernelINS_13Kernel_traitsI6__halfS2_S2_S2_fjLj2560ELj1ELj1ELj4ELj8ENS_18Kernel_traits_baseILj2560ES2_S2_S2_S2_fjLj128EEEEELb1ELb0ELb0ELb1EEEvNS_9BwdParamsE,@"STO_CUDA_ENTRY STV_DEFAULT"
_ZN10layer_norm13ln_bwd_kernelINS_13Kernel_traitsI6__halfS2_S2_S2_fjLj2560ELj1ELj1ELj4ELj8ENS_18Kernel_traits_baseILj2560ES2_S2_S2_S2_fjLj128EEEEELb1ELb0ELb0ELb1EEEvNS_9BwdParamsE:
.text._ZN10layer_norm13ln_bwd_kernelINS_13Kernel_traitsI6__halfS2_S2_S2_fjLj2560ELj1ELj1ELj4ELj8ENS_18Kernel_traits_baseILj2560ES2_S2_S2_S2_fjLj128EEEEELb1ELb0ELb0ELb1EEEvNS_9BwdParamsE:
        /* <DEDUP_REMOVED lines=67> */
[--C-:B--2---:R-:W-:Y:S01]  /*0430*/  SHF.R.U64 R97, R4, 0x10, R5.reuse ;  /* 0x0000001004617819 */ /* 0x104fe20000001205 */
[----:B------:R-:W-:Y:S01]  /*0440*/  HADD2.F32 R108, -RZ, R4.H0_H0 ;  /* 0x20000004ff6c7230 */ /* 0x000fe20000004100 */
[----:B------:R-:W-:Y:S01]  /*0450*/  SHF.R.U32.HI R96, RZ, 0x10, R5 ;  /* 0x00000010ff607819 */ /* 0x000fe20000011605 */
[----:B------:R-:W-:Y:S01]  /*0460*/  HADD2.F32 R107, -RZ, R5.H0_H0 ;  /* 0x20000005ff6b7230 */ /* 0x000fe20000004100 */
[--C-:B-----5:R-:W-:Y:S01]  /*0470*/  SHF.R.U64 R95, R6, 0x10, R7.reuse ;  /* 0x00000010065f7819 */ /* 0x120fe20000001207 */
        /* <DEDUP_REMOVED lines=24> */
[----:B01----:R-:W-:-:S07]  /*0600*/  HADD2.F32 R88, -RZ, R88.H0_H0 ;  /* 0x20000058ff587230 */ /* 0x003fce0000004100 */
.L_x_1717:
        /* <DEDUP_REMOVED lines=9> */
[----:B------:R2:W3:Y:S01]  /*06a0*/  LDG.E R0, desc[UR14][R20.64] ;  /* 0x0000000e14007981 */ /* 0x0004e2000c1e1900 */
[----:B------:R-:W-:-:S04]  /*06b0*/  LEA.HI.SX32 R41, R41, R48, 0x1e ;  /* 0x0000003029297211 */ /* 0x000fc800078ff2ff */
[C---:B------:R-:W-:Y:S01]  /*06c0*/  IADD3 R43, PT, PT, R41.reuse, 0x80, RZ ;  /* 0x00000080292b7810 */ /* 0x040fe20007ffe0ff */
[C---:B0-----:R-:W-:Y:S01]  /*06d0*/  IMAD.WIDE.U32 R6, R41.reuse, 0x8, R8 ;  /* 0x0000000829067825 */ /* 0x041fe200078e0008 */
[----:B------:R-:W-:-:S03]  /*06e0*/  IADD3 R109, PT, PT, R41, 0x200, RZ ;  /* 0x00000200296d7810 */ /* 0x000fc60007ffe0ff */
[--C-:B------:R-:W-:Y:S02]  /*06f0*/  IMAD.WIDE.U32 R4, R43, 0x8, R8.reuse ;  /* 0x000000082b047825 */ /* 0x100fe400078e0008 */
[----:B------:R-:W4:Y:S01]  /*0700*/  LDG.E.64 R6, desc[UR14][R6.64] ;  /* 0x0000000e06067981 */ /* 0x000f22000c1e1b00 */
[----:B------:R-:W-:Y:S01]  /*0710*/  IADD3 R45, PT, PT, R41, 0x100, RZ ;  /* 0x00000100292d7810 */ /* 0x000fe20007ffe0ff */
[--C-:B------:R-:W-:Y:S02]  /*0720*/  IMAD.WIDE.U32 R22, R109, 0x8, R8.reuse ;  /* 0x000000086d167825 */ /* 0x100fe400078e0008 */
[----:B------:R-:W4:Y:S01]  /*0730*/  LDG.E.64 R4, desc[UR14][R4.64] ;  /* 0x0000000e04047981 */ /* 0x000f22000c1e1b00 */
[----:B------:R-:W-:Y:S01]  /*0740*/  IADD3 R115, PT, PT, R41, 0x180, RZ ;  /* 0x0000018029737810 */ /* 0x000fe20007ffe0ff */
[----:B------:R-:W-:Y:S01]  /*0750*/  UIMAD.WIDE UR4, UR6, 0x4, UR8 ;  /* 0x00000004060478a5 */ /* 0x000fe2000f8e0208 */
[--C-:B------:R-:W-:Y:S01]  /*0760*/  IMAD.WIDE.U32 R28, R45, 0x8, R8.reuse ;  /* 0x000000082d1c7825 */ /* 0x100fe200078e0008 */
[----:B------:R-:W4:Y:S03]  /*0770*/  LDG.E.64 R22, desc[UR14][R22.64] ;  /* 0x0000000e16167981 */ /* 0x000f26000c1e1b00 */
[----:B------:R-:W-:-:S04]  /*0780*/  IMAD.WIDE.U32 R26, R115, 0x8, R8 ;  /* 0x00000008731a7825 */ /* 0x000fc800078e0008 */
[----:B-1----:R-:W-:-:S04]  /*0790*/  IMAD.WIDE.U32 R30, R43, 0x8, R10 ;  /* 0x000000082b1e7825 */ /* 0x002fc800078e000a */
[----:B--2---:R-:W-:-:S04]  /*07a0*/  IMAD.WIDE.U32 R20, R45, 0x8, R10 ;  /* 0x000000082d147825 */ /* 0x004fc800078e000a */
[--C-:B------:R-:W-:Y:S01]  /*07b0*/  IMAD.WIDE.U32 R24, R115, 0x8, R10.reuse ;  /* 0x0000000873187825 */ /* 0x100fe200078e000a */
[----:B------:R-:W-:Y:S01]  /*07c0*/  MOV R36, UR4 ;  /* 0x0000000400247c02 */ /* 0x000fe20008000f00 */
[----:B------:R-:W2:Y:S02]  /*07d0*/  LDG.E.64 R30, desc[UR14][R30.64] ;  /* 0x0000000e1e1e7981 */ /* 0x000ea4000c1e1b00 */
[--C-:B------:R-:W-:Y:S01]  /*07e0*/  IMAD.WIDE.U32 R8, R41, 0x8, R10.reuse ;  /* 0x0000000829087825 */ /* 0x100fe200078e000a */
[----:B------:R-:W-:Y:S01]  /*07f0*/  MOV R37, UR5 ;  /* 0x0000000500257c02 */ /* 0x000fe20008000f00 */
[----:B------:R-:W2:Y:S01]  /*0800*/  LDG.E.64 R20, desc[UR14][R20.64] ;  /* 0x0000000e14147981 */ /* 0x000ea2000c1e1b00 */
[----:B------:R-:W-:Y:S01]  /*0810*/  ISETP.NE.U32.AND P0, PT, RZ, UR16, PT ;  /* 0x00000010ff007c0c */ /* 0x000fe2000bf05070 */
[----:B------:R-:W-:Y:S01]  /*0820*/  IMAD.WIDE.U32 R10, R109, 0x8, R10 ;  /* 0x000000086d0a7825 */ /* 0x000fe200078e000a */
[----:B------:R-:W0:Y:S01]  /*0830*/  @UP0 LDCU.64 UR4, c[0x0][0x3e0] ;  /* 0x00007c00ff0407ac */ /* 0x000e220008000a00 */
[----:B------:R-:W2:Y:S04]  /*0840*/  LDG.E.64 R8, desc[UR14][R8.64] ;  /* 0x0000000e08087981 */ /* 0x000ea8000c1e1b00 */
[----:B------:R-:W2:Y:S04]  /*0850*/  LDG.E.64 R24, desc[UR14][R24.64] ;  /* 0x0000000e18187981 */ /* 0x000ea8000c1e1b00 */
[----:B------:R-:W2:Y:S04]  /*0860*/  LDG.E.64 R10, desc[UR14][R10.64] ;  /* 0x0000000e0a0a7981 */ /* 0x000ea8000c1e1b00 */
[----:B------:R1:W2:Y:S04]  /*0870*/  LDG.E R136, desc[UR14][R36.64] ;  /* 0x0000000e24887981 */ /* 0x0002a8000c1e1900 */
[----:B------:R-:W2:Y:S04]  /*0880*/  LDG.E.64 R26, desc[UR14][R26.64] ;  /* 0x0000000e1a1a7981 */ /* 0x000ea8000c1e1b00 */
[----:B------:R-:W2:Y:S01]  /*0890*/  LDG.E.64 R28, desc[UR14][R28.64] ;  /* 0x0000000e1c1c7981 */ /* 0x000ea2000c1e1b00 */
[----:B------:R-:W-:-:S02]  /*08a0*/  ISETP.NE.AND.EX P0, PT, RZ, UR17, PT, P0 ;  /* 0x00000011ff007c0c */ /* 0x000fc4000bf05300 */
[----:B------:R-:W-:Y:S01]  /*08b0*/  PLOP3.LUT P4, PT, PT, PT, UP0, 0x80, 0x8 ;  /* 0x000000000008781c */ /* 0x000fe20003f8f008 */
[----:B0-----:R-:W-:Y:S01]  /*08c0*/  @UP0 UIMAD.WIDE UR4, UR6, 0x2, UR4 ;  /* 0x00000002060408a5 */ /* 0x001fe2000f8e0204 */
[----:B------:R-:W-:-:S05]  /*08d0*/  ISETP.NE.AND P3, PT, RZ, UR7, PT ;  /* 0x00000007ff007c0c */ /* 0x000fca000bf65270 */
[----:B------:R-:W-:Y:S02]  /*08e0*/  MOV R46, UR4 ;  /* 0x00000004002e7c02 */ /* 0x000fe40008000f00 */
[----:B------:R-:W-:-:S05]  /*08f0*/  MOV R47, UR5 ;  /* 0x00000005002f7c02 */ /* 0x000fca0008000f00 */
[----:B------:R0:W2:Y:S01]  /*0900*/  @P4 LDG.E.U16 R32, desc[UR14][R46.64] ;  /* 0x0000000e2e204981 */ /* 0x0000a2000c1e1500 */
[----:B---3--:R-:W-:Y:S02]  /*0910*/  R2UR UR12, R0 ;  /* 0x00000000000c72ca */ /* 0x008fe400000e0000 */
[----:B----4-:R-:W-:Y:S02]  /*0920*/  MOV R33, R6 ;  /* 0x0000000600217202 */ /* 0x010fe40000000f00 */
[--C-:B------:R-:W-:Y:S02]  /*0930*/  SHF.R.U64 R0, R6, 0x10, R7.reuse ;  /* 0x0000001006007819 */ /* 0x100fe40000001207 */
[----:B------:R-:W-:Y:S02]  /*0940*/  MOV R34, R7 ;  /* 0x0000000700227202 */ /* 0x000fe40000000f00 */
[----:B------:R-:W-:Y:S02]  /*0950*/  SHF.R.U32.HI R38, RZ, 0x10, R7 ;  /* 0x00000010ff267819 */ /* 0x000fe40000011607 */
[----:B------:R-:W-:Y:S01]  /*0960*/  MOV R35, R4 ;  /* 0x0000000400237202 */ /* 0x000fe20000000f00 */
[----:B------:R-:W3:Y:S01]  /*0970*/  LDC.64 R6, c[0x0][0x3b0] ;  /* 0x0000ec00ff067b82 */ /* 0x000ee20000000a00 */
[----:B-1----:R-:W-:-:S02]  /*0980*/  SHF.R.U64 R36, R4, 0x10, R5 ;  /* 0x0000001004247819 */ /* 0x002fc40000001205 */
[----:B------:R-:W-:Y:S02]  /*0990*/  MOV R37, R5 ;  /* 0x0000000500257202 */ /* 0x000fe40000000f00 */
[----:B------:R-:W-:-:S03]  /*09a0*/  SHF.R.U32.HI R39, RZ, 0x10, R5 ;  /* 0x00000010ff277819 */ /* 0x000fc60000011605 */
[----:B------:R-:W1:Y:S01]  /*09b0*/  @P0 LDC.64 R4, c[0x0][0x438] ;  /* 0x00010e00ff040b82 */ /* 0x000e620000000a00 */
[----:B------:R-:W-:Y:S02]  /*09c0*/  MOV R113, R22 ;  /* 0x0000001600717202 */ /* 0x000fe40000000f00 */
[--C-:B------:R-:W-:Y:S02]  /*09d0*/  SHF.R.U64 R112, R22, 0x10, R23.reuse ;  /* 0x0000001016707819 */ /* 0x100fe40000001217 */
[----:B------:R-:W-:Y:S02]  /*09e0*/  MOV R111, R23 ;  /* 0x00000017006f7202 */ /* 0x000fe40000000f00 */
[----:B------:R-:W-:Y:S02]  /*09f0*/  SHF.R.U32.HI R116, RZ, 0x10, R23 ;  /* 0x00000010ff747819 */ /* 0x000fe40000011617 */
[----:B------:R-:W4:Y:S01]  /*0a00*/  @P0 LDC.64 R22, c[0x0][0x438] ;  /* 0x00010e00ff160b82 */ /* 0x000f220000000a00 */
[----:B--2---:R-:W-:-:S02]  /*0a10*/  SHF.R.U64 R117, R30, 0x10, R31 ;  /* 0x000000101e757819 */ /* 0x004fc4000000121f */
[----:B------:R-:W-:Y:S02]  /*0a20*/  SHF.R.U32.HI R120, RZ, 0x10, R31 ;  /* 0x00000010ff787819 */ /* 0x000fe4000001161f */
[----:B------:R-:W-:Y:S02]  /*0a30*/  SHF.R.U64 R122, R20, 0x10, R21 ;  /* 0x00000010147a7819 */ /* 0x000fe40000001215 */
[--C-:B------:R-:W-:Y:S02]  /*0a40*/  SHF.R.U64 R119, R8, 0x10, R9.reuse ;  /* 0x0000001008777819 */ /* 0x100fe40000001209 */
[----:B------:R-:W-:Y:S02]  /*0a50*/  SHF.R.U32.HI R134, RZ, 0x10, R9 ;  /* 0x00000010ff867819 */ /* 0x000fe40000011609 */
[----:B------:R-:W-:Y:S02]  /*0a60*/  SHF.R.U32.HI R124, RZ, 0x10, R21 ;  /* 0x00000010ff7c7819 */ /* 0x000fe40000011615 */
[----:B------:R-:W-:-:S02]  /*0a70*/  SHF.R.U64 R126, R24, 0x10, R25 ;  /* 0x00000010187e7819 */ /* 0x000fc40000001219 */
[----:B------:R-:W-:Y:S02]  /*0a80*/  SHF.R.U32.HI R128, RZ, 0x10, R25 ;  /* 0x00000010ff807819 */ /* 0x000fe40000011619 */
[--C-:B------:R-:W-:Y:S02]  /*0a90*/  SHF.R.U64 R131, R10, 0x10, R11.reuse ;  /* 0x000000100a837819 */ /* 0x100fe4000000120b */
[----:B------:R-:W-:Y:S01]  /*0aa0*/  SHF.R.U32.HI R133, RZ, 0x10, R11 ;  /* 0x00000010ff857819 */ /* 0x000fe2000001160b */
[----:B------:R-:W-:Y:S01]  /*0ab0*/  HADD2.F32 R135, -RZ, R9.H0_H0 ;  /* 0x20000009ff877230 */ /* 0x000fe20000004100 */
[----:B------:R-:W-:Y:S01]  /*0ac0*/  FSEL R136, R136, RZ, !P3 ;  /* 0x000000ff88887208 */ /* 0x000fe20005800000 */
        /* <DEDUP_REMOVED lines=19> */
[C---:B------:R-:W-:Y:S01]  /*0c00*/  FADD.FTZ R135, -R136.reuse, R135 ;  /* 0x0000008788877221 */ /* 0x040fe20000010100 */
[----:B------:R-:W-:Y:S01]  /*0c10*/  HADD2.F32 R33, -RZ, R33.H0_H0 ;  /* 0x20000021ff217230 */ /* 0x000fe20000004100 */
[----:B0-----:R-:W-:Y:S01]  /*0c20*/  MOV R47, R26 ;  /* 0x0000001a002f7202 */ /* 0x001fe20000000f00 */
[----:B------:R-:W-:Y:S01]  /*0c30*/  FADD.FTZ R138, -R136, R138 ;  /* 0x0000008a888a7221 */ /* 0x000fe20000010100 */
[----:B------:R-:W-:Y:S01]  /*0c40*/  SHF.R.U64 R48, R26, 0x10, R27 ;  /* 0x000000101a307819 */ /* 0x000fe2000000121b */
[----:B---3--:R-:W-:Y:S01]  /*0c50*/  IMAD.WIDE.U32 R30, R115, 0x4, R6 ;  /* 0x00000004731e7825 */ /* 0x008fe200078e0006 */
[----:B------:R-:W-:-:S02]  /*0c60*/  MOV R110, R27 ;  /* 0x0000001b006e7202 */ /* 0x000fc40000000f00 */
[----:B------:R-:W-:Y:S01]  /*0c70*/  SHF.R.U32.HI R114, RZ, 0x10, R27 ;  /* 0x00000010ff727819 */ /* 0x000fe2000001161b */
        /* <DEDUP_REMOVED lines=20> */
[----:B------:R-:W-:Y:S01]  /*0dc0*/  MOV R44, R29 ;  /* 0x0000001d002c7202 */ /* 0x000fe20000000f00 */
[----:B------:R0:W5:Y:S01]  /*0dd0*/  LDG.E R26, desc[UR14][R26.64] ;  /* 0x0000000e1a1a7981 */ /* 0x000162000c1e1900 */
[----:B------:R-:W-:Y:S01]  /*0de0*/  MOV R40, R28 ;  /* 0x0000001c00287202 */ /* 0x000fe20000000f00 */
[----:B------:R-:W-:-:S02]  /*0df0*/  HADD2.F32 R137, -RZ, R38.H0_H0 ;  /* 0x20000026ff897230 */ /* 0x000fc40000004100 */
[----:B------:R-:W-:Y:S01]  /*0e00*/  FMUL.FTZ R38, R135, UR12 ;  /* 0x0000000c87267c20 */ /* 0x000fe20008410000 */
[----:B------:R-:W-:Y:S02]  /*0e10*/  HADD2.F32 R136, -RZ, R0.H0_H0 ;  /* 0x20000000ff887230 */ /* 0x000fe40000004100 */
[----:B------:R-:W-:Y:S01]  /*0e20*/  FMUL.FTZ R135, R100, R33 ;  /* 0x0000002164877220 */ /* 0x000fe20000410000 */
[----:B------:R-:W-:-:S04]  /*0e30*/  IMAD.WIDE.U32 R24, R41, 0x4, R6 ;  /* 0x0000000429187825 */ /* 0x000fc800078e0006 */
[----:B------:R-:W-:Y:S01]  /*0e40*/  FMUL.FTZ R0, R138, UR12 ;  /* 0x0000000c8a007c20 */ /* 0x000fe20008410000 */
[----:B------:R1:W5:Y:S01]  /*0e50*/  LDG.E R30, desc[UR14][R30.64] ;  /* 0x0000000e1e1e7981 */ /* 0x000362000c1e1900 */
[--C-:B------:R-:W-:Y:S01]  /*0e60*/  SHF.R.U64 R42, R28, 0x10, R29.reuse ;  /* 0x000000101c2a7819 */ /* 0x100fe2000000121d */
[----:B------:R-:W-:Y:S01]  /*0e70*/  HADD2.F32 R34, -RZ, R34.H0_H0 ;  /* 0x20000022ff227230 */ /* 0x000fe20000004100 */
[----:B------:R-:W-:Y:S01]  /*0e80*/  SHF.R.U32.HI R46, RZ, 0x10, R29 ;  /* 0x00000010ff2e7819 */ /* 0x000fe2000001161d */
[----:B------:R2:W5:Y:S01]  /*0e90*/  @P0 LDG.E.64 R18, desc[UR14][R4.64] ;  /* 0x0000000e04120981 */ /* 0x000562000c1e1b00 */
[----:B0-----:R-:W-:Y:S01]  /*0ea0*/  FMUL.FTZ R27, R89, R136 ;  /* 0x00000088591b7220 */ /* 0x001fe20000410000 */
[----:B----4-:R-:W-:Y:S01]  /*0eb0*/  @P0 IMAD.WIDE.U32 R22, R45, 0x8, R22 ;  /* 0x000000082d160825 */ /* 0x010fe200078e0016 */
[----:B------:R-:W0:Y:S01]  /*0ec0*/  @P0 LDC.64 R8, c[0x0][0x438] ;  /* 0x00010e00ff080b82 */ /* 0x000e220000000a00 */
[----:B------:R3:W5:Y:S02]  /*0ed0*/  LDG.E R24, desc[UR14][R24.64] ;  /* 0x0000000e18187981 */ /* 0x000764000c1e1900 */
[----:B-1----:R-:W-:-:S02]  /*0ee0*/  HADD2.F32 R31, -RZ, R44.H0_H0 ;  /* 0x2000002cff1f7230 */ /* 0x002fc40000004100 */
[----:B------:R-:W-:Y:S01]  /*0ef0*/  FMUL.FTZ R44, R119, UR12 ;  /* 0x0000000c772c7c20 */ /* 0x000fe20008410000 */
[----:B------:R-:W-:Y:S01]  /*0f00*/  IMAD.WIDE.U32 R28, R45, 0x4, R6 ;  /* 0x000000042d1c7825 */ /* 0x000fe200078e0006 */
[----:B------:R1:W5:Y:S03]  /*0f10*/  @P0 LDG.E.64 R14, desc[UR14][R22.64] ;  /* 0x0000000e160e0981 */ /* 0x000366000c1e1b00 */
[----:B--2---:R-:W-:Y:S01]  /*0f20*/  FADD.FTZ R4, RZ, R135 ;  /* 0x00000087ff047221 */ /* 0x004fe20000010000 */
[----:B------:R-:W-:Y:S01]  /*0f30*/  FFMA.FTZ R5, R0, R135, RZ ;  /* 0x0000008700057223 */ /* 0x000fe200000100ff */
[----:B------:R-:W-:Y:S01]  /*0f40*/  IMAD.WIDE.U32 R6, R109, 0x4, R6 ;  /* 0x000000046d067825 */ /* 0x000fe200078e0006 */
[----:B------:R-:W2:Y:S03]  /*0f50*/  @P0 LDC.64 R10, c[0x0][0x438] ;  /* 0x00010e00ff0a0b82 */ /* 0x000ea60000000a00 */
[----:B---3--:R-:W-:Y:S01]  /*0f60*/  FMUL.FTZ R25, R98, R34 ;  /* 0x0000002262197220 */ /* 0x008fe20000410000 */
[----:B------:R-:W-:Y:S01]  /*0f70*/  FADD.FTZ R4, R27, R4 ;  /* 0x000000041b047221 */ /* 0x000fe20000010000 */
[----:B------:R-:W-:Y:S01]  /*0f80*/  FFMA.FTZ R5, R44, R27, R5 ;  /* 0x0000001b2c057223 */ /* 0x000fe20000010005 */
[----:B------:R-:W-:-:S02]  /*0f90*/  HADD2.F32 R35, -RZ, R35.H0_H0 ;  /* 0x20000023ff237230 */ /* 0x000fc40000004100 */
[----:B------:R-:W-:Y:S01]  /*0fa0*/  FMUL.FTZ R119, R134, UR12 ;  /* 0x0000000c86777c20 */ /* 0x000fe20008410000 */
[----:B------:R3:W5:Y:S01]  /*0fb0*/  LDG.E R22, desc[UR14][R6.64] ;  /* 0x0000000e06167981 */ /* 0x000762000c1e1900 */
[----:B-1----:R-:W-:Y:S01]  /*0fc0*/  FMUL.FTZ R23, R88, R137 ;  /* 0x0000008958177220 */ /* 0x002fe20000410000 */
[----:B------:R-:W-:Y:S01]  /*0fd0*/  FMUL.FTZ R139, R118, UR12 ;  /* 0x0000000c768b7c20 */ /* 0x000fe20008410000 */
[----:B------:R-:W-:Y:S02]  /*0fe0*/  HADD2.F32 R36, -RZ, R36.H0_H0 ;  /* 0x20000024ff247230 */ /* 0x000fe40000004100 */
[----:B------:R-:W-:Y:S01]  /*0ff0*/  FMUL.FTZ R118, R102, R35 ;  /* 0x0000002366767220 */ /* 0x000fe20000410000 */
[----:B------:R-:W-:Y:S02]  /*1000*/  HADD2.F32 R138, -RZ, R39.H0_H0 ;  /* 0x20000027ff8a7230 */ /* 0x000fe40000004100 */
[----:B------:R-:W-:Y:S02]  /*1010*/  HADD2.F32 R37, -RZ, R37.H0_H0 ;  /* 0x20000025ff257230 */ /* 0x000fe40000004100 */
[----:B------:R-:W-:Y:S01]  /*1020*/  FMUL.FTZ R141, R121, UR12 ;  /* 0x0000000c798d7c20 */ /* 0x000fe20008410000 */
[----:B------:R1:W5:Y:S01]  /*1030*/  LDG.E R28, desc[UR14][R28.64] ;  /* 0x0000000e1c1c7981 */ /* 0x000362000c1e1900 */
[----:B---3--:R-:W-:Y:S01]  /*1040*/  FADD.FTZ R6, R25, R4 ;  /* 0x0000000419067221 */ /* 0x008fe20000010000 */
[----:B------:R-:W-:Y:S01]  /*1050*/  FFMA.FTZ R4, R38, R25, R5 ;  /* 0x0000001926047223 */ /* 0x000fe20000010005 */
[----:B------:R-:W-:Y:S01]  /*1060*/  HADD2.F32 R113, -RZ, R113.H0_H0 ;  /* 0x20000071ff717230 */ /* 0x000fe20000004100 */
[----:B------:R-:W3:Y:S01]  /*1070*/  @P0 LDC.64 R20, c[0x0][0x438] ;  /* 0x00010e00ff140b82 */ /* 0x000ee20000000a00 */
[----:B------:R-:W-:Y:S01]  /*1080*/  FADD.FTZ R5, R23, R6 ;  /* 0x0000000617057221 */ /* 0x000fe20000010000 */
[----:B------:R-:W-:Y:S01]  /*1090*/  FFMA.FTZ R4, R119, R23, R4 ;  /* 0x0000001777047223 */ /* 0x000fe20000010004 */
[----:B------:R-:W-:-:S02]  /*10a0*/  HADD2.F32 R39, -RZ, R110.H0_H0 ;  /* 0x2000006eff277230 */ /* 0x000fc40000004100 */
[----:B------:R-:W-:Y:S01]  /*10b0*/  FMUL.FTZ R110, R91, R36 ;  /* 0x000000245b6e7220 */ /* 0x000fe20000410000 */
[----:B------:R-:W-:Y:S01]  /*10c0*/  FADD.FTZ R7, R118, R5 ;  /* 0x0000000576077221 */ /* 0x000fe20000010000 */
[----:B------:R-:W-:Y:S01]  /*10d0*/  FMUL.FTZ R134, R117, UR12 ;  /* 0x0000000c75867c20 */ /* 0x000fe20008410000 */
[----:B------:R-:W-:Y:S01]  /*10e0*/  FFMA.FTZ R5, R139, R118, R4 ;  /* 0x000000768b057223 */ /* 0x000fe20000010004 */
[----:B------:R-:W-:Y:S01]  /*10f0*/  FMUL.FTZ R121, R101, R37 ;  /* 0x0000002565797220 */ /* 0x000fe20000410000 */
[----:B------:R-:W-:Y:S02]  /*1100*/  FADD.FTZ R6, R110, R7 ;  /* 0x000000076e067221 */ /* 0x000fe40000010000 */
[----:B------:R-:W-:Y:S01]  /*1110*/  FFMA.FTZ R4, R134, R110, R5 ;  /* 0x0000006e86047223 */ /* 0x000fe20000010005 */
[----:B-1----:R-:W-:Y:S02]  /*1120*/  HADD2.F32 R29, -RZ, R40.H0_H0 ;  /* 0x20000028ff1d7230 */ /* 0x002fe40000004100 */
[----:B------:R-:W-:Y:S01]  /*1130*/  FMUL.FTZ R117, R90, R138 ;  /* 0x0000008a5a757220 */ /* 0x000fe20000410000 */
[----:B------:R-:W-:Y:S01]  /*1140*/  FMUL.FTZ R120, R120, UR12 ;  /* 0x0000000c78787c20 */ /* 0x000fe20008410000 */
[----:B------:R-:W-:Y:S01]  /*1150*/  FADD.FTZ R6, R121, R6 ;  /* 0x0000000679067221 */ /* 0x000fe20000010000 */
[----:B------:R-:W-:Y:S01]  /*1160*/  FFMA.FTZ R5, R141, R121, R4 ;  /* 0x000000798d057223 */ /* 0x000fe20000010004 */
[----:B------:R-:W-:-:S02]  /*1170*/  HADD2.F32 R42, -RZ, R42.H0_H0 ;  /* 0x2000002aff2a7230 */ /* 0x000fc40000004100 */
        /* <DEDUP_REMOVED lines=8> */
[----:B------:R-:W-:Y:S02]  /*1200*/  HADD2.F32 R46, -RZ, R46.H0_H0 ;  /* 0x2000002eff2e7230 */ /* 0x000fe40000004100 */
[----:B------:R-:W-:Y:S01]  /*1210*/  FMUL.FTZ R145, R125, UR12 ;  /* 0x0000000c7d917c20 */ /* 0x000fe20008410000 */
[----:B------:R-:W-:Y:S01]  /*1220*/  FMUL.FTZ R142, R103, R31 ;  /* 0x0000001f678e7220 */ /* 0x000fe20000410000 */
[----:B------:R-:W-:Y:S01]  /*1230*/  FADD.FTZ R7, R123, R6 ;  /* 0x000000067b077221 */ /* 0x000fe20000010000 */
[----:B------:R-:W-:Y:S01]  /*1240*/  FFMA.FTZ R4, R122, R123, R5 ;  /* 0x0000007b7a047223 */ /* 0x000fe20000010005 */
[----:B------:R-:W-:-:S02]  /*1250*/  HADD2.F32 R47, -RZ, R47.H0_H0 ;  /* 0x2000002fff2f7230 */ /* 0x000fc40000004100 */
        /* <DEDUP_REMOVED lines=23> */
[----:B------:R-:W-:Y:S01]  /*13d0*/  FMUL.FTZ R128, R108, R113 ;  /* 0x000000716c807220 */ /* 0x000fe20000410000 */
[----:B------:R-:W-:Y:S01]  /*13e0*/  FMUL.FTZ R151, R130, UR12 ;  /* 0x0000000c82977c20 */ /* 0x000fe20008410000 */
        /* <DEDUP_REMOVED lines=12> */
[----:B------:R-:W-:Y:S01]  /*14b0*/  FMUL.FTZ R132, R96, R116 ;  /* 0x0000007460847220 */ /* 0x000fe20000410000 */
[----:B------:R-:W-:Y:S01]  /*14c0*/  FMUL.FTZ R152, R133, UR12 ;  /* 0x0000000c85987c20 */ /* 0x000fe20008410000 */
[----:B------:R-:W-:Y:S01]  /*14d0*/  FADD.FTZ R5, R4, R131 ;  /* 0x0000008304057221 */ /* 0x000fe20000010000 */
[----:B------:R-:W-:-:S03]  /*14e0*/  FFMA.FTZ R7, R153, R131, R6 ;  /* 0x0000008399077223 */ /* 0x000fc60000010006 */
[----:B------:R-:W-:Y:S01]  /*14f0*/  FADD.FTZ R5, R5, R132 ;  /* 0x0000008405057221 */ /* 0x000fe20000010000 */
[----:B------:R-:W-:-:S04]  /*1500*/  FFMA.FTZ R7, R152, R132, R7 ;  /* 0x0000008498077223 */ /* 0x000fc80000010007 */
[----:B------:R-:W1:Y:S04]  /*1510*/  SHFL.DOWN PT, R4, R5, 0x10, 0x1f ;  /* 0x0a001f0005047f89 */ /* 0x000e6800000e0000 */
[----:B------:R-:W4:Y:S01]  /*1520*/  SHFL.DOWN PT, R6, R7, 0x10, 0x1f ;  /* 0x0a001f0007067f89 */ /* 0x000f2200000e0000 */
[----:B0-----:R-:W-:-:S04]  /*1530*/  @P0 IMAD.WIDE.U32 R8, R41, 0x8, R8 ;  /* 0x0000000829080825 */ /* 0x001fc800078e0008 */
[----:B--2---:R-:W-:Y:S01]  /*1540*/  @P0 IMAD.WIDE.U32 R10, R115, 0x8, R10 ;  /* 0x00000008730a0825 */ /* 0x004fe200078e000a */
[----:B------:R0:W5:Y:S04]  /*1550*/  @P0 LDG.E.64 R2, desc[UR14][R8.64] ;  /* 0x0000000e08020981 */ /* 0x000168000c1e1b00 */
[----:B------:R2:W5:Y:S01]  /*1560*/  @P0 LDG.E.64 R16, desc[UR14][R10.64] ;  /* 0x0000000e0a100981 */ /* 0x000562000c1e1b00 */
[----:B-1----:R-:W-:Y:S01]  /*1570*/  FADD.FTZ R4, R5, R4 ;  /* 0x0000000405047221 */ /* 0x002fe20000010000 */
[----:B----4-:R-:W-:-:S04]  /*1580*/  FADD.FTZ R6, R7, R6 ;  /* 0x0000000607067221 */ /* 0x010fc80000010000 */
[----:B0-----:R-:W0:Y:S04]  /*1590*/  SHFL.DOWN PT, R9, R4, 0x8, 0x1f ;  /* 0x09001f0004097f89 */ /* 0x001e2800000e0000 */
[----:B--2---:R-:W1:Y:S01]  /*15a0*/  SHFL.DOWN PT, R11, R6, 0x8, 0x1f ;  /* 0x09001f00060b7f89 */ /* 0x004e6200000e0000 */
[----:B0-----:R-:W-:Y:S01]  /*15b0*/  FADD.FTZ R9, R4, R9 ;  /* 0x0000000904097221 */ /* 0x001fe20000010000 */
[----:B-1----:R-:W-:-:S04]  /*15c0*/  FADD.FTZ R11, R6, R11 ;  /* 0x0000000b060b7221 */ /* 0x002fc80000010000 */
[----:B------:R-:W0:Y:S04]  /*15d0*/  SHFL.DOWN PT, R8, R9, 0x4, 0x1f ;  /* 0x08801f0009087f89 */ /* 0x000e2800000e0000 */
[----:B------:R-:W1:Y:S01]  /*15e0*/  SHFL.DOWN PT, R10, R11, 0x4, 0x1f ;  /* 0x08801f000b0a7f89 */ /* 0x000e6200000e0000 */
[----:B------:R-:W2:Y:S01]  /*15f0*/  S2R R48, SR_TID.X ;  /* 0x0000000000307919 */ /* 0x000ea20000002100 */
[----:B---3--:R-:W-:-:S05]  /*1600*/  @P0 IMAD.WIDE.U32 R20, R43, 0x8, R20 ;  /* 0x000000082b140825 */ /* 0x008fca00078e0014 */
[----:B------:R3:W5:Y:S01]  /*1610*/  @P0 LDG.E.64 R12, desc[UR14][R20.64] ;  /* 0x0000000e140c0981 */ /* 0x000762000c1e1b00 */
[----:B0-----:R-:W-:Y:S01]  /*1620*/  FADD.FTZ R8, R9, R8 ;  /* 0x0000000809087221 */ /* 0x001fe20000010000 */
[----:B-1----:R-:W-:-:S04]  /*1630*/  FADD.FTZ R10, R11, R10 ;  /* 0x0000000a0b0a7221 */ /* 0x002fc80000010000 */
[----:B------:R-:W0:Y:S04]  /*1640*/  SHFL.DOWN PT, R5, R8, 0x2, 0x1f ;  /* 0x08401f0008057f89 */ /* 0x000e2800000e0000 */
[----:B------:R-:W1:Y:S01]  /*1650*/  SHFL.DOWN PT, R7, R10, 0x2, 0x1f ;  /* 0x08401f000a077f89 */ /* 0x000e6200000e0000 */
[----:B---3--:R-:W3:Y:S01]  /*1660*/  S2R R21, SR_CgaCtaId ;  /* 0x0000000000157919 */ /* 0x008ee20000008800 */
        /* <DEDUP_REMOVED lines=8> */
[----:B---3--:R-:W-:Y:S02]  /*16f0*/  LEA R9, R21, R6, 0x18 ;  /* 0x0000000615097211 */ /* 0x008fe400078ec0ff */
        /* <DEDUP_REMOVED lines=15> */
[----:B------:R-:W-:Y:S01]  /*17f0*/  @P4 HADD2.F32 R32, -RZ, R32.H0_H0 ;  /* 0x20000020ff204230 */ /* 0x000fe20000004100 */
[----:B------:R-:W-:-:S04]  /*1800*/  UISETP.NE.U32.AND UP1, UPT, UR16, URZ, UPT ;  /* 0x000000ff1000728c */ /* 0x000fc8000bf25070 */
[----:B------:R-:W-:Y:S01]  /*1810*/  UISETP.NE.AND.EX UP1, UPT, UR17, URZ, UPT, UP1 ;  /* 0x000000ff1100728c */ /* 0x000fe2000bf25310 */
[----:B------:R-:W-:Y:S01]  /*1820*/  @P4 R2UR UR5, R32 ;  /* 0x00000000200542ca */ /* 0x000fe200000e0000 */
        /* <DEDUP_REMOVED lines=53> */
[----:B------:R-:W-:Y:S01]  /*1b80*/  @UP0 UMOV UR4, UR5 ;  /* 0x0000000500040c82 */ /* 0x000fe20008000000 */
[----:B------:R-:W-:Y:S05]  /*1b90*/  BRA.U UP1, `(.L_x_1713) ;  /* 0x0000001901d87547 */ /* 0x000fea000b800000 */
[----:B------:R-:W-:-:S04]  /*1ba0*/  UISETP.NE.U32.AND UP1, UPT, UR20, URZ, UPT ;  /* 0x000000ff1400728c */ /* 0x000fc8000bf25070 */
[----:B------:R-:W-:-:S09]  /*1bb0*/  UISETP.NE.AND.EX UP1, UPT, UR21, URZ, UPT, UP1 ;  /* 0x000000ff1500728c */ /* 0x000fd2000bf25310 */
[----:B------:R-:W-:Y:S05]  /*1bc0*/  BRA.U UP1, `(.L_x_1714) ;  /* 0x0000000d01007547 */ /* 0x000fea000b800000 */
        /* <DEDUP_REMOVED lines=28> */
[--C-:B------:R-:W-:Y:S01]  /*1d90*/  FFMA.FTZ R143, R143, UR13, R5.reuse ;  /* 0x0000000d8f8f7c23 */ /* 0x100fe20008010005 */
[----:B------:R-:W-:Y:S01]  /*1da0*/  ISETP.GE.U32.AND P0, PT, R24, 0x1000000, PT ;  /* 0x010000001800780c */ /* 0x000fe20003f06070 */
[----:B------:R-:W-:Y:S01]  /*1db0*/  FFMA.FTZ R8, R141, UR13, R5 ;  /* 0x0000000d8d087c23 */ /* 0x000fe20008010005 */
[----:B------:R-:W-:Y:S01]  /*1dc0*/  FMUL.FTZ R139, R139, UR22 ;  /* 0x000000168b8b7c20 */ /* 0x000fe20008410000 */
[----:B------:R-:W-:Y:S01]  /*1dd0*/  FMUL.FTZ R9, R9, UR4 ;  /* 0x0000000409097c20 */ /* 0x000fe20008410000 */
[----:B------:R-:W-:Y:S01]  /*1de0*/  FSEL R4, R4, RZ, P0 ;  /* 0x000000ff04047208 */ /* 0x000fe20000000000 */
[----:B------:R-:W-:Y:S01]  /*1df0*/  FMUL.FTZ R120, R120, UR12 ;  /* 0x0000000c78787c20 */ /* 0x000fe20008410000 */
[----:B------:R-:W-:Y:S01]  /*1e00*/  LOP3.LUT P0, RZ, R26, 0xff, RZ, 0xc0, !PT ;  /* 0x000000ff1aff7812 */ /* 0x000fe2000780c0ff */
[----:B------:R-:W-:Y:S01]  /*1e10*/  FADD.FTZ R143, R140, -R143 ;  /* 0x8000008f8c8f7221 */ /* 0x000fe20000010000 */
[----:B------:R-:W-:Y:S01]  /*1e20*/  FADD.FTZ R121, R121, -R8 ;  /* 0x8000000879797221 */ /* 0x000fe20000010000 */
[--C-:B------:R-:W-:Y:S01]  /*1e30*/  FFMA.FTZ R122, R122, UR13, R5.reuse ;  /* 0x0000000d7a7a7c23 */ /* 0x100fe20008010005 */
[----:B------:R-:W-:Y:S01]  /*1e40*/  FSEL R8, R139, RZ, P0 ;  /* 0x000000ff8b087208 */ /* 0x000fe20000000000 */
[----:B------:R-:W-:Y:S01]  /*1e50*/  FMUL.FTZ R9, R9, UR22 ;  /* 0x0000001609097c20 */ /* 0x000fe20008410000 */
[--C-:B------:R-:W-:Y:S01]  /*1e60*/  FFMA.FTZ R38, R38, UR13, R5.reuse ;  /* 0x0000000d26267c23 */ /* 0x100fe20008010005 */
        /* <DEDUP_REMOVED lines=10> */
[----:B------:R-:W-:Y:S01]  /*1f10*/  FMUL.FTZ R122, R122, UR12 ;  /* 0x0000000c7a7a7c20 */ /* 0x000fe20008410000 */
[----:B------:R0:W-:Y:S01]  /*1f20*/  F2F.F16.F32 R10, R4 ;  /* 0x00000004000a7304 */ /* 0x0001e20000200800 */
[----:B------:R-:W-:Y:S01]  /*1f30*/  FADD.FTZ R124, R125, -R124 ;  /* 0x8000007c7d7c7221 */ /* 0x000fe20000010000 */
[----:B------:R-:W-:Y:S01]  /*1f40*/  FMUL.FTZ R38, R38, UR12 ;  /* 0x0000000c26267c20 */ /* 0x000fe20008410000 */
[----:B------:R-:W-:Y:S01]  /*1f50*/  LOP3.LUT P2, RZ, R24, 0xff0000, RZ, 0xc0, !PT ;  /* 0x00ff000018ff7812 */ /* 0x000fe2000784c0ff */
[----:B------:R-:W-:Y:S01]  /*1f60*/  FMUL.FTZ R143, R143, UR22 ;  /* 0x000000168f8f7c20 */ /* 0x000fe20008410000 */
[----:B------:R-:W-:Y:S01]  /*1f70*/  FSEL R24, R120, RZ, P0 ;  /* 0x000000ff78187208 */ /* 0x000fe20000000000 */
[----:B------:R-:W-:Y:S01]  /*1f80*/  FMUL.FTZ R122, R122, UR4 ;  /* 0x000000047a7a7c20 */ /* 0x000fe20008410000 */
[----:B------:R-:W-:Y:S01]  /*1f90*/  LOP3.LUT P0, RZ, R28, 0xff, RZ, 0xc0, !PT ;  /* 0x000000ff1cff7812 */ /* 0x000fe2000780c0ff */
[----:B------:R-:W-:Y:S01]  /*1fa0*/  FMUL.FTZ R124, R124, UR12 ;  /* 0x0000000c7c7c7c20 */ /* 0x000fe20008410000 */
[--C-:B0-----:R-:W-:Y:S01]  /*1fb0*/  FFMA.FTZ R4, R147, UR13, R5.reuse ;  /* 0x0000000d93047c23 */ /* 0x101fe20008010005 */
[----:B------:R-:W-:Y:S01]  /*1fc0*/  FMUL.FTZ R38, R38, UR4 ;  /* 0x0000000426267c20 */ /* 0x000fe20008410000 */
[----:B------:R-:W-:Y:S01]  /*1fd0*/  FFMA.FTZ R21, R126, UR13, R5 ;  /* 0x0000000d7e157c23 */ /* 0x000fe20008010005 */
[----:B------:R-:W-:Y:S01]  /*1fe0*/  FSEL R20, R143, RZ, P0 ;  /* 0x000000ff8f147208 */ /* 0x000fe20000000000 */
[----:B------:R-:W-:Y:S01]  /*1ff0*/  FADD.FTZ R4, R127, -R4 ;  /* 0x800000047f047221 */ /* 0x000fe20000010000 */
[----:B------:R-:W-:Y:S01]  /*2000*/  FMUL.FTZ R122, R122, UR22 ;  /* 0x000000167a7a7c20 */ /* 0x000fe20008410000 */
[----:B------:R-:W-:Y:S01]  /*2010*/  LOP3.LUT P0, RZ, R28, 0xff00, RZ, 0xc0, !PT ;  /* 0x0000ff001cff7812 */ /* 0x000fe2000780c0ff */
[----:B------:R-:W-:Y:S01]  /*2020*/  FMUL.FTZ R124, R124, UR4 ;  /* 0x000000047c7c7c20 */ /* 0x000fe20008410000 */
[----:B------:R-:W-:Y:S01]  /*2030*/  FMUL.FTZ R38, R38, UR22 ;  /* 0x0000001626267c20 */ /* 0x000fe20008410000 */
[----:B------:R-:W-:Y:S01]  /*2040*/  FMUL.FTZ R4, R4, UR12 ;  /* 0x0000000c04047c20 */ /* 0x000fe20008410000 */
[----:B------:R-:W-:Y:S01]  /*2050*/  FADD.FTZ R21, R144, -R21 ;  /* 0x8000001590157221 */ /* 0x000fe20000010000 */
[--C-:B------:R-:W-:Y:S01]  /*2060*/  FFMA.FTZ R148, R148, UR13, R5.reuse ;  /* 0x0000000d94947c23 */ /* 0x100fe20008010005 */
[----:B------:R-:W-:Y:S01]  /*2070*/  FSEL R23, R122, RZ, P0 ;  /* 0x000000ff7a177208 */ /* 0x000fe20000000000 */
[----:B------:R-:W-:Y:S01]  /*2080*/  FMUL.FTZ R124, R124, UR22 ;  /* 0x000000167c7c7c20 */ /* 0x000fe20008410000 */
[----:B------:R-:W-:Y:S01]  /*2090*/  ISETP.GE.U32.AND P0, PT, R28, 0x1000000, PT ;  /* 0x010000001c00780c */ /* 0x000fe20003f06070 */
[----:B------:R-:W-:Y:S01]  /*20a0*/  FMUL.FTZ R4, R4, UR4 ;  /* 0x0000000404047c20 */ /* 0x000fe20008410000 */
[----:B------:R-:W-:Y:S01]  /*20b0*/  FSEL R7, R38, RZ, P2 ;  /* 0x000000ff26077208 */ /* 0x000fe20001000000 */
[----:B------:R-:W-:Y:S01]  /*20c0*/  FMUL.FTZ R21, R21, UR12 ;  /* 0x0000000c15157c20 */ /* 0x000fe20008410000 */
[----:B------:R-:W-:Y:S01]  /*20d0*/  LOP3.LUT P2, RZ, R26, 0xff0000, RZ, 0xc0, !PT ;  /* 0x00ff00001aff7812 */ /* 0x000fe2000784c0ff */
        /* <DEDUP_REMOVED lines=22> */
[----:B------:R-:W-:Y:S01]  /*2240*/  ISETP.GE.U32.AND P0, PT, R30, 0x1000000, PT ;  /* 0x010000001e00780c */ /* 0x000fe20003f06070 */
[----:B------:R-:W-:Y:S01]  /*2250*/  FMUL.FTZ R26, R26, UR4 ;  /* 0x000000041a1a7c20 */ /* 0x000fe20008410000 */
[----:B------:R-:W-:Y:S01]  /*2260*/  FMUL.FTZ R121, R121, UR4 ;  /* 0x0000000479797c20 */ /* 0x000fe20008410000 */
[----:B------:R-:W-:Y:S01]  /*2270*/  FMUL.FTZ R132, R132, UR12 ;  /* 0x0000000c84847c20 */ /* 0x000fe20008410000 */
[----:B------:R-:W-:Y:S01]  /*2280*/  FMUL.FTZ R145, R145, UR12 ;  /* 0x0000000c91917c20 */ /* 0x000fe20008410000 */
[----:B------:R-:W-:Y:S01]  /*2290*/  FADD.FTZ R25, R130, -R25 ;  /* 0x8000001982197221 */ /* 0x000fe20000010000 */
[----:B------:R-:W-:Y:S01]  /*22a0*/  FADD.FTZ R149, R146, -R149 ;  /* 0x8000009592957221 */ /* 0x000fe20000010000 */
[----:B------:R-:W-:Y:S01]  /*22b0*/  FSEL R148, R148, RZ, P0 ;  /* 0x000000ff94947208 */ /* 0x000fe20000000000 */
[----:B------:R-:W-:Y:S01]  /*22c0*/  FMUL.FTZ R26, R26, UR22 ;  /* 0x000000161a1a7c20 */ /* 0x000fe20008410000 */
        /* <DEDUP_REMOVED lines=24> */
[----:B------:R0:W-:Y:S01]  /*2450*/  F2F.F16.F32 R29, R4 ;  /* 0x00000004001d7304 */ /* 0x0001e20000200800 */
[----:B------:R-:W-:-:S02]  /*2460*/  FSEL R25, R25, RZ, P0 ;  /* 0x000000ff19197208 */ /* 0x000fc40000000000 */
[----:B------:R-:W-:Y:S02]  /*2470*/  FSEL R149, R149, RZ, P2 ;  /* 0x000000ff95957208 */ /* 0x000fe40001000000 */
[----:B------:R-:W-:Y:S01]  /*2480*/  LOP3.LUT P0, RZ, R22, 0xff, RZ, 0xc0, !PT ;  /* 0x000000ff16ff7812 */ /* 0x000fe2000780c0ff */
[----:B------:R-:W-:Y:S02]  /*2490*/  FMUL.FTZ R22, R5, UR22 ;  /* 0x0000001605167c20 */ /* 0x000fe40008410000 */
[----:B------:R-:W1:Y:S01]  /*24a0*/  F2F.F16.F32 R7, R7 ;  /* 0x0000000700077304 */ /* 0x000e620000200800 */
[----:B0-----:R-:W0:Y:S02]  /*24b0*/  LDC.64 R4, c[0x0][0x468] ;  /* 0x00011a00ff047b82 */ /* 0x001e240000000a00 */
[----:B------:R-:W-:-:S05]  /*24c0*/  FSEL R28, R22, RZ, P0 ;  /* 0x000000ff161c7208 */ /* 0x000fca0000000000 */
[----:B------:R-:W2:Y:S01]  /*24d0*/  F2F.F16.F32 R11, R11 ;  /* 0x0000000b000b7304 */ /* 0x000ea20000200800 */
[----:B-1----:R-:W-:-:S07]  /*24e0*/  PRMT R35, R7, 0x5410, R10 ;  /* 0x0000541007237816 */ /* 0x002fce000000000a */
[----:B------:R-:W-:Y:S01]  /*24f0*/  F2F.F16.F32 R9, R9 ;  /* 0x0000000900097304 */ /* 0x000fe20000200800 */
[----:B--2---:R-:W-:-:S07]  /*2500*/  IMAD.WIDE.U32 R10, R11, 0x10000, RZ ;  /* 0x000100000b0a7825 */ /* 0x004fce00078e00ff */
[----:B------:R-:W1:Y:S08]  /*2510*/  F2F.F16.F32 R24, R24 ;  /* 0x0000001800187304 */ /* 0x000e700000200800 */
[----:B------:R-:W2:Y:S01]  /*2520*/  F2F.F16.F32 R23, R23 ;  /* 0x0000001700177304 */ /* 0x000ea20000200800 */
[----:B-1----:R-:W-:-:S07]  /*2530*/  PRMT R9, R9, 0x5410, R24 ;  /* 0x0000541009097816 */ /* 0x002fce0000000018 */
[----:B------:R-:W-:Y:S01]  /*2540*/  F2F.F16.F32 R21, R21 ;  /* 0x0000001500157304 */ /* 0x000fe20000200800 */
[----:B------:R-:W-:Y:S01]  /*2550*/  LOP3.LUT R9, R9, R11, RZ, 0xfc, !PT ;  /* 0x0000000b09097212 */ /* 0x000fe200078efcff */
[----:B--2---:R-:W-:-:S06]  /*2560*/  IMAD.WIDE.U32 R22, R23, 0x10000, RZ ;  /* 0x0001000017167825 */ /* 0x004fcc00078e00ff */
[----:B------:R-:W-:Y:S08]  /*2570*/  F2F.F16.F32 R27, R26 ;  /* 0x0000001a001b7304 */ /* 0x000ff00000200800 */
[----:B------:R-:W1:Y:S08]  /*2580*/  F2F.F16.F32 R132, R132 ;  /* 0x0000008400847304 */ /* 0x000e700000200800 */
[----:B------:R-:W2:Y:S01]  /*2590*/  F2F.F16.F32 R6, R6 ;  /* 0x0000000600067304 */ /* 0x000ea20000200800 */
[----:B-1----:R-:W-:-:S07]  /*25a0*/  PRMT R33, R27, 0x5410, R132 ;  /* 0x000054101b217816 */ /* 0x002fce0000000084 */
[----:B------:R-:W-:Y:S01]  /*25b0*/  F2F.F16.F32 R145, R145 ;  /* 0x0000009100917304 */ /* 0x000fe20000200800 */
[----:B--2---:R-:W-:-:S07]  /*25c0*/  IMAD.WIDE.U32 R6, R6, 0x10000, RZ ;  /* 0x0001000006067825 */ /* 0x004fce00078e00ff */
[----:B------:R-:W1:Y:S01]  /*25d0*/  F2F.F16.F32 R124, R124 ;  /* 0x0000007c007c7304 */ /* 0x000e620000200800 */
[----:B------:R-:W-:-:S07]  /*25e0*/  LOP3.LUT R7, R35, R7, RZ, 0xfc, !PT ;  /* 0x0000000723077212 */ /* 0x000fce00078efcff */
[----:B------:R-:W-:Y:S01]  /*25f0*/  F2F.F16.F32 R149, R149 ;  /* 0x0000009500957304 */ /* 0x000fe20000200800 */
[----:B-1----:R-:W-:-:S07]  /*2600*/  PRMT R145, R145, 0x5410, R124 ;  /* 0x0000541091917816 */ /* 0x002fce000000007c */
[----:B------:R-:W1:Y:S01]  /*2610*/  F2F.F16.F32 R148, R148 ;  /* 0x0000009400947304 */ /* 0x000e620000200800 */
[----:B------:R-:W-:-:S07]  /*2620*/  LOP3.LUT R11, R145, R23, RZ, 0xfc, !PT ;  /* 0x00000017910b7212 */ /* 0x000fce00078efcff */
[----:B------:R2:W3:Y:S01]  /*2630*/  F2F.F16.F32 R26, R25 ;  /* 0x00000019001a7304 */ /* 0x0004e20000200800 */
[----:B-1----:R-:W-:-:S07]  /*2640*/  PRMT R149, R149, 0x5410, R148 ;  /* 0x0000541095957816 */ /* 0x002fce0000000094 */
[----:B------:R-:W1:Y:S01]  /*2650*/  F2F.F16.F32 R8, R8 ;  /* 0x0000000800087304 */ /* 0x000e620000200800 */
[----:B--2---:R-:W-:-:S05]  /*2660*/  IMAD.WIDE.U32 R24, R21, 0x10000, RZ ;  /* 0x0001000015187825 */ /* 0x004fca00078e00ff */
[----:B------:R-:W-:Y:S01]  /*2670*/  LOP3.LUT R21, R149, R25, RZ, 0xfc, !PT ;  /* 0x0000001995157212 */ /* 0x000fe200078efcff */
[----:B---3--:R-:W-:Y:S01]  /*2680*/  IMAD.WIDE.U32 R26, R26, 0x10000, RZ ;  /* 0x000100001a1a7825 */ /* 0x008fe200078e00ff */
[----:B------:R-:W2:Y:S04]  /*2690*/  F2F.F16.F32 R20, R20 ;  /* 0x0000001400147304 */ /* 0x000ea80000200800 */
[----:B------:R-:W-:Y:S02]  /*26a0*/  LOP3.LUT R23, R33, R27, RZ, 0xfc, !PT ;  /* 0x0000001b21177212 */ /* 0x000fe400078efcff */
[----:B-1----:R-:W-:Y:S02]  /*26b0*/  LOP3.LUT R8, R10, R8, RZ, 0xfc, !PT ;  /* 0x000000080a087212 */ /* 0x002fe400078efcff */
[----:B------:R-:W1:Y:S01]  /*26c0*/  F2F.F16.F32 R0, R0 ;  /* 0x0000000000007304 */ /* 0x000e620000200800 */
[----:B--2---:R-:W-:-:S07]  /*26d0*/  LOP3.LUT R10, R22, R20, RZ, 0xfc, !PT ;  /* 0x00000014160a7212 */ /* 0x004fce00078efcff */
[----:B------:R2:W3:Y:S01]  /*26e0*/  F2F.F16.F32 R31, R28 ;  /* 0x0000001c001f7304 */ /* 0x0004e20000200800 */
[----:B------:R-:W-:Y:S01]  /*26f0*/  LOP3.LUT R20, R24, R29, RZ, 0xfc, !PT ;  /* 0x0000001d18147212 */ /* 0x000fe200078efcff */
[----:B0-----:R-:W-:Y:S01]  /*2700*/  IMAD.WIDE.U32 R24, R41, 0x8, R4 ;  /* 0x0000000829187825 */ /* 0x001fe200078e0004 */
[----:B-1----:R-:W-:-:S03]  /*2710*/  LOP3.LUT R6, R6, R0, RZ, 0xfc, !PT ;  /* 0x0000000006067212 */ /* 0x002fc600078efcff */
[--C-:B--2---:R-:W-:Y:S02]  /*2720*/  IMAD.WIDE.U32 R28, R45, 0x8, R4.reuse ;  /* 0x000000082d1c7825 */ /* 0x104fe400078e0004 */
        /* <DEDUP_REMOVED lines=10> */
.L_x_1714:
        /* <DEDUP_REMOVED lines=9> */
[--C-:B------:R-:W-:Y:S01]  /*2860*/  FFMA.FTZ R0, R119, UR13, R5.reuse ;  /* 0x0000000d77007c23 */ /* 0x100fe20008010005 */
[----:B------:R-:W-:Y:S01]  /*2870*/  FMUL.FTZ R25, R25, UR12 ;  /* 0x0000000c19197c20 */ /* 0x000fe20008410000 */
[----:B------:R-:W-:Y:S01]  /*2880*/  FADD.FTZ R42, R27, -R44 ;  /* 0x8000002c1b2a7221 */ /* 0x000fe20000010000 */
[----:B------:R0:W-:Y:S01]  /*2890*/  F2F.F16.F32 R9, R36 ;  /* 0x0000002400097304 */ /* 0x0001e20000200800 */
[----:B------:R-:W-:Y:S01]  /*28a0*/  FADD.FTZ R39, R23, -R0 ;  /* 0x8000000017277221 */ /* 0x000fe20000010000 */
[----:B------:R-:W-:Y:S01]  /*28b0*/  FMUL.FTZ R117, R25, UR4 ;  /* 0x0000000419757c20 */ /* 0x000fe20008410000 */
[----:B------:R-:W-:Y:S01]  /*28c0*/  FFMA.FTZ R139, R139, UR13, R5 ;  /* 0x0000000d8b8b7c23 */ /* 0x000fe20008010005 */
[----:B------:R-:W-:Y:S01]  /*28d0*/  FMUL.FTZ R42, R42, UR12 ;  /* 0x0000000c2a2a7c20 */ /* 0x000fe20008410000 */
[----:B------:R-:W-:Y:S01]  /*28e0*/  FMUL.FTZ R39, R39, UR12 ;  /* 0x0000000c27277c20 */ /* 0x000fe20008410000 */
[----:B------:R-:W-:Y:S01]  /*28f0*/  FMUL.FTZ R117, R117, UR22 ;  /* 0x0000001675757c20 */ /* 0x000fe20008410000 */
[----:B------:R-:W-:Y:S01]  /*2900*/  FADD.FTZ R40, R118, -R139 ;  /* 0x8000008b76287221 */ /* 0x000fe20000010000 */
[----:B------:R1:W-:Y:S01]  /*2910*/  F2F.F16.F32 R0, R25 ;  /* 0x0000001900007304 */ /* 0x0003e20000200800 */
[----:B0-----:R-:W-:Y:S01]  /*2920*/  FMUL.FTZ R36, R36, UR4 ;  /* 0x0000000424247c20 */ /* 0x001fe20008410000 */
[--C-:B------:R-:W-:Y:S01]  /*2930*/  FFMA.FTZ R4, R141, UR13, R5.reuse ;  /* 0x0000000d8d047c23 */ /* 0x100fe20008010005 */
[----:B------:R-:W-:Y:S01]  /*2940*/  FMUL.FTZ R40, R40, UR12 ;  /* 0x0000000c28287c20 */ /* 0x000fe20008410000 */
[----:B------:R-:W-:Y:S01]  /*2950*/  FFMA.FTZ R21, R134, UR13, R5 ;  /* 0x0000000d86157c23 */ /* 0x000fe20008010005 */
[----:B------:R-:W-:Y:S01]  /*2960*/  FMUL.FTZ R36, R36, UR22 ;  /* 0x0000001624247c20 */ /* 0x000fe20008410000 */
[----:B------:R-:W-:Y:S01]  /*2970*/  FADD.FTZ R4, R121, -R4 ;  /* 0x8000000479047221 */ /* 0x000fe20000010000 */
[----:B------:R-:W-:Y:S01]  /*2980*/  FMUL.FTZ R31, R31, UR12 ;  /* 0x0000000c1f1f7c20 */ /* 0x000fe20008410000 */
[----:B------:R0:W-:Y:S01]  /*2990*/  F2F.F16.F32 R7, R39 ;  /* 0x0000002700077304 */ /* 0x0001e20000200800 */
[----:B------:R-:W-:Y:S01]  /*29a0*/  FADD.FTZ R21, R110, -R21 ;  /* 0x800000156e157221 */ /* 0x000fe20000010000 */
[----:B-1----:R-:W-:Y:S01]  /*29b0*/  FSEL R25, R36, RZ, P0 ;  /* 0x000000ff24197208 */ /* 0x002fe20000000000 */
[----:B------:R-:W-:Y:S01]  /*29c0*/  FMUL.FTZ R29, R4, UR12 ;  /* 0x0000000c041d7c20 */ /* 0x000fe20008410000 */
[----:B------:R-:W-:Y:S01]  /*29d0*/  LOP3.LUT P0, RZ, R24, 0xff0000, RZ, 0xc0, !PT ;  /* 0x00ff000018ff7812 */ /* 0x000fe2000780c0ff */
[--C-:B------:R-:W-:Y:S01]  /*29e0*/  FFMA.FTZ R143, R143, UR13, R5.reuse ;  /* 0x0000000d8f8f7c23 */ /* 0x100fe20008010005 */
[----:B------:R-:W-:Y:S01]  /*29f0*/  FMUL.FTZ R35, R21, UR12 ;  /* 0x0000000c15237c20 */ /* 0x000fe20008410000 */
[----:B------:R-:W-:Y:S01]  /*2a00*/  FFMA.FTZ R145, R145, UR13, R5 ;  /* 0x0000000d91917c23 */ /* 0x000fe20008010005 */
[----:B------:R1:W-:Y:S01]  /*2a10*/  F2F.F16.F32 R6, R42 ;  /* 0x0000002a00067304 */ /* 0x0003e20000200800 */
[----:B0-----:R-:W-:Y:S01]  /*2a20*/  FMUL.FTZ R39, R39, UR4 ;  /* 0x0000000427277c20 */ /* 0x001fe20008410000 */
[----:B------:R-:W-:Y:S01]  /*2a30*/  FSEL R36, R117, RZ, P0 ;  /* 0x000000ff75247208 */ /* 0x000fe20000000000 */
[----:B------:R-:W-:Y:S01]  /*2a40*/  FADD.FTZ R44, R140, -R143 ;  /* 0x8000008f8c2c7221 */ /* 0x000fe20000010000 */
[----:B------:R-:W-:Y:S01]  /*2a50*/  ISETP.GE.U32.AND P0, PT, R24, 0x1000000, PT ;  /* 0x010000001800780c */ /* 0x000fe20003f06070 */
[----:B------:R-:W-:Y:S01]  /*2a60*/  FMUL.FTZ R39, R39, UR22 ;  /* 0x0000001627277c20 */ /* 0x000fe20008410000 */
[----:B------:R-:W-:Y:S01]  /*2a70*/  FFMA.FTZ R122, R122, UR13, R5 ;  /* 0x0000000d7a7a7c23 */ /* 0x000fe20008010005 */
[----:B------:R-:W-:Y:S01]  /*2a80*/  FMUL.FTZ R44, R44, UR12 ;  /* 0x0000000c2c2c7c20 */ /* 0x000fe20008410000 */
[----:B------:R0:W-:Y:S01]  /*2a90*/  F2F.F16.F32 R11, R40 ;  /* 0x00000028000b7304 */ /* 0x0001e20000200800 */
[----:B-1----:R-:W-:Y:S01]  /*2aa0*/  FMUL.FTZ R42, R42, UR4 ;  /* 0x000000042a2a7c20 */ /* 0x002fe20008410000 */
[----:B------:R-:W-:Y:S01]  /*2ab0*/  FSEL R39, R39, RZ, P0 ;  /* 0x000000ff27277208 */ /* 0x000fe20000000000 */
[----:B------:R-:W-:Y:S01]  /*2ac0*/  FADD.FTZ R46, R142, -R145 ;  /* 0x800000918e2e7221 */ /* 0x000fe20000010000 */
[----:B------:R-:W-:Y:S01]  /*2ad0*/  LOP3.LUT P0, RZ, R24, 0xff00, RZ, 0xc0, !PT ;  /* 0x0000ff0018ff7812 */ /* 0x000fe2000780c0ff */
[----:B------:R-:W-:Y:S01]  /*2ae0*/  FMUL.FTZ R42, R42, UR22 ;  /* 0x000000162a2a7c20 */ /* 0x000fe20008410000 */
[--C-:B------:R-:W-:Y:S01]  /*2af0*/  FFMA.FTZ R124, R124, UR13, R5.reuse ;  /* 0x0000000d7c7c7c23 */ /* 0x100fe20008010005 */
[----:B------:R-:W-:Y:S01]  /*2b00*/  FADD.FTZ R111, R123, -R122 ;  /* 0x8000007a7b6f7221 */ /* 0x000fe20000010000 */
[----:B------:R1:W-:Y:S01]  /*2b10*/  F2F.F16.F32 R10, R29 ;  /* 0x0000001d000a7304 */ /* 0x0003e20000200800 */
[----:B0-----:R-:W-:Y:S01]  /*2b20*/  FMUL.FTZ R40, R40, UR4 ;  /* 0x0000000428287c20 */ /* 0x001fe20008410000 */
[----:B------:R-:W-:Y:S01]  /*2b30*/  FSEL R24, R42, RZ, P0 ;  /* 0x000000ff2a187208 */ /* 0x000fe20000000000 */
[----:B------:R-:W-:Y:S01]  /*2b40*/  FMUL.FTZ R42, R29, UR4 ;  /* 0x000000041d2a7c20 */ /* 0x000fe20008410000 */
[----:B------:R-:W-:Y:S01]  /*2b50*/  LOP3.LUT P0, RZ, R26, 0xff, RZ, 0xc0, !PT ;  /* 0x000000ff1aff7812 */ /* 0x000fe2000780c0ff */
[----:B------:R-:W-:Y:S01]  /*2b60*/  FMUL.FTZ R40, R40, UR22 ;  /* 0x0000001628287c20 */ /* 0x000fe20008410000 */
[----:B------:R-:W-:Y:S01]  /*2b70*/  FMUL.FTZ R46, R46, UR12 ;  /* 0x0000000c2e2e7c20 */ /* 0x000fe20008410000 */
[----:B------:R-:W-:Y:S01]  /*2b80*/  FMUL.FTZ R42, R42, UR22 ;  /* 0x000000162a2a7c20 */ /* 0x000fe20008410000 */
[----:B------:R0:W-:Y:S01]  /*2b90*/  F2F.F16.F32 R33, R31 ;  /* 0x0000001f00217304 */ /* 0x0001e20000200800 */
[----:B------:R-:W-:Y:S01]  /*2ba0*/  FADD.FTZ R47, R125, -R124 ;  /* 0x8000007c7d2f7221 */ /* 0x000fe20000010000 */
[----:B-1----:R-:W-:Y:S01]  /*2bb0*/  FSEL R29, R40, RZ, P0 ;  /* 0x000000ff281d7208 */ /* 0x002fe20000000000 */
[--C-:B------:R-:W-:Y:S01]  /*2bc0*/  FFMA.FTZ R38, R153, UR13, R5.reuse ;  /* 0x0000000d99267c23 */ /* 0x100fe20008010005 */
[----:B------:R-:W-:Y:S01]  /*2bd0*/  LOP3.LUT P0, RZ, R26, 0xff0000, RZ, 0xc0, !PT ;  /* 0x00ff00001aff7812 */ /* 0x000fe2000780c0ff */
[--C-:B------:R-:W-:Y:S01]  /*2be0*/  FFMA.FTZ R113, R152, UR13, R5.reuse ;  /* 0x0000000d98717c23 */ /* 0x100fe20008010005 */
[--C-:B------:R-:W-:Y:S01]  /*2bf0*/  FFMA.FTZ R149, R149, UR13, R5.reuse ;  /* 0x0000000d95957c23 */ /* 0x100fe20008010005 */
[----:B------:R-:W-:Y:S01]  /*2c00*/  FFMA.FTZ R148, R148, UR13, R5 ;  /* 0x0000000d94947c23 */ /* 0x000fe20008010005 */
[----:B------:R1:W-:Y:S01]  /*2c10*/  F2F.F16.F32 R4, R35 ;  /* 0x0000002300047304 */ /* 0x0003e20000200800 */
[----:B0-----:R-:W-:Y:S01]  /*2c20*/  FMUL.FTZ R31, R31, UR4 ;  /* 0x000000041f1f7c20 */ /* 0x001fe20008410000 */
[----:B------:R-:W-:Y:S01]  /*2c30*/  FSEL R40, R42, RZ, P0 ;  /* 0x000000ff2a287208 */ /* 0x000fe20000000000 */
[----:B------:R-:W-:Y:S01]  /*2c40*/  FMUL.FTZ R47, R47, UR12 ;  /* 0x0000000c2f2f7c20 */ /* 0x000fe20008410000 */
[----:B------:R-:W-:Y:S01]  /*2c50*/  ISETP.GE.U32.AND P0, PT, R26, 0x1000000, PT ;  /* 0x010000001a00780c */ /* 0x000fe20003f06070 */
[----:B------:R-:W-:Y:S01]  /*2c60*/  FMUL.FTZ R31, R31, UR22 ;  /* 0x000000161f1f7c20 */ /* 0x000fe20008410000 */
[----:B------:R-:W-:Y:S01]  /*2c70*/  FADD.FTZ R38, R131, -R38 ;  /* 0x8000002683267221 */ /* 0x000fe20000010000 */
[----:B------:R-:W-:Y:S01]  /*2c80*/  FADD.FTZ R113, R132, -R113 ;  /* 0x8000007184717221 */ /* 0x000fe20000010000 */
[----:B------:R0:W-:Y:S01]  /*2c90*/  F2F.F16.F32 R21, R44 ;  /* 0x0000002c00157304 */ /* 0x0001e20000200800 */
[----:B-1----:R-:W-:Y:S01]  /*2ca0*/  FMUL.FTZ R35, R35, UR4 ;  /* 0x0000000423237c20 */ /* 0x002fe20008410000 */
[----:B------:R-:W-:Y:S01]  /*2cb0*/  FSEL R123, R31, RZ, P0 ;  /* 0x000000ff1f7b7208 */ /* 0x000fe20000000000 */
[----:B------:R-:W-:Y:S01]  /*2cc0*/  FFMA.FTZ R8, R147, UR13, R5 ;  /* 0x0000000d93087c23 */ /* 0x000fe20008010005 */
[----:B------:R-:W-:Y:S01]  /*2cd0*/  LOP3.LUT P0, RZ, R26, 0xff00, RZ, 0xc0, !PT ;  /* 0x0000ff001aff7812 */ /* 0x000fe2000780c0ff */
[----:B------:R-:W-:Y:S01]  /*2ce0*/  FMUL.FTZ R35, R35, UR22 ;  /* 0x0000001623237c20 */ /* 0x000fe20008410000 */
[----:B------:R-:W-:Y:S01]  /*2cf0*/  FADD.FTZ R118, R146, -R149 ;  /* 0x8000009592767221 */ /* 0x000fe20000010000 */
[----:B------:R-:W-:Y:S01]  /*2d00*/  FADD.FTZ R120, R129, -R148 ;  /* 0x8000009481787221 */ /* 0x000fe20000010000 */
[----:B------:R1:W-:Y:S01]  /*2d10*/  F2F.F16.F32 R34, R46 ;  /* 0x0000002e00227304 */ /* 0x0003e20000200800 */
[----:B0-----:R-:W-:Y:S01]  /*2d20*/  FMUL.FTZ R44, R44, UR4 ;  /* 0x000000042c2c7c20 */ /* 0x001fe20008410000 */
[----:B------:R-:W-:Y:S01]  /*2d30*/  FSEL R26, R35, RZ, P0 ;  /* 0x000000ff231a7208 */ /* 0x000fe20000000000 */
[--C-:B------:R-:W-:Y:S01]  /*2d40*/  FFMA.FTZ R27, R126, UR13, R5.reuse ;  /* 0x0000000d7e1b7c23 */ /* 0x100fe20008010005 */
[----:B------:R-:W-:Y:S01]  /*2d50*/  LOP3.LUT P0, RZ, R28, 0xff, RZ, 0xc0, !PT ;  /* 0x000000ff1cff7812 */ /* 0x000fe2000780c0ff */
[----:B------:R-:W-:Y:S01]  /*2d60*/  FMUL.FTZ R44, R44, UR22 ;  /* 0x000000162c2c7c20 */ /* 0x000fe20008410000 */
[--C-:B------:R-:W-:Y:S01]  /*2d70*/  FFMA.FTZ R151, R151, UR13, R5.reuse ;  /* 0x0000000d97977c23 */ /* 0x100fe20008010005 */
[----:B------:R-:W-:Y:S01]  /*2d80*/  FFMA.FTZ R5, R150, UR13, R5 ;  /* 0x0000000d96057c23 */ /* 0x000fe20008010005 */
[----:B------:R0:W2:Y:S01]  /*2d90*/  F2F.F16.F32 R37, R47 ;  /* 0x0000002f00257304 */ /* 0x0000a20000200800 */
        /* <DEDUP_REMOVED lines=11> */
[----:B------:R-:W-:Y:S01]  /*2e50*/  FADD.FTZ R112, R130, -R5 ;  /* 0x8000000582707221 */ /* 0x000fe20000010000 */
[----:B------:R0:W-:Y:S01]  /*2e60*/  F2F.F16.F32 R8, R111 ;  /* 0x0000006f00087304 */ /* 0x0001e20000200800 */
[----:B------:R-:W-:Y:S01]  /*2e70*/  FSEL R42, R46, RZ, P0 ;  /* 0x000000ff2e2a7208 */ /* 0x000fe20000000000 */
[----:B------:R-:W-:Y:S01]  /*2e80*/  FMUL.FTZ R47, R47, UR22 ;  /* 0x000000162f2f7c20 */ /* 0x000fe20008410000 */
[----:B------:R-:W-:Y:S01]  /*2e90*/  ISETP.GE.U32.AND P0, PT, R28, 0x1000000, PT ;  /* 0x010000001c00780c */ /* 0x000fe20003f06070 */
[----:B------:R-:W-:Y:S01]  /*2ea0*/  FMUL.FTZ R112, R112, UR12 ;  /* 0x0000000c70707c20 */ /* 0x000fe20008410000 */
[----:B------:R-:W-:Y:S01]  /*2eb0*/  FADD.FTZ R27, R144, -R27 ;  /* 0x8000001b901b7221 */ /* 0x000fe20000010000 */
[----:B------:R-:W-:Y:S01]  /*2ec0*/  FMUL.FTZ R114, R114, UR12 ;  /* 0x0000000c72727c20 */ /* 0x000fe20008410000 */
[----:B------:R-:W-:Y:S01]  /*2ed0*/  FSEL R47, R47, RZ, P0 ;  /* 0x000000ff2f2f7208 */ /* 0x000fe20000000000 */
[----:B------:R1:W-:Y:S01]  /*2ee0*/  F2F.F16.F32 R122, R116 ;  /* 0x00000074007a7304 */ /* 0x0003e20000200800 */
[----:B0-----:R-:W-:Y:S01]  /*2ef0*/  FMUL.FTZ R111, R111, UR4 ;  /* 0x000000046f6f7c20 */ /* 0x001fe20008410000 */
[----:B------:R-:W-:Y:S01]  /*2f00*/  LOP3.LUT P0, RZ, R28, 0xff00, RZ, 0xc0, !PT ;  /* 0x0000ff001cff7812 */ /* 0x000fe2000780c0ff */
[----:B------:R-:W-:Y:S01]  /*2f10*/  FMUL.FTZ R121, R27, UR12 ;  /* 0x0000000c1b797c20 */ /* 0x000fe20008410000 */
[----:B------:R-:W-:Y:S01]  /*2f20*/  FADD.FTZ R20, R128, -R151 ;  /* 0x8000009780147221 */ /* 0x000fe20000010000 */
[----:B------:R-:W-:Y:S01]  /*2f30*/  FMUL.FTZ R111, R111, UR22 ;  /* 0x000000166f6f7c20 */ /* 0x000fe20008410000 */
[----:B--2---:R-:W-:-:S02]  /*2f40*/  PRMT R37, R34, 0x5410, R37 ;  /* 0x0000541022257816 */ /* 0x004fc40000000025 */
[----:B------:R0:W-:Y:S01]  /*2f50*/  F2F.F16.F32 R5, R113 ;  /* 0x0000007100057304 */ /* 0x0001e20000200800 */
[----:B-1----:R-:W-:Y:S01]  /*2f60*/  FMUL.FTZ R116, R116, UR4 ;  /* 0x0000000474747c20 */ /* 0x002fe20008410000 */
[----:B------:R-:W-:Y:S01]  /*2f70*/  FSEL R28, R111, RZ, P0 ;  /* 0x000000ff6f1c7208 */ /* 0x000fe20000000000 */
[----:B------:R-:W-:Y:S01]  /*2f80*/  FMUL.FTZ R20, R20, UR12 ;  /* 0x0000000c14147c20 */ /* 0x000fe20008410000 */
[----:B------:R-:W-:Y:S01]  /*2f90*/  PRMT R111, R0, 0x5410, R7 ;  /* 0x00005410006f7816 */ /* 0x000fe20000000007 */
[----:B------:R-:W-:Y:S01]  /*2fa0*/  IMAD.WIDE.U32 R6, R6, 0x10000, RZ ;  /* 0x0001000006067825 */ /* 0x000fe200078e00ff */
[----:B------:R-:W-:-:S03]  /*2fb0*/  LOP3.LUT P0, RZ, R30, 0xff0000, RZ, 0xc0, !PT ;  /* 0x00ff00001eff7812 */ /* 0x000fc6000780c0ff */
[----:B------:R-:W-:Y:S01]  /*2fc0*/  FMUL.FTZ R116, R116, UR22 ;  /* 0x0000001674747c20 */ /* 0x000fe20008410000 */
[----:B------:R1:W-:Y:S01]  /*2fd0*/  F2F.F16.F32 R110, R118 ;  /* 0x00000076006e7304 */ /* 0x0003e20000200800 */
[----:B0-----:R-:W-:Y:S01]  /*2fe0*/  FMUL.FTZ R113, R113, UR4 ;  /* 0x0000000471717c20 */ /* 0x001fe20008410000 */
[----:B------:R-:W-:Y:S02]  /*2ff0*/  LOP3.LUT R111, R111, R7, RZ, 0xfc, !PT ;  /* 0x000000076f6f7212 */ /* 0x000fe400078efcff */
[C---:B------:R-:W-:Y:S01]  /*3000*/  LOP3.LUT P4, RZ, R22.reuse, 0xff00, RZ, 0xc0, !PT ;  /* 0x0000ff0016ff7812 */ /* 0x040fe2000788c0ff */
[----:B------:R-:W-:Y:S01]  /*3010*/  FMUL.FTZ R113, R113, UR22 ;  /* 0x0000001671717c20 */ /* 0x000fe20008410000 */
[----:B------:R-:W-:Y:S02]  /*3020*/  LOP3.LUT P5, RZ, R22, 0xff0000, RZ, 0xc0, !PT ;  /* 0x00ff000016ff7812 */ /* 0x000fe400078ac0ff */
[----:B------:R0:W2:Y:S01]  /*3030*/  F2F.F16.F32 R119, R120 ;  /* 0x0000007800777304 */ /* 0x0000a20000200800 */
[----:B-1----:R-:W-:Y:S01]  /*3040*/  FMUL.FTZ R118, R118, UR4 ;  /* 0x0000000476767c20 */ /* 0x002fe20008410000 */
[----:B------:R-:W-:-:S02]  /*3050*/  LOP3.LUT P3, RZ, R30, 0xff, RZ, 0xc0, !PT ;  /* 0x000000ff1eff7812 */ /* 0x000fc4000786c0ff */
[----:B------:R-:W-:Y:S01]  /*3060*/  LOP3.LUT P2, RZ, R30, 0xff00, RZ, 0xc0, !PT ;  /* 0x0000ff001eff7812 */ /* 0x000fe2000784c0ff */
[----:B------:R-:W-:Y:S01]  /*3070*/  FMUL.FTZ R118, R118, UR22 ;  /* 0x0000001676767c20 */ /* 0x000fe20008410000 */
[----:B------:R-:W-:Y:S02]  /*3080*/  FSEL R116, R116, RZ, P5 ;  /* 0x000000ff74747208 */ /* 0x000fe40002800000 */
[----:B------:R1:W-:Y:S01]  /*3090*/  F2F.F16.F32 R38, R112 ;  /* 0x0000007000267304 */ /* 0x0003e20000200800 */
[----:B0-----:R-:W-:Y:S01]  /*30a0*/  FMUL.FTZ R120, R120, UR4 ;  /* 0x0000000478787c20 */ /* 0x001fe20008410000 */
[----:B------:R-:W-:Y:S02]  /*30b0*/  FSEL R118, R118, RZ, P0 ;  /* 0x000000ff76767208 */ /* 0x000fe40000000000 */
[----:B------:R-:W-:Y:S01]  /*30c0*/  ISETP.GE.U32.AND P0, PT, R22, 0x1000000, PT ;  /* 0x010000001600780c */ /* 0x000fe20003f06070 */
[----:B------:R-:W-:Y:S01]  /*30d0*/  FMUL.FTZ R120, R120, UR22 ;  /* 0x0000001678787c20 */ /* 0x000fe20008410000 */
[----:B------:R-:W-:-:S02]  /*30e0*/  ISETP.GE.U32.AND P6, PT, R30, 0x1000000, PT ;  /* 0x010000001e00780c */ /* 0x000fc40003fc6070 */
[----:B------:R-:W-:Y:S01]  /*30f0*/  F2F.F16.F32 R36, R36 ;  /* 0x0000002400247304 */ /* 0x000fe20000200800 */
[----:B-1----:R-:W-:Y:S01]  /*3100*/  FMUL.FTZ R112, R112, UR4 ;  /* 0x0000000470707c20 */ /* 0x002fe20008410000 */
[----:B--2---:R-:W-:Y:S02]  /*3110*/  PRMT R119, R110, 0x5410, R119 ;  /* 0x000054106e777816 */ /* 0x004fe40000000077 */
[----:B------:R-:W-:Y:S01]  /*3120*/  LOP3.LUT R110, R6, R9, RZ, 0xfc, !PT ;  /* 0x00000009066e7212 */ /* 0x000fe200078efcff */
[----:B------:R-:W-:-:S04]  /*3130*/  IMAD.WIDE.U32 R6, R8, 0x10000, RZ ;  /* 0x0001000008067825 */ /* 0x000fc800078e00ff */
[----:B------:R-:W-:Y:S01]  /*3140*/  FMUL.FTZ R112, R112, UR22 ;  /* 0x0000001670707c20 */ /* 0x000fe20008410000 */
[----:B------:R-:W-:Y:S01]  /*3150*/  FSEL R113, R113, RZ, P0 ;  /* 0x000000ff71717208 */ /* 0x000fe20000000000 */
[----:B------:R0:W1:Y:S01]  /*3160*/  F2F.F16.F32 R117, R39 ;  /* 0x0000002700757304 */ /* 0x0000620000200800 */
[----:B------:R-:W-:Y:S02]  /*3170*/  FSEL R120, R120, RZ, P6 ;  /* 0x000000ff78787208 */ /* 0x000fe40003000000 */
[----:B------:R-:W-:Y:S02]  /*3180*/  LOP3.LUT R7, R37, R7, RZ, 0xfc, !PT ;  /* 0x0000000725077212 */ /* 0x000fe400078efcff */
[----:B------:R-:W-:Y:S02]  /*3190*/  FSEL R112, R112, RZ, P4 ;  /* 0x000000ff70707208 */ /* 0x000fe40002000000 */
[----:B------:R-:W-:Y:S01]  /*31a0*/  LOP3.LUT R6, R6, R21, RZ, 0xfc, !PT ;  /* 0x0000001506067212 */ /* 0x000fe200078efcff */
[----:B------:R2:W-:Y:S01]  /*31b0*/  F2F.F16.F32 R23, R114 ;  /* 0x0000007200177304 */ /* 0x0005e20000200800 */
[----:B0-----:R-:W-:-:S02]  /*31c0*/  PRMT R39, R10, 0x5410, R33 ;  /* 0x000054100a277816 */ /* 0x001fc40000000021 */
[----:B------:R-:W-:Y:S01]  /*31d0*/  PRMT R33, R122, 0x5410, R5 ;  /* 0x000054107a217816 */ /* 0x000fe20000000005 */
[----:B------:R-:W-:Y:S01]  /*31e0*/  IMAD.WIDE.U32 R4, R4, 0x10000, RZ ;  /* 0x0001000004047825 */ /* 0x000fe200078e00ff */
[----:B-1----:R-:W-:-:S03]  /*31f0*/  PRMT R117, R36, 0x5410, R117 ;  /* 0x0000541024757816 */ /* 0x002fc60000000075 */
[----:B------:R0:W1:Y:S01]  /*3200*/  F2F.F16.F32 R32, R121 ;  /* 0x0000007900207304 */ /* 0x0000620000200800 */
[----:B--2---:R-:W-:Y:S01]  /*3210*/  FMUL.FTZ R114, R114, UR4 ;  /* 0x0000000472727c20 */ /* 0x004fe20008410000 */
[----:B------:R-:W-:Y:S01]  /*3220*/  LOP3.LUT R4, R4, R11, RZ, 0xfc, !PT ;  /* 0x0000000b04047212 */ /* 0x000fe200078efcff */
[----:B------:R-:W-:Y:S01]  /*3230*/  IMAD.WIDE.U32 R10, R38, 0x10000, RZ ;  /* 0x00010000260a7825 */ /* 0x000fe200078e00ff */
[----:B------:R-:W-:-:S03]  /*3240*/  LOP3.LUT R5, R39, R5, RZ, 0xfc, !PT ;  /* 0x0000000527057212 */ /* 0x000fc600078efcff */
[----:B------:R-:W-:Y:S01]  /*3250*/  FMUL.FTZ R114, R114, UR22 ;  /* 0x0000001672727c20 */ /* 0x000fe20008410000 */
[----:B------:R-:W2:Y:S01]  /*3260*/  LDC.64 R38, c[0x0][0x478] ;  /* 0x00011e00ff267b82 */ /* 0x000ea20000000a00 */
[----:B------:R3:W4:Y:S01]  /*3270*/  F2F.F16.F32 R27, R20 ;  /* 0x00000014001b7304 */ /* 0x0007220000200800 */
[----:B0-----:R-:W-:Y:S02]  /*3280*/  FMUL.FTZ R121, R121, UR4 ;  /* 0x0000000479797c20 */ /* 0x001fe40008410000 */
[----:B------:R-:W-:Y:S02]  /*3290*/  FSEL R35, R114, RZ, P3 ;  /* 0x000000ff72237208 */ /* 0x000fe40001800000 */
[----:B------:R-:W-:Y:S01]  /*32a0*/  LOP3.LUT P3, RZ, R22, 0xff, RZ, 0xc0, !PT ;  /* 0x000000ff16ff7812 */ /* 0x000fe2000786c0ff */
[----:B------:R-:W-:Y:S01]  /*32b0*/  FMUL.FTZ R121, R121, UR22 ;  /* 0x0000001679797c20 */ /* 0x000fe20008410000 */
[----:B------:R-:W0:Y:S01]  /*32c0*/  LDC.64 R36, c[0x0][0x468] ;  /* 0x00011a00ff247b82 */ /* 0x000e220000000a00 */
[----:B-1----:R-:W-:Y:S01]  /*32d0*/  IMAD.WIDE.U32 R8, R32, 0x10000, RZ ;  /* 0x0001000020087825 */ /* 0x002fe200078e00ff */
[----:B------:R-:W1:Y:S03]  /*32e0*/  F2F.F16.F32 R24, R24 ;  /* 0x0000001800187304 */ /* 0x000e660000200800 */
[----:B---3--:R-:W-:Y:S01]  /*32f0*/  FMUL.FTZ R20, R20, UR4 ;  /* 0x0000000414147c20 */ /* 0x008fe20008410000 */
[----:B------:R-:W-:-:S02]  /*3300*/  FSEL R121, R121, RZ, P2 ;  /* 0x000000ff79797208 */ /* 0x000fc40001000000 */
[----:B------:R-:W-:Y:S01]  /*3310*/  LOP3.LUT R11, R33, R11, RZ, 0xfc, !PT ;  /* 0x0000000b210b7212 */ /* 0x000fe200078efcff */
[----:B------:R-:W-:Y:S01]  /*3320*/  FMUL.FTZ R20, R20, UR22 ;  /* 0x0000001614147c20 */ /* 0x000fe20008410000 */
[----:B------:R-:W-:Y:S01]  /*3330*/  LOP3.LUT R8, R8, R23, RZ, 0xfc, !PT ;  /* 0x0000001708087212 */ /* 0x000fe200078efcff */
[----:B------:R-:W3:Y:S01]  /*3340*/  F2F.F16.F32 R26, R26 ;  /* 0x0000001a001a7304 */ /* 0x000ee20000200800 */
[----:B------:R-:W-:Y:S02]  /*3350*/  LOP3.LUT R9, R119, R9, RZ, 0xfc, !PT ;  /* 0x0000000977097212 */ /* 0x000fe400078efcff */
[----:B------:R-:W-:Y:S02]  /*3360*/  FSEL R0, R20, RZ, P3 ;  /* 0x000000ff14007208 */ /* 0x000fe40001800000 */
[----:B----4-:R-:W-:Y:S01]  /*3370*/  LOP3.LUT R10, R10, R27, RZ, 0xfc, !PT ;  /* 0x0000001b0a0a7212 */ /* 0x010fe200078efcff */
[----:B-1----:R-:W-:Y:S02]  /*3380*/  IMAD.WIDE.U32 R20, R24, 0x10000, RZ ;  /* 0x0001000018147825 */ /* 0x002fe400078e00ff */
[----:B------:R-:W1:Y:S03]  /*3390*/  F2F.F16.F32 R25, R25 ;  /* 0x0000001900197304 */ /* 0x000e660000200800 */
[----:B------:R-:W-:Y:S01]  /*33a0*/  LOP3.LUT R21, R117, R21, RZ, 0xfc, !PT ;  /* 0x0000001575157212 */ /* 0x000fe200078efcff */
[----:B---3--:R-:W-:-:S04]  /*33b0*/  IMAD.WIDE.U32 R22, R26, 0x10000, RZ ;  /* 0x000100001a167825 */ /* 0x008fc800078e00ff */
[----:B------:R-:W3:Y:S01]  /*33c0*/  F2F.F16.F32 R28, R28 ;  /* 0x0000001c001c7304 */ /* 0x000ee20000200800 */
[----:B-1----:R-:W-:-:S07]  /*33d0*/  LOP3.LUT R20, R20, R25, RZ, 0xfc, !PT ;  /* 0x0000001914147212 */ /* 0x002fce00078efcff */
[----:B------:R-:W1:Y:S01]  /*33e0*/  F2F.F16.F32 R29, R29 ;  /* 0x0000001d001d7304 */ /* 0x000e620000200800 */
[----:B---3--:R-:W-:-:S07]  /*33f0*/  IMAD.WIDE.U32 R24, R28, 0x10000, RZ ;  /* 0x000100001c187825 */ /* 0x008fce00078e00ff */
[----:B------:R-:W3:Y:S01]  /*3400*/  F2F.F16.F32 R112, R112 ;  /* 0x0000007000707304 */ /* 0x000ee20000200800 */
[----:B-1----:R-:W-:-:S07]  /*3410*/  LOP3.LUT R22, R22, R29, RZ, 0xfc, !PT ;  /* 0x0000001d16167212 */ /* 0x002fce00078efcff */
[----:B------:R-:W-:Y:S01]  /*3420*/  F2F.F16.F32 R40, R40 ;  /* 0x0000002800287304 */ /* 0x000fe20000200800 */
[----:B---3--:R-:W-:-:S07]  /*3430*/  IMAD.WIDE.U32 R28, R112, 0x10000, RZ ;  /* 0x00010000701c7825 */ /* 0x008fce00078e00ff */
[----:B------:R-:W1:Y:S08]  /*3440*/  F2F.F16.F32 R123, R123 ;  /* 0x0000007b007b7304 */ /* 0x000e700000200800 */
[----:B------:R-:W-:Y:S01]  /*3450*/  F2F.F16.F32 R116, R116 ;  /* 0x0000007400747304 */ /* 0x000fe20000200800 */
[----:B-1----:R-:W-:-:S07]  /*3460*/  PRMT R123, R40, 0x5410, R123 ;  /* 0x00005410287b7816 */ /* 0x002fce000000007b */
[----:B------:R-:W1:Y:S01]  /*3470*/  F2F.F16.F32 R113, R113 ;  /* 0x0000007100717304 */ /* 0x000e620000200800 */
[----:B------:R-:W-:-:S07]  /*3480*/  LOP3.LUT R23, R123, R23, RZ, 0xfc, !PT ;  /* 0x000000177b177212 */ /* 0x000fce00078efcff */
[----:B------:R-:W3:Y:S01]  /*3490*/  F2F.F16.F32 R121, R121 ;  /* 0x0000007900797304 */ /* 0x000ee20000200800 */
[----:B-1----:R-:W-:-:S07]  /*34a0*/  PRMT R119, R116, 0x5410, R113 ;  /* 0x0000541074777816 */ /* 0x002fce0000000071 */
[----:B------:R-:W1:Y:S01]  /*34b0*/  F2F.F16.F32 R31, R31 ;  /* 0x0000001f001f7304 */ /* 0x000e620000200800 */
[----:B--2---:R-:W-:Y:S01]  /*34c0*/  IMAD.WIDE.U32 R112, R41, 0x8, R38 ;  /* 0x0000000829707825 */ /* 0x004fe200078e0026 */
[----:B------:R-:W-:-:S03]  /*34d0*/  LOP3.LUT R29, R119, R29, RZ, 0xfc, !PT ;  /* 0x0000001d771d7212 */ /* 0x000fc600078efcff */
[----:B0-----:R-:W-:Y:S01]  /*34e0*/  IMAD.WIDE.U32 R40, R41, 0x8, R36 ;  /* 0x0000000829287825 */ /* 0x001fe200078e0024 */
[----:B------:R2:W-:Y:S02]  /*34f0*/  STG.E.64 desc[UR14][R112.64], R110 ;  /* 0x0000006e70007986 */ /* 0x0005e4000c101b0e */
[----:B------:R-:W-:Y:S01]  /*3500*/  F2F.F16.F32 R42, R42 ;  /* 0x0000002a002a7304 */ /* 0x000fe20000200800 */
[----:B---3--:R-:W-:Y:S01]  /*3510*/  IMAD.WIDE.U32 R26, R121, 0x10000, RZ ;  /* 0x00010000791a7825 */ /* 0x008fe200078e00ff */
[----:B------:R2:W-:Y:S01]  /*3520*/  STG.E.64 desc[UR14][R40.64], R20 ;  /* 0x0000001428007986 */ /* 0x0005e2000c101b0e */
[----:B-1----:R-:W-:-:S05]  /*3530*/  LOP3.LUT R24, R24, R31, RZ, 0xfc, !PT ;  /* 0x0000001f18187212 */ /* 0x002fca00078efcff */
[----:B------:R-:W0:Y:S01]  /*3540*/  F2F.F16.F32 R47, R47 ;  /* 0x0000002f002f7304 */ /* 0x000e220000200800 */
[----:B------:R-:W-:-:S05]  /*3550*/  IMAD.WIDE.U32 R30, R43, 0x8, R38 ;  /* 0x000000082b1e7825 */ /* 0x000fca00078e0026 */
[----:B------:R2:W-:Y:S02]  /*3560*/  STG.E.64 desc[UR14][R30.64], R4 ;  /* 0x000000041e007986 */ /* 0x0005e4000c101b0e */
[----:B------:R-:W-:Y:S01]  /*3570*/  F2F.F16.F32 R118, R118 ;  /* 0x0000007600767304 */ /* 0x000fe20000200800 */
[----:B0-----:R-:W-:-:S07]  /*3580*/  PRMT R47, R42, 0x5410, R47 ;  /* 0x000054102a2f7816 */ /* 0x001fce000000002f */
[----:B------:R-:W0:Y:S01]  /*3590*/  F2F.F16.F32 R125, R120 ;  /* 0x00000078007d7304 */ /* 0x000e220000200800 */
[----:B------:R-:W-:Y:S01]  /*35a0*/  IMAD.WIDE.U32 R42, R43, 0x8, R36 ;  /* 0x000000082b2a7825 */ /* 0x000fe200078e0024 */
[----:B------:R-:W-:-:S03]  /*35b0*/  LOP3.LUT R25, R47, R25, RZ, 0xfc, !PT ;  /* 0x000000192f197212 */ /* 0x000fc600078efcff */
[----:B------:R-:W-:Y:S01]  /*35c0*/  IMAD.WIDE.U32 R46, R115, 0x8, R36 ;  /* 0x00000008732e7825 */ /* 0x000fe200078e0024 */
[----:B------:R2:W-:Y:S02]  /*35d0*/  STG.E.64 desc[UR14][R42.64], R22 ;  /* 0x000000162a007986 */ /* 0x0005e4000c101b0e */
[----:B------:R-:W1:Y:S01]  /*35e0*/  F2F.F16.F32 R33, R0 ;  /* 0x0000000000217304 */ /* 0x000e620000200800 */
[----:B0-----:R-:W-:-:S07]  /*35f0*/  PRMT R125, R118, 0x5410, R125 ;  /* 0x00005410767d7816 */ /* 0x001fce000000007d */
[----:B------:R-:W0:Y:S01]  /*3600*/  F2F.F16.F32 R35, R35 ;  /* 0x0000002300237304 */ /* 0x000e220000200800 */
        /* <DEDUP_REMOVED lines=15> */
.L_x_1713:
[----:B------:R-:W-:-:S04]  /*3700*/  UISETP.NE.U32.AND UP1, UPT, UR20, URZ, UPT ;  /* 0x000000ff1400728c */ /* 0x000fc8000bf25070 */
[----:B------:R-:W-:-:S09]  /*3710*/  UISETP.NE.AND.EX UP1, UPT, UR21, URZ, UPT, UP1 ;  /* 0x000000ff1500728c */ /* 0x000fd2000bf25310 */
[----:B------:R-:W-:Y:S05]  /*3720*/  BRA.U UP1, `(.L_x_1716) ;  /* 0x0000000d01a07547 */ /* 0x000fea000b800000 */
[--C-:B------:R-:W-:Y:S01]  /*3730*/  FFMA.FTZ R6, R119, UR13, R5.reuse ;  /* 0x0000000d77067c23 */ /* 0x100fe20008010005 */
[----:B-----5:R-:W-:Y:S01]  /*3740*/  MOV R4, R2 ;  /* 0x0000000200047202 */ /* 0x020fe20000000f00 */
[--C-:B------:R-:W-:Y:S01]  /*3750*/  FFMA.FTZ R44, R44, UR13, R5.reuse ;  /* 0x0000000d2c2c7c23 */ /* 0x100fe20008010005 */
[--C-:B------:R-:W-:Y:S01]  /*3760*/  FFMA.FTZ R7, R134, UR13, R5.reuse ;  /* 0x0000000d86077c23 */ /* 0x100fe20008010005 */
[----:B------:R-:W-:Y:S01]  /*3770*/  FADD.FTZ R10, R23, -R6 ;  /* 0x80000006170a7221 */ /* 0x000fe20000010000 */
[----:B------:R-:W-:Y:S01]  /*3780*/  FFMA.FTZ R6, R0, UR13, R5 ;  /* 0x0000000d00067c23 */ /* 0x000fe20008010005 */
[----:B------:R-:W-:Y:S01]  /*3790*/  HADD2.F32 R0, -RZ, R4.H0_H0 ;  /* 0x20000004ff007230 */ /* 0x000fe20000004100 */
[----:B------:R-:W-:Y:S01]  /*37a0*/  SHF.R.U64 R4, R2, 0x10, R3 ;  /* 0x0000001002047819 */ /* 0x000fe20000001203 */
[----:B------:R-:W-:Y:S01]  /*37b0*/  FFMA.FTZ R38, R38, UR13, R5 ;  /* 0x0000000d26267c23 */ /* 0x000fe20008010005 */
[----:B------:R-:W-:Y:S01]  /*37c0*/  FADD.FTZ R135, R135, -R6 ;  /* 0x8000000687877221 */ /* 0x000fe20000010000 */
[----:B------:R-:W-:Y:S01]  /*37d0*/  MOV R6, R3 ;  /* 0x0000000300067202 */ /* 0x000fe20000000f00 */
[----:B------:R-:W-:Y:S01]  /*37e0*/  FADD.FTZ R27, R27, -R44 ;  /* 0x8000002c1b1b7221 */ /* 0x000fe20000010000 */
[----:B------:R-:W-:-:S02]  /*37f0*/  HADD2.F32 R4, -RZ, R4.H0_H0 ;  /* 0x20000004ff047230 */ /* 0x000fc40000004100 */
[----:B------:R-:W-:Y:S01]  /*3800*/  FADD.FTZ R110, R110, -R7 ;  /* 0x800000076e6e7221 */ /* 0x000fe20000010000 */
[----:B------:R-:W-:Y:S01]  /*3810*/  SHF.R.U32.HI R7, RZ, 0x10, R3 ;  /* 0x00000010ff077819 */ /* 0x000fe20000011603 */
[----:B------:R-:W-:Y:S02]  /*3820*/  HADD2.F32 R6, -RZ, R6.H0_H0 ;  /* 0x20000006ff067230 */ /* 0x000fe40000004100 */
[----:B------:R-:W-:Y:S01]  /*3830*/  FADD.FTZ R25, R25, -R38 ;  /* 0x8000002619197221 */ /* 0x000fe20000010000 */
[----:B------:R-:W-:Y:S01]  /*3840*/  MOV R8, R12 ;  /* 0x0000000c00087202 */ /* 0x000fe20000000f00 */
[----:B------:R-:W-:Y:S01]  /*3850*/  FFMA.FTZ R4, R27, UR12, R4 ;  /* 0x0000000c1b047c23 */ /* 0x000fe20008010004 */
[----:B------:R-:W-:Y:S01]  /*3860*/  FFMA.FTZ R139, R139, UR13, R5 ;  /* 0x0000000d8b8b7c23 */ /* 0x000fe20008010005 */
[----:B------:R-:W-:Y:S01]  /*3870*/  HADD2.F32 R7, -RZ, R7.H0_H0 ;  /* 0x20000007ff077230 */ /* 0x000fe20000004100 */
[----:B------:R-:W-:Y:S01]  /*3880*/  SHF.R.U64 R9, R12, 0x10, R13 ;  /* 0x000000100c097819 */ /* 0x000fe2000000120d */
[----:B------:R-:W-:Y:S01]  /*3890*/  FFMA.FTZ R6, R25, UR12, R6 ;  /* 0x0000000c19067c23 */ /* 0x000fe20008010006 */
[----:B------:R-:W-:Y:S01]  /*38a0*/  FMUL.FTZ R4, R4, UR4 ;  /* 0x0000000404047c20 */ /* 0x000fe20008410000 */
[----:B------:R-:W-:-:S02]  /*38b0*/  HADD2.F32 R8, -RZ, R8.H0_H0 ;  /* 0x20000008ff087230 */ /* 0x000fc40000004100 */
[----:B------:R-:W-:Y:S01]  /*38c0*/  FADD.FTZ R139, R118, -R139 ;  /* 0x8000008b768b7221 */ /* 0x000fe20000010000 */
[----:B------:R-:W-:Y:S01]  /*38d0*/  FFMA.FTZ R7, R10, UR12, R7 ;  /* 0x0000000c0a077c23 */ /* 0x000fe20008010007 */
[----:B------:R-:W-:Y:S01]  /*38e0*/  FMUL.FTZ R6, R6, UR4 ;  /* 0x0000000406067c20 */ /* 0x000fe20008410000 */
[----:B------:R-:W-:Y:S02]  /*38f0*/  HADD2.F32 R9, -RZ, R9.H0_H0 ;  /* 0x20000009ff097230 */ /* 0x000fe40000004100 */
[----:B------:R-:W-:Y:S01]  /*3900*/  FMUL.FTZ R4, R4, UR22 ;  /* 0x0000001604047c20 */ /* 0x000fe20008410000 */
[----:B------:R-:W-:Y:S01]  /*3910*/  LOP3.LUT P3, RZ, R24, 0xff00, RZ, 0xc0, !PT ;  /* 0x0000ff0018ff7812 */ /* 0x000fe2000786c0ff */
[----:B------:R-:W-:Y:S01]  /*3920*/  FFMA.FTZ R8, R139, UR12, R8 ;  /* 0x0000000c8b087c23 */ /* 0x000fe20008010008 */
[----:B------:R-:W-:Y:S01]  /*3930*/  FFMA.FTZ R20, R141, UR13, R5 ;  /* 0x0000000d8d147c23 */ /* 0x000fe20008010005 */
[----:B------:R-:W-:Y:S01]  /*3940*/  FMUL.FTZ R7, R7, UR4 ;  /* 0x0000000407077c20 */ /* 0x000fe20008410000 */
[----:B------:R-:W-:Y:S01]  /*3950*/  FMUL.FTZ R6, R6, UR22 ;  /* 0x0000001606067c20 */ /* 0x000fe20008410000 */
[----:B------:R-:W-:Y:S01]  /*3960*/  LOP3.LUT P4, RZ, R24, 0xff0000, RZ, 0xc0, !PT ;  /* 0x00ff000018ff7812 */ /* 0x000fe2000788c0ff */
[----:B------:R-:W-:Y:S01]  /*3970*/  FFMA.FTZ R10, R110, UR12, R9 ;  /* 0x0000000c6e0a7c23 */ /* 0x000fe20008010009 */
[----:B------:R-:W-:Y:S01]  /*3980*/  FSEL R4, R4, RZ, P3 ;  /* 0x000000ff04047208 */ /* 0x000fe20001800000 */
[----:B------:R-:W-:Y:S01]  /*3990*/  FMUL.FTZ R9, R8, UR4 ;  /* 0x0000000408097c20 */ /* 0x000fe20008410000 */
[----:B------:R-:W-:Y:S01]  /*39a0*/  SHF.R.U32.HI R23, RZ, 0x10, R13 ;  /* 0x00000010ff177819 */ /* 0x000fe2000001160d */
[----:B------:R-:W-:Y:S01]  /*39b0*/  FADD.FTZ R121, R121, -R20 ;  /* 0x8000001479797221 */ /* 0x000fe20000010000 */
[----:B------:R-:W-:Y:S01]  /*39c0*/  FMUL.FTZ R8, R7, UR22 ;  /* 0x0000001607087c20 */ /* 0x000fe20008410000 */
[--C-:B------:R-:W-:Y:S01]  /*39d0*/  FFMA.FTZ R120, R120, UR13, R5.reuse ;  /* 0x0000000d78787c23 */ /* 0x100fe20008010005 */
[----:B------:R-:W-:Y:S01]  /*39e0*/  MOV R20, R14 ;  /* 0x0000000e00147202 */ /* 0x000fe20000000f00 */
[--C-:B------:R-:W-:Y:S01]  /*39f0*/  FFMA.FTZ R143, R143, UR13, R5.reuse ;  /* 0x0000000d8f8f7c23 */ /* 0x100fe20008010005 */
[----:B------:R-:W-:Y:S01]  /*3a00*/  FSEL R7, R6, RZ, P4 ;  /* 0x000000ff06077208 */ /* 0x000fe20002000000 */
[----:B------:R-:W-:Y:S01]  /*3a10*/  FFMA.FTZ R122, R122, UR13, R5 ;  /* 0x0000000d7a7a7c23 */ /* 0x000fe20008010005 */
[----:B------:R-:W-:Y:S01]  /*3a20*/  SHF.R.U64 R21, R14, 0x10, R15 ;  /* 0x000000100e157819 */ /* 0x000fe2000000120f */
[----:B------:R0:W-:Y:S01]  /*3a30*/  F2F.F16.F32 R6, R4 ;  /* 0x0000000400067304 */ /* 0x0001e20000200800 */
[----:B------:R-:W-:Y:S01]  /*3a40*/  FMUL.FTZ R10, R10, UR4 ;  /* 0x000000040a0a7c20 */ /* 0x000fe20008410000 */
[----:B------:R-:W-:Y:S01]  /*3a50*/  FADD.FTZ R117, R117, -R120 ;  /* 0x8000007875757221 */ /* 0x000fe20000010000 */
[----:B------:R-:W-:-:S02]  /*3a60*/  HADD2.F32 R20, -RZ, R20.H0_H0 ;  /* 0x20000014ff147230 */ /* 0x000fc40000004100 */
[----:B------:R-:W-:Y:S01]  /*3a70*/  FFMA.FTZ R0, R135, UR12, R0 ;  /* 0x0000000c87007c23 */ /* 0x000fe20008010000 */
[----:B------:R-:W-:Y:S01]  /*3a80*/  FADD.FTZ R143, R140, -R143 ;  /* 0x8000008f8c8f7221 */ /* 0x000fe20000010000 */
[----:B------:R-:W-:Y:S02]  /*3a90*/  HADD2.F32 R21, -RZ, R21.H0_H0 ;  /* 0x20000015ff157230 */ /* 0x000fe40000004100 */
[----:B------:R-:W-:Y:S01]  /*3aa0*/  FMUL.FTZ R9, R9, UR22 ;  /* 0x0000001609097c20 */ /* 0x000fe20008410000 */
[----:B------:R-:W-:Y:S01]  /*3ab0*/  FADD.FTZ R122, R123, -R122 ;  /* 0x8000007a7b7a7221 */ /* 0x000fe20000010000 */
[----:B0-----:R-:W-:Y:S01]  /*3ac0*/  HADD2.F32 R4, -RZ, R23.H0_H0 ;  /* 0x20000017ff047230 */ /* 0x001fe20000004100 */
[----:B------:R-:W-:Y:S01]  /*3ad0*/  LOP3.LUT P6, RZ, R26, 0xff, RZ, 0xc0, !PT ;  /* 0x000000ff1aff7812 */ /* 0x000fe200078cc0ff */
[----:B------:R-:W-:Y:S01]  /*3ae0*/  FMUL.FTZ R10, R10, UR22 ;  /* 0x000000160a0a7c20 */ /* 0x000fe20008410000 */
[----:B------:R-:W-:Y:S01]  /*3af0*/  LOP3.LUT P0, RZ, R26, 0xff00, RZ, 0xc0, !PT ;  /* 0x0000ff001aff7812 */ /* 0x000fe2000780c0ff */
[----:B------:R-:W-:Y:S01]  /*3b00*/  FMUL.FTZ R0, R0, UR4 ;  /* 0x0000000400007c20 */ /* 0x000fe20008410000 */
[----:B------:R-:W-:Y:S01]  /*3b10*/  FFMA.FTZ R4, R117, UR12, R4 ;  /* 0x0000000c75047c23 */ /* 0x000fe20008010004 */
[----:B------:R-:W-:Y:S01]  /*3b20*/  FFMA.FTZ R20, R143, UR12, R20 ;  /* 0x0000000c8f147c23 */ /* 0x000fe20008010014 */
[----:B------:R-:W-:Y:S01]  /*3b30*/  FFMA.FTZ R21, R122, UR12, R21 ;  /* 0x0000000c7a157c23 */ /* 0x000fe20008010015 */
[----:B------:R-:W-:Y:S01]  /*3b40*/  FSEL R11, R9, RZ, P6 ;  /* 0x000000ff090b7208 */ /* 0x000fe20003000000 */
[----:B------:R-:W-:Y:S01]  /*3b50*/  FMUL.FTZ R4, R4, UR4 ;  /* 0x0000000404047c20 */ /* 0x000fe20008410000 */
[----:B------:R-:W-:Y:S01]  /*3b60*/  FSEL R9, R10, RZ, P0 ;  /* 0x000000ff0a097208 */ /* 0x000fe20000000000 */
[----:B------:R-:W-:Y:S01]  /*3b70*/  FMUL.FTZ R0, R0, UR22 ;  /* 0x0000001600007c20 */ /* 0x000fe20008410000 */
[----:B------:R-:W-:Y:S01]  /*3b80*/  MOV R10, R13 ;  /* 0x0000000d000a7202 */ /* 0x000fe20000000f00 */
[----:B------:R-:W-:Y:S01]  /*3b90*/  FMUL.FTZ R20, R20, UR4 ;  /* 0x0000000414147c20 */ /* 0x000fe20008410000 */
[C---:B------:R-:W-:Y:S01]  /*3ba0*/  LOP3.LUT P2, RZ, R24.reuse, 0xff, RZ, 0xc0, !PT ;  /* 0x000000ff18ff7812 */ /* 0x040fe2000784c0ff */
[----:B------:R-:W-:Y:S01]  /*3bb0*/  FMUL.FTZ R21, R21, UR4 ;  /* 0x0000000415157c20 */ /* 0x000fe20008410000 */
[----:B------:R-:W-:Y:S01]  /*3bc0*/  ISETP.GE.U32.AND P5, PT, R24, 0x1000000, PT ;  /* 0x010000001800780c */ /* 0x000fe20003fa6070 */
[----:B------:R-:W-:Y:S01]  /*3bd0*/  FMUL.FTZ R4, R4, UR22 ;  /* 0x0000001604047c20 */ /* 0x000fe20008410000 */
[----:B------:R-:W-:Y:S01]  /*3be0*/  ISETP.GE.U32.AND P3, PT, R26, 0x1000000, PT ;  /* 0x010000001a00780c */ /* 0x000fe20003f66070 */
[----:B------:R-:W-:Y:S01]  /*3bf0*/  FMUL.FTZ R20, R20, UR22 ;  /* 0x0000001614147c20 */ /* 0x000fe20008410000 */
[----:B------:R-:W-:Y:S01]  /*3c00*/  FSEL R0, R0, RZ, P2 ;  /* 0x000000ff00007208 */ /* 0x000fe20001000000 */
[----:B------:R-:W-:Y:S01]  /*3c10*/  HADD2.F32 R10, -RZ, R10.H0_H0 ;  /* 0x2000000aff0a7230 */ /* 0x000fe20000004100 */
[----:B------:R-:W-:Y:S01]  /*3c20*/  LOP3.LUT P4, RZ, R28, 0xff, RZ, 0xc0, !PT ;  /* 0x000000ff1cff7812 */ /* 0x000fe2000788c0ff */
[----:B------:R-:W-:Y:S01]  /*3c30*/  FMUL.FTZ R21, R21, UR22 ;  /* 0x0000001615157c20 */ /* 0x000fe20008410000 */
[----:B------:R-:W-:Y:S01]  /*3c40*/  FSEL R8, R8, RZ, P5 ;  /* 0x000000ff08087208 */ /* 0x000fe20002800000 */
[--C-:B------:R-:W-:Y:S01]  /*3c50*/  FFMA.FTZ R145, R145, UR13, R5.reuse ;  /* 0x0000000d91917c23 */ /* 0x100fe20008010005 */
[----:B------:R-:W-:Y:S01]  /*3c60*/  LOP3.LUT P2, RZ, R26, 0xff0000, RZ, 0xc0, !PT ;  /* 0x00ff00001aff7812 */ /* 0x000fe2000784c0ff */
[----:B------:R-:W-:Y:S01]  /*3c70*/  FFMA.FTZ R10, R121, UR12, R10 ;  /* 0x0000000c790a7c23 */ /* 0x000fe2000801000a */
[----:B------:R-:W-:Y:S01]  /*3c80*/  LOP3.LUT P5, RZ, R28, 0xff00, RZ, 0xc0, !PT ;  /* 0x0000ff001cff7812 */ /* 0x000fe200078ac0ff */
[--C-:B------:R-:W-:Y:S01]  /*3c90*/  FFMA.FTZ R124, R124, UR13, R5.reuse ;  /* 0x0000000d7c7c7c23 */ /* 0x100fe20008010005 */
[----:B------:R-:W-:Y:S01]  /*3ca0*/  FSEL R4, R4, RZ, P3 ;  /* 0x000000ff04047208 */ /* 0x000fe20001800000 */
[--C-:B------:R-:W-:Y:S01]  /*3cb0*/  FFMA.FTZ R27, R126, UR13, R5.reuse ;  /* 0x0000000d7e1b7c23 */ /* 0x100fe20008010005 */
[----:B------:R-:W-:Y:S01]  /*3cc0*/  MOV R26, R16 ;  /* 0x00000010001a7202 */ /* 0x000fe20000000f00 */
[--C-:B------:R-:W-:Y:S01]  /*3cd0*/  FFMA.FTZ R149, R149, UR13, R5.reuse ;  /* 0x0000000d95957c23 */ /* 0x100fe20008010005 */
[----:B------:R-:W-:Y:S01]  /*3ce0*/  LOP3.LUT P6, RZ, R28, 0xff0000, RZ, 0xc0, !PT ;  /* 0x00ff00001cff7812 */ /* 0x000fe200078cc0ff */
[--C-:B------:R-:W-:Y:S01]  /*3cf0*/  FFMA.FTZ R148, R148, UR13, R5.reuse ;  /* 0x0000000d94947c23 */ /* 0x100fe20008010005 */
[----:B------:R-:W-:Y:S01]  /*3d00*/  ISETP.GE.U32.AND P0, PT, R28, 0x1000000, PT ;  /* 0x010000001c00780c */ /* 0x000fe20003f06070 */
[--C-:B------:R-:W-:Y:S01]  /*3d10*/  FFMA.FTZ R28, R147, UR13, R5.reuse ;  /* 0x0000000d931c7c23 */ /* 0x100fe20008010005 */
[----:B------:R-:W-:Y:S01]  /*3d20*/  FSEL R25, R20, RZ, P4 ;  /* 0x000000ff14197208 */ /* 0x000fe20002000000 */
[--C-:B------:R-:W-:Y:S01]  /*3d30*/  FFMA.FTZ R151, R151, UR13, R5.reuse ;  /* 0x0000000d97977c23 */ /* 0x100fe20008010005 */
[----:B------:R-:W-:Y:S01]  /*3d40*/  FSEL R20, R21, RZ, P5 ;  /* 0x000000ff15147208 */ /* 0x000fe20002800000 */
[--C-:B------:R-:W-:Y:S01]  /*3d50*/  FFMA.FTZ R33, R150, UR13, R5.reuse ;  /* 0x0000000d96217c23 */ /* 0x100fe20008010005 */
[----:B------:R0:W-:Y:S01]  /*3d60*/  F2F.F16.F32 R21, R4 ;  /* 0x0000000400157304 */ /* 0x0001e20000200800 */
[--C-:B------:R-:W-:Y:S01]  /*3d70*/  FFMA.FTZ R32, R153, UR13, R5.reuse ;  /* 0x0000000d99207c23 */ /* 0x100fe20008010005 */
[----:B------:R-:W-:Y:S01]  /*3d80*/  FFMA.FTZ R35, R152, UR13, R5 ;  /* 0x0000000d98237c23 */ /* 0x000fe20008010005 */
[----:B------:R-:W-:Y:S01]  /*3d90*/  SHF.R.U64 R5, R16, 0x10, R17 ;  /* 0x0000001010057819 */ /* 0x000fe20000001211 */
[----:B------:R-:W-:Y:S01]  /*3da0*/  FADD.FTZ R127, R127, -R28 ;  /* 0x8000001c7f7f7221 */ /* 0x000fe20000010000 */
[----:B------:R-:W-:Y:S01]  /*3db0*/  FMUL.FTZ R10, R10, UR4 ;  /* 0x000000040a0a7c20 */ /* 0x000fe20008410000 */
[----:B------:R-:W-:Y:S01]  /*3dc0*/  FADD.FTZ R144, R144, -R27 ;  /* 0x8000001b90907221 */ /* 0x000fe20000010000 */
[----:B------:R-:W-:Y:S01]  /*3dd0*/  SHF.R.U32.HI R24, RZ, 0x10, R15 ;  /* 0x00000010ff187819 */ /* 0x000fe2000001160f */
[----:B------:R-:W-:-:S02]  /*3de0*/  HADD2.F32 R5, -RZ, R5.H0_H0 ;  /* 0x20000005ff057230 */ /* 0x000fc40000004100 */
[----:B------:R-:W-:Y:S01]  /*3df0*/  FMUL.FTZ R10, R10, UR22 ;  /* 0x000000160a0a7c20 */ /* 0x000fe20008410000 */
[----:B0-----:R-:W-:Y:S01]  /*3e00*/  HADD2.F32 R4, -RZ, R26.H0_H0 ;  /* 0x2000001aff047230 */ /* 0x001fe20000004100 */
[----:B------:R-:W-:Y:S01]  /*3e10*/  MOV R26, R17 ;  /* 0x00000011001a7202 */ /* 0x000fe20000000f00 */
[----:B------:R-:W-:Y:S02]  /*3e20*/  HADD2.F32 R24, -RZ, R24.H0_H0 ;  /* 0x20000018ff187230 */ /* 0x000fe40000004100 */
[----:B------:R-:W-:Y:S01]  /*3e30*/  FFMA.FTZ R5, R144, UR12, R5 ;  /* 0x0000000c90057c23 */ /* 0x000fe20008010005 */
[----:B------:R-:W-:Y:S01]  /*3e40*/  FSEL R10, R10, RZ, P2 ;  /* 0x000000ff0a0a7208 */ /* 0x000fe20001000000 */
[----:B------:R-:W-:Y:S01]  /*3e50*/  FFMA.FTZ R4, R127, UR12, R4 ;  /* 0x0000000c7f047c23 */ /* 0x000fe20008010004 */
[C---:B------:R-:W-:Y:S01]  /*3e60*/  LOP3.LUT P2, RZ, R30.reuse, 0xff, RZ, 0xc0, !PT ;  /* 0x000000ff1eff7812 */ /* 0x040fe2000784c0ff */
[----:B------:R-:W-:Y:S01]  /*3e70*/  HADD2.F32 R26, -RZ, R26.H0_H0 ;  /* 0x2000001aff1a7230 */ /* 0x000fe20000004100 */
[----:B------:R-:W-:Y:S01]  /*3e80*/  LOP3.LUT P3, RZ, R30, 0xff00, RZ, 0xc0, !PT ;  /* 0x0000ff001eff7812 */ /* 0x000fe2000786c0ff */
[----:B------:R-:W-:Y:S01]  /*3e90*/  FMUL.FTZ R4, R4, UR4 ;  /* 0x0000000404047c20 */ /* 0x000fe20008410000 */
[----:B------:R-:W-:Y:S01]  /*3ea0*/  LOP3.LUT P4, RZ, R30, 0xff0000, RZ, 0xc0, !PT ;  /* 0x00ff00001eff7812 */ /* 0x000fe2000788c0ff */
[----:B------:R-:W-:Y:S01]  /*3eb0*/  FADD.FTZ R149, R146, -R149 ;  /* 0x8000009592957221 */ /* 0x000fe20000010000 */
[----:B------:R-:W-:Y:S01]  /*3ec0*/  ISETP.GE.U32.AND P5, PT, R30, 0x1000000, PT ;  /* 0x010000001e00780c */ /* 0x000fe20003fa6070 */
[----:B------:R-:W-:Y:S01]  /*3ed0*/  FMUL.FTZ R4, R4, UR22 ;  /* 0x0000001604047c20 */ /* 0x000fe20008410000 */
[----:B------:R-:W-:Y:S01]  /*3ee0*/  MOV R30, R19 ;  /* 0x00000013001e7202 */ /* 0x000fe20000000f00 */
[----:B------:R-:W-:Y:S01]  /*3ef0*/  FADD.FTZ R125, R125, -R124 ;  /* 0x8000007c7d7d7221 */ /* 0x000fe20000010000 */
[----:B------:R-:W-:Y:S01]  /*3f00*/  FMUL.FTZ R5, R5, UR4 ;  /* 0x0000000405057c20 */ /* 0x000fe20008410000 */
[----:B------:R-:W-:Y:S01]  /*3f10*/  SHF.R.U32.HI R27, RZ, 0x10, R17 ;  /* 0x00000010ff1b7819 */ /* 0x000fe20000011611 */
[----:B------:R-:W-:Y:S01]  /*3f20*/  FFMA.FTZ R26, R149, UR12, R26 ;  /* 0x0000000c951a7c23 */ /* 0x000fe2000801001a */
[----:B------:R-:W-:Y:S01]  /*3f30*/  FFMA.FTZ R24, R125, UR12, R24 ;  /* 0x0000000c7d187c23 */ /* 0x000fe20008010018 */
[----:B------:R-:W-:Y:S01]  /*3f40*/  FSEL R4, R4, RZ, P2 ;  /* 0x000000ff04047208 */ /* 0x000fe20001000000 */
[----:B------:R-:W-:Y:S01]  /*3f50*/  FMUL.FTZ R5, R5, UR22 ;  /* 0x0000001605057c20 */ /* 0x000fe20008410000 */
[----:B------:R-:W-:Y:S01]  /*3f60*/  HADD2.F32 R30, -RZ, R30.H0_H0 ;  /* 0x2000001eff1e7230 */ /* 0x000fe20000004100 */
[----:B------:R-:W-:Y:S01]  /*3f70*/  SHF.R.U32.HI R31, RZ, 0x10, R19 ;  /* 0x00000010ff1f7819 */ /* 0x000fe20000011613 */
[----:B------:R-:W-:Y:S01]  /*3f80*/  FADD.FTZ R131, R131, -R32 ;  /* 0x8000002083837221 */ /* 0x000fe20000010000 */
[----:B------:R-:W-:-:S02]  /*3f90*/  HADD2.F32 R27, -RZ, R27.H0_H0 ;  /* 0x2000001bff1b7230 */ /* 0x000fc40000004100 */
[----:B------:R-:W-:Y:S01]  /*3fa0*/  FADD.FTZ R28, R129, -R148 ;  /* 0x80000094811c7221 */ /* 0x000fe20000010000 */
[----:B------:R-:W-:Y:S01]  /*3fb0*/  FMUL.FTZ R26, R26, UR4 ;  /* 0x000000041a1a7c20 */ /* 0x000fe20008410000 */
[----:B------:R-:W-:Y:S01]  /*3fc0*/  MOV R23, R15 ;  /* 0x0000000f00177202 */ /* 0x000fe20000000f00 */
[----:B------:R-:W-:Y:S01]  /*3fd0*/  FMUL.FTZ R24, R24, UR4 ;  /* 0x0000000418187c20 */ /* 0x000fe20008410000 */
[----:B------:R0:W-:Y:S01]  /*3fe0*/  F2F.F16.F32 R29, R4 ;  /* 0x00000004001d7304 */ /* 0x0001e20000200800 */
[----:B------:R-:W-:Y:S01]  /*3ff0*/  FSEL R5, R5, RZ, P3 ;  /* 0x000000ff05057208 */ /* 0x000fe20001800000 */
[----:B------:R-:W-:Y:S01]  /*4000*/  FFMA.FTZ R30, R131, UR12, R30 ;  /* 0x0000000c831e7c23 */ /* 0x000fe2000801001e */
[----:B------:R-:W-:Y:S01]  /*4010*/  SHF.R.U64 R32, R18, 0x10, R19 ;  /* 0x0000001012207819 */ /* 0x000fe20000001213 */
[----:B------:R-:W-:Y:S01]  /*4020*/  FADD.FTZ R35, R132, -R35 ;  /* 0x8000002384237221 */ /* 0x000fe20000010000 */
[----:B------:R-:W-:Y:S01]  /*4030*/  FFMA.FTZ R28, R28, UR12, R27 ;  /* 0x0000000c1c1c7c23 */ /* 0x000fe2000801001b */
[----:B------:R-:W-:Y:S01]  /*4040*/  FMUL.FTZ R24, R24, UR22 ;  /* 0x0000001618187c20 */ /* 0x000fe20008410000 */
[----:B------:R-:W-:Y:S01]  /*4050*/  FMUL.FTZ R27, R26, UR22 ;  /* 0x000000161a1b7c20 */ /* 0x000fe20008410000 */
[----:B------:R-:W-:Y:S01]  /*4060*/  HADD2.F32 R23, -RZ, R23.H0_H0 ;  /* 0x20000017ff177230 */ /* 0x000fe20000004100 */
[----:B------:R1:W-:Y:S01]  /*4070*/  F2F.F16.F32 R26, R5 ;  /* 0x00000005001a7304 */ /* 0x0003e20000200800 */
[----:B0-----:R-:W-:-:S02]  /*4080*/  HADD2.F32 R4, -RZ, R31.H0_H0 ;  /* 0x2000001fff047230 */ /* 0x001fc40000004100 */
[----:B------:R-:W-:Y:S01]  /*4090*/  FMUL.FTZ R30, R30, UR4 ;  /* 0x000000041e1e7c20 */ /* 0x000fe20008410000 */
[----:B------:R-:W-:Y:S01]  /*40a0*/  FADD.FTZ R142, R142, -R145 ;  /* 0x800000918e8e7221 */ /* 0x000fe20000010000 */
[----:B------:R-:W-:Y:S01]  /*40b0*/  FADD.FTZ R130, R130, -R33 ;  /* 0x8000002182827221 */ /* 0x000fe20000010000 */
[----:B------:R-:W-:Y:S01]  /*40c0*/  FSEL R24, R24, RZ, P0 ;  /* 0x000000ff18187208 */ /* 0x000fe20000000000 */
[----:B------:R-:W-:Y:S01]  /*40d0*/  FFMA.FTZ R31, R35, UR12, R4 ;  /* 0x0000000c231f7c23 */ /* 0x000fe20008010004 */
[----:B------:R-:W-:Y:S01]  /*40e0*/  MOV R4, R18 ;  /* 0x0000001200047202 */ /* 0x000fe20000000f00 */
[----:B------:R-:W-:Y:S01]  /*40f0*/  FMUL.FTZ R30, R30, UR22 ;  /* 0x000000161e1e7c20 */ /* 0x000fe20008410000 */
[----:B-1----:R-:W-:Y:S02]  /*4100*/  HADD2.F32 R5, -RZ, R32.H0_H0 ;  /* 0x20000020ff057230 */ /* 0x002fe40000004100 */
[----:B------:R-:W-:Y:S01]  /*4110*/  FFMA.FTZ R23, R142, UR12, R23 ;  /* 0x0000000c8e177c23 */ /* 0x000fe20008010017 */
[----:B------:R-:W-:Y:S01]  /*4120*/  LOP3.LUT P0, RZ, R22, 0xff0000, RZ, 0xc0, !PT ;  /* 0x00ff000016ff7812 */ /* 0x000fe2000780c0ff */
[----:B------:R-:W-:Y:S01]  /*4130*/  FMUL.FTZ R31, R31, UR4 ;  /* 0x000000041f1f7c20 */ /* 0x000fe20008410000 */
[----:B------:R-:W-:-:S02]  /*4140*/  HADD2.F32 R4, -RZ, R4.H0_H0 ;  /* 0x20000004ff047230 */ /* 0x000fc40000004100 */
[----:B------:R-:W-:Y:S01]  /*4150*/  FFMA.FTZ R5, R130, UR12, R5 ;  /* 0x0000000c82057c23 */ /* 0x000fe20008010005 */
[----:B------:R-:W-:Y:S01]  /*4160*/  FADD.FTZ R151, R128, -R151 ;  /* 0x8000009780977221 */ /* 0x000fe20000010000 */
[----:B------:R-:W-:Y:S01]  /*4170*/  FMUL.FTZ R23, R23, UR4 ;  /* 0x0000000417177c20 */ /* 0x000fe20008410000 */
[----:B------:R-:W-:Y:S01]  /*4180*/  FSEL R30, R30, RZ, P0 ;  /* 0x000000ff1e1e7208 */ /* 0x000fe20000000000 */
[----:B------:R-:W-:Y:S01]  /*4190*/  FMUL.FTZ R31, R31, UR22 ;  /* 0x000000161f1f7c20 */ /* 0x000fe20008410000 */
[----:B------:R-:W-:Y:S01]  /*41a0*/  FMUL.FTZ R28, R28, UR4 ;  /* 0x000000041c1c7c20 */ /* 0x000fe20008410000 */
[----:B------:R-:W-:Y:S01]  /*41b0*/  ISETP.GE.U32.AND P0, PT, R22, 0x1000000, PT ;  /* 0x010000001600780c */ /* 0x000fe20003f06070 */
        /* <DEDUP_REMOVED lines=8> */
[----:B------:R-:W-:Y:S01]  /*4240*/  FSEL R23, R23, RZ, P6 ;  /* 0x000000ff17177208 */ /* 0x000fe20003000000 */
[----:B------:R-:W-:Y:S01]  /*4250*/  F2F.F16.F32 R7, R7 ;  /* 0x0000000700077304 */ /* 0x000fe20000200800 */
[----:B------:R-:W-:-:S02]  /*4260*/  FSEL R27, R27, RZ, P4 ;  /* 0x000000ff1b1b7208 */ /* 0x000fc40002000000 */
[----:B------:R-:W-:Y:S02]  /*4270*/  FSEL R28, R28, RZ, P5 ;  /* 0x000000ff1c1c7208 */ /* 0x000fe40002800000 */
[----:B------:R-:W-:Y:S02]  /*4280*/  FSEL R32, R5, RZ, P0 ;  /* 0x000000ff05207208 */ /* 0x000fe40000000000 */
[----:B------:R-:W-:Y:S01]  /*4290*/  LOP3.LUT P0, RZ, R22, 0xff, RZ, 0xc0, !PT ;  /* 0x000000ff16ff7812 */ /* 0x000fe2000780c0ff */
[----:B------:R-:W-:Y:S01]  /*42a0*/  FMUL.FTZ R22, R4, UR22 ;  /* 0x0000001604167c20 */ /* 0x000fe20008410000 */
[----:B------:R-:W0:Y:S01]  /*42b0*/  F2F.F16.F32 R8, R8 ;  /* 0x0000000800087304 */ /* 0x000e220000200800 */
[----:B------:R-:W1:Y:S07]  /*42c0*/  LDC.64 R4, c[0x0][0x468] ;  /* 0x00011a00ff047b82 */ /* 0x000e6e0000000a00 */
[----:B------:R-:W2:Y:S01]  /*42d0*/  F2F.F16.F32 R9, R9 ;  /* 0x0000000900097304 */ /* 0x000ea20000200800 */
[----:B0-----:R-:W-:-:S07]  /*42e0*/  PRMT R47, R7, 0x5410, R8 ;  /* 0x00005410072f7816 */ /* 0x001fce0000000008 */
[----:B------:R-:W0:Y:S01]  /*42f0*/  F2F.F16.F32 R10, R10 ;  /* 0x0000000a000a7304 */ /* 0x000e220000200800 */
[----:B------:R-:W-:-:S05]  /*4300*/  IMAD.WIDE.U32 R6, R6, 0x10000, RZ ;  /* 0x0001000006067825 */ /* 0x000fca00078e00ff */
[----:B------:R-:W-:Y:S01]  /*4310*/  LOP3.LUT R7, R47, R7, RZ, 0xfc, !PT ;  /* 0x000000072f077212 */ /* 0x000fe200078efcff */
[----:B--2---:R-:W-:Y:S01]  /*4320*/  IMAD.WIDE.U32 R8, R9, 0x10000, RZ ;  /* 0x0001000009087825 */ /* 0x004fe200078e00ff */
[----:B------:R-:W2:Y:S01]  /*4330*/  F2F.F16.F32 R20, R20 ;  /* 0x0000001400147304 */ /* 0x000ea20000200800 */
[----:B0-----:R-:W-:-:S07]  /*4340*/  PRMT R39, R10, 0x5410, R21 ;  /* 0x000054100a277816 */ /* 0x001fce0000000015 */
[----:B------:R-:W-:Y:S01]  /*4350*/  F2F.F16.F32 R23, R23 ;  /* 0x0000001700177304 */ /* 0x000fe20000200800 */
[----:B------:R-:W-:Y:S01]  /*4360*/  LOP3.LUT R9, R39, R9, RZ, 0xfc, !PT ;  /* 0x0000000927097212 */ /* 0x000fe200078efcff */
[----:B--2---:R-:W-:-:S06]  /*4370*/  IMAD.WIDE.U32 R20, R20, 0x10000, RZ ;  /* 0x0001000014147825 */ /* 0x004fcc00078e00ff */
[----:B------:R-:W0:Y:S08]  /*4380*/  F2F.F16.F32 R24, R24 ;  /* 0x0000001800187304 */ /* 0x000e300000200800 */
[----:B------:R-:W-:Y:S01]  /*4390*/  F2F.F16.F32 R27, R27 ;  /* 0x0000001b001b7304 */ /* 0x000fe20000200800 */
[----:B0-----:R-:W-:-:S07]  /*43a0*/  PRMT R37, R23, 0x5410, R24 ;  /* 0x0000541017257816 */ /* 0x001fce0000000018 */
[----:B------:R-:W0:Y:S08]  /*43b0*/  F2F.F16.F32 R28, R28 ;  /* 0x0000001c001c7304 */ /* 0x000e300000200800 */
[----:B------:R2:W-:Y:S01]  /*43c0*/  F2F.F16.F32 R33, R30 ;  /* 0x0000001e00217304 */ /* 0x0005e20000200800 */
[----:B0-----:R-:W-:-:S07]  /*43d0*/  PRMT R35, R27, 0x5410, R28 ;  /* 0x000054101b237816 */ /* 0x001fce000000001c */
[----:B------:R-:W0:Y:S01]  /*43e0*/  F2F.F16.F32 R32, R32 ;  /* 0x0000002000207304 */ /* 0x000e220000200800 */
[----:B--2---:R-:W-:Y:S01]  /*43f0*/  FSEL R30, R22, RZ, P0 ;  /* 0x000000ff161e7208 */ /* 0x004fe20000000000 */
[----:B------:R-:W-:-:S06]  /*4400*/  IMAD.WIDE.U32 R22, R26, 0x10000, RZ ;  /* 0x000100001a167825 */ /* 0x000fcc00078e00ff */
[----:B------:R-:W2:Y:S01]  /*4410*/  F2F.F16.F32 R34, R31 ;  /* 0x0000001f00227304 */ /* 0x000ea20000200800 */
[----:B0-----:R-:W-:-:S07]  /*4420*/  IMAD.WIDE.U32 R26, R32, 0x10000, RZ ;  /* 0x00010000201a7825 */ /* 0x001fce00078e00ff */
[----:B------:R-:W0:Y:S01]  /*4430*/  F2F.F16.F32 R11, R11 ;  /* 0x0000000b000b7304 */ /* 0x000e220000200800 */
[----:B--2---:R-:W-:-:S07]  /*4440*/  PRMT R33, R33, 0x5410, R34 ;  /* 0x0000541021217816 */ /* 0x004fce0000000022 */
[----:B------:R-:W2:Y:S01]  /*4450*/  F2F.F16.F32 R25, R25 ;  /* 0x0000001900197304 */ /* 0x000ea20000200800 */
[----:B0-----:R-:W-:-:S07]  /*4460*/  LOP3.LUT R8, R8, R11, RZ, 0xfc, !PT ;  /* 0x0000000b08087212 */ /* 0x001fce00078efcff */
[----:B------:R-:W0:Y:S01]  /*4470*/  F2F.F16.F32 R0, R0 ;  /* 0x0000000000007304 */ /* 0x000e220000200800 */
[----:B------:R-:W-:Y:S02]  /*4480*/  LOP3.LUT R11, R37, R21, RZ, 0xfc, !PT ;  /* 0x00000015250b7212 */ /* 0x000fe400078efcff */
[----:B------:R-:W-:Y:S02]  /*4490*/  LOP3.LUT R21, R35, R23, RZ, 0xfc, !PT ;  /* 0x0000001723157212 */ /* 0x000fe400078efcff */
[----:B------:R-:W-:Y:S02]  /*44a0*/  LOP3.LUT R23, R33, R27, RZ, 0xfc, !PT ;  /* 0x0000001b21177212 */ /* 0x000fe400078efcff */
[----:B--2---:R-:W-:Y:S01]  /*44b0*/  LOP3.LUT R10, R20, R25, RZ, 0xfc, !PT ;  /* 0x00000019140a7212 */ /* 0x004fe200078efcff */
[----:B------:R-:W2:Y:S01]  /*44c0*/  F2F.F16.F32 R31, R30 ;  /* 0x0000001e001f7304 */ /* 0x000ea20000200800 */
[----:B------:R-:W-:Y:S01]  /*44d0*/  LOP3.LUT R20, R22, R29, RZ, 0xfc, !PT ;  /* 0x0000001d16147212 */ /* 0x000fe200078efcff */
[----:B-1----:R-:W-:-:S04]  /*44e0*/  IMAD.WIDE.U32 R24, R41, 0x8, R4 ;  /* 0x0000000829187825 */ /* 0x002fc800078e0004 */
[----:B------:R-:W-:Y:S01]  /*44f0*/  IMAD.WIDE.U32 R28, R45, 0x8, R4 ;  /* 0x000000082d1c7825 */ /* 0x000fe200078e0004 */
[----:B0-----:R-:W-:-:S05]  /*4500*/  LOP3.LUT R6, R6, R0, RZ, 0xfc, !PT ;  /* 0x0000000006067212 */ /* 0x001fca00078efcff */
[----:B------:R1:W-:Y:S01]  /*4510*/  STG.E.64 desc[UR14][R24.64], R6 ;  /* 0x0000000618007986 */ /* 0x0003e2000c101b0e */
[----:B--2---:R-:W-:Y:S01]  /*4520*/  LOP3.LUT R22, R26, R31, RZ, 0xfc, !PT ;  /* 0x0000001f1a167212 */ /* 0x004fe200078efcff */
        /* <DEDUP_REMOVED lines=8> */
.L_x_1716:
[----:B-----5:R-:W-:Y:S01]  /*45b0*/  MOV R4, R2 ;  /* 0x0000000200047202 */ /* 0x020fe20000000f00 */
[--C-:B------:R-:W-:Y:S01]  /*45c0*/  FFMA.FTZ R0, R0, UR13, R5.reuse ;  /* 0x0000000d00007c23 */ /* 0x100fe20008010005 */
[--C-:B------:R-:W-:Y:S01]  /*45d0*/  FFMA.FTZ R44, R44, UR13, R5.reuse ;  /* 0x0000000d2c2c7c23 */ /* 0x100fe20008010005 */
[----:B------:R-:W-:Y:S01]  /*45e0*/  MOV R8, R13 ;  /* 0x0000000d00087202 */ /* 0x000fe20000000f00 */
[----:B------:R-:W-:Y:S01]  /*45f0*/  FFMA.FTZ R38, R38, UR13, R5 ;  /* 0x0000000d26267c23 */ /* 0x000fe20008010005 */
[----:B------:R-:W-:Y:S02]  /*4600*/  HADD2.F32 R31, -RZ, R4.H0_H0 ;  /* 0x20000004ff1f7230 */ /* 0x000fe40000004100 */
[----:B------:R-:W-:Y:S01]  /*4610*/  FADD.FTZ R0, R135, -R0 ;  /* 0x8000000087007221 */ /* 0x000fe20000010000 */
[----:B------:R-:W-:Y:S01]  /*4620*/  MOV R4, R3 ;  /* 0x0000000300047202 */ /* 0x000fe20000000f00 */
[----:B------:R-:W-:Y:S01]  /*4630*/  FADD.FTZ R27, R27, -R44 ;  /* 0x8000002c1b1b7221 */ /* 0x000fe20000010000 */
[----:B------:R-:W-:-:S02]  /*4640*/  HADD2.F32 R21, -RZ, R8.H0_H0 ;  /* 0x20000008ff157230 */ /* 0x000fc40000004100 */
[----:B------:R-:W-:Y:S01]  /*4650*/  FFMA.FTZ R31, R0, UR12, R31 ;  /* 0x0000000c001f7c23 */ /* 0x000fe2000801001f */
[----:B------:R-:W-:Y:S01]  /*4660*/  SHF.R.U32.HI R8, RZ, 0x10, R13 ;  /* 0x00000010ff087819 */ /* 0x000fe2000001160d */
[----:B------:R-:W-:Y:S02]  /*4670*/  HADD2.F32 R0, -RZ, R4.H0_H0 ;  /* 0x20000004ff007230 */ /* 0x000fe40000004100 */
[--C-:B------:R-:W-:Y:S01]  /*4680*/  FFMA.FTZ R4, R119, UR13, R5.reuse ;  /* 0x0000000d77047c23 */ /* 0x100fe20008010005 */
[--C-:B------:R-:W-:Y:S01]  /*4690*/  FFMA.FTZ R120, R120, UR13, R5.reuse ;  /* 0x0000000d78787c23 */ /* 0x100fe20008010005 */
[----:B------:R-:W-:Y:S01]  /*46a0*/  FFMA.FTZ R145, R145, UR13, R5 ;  /* 0x0000000d91917c23 */ /* 0x000fe20008010005 */
[----:B------:R-:W-:Y:S01]  /*46b0*/  FADD.FTZ R25, R25, -R38 ;  /* 0x8000002619197221 */ /* 0x000fe20000010000 */
[----:B------:R-:W-:Y:S01]  /*46c0*/  FADD.FTZ R35, R23, -R4 ;  /* 0x8000000417237221 */ /* 0x000fe20000010000 */
[----:B------:R-:W-:Y:S01]  /*46d0*/  SHF.R.U64 R4, R2, 0x10, R3 ;  /* 0x0000001002047819 */ /* 0x000fe20000001203 */
[----:B------:R-:W-:Y:S01]  /*46e0*/  HADD2.F32 R23, -RZ, R8.H0_H0 ;  /* 0x20000008ff177230 */ /* 0x000fe20000004100 */
[----:B------:R-:W-:Y:S01]  /*46f0*/  MOV R8, R14 ;  /* 0x0000000e00087202 */ /* 0x000fe20000000f00 */
[----:B------:R-:W-:Y:S01]  /*4700*/  FADD.FTZ R38, R117, -R120 ;  /* 0x8000007875267221 */ /* 0x000fe20000010000 */
[----:B------:R-:W-:Y:S01]  /*4710*/  SHF.R.U32.HI R20, RZ, 0x10, R15 ;  /* 0x00000010ff147819 */ /* 0x000fe2000001160f */
[----:B------:R-:W-:-:S02]  /*4720*/  HADD2.F32 R4, -RZ, R4.H0_H0 ;  /* 0x20000004ff047230 */ /* 0x000fc40000004100 */
[----:B------:R-:W-:Y:S01]  /*4730*/  FADD.FTZ R47, R142, -R145 ;  /* 0x800000918e2f7221 */ /* 0x000fe20000010000 */
[----:B------:R-:W-:Y:S01]  /*4740*/  FFMA.FTZ R124, R124, UR13, R5 ;  /* 0x0000000d7c7c7c23 */ /* 0x000fe20008010005 */
[----:B------:R-:W-:Y:S01]  /*4750*/  FFMA.FTZ R38, R38, UR12, R23 ;  /* 0x0000000c26267c23 */ /* 0x000fe20008010017 */
[----:B------:R-:W-:Y:S02]  /*4760*/  HADD2.F32 R23, -RZ, R20.H0_H0 ;  /* 0x20000014ff177230 */ /* 0x000fe40000004100 */
[----:B------:R-:W-:Y:S01]  /*4770*/  FFMA.FTZ R27, R27, UR12, R4 ;  /* 0x0000000c1b1b7c23 */ /* 0x000fe20008010004 */
[--C-:B------:R-:W-:Y:S01]  /*4780*/  FFMA.FTZ R4, R141, UR13, R5.reuse ;  /* 0x0000000d8d047c23 */ /* 0x100fe20008010005 */
[--C-:B------:R-:W-:Y:S01]  /*4790*/  FFMA.FTZ R122, R122, UR13, R5.reuse ;  /* 0x0000000d7a7a7c23 */ /* 0x100fe20008010005 */
[----:B------:R-:W-:Y:S01]  /*47a0*/  MOV R20, R16 ;  /* 0x0000001000147202 */ /* 0x000fe20000000f00 */
[--C-:B------:R-:W-:Y:S01]  /*47b0*/  FFMA.FTZ R40, R153, UR13, R5.reuse ;  /* 0x0000000d99287c23 */ /* 0x100fe20008010005 */
[----:B------:R-:W-:Y:S01]  /*47c0*/  FADD.FTZ R4, R121, -R4 ;  /* 0x8000000479047221 */ /* 0x000fe20000010000 */
[----:B------:R-:W-:Y:S01]  /*47d0*/  FADD.FTZ R114, R123, -R122 ;  /* 0x8000007a7b727221 */ /* 0x000fe20000010000 */
[----:B------:R-:W-:Y:S01]  /*47e0*/  MOV R42, R19 ;  /* 0x00000013002a7202 */ /* 0x000fe20000000f00 */
[----:B------:R-:W-:Y:S01]  /*47f0*/  FFMA.FTZ R149, R149, UR13, R5 ;  /* 0x0000000d95957c23 */ /* 0x000fe20008010005 */
[----:B------:R-:W-:Y:S01]  /*4800*/  FFMA.FTZ R36, R4, UR12, R21 ;  /* 0x0000000c04247c23 */ /* 0x000fe20008010015 */
[----:B------:R-:W-:Y:S01]  /*4810*/  SHF.R.U64 R4, R12, 0x10, R13 ;  /* 0x000000100c047819 */ /* 0x000fe2000000120d */
[----:B------:R-:W-:Y:S01]  /*4820*/  FFMA.FTZ R21, R134, UR13, R5 ;  /* 0x0000000d86157c23 */ /* 0x000fe20008010005 */
[----:B------:R-:W-:-:S02]  /*4830*/  HADD2.F32 R119, -RZ, R42.H0_H0 ;  /* 0x2000002aff777230 */ /* 0x000fc40000004100 */
[----:B------:R-:W-:Y:S01]  /*4840*/  FADD.FTZ R40, R131, -R40 ;  /* 0x8000002883287221 */ /* 0x000fe20000010000 */
[----:B------:R-:W-:Y:S01]  /*4850*/  FADD.FTZ R120, R146, -R149 ;  /* 0x8000009592787221 */ /* 0x000fe20000010000 */
[----:B------:R-:W-:Y:S02]  /*4860*/  HADD2.F32 R4, -RZ, R4.H0_H0 ;  /* 0x20000004ff047230 */ /* 0x000fe40000004100 */
[----:B------:R-:W-:Y:S01]  /*4870*/  FADD.FTZ R21, R110, -R21 ;  /* 0x800000156e157221 */ /* 0x000fe20000010000 */
[----:B------:R-:W-:Y:S01]  /*4880*/  FADD.FTZ R110, R125, -R124 ;  /* 0x8000007c7d6e7221 */ /* 0x000fe20000010000 */
[----:B------:R-:W-:Y:S01]  /*4890*/  FFMA.FTZ R119, R40, UR12, R119 ;  /* 0x0000000c28777c23 */ /* 0x000fe20008010077 */
[----:B------:R-:W-:Y:S01]  /*48a0*/  SHF.R.U32.HI R6, RZ, 0x10, R3 ;  /* 0x00000010ff067819 */ /* 0x000fe20000011603 */
[----:B------:R-:W-:Y:S01]  /*48b0*/  FFMA.FTZ R39, R21, UR12, R4 ;  /* 0x0000000c15277c23 */ /* 0x000fe20008010004 */
[----:B------:R-:W-:Y:S01]  /*48c0*/  HADD2.F32 R21, -RZ, R8.H0_H0 ;  /* 0x20000008ff157230 */ /* 0x000fe20000004100 */
[----:B------:R-:W-:Y:S01]  /*48d0*/  MOV R8, R15 ;  /* 0x0000000f00087202 */ /* 0x000fe20000000f00 */
[----:B------:R-:W-:Y:S01]  /*48e0*/  FFMA.FTZ R110, R110, UR12, R23 ;  /* 0x0000000c6e6e7c23 */ /* 0x000fe20008010017 */
[----:B------:R-:W-:Y:S01]  /*48f0*/  SHF.R.U64 R40, R18, 0x10, R19 ;  /* 0x0000001012287819 */ /* 0x000fe20000001213 */
[--C-:B------:R-:W-:Y:S01]  /*4900*/  FFMA.FTZ R139, R139, UR13, R5.reuse ;  /* 0x0000000d8b8b7c23 */ /* 0x100fe20008010005 */
[----:B------:R-:W-:Y:S01]  /*4910*/  FFMA.FTZ R143, R143, UR13, R5 ;  /* 0x0000000d8f8f7c23 */ /* 0x000fe20008010005 */
[----:B------:R-:W-:-:S02]  /*4920*/  HADD2.F32 R8, -RZ, R8.H0_H0 ;  /* 0x20000008ff087230 */ /* 0x000fc40000004100 */
[--C-:B------:R-:W-:Y:S01]  /*4930*/  FFMA.FTZ R148, R148, UR13, R5.reuse ;  /* 0x0000000d94947c23 */ /* 0x100fe20008010005 */
[--C-:B------:R-:W-:Y:S01]  /*4940*/  FFMA.FTZ R151, R151, UR13, R5.reuse ;  /* 0x0000000d97977c23 */ /* 0x100fe20008010005 */
[----:B------:R-:W-:Y:S01]  /*4950*/  FFMA.FTZ R113, R152, UR13, R5 ;  /* 0x0000000d98717c23 */ /* 0x000fe20008010005 */
[----:B------:R0:W-:Y:S01]  /*4960*/  F2F.F16.F32 R9, R31 ;  /* 0x0000001f00097304 */ /* 0x0001e20000200800 */
[----:B------:R-:W-:Y:S01]  /*4970*/  FFMA.FTZ R47, R47, UR12, R8 ;  /* 0x0000000c2f2f7c23 */ /* 0x000fe20008010008 */
[----:B------:R-:W-:Y:S01]  /*4980*/  SHF.R.U64 R8, R14, 0x10, R15 ;  /* 0x000000100e087819 */ /* 0x000fe2000000120f */
[----:B------:R-:W-:Y:S02]  /*4990*/  HADD2.F32 R6, -RZ, R6.H0_H0 ;  /* 0x20000006ff067230 */ /* 0x000fe40000004100 */
[----:B------:R-:W-:Y:S01]  /*49a0*/  FFMA.FTZ R25, R25, UR12, R0 ;  /* 0x0000000c19197c23 */ /* 0x000fe20008010000 */
[----:B------:R-:W-:Y:S01]  /*49b0*/  HADD2.F32 R40, -RZ, R40.H0_H0 ;  /* 0x20000028ff287230 */ /* 0x000fe20000004100 */
[----:B------:R-:W-:Y:S01]  /*49c0*/  LOP3.LUT P0, RZ, R24, 0xff, RZ, 0xc0, !PT ;  /* 0x000000ff18ff7812 */ /* 0x000fe2000780c0ff */
[----:B------:R-:W-:-:S02]  /*49d0*/  HADD2.F32 R23, -RZ, R8.H0_H0 ;  /* 0x20000008ff177230 */ /* 0x000fc40000004100 */
[----:B------:R-:W-:Y:S01]  /*49e0*/  FFMA.FTZ R8, R147, UR13, R5 ;  /* 0x0000000d93087c23 */ /* 0x000fe20008010005 */
[----:B0-----:R-:W-:Y:S01]  /*49f0*/  FMUL.FTZ R31, R31, UR4 ;  /* 0x000000041f1f7c20 */ /* 0x001fe20008410000 */
[----:B------:R-:W-:Y:S01]  /*4a00*/  FFMA.FTZ R35, R35, UR12, R6 ;  /* 0x0000000c23237c23 */ /* 0x000fe20008010006 */
[----:B------:R-:W-:Y:S01]  /*4a10*/  MOV R6, R12 ;  /* 0x0000000c00067202 */ /* 0x000fe20000000f00 */
[----:B------:R-:W-:Y:S01]  /*4a20*/  FFMA.FTZ R114, R114, UR12, R23 ;  /* 0x0000000c72727c23 */ /* 0x000fe20008010017 */
[----:B------:R-:W-:Y:S01]  /*4a30*/  HADD2.F32 R23, -RZ, R20.H0_H0 ;  /* 0x20000014ff177230 */ /* 0x000fe20000004100 */
[----:B------:R-:W-:Y:S01]  /*4a40*/  MOV R20, R17 ;  /* 0x0000001100147202 */ /* 0x000fe20000000f00 */
[----:B------:R-:W-:Y:S01]  /*4a50*/  FMUL.FTZ R31, R31, UR22 ;  /* 0x000000161f1f7c20 */ /* 0x000fe20008410000 */
[----:B------:R0:W-:Y:S01]  /*4a60*/  F2F.F16.F32 R0, R25 ;  /* 0x0000001900007304 */ /* 0x0001e20000200800 */
[----:B------:R-:W-:Y:S02]  /*4a70*/  HADD2.F32 R11, -RZ, R6.H0_H0 ;  /* 0x20000006ff0b7230 */ /* 0x000fe40000004100 */
[----:B------:R-:W-:Y:S01]  /*4a80*/  FADD.FTZ R44, R118, -R139 ;  /* 0x8000008b762c7221 */ /* 0x000fe20000010000 */
[----:B------:R-:W-:-:S02]  /*4a90*/  HADD2.F32 R29, -RZ, R20.H0_H0 ;  /* 0x20000014ff1d7230 */ /* 0x000fc40000004100 */
[----:B------:R-:W-:Y:S01]  /*4aa0*/  FADD.FTZ R46, R140, -R143 ;  /* 0x8000008f8c2e7221 */ /* 0x000fe20000010000 */
[----:B------:R-:W-:Y:S01]  /*4ab0*/  SHF.R.U32.HI R20, RZ, 0x10, R17 ;  /* 0x00000010ff147819 */ /* 0x000fe20000011611 */
[----:B------:R-:W-:Y:S01]  /*4ac0*/  FFMA.FTZ R44, R44, UR12, R11 ;  /* 0x0000000c2c2c7c23 */ /* 0x000fe2000801000b */
[----:B------:R-:W-:Y:S01]  /*4ad0*/  FADD.FTZ R121, R129, -R148 ;  /* 0x8000009481797221 */ /* 0x000fe20000010000 */
[----:B------:R-:W-:Y:S01]  /*4ae0*/  FFMA.FTZ R120, R120, UR12, R29 ;  /* 0x0000000c78787c23 */ /* 0x000fe2000801001d */
[--C-:B------:R-:W-:Y:S01]  /*4af0*/  FFMA.FTZ R29, R126, UR13, R5.reuse ;  /* 0x0000000d7e1d7c23 */ /* 0x100fe20008010005 */
[----:B------:R-:W-:Y:S01]  /*4b00*/  FFMA.FTZ R5, R150, UR13, R5 ;  /* 0x0000000d96057c23 */ /* 0x000fe20008010005 */
[----:B------:R1:W2:Y:S01]  /*4b10*/  F2F.F16.F32 R7, R35 ;  /* 0x0000002300077304 */ /* 0x0002a20000200800 */
[----:B------:R-:W-:Y:S01]  /*4b20*/  FFMA.FTZ R46, R46, UR12, R21 ;  /* 0x0000000c2e2e7c23 */ /* 0x000fe20008010015 */
[----:B------:R-:W-:Y:S02]  /*4b30*/  HADD2.F32 R32, -RZ, R20.H0_H0 ;  /* 0x20000014ff207230 */ /* 0x000fe40000004100 */
[----:B------:R-:W-:Y:S01]  /*4b40*/  FADD.FTZ R5, R130, -R5 ;  /* 0x8000000582057221 */ /* 0x000fe20000010000 */
[----:B------:R-:W-:Y:S01]  /*4b50*/  SHF.R.U64 R20, R16, 0x10, R17 ;  /* 0x0000001010147819 */ /* 0x000fe20000001211 */
[----:B------:R-:W-:Y:S01]  /*4b60*/  FADD.FTZ R29, R144, -R29 ;  /* 0x8000001d901d7221 */ /* 0x000fe20000010000 */
[----:B------:R-:W-:Y:S01]  /*4b70*/  FADD.FTZ R116, R127, -R8 ;  /* 0x800000087f747221 */ /* 0x000fe20000010000 */
[----:B------:R-:W-:Y:S01]  /*4b80*/  FFMA.FTZ R112, R5, UR12, R40 ;  /* 0x0000000c05707c23 */ /* 0x000fe20008010028 */
[----:B------:R-:W-:Y:S01]  /*4b90*/  FMUL.FTZ R5, R25, UR4 ;  /* 0x0000000419057c20 */ /* 0x000fe20008410000 */
[----:B0-----:R-:W-:Y:S01]  /*4ba0*/  FSEL R25, R31, RZ, P0 ;  /* 0x000000ff1f197208 */ /* 0x001fe20000000000 */
[----:B-1----:R-:W-:Y:S01]  /*4bb0*/  FMUL.FTZ R35, R35, UR4 ;  /* 0x0000000423237c20 */ /* 0x002fe20008410000 */
[----:B------:R-:W-:Y:S01]  /*4bc0*/  LOP3.LUT P0, RZ, R24, 0xff0000, RZ, 0xc0, !PT ;  /* 0x00ff000018ff7812 */ /* 0x000fe2000780c0ff */
[----:B------:R-:W-:Y:S01]  /*4bd0*/  FMUL.FTZ R5, R5, UR22 ;  /* 0x0000001605057c20 */ /* 0x000fe20008410000 */
[----:B------:R0:W1:Y:S01]  /*4be0*/  F2F.F16.F32 R6, R27 ;  /* 0x0000001b00067304 */ /* 0x0000620000200800 */
[----:B------:R-:W-:Y:S01]  /*4bf0*/  FMUL.FTZ R35, R35, UR22 ;  /* 0x0000001623237c20 */ /* 0x000fe20008410000 */
[----:B------:R-:W-:-:S02]  /*4c00*/  HADD2.F32 R20, -RZ, R20.H0_H0 ;  /* 0x20000014ff147230 */ /* 0x000fc40000004100 */
[----:B------:R-:W-:Y:S01]  /*4c10*/  FFMA.FTZ R121, R121, UR12, R32 ;  /* 0x0000000c79797c23 */ /* 0x000fe20008010020 */
[----:B------:R-:W-:Y:S01]  /*4c20*/  FSEL R5, R5, RZ, P0 ;  /* 0x000000ff05057208 */ /* 0x000fe20000000000 */
[----:B------:R-:W-:Y:S01]  /*4c30*/  FADD.FTZ R113, R132, -R113 ;  /* 0x8000007184717221 */ /* 0x000fe20000010000 */
[----:B------:R-:W-:Y:S01]  /*4c40*/  ISETP.GE.U32.AND P0, PT, R24, 0x1000000, PT ;  /* 0x010000001800780c */ /* 0x000fe20003f06070 */
[----:B------:R-:W-:Y:S01]  /*4c50*/  FFMA.FTZ R122, R29, UR12, R20 ;  /* 0x0000000c1d7a7c23 */ /* 0x000fe20008010014 */
[----:B------:R3:W-:Y:S01]  /*4c60*/  F2F.F16.F32 R11, R44 ;  /* 0x0000002c000b7304 */ /* 0x0007e20000200800 */
[----:B0-----:R-:W-:Y:S01]  /*4c70*/  FMUL.FTZ R27, R27, UR4 ;  /* 0x000000041b1b7c20 */ /* 0x001fe20008410000 */
[----:B------:R-:W-:Y:S01]  /*4c80*/  FSEL R35, R35, RZ, P0 ;  /* 0x000000ff23237208 */ /* 0x000fe20000000000 */
[----:B------:R-:W-:Y:S01]  /*4c90*/  FADD.FTZ R20, R128, -R151 ;  /* 0x8000009780147221 */ /* 0x000fe20000010000 */
[----:B------:R-:W-:Y:S01]  /*4ca0*/  LOP3.LUT P0, RZ, R24, 0xff00, RZ, 0xc0, !PT ;  /* 0x0000ff0018ff7812 */ /* 0x000fe2000780c0ff */
[----:B------:R-:W-:Y:S01]  /*4cb0*/  FMUL.FTZ R27, R27, UR22 ;  /* 0x000000161b1b7c20 */ /* 0x000fe20008410000 */
[----:B------:R-:W-:Y:S01]  /*4cc0*/  MOV R32, R18 ;  /* 0x0000001200207202 */ /* 0x000fe20000000f00 */
[----:B------:R-:W-:Y:S01]  /*4cd0*/  FFMA.FTZ R116, R116, UR12, R23 ;  /* 0x0000000c74747c23 */ /* 0x000fe20008010017 */
[----:B------:R0:W-:Y:S01]  /*4ce0*/  F2F.F16.F32 R10, R36 ;  /* 0x00000024000a7304 */ /* 0x0001e20000200800 */
[----:B---3--:R-:W-:Y:S01]  /*4cf0*/  FMUL.FTZ R44, R44, UR4 ;  /* 0x000000042c2c7c20 */ /* 0x008fe20008410000 */
[----:B------:R-:W-:Y:S01]  /*4d00*/  FSEL R24, R27, RZ, P0 ;  /* 0x000000ff1b187208 */ /* 0x000fe20000000000 */
[----:B------:R-:W-:Y:S01]  /*4d10*/  HADD2.F32 R29, -RZ, R32.H0_H0 ;  /* 0x20000020ff1d7230 */ /* 0x000fe20000004100 */
[----:B------:R-:W-:Y:S01]  /*4d20*/  LOP3.LUT P0, RZ, R26, 0xff, RZ, 0xc0, !PT ;  /* 0x000000ff1aff7812 */ /* 0x000fe2000780c0ff */
[----:B------:R-:W-:Y:S01]  /*4d30*/  FMUL.FTZ R44, R44, UR22 ;  /* 0x000000162c2c7c20 */ /* 0x000fe20008410000 */
[----:B------:R-:W-:-:S02]  /*4d40*/  SHF.R.U32.HI R42, RZ, 0x10, R19 ;  /* 0x00000010ff2a7819 */ /* 0x000fc40000011613 */
[----:B------:R3:W-:Y:S01]  /*4d50*/  F2F.F16.F32 R33, R38 ;  /* 0x0000002600217304 */ /* 0x0007e20000200800 */
[----:B0-----:R-:W-:Y:S01]  /*4d60*/  FMUL.FTZ R36, R36, UR4 ;  /* 0x0000000424247c20 */ /* 0x001fe20008410000 */
[----:B------:R-:W-:Y:S01]  /*4d70*/  FSEL R27, R44, RZ, P0 ;  /* 0x000000ff2c1b7208 */ /* 0x000fe20000000000 */
[----:B------:R-:W-:Y:S01]  /*4d80*/  HADD2.F32 R42, -RZ, R42.H0_H0 ;  /* 0x2000002aff2a7230 */ /* 0x000fe20000004100 */
[----:B------:R-:W-:Y:S01]  /*4d90*/  LOP3.LUT P0, RZ, R26, 0xff0000, RZ, 0xc0, !PT ;  /* 0x00ff00001aff7812 */ /* 0x000fe2000780c0ff */
[----:B------:R-:W-:Y:S01]  /*4da0*/  FMUL.FTZ R36, R36, UR22 ;  /* 0x0000001624247c20 */ /* 0x000fe20008410000 */
[----:B--2---:R-:W-:Y:S01]  /*4db0*/  PRMT R125, R0, 0x5410, R7 ;  /* 0x00005410007d7816 */ /* 0x004fe20000000007 */
[----:B-1----:R-:W-:Y:S01]  /*4dc0*/  IMAD.WIDE.U32 R6, R6, 0x10000, RZ ;  /* 0x0001000006067825 */ /* 0x002fe200078e00ff */
[----:B------:R0:W-:Y:S03]  /*4dd0*/  F2F.F16.F32 R40, R5 ;  /* 0x0000000500287304 */ /* 0x0001e60000200800 */
[----:B---3--:R-:W-:Y:S01]  /*4de0*/  FMUL.FTZ R38, R38, UR4 ;  /* 0x0000000426267c20 */ /* 0x008fe20008410000 */
[----:B------:R-:W-:Y:S01]  /*4df0*/  FSEL R36, R36, RZ, P0 ;  /* 0x000000ff24247208 */ /* 0x000fe20000000000 */
[----:B------:R-:W-:Y:S01]  /*4e00*/  FFMA.FTZ R113, R113, UR12, R42 ;  /* 0x0000000c71717c23 */ /* 0x000fe2000801002a */
[----:B------:R-:W-:Y:S01]  /*4e10*/  ISETP.GE.U32.AND P0, PT, R26, 0x1000000, PT ;  /* 0x010000001a00780c */ /* 0x000fe20003f06070 */
[----:B------:R-:W-:Y:S01]  /*4e20*/  FFMA.FTZ R20, R20, UR12, R29 ;  /* 0x0000000c14147c23 */ /* 0x000fe2000801001d */
[----:B------:R-:W-:Y:S01]  /*4e30*/  LOP3.LUT P2, RZ, R30, 0xff00, RZ, 0xc0, !PT ;  /* 0x0000ff001eff7812 */ /* 0x000fe2000784c0ff */
[----:B------:R1:W-:Y:S01]  /*4e40*/  F2F.F16.F32 R4, R39 ;  /* 0x0000002700047304 */ /* 0x0003e20000200800 */
[----:B0-----:R-:W-:Y:S01]  /*4e50*/  FMUL.FTZ R5, R38, UR22 ;  /* 0x0000001626057c20 */ /* 0x001fe20008410000 */
[----:B------:R-:W-:-:S02]  /*4e60*/  LOP3.LUT P5, RZ, R22, 0xff0000, RZ, 0xc0, !PT ;  /* 0x00ff000016ff7812 */ /* 0x000fc400078ac0ff */
[C---:B------:R-:W-:Y:S02]  /*4e70*/  LOP3.LUT P3, RZ, R30.reuse, 0xff, RZ, 0xc0, !PT ;  /* 0x000000ff1eff7812 */ /* 0x040fe4000786c0ff */
[----:B------:R-:W-:Y:S02]  /*4e80*/  ISETP.GE.U32.AND P6, PT, R30, 0x1000000, PT ;  /* 0x010000001e00780c */ /* 0x000fe40003fc6070 */
[----:B------:R0:W2:Y:S01]  /*4e90*/  F2F.F16.F32 R117, R35 ;  /* 0x0000002300757304 */ /* 0x0000a20000200800 */
[----:B-1----:R-:W-:Y:S01]  /*4ea0*/  FMUL.FTZ R39, R39, UR4 ;  /* 0x0000000427277c20 */ /* 0x002fe20008410000 */
[----:B------:R-:W-:-:S06]  /*4eb0*/  LOP3.LUT P4, RZ, R22, 0xff00, RZ, 0xc0, !PT ;  /* 0x0000ff0016ff7812 */ /* 0x000fcc000788c0ff */
[----:B------:R1:W-:Y:S01]  /*4ec0*/  F2F.F16.F32 R21, R46 ;  /* 0x0000002e00157304 */ /* 0x0003e20000200800 */
[----:B0-----:R-:W-:Y:S01]  /*4ed0*/  FSEL R35, R5, RZ, P0 ;  /* 0x000000ff05237208 */ /* 0x001fe20000000000 */
[----:B------:R-:W-:Y:S01]  /*4ee0*/  FMUL.FTZ R5, R39, UR22 ;  /* 0x0000001627057c20 */ /* 0x000fe20008410000 */
[----:B------:R-:W-:-:S04]  /*4ef0*/  LOP3.LUT P0, RZ, R26, 0xff00, RZ, 0xc0, !PT ;  /* 0x0000ff001aff7812 */ /* 0x000fc8000780c0ff */
[----:B------:R-:W-:Y:S01]  /*4f00*/  FSEL R5, R5, RZ, P0 ;  /* 0x000000ff05057208 */ /* 0x000fe20000000000 */
[----:B------:R0:W-:Y:S01]  /*4f10*/  F2F.F16.F32 R34, R47 ;  /* 0x0000002f00227304 */ /* 0x0001e20000200800 */
[----:B-1----:R-:W-:Y:S01]  /*4f20*/  FMUL.FTZ R46, R46, UR4 ;  /* 0x000000042e2e7c20 */ /* 0x002fe20008410000 */
[----:B------:R-:W-:Y:S02]  /*4f30*/  LOP3.LUT P0, RZ, R28, 0xff, RZ, 0xc0, !PT ;  /* 0x000000ff1cff7812 */ /* 0x000fe4000780c0ff */
[----:B--2---:R-:W-:Y:S01]  /*4f40*/  PRMT R117, R40, 0x5410, R117 ;  /* 0x0000541028757816 */ /* 0x004fe20000000075 */
[----:B------:R-:W-:-:S03]  /*4f50*/  FMUL.FTZ R46, R46, UR22 ;  /* 0x000000162e2e7c20 */ /* 0x000fc60008410000 */
[----:B------:R1:W2:Y:S01]  /*4f60*/  F2F.F16.F32 R37, R110 ;  /* 0x0000006e00257304 */ /* 0x0002a20000200800 */
[----:B0-----:R-:W-:Y:S01]  /*4f70*/  FMUL.FTZ R47, R47, UR4 ;  /* 0x000000042f2f7c20 */ /* 0x001fe20008410000 */
[----:B------:R-:W-:Y:S02]  /*4f80*/  FSEL R31, R46, RZ, P0 ;  /* 0x000000ff2e1f7208 */ /* 0x000fe40000000000 */
[----:B------:R-:W-:Y:S01]  /*4f90*/  LOP3.LUT P0, RZ, R28, 0xff0000, RZ, 0xc0, !PT ;  /* 0x00ff00001cff7812 */ /* 0x000fe2000780c0ff */
[----:B------:R-:W-:-:S03]  /*4fa0*/  FMUL.FTZ R47, R47, UR22 ;  /* 0x000000162f2f7c20 */ /* 0x000fc60008410000 */
[----:B------:R0:W-:Y:S01]  /*4fb0*/  F2F.F16.F32 R111, R120 ;  /* 0x00000078006f7304 */ /* 0x0001e20000200800 */
[----:B-1----:R-:W-:Y:S01]  /*4fc0*/  FMUL.FTZ R110, R110, UR4 ;  /* 0x000000046e6e7c20 */ /* 0x002fe20008410000 */
[----:B------:R-:W-:Y:S02]  /*4fd0*/  FSEL R44, R47, RZ, P0 ;  /* 0x000000ff2f2c7208 */ /* 0x000fe40000000000 */
[----:B------:R-:W-:Y:S01]  /*4fe0*/  ISETP.GE.U32.AND P0, PT, R28, 0x1000000, PT ;  /* 0x010000001c00780c */ /* 0x000fe20003f06070 */
[----:B------:R-:W-:Y:S01]  /*4ff0*/  FMUL.FTZ R110, R110, UR22 ;  /* 0x000000166e6e7c20 */ /* 0x000fe20008410000 */
[----:B--2---:R-:W-:Y:S02]  /*5000*/  PRMT R37, R34, 0x5410, R37 ;  /* 0x0000541022257816 */ /* 0x004fe40000000025 */
[----:B------:R1:W2:Y:S01]  /*5010*/  F2F.F16.F32 R118, R121 ;  /* 0x0000007900767304 */ /* 0x0002a20000200800 */
[----:B0-----:R-:W-:Y:S01]  /*5020*/  FMUL.FTZ R120, R120, UR4 ;  /* 0x0000000478787c20 */ /* 0x001fe20008410000 */
[----:B------:R-:W-:-:S02]  /*5030*/  FSEL R47, R110, RZ, P0 ;  /* 0x000000ff6e2f7208 */ /* 0x000fc40000000000 */
[----:B------:R-:W-:Y:S01]  /*5040*/  LOP3.LUT P0, RZ, R28, 0xff00, RZ, 0xc0, !PT ;  /* 0x0000ff001cff7812 */ /* 0x000fe2000780c0ff */
[----:B------:R-:W-:Y:S01]  /*5050*/  FMUL.FTZ R120, R120, UR22 ;  /* 0x0000001678787c20 */ /* 0x000fe20008410000 */
[----:B------:R-:W-:Y:S02]  /*5060*/  LOP3.LUT R110, R6, R9, RZ, 0xfc, !PT ;  /* 0x00000009066e7212 */ /* 0x000fe400078efcff */
[----:B------:R0:W3:Y:S01]  /*5070*/  F2F.F16.F32 R8, R114 ;  /* 0x0000007200087304 */ /* 0x0000e20000200800 */
[----:B-1----:R-:W-:-:S04]  /*5080*/  FMUL.FTZ R121, R121, UR4 ;  /* 0x0000000479797c20 */ /* 0x002fc80008410000 */
[----:B------:R-:W-:Y:S01]  /*5090*/  FMUL.FTZ R0, R121, UR22 ;  /* 0x0000001679007c20 */ /* 0x000fe20008410000 */
[----:B------:R-:W-:Y:S02]  /*50a0*/  PRMT R121, R10, 0x5410, R33 ;  /* 0x000054100a797816 */ /* 0x000fe40000000021 */
[----:B------:R1:W4:Y:S01]  /*50b0*/  F2F.F16.F32 R32, R122 ;  /* 0x0000007a00207304 */ /* 0x0003220000200800 */
[----:B0-----:R-:W-:Y:S01]  /*50c0*/  FMUL.FTZ R114, R114, UR4 ;  /* 0x0000000472727c20 */ /* 0x001fe20008410000 */
[----:B--2---:R-:W-:Y:S02]  /*50d0*/  PRMT R33, R111, 0x5410, R118 ;  /* 0x000054106f217816 */ /* 0x004fe40000000076 */
[----:B------:R-:W-:Y:S01]  /*50e0*/  LOP3.LUT R111, R125, R7, RZ, 0xfc, !PT ;  /* 0x000000077d6f7212 */ /* 0x000fe200078efcff */
[----:B------:R-:W-:Y:S01]  /*50f0*/  FMUL.FTZ R114, R114, UR22 ;  /* 0x0000001672727c20 */ /* 0x000fe20008410000 */
[----:B------:R-:W-:Y:S01]  /*5100*/  FSEL R0, R0, RZ, P6 ;  /* 0x000000ff00007208 */ /* 0x000fe20003000000 */
[----:B---3--:R-:W-:Y:S01]  /*5110*/  IMAD.WIDE.U32 R6, R8, 0x10000, RZ ;  /* 0x0001000008067825 */ /* 0x008fe200078e00ff */
[----:B------:R-:W-:Y:S03]  /*5120*/  F2F.F16.F32 R44, R44 ;  /* 0x0000002c002c7304 */ /* 0x000fe60000200800 */
[----:B-1----:R-:W-:Y:S01]  /*5130*/  FMUL.FTZ R122, R122, UR4 ;  /* 0x000000047a7a7c20 */ /* 0x002fe20008410000 */
[----:B------:R-:W-:-:S02]  /*5140*/  FSEL R28, R114, RZ, P0 ;  /* 0x000000ff721c7208 */ /* 0x000fc40000000000 */
[----:B------:R-:W-:Y:S01]  /*5150*/  LOP3.LUT P0, RZ, R30, 0xff0000, RZ, 0xc0, !PT ;  /* 0x00ff00001eff7812 */ /* 0x000fe2000780c0ff */
[----:B------:R-:W-:Y:S01]  /*5160*/  FMUL.FTZ R122, R122, UR22 ;  /* 0x000000167a7a7c20 */ /* 0x000fe20008410000 */
[----:B------:R-:W-:Y:S01]  /*5170*/  LOP3.LUT R7, R37, R7, RZ, 0xfc, !PT ;  /* 0x0000000725077212 */ /* 0x000fe200078efcff */
[----:B----4-:R-:W-:Y:S01]  /*5180*/  IMAD.WIDE.U32 R8, R32, 0x10000, RZ ;  /* 0x0001000020087825 */ /* 0x010fe200078e00ff */
[----:B------:R-:W0:Y:S01]  /*5190*/  F2F.F16.F32 R47, R47 ;  /* 0x0000002f002f7304 */ /* 0x000e220000200800 */
[----:B------:R-:W-:Y:S02]  /*51a0*/  FSEL R120, R120, RZ, P0 ;  /* 0x000000ff78787208 */ /* 0x000fe40000000000 */
[----:B------:R-:W-:Y:S02]  /*51b0*/  ISETP.GE.U32.AND P0, PT, R22, 0x1000000, PT ;  /* 0x010000001600780c */ /* 0x000fe40003f06070 */
[----:B------:R-:W-:Y:S02]  /*51c0*/  LOP3.LUT R9, R33, R9, RZ, 0xfc, !PT ;  /* 0x0000000921097212 */ /* 0x000fe400078efcff */
[----:B------:R-:W-:Y:S01]  /*51d0*/  FSEL R122, R122, RZ, P2 ;  /* 0x000000ff7a7a7208 */ /* 0x000fe20001000000 */
[----:B------:R1:W-:Y:S01]  /*51e0*/  F2F.F16.F32 R124, R113 ;  /* 0x00000071007c7304 */ /* 0x0003e20000200800 */
[----:B------:R-:W-:-:S02]  /*51f0*/  LOP3.LUT R6, R6, R21, RZ, 0xfc, !PT ;  /* 0x0000001506067212 */ /* 0x000fc400078efcff */
[----:B0-----:R-:W-:-:S05]  /*5200*/  PRMT R33, R44, 0x5410, R47 ;  /* 0x000054102c217816 */ /* 0x001fca000000002f */
[----:B------:R0:W-:Y:S01]  /*5210*/  F2F.F16.F32 R42, R112 ;  /* 0x00000070002a7304 */ /* 0x0001e20000200800 */
[----:B-1----:R-:W-:Y:S01]  /*5220*/  FMUL.FTZ R113, R113, UR4 ;  /* 0x0000000471717c20 */ /* 0x002fe20008410000 */
[----:B------:R-:W1:Y:S03]  /*5230*/  LDC.64 R46, c[0x0][0x468] ;  /* 0x00011a00ff2e7b82 */ /* 0x000e660000000a00 */
[----:B------:R-:W-:-:S03]  /*5240*/  FMUL.FTZ R113, R113, UR22 ;  /* 0x0000001671717c20 */ /* 0x000fc60008410000 */
[----:B------:R2:W3:Y:S01]  /*5250*/  F2F.F16.F32 R123, R119 ;  /* 0x00000077007b7304 */ /* 0x0004e20000200800 */
[----:B0-----:R-:W-:Y:S01]  /*5260*/  FMUL.FTZ R112, R112, UR4 ;  /* 0x0000000470707c20 */ /* 0x001fe20008410000 */
[----:B------:R-:W-:-:S03]  /*5270*/  FSEL R113, R113, RZ, P0 ;  /* 0x000000ff71717208 */ /* 0x000fc60000000000 */
[----:B------:R-:W-:-:S03]  /*5280*/  FMUL.FTZ R112, R112, UR22 ;  /* 0x0000001670707c20 */ /* 0x000fc60008410000 */
[----:B------:R0:W-:Y:S01]  /*5290*/  F2F.F16.F32 R29, R20 ;  /* 0x00000014001d7304 */ /* 0x0001e20000200800 */
[----:B--2---:R-:W-:Y:S01]  /*52a0*/  FMUL.FTZ R119, R119, UR4 ;  /* 0x0000000477777c20 */ /* 0x004fe20008410000 */
[----:B------:R-:W-:-:S03]  /*52b0*/  FSEL R112, R112, RZ, P4 ;  /* 0x000000ff70707208 */ /* 0x000fc60002000000 */
[----:B------:R-:W-:Y:S01]  /*52c0*/  FMUL.FTZ R119, R119, UR22 ;  /* 0x0000001677777c20 */ /* 0x000fe20008410000 */
[----:B---3--:R-:W-:Y:S02]  /*52d0*/  PRMT R123, R123, 0x5410, R124 ;  /* 0x000054107b7b7816 */ /* 0x008fe4000000007c */
[----:B------:R2:W3:Y:S01]  /*52e0*/  F2F.F16.F32 R23, R116 ;  /* 0x0000007400177304 */ /* 0x0004e20000200800 */
[----:B0-----:R-:W-:Y:S01]  /*52f0*/  FMUL.FTZ R20, R20, UR4 ;  /* 0x0000000414147c20 */ /* 0x001fe20008410000 */
[----:B------:R-:W-:-:S03]  /*5300*/  FSEL R119, R119, RZ, P5 ;  /* 0x000000ff77777208 */ /* 0x000fc60002800000 */
[----:B------:R-:W-:-:S03]  /*5310*/  FMUL.FTZ R20, R20, UR22 ;  /* 0x0000001614147c20 */ /* 0x000fc60008410000 */
[----:B------:R-:W-:Y:S01]  /*5320*/  F2F.F16.F32 R24, R24 ;  /* 0x0000001800187304 */ /* 0x000fe20000200800 */
[----:B--2---:R-:W-:-:S04]  /*5330*/  FMUL.FTZ R116, R116, UR4 ;  /* 0x0000000474747c20 */ /* 0x004fc80008410000 */
[----:B------:R-:W-:Y:S01]  /*5340*/  FMUL.FTZ R116, R116, UR22 ;  /* 0x0000001674747c20 */ /* 0x000fe20008410000 */
[----:B---3--:R-:W-:Y:S02]  /*5350*/  LOP3.LUT R8, R8, R23, RZ, 0xfc, !PT ;  /* 0x0000001708087212 */ /* 0x008fe400078efcff */
[----:B------:R0:W-:Y:S08]  /*5360*/  F2F.F16.F32 R38, R36 ;  /* 0x0000002400267304 */ /* 0x0001f00000200800 */
[----:B------:R2:W3:Y:S01]  /*5370*/  F2F.F16.F32 R26, R5 ;  /* 0x00000005001a7304 */ /* 0x0004e20000200800 */
[----:B0-----:R-:W0:Y:S07]  /*5380*/  LDC.64 R36, c[0x0][0x478] ;  /* 0x00011e00ff247b82 */ /* 0x001e2e0000000a00 */
[----:B------:R-:W-:Y:S01]  /*5390*/  F2F.F16.F32 R25, R25 ;  /* 0x0000001900197304 */ /* 0x000fe20000200800 */
[----:B--2---:R-:W-:-:S03]  /*53a0*/  IMAD.WIDE.U32 R4, R4, 0x10000, RZ ;  /* 0x0001000004047825 */ /* 0x004fc600078e00ff */
[----:B------:R-:W-:Y:S01]  /*53b0*/  LOP3.LUT R4, R4, R11, RZ, 0xfc, !PT ;  /* 0x0000000b04047212 */ /* 0x000fe200078efcff */
[----:B------:R-:W-:-:S03]  /*53c0*/  IMAD.WIDE.U32 R10, R42, 0x10000, RZ ;  /* 0x000100002a0a7825 */ /* 0x000fc600078e00ff */
[----:B------:R2:W4:Y:S01]  /*53d0*/  F2F.F16.F32 R39, R35 ;  /* 0x0000002300277304 */ /* 0x0005220000200800 */
[----:B------:R-:W-:Y:S02]  /*53e0*/  LOP3.LUT R5, R121, R5, RZ, 0xfc, !PT ;  /* 0x0000000579057212 */ /* 0x000fe400078efcff */
[----:B------:R-:W-:Y:S02]  /*53f0*/  LOP3.LUT R10, R10, R29, RZ, 0xfc, !PT ;  /* 0x0000001d0a0a7212 */ /* 0x000fe400078efcff */
[----:B------:R-:W-:-:S03]  /*5400*/  LOP3.LUT R11, R123, R11, RZ, 0xfc, !PT ;  /* 0x0000000b7b0b7212 */ /* 0x000fc600078efcff */
[----:B------:R-:W-:Y:S01]  /*5410*/  F2F.F16.F32 R28, R28 ;  /* 0x0000001c001c7304 */ /* 0x000fe20000200800 */
[----:B--2---:R-:W-:Y:S02]  /*5420*/  FSEL R35, R116, RZ, P3 ;  /* 0x000000ff74237208 */ /* 0x004fe40001800000 */
[----:B------:R-:W-:Y:S01]  /*5430*/  LOP3.LUT P3, RZ, R22, 0xff, RZ, 0xc0, !PT ;  /* 0x000000ff16ff7812 */ /* 0x000fe2000786c0ff */
[----:B---3--:R-:W-:Y:S01]  /*5440*/  IMAD.WIDE.U32 R22, R26, 0x10000, RZ ;  /* 0x000100001a167825 */ /* 0x008fe200078e00ff */
[----:B----4-:R-:W-:-:S03]  /*5450*/  PRMT R39, R38, 0x5410, R39 ;  /* 0x0000541026277816 */ /* 0x010fc60000000027 */
[----:B------:R-:W2:Y:S01]  /*5460*/  F2F.F16.F32 R27, R27 ;  /* 0x0000001b001b7304 */ /* 0x000ea20000200800 */
[----:B------:R-:W-:Y:S01]  /*5470*/  LOP3.LUT R23, R39, R23, RZ, 0xfc, !PT ;  /* 0x0000001727177212 */ /* 0x000fe200078efcff */
[----:B-1----:R-:W-:-:S06]  /*5480*/  IMAD.WIDE.U32 R38, R41, 0x8, R46 ;  /* 0x0000000829267825 */ /* 0x002fcc00078e002e */
[----:B------:R-:W-:Y:S01]  /*5490*/  F2F.F16.F32 R30, R119 ;  /* 0x00000077001e7304 */ /* 0x000fe20000200800 */
[----:B--2---:R-:W-:-:S07]  /*54a0*/  LOP3.LUT R22, R22, R27, RZ, 0xfc, !PT ;  /* 0x0000001b16167212 */ /* 0x004fce00078efcff */
[----:B------:R-:W1:Y:S08]  /*54b0*/  F2F.F16.F32 R113, R113 ;  /* 0x0000007100717304 */ /* 0x000e700000200800 */
[----:B------:R-:W2:Y:S01]  /*54c0*/  F2F.F16.F32 R122, R122 ;  /* 0x0000007a007a7304 */ /* 0x000ea20000200800 */
[----:B-1----:R-:W-:-:S07]  /*54d0*/  PRMT R121, R30, 0x5410, R113 ;  /* 0x000054101e797816 */ /* 0x002fce0000000071 */
[----:B------:R-:W-:Y:S01]  /*54e0*/  F2F.F16.F32 R31, R31 ;  /* 0x0000001f001f7304 */ /* 0x000fe20000200800 */
[----:B--2---:R-:W-:-:S07]  /*54f0*/  IMAD.WIDE.U32 R26, R122, 0x10000, RZ ;  /* 0x000100007a1a7825 */ /* 0x004fce00078e00ff */
[----:B------:R-:W-:Y:S08]  /*5500*/  F2F.F16.F32 R120, R120 ;  /* 0x0000007800787304 */ /* 0x000ff00000200800 */
[----:B------:R1:W2:Y:S08]  /*5510*/  F2F.F16.F32 R127, R0 ;  /* 0x00000000007f7304 */ /* 0x0002b00000200800 */
[----:B------:R0:W-:Y:S01]  /*5520*/  F2F.F16.F32 R29, R112 ;  /* 0x00000070001d7304 */ /* 0x0001e20000200800 */
[----:B-1----:R-:W-:Y:S01]  /*5530*/  FSEL R0, R20, RZ, P3 ;  /* 0x000000ff14007208 */ /* 0x002fe20001800000 */
[----:B------:R-:W-:-:S03]  /*5540*/  IMAD.WIDE.U32 R20, R24, 0x10000, RZ ;  /* 0x0001000018147825 */ /* 0x000fc600078e00ff */
[----:B------:R-:W-:-:S03]  /*5550*/  LOP3.LUT R20, R20, R25, RZ, 0xfc, !PT ;  /* 0x0000001914147212 */ /* 0x000fc600078efcff */
[----:B------:R-:W1:Y:S01]  /*5560*/  F2F.F16.F32 R35, R35 ;  /* 0x0000002300237304 */ /* 0x000e620000200800 */
[----:B------:R-:W-:Y:S01]  /*5570*/  IMAD.WIDE.U32 R24, R28, 0x10000, RZ ;  /* 0x000100001c187825 */ /* 0x000fe200078e00ff */
[----:B------:R-:W-:Y:S02]  /*5580*/  LOP3.LUT R21, R117, R21, RZ, 0xfc, !PT ;  /* 0x0000001575157212 */ /* 0x000fe400078efcff */
[----:B--2---:R-:W-:Y:S01]  /*5590*/  PRMT R127, R120, 0x5410, R127 ;  /* 0x00005410787f7816 */ /* 0x004fe2000000007f */
[--C-:B0-----:R-:W-:Y:S01]  /*55a0*/  IMAD.WIDE.U32 R112, R41, 0x8, R36.reuse ;  /* 0x0000000829707825 */ /* 0x101fe200078e0024 */
[----:B------:R-:W-:Y:S02]  /*55b0*/  LOP3.LUT R24, R24, R31, RZ, 0xfc, !PT ;  /* 0x0000001f18187212 */ /* 0x000fe400078efcff */
[----:B------:R-:W0:Y:S01]  /*55c0*/  F2F.F16.F32 R119, R0 ;  /* 0x0000000000777304 */ /* 0x000e220000200800 */
[----:B------:R-:W-:Y:S01]  /*55d0*/  IMAD.WIDE.U32 R30, R43, 0x8, R36 ;  /* 0x000000082b1e7825 */ /* 0x000fe200078e0024 */
[----:B------:R-:W-:Y:S01]  /*55e0*/  LOP3.LUT R25, R33, R25, RZ, 0xfc, !PT ;  /* 0x0000001921197212 */ /* 0x000fe200078efcff */
[----:B------:R3:W-:Y:S01]  /*55f0*/  STG.E.64 desc[UR14][R112.64], R110 ;  /* 0x0000006e70007986 */ /* 0x0007e2000c101b0e */
[----:B------:R-:W-:Y:S01]  /*5600*/  LOP3.LUT R27, R127, R27, RZ, 0xfc, !PT ;  /* 0x0000001b7f1b7212 */ /* 0x000fe200078efcff */
[----:B------:R-:W-:Y:S01]  /*5610*/  IMAD.WIDE.U32 R40, R43, 0x8, R46 ;  /* 0x000000082b287825 */ /* 0x000fe200078e002e */
[----:B-1----:R-:W-:Y:S01]  /*5620*/  LOP3.LUT R26, R26, R35, RZ, 0xfc, !PT ;  /* 0x000000231a1a7212 */ /* 0x002fe200078efcff */
[----:B------:R3:W-:Y:S02]  /*5630*/  STG.E.64 desc[UR14][R38.64], R20 ;  /* 0x0000001426007986 */ /* 0x0007e4000c101b0e */
[----:B------:R-:W-:-:S02]  /*5640*/  IMAD.WIDE.U32 R28, R29, 0x10000, RZ ;  /* 0x000100001d1c7825 */ /* 0x000fc400078e00ff */
[----:B------:R3:W-:Y:S02]  /*5650*/  STG.E.64 desc[UR14][R30.64], R4 ;  /* 0x000000041e007986 */ /* 0x0007e4000c101b0e */
[----:B------:R-:W-:Y:S01]  /*5660*/  IMAD.WIDE.U32 R32, R45, 0x8, R36 ;  /* 0x000000082d207825 */ /* 0x000fe200078e0024 */
[----:B------:R-:W-:Y:S01]  /*5670*/  LOP3.LUT R29, R121, R29, RZ, 0xfc, !PT ;  /* 0x0000001d791d7212 */ /* 0x000fe200078efcff */
[----:B------:R3:W-:Y:S02]  /*5680*/  STG.E.64 desc[UR14][R40.64], R22 ;  /* 0x0000001628007986 */ /* 0x0007e4000c101b0e */
[----:B------:R-:W-:Y:S01]  /*5690*/  IMAD.WIDE.U32 R42, R45, 0x8, R46 ;  /* 0x000000082d2a7825 */ /* 0x000fe200078e002e */
[----:B0-----:R-:W-:Y:S01]  /*56a0*/  LOP3.LUT R28, R28, R119, RZ, 0xfc, !PT ;  /* 0x000000771c1c7212 */ /* 0x001fe200078efcff */
[----:B------:R3:W-:Y:S02]  /*56b0*/  STG.E.64 desc[UR14][R32.64], R6 ;  /* 0x0000000620007986 */ /* 0x0007e4000c101b0e */
[----:B------:R-:W-:-:S02]  /*56c0*/  IMAD.WIDE.U32 R34, R115, 0x8, R36 ;  /* 0x0000000873227825 */ /* 0x000fc400078e0024 */
[----:B------:R3:W-:Y:S02]  /*56d0*/  STG.E.64 desc[UR14][R42.64], R24 ;  /* 0x000000182a007986 */ /* 0x0007e4000c101b0e */
[----:B------:R-:W-:Y:S02]  /*56e0*/  IMAD.WIDE.U32 R44, R115, 0x8, R46 ;  /* 0x00000008732c7825 */ /* 0x000fe400078e002e */
[----:B------:R3:W-:Y:S02]  /*56f0*/  STG.E.64 desc[UR14][R34.64], R8 ;  /* 0x0000000822007986 */ /* 0x0007e4000c101b0e */
[C---:B------:R-:W-:Y:S02]  /*5700*/  IMAD.WIDE.U32 R36, R109.reuse, 0x8, R36 ;  /* 0x000000086d247825 */ /* 0x040fe400078e0024 */
[----:B------:R3:W-:Y:S02]  /*5710*/  STG.E.64 desc[UR14][R44.64], R26 ;  /* 0x0000001a2c007986 */ /* 0x0007e4000c101b0e */
[----:B------:R-:W-:-:S02]  /*5720*/  IMAD.WIDE.U32 R46, R109, 0x8, R46 ;  /* 0x000000086d2e7825 */ /* 0x000fc400078e002e */
[----:B------:R3:W-:Y:S04]  /*5730*/  STG.E.64 desc[UR14][R36.64], R10 ;  /* 0x0000000a24007986 */ /* 0x0007e8000c101b0e */
[----:B------:R3:W-:Y:S02]  /*5740*/  STG.E.64 desc[UR14][R46.64], R28 ;  /* 0x0000001c2e007986 */ /* 0x0007e4000c101b0e */
.L_x_1715:
        /* <DEDUP_REMOVED lines=37> */
.L_x_1712:
        /* <DEDUP_REMOVED lines=19> */
.L_x_1718:
        /* <DEDUP_REMOVED lines=11> */
.L_x_10809:


//--------------------- .text._ZN10layer_norm22ln_bwd_finalize_kernelINS_22Kernel_traits_finalizeILj2560E6__halfS2_S2_S2_fjLb0ELj1024ELj4ENS_18Kernel_traits_baseILj2560ES2_S2_S2_S2_fjLj1024EEEEELb0ELb0EEEvNS_9BwdParamsE --------------------------
	.section	.text._ZN10layer_norm22ln_bwd_finalize_kernelINS_22Kernel_traits_finalizeILj2560E6__halfS2_S2_S2_fjLb0ELj1024ELj4ENS_18Kernel_traits_baseILj2560ES2_S2_S2_S2_fjLj1024EEEEELb0ELb0EEEvNS_9BwdParamsE,"ax",@progbits
	.align	128
        .global         _ZN10layer_norm22ln_bwd_finalize_kernelINS_22Kernel_traits_finalizeILj2560E6__halfS2_S2_S2_fjLb0ELj1024ELj4ENS_18Kernel_traits_baseILj2560ES2_S2_S2_S2_fjLj1024EEEEELb0ELb0EEEvNS_9BwdParamsE
        .type           _ZN10layer_norm22ln_bwd_finalize_kernelINS_22Kernel_traits_finalizeILj2560E6__halfS2_S2_S2_fjLb0ELj1024ELj4ENS_18Kernel_traits_baseILj2560ES2_S2_S2_S2_fjLj1024EEEEELb0ELb0EEEvNS_9BwdParamsE,@function
        .size           _ZN10layer_norm22ln_bwd_finalize_kernelINS_22Kernel_traits_finalizeILj2560E6__halfS2_S2_S2_fjLb0ELj1024ELj4ENS_18Kernel_traits_baseILj2560ES2_S2_S2_S2_fjLj1024EEEEELb0ELb0EEEvNS_9BwdParamsE,(.L_x_10810 - _ZN10layer_norm22ln_bwd_finalize_kernelINS_22Kernel_traits_finalizeILj2560E6__halfS2_S2_S2_fjLb0ELj1024ELj4ENS_18Kernel_traits_baseILj2560ES2_S2_S2_S2_fjLj1024EEEEELb0ELb0EEEvNS_9BwdParamsE)
        .other          _ZN10layer_norm22ln_bwd_finalize_kernelINS_22Kernel_traits_finalizeILj2560E6__halfS2_S2_S2_fjLb0ELj1024ELj4ENS_18Kernel_traits_baseILj2560ES2_S2_S2_S2_fjLj1024EEEEELb0ELb0EEEvNS_9BwdParamsE,@"STO_CUDA_ENTRY STV_DEFAULT"
_ZN10layer_norm22ln_bwd_finalize_kernelINS_22Kernel_traits_finalizeILj2560E6__halfS2_S2_S2_fjLb0ELj1024ELj4ENS_18Kernel_traits_baseILj2560ES2_S2_S2_S2_fjLj1024EEEEELb0ELb0EEEvNS_9BwdParamsE:
.text._ZN10layer_norm22ln_bwd_finalize_kernelINS_22Kernel_traits_finalizeILj2560E6__halfS2_S2_S2_fjLb0ELj1024ELj4ENS_18Kernel_traits_baseILj2560ES2_S2_S2_S2_fjLj1024EEEEELb0ELb0EEEvNS_9BwdParamsE:
        /* <DEDUP_REMOVED lines=82> */
.L_x_1723:
        /* <DEDUP_REMOVED lines=118> */
.L_x_1722:
[----:B------:R-:W-:Y:S05]  /*0c80*/  BSYNC.RECONVERGENT B1 ;  /* 0x0000000000017941 */ /* 0x000fea0003800200 */
.L_x_1721:
        /* <DEDUP_REMOVED lines=75> */
.L_x_1725:
[----:B------:R-:W-:Y:S05]  /*1140*/  BSYNC.RECONVERGENT B1 ;  /* 0x0000000000017941 */ /* 0x000fea0003800200 */
.L_x_1724:
        /* <DEDUP_REMOVED lines=37> */
.L_x_1727:
[----:B------:R-:W-:Y:S05]  /*13a0*/  BSYNC.RECONVERGENT B1 ;  /* 0x0000000000017941 */ /* 0x000fea0003800200 */
.L_x_1726:
[----:B------:R-:W-:Y:S05]  /*13b0*/  @!P1 BRA `(.L_x_1720) ;  /* 0x0000000000409947 */ /* 0x000fea0003800000 */
[----:B------:R-:W0:Y:S01]  /*13c0*/  LDC.64 R10, c[0x0][0x440] ;  /* 0x00011000ff0a7b82 */ /* 0x000e220000000a00 */
[----:B------:R-:W-:Y:S01]  /*13d0*/  IMAD R59, R0, R56, R59 ;  /* 0x00000038003b7224 */ /* 0x000fe200078e023b */
[----:B------:R-:W-:Y:S02]  /*13e0*/  LOP3.LUT R8, R8, 0x1f, RZ, 0xc0, !PT ;  /* 0x0000001f08087812 */ /* 0x000fe400078ec0ff */
[----:B------:R-:W-:Y:S02]  /*13f0*/  IADD3 R9, PT, PT, -R9, RZ, RZ ;  /* 0x000000ff09097210 */ /* 0x000fe40007ffe1ff */
[----:B------:R-:W-:Y:S02]  /*1400*/  IADD3 R59, PT, PT, R8, R59, RZ ;  /* 0x0000003b083b7210 */ /* 0x000fe40007ffe0ff */
[----:B------:R-:W1:Y:S05]  /*1410*/  LDC.64 R12, c[0x0][0x448] ;  /* 0x00011200ff0c7b82 */ /* 0x000e6a0000000a00 */
.L_x_1728:
        /* <DEDUP_REMOVED lines=10> */
.L_x_1720:
[----:B------:R-:W-:Y:S05]  /*14c0*/  BSYNC.RECONVERGENT B0 ;  /* 0x0000000000007941 */ /* 0x000fea0003800200 */
.L_x_1719:
        /* <DEDUP_REMOVED lines=54> */
[----:B-1----:R-:W-:Y:S02]  /*1830*/  F2FP.F16.F32.PACK_AB R7, R7, R6 ;  /* 0x000000060707723e */ /* 0x002fe400000000ff */
[----:B--2---:R-:W-:-:S03]  /*1840*/  F2FP.F16.F32.PACK_AB R9, R9, R8 ;  /* 0x000000080909723e */ /* 0x004fc600000000ff */
[----:B------:R-:W-:Y:S04]  /*1850*/  STG.E desc[UR6][R2.64], R7 ;  /* 0x0000000702007986 */ /* 0x000fe8000c101906 */
[----:B------:R-:W-:Y:S01]  /*1860*/  STG.E desc[UR6][R4.64], R9 ;  /* 0x0000000904007986 */ /* 0x000fe2000c101906 */
[----:B------:R-:W-:Y:S05]  /*1870*/  EXIT ;  /* 0x000000000000794d */ /* 0x000fea0003800000 */
.L_x_1729:
        /* <DEDUP_REMOVED lines=16> */
.L_x_10810:


//--------------------- .text._ZN10layer_norm13ln_bwd_kernelINS_13Kernel_traitsI6__halfS2_S2_S2_fjLj2560ELj1ELj1ELj4ELj8ENS_18Kernel_traits_baseILj2560ES2_S2_S2_S2_fjLj128EEEEELb1ELb0ELb1ELb0EEEvNS_9BwdParamsE --------------------------
	.section	.text._ZN10layer_norm13ln_bwd_kernelINS_13Kernel_traitsI6__halfS2_S2_S2_fjLj2560ELj1ELj1ELj4ELj8ENS_18Kernel_traits_baseILj2560ES2_S2_S2_S2_fjLj128EEEEELb1ELb0ELb1ELb0EEEvNS_9BwdParamsE,"ax",@progbits
	.align	128
        .global         _ZN10layer_norm13ln_bwd_kernelINS_13Kernel_traitsI6__halfS2_S2_S2_fjLj2560ELj1ELj1ELj4ELj8ENS_18Kernel_traits_baseILj2560ES2_S2_S2_S2_fjLj128EEEEELb1ELb0ELb1ELb0EEEvNS_9BwdParamsE
        .type           _ZN10layer_norm13ln_bwd_kernelINS_13Kernel_traitsI6__halfS2_S2_S2_fjLj2560ELj1ELj1ELj4ELj8ENS_18Kernel_traits_baseILj2560ES2_S2_S2_S2_fjLj128EEEEELb1ELb0ELb1ELb0EEEvNS_9BwdParamsE,@function
        .size           _ZN10layer_norm13ln_bwd_kernelINS_13Kernel_traitsI6__halfS2_S2_S2_fjLj2560ELj1ELj1ELj4ELj8ENS_18Kernel_traits_baseILj2560ES2_S2_S2_S2_fjLj128EEEEELb1ELb0ELb1ELb0EEEvNS_9BwdParamsE,(.L_x_10811 - _ZN10layer_norm13ln_bwd_kernelINS_13Kernel_traitsI6__halfS2_S2_S2_fjLj2560ELj1ELj1ELj4ELj8ENS_18Kernel_traits_baseILj2560ES2_S2_S2_S2_fjLj128EEEEELb1ELb0ELb1ELb0EEEvNS_9BwdParamsE)
        .other          _ZN10layer_norm13ln_bwd_kernelINS_13Kernel_traitsI6__halfS2_S2_S2_fjLj2560ELj1ELj1ELj4ELj8ENS_18Kernel_traits_baseILj2560ES2_S2_S2_S2_fjLj128EEEEELb1ELb0ELb1ELb0EEEvNS_9BwdParamsE,@"STO_CUDA_ENTRY STV_DEFAULT"
_ZN10layer_norm13ln_bwd_kernelINS_13Kernel_traitsI6__halfS2_S2_S2_fjLj2560ELj1ELj1ELj4ELj8ENS_18Kernel_traits_baseILj2560ES2_S2_S2_S2_fjLj128EEEEELb1ELb0ELb1ELb0EEEvNS_9BwdParamsE:
.text._ZN10layer_norm13ln_bwd_kernelINS_13Kernel_traitsI6__halfS2_S2_S2_fjLj2560ELj1ELj1ELj4ELj8ENS_18Kernel_traits_baseILj2560ES2_S2_S2_S2_fjLj128EEEEELb1ELb0ELb1ELb0EEEvNS_9BwdParamsE:
[----:B------:R-:W-:Y:S01]  /*0000*/  LDC R1, c[0x0][0x37c] ;  /* 0x0000df00ff017b82 */ /* 0x000fe20000000800 */
[----:B------:R-:W0:Y:S01]  /*0010*/  S2R R0, SR_TID.X ;  /* 0x0000000000007919 */ /* 0x000e220000002100 */
[----:B------:R-:W1:Y:S01]  /*0020*/  LDCU UR4, c[0x0][0x388] ;  /* 0x00007100ff0477ac */ /* 0x000e620008000800 */
[----:B------:R-:W2:Y:S01]  /*0030*/  LDCU.64 UR10, c[0x0][0x358] ;  /* 0x00006b00ff0a77ac */ /* 0x000ea20008000a00 */
[----:B-1----:R-:W-:-:S04]  /*0040*/  MOV R2, UR4 ;  /* 0x0000000400027c02 */ /* 0x002fc80008000f00 */
[----:B------:R-:W1:Y:S01]  /*0050*/  S2UR UR9, SR_CTAID.X ;  /* 0x00000000000979c3 */ /* 0x000e620000002500 */
[----:B------:R-:W1:Y:S01]  /*0060*/  LDCU UR4, c[0x0][0x384] ;  /* 0x00007080ff0477ac */ /* 0x000e620008000800 */
        /* <DEDUP_REMOVED lines=10> */
[----:B-1----:R-:W-:Y:S01]  /*0110*/  UISETP.GE.AND UP0, UPT, UR9, UR4, UPT ;  /* 0x000000040900728c */ /* 0x002fe2000bf06270 */
[----:B------:R-:W-:Y:S02]  /*0120*/  CS2R R68, SRZ ;  /* 0x0000000000447805 */ /* 0x000fe4000001ff00 */
        /* <DEDUP_REMOVED lines=11> */
[C---:B-1----:R-:W-:Y:S01]  /*01e0*/  @P1 IMAD.WIDE.U32 R20, R3.reuse, 0x8, R16 ;  /* 0x0000000803141825 */ /* 0x042fe200078e0010 */
[----:B------:R-:W-:-:S04]  /*01f0*/  @P1 IADD3 R3, PT, PT, R3, 0x80, RZ ;  /* 0x0000008003031810 */ /* 0x000fc80007ffe0ff */
[----:B------:R0:W5:Y:S01]  /*0200*/  @P1 LDG.E.64 R12, desc[UR10][R20.64] ;  /* 0x0000000a140c1981 */ /* 0x000162000c1e1b00 */
[C---:B---3--:R-:W-:Y:S01]  /*0210*/  @P2 IMAD.WIDE.U32 R22, R3.reuse, 0x8, R22 ;  /* 0x0000000803162825 */ /* 0x048fe200078e0016 */
[----:B------:R-:W-:-:S04]  /*0220*/  @P2 IADD3 R3, PT, PT, R3, 0x80, RZ ;  /* 0x0000008003032810 */ /* 0x000fc80007ffe0ff */
[----:B------:R0:W5:Y:S01]  /*0230*/  @P2 LDG.E.64 R14, desc[UR10][R22.64] ;  /* 0x0000000a160e2981 */ /* 0x000162000c1e1b00 */
        /* <DEDUP_REMOVED lines=23> */
[----:B-----5:R-:W-:Y:S01]  /*03b0*/  MOV R135, R14 ;  /* 0x0000000e00877202 */ /* 0x020fe20000000f00 */
[----:B------:R-:W-:Y:S01]  /*03c0*/  IMAD.MOV.U32 R138, RZ, RZ, R18 ;  /* 0x000000ffff8a7224 */ /* 0x000fe200078e0012 */
[----:B------:R-:W-:Y:S01]  /*03d0*/  SHF.R.U64 R2, R14, 0x10, R15 ;  /* 0x000000100e027819 */ /* 0x000fe2000000120f */
[----:B------:R-:W-:Y:S01]  /*03e0*/  IMAD.MOV.U32 R99, RZ, RZ, R10 ;  /* 0x000000ffff637224 */ /* 0x000fe200078e000a */
[----:B------:R-:W-:Y:S02]  /*03f0*/  SHF.R.U64 R5, R18, 0x10, R19 ;  /* 0x0000001012057819 */ /* 0x000fe40000001213 */
[----:B------:R-:W-:Y:S02]  /*0400*/  CS2R R68, SRZ ;  /* 0x0000000000447805 */ /* 0x000fe4000001ff00 */
[----:B------:R-:W-:Y:S02]  /*0410*/  PRMT R135, R135, 0x5410, R2 ;  /* 0x0000541087877816 */ /* 0x000fe40000000002 */
        /* <DEDUP_REMOVED lines=17> */
[----:B------:R-:W-:Y:S02]  /*0530*/  SHF.R.U32.HI R3, RZ, 0x10, R15 ;  /* 0x00000010ff037819 */ /* 0x000fe4000001160f */
[----:B------:R-:W-:-:S02]  /*0540*/  CS2R R48, SRZ ;  /* 0x0000000000307805 */ /* 0x000fc4000001ff00 */
[----:B------:R-:W-:Y:S02]  /*0550*/  MOV R140, R19 ;  /* 0x00000013008c7202 */ /* 0x000fe40000000f00 */
[----:B------:R-:W-:Y:S02]  /*0560*/  CS2R R50, SRZ ;  /* 0x0000000000327805 */ /* 0x000fe4000001ff00 */
[----:B------:R-:W-:Y:S02]  /*0570*/  SHF.R.U32.HI R6, RZ, 0x10, R19 ;  /* 0x00000010ff067819 */ /* 0x000fe40000011613 */
[----:B------:R-:W-:Y:S02]  /*0580*/  CS2R R44, SRZ ;  /* 0x00000000002c7805 */ /* 0x000fe4000001ff00 */
[----:B------:R-:W-:Y:S02]  /*0590*/  SHF.R.U64 R141, R102, 0x10, R103 ;  /* 0x00000010668d7819 */ /* 0x000fe40000001267 */
[----:B------:R-:W-:-:S02]  /*05a0*/  CS2R R46, SRZ ;  /* 0x00000000002e7805 */ /* 0x000fc4000001ff00 */
[----:B------:R-:W-:Y:S02]  /*05b0*/  SHF.R.U32.HI R2, RZ, 0x10, R103 ;  /* 0x00000010ff027819 */ /* 0x000fe40000011667 */
[----:B------:R-:W-:Y:S02]  /*05c0*/  CS2R R40, SRZ ;  /* 0x0000000000287805 */ /* 0x000fe4000001ff00 */
[----:B------:R-:W-:Y:S02]  /*05d0*/  PRMT R138, R138, 0x5410, R5 ;  /* 0x000054108a8a7816 */ /* 0x000fe40000000005 */
[----:B------:R-:W-:Y:S02]  /*05e0*/  CS2R R42, SRZ ;  /* 0x00000000002a7805 */ /* 0x000fe4000001ff00 */
[----:B------:R-:W-:Y:S02]  /*05f0*/  PRMT R99, R99, 0x5410, R99 ;  /* 0x0000541063637816 */ /* 0x000fe40000000063 */
[----:B------:R-:W-:-:S02]  /*0600*/  CS2R R36, SRZ ;  /* 0x0000000000247805 */ /* 0x000fc4000001ff00 */
[----:B------:R-:W-:Y:S02]  /*0610*/  PRMT R100, R100, 0x5410, R100 ;  /* 0x0000541064647816 */ /* 0x000fe40000000064 */
[----:B------:R-:W-:Y:S02]  /*0620*/  CS2R R38, SRZ ;  /* 0x0000000000267805 */ /* 0x000fe4000001ff00 */
[----:B------:R-:W-:Y:S02]  /*0630*/  PRMT R101, R101, 0x5410, R101 ;  /* 0x0000541065657816 */ /* 0x000fe40000000065 */
[----:B------:R-:W-:Y:S02]  /*0640*/  CS2R R32, SRZ ;  /* 0x0000000000207805 */ /* 0x000fe4000001ff00 */
[----:B------:R-:W-:Y:S02]  /*0650*/  PRMT R114, R114, 0x5410, R114 ;  /* 0x0000541072727816 */ /* 0x000fe40000000072 */
[----:B------:R-:W-:-:S02]  /*0660*/  CS2R R34, SRZ ;  /* 0x0000000000227805 */ /* 0x000fc4000001ff00 */
[----:B------:R-:W-:Y:S01]  /*0670*/  PRMT R119, R119, 0x5410, R119 ;  /* 0x0000541077777816 */ /* 0x000fe20000000077 */
[----:B------:R-:W0:Y:S01]  /*0680*/  LDCU.U8 UR12, c[0x0][0x410] ;  /* 0x00008200ff0c77ac */ /* 0x000e220008000000 */
[----:B------:R-:W-:Y:S02]  /*0690*/  PRMT R120, R120, 0x5410, R120 ;  /* 0x0000541078787816 */ /* 0x000fe40000000078 */
[----:B------:R-:W-:Y:S01]  /*06a0*/  PRMT R121, R121, 0x5410, R121 ;  /* 0x0000541079797816 */ /* 0x000fe20000000079 */
[----:B------:R-:W-:Y:S01]  /*06b0*/  UPLOP3.LUT UP1, UPT, UPT, UPT, UPT, 0x40, 0x4 ;  /* 0x000000000004789c */ /* 0x000fe20003f2e870 */
[----:B------:R-:W-:Y:S01]  /*06c0*/  PRMT R122, R122, 0x5410, R122 ;  /* 0x000054107a7a7816 */ /* 0x000fe2000000007a */
[----:B------:R-:W1:Y:S01]  /*06d0*/  LDCU UR13, c[0x0][0x400] ;  /* 0x00008000ff0d77ac */ /* 0x000e620008000800 */
[----:B------:R-:W-:Y:S02]  /*06e0*/  PRMT R136, R136, 0x5410, R3 ;  /* 0x0000541088887816 */ /* 0x000fe40000000003 */
[----:B------:R-:W-:Y:S01]  /*06f0*/  PRMT R140, R140, 0x5410, R6 ;  /* 0x000054108c8c7816 */ /* 0x000fe20000000006 */
[----:B------:R-:W2:Y:S01]  /*0700*/  LDCU.64 UR16, c[0x0][0x408] ;  /* 0x00008100ff1077ac */ /* 0x000ea20008000a00 */
[----:B------:R-:W-:-:S02]  /*0710*/  PRMT R141, R141, 0x5410, R2 ;  /* 0x000054108d8d7816 */ /* 0x000fc40000000002 */
[----:B------:R-:W-:Y:S01]  /*0720*/  MOV R5, UR9 ;  /* 0x0000000900057c02 */ /* 0x000fe20008000f00 */
[----:B------:R-:W3:Y:S01]  /*0730*/  LDCU.64 UR14, c[0x0][0x438] ;  /* 0x00008700ff0e77ac */ /* 0x000ee20008000a00 */
[----:B------:R-:W4:Y:S05]  /*0740*/  LDCU.64 UR6, c[0x0][0x478] ;  /* 0x00008f00ff0677ac */ /* 0x000f2a0008000a00 */
.L_x_1799:
[----:B------:R-:W0:Y:S08]  /*0750*/  LDC.64 R72, c[0x0][0x3f8] ;  /* 0x0000fe00ff487b82 */ /* 0x000e300000000a00 */
[----:B------:R-:W1:Y:S08]  /*0760*/  LDC.64 R76, c[0x0][0x3c8] ;  /* 0x0000f200ff4c7b82 */ /* 0x000e700000000a00 */
[----:B------:R-:W2:Y:S01]  /*0770*/  LDC.64 R74, c[0x0][0x3f0] ;  /* 0x0000fc00ff4a7b82 */ /* 0x000ea20000000a00 */
[----:B0-----:R-:W-:-:S07]  /*0780*/  IMAD.WIDE R78, R5, 0x4, R72 ;  /* 0x00000004054e7825 */ /* 0x001fce00078e0248 */
[----:B------:R-:W0:Y:S01]  /*0790*/  LDC.64 R72, c[0x0][0x3c0] ;  /* 0x0000f000ff487b82 */ /* 0x000e220000000a00 */
[----:B------:R-:W3:Y:S01]  /*07a0*/  LDG.E R118, desc[UR10][R78.64] ;  /* 0x0000000a4e767981 */ /* 0x000ee2000c1e1900 */
[----:B-1----:R-:W-:-:S05]  /*07b0*/  IMAD.WIDE R76, R5, 0x4, R76 ;  /* 0x00000004054c7825 */ /* 0x002fca00078e024c */
        /* <DEDUP_REMOVED lines=11> */
[----:B------:R-:W-:Y:S01]  /*0870*/  ISETP.GE.U32.AND P3, PT, R4, 0x80, PT ;  /* 0x000000800400780c */ /* 0x000fe20003f66070 */
[----:B------:R-:W-:Y:S01]  /*0880*/  HFMA2 R117, -RZ, RZ, 0, 0 ;  /* 0x00000000ff757431 */ /* 0x000fe200000001ff */
[----:B------:R-:W-:-:S02]  /*0890*/  ISETP.NE.AND P6, PT, RZ, UR12, PT ;  /* 0x0000000cff007c0c */ /* 0x000fc4000bfc5270 */
[----:B------:R-:W-:Y:S02]  /*08a0*/  CS2R R130, SRZ ;  /* 0x0000000000827805 */ /* 0x000fe4000001ff00 */
[C---:B------:R-:W-:Y:S02]  /*08b0*/  ISETP.GE.U32.AND P0, PT, R4.reuse, 0x100, PT ;  /* 0x000001000400780c */ /* 0x040fe40003f06070 */
        /* <DEDUP_REMOVED lines=8> */
[----:B------:R-:W-:Y:S02]  /*0940*/  SHF.R.S32.HI R75, RZ, 0x1f, R74 ;  /* 0x0000001fff4b7819 */ /* 0x000fe4000001144a */
[----:B------:R-:W-:Y:S02]  /*0950*/  @P4 LEA.HI R77, R78, R77, RZ, 0x2 ;  /* 0x0000004d4e4d4211 */ /* 0x000fe400078f10ff */
[----:B------:R-:W-:Y:S02]  /*0960*/  LEA.HI R75, R75, R74, RZ, 0x2 ;  /* 0x0000004a4b4b7211 */ /* 0x000fe400078f10ff */
[----:B-1----:R-:W-:Y:S02]  /*0970*/  SHF.R.S32.HI R73, RZ, 0x1f, R76 ;  /* 0x0000001fff497819 */ /* 0x002fe4000001144c */
[----:B------:R-:W-:-:S02]  /*0980*/  LEA.HI.SX32 R123, R75, R0, 0x1e ;  /* 0x000000004b7b7211 */ /* 0x000fc400078ff2ff */
        /* <DEDUP_REMOVED lines=18> */
[----:B0-----:R-:W-:-:S05]  /*0ab0*/  @P6 IMAD.WIDE.U32 R12, R125, 0x8, R12 ;  /* 0x000000087d0c6825 */ /* 0x001fca00078e000c */
[----:B------:R0:W5:Y:S01]  /*0ac0*/  @P6 LDG.E.64 R112, desc[UR10][R12.64] ;  /* 0x0000000a0c706981 */ /* 0x000162000c1e1b00 */
[----:B-1----:R-:W-:Y:S01]  /*0ad0*/  HADD2.F32 R72, -RZ, R141.H1_H1 ;  /* 0x3000008dff487230 */ /* 0x002fe20000004100 */
[----:B------:R-:W-:Y:S02]  /*0ae0*/  IADD3 R117, PT, PT, R117, 0x80, RZ ;  /* 0x0000008075757810 */ /* 0x000fe40007ffe0ff */
[----:B------:R-:W-:Y:S02]  /*0af0*/  IADD3 R124, PT, PT, R124, 0x80, RZ ;  /* 0x000000807c7c7810 */ /* 0x000fe40007ffe0ff */
[----:B------:R-:W-:Y:S01]  /*0b00*/  IADD3 R125, PT, PT, R125, 0x80, RZ ;  /* 0x000000807d7d7810 */ /* 0x000fe20007ffe0ff */
[----:B---3--:R-:W-:Y:S01]  /*0b10*/  HADD2.F32 R3, -RZ, R8.H0_H0 ;  /* 0x20000008ff037230 */ /* 0x008fe20000004100 */
[--C-:B------:R-:W-:Y:S01]  /*0b20*/  SHF.R.U64 R78, R8, 0x10, R9.reuse ;  /* 0x00000010084e7819 */ /* 0x100fe20000001209 */
[----:B------:R-:W-:Y:S01]  /*0b30*/  HADD2.F32 R8, -RZ, R102.H0_H0 ;  /* 0x20000066ff087230 */ /* 0x000fe20000004100 */
[----:B------:R-:W-:-:S02]  /*0b40*/  SHF.R.U32.HI R77, RZ, 0x10, R9 ;  /* 0x00000010ff4d7819 */ /* 0x000fc40000011609 */
[----:B------:R-:W-:Y:S01]  /*0b50*/  FADD.FTZ R3, -R116, R3 ;  /* 0x0000000374037221 */ /* 0x000fe20000010100 */
[----:B----4-:R-:W-:Y:S02]  /*0b60*/  MOV R14, R10 ;  /* 0x0000000a000e7202 */ /* 0x010fe40000000f00 */
[--C-:B------:R-:W-:Y:S02]  /*0b70*/  SHF.R.U64 R76, R10, 0x10, R11.reuse ;  /* 0x000000100a4c7819 */ /* 0x100fe4000000120b */
[----:B------:R-:W-:Y:S02]  /*0b80*/  MOV R74, R11 ;  /* 0x0000000b004a7202 */ /* 0x000fe40000000f00 */
[----:B------:R-:W-:Y:S01]  /*0b90*/  SHF.R.U32.HI R75, RZ, 0x10, R11 ;  /* 0x00000010ff4b7819 */ /* 0x000fe2000001160b */
[----:B------:R-:W-:Y:S02]  /*0ba0*/  HADD2.F32 R11, -RZ, R9.H0_H0 ;  /* 0x20000009ff0b7230 */ /* 0x000fe40000004100 */
[----:B------:R-:W-:Y:S01]  /*0bb0*/  FMUL.FTZ R3, R6, R3 ;  /* 0x0000000306037220 */ /* 0x000fe20000410000 */
[----:B------:R-:W-:-:S02]  /*0bc0*/  HADD2.F32 R9, -RZ, R14.H0_H0 ;  /* 0x2000000eff097230 */ /* 0x000fc40000004100 */
[----:B------:R-:W-:Y:S01]  /*0bd0*/  FADD.FTZ R11, -R116, R11 ;  /* 0x0000000b740b7221 */ /* 0x000fe20000010100 */
[----:B------:R-:W-:Y:S02]  /*0be0*/  HADD2.F32 R10, -RZ, R103.H0_H0 ;  /* 0x20000067ff0a7230 */ /* 0x000fe40000004100 */
[-C--:B------:R-:W-:Y:S01]  /*0bf0*/  FMUL.FTZ R8, R8, R9.reuse ;  /* 0x0000000908087220 */ /* 0x080fe20000410000 */
[----:B------:R-:W-:Y:S01]  /*0c00*/  FADD.FTZ R48, R48, R9 ;  /* 0x0000000930307221 */ /* 0x000fe20000010000 */
[----:B------:R-:W-:Y:S01]  /*0c10*/  FFMA.FTZ R68, R3, R9, R68 ;  /* 0x0000000903447223 */ /* 0x000fe20000010044 */
[----:B0-----:R-:W-:Y:S02]  /*0c20*/  HADD2.F32 R13, -RZ, R74.H0_H0 ;  /* 0x2000004aff0d7230 */ /* 0x001fe40000004100 */
[----:B------:R-:W-:Y:S01]  /*0c30*/  FMUL.FTZ R9, R6, R11 ;  /* 0x0000000b06097220 */ /* 0x000fe20000410000 */
[----:B------:R-:W-:Y:S02]  /*0c40*/  HADD2.F32 R11, -RZ, R78.H0_H0 ;  /* 0x2000004eff0b7230 */ /* 0x000fe40000004100 */
[----:B------:R-:W-:-:S02]  /*0c50*/  HADD2.F32 R14, -RZ, R76.H0_H0 ;  /* 0x2000004cff0e7230 */ /* 0x000fc40000004100 */
[-C--:B------:R-:W-:Y:S01]  /*0c60*/  FMUL.FTZ R10, R10, R13.reuse ;  /* 0x0000000d0a0a7220 */ /* 0x080fe20000410000 */
[----:B------:R-:W-:Y:S01]  /*0c70*/  FADD.FTZ R50, R50, R13 ;  /* 0x0000000d32327221 */ /* 0x000fe20000010000 */
[----:B------:R-:W-:Y:S01]  /*0c80*/  FFMA.FTZ R70, R9, R13, R70 ;  /* 0x0000000d09467223 */ /* 0x000fe20000010046 */
[----:B------:R-:W-:Y:S02]  /*0c90*/  HADD2.F32 R13, -RZ, R141.H0_H0 ;  /* 0x2000008dff0d7230 */ /* 0x000fe40000004100 */
[----:B------:R-:W-:Y:S01]  /*0ca0*/  FADD.FTZ R11, -R116, R11 ;  /* 0x0000000b740b7221 */ /* 0x000fe20000010100 */
[----:B------:R-:W-:Y:S02]  /*0cb0*/  HADD2.F32 R73, -RZ, R77.H0_H0 ;  /* 0x2000004dff497230 */ /* 0x000fe40000004100 */
[----:B------:R-:W-:Y:S02]  /*0cc0*/  HADD2.F32 R74, -RZ, R75.H0_H0 ;  /* 0x2000004bff4a7230 */ /* 0x000fe40000004100 */
[----:B------:R-:W-:Y:S01]  /*0cd0*/  FMUL.FTZ R12, R6, R11 ;  /* 0x0000000b060c7220 */ /* 0x000fe20000410000 */
[----:B------:R-:W-:Y:S01]  /*0ce0*/  FMUL.FTZ R11, R13, R14 ;  /* 0x0000000e0d0b7220 */ /* 0x000fe20000410000 */
[----:B------:R-:W-:Y:S01]  /*0cf0*/  FADD.FTZ R75, -R116, R73 ;  /* 0x00000049744b7221 */ /* 0x000fe20000010100 */
[----:B------:R-:W-:Y:S01]  /*0d00*/  FMUL.FTZ R13, R72, R74 ;  /* 0x0000004a480d7220 */ /* 0x000fe20000410000 */
[----:B------:R-:W-:Y:S01]  /*0d10*/  FADD.FTZ R72, RZ, R8 ;  /* 0x00000008ff487221 */ /* 0x000fe20000010000 */
[----:B------:R-:W-:Y:S01]  /*0d20*/  FFMA.FTZ R73, R3, R8, RZ ;  /* 0x0000000803497223 */ /* 0x000fe200000100ff */
[----:B------:R-:W-:Y:S01]  /*0d30*/  FADD.FTZ R49, R49, R14 ;  /* 0x0000000e31317221 */ /* 0x000fe20000010000 */
[----:B------:R-:W-:Y:S01]  /*0d40*/  FFMA.FTZ R69, R12, R14, R69 ;  /* 0x0000000e0c457223 */ /* 0x000fe20000010045 */
[----:B------:R-:W-:Y:S01]  /*0d50*/  FMUL.FTZ R14, R6, R75 ;  /* 0x0000004b060e7220 */ /* 0x000fe20000410000 */
[----:B------:R-:W-:Y:S01]  /*0d60*/  FADD.FTZ R75, R72, R11 ;  /* 0x0000000b484b7221 */ /* 0x000fe20000010000 */
[----:B------:R-:W-:Y:S01]  /*0d70*/  FFMA.FTZ R72, R12, R11, R73 ;  /* 0x0000000b0c487223 */ /* 0x000fe20000010049 */
[----:B------:R-:W-:Y:S01]  /*0d80*/  FADD.FTZ R51, R51, R74 ;  /* 0x0000004a33337221 */ /* 0x000fe20000010000 */
[----:B------:R-:W-:Y:S01]  /*0d90*/  FFMA.FTZ R71, R14, R74, R71 ;  /* 0x0000004a0e477223 */ /* 0x000fe20000010047 */
[----:B------:R-:W-:Y:S01]  /*0da0*/  FADD.FTZ R74, R75, R10 ;  /* 0x0000000a4b4a7221 */ /* 0x000fe20000010000 */
[----:B------:R-:W-:-:S03]  /*0db0*/  FFMA.FTZ R73, R9, R10, R72 ;  /* 0x0000000a09497223 */ /* 0x000fc60000010048 */
[----:B------:R-:W-:Y:S01]  /*0dc0*/  FADD.FTZ R131, R74, R13 ;  /* 0x0000000d4a837221 */ /* 0x000fe20000010000 */
[----:B------:R-:W-:-:S07]  /*0dd0*/  FFMA.FTZ R130, R14, R13, R73 ;  /* 0x0000000d0e827223 */ /* 0x000fce0000010049 */
.L_x_1734:
[----:B----4-:R-:W-:Y:S05]  /*0de0*/  BSYNC.RECONVERGENT B1 ;  /* 0x0000000000017941 */ /* 0x010fea0003800200 */
.L_x_1733:
        /* <DEDUP_REMOVED lines=16> */
[----:B0-----:R-:W-:Y:S01]  /*0ef0*/  HADD2.F32 R18, -RZ, R101.H1_H1 ;  /* 0x30000065ff127230 */ /* 0x001fe20000004100 */
[----:B------:R-:W-:Y:S02]  /*0f00*/  IADD3 R117, PT, PT, R117, 0x80, RZ ;  /* 0x0000008075757810 */ /* 0x000fe40007ffe0ff */
[----:B------:R-:W-:Y:S02]  /*0f10*/  IADD3 R124, PT, PT, R124, 0x80, RZ ;  /* 0x000000807c7c7810 */ /* 0x000fe40007ffe0ff */
[----:B------:R-:W-:Y:S01]  /*0f20*/  IADD3 R125, PT, PT, R125, 0x80, RZ ;  /* 0x000000807d7d7810 */ /* 0x000fe20007ffe0ff */
[----:B---3--:R-:W-:Y:S01]  /*0f30*/  IMAD.MOV.U32 R22, RZ, RZ, R20 ;  /* 0x000000ffff167224 */ /* 0x008fe200078e0014 */
[----:B------:R-:W-:Y:S02]  /*0f40*/  SHF.R.U64 R20, R20, 0x10, R21 ;  /* 0x0000001014147819 */ /* 0x000fe40000001215 */
[----:B------:R-:W-:-:S02]  /*0f50*/  MOV R24, R21 ;  /* 0x0000001500187202 */ /* 0x000fc40000000f00 */
[----:B------:R-:W-:Y:S01]  /*0f60*/  SHF.R.U32.HI R74, RZ, 0x10, R21 ;  /* 0x00000010ff4a7819 */ /* 0x000fe20000011615 */
[----:B----4-:R-:W-:Y:S01]  /*0f70*/  HADD2.F32 R21, -RZ, R16.H0_H0 ;  /* 0x20000010ff157230 */ /* 0x010fe20000004100 */
[--C-:B------:R-:W-:Y:S01]  /*0f80*/  SHF.R.U64 R75, R16, 0x10, R17.reuse ;  /* 0x00000010104b7819 */ /* 0x100fe20000001211 */
[----:B------:R-:W-:Y:S01]  /*0f90*/  HADD2.F32 R77, -RZ, R17.H0_H0 ;  /* 0x20000011ff4d7230 */ /* 0x000fe20000004100 */
[----:B------:R-:W-:Y:S02]  /*0fa0*/  SHF.R.U32.HI R76, RZ, 0x10, R17 ;  /* 0x00000010ff4c7819 */ /* 0x000fe40000011611 */
[----:B------:R-:W-:Y:S01]  /*0fb0*/  FADD.FTZ R17, -R116, R21 ;  /* 0x0000001574117221 */ /* 0x000fe20000010100 */
[----:B------:R-:W-:Y:S02]  /*0fc0*/  HADD2.F32 R16, -RZ, R99.H1_H1 ;  /* 0x30000063ff107230 */ /* 0x000fe40000004100 */
[----:B------:R-:W-:Y:S02]  /*0fd0*/  HADD2.F32 R19, -RZ, R22.H0_H0 ;  /* 0x20000016ff137230 */ /* 0x000fe40000004100 */
[----:B------:R-:W-:Y:S01]  /*0fe0*/  FMUL.FTZ R17, R6, R17 ;  /* 0x0000001106117220 */ /* 0x000fe20000410000 */
[----:B------:R-:W-:Y:S01]  /*0ff0*/  FADD.FTZ R77, -R116, R77 ;  /* 0x0000004d744d7221 */ /* 0x000fe20000010100 */
[----:B------:R-:W-:-:S02]  /*1000*/  HADD2.F32 R75, -RZ, R75.H0_H0 ;  /* 0x2000004bff4b7230 */ /* 0x000fc40000004100 */
[----:B------:R-:W-:Y:S02]  /*1010*/  HADD2.F32 R21, -RZ, R24.H0_H0 ;  /* 0x20000018ff157230 */ /* 0x000fe40000004100 */
        /* <DEDUP_REMOVED lines=8> */
[----:B------:R-:W-:-:S02]  /*10a0*/  HADD2.F32 R73, -RZ, R76.H0_H0 ;  /* 0x2000004cff497230 */ /* 0x000fc40000004100 */
[----:B------:R-:W-:Y:S02]  /*10b0*/  HADD2.F32 R21, -RZ, R100.H1_H1 ;  /* 0x30000064ff157230 */ /* 0x000fe40000004100 */
[----:B------:R-:W-:Y:S02]  /*10c0*/  HADD2.F32 R22, -RZ, R20.H0_H0 ;  /* 0x20000014ff167230 */ /* 0x000fe40000004100 */
[----:B------:R-:W-:Y:S01]  /*10d0*/  FMUL.FTZ R20, R6, R75 ;  /* 0x0000004b06147220 */ /* 0x000fe20000410000 */
[----:B------:R-:W-:Y:S02]  /*10e0*/  HADD2.F32 R24, -RZ, R114.H1_H1 ;  /* 0x30000072ff187230 */ /* 0x000fe40000004100 */
[----:B------:R-:W-:Y:S02]  /*10f0*/  HADD2.F32 R74, -RZ, R74.H0_H0 ;  /* 0x2000004aff4a7230 */ /* 0x000fe40000004100 */
[----:B------:R-:W-:Y:S01]  /*1100*/  FADD.FTZ R75, -R116, R73 ;  /* 0x00000049744b7221 */ /* 0x000fe20000010100 */
[-C--:B------:R-:W-:Y:S01]  /*1110*/  FMUL.FTZ R21, R21, R22.reuse ;  /* 0x0000001615157220 */ /* 0x080fe20000410000 */
[----:B------:R-:W-:Y:S01]  /*1120*/  FADD.FTZ R72, R131, R16 ;  /* 0x0000001083487221 */ /* 0x000fe20000010000 */
[----:B------:R-:W-:Y:S01]  /*1130*/  FADD.FTZ R45, R45, R22 ;  /* 0x000000162d2d7221 */ /* 0x000fe20000010000 */
[----:B------:R-:W-:Y:S01]  /*1140*/  FFMA.FTZ R65, R20, R22, R65 ;  /* 0x0000001614417223 */ /* 0x000fe20000010041 */
        /* <DEDUP_REMOVED lines=8> */
[C---:B------:R-:W-:Y:S01]  /*11d0*/  FFMA.FTZ R67, R24.reuse, R74, R67 ;  /* 0x0000004a18437223 */ /* 0x040fe20000010043 */
[----:B------:R-:W-:Y:S01]  /*11e0*/  FADD.FTZ R131, R75, R22 ;  /* 0x000000164b837221 */ /* 0x000fe20000010000 */
[----:B------:R-:W-:-:S07]  /*11f0*/  FFMA.FTZ R130, R24, R22, R73 ;  /* 0x0000001618827223 */ /* 0x000fce0000010049 */
.L_x_1736:
[----:B------:R-:W-:Y:S05]  /*1200*/  BSYNC.RECONVERGENT B1 ;  /* 0x0000000000017941 */ /* 0x000fea0003800200 */
.L_x_1735:
        /* <DEDUP_REMOVED lines=20> */
[----:B---3--:R-:W-:Y:S02]  /*1350*/  HADD2.F32 R77, -RZ, R26.H0_H0 ;  /* 0x2000001aff4d7230 */ /* 0x008fe40000004100 */
[----:B------:R-:W-:Y:S01]  /*1360*/  HADD2.F32 R79, -RZ, R27.H0_H0 ;  /* 0x2000001bff4f7230 */ /* 0x000fe20000004100 */
[----:B------:R-:W-:-:S02]  /*1370*/  SHF.R.U32.HI R76, RZ, 0x10, R27 ;  /* 0x00000010ff4c7819 */ /* 0x000fc4000001161b */
[----:B------:R-:W-:Y:S01]  /*1380*/  FADD.FTZ R77, -R116, R77 ;  /* 0x0000004d744d7221 */ /* 0x000fe20000010100 */
[----:B----4-:R-:W-:Y:S01]  /*1390*/  MOV R25, R30 ;  /* 0x0000001e00197202 */ /* 0x010fe20000000f00 */
[--C-:B------:R-:W-:Y:S01]  /*13a0*/  IMAD.MOV.U32 R74, RZ, RZ, R31.reuse ;  /* 0x000000ffff4a7224 */ /* 0x100fe200078e001f */
[--C-:B------:R-:W-:Y:S02]  /*13b0*/  SHF.R.U64 R30, R30, 0x10, R31.reuse ;  /* 0x000000101e1e7819 */ /* 0x100fe4000000121f */
[----:B------:R-:W-:Y:S02]  /*13c0*/  SHF.R.U32.HI R75, RZ, 0x10, R31 ;  /* 0x00000010ff4b7819 */ /* 0x000fe4000001161f */
[----:B------:R-:W-:Y:S01]  /*13d0*/  SHF.R.U64 R31, R26, 0x10, R27 ;  /* 0x000000101a1f7819 */ /* 0x000fe2000000121b */
[----:B------:R-:W-:Y:S02]  /*13e0*/  HADD2.F32 R26, -RZ, R119.H1_H1 ;  /* 0x30000077ff1a7230 */ /* 0x000fe40000004100 */
[----:B------:R-:W-:-:S02]  /*13f0*/  HADD2.F32 R27, -RZ, R25.H0_H0 ;  /* 0x20000019ff1b7230 */ /* 0x000fc40000004100 */
[----:B------:R-:W-:Y:S01]  /*1400*/  FMUL.FTZ R25, R6, R77 ;  /* 0x0000004d06197220 */ /* 0x000fe20000410000 */
[----:B------:R-:W-:Y:S01]  /*1410*/  FADD.FTZ R79, -R116, R79 ;  /* 0x0000004f744f7221 */ /* 0x000fe20000010100 */
[----:B------:R-:W-:Y:S02]  /*1420*/  HADD2.F32 R31, -RZ, R31.H0_H0 ;  /* 0x2000001fff1f7230 */ /* 0x000fe40000004100 */
        /* <DEDUP_REMOVED lines=9> */
[----:B------:R-:W-:-:S02]  /*14c0*/  HADD2.F32 R29, -RZ, R120.H1_H1 ;  /* 0x30000078ff1d7230 */ /* 0x000fc40000004100 */
[----:B------:R-:W-:Y:S02]  /*14d0*/  HADD2.F32 R72, -RZ, R30.H0_H0 ;  /* 0x2000001eff487230 */ /* 0x000fe40000004100 */
[----:B------:R-:W-:Y:S01]  /*14e0*/  FMUL.FTZ R30, R6, R73 ;  /* 0x00000049061e7220 */ /* 0x000fe20000410000 */
[----:B------:R-:W-:Y:S02]  /*14f0*/  HADD2.F32 R77, -RZ, R76.H0_H0 ;  /* 0x2000004cff4d7230 */ /* 0x000fe40000004100 */
[----:B------:R-:W-:Y:S01]  /*1500*/  FFMA.FTZ R73, R25, R26, R130 ;  /* 0x0000001a19497223 */ /* 0x000fe20000010082 */
[-C--:B------:R-:W-:Y:S01]  /*1510*/  FMUL.FTZ R29, R29, R72.reuse ;  /* 0x000000481d1d7220 */ /* 0x080fe20000410000 */
[----:B------:R-:W-:Y:S01]  /*1520*/  FADD.FTZ R41, R41, R72 ;  /* 0x0000004829297221 */ /* 0x000fe20000010000 */
[----:B------:R-:W-:Y:S01]  /*1530*/  FFMA.FTZ R61, R30, R72, R61 ;  /* 0x000000481e3d7223 */ /* 0x000fe2000001003d */
[----:B------:R-:W-:Y:S01]  /*1540*/  FADD.FTZ R77, -R116, R77 ;  /* 0x0000004d744d7221 */ /* 0x000fe20000010100 */
[----:B------:R-:W-:Y:S01]  /*1550*/  FADD.FTZ R72, R131, R26 ;  /* 0x0000001a83487221 */ /* 0x000fe20000010000 */
[----:B------:R-:W-:-:S02]  /*1560*/  HADD2.F32 R31, -RZ, R122.H1_H1 ;  /* 0x3000007aff1f7230 */ /* 0x000fc40000004100 */
[----:B------:R-:W-:Y:S02]  /*1570*/  HADD2.F32 R74, -RZ, R75.H0_H0 ;  /* 0x2000004bff4a7230 */ /* 0x000fe40000004100 */
        /* <DEDUP_REMOVED lines=10> */
.L_x_1738:
[----:B------:R-:W-:Y:S05]  /*1620*/  BSYNC.RECONVERGENT B1 ;  /* 0x0000000000017941 */ /* 0x000fea0003800200 */
.L_x_1737:
        /* <DEDUP_REMOVED lines=14> */
[----:B------:R-:W-:Y:S02]  /*1710*/  HADD2.F32 R82, -RZ, R135.H0_H0 ;  /* 0x20000087ff527230 */ /* 0x000fe40000004100 */
[--C-:B------:R-:W-:Y:S02]  /*1720*/  HADD2.F32 R84, -RZ, R136.reuse.H0_H0 ;  /* 0x20000088ff547230 */ /* 0x100fe40000004100 */
[----:B------:R-:W-:Y:S02]  /*1730*/  HADD2.F32 R88, -RZ, R136.H1_H1 ;  /* 0x30000088ff587230 */ /* 0x000fe40000004100 */
[----:B0-----:R-:W-:-:S05]  /*1740*/  @P6 IMAD.WIDE.U32 R74, R125, 0x8, R74 ;  /* 0x000000087d4a6825 */ /* 0x001fca00078e004a */
[----:B------:R0:W5:Y:S01]  /*1750*/  @P6 LDG.E.64 R106, desc[UR10][R74.64] ;  /* 0x0000000a4a6a6981 */ /* 0x000162000c1e1b00 */
[----:B------:R-:W-:Y:S01]  /*1760*/  VIADD R117, R117, 0x80 ;  /* 0x0000008075757836 */ /* 0x000fe20000000000 */
[----:B------:R-:W-:Y:S02]  /*1770*/  IADD3 R124, PT, PT, R124, 0x80, RZ ;  /* 0x000000807c7c7810 */ /* 0x000fe40007ffe0ff */
[----:B------:R-:W-:Y:S01]  /*1780*/  IADD3 R125, PT, PT, R125, 0x80, RZ ;  /* 0x000000807d7d7810 */ /* 0x000fe20007ffe0ff */
[----:B---3--:R-:W-:Y:S01]  /*1790*/  HADD2.F32 R87, -RZ, R72.H0_H0 ;  /* 0x20000048ff577230 */ /* 0x008fe20000004100 */
[----:B------:R-:W-:Y:S01]  /*17a0*/  SHF.R.U64 R72, R72, 0x10, R73 ;  /* 0x0000001048487819 */ /* 0x000fe20000001249 */
[----:B------:R-:W-:-:S03]  /*17b0*/  HADD2.F32 R115, -RZ, R73.H0_H0 ;  /* 0x20000049ff737230 */ /* 0x000fc60000004100 */
[----:B------:R-:W-:Y:S01]  /*17c0*/  FADD.FTZ R87, -R116, R87 ;  /* 0x0000005774577221 */ /* 0x000fe20000010100 */
[----:B----4-:R-:W-:Y:S02]  /*17d0*/  MOV R83, R76 ;  /* 0x0000004c00537202 */ /* 0x010fe40000000f00 */
[--C-:B------:R-:W-:Y:S02]  /*17e0*/  SHF.R.U64 R86, R76, 0x10, R77.reuse ;  /* 0x000000104c567819 */ /* 0x100fe4000000124d */
[----:B------:R-:W-:Y:S02]  /*17f0*/  MOV R85, R77 ;  /* 0x0000004d00557202 */ /* 0x000fe40000000f00 */
[----:B------:R-:W-:Y:S02]  /*1800*/  SHF.R.U32.HI R76, RZ, 0x10, R77 ;  /* 0x00000010ff4c7819 */ /* 0x000fe4000001164d */
[----:B------:R-:W-:Y:S01]  /*1810*/  SHF.R.U32.HI R77, RZ, 0x10, R73 ;  /* 0x00000010ff4d7819 */ /* 0x000fe20000011649 */
[----:B------:R-:W-:-:S02]  /*1820*/  HADD2.F32 R73, -RZ, R83.H0_H0 ;  /* 0x20000053ff497230 */ /* 0x000fc40000004100 */
[----:B------:R-:W-:-:S03]  /*1830*/  FMUL.FTZ R83, R6, R87 ;  /* 0x0000005706537220 */ /* 0x000fc60000410000 */
[-C--:B------:R-:W-:Y:S01]  /*1840*/  FMUL.FTZ R82, R82, R73.reuse ;  /* 0x0000004952527220 */ /* 0x080fe20000410000 */
[----:B------:R-:W-:Y:S01]  /*1850*/  FADD.FTZ R36, R36, R73 ;  /* 0x0000004924247221 */ /* 0x000fe20000010000 */
[----:B------:R-:W-:Y:S01]  /*1860*/  FFMA.FTZ R56, R83, R73, R56 ;  /* 0x0000004953387223 */ /* 0x000fe20000010038 */
[----:B------:R-:W-:Y:S02]  /*1870*/  HADD2.F32 R73, -RZ, R72.H0_H0 ;  /* 0x20000048ff497230 */ /* 0x000fe40000004100 */
[----:B0-----:R-:W-:-:S03]  /*1880*/  HADD2.F32 R75, -RZ, R85.H0_H0 ;  /* 0x20000055ff4b7230 */ /* 0x001fc60000004100 */
[C---:B------:R-:W-:Y:S01]  /*1890*/  FADD.FTZ R73, -R116.reuse, R73 ;  /* 0x0000004974497221 */ /* 0x040fe20000010100 */
[----:B------:R-:W-:Y:S02]  /*18a0*/  HADD2.F32 R87, -RZ, R135.H1_H1 ;  /* 0x30000087ff577230 */ /* 0x000fe40000004100 */
[----:B------:R-:W-:Y:S01]  /*18b0*/  FADD.FTZ R85, -R116, R115 ;  /* 0x0000007374557221 */ /* 0x000fe20000010100 */
[----:B------:R-:W-:Y:S02]  /*18c0*/  HADD2.F32 R72, -RZ, R86.H0_H0 ;  /* 0x20000056ff487230 */ /* 0x000fe40000004100 */
[C---:B------:R-:W-:Y:S01]  /*18d0*/  FMUL.FTZ R86, R6.reuse, R73 ;  /* 0x0000004906567220 */ /* 0x040fe20000410000 */
[----:B------:R-:W-:Y:S02]  /*18e0*/  HADD2.F32 R77, -RZ, R77.H0_H0 ;  /* 0x2000004dff4d7230 */ /* 0x000fe40000004100 */
[----:B------:R-:W-:Y:S01]  /*18f0*/  FMUL.FTZ R85, R6, R85 ;  /* 0x0000005506557220 */ /* 0x000fe20000410000 */
[-C--:B------:R-:W-:Y:S01]  /*1900*/  FMUL.FTZ R87, R87, R72.reuse ;  /* 0x0000004857577220 */ /* 0x080fe20000410000 */
[----:B------:R-:W-:Y:S01]  /*1910*/  FADD.FTZ R37, R37, R72 ;  /* 0x0000004825257221 */ /* 0x000fe20000010000 */
[----:B------:R-:W-:Y:S01]  /*1920*/  FFMA.FTZ R57, R86, R72, R57 ;  /* 0x0000004856397223 */ /* 0x000fe20000010039 */
[----:B------:R-:W-:Y:S01]  /*1930*/  FADD.FTZ R72, R131, R82 ;  /* 0x0000005283487221 */ /* 0x000fe20000010000 */
[----:B------:R-:W-:Y:S01]  /*1940*/  FFMA.FTZ R73, R83, R82, R130 ;  /* 0x0000005253497223 */ /* 0x000fe20000010082 */
[-C--:B------:R-:W-:Y:S01]  /*1950*/  FMUL.FTZ R84, R84, R75.reuse ;  /* 0x0000004b54547220 */ /* 0x080fe20000410000 */
[----:B------:R-:W-:Y:S01]  /*1960*/  FADD.FTZ R38, R38, R75 ;  /* 0x0000004b26267221 */ /* 0x000fe20000010000 */
[----:B------:R-:W-:Y:S01]  /*1970*/  FFMA.FTZ R58, R85, R75, R58 ;  /* 0x0000004b553a7223 */ /* 0x000fe2000001003a */
[----:B------:R-:W-:-:S02]  /*1980*/  HADD2.F32 R74, -RZ, R76.H0_H0 ;  /* 0x2000004cff4a7230 */ /* 0x000fc40000004100 */
[----:B------:R-:W-:Y:S01]  /*1990*/  FADD.FTZ R75, R72, R87 ;  /* 0x00000057484b7221 */ /* 0x000fe20000010000 */
[----:B------:R-:W-:Y:S01]  /*19a0*/  FADD.FTZ R77, -R116, R77 ;  /* 0x0000004d744d7221 */ /* 0x000fe20000010100 */
[----:B------:R-:W-:Y:S01]  /*19b0*/  FFMA.FTZ R72, R86, R87, R73 ;  /* 0x0000005756487223 */ /* 0x000fe20000010049 */
[----:B------:R-:W-:Y:S02]  /*19c0*/  FMUL.FTZ R88, R88, R74 ;  /* 0x0000004a58587220 */ /* 0x000fe40000410000 */
[----:B------:R-:W-:Y:S01]  /*19d0*/  FMUL.FTZ R90, R6, R77 ;  /* 0x0000004d065a7220 */ /* 0x000fe20000410000 */
[----:B------:R-:W-:Y:S01]  /*19e0*/  FADD.FTZ R75, R75, R84 ;  /* 0x000000544b4b7221 */ /* 0x000fe20000010000 */
[----:B------:R-:W-:Y:S01]  /*19f0*/  FFMA.FTZ R73, R85, R84, R72 ;  /* 0x0000005455497223 */ /* 0x000fe20000010048 */
[----:B------:R-:W-:Y:S01]  /*1a00*/  FADD.FTZ R39, R39, R74 ;  /* 0x0000004a27277221 */ /* 0x000fe20000010000 */
[C---:B------:R-:W-:Y:S01]  /*1a10*/  FFMA.FTZ R59, R90.reuse, R74, R59 ;  /* 0x0000004a5a3b7223 */ /* 0x040fe2000001003b */
[----:B------:R-:W-:Y:S01]  /*1a20*/  FADD.FTZ R131, R75, R88 ;  /* 0x000000584b837221 */ /* 0x000fe20000010000 */
[----:B------:R-:W-:-:S07]  /*1a30*/  FFMA.FTZ R130, R90, R88, R73 ;  /* 0x000000585a827223 */ /* 0x000fce0000010049 */
.L_x_1740:
[----:B------:R-:W-:Y:S05]  /*1a40*/  BSYNC.RECONVERGENT B1 ;  /* 0x0000000000017941 */ /* 0x000fea0003800200 */
.L_x_1739:
        /* <DEDUP_REMOVED lines=15> */
[----:B------:R-:W-:Y:S02]  /*1b40*/  HADD2.F32 R92, -RZ, R138.H0_H0 ;  /* 0x2000008aff5c7230 */ /* 0x000fe40000004100 */
[----:B-1----:R-:W-:-:S04]  /*1b50*/  IMAD.WIDE.U32 R76, R117, 0x4, R76 ;  /* 0x00000004754c7825 */ /* 0x002fc800078e004c */
[----:B------:R-:W-:Y:S01]  /*1b60*/  HADD2.F32 R95, -RZ, R138.H1_H1 ;  /* 0x3000008aff5f7230 */ /* 0x000fe20000004100 */
[----:B------:R1:W5:Y:S01]  /*1b70*/  LDG.E R89, desc[UR10][R76.64] ;  /* 0x0000000a4c597981 */ /* 0x000362000c1e1900 */
[----:B---3--:R-:W-:Y:S02]  /*1b80*/  MOV R91, R74 ;  /* 0x0000004a005b7202 */ /* 0x008fe40000000f00 */
[--C-:B------:R-:W-:Y:S02]  /*1b90*/  SHF.R.U64 R97, R74, 0x10, R75.reuse ;  /* 0x000000104a617819 */ /* 0x100fe4000000124b */
[----:B0-----:R-:W-:Y:S02]  /*1ba0*/  MOV R78, R75 ;  /* 0x0000004b004e7202 */ /* 0x001fe40000000f00 */
[----:B------:R-:W-:Y:S01]  /*1bb0*/  SHF.R.U32.HI R96, RZ, 0x10, R75 ;  /* 0x00000010ff607819 */ /* 0x000fe2000001164b */
[----:B------:R-:W-:Y:S01]  /*1bc0*/  HADD2.F32 R74, -RZ, R97.H0_H0 ;  /* 0x20000061ff4a7230 */ /* 0x000fe20000004100 */
[--C-:B--2---:R-:W-:Y:S01]  /*1bd0*/  SHF.R.U64 R79, R72, 0x10, R73.reuse ;  /* 0x00000010484f7819 */ /* 0x104fe20000001249 */
[----:B------:R-:W-:Y:S01]  /*1be0*/  HADD2.F32 R75, -RZ, R72.H0_H0 ;  /* 0x20000048ff4b7230 */ /* 0x000fe20000004100 */
[----:B------:R-:W-:Y:S01]  /*1bf0*/  SHF.R.U32.HI R94, RZ, 0x10, R73 ;  /* 0x00000010ff5e7819 */ /* 0x000fe20000011649 */
[----:B------:R-:W-:-:S02]  /*1c00*/  HADD2.F32 R93, -RZ, R73.H0_H0 ;  /* 0x20000049ff5d7230 */ /* 0x000fc40000004100 */
[----:B------:R-:W-:Y:S02]  /*1c10*/  HADD2.F32 R79, -RZ, R79.H0_H0 ;  /* 0x2000004fff4f7230 */ /* 0x000fe40000004100 */
[C---:B------:R-:W-:Y:S01]  /*1c20*/  FADD.FTZ R75, -R116.reuse, R75 ;  /* 0x0000004b744b7221 */ /* 0x040fe20000010100 */
[----:B------:R-:W-:Y:S02]  /*1c30*/  HADD2.F32 R73, -RZ, R91.H0_H0 ;  /* 0x2000005bff497230 */ /* 0x000fe40000004100 */
[----:B------:R-:W-:Y:S01]  /*1c40*/  FADD.FTZ R79, -R116, R79 ;  /* 0x0000004f744f7221 */ /* 0x000fe20000010100 */
[----:B------:R-:W-:Y:S02]  /*1c50*/  FMUL.FTZ R91, R6, R75 ;  /* 0x0000004b065b7220 */ /* 0x000fe40000410000 */
[----:B------:R-:W-:Y:S01]  /*1c60*/  FMUL.FTZ R92, R92, R73 ;  /* 0x000000495c5c7220 */ /* 0x000fe20000410000 */
[----:B-1----:R-:W-:Y:S02]  /*1c70*/  HADD2.F32 R77, -RZ, R94.H0_H0 ;  /* 0x2000005eff4d7230 */ /* 0x002fe40000004100 */
[----:B------:R-:W-:Y:S01]  /*1c80*/  FADD.FTZ R93, -R116, R93 ;  /* 0x0000005d745d7221 */ /* 0x000fe20000010100 */
[----:B------:R-:W-:-:S02]  /*1c90*/  HADD2.F32 R94, -RZ, R140.H0_H0 ;  /* 0x2000008cff5e7230 */ /* 0x000fc40000004100 */
[----:B------:R-:W-:Y:S01]  /*1ca0*/  FMUL.FTZ R95, R95, R74 ;  /* 0x0000004a5f5f7220 */ /* 0x000fe20000410000 */
[----:B------:R-:W-:Y:S02]  /*1cb0*/  HADD2.F32 R75, -RZ, R78.H0_H0 ;  /* 0x2000004eff4b7230 */ /* 0x000fe40000004100 */
[----:B------:R-:W-:Y:S01]  /*1cc0*/  FADD.FTZ R72, R131, R92 ;  /* 0x0000005c83487221 */ /* 0x000fe20000010000 */
[----:B------:R-:W-:Y:S02]  /*1cd0*/  HADD2.F32 R76, -RZ, R96.H0_H0 ;  /* 0x20000060ff4c7230 */ /* 0x000fe40000004100 */
[----:B------:R-:W-:Y:S01]  /*1ce0*/  FMUL.FTZ R96, R6, R79 ;  /* 0x0000004f06607220 */ /* 0x000fe20000410000 */
[C---:B------:R-:W-:Y:S01]  /*1cf0*/  FFMA.FTZ R130, R91.reuse, R92, R130 ;  /* 0x0000005c5b827223 */ /* 0x040fe20000010082 */
[----:B------:R-:W-:Y:S01]  /*1d00*/  FADD.FTZ R32, R32, R73 ;  /* 0x0000004920207221 */ /* 0x000fe20000010000 */
[----:B------:R-:W-:Y:S01]  /*1d10*/  FFMA.FTZ R52, R91, R73, R52 ;  /* 0x000000495b347223 */ /* 0x000fe20000010034 */
[----:B------:R-:W-:-:S02]  /*1d20*/  HADD2.F32 R97, -RZ, R140.H1_H1 ;  /* 0x3000008cff617230 */ /* 0x000fc40000004100 */
[----:B------:R-:W-:Y:S01]  /*1d30*/  FADD.FTZ R77, -R116, R77 ;  /* 0x0000004d744d7221 */ /* 0x000fe20000010100 */
        /* <DEDUP_REMOVED lines=17> */
.L_x_1732:
[----:B------:R-:W0:Y:S01]  /*1e50*/  LDC R2, c[0x0][0x388] ;  /* 0x0000e200ff027b82 */ /* 0x000e220000000800 */
[----:B-----5:R-:W-:Y:S01]  /*1e60*/  ISETP.GE.AND P4, PT, R134, 0x1, PT ;  /* 0x000000018600780c */ /* 0x020fe20003f86270 */
[----:B------:R-:W-:Y:S01]  /*1e70*/  UISETP.NE.U32.AND UP0, UPT, UR14, URZ, UPT ;  /* 0x000000ff0e00728c */ /* 0x000fe2000bf05070 */
[----:B------:R-:W-:-:S03]  /*1e80*/  IMAD.MOV.U32 R139, RZ, RZ, RZ ;  /* 0x000000ffff8b7224 */ /* 0x000fc600078e00ff */
[----:B------:R-:W-:-:S08]  /*1e90*/  UISETP.NE.AND.EX UP0, UPT, UR15, URZ, UPT, UP0 ;  /* 0x000000ff0f00728c */ /* 0x000fd0000bf05300 */
[----:B------:R-:W-:Y:S01]  /*1ea0*/  @P4 IADD3 R73, PT, PT, R134, -0x1, RZ ;  /* 0xffffffff86494810 */ /* 0x000fe20007ffe0ff */
[----:B0-----:R-:W-:-:S04]  /*1eb0*/  IMAD R72, R5, R2, RZ ;  /* 0x0000000205487224 */ /* 0x001fc800078e02ff */
[----:B------:R-:W-:Y:S01]  /*1ec0*/  @P4 IMAD R74, R73, R2, RZ ;  /* 0x00000002494a4224 */ /* 0x000fe200078e02ff */
[----:B------:R-:W-:-:S04]  /*1ed0*/  SHF.R.S32.HI R73, RZ, 0x1f, R72 ;  /* 0x0000001fff497819 */ /* 0x000fc80000011448 */
[----:B------:R-:W-:Y:S02]  /*1ee0*/  @P4 SHF.R.S32.HI R75, RZ, 0x1f, R74 ;  /* 0x0000001fff4b4819 */ /* 0x000fe4000001144a */
[----:B------:R-:W-:Y:S02]  /*1ef0*/  LEA.HI R73, R73, R72, RZ, 0x2 ;  /* 0x0000004849497211 */ /* 0x000fe400078f10ff */
[----:B------:R-:W-:Y:S02]  /*1f00*/  @P4 LEA.HI R75, R75, R74, RZ, 0x2 ;  /* 0x0000004a4b4b4211 */ /* 0x000fe400078f10ff */
[-C--:B------:R-:W-:Y:S02]  /*1f10*/  LEA.HI.SX32 R123, R73, R0.reuse, 0x1e ;  /* 0x00000000497b7211 */ /* 0x080fe400078ff2ff */
[----:B------:R-:W-:Y:S02]  /*1f20*/  @P4 LEA.HI.SX32 R139, R75, R0, 0x1e ;  /* 0x000000004b8b4211 */ /* 0x000fe400078ff2ff */
        /* <DEDUP_REMOVED lines=22> */
[----:B------:R-:W-:Y:S02]  /*2090*/  CS2R R130, SRZ ;  /* 0x0000000000827805 */ /* 0x000fe4000001ff00 */
[----:B------:R-:W-:Y:S02]  /*20a0*/  @P2 IADD3 R139, PT, PT, R139, 0x80, RZ ;  /* 0x000000808b8b2810 */ /* 0x000fe40007ffe0ff */
[----:B------:R-:W-:-:S07]  /*20b0*/  P2R R115, PR, RZ, 0x40 ;  /* 0x00000040ff737803 */ /* 0x000fce0000000000 */
[----:B0-----:R-:W-:Y:S05]  /*20c0*/  @!P6 BRA `(.L_x_1741) ;  /* 0x0000000000c4e947 */ /* 0x001fea0003800000 */
[----:B------:R-:W0:Y:S02]  /*20d0*/  LDC.64 R72, c[0x0][0x3b0] ;  /* 0x0000ec00ff487b82 */ /* 0x000e240000000a00 */
[----:B0-----:R-:W-:-:S05]  /*20e0*/  IMAD.WIDE.U32 R72, R139, 0x4, R72 ;  /* 0x000000048b487825 */ /* 0x001fca00078e0048 */
[----:B------:R0:W5:Y:S01]  /*20f0*/  LDG.E R89, desc[UR10][R72.64] ;  /* 0x0000000a48597981 */ /* 0x000162000c1e1900 */
[----:B------:R-:W-:Y:S05]  /*2100*/  BRA `(.L_x_1741) ;  /* 0x0000000000b47947 */ /* 0x000fea0003800000 */
.L_x_1742:
        /* <DEDUP_REMOVED lines=10> */
[----:B0-----:R-:W-:-:S04]  /*21b0*/  @P3 IMAD.WIDE.U32 R132, R137, 0x8, R132 ;  /* 0x0000000889843825 */ /* 0x001fc800078e0084 */
[----:B------:R-:W-:Y:S01]  /*21c0*/  @P3 VIADD R137, R137, 0x80 ;  /* 0x0000008089893836 */ /* 0x000fe20000000000 */
        /* <DEDUP_REMOVED lines=18> */
[C---:B----4-:R-:W-:Y:S01]  /*22f0*/  @P1 IMAD.WIDE.U32 R116, R139.reuse, 0x4, R116 ;  /* 0x000000048b741825 */ /* 0x050fe200078e0074 */
[----:B------:R-:W-:-:S04]  /*2300*/  @P1 IADD3 R139, PT, PT, R139, 0x80, RZ ;  /* 0x000000808b8b1810 */ /* 0x000fc80007ffe0ff */
[----:B------:R2:W5:Y:S02]  /*2310*/  @P1 LDG.E R23, desc[UR10][R116.64] ;  /* 0x0000000a74171981 */ /* 0x000564000c1e1900 */
[----:B------:R-:W4:Y:S01]  /*2320*/  @P6 LDC.64 R74, c[0x0][0x438] ;  /* 0x00010e00ff4a6b82 */ /* 0x000f220000000a00 */
[C---:B-1----:R-:W-:Y:S01]  /*2330*/  @P2 IMAD.WIDE.U32 R78, R137.reuse, 0x8, R78 ;  /* 0x00000008894e2825 */ /* 0x042fe200078e004e */
[----:B------:R-:W-:-:S04]  /*2340*/  @P2 IADD3 R137, PT, PT, R137, 0x80, RZ ;  /* 0x0000008089892810 */ /* 0x000fc80007ffe0ff */
[----:B------:R2:W5:Y:S01]  /*2350*/  @P2 LDG.E.64 R106, desc[UR10][R78.64] ;  /* 0x0000000a4e6a2981 */ /* 0x000562000c1e1b00 */
[----:B---3--:R-:W-:-:S04]  /*2360*/  @P2 IMAD.WIDE.U32 R76, R139, 0x4, R76 ;  /* 0x000000048b4c2825 */ /* 0x008fc800078e004c */
[----:B------:R-:W-:Y:S01]  /*2370*/  @P2 VIADD R139, R139, 0x80 ;  /* 0x000000808b8b2836 */ /* 0x000fe20000000000 */
[----:B------:R2:W5:Y:S03]  /*2380*/  @P2 LDG.E R81, desc[UR10][R76.64] ;  /* 0x0000000a4c512981 */ /* 0x000566000c1e1900 */
[----:B0-----:R-:W-:-:S05]  /*2390*/  @P6 IMAD.WIDE.U32 R72, R139, 0x4, R72 ;  /* 0x000000048b486825 */ /* 0x001fca00078e0048 */
[----:B------:R2:W5:Y:S01]  /*23a0*/  @P6 LDG.E R89, desc[UR10][R72.64] ;  /* 0x0000000a48596981 */ /* 0x000562000c1e1900 */
[----:B----4-:R-:W-:-:S05]  /*23b0*/  @P6 IMAD.WIDE.U32 R74, R137, 0x8, R74 ;  /* 0x00000008894a6825 */ /* 0x010fca00078e004a */
[----:B------:R2:W5:Y:S01]  /*23c0*/  @P6 LDG.E.64 R104, desc[UR10][R74.64] ;  /* 0x0000000a4a686981 */ /* 0x000562000c1e1b00 */
[----:B------:R-:W-:-:S07]  /*23d0*/  CS2R R130, SRZ ;  /* 0x0000000000827805 */ /* 0x000fce000001ff00 */
.L_x_1741:
[----:B----4-:R-:W-:Y:S05]  /*23e0*/  BSYNC.RECONVERGENT B0 ;  /* 0x0000000000007941 */ /* 0x010fea0003800200 */
.L_x_1731:
        /* <DEDUP_REMOVED lines=32> */
.L_x_1744:
[----:B------:R-:W-:Y:S05]  /*25f0*/  BSYNC.RECONVERGENT B0 ;  /* 0x0000000000007941 */ /* 0x000fea0003800200 */
.L_x_1743:
[----:B------:R-:W1:Y:S08]  /*2600*/  S2UR UR5, SR_CgaCtaId ;  /* 0x00000000000579c3 */ /* 0x000e700000008800 */
[----:B------:R-:W-:Y:S01]  /*2610*/  BAR.SYNC.DEFER_BLOCKING 0x0 ;  /* 0x0000000000007b1d */ /* 0x000fe20000010000 */
[----:B------:R-:W-:Y:S01]  /*2620*/  ISETP.NE.AND P6, PT, RZ, UR12, PT ;  /* 0x0000000cff007c0c */ /* 0x000fe2000bfc5270 */
[----:B------:R-:W-:-:S04]  /*2630*/  HFMA2 R116, -RZ, RZ, 0, 0 ;  /* 0x00000000ff747431 */ /* 0x000fc800000001ff */
        /* <DEDUP_REMOVED lines=16> */
[----:B------:R-:W-:Y:S01]  /*2740*/  @P4 IADD3 R117, PT, PT, R134, -0x1, RZ ;  /* 0xffffffff86754810 */ /* 0x000fe20007ffe0ff */
[----:B------:R-:W-:Y:S02]  /*2750*/  FADD.FTZ R79, R79, R72 ;  /* 0x000000484f4f7221 */ /* 0x000fe40000010000 */
[----:B------:R-:W-:Y:S02]  /*2760*/  FMUL.FTZ R78, R78, UR13 ;  /* 0x0000000d4e4e7c20 */ /* 0x000fe40008410000 */
[----:B------:R-:W-:Y:S02]  /*2770*/  @P4 IMAD R117, R117, R2, RZ ;  /* 0x0000000275754224 */ /* 0x000fe400078e02ff */
[----:B------:R-:W-:Y:S01]  /*2780*/  FMUL.FTZ R79, R79, UR13 ;  /* 0x0000000d4f4f7c20 */ /* 0x000fe20008410000 */
[----:B------:R-:W-:Y:S02]  /*2790*/  FSEL R78, R78, RZ, !P6 ;  /* 0x000000ff4e4e7208 */ /* 0x000fe40007000000 */
[----:B------:R-:W-:-:S04]  /*27a0*/  @P4 SHF.R.S32.HI R74, RZ, 0x1f, R117 ;  /* 0x0000001fff4a4819 */ /* 0x000fc80000011475 */
[----:B------:R-:W-:-:S04]  /*27b0*/  @P4 LEA.HI R117, R74, R117, RZ, 0x2 ;  /* 0x000000754a754211 */ /* 0x000fc800078f10ff */
[----:B------:R-:W-:Y:S02]  /*27c0*/  @P4 LEA.HI.SX32 R116, R117, R0, 0x1e ;  /* 0x0000000075744211 */ /* 0x000fe400078ff2ff */
[----:B------:R-:W-:Y:S01]  /*27d0*/  MOV R117, R123 ;  /* 0x0000007b00757202 */ /* 0x000fe20000000f00 */
        /* <DEDUP_REMOVED lines=19> */
[----:B------:R-:W-:-:S04]  /*2910*/  F2FP.F16.F32.PACK_AB R73, RZ, R73 ;  /* 0x00000049ff49723e */ /* 0x000fc800000000ff */
[----:B------:R-:W-:-:S07]  /*2920*/  PRMT R99, R73, 0x7610, R99 ;  /* 0x0000761049637816 */ /* 0x000fce0000000063 */
.L_x_1749:
        /* <DEDUP_REMOVED lines=12> */
.L_x_1750:
        /* <DEDUP_REMOVED lines=12> */
.L_x_1751:
        /* <DEDUP_REMOVED lines=10> */
[----:B------:R-:W-:-:S04]  /*2b50*/  F2FP.F16.F32.PACK_AB R73, RZ, R73 ;  /* 0x00000049ff49723e */ /* 0x000fc800000000ff */
[----:B------:R-:W-:Y:S01]  /*2b60*/  PRMT R114, R73, 0x7610, R114 ;  /* 0x0000761049727816 */ /* 0x000fe20000000072 */
[----:B------:R-:W-:Y:S06]  /*2b70*/  BRA `(.L_x_1752) ;  /* 0x0000000800887947 */ /* 0x000fec0003800000 */
.L_x_1748:
[----:B------:R-:W0:Y:S01]  /*2b80*/  @P4 LDC.64 R72, c[0x0][0x408] ;  /* 0x00010200ff484b82 */ /* 0x000e220000000a00 */
        /* <DEDUP_REMOVED lines=8> */
[----:B------:R-:W-:-:S04]  /*2c10*/  FADD.FTZ R77, R10, -R77 ;  /* 0x8000004d0a4d7221 */ /* 0x000fc80000010000 */
[----:B------:R-:W-:Y:S01]  /*2c20*/  FSEL R76, R75, RZ, P5 ;  /* 0x000000ff4b4c7208 */ /* 0x000fe20002800000 */
[----:B------:R-:W-:Y:S01]  /*2c30*/  FADD.FTZ R75, R11, -R124 ;  /* 0x8000007c0b4b7221 */ /* 0x000fe20000010000 */
[----:B------:R-:W-:-:S03]  /*2c40*/  FMUL.FTZ R77, R6, R77 ;  /* 0x0000004d064d7220 */ /* 0x000fc60000410000 */
[----:B------:R-:W-:Y:S02]  /*2c50*/  FMUL.FTZ R75, R6, R75 ;  /* 0x0000004b064b7220 */ /* 0x000fe40000410000 */
[----:B------:R-:W-:Y:S01]  /*2c60*/  FSEL R126, R77, RZ, P5 ;  /* 0x000000ff4d7e7208 */ /* 0x000fe20002800000 */
[----:B0-----:R-:W-:Y:S02]  /*2c70*/  @P4 FMUL.FTZ R73, R76, R73 ;  /* 0x000000494c494220 */ /* 0x001fe40000410000 */
[----:B------:R-:W-:Y:S02]  /*2c80*/  FSEL R124, R75, RZ, P5 ;  /* 0x000000ff4b7c7208 */ /* 0x000fe40002800000 */
[----:B------:R-:W-:Y:S01]  /*2c90*/  F2FP.F16.F32.PACK_AB R76, RZ, R76 ;  /* 0x0000004cff4c723e */ /* 0x000fe200000000ff */
[----:B------:R-:W-:-:S03]  /*2ca0*/  @P4 FMUL.FTZ R72, R73, R72 ;  /* 0x0000004849484220 */ /* 0x000fc60000410000 */
[----:B------:R-:W-:Y:S02]  /*2cb0*/  PRMT R120, R76, 0x7610, R120 ;  /* 0x000076104c787816 */ /* 0x000fe40000000078 */
[----:B------:R-:W-:Y:S02]  /*2cc0*/  @P4 FSEL R74, R72, RZ, P6 ;  /* 0x000000ff484a4208 */ /* 0x000fe40003000000 */
[----:B------:R-:W0:Y:S01]  /*2cd0*/  @P4 LDC.64 R72, c[0x0][0x408] ;  /* 0x00010200ff484b82 */ /* 0x000e220000000a00 */
[----:B------:R-:W-:Y:S02]  /*2ce0*/  @P4 LOP3.LUT P6, RZ, R7, 0xff00, RZ, 0xc0, !PT ;  /* 0x0000ff0007ff4812 */ /* 0x000fe400078cc0ff */
[----:B------:R-:W-:-:S04]  /*2cf0*/  @P4 F2FP.F16.F32.PACK_AB R74, RZ, R74 ;  /* 0x0000004aff4a423e */ /* 0x000fc800000000ff */
[----:B------:R-:W-:Y:S01]  /*2d00*/  @P4 PRMT R99, R74, 0x7610, R99 ;  /* 0x000076104a634816 */ /* 0x000fe20000000063 */
[----:B0-----:R-:W-:Y:S01]  /*2d10*/  @P4 FMUL.FTZ R73, R124, R73 ;  /* 0x000000497c494220 */ /* 0x001fe20000410000 */
[----:B------:R-:W-:-:S03]  /*2d20*/  F2FP.F16.F32.PACK_AB R124, RZ, R124 ;  /* 0x0000007cff7c723e */ /* 0x000fc600000000ff */
[----:B------:R-:W-:Y:S01]  /*2d30*/  @P4 FMUL.FTZ R72, R73, R72 ;  /* 0x0000004849484220 */ /* 0x000fe20000410000 */
[----:B------:R-:W-:-:S04]  /*2d40*/  PRMT R121, R124, 0x7610, R121 ;  /* 0x000076107c797816 */ /* 0x000fc80000000079 */
        /* <DEDUP_REMOVED lines=8> */
[----:B------:R-:W-:Y:S01]  /*2dd0*/  FADD.FTZ R73, R13, -R128 ;  /* 0x800000800d497221 */ /* 0x000fe20000010000 */
[----:B------:R-:W-:-:S03]  /*2de0*/  PRMT R122, R126, 0x7610, R122 ;  /* 0x000076107e7a7816 */ /* 0x000fc6000000007a */
[----:B------:R-:W-:Y:S01]  /*2df0*/  @P4 FSEL R72, R72, RZ, P6 ;  /* 0x000000ff48484208 */ /* 0x000fe20003000000 */
[----:B------:R-:W-:-:S03]  /*2e00*/  FMUL.FTZ R73, R6, R73 ;  /* 0x0000004906497220 */ /* 0x000fc60000410000 */
[----:B------:R-:W-:Y:S02]  /*2e10*/  @P4 F2FP.F16.F32.PACK_AB R72, RZ, R72 ;  /* 0x00000048ff48423e */ /* 0x000fe400000000ff */
[----:B------:R-:W-:Y:S02]  /*2e20*/  FSEL R73, R73, RZ, P5 ;  /* 0x000000ff49497208 */ /* 0x000fe40002800000 */
[----:B------:R-:W-:Y:S02]  /*2e30*/  @P4 PRMT R101, R72, 0x7610, R101 ;  /* 0x0000761048654816 */ /* 0x000fe40000000065 */
[----:B------:R-:W-:-:S04]  /*2e40*/  F2FP.F16.F32.PACK_AB R72, RZ, R73 ;  /* 0x00000049ff48723e */ /* 0x000fc800000000ff */
[----:B------:R-:W-:Y:S01]  /*2e50*/  PRMT R119, R72, 0x7610, R119 ;  /* 0x0000761048777816 */ /* 0x000fe20000000077 */
[----:B------:R-:W-:Y:S06]  /*2e60*/  @!P4 BRA `(.L_x_1752) ;  /* 0x0000000400ccc947 */ /* 0x000fec0003800000 */
[----:B------:R-:W-:Y:S01]  /*2e70*/  FMUL.FTZ R72, R73, UR17 ;  /* 0x0000001149487c20 */ /* 0x000fe20008410000 */
[----:B------:R-:W-:-:S03]  /*2e80*/  ISETP.GE.U32.AND P5, PT, R7, 0x1000000, PT ;  /* 0x010000000700780c */ /* 0x000fc60003fa6070 */
[----:B------:R-:W-:-:S05]  /*2e90*/  FMUL.FTZ R72, R72, UR16 ;  /* 0x0000001048487c20 */ /* 0x000fca0008410000 */
[----:B------:R-:W-:-:S04]  /*2ea0*/  FSEL R72, R72, RZ, P5 ;  /* 0x000000ff48487208 */ /* 0x000fc80002800000 */
[----:B------:R-:W-:-:S04]  /*2eb0*/  F2FP.F16.F32.PACK_AB R72, RZ, R72 ;  /* 0x00000048ff48723e */ /* 0x000fc800000000ff */
[----:B------:R-:W-:Y:S01]  /*2ec0*/  PRMT R114, R72, 0x7610, R114 ;  /* 0x0000761048727816 */ /* 0x000fe20000000072 */
[----:B------:R-:W-:Y:S06]  /*2ed0*/  BRA `(.L_x_1752) ;  /* 0x0000000400b07947 */ /* 0x000fec0003800000 */
.L_x_1747:
[----:B------:R-:W-:Y:S01]  /*2ee0*/  UMOV UR4, UR6 ;  /* 0x0000000600047c82 */ /* 0x000fe20008000000 */
[----:B------:R-:W-:Y:S01]  /*2ef0*/  UMOV UR5, UR7 ;  /* 0x0000000700057c82 */ /* 0x000fe20008000000 */
[----:B------:R-:W-:-:S04]  /*2f00*/  UISETP.NE.U32.AND UP0, UPT, UR4, URZ, UPT ;  /* 0x000000ff0400728c */ /* 0x000fc8000bf05070 */
[----:B------:R-:W-:-:S09]  /*2f10*/  UISETP.NE.AND.EX UP0, UPT, UR5, URZ, UPT, UP0 ;  /* 0x000000ff0500728c */ /* 0x000fd2000bf05300 */
[----:B------:R-:W-:Y:S05]  /*2f20*/  BRA.U UP0, `(.L_x_1753) ;  /* 0x0000000100c07547 */ /* 0x000fea000b800000 */
[----:B------:R-:W-:Y:S01]  /*2f30*/  ISETP.GT.AND P5, PT, R118, RZ, PT ;  /* 0x000000ff7600720c */ /* 0x000fe20003fa4270 */
[----:B------:R-:W0:Y:S01]  /*2f40*/  @P4 LDC.64 R72, c[0x0][0x408] ;  /* 0x00010200ff484b82 */ /* 0x000e220000000a00 */
[----:B-----5:R-:W-:Y:S01]  /*2f50*/  HADD2.F32 R75, -RZ, R112.H0_H0 ;  /* 0x20000070ff4b7230 */ /* 0x020fe20000004100 */
[----:B------:R-:W-:-:S10]  /*2f60*/  @P4 LOP3.LUT P6, RZ, R7, 0xff, RZ, 0xc0, !PT ;  /* 0x000000ff07ff4812 */ /* 0x000fd400078cc0ff */
[-CC-:B------:R-:W-:Y:S01]  /*2f70*/  @P5 FFMA.FTZ R77, R3, R79.reuse, R78.reuse ;  /* 0x0000004f034d5223 */ /* 0x180fe2000001004e */
[-CC-:B------:R-:W-:Y:S01]  /*2f80*/  @P5 FFMA.FTZ R76, R12, R79.reuse, R78.reuse ;  /* 0x0000004f0c4c5223 */ /* 0x180fe2000001004e */
[----:B------:R-:W-:Y:S02]  /*2f90*/  @P5 FFMA.FTZ R123, R9, R79, R78 ;  /* 0x0000004f097b5223 */ /* 0x000fe4000001004e */
[----:B------:R-:W-:Y:S01]  /*2fa0*/  @P5 FADD.FTZ R77, R8, -R77 ;  /* 0x8000004d084d5221 */ /* 0x000fe20000010000 */
[----:B------:R-:W-:Y:S01]  /*2fb0*/  @P5 FADD.FTZ R76, R11, -R76 ;  /* 0x8000004c0b4c5221 */ /* 0x000fe20000010000 */
[----:B------:R-:W-:Y:S02]  /*2fc0*/  @P5 FADD.FTZ R123, R10, -R123 ;  /* 0x8000007b0a7b5221 */ /* 0x000fe40000010000 */
[----:B------:R-:W-:Y:S01]  /*2fd0*/  @P5 FFMA.FTZ R75, R6, R77, R75 ;  /* 0x0000004d064b5223 */ /* 0x000fe2000001004b */
[----:B------:R-:W-:-:S03]  /*2fe0*/  HADD2.F32 R77, -RZ, R113.H0_H0 ;  /* 0x20000071ff4d7230 */ /* 0x000fc60000004100 */
[----:B0-----:R-:W-:Y:S01]  /*2ff0*/  @P4 FMUL.FTZ R73, R75, R73 ;  /* 0x000000494b494220 */ /* 0x001fe20000410000 */
[----:B------:R-:W-:Y:S01]  /*3000*/  SHF.R.U64 R75, R112, 0x10, R113 ;  /* 0x00000010704b7819 */ /* 0x000fe20000001271 */
[----:B------:R-:W-:Y:S02]  /*3010*/  @P5 FFMA.FTZ R77, R6, R123, R77 ;  /* 0x0000007b064d5223 */ /* 0x000fe4000001004d */
[----:B------:R-:W-:Y:S02]  /*3020*/  @P4 FMUL.FTZ R72, R73, R72 ;  /* 0x0000004849484220 */ /* 0x000fe40000410000 */
[----:B------:R-:W-:-:S03]  /*3030*/  HADD2.F32 R75, -RZ, R75.H0_H0 ;  /* 0x2000004bff4b7230 */ /* 0x000fc60000004100 */
[----:B------:R-:W-:Y:S02]  /*3040*/  @P4 FSEL R74, R72, RZ, P6 ;  /* 0x000000ff484a4208 */ /* 0x000fe40003000000 */
[----:B------:R-:W0:Y:S01]  /*3050*/  @P4 LDC.64 R72, c[0x0][0x408] ;  /* 0x00010200ff484b82 */ /* 0x000e220000000a00 */
[----:B------:R-:W-:Y:S01]  /*3060*/  @P5 FFMA.FTZ R75, R6, R76, R75 ;  /* 0x0000004c064b5223 */ /* 0x000fe2000001004b */
[----:B------:R-:W-:Y:S02]  /*3070*/  @P4 LOP3.LUT P6, RZ, R7, 0xff00, RZ, 0xc0, !PT ;  /* 0x0000ff0007ff4812 */ /* 0x000fe400078cc0ff */
[----:B------:R-:W-:-:S04]  /*3080*/  @P4 F2FP.F16.F32.PACK_AB R74, RZ, R74 ;  /* 0x0000004aff4a423e */ /* 0x000fc800000000ff */
[----:B------:R-:W-:Y:S01]  /*3090*/  @P4 PRMT R99, R74, 0x7610, R99 ;  /* 0x000076104a634816 */ /* 0x000fe20000000063 */
[----:B0-----:R-:W-:-:S04]  /*30a0*/  @P4 FMUL.FTZ R73, R75, R73 ;  /* 0x000000494b494220 */ /* 0x001fc80000410000 */
[----:B------:R-:W-:-:S05]  /*30b0*/  @P4 FMUL.FTZ R72, R73, R72 ;  /* 0x0000004849484220 */ /* 0x000fca0000410000 */
[----:B------:R-:W-:Y:S02]  /*30c0*/  @P4 FSEL R75, R72, RZ, P6 ;  /* 0x000000ff484b4208 */ /* 0x000fe40003000000 */
[----:B------:R-:W0:Y:S01]  /*30d0*/  @P4 LDC.64 R72, c[0x0][0x408] ;  /* 0x00010200ff484b82 */ /* 0x000e220000000a00 */
[----:B------:R-:W-:Y:S02]  /*30e0*/  @P4 LOP3.LUT P6, RZ, R7, 0xff0000, RZ, 0xc0, !PT ;  /* 0x00ff000007ff4812 */ /* 0x000fe400078cc0ff */
[----:B------:R-:W-:-:S04]  /*30f0*/  @P4 F2FP.F16.F32.PACK_AB R75, RZ, R75 ;  /* 0x0000004bff4b423e */ /* 0x000fc800000000ff */
[----:B------:R-:W-:Y:S01]  /*3100*/  @P4 PRMT R100, R75, 0x7610, R100 ;  /* 0x000076104b644816 */ /* 0x000fe20000000064 */
[----:B0-----:R-:W-:-:S04]  /*3110*/  @P4 FMUL.FTZ R73, R77, R73 ;  /* 0x000000494d494220 */ /* 0x001fc80000410000 */
[----:B------:R-:W-:-:S05]  /*3120*/  @P4 FMUL.FTZ R72, R73, R72 ;  /* 0x0000004849484220 */ /* 0x000fca0000410000 */
[----:B------:R-:W-:-:S04]  /*3130*/  @P4 FSEL R72, R72, RZ, P6 ;  /* 0x000000ff48484208 */ /* 0x000fc80003000000 */
[----:B------:R-:W-:-:S04]  /*3140*/  @P4 F2FP.F16.F32.PACK_AB R72, RZ, R72 ;  /* 0x00000048ff48423e */ /* 0x000fc800000000ff */
[----:B------:R-:W-:Y:S01]  /*3150*/  @P4 PRMT R101, R72, 0x7610, R101 ;  /* 0x0000761048654816 */ /* 0x000fe20000000065 */
[----:B------:R-:W-:Y:S06]  /*3160*/  @!P4 BRA `(.L_x_1752) ;  /* 0x00000004000cc947 */ /* 0x000fec0003800000 */
[----:B------:R-:W-:Y:S01]  /*3170*/  SHF.R.U32.HI R73, RZ, 0x10, R113 ;  /* 0x00000010ff497819 */ /* 0x000fe20000011671 */
[----:B------:R-:W-:-:S04]  /*3180*/  @P5 FFMA.FTZ R72, R14, R79, R78 ;  /* 0x0000004f0e485223 */ /* 0x000fc8000001004e */
[----:B------:R-:W-:Y:S02]  /*3190*/  HADD2.F32 R73, -RZ, R73.H0_H0 ;  /* 0x20000049ff497230 */ /* 0x000fe40000004100 */
[----:B------:R-:W-:-:S04]  /*31a0*/  @P5 FADD.FTZ R72, R13, -R72 ;  /* 0x800000480d485221 */ /* 0x000fc80000010000 */
[----:B------:R-:W-:Y:S01]  /*31b0*/  @P5 FFMA.FTZ R73, R6, R72, R73 ;  /* 0x0000004806495223 */ /* 0x000fe20000010049 */
[----:B------:R-:W-:-:S03]  /*31c0*/  ISETP.GE.U32.AND P5, PT, R7, 0x1000000, PT ;  /* 0x010000000700780c */ /* 0x000fc60003fa6070 */
[----:B------:R-:W-:-:S04]  /*31d0*/  FMUL.FTZ R73, R73, UR17 ;  /* 0x0000001149497c20 */ /* 0x000fc80008410000 */
[----:B------:R-:W-:-:S05]  /*31e0*/  FMUL.FTZ R73, R73, UR16 ;  /* 0x0000001049497c20 */ /* 0x000fca0008410000 */
[----:B------:R-:W-:-:S04]  /*31f0*/  FSEL R73, R73, RZ, P5 ;  /* 0x000000ff49497208 */ /* 0x000fc80002800000 */
[----:B------:R-:W-:-:S04]  /*3200*/  F2FP.F16.F32.PACK_AB R73, RZ, R73 ;  /* 0x00000049ff49723e */ /* 0x000fc800000000ff */
[----:B------:R-:W-:Y:S01]  /*3210*/  PRMT R114, R73, 0x7610, R114 ;  /* 0x0000761049727816 */ /* 0x000fe20000000072 */
[----:B------:R-:W-:Y:S06]  /*3220*/  BRA `(.L_x_1752) ;  /* 0x0000000000dc7947 */ /* 0x000fec0003800000 */
.L_x_1753:
[----:B------:R-:W0:Y:S01]  /*3230*/  @P4 LDC.64 R72, c[0x0][0x408] ;  /* 0x00010200ff484b82 */ /* 0x000e220000000a00 */
[----:B------:R-:W-:Y:S01]  /*3240*/  @P5 FFMA.FTZ R75, R3, R79, R78 ;  /* 0x0000004f034b5223 */ /* 0x000fe2000001004e */
[----:B-----5:R-:W-:Y:S01]  /*3250*/  HADD2.F32 R123, -RZ, R112.H0_H0 ;  /* 0x20000070ff7b7230 */ /* 0x020fe20000004100 */
[----:B------:R-:W-:Y:S02]  /*3260*/  SHF.R.U64 R125, R112, 0x10, R113 ;  /* 0x00000010707d7819 */ /* 0x000fe40000001271 */
[----:B------:R-:W-:Y:S01]  /*3270*/  @P5 FADD.FTZ R75, R8, -R75 ;  /* 0x8000004b084b5221 */ /* 0x000fe20000010000 */
[----:B------:R-:W-:Y:S02]  /*3280*/  SHF.R.U32.HI R128, RZ, 0x10, R113 ;  /* 0x00000010ff807819 */ /* 0x000fe40000011671 */
[----:B------:R-:W1:Y:S01]  /*3290*/  @P4 LDC.64 R76, c[0x0][0x408] ;  /* 0x00010200ff4c4b82 */ /* 0x000e620000000a00 */
[----:B------:R-:W-:Y:S01]  /*32a0*/  @P5 FFMA.FTZ R123, R6, R75, R123 ;  /* 0x0000004b067b5223 */ /* 0x000fe2000001007b */
[----:B------:R-:W-:Y:S01]  /*32b0*/  @P4 LOP3.LUT P5, RZ, R7, 0xff, RZ, 0xc0, !PT ;  /* 0x000000ff07ff4812 */ /* 0x000fe200078ac0ff */
[----:B------:R-:W-:-:S05]  /*32c0*/  HADD2.F32 R125, -RZ, R125.H0_H0 ;  /* 0x2000007dff7d7230 */ /* 0x000fca0000004100 */
[----:B------:R-:W2:Y:S01]  /*32d0*/  @P4 LDC.64 R74, c[0x0][0x408] ;  /* 0x00010200ff4a4b82 */ /* 0x000ea20000000a00 */
[----:B0-----:R-:W-:Y:S01]  /*32e0*/  @P4 FMUL.FTZ R73, R123, R73 ;  /* 0x000000497b494220 */ /* 0x001fe20000410000 */
[----:B------:R-:W-:-:S03]  /*32f0*/  F2FP.F16.F32.PACK_AB R123, RZ, R123 ;  /* 0x0000007bff7b723e */ /* 0x000fc600000000ff */
[----:B------:R-:W-:Y:S01]  /*3300*/  @P4 FMUL.FTZ R72, R73, R72 ;  /* 0x0000004849484220 */ /* 0x000fe20000410000 */
[----:B------:R-:W-:-:S04]  /*3310*/  PRMT R120, R123, 0x7610, R120 ;  /* 0x000076107b787816 */ /* 0x000fc80000000078 */
[----:B------:R-:W-:Y:S02]  /*3320*/  @P4 FSEL R124, R72, RZ, P5 ;  /* 0x000000ff487c4208 */ /* 0x000fe40002800000 */
[----:B------:R-:W-:Y:S01]  /*3330*/  ISETP.GT.AND P5, PT, R118, RZ, PT ;  /* 0x000000ff7600720c */ /* 0x000fe20003fa4270 */
[----:B------:R-:W0:Y:S01]  /*3340*/  @P4 LDC.64 R72, c[0x0][0x408] ;  /* 0x00010200ff484b82 */ /* 0x000e220000000a00 */
[----:B------:R-:W-:-:S04]  /*3350*/  @P4 F2FP.F16.F32.PACK_AB R124, RZ, R124 ;  /* 0x0000007cff7c423e */ /* 0x000fc800000000ff */
[----:B------:R-:W-:-:S07]  /*3360*/  @P4 PRMT R99, R124, 0x7610, R99 ;  /* 0x000076107c634816 */ /* 0x000fce0000000063 */
[-CC-:B------:R-:W-:Y:S01]  /*3370*/  @P5 FFMA.FTZ R126, R12, R79.reuse, R78.reuse ;  /* 0x0000004f0c7e5223 */ /* 0x180fe2000001004e */
[-CC-:B------:R-:W-:Y:S01]  /*3380*/  @P5 FFMA.FTZ R129, R9, R79.reuse, R78.reuse ;  /* 0x0000004f09815223 */ /* 0x180fe2000001004e */
[----:B------:R-:W-:Y:S02]  /*3390*/  @P5 FFMA.FTZ R130, R14, R79, R78 ;  /* 0x0000004f0e825223 */ /* 0x000fe4000001004e */
[----:B------:R-:W-:Y:S01]  /*33a0*/  @P5 FADD.FTZ R127, R11, -R126 ;  /* 0x8000007e0b7f5221 */ /* 0x000fe20000010000 */
[----:B------:R-:W-:Y:S02]  /*33b0*/  HADD2.F32 R126, -RZ, R113.H0_H0 ;  /* 0x20000071ff7e7230 */ /* 0x000fe40000004100 */
[----:B------:R-:W-:Y:S01]  /*33c0*/  @P5 FADD.FTZ R129, R10, -R129 ;  /* 0x800000810a815221 */ /* 0x000fe20000010000 */
[----:B------:R-:W-:Y:S01]  /*33d0*/  @P5 FADD.FTZ R130, R13, -R130 ;  /* 0x800000820d825221 */ /* 0x000fe20000010000 */
[----:B------:R-:W-:Y:S01]  /*33e0*/  @P5 FFMA.FTZ R125, R6, R127, R125 ;  /* 0x0000007f067d5223 */ /* 0x000fe2000001007d */
[----:B------:R-:W-:-:S02]  /*33f0*/  HADD2.F32 R127, -RZ, R128.H0_H0 ;  /* 0x20000080ff7f7230 */ /* 0x000fc40000004100 */
[C---:B------:R-:W-:Y:S01]  /*3400*/  @P5 FFMA.FTZ R126, R6.reuse, R129, R126 ;  /* 0x00000081067e5223 */ /* 0x040fe2000001007e */
[----:B0-----:R-:W-:Y:S01]  /*3410*/  @P4 FMUL.FTZ R73, R125, R73 ;  /* 0x000000497d494220 */ /* 0x001fe20000410000 */
[----:B------:R-:W-:Y:S01]  /*3420*/  F2FP.F16.F32.PACK_AB R125, RZ, R125 ;  /* 0x0000007dff7d723e */ /* 0x000fe200000000ff */
[----:B------:R-:W-:Y:S01]  /*3430*/  @P5 FFMA.FTZ R127, R6, R130, R127 ;  /* 0x00000082067f5223 */ /* 0x000fe2000001007f */
[----:B--2---:R-:W-:Y:S01]  /*3440*/  @P4 FMUL.FTZ R75, R126, R75 ;  /* 0x0000004b7e4b4220 */ /* 0x004fe20000410000 */
[----:B------:R-:W-:Y:S01]  /*3450*/  @P4 FMUL.FTZ R72, R73, R72 ;  /* 0x0000004849484220 */ /* 0x000fe20000410000 */
[----:B------:R-:W-:Y:S01]  /*3460*/  @P4 LOP3.LUT P5, RZ, R7, 0xff00, RZ, 0xc0, !PT ;  /* 0x0000ff0007ff4812 */ /* 0x000fe200078ac0ff */
[----:B-1----:R-:W-:Y:S01]  /*3470*/  @P4 FMUL.FTZ R77, R127, R77 ;  /* 0x0000004d7f4d4220 */ /* 0x002fe20000410000 */
[----:B------:R-:W-:Y:S01]  /*3480*/  @P4 FMUL.FTZ R74, R75, R74 ;  /* 0x0000004a4b4a4220 */ /* 0x000fe20000410000 */
[----:B------:R-:W-:Y:S02]  /*3490*/  F2FP.F16.F32.PACK_AB R126, RZ, R126 ;  /* 0x0000007eff7e723e */ /* 0x000fe400000000ff */
[----:B------:R-:W-:Y:S01]  /*34a0*/  @P4 FSEL R72, R72, RZ, P5 ;  /* 0x000000ff48484208 */ /* 0x000fe20002800000 */
[----:B------:R-:W-:Y:S01]  /*34b0*/  @P4 FMUL.FTZ R76, R77, R76 ;  /* 0x0000004c4d4c4220 */ /* 0x000fe20000410000 */
[----:B------:R-:W-:-:S02]  /*34c0*/  @P4 LOP3.LUT P5, RZ, R7, 0xff0000, RZ, 0xc0, !PT ;  /* 0x00ff000007ff4812 */ /* 0x000fc400078ac0ff */
[----:B------:R-:W-:Y:S02]  /*34d0*/  @P4 F2FP.F16.F32.PACK_AB R72, RZ, R72 ;  /* 0x00000048ff48423e */ /* 0x000fe400000000ff */
[----:B------:R-:W-:Y:S02]  /*34e0*/  @P4 FSEL R74, R74, RZ, P5 ;  /* 0x000000ff4a4a4208 */ /* 0x000fe40002800000 */
[----:B------:R-:W-:Y:S02]  /*34f0*/  @P4 ISETP.GE.U32.AND P5, PT, R7, 0x1000000, PT ;  /* 0x010000000700480c */ /* 0x000fe40003fa6070 */
[----:B------:R-:W-:Y:S02]  /*3500*/  @P4 F2FP.F16.F32.PACK_AB R74, RZ, R74 ;  /* 0x0000004aff4a423e */ /* 0x000fe400000000ff */
[----:B------:R-:W-:Y:S02]  /*3510*/  @P4 FSEL R76, R76, RZ, P5 ;  /* 0x000000ff4c4c4208 */ /* 0x000fe40002800000 */
[----:B------:R-:W-:-:S02]  /*3520*/  F2FP.F16.F32.PACK_AB R127, RZ, R127 ;  /* 0x0000007fff7f723e */ /* 0x000fc400000000ff */
[----:B------:R-:W-:Y:S02]  /*3530*/  @P4 F2FP.F16.F32.PACK_AB R76, RZ, R76 ;  /* 0x0000004cff4c423e */ /* 0x000fe400000000ff */
[----:B------:R-:W-:Y:S02]  /*3540*/  @P4 PRMT R100, R72, 0x7610, R100 ;  /* 0x0000761048644816 */ /* 0x000fe40000000064 */
[----:B------:R-:W-:Y:S02]  /*3550*/  @P4 PRMT R101, R74, 0x7610, R101 ;  /* 0x000076104a654816 */ /* 0x000fe40000000065 */
[----:B------:R-:W-:Y:S02]  /*3560*/  @P4 PRMT R114, R76, 0x7610, R114 ;  /* 0x000076104c724816 */ /* 0x000fe40000000072 */
[----:B------:R-:W-:Y:S02]  /*3570*/  PRMT R121, R125, 0x7610, R121 ;  /* 0x000076107d797816 */ /* 0x000fe40000000079 */
[----:B------:R-:W-:-:S02]  /*3580*/  PRMT R122, R126, 0x7610, R122 ;  /* 0x000076107e7a7816 */ /* 0x000fc4000000007a */
[----:B------:R-:W-:-:S07]  /*3590*/  PRMT R119, R127, 0x7610, R119 ;  /* 0x000076107f777816 */ /* 0x000fce0000000077 */
.L_x_1752:
        /* <DEDUP_REMOVED lines=11> */
.L_x_1754:
        /* <DEDUP_REMOVED lines=9> */
.L_x_1755:
[----:B------:R-:W-:Y:S01]  /*36e0*/  IADD3 R117, PT, PT, R117, 0x80, RZ ;  /* 0x0000008075757810 */ /* 0x000fe20007ffe0ff */
[----:B------:R-:W-:-:S07]  /*36f0*/  VIADD R116, R116, 0x80 ;  /* 0x0000008074747836 */ /* 0x000fce0000000000 */
.L_x_1746:
[----:B------:R-:W-:Y:S05]  /*3700*/  BSYNC.RECONVERGENT B0 ;  /* 0x0000000000007941 */ /* 0x000fea0003800200 */
.L_x_1745:
        /* <DEDUP_REMOVED lines=10> */
[----:B-----5:R-:W-:Y:S01]  /*37b0*/  HADD2.F32 R75, -RZ, R110.H0_H0 ;  /* 0x2000006eff4b7230 */ /* 0x020fe20000004100 */
[----:B------:R-:W-:Y:S01]  /*37c0*/  @P4 LOP3.LUT P6, RZ, R15, 0xff, RZ, 0xc0, !PT ;  /* 0x000000ff0fff4812 */ /* 0x000fe200078cc0ff */
[----:B------:R-:W-:-:S09]  /*37d0*/  HADD2.F32 R123, -RZ, R111.H0_H0 ;  /* 0x2000006fff7b7230 */ /* 0x000fd20000004100 */
[-CC-:B------:R-:W-:Y:S01]  /*37e0*/  @P5 FFMA.FTZ R77, R17, R79.reuse, R78.reuse ;  /* 0x0000004f114d5223 */ /* 0x180fe2000001004e */
[-CC-:B------:R-:W-:Y:S01]  /*37f0*/  @P5 FFMA.FTZ R76, R20, R79.reuse, R78.reuse ;  /* 0x0000004f144c5223 */ /* 0x180fe2000001004e */
[----:B------:R-:W-:Y:S02]  /*3800*/  @P5 FFMA.FTZ R125, R19, R79, R78 ;  /* 0x0000004f137d5223 */ /* 0x000fe4000001004e */
[----:B------:R-:W-:Y:S01]  /*3810*/  @P5 FADD.FTZ R77, R16, -R77 ;  /* 0x8000004d104d5221 */ /* 0x000fe20000010000 */
[----:B------:R-:W-:Y:S01]  /*3820*/  @P5 FADD.FTZ R76, R21, -R76 ;  /* 0x8000004c154c5221 */ /* 0x000fe20000010000 */
[----:B------:R-:W-:Y:S02]  /*3830*/  @P5 FADD.FTZ R125, R18, -R125 ;  /* 0x8000007d127d5221 */ /* 0x000fe40000010000 */
[----:B------:R-:W-:Y:S01]  /*3840*/  @P5 FFMA.FTZ R75, R6, R77, R75 ;  /* 0x0000004d064b5223 */ /* 0x000fe2000001004b */
[----:B------:R-:W-:Y:S01]  /*3850*/  SHF.R.U64 R77, R110, 0x10, R111 ;  /* 0x000000106e4d7819 */ /* 0x000fe2000000126f */
[----:B------:R-:W-:Y:S01]  /*3860*/  @P5 FFMA.FTZ R123, R6, R125, R123 ;  /* 0x0000007d067b5223 */ /* 0x000fe2000001007b */
[----:B------:R-:W-:Y:S01]  /*3870*/  @P5 FFMA.FTZ R125, R24, R79, R78 ;  /* 0x0000004f187d5223 */ /* 0x000fe2000001004e */
[----:B0-----:R-:W-:Y:S01]  /*3880*/  @P4 FMUL.FTZ R73, R75, R73 ;  /* 0x000000494b494220 */ /* 0x001fe20000410000 */
[----:B------:R-:W-:Y:S01]  /*3890*/  F2FP.F16.F32.PACK_AB R75, RZ, R75 ;  /* 0x0000004bff4b723e */ /* 0x000fe200000000ff */
[----:B------:R-:W-:-:S02]  /*38a0*/  HADD2.F32 R77, -RZ, R77.H0_H0 ;  /* 0x2000004dff4d7230 */ /* 0x000fc40000004100 */
[----:B------:R-:W-:Y:S01]  /*38b0*/  @P5 FADD.FTZ R125, R22, -R125 ;  /* 0x8000007d167d5221 */ /* 0x000fe20000010000 */
[----:B------:R-:W-:Y:S01]  /*38c0*/  @P4 FMUL.FTZ R72, R73, R72 ;  /* 0x0000004849484220 */ /* 0x000fe20000410000 */
[----:B------:R-:W-:Y:S01]  /*38d0*/  PRMT R120, R75, 0x7610, R120 ;  /* 0x000076104b787816 */ /* 0x000fe20000000078 */
[----:B------:R-:W-:-:S03]  /*38e0*/  @P5 FFMA.FTZ R77, R6, R76, R77 ;  /* 0x0000004c064d5223 */ /* 0x000fc6000001004d */
        /* <DEDUP_REMOVED lines=17> */
[----:B------:R-:W-:Y:S02]  /*3a00*/  SHF.R.U32.HI R73, RZ, 0x10, R111 ;  /* 0x00000010ff497819 */ /* 0x000fe4000001166f */
[----:B------:R-:W-:Y:S02]  /*3a10*/  PRMT R122, R123, 0x7610, R122 ;  /* 0x000076107b7a7816 */ /* 0x000fe4000000007a */
[----:B------:R-:W-:Y:S01]  /*3a20*/  @P4 FSEL R72, R72, RZ, P6 ;  /* 0x000000ff48484208 */ /* 0x000fe20003000000 */
[----:B------:R-:W-:-:S03]  /*3a30*/  HADD2.F32 R73, -RZ, R73.H0_H0 ;  /* 0x20000049ff497230 */ /* 0x000fc60000004100 */
[----:B------:R-:W-:Y:S02]  /*3a40*/  @P4 F2FP.F16.F32.PACK_AB R72, RZ, R72 ;  /* 0x00000048ff48423e */ /* 0x000fe400000000ff */
[----:B------:R-:W-:Y:S02]  /*3a50*/  @P5 FFMA.FTZ R73, R6, R125, R73 ;  /* 0x0000007d06495223 */ /* 0x000fe40000010049 */
[----:B------:R-:W-:-:S03]  /*3a60*/  @P4 PRMT R101, R72, 0x7610, R101 ;  /* 0x0000761048654816 */ /* 0x000fc60000000065 */
        /* <DEDUP_REMOVED lines=10> */
.L_x_1759:
[----:B------:R-:W-:Y:S01]  /*3b10*/  ISETP.GT.AND P5, PT, R118, RZ, PT ;  /* 0x000000ff7600720c */ /* 0x000fe20003fa4270 */
[----:B01----:R-:W0:Y:S01]  /*3b20*/  @P4 LDC.64 R72, c[0x0][0x408] ;  /* 0x00010200ff484b82 */ /* 0x003e220000000a00 */
        /* <DEDUP_REMOVED lines=46> */
.L_x_1758:
        /* <DEDUP_REMOVED lines=9> */
[----:B------:R-:W-:-:S03]  /*3ea0*/  FFMA.FTZ R77, R19, R79, R78 ;  /* 0x0000004f134d7223 */ /* 0x000fc6000001004e */
        /* <DEDUP_REMOVED lines=29> */
[----:B------:R-:W-:Y:S01]  /*4080*/  FFMA.FTZ R73, R24, R79, R78 ;  /* 0x0000004f18497223 */ /* 0x000fe2000001004e */
[----:B------:R-:W-:-:S03]  /*4090*/  PRMT R122, R76, 0x7610, R122 ;  /* 0x000076104c7a7816 */ /* 0x000fc6000000007a */
[----:B------:R-:W-:Y:S01]  /*40a0*/  @P4 FSEL R72, R72, RZ, P6 ;  /* 0x000000ff48484208 */ /* 0x000fe20003000000 */
[----:B------:R-:W-:-:S03]  /*40b0*/  FADD.FTZ R73, R22, -R73 ;  /* 0x8000004916497221 */ /* 0x000fc60000010000 */
[----:B------:R-:W-:Y:S01]  /*40c0*/  @P4 F2FP.F16.F32.PACK_AB R77, RZ, R72 ;  /* 0x00000048ff4d423e */ /* 0x000fe200000000ff */
[----:B------:R-:W-:-:S03]  /*40d0*/  FMUL.FTZ R72, R6, R73 ;  /* 0x0000004906487220 */ /* 0x000fc60000410000 */
[----:B------:R-:W-:Y:S02]  /*40e0*/  @P4 PRMT R101, R77, 0x7610, R101 ;  /* 0x000076104d654816 */ /* 0x000fe40000000065 */
[----:B------:R-:W-:-:S04]  /*40f0*/  FSEL R72, R72, RZ, P5 ;  /* 0x000000ff48487208 */ /* 0x000fc80002800000 */
        /* <DEDUP_REMOVED lines=10> */
.L_x_1761:
        /* <DEDUP_REMOVED lines=12> */
.L_x_1762:
        /* <DEDUP_REMOVED lines=12> */
.L_x_1763:
        /* <DEDUP_REMOVED lines=12> */
.L_x_1764:
        /* <DEDUP_REMOVED lines=11> */
[----:B------:R-:W-:-:S07]  /*4490*/  PRMT R114, R73, 0x7610, R114 ;  /* 0x0000761049727816 */ /* 0x000fce0000000072 */
.L_x_1760:
        /* <DEDUP_REMOVED lines=9> */
.L_x_1765:
        /* <DEDUP_REMOVED lines=9> */
.L_x_1766:
[----:B------:R-:W-:Y:S02]  /*45c0*/  IADD3 R117, PT, PT, R117, 0x80, RZ ;  /* 0x0000008075757810 */ /* 0x000fe40007ffe0ff */
[----:B------:R-:W-:-:S07]  /*45d0*/  IADD3 R116, PT, PT, R116, 0x80, RZ ;  /* 0x0000008074747810 */ /* 0x000fce0007ffe0ff */
.L_x_1757:
[----:B------:R-:W-:Y:S05]  /*45e0*/  BSYNC.RECONVERGENT B0 ;  /* 0x0000000000007941 */ /* 0x000fea0003800200 */
.L_x_1756:
        /* <DEDUP_REMOVED lines=10> */
[----:B-----5:R-:W-:Y:S01]  /*4690*/  HADD2.F32 R75, -RZ, R108.H0_H0 ;  /* 0x2000006cff4b7230 */ /* 0x020fe20000004100 */
[----:B------:R-:W-:Y:S01]  /*46a0*/  @P4 LOP3.LUT P6, RZ, R23, 0xff, RZ, 0xc0, !PT ;  /* 0x000000ff17ff4812 */ /* 0x000fe200078cc0ff */
[----:B------:R-:W-:-:S09]  /*46b0*/  HADD2.F32 R123, -RZ, R109.H0_H0 ;  /* 0x2000006dff7b7230 */ /* 0x000fd20000004100 */
        /* <DEDUP_REMOVED lines=12> */
[----:B------:R-:W-:Y:S01]  /*4780*/  F2FP.F16.F32.PACK_AB R75, RZ, R75 ;  /* 0x0000004bff4b723e */ /* 0x000fe200000000ff */
[----:B------:R-:W-:Y:S02]  /*4790*/  HADD2.F32 R77, -RZ, R77.H0_H0 ;  /* 0x2000004dff4d7230 */ /* 0x000fe40000004100 */
[----:B------:R-:W-:Y:S01]  /*47a0*/  @P4 FMUL.FTZ R72, R73, R72 ;  /* 0x0000004849484220 */ /* 0x000fe20000410000 */
[----:B------:R-:W-:Y:S02]  /*47b0*/  PRMT R120, R75, 0x7610, R120 ;  /* 0x000076104b787816 */ /* 0x000fe40000000078 */
[----:B------:R-:W-:Y:S02]  /*47c0*/  @P5 FFMA.FTZ R77, R6, R76, R77 ;  /* 0x0000004c064d5223 */ /* 0x000fe4000001004d */
[----:B------:R-:W-:Y:S02]  /*47d0*/  @P4 FSEL R74, R72, RZ, P6 ;  /* 0x000000ff484a4208 */ /* 0x000fe40003000000 */
[----:B------:R-:W0:Y:S01]  /*47e0*/  @P4 LDC.64 R72, c[0x0][0x408] ;  /* 0x00010200ff484b82 */ /* 0x000e220000000a00 */
[----:B------:R-:W-:-:S02]  /*47f0*/  @P4 LOP3.LUT P6, RZ, R23, 0xff00, RZ, 0xc0, !PT ;  /* 0x0000ff0017ff4812 */ /* 0x000fc400078cc0ff */
        /* <DEDUP_REMOVED lines=31> */
.L_x_1770:
[----:B------:R-:W-:Y:S01]  /*49f0*/  ISETP.GT.AND P5, PT, R118, RZ, PT ;  /* 0x000000ff7600720c */ /* 0x000fe20003fa4270 */
[----:B0123--:R-:W0:Y:S01]  /*4a00*/  @P4 LDC.64 R72, c[0x0][0x408] ;  /* 0x00010200ff484b82 */ /* 0x00fe220000000a00 */
        /* <DEDUP_REMOVED lines=46> */
.L_x_1769:
        /* <DEDUP_REMOVED lines=42> */
[----:B------:R-:W-:-:S04]  /*4f90*/  @P4 FSEL R72, R72, RZ, P6 ;  /* 0x000000ff48484208 */ /* 0x000fc80003000000 */
        /* <DEDUP_REMOVED lines=14> */
.L_x_1772:
        /* <DEDUP_REMOVED lines=12> */
.L_x_1773:
        /* <DEDUP_REMOVED lines=12> */
.L_x_1774:
        /* <DEDUP_REMOVED lines=12> */
.L_x_1775:
        /* <DEDUP_REMOVED lines=12> */
.L_x_1771:
        /* <DEDUP_REMOVED lines=9> */
.L_x_1776:
        /* <DEDUP_REMOVED lines=9> */
.L_x_1777:
[----:B------:R-:W-:Y:S02]  /*54a0*/  IADD3 R117, PT, PT, R117, 0x80, RZ ;  /* 0x0000008075757810 */ /* 0x000fe40007ffe0ff */
[----:B------:R-:W-:-:S07]  /*54b0*/  IADD3 R116, PT, PT, R116, 0x80, RZ ;  /* 0x0000008074747810 */ /* 0x000fce0007ffe0ff */
.L_x_1768:
[----:B------:R-:W-:Y:S05]  /*54c0*/  BSYNC.RECONVERGENT B0 ;  /* 0x0000000000007941 */ /* 0x000fea0003800200 */
.L_x_1767:
        /* <DEDUP_REMOVED lines=64> */
.L_x_1781:
[----:B------:R-:W-:Y:S01]  /*58d0*/  ISETP.GT.AND P5, PT, R118, RZ, PT ;  /* 0x000000ff7600720c */ /* 0x000fe20003fa4270 */
[----:B01234-:R-:W0:Y:S01]  /*58e0*/  @P4 LDC.64 R72, c[0x0][0x408] ;  /* 0x00010200ff484b82 */ /* 0x01fe220000000a00 */
        /* <DEDUP_REMOVED lines=46> */
.L_x_1780:
        /* <DEDUP_REMOVED lines=57> */
.L_x_1783:
        /* <DEDUP_REMOVED lines=12> */
.L_x_1784:
        /* <DEDUP_REMOVED lines=12> */
.L_x_1785:
        /* <DEDUP_REMOVED lines=12> */
.L_x_1786:
        /* <DEDUP_REMOVED lines=12> */
.L_x_1782:
        /* <DEDUP_REMOVED lines=9> */
.L_x_1787:
        /* <DEDUP_REMOVED lines=9> */
.L_x_1788:
[----:B------:R-:W-:Y:S01]  /*6380*/  IADD3 R117, PT, PT, R117, 0x80, RZ ;  /* 0x0000008075757810 */ /* 0x000fe20007ffe0ff */
[----:B------:R-:W-:-:S07]  /*6390*/  VIADD R116, R116, 0x80 ;  /* 0x0000008074747836 */ /* 0x000fce0000000000 */
.L_x_1779:
[----:B------:R-:W-:Y:S05]  /*63a0*/  BSYNC.RECONVERGENT B0 ;  /* 0x0000000000007941 */ /* 0x000fea0003800200 */
.L_x_1778:
        /* <DEDUP_REMOVED lines=65> */
.L_x_1792:
        /* <DEDUP_REMOVED lines=48> */
.L_x_1791:
        /* <DEDUP_REMOVED lines=57> */
.L_x_1794:
        /* <DEDUP_REMOVED lines=10> */
[----:B------:R-:W-:Y:S01]  /*6ef0*/  @P4 F2FP.F16.F32.PACK_AB R74, RZ, R72 ;  /* 0x00000048ff4a423e */ /* 0x000fe200000000ff */
        /* <DEDUP_REMOVED lines=10> */
[----:B------:R-:W-:-:S04]  /*6fa0*/  F2FP.F16.F32.PACK_AB R73, RZ, R73 ;  /* 0x00000049ff49723e */ /* 0x000fc800000000ff */
[----:B------:R-:W-:-:S07]  /*6fb0*/  PRMT R99, R73, 0x7610, R99 ;  /* 0x0000761049637816 */ /* 0x000fce0000000063 */
.L_x_1795:
        /* <DEDUP_REMOVED lines=12> */
.L_x_1796:
        /* <DEDUP_REMOVED lines=12> */
.L_x_1797:
[----:B------:R-:W-:-:S07]  /*7140*/  @P4 PRMT R114, R74, 0x7610, R114 ;  /* 0x000076104a724816 */ /* 0x000fce0000000072 */
.L_x_1793:
        /* <DEDUP_REMOVED lines=9> */
.L_x_1798:
        /* <DEDUP_REMOVED lines=9> */
.L_x_1790:
[----:B------:R-:W-:Y:S05]  /*7270*/  BSYNC.RECONVERGENT B0 ;  /* 0x0000000000007941 */ /* 0x000fea0003800200 */
.L_x_1789:
[----:B01234-:R-:W0:Y:S01]  /*7280*/  LDC.64 R72, c[0x0][0x380] ;  /* 0x0000e000ff487b82 */ /* 0x01fe220000000a00 */
[----:B------:R-:W-:Y:S01]  /*7290*/  UPLOP3.LUT UP1, UPT, UPT, UPT, UP1, 0x40, 0x4 ;  /* 0x000000000004789c */ /* 0x000fe20003f2e810 */
[----:B0-----:R-:W-:-:S04]  /*72a0*/  IADD3 R5, PT, PT, R5, R72, RZ ;  /* 0x0000004805057210 */ /* 0x001fc80007ffe0ff */
[----:B------:R-:W-:-:S13]  /*72b0*/  ISETP.GE.AND P4, PT, R5, R73, PT ;  /* 0x000000490500720c */ /* 0x000fda0003f86270 */
[----:B------:R-:W-:Y:S05]  /*72c0*/  @!P4 BRA `(.L_x_1799) ;  /* 0xffffff940020c947 */ /* 0x000fea000383ffff */
.L_x_1730:
[----:B------:R-:W0:Y:S01]  /*72d0*/  LDC.64 R4, c[0x0][0x440] ;  /* 0x00011000ff047b82 */ /* 0x000e220000000a00 */
[----:B------:R-:W-:Y:S01]  /*72e0*/  IMAD R3, R2, UR9, RZ ;  /* 0x0000000902037c24 */ /* 0x000fe2000f8e02ff */
[----:B------:R-:W-:-:S04]  /*72f0*/  ISETP.NE.AND P4, PT, R115, RZ, PT ;  /* 0x000000ff7300720c */ /* 0x000fc80003f85270 */
[----:B------:R-:W-:Y:S02]  /*7300*/  LEA.HI R21, R3, R0, RZ, 0x1e ;  /* 0x0000000003157211 */ /* 0x000fe400078ff0ff */
[----:B-----5:R-:W1:Y:S08]  /*7310*/  LDC.64 R6, c[0x0][0x448] ;  /* 0x00011200ff067b82 */ /* 0x020e700000000a00 */
        /* <DEDUP_REMOVED lines=34> */
.L_x_1800:
        /* <DEDUP_REMOVED lines=12> */
.L_x_10811:


//--------------------- .text._ZN10layer_norm22ln_bwd_finalize_kernelINS_22Kernel_traits_finalizeILj2560E6__halfS2_S2_S2_fjLb0ELj1024ELj4ENS_18Kernel_traits_baseILj2560ES2_S2_S2_S2_fjLj1024EEEEELb0ELb1EEEvNS_9BwdParamsE --------------------------
	.section	.text._ZN10layer_norm22ln_bwd_finalize_kernelINS_22Kernel_traits_finalizeILj2560E6__halfS2_S2_S2_fjLb0ELj1024ELj4ENS_18Kernel_traits_baseILj2560ES2_S2_S2_S2_fjLj1024EEEEELb0ELb1EEEvNS_9BwdParamsE,"ax",@progbits
	.align	128
        .global         _ZN10layer_norm22ln_bwd_finalize_kernelINS_22Kernel_traits_finalizeILj2560E6__halfS2_S2_S2_fjLb0ELj1024ELj4ENS_18Kernel_traits_baseILj2560ES2_S2_S2_S2_fjLj1024EEEEELb0ELb1EEEvNS_9BwdParamsE
        .type           _ZN10layer_norm22ln_bwd_finalize_kernelINS_22Kernel_traits_finalizeILj2560E6__halfS2_S2_S2_fjLb0ELj1024ELj4ENS_18Kernel_traits_baseILj2560ES2_S2_S2_S2_fjLj1024EEEEELb0ELb1EEEvNS_9BwdParamsE,@function
        .size           _ZN10layer_norm22ln_bwd_finalize_kernelINS_22Kernel_traits_finalizeILj2560E6__halfS2_S2_S2_fjLb0ELj1024ELj4ENS_18Kernel_traits_baseILj2560ES2_S2_S2_S2_fjLj1024EEEEELb0ELb1EEEvNS_9BwdParamsE,(.L_x_10812 - _ZN10layer_norm22ln_bwd_finalize_kernelINS_22Kernel_traits_finalizeILj2560E6__halfS2_S2_S2_fjLb0ELj1024ELj4ENS_18Kernel_traits_baseILj2560ES2_S2_S2_S2_fjLj1024EEEEELb0ELb1EEEvNS_9BwdParamsE)
        .other          _ZN10layer_norm22ln_bwd_finalize_kernelINS_22Kernel_traits_finalizeILj2560E6__halfS2_S2_S2_fjLb0ELj1024ELj4ENS_18Kernel_traits_baseILj2560ES2_S2_S2_S2_fjLj1024EEEEELb0ELb1EEEvNS_9BwdParamsE,@"STO_CUDA_ENTRY STV_DEFAULT"
_ZN10layer_norm22ln_bwd_finalize_kernelINS_22Kernel_traits_finalizeILj2560E6__halfS2_S2_S2_fjLb0ELj1024ELj4ENS_18Kernel_traits_baseILj2560ES2_S2_S2_S2_fjLj1024EEEEELb0ELb1EEEvNS_9BwdParamsE:
.text._ZN10layer_norm22ln_bwd_finalize_kernelINS_22Kernel_traits_finalizeILj2560E6__halfS2_S2_S2_fjLb0ELj1024ELj4ENS_18Kernel_traits_baseILj2560ES2_S2_S2_S2_fjLj1024EEEEELb0ELb1EEEvNS_9BwdParamsE:
        /* <DEDUP_REMOVED lines=81> */
.L_x_1805:
        /* <DEDUP_REMOVED lines=118> */
.L_x_1804:
[----:B------:R-:W-:Y:S05]  /*0c70*/  BSYNC.RECONVERGENT B1 ;  /* 0x0000000000017941 */ /* 0x000fea0003800200 */
.L_x_1803:
        /* <DEDUP_REMOVED lines=77> */
.L_x_1807:
[----:B------:R-:W-:Y:S05]  /*1150*/  BSYNC.RECONVERGENT B1 ;  /* 0x0000000000017941 */ /* 0x000fea0003800200 */
.L_x_1806:
        /* <DEDUP_REMOVED lines=38> */
.L_x_1809:
[----:B------:R-:W-:Y:S05]  /*13c0*/  BSYNC.RECONVERGENT B1 ;  /* 0x0000000000017941 */ /* 0x000fea0003800200 */
.L_x_1808:
        /* <DEDUP_REMOVED lines=8> */
.L_x_1810:
        /* <DEDUP_REMOVED lines=10> */
.L_x_1802:
[----:B------:R-:W-:Y:S05]  /*14f0*/  BSYNC.RECONVERGENT B0 ;  /* 0x0000000000007941 */ /* 0x000fea0003800200 */
.L_x_1801:
        /* <DEDUP_REMOVED lines=57> */
.L_x_1811:
        /* <DEDUP_REMOVED lines=15> */
.L_x_10812:


//--------------------- .text._ZN10layer_norm13ln_bwd_kernelINS_13Kernel_traitsI6__halfS2_S2_S2_fjLj2560ELj1ELj1ELj4ELj8ENS_18Kernel_traits_baseILj2560ES2_S2_S2_S2_fjLj128EEEEELb1ELb0ELb1ELb1EEEvNS_9BwdParamsE --------------------------
	.section	.text._ZN10layer_norm13ln_bwd_kernelINS_13Kernel_traitsI6__halfS2_S2_S2_fjLj2560ELj1ELj1ELj4ELj8ENS_18Kernel_traits_baseILj2560ES2_S2_S2_S2_fjLj128EEEEELb1ELb0ELb1ELb1EEEvNS_9BwdParamsE,"ax",@progbits
	.align	128
        .global         _ZN10layer_norm13ln_bwd_kernelINS_13Kernel_traitsI6__halfS2_S2_S2_fjLj2560ELj1ELj1ELj4ELj8ENS_18Kernel_traits_baseILj2560ES2_S2_S2_S2_fjLj128EEEEELb1ELb0ELb1ELb1EEEvNS_9BwdParamsE
        .type           _ZN10layer_norm13ln_bwd_kernelINS_13Kernel_traitsI6__halfS2_S2_S2_fjLj2560ELj1ELj1ELj4ELj8ENS_18Kernel_traits_baseILj2560ES2_S2_S2_S2_fjLj128EEEEELb1ELb0ELb1ELb1EEEvNS_9BwdParamsE,@function
        .size           _ZN10layer_norm13ln_bwd_kernelINS_13Kernel_traitsI6__halfS2_S2_S2_fjLj2560ELj1ELj1ELj4ELj8ENS_18Kernel_traits_baseILj2560ES2_S2_S2_S2_fjLj128EEEEELb1ELb0ELb1ELb1EEEvNS_9BwdParamsE,(.L_x_10813 - _ZN10layer_norm13ln_bwd_kernelINS_13Kernel_traitsI6__halfS2_S2_S2_fjLj2560ELj1ELj1ELj4ELj8ENS_18Kernel_traits_baseILj2560ES2_S2_S2_S2_fjLj128EEEEELb1ELb0ELb1ELb1EEEvNS_9BwdParamsE)
        .other          _ZN10layer_norm13ln_bwd_kernelINS_13Kernel_traitsI6__halfS2_S2_S2_fjLj2560ELj1ELj1ELj4ELj8ENS_18Kernel_traits_baseILj2560ES2_S2_S2_S2_fjLj128EEEEELb1ELb0ELb1ELb1EEEvNS_9BwdParamsE,@"STO_CUDA_ENTRY STV_DEFAULT"
_ZN10layer_norm13ln_bwd_kernelINS_13Kernel_traitsI6__halfS2_S2_S2_fjLj2560ELj1ELj1ELj4ELj8ENS_18Kernel_traits_baseILj2560ES2_S2_S2_S2_fjLj128EEEEELb1ELb0ELb1ELb1EEEvNS_9BwdParamsE:
.text._ZN10layer_norm13ln_bwd_kernelINS_13Kernel_traitsI6__halfS2_S2_S2_fjLj2560ELj1ELj1ELj4ELj8ENS_18Kernel_traits_baseILj2560ES2_S2_S2_S2_fjLj128EEEEELb1ELb0ELb1ELb1EEEvNS_9BwdParamsE:
        /* <DEDUP_REMOVED lines=28> */
[----:B------:R-:W1:Y:S01]  /*01c0*/  LDCU.U8 UR14, c[0x0][0x410] ;  /* 0x00008200ff0e77ac */ /* 0x000e620008000000 */
[----:B------:R-:W3:Y:S01]  /*01d0*/  LDCU UR18, c[0x0][0x388] ;  /* 0x00007100ff1277ac */ /* 0x000ee20008000800 */
[----:B------:R-:W4:Y:S01]  /*01e0*/  LDCU UR15, c[0x0][0x400] ;  /* 0x00008000ff0f77ac */ /* 0x000f220008000800 */
[----:B------:R-:W0:Y:S01]  /*01f0*/  LDCU.64 UR16, c[0x0][0x408] ;  /* 0x00008100ff1077ac */ /* 0x000e220008000a00 */
[----:B------:R-:W0:Y:S01]  /*0200*/  LDCU.64 UR6, c[0x0][0x438] ;  /* 0x00008700ff0677ac */ /* 0x000e220008000a00 */
[----:B------:R-:W0:Y:S02]  /*0210*/  LDCU.64 UR8, c[0x0][0x478] ;  /* 0x00008f00ff0877ac */ /* 0x000e240008000a00 */
[----:B0-----:R-:W-:-:S05]  /*0220*/  IMAD.WIDE.U32 R2, R0, 0x8, R2 ;  /* 0x0000000800027825 */ /* 0x001fca00078e0002 */
[----:B--2---:R-:W2:Y:S04]  /*0230*/  LDG.E.64 R106, desc[UR12][R2.64] ;  /* 0x0000000c026a7981 */ /* 0x004ea8000c1e1b00 */
[----:B------:R-:W5:Y:S04]  /*0240*/  LDG.E.64 R98, desc[UR12][R2.64+0x1000] ;  /* 0x0010000c02627981 */ /* 0x000f68000c1e1b00 */
[----:B------:R-:W3:Y:S04]  /*0250*/  LDG.E.64 R100, desc[UR12][R2.64+0xc00] ;  /* 0x000c000c02647981 */ /* 0x000ee8000c1e1b00 */
[----:B------:R-:W4:Y:S04]  /*0260*/  LDG.E.64 R102, desc[UR12][R2.64+0x800] ;  /* 0x0008000c02667981 */ /* 0x000f28000c1e1b00 */
[----:B------:R0:W4:Y:S01]  /*0270*/  LDG.E.64 R104, desc[UR12][R2.64+0x400] ;  /* 0x0004000c02687981 */ /* 0x000122000c1e1b00 */
[----:B------:R-:W-:Y:S01]  /*0280*/  HFMA2 R69, -RZ, RZ, 0, 0 ;  /* 0x00000000ff457431 */ /* 0x000fe200000001ff */
[----:B------:R-:W-:Y:S01]  /*0290*/  UPLOP3.LUT UP1, UPT, UPT, UPT, UPT, 0x40, 0x4 ;  /* 0x000000000004789c */ /* 0x000fe20003f2e870 */
[----:B--2---:R-:W-:-:S02]  /*02a0*/  SHF.R.U64 R131, R106, 0x10, R107 ;  /* 0x000000106a837819 */ /* 0x004fc4000000126b */
[----:B0-----:R-:W-:Y:S02]  /*02b0*/  SHF.R.U32.HI R2, RZ, 0x10, R107 ;  /* 0x00000010ff027819 */ /* 0x001fe4000001166b */
        /* <DEDUP_REMOVED lines=17> */
[----:B-1----:R-:W-:-:S07]  /*03d0*/  MOV R2, UR11 ;  /* 0x0000000b00027c02 */ /* 0x002fce0008000f00 */
.L_x_1863:
        /* <DEDUP_REMOVED lines=21> */
[----:B------:R-:W-:-:S04]  /*0530*/  LEA.HI R3, R6, R3, RZ, 0x2 ;  /* 0x0000000306037211 */ /* 0x000fc800078f10ff */
[----:B------:R-:W-:Y:S01]  /*0540*/  LEA.HI.SX32 R5, R3, R0, 0x1e ;  /* 0x0000000003057211 */ /* 0x000fe200078ff2ff */
[----:B------:R-:W-:-:S03]  /*0550*/  IMAD R3, R2, R28, RZ ;  /* 0x0000001c02037224 */ /* 0x000fc600078e02ff */
[C---:B------:R-:W-:Y:S01]  /*0560*/  IADD3 R23, PT, PT, R5.reuse, 0x80, RZ ;  /* 0x0000008005177810 */ /* 0x040fe20007ffe0ff */
[C---:B-1----:R-:W-:Y:S01]  /*0570*/  IMAD.WIDE.U32 R24, R5.reuse, 0x8, R12 ;  /* 0x0000000805187825 */ /* 0x042fe200078e000c */
[----:B------:R-:W-:Y:S02]  /*0580*/  SHF.R.S32.HI R6, RZ, 0x1f, R3 ;  /* 0x0000001fff067819 */ /* 0x000fe40000011403 */
[----:B------:R-:W-:Y:S01]  /*0590*/  IADD3 R21, PT, PT, R5, 0x100, RZ ;  /* 0x0000010005157810 */ /* 0x000fe20007ffe0ff */
[--C-:B------:R-:W-:Y:S01]  /*05a0*/  IMAD.WIDE.U32 R22, R23, 0x8, R12.reuse ;  /* 0x0000000817167825 */ /* 0x100fe200078e000c */
[----:B------:R-:W-:Y:S01]  /*05b0*/  LEA.HI R83, R6, R3, RZ, 0x2 ;  /* 0x0000000306537211 */ /* 0x000fe200078f10ff */
[----:B------:R-:W3:Y:S01]  /*05c0*/  LDG.E.64 R24, desc[UR12][R24.64] ;  /* 0x0000000c18187981 */ /* 0x000ee2000c1e1b00 */
[----:B------:R-:W-:Y:S01]  /*05d0*/  IADD3 R19, PT, PT, R5, 0x180, RZ ;  /* 0x0000018005137810 */ /* 0x000fe20007ffe0ff */
[--C-:B------:R-:W-:Y:S01]  /*05e0*/  IMAD.WIDE.U32 R20, R21, 0x8, R12.reuse ;  /* 0x0000000815147825 */ /* 0x100fe200078e000c */
[----:B------:R-:W-:Y:S01]  /*05f0*/  IADD3 R3, PT, PT, R5, 0x200, RZ ;  /* 0x0000020005037810 */ /* 0x000fe20007ffe0ff */
[----:B------:R-:W4:Y:S01]  /*0600*/  LDG.E.64 R22, desc[UR12][R22.64] ;  /* 0x0000000c16167981 */ /* 0x000f22000c1e1b00 */
[----:B------:R-:W-:Y:S01]  /*0610*/  LEA.HI.SX32 R83, R83, R0, 0x1e ;  /* 0x0000000053537211 */ /* 0x000fe200078ff2ff */
[----:B------:R-:W-:-:S02]  /*0620*/  IMAD.WIDE.U32 R18, R19, 0x8, R12 ;  /* 0x0000000813127825 */ /* 0x000fc400078e000c */
[----:B------:R-:W4:Y:S01]  /*0630*/  LDG.E.64 R20, desc[UR12][R20.64] ;  /* 0x0000000c14147981 */ /* 0x000f22000c1e1b00 */
[----:B------:R-:W-:Y:S01]  /*0640*/  IADD3 R119, PT, PT, R83, 0x100, RZ ;  /* 0x0000010053777810 */ /* 0x000fe20007ffe0ff */
[----:B------:R-:W-:Y:S01]  /*0650*/  IMAD.WIDE.U32 R12, R3, 0x8, R12 ;  /* 0x00000008030c7825 */ /* 0x000fe200078e000c */
[C---:B------:R-:W-:Y:S01]  /*0660*/  IADD3 R133, PT, PT, R83.reuse, 0x80, RZ ;  /* 0x0000008053857810 */ /* 0x040fe20007ffe0ff */
[----:B------:R-:W4:Y:S02]  /*0670*/  LDG.E R3, desc[UR12][R72.64] ;  /* 0x0000000c48037981 */ /* 0x000f24000c1e1900 */
[C-C-:B--2---:R-:W-:Y:S01]  /*0680*/  IMAD.WIDE.U32 R10, R83.reuse, 0x8, R14.reuse ;  /* 0x00000008530a7825 */ /* 0x144fe200078e000e */
[C---:B------:R-:W-:Y:S01]  /*0690*/  IADD3 R91, PT, PT, R83.reuse, 0x180, RZ ;  /* 0x00000180535b7810 */ /* 0x040fe20007ffe0ff */
[----:B------:R-:W2:Y:S01]  /*06a0*/  LDG.E.64 R12, desc[UR12][R12.64] ;  /* 0x0000000c0c0c7981 */ /* 0x000ea2000c1e1b00 */
[----:B------:R-:W-:Y:S01]  /*06b0*/  IADD3 R89, PT, PT, R83, 0x200, RZ ;  /* 0x0000020053597810 */ /* 0x000fe20007ffe0ff */
[----:B------:R-:W-:-:S02]  /*06c0*/  IMAD.WIDE.U32 R8, R119, 0x8, R14 ;  /* 0x0000000877087825 */ /* 0x000fc400078e000e */
[----:B------:R-:W2:Y:S02]  /*06d0*/  LDG.E.64 R10, desc[UR12][R10.64] ;  /* 0x0000000c0a0a7981 */ /* 0x000ea4000c1e1b00 */
[--C-:B------:R-:W-:Y:S02]  /*06e0*/  IMAD.WIDE.U32 R6, R133, 0x8, R14.reuse ;  /* 0x0000000885067825 */ /* 0x100fe400078e000e */
[----:B------:R-:W2:Y:S02]  /*06f0*/  LDG.E.64 R8, desc[UR12][R8.64] ;  /* 0x0000000c08087981 */ /* 0x000ea4000c1e1b00 */
[--C-:B------:R-:W-:Y:S02]  /*0700*/  IMAD.WIDE.U32 R26, R91, 0x8, R14.reuse ;  /* 0x000000085b1a7825 */ /* 0x100fe400078e000e */
[----:B------:R-:W2:Y:S02]  /*0710*/  LDG.E.64 R6, desc[UR12][R6.64] ;  /* 0x0000000c06067981 */ /* 0x000ea4000c1e1b00 */
[----:B------:R-:W-:-:S02]  /*0720*/  IMAD.WIDE.U32 R16, R89, 0x8, R14 ;  /* 0x0000000859107825 */ /* 0x000fc400078e000e */
[----:B------:R1:W2:Y:S04]  /*0730*/  LDG.E.64 R14, desc[UR12][R26.64] ;  /* 0x0000000c1a0e7981 */ /* 0x0002a8000c1e1b00 */
[----:B------:R-:W2:Y:S04]  /*0740*/  LDG.E.64 R16, desc[UR12][R16.64] ;  /* 0x0000000c10107981 */ /* 0x000ea8000c1e1b00 */
[----:B------:R-:W2:Y:S01]  /*0750*/  LDG.E.64 R18, desc[UR12][R18.64] ;  /* 0x0000000c12127981 */ /* 0x000ea2000c1e1b00 */
[----:B------:R-:W-:Y:S02]  /*0760*/  MOV R130, UR7 ;  /* 0x0000000700827c02 */ /* 0x000fe40008000f00 */
[----:B------:R-:W-:-:S02]  /*0770*/  ISETP.NE.U32.AND P0, PT, RZ, UR6, PT ;  /* 0x00000006ff007c0c */ /* 0x000fc4000bf05070 */
[----:B------:R-:W-:Y:S02]  /*0780*/  @P1 IADD3 R5, PT, PT, R97, -0x1, RZ ;  /* 0xffffffff61051810 */ /* 0x000fe40007ffe0ff */
[----:B------:R-:W-:-:S03]  /*0790*/  ISETP.NE.AND.EX P0, PT, R130, RZ, PT, P0 ;  /* 0x000000ff8200720c */ /* 0x000fc60003f05300 */
[----:B------:R-:W-:-:S05]  /*07a0*/  @P1 IMAD R5, R5, R28, RZ ;  /* 0x0000001c05051224 */ /* 0x000fca00078e02ff */
[----:B-1----:R-:W-:-:S04]  /*07b0*/  @P1 SHF.R.S32.HI R26, RZ, 0x1f, R5 ;  /* 0x0000001fff1a1819 */ /* 0x002fc80000011405 */
[----:B------:R-:W-:Y:S01]  /*07c0*/  @P1 LEA.HI R5, R26, R5, RZ, 0x2 ;  /* 0x000000051a051211 */ /* 0x000fe200078f10ff */
[----:B------:R-:W1:Y:S08]  /*07d0*/  @P0 LDC.64 R74, c[0x0][0x438] ;  /* 0x00010e00ff4a0b82 */ /* 0x000e700000000a00 */
[----:B------:R-:W0:Y:S08]  /*07e0*/  @P0 LDC.64 R72, c[0x0][0x438] ;  /* 0x00010e00ff480b82 */ /* 0x000e300000000a00 */
[----:B------:R-:W0:Y:S08]  /*07f0*/  @P0 LDC.64 R26, c[0x0][0x438] ;  /* 0x00010e00ff1a0b82 */ /* 0x000e300000000a00 */
[----:B------:R-:W0:Y:S08]  /*0800*/  @P0 LDC.64 R30, c[0x0][0x438] ;  /* 0x00010e00ff1e0b82 */ /* 0x000e300000000a00 */
[----:B------:R-:W0:Y:S01]  /*0810*/  @P0 LDC.64 R28, c[0x0][0x438] ;  /* 0x00010e00ff1c0b82 */ /* 0x000e220000000a00 */
[----:B------:R-:W-:-:S02]  /*0820*/  MOV R85, RZ ;  /* 0x000000ff00557202 */ /* 0x000fc40000000f00 */
[----:B------:R-:W-:Y:S01]  /*0830*/  @P1 LEA.HI.SX32 R85, R5, R0, 0x1e ;  /* 0x0000000005551211 */ /* 0x000fe200078ff2ff */
[----:B-1----:R-:W-:-:S03]  /*0840*/  @P0 IMAD.WIDE.U32 R74, R83, 0x8, R74 ;  /* 0x00000008534a0825 */ /* 0x002fc600078e004a */
[C---:B------:R-:W-:Y:S02]  /*0850*/  IADD3 R87, PT, PT, R85.reuse, 0x80, RZ ;  /* 0x0000008055577810 */ /* 0x040fe40007ffe0ff */
[----:B------:R-:W-:Y:S01]  /*0860*/  IADD3 R81, PT, PT, R85, 0x100, RZ ;  /* 0x0000010055517810 */ /* 0x000fe20007ffe0ff */
[----:B0-----:R-:W-:Y:S01]  /*0870*/  @P0 IMAD.WIDE.U32 R72, R119, 0x8, R72 ;  /* 0x0000000877480825 */ /* 0x001fe200078e0048 */
[C---:B------:R-:W-:Y:S01]  /*0880*/  IADD3 R77, PT, PT, R85.reuse, 0x180, RZ ;  /* 0x00000180554d7810 */ /* 0x040fe20007ffe0ff */
[----:B------:R-:W5:Y:S01]  /*0890*/  @P0 LDG.E.64 R108, desc[UR12][R74.64] ;  /* 0x0000000c4a6c0981 */ /* 0x000f62000c1e1b00 */
[----:B------:R-:W-:Y:S01]  /*08a0*/  IADD3 R5, PT, PT, R85, 0x200, RZ ;  /* 0x0000020055057810 */ /* 0x000fe20007ffe0ff */
[----:B------:R-:W-:Y:S02]  /*08b0*/  @P0 IMAD.WIDE.U32 R132, R133, 0x8, R26 ;  /* 0x0000000885840825 */ /* 0x000fe400078e001a */
[----:B------:R-:W5:Y:S02]  /*08c0*/  @P0 LDG.E.64 R112, desc[UR12][R72.64] ;  /* 0x0000000c48700981 */ /* 0x000f64000c1e1b00 */
[----:B------:R-:W-:-:S02]  /*08d0*/  @P0 IMAD.WIDE.U32 R90, R91, 0x8, R30 ;  /* 0x000000085b5a0825 */ /* 0x000fc400078e001e */
[----:B------:R-:W5:Y:S02]  /*08e0*/  @P0 LDG.E.64 R110, desc[UR12][R132.64] ;  /* 0x0000000c846e0981 */ /* 0x000f64000c1e1b00 */
[----:B------:R-:W-:Y:S02]  /*08f0*/  IMAD.WIDE.U32 R84, R85, 0x4, R78 ;  /* 0x0000000455547825 */ /* 0x000fe400078e004e */
[----:B------:R-:W5:Y:S02]  /*0900*/  @P0 LDG.E.64 R114, desc[UR12][R90.64] ;  /* 0x0000000c5a720981 */ /* 0x000f64000c1e1b00 */
[----:B------:R-:W-:Y:S02]  /*0910*/  @P0 IMAD.WIDE.U32 R88, R89, 0x8, R28 ;  /* 0x0000000859580825 */ /* 0x000fe400078e001c */
[----:B------:R-:W5:Y:S02]  /*0920*/  LDG.E R129, desc[UR12][R84.64] ;  /* 0x0000000c54817981 */ /* 0x000f64000c1e1900 */
[----:B------:R-:W-:-:S02]  /*0930*/  IMAD.WIDE.U32 R86, R87, 0x4, R78 ;  /* 0x0000000457567825 */ /* 0x000fc400078e004e */
[----:B------:R-:W5:Y:S02]  /*0940*/  @P0 LDG.E.64 R116, desc[UR12][R88.64] ;  /* 0x0000000c58740981 */ /* 0x000f64000c1e1b00 */
[----:B------:R-:W-:-:S04]  /*0950*/  IMAD.WIDE.U32 R80, R81, 0x4, R78 ;  /* 0x0000000451507825 */ /* 0x000fc800078e004e */
[--C-:B------:R-:W-:Y:S01]  /*0960*/  IMAD.WIDE.U32 R76, R77, 0x4, R78.reuse ;  /* 0x000000044d4c7825 */ /* 0x100fe200078e004e */
[----:B------:R-:W-:Y:S01]  /*0970*/  ISETP.NE.AND P0, PT, RZ, UR14, PT ;  /* 0x0000000eff007c0c */ /* 0x000fe2000bf05270 */
[----:B------:R-:W5:Y:S02]  /*0980*/  LDG.E R123, desc[UR12][R80.64] ;  /* 0x0000000c507b7981 */ /* 0x000f64000c1e1900 */
[----:B------:R-:W-:Y:S02]  /*0990*/  IMAD.WIDE.U32 R78, R5, 0x4, R78 ;  /* 0x00000004054e7825 */ /* 0x000fe400078e004e */
[----:B------:R-:W5:Y:S04]  /*09a0*/  LDG.E R124, desc[UR12][R86.64] ;  /* 0x0000000c567c7981 */ /* 0x000f68000c1e1900 */
[----:B------:R3:W5:Y:S04]  /*09b0*/  LDG.E R5, desc[UR12][R78.64] ;  /* 0x0000000c4e057981 */ /* 0x000768000c1e1900 */
[----:B------:R0:W5:Y:S01]  /*09c0*/  LDG.E R122, desc[UR12][R76.64] ;  /* 0x0000000c4c7a7981 */ /* 0x000162000c1e1900 */
[----:B---3--:R-:W-:-:S02]  /*09d0*/  MOV R79, R24 ;  /* 0x00000018004f7202 */ /* 0x008fc40000000f00 */
[--C-:B------:R-:W-:Y:S02]  /*09e0*/  SHF.R.U64 R80, R24, 0x10, R25.reuse ;  /* 0x0000001018507819 */ /* 0x100fe40000001219 */
[----:B------:R-:W-:Y:S02]  /*09f0*/  MOV R82, R25 ;  /* 0x0000001900527202 */ /* 0x000fe40000000f00 */
[----:B------:R-:W-:Y:S02]  /*0a00*/  SHF.R.U32.HI R78, RZ, 0x10, R25 ;  /* 0x00000010ff4e7819 */ /* 0x000fe40000011619 */
[----:B----4-:R-:W-:Y:S02]  /*0a10*/  MOV R31, R22 ;  /* 0x00000016001f7202 */ /* 0x010fe40000000f00 */
[----:B------:R-:W-:Y:S02]  /*0a20*/  SHF.R.U64 R26, R22, 0x10, R23 ;  /* 0x00000010161a7819 */ /* 0x000fe40000001217 */
[----:B--2---:R-:W-:-:S02]  /*0a30*/  MOV R74, R12 ;  /* 0x0000000c004a7202 */ /* 0x004fc40000000f00 */
[----:B------:R-:W-:Y:S02]  /*0a40*/  SHF.R.U64 R72, R12, 0x10, R13 ;  /* 0x000000100c487819 */ /* 0x000fe4000000120d */
[--C-:B------:R-:W-:Y:S02]  /*0a50*/  SHF.R.U32.HI R12, RZ, 0x10, R11.reuse ;  /* 0x00000010ff0c7819 */ /* 0x100fe4000001160b */
[----:B------:R-:W-:Y:S01]  /*0a60*/  SHF.R.U64 R84, R10, 0x10, R11 ;  /* 0x000000100a547819 */ /* 0x000fe2000000120b */
[----:B------:R-:W-:Y:S01]  /*0a70*/  HADD2.F32 R11, -RZ, R11.H0_H0 ;  /* 0x2000000bff0b7230 */ /* 0x000fe20000004100 */
[--C-:B------:R-:W-:Y:S01]  /*0a80*/  SHF.R.U64 R24, R20, 0x10, R21.reuse ;  /* 0x0000001014187819 */ /* 0x100fe20000001215 */
[----:B------:R-:W-:Y:S01]  /*0a90*/  HADD2.F32 R10, -RZ, R10.H0_H0 ;  /* 0x2000000aff0a7230 */ /* 0x000fe20000004100 */
[----:B------:R-:W-:Y:S01]  /*0aa0*/  MOV R22, R21 ;  /* 0x0000001500167202 */ /* 0x000fe20000000f00 */
[----:B------:R-:W-:Y:S01]  /*0ab0*/  HADD2.F32 R12, -RZ, R12.H0_H0 ;  /* 0x2000000cff0c7230 */ /* 0x000fe20000004100 */
[----:B------:R-:W-:Y:S01]  /*0ac0*/  SHF.R.U32.HI R25, RZ, 0x10, R21 ;  /* 0x00000010ff197819 */ /* 0x000fe20000011615 */
[----:B------:R-:W-:Y:S01]  /*0ad0*/  HADD2.F32 R21, -RZ, R8.H0_H0 ;  /* 0x20000008ff157230 */ /* 0x000fe20000004100 */
[----:B------:R-:W-:-:S02]  /*0ae0*/  FSEL R86, R3, RZ, !P0 ;  /* 0x000000ff03567208 */ /* 0x000fc40004000000 */
[----:B------:R-:W-:Y:S01]  /*0af0*/  MOV R29, R23 ;  /* 0x00000017001d7202 */ /* 0x000fe20000000f00 */
[----:B------:R-:W-:Y:S01]  /*0b00*/  HADD2.F32 R119, -RZ, R14.H0_H0 ;  /* 0x2000000eff777230 */ /* 0x000fe20000004100 */
[----:B------:R-:W-:Y:S02]  /*0b10*/  SHF.R.U32.HI R28, RZ, 0x10, R23 ;  /* 0x00000010ff1c7819 */ /* 0x000fe40000011617 */
[----:B------:R-:W-:Y:S01]  /*0b20*/  SHF.R.U64 R137, R8, 0x10, R9 ;  /* 0x0000001008897819 */ /* 0x000fe20000001209 */
[----:B------:R-:W-:Y:S01]  /*0b30*/  HADD2.F32 R8, -RZ, R84.H0_H0 ;  /* 0x20000054ff087230 */ /* 0x000fe20000004100 */
[----:B------:R-:W-:Y:S02]  /*0b40*/  MOV R23, R20 ;  /* 0x0000001400177202 */ /* 0x000fe40000000f00 */
[----:B------:R-:W-:Y:S01]  /*0b50*/  SHF.R.U64 R83, R14, 0x10, R15 ;  /* 0x000000100e537819 */ /* 0x000fe2000000120f */
[----:B------:R-:W-:Y:S01]  /*0b60*/  HADD2.F32 R89, -RZ, R17.H0_H0 ;  /* 0x20000011ff597230 */ /* 0x000fe20000004100 */
[----:B------:R-:W-:-:S02]  /*0b70*/  SHF.R.U64 R20, R6, 0x10, R7 ;  /* 0x0000001006147819 */ /* 0x000fc40000001207 */
[----:B------:R-:W-:Y:S02]  /*0b80*/  SHF.R.U32.HI R14, RZ, 0x10, R17 ;  /* 0x00000010ff0e7819 */ /* 0x000fe40000011611 */
[----:B------:R-:W-:Y:S02]  /*0b90*/  MOV R27, R18 ;  /* 0x00000012001b7202 */ /* 0x000fe40000000f00 */
[----:B0-----:R-:W-:Y:S01]  /*0ba0*/  SHF.R.U64 R76, R18, 0x10, R19 ;  /* 0x00000010124c7819 */ /* 0x001fe20000001213 */
[----:B------:R-:W-:Y:S01]  /*0bb0*/  HADD2.F32 R18, -RZ, R7.H0_H0 ;  /* 0x20000007ff127230 */ /* 0x000fe20000004100 */
[----:B------:R-:W-:Y:S01]  /*0bc0*/  SHF.R.U64 R91, R16, 0x10, R17 ;  /* 0x00000010105b7819 */ /* 0x000fe20000001211 */
[C---:B------:R-:W-:Y:S01]  /*0bd0*/  FADD.FTZ R17, -R86.reuse, R11 ;  /* 0x0000000b56117221 */ /* 0x040fe20000010100 */
[----:B------:R-:W-:Y:S01]  /*0be0*/  MOV R30, R19 ;  /* 0x00000013001e7202 */ /* 0x000fe20000000f00 */
[----:B------:R-:W-:Y:S01]  /*0bf0*/  HADD2.F32 R135, -RZ, R9.H0_H0 ;  /* 0x20000009ff877230 */ /* 0x000fe20000004100 */
[----:B------:R-:W-:Y:S01]  /*0c00*/  SHF.R.U32.HI R77, RZ, 0x10, R19 ;  /* 0x00000010ff4d7819 */ /* 0x000fe20000011613 */
[C---:B------:R-:W-:Y:S01]  /*0c10*/  FADD.FTZ R3, -R86.reuse, R10 ;  /* 0x0000000a56037221 */ /* 0x040fe20000010100 */
[----:B------:R-:W-:Y:S01]  /*0c20*/  SHF.R.U32.HI R19, RZ, 0x10, R7 ;  /* 0x00000010ff137819 */ /* 0x000fe20000011607 */
[C---:B------:R-:W-:Y:S01]  /*0c30*/  FADD.FTZ R11, -R86.reuse, R12 ;  /* 0x0000000c560b7221 */ /* 0x040fe20000010100 */
[----:B------:R-:W-:Y:S01]  /*0c40*/  SHF.R.U32.HI R133, RZ, 0x10, R9 ;  /* 0x00000010ff857819 */ /* 0x000fe20000011609 */
[----:B------:R-:W-:Y:S01]  /*0c50*/  HADD2.F32 R7, -RZ, R79.H0_H0 ;  /* 0x2000004fff077230 */ /* 0x000fe20000004100 */
[----:B------:R-:W-:Y:S01]  /*0c60*/  MOV R75, R13 ;  /* 0x0000000d004b7202 */ /* 0x000fe20000000f00 */
[----:B------:R-:W-:Y:S01]  /*0c70*/  FADD.FTZ R9, -R86, R8 ;  /* 0x0000000856097221 */ /* 0x000fe20000010100 */
[----:B------:R-:W-:Y:S01]  /*0c80*/  SHF.R.U32.HI R73, RZ, 0x10, R13 ;  /* 0x00000010ff497819 */ /* 0x000fe2000001160d */
[----:B------:R-:W-:-:S02]  /*0c90*/  HADD2.F32 R12, -RZ, R131.H0_H0 ;  /* 0x20000083ff0c7230 */ /* 0x000fc40000004100 */
[----:B------:R-:W-:Y:S01]  /*0ca0*/  HADD2.F32 R80, -RZ, R80.H0_H0 ;  /* 0x20000050ff507230 */ /* 0x000fe20000004100 */
[----:B------:R-:W-:Y:S01]  /*0cb0*/  SHF.R.U32.HI R85, RZ, 0x10, R15 ;  /* 0x00000010ff557819 */ /* 0x000fe2000001160f */
[----:B------:R-:W-:Y:S02]  /*0cc0*/  HADD2.F32 R13, -RZ, R6.H0_H0 ;  /* 0x20000006ff0d7230 */ /* 0x000fe40000004100 */
[----:B------:R-:W-:Y:S02]  /*0cd0*/  HADD2.F32 R8, -RZ, R20.H0_H0 ;  /* 0x20000014ff087230 */ /* 0x000fe40000004100 */
[----:B------:R-:W-:Y:S02]  /*0ce0*/  HADD2.F32 R79, -RZ, R14.H0_H0 ;  /* 0x2000000eff4f7230 */ /* 0x000fe40000004100 */
[----:B------:R-:W-:Y:S01]  /*0cf0*/  FMUL.FTZ R3, R4, R3 ;  /* 0x0000000304037220 */ /* 0x000fe20000410000 */
[----:B------:R-:W-:Y:S02]  /*0d00*/  HADD2.F32 R81, -RZ, R15.H0_H0 ;  /* 0x2000000fff517230 */ /* 0x000fe40000004100 */
[----:B------:R-:W-:Y:S01]  /*0d10*/  FADD.FTZ R15, -R86, R18 ;  /* 0x00000012560f7221 */ /* 0x000fe20000010100 */
[----:B------:R-:W-:-:S02]  /*0d20*/  HADD2.F32 R87, -RZ, R16.H0_H0 ;  /* 0x20000010ff577230 */ /* 0x000fc40000004100 */
[----:B------:R-:W-:Y:S02]  /*0d30*/  HADD2.F32 R6, -RZ, R106.H0_H0 ;  /* 0x2000006aff067230 */ /* 0x000fe40000004100 */
[----:B------:R-:W-:Y:S02]  /*0d40*/  HADD2.F32 R14, -RZ, R131.H1_H1 ;  /* 0x30000083ff0e7230 */ /* 0x000fe40000004100 */
[----:B------:R-:W-:Y:S02]  /*0d50*/  HADD2.F32 R78, -RZ, R78.H0_H0 ;  /* 0x2000004eff4e7230 */ /* 0x000fe40000004100 */
[----:B------:R-:W-:Y:S01]  /*0d60*/  FMUL.FTZ R10, R4, R9 ;  /* 0x00000009040a7220 */ /* 0x000fe20000410000 */
[----:B------:R-:W-:Y:S02]  /*0d70*/  HADD2.F32 R16, -RZ, R104.H0_H0 ;  /* 0x20000068ff107230 */ /* 0x000fe40000004100 */
[----:B------:R-:W-:Y:S02]  /*0d80*/  HADD2.F32 R31, -RZ, R31.H0_H0 ;  /* 0x2000001fff1f7230 */ /* 0x000fe40000004100 */
[----:B------:R-:W-:Y:S01]  /*0d90*/  FMUL.FTZ R9, R12, R80 ;  /* 0x000000500c097220 */ /* 0x000fe20000410000 */
[----:B------:R-:W-:-:S02]  /*0da0*/  HADD2.F32 R18, -RZ, R105.H0_H0 ;  /* 0x20000069ff127230 */ /* 0x000fc40000004100 */
[----:B------:R-:W-:Y:S02]  /*0db0*/  HADD2.F32 R29, -RZ, R29.H0_H0 ;  /* 0x2000001dff1d7230 */ /* 0x000fe40000004100 */
[----:B------:R-:W-:Y:S01]  /*0dc0*/  FADD.FTZ R141, -R86, R8 ;  /* 0x00000008568d7221 */ /* 0x000fe20000010100 */
[----:B------:R-:W-:Y:S01]  /*0dd0*/  FMUL.FTZ R12, R4, R11 ;  /* 0x0000000b040c7220 */ /* 0x000fe20000410000 */
[-C--:B------:R-:W-:Y:S01]  /*0de0*/  FMUL.FTZ R6, R6, R7.reuse ;  /* 0x0000000706067220 */ /* 0x080fe20000410000 */
[----:B------:R-:W-:Y:S01]  /*0df0*/  FADD.FTZ R52, R52, R7 ;  /* 0x0000000734347221 */ /* 0x000fe20000010000 */
[----:B------:R-:W-:Y:S01]  /*0e00*/  FFMA.FTZ R32, R3, R7, R32 ;  /* 0x0000000703207223 */ /* 0x000fe20000010020 */
[----:B------:R-:W-:Y:S01]  /*0e10*/  FMUL.FTZ R11, R14, R78 ;  /* 0x0000004e0e0b7220 */ /* 0x000fe20000410000 */
[----:B------:R-:W-:Y:S02]  /*0e20*/  HADD2.F32 R19, -RZ, R19.H0_H0 ;  /* 0x20000013ff137230 */ /* 0x000fe40000004100 */
[----:B------:R-:W-:Y:S01]  /*0e30*/  FMUL.FTZ R7, R4, R17 ;  /* 0x0000001104077220 */ /* 0x000fe20000410000 */
[----:B------:R-:W-:Y:S01]  /*0e40*/  FMUL.FTZ R14, R16, R31 ;  /* 0x0000001f100e7220 */ /* 0x000fe20000410000 */
[----:B------:R-:W-:-:S02]  /*0e50*/  HADD2.F32 R17, -RZ, R127.H1_H1 ;  /* 0x3000007fff117230 */ /* 0x000fc40000004100 */
[----:B------:R-:W-:Y:S01]  /*0e60*/  FMUL.FTZ R16, R18, R29 ;  /* 0x0000001d12107220 */ /* 0x000fe20000410000 */
[----:B------:R-:W-:Y:S02]  /*0e70*/  HADD2.F32 R26, -RZ, R26.H0_H0 ;  /* 0x2000001aff1a7230 */ /* 0x000fe40000004100 */
[----:B------:R-:W-:Y:S01]  /*0e80*/  FMUL.FTZ R18, R4, R141 ;  /* 0x0000008d04127220 */ /* 0x000fe20000410000 */
[----:B------:R-:W-:Y:S01]  /*0e90*/  FADD.FTZ R13, -R86, R13 ;  /* 0x0000000d560d7221 */ /* 0x000fe20000010100 */
[----:B------:R-:W-:Y:S01]  /*0ea0*/  FMUL.FTZ R15, R4, R15 ;  /* 0x0000000f040f7220 */ /* 0x000fe20000410000 */
[C---:B------:R-:W-:Y:S01]  /*0eb0*/  FADD.FTZ R21, -R86.reuse, R21 ;  /* 0x0000001556157221 */ /* 0x040fe20000010100 */
[----:B------:R-:W-:Y:S01]  /*0ec0*/  FADD.FTZ R19, -R86, R19 ;  /* 0x0000001356137221 */ /* 0x000fe20000010100 */
[-C--:B------:R-:W-:Y:S01]  /*0ed0*/  FMUL.FTZ R17, R17, R26.reuse ;  /* 0x0000001a11117220 */ /* 0x080fe20000410000 */
[----:B------:R-:W-:Y:S01]  /*0ee0*/  FADD.FTZ R49, R49, R26 ;  /* 0x0000001a31317221 */ /* 0x000fe20000010000 */
[----:B------:R-:W-:Y:S01]  /*0ef0*/  FFMA.FTZ R69, R18, R26, R69 ;  /* 0x0000001a12457223 */ /* 0x000fe20000010045 */
[----:B------:R-:W-:Y:S01]  /*0f00*/  FMUL.FTZ R13, R4, R13 ;  /* 0x0000000d040d7220 */ /* 0x000fe20000410000 */
[----:B------:R-:W-:Y:S01]  /*0f10*/  FADD.FTZ R50, R50, R29 ;  /* 0x0000001d32327221 */ /* 0x000fe20000010000 */
[----:B------:R-:W-:Y:S01]  /*0f20*/  FFMA.FTZ R70, R15, R29, R70 ;  /* 0x0000001d0f467223 */ /* 0x000fe20000010046 */
[----:B------:R-:W-:-:S02]  /*0f30*/  HADD2.F32 R26, -RZ, R102.H0_H0 ;  /* 0x20000066ff1a7230 */ /* 0x000fc40000004100 */
[----:B------:R-:W-:Y:S01]  /*0f40*/  FMUL.FTZ R21, R4, R21 ;  /* 0x0000001504157220 */ /* 0x000fe20000410000 */
[----:B------:R-:W-:Y:S02]  /*0f50*/  HADD2.F32 R23, -RZ, R23.H0_H0 ;  /* 0x20000017ff177230 */ /* 0x000fe40000004100 */
[----:B------:R-:W-:Y:S01]  /*0f60*/  FADD.FTZ R135, -R86, R135 ;  /* 0x0000008756877221 */ /* 0x000fe20000010100 */
[----:B------:R-:W-:Y:S02]  /*0f70*/  HADD2.F32 R137, -RZ, R137.H0_H0 ;  /* 0x20000089ff897230 */ /* 0x000fe40000004100 */
[----:B------:R-:W-:Y:S01]  /*0f80*/  FMUL.FTZ R20, R4, R19 ;  /* 0x0000001304147220 */ /* 0x000fe20000410000 */
[----:B------:R-:W-:Y:S02]  /*0f90*/  HADD2.F32 R29, -RZ, R128.H1_H1 ;  /* 0x30000080ff1d7230 */ /* 0x000fe40000004100 */
[----:B------:R-:W-:Y:S02]  /*0fa0*/  HADD2.F32 R28, -RZ, R28.H0_H0 ;  /* 0x2000001cff1c7230 */ /* 0x000fe40000004100 */
[----:B------:R-:W-:Y:S01]  /*0fb0*/  FADD.FTZ R55, R55, R78 ;  /* 0x0000004e37377221 */ /* 0x000fe20000010000 */
[----:B------:R-:W-:Y:S01]  /*0fc0*/  FFMA.FTZ R35, R12, R78, R35 ;  /* 0x0000004e0c237223 */ /* 0x000fe20000010023 */
[----:B------:R-:W-:-:S02]  /*0fd0*/  HADD2.F32 R133, -RZ, R133.H0_H0 ;  /* 0x20000085ff857230 */ /* 0x000fc40000004100 */
[----:B------:R-:W-:Y:S01]  /*0fe0*/  FADD.FTZ R48, R48, R31 ;  /* 0x0000001f30307221 */ /* 0x000fe20000010000 */
[----:B------:R-:W-:Y:S01]  /*0ff0*/  FFMA.FTZ R68, R13, R31, R68 ;  /* 0x0000001f0d447223 */ /* 0x000fe20000010044 */
[----:B------:R-:W-:Y:S02]  /*1000*/  HADD2.F32 R78, -RZ, R22.H0_H0 ;  /* 0x20000016ff4e7230 */ /* 0x000fe40000004100 */
[-C--:B------:R-:W-:Y:S01]  /*1010*/  FMUL.FTZ R22, R26, R23.reuse ;  /* 0x000000171a167220 */ /* 0x080fe20000410000 */
[----:B------:R-:W-:Y:S02]  /*1020*/  HADD2.F32 R31, -RZ, R103.H0_H0 ;  /* 0x20000067ff1f7230 */ /* 0x000fe40000004100 */
[----:B------:R-:W-:Y:S01]  /*1030*/  FADD.FTZ R44, R44, R23 ;  /* 0x000000172c2c7221 */ /* 0x000fe20000010000 */
[----:B------:R-:W-:Y:S01]  /*1040*/  FFMA.FTZ R64, R21, R23, R64 ;  /* 0x0000001715407223 */ /* 0x000fe20000010040 */
[----:B------:R-:W-:Y:S01]  /*1050*/  FADD.FTZ R137, -R86, R137 ;  /* 0x0000008956897221 */ /* 0x000fe20000010100 */
[-C--:B------:R-:W-:Y:S01]  /*1060*/  FMUL.FTZ R19, R29, R28.reuse ;  /* 0x0000001c1d137220 */ /* 0x080fe20000410000 */
[----:B------:R-:W-:Y:S01]  /*1070*/  FADD.FTZ R51, R51, R28 ;  /* 0x0000001c33337221 */ /* 0x000fe20000010000 */
[----:B------:R-:W-:Y:S01]  /*1080*/  FFMA.FTZ R71, R20, R28, R71 ;  /* 0x0000001c14477223 */ /* 0x000fe20000010047 */
[----:B------:R-:W-:Y:S01]  /*1090*/  FMUL.FTZ R23, R4, R135 ;  /* 0x0000008704177220 */ /* 0x000fe20000410000 */
[----:B------:R-:W-:-:S02]  /*10a0*/  HADD2.F32 R28, -RZ, R125.H1_H1 ;  /* 0x3000007dff1c7230 */ /* 0x000fc40000004100 */
[----:B------:R-:W-:Y:S02]  /*10b0*/  HADD2.F32 R29, -RZ, R24.H0_H0 ;  /* 0x20000018ff1d7230 */ /* 0x000fe40000004100 */
[----:B------:R-:W-:Y:S01]  /*10c0*/  FADD.FTZ R133, -R86, R133 ;  /* 0x0000008556857221 */ /* 0x000fe20000010100 */
[-C--:B------:R-:W-:Y:S01]  /*10d0*/  FMUL.FTZ R24, R31, R78.reuse ;  /* 0x0000004e1f187220 */ /* 0x080fe20000410000 */
[----:B------:R-:W-:Y:S01]  /*10e0*/  FADD.FTZ R46, R46, R78 ;  /* 0x0000004e2e2e7221 */ /* 0x000fe20000010000 */
[----:B------:R-:W-:Y:S01]  /*10f0*/  FFMA.FTZ R66, R23, R78, R66 ;  /* 0x0000004e17427223 */ /* 0x000fe20000010042 */
[----:B------:R-:W-:Y:S01]  /*1100*/  FMUL.FTZ R26, R4, R137 ;  /* 0x00000089041a7220 */ /* 0x000fe20000410000 */
[----:B------:R-:W-:Y:S01]  /*1110*/  FADD.FTZ R119, -R86, R119 ;  /* 0x0000007756777221 */ /* 0x000fe20000010100 */
[----:B------:R-:W-:Y:S02]  /*1120*/  HADD2.F32 R31, -RZ, R126.H1_H1 ;  /* 0x3000007eff1f7230 */ /* 0x000fe40000004100 */
[----:B------:R-:W-:-:S02]  /*1130*/  HADD2.F32 R78, -RZ, R25.H0_H0 ;  /* 0x20000019ff4e7230 */ /* 0x000fc40000004100 */
[----:B------:R-:W-:Y:S01]  /*1140*/  FMUL.FTZ R25, R28, R29 ;  /* 0x0000001d1c197220 */ /* 0x000fe20000410000 */
[----:B------:R-:W-:Y:S01]  /*1150*/  FADD.FTZ R81, -R86, R81 ;  /* 0x0000005156517221 */ /* 0x000fe20000010100 */
[----:B------:R-:W-:Y:S01]  /*1160*/  FMUL.FTZ R28, R4, R133 ;  /* 0x00000085041c7220 */ /* 0x000fe20000410000 */
[----:B------:R-:W-:Y:S01]  /*1170*/  FADD.FTZ R53, R53, R80 ;  /* 0x0000005035357221 */ /* 0x000fe20000010000 */
[----:B------:R-:W-:Y:S01]  /*1180*/  FFMA.FTZ R33, R10, R80, R33 ;  /* 0x000000500a217223 */ /* 0x000fe20000010021 */
[----:B------:R-:W-:Y:S01]  /*1190*/  FADD.FTZ R45, R45, R29 ;  /* 0x0000001d2d2d7221 */ /* 0x000fe20000010000 */
[----:B------:R-:W-:Y:S01]  /*11a0*/  FFMA.FTZ R65, R26, R29, R65 ;  /* 0x0000001d1a417223 */ /* 0x000fe20000010041 */
[----:B------:R-:W-:Y:S02]  /*11b0*/  HADD2.F32 R139, -RZ, R82.H0_H0 ;  /* 0x20000052ff8b7230 */ /* 0x000fe40000004100 */
[----:B------:R-:W-:Y:S01]  /*11c0*/  FMUL.FTZ R29, R4, R119 ;  /* 0x00000077041d7220 */ /* 0x000fe20000410000 */
[----:B------:R-:W-:-:S02]  /*11d0*/  HADD2.F32 R80, -RZ, R100.H0_H0 ;  /* 0x20000064ff507230 */ /* 0x000fc40000004100 */
[----:B------:R-:W-:Y:S02]  /*11e0*/  HADD2.F32 R133, -RZ, R27.H0_H0 ;  /* 0x2000001bff857230 */ /* 0x000fe40000004100 */
[-C--:B------:R-:W-:Y:S01]  /*11f0*/  FMUL.FTZ R27, R31, R78.reuse ;  /* 0x0000004e1f1b7220 */ /* 0x080fe20000410000 */
[----:B------:R-:W-:Y:S02]  /*1200*/  HADD2.F32 R82, -RZ, R101.H0_H0 ;  /* 0x20000065ff527230 */ /* 0x000fe40000004100 */
[----:B------:R-:W-:Y:S01]  /*1210*/  FADD.FTZ R47, R47, R78 ;  /* 0x0000004e2f2f7221 */ /* 0x000fe20000010000 */
[----:B------:R-:W-:Y:S02]  /*1220*/  HADD2.F32 R119, -RZ, R30.H0_H0 ;  /* 0x2000001eff777230 */ /* 0x000fe40000004100 */
[----:B------:R-:W-:Y:S01]  /*1230*/  FFMA.FTZ R67, R28, R78, R67 ;  /* 0x0000004e1c437223 */ /* 0x000fe20000010043 */
[----:B------:R-:W-:Y:S02]  /*1240*/  HADD2.F32 R8, -RZ, R107.H0_H0 ;  /* 0x2000006bff087230 */ /* 0x000fe40000004100 */
[----:B------:R-:W-:Y:S01]  /*1250*/  FMUL.FTZ R31, R4, R81 ;  /* 0x00000051041f7220 */ /* 0x000fe20000410000 */
[----:B------:R-:W-:Y:S01]  /*1260*/  FADD.FTZ R78, RZ, R6 ;  /* 0x00000006ff4e7221 */ /* 0x000fe20000010000 */
[----:B------:R-:W-:Y:S01]  /*1270*/  FFMA.FTZ R81, R3, R6, RZ ;  /* 0x0000000603517223 */ /* 0x000fe200000100ff */
[----:B------:R-:W-:Y:S01]  /*1280*/  FMUL.FTZ R30, R80, R133 ;  /* 0x00000085501e7220 */ /* 0x000fe20000410000 */
[-C--:B------:R-:W-:Y:S01]  /*1290*/  FMUL.FTZ R80, R82, R119.reuse ;  /* 0x0000007752507220 */ /* 0x080fe20000410000 */
[----:B------:R-:W-:Y:S01]  /*12a0*/  FADD.FTZ R42, R42, R119 ;  /* 0x000000772a2a7221 */ /* 0x000fe20000010000 */
[----:B------:R-:W-:Y:S01]  /*12b0*/  FFMA.FTZ R62, R31, R119, R62 ;  /* 0x000000771f3e7223 */ /* 0x000fe2000001003e */
[----:B------:R-:W-:Y:S01]  /*12c0*/  FMUL.FTZ R8, R8, R139 ;  /* 0x0000008b08087220 */ /* 0x000fe20000410000 */
[----:B------:R-:W-:Y:S01]  /*12d0*/  FADD.FTZ R119, R78, R9 ;  /* 0x000000094e777221 */ /* 0x000fe20000010000 */
[----:B------:R-:W-:-:S02]  /*12e0*/  HADD2.F32 R83, -RZ, R83.H0_H0 ;  /* 0x20000053ff537230 */ /* 0x000fc40000004100 */
[----:B------:R-:W-:Y:S01]  /*12f0*/  FFMA.FTZ R78, R10, R9, R81 ;  /* 0x000000090a4e7223 */ /* 0x000fe20000010051 */
[----:B------:R-:W-:Y:S02]  /*1300*/  HADD2.F32 R85, -RZ, R85.H0_H0 ;  /* 0x20000055ff557230 */ /* 0x000fe40000004100 */
[----:B------:R-:W-:Y:S02]  /*1310*/  HADD2.F32 R91, -RZ, R91.H0_H0 ;  /* 0x2000005bff5b7230 */ /* 0x000fe40000004100 */
[----:B------:R-:W-:Y:S02]  /*1320*/  HADD2.F32 R84, -RZ, R76.H0_H0 ;  /* 0x2000004cff547230 */ /* 0x000fe40000004100 */
[----:B------:R-:W-:Y:S01]  /*1330*/  FADD.FTZ R76, R119, R8 ;  /* 0x00000008774c7221 */ /* 0x000fe20000010000 */
[----:B------:R-:W-:Y:S01]  /*1340*/  FFMA.FTZ R81, R7, R8, R78 ;  /* 0x0000000807517223 */ /* 0x000fe2000001004e */
[C---:B------:R-:W-:Y:S01]  /*1350*/  FADD.FTZ R87, -R86.reuse, R87 ;  /* 0x0000005756577221 */ /* 0x040fe20000010100 */
[C---:B------:R-:W-:Y:S01]  /*1360*/  FADD.FTZ R89, -R86.reuse, R89 ;  /* 0x0000005956597221 */ /* 0x040fe20000010100 */
[C---:B------:R-:W-:Y:S01]  /*1370*/  FADD.FTZ R83, -R86.reuse, R83 ;  /* 0x0000005356537221 */ /* 0x040fe20000010100 */
[C---:B------:R-:W-:Y:S01]  /*1380*/  FADD.FTZ R85, -R86.reuse, R85 ;  /* 0x0000005556557221 */ /* 0x040fe20000010100 */
[C---:B------:R-:W-:Y:S01]  /*1390*/  FADD.FTZ R91, -R86.reuse, R91 ;  /* 0x0000005b565b7221 */ /* 0x040fe20000010100 */
[----:B------:R-:W-:Y:S01]  /*13a0*/  FADD.FTZ R79, -R86, R79 ;  /* 0x0000004f564f7221 */ /* 0x000fe20000010100 */
[----:B------:R-:W-:-:S02]  /*13b0*/  HADD2.F32 R86, -RZ, R77.H0_H0 ;  /* 0x2000004dff567230 */ /* 0x000fc40000004100 */
[----:B------:R-:W-:Y:S01]  /*13c0*/  FADD.FTZ R77, R76, R11 ;  /* 0x0000000b4c4d7221 */ /* 0x000fe20000010000 */
[----:B------:R-:W-:Y:S01]  /*13d0*/  FFMA.FTZ R88, R12, R11, R81 ;  /* 0x0000000b0c587223 */ /* 0x000fe20000010051 */
[----:B------:R-:W-:Y:S02]  /*13e0*/  HADD2.F32 R82, -RZ, R95.H1_H1 ;  /* 0x3000005fff527230 */ /* 0x000fe40000004100 */
[----:B------:R-:W-:Y:S01]  /*13f0*/  FADD.FTZ R76, R77, R14 ;  /* 0x0000000e4d4c7221 */ /* 0x000fe20000010000 */
[----:B------:R-:W-:Y:S01]  /*1400*/  FFMA.FTZ R77, R13, R14, R88 ;  /* 0x0000000e0d4d7223 */ /* 0x000fe20000010058 */
[----:B------:R-:W-:Y:S02]  /*1410*/  HADD2.F32 R78, -RZ, R96.H1_H1 ;  /* 0x30000060ff4e7230 */ /* 0x000fe40000004100 */
[----:B------:R-:W-:Y:S01]  /*1420*/  FMUL.FTZ R81, R82, R84 ;  /* 0x0000005452517220 */ /* 0x000fe20000410000 */
        /* <DEDUP_REMOVED lines=11> */
[----:B------:R-:W-:Y:S02]  /*14e0*/  HADD2.F32 R119, -RZ, R75.H0_H0 ;  /* 0x2000004bff777230 */ /* 0x000fe40000004100 */
        /* <DEDUP_REMOVED lines=8> */
[----:B------:R-:W-:Y:S01]  /*1570*/  FADD.FTZ R41, R41, R84 ;  /* 0x0000005429297221 */ /* 0x000fe20000010000 */
[----:B------:R-:W-:Y:S01]  /*1580*/  FFMA.FTZ R61, R82, R84, R61 ;  /* 0x00000054523d7223 */ /* 0x000fe2000001003d */
[----:B------:R-:W-:Y:S01]  /*1590*/  FADD.FTZ R77, R74, R81 ;  /* 0x000000514a4d7221 */ /* 0x000fe20000010000 */
[----:B------:R-:W-:Y:S01]  /*15a0*/  FFMA.FTZ R74, R82, R81, R75 ;  /* 0x00000051524a7223 */ /* 0x000fe2000001004b */
[C---:B------:R-:W-:Y:S01]  /*15b0*/  FMUL.FTZ R84, R4.reuse, R85 ;  /* 0x0000005504547220 */ /* 0x040fe20000410000 */
[----:B------:R-:W-:Y:S02]  /*15c0*/  HADD2.F32 R85, -RZ, R98.H0_H0 ;  /* 0x20000062ff557230 */ /* 0x000fe40000004100 */
[----:B------:R-:W-:Y:S01]  /*15d0*/  FMUL.FTZ R87, R4, R87 ;  /* 0x0000005704577220 */ /* 0x000fe20000410000 */
[----:B------:R-:W-:-:S02]  /*15e0*/  HADD2.F32 R76, -RZ, R72.H0_H0 ;  /* 0x20000048ff4c7230 */ /* 0x000fc40000004100 */
[----:B------:R-:W-:Y:S01]  /*15f0*/  FADD.FTZ R72, R77, R80 ;  /* 0x000000504d487221 */ /* 0x000fe20000010000 */
[----:B------:R-:W-:Y:S01]  /*1600*/  FFMA.FTZ R75, R31, R80, R74 ;  /* 0x000000501f4b7223 */ /* 0x000fe2000001004a */
[-C--:B------:R-:W-:Y:S01]  /*1610*/  FMUL.FTZ R85, R85, R78.reuse ;  /* 0x0000004e55557220 */ /* 0x080fe20000410000 */
[----:B------:R-:W-:Y:S01]  /*1620*/  FADD.FTZ R36, R36, R78 ;  /* 0x0000004e24247221 */ /* 0x000fe20000010000 */
[----:B------:R-:W-:Y:S01]  /*1630*/  FFMA.FTZ R56, R87, R78, R56 ;  /* 0x0000004e57387223 */ /* 0x000fe20000010038 */
[----:B------:R-:W-:Y:S02]  /*1640*/  HADD2.F32 R88, -RZ, R93.H1_H1 ;  /* 0x3000005dff587230 */ /* 0x000fe40000004100 */
[----:B------:R-:W-:Y:S01]  /*1650*/  FADD.FTZ R72, R72, R83 ;  /* 0x0000005348487221 */ /* 0x000fe20000010000 */
[C---:B------:R-:W-:Y:S01]  /*1660*/  FFMA.FTZ R78, R84.reuse, R83, R75 ;  /* 0x00000053544e7223 */ /* 0x040fe2000001004b */
[----:B------:R-:W-:Y:S01]  /*1670*/  FADD.FTZ R43, R43, R86 ;  /* 0x000000562b2b7221 */ /* 0x000fe20000010000 */
[----:B------:R-:W-:Y:S01]  /*1680*/  FFMA.FTZ R63, R84, R86, R63 ;  /* 0x00000056543f7223 */ /* 0x000fe2000001003f */
[----:B------:R-:W-:-:S02]  /*1690*/  HADD2.F32 R86, -RZ, R99.H0_H0 ;  /* 0x20000063ff567230 */ /* 0x000fc40000004100 */
[----:B------:R-:W-:Y:S01]  /*16a0*/  FMUL.FTZ R88, R88, R76 ;  /* 0x0000004c58587220 */ /* 0x000fe20000410000 */
[----:B------:R-:W-:Y:S02]  /*16b0*/  HADD2.F32 R77, -RZ, R73.H0_H0 ;  /* 0x20000049ff4d7230 */ /* 0x000fe40000004100 */
[----:B------:R-:W-:Y:S01]  /*16c0*/  FMUL.FTZ R90, R4, R91 ;  /* 0x0000005b045a7220 */ /* 0x000fe20000410000 */
[----:B------:R-:W-:Y:S01]  /*16d0*/  FADD.FTZ R73, R72, R85 ;  /* 0x0000005548497221 */ /* 0x000fe20000010000 */
[----:B------:R-:W-:Y:S01]  /*16e0*/  FFMA.FTZ R75, R87, R85, R78 ;  /* 0x00000055574b7223 */ /* 0x000fe2000001004e */
[----:B------:R-:W-:Y:S02]  /*16f0*/  HADD2.F32 R74, -RZ, R94.H1_H1 ;  /* 0x3000005eff4a7230 */ /* 0x000fe40000004100 */
        /* <DEDUP_REMOVED lines=21> */
.L_x_1813:
[----:B-----5:R-:W-:Y:S01]  /*1850*/  ISETP.GE.AND P1, PT, R97, 0x1, PT ;  /* 0x000000016100780c */ /* 0x020fe20003f26270 */
[----:B------:R-:W-:Y:S01]  /*1860*/  HFMA2 R132, -RZ, RZ, 0, 0 ;  /* 0x00000000ff847431 */ /* 0x000fe200000001ff */
[----:B------:R-:W-:Y:S01]  /*1870*/  MOV R130, UR7 ;  /* 0x0000000700827c02 */ /* 0x000fe20008000f00 */
[----:B------:R-:W-:Y:S01]  /*1880*/  HFMA2 R75, -RZ, RZ, 0, 0 ;  /* 0x00000000ff4b7431 */ /* 0x000fe200000001ff */
[----:B------:R-:W-:Y:S02]  /*1890*/  ISETP.NE.U32.AND P0, PT, RZ, UR6, PT ;  /* 0x00000006ff007c0c */ /* 0x000fe4000bf05070 */
[----:B------:R-:W-:Y:S02]  /*18a0*/  MOV R120, RZ ;  /* 0x000000ff00787202 */ /* 0x000fe40000000f00 */
[----:B------:R-:W-:-:S05]  /*18b0*/  ISETP.NE.AND.EX P0, PT, R130, RZ, PT, P0 ;  /* 0x000000ff8200720c */ /* 0x000fca0003f05300 */
        /* <DEDUP_REMOVED lines=19> */
[----:B------:R-:W-:Y:S01]  /*19f0*/  IMAD.WIDE.U32 R72, R5, 0x4, R72 ;  /* 0x0000000405487825 */ /* 0x000fe200078e0048 */
[----:B------:R0:W5:Y:S04]  /*1a00*/  LDG.E R129, desc[UR12][R74.64] ;  /* 0x0000000c4a817981 */ /* 0x000168000c1e1900 */
[----:B------:R0:W5:Y:S01]  /*1a10*/  LDG.E R5, desc[UR12][R72.64] ;  /* 0x0000000c48057981 */ /* 0x000162000c1e1900 */
[----:B------:R-:W-:Y:S05]  /*1a20*/  BRA `(.L_x_1814) ;  /* 0x0000000000887947 */ /* 0x000fea0003800000 */
.L_x_1815:
[----:B------:R-:W0:Y:S01]  /*1a30*/  LDC.64 R72, c[0x0][0x3b0] ;  /* 0x0000ec00ff487b82 */ /* 0x000e220000000a00 */
[----:B------:R-:W-:Y:S01]  /*1a40*/  IMAD R5, R2, UR18, RZ ;  /* 0x0000001202057c24 */ /* 0x000fe2000f8e02ff */
[C---:B------:R-:W-:Y:S02]  /*1a50*/  IADD3 R111, PT, PT, R75.reuse, 0x80, RZ ;  /* 0x000000804b6f7810 */ /* 0x040fe40007ffe0ff */
[C---:B------:R-:W-:Y:S02]  /*1a60*/  IADD3 R79, PT, PT, R75.reuse, 0x100, RZ ;  /* 0x000001004b4f7810 */ /* 0x040fe40007ffe0ff */
[----:B------:R-:W-:Y:S02]  /*1a70*/  SHF.R.S32.HI R74, RZ, 0x1f, R5 ;  /* 0x0000001fff4a7819 */ /* 0x000fe40000011405 */
[----:B------:R-:W1:Y:S01]  /*1a80*/  LDC.64 R116, c[0x0][0x438] ;  /* 0x00010e00ff747b82 */ /* 0x000e620000000a00 */
[C---:B------:R-:W-:Y:S02]  /*1a90*/  IADD3 R77, PT, PT, R75.reuse, 0x180, RZ ;  /* 0x000001804b4d7810 */ /* 0x040fe40007ffe0ff */
[----:B------:R-:W-:-:S02]  /*1aa0*/  IADD3 R109, PT, PT, R75, 0x200, RZ ;  /* 0x000002004b6d7810 */ /* 0x000fc40007ffe0ff */
[----:B------:R-:W-:Y:S01]  /*1ab0*/  LEA.HI R5, R74, R5, RZ, 0x2 ;  /* 0x000000054a057211 */ /* 0x000fe200078f10ff */
        /* <DEDUP_REMOVED lines=8> */
[----:B------:R-:W-:Y:S01]  /*1b40*/  LEA.HI.SX32 R109, R5, R0, 0x1e ;  /* 0x00000000056d7211 */ /* 0x000fe200078ff2ff */
[----:B------:R0:W5:Y:S03]  /*1b50*/  LDG.E R129, desc[UR12][R74.64] ;  /* 0x0000000c4a817981 */ /* 0x000166000c1e1900 */
[C---:B------:R-:W-:Y:S01]  /*1b60*/  IADD3 R113, PT, PT, R109.reuse, 0x80, RZ ;  /* 0x000000806d717810 */ /* 0x040fe20007ffe0ff */
[----:B------:R0:W5:Y:S01]  /*1b70*/  LDG.E R5, desc[UR12][R72.64] ;  /* 0x0000000c48057981 */ /* 0x000162000c1e1900 */
[----:B------:R-:W-:-:S02]  /*1b80*/  IADD3 R115, PT, PT, R109, 0x100, RZ ;  /* 0x000001006d737810 */ /* 0x000fc40007ffe0ff */
[C---:B------:R-:W-:Y:S02]  /*1b90*/  IADD3 R119, PT, PT, R109.reuse, 0x180, RZ ;  /* 0x000001806d777810 */ /* 0x040fe40007ffe0ff */
[----:B------:R-:W-:Y:S01]  /*1ba0*/  IADD3 R133, PT, PT, R109, 0x200, RZ ;  /* 0x000002006d857810 */ /* 0x000fe20007ffe0ff */
        /* <DEDUP_REMOVED lines=10> */
.L_x_1814:
        /* <DEDUP_REMOVED lines=32> */
.L_x_1817:
[----:B------:R-:W-:Y:S05]  /*1e50*/  BSYNC.RECONVERGENT B0 ;  /* 0x0000000000007941 */ /* 0x000fea0003800200 */
.L_x_1816:
[----:B------:R-:W1:Y:S08]  /*1e60*/  S2UR UR5, SR_CgaCtaId ;  /* 0x00000000000579c3 */ /* 0x000e700000008800 */
[----:B------:R-:W-:Y:S01]  /*1e70*/  BAR.SYNC.DEFER_BLOCKING 0x0 ;  /* 0x0000000000007b1d */ /* 0x000fe20000010000 */
[----:B------:R-:W-:Y:S02]  /*1e80*/  ISETP.NE.U32.AND P0, PT, RZ, UR6, PT ;  /* 0x00000006ff007c0c */ /* 0x000fe4000bf05070 */
[----:B------:R-:W-:-:S02]  /*1e90*/  ISETP.NE.AND P3, PT, RZ, UR14, PT ;  /* 0x0000000eff007c0c */ /* 0x000fc4000bf65270 */
[----:B------:R-:W-:Y:S01]  /*1ea0*/  ISETP.NE.AND.EX P0, PT, R130, RZ, PT, P0 ;  /* 0x000000ff8200720c */ /* 0x000fe20003f05300 */
[----:B------:R-:W-:Y:S02]  /*1eb0*/  UMOV UR4, 0x400 ;  /* 0x0000040000047882 */ /* 0x000fe40000000000 */
[----:B------:R-:W2:Y:S01]  /*1ec0*/  LDC R133, c[0x0][0x388] ;  /* 0x0000e200ff857b82 */ /* 0x000ea20000000800 */
[----:B------:R-:W-:Y:S01]  /*1ed0*/  MOV R120, RZ ;  /* 0x000000ff00787202 */ /* 0x000fe20000000f00 */
        /* <DEDUP_REMOVED lines=9> */
[----:B--2---:R-:W-:Y:S02]  /*1f70*/  IMAD R73, R2, R133, RZ ;  /* 0x0000008502497224 */ /* 0x004fe400078e02ff */
[----:B------:R-:W-:Y:S01]  /*1f80*/  FADD.FTZ R119, R74, R119 ;  /* 0x000000774a777221 */ /* 0x000fe20000010000 */
[----:B------:R-:W-:Y:S01]  /*1f90*/  @P1 IADD3 R74, PT, PT, R97, -0x1, RZ ;  /* 0xffffffff614a1810 */ /* 0x000fe20007ffe0ff */
[----:B------:R-:W-:-:S02]  /*1fa0*/  FADD.FTZ R72, R75, R72 ;  /* 0x000000484b487221 */ /* 0x000fc40000010000 */
[----:B-1----:R-:W-:Y:S02]  /*1fb0*/  FADD.FTZ R119, R119, R76 ;  /* 0x0000004c77777221 */ /* 0x002fe40000010000 */
[----:B------:R-:W-:Y:S02]  /*1fc0*/  @P1 IMAD R133, R74, R133, RZ ;  /* 0x000000854a851224 */ /* 0x000fe400078e02ff */
[----:B------:R-:W-:Y:S01]  /*1fd0*/  FADD.FTZ R72, R72, R77 ;  /* 0x0000004d48487221 */ /* 0x000fe20000010000 */
[----:B------:R-:W-:Y:S01]  /*1fe0*/  FADD.FTZ R78, R78, R119 ;  /* 0x000000774e4e7221 */ /* 0x000fe20000010000 */
[----:B------:R-:W-:Y:S02]  /*1ff0*/  SHF.R.S32.HI R74, RZ, 0x1f, R73 ;  /* 0x0000001fff4a7819 */ /* 0x000fe40000011449 */
[----:B------:R-:W-:Y:S01]  /*2000*/  @P1 SHF.R.S32.HI R76, RZ, 0x1f, R133 ;  /* 0x0000001fff4c1819 */ /* 0x000fe20000011485 */
[----:B------:R-:W-:Y:S01]  /*2010*/  FMUL.FTZ R118, R78, UR15 ;  /* 0x0000000f4e767c20 */ /* 0x000fe20008410000 */
[----:B------:R-:W-:Y:S01]  /*2020*/  FADD.FTZ R72, R79, R72 ;  /* 0x000000484f487221 */ /* 0x000fe20000010000 */
[----:B------:R-:W-:-:S02]  /*2030*/  LEA.HI R97, R74, R73, RZ, 0x2 ;  /* 0x000000494a617211 */ /* 0x000fc400078f10ff */
[----:B------:R-:W-:Y:S01]  /*2040*/  @P1 LEA.HI R133, R76, R133, RZ, 0x2 ;  /* 0x000000854c851211 */ /* 0x000fe200078f10ff */
[----:B------:R-:W-:Y:S01]  /*2050*/  FMUL.FTZ R119, R72, UR15 ;  /* 0x0000000f48777c20 */ /* 0x000fe20008410000 */
[-C--:B------:R-:W-:Y:S02]  /*2060*/  LEA.HI.SX32 R97, R97, R0.reuse, 0x1e ;  /* 0x0000000061617211 */ /* 0x080fe400078ff2ff */
[----:B------:R-:W-:Y:S02]  /*2070*/  @P1 LEA.HI.SX32 R120, R133, R0, 0x1e ;  /* 0x0000000085781211 */ /* 0x000fe400078ff2ff */
        /* <DEDUP_REMOVED lines=19> */
.L_x_1820:
        /* <DEDUP_REMOVED lines=12> */
.L_x_1821:
        /* <DEDUP_REMOVED lines=12> */
.L_x_1822:
        /* <DEDUP_REMOVED lines=13> */
.L_x_1819:
[----:B------:R-:W0:Y:S01]  /*2400*/  @P1 LDC.64 R72, c[0x0][0x408] ;  /* 0x00010200ff481b82 */ /* 0x000e220000000a00 */
[-CC-:B------:R-:W-:Y:S01]  /*2410*/  FFMA.FTZ R79, R3, R119.reuse, R118.reuse ;  /* 0x00000077034f7223 */ /* 0x180fe20000010076 */
[-CC-:B------:R-:W-:Y:S01]  /*2420*/  FFMA.FTZ R78, R10, R119.reuse, R118.reuse ;  /* 0x000000770a4e7223 */ /* 0x180fe20000010076 */
[----:B------:R-:W-:Y:S01]  /*2430*/  ISETP.GT.AND P0, PT, R121, RZ, PT ;  /* 0x000000ff7900720c */ /* 0x000fe20003f04270 */
[----:B------:R-:W-:Y:S01]  /*2440*/  FFMA.FTZ R135, R7, R119, R118 ;  /* 0x0000007707877223 */ /* 0x000fe20000010076 */
[----:B------:R-:W-:Y:S01]  /*2450*/  FADD.FTZ R79, R6, -R79 ;  /* 0x8000004f064f7221 */ /* 0x000fe20000010000 */
[----:B------:R-:W-:Y:S01]  /*2460*/  FADD.FTZ R133, R9, -R78 ;  /* 0x8000004e09857221 */ /* 0x000fe20000010000 */
[C---:B-----5:R-:W-:Y:S01]  /*2470*/  @P1 LOP3.LUT P2, RZ, R129.reuse, 0xff, RZ, 0xc0, !PT ;  /* 0x000000ff81ff1812 */ /* 0x060fe2000784c0ff */
[----:B------:R-:W1:Y:S01]  /*2480*/  @P1 LDC.64 R74, c[0x0][0x408] ;  /* 0x00010200ff4a1b82 */ /* 0x000e620000000a00 */
[----:B------:R-:W-:Y:S01]  /*2490*/  FMUL.FTZ R78, R4, R79 ;  /* 0x0000004f044e7220 */ /* 0x000fe20000410000 */
[----:B------:R-:W-:Y:S01]  /*24a0*/  FADD.FTZ R135, R8, -R135 ;  /* 0x8000008708877221 */ /* 0x000fe20000010000 */
[----:B------:R-:W-:Y:S01]  /*24b0*/  FMUL.FTZ R132, R4, R133 ;  /* 0x0000008504847220 */ /* 0x000fe20000410000 */
[----:B------:R-:W-:Y:S01]  /*24c0*/  FFMA.FTZ R136, R12, R119, R118 ;  /* 0x000000770c887223 */ /* 0x000fe20000010076 */
[----:B------:R-:W-:Y:S01]  /*24d0*/  @P1 LOP3.LUT P3, RZ, R129, 0xff00, RZ, 0xc0, !PT ;  /* 0x0000ff0081ff1812 */ /* 0x000fe2000786c0ff */
[----:B------:R-:W-:Y:S01]  /*24e0*/  FMUL.FTZ R134, R4, R135 ;  /* 0x0000008704867220 */ /* 0x000fe20000410000 */
[----:B------:R-:W-:Y:S01]  /*24f0*/  FSEL R78, R78, RZ, P0 ;  /* 0x000000ff4e4e7208 */ /* 0x000fe20000000000 */
[----:B------:R-:W2:Y:S01]  /*2500*/  @P1 LDC.64 R76, c[0x0][0x408] ;  /* 0x00010200ff4c1b82 */ /* 0x000ea20000000a00 */
[----:B------:R-:W-:-:S02]  /*2510*/  FSEL R132, R132, RZ, P0 ;  /* 0x000000ff84847208 */ /* 0x000fc40000000000 */
[----:B------:R-:W-:Y:S02]  /*2520*/  FSEL R134, R134, RZ, P0 ;  /* 0x000000ff86867208 */ /* 0x000fe40000000000 */
[----:B------:R-:W-:Y:S01]  /*2530*/  @P1 LOP3.LUT P4, RZ, R129, 0xff0000, RZ, 0xc0, !PT ;  /* 0x00ff000081ff1812 */ /* 0x000fe2000788c0ff */
[----:B0-----:R-:W-:Y:S01]  /*2540*/  @P1 FMUL.FTZ R73, R78, R73 ;  /* 0x000000494e491220 */ /* 0x001fe20000410000 */
[----:B------:R-:W-:-:S03]  /*2550*/  F2FP.F16.F32.PACK_AB R78, RZ, R78 ;  /* 0x0000004eff4e723e */ /* 0x000fc600000000ff */
[----:B------:R-:W-:Y:S01]  /*2560*/  @P1 FMUL.FTZ R72, R73, R72 ;  /* 0x0000004849481220 */ /* 0x000fe20000410000 */
[----:B------:R-:W-:Y:S01]  /*2570*/  FADD.FTZ R73, R11, -R136 ;  /* 0x800000880b497221 */ /* 0x000fe20000010000 */
[----:B------:R-:W-:Y:S01]  /*2580*/  PRMT R125, R78, 0x7610, R125 ;  /* 0x000076104e7d7816 */ /* 0x000fe2000000007d */
[----:B-1----:R-:W-:Y:S02]  /*2590*/  @P1 FMUL.FTZ R75, R132, R75 ;  /* 0x0000004b844b1220 */ /* 0x002fe40000410000 */
[----:B------:R-:W-:Y:S02]  /*25a0*/  @P1 FSEL R72, R72, RZ, P2 ;  /* 0x000000ff48481208 */ /* 0x000fe40001000000 */
[----:B------:R-:W-:Y:S01]  /*25b0*/  F2FP.F16.F32.PACK_AB R132, RZ, R132 ;  /* 0x00000084ff84723e */ /* 0x000fe200000000ff */
[----:B------:R-:W-:Y:S01]  /*25c0*/  @P1 FMUL.FTZ R74, R75, R74 ;  /* 0x0000004a4b4a1220 */ /* 0x000fe20000410000 */
[----:B------:R-:W-:Y:S01]  /*25d0*/  @P1 F2FP.F16.F32.PACK_AB R75, RZ, R72 ;  /* 0x00000048ff4b123e */ /* 0x000fe200000000ff */
[----:B------:R-:W-:Y:S01]  /*25e0*/  FMUL.FTZ R72, R4, R73 ;  /* 0x0000004904487220 */ /* 0x000fe20000410000 */
[----:B------:R-:W-:Y:S01]  /*25f0*/  PRMT R126, R132, 0x7610, R126 ;  /* 0x00007610847e7816 */ /* 0x000fe2000000007e */
[----:B--2---:R-:W-:Y:S01]  /*2600*/  @P1 FMUL.FTZ R77, R134, R77 ;  /* 0x0000004d864d1220 */ /* 0x004fe20000410000 */
[----:B------:R-:W-:-:S02]  /*2610*/  @P1 FSEL R74, R74, RZ, P3 ;  /* 0x000000ff4a4a1208 */ /* 0x000fc40001800000 */
[----:B------:R-:W-:Y:S01]  /*2620*/  FSEL R72, R72, RZ, P0 ;  /* 0x000000ff48487208 */ /* 0x000fe20000000000 */
[----:B------:R-:W-:Y:S01]  /*2630*/  @P1 FMUL.FTZ R76, R77, R76 ;  /* 0x0000004c4d4c1220 */ /* 0x000fe20000410000 */
[----:B------:R-:W-:Y:S02]  /*2640*/  @P1 F2FP.F16.F32.PACK_AB R74, RZ, R74 ;  /* 0x0000004aff4a123e */ /* 0x000fe400000000ff */
[----:B------:R-:W-:Y:S02]  /*2650*/  F2FP.F16.F32.PACK_AB R134, RZ, R134 ;  /* 0x00000086ff86723e */ /* 0x000fe400000000ff */
[----:B------:R-:W-:Y:S02]  /*2660*/  @P1 FSEL R76, R76, RZ, P4 ;  /* 0x000000ff4c4c1208 */ /* 0x000fe40002000000 */
[----:B------:R-:W-:Y:S02]  /*2670*/  F2FP.F16.F32.PACK_AB R73, RZ, R72 ;  /* 0x00000048ff49723e */ /* 0x000fe400000000ff */
[----:B------:R-:W-:-:S02]  /*2680*/  @P1 F2FP.F16.F32.PACK_AB R76, RZ, R76 ;  /* 0x0000004cff4c123e */ /* 0x000fc400000000ff */
[----:B------:R-:W-:Y:S02]  /*2690*/  @P1 PRMT R93, R75, 0x7610, R93 ;  /* 0x000076104b5d1816 */ /* 0x000fe4000000005d */
[----:B------:R-:W-:Y:S02]  /*26a0*/  @P1 PRMT R94, R74, 0x7610, R94 ;  /* 0x000076104a5e1816 */ /* 0x000fe4000000005e */
[----:B------:R-:W-:Y:S02]  /*26b0*/  @P1 PRMT R95, R76, 0x7610, R95 ;  /* 0x000076104c5f1816 */ /* 0x000fe4000000005f */
[----:B------:R-:W-:Y:S02]  /*26c0*/  PRMT R127, R134, 0x7610, R127 ;  /* 0x00007610867f7816 */ /* 0x000fe4000000007f */
        /* <DEDUP_REMOVED lines=9> */
.L_x_1818:
[----:B------:R-:W-:Y:S01]  /*2760*/  UMOV UR4, UR8 ;  /* 0x0000000800047c82 */ /* 0x000fe20008000000 */
[----:B------:R-:W-:Y:S01]  /*2770*/  UMOV UR5, UR9 ;  /* 0x0000000900057c82 */ /* 0x000fe20008000000 */
[----:B------:R-:W-:-:S04]  /*2780*/  UISETP.NE.U32.AND UP0, UPT, UR4, URZ, UPT ;  /* 0x000000ff0400728c */ /* 0x000fc8000bf05070 */
[----:B------:R-:W-:-:S09]  /*2790*/  UISETP.NE.AND.EX UP0, UPT, UR5, URZ, UPT, UP0 ;  /* 0x000000ff0500728c */ /* 0x000fd2000bf05300 */
[----:B------:R-:W-:Y:S05]  /*27a0*/  BRA.U UP0, `(.L_x_1824) ;  /* 0x0000000100c07547 */ /* 0x000fea000b800000 */
[----:B------:R-:W-:Y:S01]  /*27b0*/  ISETP.GT.AND P0, PT, R121, RZ, PT ;  /* 0x000000ff7900720c */ /* 0x000fe20003f04270 */
[----:B------:R-:W0:Y:S01]  /*27c0*/  @P1 LDC.64 R72, c[0x0][0x408] ;  /* 0x00010200ff481b82 */ /* 0x000e220000000a00 */
[----:B-----5:R-:W-:Y:S01]  /*27d0*/  SHF.R.U64 R78, R108, 0x10, R109 ;  /* 0x000000106c4e7819 */ /* 0x020fe2000000126d */
[----:B------:R-:W-:Y:S01]  /*27e0*/  HADD2.F32 R79, -RZ, R108.H0_H0 ;  /* 0x2000006cff4f7230 */ /* 0x000fe20000004100 */
[C---:B------:R-:W-:Y:S01]  /*27f0*/  @P1 LOP3.LUT P2, RZ, R129.reuse, 0xff, RZ, 0xc0, !PT ;  /* 0x000000ff81ff1812 */ /* 0x040fe2000784c0ff */
[----:B------:R-:W-:Y:S01]  /*2800*/  HADD2.F32 R132, -RZ, R109.H0_H0 ;  /* 0x2000006dff847230 */ /* 0x000fe20000004100 */
[C---:B------:R-:W-:Y:S01]  /*2810*/  @P1 LOP3.LUT P3, RZ, R129.reuse, 0xff00, RZ, 0xc0, !PT ;  /* 0x0000ff0081ff1812 */ /* 0x040fe2000786c0ff */
[----:B------:R-:W-:Y:S01]  /*2820*/  HADD2.F32 R78, -RZ, R78.H0_H0 ;  /* 0x2000004eff4e7230 */ /* 0x000fe20000004100 */
[----:B------:R-:W-:Y:S01]  /*2830*/  @P1 LOP3.LUT P4, RZ, R129, 0xff0000, RZ, 0xc0, !PT ;  /* 0x00ff000081ff1812 */ /* 0x000fe2000788c0ff */
[----:B------:R-:W1:Y:S04]  /*2840*/  @P1 LDC.64 R74, c[0x0][0x408] ;  /* 0x00010200ff4a1b82 */ /* 0x000e680000000a00 */
[-CC-:B------:R-:W-:Y:S01]  /*2850*/  @P0 FFMA.FTZ R133, R3, R119.reuse, R118.reuse ;  /* 0x0000007703850223 */ /* 0x180fe20000010076 */
[-CC-:B------:R-:W-:Y:S01]  /*2860*/  @P0 FFMA.FTZ R134, R10, R119.reuse, R118.reuse ;  /* 0x000000770a860223 */ /* 0x180fe20000010076 */
[----:B------:R-:W-:-:S02]  /*2870*/  @P0 FFMA.FTZ R137, R7, R119, R118 ;  /* 0x0000007707890223 */ /* 0x000fc40000010076 */
[----:B------:R-:W2:Y:S01]  /*2880*/  @P1 LDC.64 R76, c[0x0][0x408] ;  /* 0x00010200ff4c1b82 */ /* 0x000ea20000000a00 */
[----:B------:R-:W-:Y:S01]  /*2890*/  @P0 FADD.FTZ R133, R6, -R133 ;  /* 0x8000008506850221 */ /* 0x000fe20000010000 */
[----:B------:R-:W-:Y:S01]  /*28a0*/  @P0 FADD.FTZ R135, R9, -R134 ;  /* 0x8000008609870221 */ /* 0x000fe20000010000 */
[----:B------:R-:W-:Y:S02]  /*28b0*/  @P0 FADD.FTZ R137, R8, -R137 ;  /* 0x8000008908890221 */ /* 0x000fe40000010000 */
[C---:B------:R-:W-:Y:S01]  /*28c0*/  @P0 FFMA.FTZ R79, R4.reuse, R133, R79 ;  /* 0x00000085044f0223 */ /* 0x040fe2000001004f */
[C---:B------:R-:W-:Y:S01]  /*28d0*/  @P0 FFMA.FTZ R78, R4.reuse, R135, R78 ;  /* 0x00000087044e0223 */ /* 0x040fe2000001004e */
[----:B------:R-:W-:Y:S02]  /*28e0*/  @P0 FFMA.FTZ R132, R4, R137, R132 ;  /* 0x0000008904840223 */ /* 0x000fe40000010084 */
[----:B0-----:R-:W-:-:S04]  /*28f0*/  @P1 FMUL.FTZ R73, R79, R73 ;  /* 0x000000494f491220 */ /* 0x001fc80000410000 */
[----:B------:R-:W-:Y:S01]  /*2900*/  @P1 FMUL.FTZ R72, R73, R72 ;  /* 0x0000004849481220 */ /* 0x000fe20000410000 */
[----:B-1----:R-:W-:-:S04]  /*2910*/  @P1 FMUL.FTZ R75, R78, R75 ;  /* 0x0000004b4e4b1220 */ /* 0x002fc80000410000 */
[----:B------:R-:W-:Y:S01]  /*2920*/  @P1 FSEL R72, R72, RZ, P2 ;  /* 0x000000ff48481208 */ /* 0x000fe20001000000 */
[----:B------:R-:W-:-:S03]  /*2930*/  @P1 FMUL.FTZ R74, R75, R74 ;  /* 0x0000004a4b4a1220 */ /* 0x000fc60000410000 */
[----:B------:R-:W-:Y:S01]  /*2940*/  @P1 F2FP.F16.F32.PACK_AB R72, RZ, R72 ;  /* 0x00000048ff48123e */ /* 0x000fe200000000ff */
[----:B--2---:R-:W-:Y:S01]  /*2950*/  @P1 FMUL.FTZ R77, R132, R77 ;  /* 0x0000004d844d1220 */ /* 0x004fe20000410000 */
[----:B------:R-:W-:Y:S02]  /*2960*/  @P1 FSEL R74, R74, RZ, P3 ;  /* 0x000000ff4a4a1208 */ /* 0x000fe40001800000 */
[----:B------:R-:W-:Y:S01]  /*2970*/  @P1 PRMT R93, R72, 0x7610, R93 ;  /* 0x00007610485d1816 */ /* 0x000fe2000000005d */
[----:B------:R-:W-:Y:S01]  /*2980*/  @P1 FMUL.FTZ R76, R77, R76 ;  /* 0x0000004c4d4c1220 */ /* 0x000fe20000410000 */
[----:B------:R-:W-:-:S04]  /*2990*/  @P1 F2FP.F16.F32.PACK_AB R74, RZ, R74 ;  /* 0x0000004aff4a123e */ /* 0x000fc800000000ff */
[----:B------:R-:W-:Y:S02]  /*29a0*/  @P1 FSEL R76, R76, RZ, P4 ;  /* 0x000000ff4c4c1208 */ /* 0x000fe40002000000 */
        /* <DEDUP_REMOVED lines=16> */
.L_x_1824:
[----:B------:R-:W-:Y:S01]  /*2ab0*/  ISETP.GT.AND P0, PT, R121, RZ, PT ;  /* 0x000000ff7900720c */ /* 0x000fe20003f04270 */
[----:B------:R-:W0:Y:S01]  /*2ac0*/  @P1 LDC.64 R72, c[0x0][0x408] ;  /* 0x00010200ff481b82 */ /* 0x000e220000000a00 */
[----:B------:R-:W-:Y:S01]  /*2ad0*/  @P2 FFMA.FTZ R133, R3, R119, R118 ;  /* 0x0000007703852223 */ /* 0x000fe20000010076 */
[--C-:B-----5:R-:W-:Y:S01]  /*2ae0*/  SHF.R.U64 R134, R108, 0x10, R109.reuse ;  /* 0x000000106c867819 */ /* 0x120fe2000000126d */
[----:B------:R-:W-:Y:S01]  /*2af0*/  HADD2.F32 R135, -RZ, R108.H0_H0 ;  /* 0x2000006cff877230 */ /* 0x000fe20000004100 */
[----:B------:R-:W-:Y:S01]  /*2b00*/  SHF.R.U32.HI R137, RZ, 0x10, R109 ;  /* 0x00000010ff897819 */ /* 0x000fe2000001166d */
[----:B------:R-:W-:Y:S01]  /*2b10*/  @P2 FADD.FTZ R136, R6, -R133 ;  /* 0x8000008506882221 */ /* 0x000fe20000010000 */
[----:B------:R-:W-:Y:S01]  /*2b20*/  HADD2.F32 R132, -RZ, R109.H0_H0 ;  /* 0x2000006dff847230 */ /* 0x000fe20000004100 */
[----:B------:R-:W-:Y:S01]  /*2b30*/  @P1 LOP3.LUT P3, RZ, R129, 0xff0000, RZ, 0xc0, !PT ;  /* 0x00ff000081ff1812 */ /* 0x000fe2000786c0ff */
[----:B------:R-:W1:Y:S01]  /*2b40*/  @P1 LDC.64 R74, c[0x0][0x408] ;  /* 0x00010200ff4a1b82 */ /* 0x000e620000000a00 */
[----:B------:R-:W-:-:S02]  /*2b50*/  HADD2.F32 R134, -RZ, R134.H0_H0 ;  /* 0x20000086ff867230 */ /* 0x000fc40000004100 */
[----:B------:R-:W-:Y:S01]  /*2b60*/  @P2 FFMA.FTZ R135, R4, R136, R135 ;  /* 0x0000008804872223 */ /* 0x000fe20000010087 */
[----:B------:R-:W-:Y:S02]  /*2b70*/  HADD2.F32 R133, -RZ, R137.H0_H0 ;  /* 0x20000089ff857230 */ /* 0x000fe40000004100 */
        /* <DEDUP_REMOVED lines=15> */
[----:B------:R-:W-:Y:S01]  /*2c70*/  F2FP.F16.F32.PACK_AB R135, RZ, R135 ;  /* 0x00000087ff87723e */ /* 0x000fe200000000ff */
[----:B------:R-:W-:Y:S01]  /*2c80*/  @P1 FMUL.FTZ R72, R73, R72 ;  /* 0x0000004849481220 */ /* 0x000fe20000410000 */
[----:B-1----:R-:W-:Y:S01]  /*2c90*/  @P1 FMUL.FTZ R75, R134, R75 ;  /* 0x0000004b864b1220 */ /* 0x002fe20000410000 */
[----:B------:R-:W-:-:S03]  /*2ca0*/  F2FP.F16.F32.PACK_AB R134, RZ, R134 ;  /* 0x00000086ff86723e */ /* 0x000fc600000000ff */
[----:B------:R-:W-:Y:S01]  /*2cb0*/  @P1 FSEL R72, R72, RZ, P0 ;  /* 0x000000ff48481208 */ /* 0x000fe20000000000 */
[----:B------:R-:W-:Y:S01]  /*2cc0*/  @P1 FMUL.FTZ R74, R75, R74 ;  /* 0x0000004a4b4a1220 */ /* 0x000fe20000410000 */
[----:B------:R-:W-:Y:S02]  /*2cd0*/  PRMT R125, R135, 0x7610, R125 ;  /* 0x00007610877d7816 */ /* 0x000fe4000000007d */
[----:B------:R-:W-:Y:S01]  /*2ce0*/  @P1 F2FP.F16.F32.PACK_AB R72, RZ, R72 ;  /* 0x00000048ff48123e */ /* 0x000fe200000000ff */
[----:B--2---:R-:W-:Y:S01]  /*2cf0*/  @P1 FMUL.FTZ R77, R132, R77 ;  /* 0x0000004d844d1220 */ /* 0x004fe20000410000 */
[----:B------:R-:W-:Y:S02]  /*2d00*/  @P1 FSEL R74, R74, RZ, P2 ;  /* 0x000000ff4a4a1208 */ /* 0x000fe40001000000 */
[----:B------:R-:W-:Y:S01]  /*2d10*/  F2FP.F16.F32.PACK_AB R132, RZ, R132 ;  /* 0x00000084ff84723e */ /* 0x000fe200000000ff */
[----:B------:R-:W-:Y:S01]  /*2d20*/  @P1 FMUL.FTZ R76, R77, R76 ;  /* 0x0000004c4d4c1220 */ /* 0x000fe20000410000 */
[----:B------:R-:W-:-:S02]  /*2d30*/  @P1 F2FP.F16.F32.PACK_AB R74, RZ, R74 ;  /* 0x0000004aff4a123e */ /* 0x000fc400000000ff */
[----:B------:R-:W-:Y:S01]  /*2d40*/  @P1 PRMT R93, R72, 0x7610, R93 ;  /* 0x00007610485d1816 */ /* 0x000fe2000000005d */
[----:B---3--:R-:W-:Y:S01]  /*2d50*/  @P1 FMUL.FTZ R79, R133, R79 ;  /* 0x0000004f854f1220 */ /* 0x008fe20000410000 */
[----:B------:R-:W-:Y:S02]  /*2d60*/  @P1 FSEL R76, R76, RZ, P3 ;  /* 0x000000ff4c4c1208 */ /* 0x000fe40001800000 */
[----:B------:R-:W-:Y:S01]  /*2d70*/  F2FP.F16.F32.PACK_AB R133, RZ, R133 ;  /* 0x00000085ff85723e */ /* 0x000fe200000000ff */
[----:B------:R-:W-:Y:S01]  /*2d80*/  @P1 FMUL.FTZ R78, R79, R78 ;  /* 0x0000004e4f4e1220 */ /* 0x000fe20000410000 */
[----:B------:R-:W-:Y:S02]  /*2d90*/  @P1 F2FP.F16.F32.PACK_AB R76, RZ, R76 ;  /* 0x0000004cff4c123e */ /* 0x000fe400000000ff */
[----:B------:R-:W-:Y:S02]  /*2da0*/  @P1 PRMT R94, R74, 0x7610, R94 ;  /* 0x000076104a5e1816 */ /* 0x000fe4000000005e */
[----:B------:R-:W-:-:S02]  /*2db0*/  @P1 FSEL R78, R78, RZ, P4 ;  /* 0x000000ff4e4e1208 */ /* 0x000fc40002000000 */
[----:B------:R-:W-:Y:S02]  /*2dc0*/  @P1 PRMT R95, R76, 0x7610, R95 ;  /* 0x000076104c5f1816 */ /* 0x000fe4000000005f */
[----:B------:R-:W-:Y:S02]  /*2dd0*/  @P1 F2FP.F16.F32.PACK_AB R78, RZ, R78 ;  /* 0x0000004eff4e123e */ /* 0x000fe400000000ff */
[----:B------:R-:W-:Y:S02]  /*2de0*/  PRMT R126, R134, 0x7610, R126 ;  /* 0x00007610867e7816 */ /* 0x000fe4000000007e */
[----:B------:R-:W-:Y:S02]  /*2df0*/  @P1 PRMT R96, R78, 0x7610, R96 ;  /* 0x000076104e601816 */ /* 0x000fe40000000060 */
[----:B------:R-:W-:Y:S02]  /*2e00*/  PRMT R127, R132, 0x7610, R127 ;  /* 0x00007610847f7816 */ /* 0x000fe4000000007f */
[----:B------:R-:W-:-:S07]  /*2e10*/  PRMT R128, R133, 0x7610, R128 ;  /* 0x0000761085807816 */ /* 0x000fce0000000080 */
.L_x_1823:
        /* <DEDUP_REMOVED lines=13> */
.L_x_1825:
        /* <DEDUP_REMOVED lines=9> */
.L_x_1826:
[----:B------:R-:W-:Y:S05]  /*2f80*/  @!P0 BRA `(.L_x_1827) ;  /* 0x0000000400a48947 */ /* 0x000fea0003800000 */
[----:B------:R-:W-:Y:S05]  /*2f90*/  BRA.U !UP0, `(.L_x_1828) ;  /* 0x0000000108e07547 */ /* 0x000fea000b800000 */
[----:B------:R-:W-:Y:S01]  /*2fa0*/  ISETP.GT.AND P5, PT, R121, RZ, PT ;  /* 0x000000ff7900720c */ /* 0x000fe20003fa4270 */
[----:B01----:R-:W0:Y:S01]  /*2fb0*/  @P1 LDC.64 R72, c[0x0][0x408] ;  /* 0x00010200ff481b82 */ /* 0x003e220000000a00 */
[----:B-----5:R-:W-:Y:S01]  /*2fc0*/  HADD2.F32 R79, -RZ, R110.H0_H0 ;  /* 0x2000006eff4f7230 */ /* 0x020fe20000004100 */
[----:B------:R-:W-:Y:S02]  /*2fd0*/  SHF.R.U64 R78, R110, 0x10, R111 ;  /* 0x000000106e4e7819 */ /* 0x000fe4000000126f */
[C---:B------:R-:W-:Y:S02]  /*2fe0*/  @P1 LOP3.LUT P2, RZ, R124.reuse, 0xff, RZ, 0xc0, !PT ;  /* 0x000000ff7cff1812 */ /* 0x040fe4000784c0ff */
[C---:B------:R-:W-:Y:S01]  /*2ff0*/  @P1 LOP3.LUT P3, RZ, R124.reuse, 0xff00, RZ, 0xc0, !PT ;  /* 0x0000ff007cff1812 */ /* 0x040fe2000786c0ff */
[----:B------:R-:W-:Y:S01]  /*3000*/  HADD2.F32 R78, -RZ, R78.H0_H0 ;  /* 0x2000004eff4e7230 */ /* 0x000fe20000004100 */
[----:B------:R-:W1:Y:S01]  /*3010*/  @P1 LDC.64 R74, c[0x0][0x408] ;  /* 0x00010200ff4a1b82 */ /* 0x000e620000000a00 */
[----:B------:R-:W-:-:S03]  /*3020*/  @P1 LOP3.LUT P4, RZ, R124, 0xff0000, RZ, 0xc0, !PT ;  /* 0x00ff00007cff1812 */ /* 0x000fc6000788c0ff */
[-CC-:B------:R-:W-:Y:S01]  /*3030*/  @P5 FFMA.FTZ R129, R13, R119.reuse, R118.reuse ;  /* 0x000000770d815223 */ /* 0x180fe20000010076 */
[-CC-:B------:R-:W-:Y:S01]  /*3040*/  @P5 FFMA.FTZ R130, R18, R119.reuse, R118.reuse ;  /* 0x0000007712825223 */ /* 0x180fe20000010076 */
[-CC-:B------:R-:W-:Y:S01]  /*3050*/  @P5 FFMA.FTZ R135, R15, R119.reuse, R118.reuse ;  /* 0x000000770f875223 */ /* 0x180fe20000010076 */
[----:B------:R-:W-:Y:S01]  /*3060*/  @P5 FFMA.FTZ R132, R20, R119, R118 ;  /* 0x0000007714845223 */ /* 0x000fe20000010076 */
[----:B------:R-:W2:Y:S01]  /*3070*/  @P1 LDC.64 R76, c[0x0][0x408] ;  /* 0x00010200ff4c1b82 */ /* 0x000ea20000000a00 */
[----:B------:R-:W-:Y:S01]  /*3080*/  @P5 FADD.FTZ R129, R14, -R129 ;  /* 0x800000810e815221 */ /* 0x000fe20000010000 */
[----:B------:R-:W-:Y:S01]  /*3090*/  @P5 FADD.FTZ R133, R17, -R130 ;  /* 0x8000008211855221 */ /* 0x000fe20000010000 */
[----:B------:R-:W-:Y:S02]  /*30a0*/  HADD2.F32 R130, -RZ, R111.H0_H0 ;  /* 0x2000006fff827230 */ /* 0x000fe40000004100 */
[----:B------:R-:W-:Y:S01]  /*30b0*/  @P5 FADD.FTZ R135, R16, -R135 ;  /* 0x8000008710875221 */ /* 0x000fe20000010000 */
[C---:B------:R-:W-:Y:S01]  /*30c0*/  @P5 FFMA.FTZ R79, R4.reuse, R129, R79 ;  /* 0x00000081044f5223 */ /* 0x040fe2000001004f */
[C---:B------:R-:W-:Y:S01]  /*30d0*/  @P5 FFMA.FTZ R78, R4.reuse, R133, R78 ;  /* 0x00000085044e5223 */ /* 0x040fe2000001004e */
[----:B------:R-:W-:Y:S01]  /*30e0*/  @P5 FADD.FTZ R132, R19, -R132 ;  /* 0x8000008413845221 */ /* 0x000fe20000010000 */
[----:B------:R-:W-:Y:S01]  /*30f0*/  @P5 FFMA.FTZ R130, R4, R135, R130 ;  /* 0x0000008704825223 */ /* 0x000fe20000010082 */
[----:B0-----:R-:W-:Y:S01]  /*3100*/  @P1 FMUL.FTZ R73, R79, R73 ;  /* 0x000000494f491220 */ /* 0x001fe20000410000 */
[----:B------:R-:W-:-:S03]  /*3110*/  F2FP.F16.F32.PACK_AB R79, RZ, R79 ;  /* 0x0000004fff4f723e */ /* 0x000fc600000000ff */
[----:B------:R-:W-:Y:S01]  /*3120*/  @P1 FMUL.FTZ R72, R73, R72 ;  /* 0x0000004849481220 */ /* 0x000fe20000410000 */
[----:B------:R-:W-:Y:S01]  /*3130*/  SHF.R.U32.HI R73, RZ, 0x10, R111 ;  /* 0x00000010ff497819 */ /* 0x000fe2000001166f */
[----:B-1----:R-:W-:Y:S01]  /*3140*/  @P1 FMUL.FTZ R75, R78, R75 ;  /* 0x0000004b4e4b1220 */ /* 0x002fe20000410000 */
[----:B------:R-:W-:-:S03]  /*3150*/  F2FP.F16.F32.PACK_AB R78, RZ, R78 ;  /* 0x0000004eff4e723e */ /* 0x000fc600000000ff */
[----:B------:R-:W-:Y:S02]  /*3160*/  HADD2.F32 R73, -RZ, R73.H0_H0 ;  /* 0x20000049ff497230 */ /* 0x000fe40000004100 */
[----:B------:R-:W-:Y:S01]  /*3170*/  @P1 FMUL.FTZ R74, R75, R74 ;  /* 0x0000004a4b4a1220 */ /* 0x000fe20000410000 */
[----:B------:R-:W-:Y:S02]  /*3180*/  @P1 FSEL R72, R72, RZ, P2 ;  /* 0x000000ff48481208 */ /* 0x000fe40001000000 */
[----:B------:R-:W-:Y:S01]  /*3190*/  PRMT R125, R79, 0x7610, R125 ;  /* 0x000076104f7d7816 */ /* 0x000fe2000000007d */
[----:B--2---:R-:W-:Y:S01]  /*31a0*/  @P1 FMUL.FTZ R77, R130, R77 ;  /* 0x0000004d824d1220 */ /* 0x004fe20000410000 */
[----:B------:R-:W-:Y:S01]  /*31b0*/  @P1 F2FP.F16.F32.PACK_AB R72, RZ, R72 ;  /* 0x00000048ff48123e */ /* 0x000fe200000000ff */
[----:B------:R-:W-:Y:S01]  /*31c0*/  @P5 FFMA.FTZ R73, R4, R132, R73 ;  /* 0x0000008404495223 */ /* 0x000fe20000010049 */
[----:B------:R-:W-:Y:S01]  /*31d0*/  @P1 FSEL R74, R74, RZ, P3 ;  /* 0x000000ff4a4a1208 */ /* 0x000fe20001800000 */
[----:B------:R-:W-:Y:S01]  /*31e0*/  @P1 FMUL.FTZ R76, R77, R76 ;  /* 0x0000004c4d4c1220 */ /* 0x000fe20000410000 */
[----:B------:R-:W-:-:S02]  /*31f0*/  @P1 PRMT R93, R72, 0x7610, R93 ;  /* 0x00007610485d1816 */ /* 0x000fc4000000005d */
[----:B------:R-:W-:Y:S02]  /*3200*/  @P1 F2FP.F16.F32.PACK_AB R74, RZ, R74 ;  /* 0x0000004aff4a123e */ /* 0x000fe400000000ff */
[----:B------:R-:W-:Y:S02]  /*3210*/  @P1 FSEL R76, R76, RZ, P4 ;  /* 0x000000ff4c4c1208 */ /* 0x000fe40002000000 */
[----:B------:R-:W-:Y:S02]  /*3220*/  F2FP.F16.F32.PACK_AB R130, RZ, R130 ;  /* 0x00000082ff82723e */ /* 0x000fe400000000ff */
[----:B------:R-:W-:Y:S02]  /*3230*/  @P1 F2FP.F16.F32.PACK_AB R76, RZ, R76 ;  /* 0x0000004cff4c123e */ /* 0x000fe400000000ff */
[----:B------:R-:W-:Y:S02]  /*3240*/  F2FP.F16.F32.PACK_AB R72, RZ, R73 ;  /* 0x00000049ff48723e */ /* 0x000fe400000000ff */
[----:B------:R-:W-:-:S02]  /*3250*/  @P1 PRMT R94, R74, 0x7610, R94 ;  /* 0x000076104a5e1816 */ /* 0x000fc4000000005e */
[----:B------:R-:W-:Y:S02]  /*3260*/  @P1 PRMT R95, R76, 0x7610, R95 ;  /* 0x000076104c5f1816 */ /* 0x000fe4000000005f */
[----:B------:R-:W-:Y:S02]  /*3270*/  PRMT R126, R78, 0x7610, R126 ;  /* 0x000076104e7e7816 */ /* 0x000fe4000000007e */
        /* <DEDUP_REMOVED lines=10> */
.L_x_1828:
[----:B------:R-:W-:Y:S01]  /*3320*/  ISETP.GT.AND P2, PT, R121, RZ, PT ;  /* 0x000000ff7900720c */ /* 0x000fe20003f44270 */
[----:B01----:R-:W0:Y:S01]  /*3330*/  @P1 LDC.64 R72, c[0x0][0x408] ;  /* 0x00010200ff481b82 */ /* 0x003e220000000a00 */
        /* <DEDUP_REMOVED lines=17> */
[----:B------:R-:W-:-:S03]  /*3450*/  @P2 FFMA.FTZ R129, R4, R130, R129 ;  /* 0x0000008204812223 */ /* 0x000fc60000010081 */
        /* <DEDUP_REMOVED lines=28> */
.L_x_1827:
[----:B------:R-:W-:Y:S05]  /*3620*/  BRA.U !UP0, `(.L_x_1830) ;  /* 0x0000000108d87547 */ /* 0x000fea000b800000 */
[----:B01----:R-:W0:Y:S01]  /*3630*/  @P1 LDC.64 R72, c[0x0][0x408] ;  /* 0x00010200ff481b82 */ /* 0x003e220000000a00 */
[-CC-:B------:R-:W-:Y:S01]  /*3640*/  FFMA.FTZ R79, R13, R119.reuse, R118.reuse ;  /* 0x000000770d4f7223 */ /* 0x180fe20000010076 */
[-CC-:B------:R-:W-:Y:S01]  /*3650*/  FFMA.FTZ R78, R18, R119.reuse, R118.reuse ;  /* 0x00000077124e7223 */ /* 0x180fe20000010076 */
[----:B------:R-:W-:Y:S01]  /*3660*/  ISETP.GT.AND P2, PT, R121, RZ, PT ;  /* 0x000000ff7900720c */ /* 0x000fe20003f44270 */
[----:B------:R-:W-:Y:S01]  /*3670*/  FFMA.FTZ R133, R15, R119, R118 ;  /* 0x000000770f857223 */ /* 0x000fe20000010076 */
[----:B------:R-:W-:Y:S01]  /*3680*/  FADD.FTZ R79, R14, -R79 ;  /* 0x8000004f0e4f7221 */ /* 0x000fe20000010000 */
[----:B-----5:R-:W-:Y:S01]  /*3690*/  FADD.FTZ R129, R17, -R78 ;  /* 0x8000004e11817221 */ /* 0x020fe20000010000 */
[----:B------:R-:W-:Y:S01]  /*36a0*/  @P1 LOP3.LUT P3, RZ, R124, 0xff, RZ, 0xc0, !PT ;  /* 0x000000ff7cff1812 */ /* 0x000fe2000786c0ff */
        /* <DEDUP_REMOVED lines=46> */
.L_x_1830:
        /* <DEDUP_REMOVED lines=12> */
.L_x_1831:
        /* <DEDUP_REMOVED lines=12> */
.L_x_1832:
        /* <DEDUP_REMOVED lines=12> */
.L_x_1833:
        /* <DEDUP_REMOVED lines=12> */
.L_x_1829:
        /* <DEDUP_REMOVED lines=10> */
.L_x_1834:
        /* <DEDUP_REMOVED lines=10> */
.L_x_1835:
[----:B------:R-:W-:Y:S05]  /*3dd0*/  @!P0 BRA `(.L_x_1836) ;  /* 0x0000000400a48947 */ /* 0x000fea0003800000 */
[----:B------:R-:W-:Y:S05]  /*3de0*/  BRA.U !UP0, `(.L_x_1837) ;  /* 0x0000000108e07547 */ /* 0x000fea000b800000 */
[----:B------:R-:W-:Y:S01]  /*3df0*/  ISETP.GT.AND P5, PT, R121, RZ, PT ;  /* 0x000000ff7900720c */ /* 0x000fe20003fa4270 */
[----:B0123--:R-:W0:Y:S01]  /*3e00*/  @P1 LDC.64 R72, c[0x0][0x408] ;  /* 0x00010200ff481b82 */ /* 0x00fe220000000a00 */
        /* <DEDUP_REMOVED lines=54> */
.L_x_1837:
[----:B------:R-:W-:Y:S01]  /*4170*/  ISETP.GT.AND P2, PT, R121, RZ, PT ;  /* 0x000000ff7900720c */ /* 0x000fe20003f44270 */
[----:B0123--:R-:W0:Y:S01]  /*4180*/  @P1 LDC.64 R72, c[0x0][0x408] ;  /* 0x00010200ff481b82 */ /* 0x00fe220000000a00 */
        /* <DEDUP_REMOVED lines=46> */
.L_x_1836:
[----:B------:R-:W-:Y:S05]  /*4470*/  BRA.U !UP0, `(.L_x_1839) ;  /* 0x0000000108d87547 */ /* 0x000fea000b800000 */
[----:B0123--:R-:W0:Y:S01]  /*4480*/  @P1 LDC.64 R72, c[0x0][0x408] ;  /* 0x00010200ff481b82 */ /* 0x00fe220000000a00 */
[-CC-:B------:R-:W-:Y:S01]  /*4490*/  FFMA.FTZ R79, R21, R119.reuse, R118.reuse ;  /* 0x00000077154f7223 */ /* 0x180fe20000010076 */
[-CC-:B------:R-:W-:Y:S01]  /*44a0*/  FFMA.FTZ R78, R26, R119.reuse, R118.reuse ;  /* 0x000000771a4e7223 */ /* 0x180fe20000010076 */
[----:B------:R-:W-:Y:S01]  /*44b0*/  ISETP.GT.AND P2, PT, R121, RZ, PT ;  /* 0x000000ff7900720c */ /* 0x000fe20003f44270 */
[----:B------:R-:W-:Y:S01]  /*44c0*/  FFMA.FTZ R133, R23, R119, R118 ;  /* 0x0000007717857223 */ /* 0x000fe20000010076 */
[----:B------:R-:W-:Y:S01]  /*44d0*/  FADD.FTZ R79, R22, -R79 ;  /* 0x8000004f164f7221 */ /* 0x000fe20000010000 */
[----:B-----5:R-:W-:Y:S01]  /*44e0*/  FADD.FTZ R129, R25, -R78 ;  /* 0x8000004e19817221 */ /* 0x020fe20000010000 */
[C---:B------:R-:W-:Y:S01]  /*44f0*/  @P1 LOP3.LUT P3, RZ, R123.reuse, 0xff, RZ, 0xc0, !PT ;  /* 0x000000ff7bff1812 */ /* 0x040fe2000786c0ff */
        /* <DEDUP_REMOVED lines=46> */
.L_x_1839:
        /* <DEDUP_REMOVED lines=12> */
.L_x_1840:
        /* <DEDUP_REMOVED lines=12> */
.L_x_1841:
        /* <DEDUP_REMOVED lines=12> */
.L_x_1842:
        /* <DEDUP_REMOVED lines=12> */
.L_x_1838:
        /* <DEDUP_REMOVED lines=10> */
.L_x_1843:
        /* <DEDUP_REMOVED lines=10> */
.L_x_1844:
[----:B------:R-:W-:Y:S05]  /*4c20*/  @!P0 BRA `(.L_x_1845) ;  /* 0x0000000400a48947 */ /* 0x000fea0003800000 */
[----:B------:R-:W-:Y:S05]  /*4c30*/  BRA.U !UP0, `(.L_x_1846) ;  /* 0x0000000108e07547 */ /* 0x000fea000b800000 */
[----:B------:R-:W-:Y:S01]  /*4c40*/  ISETP.GT.AND P5, PT, R121, RZ, PT ;  /* 0x000000ff7900720c */ /* 0x000fe20003fa4270 */
[----:B01234-:R-:W0:Y:S01]  /*4c50*/  @P1 LDC.64 R72, c[0x0][0x408] ;  /* 0x00010200ff481b82 */ /* 0x01fe220000000a00 */
        /* <DEDUP_REMOVED lines=54> */
.L_x_1846:
[----:B------:R-:W-:Y:S01]  /*4fc0*/  ISETP.GT.AND P2, PT, R121, RZ, PT ;  /* 0x000000ff7900720c */ /* 0x000fe20003f44270 */
[----:B01234-:R-:W0:Y:S01]  /*4fd0*/  @P1 LDC.64 R72, c[0x0][0x408] ;  /* 0x00010200ff481b82 */ /* 0x01fe220000000a00 */
        /* <DEDUP_REMOVED lines=46> */
.L_x_1845:
[----:B------:R-:W-:Y:S05]  /*52c0*/  BRA.U !UP0, `(.L_x_1848) ;  /* 0x0000000108d87547 */ /* 0x000fea000b800000 */
[----:B01234-:R-:W0:Y:S01]  /*52d0*/  @P1 LDC.64 R72, c[0x0][0x408] ;  /* 0x00010200ff481b82 */ /* 0x01fe220000000a00 */
[-CC-:B------:R-:W-:Y:S01]  /*52e0*/  FFMA.FTZ R79, R29, R119.reuse, R118.reuse ;  /* 0x000000771d4f7223 */ /* 0x180fe20000010076 */
[-CC-:B------:R-:W-:Y:S01]  /*52f0*/  FFMA.FTZ R78, R82, R119.reuse, R118.reuse ;  /* 0x00000077524e7223 */ /* 0x180fe20000010076 */
[----:B------:R-:W-:Y:S01]  /*5300*/  ISETP.GT.AND P2, PT, R121, RZ, PT ;  /* 0x000000ff7900720c */ /* 0x000fe20003f44270 */
[----:B-----5:R-:W-:Y:S01]  /*5310*/  FFMA.FTZ R129, R31, R119, R118 ;  /* 0x000000771f817223 */ /* 0x020fe20000010076 */
[----:B------:R-:W-:Y:S01]  /*5320*/  FADD.FTZ R79, R30, -R79 ;  /* 0x8000004f1e4f7221 */ /* 0x000fe20000010000 */
[----:B------:R-:W-:Y:S01]  /*5330*/  FADD.FTZ R123, R81, -R78 ;  /* 0x8000004e517b7221 */ /* 0x000fe20000010000 */
        /* <DEDUP_REMOVED lines=47> */
.L_x_1848:
        /* <DEDUP_REMOVED lines=12> */
.L_x_1849:
        /* <DEDUP_REMOVED lines=12> */
.L_x_1850:
        /* <DEDUP_REMOVED lines=12> */
.L_x_1851:
        /* <DEDUP_REMOVED lines=12> */
.L_x_1847:
        /* <DEDUP_REMOVED lines=10> */
.L_x_1852:
        /* <DEDUP_REMOVED lines=10> */
.L_x_1853:
        /* <DEDUP_REMOVED lines=35> */
[----:B------:R-:W-:Y:S01]  /*5ca0*/  @P4 FFMA.FTZ R73, R4, R118, R73 ;  /* 0x0000007604494223 */ /* 0x000fe20000010049 */
[----:B------:R-:W-:Y:S02]  /*5cb0*/  @P1 FSEL R74, R74, RZ, P2 ;  /* 0x000000ff4a4a1208 */ /* 0x000fe40001000000 */
[----:B------:R-:W-:Y:S01]  /*5cc0*/  @P1 FMUL.FTZ R76, R77, R76 ;  /* 0x0000004c4d4c1220 */ /* 0x000fe20000410000 */
[----:B------:R-:W-:-:S02]  /*5cd0*/  @P1 F2FP.F16.F32.PACK_AB R72, RZ, R72 ;  /* 0x00000048ff48123e */ /* 0x000fc400000000ff */
[----:B------:R-:W-:Y:S02]  /*5ce0*/  @P1 F2FP.F16.F32.PACK_AB R74, RZ, R74 ;  /* 0x0000004aff4a123e */ /* 0x000fe400000000ff */
[----:B------:R-:W-:Y:S02]  /*5cf0*/  @P1 FSEL R76, R76, RZ, P3 ;  /* 0x000000ff4c4c1208 */ /* 0x000fe40001800000 */
[----:B------:R-:W-:Y:S02]  /*5d00*/  F2FP.F16.F32.PACK_AB R123, RZ, R123 ;  /* 0x0000007bff7b723e */ /* 0x000fe400000000ff */
[----:B------:R-:W-:Y:S02]  /*5d10*/  @P1 F2FP.F16.F32.PACK_AB R76, RZ, R76 ;  /* 0x0000004cff4c123e */ /* 0x000fe400000000ff */
[----:B------:R-:W-:Y:S02]  /*5d20*/  F2FP.F16.F32.PACK_AB R4, RZ, R73 ;  /* 0x00000049ff04723e */ /* 0x000fe400000000ff */
[----:B------:R-:W-:-:S02]  /*5d30*/  @P1 PRMT R93, R72, 0x7610, R93 ;  /* 0x00007610485d1816 */ /* 0x000fc4000000005d */
[----:B------:R-:W-:Y:S02]  /*5d40*/  @P1 PRMT R94, R74, 0x7610, R94 ;  /* 0x000076104a5e1816 */ /* 0x000fe4000000005e */
        /* <DEDUP_REMOVED lines=12> */
.L_x_1855:
        /* <DEDUP_REMOVED lines=48> */
.L_x_1854:
[----:B------:R-:W-:Y:S05]  /*6110*/  BRA.U !UP0, `(.L_x_1857) ;  /* 0x0000000108d87547 */ /* 0x000fea000b800000 */
[----:B01234-:R-:W0:Y:S01]  /*6120*/  @P1 LDC.64 R72, c[0x0][0x408] ;  /* 0x00010200ff481b82 */ /* 0x01fe220000000a00 */
[-CC-:B------:R-:W-:Y:S01]  /*6130*/  FFMA.FTZ R78, R87, R119.reuse, R118.reuse ;  /* 0x00000077574e7223 */ /* 0x180fe20000010076 */
[-CC-:B-----5:R-:W-:Y:S01]  /*6140*/  FFMA.FTZ R123, R90, R119.reuse, R118.reuse ;  /* 0x000000775a7b7223 */ /* 0x1a0fe20000010076 */
[----:B------:R-:W-:Y:S01]  /*6150*/  FFMA.FTZ R129, R89, R119, R118 ;  /* 0x0000007759817223 */ /* 0x000fe20000010076 */
        /* <DEDUP_REMOVED lines=12> */
[----:B------:R-:W-:Y:S02]  /*6220*/  FSEL R122, R79, RZ, P0 ;  /* 0x000000ff4f7a7208 */ /* 0x000fe40000000000 */
[----:B------:R-:W-:Y:S02]  /*6230*/  FSEL R124, R121, RZ, P0 ;  /* 0x000000ff797c7208 */ /* 0x000fe40000000000 */
[C---:B------:R-:W-:Y:S02]  /*6240*/  @P1 LOP3.LUT P3, RZ, R5.reuse, 0xff00, RZ, 0xc0, !PT ;  /* 0x0000ff0005ff1812 */ /* 0x040fe4000786c0ff */
[----:B------:R-:W-:Y:S01]  /*6250*/  @P1 LOP3.LUT P4, RZ, R5, 0xff0000, RZ, 0xc0, !PT ;  /* 0x00ff000005ff1812 */ /* 0x000fe2000788c0ff */
[----:B0-----:R-:W-:Y:S01]  /*6260*/  @P1 FMUL.FTZ R73, R78, R73 ;  /* 0x000000494e491220 */ /* 0x001fe20000410000 */
[----:B------:R-:W-:-:S03]  /*6270*/  F2FP.F16.F32.PACK_AB R78, RZ, R78 ;  /* 0x0000004eff4e723e */ /* 0x000fc600000000ff */
[----:B------:R-:W-:Y:S01]  /*6280*/  @P1 FMUL.FTZ R72, R73, R72 ;  /* 0x0000004849481220 */ /* 0x000fe20000410000 */
[----:B------:R-:W-:Y:S01]  /*6290*/  FADD.FTZ R73, R91, -R118 ;  /* 0x800000765b497221 */ /* 0x000fe20000010000 */
[----:B------:R-:W-:Y:S01]  /*62a0*/  PRMT R125, R78, 0x7610, R125 ;  /* 0x000076104e7d7816 */ /* 0x000fe2000000007d */
[----:B-1----:R-:W-:Y:S02]  /*62b0*/  @P1 FMUL.FTZ R75, R122, R75 ;  /* 0x0000004b7a4b1220 */ /* 0x002fe40000410000 */
[----:B------:R-:W-:Y:S01]  /*62c0*/  @P1 FSEL R72, R72, RZ, P2 ;  /* 0x000000ff48481208 */ /* 0x000fe20001000000 */
[----:B------:R-:W-:Y:S01]  /*62d0*/  FMUL.FTZ R4, R4, R73 ;  /* 0x0000004904047220 */ /* 0x000fe20000410000 */
[----:B------:R-:W-:Y:S01]  /*62e0*/  F2FP.F16.F32.PACK_AB R122, RZ, R122 ;  /* 0x0000007aff7a723e */ /* 0x000fe200000000ff */
[----:B------:R-:W-:Y:S01]  /*62f0*/  @P1 FMUL.FTZ R74, R75, R74 ;  /* 0x0000004a4b4a1220 */ /* 0x000fe20000410000 */
[----:B------:R-:W-:Y:S02]  /*6300*/  @P1 F2FP.F16.F32.PACK_AB R72, RZ, R72 ;  /* 0x00000048ff48123e */ /* 0x000fe400000000ff */
[----:B------:R-:W-:Y:S01]  /*6310*/  FSEL R4, R4, RZ, P0 ;  /* 0x000000ff04047208 */ /* 0x000fe20000000000 */
[----:B--2---:R-:W-:Y:S01]  /*6320*/  @P1 FMUL.FTZ R77, R124, R77 ;  /* 0x0000004d7c4d1220 */ /* 0x004fe20000410000 */
[----:B------:R-:W-:-:S02]  /*6330*/  @P1 FSEL R74, R74, RZ, P3 ;  /* 0x000000ff4a4a1208 */ /* 0x000fc40001800000 */
[----:B------:R-:W-:Y:S01]  /*6340*/  @P1 PRMT R93, R72, 0x7610, R93 ;  /* 0x00007610485d1816 */ /* 0x000fe2000000005d */
        /* <DEDUP_REMOVED lines=19> */
.L_x_1857:
        /* <DEDUP_REMOVED lines=23> */
.L_x_1858:
        /* <DEDUP_REMOVED lines=12> */
.L_x_1859:
        /* <DEDUP_REMOVED lines=12> */
.L_x_1860:
[----:B------:R-:W-:-:S07]  /*6770*/  @P1 PRMT R96, R74, 0x7610, R96 ;  /* 0x000076104a601816 */ /* 0x000fce0000000060 */
.L_x_1856:
        /* <DEDUP_REMOVED lines=10> */
.L_x_1861:
        /* <DEDUP_REMOVED lines=10> */
.L_x_1862:
[----:B01----:R-:W0:Y:S01]  /*68c0*/  LDC.64 R4, c[0x0][0x380] ;  /* 0x0000e000ff047b82 */ /* 0x003e220000000a00 */
[----:B------:R-:W-:Y:S01]  /*68d0*/  UPLOP3.LUT UP1, UPT, UPT, UPT, UP1, 0x40, 0x4 ;  /* 0x000000000004789c */ /* 0x000fe20003f2e810 */
[----:B0-----:R-:W-:-:S04]  /*68e0*/  IADD3 R2, PT, PT, R2, R4, RZ ;  /* 0x0000000402027210 */ /* 0x001fc80007ffe0ff */
[----:B------:R-:W-:-:S13]  /*68f0*/  ISETP.GE.AND P0, PT, R2, R5, PT ;  /* 0x000000050200720c */ /* 0x000fda0003f06270 */
[----:B------:R-:W-:Y:S05]  /*6900*/  @!P0 BRA `(.L_x_1863) ;  /* 0xffffff9800b48947 */ /* 0x000fea000383ffff */
.L_x_1812:
        /* <DEDUP_REMOVED lines=18> */
.L_x_1864:
        /* <DEDUP_REMOVED lines=13> */
.L_x_10813:


//--------------------- .text._ZN10layer_norm13ln_bwd_kernelINS_13Kernel_traitsI6__halfS2_S2_S2_fjLj2560ELj1ELj1ELj4ELj8ENS_18Kernel_traits_baseILj2560ES2_S2_S2_S2_fjLj128EEEEELb1ELb1ELb0ELb0EEEvNS_9BwdParamsE --------------------------
	.section	.text._ZN10layer_norm13ln_bwd_kernelINS_13Kernel_traitsI6__halfS2_S2_S2_fjLj2560ELj1ELj1ELj4ELj8ENS_18Kernel_traits_baseILj2560ES2_S2_S2_S2_fjLj128EEEEELb1ELb1ELb0ELb0EEEvNS_9BwdParamsE,"ax",@progbits
	.align	128
        .global         _ZN10layer_norm13ln_bwd_kernelINS_13Kernel_traitsI6__halfS2_S2_S2_fjLj2560ELj1ELj1ELj4ELj8ENS_18Kernel_traits_baseILj2560ES2_S2_S2_S2_fjLj128EEEEELb1ELb1ELb0ELb0EEEvNS_9BwdParamsE
        .type           _ZN10layer_norm13ln_bwd_kernelINS_13Kernel_traitsI6__halfS2_S2_S2_fjLj2560ELj1ELj1ELj4ELj8ENS_18Kernel_traits_baseILj2560ES2_S2_S2_S2_fjLj128EEEEELb1ELb1ELb0ELb0EEEvNS_9BwdParamsE,@function
        .size           _ZN10layer_norm13ln_bwd_kernelINS_13Kernel_traitsI6__halfS2_S2_S2_fjLj2560ELj1ELj1ELj4ELj8ENS_18Kernel_traits_baseILj2560ES2_S2_S2_S2_fjLj128EEEEELb1ELb1ELb0ELb0EEEvNS_9BwdParamsE,(.L_x_10814 - _ZN10layer_norm13ln_bwd_kernelINS_13Kernel_traitsI6__halfS2_S2_S2_fjLj2560ELj1ELj1ELj4ELj8ENS_18Kernel_traits_baseILj2560ES2_S2_S2_S2_fjLj128EEEEELb1ELb1ELb0ELb0EEEvNS_9BwdParamsE)
        .other          _ZN10layer_norm13ln_bwd_kernelINS_13Kernel_traitsI6__halfS2_S2_S2_fjLj2560ELj1ELj1ELj4ELj8ENS_18Kernel_traits_baseILj2560ES2_S2_S2_S2_fjLj128EEEEELb1ELb1ELb0ELb0EEEvNS_9BwdParamsE,@"STO_CUDA_ENTRY STV_DEFAULT"
_ZN10layer_norm13ln_bwd_kernelINS_13Kernel_traitsI6__halfS2_S2_S2_fjLj2560ELj1ELj1ELj4ELj8ENS_18Kernel_traits_baseILj2560ES2_S2_S2_S2_fjLj128EEEEELb1ELb1ELb0ELb0EEEvNS_9BwdParamsE:
.text._ZN10layer_norm13ln_bwd_kernelINS_13Kernel_traitsI6__halfS2_S2_S2_fjLj2560ELj1ELj1ELj4ELj8ENS_18Kernel_traits_baseILj2560ES2_S2_S2_S2_fjLj128EEEEELb1ELb1ELb0ELb0EEEvNS_9BwdParamsE:
        /* <DEDUP_REMOVED lines=14> */
[C---:B------:R-:W-:Y:S01]  /*00e0*/  ISETP.GE.U32.AND P1, PT, R88.reuse, 0x200, PT ;  /* 0x000002005800780c */ /* 0x040fe20003f26070 */
[----:B------:R-:W0:Y:S01]  /*00f0*/  S2UR UR4, SR_CTAID.X ;  /* 0x00000000000479c3 */ /* 0x000e220000002500 */
[----:B------:R-:W-:-:S07]  /*0100*/  ISETP.GE.U32.AND P0, PT, R88, 0x280, PT ;  /* 0x000002805800780c */ /* 0x000fce0003f06070 */
[----:B------:R-:W1:Y:S08]  /*0110*/  @P4 LDC.64 R4, c[0x0][0x3d0] ;  /* 0x0000f400ff044b82 */ /* 0x000e700000000a00 */
[----:B------:R-:W4:Y:S08]  /*0120*/  @P4 LDC.64 R6, c[0x0][0x3e8] ;  /* 0x0000fa00ff064b82 */ /* 0x000f300000000a00 */
[----:B------:R-:W2:Y:S08]  /*0130*/  @P3 LDC.64 R8, c[0x0][0x3d0] ;  /* 0x0000f400ff083b82 */ /* 0x000eb00000000a00 */
[----:B------:R-:W0:Y:S01]  /*0140*/  @P3 LDC.64 R10, c[0x0][0x3e8] ;  /* 0x0000fa00ff0a3b82 */ /* 0x000e220000000a00 */
[----:B-1----:R-:W-:-:S07]  /*0150*/  @P4 IMAD.WIDE.U32 R4, R29, 0x8, R4 ;  /* 0x000000081d044825 */ /* 0x002fce00078e0004 */
[----:B------:R-:W1:Y:S01]  /*0160*/  @P2 LDC.64 R16, c[0x0][0x3d0] ;  /* 0x0000f400ff102b82 */ /* 0x000e620000000a00 */
[C---:B----4-:R-:W-:Y:S01]  /*0170*/  @P4 IMAD.WIDE.U32 R6, R29.reuse, 0x8, R6 ;  /* 0x000000081d064825 */ /* 0x050fe200078e0006 */
[----:B------:R-:W-:Y:S01]  /*0180*/  @P4 LOP3.LUT R29, R29, 0x80, RZ, 0xfc, !PT ;  /* 0x000000801d1d4812 */ /* 0x000fe200078efcff */
[----:B---3--:R-:W5:Y:S05]  /*0190*/  @P4 LDG.E.64 R76, desc[UR8][R4.64] ;  /* 0x00000008044c4981 */ /* 0x008f6a000c1e1b00 */
[----:B------:R-:W3:Y:S01]  /*01a0*/  @P2 LDC.64 R18, c[0x0][0x3e8] ;  /* 0x0000fa00ff122b82 */ /* 0x000ee20000000a00 */
[----:B--2---:R-:W-:-:S07]  /*01b0*/  @P3 IMAD.WIDE.U32 R12, R29, 0x8, R8 ;  /* 0x000000081d0c3825 */ /* 0x004fce00078e0008 */
[----:B------:R-:W2:Y:S01]  /*01c0*/  @P1 LDC.64 R20, c[0x0][0x3d0] ;  /* 0x0000f400ff141b82 */ /* 0x000ea20000000a00 */
[C---:B0-----:R-:W-:Y:S01]  /*01d0*/  @P3 IMAD.WIDE.U32 R14, R29.reuse, 0x8, R10 ;  /* 0x000000081d0e3825 */ /* 0x041fe200078e000a */
[----:B------:R-:W-:Y:S01]  /*01e0*/  @P3 IADD3 R29, PT, PT, R29, 0x80, RZ ;  /* 0x000000801d1d3810 */ /* 0x000fe20007ffe0ff */
[----:B------:R-:W5:Y:S05]  /*01f0*/  @P4 LDG.E.64 R70, desc[UR8][R6.64] ;  /* 0x0000000806464981 */ /* 0x000f6a000c1e1b00 */
[----:B------:R-:W0:Y:S01]  /*0200*/  @P1 LDC.64 R22, c[0x0][0x3e8] ;  /* 0x0000fa00ff161b82 */ /* 0x000e220000000a00 */
[----:B------:R-:W-:Y:S01]  /*0210*/  MOV R87, UR4 ;  /* 0x0000000400577c02 */ /* 0x000fe20008000f00 */
[C---:B-1----:R-:W-:Y:S01]  /*0220*/  @P2 IMAD.WIDE.U32 R16, R29.reuse, 0x8, R16 ;  /* 0x000000081d102825 */ /* 0x042fe200078e0010 */
[----:B------:R-:W5:Y:S05]  /*0230*/  @P3 LDG.E.64 R78, desc[UR8][R12.64] ;  /* 0x000000080c4e3981 */ /* 0x000f6a000c1e1b00 */
[----:B------:R-:W1:Y:S01]  /*0240*/  @P0 LDC.64 R24, c[0x0][0x3d0] ;  /* 0x0000f400ff180b82 */ /* 0x000e620000000a00 */
[C---:B---3--:R-:W-:Y:S01]  /*0250*/  @P2 IMAD.WIDE.U32 R18, R29.reuse, 0x8, R18 ;  /* 0x000000081d122825 */ /* 0x048fe200078e0012 */
[----:B------:R-:W-:Y:S01]  /*0260*/  @P2 IADD3 R29, PT, PT, R29, 0x80, RZ ;  /* 0x000000801d1d2810 */ /* 0x000fe20007ffe0ff */
[----:B------:R-:W5:Y:S05]  /*0270*/  @P3 LDG.E.64 R2, desc[UR8][R14.64] ;  /* 0x000000080e023981 */ /* 0x000f6a000c1e1b00 */
[----:B------:R-:W3:Y:S01]  /*0280*/  @P0 LDC.64 R26, c[0x0][0x3e8] ;  /* 0x0000fa00ff1a0b82 */ /* 0x000ee20000000a00 */
[----:B------:R-:W-:Y:S01]  /*0290*/  ISETP.GE.AND P5, PT, R87, UR5, PT ;  /* 0x0000000557007c0c */ /* 0x000fe2000bfa6270 */
[----:B--2---:R-:W-:Y:S01]  /*02a0*/  @P1 IMAD.WIDE.U32 R20, R29, 0x8, R20 ;  /* 0x000000081d141825 */ /* 0x004fe200078e0014 */
[----:B------:R-:W5:Y:S01]  /*02b0*/  @P2 LDG.E.64 R80, desc[UR8][R16.64] ;  /* 0x0000000810502981 */ /* 0x000f62000c1e1b00 */
[----:B------:R-:W-:-:S02]  /*02c0*/  CS2R R60, SRZ ;  /* 0x00000000003c7805 */ /* 0x000fc4000001ff00 */
[----:B------:R-:W-:Y:S02]  /*02d0*/  CS2R R62, SRZ ;  /* 0x00000000003e7805 */ /* 0x000fe4000001ff00 */
[----:B------:R-:W-:Y:S01]  /*02e0*/  CS2R R56, SRZ ;  /* 0x0000000000387805 */ /* 0x000fe2000001ff00 */
[----:B------:R-:W5:Y:S01]  /*02f0*/  @P2 LDG.E.64 R64, desc[UR8][R18.64] ;  /* 0x0000000812402981 */ /* 0x000f62000c1e1b00 */
[C---:B0-----:R-:W-:Y:S01]  /*0300*/  @P1 IMAD.WIDE.U32 R22, R29.reuse, 0x8, R22 ;  /* 0x000000081d161825 */ /* 0x041fe200078e0016 */
[----:B------:R-:W-:Y:S02]  /*0310*/  @P1 IADD3 R29, PT, PT, R29, 0x80, RZ ;  /* 0x000000801d1d1810 */ /* 0x000fe40007ffe0ff */
[----:B------:R-:W-:Y:S01]  /*0320*/  CS2R R58, SRZ ;  /* 0x00000000003a7805 */ /* 0x000fe2000001ff00 */
[----:B------:R0:W5:Y:S01]  /*0330*/  @P1 LDG.E.64 R74, desc[UR8][R20.64] ;  /* 0x00000008144a1981 */ /* 0x000162000c1e1b00 */
[----:B------:R-:W-:Y:S02]  /*0340*/  CS2R R52, SRZ ;  /* 0x0000000000347805 */ /* 0x000fe4000001ff00 */
[----:B------:R-:W-:-:S02]  /*0350*/  CS2R R54, SRZ ;  /* 0x0000000000367805 */ /* 0x000fc4000001ff00 */
[----:B------:R-:W-:Y:S01]  /*0360*/  CS2R R48, SRZ ;  /* 0x0000000000307805 */ /* 0x000fe2000001ff00 */
[----:B------:R2:W5:Y:S01]  /*0370*/  @P1 LDG.E.64 R68, desc[UR8][R22.64] ;  /* 0x0000000816441981 */ /* 0x000562000c1e1b00 */
[C---:B-1----:R-:W-:Y:S01]  /*0380*/  @P0 IMAD.WIDE.U32 R8, R29.reuse, 0x8, R24 ;  /* 0x000000081d080825 */ /* 0x042fe200078e0018 */
[----:B------:R-:W-:Y:S02]  /*0390*/  CS2R R50, SRZ ;  /* 0x0000000000327805 */ /* 0x000fe4000001ff00 */
[----:B------:R-:W-:Y:S01]  /*03a0*/  CS2R R44, SRZ ;  /* 0x00000000002c7805 */ /* 0x000fe2000001ff00 */
[----:B---3--:R-:W-:Y:S01]  /*03b0*/  @P0 IMAD.WIDE.U32 R10, R29, 0x8, R26 ;  /* 0x000000081d0a0825 */ /* 0x008fe200078e001a */
[----:B------:R1:W5:Y:S01]  /*03c0*/  @P0 LDG.E.64 R66, desc[UR8][R8.64] ;  /* 0x0000000808420981 */ /* 0x000362000c1e1b00 */
[----:B------:R-:W-:Y:S02]  /*03d0*/  CS2R R46, SRZ ;  /* 0x00000000002e7805 */ /* 0x000fe4000001ff00 */
[----:B------:R-:W-:-:S02]  /*03e0*/  CS2R R40, SRZ ;  /* 0x0000000000287805 */ /* 0x000fc4000001ff00 */
[----:B------:R-:W-:Y:S01]  /*03f0*/  CS2R R42, SRZ ;  /* 0x00000000002a7805 */ /* 0x000fe2000001ff00 */
[----:B------:R3:W5:Y:S01]  /*0400*/  @P0 LDG.E.64 R72, desc[UR8][R10.64] ;  /* 0x000000080a480981 */ /* 0x000762000c1e1b00 */
        /* <DEDUP_REMOVED lines=8> */
[----:B0-----:R-:W-:Y:S02]  /*0490*/  CS2R R20, SRZ ;  /* 0x0000000000147805 */ /* 0x001fe4000001ff00 */
[----:B--2---:R-:W-:Y:S02]  /*04a0*/  CS2R R22, SRZ ;  /* 0x0000000000167805 */ /* 0x004fe4000001ff00 */
[----:B------:R-:W-:-:S02]  /*04b0*/  CS2R R16, SRZ ;  /* 0x0000000000107805 */ /* 0x000fc4000001ff00 */
[----:B------:R-:W-:Y:S02]  /*04c0*/  CS2R R18, SRZ ;  /* 0x0000000000127805 */ /* 0x000fe4000001ff00 */
[----:B------:R-:W-:Y:S02]  /*04d0*/  CS2R R12, SRZ ;  /* 0x00000000000c7805 */ /* 0x000fe4000001ff00 */
[----:B------:R-:W-:Y:S02]  /*04e0*/  CS2R R14, SRZ ;  /* 0x00000000000e7805 */ /* 0x000fe4000001ff00 */
[----:B-1----:R-:W-:Y:S02]  /*04f0*/  CS2R R8, SRZ ;  /* 0x0000000000087805 */ /* 0x002fe4000001ff00 */
[----:B---3--:R-:W-:Y:S02]  /*0500*/  CS2R R10, SRZ ;  /* 0x00000000000a7805 */ /* 0x008fe4000001ff00 */
[----:B------:R-:W-:-:S02]  /*0510*/  CS2R R4, SRZ ;  /* 0x0000000000047805 */ /* 0x000fc4000001ff00 */
[----:B------:R-:W-:Y:S01]  /*0520*/  CS2R R6, SRZ ;  /* 0x0000000000067805 */ /* 0x000fe2000001ff00 */
[----:B------:R-:W-:Y:S06]  /*0530*/  @P5 BRA `(.L_x_1865) ;  /* 0x0000009400705947 */ /* 0x000fec0003800000 */
[----:B-----5:R-:W-:Y:S02]  /*0540*/  SHF.R.U32.HI R4, RZ, 0x10, R77 ;  /* 0x00000010ff047819 */ /* 0x020fe4000001164d */
[----:B------:R-:W-:Y:S02]  /*0550*/  CS2R R60, SRZ ;  /* 0x00000000003c7805 */ /* 0x000fe4000001ff00 */
[----:B------:R-:W-:Y:S02]  /*0560*/  SHF.R.U64 R5, R78, 0x10, R79 ;  /* 0x000000104e057819 */ /* 0x000fe4000000124f */
[----:B------:R-:W-:Y:S02]  /*0570*/  CS2R R62, SRZ ;  /* 0x00000000003e7805 */ /* 0x000fe4000001ff00 */
[----:B------:R-:W-:Y:S02]  /*0580*/  MOV R100, R77 ;  /* 0x0000004d00647202 */ /* 0x000fe40000000f00 */
[----:B------:R-:W-:-:S02]  /*0590*/  CS2R R56, SRZ ;  /* 0x0000000000387805 */ /* 0x000fc4000001ff00 */
[----:B------:R-:W-:Y:S02]  /*05a0*/  MOV R99, R78 ;  /* 0x0000004e00637202 */ /* 0x000fe40000000f00 */
[----:B------:R-:W-:Y:S02]  /*05b0*/  CS2R R58, SRZ ;  /* 0x00000000003a7805 */ /* 0x000fe4000001ff00 */
[----:B------:R-:W-:Y:S02]  /*05c0*/  PRMT R100, R4, 0x5410, R100 ;  /* 0x0000541004647816 */ /* 0x000fe40000000064 */
[----:B------:R-:W-:Y:S02]  /*05d0*/  CS2R R52, SRZ ;  /* 0x0000000000347805 */ /* 0x000fe4000001ff00 */
[----:B------:R-:W-:Y:S02]  /*05e0*/  PRMT R99, R5, 0x5410, R99 ;  /* 0x0000541005637816 */ /* 0x000fe40000000063 */
[----:B------:R-:W-:Y:S01]  /*05f0*/  CS2R R54, SRZ ;  /* 0x0000000000367805 */ /* 0x000fe2000001ff00 */
[----:B------:R-:W0:Y:S01]  /*0600*/  LDC.64 R4, c[0x0][0x3e0] ;  /* 0x0000f800ff047b82 */ /* 0x000e220000000a00 */
[----:B------:R-:W-:-:S02]  /*0610*/  MOV R144, R2 ;  /* 0x0000000200907202 */ /* 0x000fc40000000f00 */
        /* <DEDUP_REMOVED lines=23> */
[----:B0-----:R-:W-:-:S02]  /*0790*/  ISETP.NE.U32.AND P0, PT, R4, RZ, PT ;  /* 0x000000ff0400720c */ /* 0x001fc40003f05070 */
[----:B------:R-:W-:Y:S02]  /*07a0*/  CS2R R24, SRZ ;  /* 0x0000000000187805 */ /* 0x000fe4000001ff00 */
[--C-:B------:R-:W-:Y:S02]  /*07b0*/  SHF.R.U64 R11, R66, 0x10, R67.reuse ;  /* 0x00000010420b7819 */ /* 0x100fe40000001243 */
[----:B------:R-:W-:Y:S02]  /*07c0*/  CS2R R26, SRZ ;  /* 0x00000000001a7805 */ /* 0x000fe4000001ff00 */
[----:B------:R-:W-:Y:S02]  /*07d0*/  MOV R92, R67 ;  /* 0x00000043005c7202 */ /* 0x000fe40000000f00 */
[----:B------:R-:W-:Y:S02]  /*07e0*/  CS2R R22, SRZ ;  /* 0x0000000000167805 */ /* 0x000fe4000001ff00 */
[----:B------:R-:W-:Y:S01]  /*07f0*/  SHF.R.U32.HI R12, RZ, 0x10, R67 ;  /* 0x00000010ff0c7819 */ /* 0x000fe20000011643 */
[----:B------:R-:W-:Y:S01]  /*0800*/  UPLOP3.LUT UP1, UPT, UPT, UPT, UPT, 0x40, 0x4 ;  /* 0x000000000004789c */ /* 0x000fe20003f2e870 */
[----:B------:R-:W-:Y:S01]  /*0810*/  MOV R91, R70 ;  /* 0x00000046005b7202 */ /* 0x000fe20000000f00 */
[----:B------:R-:W0:Y:S01]  /*0820*/  LDCU UR13, c[0x0][0x408] ;  /* 0x00008100ff0d77ac */ /* 0x000e220008000800 */
[----:B------:R-:W-:-:S02]  /*0830*/  SHF.R.U64 R13, R70, 0x10, R71 ;  /* 0x00000010460d7819 */ /* 0x000fc40000001247 */
[----:B------:R-:W-:Y:S01]  /*0840*/  MOV R143, R71 ;  /* 0x00000047008f7202 */ /* 0x000fe20000000f00 */
[----:B------:R-:W1:Y:S01]  /*0850*/  LDCU.U8 UR7, c[0x0][0x410] ;  /* 0x00008200ff0777ac */ /* 0x000e620008000000 */
[----:B------:R-:W-:Y:S02]  /*0860*/  SHF.R.U32.HI R14, RZ, 0x10, R71 ;  /* 0x00000010ff0e7819 */ /* 0x000fe40000011647 */
[----:B------:R-:W-:Y:S01]  /*0870*/  SHF.R.U64 R2, R2, 0x10, R3 ;  /* 0x0000001002027819 */ /* 0x000fe20000001203 */
[----:B------:R-:W2:Y:S01]  /*0880*/  LDCU UR12, c[0x0][0x400] ;  /* 0x00008000ff0c77ac */ /* 0x000ea20008000800 */
[----:B------:R-:W-:Y:S02]  /*0890*/  MOV R153, R3 ;  /* 0x0000000300997202 */ /* 0x000fe40000000f00 */
[----:B------:R-:W-:Y:S01]  /*08a0*/  MOV R154, R64 ;  /* 0x00000040009a7202 */ /* 0x000fe20000000f00 */
[----:B------:R-:W3:Y:S01]  /*08b0*/  LDCU.64 UR10, c[0x0][0x438] ;  /* 0x00008700ff0a77ac */ /* 0x000ee20008000a00 */
[----:B------:R-:W-:-:S02]  /*08c0*/  SHF.R.U64 R15, R64, 0x10, R65 ;  /* 0x00000010400f7819 */ /* 0x000fc40000001241 */
[----:B------:R-:W-:Y:S01]  /*08d0*/  MOV R156, R65 ;  /* 0x00000041009c7202 */ /* 0x000fe20000000f00 */
[----:B------:R-:W4:Y:S01]  /*08e0*/  LDCU.64 UR14, c[0x0][0x478] ;  /* 0x00008f00ff0e77ac */ /* 0x000f220008000a00 */
[----:B------:R-:W-:Y:S02]  /*08f0*/  SHF.R.U32.HI R16, RZ, 0x10, R65 ;  /* 0x00000010ff107819 */ /* 0x000fe40000011641 */
[----:B------:R-:W-:Y:S02]  /*0900*/  MOV R158, R68 ;  /* 0x00000044009e7202 */ /* 0x000fe40000000f00 */
[--C-:B------:R-:W-:Y:S02]  /*0910*/  SHF.R.U64 R17, R68, 0x10, R69.reuse ;  /* 0x0000001044117819 */ /* 0x100fe40000001245 */
[----:B------:R-:W-:Y:S02]  /*0920*/  MOV R159, R69 ;  /* 0x00000045009f7202 */ /* 0x000fe40000000f00 */
[----:B------:R-:W-:-:S02]  /*0930*/  SHF.R.U32.HI R18, RZ, 0x10, R69 ;  /* 0x00000010ff127819 */ /* 0x000fc40000011645 */
[----:B------:R-:W-:Y:S02]  /*0940*/  MOV R160, R72 ;  /* 0x0000004800a07202 */ /* 0x000fe40000000f00 */
[--C-:B------:R-:W-:Y:S02]  /*0950*/  SHF.R.U64 R19, R72, 0x10, R73.reuse ;  /* 0x0000001048137819 */ /* 0x100fe40000001249 */
[----:B------:R-:W-:Y:S02]  /*0960*/  MOV R161, R73 ;  /* 0x0000004900a17202 */ /* 0x000fe40000000f00 */
[----:B------:R-:W-:Y:S02]  /*0970*/  SHF.R.U32.HI R20, RZ, 0x10, R73 ;  /* 0x00000010ff147819 */ /* 0x000fe40000011649 */
[----:B------:R-:W-:Y:S02]  /*0980*/  MOV R101, R76 ;  /* 0x0000004c00657202 */ /* 0x000fe40000000f00 */
[----:B------:R-:W-:-:S02]  /*0990*/  SHF.R.U64 R0, R76, 0x10, R77 ;  /* 0x000000104c007819 */ /* 0x000fc4000000124d */
[----:B------:R-:W-:Y:S02]  /*09a0*/  SHF.R.U32.HI R3, RZ, 0x10, R3 ;  /* 0x00000010ff037819 */ /* 0x000fe40000011603 */
[----:B------:R-:W-:Y:S02]  /*09b0*/  ISETP.NE.AND.EX P0, PT, R5, RZ, PT, P0 ;  /* 0x000000ff0500720c */ /* 0x000fe40003f05300 */
        /* <DEDUP_REMOVED lines=27> */
[----:B01234-:R-:W-:-:S07]  /*0b70*/  P2R R86, PR, RZ, 0x1 ;  /* 0x00000001ff567803 */ /* 0x01ffce0000000000 */
.L_x_1933:
[----:B------:R-:W-:Y:S01]  /*0b80*/  ISETP.NE.AND P0, PT, R86, RZ, PT ;  /* 0x000000ff5600720c */ /* 0x000fe20003f05270 */
[----:B0-----:R-:W0:Y:S08]  /*0b90*/  LDC.64 R66, c[0x0][0x3c0] ;  /* 0x0000f000ff427b82 */ /* 0x001e300000000a00 */
[----:B-1----:R-:W1:Y:S08]  /*0ba0*/  LDC.64 R68, c[0x0][0x3c8] ;  /* 0x0000f200ff447b82 */ /* 0x002e700000000a00 */
[----:B--2---:R-:W2:Y:S01]  /*0bb0*/  @P0 LDC.64 R64, c[0x0][0x3e0] ;  /* 0x0000f800ff400b82 */ /* 0x004ea20000000a00 */
[----:B0-----:R-:W-:-:S07]  /*0bc0*/  IMAD.WIDE R66, R87, 0x4, R66 ;  /* 0x0000000457427825 */ /* 0x001fce00078e0242 */
[----:B------:R-:W0:Y:S01]  /*0bd0*/  LDC R90, c[0x0][0x388] ;  /* 0x0000e200ff5a7b82 */ /* 0x000e220000000800 */
[----:B---34-:R3:W4:Y:S01]  /*0be0*/  LDG.E R66, desc[UR8][R66.64] ;  /* 0x0000000842427981 */ /* 0x018722000c1e1900 */
[----:B-1----:R-:W-:-:S04]  /*0bf0*/  IMAD.WIDE R70, R87, 0x4, R68 ;  /* 0x0000000457467825 */ /* 0x002fc800078e0244 */
[----:B--2---:R-:W-:-:S06]  /*0c00*/  @P0 IMAD.WIDE R102, R87, 0x2, R64 ;  /* 0x0000000257660825 */ /* 0x004fcc00078e0240 */
[----:B------:R1:W5:Y:S01]  /*0c10*/  @P0 LDG.E.U16 R102, desc[UR8][R102.64] ;  /* 0x0000000866660981 */ /* 0x000362000c1e1500 */
[C---:B------:R-:W-:Y:S01]  /*0c20*/  ISETP.GE.U32.AND P4, PT, R88.reuse, 0x80, PT ;  /* 0x000000805800780c */ /* 0x040fe20003f86070 */
[----:B0-----:R-:W-:Y:S01]  /*0c30*/  IMAD R64, R87, R90, RZ ;  /* 0x0000005a57407224 */ /* 0x001fe200078e02ff */
[----:B------:R-:W0:Y:S01]  /*0c40*/  S2R R89, SR_TID.X ;  /* 0x0000000000597919 */ /* 0x000e220000002100 */
[C---:B------:R-:W-:Y:S02]  /*0c50*/  ISETP.GE.U32.AND P3, PT, R88.reuse, 0x100, PT ;  /* 0x000001005800780c */ /* 0x040fe40003f66070 */
[C---:B------:R-:W-:Y:S02]  /*0c60*/  ISETP.GE.U32.AND P2, PT, R88.reuse, 0x180, PT ;  /* 0x000001805800780c */ /* 0x040fe40003f46070 */
[----:B------:R-:W-:Y:S01]  /*0c70*/  SHF.R.S32.HI R65, RZ, 0x1f, R64 ;  /* 0x0000001fff417819 */ /* 0x000fe20000011440 */
[----:B------:R1:W5:Y:S01]  /*0c80*/  LDG.E R103, desc[UR8][R70.64] ;  /* 0x0000000846677981 */ /* 0x000362000c1e1900 */
[----:B------:R-:W-:-:S02]  /*0c90*/  ISETP.GE.U32.AND P1, PT, R88, 0x200, PT ;  /* 0x000002005800780c */ /* 0x000fc40003f26070 */
[----:B------:R-:W-:Y:S01]  /*0ca0*/  LEA.HI R64, R65, R64, RZ, 0x2 ;  /* 0x0000004041407211 */ /* 0x000fe200078f10ff */
[----:B------:R-:W-:Y:S01]  /*0cb0*/  BSSY.RECONVERGENT B0, `(.L_x_1866) ;  /* 0x0000044000007945 */ /* 0x000fe20003800200 */
[----:B------:R-:W-:Y:S02]  /*0cc0*/  ISETP.NE.AND P6, PT, RZ, UR7, PT ;  /* 0x00000007ff007c0c */ /* 0x000fe4000bfc5270 */
[----:B------:R-:W-:Y:S02]  /*0cd0*/  CS2R R68, SRZ ;  /* 0x0000000000447805 */ /* 0x000fe4000001ff00 */
[----:B0-----:R-:W-:-:S04]  /*0ce0*/  LEA.HI.SX32 R104, R64, R89, 0x1e ;  /* 0x0000005940687211 */ /* 0x001fc800078ff2ff */
[----:B---3--:R-:W-:Y:S02]  /*0cf0*/  MOV R67, R104 ;  /* 0x0000006800437202 */ /* 0x008fe40000000f00 */
[----:B----4-:R-:W-:Y:S01]  /*0d00*/  FSEL R66, R66, RZ, !P6 ;  /* 0x000000ff42427208 */ /* 0x010fe20007000000 */
[----:B-1----:R-:W-:Y:S06]  /*0d10*/  @!P4 BRA `(.L_x_1867) ;  /* 0x0000000000f4c947 */ /* 0x002fec0003800000 */
        /* <DEDUP_REMOVED lines=13> */
[----:B0-----:R-:W-:-:S05]  /*0df0*/  @P0 IMAD.WIDE.U32 R108, R104, 0x8, R70 ;  /* 0x00000008686c0825 */ /* 0x001fca00078e0046 */
[----:B------:R0:W5:Y:S02]  /*0e00*/  @P0 LDG.E.64 R72, desc[UR8][R108.64] ;  /* 0x000000086c480981 */ /* 0x000164000c1e1b00 */
[----:B0-----:R-:W-:Y:S01]  /*0e10*/  HADD2.F32 R109, -RZ, R100.H0_H0 ;  /* 0x20000064ff6d7230 */ /* 0x001fe20000004100 */
[----:B---3--:R-:W-:Y:S01]  /*0e20*/  SHF.R.U64 R67, R2, 0x10, R3 ;  /* 0x0000001002437819 */ /* 0x008fe20000001203 */
[----:B------:R-:W-:-:S04]  /*0e30*/  HADD2.F32 R71, -RZ, R2.H0_H0 ;  /* 0x20000002ff477230 */ /* 0x000fc80000004100 */
[----:B------:R-:W-:Y:S01]  /*0e40*/  HADD2.F32 R67, -RZ, R67.H0_H0 ;  /* 0x20000043ff437230 */ /* 0x000fe20000004100 */
[----:B----4-:R-:W-:Y:S01]  /*0e50*/  MOV R106, R64 ;  /* 0x00000040006a7202 */ /* 0x010fe20000000f00 */
[----:B------:R-:W-:Y:S01]  /*0e60*/  FADD.FTZ R68, -R66, R71 ;  /* 0x0000004742447221 */ /* 0x000fe20000010100 */
[----:B------:R-:W-:Y:S01]  /*0e70*/  SHF.R.U64 R64, R64, 0x10, R65 ;  /* 0x0000001040407819 */ /* 0x000fe20000001241 */
[----:B------:R-:W-:Y:S02]  /*0e80*/  HADD2.F32 R2, -RZ, R101.H1_H1 ;  /* 0x30000065ff027230 */ /* 0x000fe40000004100 */
[----:B------:R-:W-:Y:S01]  /*0e90*/  FADD.FTZ R108, -R66, R67 ;  /* 0x00000043426c7221 */ /* 0x000fe20000010100 */
[----:B------:R-:W-:Y:S01]  /*0ea0*/  HADD2.F32 R71, -RZ, R106.H0_H0 ;  /* 0x2000006aff477230 */ /* 0x000fe20000004100 */
[----:B------:R-:W-:Y:S02]  /*0eb0*/  MOV R69, R65 ;  /* 0x0000004100457202 */ /* 0x000fe40000000f00 */
[----:B------:R-:W-:Y:S01]  /*0ec0*/  SHF.R.U32.HI R70, RZ, 0x10, R65 ;  /* 0x00000010ff467819 */ /* 0x000fe20000011641 */
[----:B------:R-:W-:Y:S01]  /*0ed0*/  HADD2.F32 R105, -RZ, R3.H0_H0 ;  /* 0x20000003ff697230 */ /* 0x000fe20000004100 */
[----:B------:R-:W-:Y:S01]  /*0ee0*/  SHF.R.U32.HI R65, RZ, 0x10, R3 ;  /* 0x00000010ff417819 */ /* 0x000fe20000011603 */
[----:B------:R-:W-:-:S02]  /*0ef0*/  HADD2.F32 R64, -RZ, R64.H0_H0 ;  /* 0x20000040ff407230 */ /* 0x000fc40000004100 */
[C---:B-----5:R-:W-:Y:S01]  /*0f00*/  FMUL.FTZ R108, R103.reuse, R108 ;  /* 0x0000006c676c7220 */ /* 0x060fe20000410000 */
[----:B------:R-:W-:Y:S01]  /*0f10*/  FMUL.FTZ R3, R103, R68 ;  /* 0x0000004467037220 */ /* 0x000fe20000410000 */
[----:B------:R-:W-:Y:S01]  /*0f20*/  FMUL.FTZ R2, R2, R71 ;  /* 0x0000004702027220 */ /* 0x000fe20000410000 */
[----:B------:R-:W-:Y:S02]  /*0f30*/  HADD2.F32 R65, -RZ, R65.H0_H0 ;  /* 0x20000041ff417230 */ /* 0x000fe40000004100 */
[----:B------:R-:W-:Y:S01]  /*0f40*/  FADD.FTZ R68, -R66, R105 ;  /* 0x0000006942447221 */ /* 0x000fe20000010100 */
[----:B------:R-:W-:Y:S02]  /*0f50*/  HADD2.F32 R106, -RZ, R100.H1_H1 ;  /* 0x30000064ff6a7230 */ /* 0x000fe40000004100 */
[-C--:B------:R-:W-:Y:S01]  /*0f60*/  FMUL.FTZ R107, R107, R64.reuse ;  /* 0x000000406b6b7220 */ /* 0x080fe20000410000 */
[----:B------:R-:W-:Y:S02]  /*0f70*/  HADD2.F32 R69, -RZ, R69.H0_H0 ;  /* 0x20000045ff457230 */ /* 0x000fe40000004100 */
[----:B------:R-:W-:Y:S01]  /*0f80*/  FADD.FTZ R41, R41, R64 ;  /* 0x0000004029297221 */ /* 0x000fe20000010000 */
[----:B------:R-:W-:Y:S01]  /*0f90*/  FFMA.FTZ R61, R108, R64, R61 ;  /* 0x000000406c3d7223 */ /* 0x000fe2000001003d */
[----:B------:R-:W-:Y:S01]  /*0fa0*/  FADD.FTZ R64, RZ, R2 ;  /* 0x00000002ff407221 */ /* 0x000fe20000010000 */
[----:B------:R-:W-:Y:S01]  /*0fb0*/  FFMA.FTZ R67, R3, R2, RZ ;  /* 0x0000000203437223 */ /* 0x000fe200000100ff */
[----:B------:R-:W-:Y:S01]  /*0fc0*/  FMUL.FTZ R105, R103, R68 ;  /* 0x0000004467697220 */ /* 0x000fe20000410000 */
[----:B------:R-:W-:-:S02]  /*0fd0*/  HADD2.F32 R70, -RZ, R70.H0_H0 ;  /* 0x20000046ff467230 */ /* 0x000fc40000004100 */
[----:B------:R-:W-:Y:S01]  /*0fe0*/  FADD.FTZ R110, -R66, R65 ;  /* 0x00000041426e7221 */ /* 0x000fe20000010100 */
        /* <DEDUP_REMOVED lines=13> */
[----:B------:R-:W-:Y:S01]  /*10c0*/  IADD3 R67, PT, PT, R104, 0x80, RZ ;  /* 0x0000008068437810 */ /* 0x000fe20007ffe0ff */
[----:B------:R-:W-:Y:S01]  /*10d0*/  FADD.FTZ R69, R64, R109 ;  /* 0x0000006d40457221 */ /* 0x000fe20000010000 */
[----:B------:R-:W-:-:S07]  /*10e0*/  FFMA.FTZ R68, R110, R109, R68 ;  /* 0x0000006d6e447223 */ /* 0x000fce0000010044 */
.L_x_1867:
[----:B------:R-:W-:Y:S05]  /*10f0*/  BSYNC.RECONVERGENT B0 ;  /* 0x0000000000007941 */ /* 0x000fea0003800200 */
.L_x_1866:
        /* <DEDUP_REMOVED lines=14> */
[----:B------:R-:W-:Y:S02]  /*11e0*/  HADD2.F32 R112, -RZ, R99.H1_H1 ;  /* 0x30000063ff707230 */ /* 0x000fe40000004100 */
[----:B0-----:R-:W-:-:S05]  /*11f0*/  @P0 IMAD.WIDE.U32 R116, R67, 0x8, R114 ;  /* 0x0000000843740825 */ /* 0x001fca00078e0072 */
[----:B------:R0:W5:Y:S01]  /*1200*/  @P0 LDG.E.64 R74, desc[UR8][R116.64] ;  /* 0x00000008744a0981 */ /* 0x000162000c1e1b00 */
[----:B------:R-:W-:Y:S01]  /*1210*/  IADD3 R67, PT, PT, R67, 0x80, RZ ;  /* 0x0000008043437810 */ /* 0x000fe20007ffe0ff */
[----:B---3--:R-:W-:Y:S01]  /*1220*/  HADD2.F32 R113, -RZ, R64.H0_H0 ;  /* 0x20000040ff717230 */ /* 0x008fe20000004100 */
[----:B------:R-:W-:Y:S01]  /*1230*/  SHF.R.U64 R64, R64, 0x10, R65 ;  /* 0x0000001040407819 */ /* 0x000fe20000001241 */
[----:B------:R-:W-:-:S03]  /*1240*/  HADD2.F32 R115, -RZ, R65.H0_H0 ;  /* 0x20000041ff737230 */ /* 0x000fc60000004100 */
[----:B0-----:R-:W-:Y:S01]  /*1250*/  FADD.FTZ R116, -R66, R113 ;  /* 0x0000007142747221 */ /* 0x001fe20000010100 */
[----:B----4-:R-:W-:Y:S02]  /*1260*/  MOV R114, R70 ;  /* 0x0000004600727202 */ /* 0x010fe40000000f00 */
[----:B------:R-:W-:Y:S02]  /*1270*/  MOV R111, R71 ;  /* 0x00000047006f7202 */ /* 0x000fe40000000f00 */
[----:B------:R-:W-:Y:S01]  /*1280*/  SHF.R.U64 R118, R70, 0x10, R71 ;  /* 0x0000001046767819 */ /* 0x000fe20000001247 */
[----:B------:R-:W-:Y:S01]  /*1290*/  HADD2.F32 R113, -RZ, R114.H0_H0 ;  /* 0x20000072ff717230 */ /* 0x000fe20000004100 */
[----:B------:R-:W-:Y:S01]  /*12a0*/  SHF.R.U32.HI R70, RZ, 0x10, R65 ;  /* 0x00000010ff467819 */ /* 0x000fe20000011641 */
[----:B------:R-:W-:Y:S02]  /*12b0*/  HADD2.F32 R65, -RZ, R111.H0_H0 ;  /* 0x2000006fff417230 */ /* 0x000fe40000004100 */
[----:B-----5:R-:W-:Y:S01]  /*12c0*/  FMUL.FTZ R111, R103, R116 ;  /* 0x00000074676f7220 */ /* 0x020fe20000410000 */
[----:B------:R-:W-:Y:S01]  /*12d0*/  FADD.FTZ R116, -R66, R115 ;  /* 0x0000007342747221 */ /* 0x000fe20000010100 */
[----:B------:R-:W-:-:S02]  /*12e0*/  HADD2.F32 R117, -RZ, R64.H0_H0 ;  /* 0x20000040ff757230 */ /* 0x000fc40000004100 */
[-C--:B------:R-:W-:Y:S01]  /*12f0*/  FMUL.FTZ R112, R112, R113.reuse ;  /* 0x0000007170707220 */ /* 0x080fe20000410000 */
[----:B------:R-:W-:Y:S02]  /*1300*/  HADD2.F32 R114, -RZ, R98.H1_H1 ;  /* 0x30000062ff727230 */ /* 0x000fe40000004100 */
[----:B------:R-:W-:Y:S01]  /*1310*/  FADD.FTZ R36, R36, R113 ;  /* 0x0000007124247221 */ /* 0x000fe20000010000 */
[----:B------:R-:W-:Y:S01]  /*1320*/  FFMA.FTZ R56, R111, R113, R56 ;  /* 0x000000716f387223 */ /* 0x000fe20000010038 */
[----:B------:R-:W-:Y:S01]  /*1330*/  FMUL.FTZ R113, R103, R116 ;  /* 0x0000007467717220 */ /* 0x000fe20000410000 */
[----:B------:R-:W-:Y:S01]  /*1340*/  FADD.FTZ R116, -R66, R117 ;  /* 0x0000007542747221 */ /* 0x000fe20000010100 */
[----:B------:R-:W-:Y:S02]  /*1350*/  HADD2.F32 R115, -RZ, R99.H0_H0 ;  /* 0x20000063ff737230 */ /* 0x000fe40000004100 */
[----:B------:R-:W-:Y:S02]  /*1360*/  HADD2.F32 R118, -RZ, R118.H0_H0 ;  /* 0x20000076ff767230 */ /* 0x000fe40000004100 */
[-C--:B------:R-:W-:Y:S01]  /*1370*/  FMUL.FTZ R114, R114, R65.reuse ;  /* 0x0000004172727220 */ /* 0x080fe20000410000 */
[----:B------:R-:W-:Y:S01]  /*1380*/  FADD.FTZ R38, R38, R65 ;  /* 0x0000004126267221 */ /* 0x000fe20000010000 */
[----:B------:R-:W-:Y:S01]  /*1390*/  FFMA.FTZ R58, R113, R65, R58 ;  /* 0x00000041713a7223 */ /* 0x000fe2000001003a */
[----:B------:R-:W-:Y:S01]  /*13a0*/  SHF.R.U32.HI R71, RZ, 0x10, R71 ;  /* 0x00000010ff477819 */ /* 0x000fe20000011647 */
[----:B------:R-:W-:Y:S01]  /*13b0*/  FMUL.FTZ R116, R103, R116 ;  /* 0x0000007467747220 */ /* 0x000fe20000410000 */
[----:B------:R-:W-:-:S02]  /*13c0*/  HADD2.F32 R65, -RZ, R70.H0_H0 ;  /* 0x20000046ff417230 */ /* 0x000fc40000004100 */
[----:B------:R-:W-:Y:S01]  /*13d0*/  FADD.FTZ R70, R69, R112 ;  /* 0x0000007045467221 */ /* 0x000fe20000010000 */
[----:B------:R-:W-:Y:S01]  /*13e0*/  FMUL.FTZ R115, R115, R118 ;  /* 0x0000007673737220 */ /* 0x000fe20000410000 */
[----:B------:R-:W-:Y:S01]  /*13f0*/  FFMA.FTZ R69, R111, R112, R68 ;  /* 0x000000706f457223 */ /* 0x000fe20000010044 */
[----:B------:R-:W-:Y:S01]  /*1400*/  FADD.FTZ R37, R37, R118 ;  /* 0x0000007625257221 */ /* 0x000fe20000010000 */
[----:B------:R-:W-:Y:S01]  /*1410*/  FFMA.FTZ R57, R116, R118, R57 ;  /* 0x0000007674397223 */ /* 0x000fe20000010039 */
[----:B------:R-:W-:Y:S02]  /*1420*/  HADD2.F32 R117, -RZ, R98.H0_H0 ;  /* 0x20000062ff757230 */ /* 0x000fe40000004100 */
[----:B------:R-:W-:Y:S01]  /*1430*/  FADD.FTZ R118, -R66, R65 ;  /* 0x0000004142767221 */ /* 0x000fe20000010100 */
[----:B------:R-:W-:Y:S02]  /*1440*/  HADD2.F32 R64, -RZ, R71.H0_H0 ;  /* 0x20000047ff407230 */ /* 0x000fe40000004100 */
        /* <DEDUP_REMOVED lines=9> */
[----:B------:R-:W-:-:S07]  /*14e0*/  FFMA.FTZ R68, R118, R117, R68 ;  /* 0x0000007576447223 */ /* 0x000fce0000010044 */
.L_x_1869:
[----:B------:R-:W-:Y:S05]  /*14f0*/  BSYNC.RECONVERGENT B0 ;  /* 0x0000000000007941 */ /* 0x000fea0003800200 */
.L_x_1868:
        /* <DEDUP_REMOVED lines=12> */
[----:B--2---:R-:W-:-:S05]  /*15c0*/  IMAD.WIDE.U32 R146, R67, 0x4, R146 ;  /* 0x0000000443927825 */ /* 0x004fca00078e0092 */
[----:B------:R1:W5:Y:S01]  /*15d0*/  LDG.E R83, desc[UR8][R146.64] ;  /* 0x0000000892537981 */ /* 0x000362000c1e1900 */
[----:B0-----:R-:W-:-:S05]  /*15e0*/  @P0 IMAD.WIDE.U32 R148, R67, 0x8, R148 ;  /* 0x0000000843940825 */ /* 0x001fca00078e0094 */
[----:B------:R1:W5:Y:S01]  /*15f0*/  @P0 LDG.E.64 R76, desc[UR8][R148.64] ;  /* 0x00000008944c0981 */ /* 0x000362000c1e1b00 */
[----:B------:R-:W-:Y:S02]  /*1600*/  HADD2.F32 R120, -RZ, R97.H1_H1 ;  /* 0x30000061ff787230 */ /* 0x000fe40000004100 */
[----:B------:R-:W-:Y:S01]  /*1610*/  HADD2.F32 R125, -RZ, R96.H0_H0 ;  /* 0x20000060ff7d7230 */ /* 0x000fe20000004100 */
        /* <DEDUP_REMOVED lines=11> */
[----:B-----5:R-:W-:Y:S01]  /*16d0*/  FMUL.FTZ R119, R103, R126 ;  /* 0x0000007e67777220 */ /* 0x020fe20000410000 */
[----:B------:R-:W-:Y:S02]  /*16e0*/  FADD.FTZ R126, -R66, R121 ;  /* 0x00000079427e7221 */ /* 0x000fe40000010100 */
[-C--:B------:R-:W-:Y:S01]  /*16f0*/  FMUL.FTZ R120, R120, R65.reuse ;  /* 0x0000004178787220 */ /* 0x080fe20000410000 */
[----:B------:R-:W-:Y:S01]  /*1700*/  FADD.FTZ R32, R32, R65 ;  /* 0x0000004120207221 */ /* 0x000fe20000010000 */
[----:B------:R-:W-:Y:S01]  /*1710*/  FFMA.FTZ R52, R119, R65, R52 ;  /* 0x0000004177347223 */ /* 0x000fe20000010034 */
[----:B------:R-:W-:Y:S02]  /*1720*/  HADD2.F32 R65, -RZ, R64.H0_H0 ;  /* 0x20000040ff417230 */ /* 0x000fe40000004100 */
[----:B------:R-:W-:Y:S01]  /*1730*/  FMUL.FTZ R121, R103, R126 ;  /* 0x0000007e67797220 */ /* 0x000fe20000410000 */
[----:B------:R-:W-:Y:S02]  /*1740*/  HADD2.F32 R122, -RZ, R96.H1_H1 ;  /* 0x30000060ff7a7230 */ /* 0x000fe40000004100 */
[----:B------:R-:W-:-:S02]  /*1750*/  HADD2.F32 R123, -RZ, R123.H0_H0 ;  /* 0x2000007bff7b7230 */ /* 0x000fc40000004100 */
[----:B------:R-:W-:Y:S01]  /*1760*/  FADD.FTZ R126, -R66, R65 ;  /* 0x00000041427e7221 */ /* 0x000fe20000010100 */
[----:B------:R-:W-:Y:S02]  /*1770*/  HADD2.F32 R70, -RZ, R70.H0_H0 ;  /* 0x20000046ff467230 */ /* 0x000fe40000004100 */
[----:B------:R-:W-:Y:S02]  /*1780*/  HADD2.F32 R64, -RZ, R124.H0_H0 ;  /* 0x2000007cff407230 */ /* 0x000fe40000004100 */
[-C--:B------:R-:W-:Y:S01]  /*1790*/  FMUL.FTZ R122, R122, R123.reuse ;  /* 0x0000007b7a7a7220 */ /* 0x080fe20000410000 */
[----:B------:R-:W-:Y:S01]  /*17a0*/  FADD.FTZ R34, R34, R123 ;  /* 0x0000007b22227221 */ /* 0x000fe20000010000 */
[----:B------:R-:W-:Y:S01]  /*17b0*/  FFMA.FTZ R54, R121, R123, R54 ;  /* 0x0000007b79367223 */ /* 0x000fe20000010036 */
[----:B------:R-:W-:Y:S02]  /*17c0*/  HADD2.F32 R123, -RZ, R97.H0_H0 ;  /* 0x20000061ff7b7230 */ /* 0x000fe40000004100 */
[----:B------:R-:W-:Y:S01]  /*17d0*/  FMUL.FTZ R124, R103, R126 ;  /* 0x0000007e677c7220 */ /* 0x000fe20000410000 */
[----:B------:R-:W-:-:S02]  /*17e0*/  HADD2.F32 R65, -RZ, R71.H0_H0 ;  /* 0x20000047ff417230 */ /* 0x000fc40000004100 */
[----:B------:R-:W-:Y:S01]  /*17f0*/  FADD.FTZ R33, R33, R70 ;  /* 0x0000004621217221 */ /* 0x000fe20000010000 */
[-C--:B------:R-:W-:Y:S01]  /*1800*/  FMUL.FTZ R123, R123, R70.reuse ;  /* 0x000000467b7b7220 */ /* 0x080fe20000410000 */
[----:B------:R-:W-:Y:S01]  /*1810*/  FFMA.FTZ R53, R124, R70, R53 ;  /* 0x000000467c357223 */ /* 0x000fe20000010035 */
[----:B------:R-:W-:Y:S01]  /*1820*/  FADD.FTZ R70, R69, R120 ;  /* 0x0000007845467221 */ /* 0x000fe20000010000 */
[----:B------:R-:W-:Y:S01]  /*1830*/  FFMA.FTZ R69, R119, R120, R68 ;  /* 0x0000007877457223 */ /* 0x000fe20000010044 */
[----:B------:R-:W-:Y:S02]  /*1840*/  FADD.FTZ R126, -R66, R65 ;  /* 0x00000041427e7221 */ /* 0x000fe40000010100 */
        /* <DEDUP_REMOVED lines=9> */
[----:B-1----:R-:W-:-:S07]  /*18e0*/  FFMA.FTZ R68, R126, R125, R68 ;  /* 0x0000007d7e447223 */ /* 0x002fce0000010044 */
.L_x_1871:
[----:B------:R-:W-:Y:S05]  /*18f0*/  BSYNC.RECONVERGENT B0 ;  /* 0x0000000000007941 */ /* 0x000fea0003800200 */
.L_x_1870:
        /* <DEDUP_REMOVED lines=63> */
.L_x_1873:
[----:B------:R-:W-:Y:S05]  /*1cf0*/  BSYNC.RECONVERGENT B0 ;  /* 0x0000000000007941 */ /* 0x000fea0003800200 */
.L_x_1872:
[----:B------:R-:W-:Y:S01]  /*1d00*/  ISETP.GE.U32.AND P0, PT, R88, 0x280, PT ;  /* 0x000002805800780c */ /* 0x000fe20003f06070 */
[----:B------:R-:W-:-:S12]  /*1d10*/  BSSY.RECONVERGENT B0, `(.L_x_1874) ;  /* 0x000003e000007945 */ /* 0x000fd80003800200 */
        /* <DEDUP_REMOVED lines=8> */
[C---:B0-----:R-:W-:Y:S01]  /*1da0*/  IMAD.WIDE.U32 R140, R67.reuse, 0x8, R140 ;  /* 0x00000008438c7825 */ /* 0x041fe200078e008c */
[----:B------:R-:W5:Y:S04]  /*1db0*/  @P5 LDG.E.64 R80, desc[UR8][R148.64] ;  /* 0x0000000894505981 */ /* 0x000f68000c1e1b00 */
[----:B------:R-:W3:Y:S01]  /*1dc0*/  LDG.E.64 R136, desc[UR8][R140.64] ;  /* 0x000000088c887981 */ /* 0x000ee2000c1e1b00 */
[----:B--2---:R-:W-:-:S06]  /*1dd0*/  IMAD.WIDE.U32 R64, R67, 0x8, R64 ;  /* 0x0000000843407825 */ /* 0x004fcc00078e0040 */
[----:B------:R-:W2:Y:S01]  /*1de0*/  LDG.E.64 R64, desc[UR8][R64.64] ;  /* 0x0000000840407981 */ /* 0x000ea2000c1e1b00 */
[----:B-1----:R-:W-:-:S05]  /*1df0*/  IMAD.WIDE.U32 R146, R67, 0x4, R70 ;  /* 0x0000000443927825 */ /* 0x002fca00078e0046 */
[----:B------:R0:W5:Y:S01]  /*1e00*/  LDG.E R0, desc[UR8][R146.64] ;  /* 0x0000000892007981 */ /* 0x000162000c1e1900 */
[--C-:B---3--:R-:W-:Y:S02]  /*1e10*/  SHF.R.U64 R70, R136, 0x10, R137.reuse ;  /* 0x0000001088467819 */ /* 0x108fe40000001289 */
[----:B------:R-:W-:Y:S02]  /*1e20*/  MOV R71, R137 ;  /* 0x0000008900477202 */ /* 0x000fe40000000f00 */
[----:B------:R-:W-:Y:S02]  /*1e30*/  SHF.R.U32.HI R67, RZ, 0x10, R137 ;  /* 0x00000010ff437819 */ /* 0x000fe40000011689 */
[----:B------:R-:W-:Y:S01]  /*1e40*/  MOV R138, R136 ;  /* 0x00000088008a7202 */ /* 0x000fe20000000f00 */
[----:B------:R-:W-:Y:S01]  /*1e50*/  HADD2.F32 R136, -RZ, R93.H1_H1 ;  /* 0x3000005dff887230 */ /* 0x000fe20000004100 */
[--C-:B--2---:R-:W-:Y:S01]  /*1e60*/  SHF.R.U64 R135, R64, 0x10, R65.reuse ;  /* 0x0000001040877819 */ /* 0x104fe20000001241 */
[----:B------:R-:W-:Y:S01]  /*1e70*/  HADD2.F32 R141, -RZ, R64.H0_H0 ;  /* 0x20000040ff8d7230 */ /* 0x000fe20000004100 */
[----:B------:R-:W-:Y:S01]  /*1e80*/  SHF.R.U32.HI R137, RZ, 0x10, R65 ;  /* 0x00000010ff897819 */ /* 0x000fe20000011641 */
[----:B------:R-:W-:-:S02]  /*1e90*/  HADD2.F32 R139, -RZ, R65.H0_H0 ;  /* 0x20000041ff8b7230 */ /* 0x000fc40000004100 */
[----:B------:R-:W-:Y:S02]  /*1ea0*/  HADD2.F32 R135, -RZ, R135.H0_H0 ;  /* 0x20000087ff877230 */ /* 0x000fe40000004100 */
[C---:B0-----:R-:W-:Y:S01]  /*1eb0*/  FADD.FTZ R146, -R66.reuse, R141 ;  /* 0x0000008d42927221 */ /* 0x041fe20000010100 */
[----:B------:R-:W-:Y:S02]  /*1ec0*/  HADD2.F32 R65, -RZ, R137.H0_H0 ;  /* 0x20000089ff417230 */ /* 0x000fe40000004100 */
[----:B------:R-:W-:Y:S02]  /*1ed0*/  HADD2.F32 R137, -RZ, R138.H0_H0 ;  /* 0x2000008aff897230 */ /* 0x000fe40000004100 */
[C---:B------:R-:W-:Y:S01]  /*1ee0*/  FADD.FTZ R140, -R66.reuse, R135 ;  /* 0x00000087428c7221 */ /* 0x040fe20000010100 */
[C---:B------:R-:W-:Y:S01]  /*1ef0*/  FADD.FTZ R64, -R66.reuse, R139 ;  /* 0x0000008b42407221 */ /* 0x040fe20000010100 */
[----:B------:R-:W-:Y:S01]  /*1f00*/  FADD.FTZ R142, -R66, R65 ;  /* 0x00000041428e7221 */ /* 0x000fe20000010100 */
[----:B-----5:R-:W-:Y:S01]  /*1f10*/  FMUL.FTZ R135, R103, R146 ;  /* 0x0000009267877220 */ /* 0x020fe20000410000 */
[----:B------:R-:W-:-:S02]  /*1f20*/  HADD2.F32 R139, -RZ, R93.H0_H0 ;  /* 0x2000005dff8b7230 */ /* 0x000fc40000004100 */
[-C--:B------:R-:W-:Y:S01]  /*1f30*/  FMUL.FTZ R136, R136, R137.reuse ;  /* 0x0000008988887220 */ /* 0x080fe20000410000 */
[----:B------:R-:W-:Y:S02]  /*1f40*/  HADD2.F32 R66, -RZ, R70.H0_H0 ;  /* 0x20000046ff427230 */ /* 0x000fe40000004100 */
[----:B------:R-:W-:Y:S01]  /*1f50*/  FADD.FTZ R24, R24, R137 ;  /* 0x0000008918187221 */ /* 0x000fe20000010000 */
[--C-:B------:R-:W-:Y:S02]  /*1f60*/  HADD2.F32 R138, -RZ, R92.reuse.H1_H1 ;  /* 0x3000005cff8a7230 */ /* 0x100fe40000004100 */
[----:B------:R-:W-:Y:S01]  /*1f70*/  FFMA.FTZ R44, R135, R137, R44 ;  /* 0x00000089872c7223 */ /* 0x000fe2000001002c */
[----:B------:R-:W-:Y:S02]  /*1f80*/  HADD2.F32 R65, -RZ, R71.H0_H0 ;  /* 0x20000047ff417230 */ /* 0x000fe40000004100 */
[----:B------:R-:W-:Y:S01]  /*1f90*/  FMUL.FTZ R137, R103, R64 ;  /* 0x0000004067897220 */ /* 0x000fe20000410000 */
[----:B------:R-:W-:Y:S01]  /*1fa0*/  FMUL.FTZ R139, R139, R66 ;  /* 0x000000428b8b7220 */ /* 0x000fe20000410000 */
[----:B------:R-:W-:Y:S01]  /*1fb0*/  FMUL.FTZ R140, R103, R140 ;  /* 0x0000008c678c7220 */ /* 0x000fe20000410000 */
[----:B------:R-:W-:Y:S01]  /*1fc0*/  FADD.FTZ R70, R69, R136 ;  /* 0x0000008845467221 */ /* 0x000fe20000010000 */
[----:B------:R-:W-:Y:S01]  /*1fd0*/  FFMA.FTZ R68, R135, R136, R68 ;  /* 0x0000008887447223 */ /* 0x000fe20000010044 */
[-C--:B------:R-:W-:Y:S01]  /*1fe0*/  FMUL.FTZ R138, R138, R65.reuse ;  /* 0x000000418a8a7220 */ /* 0x080fe20000410000 */
[----:B------:R-:W-:Y:S01]  /*1ff0*/  FADD.FTZ R26, R26, R65 ;  /* 0x000000411a1a7221 */ /* 0x000fe20000010000 */
[----:B------:R-:W-:Y:S01]  /*2000*/  FFMA.FTZ R46, R137, R65, R46 ;  /* 0x00000041892e7223 */ /* 0x000fe2000001002e */
[----:B------:R-:W-:-:S02]  /*2010*/  HADD2.F32 R141, -RZ, R92.H0_H0 ;  /* 0x2000005cff8d7230 */ /* 0x000fc40000004100 */
[----:B------:R-:W-:Y:S01]  /*2020*/  FADD.FTZ R25, R25, R66 ;  /* 0x0000004219197221 */ /* 0x000fe20000010000 */
[----:B------:R-:W-:Y:S02]  /*2030*/  HADD2.F32 R64, -RZ, R67.H0_H0 ;  /* 0x20000043ff407230 */ /* 0x000fe40000004100 */
[----:B------:R-:W-:Y:S01]  /*2040*/  FFMA.FTZ R45, R140, R66, R45 ;  /* 0x000000428c2d7223 */ /* 0x000fe2000001002d */
        /* <DEDUP_REMOVED lines=10> */
.L_x_1875:
[----:B------:R-:W-:Y:S05]  /*20f0*/  BSYNC.RECONVERGENT B0 ;  /* 0x0000000000007941 */ /* 0x000fea0003800200 */
.L_x_1874:
        /* <DEDUP_REMOVED lines=31> */
.L_x_1877:
[----:B------:R-:W-:Y:S05]  /*22f0*/  BSYNC.RECONVERGENT B0 ;  /* 0x0000000000007941 */ /* 0x000fea0003800200 */
.L_x_1876:
[----:B------:R-:W1:Y:S08]  /*2300*/  S2UR UR5, SR_CgaCtaId ;  /* 0x00000000000579c3 */ /* 0x000e700000008800 */
[----:B------:R-:W-:Y:S01]  /*2310*/  BAR.SYNC.DEFER_BLOCKING 0x0 ;  /* 0x0000000000007b1d */ /* 0x000fe20000010000 */
[----:B------:R-:W-:Y:S01]  /*2320*/  UISETP.NE.U32.AND UP0, UPT, UR10, URZ, UPT ;  /* 0x000000ff0a00728c */ /* 0x000fe2000bf05070 */
[----:B------:R-:W-:-:S03]  /*2330*/  ISETP.NE.AND P5, PT, R86, RZ, PT ;  /* 0x000000ff5600720c */ /* 0x000fc60003fa5270 */
        /* <DEDUP_REMOVED lines=16> */
[----:B------:R-:W-:Y:S02]  /*2440*/  HFMA2 R64, -RZ, RZ, 1.875, 0 ;  /* 0x3f800000ff407431 */ /* 0x000fe400000001ff */
[----:B-----5:R-:W-:Y:S02]  /*2450*/  @P5 HADD2.F32 R64, -RZ, R102.H0_H0 ;  /* 0x20000066ff405230 */ /* 0x020fe40000004100 */
        /* <DEDUP_REMOVED lines=11> */
[----:B------:R-:W0:Y:S01]  /*2510*/  LDC.64 R68, c[0x0][0x390] ;  /* 0x0000e400ff447b82 */ /* 0x000e220000000a00 */
[C---:B------:R-:W-:Y:S01]  /*2520*/  LOP3.LUT P5, RZ, R85.reuse, 0xff, RZ, 0xc0, !PT ;  /* 0x000000ff55ff7812 */ /* 0x040fe200078ac0ff */
[----:B------:R-:W-:Y:S01]  /*2530*/  HFMA2 R147, -RZ, RZ, 0, 0 ;  /* 0x00000000ff937431 */ /* 0x000fe200000001ff */
[----:B------:R-:W-:Y:S01]  /*2540*/  MOV R102, RZ ;  /* 0x000000ff00667202 */ /* 0x000fe20000000f00 */
[----:B------:R-:W-:Y:S01]  /*2550*/  HFMA2 R145, -RZ, RZ, 0, 0 ;  /* 0x00000000ff917431 */ /* 0x000fe200000001ff */
[----:B------:R-:W-:Y:S02]  /*2560*/  LOP3.LUT P6, RZ, R85, 0xff00, RZ, 0xc0, !PT ;  /* 0x0000ff0055ff7812 */ /* 0x000fe400078cc0ff */
[----:B------:R-:W-:Y:S01]  /*2570*/  MOV R71, RZ ;  /* 0x000000ff00477202 */ /* 0x000fe20000000f00 */
[----:B------:R-:W1:Y:S01]  /*2580*/  LDC.64 R150, c[0x0][0x468] ;  /* 0x00011a00ff967b82 */ /* 0x000e620000000a00 */
[----:B0-----:R-:W-:-:S07]  /*2590*/  IMAD.WIDE.U32 R148, R104, 0x8, R68 ;  /* 0x0000000868947825 */ /* 0x001fce00078e0044 */
[----:B------:R-:W0:Y:S01]  /*25a0*/  @P5 LDC R68, c[0x0][0x408] ;  /* 0x00010200ff445b82 */ /* 0x000e220000000800 */
[----:B------:R-:W2:Y:S01]  /*25b0*/  LDG.E.64 R148, desc[UR8][R148.64] ;  /* 0x0000000894947981 */ /* 0x000ea2000c1e1b00 */
[----:B------:R-:W-:Y:S01]  /*25c0*/  @P5 FFMA.FTZ R67, R3, R65, R66 ;  /* 0x0000004103435223 */ /* 0x000fe20000010042 */
[----:B-1----:R-:W-:Y:S01]  /*25d0*/  IMAD.WIDE.U32 R150, R104, 0x8, R150 ;  /* 0x0000000868967825 */ /* 0x002fe200078e0096 */
[----:B------:R-:W-:Y:S03]  /*25e0*/  BSSY.RECONVERGENT B2, `(.L_x_1883) ;  /* 0x0000048000027945 */ /* 0x000fe60003800200 */
[----:B------:R-:W-:-:S04]  /*25f0*/  @P5 FADD.FTZ R70, R2, -R67 ;  /* 0x8000004302465221 */ /* 0x000fc80000010000 */
[----:B------:R-:W-:-:S04]  /*2600*/  @P5 FMUL.FTZ R67, R103, R70 ;  /* 0x0000004667435220 */ /* 0x000fc80000410000 */
[----:B------:R-:W-:-:S04]  /*2610*/  @P5 FMUL.FTZ R67, R67, R64 ;  /* 0x0000004043435220 */ /* 0x000fc80000410000 */
[----:B0-----:R-:W-:Y:S02]  /*2620*/  @P5 FMUL.FTZ R68, R67, R68 ;  /* 0x0000004443445220 */ /* 0x001fe40000410000 */
[----:B------:R-:W0:Y:S01]  /*2630*/  @P5 LDC R67, c[0x0][0x408] ;  /* 0x00010200ff435b82 */ /* 0x000e220000000800 */
[----:B--2---:R-:W-:-:S05]  /*2640*/  @P5 MOV R69, R148 ;  /* 0x0000009400455202 */ /* 0x004fca0000000f00 */
[----:B------:R-:W-:-:S05]  /*2650*/  @P5 HADD2.F32 R69, -RZ, R69.H0_H0 ;  /* 0x20000045ff455230 */ /* 0x000fca0000004100 */
[----:B------:R-:W-:Y:S01]  /*2660*/  @P5 FMUL.FTZ R147, R69, R68 ;  /* 0x0000004445935220 */ /* 0x000fe20000410000 */
[----:B------:R-:W-:-:S04]  /*2670*/  @P5 FFMA.FTZ R69, R3, R65, R66 ;  /* 0x0000004103455223 */ /* 0x000fc80000010042 */
[----:B------:R-:W-:-:S04]  /*2680*/  @P5 FADD.FTZ R68, R2, -R69 ;  /* 0x8000004502445221 */ /* 0x000fc80000010000 */
[----:B------:R-:W-:-:S04]  /*2690*/  @P5 FMUL.FTZ R69, R103, R68 ;  /* 0x0000004467455220 */ /* 0x000fc80000410000 */
[----:B------:R-:W-:-:S04]  /*26a0*/  @P5 FMUL.FTZ R68, R69, R64 ;  /* 0x0000004045445220 */ /* 0x000fc80000410000 */
[----:B0-----:R-:W-:Y:S01]  /*26b0*/  @P5 FMUL.FTZ R67, R68, R67 ;  /* 0x0000004344435220 */ /* 0x001fe20000410000 */
[----:B------:R-:W-:-:S05]  /*26c0*/  @P5 HADD2.F32 R68, -RZ, R91.H1_H1 ;  /* 0x3000005bff445230 */ /* 0x000fca0000004100 */
[----:B------:R-:W-:Y:S01]  /*26d0*/  @P5 FMUL.FTZ R102, R67, R68 ;  /* 0x0000004443665220 */ /* 0x000fe20000410000 */
[----:B------:R-:W-:-:S05]  /*26e0*/  LOP3.LUT P5, RZ, R85, 0xff0000, RZ, 0xc0, !PT ;  /* 0x00ff000055ff7812 */ /* 0x000fca00078ac0ff */
[----:B------:R-:W-:Y:S08]  /*26f0*/  F2F.F16.F32 R102, R102 ;  /* 0x0000006600667304 */ /* 0x000ff00000200800 */
[----:B------:R-:W0:Y:S01]  /*2700*/  @P5 LDC R68, c[0x0][0x408] ;  /* 0x00010200ff445b82 */ /* 0x000e220000000800 */
[----:B------:R-:W-:-:S04]  /*2710*/  @P5 FFMA.FTZ R67, R105, R65, R66 ;  /* 0x0000004169435223 */ /* 0x000fc80000010042 */
[----:B------:R-:W-:Y:S01]  /*2720*/  @P5 FADD.FTZ R70, R106, -R67 ;  /* 0x800000436a465221 */ /* 0x000fe20000010000 */
[----:B------:R-:W-:-:S03]  /*2730*/  @P5 MOV R67, R149 ;  /* 0x0000009500435202 */ /* 0x000fc60000000f00 */
[----:B------:R-:W-:Y:S01]  /*2740*/  @P5 FMUL.FTZ R69, R103, R70 ;  /* 0x0000004667455220 */ /* 0x000fe20000410000 */
[----:B------:R-:W-:-:S03]  /*2750*/  @P6 HADD2.F32 R70, -RZ, R91.H0_H0 ;  /* 0x2000005bff466230 */ /* 0x000fc60000004100 */
[----:B------:R-:W-:-:S04]  /*2760*/  @P5 FMUL.FTZ R69, R69, R64 ;  /* 0x0000004045455220 */ /* 0x000fc80000410000 */
[----:B0-----:R-:W-:Y:S01]  /*2770*/  @P5 FMUL.FTZ R68, R69, R68 ;  /* 0x0000004445445220 */ /* 0x001fe20000410000 */
[----:B------:R-:W-:Y:S02]  /*2780*/  @P5 HADD2.F32 R69, -RZ, R67.H0_H0 ;  /* 0x20000043ff455230 */ /* 0x000fe40000004100 */
[----:B------:R-:W0:Y:S03]  /*2790*/  @P5 LDC R67, c[0x0][0x408] ;  /* 0x00010200ff435b82 */ /* 0x000e260000000800 */
[----:B------:R-:W-:Y:S01]  /*27a0*/  @P5 FMUL.FTZ R145, R69, R68 ;  /* 0x0000004445915220 */ /* 0x000fe20000410000 */
[----:B------:R-:W-:-:S04]  /*27b0*/  @P5 FFMA.FTZ R69, R105, R65, R66 ;  /* 0x0000004169455223 */ /* 0x000fc80000010042 */
[----:B------:R-:W-:-:S04]  /*27c0*/  @P5 FADD.FTZ R68, R106, -R69 ;  /* 0x800000456a445221 */ /* 0x000fc80000010000 */
[----:B------:R-:W-:-:S04]  /*27d0*/  @P5 FMUL.FTZ R69, R103, R68 ;  /* 0x0000004467455220 */ /* 0x000fc80000410000 */
[----:B------:R-:W-:Y:S02]  /*27e0*/  @P5 FMUL.FTZ R68, R69, R64 ;  /* 0x0000004045445220 */ /* 0x000fe40000410000 */
[----:B------:R-:W1:Y:S02]  /*27f0*/  @P6 LDC R69, c[0x0][0x408] ;  /* 0x00010200ff456b82 */ /* 0x000e640000000800 */
[----:B0-----:R-:W-:Y:S01]  /*2800*/  @P5 FMUL.FTZ R67, R68, R67 ;  /* 0x0000004344435220 */ /* 0x001fe20000410000 */
[----:B------:R-:W-:-:S05]  /*2810*/  @P5 HADD2.F32 R68, -RZ, R143.H0_H0 ;  /* 0x2000008fff445230 */ /* 0x000fca0000004100 */
[----:B------:R-:W-:Y:S01]  /*2820*/  @P5 FMUL.FTZ R71, R67, R68 ;  /* 0x0000004443475220 */ /* 0x000fe20000410000 */
[----:B------:R-:W-:Y:S01]  /*2830*/  @P6 FFMA.FTZ R68, R108, R65, R66 ;  /* 0x000000416c446223 */ /* 0x000fe20000010042 */
[----:B------:R-:W-:-:S03]  /*2840*/  ISETP.GE.U32.AND P5, PT, R85, 0x1000000, PT ;  /* 0x010000005500780c */ /* 0x000fc60003fa6070 */
[----:B------:R-:W-:Y:S01]  /*2850*/  @P6 FADD.FTZ R68, R107, -R68 ;  /* 0x800000446b446221 */ /* 0x000fe20000010000 */
[----:B------:R-:W-:Y:S03]  /*2860*/  F2F.F16.F32 R71, R71 ;  /* 0x0000004700477304 */ /* 0x000fe60000200800 */
[----:B------:R-:W-:-:S04]  /*2870*/  @P6 FMUL.FTZ R67, R103, R68 ;  /* 0x0000004467436220 */ /* 0x000fc80000410000 */
[----:B------:R-:W-:Y:S02]  /*2880*/  @P6 FMUL.FTZ R68, R67, R64 ;  /* 0x0000004043446220 */ /* 0x000fe40000410000 */
[----:B------:R-:W0:Y:S02]  /*2890*/  @P5 LDC R67, c[0x0][0x408] ;  /* 0x00010200ff435b82 */ /* 0x000e240000000800 */
[----:B-1----:R-:W-:Y:S01]  /*28a0*/  @P6 FMUL.FTZ R69, R68, R69 ;  /* 0x0000004544456220 */ /* 0x002fe20000410000 */
[----:B------:R-:W-:-:S03]  /*28b0*/  HFMA2 R68, -RZ, RZ, 0, 0 ;  /* 0x00000000ff447431 */ /* 0x000fc600000001ff */
[----:B------:R-:W-:Y:S01]  /*28c0*/  @P6 FMUL.FTZ R68, R69, R70 ;  /* 0x0000004645446220 */ /* 0x000fe20000410000 */
[----:B------:R-:W-:-:S04]  /*28d0*/  @P5 FFMA.FTZ R70, R110, R65, R66 ;  /* 0x000000416e465223 */ /* 0x000fc80000010042 */
[----:B------:R-:W-:Y:S01]  /*28e0*/  @P5 FADD.FTZ R70, R109, -R70 ;  /* 0x800000466d465221 */ /* 0x000fe20000010000 */
[----:B------:R-:W1:Y:S03]  /*28f0*/  F2F.F16.F32 R68, R68 ;  /* 0x0000004400447304 */ /* 0x000e660000200800 */
[----:B------:R-:W-:-:S04]  /*2900*/  @P5 FMUL.FTZ R69, R103, R70 ;  /* 0x0000004667455220 */ /* 0x000fc80000410000 */
[----:B------:R-:W-:Y:S01]  /*2910*/  @P5 FMUL.FTZ R70, R69, R64 ;  /* 0x0000004045465220 */ /* 0x000fe20000410000 */
[----:B------:R-:W-:-:S03]  /*2920*/  MOV R69, RZ ;  /* 0x000000ff00457202 */ /* 0x000fc60000000f00 */
[----:B0-----:R-:W-:Y:S01]  /*2930*/  @P5 FMUL.FTZ R67, R70, R67 ;  /* 0x0000004346435220 */ /* 0x001fe20000410000 */
[----:B------:R-:W-:Y:S02]  /*2940*/  @P5 HADD2.F32 R70, -RZ, R143.H1_H1 ;  /* 0x3000008fff465230 */ /* 0x000fe40000004100 */
[----:B-1----:R-:W-:-:S04]  /*2950*/  IMAD.WIDE.U32 R162, R68, 0x10000, RZ ;  /* 0x0001000044a27825 */ /* 0x002fc800078e00ff */
[----:B------:R-:W-:Y:S02]  /*2960*/  HFMA2 R68, -RZ, RZ, 0, 0 ;  /* 0x00000000ff447431 */ /* 0x000fe400000001ff */
[----:B------:R-:W-:Y:S01]  /*2970*/  @P5 FMUL.FTZ R69, R67, R70 ;  /* 0x0000004643455220 */ /* 0x000fe20000410000 */
[----:B------:R-:W-:-:S05]  /*2980*/  LOP3.LUT R162, R162, R102, RZ, 0xfc, !PT ;  /* 0x00000066a2a27212 */ /* 0x000fca00078efcff */
[----:B------:R-:W0:Y:S02]  /*2990*/  F2F.F16.F32 R69, R69 ;  /* 0x0000004500457304 */ /* 0x000e240000200800 */
[----:B0-----:R-:W-:-:S04]  /*29a0*/  SHF.L.U32 R70, R69, 0x10, RZ ;  /* 0x0000001045467819 */ /* 0x001fc800000006ff */
[----:B------:R-:W-:-:S05]  /*29b0*/  LOP3.LUT R163, R163, R70, R71, 0xfe, !PT ;  /* 0x00000046a3a37212 */ /* 0x000fca00078efe47 */
[----:B------:R0:W-:Y:S01]  /*29c0*/  STG.E.64 desc[UR8][R150.64], R162 ;  /* 0x000000a296007986 */ /* 0x0001e2000c101b08 */
[----:B------:R-:W-:Y:S05]  /*29d0*/  @!P6 BRA `(.L_x_1884) ;  /* 0x000000000020e947 */ /* 0x000fea0003800000 */
[----:B------:R-:W-:Y:S01]  /*29e0*/  FFMA.FTZ R68, R108, R65, R66 ;  /* 0x000000416c447223 */ /* 0x000fe20000010042 */
[----:B------:R-:W-:-:S03]  /*29f0*/  SHF.R.U64 R67, R148, 0x10, R149 ;  /* 0x0000001094437819 */ /* 0x000fc60000001295 */
[----:B------:R-:W-:Y:S02]  /*2a00*/  FADD.FTZ R68, R107, -R68 ;  /* 0x800000446b447221 */ /* 0x000fe40000010000 */
[----:B------:R-:W-:Y:S02]  /*2a10*/  HADD2.F32 R67, -RZ, R67.H0_H0 ;  /* 0x20000043ff437230 */ /* 0x000fe40000004100 */
[----:B------:R-:W-:-:S04]  /*2a20*/  FMUL.FTZ R69, R103, R68 ;  /* 0x0000004467457220 */ /* 0x000fc80000410000 */
[----:B------:R-:W-:-:S04]  /*2a30*/  FMUL.FTZ R68, R69, R64 ;  /* 0x0000004045447220 */ /* 0x000fc80000410000 */
[----:B------:R-:W-:-:S04]  /*2a40*/  FMUL.FTZ R68, R68, UR13 ;  /* 0x0000000d44447c20 */ /* 0x000fc80008410000 */
[----:B------:R-:W-:-:S07]  /*2a50*/  FMUL.FTZ R68, R67, R68 ;  /* 0x0000004443447220 */ /* 0x000fce0000410000 */
.L_x_1884:
[----:B------:R-:W-:Y:S05]  /*2a60*/  BSYNC.RECONVERGENT B2 ;  /* 0x0000000000027941 */ /* 0x000fea0003800200 */
.L_x_1883:
[----:B------:R-:W-:Y:S01]  /*2a70*/  BSSY.RECONVERGENT B2, `(.L_x_1885) ;  /* 0x000000c000027945 */ /* 0x000fe20003800200 */
[----:B------:R-:W-:Y:S01]  /*2a80*/  FADD.FTZ R21, R21, R68 ;  /* 0x0000004415157221 */ /* 0x000fe20000010000 */
[----:B------:R-:W-:Y:S02]  /*2a90*/  MOV R68, RZ ;  /* 0x000000ff00447202 */ /* 0x000fe40000000f00 */
[----:B------:R-:W-:Y:S05]  /*2aa0*/  @!P5 BRA `(.L_x_1886) ;  /* 0x000000000020d947 */ /* 0x000fea0003800000 */
[----:B------:R-:W-:Y:S01]  /*2ab0*/  FFMA.FTZ R68, R110, R65, R66 ;  /* 0x000000416e447223 */ /* 0x000fe20000010042 */
[----:B------:R-:W-:-:S03]  /*2ac0*/  SHF.R.U32.HI R148, RZ, 0x10, R149 ;  /* 0x00000010ff947819 */ /* 0x000fc60000011695 */
[----:B------:R-:W-:Y:S02]  /*2ad0*/  FADD.FTZ R68, R109, -R68 ;  /* 0x800000446d447221 */ /* 0x000fe40000010000 */
[----:B------:R-:W-:Y:S02]  /*2ae0*/  HADD2.F32 R148, -RZ, R148.H0_H0 ;  /* 0x20000094ff947230 */ /* 0x000fe40000004100 */
[----:B------:R-:W-:-:S04]  /*2af0*/  FMUL.FTZ R67, R103, R68 ;  /* 0x0000004467437220 */ /* 0x000fc80000410000 */
[----:B------:R-:W-:-:S04]  /*2b00*/  FMUL.FTZ R67, R67, R64 ;  /* 0x0000004043437220 */ /* 0x000fc80000410000 */
[----:B------:R-:W-:-:S04]  /*2b10*/  FMUL.FTZ R67, R67, UR13 ;  /* 0x0000000d43437c20 */ /* 0x000fc80008410000 */
[----:B------:R-:W-:-:S07]  /*2b20*/  FMUL.FTZ R68, R148, R67 ;  /* 0x0000004394447220 */ /* 0x000fce0000410000 */
.L_x_1886:
[----:B------:R-:W-:Y:S05]  /*2b30*/  BSYNC.RECONVERGENT B2 ;  /* 0x0000000000027941 */ /* 0x000fea0003800200 */
.L_x_1885:
[----:B------:R-:W-:Y:S01]  /*2b40*/  FADD.FTZ R20, R20, R147 ;  /* 0x0000009314147221 */ /* 0x000fe20000010000 */
[----:B------:R-:W-:Y:S01]  /*2b50*/  FADD.FTZ R22, R22, R145 ;  /* 0x0000009116167221 */ /* 0x000fe20000010000 */
[----:B------:R-:W-:Y:S01]  /*2b60*/  FADD.FTZ R23, R23, R68 ;  /* 0x0000004417177221 */ /* 0x000fe20000010000 */
[----:B------:R-:W-:-:S07]  /*2b70*/  IADD3 R104, PT, PT, R104, 0x80, RZ ;  /* 0x0000008068687810 */ /* 0x000fce0007ffe0ff */
.L_x_1882:
[----:B------:R-:W-:Y:S05]  /*2b80*/  BSYNC.RECONVERGENT B1 ;  /* 0x0000000000017941 */ /* 0x000fea0003800200 */
.L_x_1881:
[----:B------:R-:W-:Y:S04]  /*2b90*/  BSSY.RECONVERGENT B1, `(.L_x_1887) ;  /* 0x0000069000017945 */ /* 0x000fe80003800200 */
[----:B------:R-:W-:Y:S05]  /*2ba0*/  @!P3 BRA `(.L_x_1888) ;  /* 0x00000004009cb947 */ /* 0x000fea0003800000 */
[----:B------:R-:W1:Y:S01]  /*2bb0*/  LDC.64 R148, c[0x0][0x390] ;  /* 0x0000e400ff947b82 */ /* 0x000e620000000a00 */
[C---:B------:R-:W-:Y:S01]  /*2bc0*/  LOP3.LUT P5, RZ, R84.reuse, 0xff, RZ, 0xc0, !PT ;  /* 0x000000ff54ff7812 */ /* 0x040fe200078ac0ff */
[----:B------:R-:W-:Y:S01]  /*2bd0*/  HFMA2 R147, -RZ, RZ, 0, 0 ;  /* 0x00000000ff937431 */ /* 0x000fe200000001ff */
[----:B------:R-:W-:Y:S01]  /*2be0*/  MOV R102, RZ ;  /* 0x000000ff00667202 */ /* 0x000fe20000000f00 */
[----:B------:R-:W-:Y:S01]  /*2bf0*/  HFMA2 R145, -RZ, RZ, 0, 0 ;  /* 0x00000000ff917431 */ /* 0x000fe200000001ff */
[----:B------:R-:W-:Y:S02]  /*2c00*/  LOP3.LUT P6, RZ, R84, 0xff00, RZ, 0xc0, !PT ;  /* 0x0000ff0054ff7812 */ /* 0x000fe400078cc0ff */
[----:B------:R-:W-:Y:S01]  /*2c10*/  MOV R71, RZ ;  /* 0x000000ff00477202 */ /* 0x000fe20000000f00 */
[----:B0-----:R-:W0:Y:S08]  /*2c20*/  LDC.64 R150, c[0x0][0x468] ;  /* 0x00011a00ff967b82 */ /* 0x001e300000000a00 */
[----:B------:R-:W2:Y:S01]  /*2c30*/  @P5 LDC R68, c[0x0][0x408] ;  /* 0x00010200ff445b82 */ /* 0x000ea20000000800 */
[----:B-1----:R-:W-:-:S06]  /*2c40*/  IMAD.WIDE.U32 R148, R104, 0x8, R148 ;  /* 0x0000000868947825 */ /* 0x002fcc00078e0094 */
[----:B------:R-:W3:Y:S01]  /*2c50*/  LDG.E.64 R148, desc[UR8][R148.64] ;  /* 0x0000000894947981 */ /* 0x000ee2000c1e1b00 */
[----:B------:R-:W-:Y:S01]  /*2c60*/  @P5 FFMA.FTZ R67, R111, R65, R66 ;  /* 0x000000416f435223 */ /* 0x000fe20000010042 */
[----:B0-----:R-:W-:Y:S01]  /*2c70*/  IMAD.WIDE.U32 R150, R104, 0x8, R150 ;  /* 0x0000000868967825 */ /* 0x001fe200078e0096 */
[----:B------:R-:W-:Y:S03]  /*2c80*/  BSSY.RECONVERGENT B2, `(.L_x_1889) ;  /* 0x0000048000027945 */ /* 0x000fe60003800200 */
[----:B------:R-:W-:-:S04]  /*2c90*/  @P5 FADD.FTZ R70, R112, -R67 ;  /* 0x8000004370465221 */ /* 0x000fc80000010000 */
[----:B------:R-:W-:-:S04]  /*2ca0*/  @P5 FMUL.FTZ R67, R103, R70 ;  /* 0x0000004667435220 */ /* 0x000fc80000410000 */
[----:B------:R-:W-:-:S04]  /*2cb0*/  @P5 FMUL.FTZ R67, R67, R64 ;  /* 0x0000004043435220 */ /* 0x000fc80000410000 */
[----:B--2---:R-:W-:Y:S02]  /*2cc0*/  @P5 FMUL.FTZ R68, R67, R68 ;  /* 0x0000004443445220 */ /* 0x004fe40000410000 */
[----:B------:R-:W0:Y:S01]  /*2cd0*/  @P5 LDC R67, c[0x0][0x408] ;  /* 0x00010200ff435b82 */ /* 0x000e220000000800 */
[----:B---3--:R-:W-:-:S05]  /*2ce0*/  @P5 MOV R69, R148 ;  /* 0x0000009400455202 */ /* 0x008fca0000000f00 */
[----:B------:R-:W-:-:S05]  /*2cf0*/  @P5 HADD2.F32 R69, -RZ, R69.H0_H0 ;  /* 0x20000045ff455230 */ /* 0x000fca0000004100 */
[----:B------:R-:W-:Y:S01]  /*2d00*/  @P5 FMUL.FTZ R147, R69, R68 ;  /* 0x0000004445935220 */ /* 0x000fe20000410000 */
[----:B------:R-:W-:-:S04]  /*2d10*/  @P5 FFMA.FTZ R69, R111, R65, R66 ;  /* 0x000000416f455223 */ /* 0x000fc80000010042 */
[----:B------:R-:W-:-:S04]  /*2d20*/  @P5 FADD.FTZ R68, R112, -R69 ;  /* 0x8000004570445221 */ /* 0x000fc80000010000 */
[----:B------:R-:W-:-:S04]  /*2d30*/  @P5 FMUL.FTZ R69, R103, R68 ;  /* 0x0000004467455220 */ /* 0x000fc80000410000 */
[----:B------:R-:W-:-:S04]  /*2d40*/  @P5 FMUL.FTZ R68, R69, R64 ;  /* 0x0000004045445220 */ /* 0x000fc80000410000 */
[----:B0-----:R-:W-:Y:S01]  /*2d50*/  @P5 FMUL.FTZ R67, R68, R67 ;  /* 0x0000004344435220 */ /* 0x001fe20000410000 */
[----:B------:R-:W-:-:S05]  /*2d60*/  @P5 HADD2.F32 R68, -RZ, R144.H0_H0 ;  /* 0x20000090ff445230 */ /* 0x000fca0000004100 */
        /* <DEDUP_REMOVED lines=8> */
[----:B------:R-:W-:-:S03]  /*2df0*/  @P6 HADD2.F32 R70, -RZ, R144.H1_H1 ;  /* 0x30000090ff466230 */ /* 0x000fc60000004100 */
        /* <DEDUP_REMOVED lines=48> */
.L_x_1890:
[----:B------:R-:W-:Y:S05]  /*3100*/  BSYNC.RECONVERGENT B2 ;  /* 0x0000000000027941 */ /* 0x000fea0003800200 */
.L_x_1889:
        /* <DEDUP_REMOVED lines=12> */
.L_x_1892:
[----:B------:R-:W-:Y:S05]  /*31d0*/  BSYNC.RECONVERGENT B2 ;  /* 0x0000000000027941 */ /* 0x000fea0003800200 */
.L_x_1891:
[----:B------:R-:W-:Y:S01]  /*31e0*/  FADD.FTZ R16, R16, R147 ;  /* 0x0000009310107221 */ /* 0x000fe20000010000 */
[----:B------:R-:W-:Y:S01]  /*31f0*/  FADD.FTZ R18, R18, R145 ;  /* 0x0000009112127221 */ /* 0x000fe20000010000 */
[----:B------:R-:W-:Y:S01]  /*3200*/  FADD.FTZ R19, R19, R68 ;  /* 0x0000004413137221 */ /* 0x000fe20000010000 */
[----:B------:R-:W-:-:S07]  /*3210*/  IADD3 R104, PT, PT, R104, 0x80, RZ ;  /* 0x0000008068687810 */ /* 0x000fce0007ffe0ff */
.L_x_1888:
[----:B------:R-:W-:Y:S05]  /*3220*/  BSYNC.RECONVERGENT B1 ;  /* 0x0000000000017941 */ /* 0x000fea0003800200 */
.L_x_1887:
        /* <DEDUP_REMOVED lines=87> */
.L_x_1896:
[----:B------:R-:W-:Y:S05]  /*37a0*/  BSYNC.RECONVERGENT B2 ;  /* 0x0000000000027941 */ /* 0x000fea0003800200 */
.L_x_1895:
        /* <DEDUP_REMOVED lines=12> */
.L_x_1898:
[----:B------:R-:W-:Y:S05]  /*3870*/  BSYNC.RECONVERGENT B2 ;  /* 0x0000000000027941 */ /* 0x000fea0003800200 */
.L_x_1897:
[----:B------:R-:W-:Y:S01]  /*3880*/  FADD.FTZ R12, R12, R147 ;  /* 0x000000930c0c7221 */ /* 0x000fe20000010000 */
[----:B------:R-:W-:Y:S01]  /*3890*/  FADD.FTZ R14, R14, R145 ;  /* 0x000000910e0e7221 */ /* 0x000fe20000010000 */
[----:B------:R-:W-:Y:S01]  /*38a0*/  FADD.FTZ R15, R15, R68 ;  /* 0x000000440f0f7221 */ /* 0x000fe20000010000 */
[----:B------:R-:W-:-:S07]  /*38b0*/  IADD3 R104, PT, PT, R104, 0x80, RZ ;  /* 0x0000008068687810 */ /* 0x000fce0007ffe0ff */
.L_x_1894:
[----:B------:R-:W-:Y:S05]  /*38c0*/  BSYNC.RECONVERGENT B1 ;  /* 0x0000000000017941 */ /* 0x000fea0003800200 */
.L_x_1893:
        /* <DEDUP_REMOVED lines=87> */
.L_x_1902:
[----:B------:R-:W-:Y:S05]  /*3e40*/  BSYNC.RECONVERGENT B2 ;  /* 0x0000000000027941 */ /* 0x000fea0003800200 */
.L_x_1901:
        /* <DEDUP_REMOVED lines=12> */
.L_x_1904:
[----:B------:R-:W-:Y:S05]  /*3f10*/  BSYNC.RECONVERGENT B2 ;  /* 0x0000000000027941 */ /* 0x000fea0003800200 */
.L_x_1903:
[----:B------:R-:W-:Y:S01]  /*3f20*/  FADD.FTZ R8, R8, R147 ;  /* 0x0000009308087221 */ /* 0x000fe20000010000 */
[----:B------:R-:W-:Y:S01]  /*3f30*/  FADD.FTZ R10, R10, R145 ;  /* 0x000000910a0a7221 */ /* 0x000fe20000010000 */
[----:B------:R-:W-:Y:S01]  /*3f40*/  FADD.FTZ R11, R11, R68 ;  /* 0x000000440b0b7221 */ /* 0x000fe20000010000 */
[----:B------:R-:W-:-:S07]  /*3f50*/  IADD3 R104, PT, PT, R104, 0x80, RZ ;  /* 0x0000008068687810 */ /* 0x000fce0007ffe0ff */
.L_x_1900:
[----:B------:R-:W-:Y:S05]  /*3f60*/  BSYNC.RECONVERGENT B1 ;  /* 0x0000000000017941 */ /* 0x000fea0003800200 */
.L_x_1899:
[----:B------:R-:W-:Y:S05]  /*3f70*/  @!P0 BRA `(.L_x_1905) ;  /* 0x0000005800c88947 */ /* 0x000fea0003800000 */
[----:B------:R-:W1:Y:S01]  /*3f80*/  LDC.64 R68, c[0x0][0x390] ;  /* 0x0000e400ff447b82 */ /* 0x000e620000000a00 */
[----:B------:R-:W-:Y:S02]  /*3f90*/  LOP3.LUT P5, RZ, R0, 0xff, RZ, 0xc0, !PT ;  /* 0x000000ff00ff7812 */ /* 0x000fe400078ac0ff */
[----:B------:R-:W-:Y:S01]  /*3fa0*/  CS2R R146, SRZ ;  /* 0x0000000000927805 */ /* 0x000fe2000001ff00 */
[----:B------:R-:W-:-:S04]  /*3fb0*/  HFMA2 R145, -RZ, RZ, 0, 0 ;  /* 0x00000000ff917431 */ /* 0x000fc800000001ff */
[----:B0-----:R-:W0:Y:S01]  /*3fc0*/  LDC.64 R150, c[0x0][0x468] ;  /* 0x00011a00ff967b82 */ /* 0x001e220000000a00 */
[----:B-1----:R-:W-:-:S07]  /*3fd0*/  IMAD.WIDE.U32 R148, R104, 0x8, R68 ;  /* 0x0000000868947825 */ /* 0x002fce00078e0044 */
[----:B------:R-:W1:Y:S01]  /*3fe0*/  @P5 LDC R68, c[0x0][0x408] ;  /* 0x00010200ff445b82 */ /* 0x000e620000000800 */
[----:B------:R-:W2:Y:S01]  /*3ff0*/  LDG.E.64 R148, desc[UR8][R148.64] ;  /* 0x0000000894947981 */ /* 0x000ea2000c1e1b00 */
[----:B------:R-:W-:Y:S01]  /*4000*/  @P5 FFMA.FTZ R67, R135, R65, R66 ;  /* 0x0000004187435223 */ /* 0x000fe20000010042 */
[----:B0-----:R-:W-:Y:S01]  /*4010*/  IMAD.WIDE.U32 R150, R104, 0x8, R150 ;  /* 0x0000000868967825 */ /* 0x001fe200078e0096 */
[----:B------:R-:W-:Y:S03]  /*4020*/  BSSY.RECONVERGENT B1, `(.L_x_1906) ;  /* 0x000004c000017945 */ /* 0x000fe60003800200 */
[----:B------:R-:W-:-:S04]  /*4030*/  @P5 FADD.FTZ R70, R136, -R67 ;  /* 0x8000004388465221 */ /* 0x000fc80000010000 */
[----:B------:R-:W-:-:S04]  /*4040*/  @P5 FMUL.FTZ R67, R103, R70 ;  /* 0x0000004667435220 */ /* 0x000fc80000410000 */
[----:B------:R-:W-:-:S04]  /*4050*/  @P5 FMUL.FTZ R67, R67, R64 ;  /* 0x0000004043435220 */ /* 0x000fc80000410000 */
[----:B-1----:R-:W-:Y:S02]  /*4060*/  @P5 FMUL.FTZ R68, R67, R68 ;  /* 0x0000004443445220 */ /* 0x002fe40000410000 */
[----:B------:R-:W0:Y:S01]  /*4070*/  @P5 LDC R67, c[0x0][0x408] ;  /* 0x00010200ff435b82 */ /* 0x000e220000000800 */
[----:B--2---:R-:W-:-:S05]  /*4080*/  @P5 MOV R69, R148 ;  /* 0x0000009400455202 */ /* 0x004fca0000000f00 */
[----:B------:R-:W-:-:S05]  /*4090*/  @P5 HADD2.F32 R69, -RZ, R69.H0_H0 ;  /* 0x20000045ff455230 */ /* 0x000fca0000004100 */
[----:B------:R-:W-:Y:S01]  /*40a0*/  @P5 FMUL.FTZ R147, R69, R68 ;  /* 0x0000004445935220 */ /* 0x000fe20000410000 */
[----:B------:R-:W-:-:S03]  /*40b0*/  @P5 FFMA.FTZ R69, R135, R65, R66 ;  /* 0x0000004187455223 */ /* 0x000fc60000010042 */
[----:B------:R-:W-:Y:S01]  /*40c0*/  FADD.FTZ R4, R4, R147 ;  /* 0x0000009304047221 */ /* 0x000fe20000010000 */
        /* <DEDUP_REMOVED lines=13> */
[----:B------:R-:W-:-:S03]  /*41a0*/  CS2R R70, SRZ ;  /* 0x0000000000467805 */ /* 0x000fc6000001ff00 */
        /* <DEDUP_REMOVED lines=8> */
[----:B------:R-:W-:Y:S01]  /*4230*/  @P5 FMUL.FTZ R68, R69, R64 ;  /* 0x0000004045445220 */ /* 0x000fe20000410000 */
[----:B------:R-:W-:-:S03]  /*4240*/  HFMA2 R69, -RZ, RZ, 0, 0 ;  /* 0x00000000ff457431 */ /* 0x000fc600000001ff */
[----:B0-----:R-:W-:Y:S01]  /*4250*/  @P5 FMUL.FTZ R67, R68, R67 ;  /* 0x0000004344435220 */ /* 0x001fe20000410000 */
[----:B------:R-:W-:-:S05]  /*4260*/  @P5 HADD2.F32 R68, -RZ, R161.H0_H0 ;  /* 0x200000a1ff445230 */ /* 0x000fca0000004100 */
[----:B------:R-:W-:Y:S01]  /*4270*/  @P5 FMUL.FTZ R69, R67, R68 ;  /* 0x0000004443455220 */ /* 0x000fe20000410000 */
[----:B------:R-:W-:Y:S01]  /*4280*/  ISETP.GE.U32.AND P5, PT, R0, 0x1000000, PT ;  /* 0x010000000000780c */ /* 0x000fe20003fa6070 */
[----:B------:R-:W-:-:S04]  /*4290*/  FFMA.FTZ R68, R142, R65, R66 ;  /* 0x000000418e447223 */ /* 0x000fc80000010042 */
[----:B------:R-:W-:Y:S01]  /*42a0*/  FADD.FTZ R68, R141, -R68 ;  /* 0x800000448d447221 */ /* 0x000fe20000010000 */
[----:B------:R-:W-:Y:S03]  /*42b0*/  F2F.F16.F32 R69, R69 ;  /* 0x0000004500457304 */ /* 0x000fe60000200800 */
[----:B------:R-:W-:-:S04]  /*42c0*/  FMUL.FTZ R67, R103, R68 ;  /* 0x0000004467437220 */ /* 0x000fc80000410000 */
[----:B------:R-:W-:Y:S01]  /*42d0*/  @P5 SHF.R.U32.HI R68, RZ, 0x10, R149 ;  /* 0x00000010ff445819 */ /* 0x000fe20000011695 */
[----:B------:R-:W-:Y:S01]  /*42e0*/  FMUL.FTZ R67, R67, R64 ;  /* 0x0000004043437220 */ /* 0x000fe20000410000 */
[----:B------:R-:W-:-:S03]  /*42f0*/  @P5 HADD2.F32 R102, -RZ, R161.H1_H1 ;  /* 0x300000a1ff665230 */ /* 0x000fc60000004100 */
[----:B------:R-:W-:Y:S02]  /*4300*/  @P5 HADD2.F32 R68, -RZ, R68.H0_H0 ;  /* 0x20000044ff445230 */ /* 0x000fe40000004100 */
[----:B------:R-:W-:-:S04]  /*4310*/  FMUL.FTZ R67, R67, UR13 ;  /* 0x0000000d43437c20 */ /* 0x000fc80008410000 */
[C---:B------:R-:W-:Y:S01]  /*4320*/  @P5 FMUL.FTZ R70, R67.reuse, R68 ;  /* 0x0000004443465220 */ /* 0x040fe20000410000 */
[----:B------:R-:W-:Y:S01]  /*4330*/  MOV R68, RZ ;  /* 0x000000ff00447202 */ /* 0x000fe20000000f00 */
[----:B------:R-:W-:Y:S01]  /*4340*/  @P5 FMUL.FTZ R68, R67, R102 ;  /* 0x0000006643445220 */ /* 0x000fe20000410000 */
[----:B------:R-:W-:-:S05]  /*4350*/  LOP3.LUT P5, RZ, R0, 0xff00, RZ, 0xc0, !PT ;  /* 0x0000ff0000ff7812 */ /* 0x000fca00078ac0ff */
[----:B------:R-:W0:Y:S08]  /*4360*/  F2F.F16.F32 R68, R68 ;  /* 0x0000004400447304 */ /* 0x000e300000200800 */
[----:B------:R-:W-:-:S04]  /*4370*/  @P5 FFMA.FTZ R102, R140, R65, R66 ;  /* 0x000000418c665223 */ /* 0x000fc80000010042 */
[----:B------:R-:W-:-:S04]  /*4380*/  @P5 FADD.FTZ R102, R139, -R102 ;  /* 0x800000668b665221 */ /* 0x000fc80000010000 */
[----:B------:R-:W-:Y:S01]  /*4390*/  @P5 FMUL.FTZ R67, R103, R102 ;  /* 0x0000006667435220 */ /* 0x000fe20000410000 */
[----:B------:R-:W-:-:S03]  /*43a0*/  @P5 HADD2.F32 R102, -RZ, R160.H1_H1 ;  /* 0x300000a0ff665230 */ /* 0x000fc60000004100 */
[----:B------:R-:W-:-:S04]  /*43b0*/  @P5 FMUL.FTZ R67, R67, R64 ;  /* 0x0000004043435220 */ /* 0x000fc80000410000 */
[----:B------:R-:W-:-:S04]  /*43c0*/  @P5 FMUL.FTZ R67, R67, UR13 ;  /* 0x0000000d43435c20 */ /* 0x000fc80008410000 */
[----:B------:R-:W-:Y:S01]  /*43d0*/  @P5 FMUL.FTZ R145, R67, R102 ;  /* 0x0000006643915220 */ /* 0x000fe20000410000 */
[----:B0-----:R-:W-:Y:S02]  /*43e0*/  SHF.L.U32 R102, R68, 0x10, RZ ;  /* 0x0000001044667819 */ /* 0x001fe400000006ff */
[----:B------:R-:W-:-:S03]  /*43f0*/  MOV R68, RZ ;  /* 0x000000ff00447202 */ /* 0x000fc60000000f00 */
[----:B------:R-:W0:Y:S02]  /*4400*/  F2F.F16.F32 R145, R145 ;  /* 0x0000009100917304 */ /* 0x000e240000200800 */
[----:B0-----:R-:W-:-:S05]  /*4410*/  IMAD.WIDE.U32 R162, R145, 0x10000, RZ ;  /* 0x0001000091a27825 */ /* 0x001fca00078e00ff */
[----:B------:R-:W-:Y:S02]  /*4420*/  LOP3.LUT R163, R163, R102, R69, 0xfe, !PT ;  /* 0x00000066a3a37212 */ /* 0x000fe400078efe45 */
[----:B------:R-:W-:-:S05]  /*4430*/  LOP3.LUT R162, R162, R146, RZ, 0xfc, !PT ;  /* 0x00000092a2a27212 */ /* 0x000fca00078efcff */
        /* <DEDUP_REMOVED lines=10> */
.L_x_1907:
[----:B------:R-:W-:Y:S05]  /*44e0*/  BSYNC.RECONVERGENT B1 ;  /* 0x0000000000017941 */ /* 0x000fea0003800200 */
.L_x_1906:
[----:B------:R-:W-:Y:S01]  /*44f0*/  FADD.FTZ R5, R5, R68 ;  /* 0x0000004405057221 */ /* 0x000fe20000010000 */
[----:B------:R-:W-:Y:S01]  /*4500*/  FADD.FTZ R7, R7, R70 ;  /* 0x0000004607077221 */ /* 0x000fe20000010000 */
[----:B------:R-:W-:Y:S01]  /*4510*/  FADD.FTZ R6, R6, R71 ;  /* 0x0000004706067221 */ /* 0x000fe20000010000 */
[----:B------:R-:W-:Y:S06]  /*4520*/  BRA `(.L_x_1905) ;  /* 0x00000054005c7947 */ /* 0x000fec0003800000 */
.L_x_1880:
[----:B------:R-:W-:Y:S04]  /*4530*/  BSSY.RECONVERGENT B1, `(.L_x_1908) ;  /* 0x0000064000017945 */ /* 0x000fe80003800200 */
[----:B------:R-:W-:Y:S05]  /*4540*/  @!P4 BRA `(.L_x_1909) ;  /* 0x000000040088c947 */ /* 0x000fea0003800000 */
[----:B------:R-:W0:Y:S02]  /*4550*/  LDC.64 R162, c[0x0][0x390] ;  /* 0x0000e400ffa27b82 */ /* 0x000e240000000a00 */
[----:B0-----:R-:W-:-:S06]  /*4560*/  IMAD.WIDE.U32 R162, R104, 0x8, R162 ;  /* 0x0000000868a27825 */ /* 0x001fcc00078e00a2 */
[----:B------:R-:W2:Y:S01]  /*4570*/  LDG.E.64 R162, desc[UR8][R162.64] ;  /* 0x00000008a2a27981 */ /* 0x000ea2000c1e1b00 */
[----:B------:R-:W-:Y:S01]  /*4580*/  LOP3.LUT P5, RZ, R85, 0xff, RZ, 0xc0, !PT ;  /* 0x000000ff55ff7812 */ /* 0x000fe200078ac0ff */
[----:B------:R-:W-:Y:S01]  /*4590*/  FFMA.FTZ R67, R3, R65, R66 ;  /* 0x0000004103437223 */ /* 0x000fe20000010042 */
[----:B------:R-:W-:-:S03]  /*45a0*/  HFMA2 R151, -RZ, RZ, 0, 0 ;  /* 0x00000000ff977431 */ /* 0x000fc600000001ff */
[----:B------:R-:W-:-:S04]  /*45b0*/  FADD.FTZ R102, R2, -R67 ;  /* 0x8000004302667221 */ /* 0x000fc80000010000 */
[----:B------:R-:W-:-:S04]  /*45c0*/  FMUL.FTZ R67, R103, R102 ;  /* 0x0000006667437220 */ /* 0x000fc80000410000 */
[----:B------:R-:W0:Y:S01]  /*45d0*/  @P5 LDC R68, c[0x0][0x408] ;  /* 0x00010200ff445b82 */ /* 0x000e220000000800 */
[----:B------:R-:W-:-:S07]  /*45e0*/  @P5 FMUL.FTZ R71, R67, R64 ;  /* 0x0000004043475220 */ /* 0x000fce0000410000 */
[----:B------:R-:W1:Y:S01]  /*45f0*/  @P5 LDC R70, c[0x0][0x408] ;  /* 0x00010200ff465b82 */ /* 0x000e620000000800 */
[----:B0-----:R-:W-:Y:S01]  /*4600*/  @P5 FMUL.FTZ R68, R71, R68 ;  /* 0x0000004447445220 */ /* 0x001fe20000410000 */
[----:B--2---:R-:W-:-:S05]  /*4610*/  @P5 MOV R69, R162 ;  /* 0x000000a200455202 */ /* 0x004fca0000000f00 */
[----:B------:R-:W-:Y:S02]  /*4620*/  @P5 HADD2.F32 R71, -RZ, R69.H0_H0 ;  /* 0x20000045ff475230 */ /* 0x000fe40000004100 */
[----:B------:R-:W-:-:S03]  /*4630*/  HFMA2 R69, -RZ, RZ, 0, 0 ;  /* 0x00000000ff457431 */ /* 0x000fc600000001ff */
[----:B------:R-:W-:Y:S01]  /*4640*/  @P5 FMUL.FTZ R69, R68, R71 ;  /* 0x0000004744455220 */ /* 0x000fe20000410000 */
[----:B------:R-:W-:Y:S01]  /*4650*/  @P5 FMUL.FTZ R71, R67, R64 ;  /* 0x0000004043475220 */ /* 0x000fe20000410000 */
[----:B------:R-:W-:Y:S01]  /*4660*/  MOV R68, RZ ;  /* 0x000000ff00447202 */ /* 0x000fe20000000f00 */
[----:B------:R-:W-:Y:S01]  /*4670*/  F2F.F16.F32 R67, R67 ;  /* 0x0000004300437304 */ /* 0x000fe20000200800 */
[----:B------:R-:W-:Y:S01]  /*4680*/  FADD.FTZ R20, R20, R69 ;  /* 0x0000004514147221 */ /* 0x000fe20000010000 */
[----:B-1----:R-:W-:Y:S01]  /*4690*/  @P5 FMUL.FTZ R70, R71, R70 ;  /* 0x0000004647465220 */ /* 0x002fe20000410000 */
[----:B------:R-:W-:-:S05]  /*46a0*/  @P5 HADD2.F32 R71, -RZ, R91.H1_H1 ;  /* 0x3000005bff475230 */ /* 0x000fca0000004100 */
[----:B------:R-:W-:Y:S01]  /*46b0*/  @P5 FMUL.FTZ R68, R70, R71 ;  /* 0x0000004746445220 */ /* 0x000fe20000410000 */
[----:B------:R-:W-:Y:S01]  /*46c0*/  LOP3.LUT P5, RZ, R85, 0xff00, RZ, 0xc0, !PT ;  /* 0x0000ff0055ff7812 */ /* 0x000fe200078ac0ff */
[----:B------:R-:W-:-:S04]  /*46d0*/  FFMA.FTZ R70, R108, R65, R66 ;  /* 0x000000416c467223 */ /* 0x000fc80000010042 */
[----:B------:R-:W-:Y:S01]  /*46e0*/  FADD.FTZ R70, R107, -R70 ;  /* 0x800000466b467221 */ /* 0x000fe20000010000 */
[----:B------:R-:W-:Y:S03]  /*46f0*/  F2F.F16.F32 R68, R68 ;  /* 0x0000004400447304 */ /* 0x000fe60000200800 */
[----:B------:R-:W-:-:S04]  /*4700*/  FMUL.FTZ R157, R103, R70 ;  /* 0x00000046679d7220 */ /* 0x000fc80000410000 */
[----:B------:R-:W0:Y:S01]  /*4710*/  @P5 LDC R71, c[0x0][0x408] ;  /* 0x00010200ff475b82 */ /* 0x000e220000000800 */
[----:B------:R-:W-:Y:S01]  /*4720*/  @P5 FMUL.FTZ R146, R157, R64 ;  /* 0x000000409d925220 */ /* 0x000fe20000410000 */
[----:B------:R-:W-:Y:S01]  /*4730*/  @P5 SHF.R.U64 R70, R162, 0x10, R163 ;  /* 0x00000010a2465819 */ /* 0x000fe200000012a3 */
[----:B------:R-:W-:-:S05]  /*4740*/  @P5 HADD2.F32 R145, -RZ, R91.H0_H0 ;  /* 0x2000005bff915230 */ /* 0x000fca0000004100 */
[----:B------:R-:W1:Y:S01]  /*4750*/  @P5 LDC R102, c[0x0][0x408] ;  /* 0x00010200ff665b82 */ /* 0x000e620000000800 */
[----:B0-----:R-:W-:Y:S01]  /*4760*/  @P5 FMUL.FTZ R71, R146, R71 ;  /* 0x0000004792475220 */ /* 0x001fe20000410000 */
[----:B------:R-:W-:Y:S02]  /*4770*/  @P5 HADD2.F32 R146, -RZ, R70.H0_H0 ;  /* 0x20000046ff925230 */ /* 0x000fe40000004100 */
[----:B------:R-:W-:-:S03]  /*4780*/  HFMA2 R70, -RZ, RZ, 0, 0 ;  /* 0x00000000ff467431 */ /* 0x000fc600000001ff */
[----:B------:R-:W-:Y:S01]  /*4790*/  @P5 FMUL.FTZ R70, R71, R146 ;  /* 0x0000009247465220 */ /* 0x000fe20000410000 */
[----:B------:R-:W-:-:S03]  /*47a0*/  @P5 FMUL.FTZ R71, R157, R64 ;  /* 0x000000409d475220 */ /* 0x000fc60000410000 */
[----:B------:R-:W-:Y:S01]  /*47b0*/  FADD.FTZ R21, R21, R70 ;  /* 0x0000004615157221 */ /* 0x000fe20000010000 */
[----:B-1----:R-:W-:Y:S01]  /*47c0*/  @P5 FMUL.FTZ R102, R71, R102 ;  /* 0x0000006647665220 */ /* 0x002fe20000410000 */
[----:B------:R-:W-:-:S03]  /*47d0*/  MOV R71, RZ ;  /* 0x000000ff00477202 */ /* 0x000fc60000000f00 */
[----:B------:R-:W-:Y:S01]  /*47e0*/  @P5 FMUL.FTZ R71, R102, R145 ;  /* 0x0000009166475220 */ /* 0x000fe20000410000 */
[----:B------:R-:W-:Y:S01]  /*47f0*/  LOP3.LUT P5, RZ, R85, 0xff0000, RZ, 0xc0, !PT ;  /* 0x00ff000055ff7812 */ /* 0x000fe200078ac0ff */
[----:B------:R-:W-:-:S04]  /*4800*/  FFMA.FTZ R145, R105, R65, R66 ;  /* 0x0000004169917223 */ /* 0x000fc80000010042 */
[----:B------:R-:W-:Y:S01]  /*4810*/  FADD.FTZ R148, R106, -R145 ;  /* 0x800000916a947221 */ /* 0x000fe20000010000 */
[----:B------:R-:W-:Y:S03]  /*4820*/  F2F.F16.F32 R71, R71 ;  /* 0x0000004700477304 */ /* 0x000fe60000200800 */
[----:B------:R-:W-:Y:S01]  /*4830*/  FMUL.FTZ R155, R103, R148 ;  /* 0x00000094679b7220 */ /* 0x000fe20000410000 */
[----:B------:R-:W-:-:S03]  /*4840*/  FFMA.FTZ R148, R110, R65, R66 ;  /* 0x000000416e947223 */ /* 0x000fc60000010042 */
[----:B------:R-:W0:Y:S01]  /*4850*/  @P5 LDC R102, c[0x0][0x408] ;  /* 0x00010200ff665b82 */ /* 0x000e220000000800 */
[----:B------:R-:W-:Y:S01]  /*4860*/  @P5 FMUL.FTZ R147, R155, R64 ;  /* 0x000000409b935220 */ /* 0x000fe20000410000 */
[----:B------:R-:W-:Y:S01]  /*4870*/  @P5 MOV R145, R163 ;  /* 0x000000a300915202 */ /* 0x000fe20000000f00 */
[----:B------:R-:W-:-:S05]  /*4880*/  FADD.FTZ R148, R109, -R148 ;  /* 0x800000946d947221 */ /* 0x000fca0000010000 */
[----:B------:R-:W1:Y:S01]  /*4890*/  @P5 LDC R146, c[0x0][0x408] ;  /* 0x00010200ff925b82 */ /* 0x000e620000000800 */
[----:B0-----:R-:W-:Y:S01]  /*48a0*/  @P5 FMUL.FTZ R102, R147, R102 ;  /* 0x0000006693665220 */ /* 0x001fe20000410000 */
[----:B------:R-:W-:Y:S02]  /*48b0*/  @P5 HADD2.F32 R147, -RZ, R145.H0_H0 ;  /* 0x20000091ff935230 */ /* 0x000fe40000004100 */
[----:B------:R-:W-:-:S03]  /*48c0*/  HFMA2 R145, -RZ, RZ, 0, 0 ;  /* 0x00000000ff917431 */ /* 0x000fc600000001ff */
[----:B------:R-:W-:Y:S01]  /*48d0*/  @P5 FMUL.FTZ R145, R102, R147 ;  /* 0x0000009366915220 */ /* 0x000fe20000410000 */
[----:B------:R-:W-:Y:S01]  /*48e0*/  @P5 FMUL.FTZ R147, R155, R64 ;  /* 0x000000409b935220 */ /* 0x000fe20000410000 */
[----:B------:R-:W-:Y:S02]  /*48f0*/  MOV R102, RZ ;  /* 0x000000ff00667202 */ /* 0x000fe40000000f00 */
[----:B------:R-:W-:Y:S01]  /*4900*/  FADD.FTZ R22, R22, R145 ;  /* 0x0000009116167221 */ /* 0x000fe20000010000 */
[----:B-1----:R-:W-:Y:S01]  /*4910*/  @P5 FMUL.FTZ R146, R147, R146 ;  /* 0x0000009293925220 */ /* 0x002fe20000410000 */
[----:B------:R-:W-:-:S05]  /*4920*/  @P5 HADD2.F32 R147, -RZ, R143.H0_H0 ;  /* 0x2000008fff935230 */ /* 0x000fca0000004100 */
[----:B------:R-:W-:Y:S01]  /*4930*/  @P5 FMUL.FTZ R102, R146, R147 ;  /* 0x0000009392665220 */ /* 0x000fe20000410000 */
[----:B------:R-:W-:Y:S01]  /*4940*/  ISETP.GE.U32.AND P5, PT, R85, 0x1000000, PT ;  /* 0x010000005500780c */ /* 0x000fe20003fa6070 */
[----:B------:R-:W-:Y:S01]  /*4950*/  FMUL.FTZ R147, R103, R148 ;  /* 0x0000009467937220 */ /* 0x000fe20000410000 */
[----:B------:R-:W0:Y:S08]  /*4960*/  F2F.F16.F32 R146, R157 ;  /* 0x0000009d00927304 */ /* 0x000e300000200800 */
[----:B------:R1:W2:Y:S03]  /*4970*/  F2F.F16.F32 R148, R147 ;  /* 0x0000009300947304 */ /* 0x0002a60000200800 */
[----:B------:R-:W3:Y:S01]  /*4980*/  @P5 LDC R149, c[0x0][0x408] ;  /* 0x00010200ff955b82 */ /* 0x000ee20000000800 */
[----:B------:R-:W-:Y:S01]  /*4990*/  @P5 FMUL.FTZ R150, R147, R64 ;  /* 0x0000004093965220 */ /* 0x000fe20000410000 */
[----:B------:R-:W-:-:S02]  /*49a0*/  @P5 HADD2.F32 R152, -RZ, R143.H1_H1 ;  /* 0x3000008fff985230 */ /* 0x000fc40000004100 */
[----:B0-----:R-:W-:Y:S01]  /*49b0*/  IMAD.WIDE.U32 R164, R146, 0x10000, RZ ;  /* 0x0001000092a47825 */ /* 0x001fe200078e00ff */
[----:B------:R-:W-:Y:S01]  /*49c0*/  F2F.F16.F32 R102, R102 ;  /* 0x0000006600667304 */ /* 0x000fe20000200800 */
[----:B------:R-:W-:Y:S02]  /*49d0*/  @P5 SHF.R.U32.HI R146, RZ, 0x10, R163 ;  /* 0x00000010ff925819 */ /* 0x000fe400000116a3 */
[----:B-1----:R-:W-:Y:S01]  /*49e0*/  @P5 FMUL.FTZ R147, R147, R64 ;  /* 0x0000004093935220 */ /* 0x002fe20000410000 */
[----:B------:R-:W-:Y:S01]  /*49f0*/  IMAD.WIDE.U32 R162, R71, 0x10000, RZ ;  /* 0x0001000047a27825 */ /* 0x000fe200078e00ff */
[----:B------:R-:W-:-:S03]  /*4a00*/  LOP3.LUT R164, R164, R67, RZ, 0xfc, !PT ;  /* 0x00000043a4a47212 */ /* 0x000fc600078efcff */
[----:B------:R-:W-:Y:S01]  /*4a10*/  @P5 HADD2.F32 R146, -RZ, R146.H0_H0 ;  /* 0x20000092ff925230 */ /* 0x000fe20000004100 */
[----:B------:R-:W-:Y:S02]  /*4a20*/  LOP3.LUT R162, R162, R68, RZ, 0xfc, !PT ;  /* 0x00000044a2a27212 */ /* 0x000fe400078efcff */
[----:B------:R-:W-:Y:S01]  /*4a30*/  MOV R68, RZ ;  /* 0x000000ff00447202 */ /* 0x000fe20000000f00 */
[----:B---3--:R-:W-:Y:S02]  /*4a40*/  @P5 FMUL.FTZ R149, R150, R149 ;  /* 0x0000009596955220 */ /* 0x008fe40000410000 */
[----:B------:R-:W0:Y:S02]  /*4a50*/  F2F.F16.F32 R150, R155 ;  /* 0x0000009b00967304 */ /* 0x000e240000200800 */
[----:B------:R-:W-:Y:S01]  /*4a60*/  @P5 FMUL.FTZ R151, R149, R152 ;  /* 0x0000009895975220 */ /* 0x000fe20000410000 */
[----:B--2---:R-:W-:-:S05]  /*4a70*/  SHF.L.U32 R149, R148, 0x10, RZ ;  /* 0x0000001094957819 */ /* 0x004fca00000006ff */
[----:B------:R-:W1:Y:S01]  /*4a80*/  F2F.F16.F32 R151, R151 ;  /* 0x0000009700977304 */ /* 0x000e620000200800 */
[----:B0-----:R-:W-:Y:S02]  /*4a90*/  LOP3.LUT R165, R165, R149, R150, 0xfe, !PT ;  /* 0x00000095a5a57212 */ /* 0x001fe400078efe96 */
[----:B------:R-:W0:Y:S01]  /*4aa0*/  LDC.64 R148, c[0x0][0x478] ;  /* 0x00011e00ff947b82 */ /* 0x000e220000000a00 */
[----:B-1----:R-:W-:-:S04]  /*4ab0*/  SHF.L.U32 R67, R151, 0x10, RZ ;  /* 0x0000001097437819 */ /* 0x002fc800000006ff */
[----:B------:R-:W-:Y:S01]  /*4ac0*/  LOP3.LUT R163, R163, R67, R102, 0xfe, !PT ;  /* 0x00000043a3a37212 */ /* 0x000fe200078efe66 */
[----:B0-----:R-:W-:-:S05]  /*4ad0*/  IMAD.WIDE.U32 R148, R104, 0x8, R148 ;  /* 0x0000000868947825 */ /* 0x001fca00078e0094 */
[----:B------:R0:W-:Y:S02]  /*4ae0*/  STG.E.64 desc[UR8][R148.64], R164 ;  /* 0x000000a494007986 */ /* 0x0001e4000c101b08 */
[----:B0-----:R-:W0:Y:S08]  /*4af0*/  LDC.64 R164, c[0x0][0x468] ;  /* 0x00011a00ffa47b82 */ /* 0x001e300000000a00 */
[----:B------:R-:W1:Y:S01]  /*4b00*/  @P5 LDC R148, c[0x0][0x408] ;  /* 0x00010200ff945b82 */ /* 0x000e620000000800 */
[C---:B0-----:R-:W-:Y:S01]  /*4b10*/  IMAD.WIDE.U32 R164, R104.reuse, 0x8, R164 ;  /* 0x0000000868a47825 */ /* 0x041fe200078e00a4 */
[----:B------:R-:W-:-:S04]  /*4b20*/  IADD3 R104, PT, PT, R104, 0x80, RZ ;  /* 0x0000008068687810 */ /* 0x000fc80007ffe0ff */
[----:B------:R0:W-:Y:S01]  /*4b30*/  STG.E.64 desc[UR8][R164.64], R162 ;  /* 0x000000a2a4007986 */ /* 0x0001e2000c101b08 */
[----:B-1----:R-:W-:-:S04]  /*4b40*/  @P5 FMUL.FTZ R147, R147, R148 ;  /* 0x0000009493935220 */ /* 0x002fc80000410000 */
[----:B------:R-:W-:-:S04]  /*4b50*/  @P5 FMUL.FTZ R68, R147, R146 ;  /* 0x0000009293445220 */ /* 0x000fc80000410000 */
[----:B------:R-:W-:-:S07]  /*4b60*/  FADD.FTZ R23, R23, R68 ;  /* 0x0000004417177221 */ /* 0x000fce0000010000 */
.L_x_1909:
[----:B------:R-:W-:Y:S05]  /*4b70*/  BSYNC.RECONVERGENT B1 ;  /* 0x0000000000017941 */ /* 0x000fea0003800200 */
.L_x_1908:
[----:B------:R-:W-:Y:S04]  /*4b80*/  BSSY.RECONVERGENT B1, `(.L_x_1910) ;  /* 0x0000064000017945 */ /* 0x000fe80003800200 */
[----:B------:R-:W-:Y:S05]  /*4b90*/  @!P3 BRA `(.L_x_1911) ;  /* 0x000000040088b947 */ /* 0x000fea0003800000 */
[----:B0-----:R-:W0:Y:S02]  /*4ba0*/  LDC.64 R162, c[0x0][0x390] ;  /* 0x0000e400ffa27b82 */ /* 0x001e240000000a00 */
        /* <DEDUP_REMOVED lines=20> */
[----:B------:R-:W-:-:S05]  /*4cf0*/  @P5 HADD2.F32 R71, -RZ, R144.H0_H0 ;  /* 0x20000090ff475230 */ /* 0x000fca0000004100 */
        /* <DEDUP_REMOVED lines=9> */
[----:B------:R-:W-:-:S05]  /*4d90*/  @P5 HADD2.F32 R145, -RZ, R144.H1_H1 ;  /* 0x30000090ff915230 */ /* 0x000fca0000004100 */
        /* <DEDUP_REMOVED lines=66> */
.L_x_1911:
[----:B------:R-:W-:Y:S05]  /*51c0*/  BSYNC.RECONVERGENT B1 ;  /* 0x0000000000017941 */ /* 0x000fea0003800200 */
.L_x_1910:
[----:B------:R-:W-:Y:S04]  /*51d0*/  BSSY.RECONVERGENT B1, `(.L_x_1912) ;  /* 0x0000064000017945 */ /* 0x000fe80003800200 */
[----:B------:R-:W-:Y:S05]  /*51e0*/  @!P2 BRA `(.L_x_1913) ;  /* 0x000000040088a947 */ /* 0x000fea0003800000 */
[----:B0-2---:R-:W0:Y:S02]  /*51f0*/  LDC.64 R162, c[0x0][0x390] ;  /* 0x0000e400ffa27b82 */ /* 0x005e240000000a00 */
        /* <DEDUP_REMOVED lines=59> */
[----:B------:R-:W-:Y:S01]  /*55b0*/  @P5 HADD2.F32 R147, -RZ, R156.H0_H0 ;  /* 0x2000009cff935230 */ /* 0x000fe20000004100 */
[----:B------:R-:W-:-:S04]  /*55c0*/  MOV R102, RZ ;  /* 0x000000ff00667202 */ /* 0x000fc80000000f00 */
        /* <DEDUP_REMOVED lines=36> */
.L_x_1913:
[----:B------:R-:W-:Y:S05]  /*5810*/  BSYNC.RECONVERGENT B1 ;  /* 0x0000000000017941 */ /* 0x000fea0003800200 */
.L_x_1912:
[----:B------:R-:W-:Y:S04]  /*5820*/  BSSY.RECONVERGENT B1, `(.L_x_1914) ;  /* 0x0000064000017945 */ /* 0x000fe80003800200 */
[----:B------:R-:W-:Y:S05]  /*5830*/  @!P1 BRA `(.L_x_1915) ;  /* 0x0000000400889947 */ /* 0x000fea0003800000 */
[----:B0-23--:R-:W0:Y:S02]  /*5840*/  LDC.64 R162, c[0x0][0x390] ;  /* 0x0000e400ffa27b82 */ /* 0x00de240000000a00 */
        /* <DEDUP_REMOVED lines=97> */
.L_x_1915:
[----:B------:R-:W-:Y:S05]  /*5e60*/  BSYNC.RECONVERGENT B1 ;  /* 0x0000000000017941 */ /* 0x000fea0003800200 */
.L_x_1914:
[----:B------:R-:W-:Y:S05]  /*5e70*/  @!P0 BRA `(.L_x_1905) ;  /* 0x0000003c00088947 */ /* 0x000fea0003800000 */
[----:B------:R-:W1:Y:S01]  /*5e80*/  LDC.64 R68, c[0x0][0x390] ;  /* 0x0000e400ff447b82 */ /* 0x000e620000000a00 */
[----:B------:R-:W-:Y:S01]  /*5e90*/  LOP3.LUT P5, RZ, R0, 0xff, RZ, 0xc0, !PT ;  /* 0x000000ff00ff7812 */ /* 0x000fe200078ac0ff */
[-CC-:B------:R-:W-:Y:S01]  /*5ea0*/  FFMA.FTZ R67, R135, R65.reuse, R66.reuse ;  /* 0x0000004187437223 */ /* 0x180fe20000010042 */
[----:B------:R-:W-:Y:S01]  /*5eb0*/  HFMA2 R147, -RZ, RZ, 0, 0 ;  /* 0x00000000ff937431 */ /* 0x000fe200000001ff */
[----:B------:R-:W-:Y:S01]  /*5ec0*/  MOV R102, RZ ;  /* 0x000000ff00667202 */ /* 0x000fe20000000f00 */
[----:B------:R-:W-:-:S03]  /*5ed0*/  FFMA.FTZ R70, R140, R65, R66 ;  /* 0x000000418c467223 */ /* 0x000fc60000010042 */
[----:B------:R-:W5:Y:S01]  /*5ee0*/  LDC.64 R150, c[0x0][0x478] ;  /* 0x00011e00ff967b82 */ /* 0x000f620000000a00 */
[----:B-1----:R-:W-:-:S06]  /*5ef0*/  IMAD.WIDE.U32 R148, R104, 0x8, R68 ;  /* 0x0000000868947825 */ /* 0x002fcc00078e0044 */
[----:B------:R-:W2:Y:S01]  /*5f00*/  LDG.E.64 R148, desc[UR8][R148.64] ;  /* 0x0000000894947981 */ /* 0x000ea2000c1e1b00 */
[----:B------:R-:W-:Y:S01]  /*5f10*/  FADD.FTZ R68, R136, -R67 ;  /* 0x8000004388447221 */ /* 0x000fe20000010000 */
[----:B------:R-:W-:Y:S01]  /*5f20*/  FADD.FTZ R70, R139, -R70 ;  /* 0x800000468b467221 */ /* 0x000fe20000010000 */
[----:B------:R-:W1:Y:S01]  /*5f30*/  @P5 LDC R67, c[0x0][0x408] ;  /* 0x00010200ff435b82 */ /* 0x000e620000000800 */
[----:B-----5:R-:W-:-:S04]  /*5f40*/  IMAD.WIDE.U32 R150, R104, 0x8, R150 ;  /* 0x0000000868967825 */ /* 0x020fc800078e0096 */
[C---:B------:R-:W-:Y:S01]  /*5f50*/  FMUL.FTZ R145, R103.reuse, R68 ;  /* 0x0000004467917220 */ /* 0x040fe20000410000 */
[----:B------:R-:W-:-:S03]  /*5f60*/  FMUL.FTZ R71, R103, R70 ;  /* 0x0000004667477220 */ /* 0x000fc60000410000 */
[----:B------:R-:W-:-:S04]  /*5f70*/  @P5 FMUL.FTZ R68, R145, R64 ;  /* 0x0000004091445220 */ /* 0x000fc80000410000 */
[----:B------:R-:W-:Y:S01]  /*5f80*/  @P5 FMUL.FTZ R68, R68, UR13 ;  /* 0x0000000d44445c20 */ /* 0x000fe20008410000 */
[----:B--2---:R-:W-:-:S05]  /*5f90*/  @P5 MOV R69, R148 ;  /* 0x0000009400455202 */ /* 0x004fca0000000f00 */
[----:B------:R-:W-:-:S05]  /*5fa0*/  @P5 HADD2.F32 R69, -RZ, R69.H0_H0 ;  /* 0x20000045ff455230 */ /* 0x000fca0000004100 */
[----:B------:R-:W-:Y:S01]  /*5fb0*/  @P5 FMUL.FTZ R147, R68, R69 ;  /* 0x0000004544935220 */ /* 0x000fe20000410000 */
[----:B------:R-:W-:Y:S02]  /*5fc0*/  @P5 FMUL.FTZ R68, R145, R64 ;  /* 0x0000004091445220 */ /* 0x000fe40000410000 */
[----:B------:R-:W-:Y:S01]  /*5fd0*/  F2F.F16.F32 R145, R145 ;  /* 0x0000009100917304 */ /* 0x000fe20000200800 */
[----:B------:R-:W-:Y:S01]  /*5fe0*/  FADD.FTZ R4, R4, R147 ;  /* 0x0000009304047221 */ /* 0x000fe20000010000 */
[----:B-1----:R-:W-:Y:S01]  /*5ff0*/  @P5 FMUL.FTZ R67, R68, R67 ;  /* 0x0000004344435220 */ /* 0x002fe20000410000 */
[----:B------:R-:W-:-:S05]  /*6000*/  @P5 HADD2.F32 R68, -RZ, R160.H0_H0 ;  /* 0x200000a0ff445230 */ /* 0x000fca0000004100 */
[----:B------:R-:W-:Y:S01]  /*6010*/  @P5 FMUL.FTZ R102, R67, R68 ;  /* 0x0000004443665220 */ /* 0x000fe20000410000 */
[----:B------:R-:W-:-:S05]  /*6020*/  LOP3.LUT P5, RZ, R0, 0xff00, RZ, 0xc0, !PT ;  /* 0x0000ff0000ff7812 */ /* 0x000fca00078ac0ff */
[----:B------:R-:W-:Y:S08]  /*6030*/  F2F.F16.F32 R102, R102 ;  /* 0x0000006600667304 */ /* 0x000ff00000200800 */
[----:B------:R-:W1:Y:S01]  /*6040*/  @P5 LDC R68, c[0x0][0x408] ;  /* 0x00010200ff445b82 */ /* 0x000e620000000800 */
[CC--:B------:R-:W-:Y:S01]  /*6050*/  @P5 FMUL.FTZ R69, R71.reuse, R64.reuse ;  /* 0x0000004047455220 */ /* 0x0c0fe20000410000 */
[----:B------:R-:W-:Y:S01]  /*6060*/  @P5 SHF.R.U64 R70, R148, 0x10, R149 ;  /* 0x0000001094465819 */ /* 0x000fe20000001295 */
[----:B------:R-:W-:-:S05]  /*6070*/  @P5 FMUL.FTZ R148, R71, R64 ;  /* 0x0000004047945220 */ /* 0x000fca0000410000 */
[----:B------:R-:W2:Y:S01]  /*6080*/  @P5 LDC R67, c[0x0][0x408] ;  /* 0x00010200ff435b82 */ /* 0x000ea20000000800 */
[----:B-1----:R-:W-:Y:S01]  /*6090*/  @P5 FMUL.FTZ R68, R69, R68 ;  /* 0x0000004445445220 */ /* 0x002fe20000410000 */
[----:B------:R-:W-:Y:S02]  /*60a0*/  @P5 HADD2.F32 R69, -RZ, R70.H0_H0 ;  /* 0x20000046ff455230 */ /* 0x000fe40000004100 */
[----:B------:R-:W-:-:S03]  /*60b0*/  HFMA2 R70, -RZ, RZ, 0, 0 ;  /* 0x00000000ff467431 */ /* 0x000fc600000001ff */
[----:B------:R-:W-:Y:S01]  /*60c0*/  @P5 FMUL.FTZ R70, R68, R69 ;  /* 0x0000004544465220 */ /* 0x000fe20000410000 */
[-CC-:B------:R-:W-:Y:S01]  /*60d0*/  FFMA.FTZ R68, R142, R65.reuse, R66.reuse ;  /* 0x000000418e447223 */ /* 0x180fe20000010042 */
[----:B------:R-:W-:Y:S01]  /*60e0*/  FFMA.FTZ R65, R137, R65, R66 ;  /* 0x0000004189417223 */ /* 0x000fe20000010042 */
[----:B--2---:R-:W-:Y:S01]  /*60f0*/  @P5 FMUL.FTZ R67, R148, R67 ;  /* 0x0000004394435220 */ /* 0x004fe20000410000 */
[----:B------:R-:W0:Y:S01]  /*6100*/  F2F.F16.F32 R66, R71 ;  /* 0x0000004700427304 */ /* 0x000e220000200800 */
[----:B------:R-:W-:Y:S01]  /*6110*/  FADD.FTZ R68, R141, -R68 ;  /* 0x800000448d447221 */ /* 0x000fe20000010000 */
[----:B------:R-:W-:Y:S01]  /*6120*/  FADD.FTZ R146, R138, -R65 ;  /* 0x800000418a927221 */ /* 0x000fe20000010000 */
[----:B------:R-:W-:Y:S02]  /*6130*/  FADD.FTZ R5, R5, R70 ;  /* 0x0000004605057221 */ /* 0x000fe40000010000 */
[----:B------:R-:W-:Y:S01]  /*6140*/  FMUL.FTZ R65, R103, R68 ;  /* 0x0000004467417220 */ /* 0x000fe20000410000 */
[----:B------:R-:W-:-:S02]  /*6150*/  @P5 HADD2.F32 R68, -RZ, R160.H1_H1 ;  /* 0x300000a0ff445230 */ /* 0x000fc40000004100 */
[----:B------:R-:W-:Y:S01]  /*6160*/  FMUL.FTZ R103, R103, R146 ;  /* 0x0000009267677220 */ /* 0x000fe20000410000 */
[----:B------:R-:W-:Y:S01]  /*6170*/  MOV R146, RZ ;  /* 0x000000ff00927202 */ /* 0x000fe20000000f00 */
[----:B------:R1:W2:Y:S01]  /*6180*/  F2F.F16.F32 R69, R65 ;  /* 0x0000004100457304 */ /* 0x0002a20000200800 */
[----:B------:R-:W-:Y:S01]  /*6190*/  @P5 FMUL.FTZ R146, R67, R68 ;  /* 0x0000004443925220 */ /* 0x000fe20000410000 */
[----:B------:R-:W-:Y:S01]  /*61a0*/  LOP3.LUT P5, RZ, R0, 0xff0000, RZ, 0xc0, !PT ;  /* 0x00ff000000ff7812 */ /* 0x000fe200078ac0ff */
[----:B0--34-:R-:W-:-:S05]  /*61b0*/  IMAD.WIDE.U32 R162, R66, 0x10000, RZ ;  /* 0x0001000042a27825 */ /* 0x019fca00078e00ff */
[----:B------:R-:W0:Y:S01]  /*61c0*/  F2F.F16.F32 R67, R103 ;  /* 0x0000006700437304 */ /* 0x000e220000200800 */
[----:B-1----:R-:W-:Y:S01]  /*61d0*/  FMUL.FTZ R65, R65, R64 ;  /* 0x0000004041417220 */ /* 0x002fe20000410000 */
[----:B------:R-:W-:-:S03]  /*61e0*/  LOP3.LUT R162, R162, R145, RZ, 0xfc, !PT ;  /* 0x00000091a2a27212 */ /* 0x000fc600078efcff */
[----:B------:R-:W-:Y:S01]  /*61f0*/  FMUL.FTZ R65, R65, UR13 ;  /* 0x0000000d41417c20 */ /* 0x000fe20008410000 */
[----:B--2---:R-:W-:Y:S01]  /*6200*/  SHF.L.U32 R68, R69, 0x10, RZ ;  /* 0x0000001045447819 */ /* 0x004fe200000006ff */
[----:B------:R-:W1:Y:S01]  /*6210*/  @P5 LDC R66, c[0x0][0x408] ;  /* 0x00010200ff425b82 */ /* 0x000e620000000800 */
[----:B------:R-:W-:Y:S01]  /*6220*/  @P5 MOV R69, R149 ;  /* 0x0000009500455202 */ /* 0x000fe20000000f00 */
[----:B------:R-:W2:Y:S01]  /*6230*/  F2F.F16.F32 R146, R146 ;  /* 0x0000009200927304 */ /* 0x000ea20000200800 */
[----:B0-----:R-:W-:Y:S01]  /*6240*/  LOP3.LUT R163, R163, R68, R67, 0xfe, !PT ;  /* 0x00000044a3a37212 */ /* 0x001fe200078efe43 */
[----:B------:R-:W-:-:S04]  /*6250*/  @P5 FMUL.FTZ R68, R103, R64 ;  /* 0x0000004067445220 */ /* 0x000fc80000410000 */
[----:B------:R-:W0:Y:S01]  /*6260*/  @P5 LDC R67, c[0x0][0x408] ;  /* 0x00010200ff435b82 */ /* 0x000e220000000800 */
[----:B------:R-:W-:Y:S01]  /*6270*/  @P5 FMUL.FTZ R103, R103, R64 ;  /* 0x0000004067675220 */ /* 0x000fe20000410000 */
[----:B------:R3:W-:Y:S03]  /*6280*/  STG.E.64 desc[UR8][R150.64], R162 ;  /* 0x000000a296007986 */ /* 0x0007e6000c101b08 */
[----:B-1----:R-:W-:-:S03]  /*6290*/  @P5 FMUL.FTZ R66, R103, R66 ;  /* 0x0000004267425220 */ /* 0x002fc60000410000 */
[----:B---3--:R-:W1:Y:S01]  /*62a0*/  LDC.64 R150, c[0x0][0x468] ;  /* 0x00011a00ff967b82 */ /* 0x008e620000000a00 */
[----:B--2---:R-:W-:-:S03]  /*62b0*/  IMAD.WIDE.U32 R162, R146, 0x10000, RZ ;  /* 0x0001000092a27825 */ /* 0x004fc600078e00ff */
[----:B------:R-:W-:Y:S01]  /*62c0*/  LOP3.LUT R162, R162, R102, RZ, 0xfc, !PT ;  /* 0x00000066a2a27212 */ /* 0x000fe200078efcff */
[----:B0-----:R-:W-:Y:S01]  /*62d0*/  @P5 FMUL.FTZ R67, R68, R67 ;  /* 0x0000004344435220 */ /* 0x001fe20000410000 */
[----:B------:R-:W-:Y:S02]  /*62e0*/  @P5 HADD2.F32 R68, -RZ, R69.H0_H0 ;  /* 0x20000045ff445230 */ /* 0x000fe40000004100 */
[----:B------:R-:W-:-:S03]  /*62f0*/  HFMA2 R69, -RZ, RZ, 0, 0 ;  /* 0x00000000ff457431 */ /* 0x000fc600000001ff */
[----:B------:R-:W-:Y:S01]  /*6300*/  @P5 FMUL.FTZ R69, R67, R68 ;  /* 0x0000004443455220 */ /* 0x000fe20000410000 */
[----:B------:R-:W-:Y:S01]  /*6310*/  @P5 HADD2.F32 R67, -RZ, R161.H0_H0 ;  /* 0x200000a1ff435230 */ /* 0x000fe20000004100 */
[----:B------:R-:W-:Y:S02]  /*6320*/  MOV R68, RZ ;  /* 0x000000ff00447202 */ /* 0x000fe40000000f00 */
[----:B------:R-:W-:Y:S02]  /*6330*/  FADD.FTZ R6, R6, R69 ;  /* 0x0000004506067221 */ /* 0x000fe40000010000 */
[----:B------:R-:W-:Y:S01]  /*6340*/  @P5 FMUL.FTZ R68, R66, R67 ;  /* 0x0000004342445220 */ /* 0x000fe20000410000 */
[----:B------:R-:W-:Y:S01]  /*6350*/  ISETP.GE.U32.AND P5, PT, R0, 0x1000000, PT ;  /* 0x010000000000780c */ /* 0x000fe20003fa6070 */
[----:B------:R-:W-:Y:S02]  /*6360*/  HFMA2 R66, -RZ, RZ, 0, 0 ;  /* 0x00000000ff427431 */ /* 0x000fe400000001ff */
[----:B-1----:R-:W-:-:S02]  /*6370*/  IMAD.WIDE.U32 R150, R104, 0x8, R150 ;  /* 0x0000000868967825 */ /* 0x002fc400078e0096 */
[----:B------:R-:W-:Y:S08]  /*6380*/  F2F.F16.F32 R68, R68 ;  /* 0x0000004400447304 */ /* 0x000ff00000200800 */
[----:B------:R-:W-:Y:S01]  /*6390*/  @P5 HADD2.F32 R64, -RZ, R161.H1_H1 ;  /* 0x300000a1ff405230 */ /* 0x000fe20000004100 */
[----:B------:R-:W-:-:S04]  /*63a0*/  @P5 SHF.R.U32.HI R148, RZ, 0x10, R149 ;  /* 0x00000010ff945819 */ /* 0x000fc80000011695 */
[----:B------:R-:W-:Y:S01]  /*63b0*/  @P5 FMUL.FTZ R66, R64, R65 ;  /* 0x0000004140425220 */ /* 0x000fe20000410000 */
[----:B------:R-:W-:Y:S01]  /*63c0*/  @P5 HADD2.F32 R148, -RZ, R148.H0_H0 ;  /* 0x20000094ff945230 */ /* 0x000fe20000004100 */
[----:B------:R-:W-:-:S04]  /*63d0*/  MOV R64, RZ ;  /* 0x000000ff00407202 */ /* 0x000fc80000000f00 */
[----:B------:R-:W0:Y:S01]  /*63e0*/  F2F.F16.F32 R66, R66 ;  /* 0x0000004200427304 */ /* 0x000e220000200800 */
[----:B------:R-:W-:-:S04]  /*63f0*/  @P5 FMUL.FTZ R64, R65, R148 ;  /* 0x0000009441405220 */ /* 0x000fc80000410000 */
[----:B------:R-:W-:Y:S01]  /*6400*/  FADD.FTZ R7, R7, R64 ;  /* 0x0000004007077221 */ /* 0x000fe20000010000 */
[----:B0-----:R-:W-:-:S04]  /*6410*/  SHF.L.U32 R67, R66, 0x10, RZ ;  /* 0x0000001042437819 */ /* 0x001fc800000006ff */
[----:B------:R-:W-:-:S05]  /*6420*/  LOP3.LUT R163, R163, R67, R68, 0xfe, !PT ;  /* 0x00000043a3a37212 */ /* 0x000fca00078efe44 */
[----:B------:R0:W-:Y:S01]  /*6430*/  STG.E.64 desc[UR8][R150.64], R162 ;  /* 0x000000a296007986 */ /* 0x0001e2000c101b08 */
[----:B------:R-:W-:Y:S05]  /*6440*/  BRA `(.L_x_1905) ;  /* 0x0000003400947947 */ /* 0x000fea0003800000 */
.L_x_1879:
[----:B------:R-:W-:-:S04]  /*6450*/  UISETP.NE.U32.AND UP0, UPT, UR14, URZ, UPT ;  /* 0x000000ff0e00728c */ /* 0x000fc8000bf05070 */
[----:B------:R-:W-:-:S09]  /*6460*/  UISETP.NE.AND.EX UP0, UPT, UR15, URZ, UPT, UP0 ;  /* 0x000000ff0f00728c */ /* 0x000fd2000bf05300 */
[----:B------:R-:W-:Y:S05]  /*6470*/  BRA.U UP0, `(.L_x_1916) ;  /* 0x0000001900507547 */ /* 0x000fea000b800000 */
[----:B------:R-:W-:Y:S04]  /*6480*/  BSSY.RECONVERGENT B1, `(.L_x_1917) ;  /* 0x0000050000017945 */ /* 0x000fe80003800200 */
[----:B------:R-:W-:Y:S05]  /*6490*/  @!P4 BRA `(.L_x_1918) ;  /* 0x000000040038c947 */ /* 0x000fea0003800000 */
[----:B------:R-:W0:Y:S01]  /*64a0*/  LDC.64 R148, c[0x0][0x390] ;  /* 0x0000e400ff947b82 */ /* 0x000e220000000a00 */
[----:B------:R-:W-:Y:S01]  /*64b0*/  MOV R68, R72 ;  /* 0x0000004800447202 */ /* 0x000fe20000000f00 */
[----:B------:R-:W-:Y:S01]  /*64c0*/  FFMA.FTZ R67, R3, R65, R66 ;  /* 0x0000004103437223 */ /* 0x000fe20000010042 */
[----:B------:R-:W-:Y:S02]  /*64d0*/  LOP3.LUT P5, RZ, R85, 0xff, RZ, 0xc0, !PT ;  /* 0x000000ff55ff7812 */ /* 0x000fe400078ac0ff */
[----:B------:R-:W-:Y:S01]  /*64e0*/  CS2R R146, SRZ ;  /* 0x0000000000927805 */ /* 0x000fe2000001ff00 */
[----:B------:R-:W-:Y:S02]  /*64f0*/  HFMA2 R102, -RZ, RZ, 0, 0 ;  /* 0x00000000ff667431 */ /* 0x000fe400000001ff */
[----:B------:R-:W-:Y:S01]  /*6500*/  HFMA2 R145, -RZ, RZ, 0, 0 ;  /* 0x00000000ff917431 */ /* 0x000fe200000001ff */
[----:B------:R-:W1:Y:S01]  /*6510*/  LDC.64 R162, c[0x0][0x468] ;  /* 0x00011a00ffa27b82 */ /* 0x000e620000000a00 */
[----:B0-----:R-:W-:-:S06]  /*6520*/  IMAD.WIDE.U32 R148, R104, 0x8, R148 ;  /* 0x0000000868947825 */ /* 0x001fcc00078e0094 */
[----:B------:R-:W2:Y:S01]  /*6530*/  LDG.E.64 R148, desc[UR8][R148.64] ;  /* 0x0000000894947981 */ /* 0x000ea2000c1e1b00 */
[----:B------:R-:W-:Y:S02]  /*6540*/  HADD2.F32 R70, -RZ, R68.H0_H0 ;  /* 0x20000044ff467230 */ /* 0x000fe40000004100 */
[----:B------:R-:W-:Y:S01]  /*6550*/  FADD.FTZ R68, R2, -R67 ;  /* 0x8000004302447221 */ /* 0x000fe20000010000 */
[----:B------:R-:W-:Y:S02]  /*6560*/  HFMA2 R71, -RZ, RZ, 0, 0 ;  /* 0x00000000ff477431 */ /* 0x000fe400000001ff */
[C---:B-1----:R-:W-:Y:S01]  /*6570*/  IMAD.WIDE.U32 R162, R104.reuse, 0x8, R162 ;  /* 0x0000000868a27825 */ /* 0x042fe200078e00a2 */
[----:B------:R-:W-:-:S03]  /*6580*/  IADD3 R104, PT, PT, R104, 0x80, RZ ;  /* 0x0000008068687810 */ /* 0x000fc60007ffe0ff */
[----:B------:R-:W-:Y:S01]  /*6590*/  FFMA.FTZ R67, R103, R68, R70 ;  /* 0x0000004467437223 */ /* 0x000fe20000010046 */
[----:B------:R-:W-:-:S03]  /*65a0*/  SHF.R.U64 R70, R72, 0x10, R73 ;  /* 0x0000001048467819 */ /* 0x000fc60000001249 */
[----:B------:R-:W-:Y:S02]  /*65b0*/  FMUL.FTZ R68, R67, R64 ;  /* 0x0000004043447220 */ /* 0x000fe40000410000 */
[----:B------:R-:W-:Y:S02]  /*65c0*/  HADD2.F32 R70, -RZ, R70.H0_H0 ;  /* 0x20000046ff467230 */ /* 0x000fe40000004100 */
[----:B------:R-:W-:Y:S01]  /*65d0*/  FMUL.FTZ R68, R68, UR13 ;  /* 0x0000000d44447c20 */ /* 0x000fe20008410000 */
[----:B--2---:R-:W-:-:S05]  /*65e0*/  @P5 MOV R67, R148 ;  /* 0x0000009400435202 */ /* 0x004fca0000000f00 */
[----:B------:R-:W-:Y:S02]  /*65f0*/  @P5 HADD2.F32 R69, -RZ, R67.H0_H0 ;  /* 0x20000043ff455230 */ /* 0x000fe40000004100 */
[----:B------:R-:W-:-:S03]  /*6600*/  @P5 HADD2.F32 R67, -RZ, R91.H1_H1 ;  /* 0x3000005bff435230 */ /* 0x000fc60000004100 */
[----:B------:R-:W-:Y:S01]  /*6610*/  @P5 FMUL.FTZ R147, R68, R69 ;  /* 0x0000004544935220 */ /* 0x000fe20000410000 */
[----:B------:R-:W-:Y:S01]  /*6620*/  MOV R69, RZ ;  /* 0x000000ff00457202 */ /* 0x000fe20000000f00 */
[----:B------:R-:W-:Y:S01]  /*6630*/  @P5 FMUL.FTZ R146, R67, R68 ;  /* 0x0000004443925220 */ /* 0x000fe20000410000 */
[----:B------:R-:W-:Y:S01]  /*6640*/  LOP3.LUT P5, RZ, R85, 0xff00, RZ, 0xc0, !PT ;  /* 0x0000ff0055ff7812 */ /* 0x000fe200078ac0ff */
[----:B------:R-:W-:Y:S01]  /*6650*/  FFMA.FTZ R68, R108, R65, R66 ;  /* 0x000000416c447223 */ /* 0x000fe20000010042 */
[----:B------:R-:W-:-:S03]  /*6660*/  FADD.FTZ R20, R20, R147 ;  /* 0x0000009314147221 */ /* 0x000fc60000010000 */
[----:B------:R-:W-:Y:S01]  /*6670*/  FADD.FTZ R68, R107, -R68 ;  /* 0x800000446b447221 */ /* 0x000fe20000010000 */
[----:B------:R-:W-:Y:S03]  /*6680*/  F2F.F16.F32 R146, R146 ;  /* 0x0000009200927304 */ /* 0x000fe60000200800 */
[----:B------:R-:W-:-:S04]  /*6690*/  FFMA.FTZ R67, R103, R68, R70 ;  /* 0x0000004467437223 */ /* 0x000fc80000010046 */
[----:B------:R-:W-:Y:S01]  /*66a0*/  FMUL.FTZ R68, R67, R64 ;  /* 0x0000004043447220 */ /* 0x000fe20000410000 */
[----:B------:R-:W-:Y:S02]  /*66b0*/  @P5 SHF.R.U64 R67, R148, 0x10, R149 ;  /* 0x0000001094435819 */ /* 0x000fe40000001295 */
[----:B------:R-:W-:Y:S01]  /*66c0*/  MOV R148, RZ ;  /* 0x000000ff00947202 */ /* 0x000fe20000000f00 */
[----:B------:R-:W-:Y:S02]  /*66d0*/  FMUL.FTZ R68, R68, UR13 ;  /* 0x0000000d44447c20 */ /* 0x000fe40008410000 */
[----:B------:R-:W-:-:S05]  /*66e0*/  @P5 HADD2.F32 R67, -RZ, R67.H0_H0 ;  /* 0x20000043ff435230 */ /* 0x000fca0000004100 */
[----:B------:R-:W-:Y:S01]  /*66f0*/  @P5 FMUL.FTZ R102, R68, R67 ;  /* 0x0000004344665220 */ /* 0x000fe20000410000 */
[----:B------:R-:W-:-:S03]  /*6700*/  @P5 HADD2.F32 R67, -RZ, R91.H0_H0 ;  /* 0x2000005bff435230 */ /* 0x000fc60000004100 */
[----:B------:R-:W-:Y:S02]  /*6710*/  FADD.FTZ R21, R21, R102 ;  /* 0x0000006615157221 */ /* 0x000fe40000010000 */
[----:B------:R-:W-:Y:S01]  /*6720*/  @P5 FMUL.FTZ R148, R67, R68 ;  /* 0x0000004443945220 */ /* 0x000fe20000410000 */
[----:B------:R-:W-:Y:S01]  /*6730*/  MOV R68, R73 ;  /* 0x0000004900447202 */ /* 0x000fe20000000f00 */
[----:B------:R-:W-:Y:S01]  /*6740*/  FFMA.FTZ R67, R105, R65, R66 ;  /* 0x0000004169437223 */ /* 0x000fe20000010042 */
[----:B------:R-:W-:-:S03]  /*6750*/  LOP3.LUT P5, RZ, R85, 0xff0000, RZ, 0xc0, !PT ;  /* 0x00ff000055ff7812 */ /* 0x000fc600078ac0ff */
[----:B------:R-:W-:Y:S02]  /*6760*/  HADD2.F32 R70, -RZ, R68.H0_H0 ;  /* 0x20000044ff467230 */ /* 0x000fe40000004100 */
[----:B------:R-:W-:-:S04]  /*6770*/  FADD.FTZ R68, R106, -R67 ;  /* 0x800000436a447221 */ /* 0x000fc80000010000 */
[----:B------:R-:W-:Y:S01]  /*6780*/  FFMA.FTZ R67, R103, R68, R70 ;  /* 0x0000004467437223 */ /* 0x000fe20000010046 */
[----:B------:R-:W-:-:S03]  /*6790*/  SHF.R.U32.HI R70, RZ, 0x10, R73 ;  /* 0x00000010ff467819 */ /* 0x000fc60000011649 */
[----:B------:R-:W-:Y:S01]  /*67a0*/  FMUL.FTZ R68, R67, R64 ;  /* 0x0000004043447220 */ /* 0x000fe20000410000 */
[----:B------:R-:W-:Y:S01]  /*67b0*/  @P5 MOV R67, R149 ;  /* 0x0000009500435202 */ /* 0x000fe20000000f00 */
[----:B------:R-:W-:Y:S02]  /*67c0*/  HADD2.F32 R70, -RZ, R70.H0_H0 ;  /* 0x20000046ff467230 */ /* 0x000fe40000004100 */
[----:B------:R-:W-:Y:S02]  /*67d0*/  FMUL.FTZ R68, R68, UR13 ;  /* 0x0000000d44447c20 */ /* 0x000fe40008410000 */
[----:B------:R-:W-:-:S05]  /*67e0*/  @P5 HADD2.F32 R67, -RZ, R67.H0_H0 ;  /* 0x20000043ff435230 */ /* 0x000fca0000004100 */
[----:B------:R-:W-:Y:S01]  /*67f0*/  @P5 FMUL.FTZ R145, R68, R67 ;  /* 0x0000004344915220 */ /* 0x000fe20000410000 */
[----:B------:R-:W-:-:S03]  /*6800*/  @P5 HADD2.F32 R67, -RZ, R143.H0_H0 ;  /* 0x2000008fff435230 */ /* 0x000fc60000004100 */
[----:B------:R-:W-:Y:S02]  /*6810*/  FADD.FTZ R22, R22, R145 ;  /* 0x0000009116167221 */ /* 0x000fe40000010000 */
[----:B------:R-:W-:Y:S01]  /*6820*/  @P5 FMUL.FTZ R69, R67, R68 ;  /* 0x0000004443455220 */ /* 0x000fe20000410000 */
[----:B------:R-:W-:Y:S01]  /*6830*/  FFMA.FTZ R68, R110, R65, R66 ;  /* 0x000000416e447223 */ /* 0x000fe20000010042 */
[----:B------:R-:W-:-:S03]  /*6840*/  ISETP.GE.U32.AND P5, PT, R85, 0x1000000, PT ;  /* 0x010000005500780c */ /* 0x000fc60003fa6070 */
[----:B------:R-:W-:Y:S01]  /*6850*/  FADD.FTZ R68, R109, -R68 ;  /* 0x800000446d447221 */ /* 0x000fe20000010000 */
[----:B------:R-:W-:Y:S03]  /*6860*/  F2F.F16.F32 R69, R69 ;  /* 0x0000004500457304 */ /* 0x000fe60000200800 */
[----:B------:R-:W-:-:S04]  /*6870*/  FFMA.FTZ R67, R103, R68, R70 ;  /* 0x0000004467437223 */ /* 0x000fc80000010046 */
[----:B------:R-:W-:Y:S01]  /*6880*/  FMUL.FTZ R67, R67, R64 ;  /* 0x0000004043437220 */ /* 0x000fe20000410000 */
[----:B------:R-:W0:Y:S03]  /*6890*/  F2F.F16.F32 R70, R148 ;  /* 0x0000009400467304 */ /* 0x000e260000200800 */
[----:B------:R-:W-:Y:S01]  /*68a0*/  FMUL.FTZ R68, R67, UR13 ;  /* 0x0000000d43447c20 */ /* 0x000fe20008410000 */
[----:B------:R-:W-:-:S05]  /*68b0*/  @P5 HADD2.F32 R67, -RZ, R143.H1_H1 ;  /* 0x3000008fff435230 */ /* 0x000fca0000004100 */
[----:B------:R-:W-:Y:S01]  /*68c0*/  @P5 FMUL.FTZ R71, R67, R68 ;  /* 0x0000004443475220 */ /* 0x000fe20000410000 */
[----:B------:R-:W-:-:S05]  /*68d0*/  @P5 SHF.R.U32.HI R67, RZ, 0x10, R149 ;  /* 0x00000010ff435819 */ /* 0x000fca0000011695 */
[----:B------:R-:W1:Y:S01]  /*68e0*/  F2F.F16.F32 R71, R71 ;  /* 0x0000004700477304 */ /* 0x000e620000200800 */
[----:B0-----:R-:W-:Y:S01]  /*68f0*/  IMAD.WIDE.U32 R164, R70, 0x10000, RZ ;  /* 0x0001000046a47825 */ /* 0x001fe200078e00ff */
[----:B------:R-:W-:-:S03]  /*6900*/  MOV R70, RZ ;  /* 0x000000ff00467202 */ /* 0x000fc60000000f00 */
[----:B------:R-:W-:-:S05]  /*6910*/  @P5 HADD2.F32 R67, -RZ, R67.H0_H0 ;  /* 0x20000043ff435230 */ /* 0x000fca0000004100 */
[----:B------:R-:W-:-:S04]  /*6920*/  @P5 FMUL.FTZ R70, R68, R67 ;  /* 0x0000004344465220 */ /* 0x000fc80000410000 */
[----:B------:R-:W-:Y:S01]  /*6930*/  FADD.FTZ R23, R23, R70 ;  /* 0x0000004617177221 */ /* 0x000fe20000010000 */
[----:B-1----:R-:W-:-:S04]  /*6940*/  SHF.L.U32 R150, R71, 0x10, RZ ;  /* 0x0000001047967819 */ /* 0x002fc800000006ff */
[----:B------:R-:W-:Y:S02]  /*6950*/  LOP3.LUT R151, R165, R150, R69, 0xfe, !PT ;  /* 0x00000096a5977212 */ /* 0x000fe400078efe45 */
[----:B------:R-:W-:-:S05]  /*6960*/  LOP3.LUT R150, R164, R146, RZ, 0xfc, !PT ;  /* 0x00000092a4967212 */ /* 0x000fca00078efcff */
[----:B------:R0:W-:Y:S02]  /*6970*/  STG.E.64 desc[UR8][R162.64], R150 ;  /* 0x00000096a2007986 */ /* 0x0001e4000c101b08 */
.L_x_1918:
[----:B------:R-:W-:Y:S05]  /*6980*/  BSYNC.RECONVERGENT B1 ;  /* 0x0000000000017941 */ /* 0x000fea0003800200 */
.L_x_1917:
[----:B------:R-:W-:Y:S04]  /*6990*/  BSSY.RECONVERGENT B1, `(.L_x_1919) ;  /* 0x0000050000017945 */ /* 0x000fe80003800200 */
[----:B------:R-:W-:Y:S05]  /*69a0*/  @!P3 BRA `(.L_x_1920) ;  /* 0x000000040038b947 */ /* 0x000fea0003800000 */
[----:B------:R-:W1:Y:S01]  /*69b0*/  LDC.64 R148, c[0x0][0x390] ;  /* 0x0000e400ff947b82 */ /* 0x000e620000000a00 */
[----:B------:R-:W-:Y:S01]  /*69c0*/  MOV R68, R74 ;  /* 0x0000004a00447202 */ /* 0x000fe20000000f00 */
[----:B------:R-:W-:Y:S01]  /*69d0*/  FFMA.FTZ R67, R111, R65, R66 ;  /* 0x000000416f437223 */ /* 0x000fe20000010042 */
[----:B------:R-:W-:Y:S02]  /*69e0*/  LOP3.LUT P5, RZ, R84, 0xff, RZ, 0xc0, !PT ;  /* 0x000000ff54ff7812 */ /* 0x000fe400078ac0ff */
[----:B------:R-:W-:Y:S01]  /*69f0*/  CS2R R146, SRZ ;  /* 0x0000000000927805 */ /* 0x000fe2000001ff00 */
[----:B------:R-:W-:Y:S02]  /*6a00*/  HFMA2 R102, -RZ, RZ, 0, 0 ;  /* 0x00000000ff667431 */ /* 0x000fe400000001ff */
[----:B------:R-:W-:Y:S01]  /*6a10*/  HFMA2 R145, -RZ, RZ, 0, 0 ;  /* 0x00000000ff917431 */ /* 0x000fe200000001ff */
[----:B0-----:R-:W0:Y:S01]  /*6a20*/  LDC.64 R162, c[0x0][0x468] ;  /* 0x00011a00ffa27b82 */ /* 0x001e220000000a00 */
[----:B-1----:R-:W-:-:S06]  /*6a30*/  IMAD.WIDE.U32 R148, R104, 0x8, R148 ;  /* 0x0000000868947825 */ /* 0x002fcc00078e0094 */
[----:B------:R-:W2:Y:S01]  /*6a40*/  LDG.E.64 R148, desc[UR8][R148.64] ;  /* 0x0000000894947981 */ /* 0x000ea2000c1e1b00 */
[----:B------:R-:W-:Y:S02]  /*6a50*/  HADD2.F32 R70, -RZ, R68.H0_H0 ;  /* 0x20000044ff467230 */ /* 0x000fe40000004100 */
[----:B------:R-:W-:Y:S01]  /*6a60*/  FADD.FTZ R68, R112, -R67 ;  /* 0x8000004370447221 */ /* 0x000fe20000010000 */
[----:B------:R-:W-:Y:S02]  /*6a70*/  HFMA2 R71, -RZ, RZ, 0, 0 ;  /* 0x00000000ff477431 */ /* 0x000fe400000001ff */
[C---:B0-----:R-:W-:Y:S01]  /*6a80*/  IMAD.WIDE.U32 R162, R104.reuse, 0x8, R162 ;  /* 0x0000000868a27825 */ /* 0x041fe200078e00a2 */
        /* <DEDUP_REMOVED lines=8> */
[----:B------:R-:W-:-:S03]  /*6b10*/  @P5 HADD2.F32 R67, -RZ, R144.H0_H0 ;  /* 0x20000090ff435230 */ /* 0x000fc60000004100 */
        /* <DEDUP_REMOVED lines=15> */
[----:B------:R-:W-:-:S03]  /*6c10*/  @P5 HADD2.F32 R67, -RZ, R144.H1_H1 ;  /* 0x30000090ff435230 */ /* 0x000fc60000004100 */
        /* <DEDUP_REMOVED lines=39> */
.L_x_1920:
[----:B------:R-:W-:Y:S05]  /*6e90*/  BSYNC.RECONVERGENT B1 ;  /* 0x0000000000017941 */ /* 0x000fea0003800200 */
.L_x_1919:
[----:B------:R-:W-:Y:S04]  /*6ea0*/  BSSY.RECONVERGENT B1, `(.L_x_1921) ;  /* 0x0000050000017945 */ /* 0x000fe80003800200 */
[----:B------:R-:W-:Y:S05]  /*6eb0*/  @!P2 BRA `(.L_x_1922) ;  /* 0x000000040038a947 */ /* 0x000fea0003800000 */
[----:B------:R-:W2:Y:S01]  /*6ec0*/  LDC.64 R148, c[0x0][0x390] ;  /* 0x0000e400ff947b82 */ /* 0x000ea20000000a00 */
[----:B------:R-:W-:Y:S01]  /*6ed0*/  MOV R68, R76 ;  /* 0x0000004c00447202 */ /* 0x000fe20000000f00 */
[----:B------:R-:W-:Y:S01]  /*6ee0*/  FFMA.FTZ R67, R119, R65, R66 ;  /* 0x0000004177437223 */ /* 0x000fe20000010042 */
[----:B------:R-:W-:Y:S02]  /*6ef0*/  LOP3.LUT P5, RZ, R83, 0xff, RZ, 0xc0, !PT ;  /* 0x000000ff53ff7812 */ /* 0x000fe400078ac0ff */
[----:B------:R-:W-:Y:S01]  /*6f00*/  CS2R R146, SRZ ;  /* 0x0000000000927805 */ /* 0x000fe2000001ff00 */
[----:B------:R-:W-:Y:S02]  /*6f10*/  HFMA2 R102, -RZ, RZ, 0, 0 ;  /* 0x00000000ff667431 */ /* 0x000fe400000001ff */
[----:B------:R-:W-:Y:S01]  /*6f20*/  HFMA2 R145, -RZ, RZ, 0, 0 ;  /* 0x00000000ff917431 */ /* 0x000fe200000001ff */
[----:B01----:R-:W0:Y:S01]  /*6f30*/  LDC.64 R162, c[0x0][0x468] ;  /* 0x00011a00ffa27b82 */ /* 0x003e220000000a00 */
[----:B--2---:R-:W-:-:S06]  /*6f40*/  IMAD.WIDE.U32 R148, R104, 0x8, R148 ;  /* 0x0000000868947825 */ /* 0x004fcc00078e0094 */
        /* <DEDUP_REMOVED lines=69> */
.L_x_1922:
[----:B------:R-:W-:Y:S05]  /*73a0*/  BSYNC.RECONVERGENT B1 ;  /* 0x0000000000017941 */ /* 0x000fea0003800200 */
.L_x_1921:
[----:B------:R-:W-:Y:S04]  /*73b0*/  BSSY.RECONVERGENT B1, `(.L_x_1923) ;  /* 0x0000050000017945 */ /* 0x000fe80003800200 */
[----:B------:R-:W-:Y:S05]  /*73c0*/  @!P1 BRA `(.L_x_1924) ;  /* 0x0000000400389947 */ /* 0x000fea0003800000 */
[----:B------:R-:W3:Y:S01]  /*73d0*/  LDC.64 R148, c[0x0][0x390] ;  /* 0x0000e400ff947b82 */ /* 0x000ee20000000a00 */
[----:B------:R-:W-:Y:S01]  /*73e0*/  MOV R68, R78 ;  /* 0x0000004e00447202 */ /* 0x000fe20000000f00 */
[----:B------:R-:W-:Y:S01]  /*73f0*/  FFMA.FTZ R67, R127, R65, R66 ;  /* 0x000000417f437223 */ /* 0x000fe20000010042 */
[----:B------:R-:W-:Y:S02]  /*7400*/  LOP3.LUT P5, RZ, R82, 0xff, RZ, 0xc0, !PT ;  /* 0x000000ff52ff7812 */ /* 0x000fe400078ac0ff */
[----:B------:R-:W-:Y:S01]  /*7410*/  CS2R R146, SRZ ;  /* 0x0000000000927805 */ /* 0x000fe2000001ff00 */
[----:B------:R-:W-:Y:S02]  /*7420*/  HFMA2 R102, -RZ, RZ, 0, 0 ;  /* 0x00000000ff667431 */ /* 0x000fe400000001ff */
[----:B------:R-:W-:Y:S01]  /*7430*/  HFMA2 R145, -RZ, RZ, 0, 0 ;  /* 0x00000000ff917431 */ /* 0x000fe200000001ff */
[----:B012---:R-:W0:Y:S01]  /*7440*/  LDC.64 R162, c[0x0][0x468] ;  /* 0x00011a00ffa27b82 */ /* 0x007e220000000a00 */
[----:B---3--:R-:W-:-:S06]  /*7450*/  IMAD.WIDE.U32 R148, R104, 0x8, R148 ;  /* 0x0000000868947825 */ /* 0x008fcc00078e0094 */
        /* <DEDUP_REMOVED lines=69> */
.L_x_1924:
[----:B------:R-:W-:Y:S05]  /*78b0*/  BSYNC.RECONVERGENT B1 ;  /* 0x0000000000017941 */ /* 0x000fea0003800200 */
.L_x_1923:
[----:B------:R-:W-:Y:S05]  /*78c0*/  @!P0 BRA `(.L_x_1905) ;  /* 0x0000002000748947 */ /* 0x000fea0003800000 */
[----:B------:R-:W4:Y:S01]  /*78d0*/  LDC.64 R68, c[0x0][0x390] ;  /* 0x0000e400ff447b82 */ /* 0x000f220000000a00 */
[----:B------:R-:W-:Y:S01]  /*78e0*/  LOP3.LUT P5, RZ, R0, 0xff, RZ, 0xc0, !PT ;  /* 0x000000ff00ff7812 */ /* 0x000fe200078ac0ff */
[----:B------:R-:W-:Y:S01]  /*78f0*/  FFMA.FTZ R67, R135, R65, R66 ;  /* 0x0000004187437223 */ /* 0x000fe20000010042 */
[----:B------:R-:W-:Y:S02]  /*7900*/  HFMA2 R71, -RZ, RZ, 0, 0 ;  /* 0x00000000ff477431 */ /* 0x000fe400000001ff */
[----:B------:R-:W-:-:S03]  /*7910*/  HFMA2 R102, -RZ, RZ, 0, 0 ;  /* 0x00000000ff667431 */ /* 0x000fc600000001ff */
[----:B------:R-:W5:Y:S01]  /*7920*/  LDC.64 R148, c[0x0][0x468] ;  /* 0x00011a00ff947b82 */ /* 0x000f620000000a00 */
[----:B----4-:R-:W-:-:S06]  /*7930*/  IMAD.WIDE.U32 R146, R104, 0x8, R68 ;  /* 0x0000000868927825 */ /* 0x010fcc00078e0044 */
[----:B------:R-:W4:Y:S01]  /*7940*/  LDG.E.64 R146, desc[UR8][R146.64] ;  /* 0x0000000892927981 */ /* 0x000f22000c1e1b00 */
[----:B------:R-:W-:Y:S01]  /*7950*/  MOV R68, R80 ;  /* 0x0000005000447202 */ /* 0x000fe20000000f00 */
[----:B-----5:R-:W-:Y:S01]  /*7960*/  IMAD.WIDE.U32 R148, R104, 0x8, R148 ;  /* 0x0000000868947825 */ /* 0x020fe200078e0094 */
[----:B------:R-:W-:-:S03]  /*7970*/  MOV R69, RZ ;  /* 0x000000ff00457202 */ /* 0x000fc60000000f00 */
[----:B------:R-:W-:Y:S02]  /*7980*/  HADD2.F32 R70, -RZ, R68.H0_H0 ;  /* 0x20000044ff467230 */ /* 0x000fe40000004100 */
[----:B------:R-:W-:-:S04]  /*7990*/  FADD.FTZ R68, R136, -R67 ;  /* 0x8000004388447221 */ /* 0x000fc80000010000 */
[----:B------:R-:W-:Y:S01]  /*79a0*/  FFMA.FTZ R67, R103, R68, R70 ;  /* 0x0000004467437223 */ /* 0x000fe20000010046 */
[----:B------:R-:W-:-:S03]  /*79b0*/  SHF.R.U64 R70, R80, 0x10, R81 ;  /* 0x0000001050467819 */ /* 0x000fc60000001251 */
[----:B------:R-:W-:Y:S02]  /*79c0*/  FMUL.FTZ R68, R67, R64 ;  /* 0x0000004043447220 */ /* 0x000fe40000410000 */
[----:B------:R-:W-:Y:S02]  /*79d0*/  HADD2.F32 R70, -RZ, R70.H0_H0 ;  /* 0x20000046ff467230 */ /* 0x000fe40000004100 */
[----:B------:R-:W-:Y:S01]  /*79e0*/  FMUL.FTZ R68, R68, UR13 ;  /* 0x0000000d44447c20 */ /* 0x000fe20008410000 */
[----:B----4-:R-:W-:-:S05]  /*79f0*/  @P5 MOV R67, R146 ;  /* 0x0000009200435202 */ /* 0x010fca0000000f00 */
[----:B------:R-:W-:Y:S02]  /*7a00*/  @P5 HADD2.F32 R145, -RZ, R67.H0_H0 ;  /* 0x20000043ff915230 */ /* 0x000fe40000004100 */
[----:B------:R-:W-:-:S03]  /*7a10*/  @P5 HADD2.F32 R67, -RZ, R160.H0_H0 ;  /* 0x200000a0ff435230 */ /* 0x000fc60000004100 */
[----:B------:R-:W-:Y:S02]  /*7a20*/  @P5 FMUL.FTZ R71, R68, R145 ;  /* 0x0000009144475220 */ /* 0x000fe40000410000 */
[----:B------:R-:W-:Y:S01]  /*7a30*/  @P5 FMUL.FTZ R69, R67, R68 ;  /* 0x0000004443455220 */ /* 0x000fe20000410000 */
[----:B------:R-:W-:Y:S01]  /*7a40*/  LOP3.LUT P5, RZ, R0, 0xff00, RZ, 0xc0, !PT ;  /* 0x0000ff0000ff7812 */ /* 0x000fe200078ac0ff */
[----:B------:R-:W-:Y:S01]  /*7a50*/  FFMA.FTZ R68, R140, R65, R66 ;  /* 0x000000418c447223 */ /* 0x000fe20000010042 */
[----:B------:R-:W-:Y:S01]  /*7a60*/  MOV R67, RZ ;  /* 0x000000ff00437202 */ /* 0x000fe20000000f00 */
[----:B------:R-:W-:Y:S02]  /*7a70*/  FADD.FTZ R4, R4, R71 ;  /* 0x0000004704047221 */ /* 0x000fe40000010000 */
[----:B------:R-:W-:Y:S01]  /*7a80*/  FADD.FTZ R68, R139, -R68 ;  /* 0x800000448b447221 */ /* 0x000fe20000010000 */
[----:B------:R-:W-:Y:S03]  /*7a90*/  F2F.F16.F32 R69, R69 ;  /* 0x0000004500457304 */ /* 0x000fe60000200800 */
[----:B------:R-:W-:-:S04]  /*7aa0*/  FFMA.FTZ R145, R103, R68, R70 ;  /* 0x0000004467917223 */ /* 0x000fc80000010046 */
[----:B------:R-:W-:Y:S01]  /*7ab0*/  @P5 SHF.R.U64 R68, R146, 0x10, R147 ;  /* 0x0000001092445819 */ /* 0x000fe20000001293 */
[----:B------:R-:W-:-:S04]  /*7ac0*/  FMUL.FTZ R145, R145, R64 ;  /* 0x0000004091917220 */ /* 0x000fc80000410000 */
[----:B------:R-:W-:Y:S02]  /*7ad0*/  @P5 HADD2.F32 R68, -RZ, R68.H0_H0 ;  /* 0x20000044ff445230 */ /* 0x000fe40000004100 */
[----:B------:R-:W-:-:S04]  /*7ae0*/  FMUL.FTZ R145, R145, UR13 ;  /* 0x0000000d91917c20 */ /* 0x000fc80008410000 */
[----:B------:R-:W-:Y:S01]  /*7af0*/  @P5 FMUL.FTZ R102, R145, R68 ;  /* 0x0000004491665220 */ /* 0x000fe20000410000 */
[----:B------:R-:W-:-:S03]  /*7b00*/  @P5 HADD2.F32 R68, -RZ, R160.H1_H1 ;  /* 0x300000a0ff445230 */ /* 0x000fc60000004100 */
[----:B------:R-:W-:Y:S02]  /*7b10*/  FADD.FTZ R5, R5, R102 ;  /* 0x0000006605057221 */ /* 0x000fe40000010000 */
[----:B------:R-:W-:Y:S01]  /*7b20*/  @P5 FMUL.FTZ R67, R68, R145 ;  /* 0x0000009144435220 */ /* 0x000fe20000410000 */
[----:B------:R-:W-:Y:S01]  /*7b30*/  MOV R68, R81 ;  /* 0x0000005100447202 */ /* 0x000fe20000000f00 */
[-CC-:B------:R-:W-:Y:S01]  /*7b40*/  FFMA.FTZ R145, R137, R65.reuse, R66.reuse ;  /* 0x0000004189917223 */ /* 0x180fe20000010042 */
[----:B------:R-:W-:Y:S01]  /*7b50*/  FFMA.FTZ R66, R142, R65, R66 ;  /* 0x000000418e427223 */ /* 0x000fe20000010042 */
[----:B------:R-:W-:Y:S02]  /*7b60*/  LOP3.LUT P5, RZ, R0, 0xff0000, RZ, 0xc0, !PT ;  /* 0x00ff000000ff7812 */ /* 0x000fe400078ac0ff */
[----:B------:R-:W-:Y:S02]  /*7b70*/  HADD2.F32 R70, -RZ, R68.H0_H0 ;  /* 0x20000044ff467230 */ /* 0x000fe40000004100 */
[----:B------:R-:W-:Y:S01]  /*7b80*/  FADD.FTZ R68, R138, -R145 ;  /* 0x800000918a447221 */ /* 0x000fe20000010000 */
[----:B------:R-:W-:Y:S01]  /*7b90*/  FADD.FTZ R66, R141, -R66 ;  /* 0x800000428d427221 */ /* 0x000fe20000010000 */
[----:B------:R-:W-:Y:S01]  /*7ba0*/  HFMA2 R145, -RZ, RZ, 0, 0 ;  /* 0x00000000ff917431 */ /* 0x000fe200000001ff */
[----:B------:R-:W0:Y:S01]  /*7bb0*/  F2F.F16.F32 R67, R67 ;  /* 0x0000004300437304 */ /* 0x000e220000200800 */
[----:B------:R-:W-:Y:S01]  /*7bc0*/  FFMA.FTZ R65, R103, R68, R70 ;  /* 0x0000004467417223 */ /* 0x000fe20000010046 */
[----:B------:R-:W-:-:S05]  /*7bd0*/  SHF.R.U32.HI R68, RZ, 0x10, R81 ;  /* 0x00000010ff447819 */ /* 0x000fca0000011651 */
[----:B------:R-:W-:-:S05]  /*7be0*/  HADD2.F32 R68, -RZ, R68.H0_H0 ;  /* 0x20000044ff447230 */ /* 0x000fca0000004100 */
[----:B------:R-:W-:Y:S01]  /*7bf0*/  FFMA.FTZ R103, R103, R66, R68 ;  /* 0x0000004267677223 */ /* 0x000fe20000010044 */
[----:B------:R-:W-:Y:S01]  /*7c00*/  FMUL.FTZ R66, R65, R64 ;  /* 0x0000004041427220 */ /* 0x000fe20000410000 */
[----:B------:R-:W-:Y:S01]  /*7c10*/  @P5 MOV R65, R147 ;  /* 0x0000009300415202 */ /* 0x000fe20000000f00 */
[----:B0123--:R-:W-:Y:S01]  /*7c20*/  IMAD.WIDE.U32 R150, R67, 0x10000, RZ ;  /* 0x0001000043967825 */ /* 0x00ffe200078e00ff */
[----:B------:R-:W-:-:S03]  /*7c30*/  MOV R68, RZ ;  /* 0x000000ff00447202 */ /* 0x000fc60000000f00 */
[----:B------:R-:W-:Y:S01]  /*7c40*/  FMUL.FTZ R66, R66, UR13 ;  /* 0x0000000d42427c20 */ /* 0x000fe20008410000 */
[----:B------:R-:W-:Y:S01]  /*7c50*/  FMUL.FTZ R64, R103, R64 ;  /* 0x0000004067407220 */ /* 0x000fe20000410000 */
[----:B------:R-:W-:Y:S01]  /*7c60*/  @P5 HADD2.F32 R65, -RZ, R65.H0_H0 ;  /* 0x20000041ff415230 */ /* 0x000fe20000004100 */
[----:B------:R-:W-:Y:S02]  /*7c70*/  LOP3.LUT R150, R150, R69, RZ, 0xfc, !PT ;  /* 0x0000004596967212 */ /* 0x000fe400078efcff */
[----:B------:R-:W-:Y:S02]  /*7c80*/  FMUL.FTZ R64, R64, UR13 ;  /* 0x0000000d40407c20 */ /* 0x000fe40008410000 */
[----:B------:R-:W-:Y:S01]  /*7c90*/  @P5 FMUL.FTZ R145, R66, R65 ;  /* 0x0000004142915220 */ /* 0x000fe20000410000 */
[----:B------:R-:W-:-:S03]  /*7ca0*/  @P5 HADD2.F32 R65, -RZ, R161.H0_H0 ;  /* 0x200000a1ff415230 */ /* 0x000fc60000004100 */
[----:B------:R-:W-:Y:S02]  /*7cb0*/  FADD.FTZ R6, R6, R145 ;  /* 0x0000009106067221 */ /* 0x000fe40000010000 */
[----:B------:R-:W-:Y:S01]  /*7cc0*/  @P5 FMUL.FTZ R68, R65, R66 ;  /* 0x0000004241445220 */ /* 0x000fe20000410000 */
[----:B------:R-:W-:Y:S01]  /*7cd0*/  ISETP.GE.U32.AND P5, PT, R0, 0x1000000, PT ;  /* 0x010000000000780c */ /* 0x000fe20003fa6070 */
[----:B------:R-:W-:-:S04]  /*7ce0*/  HFMA2 R66, -RZ, RZ, 0, 0 ;  /* 0x00000000ff427431 */ /* 0x000fc800000001ff */
[----:B------:R-:W-:Y:S08]  /*7cf0*/  F2F.F16.F32 R68, R68 ;  /* 0x0000004400447304 */ /* 0x000ff00000200800 */
[----:B------:R-:W-:Y:S01]  /*7d00*/  @P5 HADD2.F32 R65, -RZ, R161.H1_H1 ;  /* 0x300000a1ff415230 */ /* 0x000fe20000004100 */
[----:B------:R-:W-:-:S04]  /*7d10*/  @P5 SHF.R.U32.HI R146, RZ, 0x10, R147 ;  /* 0x00000010ff925819 */ /* 0x000fc80000011693 */
[----:B------:R-:W-:-:S06]  /*7d20*/  @P5 FMUL.FTZ R66, R65, R64 ;  /* 0x0000004041425220 */ /* 0x000fcc0000410000 */
[----:B------:R-:W0:Y:S02]  /*7d30*/  F2F.F16.F32 R66, R66 ;  /* 0x0000004200427304 */ /* 0x000e240000200800 */
[----:B0-----:R-:W-:-:S04]  /*7d40*/  SHF.L.U32 R65, R66, 0x10, RZ ;  /* 0x0000001042417819 */ /* 0x001fc800000006ff */
[----:B------:R-:W-:Y:S01]  /*7d50*/  LOP3.LUT R151, R151, R65, R68, 0xfe, !PT ;  /* 0x0000004197977212 */ /* 0x000fe200078efe44 */
[----:B------:R-:W-:Y:S01]  /*7d60*/  @P5 HADD2.F32 R65, -RZ, R146.H0_H0 ;  /* 0x20000092ff415230 */ /* 0x000fe20000004100 */
[----:B------:R-:W-:-:S03]  /*7d70*/  MOV R68, RZ ;  /* 0x000000ff00447202 */ /* 0x000fc60000000f00 */
[----:B------:R4:W-:Y:S01]  /*7d80*/  STG.E.64 desc[UR8][R148.64], R150 ;  /* 0x0000009694007986 */ /* 0x0009e2000c101b08 */
[----:B------:R-:W-:-:S04]  /*7d90*/  @P5 FMUL.FTZ R68, R64, R65 ;  /* 0x0000004140445220 */ /* 0x000fc80000410000 */
[----:B------:R-:W-:Y:S01]  /*7da0*/  FADD.FTZ R7, R7, R68 ;  /* 0x0000004407077221 */ /* 0x000fe20000010000 */
[----:B------:R-:W-:Y:S06]  /*7db0*/  BRA `(.L_x_1905) ;  /* 0x0000001c00387947 */ /* 0x000fec0003800000 */
.L_x_1916:
[----:B------:R-:W-:Y:S04]  /*7dc0*/  BSSY.RECONVERGENT B1, `(.L_x_1925) ;  /* 0x000005c000017945 */ /* 0x000fe80003800200 */
[----:B------:R-:W-:Y:S05]  /*7dd0*/  @!P4 BRA `(.L_x_1926) ;  /* 0x000000040068c947 */ /* 0x000fea0003800000 */
[----:B------:R-:W0:Y:S01]  /*7de0*/  LDC.64 R162, c[0x0][0x390] ;  /* 0x0000e400ffa27b82 */ /* 0x000e220000000a00 */
[----:B------:R-:W-:Y:S02]  /*7df0*/  LOP3.LUT P5, RZ, R85, 0xff, RZ, 0xc0, !PT ;  /* 0x000000ff55ff7812 */ /* 0x000fe400078ac0ff */
[----:B------:R-:W-:Y:S01]  /*7e00*/  MOV R68, R72 ;  /* 0x0000004800447202 */ /* 0x000fe20000000f00 */
[----:B------:R-:W-:Y:S01]  /*7e10*/  FFMA.FTZ R67, R3, R65, R66 ;  /* 0x0000004103437223 */ /* 0x000fe20000010042 */
[----:B------:R-:W-:Y:S01]  /*7e20*/  SHF.R.U64 R102, R72, 0x10, R73 ;  /* 0x0000001048667819 */ /* 0x000fe20000001249 */
[----:B------:R-:W-:Y:S02]  /*7e30*/  HFMA2 R146, -RZ, RZ, 0, 0 ;  /* 0x00000000ff927431 */ /* 0x000fe400000001ff */
[----:B------:R-:W1:Y:S01]  /*7e40*/  LDC.64 R164, c[0x0][0x478] ;  /* 0x00011e00ffa47b82 */ /* 0x000e620000000a00 */
[----:B0-----:R-:W-:-:S06]  /*7e50*/  IMAD.WIDE.U32 R162, R104, 0x8, R162 ;  /* 0x0000000868a27825 */ /* 0x001fcc00078e00a2 */
[----:B------:R-:W2:Y:S01]  /*7e60*/  LDG.E.64 R162, desc[UR8][R162.64] ;  /* 0x00000008a2a27981 */ /* 0x000ea2000c1e1b00 */
[----:B------:R-:W-:Y:S02]  /*7e70*/  HADD2.F32 R68, -RZ, R68.H0_H0 ;  /* 0x20000044ff447230 */ /* 0x000fe40000004100 */
[----:B------:R-:W-:Y:S01]  /*7e80*/  FADD.FTZ R67, R2, -R67 ;  /* 0x8000004302437221 */ /* 0x000fe20000010000 */
[----:B------:R-:W-:Y:S02]  /*7e90*/  HADD2.F32 R102, -RZ, R102.H0_H0 ;  /* 0x20000066ff667230 */ /* 0x000fe40000004100 */
[----:B-1----:R-:W-:-:S04]  /*7ea0*/  IMAD.WIDE.U32 R164, R104, 0x8, R164 ;  /* 0x0000000868a47825 */ /* 0x002fc800078e00a4 */
[----:B------:R-:W-:Y:S01]  /*7eb0*/  FFMA.FTZ R149, R103, R67, R68 ;  /* 0x0000004367957223 */ /* 0x000fe20000010044 */
[----:B------:R-:W-:-:S03]  /*7ec0*/  MOV R68, RZ ;  /* 0x000000ff00447202 */ /* 0x000fc60000000f00 */
[----:B------:R-:W-:-:S04]  /*7ed0*/  FMUL.FTZ R70, R149, R64 ;  /* 0x0000004095467220 */ /* 0x000fc80000410000 */
[----:B------:R-:W-:Y:S01]  /*7ee0*/  FMUL.FTZ R70, R70, UR13 ;  /* 0x0000000d46467c20 */ /* 0x000fe20008410000 */
[----:B--2---:R-:W-:-:S05]  /*7ef0*/  @P5 MOV R67, R162 ;  /* 0x000000a200435202 */ /* 0x004fca0000000f00 */
[----:B------:R-:W-:Y:S02]  /*7f00*/  @P5 HADD2.F32 R69, -RZ, R67.H0_H0 ;  /* 0x20000043ff455230 */ /* 0x000fe40000004100 */
[----:B------:R-:W-:-:S03]  /*7f10*/  HFMA2 R67, -RZ, RZ, 0, 0 ;  /* 0x00000000ff437431 */ /* 0x000fc600000001ff */
[----:B------:R-:W-:Y:S01]  /*7f20*/  @P5 FMUL.FTZ R67, R70, R69 ;  /* 0x0000004546435220 */ /* 0x000fe20000410000 */
[----:B------:R-:W-:-:S03]  /*7f30*/  @P5 HADD2.F32 R69, -RZ, R91.H1_H1 ;  /* 0x3000005bff455230 */ /* 0x000fc60000004100 */
[----:B------:R-:W-:Y:S02]  /*7f40*/  FADD.FTZ R20, R20, R67 ;  /* 0x0000004314147221 */ /* 0x000fe40000010000 */
[----:B------:R-:W-:Y:S01]  /*7f50*/  @P5 FMUL.FTZ R68, R69, R70 ;  /* 0x0000004645445220 */ /* 0x000fe20000410000 */
[-CC-:B------:R-:W-:Y:S01]  /*7f60*/  FFMA.FTZ R70, R108, R65.reuse, R66.reuse ;  /* 0x000000416c467223 */ /* 0x180fe20000010042 */
[----:B------:R-:W-:Y:S01]  /*7f70*/  FFMA.FTZ R69, R105, R65, R66 ;  /* 0x0000004169457223 */ /* 0x000fe20000010042 */
[----:B------:R-:W-:Y:S02]  /*7f80*/  LOP3.LUT P5, RZ, R85, 0xff00, RZ, 0xc0, !PT ;  /* 0x0000ff0055ff7812 */ /* 0x000fe400078ac0ff */
[----:B------:R-:W-:Y:S01]  /*7f90*/  FADD.FTZ R151, R107, -R70 ;  /* 0x800000466b977221 */ /* 0x000fe20000010000 */
[----:B------:R-:W-:Y:S01]  /*7fa0*/  MOV R70, R73 ;  /* 0x0000004900467202 */ /* 0x000fe20000000f00 */
[----:B------:R-:W-:Y:S01]  /*7fb0*/  FADD.FTZ R69, R106, -R69 ;  /* 0x800000456a457221 */ /* 0x000fe20000010000 */
[----:B------:R-:W-:Y:S01]  /*7fc0*/  F2F.F16.F32 R68, R68 ;  /* 0x0000004400447304 */ /* 0x000fe20000200800 */
[----:B------:R-:W-:Y:S01]  /*7fd0*/  FFMA.FTZ R151, R103, R151, R102 ;  /* 0x0000009767977223 */ /* 0x000fe20000010066 */
[----:B------:R-:W-:Y:S01]  /*7fe0*/  SHF.R.U32.HI R102, RZ, 0x10, R73 ;  /* 0x00000010ff667819 */ /* 0x000fe20000011649 */
[----:B------:R-:W-:-:S02]  /*7ff0*/  HADD2.F32 R70, -RZ, R70.H0_H0 ;  /* 0x20000046ff467230 */ /* 0x000fc40000004100 */
[----:B------:R-:W-:Y:S02]  /*8000*/  FMUL.FTZ R145, R151, R64 ;  /* 0x0000004097917220 */ /* 0x000fe40000410000 */
[----:B------:R-:W-:Y:S02]  /*8010*/  HADD2.F32 R102, -RZ, R102.H0_H0 ;  /* 0x20000066ff667230 */ /* 0x000fe40000004100 */
[----:B------:R-:W-:Y:S01]  /*8020*/  FFMA.FTZ R69, R103, R69, R70 ;  /* 0x0000004567457223 */ /* 0x000fe20000010046 */
[----:B------:R-:W-:Y:S01]  /*8030*/  FFMA.FTZ R70, R110, R65, R66 ;  /* 0x000000416e467223 */ /* 0x000fe20000010042 */
[----:B------:R-:W-:Y:S01]  /*8040*/  @P5 SHF.R.U64 R148, R162, 0x10, R163 ;  /* 0x00000010a2945819 */ /* 0x000fe200000012a3 */
[----:B------:R-:W-:Y:S02]  /*8050*/  @P5 HADD2.F32 R150, -RZ, R91.H0_H0 ;  /* 0x2000005bff965230 */ /* 0x000fe40000004100 */
[----:B------:R-:W-:Y:S01]  /*8060*/  FMUL.FTZ R145, R145, UR13 ;  /* 0x0000000d91917c20 */ /* 0x000fe20008410000 */
[----:B------:R-:W-:Y:S01]  /*8070*/  FADD.FTZ R71, R109, -R70 ;  /* 0x800000466d477221 */ /* 0x000fe20000010000 */
[----:B------:R-:W-:Y:S01]  /*8080*/  @P5 HADD2.F32 R148, -RZ, R148.H0_H0 ;  /* 0x20000094ff945230 */ /* 0x000fe20000004100 */
[----:B------:R0:W-:Y:S02]  /*8090*/  F2F.F16.F32 R70, R149 ;  /* 0x0000009500467304 */ /* 0x0001e40000200800 */
[----:B------:R-:W-:-:S02]  /*80a0*/  FFMA.FTZ R71, R103, R71, R102 ;  /* 0x0000004767477223 */ /* 0x000fc40000010066 */
[----:B------:R-:W-:-:S04]  /*80b0*/  @P5 FMUL.FTZ R146, R145, R148 ;  /* 0x0000009491925220 */ /* 0x000fc80000410000 */
[----:B------:R-:W1:Y:S01]  /*80c0*/  F2F.F16.F32 R102, R151 ;  /* 0x0000009700667304 */ /* 0x000e620000200800 */
[----:B0-----:R-:W-:Y:S01]  /*80d0*/  MOV R149, RZ ;  /* 0x000000ff00957202 */ /* 0x001fe20000000f00 */
[----:B------:R-:W-:Y:S01]  /*80e0*/  @P5 FMUL.FTZ R149, R150, R145 ;  /* 0x0000009196955220 */ /* 0x000fe20000410000 */
[----:B------:R-:W-:Y:S01]  /*80f0*/  LOP3.LUT P5, RZ, R85, 0xff0000, RZ, 0xc0, !PT ;  /* 0x00ff000055ff7812 */ /* 0x000fe200078ac0ff */
[----:B------:R-:W-:Y:S02]  /*8100*/  HFMA2 R145, -RZ, RZ, 0, 0 ;  /* 0x00000000ff917431 */ /* 0x000fe400000001ff */
[----:B------:R-:W-:Y:S02]  /*8110*/  FADD.FTZ R21, R21, R146 ;  /* 0x0000009215157221 */ /* 0x000fe40000010000 */
[----:B------:R0:W-:Y:S01]  /*8120*/  F2F.F16.F32 R148, R69 ;  /* 0x0000004500947304 */ /* 0x0001e20000200800 */
[----:B-1----:R-:W-:-:S07]  /*8130*/  IMAD.WIDE.U32 R150, R102, 0x10000, RZ ;  /* 0x0001000066967825 */ /* 0x002fce00078e00ff */
[----:B------:R-:W1:Y:S01]  /*8140*/  F2F.F16.F32 R147, R71 ;  /* 0x0000004700937304 */ /* 0x000e620000200800 */
[----:B------:R-:W-:Y:S02]  /*8150*/  MOV R102, RZ ;  /* 0x000000ff00667202 */ /* 0x000fe40000000f00 */
[----:B------:R-:W-:Y:S01]  /*8160*/  LOP3.LUT R150, R150, R70, RZ, 0xfc, !PT ;  /* 0x0000004696967212 */ /* 0x000fe200078efcff */
[----:B------:R-:W-:Y:S01]  /*8170*/  FMUL.FTZ R70, R69, R64 ;  /* 0x0000004045467220 */ /* 0x000fe20000410000 */
[----:B0-----:R-:W-:-:S03]  /*8180*/  @P5 MOV R69, R163 ;  /* 0x000000a300455202 */ /* 0x001fc60000000f00 */
[----:B------:R-:W0:Y:S01]  /*8190*/  F2F.F16.F32 R149, R149 ;  /* 0x0000009500957304 */ /* 0x000e220000200800 */
[----:B------:R-:W-:Y:S01]  /*81a0*/  FMUL.FTZ R70, R70, UR13 ;  /* 0x0000000d46467c20 */ /* 0x000fe20008410000 */
[----:B------:R-:W-:Y:S01]  /*81b0*/  @P5 HADD2.F32 R69, -RZ, R69.H0_H0 ;  /* 0x20000045ff455230 */ /* 0x000fe20000004100 */
[----:B-1----:R-:W-:-:S04]  /*81c0*/  SHF.L.U32 R147, R147, 0x10, RZ ;  /* 0x0000001093937819 */ /* 0x002fc800000006ff */
[----:B------:R-:W-:Y:S01]  /*81d0*/  @P5 FMUL.FTZ R145, R70, R69 ;  /* 0x0000004546915220 */ /* 0x000fe20000410000 */
[----:B------:R-:W-:Y:S01]  /*81e0*/  @P5 HADD2.F32 R69, -RZ, R143.H0_H0 ;  /* 0x2000008fff455230 */ /* 0x000fe20000004100 */
[----:B------:R-:W-:Y:S02]  /*81f0*/  LOP3.LUT R151, R151, R147, R148, 0xfe, !PT ;  /* 0x0000009397977212 */ /* 0x000fe400078efe94 */
[----:B------:R-:W-:Y:S02]  /*8200*/  FADD.FTZ R22, R22, R145 ;  /* 0x0000009116167221 */ /* 0x000fe40000010000 */
[----:B------:R-:W-:Y:S01]  /*8210*/  @P5 FMUL.FTZ R102, R69, R70 ;  /* 0x0000004645665220 */ /* 0x000fe20000410000 */
[----:B------:R-:W-:Y:S01]  /*8220*/  ISETP.GE.U32.AND P5, PT, R85, 0x1000000, PT ;  /* 0x010000005500780c */ /* 0x000fe20003fa6070 */
[----:B------:R-:W-:Y:S01]  /*8230*/  FMUL.FTZ R69, R71, R64 ;  /* 0x0000004047457220 */ /* 0x000fe20000410000 */
[----:B------:R-:W-:Y:S01]  /*8240*/  HFMA2 R71, -RZ, RZ, 0, 0 ;  /* 0x00000000ff477431 */ /* 0x000fe200000001ff */
[----:B------:R1:W-:Y:S01]  /*8250*/  STG.E.64 desc[UR8][R164.64], R150 ;  /* 0x00000096a4007986 */ /* 0x0003e2000c101b08 */
[----:B0-----:R-:W-:-:S04]  /*8260*/  IMAD.WIDE.U32 R148, R149, 0x10000, RZ ;  /* 0x0001000095947825 */ /* 0x001fc800078e00ff */
[----:B------:R-:W-:Y:S01]  /*8270*/  FMUL.FTZ R69, R69, UR13 ;  /* 0x0000000d45457c20 */ /* 0x000fe20008410000 */
[----:B------:R-:W-:Y:S01]  /*8280*/  F2F.F16.F32 R102, R102 ;  /* 0x0000006600667304 */ /* 0x000fe20000200800 */
[----:B------:R-:W-:-:S03]  /*8290*/  LOP3.LUT R148, R148, R68, RZ, 0xfc, !PT ;  /* 0x0000004494947212 */ /* 0x000fc600078efcff */
[----:B------:R-:W-:Y:S01]  /*82a0*/  @P5 HADD2.F32 R70, -RZ, R143.H1_H1 ;  /* 0x3000008fff465230 */ /* 0x000fe20000004100 */
[----:B-1----:R-:W0:Y:S04]  /*82b0*/  LDC.64 R150, c[0x0][0x468] ;  /* 0x00011a00ff967b82 */ /* 0x002e280000000a00 */
[----:B------:R-:W-:Y:S01]  /*82c0*/  @P5 FMUL.FTZ R71, R70, R69 ;  /* 0x0000004546475220 */ /* 0x000fe20000410000 */
[----:B------:R-:W-:-:S05]  /*82d0*/  @P5 SHF.R.U32.HI R70, RZ, 0x10, R163 ;  /* 0x00000010ff465819 */ /* 0x000fca00000116a3 */
[----:B------:R-:W1:Y:S01]  /*82e0*/  F2F.F16.F32 R71, R71 ;  /* 0x0000004700477304 */ /* 0x000e620000200800 */
[----:B------:R-:W-:Y:S01]  /*82f0*/  @P5 HADD2.F32 R70, -RZ, R70.H0_H0 ;  /* 0x20000046ff465230 */ /* 0x000fe20000004100 */
[----:B-1----:R-:W-:Y:S01]  /*8300*/  SHF.L.U32 R147, R71, 0x10, RZ ;  /* 0x0000001047937819 */ /* 0x002fe200000006ff */
[C---:B0-----:R-:W-:Y:S01]  /*8310*/  IMAD.WIDE.U32 R150, R104.reuse, 0x8, R150 ;  /* 0x0000000868967825 */ /* 0x041fe200078e0096 */
[----:B------:R-:W-:Y:S02]  /*8320*/  IADD3 R104, PT, PT, R104, 0x80, RZ ;  /* 0x0000008068687810 */ /* 0x000fe40007ffe0ff */
[----:B------:R-:W-:Y:S02]  /*8330*/  LOP3.LUT R149, R149, R147, R102, 0xfe, !PT ;  /* 0x0000009395957212 */ /* 0x000fe400078efe66 */
[----:B------:R-:W-:Y:S01]  /*8340*/  MOV R102, RZ ;  /* 0x000000ff00667202 */ /* 0x000fe20000000f00 */
[----:B------:R-:W-:Y:S02]  /*8350*/  @P5 FMUL.FTZ R102, R69, R70 ;  /* 0x0000004645665220 */ /* 0x000fe40000410000 */
[----:B------:R0:W-:Y:S02]  /*8360*/  STG.E.64 desc[UR8][R150.64], R148 ;  /* 0x0000009496007986 */ /* 0x0001e4000c101b08 */
[----:B------:R-:W-:-:S07]  /*8370*/  FADD.FTZ R23, R23, R102 ;  /* 0x0000006617177221 */ /* 0x000fce0000010000 */
.L_x_1926:
[----:B------:R-:W-:Y:S05]  /*8380*/  BSYNC.RECONVERGENT B1 ;  /* 0x0000000000017941 */ /* 0x000fea0003800200 */
.L_x_1925:
[----:B------:R-:W-:Y:S04]  /*8390*/  BSSY.RECONVERGENT B1, `(.L_x_1927) ;  /* 0x000005c000017945 */ /* 0x000fe80003800200 */
[----:B------:R-:W-:Y:S05]  /*83a0*/  @!P3 BRA `(.L_x_1928) ;  /* 0x000000040068b947 */ /* 0x000fea0003800000 */
[----:B------:R-:W1:Y:S01]  /*83b0*/  LDC.64 R162, c[0x0][0x390] ;  /* 0x0000e400ffa27b82 */ /* 0x000e620000000a00 */
[----:B------:R-:W-:Y:S02]  /*83c0*/  LOP3.LUT P5, RZ, R84, 0xff, RZ, 0xc0, !PT ;  /* 0x000000ff54ff7812 */ /* 0x000fe400078ac0ff */
[----:B------:R-:W-:Y:S01]  /*83d0*/  MOV R68, R74 ;  /* 0x0000004a00447202 */ /* 0x000fe20000000f00 */
[----:B------:R-:W-:Y:S01]  /*83e0*/  FFMA.FTZ R67, R111, R65, R66 ;  /* 0x000000416f437223 */ /* 0x000fe20000010042 */
[----:B------:R-:W-:Y:S01]  /*83f0*/  SHF.R.U64 R102, R74, 0x10, R75 ;  /* 0x000000104a667819 */ /* 0x000fe2000000124b */
[----:B------:R-:W-:Y:S02]  /*8400*/  HFMA2 R146, -RZ, RZ, 0, 0 ;  /* 0x00000000ff927431 */ /* 0x000fe400000001ff */
[----:B------:R-:W2:Y:S01]  /*8410*/  LDC.64 R164, c[0x0][0x478] ;  /* 0x00011e00ffa47b82 */ /* 0x000ea20000000a00 */
[----:B-1----:R-:W-:-:S06]  /*8420*/  IMAD.WIDE.U32 R162, R104, 0x8, R162 ;  /* 0x0000000868a27825 */ /* 0x002fcc00078e00a2 */
[----:B------:R-:W3:Y:S01]  /*8430*/  LDG.E.64 R162, desc[UR8][R162.64] ;  /* 0x00000008a2a27981 */ /* 0x000ee2000c1e1b00 */
[----:B------:R-:W-:Y:S02]  /*8440*/  HADD2.F32 R68, -RZ, R68.H0_H0 ;  /* 0x20000044ff447230 */ /* 0x000fe40000004100 */
[----:B------:R-:W-:Y:S01]  /*8450*/  FADD.FTZ R67, R112, -R67 ;  /* 0x8000004370437221 */ /* 0x000fe20000010000 */
[----:B------:R-:W-:Y:S02]  /*8460*/  HADD2.F32 R102, -RZ, R102.H0_H0 ;  /* 0x20000066ff667230 */ /* 0x000fe40000004100 */
[----:B--2---:R-:W-:-:S04]  /*8470*/  IMAD.WIDE.U32 R164, R104, 0x8, R164 ;  /* 0x0000000868a47825 */ /* 0x004fc800078e00a4 */
[----:B0-----:R-:W-:Y:S01]  /*8480*/  FFMA.FTZ R149, R103, R67, R68 ;  /* 0x0000004367957223 */ /* 0x001fe20000010044 */
[----:B------:R-:W-:-:S03]  /*8490*/  MOV R68, RZ ;  /* 0x000000ff00447202 */ /* 0x000fc60000000f00 */
[----:B------:R-:W-:-:S04]  /*84a0*/  FMUL.FTZ R70, R149, R64 ;  /* 0x0000004095467220 */ /* 0x000fc80000410000 */
[----:B------:R-:W-:Y:S01]  /*84b0*/  FMUL.FTZ R70, R70, UR13 ;  /* 0x0000000d46467c20 */ /* 0x000fe20008410000 */
[----:B---3--:R-:W-:-:S05]  /*84c0*/  @P5 MOV R67, R162 ;  /* 0x000000a200435202 */ /* 0x008fca0000000f00 */
[----:B------:R-:W-:Y:S02]  /*84d0*/  @P5 HADD2.F32 R69, -RZ, R67.H0_H0 ;  /* 0x20000043ff455230 */ /* 0x000fe40000004100 */
[----:B------:R-:W-:-:S03]  /*84e0*/  HFMA2 R67, -RZ, RZ, 0, 0 ;  /* 0x00000000ff437431 */ /* 0x000fc600000001ff */
[----:B------:R-:W-:Y:S01]  /*84f0*/  @P5 FMUL.FTZ R67, R70, R69 ;  /* 0x0000004546435220 */ /* 0x000fe20000410000 */
[----:B------:R-:W-:-:S03]  /*8500*/  @P5 HADD2.F32 R69, -RZ, R144.H0_H0 ;  /* 0x20000090ff455230 */ /* 0x000fc60000004100 */
        /* <DEDUP_REMOVED lines=17> */
[----:B------:R-:W-:Y:S02]  /*8620*/  @P5 HADD2.F32 R150, -RZ, R144.H1_H1 ;  /* 0x30000090ff965230 */ /* 0x000fe40000004100 */
        /* <DEDUP_REMOVED lines=50> */
.L_x_1928:
[----:B------:R-:W-:Y:S05]  /*8950*/  BSYNC.RECONVERGENT B1 ;  /* 0x0000000000017941 */ /* 0x000fea0003800200 */
.L_x_1927:
[----:B------:R-:W-:Y:S04]  /*8960*/  BSSY.RECONVERGENT B1, `(.L_x_1929) ;  /* 0x000005c000017945 */ /* 0x000fe80003800200 */
[----:B------:R-:W-:Y:S05]  /*8970*/  @!P2 BRA `(.L_x_1930) ;  /* 0x000000040068a947 */ /* 0x000fea0003800000 */
[----:B------:R-:W2:Y:S01]  /*8980*/  LDC.64 R162, c[0x0][0x390] ;  /* 0x0000e400ffa27b82 */ /* 0x000ea20000000a00 */
[----:B------:R-:W-:Y:S02]  /*8990*/  LOP3.LUT P5, RZ, R83, 0xff, RZ, 0xc0, !PT ;  /* 0x000000ff53ff7812 */ /* 0x000fe400078ac0ff */
[----:B------:R-:W-:Y:S01]  /*89a0*/  MOV R68, R76 ;  /* 0x0000004c00447202 */ /* 0x000fe20000000f00 */
[----:B------:R-:W-:Y:S01]  /*89b0*/  FFMA.FTZ R67, R119, R65, R66 ;  /* 0x0000004177437223 */ /* 0x000fe20000010042 */
[----:B------:R-:W-:Y:S01]  /*89c0*/  SHF.R.U64 R102, R76, 0x10, R77 ;  /* 0x000000104c667819 */ /* 0x000fe2000000124d */
[----:B------:R-:W-:Y:S02]  /*89d0*/  HFMA2 R146, -RZ, RZ, 0, 0 ;  /* 0x00000000ff927431 */ /* 0x000fe400000001ff */
[----:B------:R-:W3:Y:S01]  /*89e0*/  LDC.64 R164, c[0x0][0x478] ;  /* 0x00011e00ffa47b82 */ /* 0x000ee20000000a00 */
[----:B--2---:R-:W-:-:S06]  /*89f0*/  IMAD.WIDE.U32 R162, R104, 0x8, R162 ;  /* 0x0000000868a27825 */ /* 0x004fcc00078e00a2 */
[----:B------:R-:W2:Y:S01]  /*8a00*/  LDG.E.64 R162, desc[UR8][R162.64] ;  /* 0x00000008a2a27981 */ /* 0x000ea2000c1e1b00 */
[----:B------:R-:W-:Y:S02]  /*8a10*/  HADD2.F32 R68, -RZ, R68.H0_H0 ;  /* 0x20000044ff447230 */ /* 0x000fe40000004100 */
[----:B------:R-:W-:Y:S01]  /*8a20*/  FADD.FTZ R67, R120, -R67 ;  /* 0x8000004378437221 */ /* 0x000fe20000010000 */
[----:B------:R-:W-:Y:S02]  /*8a30*/  HADD2.F32 R102, -RZ, R102.H0_H0 ;  /* 0x20000066ff667230 */ /* 0x000fe40000004100 */
[----:B---3--:R-:W-:-:S04]  /*8a40*/  IMAD.WIDE.U32 R164, R104, 0x8, R164 ;  /* 0x0000000868a47825 */ /* 0x008fc800078e00a4 */
[----:B01----:R-:W-:Y:S01]  /*8a50*/  FFMA.FTZ R149, R103, R67, R68 ;  /* 0x0000004367957223 */ /* 0x003fe20000010044 */
[----:B------:R-:W-:-:S03]  /*8a60*/  MOV R68, RZ ;  /* 0x000000ff00447202 */ /* 0x000fc60000000f00 */
[----:B------:R-:W-:-:S04]  /*8a70*/  FMUL.FTZ R70, R149, R64 ;  /* 0x0000004095467220 */ /* 0x000fc80000410000 */
[----:B------:R-:W-:Y:S01]  /*8a80*/  FMUL.FTZ R70, R70, UR13 ;  /* 0x0000000d46467c20 */ /* 0x000fe20008410000 */
[----:B--2---:R-:W-:-:S05]  /*8a90*/  @P5 MOV R67, R162 ;  /* 0x000000a200435202 */ /* 0x004fca0000000f00 */
        /* <DEDUP_REMOVED lines=72> */
.L_x_1930:
[----:B------:R-:W-:Y:S05]  /*8f20*/  BSYNC.RECONVERGENT B1 ;  /* 0x0000000000017941 */ /* 0x000fea0003800200 */
.L_x_1929:
[----:B------:R-:W-:Y:S04]  /*8f30*/  BSSY.RECONVERGENT B1, `(.L_x_1931) ;  /* 0x000005c000017945 */ /* 0x000fe80003800200 */
[----:B------:R-:W-:Y:S05]  /*8f40*/  @!P1 BRA `(.L_x_1932) ;  /* 0x0000000400689947 */ /* 0x000fea0003800000 */
[----:B------:R-:W3:Y:S01]  /*8f50*/  LDC.64 R162, c[0x0][0x390] ;  /* 0x0000e400ffa27b82 */ /* 0x000ee20000000a00 */
[----:B------:R-:W-:Y:S02]  /*8f60*/  LOP3.LUT P5, RZ, R82, 0xff, RZ, 0xc0, !PT ;  /* 0x000000ff52ff7812 */ /* 0x000fe400078ac0ff */
[----:B------:R-:W-:Y:S01]  /*8f70*/  MOV R68, R78 ;  /* 0x0000004e00447202 */ /* 0x000fe20000000f00 */
[----:B------:R-:W-:Y:S01]  /*8f80*/  FFMA.FTZ R67, R127, R65, R66 ;  /* 0x000000417f437223 */ /* 0x000fe20000010042 */
[----:B------:R-:W-:Y:S01]  /*8f90*/  SHF.R.U64 R102, R78, 0x10, R79 ;  /* 0x000000104e667819 */ /* 0x000fe2000000124f */
[----:B------:R-:W-:Y:S02]  /*8fa0*/  HFMA2 R146, -RZ, RZ, 0, 0 ;  /* 0x00000000ff927431 */ /* 0x000fe400000001ff */
[----:B------:R-:W4:Y:S01]  /*8fb0*/  LDC.64 R164, c[0x0][0x478] ;  /* 0x00011e00ffa47b82 */ /* 0x000f220000000a00 */
[----:B---3--:R-:W-:-:S06]  /*8fc0*/  IMAD.WIDE.U32 R162, R104, 0x8, R162 ;  /* 0x0000000868a27825 */ /* 0x008fcc00078e00a2 */
[----:B------:R-:W3:Y:S01]  /*8fd0*/  LDG.E.64 R162, desc[UR8][R162.64] ;  /* 0x00000008a2a27981 */ /* 0x000ee2000c1e1b00 */
[----:B------:R-:W-:Y:S02]  /*8fe0*/  HADD2.F32 R68, -RZ, R68.H0_H0 ;  /* 0x20000044ff447230 */ /* 0x000fe40000004100 */
[----:B------:R-:W-:Y:S01]  /*8ff0*/  FADD.FTZ R67, R128, -R67 ;  /* 0x8000004380437221 */ /* 0x000fe20000010000 */
[----:B------:R-:W-:Y:S02]  /*9000*/  HADD2.F32 R102, -RZ, R102.H0_H0 ;  /* 0x20000066ff667230 */ /* 0x000fe40000004100 */
[----:B----4-:R-:W-:-:S04]  /*9010*/  IMAD.WIDE.U32 R164, R104, 0x8, R164 ;  /* 0x0000000868a47825 */ /* 0x010fc800078e00a4 */
[----:B012---:R-:W-:Y:S01]  /*9020*/  FFMA.FTZ R149, R103, R67, R68 ;  /* 0x0000004367957223 */ /* 0x007fe20000010044 */
        /* <DEDUP_REMOVED lines=76> */
.L_x_1932:
[----:B------:R-:W-:Y:S05]  /*94f0*/  BSYNC.RECONVERGENT B1 ;  /* 0x0000000000017941 */ /* 0x000fea0003800200 */
.L_x_1931:
[----:B------:R-:W-:Y:S05]  /*9500*/  @!P0 BRA `(.L_x_1905) ;  /* 0x0000000400648947 */ /* 0x000fea0003800000 */
[----:B------:R-:W4:Y:S01]  /*9510*/  LDC.64 R68, c[0x0][0x390] ;  /* 0x0000e400ff447b82 */ /* 0x000f220000000a00 */
[----:B------:R-:W-:Y:S01]  /*9520*/  LOP3.LUT P5, RZ, R0, 0xff, RZ, 0xc0, !PT ;  /* 0x000000ff00ff7812 */ /* 0x000fe200078ac0ff */
[-CC-:B------:R-:W-:Y:S01]  /*9530*/  FFMA.FTZ R67, R135, R65.reuse, R66.reuse ;  /* 0x0000004187437223 */ /* 0x180fe20000010042 */
[----:B------:R-:W-:-:S05]  /*9540*/  FFMA.FTZ R70, R140, R65, R66 ;  /* 0x000000418c467223 */ /* 0x000fca0000010042 */
[----:B0123--:R-:W0:Y:S01]  /*9550*/  LDC.64 R150, c[0x0][0x478] ;  /* 0x00011e00ff967b82 */ /* 0x00fe220000000a00 */
[----:B----4-:R-:W-:-:S06]  /*9560*/  IMAD.WIDE.U32 R148, R104, 0x8, R68 ;  /* 0x0000000868947825 */ /* 0x010fcc00078e0044 */
[----:B------:R-:W2:Y:S01]  /*9570*/  LDG.E.64 R148, desc[UR8][R148.64] ;  /* 0x0000000894947981 */ /* 0x000ea2000c1e1b00 */
[----:B------:R-:W-:Y:S01]  /*9580*/  MOV R68, R80 ;  /* 0x0000005000447202 */ /* 0x000fe20000000f00 */
[----:B------:R-:W-:Y:S01]  /*9590*/  FADD.FTZ R67, R136, -R67 ;  /* 0x8000004388437221 */ /* 0x000fe20000010000 */
[----:B------:R-:W-:Y:S02]  /*95a0*/  HFMA2 R69, -RZ, RZ, 0, 0 ;  /* 0x00000000ff457431 */ /* 0x000fe400000001ff */
[----:B------:R-:W-:Y:S01]  /*95b0*/  FADD.FTZ R147, R139, -R70 ;  /* 0x800000468b937221 */ /* 0x000fe20000010000 */
[----:B------:R-:W-:Y:S01]  /*95c0*/  FFMA.FTZ R70, R142, R65, R66 ;  /* 0x000000418e467223 */ /* 0x000fe20000010042 */
[----:B------:R-:W-:Y:S01]  /*95d0*/  HADD2.F32 R68, -RZ, R68.H0_H0 ;  /* 0x20000044ff447230 */ /* 0x000fe20000004100 */
[----:B------:R-:W-:Y:S01]  /*95e0*/  MOV R146, RZ ;  /* 0x000000ff00927202 */ /* 0x000fe20000000f00 */
[----:B0-----:R-:W-:-:S04]  /*95f0*/  IMAD.WIDE.U32 R150, R104, 0x8, R150 ;  /* 0x0000000868967825 */ /* 0x001fc800078e0096 */
[----:B------:R-:W-:-:S04]  /*9600*/  FFMA.FTZ R145, R103, R67, R68 ;  /* 0x0000004367917223 */ /* 0x000fc80000010044 */
[----:B------:R-:W-:Y:S02]  /*9610*/  FMUL.FTZ R71, R145, R64 ;  /* 0x0000004091477220 */ /* 0x000fe40000410000 */
[----:B------:R-:W-:Y:S02]  /*9620*/  F2F.F16.F32 R145, R145 ;  /* 0x0000009100917304 */ /* 0x000fe40000200800 */
[----:B------:R-:W-:Y:S01]  /*9630*/  FMUL.FTZ R71, R71, UR13 ;  /* 0x0000000d47477c20 */ /* 0x000fe20008410000 */
[----:B--2---:R-:W-:-:S05]  /*9640*/  @P5 MOV R67, R148 ;  /* 0x0000009400435202 */ /* 0x004fca0000000f00 */
[----:B------:R-:W-:Y:S01]  /*9650*/  @P5 HADD2.F32 R68, -RZ, R67.H0_H0 ;  /* 0x20000043ff445230 */ /* 0x000fe20000004100 */
[----:B------:R-:W-:-:S04]  /*9660*/  MOV R67, RZ ;  /* 0x000000ff00437202 */ /* 0x000fc80000000f00 */
[----:B------:R-:W-:Y:S01]  /*9670*/  @P5 FMUL.FTZ R69, R71, R68 ;  /* 0x0000004447455220 */ /* 0x000fe20000410000 */
[----:B------:R-:W-:-:S03]  /*9680*/  @P5 HADD2.F32 R68, -RZ, R160.H0_H0 ;  /* 0x200000a0ff445230 */ /* 0x000fc60000004100 */
[----:B------:R-:W-:Y:S02]  /*9690*/  FADD.FTZ R4, R4, R69 ;  /* 0x0000004504047221 */ /* 0x000fe40000010000 */
[----:B------:R-:W-:Y:S01]  /*96a0*/  @P5 FMUL.FTZ R67, R68, R71 ;  /* 0x0000004744435220 */ /* 0x000fe20000410000 */
[--C-:B------:R-:W-:Y:S01]  /*96b0*/  SHF.R.U64 R68, R80, 0x10, R81.reuse ;  /* 0x0000001050447819 */ /* 0x100fe20000001251 */
[----:B------:R-:W-:Y:S01]  /*96c0*/  FFMA.FTZ R71, R137, R65, R66 ;  /* 0x0000004189477223 */ /* 0x000fe20000010042 */
[----:B------:R-:W-:Y:S02]  /*96d0*/  LOP3.LUT P5, RZ, R0, 0xff00, RZ, 0xc0, !PT ;  /* 0x0000ff0000ff7812 */ /* 0x000fe400078ac0ff */
[----:B------:R-:W-:Y:S01]  /*96e0*/  SHF.R.U32.HI R66, RZ, 0x10, R81 ;  /* 0x00000010ff427819 */ /* 0x000fe20000011651 */
[----:B------:R-:W-:Y:S02]  /*96f0*/  HADD2.F32 R68, -RZ, R68.H0_H0 ;  /* 0x20000044ff447230 */ /* 0x000fe40000004100 */
[----:B------:R-:W-:Y:S01]  /*9700*/  FADD.FTZ R65, R138, -R71 ;  /* 0x800000478a417221 */ /* 0x000fe20000010000 */
[----:B------:R-:W-:Y:S01]  /*9710*/  FADD.FTZ R71, R141, -R70 ;  /* 0x800000468d477221 */ /* 0x000fe20000010000 */
[----:B------:R-:W-:Y:S01]  /*9720*/  F2F.F16.F32 R67, R67 ;  /* 0x0000004300437304 */ /* 0x000fe20000200800 */
[----:B------:R-:W-:-:S02]  /*9730*/  HADD2.F32 R66, -RZ, R66.H0_H0 ;  /* 0x20000042ff427230 */ /* 0x000fc40000004100 */
[----:B------:R-:W-:Y:S01]  /*9740*/  FFMA.FTZ R147, R103, R147, R68 ;  /* 0x0000009367937223 */ /* 0x000fe20000010044 */
[----:B------:R-:W-:-:S05]  /*9750*/  MOV R68, R81 ;  /* 0x0000005100447202 */ /* 0x000fca0000000f00 */
[----:B------:R-:W-:Y:S01]  /*9760*/  HADD2.F32 R68, -RZ, R68.H0_H0 ;  /* 0x20000044ff447230 */ /* 0x000fe20000004100 */
[----:B------:R-:W0:Y:S04]  /*9770*/  F2F.F16.F32 R102, R147 ;  /* 0x0000009300667304 */ /* 0x000e280000200800 */
[C---:B------:R-:W-:Y:S01]  /*9780*/  FFMA.FTZ R65, R103.reuse, R65, R68 ;  /* 0x0000004167417223 */ /* 0x040fe20000010044 */
[----:B------:R-:W-:Y:S01]  /*9790*/  FFMA.FTZ R103, R103, R71, R66 ;  /* 0x0000004767677223 */ /* 0x000fe20000010042 */
[----:B------:R-:W-:Y:S01]  /*97a0*/  @P5 SHF.R.U64 R66, R148, 0x10, R149 ;  /* 0x0000001094425819 */ /* 0x000fe20000001295 */
[----:B------:R-:W-:Y:S01]  /*97b0*/  FMUL.FTZ R71, R147, R64 ;  /* 0x0000004093477220 */ /* 0x000fe20000410000 */
[----:B------:R-:W-:Y:S01]  /*97c0*/  HFMA2 R148, -RZ, RZ, 0, 0 ;  /* 0x00000000ff947431 */ /* 0x000fe200000001ff */
[----:B------:R-:W1:Y:S02]  /*97d0*/  F2F.F16.F32 R68, R103 ;  /* 0x0000006700447304 */ /* 0x000e640000200800 */
[----:B------:R-:W-:-:S02]  /*97e0*/  @P5 HADD2.F32 R66, -RZ, R66.H0_H0 ;  /* 0x20000042ff425230 */ /* 0x000fc40000004100 */
[----:B------:R-:W-:Y:S01]  /*97f0*/  FMUL.FTZ R71, R71, UR13 ;  /* 0x0000000d47477c20 */ /* 0x000fe20008410000 */
[----:B0-----:R-:W-:-:S04]  /*9800*/  IMAD.WIDE.U32 R162, R102, 0x10000, RZ ;  /* 0x0001000066a27825 */ /* 0x001fc800078e00ff */
[----:B------:R-:W-:Y:S01]  /*9810*/  @P5 FMUL.FTZ R148, R71, R66 ;  /* 0x0000004247945220 */ /* 0x000fe20000410000 */
[----:B------:R-:W0:Y:S01]  /*9820*/  F2F.F16.F32 R70, R65 ;  /* 0x0000004100467304 */ /* 0x000e220000200800 */
[----:B------:R-:W-:Y:S01]  /*9830*/  @P5 HADD2.F32 R66, -RZ, R160.H1_H1 ;  /* 0x300000a0ff425230 */ /* 0x000fe20000004100 */
[----:B------:R-:W-:Y:S01]  /*9840*/  LOP3.LUT R162, R162, R145, RZ, 0xfc, !PT ;  /* 0x00000091a2a27212 */ /* 0x000fe200078efcff */
[----:B------:R-:W-:-:S03]  /*9850*/  FADD.FTZ R5, R5, R148 ;  /* 0x0000009405057221 */ /* 0x000fc60000010000 */
[----:B------:R-:W-:Y:S01]  /*9860*/  @P5 FMUL.FTZ R146, R66, R71 ;  /* 0x0000004742925220 */ /* 0x000fe20000410000 */
[----:B------:R-:W-:Y:S01]  /*9870*/  LOP3.LUT P5, RZ, R0, 0xff0000, RZ, 0xc0, !PT ;  /* 0x00ff000000ff7812 */ /* 0x000fe200078ac0ff */
[-C--:B------:R-:W-:Y:S01]  /*9880*/  FMUL.FTZ R66, R65, R64.reuse ;  /* 0x0000004041427220 */ /* 0x080fe20000410000 */
[----:B-1----:R-:W-:Y:S01]  /*9890*/  SHF.L.U32 R71, R68, 0x10, RZ ;  /* 0x0000001044477819 */ /* 0x002fe200000006ff */
[----:B------:R-:W-:Y:S01]  /*98a0*/  FMUL.FTZ R64, R103, R64 ;  /* 0x0000004067407220 */ /* 0x000fe20000410000 */
[----:B------:R-:W-:Y:S01]  /*98b0*/  MOV R68, RZ ;  /* 0x000000ff00447202 */ /* 0x000fe20000000f00 */
[----:B------:R-:W-:Y:S01]  /*98c0*/  FMUL.FTZ R66, R66, UR13 ;  /* 0x0000000d42427c20 */ /* 0x000fe20008410000 */
[----:B------:R-:W1:Y:S01]  /*98d0*/  LDC.64 R102, c[0x0][0x468] ;  /* 0x00011a00ff667b82 */ /* 0x000e620000000a00 */
[----:B0-----:R-:W-:Y:S01]  /*98e0*/  LOP3.LUT R163, R163, R71, R70, 0xfe, !PT ;  /* 0x00000047a3a37212 */ /* 0x001fe200078efe46 */
[----:B------:R-:W-:Y:S02]  /*98f0*/  HFMA2 R71, -RZ, RZ, 0, 0 ;  /* 0x00000000ff477431 */ /* 0x000fe400000001ff */
[----:B------:R-:W-:Y:S01]  /*9900*/  FMUL.FTZ R64, R64, UR13 ;  /* 0x0000000d40407c20 */ /* 0x000fe20008410000 */
[----:B------:R-:W0:Y:S01]  /*9910*/  F2F.F16.F32 R146, R146 ;  /* 0x0000009200927304 */ /* 0x000e220000200800 */
[----:B------:R2:W-:Y:S01]  /*9920*/  STG.E.64 desc[UR8][R150.64], R162 ;  /* 0x000000a296007986 */ /* 0x0005e2000c101b08 */
[----:B------:R-:W-:-:S05]  /*9930*/  @P5 MOV R65, R149 ;  /* 0x0000009500415202 */ /* 0x000fca0000000f00 */
[----:B------:R-:W-:-:S05]  /*9940*/  @P5 HADD2.F32 R65, -RZ, R65.H0_H0 ;  /* 0x20000041ff415230 */ /* 0x000fca0000004100 */
[----:B------:R-:W-:Y:S01]  /*9950*/  @P5 FMUL.FTZ R71, R66, R65 ;  /* 0x0000004142475220 */ /* 0x000fe20000410000 */
[----:B------:R-:W-:Y:S02]  /*9960*/  @P5 HADD2.F32 R65, -RZ, R161.H0_H0 ;  /* 0x200000a1ff415230 */ /* 0x000fe40000004100 */
[----:B0-----:R-:W-:-:S04]  /*9970*/  IMAD.WIDE.U32 R146, R146, 0x10000, RZ ;  /* 0x0001000092927825 */ /* 0x001fc800078e00ff */
[----:B------:R-:W-:Y:S01]  /*9980*/  FADD.FTZ R6, R6, R71 ;  /* 0x0000004706067221 */ /* 0x000fe20000010000 */
[----:B------:R-:W-:Y:S01]  /*9990*/  @P5 FMUL.FTZ R68, R65, R66 ;  /* 0x0000004241445220 */ /* 0x000fe20000410000 */
[----:B------:R-:W-:Y:S01]  /*99a0*/  ISETP.GE.U32.AND P5, PT, R0, 0x1000000, PT ;  /* 0x010000000000780c */ /* 0x000fe20003fa6070 */
[----:B------:R-:W-:Y:S01]  /*99b0*/  HFMA2 R66, -RZ, RZ, 0, 0 ;  /* 0x00000000ff427431 */ /* 0x000fe200000001ff */
[----:B------:R-:W-:Y:S01]  /*99c0*/  LOP3.LUT R146, R146, R67, RZ, 0xfc, !PT ;  /* 0x0000004392927212 */ /* 0x000fe200078efcff */
[----:B-1----:R-:W-:Y:S02]  /*99d0*/  IMAD.WIDE.U32 R102, R104, 0x8, R102 ;  /* 0x0000000868667825 */ /* 0x002fe400078e0066 */
[----:B------:R-:W-:Y:S08]  /*99e0*/  F2F.F16.F32 R68, R68 ;  /* 0x0000004400447304 */ /* 0x000ff00000200800 */
[----:B------:R-:W-:Y:S01]  /*99f0*/  @P5 HADD2.F32 R65, -RZ, R161.H1_H1 ;  /* 0x300000a1ff415230 */ /* 0x000fe20000004100 */
[----:B------:R-:W-:-:S04]  /*9a00*/  @P5 SHF.R.U32.HI R149, RZ, 0x10, R149 ;  /* 0x00000010ff955819 */ /* 0x000fc80000011695 */
[----:B------:R-:W-:Y:S01]  /*9a10*/  @P5 FMUL.FTZ R66, R65, R64 ;  /* 0x0000004041425220 */ /* 0x000fe20000410000 */
[----:B------:R-:W-:-:S05]  /*9a20*/  @P5 HADD2.F32 R149, -RZ, R149.H0_H0 ;  /* 0x20000095ff955230 */ /* 0x000fca0000004100 */
[----:B------:R-:W0:Y:S02]  /*9a30*/  F2F.F16.F32 R66, R66 ;  /* 0x0000004200427304 */ /* 0x000e240000200800 */
[----:B0-----:R-:W-:-:S04]  /*9a40*/  SHF.L.U32 R65, R66, 0x10, RZ ;  /* 0x0000001042417819 */ /* 0x001fc800000006ff */
[----:B------:R-:W-:Y:S02]  /*9a50*/  LOP3.LUT R147, R147, R65, R68, 0xfe, !PT ;  /* 0x0000004193937212 */ /* 0x000fe400078efe44 */
[----:B------:R-:W-:Y:S01]  /*9a60*/  MOV R68, RZ ;  /* 0x000000ff00447202 */ /* 0x000fe20000000f00 */
[----:B------:R-:W-:Y:S02]  /*9a70*/  @P5 FMUL.FTZ R68, R64, R149 ;  /* 0x0000009540445220 */ /* 0x000fe40000410000 */
[----:B------:R2:W-:Y:S02]  /*9a80*/  STG.E.64 desc[UR8][R102.64], R146 ;  /* 0x0000009266007986 */ /* 0x0005e4000c101b08 */
[----:B------:R-:W-:-:S07]  /*9a90*/  FADD.FTZ R7, R7, R68 ;  /* 0x0000004407077221 */ /* 0x000fce0000010000 */
.L_x_1905:
[----:B------:R-:W-:Y:S05]  /*9aa0*/  BSYNC.RECONVERGENT B0 ;  /* 0x0000000000007941 */ /* 0x000fea0003800200 */
.L_x_1878:
[----:B------:R-:W5:Y:S01]  /*9ab0*/  LDC.64 R64, c[0x0][0x380] ;  /* 0x0000e000ff407b82 */ /* 0x000f620000000a00 */
[----:B------:R-:W-:Y:S01]  /*9ac0*/  UPLOP3.LUT UP1, UPT, UPT, UPT, UP1, 0x40, 0x4 ;  /* 0x000000000004789c */ /* 0x000fe20003f2e810 */
[----:B-----5:R-:W-:-:S04]  /*9ad0*/  IADD3 R87, PT, PT, R87, R64, RZ ;  /* 0x0000004057577210 */ /* 0x020fc80007ffe0ff */
[----:B------:R-:W-:-:S13]  /*9ae0*/  ISETP.GE.AND P5, PT, R87, R65, PT ;  /* 0x000000415700720c */ /* 0x000fda0003fa6270 */
[----:B------:R-:W-:Y:S05]  /*9af0*/  @!P5 BRA `(.L_x_1933) ;  /* 0xffffff700020d947 */ /* 0x000fea000383ffff */
.L_x_1865:
[----:B------:R-:W0:Y:S01]  /*9b00*/  S2UR UR4, SR_CTAID.X ;  /* 0x00000000000479c3 */ /* 0x000e220000002500 */
[----:B------:R-:W-:Y:S01]  /*9b10*/  BSSY.RECONVERGENT B0, `(.L_x_1934) ;  /* 0x000000e000007945 */ /* 0x000fe20003800200 */
[----:B0-----:R-:W-:-:S05]  /*9b20*/  IMAD R90, R90, UR4, RZ ;  /* 0x000000045a5a7c24 */ /* 0x001fca000f8e02ff */
[----:B------:R-:W-:Y:S01]  /*9b30*/  LEA.HI R89, R90, R89, RZ, 0x1e ;  /* 0x000000595a597211 */ /* 0x000fe200078ff0ff */
[----:B------:R-:W-:Y:S06]  /*9b40*/  @!P4 BRA `(.L_x_1935) ;  /* 0x000000000028c947 */ /* 0x000fec0003800000 */
[----:B-----5:R-:W0:Y:S08]  /*9b50*/  LDC.64 R2, c[0x0][0x440] ;  /* 0x00011000ff027b82 */ /* 0x020e300000000a00 */
        /* <DEDUP_REMOVED lines=9> */
.L_x_1935:
[----:B------:R-:W-:Y:S05]  /*9bf0*/  BSYNC.RECONVERGENT B0 ;  /* 0x0000000000007941 */ /* 0x000fea0003800200 */
.L_x_1934:
[----:B------:R-:W-:Y:S04]  /*9c00*/  BSSY.RECONVERGENT B0, `(.L_x_1936) ;  /* 0x000000c000007945 */ /* 0x000fe80003800200 */
[----:B------:R-:W-:Y:S05]  /*9c10*/  @!P3 BRA `(.L_x_1937) ;  /* 0x000000000028b947 */ /* 0x000fea0003800000 */
[----:B0----5:R-:W0:Y:S08]  /*9c20*/  LDC.64 R2, c[0x0][0x440] ;  /* 0x00011000ff027b82 */ /* 0x021e300000000a00 */
        /* <DEDUP_REMOVED lines=9> */
.L_x_1937:
[----:B------:R-:W-:Y:S05]  /*9cc0*/  BSYNC.RECONVERGENT B0 ;  /* 0x0000000000007941 */ /* 0x000fea0003800200 */
.L_x_1936:
        /* <DEDUP_REMOVED lines=12> */
.L_x_1939:
[----:B------:R-:W-:Y:S05]  /*9d90*/  BSYNC.RECONVERGENT B0 ;  /* 0x0000000000007941 */ /* 0x000fea0003800200 */
.L_x_1938:
        /* <DEDUP_REMOVED lines=12> */
.L_x_1941:
[----:B------:R-:W-:Y:S05]  /*9e60*/  BSYNC.RECONVERGENT B0 ;  /* 0x0000000000007941 */ /* 0x000fea0003800200 */
.L_x_1940:
[----:B------:R-:W-:Y:S05]  /*9e70*/  @!P0 EXIT ;  /* 0x000000000000894d */ /* 0x000fea0003800000 */
[----:B0----5:R-:W0:Y:S08]  /*9e80*/  LDC.64 R2, c[0x0][0x440] ;  /* 0x00011000ff027b82 */ /* 0x021e300000000a00 */
        /* <DEDUP_REMOVED lines=9> */
.L_x_1942:
        /* <DEDUP_REMOVED lines=14> */
.L_x_10814:


//--------------------- .text._ZN10layer_norm13ln_bwd_kernelINS_13Kernel_traitsI6__halfS2_S2_S2_fjLj2560ELj1ELj1ELj4ELj8ENS_18Kernel_traits_baseILj2560ES2_S2_S2_S2_fjLj128EEEEELb1ELb1ELb0ELb1EEEvNS_9BwdParamsE --------------------------
	.section	.text._ZN10layer_norm13ln_bwd_kernelINS_13Kernel_traitsI6__halfS2_S2_S2_fjLj2560ELj1ELj1ELj4ELj8ENS_18Kernel_traits_baseILj2560ES2_S2_S2_S2_fjLj128EEEEELb1ELb1ELb0ELb1EEEvNS_9BwdParamsE,"ax",@progbits
	.align	128
        .global         _ZN10layer_norm13ln_bwd_kernelINS_13Kernel_traitsI6__halfS2_S2_S2_fjLj2560ELj1ELj1ELj4ELj8ENS_18Kernel_traits_baseILj2560ES2_S2_S2_S2_fjLj128EEEEELb1ELb1ELb0ELb1EEEvNS_9BwdParamsE
        .type           _ZN10layer_norm13ln_bwd_kernelINS_13Kernel_traitsI6__halfS2_S2_S2_fjLj2560ELj1ELj1ELj4ELj8ENS_18Kernel_traits_baseILj2560ES2_S2_S2_S2_fjLj128EEEEELb1ELb1ELb0ELb1EEEvNS_9BwdParamsE,@function
        .size           _ZN10layer_norm13ln_bwd_kernelINS_13Kernel_traitsI6__halfS2_S2_S2_fjLj2560ELj1ELj1ELj4ELj8ENS_18Kernel_traits_baseILj2560ES2_S2_S2_S2_fjLj128EEEEELb1ELb1ELb0ELb1EEEvNS_9BwdParamsE,(.L_x_10815 - _ZN10layer_norm13ln_bwd_kernelINS_13Kernel_traitsI6__halfS2_S2_S2_fjLj2560ELj1ELj1ELj4ELj8ENS_18Kernel_traits_baseILj2560ES2_S2_S2_S2_fjLj128EEEEELb1ELb1ELb0ELb1EEEvNS_9BwdParamsE)
        .other          _ZN10layer_norm13ln_bwd_kernelINS_13Kernel_traitsI6__halfS2_S2_S2_fjLj2560ELj1ELj1ELj4ELj8ENS_18Kernel_traits_baseILj2560ES2_S2_S2_S2_fjLj128EEEEELb1ELb1ELb0ELb1EEEvNS_9BwdParamsE,@"STO_CUDA_ENTRY STV_DEFAULT"
_ZN10layer_norm13ln_bwd_kernelINS_13Kernel_traitsI6__halfS2_S2_S2_fjLj2560ELj1ELj1ELj4ELj8ENS_18Kernel_traits_baseILj2560ES2_S2_S2_S2_fjLj128EEEEELb1ELb1ELb0ELb1EEEvNS_9BwdParamsE:
.text._ZN10layer_norm13ln_bwd_kernelINS_13Kernel_traitsI6__halfS2_S2_S2_fjLj2560ELj1ELj1ELj4ELj8ENS_18Kernel_traits_baseILj2560ES2_S2_S2_S2_fjLj128EEEEELb1ELb1ELb0ELb1EEEvNS_9BwdParamsE:
        /* <DEDUP_REMOVED lines=78> */
[----:B------:R-:W1:Y:S02]  /*04e0*/  LDCU UR22, c[0x0][0x408] ;  /* 0x00008100ff1677ac */ /* 0x000e640008000800 */
[----:B------:R-:W5:Y:S01]  /*04f0*/  LDG.E.64 R80, desc[UR14][R2.64+0x1000] ;  /* 0x0010000e02507981 */ /* 0x000f62000c1e1b00 */
[----:B------:R-:W0:Y:S03]  /*0500*/  LDCU UR18, c[0x0][0x388] ;  /* 0x00007100ff1277ac */ /* 0x000e260008000800 */
        /* <DEDUP_REMOVED lines=12> */
[----:B----4-:R-:W-:-:S02]  /*05d0*/  SHF.R.U64 R152, R118, 0x10, R119 ;  /* 0x0000001076987819 */ /* 0x010fc40000001277 */
[----:B------:R-:W-:Y:S02]  /*05e0*/  SHF.R.U32.HI R6, RZ, 0x10, R119 ;  /* 0x00000010ff067819 */ /* 0x000fe40000011677 */
[--C-:B---3--:R-:W-:Y:S02]  /*05f0*/  SHF.R.U64 R155, R122, 0x10, R123.reuse ;  /* 0x000000107a9b7819 */ /* 0x108fe4000000127b */
[----:B0-----:R-:W-:Y:S02]  /*0600*/  SHF.R.U32.HI R4, RZ, 0x10, R123 ;  /* 0x00000010ff047819 */ /* 0x001fe4000001167b */
[--C-:B-----5:R-:W-:Y:S02]  /*0610*/  SHF.R.U64 R159, R126, 0x10, R127.reuse ;  /* 0x000000107e9f7819 */ /* 0x120fe4000000127f */
[----:B-1----:R-:W-:Y:S02]  /*0620*/  SHF.R.U32.HI R2, RZ, 0x10, R127 ;  /* 0x00000010ff027819 */ /* 0x002fe4000001167f */
[----:B------:R-:W-:-:S02]  /*0630*/  SHF.R.U64 R154, R120, 0x10, R121 ;  /* 0x00000010789a7819 */ /* 0x000fc40000001279 */
[----:B------:R-:W-:Y:S02]  /*0640*/  SHF.R.U32.HI R5, RZ, 0x10, R121 ;  /* 0x00000010ff057819 */ /* 0x000fe40000011679 */
[--C-:B------:R-:W-:Y:S02]  /*0650*/  SHF.R.U64 R156, R124, 0x10, R125.reuse ;  /* 0x000000107c9c7819 */ /* 0x100fe4000000127d */
[----:B------:R-:W-:Y:S02]  /*0660*/  SHF.R.U32.HI R3, RZ, 0x10, R125 ;  /* 0x00000010ff037819 */ /* 0x000fe4000001167d */
[----:B------:R-:W-:Y:S02]  /*0670*/  PRMT R152, R152, 0x5410, R6 ;  /* 0x0000541098987816 */ /* 0x000fe40000000006 */
[----:B------:R-:W-:Y:S02]  /*0680*/  PRMT R155, R155, 0x5410, R4 ;  /* 0x000054109b9b7816 */ /* 0x000fe40000000004 */
[----:B------:R-:W-:Y:S01]  /*0690*/  PRMT R159, R159, 0x5410, R2 ;  /* 0x000054109f9f7816 */ /* 0x000fe20000000002 */
[----:B------:R-:W-:Y:S01]  /*06a0*/  HADD2.F32 R2, -RZ, R80.H0_H0 ;  /* 0x20000050ff027230 */ /* 0x000fe20000004100 */
[----:B------:R-:W-:Y:S01]  /*06b0*/  PRMT R154, R154, 0x5410, R5 ;  /* 0x000054109a9a7816 */ /* 0x000fe20000000005 */
[----:B------:R-:W-:Y:S01]  /*06c0*/  HADD2.F32 R4, -RZ, R82.H0_H0 ;  /* 0x20000052ff047230 */ /* 0x000fe20000004100 */
[----:B------:R-:W-:Y:S01]  /*06d0*/  PRMT R156, R156, 0x5410, R3 ;  /* 0x000054109c9c7816 */ /* 0x000fe20000000003 */
[----:B------:R-:W-:Y:S01]  /*06e0*/  HADD2.F32 R6, -RZ, R84.H0_H0 ;  /* 0x20000054ff067230 */ /* 0x000fe20000004100 */
[----:B------:R-:W-:Y:S01]  /*06f0*/  SHF.R.U64 R80, R80, 0x10, R81 ;  /* 0x0000001050507819 */ /* 0x000fe20000001251 */
        /* <DEDUP_REMOVED lines=9> */
[----:B------:R-:W-:Y:S01]  /*0790*/  SHF.R.U32.HI R81, RZ, 0x10, R81 ;  /* 0x00000010ff517819 */ /* 0x000fe20000011651 */
[----:B------:R-:W-:Y:S01]  /*07a0*/  HADD2.F32 R9, -RZ, R87.H0_H0 ;  /* 0x20000057ff097230 */ /* 0x000fe20000004100 */
[----:B------:R-:W-:Y:S01]  /*07b0*/  SHF.R.U32.HI R83, RZ, 0x10, R83 ;  /* 0x00000010ff537819 */ /* 0x000fe20000011653 */
[----:B------:R-:W-:Y:S01]  /*07c0*/  HADD2.F32 R11, -RZ, R89.H0_H0 ;  /* 0x20000059ff0b7230 */ /* 0x000fe20000004100 */
[----:B------:R-:W-:-:S02]  /*07d0*/  SHF.R.U32.HI R85, RZ, 0x10, R85 ;  /* 0x00000010ff557819 */ /* 0x000fc40000011655 */
[----:B------:R-:W-:Y:S02]  /*07e0*/  SHF.R.U32.HI R87, RZ, 0x10, R87 ;  /* 0x00000010ff577819 */ /* 0x000fe40000011657 */
[----:B------:R-:W-:Y:S01]  /*07f0*/  SHF.R.U32.HI R89, RZ, 0x10, R89 ;  /* 0x00000010ff597819 */ /* 0x000fe20000011659 */
        /* <DEDUP_REMOVED lines=9> */
[----:B--2---:R-:W-:-:S07]  /*0890*/  HADD2.F32 R89, -RZ, R89.H0_H0 ;  /* 0x20000059ff597230 */ /* 0x004fce0000004100 */
.L_x_1948:
        /* <DEDUP_REMOVED lines=13> */
[C---:B0-----:R-:W-:Y:S01]  /*0970*/  IMAD.WIDE.U32 R104, R147.reuse, 0x8, R92 ;  /* 0x0000000893687825 */ /* 0x041fe200078e005c */
[----:B------:R-:W-:-:S03]  /*0980*/  IADD3 R97, PT, PT, R147, 0x200, RZ ;  /* 0x0000020093617810 */ /* 0x000fc60007ffe0ff */
[--C-:B------:R-:W-:Y:S02]  /*0990*/  IMAD.WIDE.U32 R102, R149, 0x8, R92.reuse ;  /* 0x0000000895667825 */ /* 0x100fe400078e005c */
[----:B------:R-:W4:Y:S02]  /*09a0*/  LDG.E.64 R104, desc[UR14][R104.64] ;  /* 0x0000000e68687981 */ /* 0x000f24000c1e1b00 */
[----:B------:R-:W-:Y:S02]  /*09b0*/  IMAD.WIDE.U32 R98, R151, 0x8, R92 ;  /* 0x0000000897627825 */ /* 0x000fe400078e005c */
[----:B------:R-:W4:Y:S02]  /*09c0*/  LDG.E.64 R102, desc[UR14][R102.64] ;  /* 0x0000000e66667981 */ /* 0x000f24000c1e1b00 */
[--C-:B-1----:R-:W-:Y:S02]  /*09d0*/  IMAD.WIDE.U32 R70, R97, 0x8, R68.reuse ;  /* 0x0000000861467825 */ /* 0x102fe400078e0044 */
[----:B------:R-:W4:Y:S02]  /*09e0*/  LDG.E.64 R98, desc[UR14][R98.64] ;  /* 0x0000000e62627981 */ /* 0x000f24000c1e1b00 */
[----:B------:R-:W-:-:S02]  /*09f0*/  IMAD.WIDE.U32 R66, R149, 0x8, R68 ;  /* 0x0000000895427825 */ /* 0x000fc400078e0044 */
[----:B------:R-:W4:Y:S02]  /*0a00*/  LDG.E.64 R70, desc[UR14][R70.64] ;  /* 0x0000000e46467981 */ /* 0x000f24000c1e1b00 */
[C---:B--2---:R-:W-:Y:S01]  /*0a10*/  IMAD.WIDE.U32 R64, R147.reuse, 0x8, R68 ;  /* 0x0000000893407825 */ /* 0x044fe200078e0044 */
[----:B------:R-:W-:Y:S01]  /*0a20*/  UIMAD.WIDE UR4, UR6, 0x4, UR8 ;  /* 0x00000004060478a5 */ /* 0x000fe2000f8e0208 */
[----:B------:R-:W2:Y:S01]  /*0a30*/  LDG.E.64 R66, desc[UR14][R66.64] ;  /* 0x0000000e42427981 */ /* 0x000ea2000c1e1b00 */
[----:B------:R-:W-:-:S03]  /*0a40*/  IADD3 R94, PT, PT, R147, 0x100, RZ ;  /* 0x00000100935e7810 */ /* 0x000fc60007ffe0ff */
[----:B------:R-:W2:Y:S01]  /*0a50*/  LDG.E.64 R64, desc[UR14][R64.64] ;  /* 0x0000000e40407981 */ /* 0x000ea2000c1e1b00 */
[----:B------:R-:W-:Y:S01]  /*0a60*/  MOV R108, UR4 ;  /* 0x00000004006c7c02 */ /* 0x000fe20008000f00 */
[----:B------:R-:W-:Y:S01]  /*0a70*/  IMAD.WIDE.U32 R90, R94, 0x8, R68 ;  /* 0x000000085e5a7825 */ /* 0x000fe200078e0044 */
[----:B------:R-:W-:-:S03]  /*0a80*/  MOV R109, UR5 ;  /* 0x00000005006d7c02 */ /* 0x000fc60008000f00 */
[----:B------:R-:W-:Y:S01]  /*0a90*/  IMAD.WIDE.U32 R106, R151, 0x8, R68 ;  /* 0x00000008976a7825 */ /* 0x000fe200078e0044 */
[----:B------:R-:W-:Y:S01]  /*0aa0*/  ISETP.NE.U32.AND P0, PT, RZ, UR16, PT ;  /* 0x00000010ff007c0c */ /* 0x000fe2000bf05070 */
[----:B------:R0:W2:Y:S01]  /*0ab0*/  LDG.E R110, desc[UR14][R108.64] ;  /* 0x0000000e6c6e7981 */ /* 0x0000a2000c1e1900 */
[----:B------:R-:W1:Y:S01]  /*0ac0*/  @UP0 LDCU.64 UR4, c[0x0][0x3e0] ;  /* 0x00007c00ff0407ac */ /* 0x000e620008000a00 */
[--C-:B------:R-:W-:Y:S02]  /*0ad0*/  IMAD.WIDE.U32 R100, R94, 0x8, R92.reuse ;  /* 0x000000085e647825 */ /* 0x100fe400078e005c */
[----:B------:R-:W2:Y:S04]  /*0ae0*/  LDG.E.64 R90, desc[UR14][R90.64] ;  /* 0x0000000e5a5a7981 */ /* 0x000ea8000c1e1b00 */
[----:B------:R0:W2:Y:S04]  /*0af0*/  LDG.E.64 R68, desc[UR14][R106.64] ;  /* 0x0000000e6a447981 */ /* 0x0000a8000c1e1b00 */
[----:B------:R-:W2:Y:S01]  /*0b00*/  LDG.E.64 R100, desc[UR14][R100.64] ;  /* 0x0000000e64647981 */ /* 0x000ea2000c1e1b00 */
[----:B------:R-:W-:-:S06]  /*0b10*/  IMAD.WIDE.U32 R92, R97, 0x8, R92 ;  /* 0x00000008615c7825 */ /* 0x000fcc00078e005c */
[----:B------:R-:W2:Y:S01]  /*0b20*/  LDG.E.64 R92, desc[UR14][R92.64] ;  /* 0x0000000e5c5c7981 */ /* 0x000ea2000c1e1b00 */
[----:B------:R-:W-:Y:S02]  /*0b30*/  ISETP.NE.AND.EX P0, PT, RZ, UR17, PT, P0 ;  /* 0x00000011ff007c0c */ /* 0x000fe4000bf05300 */
[----:B------:R-:W-:Y:S01]  /*0b40*/  ISETP.NE.AND P3, PT, RZ, UR7, PT ;  /* 0x00000007ff007c0c */ /* 0x000fe2000bf65270 */
[----:B-1----:R-:W-:Y:S01]  /*0b50*/  @UP0 UIMAD.WIDE UR4, UR6, 0x2, UR4 ;  /* 0x00000002060408a5 */ /* 0x002fe2000f8e0204 */
[----:B------:R-:W-:-:S05]  /*0b60*/  PLOP3.LUT P4, PT, PT, PT, UP0, 0x80, 0x8 ;  /* 0x000000000008781c */ /* 0x000fca0003f8f008 */
[----:B------:R-:W-:Y:S02]  /*0b70*/  MOV R140, UR4 ;  /* 0x00000004008c7c02 */ /* 0x000fe40008000f00 */
[----:B------:R-:W-:-:S06]  /*0b80*/  MOV R141, UR5 ;  /* 0x00000005008d7c02 */ /* 0x000fcc0008000f00 */
[----:B------:R1:W2:Y:S01]  /*0b90*/  @P4 LDG.E.U16 R140, desc[UR14][R140.64] ;  /* 0x0000000e8c8c4981 */ /* 0x0002a2000c1e1500 */
[----:B------:R-:W1:Y:S01]  /*0ba0*/  S2R R188, SR_CgaCtaId ;  /* 0x0000000000bc7919 */ /* 0x000e620000008800 */
[----:B---3--:R-:W-:Y:S02]  /*0bb0*/  R2UR UR12, R0 ;  /* 0x00000000000c72ca */ /* 0x008fe400000e0000 */
[----:B----4-:R-:W-:Y:S02]  /*0bc0*/  SHF.R.U64 R175, R104, 0x10, R105 ;  /* 0x0000001068af7819 */ /* 0x010fe40000001269 */
[----:B------:R-:W-:Y:S02]  /*0bd0*/  MOV R158, R105 ;  /* 0x00000069009e7202 */ /* 0x000fe40000000f00 */
[----:B------:R-:W-:Y:S02]  /*0be0*/  MOV R168, R102 ;  /* 0x0000006600a87202 */ /* 0x000fe40000000f00 */
[----:B------:R-:W-:-:S02]  /*0bf0*/  SHF.R.U64 R177, R102, 0x10, R103 ;  /* 0x0000001066b17819 */ /* 0x000fc40000001267 */
[----:B------:R-:W-:Y:S02]  /*0c00*/  MOV R170, R103 ;  /* 0x0000006700aa7202 */ /* 0x000fe40000000f00 */
[----:B------:R-:W-:Y:S02]  /*0c10*/  SHF.R.U32.HI R172, RZ, 0x10, R103 ;  /* 0x00000010ffac7819 */ /* 0x000fe40000011667 */
[----:B------:R-:W-:Y:S01]  /*0c20*/  SHF.R.U32.HI R166, RZ, 0x10, R105 ;  /* 0x00000010ffa67819 */ /* 0x000fe20000011669 */
[----:B------:R-:W-:Y:S01]  /*0c30*/  HADD2.F32 R102, -RZ, R70.H0_H0 ;  /* 0x20000046ff667230 */ /* 0x000fe20000004100 */
[--C-:B------:R-:W-:Y:S01]  /*0c40*/  SHF.R.U64 R181, R98, 0x10, R99.reuse ;  /* 0x0000001062b57819 */ /* 0x100fe20000001263 */
[----:B------:R-:W-:Y:S01]  /*0c50*/  HADD2.F32 R103, -RZ, R71.H0_H0 ;  /* 0x20000047ff677230 */ /* 0x000fe20000004100 */
[----:B------:R-:W-:Y:S01]  /*0c60*/  MOV R182, R99 ;  /* 0x0000006300b67202 */ /* 0x000fe20000000f00 */
[----:B--2---:R-:W-:Y:S01]  /*0c70*/  HADD2.F32 R161, -RZ, R67.H0_H0 ;  /* 0x20000043ffa17230 */ /* 0x004fe20000004100 */
[----:B------:R-:W-:Y:S01]  /*0c80*/  SHF.R.U32.HI R183, RZ, 0x10, R99 ;  /* 0x00000010ffb77819 */ /* 0x000fe20000011663 */
[----:B------:R-:W-:Y:S01]  /*0c90*/  HADD2.F32 R99, -RZ, R66.H0_H0 ;  /* 0x20000042ff637230 */ /* 0x000fe20000004100 */
[----:B------:R-:W-:-:S02]  /*0ca0*/  SHF.R.U64 R113, R70, 0x10, R71 ;  /* 0x0000001046717819 */ /* 0x000fc40000001247 */
[----:B0-----:R-:W-:Y:S01]  /*0cb0*/  SHF.R.U32.HI R109, RZ, 0x10, R71 ;  /* 0x00000010ff6d7819 */ /* 0x001fe20000011647 */
[----:B------:R-:W-:Y:S01]  /*0cc0*/  HADD2.F32 R0, -RZ, R64.H0_H0 ;  /* 0x20000040ff007230 */ /* 0x000fe20000004100 */
[----:B------:R-:W-:Y:S01]  /*0cd0*/  MOV R180, R98 ;  /* 0x0000006200b47202 */ /* 0x000fe20000000f00 */
[----:B------:R-:W0:Y:S01]  /*0ce0*/  @P0 LDC.64 R70, c[0x0][0x438] ;  /* 0x00010e00ff460b82 */ /* 0x000e220000000a00 */
[--C-:B------:R-:W-:Y:S01]  /*0cf0*/  SHF.R.U64 R107, R66, 0x10, R67.reuse ;  /* 0x00000010426b7819 */ /* 0x100fe20000001243 */
[----:B------:R-:W-:Y:S01]  /*0d00*/  HADD2.F32 R96, -RZ, R65.H0_H0 ;  /* 0x20000041ff607230 */ /* 0x000fe20000004100 */
[----:B------:R-:W-:Y:S02]  /*0d10*/  SHF.R.U32.HI R105, RZ, 0x10, R67 ;  /* 0x00000010ff697819 */ /* 0x000fe40000011643 */
[--C-:B------:R-:W-:Y:S02]  /*0d20*/  SHF.R.U64 R95, R64, 0x10, R65.reuse ;  /* 0x00000010405f7819 */ /* 0x100fe40000001241 */
[----:B------:R-:W-:Y:S01]  /*0d30*/  SHF.R.U32.HI R98, RZ, 0x10, R65 ;  /* 0x00000010ff627819 */ /* 0x000fe20000011641 */
[----:B------:R-:W2:Y:S08]  /*0d40*/  LDC.64 R66, c[0x0][0x3b0] ;  /* 0x0000ec00ff427b82 */ /* 0x000eb00000000a00 */
[----:B------:R-:W3:Y:S01]  /*0d50*/  @P0 LDC.64 R64, c[0x0][0x438] ;  /* 0x00010e00ff400b82 */ /* 0x000ee20000000a00 */
[----:B------:R-:W-:Y:S01]  /*0d60*/  FSEL R110, R110, RZ, !P3 ;  /* 0x000000ff6e6e7208 */ /* 0x000fe20005800000 */
[----:B------:R-:W-:Y:S01]  /*0d70*/  HADD2.F32 R98, -RZ, R98.H0_H0 ;  /* 0x20000062ff627230 */ /* 0x000fe20000004100 */
[----:B------:R-:W-:-:S02]  /*0d80*/  MOV R150, R104 ;  /* 0x0000006800967202 */ /* 0x000fc40000000f00 */
[--C-:B------:R-:W-:Y:S02]  /*0d90*/  SHF.R.U64 R106, R90, 0x10, R91.reuse ;  /* 0x000000105a6a7819 */ /* 0x100fe4000000125b */
[----:B------:R-:W-:Y:S02]  /*0da0*/  SHF.R.U32.HI R117, RZ, 0x10, R91 ;  /* 0x00000010ff757819 */ /* 0x000fe4000001165b */
[--C-:B------:R-:W-:Y:S02]  /*0db0*/  SHF.R.U64 R153, R68, 0x10, R69.reuse ;  /* 0x0000001044997819 */ /* 0x100fe40000001245 */
[----:B------:R-:W-:Y:S01]  /*0dc0*/  SHF.R.U32.HI R104, RZ, 0x10, R69 ;  /* 0x00000010ff687819 */ /* 0x000fe20000011645 */
[C---:B------:R-:W-:Y:S01]  /*0dd0*/  FADD.FTZ R173, -R110.reuse, R98 ;  /* 0x000000626ead7221 */ /* 0x040fe20000010100 */
[----:B------:R-:W-:Y:S01]  /*0de0*/  MOV R174, R100 ;  /* 0x0000006400ae7202 */ /* 0x000fe20000000f00 */
[----:B------:R-:W-:Y:S01]  /*0df0*/  FADD.FTZ R169, -R110, R99 ;  /* 0x000000636ea97221 */ /* 0x000fe20000010100 */
[--C-:B------:R-:W-:Y:S01]  /*0e00*/  SHF.R.U64 R179, R100, 0x10, R101.reuse ;  /* 0x0000001064b37819 */ /* 0x100fe20000001265 */
[----:B------:R-:W-:Y:S01]  /*0e10*/  HADD2.F32 R100, -RZ, R90.H0_H0 ;  /* 0x2000005aff647230 */ /* 0x000fe20000004100 */
[----:B------:R-:W-:Y:S01]  /*0e20*/  MOV R176, R101 ;  /* 0x0000006500b07202 */ /* 0x000fe20000000f00 */
        /* <DEDUP_REMOVED lines=14> */
[C---:B-1----:R-:W-:Y:S01]  /*0f10*/  FADD.FTZ R141, -R110.reuse, R0 ;  /* 0x000000006e8d7221 */ /* 0x042fe20000010100 */
[C---:B------:R-:W-:Y:S01]  /*0f20*/  FADD.FTZ R171, -R110.reuse, R95 ;  /* 0x0000005f6eab7221 */ /* 0x040fe20000010100 */
[C---:B------:R-:W-:Y:S01]  /*0f30*/  FADD.FTZ R96, -R110.reuse, R100 ;  /* 0x000000646e607221 */ /* 0x040fe20000010100 */
[C---:B------:R-:W-:Y:S01]  /*0f40*/  FADD.FTZ R167, -R110.reuse, R98 ;  /* 0x000000626ea77221 */ /* 0x040fe20000010100 */
        /* <DEDUP_REMOVED lines=14> */
[----:B0-----:R-:W-:-:S04]  /*1030*/  @P0 IMAD.WIDE.U32 R98, R151, 0x8, R70 ;  /* 0x0000000897620825 */ /* 0x001fc800078e0046 */
[----:B------:R-:W-:Y:S01]  /*1040*/  FMUL.FTZ R141, R141, UR12 ;  /* 0x0000000c8d8d7c20 */ /* 0x000fe20008410000 */
[----:B------:R-:W-:Y:S01]  /*1050*/  MOV R184, R92 ;  /* 0x0000005c00b87202 */ /* 0x000fe20000000f00 */
[----:B------:R-:W0:Y:S01]  /*1060*/  @P0 LDC.64 R90, c[0x0][0x438] ;  /* 0x00010e00ff5a0b82 */ /* 0x000e220000000a00 */
[----:B--2---:R-:W-:-:S04]  /*1070*/  IMAD.WIDE.U32 R102, R147, 0x4, R66 ;  /* 0x0000000493667825 */ /* 0x004fc800078e0042 */
[----:B------:R-:W-:Y:S01]  /*1080*/  FMUL.FTZ R144, R10, R150 ;  /* 0x000000960a907220 */ /* 0x000fe20000410000 */
[----:B------:R-:W-:-:S04]  /*1090*/  IMAD.WIDE.U32 R114, R94, 0x4, R66 ;  /* 0x000000045e727825 */ /* 0x000fc800078e0042 */
[----:B---3--:R-:W-:-:S04]  /*10a0*/  @P0 IMAD.WIDE.U32 R64, R97, 0x8, R64 ;  /* 0x0000000861400825 */ /* 0x008fc800078e0040 */
[----:B------:R-:W-:Y:S01]  /*10b0*/  HADD2.F32 R175, -RZ, R175.H0_H0 ;  /* 0x200000afffaf7230 */ /* 0x000fe20000004100 */
[----:B------:R1:W5:Y:S01]  /*10c0*/  @P0 LDG.E.64 R136, desc[UR14][R64.64] ;  /* 0x0000000e40880981 */ /* 0x000362000c1e1b00 */
[----:B------:R-:W-:Y:S01]  /*10d0*/  IMAD.WIDE.U32 R70, R149, 0x4, R66 ;  /* 0x0000000495467825 */ /* 0x000fe200078e0042 */
[----:B------:R-:W-:-:S03]  /*10e0*/  SHF.R.U64 R185, R92, 0x10, R93 ;  /* 0x000000105cb97819 */ /* 0x000fc6000000125d */
[----:B------:R-:W-:Y:S01]  /*10f0*/  HADD2.F32 R158, -RZ, R158.H0_H0 ;  /* 0x2000009eff9e7230 */ /* 0x000fe20000004100 */
[----:B------:R-:W-:Y:S01]  /*1100*/  MOV R186, R93 ;  /* 0x0000005d00ba7202 */ /* 0x000fe20000000f00 */
[----:B------:R-:W-:-:S04]  /*1110*/  IMAD.WIDE.U32 R110, R151, 0x4, R66 ;  /* 0x00000004976e7825 */ /* 0x000fc800078e0042 */
[----:B------:R-:W-:Y:S01]  /*1120*/  FMUL.FTZ R145, R88, R175 ;  /* 0x000000af58917220 */ /* 0x000fe20000410000 */
[----:B------:R-:W-:Y:S01]  /*1130*/  FMUL.FTZ R171, R171, UR12 ;  /* 0x0000000cabab7c20 */ /* 0x000fe20008410000 */
[----:B-1----:R-:W-:Y:S01]  /*1140*/  FFMA.FTZ R64, R141, R144, RZ ;  /* 0x000000908d407223 */ /* 0x002fe200000100ff */
[----:B------:R-:W-:Y:S01]  /*1150*/  IMAD.WIDE.U32 R66, R97, 0x4, R66 ;  /* 0x0000000461427825 */ /* 0x000fe200078e0042 */
[----:B------:R-:W-:-:S03]  /*1160*/  SHF.R.U32.HI R187, RZ, 0x10, R93 ;  /* 0x00000010ffbb7819 */ /* 0x000fc6000001165d */
[----:B------:R-:W-:Y:S01]  /*1170*/  FMUL.FTZ R143, R143, UR12 ;  /* 0x0000000c8f8f7c20 */ /* 0x000fe20008410000 */
[----:B------:R-:W1:Y:S01]  /*1180*/  @P0 LDC.64 R92, c[0x0][0x438] ;  /* 0x00010e00ff5c0b82 */ /* 0x000e620000000a00 */
[----:B------:R-:W-:Y:S01]  /*1190*/  HADD2.F32 R166, -RZ, R166.H0_H0 ;  /* 0x200000a6ffa67230 */ /* 0x000fe20000004100 */
[----:B------:R2:W5:Y:S01]  /*11a0*/  LDG.E R101, desc[UR14][R66.64] ;  /* 0x0000000e42657981 */ /* 0x000562000c1e1900 */
[----:B------:R-:W-:Y:S01]  /*11b0*/  FMUL.FTZ R146, R11, R158 ;  /* 0x0000009e0b927220 */ /* 0x000fe20000410000 */
[----:B------:R-:W-:Y:S01]  /*11c0*/  FFMA.FTZ R64, R171, R145, R64 ;  /* 0x00000091ab407223 */ /* 0x000fe20000010040 */
[----:B------:R-:W-:Y:S02]  /*11d0*/  HADD2.F32 R168, -RZ, R168.H0_H0 ;  /* 0x200000a8ffa87230 */ /* 0x000fe40000004100 */
[----:B------:R-:W-:Y:S01]  /*11e0*/  FMUL.FTZ R173, R173, UR12 ;  /* 0x0000000cadad7c20 */ /* 0x000fe20008410000 */
[----:B------:R-:W-:Y:S02]  /*11f0*/  HADD2.F32 R177, -RZ, R177.H0_H0 ;  /* 0x200000b1ffb17230 */ /* 0x000fe40000004100 */
[----:B------:R-:W-:Y:S01]  /*1200*/  FMUL.FTZ R169, R169, UR12 ;  /* 0x0000000ca9a97c20 */ /* 0x000fe20008410000 */
[----:B------:R-:W-:-:S02]  /*1210*/  HADD2.F32 R170, -RZ, R170.H0_H0 ;  /* 0x200000aaffaa7230 */ /* 0x000fc40000004100 */
[----:B------:R-:W-:Y:S01]  /*1220*/  FMUL.FTZ R167, R167, UR12 ;  /* 0x0000000ca7a77c20 */ /* 0x000fe20008410000 */
[----:B------:R-:W-:Y:S02]  /*1230*/  HADD2.F32 R172, -RZ, R172.H0_H0 ;  /* 0x200000acffac7230 */ /* 0x000fe40000004100 */
[----:B--2---:R-:W-:Y:S01]  /*1240*/  FADD.FTZ R66, RZ, R144 ;  /* 0x00000090ff427221 */ /* 0x004fe20000010000 */
[----:B------:R-:W-:Y:S01]  /*1250*/  FMUL.FTZ R161, R161, UR12 ;  /* 0x0000000ca1a17c20 */ /* 0x000fe20008410000 */
[----:B------:R-:W-:Y:S02]  /*1260*/  HADD2.F32 R174, -RZ, R174.H0_H0 ;  /* 0x200000aeffae7230 */ /* 0x000fe40000004100 */
[----:B------:R-:W-:Y:S01]  /*1270*/  FMUL.FTZ R165, R165, UR12 ;  /* 0x0000000ca5a57c20 */ /* 0x000fe20008410000 */
[----:B------:R-:W-:Y:S01]  /*1280*/  FADD.FTZ R65, R145, R66 ;  /* 0x0000004291417221 */ /* 0x000fe20000010000 */
[----:B------:R-:W-:Y:S01]  /*1290*/  FMUL.FTZ R157, R89, R166 ;  /* 0x000000a6599d7220 */ /* 0x000fe20000410000 */
[----:B------:R-:W-:Y:S01]  /*12a0*/  FFMA.FTZ R64, R143, R146, R64 ;  /* 0x000000928f407223 */ /* 0x000fe20000010040 */
[----:B0-----:R-:W-:-:S04]  /*12b0*/  @P0 IMAD.WIDE.U32 R90, R149, 0x8, R90 ;  /* 0x00000008955a0825 */ /* 0x001fc800078e005a */
[----:B------:R-:W-:Y:S01]  /*12c0*/  FADD.FTZ R66, R146, R65 ;  /* 0x0000004192427221 */ /* 0x000fe20000010000 */
[----:B------:R-:W-:Y:S01]  /*12d0*/  FMUL.FTZ R164, R8, R168 ;  /* 0x000000a808a47220 */ /* 0x000fe20000410000 */
[----:B------:R-:W-:Y:S01]  /*12e0*/  FFMA.FTZ R64, R173, R157, R64 ;  /* 0x0000009dad407223 */ /* 0x000fe20000010040 */
[----:B------:R-:W-:Y:S02]  /*12f0*/  HADD2.F32 R179, -RZ, R179.H0_H0 ;  /* 0x200000b3ffb37230 */ /* 0x000fe40000004100 */
[----:B------:R-:W-:Y:S01]  /*1300*/  FADD.FTZ R65, R157, R66 ;  /* 0x000000429d417221 */ /* 0x000fe20000010000 */
[----:B------:R-:W-:Y:S01]  /*1310*/  FMUL.FTZ R160, R86, R177 ;  /* 0x000000b156a07220 */ /* 0x000fe20000410000 */
[----:B------:R-:W-:Y:S01]  /*1320*/  FFMA.FTZ R64, R169, R164, R64 ;  /* 0x000000a4a9407223 */ /* 0x000fe20000010040 */
[----:B------:R-:W-:Y:S01]  /*1330*/  FMUL.FTZ R162, R9, R170 ;  /* 0x000000aa09a27220 */ /* 0x000fe20000410000 */
[----:B------:R-:W-:Y:S01]  /*1340*/  FADD.FTZ R65, R164, R65 ;  /* 0x00000041a4417221 */ /* 0x000fe20000010000 */
[----:B------:R-:W-:Y:S01]  /*1350*/  FMUL.FTZ R163, R87, R172 ;  /* 0x000000ac57a37220 */ /* 0x000fe20000410000 */
[----:B------:R-:W-:Y:S01]  /*1360*/  FFMA.FTZ R64, R167, R160, R64 ;  /* 0x000000a0a7407223 */ /* 0x000fe20000010040 */
[----:B-1----:R-:W-:-:S04]  /*1370*/  @P0 IMAD.WIDE.U32 R92, R94, 0x8, R92 ;  /* 0x000000085e5c0825 */ /* 0x002fc800078e005c */
[----:B------:R-:W-:Y:S01]  /*1380*/  FADD.FTZ R65, R160, R65 ;  /* 0x00000041a0417221 */ /* 0x000fe20000010000 */
[----:B------:R-:W-:Y:S01]  /*1390*/  FMUL.FTZ R96, R96, UR12 ;  /* 0x0000000c60607c20 */ /* 0x000fe20008410000 */
[----:B------:R-:W-:Y:S01]  /*13a0*/  FFMA.FTZ R64, R161, R162, R64 ;  /* 0x000000a2a1407223 */ /* 0x000fe20000010040 */
[----:B------:R-:W-:Y:S01]  /*13b0*/  FMUL.FTZ R105, R6, R174 ;  /* 0x000000ae06697220 */ /* 0x000fe20000410000 */
[----:B------:R-:W-:Y:S01]  /*13c0*/  FADD.FTZ R66, R162, R65 ;  /* 0x00000041a2427221 */ /* 0x000fe20000010000 */
[----:B------:R0:W5:Y:S01]  /*13d0*/  @P0 LDG.E.64 R130, desc[UR14][R90.64] ;  /* 0x0000000e5a820981 */ /* 0x000162000c1e1b00 */
[----:B------:R-:W-:Y:S01]  /*13e0*/  FFMA.FTZ R65, R165, R163, R64 ;  /* 0x000000a3a5417223 */ /* 0x000fe20000010040 */
[----:B------:R-:W-:Y:S02]  /*13f0*/  HADD2.F32 R176, -RZ, R176.H0_H0 ;  /* 0x200000b0ffb07230 */ /* 0x000fe40000004100 */
[----:B------:R-:W-:Y:S01]  /*1400*/  FADD.FTZ R66, R163, R66 ;  /* 0x00000042a3427221 */ /* 0x000fe20000010000 */
[----:B------:R1:W5:Y:S01]  /*1410*/  @P0 LDG.E.64 R132, desc[UR14][R92.64] ;  /* 0x0000000e5c840981 */ /* 0x000362000c1e1b00 */
[----:B------:R-:W-:Y:S01]  /*1420*/  FFMA.FTZ R64, R96, R105, R65 ;  /* 0x0000006960407223 */ /* 0x000fe20000010041 */
[----:B------:R-:W-:-:S02]  /*1430*/  HADD2.F32 R178, -RZ, R178.H0_H0 ;  /* 0x200000b2ffb27230 */ /* 0x000fc40000004100 */
[----:B------:R-:W-:Y:S01]  /*1440*/  FADD.FTZ R67, R105, R66 ;  /* 0x0000004269437221 */ /* 0x000fe20000010000 */
[----:B------:R-:W-:Y:S01]  /*1450*/  FMUL.FTZ R116, R116, UR12 ;  /* 0x0000000c74747c20 */ /* 0x000fe20008410000 */
[----:B------:R-:W-:Y:S02]  /*1460*/  HADD2.F32 R180, -RZ, R180.H0_H0 ;  /* 0x200000b4ffb47230 */ /* 0x000fe40000004100 */
[----:B0-----:R-:W-:Y:S01]  /*1470*/  FMUL.FTZ R91, R106, UR12 ;  /* 0x0000000c6a5b7c20 */ /* 0x001fe20008410000 */
[----:B------:R-:W-:Y:S01]  /*1480*/  FMUL.FTZ R117, R117, UR12 ;  /* 0x0000000c75757c20 */ /* 0x000fe20008410000 */
[----:B------:R0:W5:Y:S01]  /*1490*/  LDG.E R142, desc[UR14][R102.64] ;  /* 0x0000000e668e7981 */ /* 0x000162000c1e1900 */
[----:B------:R-:W-:Y:S02]  /*14a0*/  HADD2.F32 R181, -RZ, R181.H0_H0 ;  /* 0x200000b5ffb57230 */ /* 0x000fe40000004100 */
[----:B-1----:R-:W-:Y:S01]  /*14b0*/  FMUL.FTZ R92, R84, R179 ;  /* 0x000000b3545c7220 */ /* 0x002fe20000410000 */
[----:B------:R-:W-:Y:S01]  /*14c0*/  FMUL.FTZ R90, R7, R176 ;  /* 0x000000b0075a7220 */ /* 0x000fe20000410000 */
[----:B------:R-:W-:Y:S01]  /*14d0*/  FMUL.FTZ R108, R108, UR12 ;  /* 0x0000000c6c6c7c20 */ /* 0x000fe20008410000 */
[----:B------:R-:W-:-:S02]  /*14e0*/  HADD2.F32 R182, -RZ, R182.H0_H0 ;  /* 0x200000b6ffb67230 */ /* 0x000fc40000004100 */
[----:B------:R-:W-:Y:S01]  /*14f0*/  FADD.FTZ R67, R92, R67 ;  /* 0x000000435c437221 */ /* 0x000fe20000010000 */
[----:B------:R-:W-:Y:S01]  /*1500*/  FFMA.FTZ R65, R91, R92, R64 ;  /* 0x0000005c5b417223 */ /* 0x000fe20000010040 */
[----:B------:R-:W-:Y:S01]  /*1510*/  FMUL.FTZ R112, R85, R178 ;  /* 0x000000b255707220 */ /* 0x000fe20000410000 */
[----:B------:R-:W-:Y:S01]  /*1520*/  FMUL.FTZ R153, R153, UR12 ;  /* 0x0000000c99997c20 */ /* 0x000fe20008410000 */
[----:B------:R-:W-:Y:S01]  /*1530*/  FADD.FTZ R67, R90, R67 ;  /* 0x000000435a437221 */ /* 0x000fe20000010000 */
[----:B------:R-:W-:Y:S01]  /*1540*/  FFMA.FTZ R64, R116, R90, R65 ;  /* 0x0000005a74407223 */ /* 0x000fe20000010041 */
[----:B0-----:R-:W-:Y:S01]  /*1550*/  FMUL.FTZ R103, R4, R180 ;  /* 0x000000b404677220 */ /* 0x001fe20000410000 */
[----:B------:R0:W5:Y:S01]  /*1560*/  @P0 LDG.E.64 R134, desc[UR14][R98.64] ;  /* 0x0000000e62860981 */ /* 0x000162000c1e1b00 */
[----:B------:R-:W-:Y:S01]  /*1570*/  FADD.FTZ R66, R112, R67 ;  /* 0x0000004370427221 */ /* 0x000fe20000010000 */
[----:B------:R-:W-:Y:S01]  /*1580*/  FFMA.FTZ R65, R117, R112, R64 ;  /* 0x0000007075417223 */ /* 0x000fe20000010040 */
[----:B------:R-:W-:Y:S01]  /*1590*/  FMUL.FTZ R93, R82, R181 ;  /* 0x000000b5525d7220 */ /* 0x000fe20000410000 */
[----:B------:R1:W5:Y:S01]  /*15a0*/  LDG.E R114, desc[UR14][R114.64] ;  /* 0x0000000e72727981 */ /* 0x000362000c1e1900 */
[----:B------:R-:W-:Y:S01]  /*15b0*/  FADD.FTZ R66, R103, R66 ;  /* 0x0000004267427221 */ /* 0x000fe20000010000 */
[----:B------:R-:W-:Y:S01]  /*15c0*/  FFMA.FTZ R64, R108, R103, R65 ;  /* 0x000000676c407223 */ /* 0x000fe20000010041 */
[----:B------:R-:W-:Y:S01]  /*15d0*/  HADD2.F32 R183, -RZ, R183.H0_H0 ;  /* 0x200000b7ffb77230 */ /* 0x000fe20000004100 */
[----:B------:R2:W5:Y:S01]  /*15e0*/  LDG.E R110, desc[UR14][R110.64] ;  /* 0x0000000e6e6e7981 */ /* 0x000562000c1e1900 */
[----:B------:R-:W-:Y:S01]  /*15f0*/  FADD.FTZ R66, R93, R66 ;  /* 0x000000425d427221 */ /* 0x000fe20000010000 */
[----:B0-----:R-:W-:Y:S01]  /*1600*/  FMUL.FTZ R98, R95, UR12 ;  /* 0x0000000c5f627c20 */ /* 0x001fe20008410000 */
[----:B------:R-:W-:Y:S01]  /*1610*/  FFMA.FTZ R65, R153, R93, R64 ;  /* 0x0000005d99417223 */ /* 0x000fe20000010040 */
[----:B------:R-:W-:-:S02]  /*1620*/  HADD2.F32 R184, -RZ, R184.H0_H0 ;  /* 0x200000b8ffb87230 */ /* 0x000fc40000004100 */
[----:B------:R-:W-:Y:S01]  /*1630*/  FMUL.FTZ R100, R100, UR12 ;  /* 0x0000000c64647c20 */ /* 0x000fe20008410000 */
[----:B-1----:R-:W-:Y:S01]  /*1640*/  FMUL.FTZ R115, R5, R182 ;  /* 0x000000b605737220 */ /* 0x002fe20000410000 */
[----:B------:R-:W-:Y:S01]  /*1650*/  FMUL.FTZ R106, R83, R183 ;  /* 0x000000b7536a7220 */ /* 0x000fe20000410000 */
[----:B------:R-:W-:Y:S01]  /*1660*/  FMUL.FTZ R113, R113, UR12 ;  /* 0x0000000c71717c20 */ /* 0x000fe20008410000 */
[----:B------:R-:W-:Y:S01]  /*1670*/  FMUL.FTZ R109, R109, UR12 ;  /* 0x0000000c6d6d7c20 */ /* 0x000fe20008410000 */
[----:B--2---:R-:W-:Y:S01]  /*1680*/  FMUL.FTZ R111, R104, UR12 ;  /* 0x0000000c686f7c20 */ /* 0x004fe20008410000 */
[----:B------:R-:W-:Y:S01]  /*1690*/  FADD.FTZ R67, R115, R66 ;  /* 0x0000004273437221 */ /* 0x000fe20000010000 */
[----:B------:R-:W-:Y:S01]  /*16a0*/  FFMA.FTZ R64, R98, R115, R65 ;  /* 0x0000007362407223 */ /* 0x000fe20000010041 */
[----:B------:R-:W-:Y:S02]  /*16b0*/  HADD2.F32 R185, -RZ, R185.H0_H0 ;  /* 0x200000b9ffb97230 */ /* 0x000fe40000004100 */
        /* <DEDUP_REMOVED lines=13> */
[----:B------:R-:W0:Y:S01]  /*1790*/  @P0 LDC.64 R68, c[0x0][0x438] ;  /* 0x00010e00ff440b82 */ /* 0x000e220000000a00 */
[----:B------:R-:W-:Y:S01]  /*17a0*/  FADD.FTZ R67, R66, R95 ;  /* 0x0000005f42437221 */ /* 0x000fe20000010000 */
[----:B------:R-:W-:Y:S01]  /*17b0*/  FFMA.FTZ R0, R102, R95, R65 ;  /* 0x0000005f66007223 */ /* 0x000fe20000010041 */
[----:B------:R-:W5:Y:S02]  /*17c0*/  LDG.E R148, desc[UR14][R70.64] ;  /* 0x0000000e46947981 */ /* 0x000f64000c1e1900 */
        /* <DEDUP_REMOVED lines=104> */
[----:B------:R-:W-:Y:S05]  /*1e50*/  BRA.U !UP1, `(.L_x_1945) ;  /* 0x0000001509c87547 */ /* 0x000fea000b800000 */
[----:B------:R-:W0:Y:S02]  /*1e60*/  LDC.64 R64, c[0x0][0x390] ;  /* 0x0000e400ff407b82 */ /* 0x000e240000000a00 */
[----:B0-----:R-:W-:-:S06]  /*1e70*/  IMAD.WIDE.U32 R66, R147, 0x8, R64 ;  /* 0x0000000893427825 */ /* 0x001fcc00078e0040 */
[----:B------:R-:W2:Y:S01]  /*1e80*/  LDG.E.64 R66, desc[UR14][R66.64] ;  /* 0x0000000e42427981 */ /* 0x000ea2000c1e1b00 */
[--C-:B------:R-:W-:Y:S01]  /*1e90*/  FFMA.FTZ R68, R171, UR13, R150.reuse ;  /* 0x0000000dab447c23 */ /* 0x100fe20008010096 */
[C---:B-----5:R-:W-:Y:S01]  /*1ea0*/  LOP3.LUT P5, RZ, R142.reuse, 0xff00, RZ, 0xc0, !PT ;  /* 0x0000ff008eff7812 */ /* 0x060fe200078ac0ff */
[--C-:B------:R-:W-:Y:S01]  /*1eb0*/  FFMA.FTZ R70, R173, UR13, R150.reuse ;  /* 0x0000000dad467c23 */ /* 0x100fe20008010096 */
[----:B------:R-:W-:Y:S01]  /*1ec0*/  FFMA.FTZ R143, R143, UR13, R150 ;  /* 0x0000000d8f8f7c23 */ /* 0x000fe20008010096 */
[----:B------:R-:W-:Y:S01]  /*1ed0*/  FADD.FTZ R68, R145, -R68 ;  /* 0x8000004491447221 */ /* 0x000fe20000010000 */
[C---:B------:R-:W-:Y:S01]  /*1ee0*/  ISETP.GE.U32.AND P3, PT, R142.reuse, 0x1000000, PT ;  /* 0x010000008e00780c */ /* 0x040fe20003f66070 */
        /* <DEDUP_REMOVED lines=10> */
[----:B------:R-:W-:-:S02]  /*1f90*/  @P5 HADD2.F32 R70, -RZ, R159.H0_H0 ;  /* 0x2000009fff465230 */ /* 0x000fc40000004100 */
[----:B------:R-:W-:Y:S01]  /*1fa0*/  FMUL.FTZ R166, R71, UR4 ;  /* 0x0000000447a67c20 */ /* 0x000fe20008410000 */
[----:B------:R-:W-:Y:S01]  /*1fb0*/  FMUL.FTZ R170, R69, UR22 ;  /* 0x0000001645aa7c20 */ /* 0x000fe20008410000 */
[----:B------:R-:W-:Y:S01]  /*1fc0*/  FMUL.FTZ R168, R143, UR4 ;  /* 0x000000048fa87c20 */ /* 0x000fe20008410000 */
[----:B------:R-:W-:Y:S01]  /*1fd0*/  FMUL.FTZ R141, R141, UR12 ;  /* 0x0000000c8d8d7c20 */ /* 0x000fe20008410000 */
[----:B------:R0:W-:Y:S01]  /*1fe0*/  F2F.F16.F32 R158, R143 ;  /* 0x0000008f009e7304 */ /* 0x0001e20000200800 */
[----:B------:R-:W-:Y:S01]  /*1ff0*/  CS2R R138, SRZ ;  /* 0x00000000008a7805 */ /* 0x000fe2000001ff00 */
[----:B------:R-:W-:Y:S02]  /*2000*/  @P2 HADD2.F32 R69, -RZ, R127.H0_H0 ;  /* 0x2000007fff452230 */ /* 0x000fe40000004100 */
[----:B------:R-:W-:Y:S01]  /*2010*/  FMUL.FTZ R166, R166, UR22 ;  /* 0x00000016a6a67c20 */ /* 0x000fe20008410000 */
[----:B------:R-:W-:Y:S01]  /*2020*/  @P5 FMUL.FTZ R138, R170, R70 ;  /* 0x00000046aa8a5220 */ /* 0x000fe20000410000 */
[----:B------:R-:W-:Y:S01]  /*2030*/  FMUL.FTZ R168, R168, UR22 ;  /* 0x00000016a8a87c20 */ /* 0x000fe20008410000 */
[----:B------:R-:W-:Y:S01]  /*2040*/  HFMA2 R142, -RZ, RZ, 0, 0 ;  /* 0x00000000ff8e7431 */ /* 0x000fe200000001ff */
[----:B------:R-:W-:Y:S01]  /*2050*/  MOV R146, RZ ;  /* 0x000000ff00927202 */ /* 0x000fe20000000f00 */
[----:B------:R1:W-:Y:S01]  /*2060*/  F2F.F16.F32 R171, R141 ;  /* 0x0000008d00ab7304 */ /* 0x0003e20000200800 */
[----:B0-----:R-:W-:-:S02]  /*2070*/  @P3 HADD2.F32 R143, -RZ, R159.H1_H1 ;  /* 0x3000009fff8f3230 */ /* 0x001fc40000004100 */
[----:B------:R-:W-:Y:S01]  /*2080*/  @P2 FMUL.FTZ R139, R168, R69 ;  /* 0x00000045a88b2220 */ /* 0x000fe20000410000 */
[--C-:B------:R-:W-:Y:S02]  /*2090*/  FFMA.FTZ R169, R169, UR13, R150.reuse ;  /* 0x0000000da9a97c23 */ /* 0x100fe40008010096 */
[----:B------:R-:W-:Y:S01]  /*20a0*/  @P3 FMUL.FTZ R142, R166, R143 ;  /* 0x0000008fa68e3220 */ /* 0x000fe20000410000 */
[--C-:B------:R-:W-:Y:S01]  /*20b0*/  FFMA.FTZ R167, R167, UR13, R150.reuse ;  /* 0x0000000da7a77c23 */ /* 0x100fe20008010096 */
[----:B------:R0:W3:Y:S01]  /*20c0*/  F2F.F16.F32 R140, R68 ;  /* 0x00000044008c7304 */ /* 0x0000e20000200800 */
[----:B-1----:R-:W-:Y:S01]  /*20d0*/  FMUL.FTZ R141, R141, UR4 ;  /* 0x000000048d8d7c20 */ /* 0x002fe20008410000 */
[C---:B------:R-:W-:Y:S01]  /*20e0*/  LOP3.LUT P4, RZ, R148.reuse, 0xff00, RZ, 0xc0, !PT ;  /* 0x0000ff0094ff7812 */ /* 0x040fe2000788c0ff */
[----:B------:R-:W-:Y:S01]  /*20f0*/  FFMA.FTZ R161, R161, UR13, R150 ;  /* 0x0000000da1a17c23 */ /* 0x000fe20008010096 */
[----:B------:R-:W-:Y:S01]  /*2100*/  LOP3.LUT P6, RZ, R148, 0xff0000, RZ, 0xc0, !PT ;  /* 0x00ff000094ff7812 */ /* 0x000fe200078cc0ff */
[----:B------:R-:W-:Y:S01]  /*2110*/  FMUL.FTZ R173, R141, UR22 ;  /* 0x000000168dad7c20 */ /* 0x000fe20008410000 */
[----:B------:R-:W-:-:S02]  /*2120*/  FADD.FTZ R169, R164, -R169 ;  /* 0x800000a9a4a97221 */ /* 0x000fc40000010000 */
[----:B------:R1:W-:Y:S01]  /*2130*/  F2F.F16.F32 R144, R138 ;  /* 0x0000008a00907304 */ /* 0x0003e20000200800 */
[----:B0-----:R-:W0:Y:S01]  /*2140*/  LDC.64 R68, c[0x0][0x478] ;  /* 0x00011e00ff447b82 */ /* 0x001e220000000a00 */
[----:B---3--:R-:W-:-:S06]  /*2150*/  IMAD.WIDE.U32 R140, R140, 0x10000, RZ ;  /* 0x000100008c8c7825 */ /* 0x008fcc00078e00ff */
[----:B------:R3:W4:Y:S01]  /*2160*/  F2F.F16.F32 R145, R71 ;  /* 0x0000004700917304 */ /* 0x0007220000200800 */
[----:B-1----:R-:W-:Y:S01]  /*2170*/  @P0 HADD2.F32 R138, -RZ, R126.H0_H0 ;  /* 0x2000007eff8a0230 */ /* 0x002fe20000004100 */
[----:B------:R-:W-:-:S06]  /*2180*/  LOP3.LUT R140, R140, R171, RZ, 0xfc, !PT ;  /* 0x000000ab8c8c7212 */ /* 0x000fcc00078efcff */
[----:B------:R-:W1:Y:S01]  /*2190*/  F2F.F16.F32 R142, R142 ;  /* 0x0000008e008e7304 */ /* 0x000e620000200800 */
[----:B---3--:R-:W3:Y:S01]  /*21a0*/  LDC.64 R70, c[0x0][0x468] ;  /* 0x00011a00ff467b82 */ /* 0x008ee20000000a00 */
[----:B------:R-:W-:Y:S01]  /*21b0*/  @P0 FMUL.FTZ R146, R173, R138 ;  /* 0x0000008aad920220 */ /* 0x000fe20000410000 */
[----:B----4-:R-:W-:-:S05]  /*21c0*/  SHF.L.U32 R143, R145, 0x10, RZ ;  /* 0x00000010918f7819 */ /* 0x010fca00000006ff */
[----:B------:R4:W0:Y:S01]  /*21d0*/  F2F.F16.F32 R172, R139 ;  /* 0x0000008b00ac7304 */ /* 0x0008220000200800 */
[----:B------:R-:W-:Y:S02]  /*21e0*/  LOP3.LUT R141, R141, R143, R158, 0xfe, !PT ;  /* 0x0000008f8d8d7212 */ /* 0x000fe400078efe9e */
[----:B-1----:R-:W-:-:S05]  /*21f0*/  SHF.L.U32 R145, R142, 0x10, RZ ;  /* 0x000000108e917819 */ /* 0x002fca00000006ff */
[----:B------:R3:W1:Y:S01]  /*2200*/  F2F.F16.F32 R157, R146 ;  /* 0x00000092009d7304 */ /* 0x0006620000200800 */
[----:B----4-:R-:W-:-:S05]  /*2210*/  IMAD.WIDE.U32 R138, R144, 0x10000, RZ ;  /* 0x00010000908a7825 */ /* 0x010fca00078e00ff */
[----:B0-----:R-:W-:Y:S01]  /*2220*/  LOP3.LUT R143, R139, R145, R172, 0xfe, !PT ;  /* 0x000000918b8f7212 */ /* 0x001fe200078efeac */
[----:B------:R-:W-:-:S04]  /*2230*/  IMAD.WIDE.U32 R144, R147, 0x8, R68 ;  /* 0x0000000893907825 */ /* 0x000fc800078e0044 */
[----:B---3--:R-:W-:Y:S01]  /*2240*/  IMAD.WIDE.U32 R146, R147, 0x8, R70 ;  /* 0x0000000893927825 */ /* 0x008fe200078e0046 */
[----:B------:R0:W-:Y:S01]  /*2250*/  STG.E.64 desc[UR14][R144.64], R140 ;  /* 0x0000008c90007986 */ /* 0x0001e2000c101b0e */
[----:B-1----:R-:W-:Y:S02]  /*2260*/  LOP3.LUT R142, R138, R157, RZ, 0xfc, !PT ;  /* 0x0000009d8a8e7212 */ /* 0x002fe400078efcff */
[----:B------:R-:W-:-:S03]  /*2270*/  IMAD.WIDE.U32 R138, R149, 0x8, R64 ;  /* 0x00000008958a7825 */ /* 0x000fc600078e0040 */
[----:B------:R1:W-:Y:S04]  /*2280*/  STG.E.64 desc[UR14][R146.64], R142 ;  /* 0x0000008e92007986 */ /* 0x0003e8000c101b0e */
[----:B------:R-:W3:Y:S01]  /*2290*/  LDG.E.64 R138, desc[UR14][R138.64] ;  /* 0x0000000e8a8a7981 */ /* 0x000ee2000c1e1b00 */
[----:B------:R-:W-:Y:S01]  /*22a0*/  FADD.FTZ R167, R160, -R167 ;  /* 0x800000a7a0a77221 */ /* 0x000fe20000010000 */
[----:B------:R-:W-:Y:S02]  /*22b0*/  HFMA2 R158, -RZ, RZ, 0, 0 ;  /* 0x00000000ff9e7431 */ /* 0x000fe400000001ff */
[----:B0-----:R-:W-:Y:S01]  /*22c0*/  FFMA.FTZ R140, R165, UR13, R150 ;  /* 0x0000000da58c7c23 */ /* 0x001fe20008010096 */
[----:B------:R-:W-:Y:S01]  /*22d0*/  FADD.FTZ R161, R162, -R161 ;  /* 0x800000a1a2a17221 */ /* 0x000fe20000010000 */
[----:B------:R-:W-:Y:S01]  /*22e0*/  FMUL.FTZ R167, R167, UR12 ;  /* 0x0000000ca7a77c20 */ /* 0x000fe20008410000 */
[----:B------:R-:W-:Y:S01]  /*22f0*/  MOV R157, RZ ;  /* 0x000000ff009d7202 */ /* 0x000fe20000000f00 */
[----:B------:R-:W-:Y:S01]  /*2300*/  FADD.FTZ R140, R163, -R140 ;  /* 0x8000008ca38c7221 */ /* 0x000fe20000010000 */
[----:B------:R-:W-:Y:S01]  /*2310*/  FMUL.FTZ R161, R161, UR12 ;  /* 0x0000000ca1a17c20 */ /* 0x000fe20008410000 */
[----:B------:R0:W-:Y:S01]  /*2320*/  F2F.F16.F32 R144, R167 ;  /* 0x000000a700907304 */ /* 0x0001e20000200800 */
[----:B------:R-:W-:Y:S01]  /*2330*/  FMUL.FTZ R169, R169, UR12 ;  /* 0x0000000ca9a97c20 */ /* 0x000fe20008410000 */
[----:B------:R-:W-:Y:S01]  /*2340*/  FMUL.FTZ R140, R140, UR12 ;  /* 0x0000000c8c8c7c20 */ /* 0x000fe20008410000 */
[----:B------:R-:W-:Y:S01]  /*2350*/  FMUL.FTZ R162, R161, UR4 ;  /* 0x00000004a1a27c20 */ /* 0x000fe20008410000 */
[----:B-1----:R-:W-:-:S02]  /*2360*/  HFMA2 R146, -RZ, RZ, 0, 0 ;  /* 0x00000000ff927431 */ /* 0x002fc400000001ff */
[----:B------:R-:W-:Y:S02]  /*2370*/  @P6 HADD2.F32 R143, -RZ, R125.H0_H0 ;  /* 0x2000007dff8f6230 */ /* 0x000fe40000004100 */
[----:B------:R-:W-:Y:S01]  /*2380*/  FMUL.FTZ R162, R162, UR22 ;  /* 0x00000016a2a27c20 */ /* 0x000fe20008410000 */
[----:B------:R1:W-:Y:S01]  /*2390*/  F2F.F16.F32 R160, R161 ;  /* 0x000000a100a07304 */ /* 0x0003e20000200800 */
[----:B0-----:R-:W-:-:S04]  /*23a0*/  FMUL.FTZ R167, R167, UR4 ;  /* 0x00000004a7a77c20 */ /* 0x001fc80008410000 */
[----:B------:R-:W-:-:S03]  /*23b0*/  FMUL.FTZ R167, R167, UR22 ;  /* 0x00000016a7a77c20 */ /* 0x000fc60008410000 */
[----:B------:R0:W-:Y:S01]  /*23c0*/  F2F.F16.F32 R171, R169 ;  /* 0x000000a900ab7304 */ /* 0x0001e20000200800 */
[----:B-1----:R-:W-:-:S04]  /*23d0*/  FMUL.FTZ R161, R140, UR4 ;  /* 0x000000048ca17c20 */ /* 0x002fc80008410000 */
[----:B------:R-:W-:-:S03]  /*23e0*/  FMUL.FTZ R161, R161, UR22 ;  /* 0x00000016a1a17c20 */ /* 0x000fc60008410000 */
[----:B------:R-:W1:Y:S01]  /*23f0*/  F2F.F16.F32 R145, R140 ;  /* 0x0000008c00917304 */ /* 0x000e620000200800 */
[----:B0-----:R-:W-:-:S04]  /*2400*/  FMUL.FTZ R169, R169, UR4 ;  /* 0x00000004a9a97c20 */ /* 0x001fc80008410000 */
[----:B------:R-:W-:Y:S01]  /*2410*/  FMUL.FTZ R169, R169, UR22 ;  /* 0x00000016a9a97c20 */ /* 0x000fe20008410000 */
[----:B-1----:R-:W-:Y:S02]  /*2420*/  SHF.L.U32 R145, R145, 0x10, RZ ;  /* 0x0000001091917819 */ /* 0x002fe400000006ff */
[----:B--2---:R-:W-:Y:S02]  /*2430*/  @P0 MOV R141, R66 ;  /* 0x00000042008d0202 */ /* 0x004fe40000000f00 */
[----:B------:R-:W-:-:S03]  /*2440*/  @P5 SHF.R.U64 R142, R66, 0x10, R67 ;  /* 0x00000010428e5819 */ /* 0x000fc60000001243 */
[----:B------:R-:W-:Y:S02]  /*2450*/  @P0 HADD2.F32 R66, -RZ, R141.H0_H0 ;  /* 0x2000008dff420230 */ /* 0x000fe40000004100 */
[----:B------:R-:W-:Y:S01]  /*2460*/  @P5 HADD2.F32 R141, -RZ, R142.H0_H0 ;  /* 0x2000008eff8d5230 */ /* 0x000fe20000004100 */
[----:B------:R-:W-:Y:S01]  /*2470*/  MOV R142, RZ ;  /* 0x000000ff008e7202 */ /* 0x000fe20000000f00 */
[----:B------:R-:W-:Y:S01]  /*2480*/  @P6 FMUL.FTZ R142, R162, R143 ;  /* 0x0000008fa28e6220 */ /* 0x000fe20000410000 */
[----:B------:R-:W-:Y:S01]  /*2490*/  @P0 FMUL.FTZ R158, R173, R66 ;  /* 0x00000042ad9e0220 */ /* 0x000fe20000410000 */
[----:B------:R-:W-:Y:S01]  /*24a0*/  ISETP.GE.U32.AND P0, PT, R148, 0x1000000, PT ;  /* 0x010000009400780c */ /* 0x000fe20003f06070 */
[----:B------:R-:W-:Y:S01]  /*24b0*/  @P5 FMUL.FTZ R157, R170, R141 ;  /* 0x0000008daa9d5220 */ /* 0x000fe20000410000 */
[----:B------:R-:W-:Y:S01]  /*24c0*/  @P4 HADD2.F32 R66, -RZ, R156.H0_H0 ;  /* 0x2000009cff424230 */ /* 0x000fe20000004100 */
[----:B------:R-:W-:Y:S01]  /*24d0*/  LOP3.LUT P5, RZ, R148, 0xff, RZ, 0xc0, !PT ;  /* 0x000000ff94ff7812 */ /* 0x000fe200078ac0ff */
[----:B------:R-:W-:Y:S01]  /*24e0*/  HFMA2 R141, -RZ, RZ, 0, 0 ;  /* 0x00000000ff8d7431 */ /* 0x000fe200000001ff */
[----:B------:R-:W-:Y:S02]  /*24f0*/  F2F.F16.F32 R148, R142 ;  /* 0x0000008e00947304 */ /* 0x000fe40000200800 */
[----:B------:R-:W-:-:S06]  /*2500*/  @P4 FMUL.FTZ R141, R167, R66 ;  /* 0x00000042a78d4220 */ /* 0x000fcc0000410000 */
[----:B------:R-:W-:Y:S01]  /*2510*/  @P0 HADD2.F32 R66, -RZ, R156.H1_H1 ;  /* 0x3000009cff420230 */ /* 0x000fe20000004100 */
[----:B------:R0:W1:Y:S02]  /*2520*/  F2F.F16.F32 R147, R141 ;  /* 0x0000008d00937304 */ /* 0x0000640000200800 */
[----:B------:R-:W-:Y:S02]  /*2530*/  @P5 HADD2.F32 R140, -RZ, R124.H0_H0 ;  /* 0x2000007cff8c5230 */ /* 0x000fe40000004100 */
[----:B------:R-:W-:Y:S01]  /*2540*/  @P0 FMUL.FTZ R146, R161, R66 ;  /* 0x00000042a1920220 */ /* 0x000fe20000410000 */
[----:B------:R-:W-:Y:S02]  /*2550*/  MOV R66, RZ ;  /* 0x000000ff00427202 */ /* 0x000fe40000000f00 */
[----:B------:R-:W-:Y:S01]  /*2560*/  @P5 FMUL.FTZ R66, R140, R169 ;  /* 0x000000a98c425220 */ /* 0x000fe20000410000 */
[----:B0-----:R-:W-:Y:S02]  /*2570*/  IMAD.WIDE.U32 R140, R144, 0x10000, RZ ;  /* 0x00010000908c7825 */ /* 0x001fe400078e00ff */
[----:B------:R-:W0:Y:S03]  /*2580*/  F2F.F16.F32 R146, R146 ;  /* 0x0000009200927304 */ /* 0x000e260000200800 */
[----:B------:R-:W-:Y:S01]  /*2590*/  LOP3.LUT R141, R141, R145, R160, 0xfe, !PT ;  /* 0x000000918d8d7212 */ /* 0x000fe200078efea0 */
[----:B-1----:R-:W-:Y:S01]  /*25a0*/  IMAD.WIDE.U32 R142, R147, 0x10000, RZ ;  /* 0x00010000938e7825 */ /* 0x002fe200078e00ff */
[----:B------:R-:W-:-:S03]  /*25b0*/  LOP3.LUT R140, R140, R171, RZ, 0xfc, !PT ;  /* 0x000000ab8c8c7212 */ /* 0x000fc600078efcff */
[----:B------:R-:W1:Y:S01]  /*25c0*/  F2F.F16.F32 R163, R66 ;  /* 0x0000004200a37304 */ /* 0x000e620000200800 */
[----:B------:R-:W-:-:S05]  /*25d0*/  IMAD.WIDE.U32 R144, R149, 0x8, R68 ;  /* 0x0000000895907825 */ /* 0x000fca00078e0044 */
        /* <DEDUP_REMOVED lines=8> */
[--C-:B------:R-:W-:Y:S01]  /*2660*/  FFMA.FTZ R91, R91, UR13, R150.reuse ;  /* 0x0000000d5b5b7c23 */ /* 0x100fe20008010096 */
[----:B------:R-:W-:Y:S01]  /*2670*/  FFMA.FTZ R96, R96, UR13, R150 ;  /* 0x0000000d60607c23 */ /* 0x000fe20008010096 */
[----:B------:R-:W-:Y:S01]  /*2680*/  HFMA2 R160, -RZ, RZ, 0, 0 ;  /* 0x00000000ffa07431 */ /* 0x000fe200000001ff */
[----:B--2---:R-:W-:Y:S01]  /*2690*/  CS2R R144, SRZ ;  /* 0x0000000000907805 */ /* 0x004fe2000001ff00 */
[----:B------:R-:W-:Y:S01]  /*26a0*/  FADD.FTZ R91, R92, -R91 ;  /* 0x8000005b5c5b7221 */ /* 0x000fe20000010000 */
[----:B------:R-:W-:Y:S01]  /*26b0*/  @P2 MOV R92, R67 ;  /* 0x00000043005c2202 */ /* 0x000fe20000000f00 */
[----:B------:R-:W-:Y:S01]  /*26c0*/  FADD.FTZ R96, R105, -R96 ;  /* 0x8000006069607221 */ /* 0x000fe20000010000 */
[--C-:B------:R-:W-:Y:S01]  /*26d0*/  FFMA.FTZ R105, R116, UR13, R150.reuse ;  /* 0x0000000d74697c23 */ /* 0x100fe20008010096 */
[----:B------:R-:W-:Y:S01]  /*26e0*/  @P3 SHF.R.U32.HI R67, RZ, 0x10, R67 ;  /* 0x00000010ff433819 */ /* 0x000fe20000011643 */
[----:B------:R-:W-:Y:S01]  /*26f0*/  FFMA.FTZ R117, R117, UR13, R150 ;  /* 0x0000000d75757c23 */ /* 0x000fe20008010096 */
[----:B------:R-:W-:-:S02]  /*2700*/  @P2 HADD2.F32 R141, -RZ, R92.H0_H0 ;  /* 0x2000005cff8d2230 */ /* 0x000fc40000004100 */
[----:B------:R-:W-:Y:S01]  /*2710*/  FADD.FTZ R105, R90, -R105 ;  /* 0x800000695a697221 */ /* 0x000fe20000010000 */
[----:B0-----:R-:W-:Y:S02]  /*2720*/  HFMA2 R147, -RZ, RZ, 0, 0 ;  /* 0x00000000ff937431 */ /* 0x001fe400000001ff */
[----:B------:R-:W-:Y:S01]  /*2730*/  FMUL.FTZ R91, R91, UR12 ;  /* 0x0000000c5b5b7c20 */ /* 0x000fe20008410000 */
[----:B------:R-:W-:Y:S01]  /*2740*/  FADD.FTZ R117, R112, -R117 ;  /* 0x8000007570757221 */ /* 0x000fe20000010000 */
[----:B------:R-:W-:Y:S01]  /*2750*/  @P2 FMUL.FTZ R160, R168, R141 ;  /* 0x0000008da8a02220 */ /* 0x000fe20000410000 */
[----:B------:R-:W-:Y:S01]  /*2760*/  @P3 HADD2.F32 R141, -RZ, R67.H0_H0 ;  /* 0x20000043ff8d3230 */ /* 0x000fe20000004100 */
[----:B------:R-:W-:Y:S01]  /*2770*/  LOP3.LUT P2, RZ, R114, 0xff00, RZ, 0xc0, !PT ;  /* 0x0000ff0072ff7812 */ /* 0x000fe2000784c0ff */
[----:B------:R-:W-:Y:S01]  /*2780*/  FMUL.FTZ R105, R105, UR12 ;  /* 0x0000000c69697c20 */ /* 0x000fe20008410000 */
[----:B------:R0:W-:Y:S01]  /*2790*/  F2F.F16.F32 R116, R91 ;  /* 0x0000005b00747304 */ /* 0x0001e20000200800 */
[----:B------:R-:W-:Y:S01]  /*27a0*/  FMUL.FTZ R117, R117, UR12 ;  /* 0x0000000c75757c20 */ /* 0x000fe20008410000 */
[----:B------:R-:W-:Y:S01]  /*27b0*/  @P3 FMUL.FTZ R145, R166, R141 ;  /* 0x0000008da6913220 */ /* 0x000fe20000410000 */
[----:B------:R-:W-:Y:S01]  /*27c0*/  LOP3.LUT P3, RZ, R114, 0xff0000, RZ, 0xc0, !PT ;  /* 0x00ff000072ff7812 */ /* 0x000fe2000786c0ff */
[----:B------:R-:W-:Y:S01]  /*27d0*/  FMUL.FTZ R96, R96, UR12 ;  /* 0x0000000c60607c20 */ /* 0x000fe20008410000 */
[----:B------:R-:W-:Y:S01]  /*27e0*/  FMUL.FTZ R112, R117, UR4 ;  /* 0x0000000475707c20 */ /* 0x000fe20008410000 */
[--C-:B------:R-:W-:Y:S01]  /*27f0*/  FFMA.FTZ R108, R108, UR13, R150.reuse ;  /* 0x0000000d6c6c7c23 */ /* 0x100fe20008010096 */
[----:B------:R-:W-:Y:S01]  /*2800*/  FFMA.FTZ R92, R153, UR13, R150 ;  /* 0x0000000d995c7c23 */ /* 0x000fe20008010096 */
[----:B------:R-:W-:Y:S01]  /*2810*/  F2F.F16.F32 R142, R105 ;  /* 0x00000069008e7304 */ /* 0x000fe20000200800 */
[----:B0-----:R-:W-:Y:S01]  /*2820*/  FMUL.FTZ R91, R91, UR4 ;  /* 0x000000045b5b7c20 */ /* 0x001fe20008410000 */
[----:B------:R-:W-:Y:S01]  /*2830*/  FMUL.FTZ R112, R112, UR22 ;  /* 0x0000001670707c20 */ /* 0x000fe20008410000 */
[----:B------:R-:W-:Y:S01]  /*2840*/  FADD.FTZ R108, R103, -R108 ;  /* 0x8000006c676c7221 */ /* 0x000fe20000010000 */
[----:B------:R-:W-:Y:S01]  /*2850*/  FFMA.FTZ R103, R111, UR13, R150 ;  /* 0x0000000d6f677c23 */ /* 0x000fe20008010096 */
[----:B------:R-:W-:Y:S01]  /*2860*/  FMUL.FTZ R141, R91, UR22 ;  /* 0x000000165b8d7c20 */ /* 0x000fe20008410000 */
[----:B---3--:R-:W-:-:S02]  /*2870*/  @P4 SHF.R.U64 R90, R138, 0x10, R139 ;  /* 0x000000108a5a4819 */ /* 0x008fc4000000128b */
[----:B------:R-:W-:Y:S01]  /*2880*/  @P3 HADD2.F32 R91, -RZ, R123.H0_H0 ;  /* 0x2000007bff5b3230 */ /* 0x000fe20000004100 */
[----:B------:R-:W-:Y:S01]  /*2890*/  @P5 MOV R66, R138 ;  /* 0x0000008a00425202 */ /* 0x000fe20000000f00 */
[----:B------:R-:W-:Y:S01]  /*28a0*/  FMUL.FTZ R138, R105, UR4 ;  /* 0x00000004698a7c20 */ /* 0x000fe20008410000 */
[----:B------:R0:W-:Y:S01]  /*28b0*/  F2F.F16.F32 R143, R96 ;  /* 0x00000060008f7304 */ /* 0x0001e20000200800 */
[----:B------:R-:W-:Y:S02]  /*28c0*/  @P4 HADD2.F32 R67, -RZ, R90.H0_H0 ;  /* 0x2000005aff434230 */ /* 0x000fe40000004100 */
[----:B------:R-:W-:Y:S02]  /*28d0*/  HFMA2 R90, -RZ, RZ, 0, 0 ;  /* 0x00000000ff5a7431 */ /* 0x000fe400000001ff */
[----:B------:R-:W-:Y:S02]  /*28e0*/  @P5 HADD2.F32 R66, -RZ, R66.H0_H0 ;  /* 0x20000042ff425230 */ /* 0x000fe40000004100 */
[----:B------:R-:W-:Y:S01]  /*28f0*/  FMUL.FTZ R138, R138, UR22 ;  /* 0x000000168a8a7c20 */ /* 0x000fe20008410000 */
[----:B------:R-:W-:Y:S01]  /*2900*/  FADD.FTZ R106, R106, -R103 ;  /* 0x800000676a6a7221 */ /* 0x000fe20000010000 */
[----:B------:R-:W-:Y:S01]  /*2910*/  @P4 FMUL.FTZ R147, R167, R67 ;  /* 0x00000043a7934220 */ /* 0x000fe20000410000 */
[----:B------:R-:W-:Y:S01]  /*2920*/  ISETP.GE.U32.AND P4, PT, R114, 0x1000000, PT ;  /* 0x010000007200780c */ /* 0x000fe20003f86070 */
[----:B------:R-:W-:Y:S01]  /*2930*/  @P5 FMUL.FTZ R144, R66, R169 ;  /* 0x000000a942905220 */ /* 0x000fe20000410000 */
[----:B------:R-:W-:Y:S01]  /*2940*/  LOP3.LUT P5, RZ, R114, 0xff, RZ, 0xc0, !PT ;  /* 0x000000ff72ff7812 */ /* 0x000fe200078ac0ff */
[----:B------:R-:W-:-:S02]  /*2950*/  @P2 HADD2.F32 R66, -RZ, R155.H0_H0 ;  /* 0x2000009bff422230 */ /* 0x000fc40000004100 */
[----:B0-----:R-:W-:Y:S01]  /*2960*/  FMUL.FTZ R96, R96, UR4 ;  /* 0x0000000460607c20 */ /* 0x001fe20008410000 */
[----:B------:R-:W-:Y:S01]  /*2970*/  MOV R67, RZ ;  /* 0x000000ff00437202 */ /* 0x000fe20000000f00 */
[----:B------:R-:W-:Y:S01]  /*2980*/  @P3 FMUL.FTZ R90, R138, R91 ;  /* 0x0000005b8a5a3220 */ /* 0x000fe20000410000 */
[----:B------:R-:W-:Y:S01]  /*2990*/  MOV R91, RZ ;  /* 0x000000ff005b7202 */ /* 0x000fe20000000f00 */
[----:B------:R-:W-:Y:S01]  /*29a0*/  @P2 FMUL.FTZ R67, R141, R66 ;  /* 0x000000428d432220 */ /* 0x000fe20000410000 */
[----:B------:R-:W-:Y:S01]  /*29b0*/  FMUL.FTZ R140, R96, UR22 ;  /* 0x00000016608c7c20 */ /* 0x000fe20008410000 */
[----:B------:R-:W0:Y:S01]  /*29c0*/  F2F.F16.F32 R163, R117 ;  /* 0x0000007500a37304 */ /* 0x000e220000200800 */
[----:B------:R-:W-:Y:S01]  /*29d0*/  FMUL.FTZ R108, R108, UR12 ;  /* 0x0000000c6c6c7c20 */ /* 0x000fe20008410000 */
[----:B------:R-:W-:Y:S02]  /*29e0*/  @P4 HADD2.F32 R105, -RZ, R155.H1_H1 ;  /* 0x3000009bff694230 */ /* 0x000fe40000004100 */
[----:B------:R-:W-:-:S03]  /*29f0*/  @P5 HADD2.F32 R66, -RZ, R122.H0_H0 ;  /* 0x2000007aff425230 */ /* 0x000fc60000004100 */
[----:B------:R-:W-:Y:S01]  /*2a00*/  @P4 FMUL.FTZ R91, R112, R105 ;  /* 0x00000069705b4220 */ /* 0x000fe20000410000 */
[----:B------:R1:W2:Y:S01]  /*2a10*/  F2F.F16.F32 R114, R67 ;  /* 0x0000004300727304 */ /* 0x0002a20000200800 */
[----:B------:R-:W-:Y:S02]  /*2a20*/  HFMA2 R105, -RZ, RZ, 0, 0 ;  /* 0x00000000ff697431 */ /* 0x000fe400000001ff */
[----:B------:R-:W-:Y:S01]  /*2a30*/  @P5 FMUL.FTZ R105, R140, R66 ;  /* 0x000000428c695220 */ /* 0x000fe20000410000 */
[----:B0-----:R-:W-:-:S04]  /*2a40*/  SHF.L.U32 R117, R163, 0x10, RZ ;  /* 0x00000010a3757819 */ /* 0x001fc800000006ff */
[----:B------:R-:W0:Y:S01]  /*2a50*/  F2F.F16.F32 R96, R91 ;  /* 0x0000005b00607304 */ /* 0x000e220000200800 */
[----:B-1----:R-:W-:-:S05]  /*2a60*/  IMAD.WIDE.U32 R66, R116, 0x10000, RZ ;  /* 0x0001000074427825 */ /* 0x002fca00078e00ff */
[----:B------:R-:W-:Y:S01]  /*2a70*/  LOP3.LUT R67, R67, R117, R142, 0xfe, !PT ;  /* 0x0000007543437212 */ /* 0x000fe200078efe8e */
[----:B------:R-:W-:Y:S01]  /*2a80*/  IMAD.WIDE.U32 R116, R94, 0x8, R70 ;  /* 0x000000085e747825 */ /* 0x000fe200078e0046 */
[----:B------:R1:W3:Y:S01]  /*2a90*/  F2F.F16.F32 R146, R90 ;  /* 0x0000005a00927304 */ /* 0x0002e20000200800 */
[----:B------:R-:W-:-:S07]  /*2aa0*/  LOP3.LUT R66, R66, R143, RZ, 0xfc, !PT ;  /* 0x0000008f42427212 */ /* 0x000fce00078efcff */
[----:B------:R-:W3:Y:S01]  /*2ab0*/  F2F.F16.F32 R105, R105 ;  /* 0x0000006900697304 */ /* 0x000ee20000200800 */
[----:B-1----:R-:W-:Y:S01]  /*2ac0*/  FFMA.FTZ R90, R98, UR13, R150 ;  /* 0x0000000d625a7c23 */ /* 0x002fe20008010096 */
[----:B------:R-:W-:Y:S01]  /*2ad0*/  FADD.FTZ R98, R93, -R92 ;  /* 0x8000005c5d627221 */ /* 0x000fe20000010000 */
[----:B------:R-:W-:Y:S02]  /*2ae0*/  @P6 MOV R92, R139 ;  /* 0x0000008b005c6202 */ /* 0x000fe40000000f00 */
[----:B------:R-:W-:Y:S01]  /*2af0*/  FADD.FTZ R111, R115, -R90 ;  /* 0x8000005a736f7221 */ /* 0x000fe20000010000 */
[----:B--2---:R-:W-:Y:S01]  /*2b00*/  IMAD.WIDE.U32 R90, R114, 0x10000, RZ ;  /* 0x00010000725a7825 */ /* 0x004fe200078e00ff */
[----:B0-----:R-:W-:-:S03]  /*2b10*/  SHF.L.U32 R93, R96, 0x10, RZ ;  /* 0x00000010605d7819 */ /* 0x001fc600000006ff */
[----:B------:R-:W-:Y:S01]  /*2b20*/  HFMA2 R96, -RZ, RZ, 0, 0 ;  /* 0x00000000ff607431 */ /* 0x000fe200000001ff */
[----:B------:R-:W-:Y:S01]  /*2b30*/  @P0 SHF.R.U32.HI R139, RZ, 0x10, R139 ;  /* 0x00000010ff8b0819 */ /* 0x000fe2000001168b */
[----:B------:R-:W-:Y:S01]  /*2b40*/  @P6 HADD2.F32 R103, -RZ, R92.H0_H0 ;  /* 0x2000005cff676230 */ /* 0x000fe20000004100 */
[----:B---3--:R-:W-:Y:S01]  /*2b50*/  LOP3.LUT R91, R91, R93, R146, 0xfe, !PT ;  /* 0x0000005d5b5b7212 */ /* 0x008fe200078efe92 */
[----:B------:R-:W-:-:S04]  /*2b60*/  IMAD.WIDE.U32 R92, R94, 0x8, R68 ;  /* 0x000000085e5c7825 */ /* 0x000fc800078e0044 */
[----:B------:R-:W-:Y:S01]  /*2b70*/  FMUL.FTZ R106, R106, UR12 ;  /* 0x0000000c6a6a7c20 */ /* 0x000fe20008410000 */
[----:B------:R0:W-:Y:S01]  /*2b80*/  F2F.F16.F32 R143, R108 ;  /* 0x0000006c008f7304 */ /* 0x0001e20000200800 */
[----:B------:R-:W-:Y:S01]  /*2b90*/  LOP3.LUT R90, R90, R105, RZ, 0xfc, !PT ;  /* 0x000000695a5a7212 */ /* 0x000fe200078efcff */
[----:B------:R-:W-:Y:S01]  /*2ba0*/  IMAD.WIDE.U32 R114, R151, 0x8, R64 ;  /* 0x0000000897727825 */ /* 0x000fe200078e0040 */
[----:B------:R1:W-:Y:S03]  /*2bb0*/  STG.E.64 desc[UR14][R92.64], R66 ;  /* 0x000000425c007986 */ /* 0x0003e6000c101b0e */
[----:B------:R-:W-:Y:S01]  /*2bc0*/  @P6 FMUL.FTZ R96, R162, R103 ;  /* 0x00000067a2606220 */ /* 0x000fe20000410000 */
[----:B------:R-:W-:Y:S01]  /*2bd0*/  LOP3.LUT P6, RZ, R110, 0xff00, RZ, 0xc0, !PT ;  /* 0x0000ff006eff7812 */ /* 0x000fe200078cc0ff */
[----:B------:R-:W-:Y:S01]  /*2be0*/  FMUL.FTZ R103, R98, UR12 ;  /* 0x0000000c62677c20 */ /* 0x000fe20008410000 */
[----:B------:R2:W-:Y:S04]  /*2bf0*/  STG.E.64 desc[UR14][R116.64], R90 ;  /* 0x0000005a74007986 */ /* 0x0005e8000c101b0e */
[----:B------:R-:W3:Y:S01]  /*2c00*/  LDG.E.64 R114, desc[UR14][R114.64] ;  /* 0x0000000e72727981 */ /* 0x000ee2000c1e1b00 */
[----:B------:R-:W-:Y:S01]  /*2c10*/  MOV R105, RZ ;  /* 0x000000ff00697202 */ /* 0x000fe20000000f00 */
[----:B------:R2:W-:Y:S01]  /*2c20*/  F2F.F16.F32 R142, R103 ;  /* 0x00000067008e7304 */ /* 0x0005e20000200800 */
[----:B------:R-:W-:Y:S01]  /*2c30*/  FMUL.FTZ R111, R111, UR12 ;  /* 0x0000000c6f6f7c20 */ /* 0x000fe20008410000 */
[----:B------:R-:W-:-:S02]  /*2c40*/  HFMA2 R94, -RZ, RZ, 0, 0 ;  /* 0x00000000ff5e7431 */ /* 0x000fc400000001ff */
[----:B0-----:R-:W-:Y:S01]  /*2c50*/  FMUL.FTZ R108, R108, UR4 ;  /* 0x000000046c6c7c20 */ /* 0x001fe20008410000 */
[----:B-1----:R-:W-:Y:S01]  /*2c60*/  @P0 HADD2.F32 R66, -RZ, R139.H0_H0 ;  /* 0x2000008bff420230 */ /* 0x002fe20000004100 */
[----:B------:R-:W-:Y:S01]  /*2c70*/  MOV R139, RZ ;  /* 0x000000ff008b7202 */ /* 0x000fe20000000f00 */
[----:B------:R-:W-:Y:S01]  /*2c80*/  IMAD.WIDE.U32 R64, R97, 0x8, R64 ;  /* 0x0000000861407825 */ /* 0x000fe200078e0040 */
[----:B--2---:R-:W-:-:S03]  /*2c90*/  MOV R91, RZ ;  /* 0x000000ff005b7202 */ /* 0x004fc60000000f00 */
[----:B------:R-:W-:Y:S01]  /*2ca0*/  @P0 FMUL.FTZ R105, R161, R66 ;  /* 0x00000042a1690220 */ /* 0x000fe20000410000 */
[----:B------:R-:W-:Y:S01]  /*2cb0*/  LOP3.LUT P0, RZ, R110, 0xff0000, RZ, 0xc0, !PT ;  /* 0x00ff00006eff7812 */ /* 0x000fe2000780c0ff */
[----:B------:R-:W-:Y:S01]  /*2cc0*/  FMUL.FTZ R103, R103, UR4 ;  /* 0x0000000467677c20 */ /* 0x000fe20008410000 */
[----:B------:R-:W-:Y:S02]  /*2cd0*/  @P6 HADD2.F32 R66, -RZ, R154.H0_H0 ;  /* 0x2000009aff426230 */ /* 0x000fe40000004100 */
[----:B------:R-:W-:Y:S01]  /*2ce0*/  FMUL.FTZ R117, R108, UR22 ;  /* 0x000000166c757c20 */ /* 0x000fe20008410000 */
[----:B------:R-:W0:Y:S01]  /*2cf0*/  F2F.F16.F32 R93, R106 ;  /* 0x0000006a005d7304 */ /* 0x000e220000200800 */
[----:B------:R-:W-:Y:S01]  /*2d00*/  FMUL.FTZ R153, R103, UR22 ;  /* 0x0000001667997c20 */ /* 0x000fe20008410000 */
[----:B------:R-:W-:-:S04]  /*2d10*/  FMUL.FTZ R103, R106, UR4 ;  /* 0x000000046a677c20 */ /* 0x000fc80008410000 */
[----:B------:R-:W-:Y:S01]  /*2d20*/  FMUL.FTZ R103, R103, UR22 ;  /* 0x0000001667677c20 */ /* 0x000fe20008410000 */
[----:B0-----:R-:W-:Y:S02]  /*2d30*/  SHF.L.U32 R93, R93, 0x10, RZ ;  /* 0x000000105d5d7819 */ /* 0x001fe400000006ff */
[----:B----4-:R-:W-:Y:S02]  /*2d40*/  @P2 SHF.R.U64 R92, R148, 0x10, R149 ;  /* 0x00000010945c2819 */ /* 0x010fe40000001295 */
[----:B------:R-:W-:-:S03]  /*2d50*/  @P5 MOV R98, R148 ;  /* 0x0000009400625202 */ /* 0x000fc60000000f00 */
[----:B------:R-:W-:Y:S02]  /*2d60*/  @P2 HADD2.F32 R90, -RZ, R92.H0_H0 ;  /* 0x2000005cff5a2230 */ /* 0x000fe40000004100 */
[----:B------:R-:W-:Y:S01]  /*2d70*/  @P5 HADD2.F32 R67, -RZ, R98.H0_H0 ;  /* 0x20000062ff435230 */ /* 0x000fe20000004100 */
[----:B------:R-:W-:Y:S01]  /*2d80*/  MOV R98, RZ ;  /* 0x000000ff00627202 */ /* 0x000fe20000000f00 */
[----:B------:R-:W-:Y:S01]  /*2d90*/  F2F.F16.F32 R92, R111 ;  /* 0x0000006f005c7304 */ /* 0x000fe20000200800 */
[----:B------:R-:W-:Y:S01]  /*2da0*/  @P2 FMUL.FTZ R139, R141, R90 ;  /* 0x0000005a8d8b2220 */ /* 0x000fe20000410000 */
[----:B------:R-:W-:Y:S01]  /*2db0*/  ISETP.GE.U32.AND P2, PT, R110, 0x1000000, PT ;  /* 0x010000006e00780c */ /* 0x000fe20003f46070 */
[----:B------:R-:W-:Y:S01]  /*2dc0*/  @P5 FMUL.FTZ R94, R140, R67 ;  /* 0x000000438c5e5220 */ /* 0x000fe20000410000 */
[----:B------:R-:W-:Y:S01]  /*2dd0*/  FMUL.FTZ R90, R111, UR4 ;  /* 0x000000046f5a7c20 */ /* 0x000fe20008410000 */
[----:B------:R-:W-:Y:S02]  /*2de0*/  HFMA2 R67, -RZ, RZ, 0, 0 ;  /* 0x00000000ff437431 */ /* 0x000fe400000001ff */
[----:B------:R-:W-:Y:S01]  /*2df0*/  @P6 FMUL.FTZ R67, R153, R66 ;  /* 0x0000004299436220 */ /* 0x000fe20000410000 */
[----:B------:R-:W-:Y:S01]  /*2e00*/  LOP3.LUT P5, RZ, R110, 0xff, RZ, 0xc0, !PT ;  /* 0x000000ff6eff7812 */ /* 0x000fe200078ac0ff */
[----:B------:R-:W-:-:S02]  /*2e10*/  @P0 HADD2.F32 R66, -RZ, R121.H0_H0 ;  /* 0x20000079ff420230 */ /* 0x000fc40000004100 */
[----:B------:R-:W-:Y:S01]  /*2e20*/  FMUL.FTZ R116, R90, UR22 ;  /* 0x000000165a747c20 */ /* 0x000fe20008410000 */
[----:B------:R-:W-:Y:S01]  /*2e30*/  HFMA2 R110, -RZ, RZ, 0, 0 ;  /* 0x00000000ff6e7431 */ /* 0x000fe200000001ff */
[----:B------:R0:W1:Y:S02]  /*2e40*/  F2F.F16.F32 R90, R67 ;  /* 0x00000043005a7304 */ /* 0x0000640000200800 */
[----:B------:R-:W-:Y:S01]  /*2e50*/  @P0 FMUL.FTZ R91, R116, R66 ;  /* 0x00000042745b0220 */ /* 0x000fe20000410000 */
[----:B------:R-:W-:-:S05]  /*2e60*/  @P2 HADD2.F32 R66, -RZ, R154.H1_H1 ;  /* 0x3000009aff422230 */ /* 0x000fca0000004100 */
[----:B------:R1:W-:Y:S01]  /*2e70*/  F2F.F16.F32 R106, R91 ;  /* 0x0000005b006a7304 */ /* 0x0003e20000200800 */
[----:B------:R-:W-:Y:S01]  /*2e80*/  @P2 FMUL.FTZ R110, R103, R66 ;  /* 0x00000042676e2220 */ /* 0x000fe20000410000 */
[----:B------:R-:W-:-:S05]  /*2e90*/  @P5 HADD2.F32 R66, -RZ, R120.H0_H0 ;  /* 0x20000078ff425230 */ /* 0x000fca0000004100 */
[----:B------:R-:W-:Y:S01]  /*2ea0*/  @P5 FMUL.FTZ R98, R117, R66 ;  /* 0x0000004275625220 */ /* 0x000fe20000410000 */
[----:B------:R-:W2:Y:S01]  /*2eb0*/  F2F.F16.F32 R110, R110 ;  /* 0x0000006e006e7304 */ /* 0x000ea20000200800 */
[----:B0-----:R-:W-:-:S04]  /*2ec0*/  IMAD.WIDE.U32 R66, R142, 0x10000, RZ ;  /* 0x000100008e427825 */ /* 0x001fc800078e00ff */
[----:B-1----:R-:W-:Y:S01]  /*2ed0*/  IMAD.WIDE.U32 R90, R90, 0x10000, RZ ;  /* 0x000100005a5a7825 */ /* 0x002fe200078e00ff */
[----:B------:R-:W-:Y:S02]  /*2ee0*/  LOP3.LUT R67, R67, R93, R92, 0xfe, !PT ;  /* 0x0000005d43437212 */ /* 0x000fe400078efe5c */
[----:B------:R-:W0:Y:S01]  /*2ef0*/  F2F.F16.F32 R141, R98 ;  /* 0x00000062008d7304 */ /* 0x000e220000200800 */
[----:B------:R-:W-:Y:S01]  /*2f00*/  LOP3.LUT R66, R66, R143, RZ, 0xfc, !PT ;  /* 0x0000008f42427212 */ /* 0x000fe200078efcff */
[----:B------:R-:W-:Y:S01]  /*2f10*/  IMAD.WIDE.U32 R92, R151, 0x8, R68 ;  /* 0x00000008975c7825 */ /* 0x000fe200078e0044 */
[----:B--2---:R-:W-:-:S04]  /*2f20*/  SHF.L.U32 R111, R110, 0x10, RZ ;  /* 0x000000106e6f7819 */ /* 0x004fc800000006ff */
[----:B------:R1:W-:Y:S01]  /*2f30*/  STG.E.64 desc[UR14][R92.64], R66 ;  /* 0x000000425c007986 */ /* 0x0003e2000c101b0e */
[----:B------:R-:W-:Y:S01]  /*2f40*/  LOP3.LUT R91, R91, R111, R106, 0xfe, !PT ;  /* 0x0000006f5b5b7212 */ /* 0x000fe200078efe6a */
[----:B------:R-:W-:Y:S01]  /*2f50*/  IMAD.WIDE.U32 R110, R151, 0x8, R70 ;  /* 0x00000008976e7825 */ /* 0x000fe200078e0046 */
[----:B0-----:R-:W-:-:S05]  /*2f60*/  LOP3.LUT R90, R90, R141, RZ, 0xfc, !PT ;  /* 0x0000008d5a5a7212 */ /* 0x001fca00078efcff */
[----:B------:R0:W-:Y:S04]  /*2f70*/  STG.E.64 desc[UR14][R110.64], R90 ;  /* 0x0000005a6e007986 */ /* 0x0001e8000c101b0e */
[----:B------:R-:W2:Y:S01]  /*2f80*/  LDG.E.64 R64, desc[UR14][R64.64] ;  /* 0x0000000e40407981 */ /* 0x000ea2000c1e1b00 */
[--C-:B------:R-:W-:Y:S01]  /*2f90*/  FFMA.FTZ R100, R100, UR13, R150.reuse ;  /* 0x0000000d64647c23 */ /* 0x100fe20008010096 */
[----:B------:R-:W-:Y:S01]  /*2fa0*/  FFMA.FTZ R98, R113, UR13, R150 ;  /* 0x0000000d71627c23 */ /* 0x000fe20008010096 */
[----:B------:R-:W-:Y:S02]  /*2fb0*/  @P4 SHF.R.U32.HI R148, RZ, 0x10, R149 ;  /* 0x00000010ff944819 */ /* 0x000fe40000011695 */
[----:B-1----:R-:W-:Y:S01]  /*2fc0*/  CS2R R92, SRZ ;  /* 0x00000000005c7805 */ /* 0x002fe2000001ff00 */
[----:B------:R-:W-:Y:S01]  /*2fd0*/  FADD.FTZ R107, R107, -R100 ;  /* 0x800000646b6b7221 */ /* 0x000fe20000010000 */
[----:B------:R-:W-:Y:S01]  /*2fe0*/  @P3 MOV R100, R149 ;  /* 0x0000009500643202 */ /* 0x000fe20000000f00 */
[----:B------:R-:W-:Y:S01]  /*2ff0*/  FADD.FTZ R99, R99, -R98 ;  /* 0x8000006263637221 */ /* 0x000fe20000010000 */
[----:B------:R-:W-:-:S02]  /*3000*/  HFMA2 R98, -RZ, RZ, 0, 0 ;  /* 0x00000000ff627431 */ /* 0x000fc400000001ff */
[--C-:B------:R-:W-:Y:S01]  /*3010*/  FFMA.FTZ R102, R102, UR13, R150.reuse ;  /* 0x0000000d66667c23 */ /* 0x100fe20008010096 */
[----:B------:R-:W-:Y:S01]  /*3020*/  FFMA.FTZ R109, R109, UR13, R150 ;  /* 0x0000000d6d6d7c23 */ /* 0x000fe20008010096 */
[----:B------:R-:W-:Y:S02]  /*3030*/  @P3 HADD2.F32 R67, -RZ, R100.H0_H0 ;  /* 0x20000064ff433230 */ /* 0x000fe40000004100 */
[----:B0-----:R-:W-:Y:S01]  /*3040*/  FMUL.FTZ R91, R99, UR12 ;  /* 0x0000000c635b7c20 */ /* 0x001fe20008410000 */
[----:B------:R-:W-:Y:S01]  /*3050*/  FADD.FTZ R102, R95, -R102 ;  /* 0x800000665f667221 */ /* 0x000fe20000010000 */
[----:B------:R-:W-:Y:S02]  /*3060*/  HFMA2 R99, -RZ, RZ, 0, 0 ;  /* 0x00000000ff637431 */ /* 0x000fe400000001ff */
[----:B------:R-:W-:Y:S01]  /*3070*/  FADD.FTZ R109, R104, -R109 ;  /* 0x8000006d686d7221 */ /* 0x000fe20000010000 */
[----:B------:R-:W-:Y:S01]  /*3080*/  @P3 FMUL.FTZ R98, R138, R67 ;  /* 0x000000438a623220 */ /* 0x000fe20000410000 */
[----:B------:R-:W-:Y:S01]  /*3090*/  LOP3.LUT P3, RZ, R101, 0xff00, RZ, 0xc0, !PT ;  /* 0x0000ff0065ff7812 */ /* 0x000fe2000786c0ff */
[----:B------:R-:W-:Y:S01]  /*30a0*/  @P4 HADD2.F32 R67, -RZ, R148.H0_H0 ;  /* 0x20000094ff434230 */ /* 0x000fe20000004100 */
[----:B------:R0:W-:Y:S01]  /*30b0*/  F2F.F16.F32 R95, R91 ;  /* 0x0000005b005f7304 */ /* 0x0001e20000200800 */
[----:B------:R-:W-:Y:S01]  /*30c0*/  FMUL.FTZ R102, R102, UR12 ;  /* 0x0000000c66667c20 */ /* 0x000fe20008410000 */
[----:B------:R-:W-:Y:S01]  /*30d0*/  FMUL.FTZ R109, R109, UR12 ;  /* 0x0000000c6d6d7c20 */ /* 0x000fe20008410000 */
[----:B------:R-:W-:Y:S01]  /*30e0*/  FMUL.FTZ R107, R107, UR12 ;  /* 0x0000000c6b6b7c20 */ /* 0x000fe20008410000 */
[----:B------:R-:W-:Y:S01]  /*30f0*/  @P4 FMUL.FTZ R93, R112, R67 ;  /* 0x00000043705d4220 */ /* 0x000fe20000410000 */
[----:B------:R-:W-:Y:S01]  /*3100*/  LOP3.LUT P4, RZ, R101, 0xff0000, RZ, 0xc0, !PT ;  /* 0x00ff000065ff7812 */ /* 0x000fe2000788c0ff */
[----:B------:R-:W-:Y:S01]  /*3110*/  IMAD.WIDE.U32 R68, R97, 0x8, R68 ;  /* 0x0000000861447825 */ /* 0x000fe200078e0044 */
[----:B------:R-:W-:Y:S01]  /*3120*/  MOV R67, RZ ;  /* 0x000000ff00437202 */ /* 0x000fe20000000f00 */
[----:B------:R1:W-:Y:S02]  /*3130*/  F2F.F16.F32 R111, R107 ;  /* 0x0000006b006f7304 */ /* 0x0003e40000200800 */
[----:B0-----:R-:W-:Y:S01]  /*3140*/  FMUL.FTZ R91, R91, UR4 ;  /* 0x000000045b5b7c20 */ /* 0x001fe20008410000 */
[----:B------:R-:W-:-:S04]  /*3150*/  IMAD.WIDE.U32 R70, R97, 0x8, R70 ;  /* 0x0000000861467825 */ /* 0x000fc800078e0046 */
[----:B------:R-:W-:Y:S02]  /*3160*/  HFMA2 R97, -RZ, RZ, 0, 0 ;  /* 0x00000000ff617431 */ /* 0x000fe400000001ff */
[----:B------:R-:W-:Y:S01]  /*3170*/  FMUL.FTZ R113, R91, UR22 ;  /* 0x000000165b717c20 */ /* 0x000fe20008410000 */
[----:B------:R-:W-:Y:S01]  /*3180*/  HFMA2 R91, -RZ, RZ, 0, 0 ;  /* 0x00000000ff5b7431 */ /* 0x000fe200000001ff */
[----:B------:R-:W-:Y:S01]  /*3190*/  F2F.F16.F32 R104, R102 ;  /* 0x0000006600687304 */ /* 0x000fe20000200800 */
[----:B-1----:R-:W-:-:S04]  /*31a0*/  FMUL.FTZ R107, R107, UR4 ;  /* 0x000000046b6b7c20 */ /* 0x002fc80008410000 */
[----:B------:R-:W-:-:S03]  /*31b0*/  FMUL.FTZ R110, R107, UR22 ;  /* 0x000000166b6e7c20 */ /* 0x000fc60008410000 */
[----:B------:R-:W0:Y:S01]  /*31c0*/  F2F.F16.F32 R108, R109 ;  /* 0x0000006d006c7304 */ /* 0x000e220000200800 */
[--C-:B---3--:R-:W-:Y:S02]  /*31d0*/  @P6 SHF.R.U64 R90, R114, 0x10, R115.reuse ;  /* 0x00000010725a6819 */ /* 0x108fe40000001273 */
[----:B------:R-:W-:Y:S02]  /*31e0*/  @P5 MOV R66, R114 ;  /* 0x0000007200425202 */ /* 0x000fe40000000f00 */
[----:B------:R-:W-:Y:S01]  /*31f0*/  @P2 SHF.R.U32.HI R114, RZ, 0x10, R115 ;  /* 0x00000010ff722819 */ /* 0x000fe20000011673 */
[----:B------:R-:W-:Y:S02]  /*3200*/  @P6 HADD2.F32 R90, -RZ, R90.H0_H0 ;  /* 0x2000005aff5a6230 */ /* 0x000fe40000004100 */
[----:B------:R-:W-:-:S03]  /*3210*/  @P5 HADD2.F32 R66, -RZ, R66.H0_H0 ;  /* 0x20000042ff425230 */ /* 0x000fc60000004100 */
[----:B------:R-:W-:Y:S01]  /*3220*/  @P6 FMUL.FTZ R99, R153, R90 ;  /* 0x0000005a99636220 */ /* 0x000fe20000410000 */
[----:B------:R-:W-:Y:S01]  /*3230*/  ISETP.GE.U32.AND P6, PT, R101, 0x1000000, PT ;  /* 0x010000006500780c */ /* 0x000fe20003fc6070 */
[----:B------:R-:W-:Y:S01]  /*3240*/  @P5 FMUL.FTZ R92, R117, R66 ;  /* 0x00000042755c5220 */ /* 0x000fe20000410000 */
[----:B------:R-:W-:Y:S02]  /*3250*/  @P3 HADD2.F32 R66, -RZ, R152.H0_H0 ;  /* 0x20000098ff423230 */ /* 0x000fe40000004100 */
[----:B------:R-:W-:Y:S01]  /*3260*/  FMUL.FTZ R90, R102, UR4 ;  /* 0x00000004665a7c20 */ /* 0x000fe20008410000 */
[----:B------:R-:W-:Y:S02]  /*3270*/  LOP3.LUT P5, RZ, R101, 0xff, RZ, 0xc0, !PT ;  /* 0x000000ff65ff7812 */ /* 0x000fe400078ac0ff */
[----:B------:R-:W-:Y:S02]  /*3280*/  CS2R R100, SRZ ;  /* 0x0000000000647805 */ /* 0x000fe4000001ff00 */
[----:B0-----:R-:W-:Y:S01]  /*3290*/  SHF.L.U32 R107, R108, 0x10, RZ ;  /* 0x000000106c6b7819 */ /* 0x001fe200000006ff */
[----:B------:R-:W-:Y:S01]  /*32a0*/  @P3 FMUL.FTZ R67, R113, R66 ;  /* 0x0000004271433220 */ /* 0x000fe20000410000 */
[----:B------:R-:W-:-:S02]  /*32b0*/  @P4 HADD2.F32 R66, -RZ, R119.H0_H0 ;  /* 0x20000077ff424230 */ /* 0x000fc40000004100 */
[----:B------:R-:W-:Y:S01]  /*32c0*/  FMUL.FTZ R117, R90, UR22 ;  /* 0x000000165a757c20 */ /* 0x000fe20008410000 */
[----:B------:R-:W-:Y:S01]  /*32d0*/  FMUL.FTZ R90, R109, UR4 ;  /* 0x000000046d5a7c20 */ /* 0x000fe20008410000 */
[----:B------:R0:W1:Y:S02]  /*32e0*/  F2F.F16.F32 R102, R67 ;  /* 0x0000004300667304 */ /* 0x0000640000200800 */
[----:B------:R-:W-:Y:S01]  /*32f0*/  @P4 FMUL.FTZ R91, R117, R66 ;  /* 0x00000042755b4220 */ /* 0x000fe20000410000 */
[----:B------:R-:W-:Y:S02]  /*3300*/  @P6 HADD2.F32 R66, -RZ, R152.H1_H1 ;  /* 0x30000098ff426230 */ /* 0x000fe40000004100 */
[----:B------:R-:W-:-:S04]  /*3310*/  FMUL.FTZ R112, R90, UR22 ;  /* 0x000000165a707c20 */ /* 0x000fc80008410000 */
[----:B------:R-:W-:Y:S01]  /*3320*/  @P6 FMUL.FTZ R100, R112, R66 ;  /* 0x0000004270646220 */ /* 0x000fe20000410000 */
[----:B------:R-:W-:Y:S01]  /*3330*/  @P5 HADD2.F32 R66, -RZ, R118.H0_H0 ;  /* 0x20000076ff425230 */ /* 0x000fe20000004100 */
[----:B------:R1:W-:Y:S04]  /*3340*/  F2F.F16.F32 R106, R91 ;  /* 0x0000005b006a7304 */ /* 0x0003e80000200800 */
[----:B------:R-:W-:Y:S01]  /*3350*/  @P5 FMUL.FTZ R101, R110, R66 ;  /* 0x000000426e655220 */ /* 0x000fe20000410000 */
[----:B0-----:R-:W-:Y:S01]  /*3360*/  IMAD.WIDE.U32 R66, R95, 0x10000, RZ ;  /* 0x000100005f427825 */ /* 0x001fe200078e00ff */
[----:B------:R-:W-:Y:S02]  /*3370*/  @P0 MOV R95, R115 ;  /* 0x00000073005f0202 */ /* 0x000fe40000000f00 */
[----:B------:R-:W0:Y:S01]  /*3380*/  F2F.F16.F32 R100, R100 ;  /* 0x0000006400647304 */ /* 0x000e220000200800 */
[----:B-1----:R-:W-:Y:S01]  /*3390*/  IMAD.WIDE.U32 R90, R102, 0x10000, RZ ;  /* 0x00010000665a7825 */ /* 0x002fe200078e00ff */
[----:B------:R-:W-:-:S02]  /*33a0*/  LOP3.LUT R67, R67, R107, R104, 0xfe, !PT ;  /* 0x0000006b43437212 */ /* 0x000fc400078efe68 */
[----:B------:R-:W-:Y:S01]  /*33b0*/  LOP3.LUT R66, R66, R111, RZ, 0xfc, !PT ;  /* 0x0000006f42427212 */ /* 0x000fe200078efcff */
[----:B------:R-:W-:Y:S01]  /*33c0*/  @P0 HADD2.F32 R95, -RZ, R95.H0_H0 ;  /* 0x2000005fff5f0230 */ /* 0x000fe20000004100 */
[----:B------:R-:W-:Y:S02]  /*33d0*/  MOV R102, RZ ;  /* 0x000000ff00667202 */ /* 0x000fe40000000f00 */
[----:B------:R-:W1:Y:S01]  /*33e0*/  F2F.F16.F32 R101, R101 ;  /* 0x0000006500657304 */ /* 0x000e620000200800 */
[----:B------:R3:W-:Y:S01]  /*33f0*/  STG.E.64 desc[UR14][R68.64], R66 ;  /* 0x0000004244007986 */ /* 0x0007e2000c101b0e */
[----:B------:R-:W-:Y:S02]  /*3400*/  MOV R104, RZ ;  /* 0x000000ff00687202 */ /* 0x000fe40000000f00 */
[----:B0-----:R-:W-:Y:S01]  /*3410*/  SHF.L.U32 R109, R100, 0x10, RZ ;  /* 0x00000010646d7819 */ /* 0x001fe200000006ff */
[----:B------:R-:W-:Y:S02]  /*3420*/  HFMA2 R100, -RZ, RZ, 0, 0 ;  /* 0x00000000ff647431 */ /* 0x000fe400000001ff */
[----:B------:R-:W-:Y:S01]  /*3430*/  @P0 FMUL.FTZ R100, R116, R95 ;  /* 0x0000005f74640220 */ /* 0x000fe20000410000 */
[----:B------:R-:W-:Y:S01]  /*3440*/  HFMA2 R95, -RZ, RZ, 0, 0 ;  /* 0x00000000ff5f7431 */ /* 0x000fe200000001ff */
[----:B------:R-:W-:-:S02]  /*3450*/  LOP3.LUT R91, R91, R109, R106, 0xfe, !PT ;  /* 0x0000006d5b5b7212 */ /* 0x000fc400078efe6a */
[----:B-1----:R-:W-:-:S05]  /*3460*/  LOP3.LUT R90, R90, R101, RZ, 0xfc, !PT ;  /* 0x000000655a5a7212 */ /* 0x002fca00078efcff */
[----:B------:R0:W-:Y:S01]  /*3470*/  STG.E.64 desc[UR14][R70.64], R90 ;  /* 0x0000005a46007986 */ /* 0x0001e2000c101b0e */
[----:B--2---:R-:W-:Y:S02]  /*3480*/  @P5 MOV R101, R64 ;  /* 0x0000004000655202 */ /* 0x004fe40000000f00 */
[--C-:B------:R-:W-:Y:S01]  /*3490*/  @P3 SHF.R.U64 R108, R64, 0x10, R65.reuse ;  /* 0x00000010406c3819 */ /* 0x100fe20000001241 */
[----:B------:R-:W-:Y:S01]  /*34a0*/  @P2 HADD2.F32 R64, -RZ, R114.H0_H0 ;  /* 0x20000072ff402230 */ /* 0x000fe20000004100 */
[----:B------:R-:W-:Y:S01]  /*34b0*/  @P4 MOV R106, R65 ;  /* 0x00000041006a4202 */ /* 0x000fe20000000f00 */
[----:B------:R-:W-:Y:S01]  /*34c0*/  @P5 HADD2.F32 R101, -RZ, R101.H0_H0 ;  /* 0x20000065ff655230 */ /* 0x000fe20000004100 */
[----:B------:R-:W-:Y:S01]  /*34d0*/  @P6 SHF.R.U32.HI R107, RZ, 0x10, R65 ;  /* 0x00000010ff6b6819 */ /* 0x000fe20000011641 */
[----:B---3--:R-:W-:Y:S02]  /*34e0*/  @P3 HADD2.F32 R66, -RZ, R108.H0_H0 ;  /* 0x2000006cff423230 */ /* 0x008fe40000004100 */
[----:B------:R-:W-:-:S02]  /*34f0*/  HFMA2 R65, -RZ, RZ, 0, 0 ;  /* 0x00000000ff417431 */ /* 0x000fc400000001ff */
[----:B------:R-:W-:Y:S02]  /*3500*/  @P4 HADD2.F32 R106, -RZ, R106.H0_H0 ;  /* 0x2000006aff6a4230 */ /* 0x000fe40000004100 */
[----:B------:R-:W-:Y:S01]  /*3510*/  @P2 FMUL.FTZ R65, R103, R64 ;  /* 0x0000004067412220 */ /* 0x000fe20000410000 */
[----:B------:R-:W-:Y:S02]  /*3520*/  @P6 HADD2.F32 R67, -RZ, R107.H0_H0 ;  /* 0x2000006bff436230 */ /* 0x000fe40000004100 */
[----:B------:R-:W-:Y:S01]  /*3530*/  @P5 FMUL.FTZ R102, R110, R101 ;  /* 0x000000656e665220 */ /* 0x000fe20000410000 */
[----:B------:R-:W-:Y:S01]  /*3540*/  @P3 FMUL.FTZ R95, R113, R66 ;  /* 0x00000042715f3220 */ /* 0x000fe20000410000 */
[----:B------:R-:W-:Y:S01]  /*3550*/  @P4 FMUL.FTZ R104, R117, R106 ;  /* 0x0000006a75684220 */ /* 0x000fe20000410000 */
[----:B------:R-:W-:Y:S01]  /*3560*/  @P6 FMUL.FTZ R97, R112, R67 ;  /* 0x0000004370616220 */ /* 0x000fe20000410000 */
[----:B0-----:R-:W-:Y:S06]  /*3570*/  BRA `(.L_x_1946) ;  /* 0x00000044000c7947 */ /* 0x001fec0003800000 */
.L_x_1945:
[----:B------:R-:W0:Y:S02]  /*3580*/  LDC.64 R64, c[0x0][0x390] ;  /* 0x0000e400ff407b82 */ /* 0x000e240000000a00 */
[----:B0-----:R-:W-:-:S06]  /*3590*/  IMAD.WIDE.U32 R66, R147, 0x8, R64 ;  /* 0x0000000893427825 */ /* 0x001fcc00078e0040 */
[----:B------:R-:W2:Y:S01]  /*35a0*/  LDG.E.64 R66, desc[UR14][R66.64] ;  /* 0x0000000e42427981 */ /* 0x000ea2000c1e1b00 */
[--C-:B------:R-:W-:Y:S01]  /*35b0*/  FFMA.FTZ R68, R171, UR13, R150.reuse ;  /* 0x0000000dab447c23 */ /* 0x100fe20008010096 */
[--C-:B------:R-:W-:Y:S01]  /*35c0*/  FFMA.FTZ R140, R173, UR13, R150.reuse ;  /* 0x0000000dad8c7c23 */ /* 0x100fe20008010096 */
[C---:B-----5:R-:W-:Y:S01]  /*35d0*/  LOP3.LUT P5, RZ, R142.reuse, 0xff00, RZ, 0xc0, !PT ;  /* 0x0000ff008eff7812 */ /* 0x060fe200078ac0ff */
[----:B------:R-:W-:Y:S01]  /*35e0*/  FFMA.FTZ R143, R143, UR13, R150 ;  /* 0x0000000d8f8f7c23 */ /* 0x000fe20008010096 */
[C---:B------:R-:W-:Y:S01]  /*35f0*/  ISETP.GE.U32.AND P3, PT, R142.reuse, 0x1000000, PT ;  /* 0x010000008e00780c */ /* 0x040fe20003f66070 */
[----:B------:R-:W-:Y:S01]  /*3600*/  FADD.FTZ R68, R145, -R68 ;  /* 0x8000004491447221 */ /* 0x000fe20000010000 */
[----:B------:R-:W-:Y:S01]  /*3610*/  LOP3.LUT P2, RZ, R142, 0xff0000, RZ, 0xc0, !PT ;  /* 0x00ff00008eff7812 */ /* 0x000fe2000784c0ff */
[----:B------:R-:W-:Y:S01]  /*3620*/  FADD.FTZ R140, R157, -R140 ;  /* 0x8000008c9d8c7221 */ /* 0x000fe20000010000 */
[----:B------:R-:W-:Y:S01]  /*3630*/  FADD.FTZ R143, R146, -R143 ;  /* 0x8000008f928f7221 */ /* 0x000fe20000010000 */
[----:B------:R-:W-:Y:S01]  /*3640*/  FFMA.FTZ R141, R141, UR13, R150 ;  /* 0x0000000d8d8d7c23 */ /* 0x000fe20008010096 */
[----:B------:R-:W-:Y:S01]  /*3650*/  FMUL.FTZ R68, R68, UR12 ;  /* 0x0000000c44447c20 */ /* 0x000fe20008410000 */
[----:B------:R-:W-:Y:S01]  /*3660*/  LOP3.LUT P0, RZ, R142, 0xff, RZ, 0xc0, !PT ;  /* 0x000000ff8eff7812 */ /* 0x000fe2000780c0ff */
[----:B------:R-:W-:Y:S01]  /*3670*/  FMUL.FTZ R140, R140, UR12 ;  /* 0x0000000c8c8c7c20 */ /* 0x000fe20008410000 */
[----:B------:R-:W-:Y:S01]  /*3680*/  FMUL.FTZ R143, R143, UR12 ;  /* 0x0000000c8f8f7c20 */ /* 0x000fe20008410000 */
[----:B------:R-:W-:Y:S01]  /*3690*/  FADD.FTZ R141, R144, -R141 ;  /* 0x8000008d908d7221 */ /* 0x000fe20000010000 */
[----:B------:R-:W-:Y:S01]  /*36a0*/  FMUL.FTZ R68, R68, UR4 ;  /* 0x0000000444447c20 */ /* 0x000fe20008410000 */
[----:B------:R-:W-:Y:S01]  /*36b0*/  FMUL.FTZ R140, R140, UR4 ;  /* 0x000000048c8c7c20 */ /* 0x000fe20008410000 */
[----:B------:R-:W-:Y:S01]  /*36c0*/  FMUL.FTZ R143, R143, UR4 ;  /* 0x000000048f8f7c20 */ /* 0x000fe20008410000 */
[----:B------:R-:W-:-:S02]  /*36d0*/  @P5 HADD2.F32 R138, -RZ, R159.H0_H0 ;  /* 0x2000009fff8a5230 */ /* 0x000fc40000004100 */
[----:B------:R-:W-:Y:S01]  /*36e0*/  FMUL.FTZ R141, R141, UR12 ;  /* 0x0000000c8d8d7c20 */ /* 0x000fe20008410000 */
[----:B------:R-:W-:Y:S01]  /*36f0*/  FMUL.FTZ R171, R68, UR22 ;  /* 0x0000001644ab7c20 */ /* 0x000fe20008410000 */
[----:B------:R-:W-:Y:S02]  /*3700*/  @P3 HADD2.F32 R142, -RZ, R159.H1_H1 ;  /* 0x3000009fff8e3230 */ /* 0x000fe40000004100 */
[----:B------:R-:W-:Y:S01]  /*3710*/  FMUL.FTZ R175, R140, UR22 ;  /* 0x000000168caf7c20 */ /* 0x000fe20008410000 */
[----:B------:R-:W-:Y:S02]  /*3720*/  @P2 HADD2.F32 R68, -RZ, R127.H0_H0 ;  /* 0x2000007fff442230 */ /* 0x000fe40000004100 */
[----:B------:R-:W-:Y:S01]  /*3730*/  FMUL.FTZ R173, R143, UR22 ;  /* 0x000000168fad7c20 */ /* 0x000fe20008410000 */
[----:B------:R-:W-:Y:S01]  /*3740*/  MOV R70, RZ ;  /* 0x000000ff00467202 */ /* 0x000fe20000000f00 */
[----:B------:R-:W-:Y:S01]  /*3750*/  FMUL.FTZ R141, R141, UR4 ;  /* 0x000000048d8d7c20 */ /* 0x000fe20008410000 */
[----:B------:R-:W-:Y:S01]  /*3760*/  @P5 FMUL.FTZ R70, R171, R138 ;  /* 0x0000008aab465220 */ /* 0x000fe20000410000 */
[----:B------:R-:W-:Y:S01]  /*3770*/  MOV R143, RZ ;  /* 0x000000ff008f7202 */ /* 0x000fe20000000f00 */
[----:B------:R-:W-:-:S02]  /*3780*/  HFMA2 R138, -RZ, RZ, 0, 0 ;  /* 0x00000000ff8a7431 */ /* 0x000fc400000001ff */
[----:B------:R-:W-:Y:S01]  /*3790*/  @P3 FMUL.FTZ R143, R175, R142 ;  /* 0x0000008eaf8f3220 */ /* 0x000fe20000410000 */
[----:B------:R-:W-:Y:S01]  /*37a0*/  @P2 FMUL.FTZ R138, R173, R68 ;  /* 0x00000044ad8a2220 */ /* 0x000fe20000410000 */
[----:B------:R-:W-:Y:S01]  /*37b0*/  @P0 HADD2.F32 R140, -RZ, R126.H0_H0 ;  /* 0x2000007eff8c0230 */ /* 0x000fe20000004100 */
[----:B------:R-:W0:Y:S01]  /*37c0*/  LDC.64 R68, c[0x0][0x468] ;  /* 0x00011a00ff447b82 */ /* 0x000e220000000a00 */
[----:B------:R-:W-:Y:S01]  /*37d0*/  FMUL.FTZ R145, R141, UR22 ;  /* 0x000000168d917c20 */ /* 0x000fe20008410000 */
[----:B------:R-:W1:Y:S01]  /*37e0*/  F2F.F16.F32 R70, R70 ;  /* 0x0000004600467304 */ /* 0x000e620000200800 */
[----:B------:R-:W-:Y:S02]  /*37f0*/  HFMA2 R142, -RZ, RZ, 0, 0 ;  /* 0x00000000ff8e7431 */ /* 0x000fe400000001ff */
[----:B------:R-:W-:Y:S01]  /*3800*/  FFMA.FTZ R167, R167, UR13, R150 ;  /* 0x0000000da7a77c23 */ /* 0x000fe20008010096 */
[----:B------:R-:W-:-:S04]  /*3810*/  @P0 FMUL.FTZ R142, R145, R140 ;  /* 0x0000008c918e0220 */ /* 0x000fc80000410000 */
[----:B------:R-:W3:Y:S01]  /*3820*/  F2F.F16.F32 R143, R143 ;  /* 0x0000008f008f7304 */ /* 0x000ee20000200800 */
[----:B-1----:R-:W-:-:S07]  /*3830*/  IMAD.WIDE.U32 R70, R70, 0x10000, RZ ;  /* 0x0001000046467825 */ /* 0x002fce00078e00ff */
[----:B------:R-:W1:Y:S01]  /*3840*/  F2F.F16.F32 R138, R138 ;  /* 0x0000008a008a7304 */ /* 0x000e620000200800 */
[----:B---3--:R-:W-:-:S07]  /*3850*/  SHF.L.U32 R141, R143, 0x10, RZ ;  /* 0x000000108f8d7819 */ /* 0x008fce00000006ff */
[----:B------:R-:W3:Y:S01]  /*3860*/  F2F.F16.F32 R139, R142 ;  /* 0x0000008e008b7304 */ /* 0x000ee20000200800 */
[----:B-1----:R-:W-:Y:S02]  /*3870*/  LOP3.LUT R141, R71, R141, R138, 0xfe, !PT ;  /* 0x0000008d478d7212 */ /* 0x002fe400078efe8a */
[----:B---3--:R-:W-:Y:S01]  /*3880*/  LOP3.LUT R140, R70, R139, RZ, 0xfc, !PT ;  /* 0x0000008b468c7212 */ /* 0x008fe200078efcff */
[----:B0-----:R-:W-:-:S04]  /*3890*/  IMAD.WIDE.U32 R138, R147, 0x8, R68 ;  /* 0x00000008938a7825 */ /* 0x001fc800078e0044 */
[----:B------:R-:W-:Y:S01]  /*38a0*/  IMAD.WIDE.U32 R70, R149, 0x8, R64 ;  /* 0x0000000895467825 */ /* 0x000fe200078e0040 */
[----:B------:R0:W-:Y:S05]  /*38b0*/  STG.E.64 desc[UR14][R138.64], R140 ;  /* 0x0000008c8a007986 */ /* 0x0001ea000c101b0e */
[----:B------:R-:W3:Y:S01]  /*38c0*/  LDG.E.64 R70, desc[UR14][R70.64] ;  /* 0x0000000e46467981 */ /* 0x000ee2000c1e1b00 */
[----:B------:R-:W-:Y:S01]  /*38d0*/  LOP3.LUT P4, RZ, R148, 0xff00, RZ, 0xc0, !PT ;  /* 0x0000ff0094ff7812 */ /* 0x000fe2000788c0ff */
[----:B------:R-:W-:Y:S01]  /*38e0*/  FADD.FTZ R167, R160, -R167 ;  /* 0x800000a7a0a77221 */ /* 0x000fe20000010000 */
[----:B------:R-:W-:Y:S01]  /*38f0*/  FFMA.FTZ R161, R161, UR13, R150 ;  /* 0x0000000da1a17c23 */ /* 0x000fe20008010096 */
[----:B------:R-:W-:Y:S01]  /*3900*/  LOP3.LUT P6, RZ, R148, 0xff0000, RZ, 0xc0, !PT ;  /* 0x00ff000094ff7812 */ /* 0x000fe200078cc0ff */
[----:B------:R-:W-:-:S02]  /*3910*/  HFMA2 R158, -RZ, RZ, 0, 0 ;  /* 0x00000000ff9e7431 */ /* 0x000fc400000001ff */
[----:B------:R-:W-:Y:S01]  /*3920*/  FMUL.FTZ R167, R167, UR12 ;  /* 0x0000000ca7a77c20 */ /* 0x000fe20008410000 */
[----:B------:R-:W-:Y:S01]  /*3930*/  FADD.FTZ R161, R162, -R161 ;  /* 0x800000a1a2a17221 */ /* 0x000fe20000010000 */
[----:B------:R-:W-:Y:S01]  /*3940*/  MOV R157, RZ ;  /* 0x000000ff009d7202 */ /* 0x000fe20000000f00 */
[--C-:B0-----:R-:W-:Y:S01]  /*3950*/  FFMA.FTZ R140, R165, UR13, R150.reuse ;  /* 0x0000000da58c7c23 */ /* 0x101fe20008010096 */
[----:B------:R-:W-:Y:S01]  /*3960*/  FMUL.FTZ R167, R167, UR4 ;  /* 0x00000004a7a77c20 */ /* 0x000fe20008410000 */
[----:B------:R-:W-:Y:S01]  /*3970*/  FMUL.FTZ R161, R161, UR12 ;  /* 0x0000000ca1a17c20 */ /* 0x000fe20008410000 */
[----:B------:R-:W-:Y:S01]  /*3980*/  FFMA.FTZ R169, R169, UR13, R150 ;  /* 0x0000000da9a97c23 */ /* 0x000fe20008010096 */
[----:B------:R-:W-:Y:S01]  /*3990*/  FADD.FTZ R163, R163, -R140 ;  /* 0x8000008ca3a37221 */ /* 0x000fe20000010000 */
[----:B------:R-:W-:Y:S01]  /*39a0*/  FMUL.FTZ R167, R167, UR22 ;  /* 0x00000016a7a77c20 */ /* 0x000fe20008410000 */
[----:B------:R-:W-:Y:S01]  /*39b0*/  FMUL.FTZ R161, R161, UR4 ;  /* 0x00000004a1a17c20 */ /* 0x000fe20008410000 */
[----:B------:R-:W-:-:S02]  /*39c0*/  HFMA2 R138, -RZ, RZ, 0, 0 ;  /* 0x00000000ff8a7431 */ /* 0x000fc400000001ff */
[----:B------:R-:W-:Y:S01]  /*39d0*/  FMUL.FTZ R163, R163, UR12 ;  /* 0x0000000ca3a37c20 */ /* 0x000fe20008410000 */
[----:B------:R-:W-:Y:S01]  /*39e0*/  FADD.FTZ R169, R164, -R169 ;  /* 0x800000a9a4a97221 */ /* 0x000fe20000010000 */
[----:B------:R-:W-:Y:S01]  /*39f0*/  FMUL.FTZ R161, R161, UR22 ;  /* 0x00000016a1a17c20 */ /* 0x000fe20008410000 */
[----:B------:R-:W-:Y:S01]  /*3a00*/  MOV R140, RZ ;  /* 0x000000ff008c7202 */ /* 0x000fe20000000f00 */
[----:B------:R-:W-:Y:S01]  /*3a10*/  FMUL.FTZ R163, R163, UR4 ;  /* 0x00000004a3a37c20 */ /* 0x000fe20008410000 */
[----:B------:R-:W-:-:S03]  /*3a20*/  FMUL.FTZ R169, R169, UR12 ;  /* 0x0000000ca9a97c20 */ /* 0x000fc60008410000 */
[----:B------:R-:W-:Y:S01]  /*3a30*/  FMUL.FTZ R163, R163, UR22 ;  /* 0x00000016a3a37c20 */ /* 0x000fe20008410000 */
[----:B------:R-:W-:-:S04]  /*3a40*/  FMUL.FTZ R169, R169, UR4 ;  /* 0x00000004a9a97c20 */ /* 0x000fc80008410000 */
[----:B------:R-:W-:Y:S01]  /*3a50*/  FMUL.FTZ R146, R169, UR22 ;  /* 0x00000016a9927c20 */ /* 0x000fe20008410000 */
[----:B--2---:R-:W-:Y:S02]  /*3a60*/  @P0 MOV R142, R66 ;  /* 0x00000042008e0202 */ /* 0x004fe40000000f00 */
[----:B------:R-:W-:-:S03]  /*3a70*/  @P5 SHF.R.U64 R143, R66, 0x10, R67 ;  /* 0x00000010428f5819 */ /* 0x000fc60000001243 */
[----:B------:R-:W-:Y:S02]  /*3a80*/  @P0 HADD2.F32 R66, -RZ, R142.H0_H0 ;  /* 0x2000008eff420230 */ /* 0x000fe40000004100 */
[----:B------:R-:W-:-:S03]  /*3a90*/  @P5 HADD2.F32 R142, -RZ, R143.H0_H0 ;  /* 0x2000008fff8e5230 */ /* 0x000fc60000004100 */
[----:B------:R-:W-:Y:S01]  /*3aa0*/  @P0 FMUL.FTZ R158, R145, R66 ;  /* 0x00000042919e0220 */ /* 0x000fe20000410000 */
[C---:B------:R-:W-:Y:S01]  /*3ab0*/  ISETP.GE.U32.AND P0, PT, R148.reuse, 0x1000000, PT ;  /* 0x010000009400780c */ /* 0x040fe20003f06070 */
[----:B------:R-:W-:Y:S02]  /*3ac0*/  @P4 HADD2.F32 R66, -RZ, R156.H0_H0 ;  /* 0x2000009cff424230 */ /* 0x000fe40000004100 */
[----:B------:R-:W-:Y:S01]  /*3ad0*/  @P5 FMUL.FTZ R157, R171, R142 ;  /* 0x0000008eab9d5220 */ /* 0x000fe20000410000 */
[----:B------:R-:W-:Y:S02]  /*3ae0*/  LOP3.LUT P5, RZ, R148, 0xff, RZ, 0xc0, !PT ;  /* 0x000000ff94ff7812 */ /* 0x000fe400078ac0ff */
[----:B------:R-:W-:Y:S01]  /*3af0*/  CS2R R144, SRZ ;  /* 0x0000000000907805 */ /* 0x000fe2000001ff00 */
[----:B------:R-:W-:Y:S01]  /*3b00*/  @P4 FMUL.FTZ R138, R167, R66 ;  /* 0x00000042a78a4220 */ /* 0x000fe20000410000 */
[----:B------:R-:W-:-:S05]  /*3b10*/  @P6 HADD2.F32 R66, -RZ, R125.H0_H0 ;  /* 0x2000007dff426230 */ /* 0x000fca0000004100 */
[----:B------:R-:W-:Y:S01]  /*3b20*/  @P6 FMUL.FTZ R140, R161, R66 ;  /* 0x00000042a18c6220 */ /* 0x000fe20000410000 */
[----:B------:R-:W-:Y:S01]  /*3b30*/  @P0 HADD2.F32 R66, -RZ, R156.H1_H1 ;  /* 0x3000009cff420230 */ /* 0x000fe20000004100 */
[----:B------:R-:W0:Y:S02]  /*3b40*/  F2F.F16.F32 R138, R138 ;  /* 0x0000008a008a7304 */ /* 0x000e240000200800 */
[----:B------:R-:W-:Y:S02]  /*3b50*/  @P5 HADD2.F32 R139, -RZ, R124.H0_H0 ;  /* 0x2000007cff8b5230 */ /* 0x000fe40000004100 */
[----:B------:R-:W-:Y:S01]  /*3b60*/  @P0 FMUL.FTZ R144, R163, R66 ;  /* 0x00000042a3900220 */ /* 0x000fe20000410000 */
[----:B------:R-:W-:Y:S02]  /*3b70*/  HFMA2 R66, -RZ, RZ, 0, 0 ;  /* 0x00000000ff427431 */ /* 0x000fe400000001ff */
[----:B------:R-:W-:Y:S01]  /*3b80*/  @P5 FMUL.FTZ R66, R146, R139 ;  /* 0x0000008b92425220 */ /* 0x000fe20000410000 */
[----:B------:R-:W-:Y:S01]  /*3b90*/  F2F.F16.F32 R140, R140 ;  /* 0x0000008c008c7304 */ /* 0x000fe20000200800 */
[----:B0-----:R-:W-:-:S07]  /*3ba0*/  IMAD.WIDE.U32 R138, R138, 0x10000, RZ ;  /* 0x000100008a8a7825 */ /* 0x001fce00078e00ff */
[----:B------:R-:W0:Y:S08]  /*3bb0*/  F2F.F16.F32 R144, R144 ;  /* 0x0000009000907304 */ /* 0x000e300000200800 */
[----:B------:R-:W1:Y:S01]  /*3bc0*/  F2F.F16.F32 R143, R66 ;  /* 0x00000042008f7304 */ /* 0x000e620000200800 */
[----:B0-----:R-:W-:-:S04]  /*3bd0*/  SHF.L.U32 R141, R144, 0x10, RZ ;  /* 0x00000010908d7819 */ /* 0x001fc800000006ff */
[----:B------:R-:W-:Y:S01]  /*3be0*/  LOP3.LUT R139, R139, R141, R140, 0xfe, !PT ;  /* 0x0000008d8b8b7212 */ /* 0x000fe200078efe8c */
[----:B------:R-:W-:Y:S01]  /*3bf0*/  IMAD.WIDE.U32 R140, R149, 0x8, R68 ;  /* 0x00000008958c7825 */ /* 0x000fe200078e0044 */
[----:B-1----:R-:W-:-:S03]  /*3c00*/  LOP3.LUT R138, R138, R143, RZ, 0xfc, !PT ;  /* 0x0000008f8a8a7212 */ /* 0x002fc600078efcff */
[----:B------:R-:W-:Y:S02]  /*3c10*/  IMAD.WIDE.U32 R142, R94, 0x8, R64 ;  /* 0x000000085e8e7825 */ /* 0x000fe400078e0040 */
[----:B------:R0:W-:Y:S04]  /*3c20*/  STG.E.64 desc[UR14][R140.64], R138 ;  /* 0x0000008a8c007986 */ /* 0x0001e8000c101b0e */
[----:B------:R-:W2:Y:S01]  /*3c30*/  LDG.E.64 R142, desc[UR14][R142.64] ;  /* 0x0000000e8e8e7981 */ /* 0x000ea2000c1e1b00 */
[--C-:B------:R-:W-:Y:S01]  /*3c40*/  FFMA.FTZ R91, R91, UR13, R150.reuse ;  /* 0x0000000d5b5b7c23 */ /* 0x100fe20008010096 */
[----:B------:R-:W-:Y:S01]  /*3c50*/  @P2 MOV R144, R67 ;  /* 0x0000004300902202 */ /* 0x000fe20000000f00 */
[----:B------:R-:W-:Y:S02]  /*3c60*/  HFMA2 R160, -RZ, RZ, 0, 0 ;  /* 0x00000000ffa07431 */ /* 0x000fe400000001ff */
[----:B------:R-:W-:Y:S01]  /*3c70*/  FFMA.FTZ R149, R116, UR13, R150 ;  /* 0x0000000d74957c23 */ /* 0x000fe20008010096 */
[----:B------:R-:W-:Y:S01]  /*3c80*/  FADD.FTZ R92, R92, -R91 ;  /* 0x8000005b5c5c7221 */ /* 0x000fe20000010000 */
[----:B------:R-:W-:Y:S01]  /*3c90*/  @P3 SHF.R.U32.HI R91, RZ, 0x10, R67 ;  /* 0x00000010ff5b3819 */ /* 0x000fe20000011643 */
[----:B------:R-:W-:Y:S01]  /*3ca0*/  @P2 HADD2.F32 R66, -RZ, R144.H0_H0 ;  /* 0x20000090ff422230 */ /* 0x000fe20000004100 */
[----:B------:R-:W-:Y:S01]  /*3cb0*/  MOV R147, RZ ;  /* 0x000000ff00937202 */ /* 0x000fe20000000f00 */
[----:B------:R-:W-:Y:S01]  /*3cc0*/  FADD.FTZ R149, R90, -R149 ;  /* 0x800000955a957221 */ /* 0x000fe20000010000 */
[----:B------:R-:W-:-:S02]  /*3cd0*/  HFMA2 R144, -RZ, RZ, 0, 0 ;  /* 0x00000000ff907431 */ /* 0x000fc400000001ff */
[----:B------:R-:W-:Y:S01]  /*3ce0*/  FMUL.FTZ R92, R92, UR12 ;  /* 0x0000000c5c5c7c20 */ /* 0x000fe20008410000 */
[----:B------:R-:W-:Y:S01]  /*3cf0*/  @P2 FMUL.FTZ R160, R173, R66 ;  /* 0x00000042ada02220 */ /* 0x000fe20000410000 */
[----:B---3--:R-:W-:Y:S01]  /*3d00*/  @P5 MOV R67, R70 ;  /* 0x0000004600435202 */ /* 0x008fe20000000f00 */
[----:B------:R-:W-:Y:S01]  /*3d10*/  FFMA.FTZ R117, R117, UR13, R150 ;  /* 0x0000000d75757c23 */ /* 0x000fe20008010096 */
[----:B------:R-:W-:Y:S01]  /*3d20*/  @P4 SHF.R.U64 R70, R70, 0x10, R71 ;  /* 0x0000001046464819 */ /* 0x000fe20000001247 */
[----:B------:R-:W-:Y:S01]  /*3d30*/  FMUL.FTZ R149, R149, UR12 ;  /* 0x0000000c95957c20 */ /* 0x000fe20008410000 */
[----:B------:R-:W-:Y:S01]  /*3d40*/  LOP3.LUT P2, RZ, R114, 0xff00, RZ, 0xc0, !PT ;  /* 0x0000ff0072ff7812 */ /* 0x000fe2000784c0ff */
[----:B------:R-:W-:Y:S02]  /*3d50*/  @P5 HADD2.F32 R67, -RZ, R67.H0_H0 ;  /* 0x20000043ff435230 */ /* 0x000fe40000004100 */
[----:B------:R-:W-:Y:S01]  /*3d60*/  FMUL.FTZ R92, R92, UR4 ;  /* 0x000000045c5c7c20 */ /* 0x000fe20008410000 */
[----:B------:R-:W-:-:S02]  /*3d70*/  @P4 HADD2.F32 R70, -RZ, R70.H0_H0 ;  /* 0x20000046ff464230 */ /* 0x000fc40000004100 */
[----:B------:R-:W-:Y:S01]  /*3d80*/  FADD.FTZ R117, R112, -R117 ;  /* 0x8000007570757221 */ /* 0x000fe20000010000 */
[----:B------:R-:W-:Y:S02]  /*3d90*/  @P3 HADD2.F32 R66, -RZ, R91.H0_H0 ;  /* 0x2000005bff423230 */ /* 0x000fe40000004100 */
[----:B------:R-:W-:Y:S01]  /*3da0*/  @P5 FMUL.FTZ R144, R146, R67 ;  /* 0x0000004392905220 */ /* 0x000fe20000410000 */
[C---:B------:R-:W-:Y:S01]  /*3db0*/  ISETP.GE.U32.AND P5, PT, R114.reuse, 0x1000000, PT ;  /* 0x010000007200780c */ /* 0x040fe20003fa6070 */
[----:B------:R-:W-:Y:S01]  /*3dc0*/  @P4 FMUL.FTZ R147, R167, R70 ;  /* 0x00000046a7934220 */ /* 0x000fe20000410000 */
[----:B------:R-:W-:Y:S01]  /*3dd0*/  LOP3.LUT P4, RZ, R114, 0xff0000, RZ, 0xc0, !PT ;  /* 0x00ff000072ff7812 */ /* 0x000fe2000788c0ff */
[----:B------:R-:W-:Y:S01]  /*3de0*/  FMUL.FTZ R149, R149, UR4 ;  /* 0x0000000495957c20 */ /* 0x000fe20008410000 */
[----:B0-----:R-:W-:Y:S01]  /*3df0*/  FMUL.FTZ R141, R92, UR22 ;  /* 0x000000165c8d7c20 */ /* 0x001fe20008410000 */
[----:B------:R-:W-:Y:S01]  /*3e00*/  FMUL.FTZ R117, R117, UR12 ;  /* 0x0000000c75757c20 */ /* 0x000fe20008410000 */
[----:B------:R-:W-:-:S02]  /*3e10*/  @P2 HADD2.F32 R70, -RZ, R155.H0_H0 ;  /* 0x2000009bff462230 */ /* 0x000fc40000004100 */
[----:B------:R-:W-:Y:S01]  /*3e20*/  @P3 FMUL.FTZ R145, R175, R66 ;  /* 0x00000042af913220 */ /* 0x000fe20000410000 */
[----:B------:R-:W-:Y:S01]  /*3e30*/  FMUL.FTZ R149, R149, UR22 ;  /* 0x0000001695957c20 */ /* 0x000fe20008410000 */
[----:B------:R-:W-:Y:S02]  /*3e40*/  HFMA2 R66, -RZ, RZ, 0, 0 ;  /* 0x00000000ff427431 */ /* 0x000fe400000001ff */
[----:B------:R-:W-:Y:S01]  /*3e50*/  FMUL.FTZ R117, R117, UR4 ;  /* 0x0000000475757c20 */ /* 0x000fe20008410000 */
[----:B------:R-:W-:Y:S01]  /*3e60*/  @P2 FMUL.FTZ R66, R141, R70 ;  /* 0x000000468d422220 */ /* 0x000fe20000410000 */
[----:B------:R-:W-:Y:S01]  /*3e70*/  FFMA.FTZ R96, R96, UR13, R150 ;  /* 0x0000000d60607c23 */ /* 0x000fe20008010096 */
[----:B------:R-:W-:Y:S01]  /*3e80*/  MOV R70, RZ ;  /* 0x000000ff00467202 */ /* 0x000fe20000000f00 */
[----:B------:R-:W-:Y:S01]  /*3e90*/  FMUL.FTZ R165, R117, UR22 ;  /* 0x0000001675a57c20 */ /* 0x000fe20008410000 */
[----:B------:R-:W-:Y:S01]  /*3ea0*/  @P4 HADD2.F32 R90, -RZ, R123.H0_H0 ;  /* 0x2000007bff5a4230 */ /* 0x000fe20000004100 */
[----:B------:R-:W-:Y:S01]  /*3eb0*/  LOP3.LUT P3, RZ, R114, 0xff, RZ, 0xc0, !PT ;  /* 0x000000ff72ff7812 */ /* 0x000fe2000786c0ff */
[----:B------:R-:W-:Y:S01]  /*3ec0*/  FADD.FTZ R96, R105, -R96 ;  /* 0x8000006069607221 */ /* 0x000fe20000010000 */
[----:B------:R-:W-:Y:S01]  /*3ed0*/  HFMA2 R91, -RZ, RZ, 0, 0 ;  /* 0x00000000ff5b7431 */ /* 0x000fe200000001ff */
[----:B------:R-:W0:Y:S01]  /*3ee0*/  F2F.F16.F32 R66, R66 ;  /* 0x0000004200427304 */ /* 0x000e220000200800 */
[----:B------:R-:W-:Y:S01]  /*3ef0*/  @P4 FMUL.FTZ R70, R149, R90 ;  /* 0x0000005a95464220 */ /* 0x000fe20000410000 */
[----:B------:R-:W-:-:S02]  /*3f00*/  @P5 HADD2.F32 R90, -RZ, R155.H1_H1 ;  /* 0x3000009bff5a5230 */ /* 0x000fc40000004100 */
[----:B------:R-:W-:Y:S01]  /*3f10*/  FMUL.FTZ R96, R96, UR12 ;  /* 0x0000000c60607c20 */ /* 0x000fe20008410000 */
[----:B------:R-:W-:Y:S01]  /*3f20*/  MOV R92, RZ ;  /* 0x000000ff005c7202 */ /* 0x000fe20000000f00 */
[--C-:B------:R-:W-:Y:S01]  /*3f30*/  FFMA.FTZ R116, R98, UR13, R150.reuse ;  /* 0x0000000d62747c23 */ /* 0x100fe20008010096 */
[----:B------:R-:W-:Y:S01]  /*3f40*/  FFMA.FTZ R114, R153, UR13, R150 ;  /* 0x0000000d99727c23 */ /* 0x000fe20008010096 */
[----:B------:R-:W-:Y:S01]  /*3f50*/  @P5 FMUL.FTZ R91, R165, R90 ;  /* 0x0000005aa55b5220 */ /* 0x000fe20000410000 */
[----:B------:R-:W-:Y:S01]  /*3f60*/  FMUL.FTZ R96, R96, UR4 ;  /* 0x0000000460607c20 */ /* 0x000fe20008410000 */
[----:B------:R-:W-:Y:S01]  /*3f70*/  F2F.F16.F32 R70, R70 ;  /* 0x0000004600467304 */ /* 0x000fe20000200800 */
[----:B------:R-:W-:Y:S01]  /*3f80*/  @P3 HADD2.F32 R67, -RZ, R122.H0_H0 ;  /* 0x2000007aff433230 */ /* 0x000fe20000004100 */
[----:B------:R-:W-:Y:S01]  /*3f90*/  @P6 MOV R90, R71 ;  /* 0x00000047005a6202 */ /* 0x000fe20000000f00 */
[----:B------:R-:W-:Y:S01]  /*3fa0*/  FMUL.FTZ R112, R96, UR22 ;  /* 0x0000001660707c20 */ /* 0x000fe20008410000 */
[----:B------:R-:W-:-:S02]  /*3fb0*/  HFMA2 R96, -RZ, RZ, 0, 0 ;  /* 0x00000000ff607431 */ /* 0x000fc400000001ff */
[----:B------:R-:W-:Y:S01]  /*3fc0*/  FADD.FTZ R114, R93, -R114 ;  /* 0x800000725d727221 */ /* 0x000fe20000010000 */
[----:B------:R-:W-:Y:S01]  /*3fd0*/  @P3 FMUL.FTZ R92, R112, R67 ;  /* 0x00000043705c3220 */ /* 0x000fe20000410000 */
[----:B------:R-:W1:Y:S01]  /*3fe0*/  F2F.F16.F32 R91, R91 ;  /* 0x0000005b005b7304 */ /* 0x000e620000200800 */
[----:B0-----:R-:W-:-:S07]  /*3ff0*/  IMAD.WIDE.U32 R66, R66, 0x10000, RZ ;  /* 0x0001000042427825 */ /* 0x001fce00078e00ff */
[----:B------:R0:W3:Y:S01]  /*4000*/  F2F.F16.F32 R117, R92 ;  /* 0x0000005c00757304 */ /* 0x0000e20000200800 */
[----:B-1----:R-:W-:Y:S02]  /*4010*/  SHF.L.U32 R105, R91, 0x10, RZ ;  /* 0x000000105b697819 */ /* 0x002fe400000006ff */
[----:B0-----:R-:W-:Y:S02]  /*4020*/  @P0 SHF.R.U32.HI R92, RZ, 0x10, R71 ;  /* 0x00000010ff5c0819 */ /* 0x001fe40000011647 */
[----:B------:R-:W-:Y:S01]  /*4030*/  LOP3.LUT R67, R67, R105, R70, 0xfe, !PT ;  /* 0x0000006943437212 */ /* 0x000fe200078efe46 */
[----:B------:R-:W-:Y:S01]  /*4040*/  @P6 HADD2.F32 R70, -RZ, R90.H0_H0 ;  /* 0x2000005aff466230 */ /* 0x000fe20000004100 */
[----:B------:R-:W-:Y:S01]  /*4050*/  MOV R105, RZ ;  /* 0x000000ff00697202 */ /* 0x000fe20000000f00 */
[----:B------:R-:W-:Y:S01]  /*4060*/  IMAD.WIDE.U32 R90, R94, 0x8, R68 ;  /* 0x000000085e5a7825 */ /* 0x000fe200078e0044 */
[----:B---3--:R-:W-:-:S03]  /*4070*/  LOP3.LUT R66, R66, R117, RZ, 0xfc, !PT ;  /* 0x0000007542427212 */ /* 0x008fc600078efcff */
[----:B------:R-:W-:Y:S01]  /*4080*/  @P6 FMUL.FTZ R96, R161, R70 ;  /* 0x00000046a1606220 */ /* 0x000fe20000410000 */
[----:B------:R-:W-:Y:S01]  /*4090*/  IMAD.WIDE.U32 R70, R151, 0x8, R64 ;  /* 0x0000000897467825 */ /* 0x000fe200078e0040 */
[----:B------:R-:W-:Y:S01]  /*40a0*/  LOP3.LUT P6, RZ, R110, 0xff00, RZ, 0xc0, !PT ;  /* 0x0000ff006eff7812 */ /* 0x000fe200078cc0ff */
[----:B------:R0:W-:Y:S04]  /*40b0*/  STG.E.64 desc[UR14][R90.64], R66 ;  /* 0x000000425a007986 */ /* 0x0001e8000c101b0e */
[----:B------:R-:W3:Y:S01]  /*40c0*/  LDG.E.64 R70, desc[UR14][R70.64] ;  /* 0x0000000e46467981 */ /* 0x000ee2000c1e1b00 */
[----:B------:R-:W-:Y:S01]  /*40d0*/  @P0 HADD2.F32 R92, -RZ, R92.H0_H0 ;  /* 0x2000005cff5c0230 */ /* 0x000fe20000004100 */
[----:B------:R-:W-:Y:S01]  /*40e0*/  MOV R139, RZ ;  /* 0x000000ff008b7202 */ /* 0x000fe20000000f00 */
[----:B------:R-:W-:-:S03]  /*40f0*/  FADD.FTZ R116, R115, -R116 ;  /* 0x8000007473747221 */ /* 0x000fc60000010000 */
[----:B------:R-:W-:Y:S01]  /*4100*/  @P0 FMUL.FTZ R105, R163, R92 ;  /* 0x0000005ca3690220 */ /* 0x000fe20000410000 */
[----:B------:R-:W-:Y:S01]  /*4110*/  LOP3.LUT P0, RZ, R110, 0xff0000, RZ, 0xc0, !PT ;  /* 0x00ff00006eff7812 */ /* 0x000fe2000780c0ff */
[--C-:B0-----:R-:W-:Y:S01]  /*4120*/  FFMA.FTZ R67, R111, UR13, R150.reuse ;  /* 0x0000000d6f437c23 */ /* 0x101fe20008010096 */
[----:B------:R-:W-:Y:S01]  /*4130*/  FMUL.FTZ R114, R114, UR12 ;  /* 0x0000000c72727c20 */ /* 0x000fe20008410000 */
[----:B------:R-:W-:Y:S02]  /*4140*/  HFMA2 R94, -RZ, RZ, 0, 0 ;  /* 0x00000000ff5e7431 */ /* 0x000fe400000001ff */
[----:B------:R-:W-:Y:S01]  /*4150*/  FMUL.FTZ R116, R116, UR12 ;  /* 0x0000000c74747c20 */ /* 0x000fe20008410000 */
[----:B------:R-:W-:Y:S01]  /*4160*/  FADD.FTZ R67, R106, -R67 ;  /* 0x800000436a437221 */ /* 0x000fe20000010000 */
[----:B------:R-:W-:Y:S01]  /*4170*/  FFMA.FTZ R108, R108, UR13, R150 ;  /* 0x0000000d6c6c7c23 */ /* 0x000fe20008010096 */
[----:B------:R-:W-:Y:S01]  /*4180*/  FMUL.FTZ R114, R114, UR4 ;  /* 0x0000000472727c20 */ /* 0x000fe20008410000 */
[----:B------:R-:W-:Y:S01]  /*4190*/  FMUL.FTZ R116, R116, UR4 ;  /* 0x0000000474747c20 */ /* 0x000fe20008410000 */
[----:B------:R-:W-:Y:S01]  /*41a0*/  FMUL.FTZ R67, R67, UR12 ;  /* 0x0000000c43437c20 */ /* 0x000fe20008410000 */
[----:B------:R-:W-:Y:S01]  /*41b0*/  FADD.FTZ R108, R103, -R108 ;  /* 0x8000006c676c7221 */ /* 0x000fe20000010000 */
[----:B------:R-:W-:-:S02]  /*41c0*/  @P6 HADD2.F32 R90, -RZ, R154.H0_H0 ;  /* 0x2000009aff5a6230 */ /* 0x000fc40000004100 */
[----:B------:R-:W-:Y:S01]  /*41d0*/  FMUL.FTZ R111, R114, UR22 ;  /* 0x00000016726f7c20 */ /* 0x000fe20008410000 */
[----:B------:R-:W-:Y:S02]  /*41e0*/  @P0 HADD2.F32 R92, -RZ, R121.H0_H0 ;  /* 0x20000079ff5c0230 */ /* 0x000fe40000004100 */
[----:B------:R-:W-:Y:S01]  /*41f0*/  FMUL.FTZ R67, R67, UR4 ;  /* 0x0000000443437c20 */ /* 0x000fe20008410000 */
[----:B------:R-:W-:Y:S01]  /*4200*/  FMUL.FTZ R115, R116, UR22 ;  /* 0x0000001674737c20 */ /* 0x000fe20008410000 */
[----:B------:R-:W-:Y:S02]  /*4210*/  FMUL.FTZ R108, R108, UR12 ;  /* 0x0000000c6c6c7c20 */ /* 0x000fe40008410000 */
[----:B------:R-:W-:Y:S02]  /*4220*/  FMUL.FTZ R103, R67, UR22 ;  /* 0x0000001643677c20 */ /* 0x000fe40008410000 */
[----:B------:R-:W-:-:S04]  /*4230*/  FMUL.FTZ R108, R108, UR4 ;  /* 0x000000046c6c7c20 */ /* 0x000fc80008410000 */
[----:B------:R-:W-:Y:S01]  /*4240*/  FMUL.FTZ R108, R108, UR22 ;  /* 0x000000166c6c7c20 */ /* 0x000fe20008410000 */
[----:B------:R-:W-:Y:S01]  /*4250*/  IMAD.WIDE.U32 R64, R97, 0x8, R64 ;  /* 0x0000000861407825 */ /* 0x000fe200078e0040 */
[----:B--2---:R-:W-:Y:S02]  /*4260*/  @P2 SHF.R.U64 R98, R142, 0x10, R143 ;  /* 0x000000108e622819 */ /* 0x004fe4000000128f */
[----:B------:R-:W-:-:S03]  /*4270*/  @P3 MOV R93, R142 ;  /* 0x0000008e005d3202 */ /* 0x000fc60000000f00 */
[----:B------:R-:W-:Y:S02]  /*4280*/  @P2 HADD2.F32 R66, -RZ, R98.H0_H0 ;  /* 0x20000062ff422230 */ /* 0x000fe40000004100 */
[----:B------:R-:W-:-:S03]  /*4290*/  @P3 HADD2.F32 R93, -RZ, R93.H0_H0 ;  /* 0x2000005dff5d3230 */ /* 0x000fc60000004100 */
[----:B------:R-:W-:Y:S01]  /*42a0*/  @P2 FMUL.FTZ R139, R141, R66 ;  /* 0x000000428d8b2220 */ /* 0x000fe20000410000 */
[----:B------:R-:W-:Y:S01]  /*42b0*/  ISETP.GE.U32.AND P2, PT, R110, 0x1000000, PT ;  /* 0x010000006e00780c */ /* 0x000fe20003f46070 */
[----:B------:R-:W-:Y:S01]  /*42c0*/  @P3 FMUL.FTZ R94, R112, R93 ;  /* 0x0000005d705e3220 */ /* 0x000fe20000410000 */
[----:B------:R-:W-:Y:S01]  /*42d0*/  LOP3.LUT P3, RZ, R110, 0xff, RZ, 0xc0, !PT ;  /* 0x000000ff6eff7812 */ /* 0x000fe2000786c0ff */
[----:B------:R-:W-:Y:S02]  /*42e0*/  HFMA2 R66, -RZ, RZ, 0, 0 ;  /* 0x00000000ff427431 */ /* 0x000fe400000001ff */
[----:B------:R-:W-:Y:S01]  /*42f0*/  @P6 FMUL.FTZ R66, R111, R90 ;  /* 0x0000005a6f426220 */ /* 0x000fe20000410000 */
[----:B------:R-:W-:Y:S01]  /*4300*/  MOV R90, RZ ;  /* 0x000000ff005a7202 */ /* 0x000fe20000000f00 */
[----:B------:R-:W-:Y:S01]  /*4310*/  @P0 FMUL.FTZ R90, R115, R92 ;  /* 0x0000005c735a0220 */ /* 0x000fe20000410000 */
[----:B------:R-:W-:-:S05]  /*4320*/  CS2R R92, SRZ ;  /* 0x00000000005c7805 */ /* 0x000fca000001ff00 */
[----:B------:R-:W-:Y:S02]  /*4330*/  @P2 HADD2.F32 R98, -RZ, R154.H1_H1 ;  /* 0x3000009aff622230 */ /* 0x000fe40000004100 */
[----:B------:R-:W-:-:S03]  /*4340*/  @P3 HADD2.F32 R67, -RZ, R120.H0_H0 ;  /* 0x20000078ff433230 */ /* 0x000fc60000004100 */
[----:B------:R-:W-:Y:S01]  /*4350*/  @P2 FMUL.FTZ R92, R103, R98 ;  /* 0x00000062675c2220 */ /* 0x000fe20000410000 */
[----:B------:R-:W0:Y:S01]  /*4360*/  F2F.F16.F32 R66, R66 ;  /* 0x0000004200427304 */ /* 0x000e220000200800 */
[----:B------:R-:W-:-:S07]  /*4370*/  @P3 FMUL.FTZ R93, R108, R67 ;  /* 0x000000436c5d3220 */ /* 0x000fce0000410000 */
[----:B------:R-:W1:Y:S08]  /*4380*/  F2F.F16.F32 R92, R92 ;  /* 0x0000005c005c7304 */ /* 0x000e700000200800 */
[----:B------:R-:W2:Y:S08]  /*4390*/  F2F.F16.F32 R90, R90 ;  /* 0x0000005a005a7304 */ /* 0x000eb00000200800 */
[----:B------:R-:W4:Y:S01]  /*43a0*/  F2F.F16.F32 R93, R93 ;  /* 0x0000005d005d7304 */ /* 0x000f220000200800 */
        /* <DEDUP_REMOVED lines=8> */
[----:B------:R-:W-:-:S04]  /*4430*/  HFMA2 R98, -RZ, RZ, 0, 0 ;  /* 0x00000000ff627431 */ /* 0x000fc800000001ff */
[----:B------:R-:W-:Y:S02]  /*4440*/  @P4 HADD2.F32 R92, -RZ, R92.H0_H0 ;  /* 0x2000005cff5c4230 */ /* 0x000fe40000004100 */
[--C-:B------:R-:W-:Y:S01]  /*4450*/  FFMA.FTZ R106, R113, UR13, R150.reuse ;  /* 0x0000000d716a7c23 */ /* 0x100fe20008010096 */
[----:B---3--:R-:W-:Y:S02]  /*4460*/  @P3 MOV R67, R70 ;  /* 0x0000004600433202 */ /* 0x008fe40000000f00 */
[----:B------:R-:W-:Y:S01]  /*4470*/  @P4 FMUL.FTZ R98, R149, R92 ;  /* 0x0000005c95624220 */ /* 0x000fe20000410000 */
[----:B------:R-:W-:Y:S02]  /*4480*/  @P6 SHF.R.U64 R70, R70, 0x10, R71 ;  /* 0x0000001046466819 */ /* 0x000fe40000001247 */
[----:B------:R-:W-:Y:S01]  /*4490*/  @P3 HADD2.F32 R67, -RZ, R67.H0_H0 ;  /* 0x20000043ff433230 */ /* 0x000fe20000004100 */
[----:B------:R-:W-:Y:S01]  /*44a0*/  CS2R R92, SRZ ;  /* 0x00000000005c7805 */ /* 0x000fe2000001ff00 */
[----:B------:R-:W-:Y:S01]  /*44b0*/  FFMA.FTZ R102, R102, UR13, R150 ;  /* 0x0000000d66667c23 */ /* 0x000fe20008010096 */
[----:B------:R-:W-:Y:S01]  /*44c0*/  LOP3.LUT P4, RZ, R101, 0xff00, RZ, 0xc0, !PT ;  /* 0x0000ff0065ff7812 */ /* 0x000fe2000788c0ff */
[----:B------:R-:W-:Y:S01]  /*44d0*/  FADD.FTZ R106, R99, -R106 ;  /* 0x8000006a636a7221 */ /* 0x000fe20000010000 */
[----:B------:R-:W-:Y:S01]  /*44e0*/  @P3 FMUL.FTZ R92, R108, R67 ;  /* 0x000000436c5c3220 */ /* 0x000fe20000410000 */
[----:B------:R-:W-:Y:S01]  /*44f0*/  @P6 HADD2.F32 R70, -RZ, R70.H0_H0 ;  /* 0x20000046ff466230 */ /* 0x000fe20000004100 */
[----:B------:R-:W-:Y:S01]  /*4500*/  LOP3.LUT P3, RZ, R101, 0xff0000, RZ, 0xc0, !PT ;  /* 0x00ff000065ff7812 */ /* 0x000fe2000786c0ff */
[----:B------:R-:W-:Y:S01]  /*4510*/  FADD.FTZ R102, R95, -R102 ;  /* 0x800000665f667221 */ /* 0x000fe20000010000 */
[----:B------:R-:W-:Y:S01]  /*4520*/  FFMA.FTZ R113, R109, UR13, R150 ;  /* 0x0000000d6d717c23 */ /* 0x000fe20008010096 */
[----:B------:R-:W-:Y:S01]  /*4530*/  @P5 SHF.R.U32.HI R142, RZ, 0x10, R143 ;  /* 0x00000010ff8e5819 */ /* 0x000fe2000001168f */
[----:B------:R-:W-:-:S02]  /*4540*/  HFMA2 R99, -RZ, RZ, 0, 0 ;  /* 0x00000000ff637431 */ /* 0x000fc400000001ff */
[----:B------:R-:W-:Y:S01]  /*4550*/  FMUL.FTZ R106, R106, UR12 ;  /* 0x0000000c6a6a7c20 */ /* 0x000fe20008410000 */
[----:B------:R-:W-:Y:S01]  /*4560*/  @P6 FMUL.FTZ R99, R111, R70 ;  /* 0x000000466f636220 */ /* 0x000fe20000410000 */
[----:B------:R-:W-:Y:S01]  /*4570*/  FMUL.FTZ R102, R102, UR12 ;  /* 0x0000000c66667c20 */ /* 0x000fe20008410000 */
[----:B------:R-:W-:Y:S01]  /*4580*/  ISETP.GE.U32.AND P6, PT, R101, 0x1000000, PT ;  /* 0x010000006500780c */ /* 0x000fe20003fc6070 */
[----:B------:R-:W-:Y:S01]  /*4590*/  FMUL.FTZ R106, R106, UR4 ;  /* 0x000000046a6a7c20 */ /* 0x000fe20008410000 */
[----:B------:R-:W-:Y:S01]  /*45a0*/  FADD.FTZ R113, R104, -R113 ;  /* 0x8000007168717221 */ /* 0x000fe20000010000 */
[----:B------:R-:W-:Y:S02]  /*45b0*/  @P5 HADD2.F32 R66, -RZ, R142.H0_H0 ;  /* 0x2000008eff425230 */ /* 0x000fe40000004100 */
[----:B------:R-:W-:Y:S01]  /*45c0*/  FMUL.FTZ R102, R102, UR4 ;  /* 0x0000000466667c20 */ /* 0x000fe20008410000 */
[----:B------:R-:W-:Y:S02]  /*45d0*/  @P4 HADD2.F32 R70, -RZ, R152.H0_H0 ;  /* 0x20000098ff464230 */ /* 0x000fe40000004100 */
[----:B------:R-:W-:Y:S01]  /*45e0*/  FMUL.FTZ R109, R106, UR22 ;  /* 0x000000166a6d7c20 */ /* 0x000fe20008410000 */
[----:B------:R-:W-:Y:S01]  /*45f0*/  FMUL.FTZ R113, R113, UR12 ;  /* 0x0000000c71717c20 */ /* 0x000fe20008410000 */
[----:B------:R-:W-:-:S02]  /*4600*/  @P3 HADD2.F32 R67, -RZ, R119.H0_H0 ;  /* 0x20000077ff433230 */ /* 0x000fc40000004100 */
[----:B------:R-:W-:Y:S01]  /*4610*/  FFMA.FTZ R100, R100, UR13, R150 ;  /* 0x0000000d64647c23 */ /* 0x000fe20008010096 */
[----:B------:R-:W-:Y:S01]  /*4620*/  @P5 FMUL.FTZ R93, R165, R66 ;  /* 0x00000042a55d5220 */ /* 0x000fe20000410000 */
[----:B------:R-:W-:Y:S01]  /*4630*/  FMUL.FTZ R106, R102, UR22 ;  /* 0x00000016666a7c20 */ /* 0x000fe20008410000 */
[----:B------:R-:W-:Y:S01]  /*4640*/  MOV R66, RZ ;  /* 0x000000ff00427202 */ /* 0x000fe20000000f00 */
[----:B------:R-:W-:Y:S01]  /*4650*/  @P4 FMUL.FTZ R66, R109, R70 ;  /* 0x000000466d424220 */ /* 0x000fe20000410000 */
[----:B------:R-:W-:Y:S01]  /*4660*/  LOP3.LUT P5, RZ, R101, 0xff, RZ, 0xc0, !PT ;  /* 0x000000ff65ff7812 */ /* 0x000fe200078ac0ff */
[----:B------:R-:W-:Y:S01]  /*4670*/  FMUL.FTZ R113, R113, UR4 ;  /* 0x0000000471717c20 */ /* 0x000fe20008410000 */
[----:B------:R-:W-:Y:S02]  /*4680*/  HFMA2 R70, -RZ, RZ, 0, 0 ;  /* 0x00000000ff467431 */ /* 0x000fe400000001ff */
[----:B------:R-:W-:Y:S01]  /*4690*/  FADD.FTZ R100, R107, -R100 ;  /* 0x800000646b647221 */ /* 0x000fe20000010000 */
[----:B------:R-:W-:Y:S01]  /*46a0*/  @P3 FMUL.FTZ R70, R106, R67 ;  /* 0x000000436a463220 */ /* 0x000fe20000410000 */
[----:B------:R-:W-:-:S02]  /*46b0*/  @P6 HADD2.F32 R67, -RZ, R152.H1_H1 ;  /* 0x30000098ff436230 */ /* 0x000fc40000004100 */
[----:B------:R-:W-:Y:S01]  /*46c0*/  FMUL.FTZ R108, R113, UR22 ;  /* 0x00000016716c7c20 */ /* 0x000fe20008410000 */
[----:B------:R-:W-:Y:S01]  /*46d0*/  FMUL.FTZ R100, R100, UR12 ;  /* 0x0000000c64647c20 */ /* 0x000fe20008410000 */
[----:B------:R-:W-:Y:S02]  /*46e0*/  MOV R95, RZ ;  /* 0x000000ff005f7202 */ /* 0x000fe40000000f00 */
[----:B------:R-:W-:Y:S01]  /*46f0*/  @P6 FMUL.FTZ R95, R108, R67 ;  /* 0x000000436c5f6220 */ /* 0x000fe20000410000 */
[----:B------:R-:W-:Y:S01]  /*4700*/  FMUL.FTZ R100, R100, UR4 ;  /* 0x0000000464647c20 */ /* 0x000fe20008410000 */
[----:B------:R-:W0:Y:S01]  /*4710*/  F2F.F16.F32 R66, R66 ;  /* 0x0000004200427304 */ /* 0x000e220000200800 */
[----:B------:R-:W-:Y:S02]  /*4720*/  @P5 HADD2.F32 R90, -RZ, R118.H0_H0 ;  /* 0x20000076ff5a5230 */ /* 0x000fe40000004100 */
[----:B------:R-:W-:Y:S01]  /*4730*/  FMUL.FTZ R107, R100, UR22 ;  /* 0x00000016646b7c20 */ /* 0x000fe20008410000 */
[----:B------:R-:W-:-:S04]  /*4740*/  HFMA2 R91, -RZ, RZ, 0, 0 ;  /* 0x00000000ff5b7431 */ /* 0x000fc800000001ff */
[----:B------:R-:W1:Y:S01]  /*4750*/  F2F.F16.F32 R95, R95 ;  /* 0x0000005f005f7304 */ /* 0x000e620000200800 */
[----:B------:R-:W-:-:S07]  /*4760*/  @P5 FMUL.FTZ R91, R107, R90 ;  /* 0x0000005a6b5b5220 */ /* 0x000fce0000410000 */
[----:B------:R-:W3:Y:S01]  /*4770*/  F2F.F16.F32 R70, R70 ;  /* 0x0000004600467304 */ /* 0x000ee20000200800 */
[----:B0-----:R-:W-:Y:S01]  /*4780*/  IMAD.WIDE.U32 R66, R66, 0x10000, RZ ;  /* 0x0001000042427825 */ /* 0x001fe200078e00ff */
[----:B------:R-:W-:-:S06]  /*4790*/  @P0 MOV R90, R71 ;  /* 0x00000047005a0202 */ /* 0x000fcc0000000f00 */
[----:B------:R-:W0:Y:S01]  /*47a0*/  F2F.F16.F32 R91, R91 ;  /* 0x0000005b005b7304 */ /* 0x000e220000200800 */
[----:B-1----:R-:W-:Y:S01]  /*47b0*/  SHF.L.U32 R101, R95, 0x10, RZ ;  /* 0x000000105f657819 */ /* 0x002fe200000006ff */
[----:B------:R-:W-:-:S03]  /*47c0*/  HFMA2 R100, -RZ, RZ, 0, 0 ;  /* 0x00000000ff647431 */ /* 0x000fc600000001ff */
[----:B---3--:R-:W-:Y:S01]  /*47d0*/  LOP3.LUT R67, R67, R101, R70, 0xfe, !PT ;  /* 0x0000006543437212 */ /* 0x008fe200078efe46 */
[----:B------:R-:W-:Y:S01]  /*47e0*/  @P0 HADD2.F32 R70, -RZ, R90.H0_H0 ;  /* 0x2000005aff460230 */ /* 0x000fe20000004100 */
[----:B------:R-:W-:Y:S01]  /*47f0*/  @P2 SHF.R.U32.HI R101, RZ, 0x10, R71 ;  /* 0x00000010ff652819 */ /* 0x000fe20000011647 */
[----:B------:R-:W-:-:S04]  /*4800*/  IMAD.WIDE.U32 R68, R97, 0x8, R68 ;  /* 0x0000000861447825 */ /* 0x000fc800078e0044 */
        /* <DEDUP_REMOVED lines=10> */
[----:B------:R-:W-:Y:S01]  /*48b0*/  @P6 SHF.R.U32.HI R90, RZ, 0x10, R65 ;  /* 0x00000010ff5a6819 */ /* 0x000fe20000011641 */
[----:B------:R-:W-:-:S02]  /*48c0*/  @P2 HADD2.F32 R64, -RZ, R101.H0_H0 ;  /* 0x20000065ff402230 */ /* 0x000fc40000004100 */
[----:B------:R-:W-:Y:S02]  /*48d0*/  @P5 HADD2.F32 R70, -RZ, R70.H0_H0 ;  /* 0x20000046ff465230 */ /* 0x000fe40000004100 */
[----:B0-----:R-:W-:Y:S02]  /*48e0*/  @P4 HADD2.F32 R66, -RZ, R91.H0_H0 ;  /* 0x2000005bff424230 */ /* 0x001fe40000004100 */
[----:B------:R-:W-:Y:S02]  /*48f0*/  @P3 HADD2.F32 R71, -RZ, R71.H0_H0 ;  /* 0x20000047ff473230 */ /* 0x000fe40000004100 */
[----:B------:R-:W-:Y:S02]  /*4900*/  @P6 HADD2.F32 R67, -RZ, R90.H0_H0 ;  /* 0x2000005aff436230 */ /* 0x000fe40000004100 */
[----:B------:R-:W-:Y:S02]  /*4910*/  HFMA2 R65, -RZ, RZ, 0, 0 ;  /* 0x00000000ff417431 */ /* 0x000fe400000001ff */
[----:B------:R-:W-:Y:S01]  /*4920*/  @P2 FMUL.FTZ R65, R103, R64 ;  /* 0x0000004067412220 */ /* 0x000fe20000410000 */
[----:B------:R-:W-:Y:S01]  /*4930*/  @P5 FMUL.FTZ R102, R107, R70 ;  /* 0x000000466b665220 */ /* 0x000fe20000410000 */
[----:B------:R-:W-:Y:S01]  /*4940*/  @P4 FMUL.FTZ R95, R109, R66 ;  /* 0x000000426d5f4220 */ /* 0x000fe20000410000 */
[----:B------:R-:W-:Y:S01]  /*4950*/  @P3 FMUL.FTZ R104, R106, R71 ;  /* 0x000000476a683220 */ /* 0x000fe20000410000 */
[----:B------:R-:W-:Y:S01]  /*4960*/  @P6 FMUL.FTZ R97, R108, R67 ;  /* 0x000000436c616220 */ /* 0x000fe20000410000 */
[----:B------:R-:W-:Y:S06]  /*4970*/  BRA `(.L_x_1946) ;  /* 0x00000030000c7947 */ /* 0x000fec0003800000 */
.L_x_1944:
[----:B------:R-:W-:-:S04]  /*4980*/  UISETP.NE.U32.AND UP1, UPT, UR20, URZ, UPT ;  /* 0x000000ff1400728c */ /* 0x000fc8000bf25070 */
[----:B------:R-:W-:-:S09]  /*4990*/  UISETP.NE.AND.EX UP1, UPT, UR21, URZ, UPT, UP1 ;  /* 0x000000ff1500728c */ /* 0x000fd2000bf25310 */
[----:B------:R-:W-:Y:S05]  /*49a0*/  BRA.U UP1, `(.L_x_1947) ;  /* 0x0000001501987547 */ /* 0x000fea000b800000 */
[----:B------:R-:W0:Y:S02]  /*49b0*/  LDC.64 R64, c[0x0][0x390] ;  /* 0x0000e400ff407b82 */ /* 0x000e240000000a00 */
[----:B0-----:R-:W-:-:S06]  /*49c0*/  IMAD.WIDE.U32 R66, R147, 0x8, R64 ;  /* 0x0000000893427825 */ /* 0x001fcc00078e0040 */
[----:B------:R-:W2:Y:S01]  /*49d0*/  LDG.E.64 R66, desc[UR14][R66.64] ;  /* 0x0000000e42427981 */ /* 0x000ea2000c1e1b00 */
[--C-:B-----5:R-:W-:Y:S01]  /*49e0*/  SHF.R.U64 R68, R128, 0x10, R129.reuse ;  /* 0x0000001080447819 */ /* 0x120fe20000001281 */
[--C-:B------:R-:W-:Y:S01]  /*49f0*/  FFMA.FTZ R70, R171, UR13, R150.reuse ;  /* 0x0000000dab467c23 */ /* 0x100fe20008010096 */
[----:B------:R-:W-:Y:S01]  /*4a00*/  MOV R69, R129 ;  /* 0x0000008100457202 */ /* 0x000fe20000000f00 */
[--C-:B------:R-:W-:Y:S01]  /*4a10*/  FFMA.FTZ R143, R143, UR13, R150.reuse ;  /* 0x0000000d8f8f7c23 */ /* 0x100fe20008010096 */
[----:B------:R-:W-:Y:S01]  /*4a20*/  FFMA.FTZ R138, R173, UR13, R150 ;  /* 0x0000000dad8a7c23 */ /* 0x000fe20008010096 */
[----:B------:R-:W-:Y:S02]  /*4a30*/  HADD2.F32 R68, -RZ, R68.H0_H0 ;  /* 0x20000044ff447230 */ /* 0x000fe40000004100 */
[----:B------:R-:W-:Y:S01]  /*4a40*/  FADD.FTZ R145, R145, -R70 ;  /* 0x8000004691917221 */ /* 0x000fe20000010000 */
[----:B------:R-:W-:Y:S01]  /*4a50*/  SHF.R.U32.HI R70, RZ, 0x10, R129 ;  /* 0x00000010ff467819 */ /* 0x000fe20000011681 */
[----:B------:R-:W-:Y:S01]  /*4a60*/  HADD2.F32 R69, -RZ, R69.H0_H0 ;  /* 0x20000045ff457230 */ /* 0x000fe20000004100 */
[C---:B------:R-:W-:Y:S01]  /*4a70*/  LOP3.LUT P4, RZ, R142.reuse, 0xff00, RZ, 0xc0, !PT ;  /* 0x0000ff008eff7812 */ /* 0x040fe2000788c0ff */
[----:B------:R-:W-:Y:S01]  /*4a80*/  FFMA.FTZ R68, R145, UR12, R68 ;  /* 0x0000000c91447c23 */ /* 0x000fe20008010044 */
[----:B------:R-:W-:Y:S01]  /*4a90*/  ISETP.GE.U32.AND P0, PT, R142, 0x1000000, PT ;  /* 0x010000008e00780c */ /* 0x000fe20003f06070 */
[----:B------:R-:W-:Y:S01]  /*4aa0*/  FADD.FTZ R146, R146, -R143 ;  /* 0x8000008f92927221 */ /* 0x000fe20000010000 */
[----:B------:R-:W-:-:S02]  /*4ab0*/  HADD2.F32 R70, -RZ, R70.H0_H0 ;  /* 0x20000046ff467230 */ /* 0x000fc40000004100 */
[----:B------:R-:W-:Y:S01]  /*4ac0*/  FMUL.FTZ R68, R68, UR4 ;  /* 0x0000000444447c20 */ /* 0x000fe20008410000 */
[----:B------:R-:W-:Y:S01]  /*4ad0*/  FADD.FTZ R157, R157, -R138 ;  /* 0x8000008a9d9d7221 */ /* 0x000fe20000010000 */
[----:B------:R-:W-:Y:S01]  /*4ae0*/  FFMA.FTZ R141, R141, UR13, R150 ;  /* 0x0000000d8d8d7c23 */ /* 0x000fe20008010096 */
[----:B------:R-:W-:Y:S01]  /*4af0*/  LOP3.LUT P2, RZ, R142, 0xff0000, RZ, 0xc0, !PT ;  /* 0x00ff00008eff7812 */ /* 0x000fe2000784c0ff */
[----:B------:R-:W-:Y:S01]  /*4b00*/  FMUL.FTZ R171, R68, UR22 ;  /* 0x0000001644ab7c20 */ /* 0x000fe20008410000 */
[----:B------:R-:W-:Y:S01]  /*4b10*/  MOV R68, R128 ;  /* 0x0000008000447202 */ /* 0x000fe20000000f00 */
[----:B------:R-:W-:Y:S01]  /*4b20*/  FFMA.FTZ R69, R146, UR12, R69 ;  /* 0x0000000c92457c23 */ /* 0x000fe20008010045 */
[----:B------:R-:W-:Y:S01]  /*4b30*/  LOP3.LUT P3, RZ, R142, 0xff, RZ, 0xc0, !PT ;  /* 0x000000ff8eff7812 */ /* 0x000fe2000786c0ff */
[----:B------:R-:W-:Y:S01]  /*4b40*/  FFMA.FTZ R70, R157, UR12, R70 ;  /* 0x0000000c9d467c23 */ /* 0x000fe20008010046 */
[----:B------:R-:W-:Y:S01]  /*4b50*/  FADD.FTZ R141, R144, -R141 ;  /* 0x8000008d908d7221 */ /* 0x000fe20000010000 */
[----:B------:R-:W-:-:S02]  /*4b60*/  HADD2.F32 R68, -RZ, R68.H0_H0 ;  /* 0x20000044ff447230 */ /* 0x000fc40000004100 */
[----:B------:R-:W-:Y:S01]  /*4b70*/  FMUL.FTZ R69, R69, UR4 ;  /* 0x0000000445457c20 */ /* 0x000fe20008410000 */
[----:B------:R-:W-:Y:S01]  /*4b80*/  FMUL.FTZ R70, R70, UR4 ;  /* 0x0000000446467c20 */ /* 0x000fe20008410000 */
[--C-:B------:R-:W-:Y:S02]  /*4b90*/  @P4 HADD2.F32 R138, -RZ, R159.reuse.H0_H0 ;  /* 0x2000009fff8a4230 */ /* 0x100fe40000004100 */
[----:B------:R-:W-:Y:S02]  /*4ba0*/  HFMA2 R71, -RZ, RZ, 0, 0 ;  /* 0x00000000ff477431 */ /* 0x000fe400000001ff */
[----:B------:R-:W-:Y:S01]  /*4bb0*/  FFMA.FTZ R68, R141, UR12, R68 ;  /* 0x0000000c8d447c23 */ /* 0x000fe20008010044 */
[----:B------:R-:W-:Y:S01]  /*4bc0*/  FMUL.FTZ R146, R69, UR22 ;  /* 0x0000001645927c20 */ /* 0x000fe20008410000 */
[----:B------:R-:W-:Y:S02]  /*4bd0*/  @P0 HADD2.F32 R69, -RZ, R159.H1_H1 ;  /* 0x3000009fff450230 */ /* 0x000fe40000004100 */
[----:B------:R-:W-:Y:S01]  /*4be0*/  FMUL.FTZ R166, R70, UR22 ;  /* 0x0000001646a67c20 */ /* 0x000fe20008410000 */
[----:B------:R-:W-:Y:S01]  /*4bf0*/  FMUL.FTZ R70, R68, UR4 ;  /* 0x0000000444467c20 */ /* 0x000fe20008410000 */
[----:B------:R-:W-:Y:S01]  /*4c00*/  CS2R R142, SRZ ;  /* 0x00000000008e7805 */ /* 0x000fe2000001ff00 */
[----:B------:R-:W-:Y:S01]  /*4c10*/  @P4 FMUL.FTZ R71, R138, R171 ;  /* 0x000000ab8a474220 */ /* 0x000fe20000410000 */
[----:B------:R-:W-:-:S02]  /*4c20*/  @P2 HADD2.F32 R139, -RZ, R127.H0_H0 ;  /* 0x2000007fff8b2230 */ /* 0x000fc40000004100 */
[----:B------:R-:W-:Y:S01]  /*4c30*/  @P0 FMUL.FTZ R142, R69, R166 ;  /* 0x000000a6458e0220 */ /* 0x000fe20000410000 */
[----:B------:R-:W-:Y:S02]  /*4c40*/  @P3 HADD2.F32 R140, -RZ, R126.H0_H0 ;  /* 0x2000007eff8c3230 */ /* 0x000fe40000004100 */
[----:B------:R-:W-:Y:S01]  /*4c50*/  FMUL.FTZ R145, R70, UR22 ;  /* 0x0000001646917c20 */ /* 0x000fe20008410000 */
[----:B------:R-:W-:Y:S01]  /*4c60*/  HFMA2 R138, -RZ, RZ, 0, 0 ;  /* 0x00000000ff8a7431 */ /* 0x000fe200000001ff */
[----:B------:R-:W0:Y:S01]  /*4c70*/  LDC.64 R68, c[0x0][0x468] ;  /* 0x00011a00ff447b82 */ /* 0x000e220000000a00 */
[----:B------:R-:W-:Y:S01]  /*4c80*/  @P2 FMUL.FTZ R138, R139, R146 ;  /* 0x000000928b8a2220 */ /* 0x000fe20000410000 */
[----:B------:R-:W1:Y:S01]  /*4c90*/  F2F.F16.F32 R71, R71 ;  /* 0x0000004700477304 */ /* 0x000e620000200800 */
[----:B------:R-:W-:-:S07]  /*4ca0*/  @P3 FMUL.FTZ R143, R140, R145 ;  /* 0x000000918c8f3220 */ /* 0x000fce0000410000 */
[----:B------:R-:W3:Y:S01]  /*4cb0*/  F2F.F16.F32 R142, R142 ;  /* 0x0000008e008e7304 */ /* 0x000ee20000200800 */
[----:B-1----:R-:W-:-:S07]  /*4cc0*/  IMAD.WIDE.U32 R70, R71, 0x10000, RZ ;  /* 0x0001000047467825 */ /* 0x002fce00078e00ff */
[----:B------:R-:W1:Y:S01]  /*4cd0*/  F2F.F16.F32 R138, R138 ;  /* 0x0000008a008a7304 */ /* 0x000e620000200800 */
[----:B0-----:R-:W-:Y:S01]  /*4ce0*/  IMAD.WIDE.U32 R140, R147, 0x8, R68 ;  /* 0x00000008938c7825 */ /* 0x001fe200078e0044 */
[----:B---3--:R-:W-:-:S06]  /*4cf0*/  SHF.L.U32 R139, R142, 0x10, RZ ;  /* 0x000000108e8b7819 */ /* 0x008fcc00000006ff */
[----:B------:R-:W0:Y:S01]  /*4d00*/  F2F.F16.F32 R143, R143 ;  /* 0x0000008f008f7304 */ /* 0x000e220000200800 */
[----:B-1----:R-:W-:Y:S02]  /*4d10*/  LOP3.LUT R139, R71, R139, R138, 0xfe, !PT ;  /* 0x0000008b478b7212 */ /* 0x002fe400078efe8a */
[----:B0-----:R-:W-:Y:S01]  /*4d20*/  LOP3.LUT R138, R70, R143, RZ, 0xfc, !PT ;  /* 0x0000008f468a7212 */ /* 0x001fe200078efcff */
[----:B------:R-:W-:-:S04]  /*4d30*/  IMAD.WIDE.U32 R70, R149, 0x8, R64 ;  /* 0x0000000895467825 */ /* 0x000fc800078e0040 */
[----:B------:R0:W-:Y:S04]  /*4d40*/  STG.E.64 desc[UR14][R140.64], R138 ;  /* 0x0000008a8c007986 */ /* 0x0001e8000c101b0e */
[----:B------:R-:W3:Y:S01]  /*4d50*/  LDG.E.64 R70, desc[UR14][R70.64] ;  /* 0x0000000e46467981 */ /* 0x000ee2000c1e1b00 */
[----:B------:R-:W-:Y:S02]  /*4d60*/  HFMA2 R158, -RZ, RZ, 0, 0 ;  /* 0x00000000ff9e7431 */ /* 0x000fe400000001ff */
[--C-:B------:R-:W-:Y:S01]  /*4d70*/  FFMA.FTZ R167, R167, UR13, R150.reuse ;  /* 0x0000000da7a77c23 */ /* 0x100fe20008010096 */
[----:B------:R-:W-:Y:S01]  /*4d80*/  LOP3.LUT P6, RZ, R148, 0xff00, RZ, 0xc0, !PT ;  /* 0x0000ff0094ff7812 */ /* 0x000fe200078cc0ff */
[--C-:B------:R-:W-:Y:S01]  /*4d90*/  FFMA.FTZ R161, R161, UR13, R150.reuse ;  /* 0x0000000da1a17c23 */ /* 0x100fe20008010096 */
[----:B------:R-:W-:Y:S01]  /*4da0*/  MOV R157, RZ ;  /* 0x000000ff009d7202 */ /* 0x000fe20000000f00 */
[----:B------:R-:W-:Y:S01]  /*4db0*/  FADD.FTZ R167, R160, -R167 ;  /* 0x800000a7a0a77221 */ /* 0x000fe20000010000 */
[--C-:B------:R-:W-:Y:S01]  /*4dc0*/  FFMA.FTZ R169, R169, UR13, R150.reuse ;  /* 0x0000000da9a97c23 */ /* 0x100fe20008010096 */
[----:B------:R-:W-:Y:S01]  /*4dd0*/  LOP3.LUT P5, RZ, R148, 0xff, RZ, 0xc0, !PT ;  /* 0x000000ff94ff7812 */ /* 0x000fe200078ac0ff */
[----:B0-----:R-:W-:Y:S01]  /*4de0*/  FFMA.FTZ R140, R165, UR13, R150 ;  /* 0x0000000da58c7c23 */ /* 0x001fe20008010096 */
[----:B------:R-:W-:Y:S01]  /*4df0*/  MOV R138, R131 ;  /* 0x00000083008a7202 */ /* 0x000fe20000000f00 */
[----:B------:R-:W-:Y:S01]  /*4e00*/  FADD.FTZ R139, R162, -R161 ;  /* 0x800000a1a28b7221 */ /* 0x000fe20000010000 */
[----:B------:R-:W-:Y:S01]  /*4e10*/  FADD.FTZ R169, R164, -R169 ;  /* 0x800000a9a4a97221 */ /* 0x000fe20000010000 */
[----:B------:R-:W-:Y:S01]  /*4e20*/  FADD.FTZ R141, R163, -R140 ;  /* 0x8000008ca38d7221 */ /* 0x000fe20000010000 */
[----:B------:R-:W-:Y:S01]  /*4e30*/  SHF.R.U32.HI R140, RZ, 0x10, R131 ;  /* 0x00000010ff8c7819 */ /* 0x000fe20000011683 */
[----:B------:R-:W-:-:S04]  /*4e40*/  HADD2.F32 R138, -RZ, R138.H0_H0 ;  /* 0x2000008aff8a7230 */ /* 0x000fc80000004100 */
[----:B------:R-:W-:Y:S02]  /*4e50*/  HADD2.F32 R140, -RZ, R140.H0_H0 ;  /* 0x2000008cff8c7230 */ /* 0x000fe40000004100 */
[----:B------:R-:W-:Y:S01]  /*4e60*/  FFMA.FTZ R139, R139, UR12, R138 ;  /* 0x0000000c8b8b7c23 */ /* 0x000fe2000801008a */
[----:B------:R-:W-:Y:S02]  /*4e70*/  HFMA2 R138, -RZ, RZ, 0, 0 ;  /* 0x00000000ff8a7431 */ /* 0x000fe400000001ff */
[----:B------:R-:W-:Y:S01]  /*4e80*/  FFMA.FTZ R141, R141, UR12, R140 ;  /* 0x0000000c8d8d7c23 */ /* 0x000fe2000801008c */
[----:B------:R-:W-:Y:S01]  /*4e90*/  FMUL.FTZ R139, R139, UR4 ;  /* 0x000000048b8b7c20 */ /* 0x000fe20008410000 */
[----:B------:R-:W-:Y:S02]  /*4ea0*/  HFMA2 R140, -RZ, RZ, 0, 0 ;  /* 0x00000000ff8c7431 */ /* 0x000fe400000001ff */
[----:B------:R-:W-:-:S04]  /*4eb0*/  FMUL.FTZ R141, R141, UR4 ;  /* 0x000000048d8d7c20 */ /* 0x000fc80008410000 */
[----:B------:R-:W-:Y:S01]  /*4ec0*/  FMUL.FTZ R161, R141, UR22 ;  /* 0x000000168da17c20 */ /* 0x000fe20008410000 */
[----:B--2---:R-:W-:Y:S02]  /*4ed0*/  @P3 MOV R142, R66 ;  /* 0x00000042008e3202 */ /* 0x004fe40000000f00 */
[----:B------:R-:W-:-:S03]  /*4ee0*/  @P4 SHF.R.U64 R144, R66, 0x10, R67 ;  /* 0x0000001042904819 */ /* 0x000fc60000001243 */
[----:B------:R-:W-:Y:S02]  /*4ef0*/  @P3 HADD2.F32 R66, -RZ, R142.H0_H0 ;  /* 0x2000008eff423230 */ /* 0x000fe40000004100 */
[----:B------:R-:W-:-:S03]  /*4f00*/  @P4 HADD2.F32 R142, -RZ, R144.H0_H0 ;  /* 0x20000090ff8e4230 */ /* 0x000fc60000004100 */
[----:B------:R-:W-:Y:S01]  /*4f10*/  @P3 FMUL.FTZ R158, R145, R66 ;  /* 0x00000042919e3220 */ /* 0x000fe20000410000 */
[----:B------:R-:W-:Y:S01]  /*4f20*/  SHF.R.U64 R66, R130, 0x10, R131 ;  /* 0x0000001082427819 */ /* 0x000fe20000001283 */
[----:B------:R-:W-:Y:S01]  /*4f30*/  @P4 FMUL.FTZ R157, R171, R142 ;  /* 0x0000008eab9d4220 */ /* 0x000fe20000410000 */
[C---:B------:R-:W-:Y:S01]  /*4f40*/  ISETP.GE.U32.AND P4, PT, R148.reuse, 0x1000000, PT ;  /* 0x010000009400780c */ /* 0x040fe20003f86070 */
[----:B------:R-:W-:Y:S01]  /*4f50*/  @P6 HADD2.F32 R142, -RZ, R156.H0_H0 ;  /* 0x2000009cff8e6230 */ /* 0x000fe20000004100 */
[----:B------:R-:W-:Y:S01]  /*4f60*/  LOP3.LUT P3, RZ, R148, 0xff0000, RZ, 0xc0, !PT ;  /* 0x00ff000094ff7812 */ /* 0x000fe2000786c0ff */
[----:B------:R-:W-:Y:S01]  /*4f70*/  HADD2.F32 R66, -RZ, R66.H0_H0 ;  /* 0x20000042ff427230 */ /* 0x000fe20000004100 */
[----:B------:R-:W-:Y:S01]  /*4f80*/  CS2R R144, SRZ ;  /* 0x0000000000907805 */ /* 0x000fe2000001ff00 */
[----:B------:R-:W-:-:S03]  /*4f90*/  FMUL.FTZ R148, R139, UR22 ;  /* 0x000000168b947c20 */ /* 0x000fc60008410000 */
[----:B------:R-:W-:-:S04]  /*4fa0*/  FFMA.FTZ R66, R167, UR12, R66 ;  /* 0x0000000ca7427c23 */ /* 0x000fc80008010042 */
[----:B------:R-:W-:-:S03]  /*4fb0*/  FMUL.FTZ R66, R66, UR4 ;  /* 0x0000000442427c20 */ /* 0x000fc60008410000 */
[----:B------:R-:W-:Y:S02]  /*4fc0*/  @P3 HADD2.F32 R143, -RZ, R125.H0_H0 ;  /* 0x2000007dff8f3230 */ /* 0x000fe40000004100 */
[----:B------:R-:W-:Y:S01]  /*4fd0*/  FMUL.FTZ R165, R66, UR22 ;  /* 0x0000001642a57c20 */ /* 0x000fe20008410000 */
[----:B------:R-:W-:-:S03]  /*4fe0*/  MOV R66, R130 ;  /* 0x0000008200427202 */ /* 0x000fc60000000f00 */
[----:B------:R-:W-:Y:S01]  /*4ff0*/  @P6 FMUL.FTZ R138, R142, R165 ;  /* 0x000000a58e8a6220 */ /* 0x000fe20000410000 */
[----:B------:R-:W-:Y:S02]  /*5000*/  @P4 HADD2.F32 R142, -RZ, R156.H1_H1 ;  /* 0x3000009cff8e4230 */ /* 0x000fe40000004100 */
[----:B------:R-:W-:Y:S01]  /*5010*/  @P3 FMUL.FTZ R140, R143, R148 ;  /* 0x000000948f8c3220 */ /* 0x000fe20000410000 */
[----:B------:R-:W-:Y:S02]  /*5020*/  HADD2.F32 R66, -RZ, R66.H0_H0 ;  /* 0x20000042ff427230 */ /* 0x000fe40000004100 */
[----:B------:R-:W-:Y:S01]  /*5030*/  @P4 FMUL.FTZ R145, R142, R161 ;  /* 0x000000a18e914220 */ /* 0x000fe20000410000 */
[----:B------:R-:W-:Y:S02]  /*5040*/  @P5 HADD2.F32 R142, -RZ, R124.H0_H0 ;  /* 0x2000007cff8e5230 */ /* 0x000fe40000004100 */
[----:B------:R-:W-:Y:S01]  /*5050*/  FFMA.FTZ R66, R169, UR12, R66 ;  /* 0x0000000ca9427c23 */ /* 0x000fe20008010042 */
[----:B------:R-:W0:Y:S03]  /*5060*/  F2F.F16.F32 R138, R138 ;  /* 0x0000008a008a7304 */ /* 0x000e260000200800 */
[----:B------:R-:W-:-:S04]  /*5070*/  FMUL.FTZ R66, R66, UR4 ;  /* 0x0000000442427c20 */ /* 0x000fc80008410000 */
[----:B------:R-:W-:Y:S01]  /*5080*/  FMUL.FTZ R163, R66, UR22 ;  /* 0x0000001642a37c20 */ /* 0x000fe20008410000 */
[----:B------:R-:W1:Y:S03]  /*5090*/  F2F.F16.F32 R145, R145 ;  /* 0x0000009100917304 */ /* 0x000e660000200800 */
[----:B------:R-:W-:Y:S01]  /*50a0*/  @P5 FMUL.FTZ R144, R142, R163 ;  /* 0x000000a38e905220 */ /* 0x000fe20000410000 */
[----:B0-----:R-:W-:-:S04]  /*50b0*/  IMAD.WIDE.U32 R138, R138, 0x10000, RZ ;  /* 0x000100008a8a7825 */ /* 0x001fc800078e00ff */
[----:B------:R-:W0:Y:S01]  /*50c0*/  F2F.F16.F32 R140, R140 ;  /* 0x0000008c008c7304 */ /* 0x000e220000200800 */
[----:B-1----:R-:W-:-:S07]  /*50d0*/  SHF.L.U32 R141, R145, 0x10, RZ ;  /* 0x00000010918d7819 */ /* 0x002fce00000006ff */
[----:B------:R-:W1:Y:S01]  /*50e0*/  F2F.F16.F32 R143, R144 ;  /* 0x00000090008f7304 */ /* 0x000e620000200800 */
[----:B0-----:R-:W-:Y:S01]  /*50f0*/  LOP3.LUT R139, R139, R141, R140, 0xfe, !PT ;  /* 0x0000008d8b8b7212 */ /* 0x001fe200078efe8c */
[----:B------:R-:W-:Y:S01]  /*5100*/  IMAD.WIDE.U32 R140, R149, 0x8, R68 ;  /* 0x00000008958c7825 */ /* 0x000fe200078e0044 */
[----:B-1----:R-:W-:-:S03]  /*5110*/  LOP3.LUT R138, R138, R143, RZ, 0xfc, !PT ;  /* 0x0000008f8a8a7212 */ /* 0x002fc600078efcff */
[----:B------:R-:W-:Y:S02]  /*5120*/  IMAD.WIDE.U32 R142, R94, 0x8, R64 ;  /* 0x000000085e8e7825 */ /* 0x000fe400078e0040 */
[----:B------:R0:W-:Y:S04]  /*5130*/  STG.E.64 desc[UR14][R140.64], R138 ;  /* 0x0000008a8c007986 */ /* 0x0001e8000c101b0e */
[----:B------:R-:W2:Y:S01]  /*5140*/  LDG.E.64 R142, desc[UR14][R142.64] ;  /* 0x0000000e8e8e7981 */ /* 0x000ea2000c1e1b00 */
[----:B------:R-:W-:Y:S02]  /*5150*/  CS2R R144, SRZ ;  /* 0x0000000000907805 */ /* 0x000fe4000001ff00 */
[----:B---3--:R-:W-:Y:S01]  /*5160*/  @P5 MOV R66, R70 ;  /* 0x0000004600425202 */ /* 0x008fe20000000f00 */
[----:B------:R-:W-:Y:S01]  /*5170*/  FFMA.FTZ R91, R91, UR13, R150 ;  /* 0x0000000d5b5b7c23 */ /* 0x000fe20008010096 */
[----:B------:R-:W-:Y:S01]  /*5180*/  @P6 SHF.R.U64 R70, R70, 0x10, R71 ;  /* 0x0000001046466819 */ /* 0x000fe20000001247 */
[----:B------:R-:W-:Y:S01]  /*5190*/  HFMA2 R147, -RZ, RZ, 0, 0 ;  /* 0x00000000ff937431 */ /* 0x000fe200000001ff */
[----:B------:R-:W-:Y:S01]  /*51a0*/  @P2 MOV R149, R67 ;  /* 0x0000004300952202 */ /* 0x000fe20000000f00 */
[----:B------:R-:W-:Y:S01]  /*51b0*/  @P5 HADD2.F32 R66, -RZ, R66.H0_H0 ;  /* 0x20000042ff425230 */ /* 0x000fe20000004100 */
[----:B------:R-:W-:Y:S01]  /*51c0*/  @P0 SHF.R.U32.HI R67, RZ, 0x10, R67 ;  /* 0x00000010ff430819 */ /* 0x000fe20000011643 */
[----:B------:R-:W-:-:S02]  /*51d0*/  @P6 HADD2.F32 R70, -RZ, R70.H0_H0 ;  /* 0x20000046ff466230 */ /* 0x000fc40000004100 */
[----:B------:R-:W-:Y:S01]  /*51e0*/  FADD.FTZ R91, R92, -R91 ;  /* 0x8000005b5c5b7221 */ /* 0x000fe20000010000 */
[----:B0-----:R-:W-:Y:S01]  /*51f0*/  FFMA.FTZ R139, R116, UR13, R150 ;  /* 0x0000000d748b7c23 */ /* 0x001fe20008010096 */
[----:B------:R-:W-:Y:S01]  /*5200*/  @P5 FMUL.FTZ R144, R163, R66 ;  /* 0x00000042a3905220 */ /* 0x000fe20000410000 */
[----:B------:R-:W-:Y:S01]  /*5210*/  SHF.R.U64 R66, R132, 0x10, R133 ;  /* 0x0000001084427819 */ /* 0x000fe20000001285 */
[----:B------:R-:W-:Y:S02]  /*5220*/  @P2 HADD2.F32 R149, -RZ, R149.H0_H0 ;  /* 0x20000095ff952230 */ /* 0x000fe40000004100 */
[----:B------:R-:W-:Y:S01]  /*5230*/  @P6 FMUL.FTZ R147, R165, R70 ;  /* 0x00000046a5936220 */ /* 0x000fe20000410000 */
[----:B------:R-:W-:Y:S02]  /*5240*/  @P0 HADD2.F32 R67, -RZ, R67.H0_H0 ;  /* 0x20000043ff430230 */ /* 0x000fe40000004100 */
[----:B------:R-:W-:Y:S01]  /*5250*/  FADD.FTZ R70, R90, -R139 ;  /* 0x8000008b5a467221 */ /* 0x000fe20000010000 */
[----:B------:R-:W-:Y:S01]  /*5260*/  HADD2.F32 R66, -RZ, R66.H0_H0 ;  /* 0x20000042ff427230 */ /* 0x000fe20000004100 */
[----:B------:R-:W-:Y:S01]  /*5270*/  SHF.R.U32.HI R90, RZ, 0x10, R133 ;  /* 0x00000010ff5a7819 */ /* 0x000fe20000011685 */
[----:B------:R-:W-:-:S02]  /*5280*/  HFMA2 R160, -RZ, RZ, 0, 0 ;  /* 0x00000000ffa07431 */ /* 0x000fc400000001ff */
[----:B------:R-:W-:Y:S01]  /*5290*/  FFMA.FTZ R117, R117, UR13, R150 ;  /* 0x0000000d75757c23 */ /* 0x000fe20008010096 */
[----:B------:R-:W-:Y:S01]  /*52a0*/  @P2 FMUL.FTZ R160, R146, R149 ;  /* 0x0000009592a02220 */ /* 0x000fe20000410000 */
[----:B------:R-:W-:Y:S01]  /*52b0*/  FFMA.FTZ R66, R91, UR12, R66 ;  /* 0x0000000c5b427c23 */ /* 0x000fe20008010042 */
[----:B------:R-:W-:Y:S01]  /*52c0*/  @P0 FMUL.FTZ R145, R166, R67 ;  /* 0x00000043a6910220 */ /* 0x000fe20000410000 */
[----:B------:R-:W-:Y:S01]  /*52d0*/  LOP3.LUT P6, RZ, R114, 0xff00, RZ, 0xc0, !PT ;  /* 0x0000ff0072ff7812 */ /* 0x000fe200078cc0ff */
[----:B------:R-:W-:Y:S02]  /*52e0*/  HADD2.F32 R90, -RZ, R90.H0_H0 ;  /* 0x2000005aff5a7230 */ /* 0x000fe40000004100 */
[----:B------:R-:W-:Y:S01]  /*52f0*/  FMUL.FTZ R66, R66, UR4 ;  /* 0x0000000442427c20 */ /* 0x000fe20008410000 */
[----:B------:R-:W-:Y:S01]  /*5300*/  ISETP.GE.U32.AND P2, PT, R114, 0x1000000, PT ;  /* 0x010000007200780c */ /* 0x000fe20003f46070 */
[----:B------:R-:W-:Y:S01]  /*5310*/  FADD.FTZ R117, R112, -R117 ;  /* 0x8000007570757221 */ /* 0x000fe20000010000 */
[----:B------:R-:W-:Y:S01]  /*5320*/  MOV R67, R133 ;  /* 0x0000008500437202 */ /* 0x000fe20000000f00 */
[----:B------:R-:W-:Y:S01]  /*5330*/  FMUL.FTZ R149, R66, UR22 ;  /* 0x0000001642957c20 */ /* 0x000fe20008410000 */
[----:B------:R-:W-:Y:S01]  /*5340*/  MOV R66, R132 ;  /* 0x0000008400427202 */ /* 0x000fe20000000f00 */
[----:B------:R-:W-:Y:S01]  /*5350*/  FFMA.FTZ R96, R96, UR13, R150 ;  /* 0x0000000d60607c23 */ /* 0x000fe20008010096 */
[----:B------:R-:W-:Y:S01]  /*5360*/  LOP3.LUT P0, RZ, R114, 0xff0000, RZ, 0xc0, !PT ;  /* 0x00ff000072ff7812 */ /* 0x000fe2000780c0ff */
[----:B------:R-:W-:-:S02]  /*5370*/  HADD2.F32 R67, -RZ, R67.H0_H0 ;  /* 0x20000043ff437230 */ /* 0x000fc40000004100 */
[----:B------:R-:W-:Y:S01]  /*5380*/  FFMA.FTZ R91, R117, UR12, R90 ;  /* 0x0000000c755b7c23 */ /* 0x000fe2000801005a */
[----:B------:R-:W-:Y:S01]  /*5390*/  LOP3.LUT P5, RZ, R114, 0xff, RZ, 0xc0, !PT ;  /* 0x000000ff72ff7812 */ /* 0x000fe200078ac0ff */
[----:B------:R-:W-:Y:S02]  /*53a0*/  HADD2.F32 R66, -RZ, R66.H0_H0 ;  /* 0x20000042ff427230 */ /* 0x000fe40000004100 */
[----:B------:R-:W-:Y:S01]  /*53b0*/  FADD.FTZ R105, R105, -R96 ;  /* 0x8000006069697221 */ /* 0x000fe20000010000 */
[----:B------:R-:W-:Y:S01]  /*53c0*/  FFMA.FTZ R70, R70, UR12, R67 ;  /* 0x0000000c46467c23 */ /* 0x000fe20008010043 */
[----:B------:R-:W-:Y:S01]  /*53d0*/  FMUL.FTZ R91, R91, UR4 ;  /* 0x000000045b5b7c20 */ /* 0x000fe20008410000 */
[--C-:B------:R-:W-:Y:S02]  /*53e0*/  @P6 HADD2.F32 R92, -RZ, R155.reuse.H0_H0 ;  /* 0x2000009bff5c6230 */ /* 0x100fe40000004100 */
[----:B------:R-:W-:Y:S01]  /*53f0*/  FFMA.FTZ R66, R105, UR12, R66 ;  /* 0x0000000c69427c23 */ /* 0x000fe20008010042 */
[----:B------:R-:W-:-:S02]  /*5400*/  @P2 HADD2.F32 R105, -RZ, R155.H1_H1 ;  /* 0x3000009bff692230 */ /* 0x000fc40000004100 */
[----:B------:R-:W-:Y:S01]  /*5410*/  FMUL.FTZ R70, R70, UR4 ;  /* 0x0000000446467c20 */ /* 0x000fe20008410000 */
[----:B------:R-:W-:Y:S01]  /*5420*/  FMUL.FTZ R114, R91, UR22 ;  /* 0x000000165b727c20 */ /* 0x000fe20008410000 */
[----:B------:R-:W-:Y:S02]  /*5430*/  HFMA2 R67, -RZ, RZ, 0, 0 ;  /* 0x00000000ff437431 */ /* 0x000fe400000001ff */
[----:B------:R-:W-:Y:S01]  /*5440*/  @P6 FMUL.FTZ R67, R92, R149 ;  /* 0x000000955c436220 */ /* 0x000fe20000410000 */
[----:B------:R-:W-:Y:S01]  /*5450*/  @P0 HADD2.F32 R117, -RZ, R123.H0_H0 ;  /* 0x2000007bff750230 */ /* 0x000fe20000004100 */
[----:B------:R-:W-:Y:S01]  /*5460*/  MOV R96, RZ ;  /* 0x000000ff00607202 */ /* 0x000fe20000000f00 */
[----:B------:R-:W-:Y:S01]  /*5470*/  FMUL.FTZ R66, R66, UR4 ;  /* 0x0000000442427c20 */ /* 0x000fe20008410000 */
[----:B------:R-:W-:Y:S01]  /*5480*/  FMUL.FTZ R112, R70, UR22 ;  /* 0x0000001646707c20 */ /* 0x000fe20008410000 */
[----:B------:R-:W-:Y:S01]  /*5490*/  @P2 FMUL.FTZ R96, R105, R114 ;  /* 0x0000007269602220 */ /* 0x000fe20000410000 */
[----:B------:R-:W-:-:S02]  /*54a0*/  @P5 HADD2.F32 R92, -RZ, R122.H0_H0 ;  /* 0x2000007aff5c5230 */ /* 0x000fc40000004100 */
[----:B------:R-:W-:Y:S02]  /*54b0*/  HFMA2 R90, -RZ, RZ, 0, 0 ;  /* 0x00000000ff5a7431 */ /* 0x000fe400000001ff */
[----:B------:R-:W-:Y:S01]  /*54c0*/  FMUL.FTZ R141, R66, UR22 ;  /* 0x00000016428d7c20 */ /* 0x000fe20008410000 */
[----:B------:R-:W-:Y:S01]  /*54d0*/  @P0 FMUL.FTZ R90, R117, R112 ;  /* 0x00000070755a0220 */ /* 0x000fe20000410000 */
[----:B------:R-:W0:Y:S01]  /*54e0*/  F2F.F16.F32 R67, R67 ;  /* 0x0000004300437304 */ /* 0x000e220000200800 */
[----:B------:R-:W-:Y:S02]  /*54f0*/  HFMA2 R70, -RZ, RZ, 0, 0 ;  /* 0x00000000ff467431 */ /* 0x000fe400000001ff */
[----:B------:R-:W-:Y:S01]  /*5500*/  @P5 FMUL.FTZ R70, R92, R141 ;  /* 0x0000008d5c465220 */ /* 0x000fe20000410000 */
[----:B------:R-:W-:Y:S02]  /*5510*/  @P3 MOV R92, R71 ;  /* 0x00000047005c3202 */ /* 0x000fe40000000f00 */
[----:B------:R-:W-:-:S02]  /*5520*/  @P4 SHF.R.U32.HI R140, RZ, 0x10, R71 ;  /* 0x00000010ff8c4819 */ /* 0x000fc40000011647 */
[----:B------:R-:W-:Y:S01]  /*5530*/  MOV R139, RZ ;  /* 0x000000ff008b7202 */ /* 0x000fe20000000f00 */
[----:B------:R-:W1:Y:S01]  /*5540*/  F2F.F16.F32 R96, R96 ;  /* 0x0000006000607304 */ /* 0x000e620000200800 */
[----:B------:R-:W-:Y:S02]  /*5550*/  @P3 HADD2.F32 R117, -RZ, R92.H0_H0 ;  /* 0x2000005cff753230 */ /* 0x000fe40000004100 */
[----:B------:R-:W-:Y:S02]  /*5560*/  @P4 HADD2.F32 R92, -RZ, R140.H0_H0 ;  /* 0x2000008cff5c4230 */ /* 0x000fe40000004100 */
[----:B0-----:R-:W-:-:S03]  /*5570*/  IMAD.WIDE.U32 R66, R67, 0x10000, RZ ;  /* 0x0001000043427825 */ /* 0x001fc600078e00ff */
[----:B------:R-:W0:Y:S01]  /*5580*/  F2F.F16.F32 R90, R90 ;  /* 0x0000005a005a7304 */ /* 0x000e220000200800 */
[----:B-1----:R-:W-:-:S07]  /*5590*/  SHF.L.U32 R91, R96, 0x10, RZ ;  /* 0x00000010605b7819 */ /* 0x002fce00000006ff */
[----:B------:R1:W3:Y:S01]  /*55a0*/  F2F.F16.F32 R105, R70 ;  /* 0x0000004600697304 */ /* 0x0002e20000200800 */
[--C-:B------:R-:W-:Y:S01]  /*55b0*/  FFMA.FTZ R98, R98, UR13, R150.reuse ;  /* 0x0000000d62627c23 */ /* 0x100fe20008010096 */
[----:B------:R-:W-:Y:S01]  /*55c0*/  FFMA.FTZ R111, R111, UR13, R150 ;  /* 0x0000000d6f6f7c23 */ /* 0x000fe20008010096 */
[----:B------:R-:W-:Y:S01]  /*55d0*/  HFMA2 R96, -RZ, RZ, 0, 0 ;  /* 0x00000000ff607431 */ /* 0x000fe200000001ff */
[----:B0-----:R-:W-:Y:S01]  /*55e0*/  LOP3.LUT R67, R67, R91, R90, 0xfe, !PT ;  /* 0x0000005b43437212 */ /* 0x001fe200078efe5a */
[----:B------:R-:W-:-:S04]  /*55f0*/  IMAD.WIDE.U32 R90, R94, 0x8, R68 ;  /* 0x000000085e5a7825 */ /* 0x000fc800078e0044 */
[----:B-1----:R-:W-:Y:S01]  /*5600*/  IMAD.WIDE.U32 R70, R151, 0x8, R64 ;  /* 0x0000000897467825 */ /* 0x002fe200078e0040 */
[----:B---3--:R-:W-:-:S03]  /*5610*/  LOP3.LUT R66, R66, R105, RZ, 0xfc, !PT ;  /* 0x0000006942427212 */ /* 0x008fc600078efcff */
[----:B------:R-:W-:Y:S01]  /*5620*/  @P3 FMUL.FTZ R96, R148, R117 ;  /* 0x0000007594603220 */ /* 0x000fe20000410000 */
[----:B------:R-:W-:Y:S01]  /*5630*/  MOV R105, RZ ;  /* 0x000000ff00697202 */ /* 0x000fe20000000f00 */
[----:B------:R-:W-:Y:S01]  /*5640*/  HFMA2 R94, -RZ, RZ, 0, 0 ;  /* 0x00000000ff5e7431 */ /* 0x000fe200000001ff */
[----:B------:R0:W-:Y:S04]  /*5650*/  STG.E.64 desc[UR14][R90.64], R66 ;  /* 0x000000425a007986 */ /* 0x0001e8000c101b0e */
[----:B------:R-:W3:Y:S01]  /*5660*/  LDG.E.64 R70, desc[UR14][R70.64] ;  /* 0x0000000e46467981 */ /* 0x000ee2000c1e1b00 */
[----:B0-----:R-:W-:-:S04]  /*5670*/  FFMA.FTZ R90, R153, UR13, R150 ;  /* 0x0000000d995a7c23 */ /* 0x001fc80008010096 */
[----:B------:R-:W-:Y:S01]  /*5680*/  FADD.FTZ R93, R93, -R90 ;  /* 0x8000005a5d5d7221 */ /* 0x000fe20000010000 */
[----:B------:R-:W-:Y:S02]  /*5690*/  MOV R67, R135 ;  /* 0x0000008700437202 */ /* 0x000fe40000000f00 */
[----:B------:R-:W-:Y:S01]  /*56a0*/  SHF.R.U32.HI R91, RZ, 0x10, R135 ;  /* 0x00000010ff5b7819 */ /* 0x000fe20000011687 */
[----:B------:R-:W-:Y:S01]  /*56b0*/  @P4 FMUL.FTZ R105, R161, R92 ;  /* 0x0000005ca1694220 */ /* 0x000fe20000410000 */
[----:B------:R-:W-:Y:S01]  /*56c0*/  ISETP.GE.U32.AND P4, PT, R110, 0x1000000, PT ;  /* 0x010000006e00780c */ /* 0x000fe20003f86070 */
[----:B------:R-:W-:Y:S02]  /*56d0*/  HADD2.F32 R67, -RZ, R67.H0_H0 ;  /* 0x20000043ff437230 */ /* 0x000fe40000004100 */
[----:B------:R-:W-:Y:S01]  /*56e0*/  FADD.FTZ R90, R115, -R98 ;  /* 0x80000062735a7221 */ /* 0x000fe20000010000 */
[----:B------:R-:W-:Y:S02]  /*56f0*/  HADD2.F32 R91, -RZ, R91.H0_H0 ;  /* 0x2000005bff5b7230 */ /* 0x000fe40000004100 */
[----:B------:R-:W-:Y:S01]  /*5700*/  FADD.FTZ R92, R106, -R111 ;  /* 0x8000006f6a5c7221 */ /* 0x000fe20000010000 */
[----:B------:R-:W-:Y:S01]  /*5710*/  LOP3.LUT P3, RZ, R110, 0xff0000, RZ, 0xc0, !PT ;  /* 0x00ff00006eff7812 */ /* 0x000fe2000786c0ff */
[----:B------:R-:W-:Y:S01]  /*5720*/  FFMA.FTZ R90, R90, UR12, R67 ;  /* 0x0000000c5a5a7c23 */ /* 0x000fe20008010043 */
[----:B------:R-:W-:Y:S01]  /*5730*/  FFMA.FTZ R108, R108, UR13, R150 ;  /* 0x0000000d6c6c7c23 */ /* 0x000fe20008010096 */
[----:B------:R-:W-:-:S02]  /*5740*/  FFMA.FTZ R92, R92, UR12, R91 ;  /* 0x0000000c5c5c7c23 */ /* 0x000fc4000801005b */
[----:B------:R-:W-:Y:S01]  /*5750*/  FMUL.FTZ R90, R90, UR4 ;  /* 0x000000045a5a7c20 */ /* 0x000fe20008410000 */
[----:B------:R-:W-:Y:S01]  /*5760*/  FADD.FTZ R103, R103, -R108 ;  /* 0x8000006c67677221 */ /* 0x000fe20000010000 */
[----:B------:R-:W-:Y:S01]  /*5770*/  FMUL.FTZ R92, R92, UR4 ;  /* 0x000000045c5c7c20 */ /* 0x000fe20008410000 */
[----:B------:R-:W-:Y:S02]  /*5780*/  HFMA2 R67, -RZ, RZ, 0, 0 ;  /* 0x00000000ff437431 */ /* 0x000fe400000001ff */
[----:B------:R-:W-:Y:S02]  /*5790*/  HFMA2 R91, -RZ, RZ, 0, 0 ;  /* 0x00000000ff5b7431 */ /* 0x000fe400000001ff */
[----:B------:R-:W-:Y:S01]  /*57a0*/  IMAD.WIDE.U32 R64, R97, 0x8, R64 ;  /* 0x0000000861407825 */ /* 0x000fe200078e0040 */
[----:B--2---:R-:W-:Y:S02]  /*57b0*/  @P6 SHF.R.U64 R138, R142, 0x10, R143 ;  /* 0x000000108e8a6819 */ /* 0x004fe4000000128f */
[----:B------:R-:W-:-:S03]  /*57c0*/  @P5 MOV R116, R142 ;  /* 0x0000008e00745202 */ /* 0x000fc60000000f00 */
[----:B------:R-:W-:Y:S02]  /*57d0*/  @P6 HADD2.F32 R66, -RZ, R138.H0_H0 ;  /* 0x2000008aff426230 */ /* 0x000fe40000004100 */
[----:B------:R-:W-:-:S03]  /*57e0*/  @P5 HADD2.F32 R116, -RZ, R116.H0_H0 ;  /* 0x20000074ff745230 */ /* 0x000fc60000004100 */
[----:B------:R-:W-:Y:S01]  /*57f0*/  @P6 FMUL.FTZ R139, R149, R66 ;  /* 0x00000042958b6220 */ /* 0x000fe20000410000 */
[----:B------:R-:W-:-:S05]  /*5800*/  SHF.R.U64 R66, R134, 0x10, R135 ;  /* 0x0000001086427819 */ /* 0x000fca0000001287 */
[----:B------:R-:W-:Y:S01]  /*5810*/  HADD2.F32 R66, -RZ, R66.H0_H0 ;  /* 0x20000042ff427230 */ /* 0x000fe20000004100 */
[----:B------:R-:W-:-:S04]  /*5820*/  LOP3.LUT P6, RZ, R110, 0xff00, RZ, 0xc0, !PT ;  /* 0x0000ff006eff7812 */ /* 0x000fc800078cc0ff */
[----:B------:R-:W-:-:S04]  /*5830*/  FFMA.FTZ R66, R93, UR12, R66 ;  /* 0x0000000c5d427c23 */ /* 0x000fc80008010042 */
[----:B------:R-:W-:-:S04]  /*5840*/  FMUL.FTZ R66, R66, UR4 ;  /* 0x0000000442427c20 */ /* 0x000fc80008410000 */
[----:B------:R-:W-:Y:S01]  /*5850*/  FMUL.FTZ R117, R66, UR22 ;  /* 0x0000001642757c20 */ /* 0x000fe20008410000 */
[----:B------:R-:W-:Y:S01]  /*5860*/  MOV R66, R134 ;  /* 0x0000008600427202 */ /* 0x000fe20000000f00 */
[----:B------:R-:W-:Y:S01]  /*5870*/  @P5 FMUL.FTZ R94, R141, R116 ;  /* 0x000000748d5e5220 */ /* 0x000fe20000410000 */
[----:B------:R-:W-:-:S03]  /*5880*/  LOP3.LUT P5, RZ, R110, 0xff, RZ, 0xc0, !PT ;  /* 0x000000ff6eff7812 */ /* 0x000fc600078ac0ff */
[----:B------:R-:W-:Y:S02]  /*5890*/  HADD2.F32 R66, -RZ, R66.H0_H0 ;  /* 0x20000042ff427230 */ /* 0x000fe40000004100 */
[----:B------:R-:W-:Y:S01]  /*58a0*/  FMUL.FTZ R141, R90, UR22 ;  /* 0x000000165a8d7c20 */ /* 0x000fe20008410000 */
[--C-:B------:R-:W-:Y:S02]  /*58b0*/  @P6 HADD2.F32 R98, -RZ, R154.reuse.H0_H0 ;  /* 0x2000009aff626230 */ /* 0x100fe40000004100 */
[----:B------:R-:W-:Y:S01]  /*58c0*/  FMUL.FTZ R149, R92, UR22 ;  /* 0x000000165c957c20 */ /* 0x000fe20008410000 */
[----:B------:R-:W-:Y:S02]  /*58d0*/  @P4 HADD2.F32 R90, -RZ, R154.H1_H1 ;  /* 0x3000009aff5a4230 */ /* 0x000fe40000004100 */
[----:B------:R-:W-:Y:S01]  /*58e0*/  FFMA.FTZ R66, R103, UR12, R66 ;  /* 0x0000000c67427c23 */ /* 0x000fe20008010042 */
[----:B------:R-:W-:Y:S01]  /*58f0*/  MOV R93, RZ ;  /* 0x000000ff005d7202 */ /* 0x000fe20000000f00 */
[----:B------:R-:W-:Y:S01]  /*5900*/  @P6 FMUL.FTZ R67, R98, R117 ;  /* 0x0000007562436220 */ /* 0x000fe20000410000 */
[----:B------:R-:W-:-:S02]  /*5910*/  @P3 HADD2.F32 R98, -RZ, R121.H0_H0 ;  /* 0x20000079ff623230 */ /* 0x000fc40000004100 */
[----:B------:R-:W-:Y:S01]  /*5920*/  FMUL.FTZ R66, R66, UR4 ;  /* 0x0000000442427c20 */ /* 0x000fe20008410000 */
[----:B------:R-:W-:Y:S01]  /*5930*/  @P4 FMUL.FTZ R93, R90, R149 ;  /* 0x000000955a5d4220 */ /* 0x000fe20000410000 */
[----:B------:R-:W-:Y:S02]  /*5940*/  @P5 HADD2.F32 R90, -RZ, R120.H0_H0 ;  /* 0x20000078ff5a5230 */ /* 0x000fe40000004100 */
[----:B------:R-:W-:Y:S01]  /*5950*/  FMUL.FTZ R111, R66, UR22 ;  /* 0x00000016426f7c20 */ /* 0x000fe20008410000 */
[----:B------:R-:W-:Y:S01]  /*5960*/  @P3 FMUL.FTZ R91, R98, R141 ;  /* 0x0000008d625b3220 */ /* 0x000fe20000410000 */
[----:B------:R-:W0:Y:S01]  /*5970*/  F2F.F16.F32 R67, R67 ;  /* 0x0000004300437304 */ /* 0x000e220000200800 */
[----:B------:R-:W-:Y:S02]  /*5980*/  HFMA2 R92, -RZ, RZ, 0, 0 ;  /* 0x00000000ff5c7431 */ /* 0x000fe400000001ff */
[----:B------:R-:W-:-:S05]  /*5990*/  @P5 FMUL.FTZ R92, R90, R111 ;  /* 0x0000006f5a5c5220 */ /* 0x000fca0000410000 */
        /* <DEDUP_REMOVED lines=10> */
[----:B------:R-:W-:Y:S01]  /*5a40*/  FFMA.FTZ R98, R113, UR13, R150 ;  /* 0x0000000d71627c23 */ /* 0x000fe20008010096 */
[----:B------:R-:W-:Y:S02]  /*5a50*/  CS2R R92, SRZ ;  /* 0x00000000005c7805 */ /* 0x000fe4000001ff00 */
[----:B---3--:R-:W-:Y:S01]  /*5a60*/  @P5 MOV R66, R70 ;  /* 0x0000004600425202 */ /* 0x008fe20000000f00 */
[----:B------:R-:W-:Y:S01]  /*5a70*/  FADD.FTZ R103, R99, -R98 ;  /* 0x8000006263677221 */ /* 0x000fe20000010000 */
[----:B------:R-:W-:-:S03]  /*5a80*/  @P0 MOV R99, R143 ;  /* 0x0000008f00630202 */ /* 0x000fc60000000f00 */
[----:B------:R-:W-:Y:S02]  /*5a90*/  @P5 HADD2.F32 R66, -RZ, R66.H0_H0 ;  /* 0x20000042ff425230 */ /* 0x000fe40000004100 */
[----:B------:R-:W-:Y:S01]  /*5aa0*/  FFMA.FTZ R106, R100, UR13, R150 ;  /* 0x0000000d646a7c23 */ /* 0x000fe20008010096 */
[----:B------:R-:W-:Y:S01]  /*5ab0*/  @P2 SHF.R.U32.HI R100, RZ, 0x10, R143 ;  /* 0x00000010ff642819 */ /* 0x000fe2000001168f */
[----:B------:R-:W-:Y:S02]  /*5ac0*/  @P0 HADD2.F32 R67, -RZ, R99.H0_H0 ;  /* 0x20000063ff430230 */ /* 0x000fe40000004100 */
[----:B------:R-:W-:Y:S01]  /*5ad0*/  @P5 FMUL.FTZ R92, R111, R66 ;  /* 0x000000426f5c5220 */ /* 0x000fe20000410000 */
[----:B------:R-:W-:Y:S02]  /*5ae0*/  SHF.R.U64 R66, R136, 0x10, R137 ;  /* 0x0000001088427819 */ /* 0x000fe40000001289 */
[----:B------:R-:W-:Y:S02]  /*5af0*/  @P6 SHF.R.U64 R70, R70, 0x10, R71 ;  /* 0x0000001046466819 */ /* 0x000fe40000001247 */
[----:B------:R-:W-:Y:S01]  /*5b00*/  CS2R R98, SRZ ;  /* 0x0000000000627805 */ /* 0x000fe2000001ff00 */
[----:B------:R-:W-:-:S02]  /*5b10*/  @P2 HADD2.F32 R91, -RZ, R100.H0_H0 ;  /* 0x20000064ff5b2230 */ /* 0x000fc40000004100 */
[----:B------:R-:W-:Y:S01]  /*5b20*/  @P0 FMUL.FTZ R98, R112, R67 ;  /* 0x0000004370620220 */ /* 0x000fe20000410000 */
[----:B------:R-:W-:Y:S01]  /*5b30*/  HADD2.F32 R66, -RZ, R66.H0_H0 ;  /* 0x20000042ff427230 */ /* 0x000fe20000004100 */
[----:B------:R-:W-:Y:S01]  /*5b40*/  MOV R67, R137 ;  /* 0x0000008900437202 */ /* 0x000fe20000000f00 */
[----:B------:R-:W-:Y:S02]  /*5b50*/  @P6 HADD2.F32 R70, -RZ, R70.H0_H0 ;  /* 0x20000046ff466230 */ /* 0x000fe40000004100 */
[----:B------:R-:W-:Y:S01]  /*5b60*/  FFMA.FTZ R102, R102, UR13, R150 ;  /* 0x0000000d66667c23 */ /* 0x000fe20008010096 */
[----:B------:R-:W-:Y:S01]  /*5b70*/  SHF.R.U32.HI R90, RZ, 0x10, R137 ;  /* 0x00000010ff5a7819 */ /* 0x000fe20000011689 */
[----:B------:R-:W-:Y:S01]  /*5b80*/  FFMA.FTZ R66, R103, UR12, R66 ;  /* 0x0000000c67427c23 */ /* 0x000fe20008010042 */
[----:B------:R-:W-:Y:S01]  /*5b90*/  FFMA.FTZ R109, R109, UR13, R150 ;  /* 0x0000000d6d6d7c23 */ /* 0x000fe20008010096 */
[----:B------:R-:W-:Y:S01]  /*5ba0*/  @P2 FMUL.FTZ R93, R114, R91 ;  /* 0x0000005b725d2220 */ /* 0x000fe20000410000 */
[----:B------:R-:W-:Y:S01]  /*5bb0*/  LOP3.LUT P5, RZ, R101, 0xff0000, RZ, 0xc0, !PT ;  /* 0x00ff000065ff7812 */ /* 0x000fe200078ac0ff */
[----:B------:R-:W-:Y:S01]  /*5bc0*/  @P6 FMUL.FTZ R99, R117, R70 ;  /* 0x0000004675636220 */ /* 0x000fe20000410000 */
[C---:B------:R-:W-:Y:S01]  /*5bd0*/  LOP3.LUT P2, RZ, R101.reuse, 0xff00, RZ, 0xc0, !PT ;  /* 0x0000ff0065ff7812 */ /* 0x040fe2000784c0ff */
[----:B------:R-:W-:Y:S01]  /*5be0*/  HADD2.F32 R67, -RZ, R67.H0_H0 ;  /* 0x20000043ff437230 */ /* 0x000fe20000004100 */
[----:B------:R-:W-:Y:S01]  /*5bf0*/  ISETP.GE.U32.AND P6, PT, R101, 0x1000000, PT ;  /* 0x010000006500780c */ /* 0x000fe20003fc6070 */
[----:B------:R-:W-:Y:S01]  /*5c00*/  FADD.FTZ R70, R95, -R102 ;  /* 0x800000665f467221 */ /* 0x000fe20000010000 */
[----:B------:R-:W-:Y:S01]  /*5c10*/  FMUL.FTZ R66, R66, UR4 ;  /* 0x0000000442427c20 */ /* 0x000fe20008410000 */
[----:B------:R-:W-:-:S02]  /*5c20*/  HADD2.F32 R90, -RZ, R90.H0_H0 ;  /* 0x2000005aff5a7230 */ /* 0x000fc40000004100 */
[----:B------:R-:W-:Y:S01]  /*5c30*/  FADD.FTZ R91, R104, -R109 ;  /* 0x8000006d685b7221 */ /* 0x000fe20000010000 */
[----:B------:R-:W-:Y:S01]  /*5c40*/  FFMA.FTZ R70, R70, UR12, R67 ;  /* 0x0000000c46467c23 */ /* 0x000fe20008010043 */
[----:B------:R-:W-:Y:S01]  /*5c50*/  FMUL.FTZ R109, R66, UR22 ;  /* 0x00000016426d7c20 */ /* 0x000fe20008410000 */
[----:B------:R-:W-:Y:S01]  /*5c60*/  MOV R66, R136 ;  /* 0x0000008800427202 */ /* 0x000fe20000000f00 */
[----:B------:R-:W-:Y:S01]  /*5c70*/  FFMA.FTZ R91, R91, UR12, R90 ;  /* 0x0000000c5b5b7c23 */ /* 0x000fe2000801005a */
[----:B------:R-:W-:Y:S01]  /*5c80*/  FMUL.FTZ R70, R70, UR4 ;  /* 0x0000000446467c20 */ /* 0x000fe20008410000 */
[----:B------:R-:W-:Y:S01]  /*5c90*/  LOP3.LUT P0, RZ, R101, 0xff, RZ, 0xc0, !PT ;  /* 0x000000ff65ff7812 */ /* 0x000fe2000780c0ff */
[----:B------:R-:W-:Y:S01]  /*5ca0*/  FADD.FTZ R107, R107, -R106 ;  /* 0x8000006a6b6b7221 */ /* 0x000fe20000010000 */
[----:B------:R-:W-:Y:S01]  /*5cb0*/  FMUL.FTZ R91, R91, UR4 ;  /* 0x000000045b5b7c20 */ /* 0x000fe20008410000 */
[----:B------:R-:W-:Y:S02]  /*5cc0*/  HADD2.F32 R66, -RZ, R66.H0_H0 ;  /* 0x20000042ff427230 */ /* 0x000fe40000004100 */
[----:B------:R-:W-:Y:S01]  /*5cd0*/  FMUL.FTZ R106, R70, UR22 ;  /* 0x00000016466a7c20 */ /* 0x000fe20008410000 */
[----:B------:R-:W-:-:S02]  /*5ce0*/  @P5 HADD2.F32 R95, -RZ, R119.H0_H0 ;  /* 0x20000077ff5f5230 */ /* 0x000fc40000004100 */
[--C-:B------:R-:W-:Y:S02]  /*5cf0*/  @P2 HADD2.F32 R100, -RZ, R152.reuse.H0_H0 ;  /* 0x20000098ff642230 */ /* 0x100fe40000004100 */
[----:B------:R-:W-:Y:S01]  /*5d00*/  FMUL.FTZ R108, R91, UR22 ;  /* 0x000000165b6c7c20 */ /* 0x000fe20008410000 */
[----:B------:R-:W-:Y:S02]  /*5d10*/  @P6 HADD2.F32 R101, -RZ, R152.H1_H1 ;  /* 0x30000098ff656230 */ /* 0x000fe40000004100 */
[----:B------:R-:W-:Y:S02]  /*5d20*/  HFMA2 R90, -RZ, RZ, 0, 0 ;  /* 0x00000000ff5a7431 */ /* 0x000fe400000001ff */
[----:B------:R-:W-:Y:S01]  /*5d30*/  FFMA.FTZ R66, R107, UR12, R66 ;  /* 0x0000000c6b427c23 */ /* 0x000fe20008010042 */
[----:B------:R-:W-:Y:S02]  /*5d40*/  HFMA2 R67, -RZ, RZ, 0, 0 ;  /* 0x00000000ff437431 */ /* 0x000fe400000001ff */
[----:B------:R-:W-:Y:S01]  /*5d50*/  @P5 FMUL.FTZ R90, R95, R106 ;  /* 0x0000006a5f5a5220 */ /* 0x000fe20000410000 */
[----:B------:R-:W-:Y:S01]  /*5d60*/  @P2 FMUL.FTZ R67, R100, R109 ;  /* 0x0000006d64432220 */ /* 0x000fe20000410000 */
[----:B------:R-:W-:Y:S01]  /*5d70*/  MOV R95, RZ ;  /* 0x000000ff005f7202 */ /* 0x000fe20000000f00 */
[----:B------:R-:W-:Y:S01]  /*5d80*/  @P6 FMUL.FTZ R95, R101, R108 ;  /* 0x0000006c655f6220 */ /* 0x000fe20000410000 */
[----:B------:R-:W-:Y:S01]  /*5d90*/  FMUL.FTZ R66, R66, UR4 ;  /* 0x0000000442427c20 */ /* 0x000fe20008410000 */
[----:B------:R-:W-:-:S02]  /*5da0*/  @P0 HADD2.F32 R100, -RZ, R118.H0_H0 ;  /* 0x20000076ff640230 */ /* 0x000fc40000004100 */
[----:B------:R-:W0:Y:S01]  /*5db0*/  F2F.F16.F32 R67, R67 ;  /* 0x0000004300437304 */ /* 0x000e220000200800 */
[----:B------:R-:W-:Y:S01]  /*5dc0*/  FMUL.FTZ R103, R66, UR22 ;  /* 0x0000001642677c20 */ /* 0x000fe20008410000 */
[----:B------:R-:W-:-:S06]  /*5dd0*/  HFMA2 R91, -RZ, RZ, 0, 0 ;  /* 0x00000000ff5b7431 */ /* 0x000fcc00000001ff */
[----:B------:R-:W1:Y:S01]  /*5de0*/  F2F.F16.F32 R95, R95 ;  /* 0x0000005f005f7304 */ /* 0x000e620000200800 */
[----:B------:R-:W-:-:S07]  /*5df0*/  @P0 FMUL.FTZ R91, R100, R103 ;  /* 0x00000067645b0220 */ /* 0x000fce0000410000 */
[----:B------:R3:W4:Y:S01]  /*5e00*/  F2F.F16.F32 R70, R90 ;  /* 0x0000005a00467304 */ /* 0x0007220000200800 */
[----:B0-----:R-:W-:-:S07]  /*5e10*/  IMAD.WIDE.U32 R66, R67, 0x10000, RZ ;  /* 0x0001000043427825 */ /* 0x001fce00078e00ff */
[----:B------:R-:W0:Y:S01]  /*5e20*/  F2F.F16.F32 R91, R91 ;  /* 0x0000005b005b7304 */ /* 0x000e220000200800 */
[----:B-1----:R-:W-:Y:S02]  /*5e30*/  SHF.L.U32 R101, R95, 0x10, RZ ;  /* 0x000000105f657819 */ /* 0x002fe400000006ff */
[----:B---3--:R-:W-:Y:S02]  /*5e40*/  @P3 MOV R90, R71 ;  /* 0x00000047005a3202 */ /* 0x008fe40000000f00 */
[----:B----4-:R-:W-:-:S03]  /*5e50*/  LOP3.LUT R67, R67, R101, R70, 0xfe, !PT ;  /* 0x0000006543437212 */ /* 0x010fc600078efe46 */
[----:B------:R-:W-:Y:S02]  /*5e60*/  @P3 HADD2.F32 R70, -RZ, R90.H0_H0 ;  /* 0x2000005aff463230 */ /* 0x000fe40000004100 */
        /* <DEDUP_REMOVED lines=26> */
.L_x_1947:
[----:B------:R-:W0:Y:S02]  /*6010*/  LDC.64 R64, c[0x0][0x390] ;  /* 0x0000e400ff407b82 */ /* 0x000e240000000a00 */
[----:B0-----:R-:W-:-:S06]  /*6020*/  IMAD.WIDE.U32 R66, R147, 0x8, R64 ;  /* 0x0000000893427825 */ /* 0x001fcc00078e0040 */
[----:B------:R-:W2:Y:S01]  /*6030*/  LDG.E.64 R66, desc[UR14][R66.64] ;  /* 0x0000000e42427981 */ /* 0x000ea2000c1e1b00 */
[----:B-----5:R-:W-:Y:S01]  /*6040*/  SHF.R.U64 R69, R128, 0x10, R129 ;  /* 0x0000001080457819 */ /* 0x020fe20000001281 */
[--C-:B------:R-:W-:Y:S01]  /*6050*/  FFMA.FTZ R70, R171, UR13, R150.reuse ;  /* 0x0000000dab467c23 */ /* 0x100fe20008010096 */
[----:B------:R-:W-:Y:S01]  /*6060*/  MOV R71, R129 ;  /* 0x0000008100477202 */ /* 0x000fe20000000f00 */
[----:B------:R-:W-:Y:S01]  /*6070*/  FFMA.FTZ R141, R141, UR13, R150 ;  /* 0x0000000d8d8d7c23 */ /* 0x000fe20008010096 */
[----:B------:R-:W-:Y:S01]  /*6080*/  MOV R68, R128 ;  /* 0x0000008000447202 */ /* 0x000fe20000000f00 */
[----:B------:R-:W-:Y:S02]  /*6090*/  HADD2.F32 R69, -RZ, R69.H0_H0 ;  /* 0x20000045ff457230 */ /* 0x000fe40000004100 */
[----:B------:R-:W-:Y:S01]  /*60a0*/  FADD.FTZ R70, R145, -R70 ;  /* 0x8000004691467221 */ /* 0x000fe20000010000 */
[--C-:B------:R-:W-:Y:S01]  /*60b0*/  FFMA.FTZ R143, R143, UR13, R150.reuse ;  /* 0x0000000d8f8f7c23 */ /* 0x100fe20008010096 */
[----:B------:R-:W-:Y:S01]  /*60c0*/  LOP3.LUT P6, RZ, R142, 0xff00, RZ, 0xc0, !PT ;  /* 0x0000ff008eff7812 */ /* 0x000fe200078cc0ff */
[----:B------:R-:W-:Y:S01]  /*60d0*/  FFMA.FTZ R138, R173, UR13, R150 ;  /* 0x0000000dad8a7c23 */ /* 0x000fe20008010096 */
[----:B------:R-:W-:Y:S01]  /*60e0*/  FFMA.FTZ R69, R70, UR12, R69 ;  /* 0x0000000c46457c23 */ /* 0x000fe20008010045 */
[----:B------:R-:W-:Y:S01]  /*60f0*/  HADD2.F32 R70, -RZ, R71.H0_H0 ;  /* 0x20000047ff467230 */ /* 0x000fe20000004100 */
[----:B------:R-:W-:Y:S01]  /*6100*/  SHF.R.U32.HI R71, RZ, 0x10, R129 ;  /* 0x00000010ff477819 */ /* 0x000fe20000011681 */
[----:B------:R-:W-:Y:S01]  /*6110*/  HADD2.F32 R68, -RZ, R68.H0_H0 ;  /* 0x20000044ff447230 */ /* 0x000fe20000004100 */
[----:B------:R-:W-:Y:S01]  /*6120*/  LOP3.LUT P4, RZ, R142, 0xff0000, RZ, 0xc0, !PT ;  /* 0x00ff00008eff7812 */ /* 0x000fe2000788c0ff */
[----:B------:R-:W-:Y:S01]  /*6130*/  FADD.FTZ R141, R144, -R141 ;  /* 0x8000008d908d7221 */ /* 0x000fe20000010000 */
[----:B------:R-:W-:Y:S01]  /*6140*/  FADD.FTZ R143, R146, -R143 ;  /* 0x8000008f928f7221 */ /* 0x000fe20000010000 */
[----:B------:R-:W-:-:S02]  /*6150*/  HADD2.F32 R71, -RZ, R71.H0_H0 ;  /* 0x20000047ff477230 */ /* 0x000fc40000004100 */
[----:B------:R-:W-:Y:S01]  /*6160*/  FADD.FTZ R138, R157, -R138 ;  /* 0x8000008a9d8a7221 */ /* 0x000fe20000010000 */
[----:B------:R-:W-:Y:S01]  /*6170*/  FFMA.FTZ R68, R141, UR12, R68 ;  /* 0x0000000c8d447c23 */ /* 0x000fe20008010044 */
[----:B------:R-:W-:Y:S01]  /*6180*/  FFMA.FTZ R139, R143, UR12, R70 ;  /* 0x0000000c8f8b7c23 */ /* 0x000fe20008010046 */
[----:B------:R-:W-:Y:S01]  /*6190*/  ISETP.GE.U32.AND P2, PT, R142, 0x1000000, PT ;  /* 0x010000008e00780c */ /* 0x000fe20003f46070 */
[----:B------:R-:W-:Y:S01]  /*61a0*/  FFMA.FTZ R141, R138, UR12, R71 ;  /* 0x0000000c8a8d7c23 */ /* 0x000fe20008010047 */
[----:B------:R-:W-:Y:S01]  /*61b0*/  FMUL.FTZ R71, R69, UR4 ;  /* 0x0000000445477c20 */ /* 0x000fe20008410000 */
[----:B------:R-:W-:Y:S01]  /*61c0*/  FMUL.FTZ R166, R139, UR4 ;  /* 0x000000048ba67c20 */ /* 0x000fe20008410000 */
[----:B------:R-:W-:Y:S01]  /*61d0*/  @P6 HADD2.F32 R138, -RZ, R159.H0_H0 ;  /* 0x2000009fff8a6230 */ /* 0x000fe20000004100 */
[----:B------:R0:W1:Y:S01]  /*61e0*/  F2F.F16.F32 R140, R69 ;  /* 0x00000045008c7304 */ /* 0x0000620000200800 */
[----:B------:R-:W-:Y:S01]  /*61f0*/  FMUL.FTZ R175, R71, UR22 ;  /* 0x0000001647af7c20 */ /* 0x000fe20008410000 */
[----:B------:R-:W-:Y:S01]  /*6200*/  LOP3.LUT P5, RZ, R142, 0xff, RZ, 0xc0, !PT ;  /* 0x000000ff8eff7812 */ /* 0x000fe200078ac0ff */
[----:B------:R-:W-:Y:S01]  /*6210*/  FMUL.FTZ R166, R166, UR22 ;  /* 0x00000016a6a67c20 */ /* 0x000fe20008410000 */
[----:B------:R-:W-:-:S02]  /*6220*/  HFMA2 R70, -RZ, RZ, 0, 0 ;  /* 0x00000000ff467431 */ /* 0x000fc400000001ff */
[----:B------:R-:W-:Y:S01]  /*6230*/  @P6 FMUL.FTZ R70, R138, R175 ;  /* 0x000000af8a466220 */ /* 0x000fe20000410000 */
[----:B------:R-:W-:Y:S01]  /*6240*/  FMUL.FTZ R168, R141, UR4 ;  /* 0x000000048da87c20 */ /* 0x000fe20008410000 */
[----:B------:R-:W-:Y:S01]  /*6250*/  MOV R138, RZ ;  /* 0x000000ff008a7202 */ /* 0x000fe20000000f00 */
[----:B------:R-:W-:Y:S02]  /*6260*/  HFMA2 R144, -RZ, RZ, 0, 0 ;  /* 0x00000000ff907431 */ /* 0x000fe400000001ff */
[----:B0-----:R-:W-:Y:S02]  /*6270*/  @P4 HADD2.F32 R69, -RZ, R127.H0_H0 ;  /* 0x2000007fff454230 */ /* 0x001fe40000004100 */
[----:B------:R-:W-:Y:S01]  /*6280*/  FMUL.FTZ R168, R168, UR22 ;  /* 0x00000016a8a87c20 */ /* 0x000fe20008410000 */
[----:B------:R-:W-:Y:S01]  /*6290*/  FMUL.FTZ R71, R68, UR4 ;  /* 0x0000000444477c20 */ /* 0x000fe20008410000 */
[----:B------:R-:W-:Y:S01]  /*62a0*/  F2F.F16.F32 R158, R139 ;  /* 0x0000008b009e7304 */ /* 0x000fe20000200800 */
[----:B------:R-:W-:Y:S01]  /*62b0*/  MOV R146, RZ ;  /* 0x000000ff00927202 */ /* 0x000fe20000000f00 */
[----:B------:R-:W-:Y:S01]  /*62c0*/  @P4 FMUL.FTZ R138, R69, R166 ;  /* 0x000000a6458a4220 */ /* 0x000fe20000410000 */
[----:B------:R-:W-:-:S02]  /*62d0*/  @P2 HADD2.F32 R69, -RZ, R159.H1_H1 ;  /* 0x3000009fff452230 */ /* 0x000fc40000004100 */
[----:B------:R-:W-:Y:S01]  /*62e0*/  FMUL.FTZ R173, R71, UR22 ;  /* 0x0000001647ad7c20 */ /* 0x000fe20008410000 */
[----:B------:R-:W-:Y:S02]  /*62f0*/  @P5 HADD2.F32 R170, -RZ, R126.H0_H0 ;  /* 0x2000007effaa5230 */ /* 0x000fe40000004100 */
[----:B------:R-:W-:Y:S01]  /*6300*/  @P2 FMUL.FTZ R144, R69, R168 ;  /* 0x000000a845902220 */ /* 0x000fe20000410000 */
[----:B------:R0:W3:Y:S02]  /*6310*/  F2F.F16.F32 R171, R68 ;  /* 0x0000004400ab7304 */ /* 0x0000e40000200800 */
[----:B------:R-:W-:-:S06]  /*6320*/  @P5 FMUL.FTZ R146, R170, R173 ;  /* 0x000000adaa925220 */ /* 0x000fcc0000410000 */
[----:B------:R1:W4:Y:S01]  /*6330*/  F2F.F16.F32 R143, R141 ;  /* 0x0000008d008f7304 */ /* 0x0003220000200800 */
[----:B0-----:R-:W0:Y:S07]  /*6340*/  LDC.64 R68, c[0x0][0x478] ;  /* 0x00011e00ff447b82 */ /* 0x001e2e0000000a00 */
[----:B------:R4:W-:Y:S01]  /*6350*/  F2F.F16.F32 R139, R70 ;  /* 0x00000046008b7304 */ /* 0x0009e20000200800 */
[----:B-1----:R-:W-:-:S03]  /*6360*/  IMAD.WIDE.U32 R140, R140, 0x10000, RZ ;  /* 0x000100008c8c7825 */ /* 0x002fc600078e00ff */
[----:B---3--:R-:W-:-:S04]  /*6370*/  LOP3.LUT R140, R140, R171, RZ, 0xfc, !PT ;  /* 0x000000ab8c8c7212 */ /* 0x008fc800078efcff */
[----:B------:R-:W1:Y:S01]  /*6380*/  F2F.F16.F32 R144, R144 ;  /* 0x0000009000907304 */ /* 0x000e620000200800 */
[----:B----4-:R-:W3:Y:S01]  /*6390*/  LDC.64 R70, c[0x0][0x468] ;  /* 0x00011a00ff467b82 */ /* 0x010ee20000000a00 */
[----:B------:R-:W-:-:S04]  /*63a0*/  SHF.L.U32 R143, R143, 0x10, RZ ;  /* 0x000000108f8f7819 */ /* 0x000fc800000006ff */
[----:B------:R-:W-:Y:S02]  /*63b0*/  LOP3.LUT R141, R141, R143, R158, 0xfe, !PT ;  /* 0x0000008f8d8d7212 */ /* 0x000fe400078efe9e */
[----:B------:R4:W4:Y:S01]  /*63c0*/  F2F.F16.F32 R142, R138 ;  /* 0x0000008a008e7304 */ /* 0x0009220000200800 */
[----:B-1----:R-:W-:-:S07]  /*63d0*/  SHF.L.U32 R145, R144, 0x10, RZ ;  /* 0x0000001090917819 */ /* 0x002fce00000006ff */
[----:B------:R3:W1:Y:S01]  /*63e0*/  F2F.F16.F32 R157, R146 ;  /* 0x00000092009d7304 */ /* 0x0006620000200800 */
[----:B----4-:R-:W-:-:S05]  /*63f0*/  IMAD.WIDE.U32 R138, R139, 0x10000, RZ ;  /* 0x000100008b8a7825 */ /* 0x010fca00078e00ff */
[----:B------:R-:W-:Y:S01]  /*6400*/  LOP3.LUT R143, R139, R145, R142, 0xfe, !PT ;  /* 0x000000918b8f7212 */ /* 0x000fe200078efe8e */
[----:B0-----:R-:W-:-:S04]  /*6410*/  IMAD.WIDE.U32 R144, R147, 0x8, R68 ;  /* 0x0000000893907825 */ /* 0x001fc800078e0044 */
[----:B---3--:R-:W-:Y:S01]  /*6420*/  IMAD.WIDE.U32 R146, R147, 0x8, R70 ;  /* 0x0000000893927825 */ /* 0x008fe200078e0046 */
[----:B------:R0:W-:Y:S01]  /*6430*/  STG.E.64 desc[UR14][R144.64], R140 ;  /* 0x0000008c90007986 */ /* 0x0001e2000c101b0e */
[----:B-1----:R-:W-:Y:S02]  /*6440*/  LOP3.LUT R142, R138, R157, RZ, 0xfc, !PT ;  /* 0x0000009d8a8e7212 */ /* 0x002fe400078efcff */
[----:B------:R-:W-:Y:S01]  /*6450*/  IMAD.WIDE.U32 R138, R149, 0x8, R64 ;  /* 0x00000008958a7825 */ /* 0x000fe200078e0040 */
[----:B------:R-:W-:-:S03]  /*6460*/  MOV R157, R130 ;  /* 0x00000082009d7202 */ /* 0x000fc60000000f00 */
[--C-:B------:R-:W-:Y:S01]  /*6470*/  FFMA.FTZ R167, R167, UR13, R150.reuse ;  /* 0x0000000da7a77c23 */ /* 0x100fe20008010096 */
[----:B------:R1:W-:Y:S01]  /*6480*/  STG.E.64 desc[UR14][R146.64], R142 ;  /* 0x0000008e92007986 */ /* 0x0003e2000c101b0e */
[----:B------:R-:W-:Y:S01]  /*6490*/  HADD2.F32 R158, -RZ, R157.H0_H0 ;  /* 0x2000009dff9e7230 */ /* 0x000fe20000004100 */
[----:B------:R-:W-:Y:S02]  /*64a0*/  SHF.R.U64 R157, R130, 0x10, R131 ;  /* 0x00000010829d7819 */ /* 0x000fe40000001283 */
[----:B------:R-:W3:Y:S01]  /*64b0*/  LDG.E.64 R138, desc[UR14][R138.64] ;  /* 0x0000000e8a8a7981 */ /* 0x000ee2000c1e1b00 */
[----:B------:R-:W-:Y:S01]  /*64c0*/  FADD.FTZ R167, R160, -R167 ;  /* 0x800000a7a0a77221 */ /* 0x000fe20000010000 */
[----:B------:R-:W-:Y:S01]  /*64d0*/  LOP3.LUT P3, RZ, R148, 0xff00, RZ, 0xc0, !PT ;  /* 0x0000ff0094ff7812 */ /* 0x000fe2000786c0ff */
[--C-:B------:R-:W-:Y:S01]  /*64e0*/  FFMA.FTZ R169, R169, UR13, R150.reuse ;  /* 0x0000000da9a97c23 */ /* 0x100fe20008010096 */
[----:B0-----:R-:W-:Y:S01]  /*64f0*/  HADD2.F32 R140, -RZ, R157.H0_H0 ;  /* 0x2000009dff8c7230 */ /* 0x001fe20000004100 */
[----:B------:R-:W-:Y:S01]  /*6500*/  SHF.R.U32.HI R145, RZ, 0x10, R131 ;  /* 0x00000010ff917819 */ /* 0x000fe20000011683 */
[----:B------:R-:W-:Y:S01]  /*6510*/  FFMA.FTZ R144, R165, UR13, R150 ;  /* 0x0000000da5907c23 */ /* 0x000fe20008010096 */
[----:B------:R-:W-:Y:S01]  /*6520*/  MOV R157, RZ ;  /* 0x000000ff009d7202 */ /* 0x000fe20000000f00 */
[----:B------:R-:W-:Y:S01]  /*6530*/  FADD.FTZ R169, R164, -R169 ;  /* 0x800000a9a4a97221 */ /* 0x000fe20000010000 */
[----:B------:R-:W-:Y:S01]  /*6540*/  FFMA.FTZ R167, R167, UR12, R140 ;  /* 0x0000000ca7a77c23 */ /* 0x000fe2000801008c */
[----:B------:R-:W-:Y:S01]  /*6550*/  MOV R160, R131 ;  /* 0x0000008300a07202 */ /* 0x000fe20000000f00 */
[----:B------:R-:W-:Y:S01]  /*6560*/  FFMA.FTZ R161, R161, UR13, R150 ;  /* 0x0000000da1a17c23 */ /* 0x000fe20008010096 */
[----:B------:R-:W-:-:S02]  /*6570*/  HADD2.F32 R145, -RZ, R145.H0_H0 ;  /* 0x20000091ff917230 */ /* 0x000fc40000004100 */
[----:B------:R-:W-:Y:S01]  /*6580*/  FADD.FTZ R144, R163, -R144 ;  /* 0x80000090a3907221 */ /* 0x000fe20000010000 */
[----:B-1----:R0:W-:Y:S01]  /*6590*/  F2F.F16.F32 R143, R167 ;  /* 0x000000a7008f7304 */ /* 0x0021e20000200800 */
[----:B------:R-:W-:Y:S01]  /*65a0*/  FFMA.FTZ R169, R169, UR12, R158 ;  /* 0x0000000ca9a97c23 */ /* 0x000fe2000801009e */
[----:B------:R-:W-:Y:S02]  /*65b0*/  HADD2.F32 R142, -RZ, R160.H0_H0 ;  /* 0x200000a0ff8e7230 */ /* 0x000fe40000004100 */
[----:B------:R-:W-:Y:S01]  /*65c0*/  FADD.FTZ R161, R162, -R161 ;  /* 0x800000a1a2a17221 */ /* 0x000fe20000010000 */
[----:B------:R-:W-:Y:S02]  /*65d0*/  HFMA2 R158, -RZ, RZ, 0, 0 ;  /* 0x00000000ff9e7431 */ /* 0x000fe400000001ff */
[----:B------:R-:W-:Y:S01]  /*65e0*/  FFMA.FTZ R147, R144, UR12, R145 ;  /* 0x0000000c90937c23 */ /* 0x000fe20008010091 */
[----:B------:R-:W-:Y:S01]  /*65f0*/  LOP3.LUT P0, RZ, R148, 0xff0000, RZ, 0xc0, !PT ;  /* 0x00ff000094ff7812 */ /* 0x000fe2000780c0ff */
[----:B------:R-:W-:Y:S01]  /*6600*/  FFMA.FTZ R142, R161, UR12, R142 ;  /* 0x0000000ca18e7c23 */ /* 0x000fe2000801008e */
[----:B------:R1:W-:Y:S01]  /*6610*/  F2F.F16.F32 R165, R169 ;  /* 0x000000a900a57304 */ /* 0x0003e20000200800 */
[----:B0-----:R-:W-:Y:S01]  /*6620*/  FMUL.FTZ R167, R167, UR4 ;  /* 0x00000004a7a77c20 */ /* 0x001fe20008410000 */
[----:B------:R-:W-:Y:S01]  /*6630*/  FMUL.FTZ R161, R147, UR4 ;  /* 0x0000000493a17c20 */ /* 0x000fe20008410000 */
[----:B------:R-:W-:Y:S01]  /*6640*/  FMUL.FTZ R162, R142, UR4 ;  /* 0x000000048ea27c20 */ /* 0x000fe20008410000 */
[----:B------:R-:W-:-:S02]  /*6650*/  HFMA2 R146, -RZ, RZ, 0, 0 ;  /* 0x00000000ff927431 */ /* 0x000fc400000001ff */
[----:B------:R-:W-:Y:S01]  /*6660*/  FMUL.FTZ R167, R167, UR22 ;  /* 0x00000016a7a77c20 */ /* 0x000fe20008410000 */
[----:B------:R-:W-:Y:S01]  /*6670*/  FMUL.FTZ R161, R161, UR22 ;  /* 0x00000016a1a17c20 */ /* 0x000fe20008410000 */
[----:B------:R-:W-:Y:S01]  /*6680*/  FMUL.FTZ R162, R162, UR22 ;  /* 0x00000016a2a27c20 */ /* 0x000fe20008410000 */
[----:B------:R0:W-:Y:S01]  /*6690*/  F2F.F16.F32 R160, R142 ;  /* 0x0000008e00a07304 */ /* 0x0001e20000200800 */
[----:B-1----:R-:W-:-:S04]  /*66a0*/  FMUL.FTZ R169, R169, UR4 ;  /* 0x00000004a9a97c20 */ /* 0x002fc80008410000 */
[----:B------:R-:W-:-:S03]  /*66b0*/  FMUL.FTZ R169, R169, UR22 ;  /* 0x00000016a9a97c20 */ /* 0x000fc60008410000 */
[----:B------:R-:W1:Y:S01]  /*66c0*/  F2F.F16.F32 R145, R147 ;  /* 0x0000009300917304 */ /* 0x000e620000200800 */
[----:B0-----:R-:W-:Y:S02]  /*66d0*/  MOV R142, RZ ;  /* 0x000000ff008e7202 */ /* 0x001fe40000000f00 */
[----:B-1----:R-:W-:Y:S02]  /*66e0*/  SHF.L.U32 R145, R145, 0x10, RZ ;  /* 0x0000001091917819 */ /* 0x002fe400000006ff */
[----:B--2---:R-:W-:Y:S02]  /*66f0*/  @P5 MOV R140, R66 ;  /* 0x00000042008c5202 */ /* 0x004fe40000000f00 */
[----:B------:R-:W-:-:S03]  /*6700*/  @P6 SHF.R.U64 R141, R66, 0x10, R67 ;  /* 0x00000010428d6819 */ /* 0x000fc60000001243 */
[----:B------:R-:W-:Y:S02]  /*6710*/  @P5 HADD2.F32 R66, -RZ, R140.H0_H0 ;  /* 0x2000008cff425230 */ /* 0x000fe40000004100 */
[----:B------:R-:W-:Y:S02]  /*6720*/  @P6 HADD2.F32 R140, -RZ, R141.H0_H0 ;  /* 0x2000008dff8c6230 */ /* 0x000fe40000004100 */
[----:B------:R-:W-:Y:S02]  /*6730*/  @P0 HADD2.F32 R141, -RZ, R125.H0_H0 ;  /* 0x2000007dff8d0230 */ /* 0x000fe40000004100 */
[----:B------:R-:W-:Y:S01]  /*6740*/  @P5 FMUL.FTZ R158, R173, R66 ;  /* 0x00000042ad9e5220 */ /* 0x000fe20000410000 */
[----:B------:R-:W-:Y:S02]  /*6750*/  @P3 HADD2.F32 R66, -RZ, R156.H0_H0 ;  /* 0x2000009cff423230 */ /* 0x000fe40000004100 */
[----:B------:R-:W-:Y:S01]  /*6760*/  @P6 FMUL.FTZ R157, R175, R140 ;  /* 0x0000008caf9d6220 */ /* 0x000fe20000410000 */
[C---:B------:R-:W-:Y:S01]  /*6770*/  ISETP.GE.U32.AND P6, PT, R148.reuse, 0x1000000, PT ;  /* 0x010000009400780c */ /* 0x040fe20003fc6070 */
[----:B------:R-:W-:Y:S01]  /*6780*/  HFMA2 R140, -RZ, RZ, 0, 0 ;  /* 0x00000000ff8c7431 */ /* 0x000fe200000001ff */
[----:B------:R-:W-:Y:S01]  /*6790*/  LOP3.LUT P5, RZ, R148, 0xff, RZ, 0xc0, !PT ;  /* 0x000000ff94ff7812 */ /* 0x000fe200078ac0ff */
[----:B------:R-:W-:Y:S01]  /*67a0*/  @P3 FMUL.FTZ R140, R66, R167 ;  /* 0x000000a7428c3220 */ /* 0x000fe20000410000 */
[----:B------:R-:W-:-:S03]  /*67b0*/  @P0 FMUL.FTZ R142, R141, R162 ;  /* 0x000000a28d8e0220 */ /* 0x000fc60000410000 */
[----:B------:R0:W1:Y:S06]  /*67c0*/  F2F.F16.F32 R144, R140 ;  /* 0x0000008c00907304 */ /* 0x00006c0000200800 */
[----:B------:R-:W-:Y:S02]  /*67d0*/  @P6 HADD2.F32 R66, -RZ, R156.H1_H1 ;  /* 0x3000009cff426230 */ /* 0x000fe40000004100 */
[----:B------:R-:W-:Y:S01]  /*67e0*/  @P5 HADD2.F32 R164, -RZ, R124.H0_H0 ;  /* 0x2000007cffa45230 */ /* 0x000fe20000004100 */
[----:B------:R1:W-:Y:S01]  /*67f0*/  F2F.F16.F32 R148, R142 ;  /* 0x0000008e00947304 */ /* 0x0003e20000200800 */
[----:B0-----:R-:W-:-:S04]  /*6800*/  IMAD.WIDE.U32 R140, R143, 0x10000, RZ ;  /* 0x000100008f8c7825 */ /* 0x001fc800078e00ff */
[----:B------:R-:W-:Y:S01]  /*6810*/  @P6 FMUL.FTZ R146, R66, R161 ;  /* 0x000000a142926220 */ /* 0x000fe20000410000 */
[----:B------:R-:W-:Y:S01]  /*6820*/  MOV R66, RZ ;  /* 0x000000ff00427202 */ /* 0x000fe20000000f00 */
[----:B------:R-:W-:Y:S01]  /*6830*/  @P5 FMUL.FTZ R66, R164, R169 ;  /* 0x000000a9a4425220 */ /* 0x000fe20000410000 */
[----:B------:R-:W-:-:S03]  /*6840*/  LOP3.LUT R141, R141, R145, R160, 0xfe, !PT ;  /* 0x000000918d8d7212 */ /* 0x000fc600078efea0 */
[----:B------:R-:W0:Y:S01]  /*6850*/  F2F.F16.F32 R146, R146 ;  /* 0x0000009200927304 */ /* 0x000e220000200800 */
[----:B-1----:R-:W-:Y:S01]  /*6860*/  IMAD.WIDE.U32 R142, R144, 0x10000, RZ ;  /* 0x00010000908e7825 */ /* 0x002fe200078e00ff */
[----:B------:R-:W-:-:S03]  /*6870*/  LOP3.LUT R140, R140, R165, RZ, 0xfc, !PT ;  /* 0x000000a58c8c7212 */ /* 0x000fc600078efcff */
[----:B------:R-:W-:-:S03]  /*6880*/  IMAD.WIDE.U32 R144, R149, 0x8, R68 ;  /* 0x0000000895907825 */ /* 0x000fc600078e0044 */
[----:B------:R-:W1:Y:S02]  /*6890*/  F2F.F16.F32 R163, R66 ;  /* 0x0000004200a37304 */ /* 0x000e640000200800 */
        /* <DEDUP_REMOVED lines=9> */
[--C-:B------:R-:W-:Y:S01]  /*6930*/  FFMA.FTZ R91, R91, UR13, R150.reuse ;  /* 0x0000000d5b5b7c23 */ /* 0x100fe20008010096 */
[----:B------:R-:W-:Y:S01]  /*6940*/  MOV R66, R132 ;  /* 0x0000008400427202 */ /* 0x000fe20000000f00 */
[----:B------:R-:W-:Y:S01]  /*6950*/  FFMA.FTZ R163, R116, UR13, R150 ;  /* 0x0000000d74a37c23 */ /* 0x000fe20008010096 */
[----:B------:R-:W-:Y:S01]  /*6960*/  FADD.FTZ R96, R105, -R96 ;  /* 0x8000006069607221 */ /* 0x000fe20000010000 */
[----:B------:R-:W-:Y:S01]  /*6970*/  FADD.FTZ R92, R92, -R91 ;  /* 0x8000005b5c5c7221 */ /* 0x000fe20000010000 */
[----:B------:R-:W-:Y:S01]  /*6980*/  SHF.R.U64 R105, R132, 0x10, R133 ;  /* 0x0000001084697819 */ /* 0x000fe20000001285 */
[----:B------:R-:W-:Y:S01]  /*6990*/  HADD2.F32 R91, -RZ, R66.H0_H0 ;  /* 0x20000042ff5b7230 */ /* 0x000fe20000004100 */
[----:B------:R-:W-:Y:S01]  /*69a0*/  MOV R160, R133 ;  /* 0x0000008500a07202 */ /* 0x000fe20000000f00 */
[----:B------:R-:W-:Y:S01]  /*69b0*/  FADD.FTZ R163, R90, -R163 ;  /* 0x800000a35aa37221 */ /* 0x000fe20000010000 */
[----:B------:R-:W-:Y:S01]  /*69c0*/  FFMA.FTZ R117, R117, UR13, R150 ;  /* 0x0000000d75757c23 */ /* 0x000fe20008010096 */
[----:B------:R-:W-:-:S02]  /*69d0*/  HADD2.F32 R105, -RZ, R105.H0_H0 ;  /* 0x20000069ff697230 */ /* 0x000fc40000004100 */
[----:B------:R-:W-:Y:S01]  /*69e0*/  FFMA.FTZ R96, R96, UR12, R91 ;  /* 0x0000000c60607c23 */ /* 0x000fe2000801005b */
[----:B------:R-:W-:Y:S01]  /*69f0*/  @P4 MOV R90, R67 ;  /* 0x00000043005a4202 */ /* 0x000fe20000000f00 */
[----:B------:R-:W-:Y:S01]  /*6a00*/  HADD2.F32 R66, -RZ, R160.H0_H0 ;  /* 0x200000a0ff427230 */ /* 0x000fe20000004100 */
[----:B------:R-:W-:Y:S01]  /*6a10*/  @P2 SHF.R.U32.HI R91, RZ, 0x10, R67 ;  /* 0x00000010ff5b2819 */ /* 0x000fe20000011643 */
[----:B------:R-:W-:Y:S01]  /*6a20*/  FADD.FTZ R116, R112, -R117 ;  /* 0x8000007570747221 */ /* 0x000fe20000010000 */
[----:B------:R-:W-:Y:S01]  /*6a30*/  FFMA.FTZ R112, R92, UR12, R105 ;  /* 0x0000000c5c707c23 */ /* 0x000fe20008010069 */
[----:B------:R-:W-:Y:S02]  /*6a40*/  @P4 HADD2.F32 R67, -RZ, R90.H0_H0 ;  /* 0x2000005aff434230 */ /* 0x000fe40000004100 */
[----:B------:R-:W-:Y:S01]  /*6a50*/  FFMA.FTZ R163, R163, UR12, R66 ;  /* 0x0000000ca3a37c23 */ /* 0x000fe20008010042 */
[----:B------:R-:W-:Y:S02]  /*6a60*/  @P2 HADD2.F32 R91, -RZ, R91.H0_H0 ;  /* 0x2000005bff5b2230 */ /* 0x000fe40000004100 */
[----:B------:R-:W-:Y:S01]  /*6a70*/  HFMA2 R160, -RZ, RZ, 0, 0 ;  /* 0x00000000ffa07431 */ /* 0x000fe200000001ff */
[----:B--2---:R-:W-:Y:S01]  /*6a80*/  MOV R145, RZ ;  /* 0x000000ff00917202 */ /* 0x004fe20000000f00 */
[----:B------:R-:W-:Y:S01]  /*6a90*/  @P4 FMUL.FTZ R160, R166, R67 ;  /* 0x00000043a6a04220 */ /* 0x000fe20000410000 */
[----:B------:R-:W-:Y:S01]  /*6aa0*/  LOP3.LUT P4, RZ, R114, 0xff00, RZ, 0xc0, !PT ;  /* 0x0000ff0072ff7812 */ /* 0x000fe2000788c0ff */
[----:B------:R-:W-:Y:S01]  /*6ab0*/  @P2 FMUL.FTZ R145, R168, R91 ;  /* 0x0000005ba8912220 */ /* 0x000fe20000410000 */
[----:B------:R-:W-:Y:S01]  /*6ac0*/  LOP3.LUT P2, RZ, R114, 0xff0000, RZ, 0xc0, !PT ;  /* 0x00ff000072ff7812 */ /* 0x000fe2000784c0ff */
[----:B------:R-:W-:Y:S01]  /*6ad0*/  FFMA.FTZ R108, R108, UR13, R150 ;  /* 0x0000000d6c6c7c23 */ /* 0x000fe20008010096 */
[----:B0-----:R-:W-:Y:S01]  /*6ae0*/  MOV R147, RZ ;  /* 0x000000ff00937202 */ /* 0x001fe20000000f00 */
[----:B------:R-:W-:-:S02]  /*6af0*/  HFMA2 R144, -RZ, RZ, 0, 0 ;  /* 0x00000000ff907431 */ /* 0x000fc400000001ff */
[----:B------:R-:W-:Y:S01]  /*6b00*/  FMUL.FTZ R67, R112, UR4 ;  /* 0x0000000470437c20 */ /* 0x000fe20008410000 */
[----:B------:R-:W-:Y:S01]  /*6b10*/  FFMA.FTZ R98, R98, UR13, R150 ;  /* 0x0000000d62627c23 */ /* 0x000fe20008010096 */
[----:B------:R0:W-:Y:S02]  /*6b20*/  F2F.F16.F32 R105, R96 ;  /* 0x0000006000697304 */ /* 0x0001e40000200800 */
[----:B------:R-:W-:Y:S01]  /*6b30*/  FMUL.FTZ R140, R67, UR22 ;  /* 0x00000016438c7c20 */ /* 0x000fe20008410000 */
[----:B------:R-:W-:Y:S01]  /*6b40*/  MOV R67, RZ ;  /* 0x000000ff00437202 */ /* 0x000fe20000000f00 */
[----:B------:R-:W-:Y:S01]  /*6b50*/  FADD.FTZ R115, R115, -R98 ;  /* 0x8000006273737221 */ /* 0x000fe20000010000 */
[----:B------:R-:W-:-:S03]  /*6b60*/  @P4 HADD2.F32 R117, -RZ, R155.H0_H0 ;  /* 0x2000009bff754230 */ /* 0x000fc60000004100 */
[----:B------:R-:W1:Y:S01]  /*6b70*/  F2F.F16.F32 R91, R112 ;  /* 0x00000070005b7304 */ /* 0x000e620000200800 */
[----:B0-----:R-:W-:Y:S01]  /*6b80*/  FMUL.FTZ R96, R96, UR4 ;  /* 0x0000000460607c20 */ /* 0x001fe20008410000 */
[----:B---3--:R-:W-:Y:S02]  /*6b90*/  @P3 SHF.R.U64 R92, R138, 0x10, R139 ;  /* 0x000000108a5c3819 */ /* 0x008fe4000000128b */
[----:B------:R-:W-:Y:S01]  /*6ba0*/  @P5 MOV R66, R138 ;  /* 0x0000008a00425202 */ /* 0x000fe20000000f00 */
[----:B------:R-:W-:Y:S01]  /*6bb0*/  FADD.FTZ R138, R103, -R108 ;  /* 0x8000006c678a7221 */ /* 0x000fe20000010000 */
[----:B------:R-:W-:Y:S01]  /*6bc0*/  FMUL.FTZ R108, R163, UR4 ;  /* 0x00000004a36c7c20 */ /* 0x000fe20008410000 */
[----:B------:R-:W-:Y:S02]  /*6bd0*/  @P3 HADD2.F32 R90, -RZ, R92.H0_H0 ;  /* 0x2000005cff5a3230 */ /* 0x000fe40000004100 */
[----:B------:R-:W-:Y:S01]  /*6be0*/  FMUL.FTZ R143, R96, UR22 ;  /* 0x00000016608f7c20 */ /* 0x000fe20008410000 */
[----:B------:R-:W-:-:S02]  /*6bf0*/  @P5 HADD2.F32 R66, -RZ, R66.H0_H0 ;  /* 0x20000042ff425230 */ /* 0x000fc40000004100 */
[----:B------:R-:W-:Y:S01]  /*6c00*/  FMUL.FTZ R108, R108, UR22 ;  /* 0x000000166c6c7c20 */ /* 0x000fe20008410000 */
[----:B------:R-:W-:Y:S02]  /*6c10*/  @P2 HADD2.F32 R103, -RZ, R123.H0_H0 ;  /* 0x2000007bff672230 */ /* 0x000fe40000004100 */
[----:B------:R-:W-:Y:S01]  /*6c20*/  @P3 FMUL.FTZ R147, R167, R90 ;  /* 0x0000005aa7933220 */ /* 0x000fe20000410000 */
[----:B------:R-:W-:Y:S01]  /*6c30*/  SHF.R.U32.HI R90, RZ, 0x10, R133 ;  /* 0x00000010ff5a7819 */ /* 0x000fe20000011685 */
[----:B------:R-:W-:Y:S01]  /*6c40*/  @P5 FMUL.FTZ R144, R169, R66 ;  /* 0x00000042a9905220 */ /* 0x000fe20000410000 */
[C---:B------:R-:W-:Y:S01]  /*6c50*/  LOP3.LUT P5, RZ, R114.reuse, 0xff, RZ, 0xc0, !PT ;  /* 0x000000ff72ff7812 */ /* 0x040fe200078ac0ff */
[----:B------:R-:W-:Y:S01]  /*6c60*/  HFMA2 R66, -RZ, RZ, 0, 0 ;  /* 0x00000000ff427431 */ /* 0x000fe200000001ff */
[----:B------:R-:W-:Y:S01]  /*6c70*/  ISETP.GE.U32.AND P3, PT, R114, 0x1000000, PT ;  /* 0x010000007200780c */ /* 0x000fe20003f66070 */
[----:B------:R-:W-:Y:S02]  /*6c80*/  HADD2.F32 R141, -RZ, R90.H0_H0 ;  /* 0x2000005aff8d7230 */ /* 0x000fe40000004100 */
[----:B------:R-:W-:Y:S01]  /*6c90*/  FFMA.FTZ R90, R153, UR13, R150 ;  /* 0x0000000d995a7c23 */ /* 0x000fe20008010096 */
[----:B------:R-:W-:Y:S01]  /*6ca0*/  @P4 FMUL.FTZ R66, R117, R140 ;  /* 0x0000008c75424220 */ /* 0x000fe20000410000 */
[----:B------:R-:W-:Y:S01]  /*6cb0*/  @P2 FMUL.FTZ R67, R103, R108 ;  /* 0x0000006c67432220 */ /* 0x000fe20000410000 */
[----:B------:R-:W-:Y:S01]  /*6cc0*/  F2F.F16.F32 R92, R163 ;  /* 0x000000a3005c7304 */ /* 0x000fe20000200800 */
[----:B------:R-:W-:Y:S01]  /*6cd0*/  FFMA.FTZ R116, R116, UR12, R141 ;  /* 0x0000000c74747c23 */ /* 0x000fe2000801008d */
[----:B------:R-:W-:Y:S01]  /*6ce0*/  FADD.FTZ R117, R93, -R90 ;  /* 0x8000005a5d757221 */ /* 0x000fe20000010000 */
[----:B------:R-:W-:Y:S01]  /*6cf0*/  FFMA.FTZ R93, R111, UR13, R150 ;  /* 0x0000000d6f5d7c23 */ /* 0x000fe20008010096 */
[----:B------:R-:W-:Y:S01]  /*6d00*/  MOV R111, R134 ;  /* 0x00000086006f7202 */ /* 0x000fe20000000f00 */
[----:B------:R-:W-:Y:S01]  /*6d10*/  FMUL.FTZ R103, R116, UR4 ;  /* 0x0000000474677c20 */ /* 0x000fe20008410000 */
[----:B------:R-:W-:-:S02]  /*6d20*/  HFMA2 R90, -RZ, RZ, 0, 0 ;  /* 0x00000000ff5a7431 */ /* 0x000fc400000001ff */
[----:B------:R-:W-:Y:S01]  /*6d30*/  FADD.FTZ R141, R106, -R93 ;  /* 0x8000005d6a8d7221 */ /* 0x000fe20000010000 */
[----:B------:R0:W2:Y:S01]  /*6d40*/  F2F.F16.F32 R114, R116 ;  /* 0x0000007400727304 */ /* 0x0000a20000200800 */
[----:B------:R-:W-:Y:S01]  /*6d50*/  FMUL.FTZ R103, R103, UR22 ;  /* 0x0000001667677c20 */ /* 0x000fe20008410000 */
[----:B------:R-:W-:Y:S02]  /*6d60*/  HFMA2 R93, -RZ, RZ, 0, 0 ;  /* 0x00000000ff5d7431 */ /* 0x000fe400000001ff */
[----:B------:R-:W-:Y:S01]  /*6d70*/  HADD2.F32 R111, -RZ, R111.H0_H0 ;  /* 0x2000006fff6f7230 */ /* 0x000fe20000004100 */
[----:B------:R-:W-:-:S03]  /*6d80*/  SHF.R.U64 R106, R134, 0x10, R135 ;  /* 0x00000010866a7819 */ /* 0x000fc60000001287 */
[----:B------:R3:W2:Y:S01]  /*6d90*/  F2F.F16.F32 R98, R66 ;  /* 0x0000004200627304 */ /* 0x0006a20000200800 */
[----:B0-----:R-:W-:Y:S02]  /*6da0*/  @P3 HADD2.F32 R116, -RZ, R155.H1_H1 ;  /* 0x3000009bff743230 */ /* 0x001fe40000004100 */
[----:B------:R-:W-:Y:S01]  /*6db0*/  FFMA.FTZ R142, R138, UR12, R111 ;  /* 0x0000000c8a8e7c23 */ /* 0x000fe2000801006f */
[----:B------:R-:W-:Y:S02]  /*6dc0*/  HADD2.F32 R106, -RZ, R106.H0_H0 ;  /* 0x2000006aff6a7230 */ /* 0x000fe40000004100 */
[----:B------:R-:W-:Y:S01]  /*6dd0*/  @P3 FMUL.FTZ R90, R116, R103 ;  /* 0x00000067745a3220 */ /* 0x000fe20000410000 */
[----:B------:R-:W-:Y:S01]  /*6de0*/  MOV R116, R135 ;  /* 0x0000008700747202 */ /* 0x000fe20000000f00 */
[----:B------:R1:W-:Y:S01]  /*6df0*/  F2F.F16.F32 R112, R67 ;  /* 0x0000004300707304 */ /* 0x0003e20000200800 */
[----:B---3--:R-:W-:Y:S02]  /*6e00*/  @P5 HADD2.F32 R66, -RZ, R122.H0_H0 ;  /* 0x2000007aff425230 */ /* 0x008fe40000004100 */
[----:B------:R-:W-:Y:S01]  /*6e10*/  FFMA.FTZ R146, R117, UR12, R106 ;  /* 0x0000000c75927c23 */ /* 0x000fe2000801006a */
[----:B------:R-:W-:-:S02]  /*6e20*/  HADD2.F32 R116, -RZ, R116.H0_H0 ;  /* 0x20000074ff747230 */ /* 0x000fc40000004100 */
[----:B------:R-:W-:Y:S01]  /*6e30*/  @P5 FMUL.FTZ R93, R66, R143 ;  /* 0x0000008f425d5220 */ /* 0x000fe20000410000 */
[----:B------:R-:W-:Y:S01]  /*6e40*/  SHF.R.U32.HI R66, RZ, 0x10, R135 ;  /* 0x00000010ff427819 */ /* 0x000fe20000011687 */
[----:B------:R0:W3:Y:S01]  /*6e50*/  F2F.F16.F32 R96, R90 ;  /* 0x0000005a00607304 */ /* 0x0000e20000200800 */
[----:B------:R-:W-:Y:S01]  /*6e60*/  FFMA.FTZ R153, R115, UR12, R116 ;  /* 0x0000000c73997c23 */ /* 0x000fe20008010074 */
[----:B------:R-:W-:-:S04]  /*6e70*/  IMAD.WIDE.U32 R116, R151, 0x8, R64 ;  /* 0x0000000897747825 */ /* 0x000fc800078e0040 */
[----:B------:R-:W-:Y:S02]  /*6e80*/  HADD2.F32 R138, -RZ, R66.H0_H0 ;  /* 0x20000042ff8a7230 */ /* 0x000fe40000004100 */
[----:B------:R-:W3:Y:S01]  /*6e90*/  F2F.F16.F32 R93, R93 ;  /* 0x0000005d005d7304 */ /* 0x000ee20000200800 */
[----:B-1----:R-:W-:Y:S01]  /*6ea0*/  IMAD.WIDE.U32 R66, R91, 0x10000, RZ ;  /* 0x000100005b427825 */ /* 0x002fe200078e00ff */
[----:B--2---:R-:W-:-:S03]  /*6eb0*/  SHF.L.U32 R91, R114, 0x10, RZ ;  /* 0x00000010725b7819 */ /* 0x004fc600000006ff */
[----:B------:R-:W-:Y:S01]  /*6ec0*/  FFMA.FTZ R163, R141, UR12, R138 ;  /* 0x0000000c8da37c23 */ /* 0x000fe2000801008a */
[----:B------:R-:W-:Y:S01]  /*6ed0*/  IMAD.WIDE.U32 R114, R94, 0x8, R70 ;  /* 0x000000085e727825 */ /* 0x000fe200078e0046 */
[----:B------:R-:W-:Y:S02]  /*6ee0*/  LOP3.LUT R67, R67, R91, R92, 0xfe, !PT ;  /* 0x0000005b43437212 */ /* 0x000fe400078efe5c */
[----:B------:R-:W-:Y:S01]  /*6ef0*/  @P0 MOV R92, R139 ;  /* 0x0000008b005c0202 */ /* 0x000fe20000000f00 */
[----:B0-----:R-:W-:Y:S01]  /*6f00*/  IMAD.WIDE.U32 R90, R98, 0x10000, RZ ;  /* 0x00010000625a7825 */ /* 0x001fe200078e00ff */
[----:B---3--:R-:W-:-:S03]  /*6f10*/  SHF.L.U32 R111, R96, 0x10, RZ ;  /* 0x00000010606f7819 */ /* 0x008fc600000006ff */
[----:B------:R-:W-:Y:S01]  /*6f20*/  HFMA2 R96, -RZ, RZ, 0, 0 ;  /* 0x00000000ff607431 */ /* 0x000fe200000001ff */
[----:B------:R-:W-:Y:S01]  /*6f30*/  LOP3.LUT R66, R66, R105, RZ, 0xfc, !PT ;  /* 0x0000006942427212 */ /* 0x000fe200078efcff */
[----:B------:R-:W-:Y:S01]  /*6f40*/  @P0 HADD2.F32 R105, -RZ, R92.H0_H0 ;  /* 0x2000005cff690230 */ /* 0x000fe20000004100 */
[----:B------:R-:W-:Y:S01]  /*6f50*/  LOP3.LUT R91, R91, R111, R112, 0xfe, !PT ;  /* 0x0000006f5b5b7212 */ /* 0x000fe200078efe70 */
[----:B------:R0:W-:Y:S01]  /*6f60*/  F2F.F16.F32 R141, R142 ;  /* 0x0000008e008d7304 */ /* 0x0001e20000200800 */
[----:B------:R-:W-:Y:S01]  /*6f70*/  LOP3.LUT R90, R90, R93, RZ, 0xfc, !PT ;  /* 0x0000005d5a5a7212 */ /* 0x000fe200078efcff */
[----:B------:R-:W-:Y:S01]  /*6f80*/  IMAD.WIDE.U32 R92, R94, 0x8, R68 ;  /* 0x000000085e5c7825 */ /* 0x000fe200078e0044 */
[----:B------:R-:W-:-:S03]  /*6f90*/  @P6 SHF.R.U32.HI R98, RZ, 0x10, R139 ;  /* 0x00000010ff626819 */ /* 0x000fc6000001168b */
[----:B------:R-:W-:Y:S01]  /*6fa0*/  @P0 FMUL.FTZ R96, R162, R105 ;  /* 0x00000069a2600220 */ /* 0x000fe20000410000 */
[C---:B------:R-:W-:Y:S01]  /*6fb0*/  LOP3.LUT P0, RZ, R110.reuse, 0xff00, RZ, 0xc0, !PT ;  /* 0x0000ff006eff7812 */ /* 0x040fe2000780c0ff */
[----:B------:R-:W-:Y:S01]  /*6fc0*/  STG.E.64 desc[UR14][R92.64], R66 ;  /* 0x000000425c007986 */ /* 0x000fe2000c101b0e */
[----:B------:R-:W-:Y:S01]  /*6fd0*/  @P6 HADD2.F32 R98, -RZ, R98.H0_H0 ;  /* 0x20000062ff626230 */ /* 0x000fe20000004100 */
[----:B------:R-:W-:Y:S02]  /*6fe0*/  MOV R105, RZ ;  /* 0x000000ff00697202 */ /* 0x000fe40000000f00 */
[----:B------:R1:W-:Y:S04]  /*6ff0*/  STG.E.64 desc[UR14][R114.64], R90 ;  /* 0x0000005a72007986 */ /* 0x0003e8000c101b0e */
[----:B------:R-:W2:Y:S01]  /*7000*/  LDG.E.64 R116, desc[UR14][R116.64] ;  /* 0x0000000e74747981 */ /* 0x000ea2000c1e1b00 */
[----:B------:R-:W-:Y:S01]  /*7010*/  @P6 FMUL.FTZ R105, R161, R98 ;  /* 0x00000062a1696220 */ /* 0x000fe20000410000 */
[----:B------:R-:W-:Y:S01]  /*7020*/  LOP3.LUT P6, RZ, R110, 0xff0000, RZ, 0xc0, !PT ;  /* 0x00ff00006eff7812 */ /* 0x000fe200078cc0ff */
[----:B------:R3:W-:Y:S01]  /*7030*/  F2F.F16.F32 R138, R146 ;  /* 0x00000092008a7304 */ /* 0x0007e20000200800 */
[----:B------:R-:W-:Y:S01]  /*7040*/  MOV R139, RZ ;  /* 0x000000ff008b7202 */ /* 0x000fe20000000f00 */
[----:B------:R-:W-:-:S02]  /*7050*/  HFMA2 R94, -RZ, RZ, 0, 0 ;  /* 0x00000000ff5e7431 */ /* 0x000fc400000001ff */
[----:B------:R-:W-:Y:S01]  /*7060*/  FMUL.FTZ R112, R153, UR4 ;  /* 0x0000000499707c20 */ /* 0x000fe20008410000 */
[----:B0-----:R-:W-:Y:S01]  /*7070*/  FMUL.FTZ R142, R142, UR4 ;  /* 0x000000048e8e7c20 */ /* 0x001fe20008410000 */
[----:B------:R-:W-:Y:S01]  /*7080*/  MOV R98, RZ ;  /* 0x000000ff00627202 */ /* 0x000fe20000000f00 */
[----:B------:R-:W-:-:S04]  /*7090*/  IMAD.WIDE.U32 R64, R97, 0x8, R64 ;  /* 0x0000000861407825 */ /* 0x000fc800078e0040 */
[----:B------:R-:W-:Y:S01]  /*70a0*/  FMUL.FTZ R112, R112, UR22 ;  /* 0x0000001670707c20 */ /* 0x000fe20008410000 */
[----:B------:R-:W-:Y:S01]  /*70b0*/  FMUL.FTZ R142, R142, UR22 ;  /* 0x000000168e8e7c20 */ /* 0x000fe20008410000 */
[----:B---3--:R-:W-:Y:S01]  /*70c0*/  FMUL.FTZ R146, R146, UR4 ;  /* 0x0000000492927c20 */ /* 0x008fe20008410000 */
[----:B-1----:R-:W-:Y:S01]  /*70d0*/  @P0 HADD2.F32 R90, -RZ, R154.H0_H0 ;  /* 0x2000009aff5a0230 */ /* 0x002fe20000004100 */
[----:B------:R-:W0:Y:S08]  /*70e0*/  F2F.F16.F32 R93, R163 ;  /* 0x000000a3005d7304 */ /* 0x000e300000200800 */
[----:B------:R-:W-:Y:S01]  /*70f0*/  F2F.F16.F32 R92, R153 ;  /* 0x00000099005c7304 */ /* 0x000fe20000200800 */
[----:B0-----:R-:W-:-:S02]  /*7100*/  SHF.L.U32 R93, R93, 0x10, RZ ;  /* 0x000000105d5d7819 */ /* 0x001fc400000006ff */
[----:B----4-:R-:W-:Y:S02]  /*7110*/  @P4 SHF.R.U64 R111, R148, 0x10, R149 ;  /* 0x00000010946f4819 */ /* 0x010fe40000001295 */
[----:B------:R-:W-:-:S03]  /*7120*/  @P5 MOV R106, R148 ;  /* 0x00000094006a5202 */ /* 0x000fc60000000f00 */
[----:B------:R-:W-:Y:S02]  /*7130*/  @P4 HADD2.F32 R67, -RZ, R111.H0_H0 ;  /* 0x2000006fff434230 */ /* 0x000fe40000004100 */
[----:B------:R-:W-:Y:S02]  /*7140*/  @P5 HADD2.F32 R66, -RZ, R106.H0_H0 ;  /* 0x2000006aff425230 */ /* 0x000fe40000004100 */
[----:B------:R-:W-:Y:S01]  /*7150*/  FMUL.FTZ R106, R163, UR4 ;  /* 0x00000004a36a7c20 */ /* 0x000fe20008410000 */
[----:B------:R-:W-:Y:S01]  /*7160*/  @P4 FMUL.FTZ R139, R140, R67 ;  /* 0x000000438c8b4220 */ /* 0x000fe20000410000 */
[----:B------:R-:W-:Y:S01]  /*7170*/  ISETP.GE.U32.AND P4, PT, R110, 0x1000000, PT ;  /* 0x010000006e00780c */ /* 0x000fe20003f86070 */
[----:B------:R-:W-:Y:S01]  /*7180*/  @P5 FMUL.FTZ R94, R143, R66 ;  /* 0x000000428f5e5220 */ /* 0x000fe20000410000 */
[----:B------:R-:W-:Y:S01]  /*7190*/  FMUL.FTZ R143, R146, UR22 ;  /* 0x00000016928f7c20 */ /* 0x000fe20008410000 */
[----:B------:R-:W-:Y:S01]  /*71a0*/  LOP3.LUT P5, RZ, R110, 0xff, RZ, 0xc0, !PT ;  /* 0x000000ff6eff7812 */ /* 0x000fe200078ac0ff */
[----:B------:R-:W-:-:S02]  /*71b0*/  @P6 HADD2.F32 R67, -RZ, R121.H0_H0 ;  /* 0x20000079ff436230 */ /* 0x000fc40000004100 */
[----:B------:R-:W-:Y:S02]  /*71c0*/  HFMA2 R66, -RZ, RZ, 0, 0 ;  /* 0x00000000ff427431 */ /* 0x000fe400000001ff */
[----:B------:R-:W-:Y:S01]  /*71d0*/  @P0 FMUL.FTZ R66, R90, R143 ;  /* 0x0000008f5a420220 */ /* 0x000fe20000410000 */
[----:B------:R-:W-:Y:S01]  /*71e0*/  MOV R90, RZ ;  /* 0x000000ff005a7202 */ /* 0x000fe20000000f00 */
[----:B------:R-:W-:Y:S01]  /*71f0*/  FMUL.FTZ R106, R106, UR22 ;  /* 0x000000166a6a7c20 */ /* 0x000fe20008410000 */
[----:B------:R-:W-:Y:S01]  /*7200*/  @P6 FMUL.FTZ R90, R67, R112 ;  /* 0x00000070435a6220 */ /* 0x000fe20000410000 */
[----:B------:R-:W-:Y:S01]  /*7210*/  HFMA2 R110, -RZ, RZ, 0, 0 ;  /* 0x00000000ff6e7431 */ /* 0x000fe200000001ff */
[----:B------:R0:W1:Y:S01]  /*7220*/  F2F.F16.F32 R91, R66 ;  /* 0x00000042005b7304 */ /* 0x0000620000200800 */
[----:B------:R-:W-:-:S05]  /*7230*/  @P4 HADD2.F32 R67, -RZ, R154.H1_H1 ;  /* 0x3000009aff434230 */ /* 0x000fca0000004100 */
[----:B------:R-:W-:Y:S01]  /*7240*/  @P4 FMUL.FTZ R110, R67, R106 ;  /* 0x0000006a436e4220 */ /* 0x000fe20000410000 */
[----:B------:R-:W-:Y:S01]  /*7250*/  @P5 HADD2.F32 R67, -RZ, R120.H0_H0 ;  /* 0x20000078ff435230 */ /* 0x000fe20000004100 */
[----:B------:R1:W-:Y:S04]  /*7260*/  F2F.F16.F32 R114, R90 ;  /* 0x0000005a00727304 */ /* 0x0003e80000200800 */
[----:B------:R-:W-:Y:S01]  /*7270*/  @P5 FMUL.FTZ R98, R67, R142 ;  /* 0x0000008e43625220 */ /* 0x000fe20000410000 */
[----:B0-----:R-:W-:-:S03]  /*7280*/  IMAD.WIDE.U32 R66, R138, 0x10000, RZ ;  /* 0x000100008a427825 */ /* 0x001fc600078e00ff */
[----:B------:R-:W0:Y:S01]  /*7290*/  F2F.F16.F32 R110, R110 ;  /* 0x0000006e006e7304 */ /* 0x000e220000200800 */
[----:B-1----:R-:W-:Y:S01]  /*72a0*/  IMAD.WIDE.U32 R90, R91, 0x10000, RZ ;  /* 0x000100005b5a7825 */ /* 0x002fe200078e00ff */
[----:B------:R-:W-:Y:S02]  /*72b0*/  LOP3.LUT R93, R67, R93, R92, 0xfe, !PT ;  /* 0x0000005d435d7212 */ /* 0x000fe400078efe5c */
[----:B------:R-:W-:Y:S01]  /*72c0*/  LOP3.LUT R92, R66, R141, RZ, 0xfc, !PT ;  /* 0x0000008d425c7212 */ /* 0x000fe200078efcff */
[----:B------:R-:W-:-:S03]  /*72d0*/  IMAD.WIDE.U32 R66, R151, 0x8, R68 ;  /* 0x0000000897427825 */ /* 0x000fc600078e0044 */
[----:B------:R-:W1:Y:S02]  /*72e0*/  F2F.F16.F32 R115, R98 ;  /* 0x0000006200737304 */ /* 0x000e640000200800 */
[----:B------:R3:W-:Y:S01]  /*72f0*/  STG.E.64 desc[UR14][R66.64], R92 ;  /* 0x0000005c42007986 */ /* 0x0007e2000c101b0e */
[----:B0-----:R-:W-:-:S04]  /*7300*/  SHF.L.U32 R111, R110, 0x10, RZ ;  /* 0x000000106e6f7819 */ /* 0x001fc800000006ff */
[----:B------:R-:W-:Y:S01]  /*7310*/  LOP3.LUT R91, R91, R111, R114, 0xfe, !PT ;  /* 0x0000006f5b5b7212 */ /* 0x000fe200078efe72 */
[----:B------:R-:W-:Y:S01]  /*7320*/  IMAD.WIDE.U32 R110, R151, 0x8, R70 ;  /* 0x00000008976e7825 */ /* 0x000fe200078e0046 */
[----:B-1----:R-:W-:-:S05]  /*7330*/  LOP3.LUT R90, R90, R115, RZ, 0xfc, !PT ;  /* 0x000000735a5a7212 */ /* 0x002fca00078efcff */
[----:B------:R0:W-:Y:S04]  /*7340*/  STG.E.64 desc[UR14][R110.64], R90 ;  /* 0x0000005a6e007986 */ /* 0x0001e8000c101b0e */
[----:B------:R-:W4:Y:S01]  /*7350*/  LDG.E.64 R64, desc[UR14][R64.64] ;  /* 0x0000000e40407981 */ /* 0x000f22000c1e1b00 */
[--C-:B---3--:R-:W-:Y:S01]  /*7360*/  SHF.R.U64 R67, R136, 0x10, R137.reuse ;  /* 0x0000001088437819 */ /* 0x108fe20000001289 */
[--C-:B------:R-:W-:Y:S01]  /*7370*/  FFMA.FTZ R114, R113, UR13, R150.reuse ;  /* 0x0000000d71727c23 */ /* 0x100fe20008010096 */
[----:B------:R-:W-:Y:S01]  /*7380*/  @P2 MOV R66, R149 ;  /* 0x0000009500422202 */ /* 0x000fe20000000f00 */
[--C-:B------:R-:W-:Y:S01]  /*7390*/  FFMA.FTZ R113, R109, UR13, R150.reuse ;  /* 0x0000000d6d717c23 */ /* 0x100fe20008010096 */
[----:B------:R-:W-:Y:S01]  /*73a0*/  MOV R98, R136 ;  /* 0x0000008800627202 */ /* 0x000fe20000000f00 */
[----:B------:R-:W-:Y:S01]  /*73b0*/  FFMA.FTZ R102, R102, UR13, R150 ;  /* 0x0000000d66667c23 */ /* 0x000fe20008010096 */
[----:B------:R-:W-:Y:S01]  /*73c0*/  SHF.R.U32.HI R92, RZ, 0x10, R137 ;  /* 0x00000010ff5c7819 */ /* 0x000fe20000011689 */
[----:B------:R-:W-:Y:S01]  /*73d0*/  FADD.FTZ R114, R99, -R114 ;  /* 0x8000007263727221 */ /* 0x000fe20000010000 */
[----:B------:R-:W-:Y:S01]  /*73e0*/  FADD.FTZ R113, R104, -R113 ;  /* 0x8000007168717221 */ /* 0x000fe20000010000 */
[----:B0-----:R-:W-:Y:S01]  /*73f0*/  HADD2.F32 R91, -RZ, R67.H0_H0 ;  /* 0x20000043ff5b7230 */ /* 0x001fe20000004100 */
[----:B------:R-:W-:Y:S01]  /*7400*/  MOV R90, R137 ;  /* 0x00000089005a7202 */ /* 0x000fe20000000f00 */
[----:B------:R-:W-:Y:S01]  /*7410*/  @P2 HADD2.F32 R67, -RZ, R66.H0_H0 ;  /* 0x20000042ff432230 */ /* 0x000fe20000004100 */
[----:B------:R-:W-:Y:S01]  /*7420*/  @P3 SHF.R.U32.HI R66, RZ, 0x10, R149 ;  /* 0x00000010ff423819 */ /* 0x000fe20000011695 */
[----:B------:R-:W-:Y:S01]  /*7430*/  HADD2.F32 R109, -RZ, R98.H0_H0 ;  /* 0x20000062ff6d7230 */ /* 0x000fe20000004100 */
[----:B------:R-:W-:Y:S01]  /*7440*/  CS2R R98, SRZ ;  /* 0x0000000000627805 */ /* 0x000fe2000001ff00 */
[----:B------:R-:W-:-:S02]  /*7450*/  HADD2.F32 R93, -RZ, R90.H0_H0 ;  /* 0x2000005aff5d7230 */ /* 0x000fc40000004100 */
[----:B------:R-:W-:Y:S01]  /*7460*/  @P2 FMUL.FTZ R98, R108, R67 ;  /* 0x000000436c622220 */ /* 0x000fe20000410000 */
[----:B------:R-:W-:Y:S02]  /*7470*/  HADD2.F32 R92, -RZ, R92.H0_H0 ;  /* 0x2000005cff5c7230 */ /* 0x000fe40000004100 */
[----:B------:R-:W-:Y:S01]  /*7480*/  FADD.FTZ R102, R95, -R102 ;  /* 0x800000665f667221 */ /* 0x000fe20000010000 */
[----:B------:R-:W-:Y:S01]  /*7490*/  @P3 HADD2.F32 R66, -RZ, R66.H0_H0 ;  /* 0x20000042ff423230 */ /* 0x000fe20000004100 */
[----:B------:R-:W-:Y:S01]  /*74a0*/  LOP3.LUT P2, RZ, R101, 0xff00, RZ, 0xc0, !PT ;  /* 0x0000ff0065ff7812 */ /* 0x000fe2000784c0ff */
[----:B------:R-:W-:Y:S01]  /*74b0*/  FFMA.FTZ R114, R114, UR12, R91 ;  /* 0x0000000c72727c23 */ /* 0x000fe2000801005b */
[----:B------:R-:W-:Y:S01]  /*74c0*/  FFMA.FTZ R95, R102, UR12, R93 ;  /* 0x0000000c665f7c23 */ /* 0x000fe2000801005d */
[----:B------:R-:W-:Y:S01]  /*74d0*/  FFMA.FTZ R113, R113, UR12, R92 ;  /* 0x0000000c71717c23 */ /* 0x000fe2000801005c */
[----:B------:R-:W-:Y:S01]  /*74e0*/  CS2R R92, SRZ ;  /* 0x00000000005c7805 */ /* 0x000fe2000001ff00 */
[----:B------:R-:W-:Y:S01]  /*74f0*/  FFMA.FTZ R100, R100, UR13, R150 ;  /* 0x0000000d64647c23 */ /* 0x000fe20008010096 */
[----:B------:R-:W-:Y:S01]  /*7500*/  @P3 FMUL.FTZ R93, R103, R66 ;  /* 0x00000042675d3220 */ /* 0x000fe20000410000 */
[----:B------:R-:W-:Y:S01]  /*7510*/  LOP3.LUT P3, RZ, R101, 0xff0000, RZ, 0xc0, !PT ;  /* 0x00ff000065ff7812 */ /* 0x000fe2000786c0ff */
[----:B------:R0:W-:Y:S01]  /*7520*/  F2F.F16.F32 R91, R114 ;  /* 0x00000072005b7304 */ /* 0x0001e20000200800 */
[----:B------:R-:W-:Y:S01]  /*7530*/  FADD.FTZ R100, R107, -R100 ;  /* 0x800000646b647221 */ /* 0x000fe20000010000 */
[----:B------:R-:W-:-:S02]  /*7540*/  HFMA2 R66, -RZ, RZ, 0, 0 ;  /* 0x00000000ff427431 */ /* 0x000fc400000001ff */
[----:B------:R-:W-:-:S04]  /*7550*/  IMAD.WIDE.U32 R68, R97, 0x8, R68 ;  /* 0x0000000861447825 */ /* 0x000fc800078e0044 */
[----:B------:R-:W-:Y:S01]  /*7560*/  FFMA.FTZ R107, R100, UR12, R109 ;  /* 0x0000000c646b7c23 */ /* 0x000fe2000801006d */
[----:B------:R-:W-:Y:S01]  /*7570*/  IMAD.WIDE.U32 R70, R97, 0x8, R70 ;  /* 0x0000000861467825 */ /* 0x000fe200078e0046 */
[----:B------:R-:W1:Y:S03]  /*7580*/  F2F.F16.F32 R103, R113 ;  /* 0x0000007100677304 */ /* 0x000e660000200800 */
[----:B0-----:R-:W-:Y:S01]  /*7590*/  FMUL.FTZ R114, R114, UR4 ;  /* 0x0000000472727c20 */ /* 0x001fe20008410000 */
[----:B------:R-:W-:-:S03]  /*75a0*/  HFMA2 R97, -RZ, RZ, 0, 0 ;  /* 0x00000000ff617431 */ /* 0x000fc600000001ff */
[----:B------:R-:W-:Y:S01]  /*75b0*/  FMUL.FTZ R111, R114, UR22 ;  /* 0x00000016726f7c20 */ /* 0x000fe20008410000 */
[----:B------:R0:W-:Y:S01]  /*75c0*/  F2F.F16.F32 R109, R107 ;  /* 0x0000006b006d7304 */ /* 0x0001e20000200800 */
[----:B-1----:R-:W-:-:S07]  /*75d0*/  SHF.L.U32 R103, R103, 0x10, RZ ;  /* 0x0000001067677819 */ /* 0x002fce00000006ff */
[----:B------:R-:W1:Y:S01]  /*75e0*/  F2F.F16.F32 R102, R95 ;  /* 0x0000005f00667304 */ /* 0x000e620000200800 */
[----:B0-----:R-:W-:Y:S01]  /*75f0*/  FMUL.FTZ R107, R107, UR4 ;  /* 0x000000046b6b7c20 */ /* 0x001fe20008410000 */
[----:B--2---:R-:W-:Y:S02]  /*7600*/  @P5 MOV R67, R116 ;  /* 0x0000007400435202 */ /* 0x004fe40000000f00 */
[--C-:B------:R-:W-:Y:S02]  /*7610*/  @P0 SHF.R.U64 R90, R116, 0x10, R117.reuse ;  /* 0x00000010745a0819 */ /* 0x100fe40000001275 */
[----:B------:R-:W-:Y:S01]  /*7620*/  @P4 SHF.R.U32.HI R116, RZ, 0x10, R117 ;  /* 0x00000010ff744819 */ /* 0x000fe20000011675 */
[----:B------:R-:W-:Y:S02]  /*7630*/  @P5 HADD2.F32 R67, -RZ, R67.H0_H0 ;  /* 0x20000043ff435230 */ /* 0x000fe40000004100 */
[----:B------:R-:W-:-:S03]  /*7640*/  @P0 HADD2.F32 R90, -RZ, R90.H0_H0 ;  /* 0x2000005aff5a0230 */ /* 0x000fc60000004100 */
[----:B------:R-:W-:Y:S01]  /*7650*/  @P5 FMUL.FTZ R92, R142, R67 ;  /* 0x000000438e5c5220 */ /* 0x000fe20000410000 */
[----:B------:R-:W-:Y:S01]  /*7660*/  ISETP.GE.U32.AND P5, PT, R101, 0x1000000, PT ;  /* 0x010000006500780c */ /* 0x000fe20003fa6070 */
[----:B------:R-:W-:Y:S01]  /*7670*/  @P0 FMUL.FTZ R99, R143, R90 ;  /* 0x0000005a8f630220 */ /* 0x000fe20000410000 */
[----:B------:R-:W-:Y:S01]  /*7680*/  LOP3.LUT P0, RZ, R101, 0xff, RZ, 0xc0, !PT ;  /* 0x000000ff65ff7812 */ /* 0x000fe2000780c0ff */
[----:B------:R-:W-:Y:S01]  /*7690*/  FMUL.FTZ R67, R95, UR4 ;  /* 0x000000045f437c20 */ /* 0x000fe20008410000 */
[--C-:B------:R-:W-:Y:S02]  /*76a0*/  @P2 HADD2.F32 R90, -RZ, R152.reuse.H0_H0 ;  /* 0x20000098ff5a2230 */ /* 0x100fe40000004100 */
[----:B------:R-:W-:Y:S02]  /*76b0*/  @P3 HADD2.F32 R101, -RZ, R119.H0_H0 ;  /* 0x20000077ff653230 */ /* 0x000fe40000004100 */
[----:B------:R-:W-:Y:S01]  /*76c0*/  FMUL.FTZ R110, R67, UR22 ;  /* 0x00000016436e7c20 */ /* 0x000fe20008410000 */
[----:B------:R-:W-:Y:S01]  /*76d0*/  FMUL.FTZ R67, R113, UR4 ;  /* 0x0000000471437c20 */ /* 0x000fe20008410000 */
[----:B------:R-:W-:Y:S01]  /*76e0*/  @P2 FMUL.FTZ R66, R90, R111 ;  /* 0x0000006f5a422220 */ /* 0x000fe20000410000 */
[----:B------:R-:W-:Y:S01]  /*76f0*/  MOV R90, RZ ;  /* 0x000000ff005a7202 */ /* 0x000fe20000000f00 */
[----:B------:R-:W-:Y:S01]  /*7700*/  @P3 FMUL.FTZ R90, R101, R110 ;  /* 0x0000006e655a3220 */ /* 0x000fe20000410000 */
[----:B------:R-:W-:Y:S01]  /*7710*/  FMUL.FTZ R113, R67, UR22 ;  /* 0x0000001643717c20 */ /* 0x000fe20008410000 */
[----:B------:R-:W-:Y:S01]  /*7720*/  @P5 HADD2.F32 R108, -RZ, R152.H1_H1 ;  /* 0x30000098ff6c5230 */ /* 0x000fe20000004100 */
[----:B------:R-:W-:Y:S01]  /*7730*/  CS2R R100, SRZ ;  /* 0x0000000000647805 */ /* 0x000fe2000001ff00 */
[----:B------:R-:W-:Y:S01]  /*7740*/  @P0 HADD2.F32 R67, -RZ, R118.H0_H0 ;  /* 0x20000076ff430230 */ /* 0x000fe20000004100 */
[----:B------:R0:W-:Y:S02]  /*7750*/  F2F.F16.F32 R95, R66 ;  /* 0x00000042005f7304 */ /* 0x0001e40000200800 */
[----:B------:R-:W-:Y:S01]  /*7760*/  @P5 FMUL.FTZ R100, R108, R113 ;  /* 0x000000716c645220 */ /* 0x000fe20000410000 */
[----:B------:R-:W-:-:S04]  /*7770*/  FMUL.FTZ R108, R107, UR22 ;  /* 0x000000166b6c7c20 */ /* 0x000fc80008410000 */
[----:B------:R-:W-:Y:S01]  /*7780*/  @P0 FMUL.FTZ R101, R67, R108 ;  /* 0x0000006c43650220 */ /* 0x000fe20000410000 */
[----:B------:R-:W2:Y:S01]  /*7790*/  F2F.F16.F32 R100, R100 ;  /* 0x0000006400647304 */ /* 0x000ea20000200800 */
[----:B0-----:R-:W-:-:S05]  /*77a0*/  IMAD.WIDE.U32 R66, R91, 0x10000, RZ ;  /* 0x000100005b427825 */ /* 0x001fca00078e00ff */
[----:B-1----:R-:W-:Y:S02]  /*77b0*/  LOP3.LUT R67, R67, R103, R102, 0xfe, !PT ;  /* 0x0000006743437212 */ /* 0x002fe400078efe66 */
[----:B------:R0:W1:Y:S01]  /*77c0*/  F2F.F16.F32 R104, R90 ;  /* 0x0000005a00687304 */ /* 0x0000620000200800 */
[----:B------:R-:W-:Y:S02]  /*77d0*/  LOP3.LUT R66, R66, R109, RZ, 0xfc, !PT ;  /* 0x0000006d42427212 */ /* 0x000fe400078efcff */
[----:B------:R-:W-:-:S03]  /*77e0*/  MOV R102, RZ ;  /* 0x000000ff00667202 */ /* 0x000fc60000000f00 */
[----:B------:R3:W-:Y:S01]  /*77f0*/  STG.E.64 desc[UR14][R68.64], R66 ;  /* 0x0000004244007986 */ /* 0x0007e2000c101b0e */
[----:B--2---:R-:W-:Y:S01]  /*7800*/  SHF.L.U32 R107, R100, 0x10, RZ ;  /* 0x00000010646b7819 */ /* 0x004fe200000006ff */
[----:B------:R-:W2:Y:S01]  /*7810*/  F2F.F16.F32 R101, R101 ;  /* 0x0000006500657304 */ /* 0x000ea20000200800 */
[----:B0-----:R-:W-:Y:S01]  /*7820*/  IMAD.WIDE.U32 R90, R95, 0x10000, RZ ;  /* 0x000100005f5a7825 */ /* 0x001fe200078e00ff */
[----:B------:R-:W-:-:S03]  /*7830*/  @P6 MOV R95, R117 ;  /* 0x00000075005f6202 */ /* 0x000fc60000000f00 */
[----:B------:R-:W-:Y:S01]  /*7840*/  HFMA2 R100, -RZ, RZ, 0, 0 ;  /* 0x00000000ff647431 */ /* 0x000fe200000001ff */
[----:B-1----:R-:W-:Y:S01]  /*7850*/  LOP3.LUT R91, R91, R107, R104, 0xfe, !PT ;  /* 0x0000006b5b5b7212 */ /* 0x002fe200078efe68 */
[----:B------:R-:W-:Y:S01]  /*7860*/  @P6 HADD2.F32 R95, -RZ, R95.H0_H0 ;  /* 0x2000005fff5f6230 */ /* 0x000fe20000004100 */
[----:B------:R-:W-:Y:S01]  /*7870*/  MOV R104, RZ ;  /* 0x000000ff00687202 */ /* 0x000fe20000000f00 */
[----:B---3--:R-:W-:-:S03]  /*7880*/  @P4 HADD2.F32 R67, -RZ, R116.H0_H0 ;  /* 0x20000074ff434230 */ /* 0x008fc60000004100 */
[----:B------:R-:W-:Y:S01]  /*7890*/  @P6 FMUL.FTZ R100, R112, R95 ;  /* 0x0000005f70646220 */ /* 0x000fe20000410000 */
[----:B------:R-:W-:Y:S01]  /*78a0*/  HFMA2 R95, -RZ, RZ, 0, 0 ;  /* 0x00000000ff5f7431 */ /* 0x000fe200000001ff */
[----:B--2---:R-:W-:-:S05]  /*78b0*/  LOP3.LUT R90, R90, R101, RZ, 0xfc, !PT ;  /* 0x000000655a5a7212 */ /* 0x004fca00078efcff */
[----:B------:R0:W-:Y:S01]  /*78c0*/  STG.E.64 desc[UR14][R70.64], R90 ;  /* 0x0000005a46007986 */ /* 0x0001e2000c101b0e */
[----:B----4-:R-:W-:Y:S02]  /*78d0*/  @P0 MOV R101, R64 ;  /* 0x0000004000650202 */ /* 0x010fe40000000f00 */
[--C-:B------:R-:W-:Y:S02]  /*78e0*/  @P2 SHF.R.U64 R64, R64, 0x10, R65.reuse ;  /* 0x0000001040402819 */ /* 0x100fe40000001241 */
[----:B------:R-:W-:Y:S01]  /*78f0*/  @P3 MOV R103, R65 ;  /* 0x0000004100673202 */ /* 0x000fe20000000f00 */
[----:B------:R-:W-:Y:S01]  /*7900*/  @P0 HADD2.F32 R101, -RZ, R101.H0_H0 ;  /* 0x20000065ff650230 */ /* 0x000fe20000004100 */
[----:B------:R-:W-:Y:S01]  /*7910*/  @P5 SHF.R.U32.HI R107, RZ, 0x10, R65 ;  /* 0x00000010ff6b5819 */ /* 0x000fe20000011641 */
[----:B------:R-:W-:Y:S02]  /*7920*/  @P2 HADD2.F32 R64, -RZ, R64.H0_H0 ;  /* 0x20000040ff402230 */ /* 0x000fe40000004100 */
[----:B------:R-:W-:-:S02]  /*7930*/  HFMA2 R65, -RZ, RZ, 0, 0 ;  /* 0x00000000ff417431 */ /* 0x000fc400000001ff */
[----:B------:R-:W-:Y:S02]  /*7940*/  @P3 HADD2.F32 R103, -RZ, R103.H0_H0 ;  /* 0x20000067ff673230 */ /* 0x000fe40000004100 */
[----:B------:R-:W-:Y:S01]  /*7950*/  @P4 FMUL.FTZ R65, R106, R67 ;  /* 0x000000436a414220 */ /* 0x000fe20000410000 */
[----:B------:R-:W-:Y:S02]  /*7960*/  @P5 HADD2.F32 R66, -RZ, R107.H0_H0 ;  /* 0x2000006bff425230 */ /* 0x000fe40000004100 */
[----:B------:R-:W-:Y:S01]  /*7970*/  @P0 FMUL.FTZ R102, R108, R101 ;  /* 0x000000656c660220 */ /* 0x000fe20000410000 */
[----:B------:R-:W-:Y:S01]  /*7980*/  @P2 FMUL.FTZ R95, R111, R64 ;  /* 0x000000406f5f2220 */ /* 0x000fe20000410000 */
[----:B------:R-:W-:Y:S01]  /*7990*/  @P3 FMUL.FTZ R104, R110, R103 ;  /* 0x000000676e683220 */ /* 0x000fe20000410000 */
[----:B0-----:R-:W-:-:S07]  /*79a0*/  @P5 FMUL.FTZ R97, R113, R66 ;  /* 0x0000004271615220 */ /* 0x001fce0000410000 */
.L_x_1946:
        /* <DEDUP_REMOVED lines=83> */
[----:B------:R-:W-:-:S07]  /*7ee0*/  MOV R39, R32 ;  /* 0x0000002000277202 */ /* 0x000fce0000000f00 */
.L_x_1943:
        /* <DEDUP_REMOVED lines=26> */
.L_x_1949:
        /* <DEDUP_REMOVED lines=15> */
.L_x_10815:


//--------------------- .text._ZN10layer_norm22ln_bwd_finalize_kernelINS_22Kernel_traits_finalizeILj2560E6__halfS2_S2_S2_fjLb1ELj1024ELj4ENS_18Kernel_traits_baseILj2560ES2_S2_S2_S2_fjLj1024EEEEELb1ELb0EEEvNS_9BwdParamsE --------------------------
	.section	.text._ZN10layer_norm22ln_bwd_finalize_kernelINS_22Kernel_traits_finalizeILj2560E6__halfS2_S2_S2_fjLb1ELj1024ELj4ENS_18Kernel_traits_baseILj2560ES2_S2_S2_S2_fjLj1024EEEEELb1ELb0EEEvNS_9BwdParamsE,"ax",@progbits
	.align	128
        .global         _ZN10layer_norm22ln_bwd_finalize_kernelINS_22Kernel_traits_finalizeILj2560E6__halfS2_S2_S2_fjLb1ELj1024ELj4ENS_18Kernel_traits_baseILj2560ES2_S2_S2_S2_fjLj1024EEEEELb1ELb0EEEvNS_9BwdParamsE
        .type           _ZN10layer_norm22ln_bwd_finalize_kernelINS_22Kernel_traits_finalizeILj2560E6__halfS2_S2_S2_fjLb1ELj1024ELj4ENS_18Kernel_traits_baseILj2560ES2_S2_S2_S2_fjLj1024EEEEELb1ELb0EEEvNS_9BwdParamsE,@function
        .size           _ZN10layer_norm22ln_bwd_finalize_kernelINS_22Kernel_traits_finalizeILj2560E6__halfS2_S2_S2_fjLb1ELj1024ELj4ENS_18Kernel_traits_baseILj2560ES2_S2_S2_S2_fjLj1024EEEEELb1ELb0EEEvNS_9BwdParamsE,(.L_x_10816 - _ZN10layer_norm22ln_bwd_finalize_kernelINS_22Kernel_traits_finalizeILj2560E6__halfS2_S2_S2_fjLb1ELj1024ELj4ENS_18Kernel_traits_baseILj2560ES2_S2_S2_S2_fjLj1024EEEEELb1ELb0EEEvNS_9BwdParamsE)
        .other          _ZN10layer_norm22ln_bwd_finalize_kernelINS_22Kernel_traits_finalizeILj2560E6__halfS2_S2_S2_fjLb1ELj1024ELj4ENS_18Kernel_traits_baseILj2560ES2_S2_S2_S2_fjLj1024EEEEELb1ELb0EEEvNS_9BwdParamsE,@"STO_CUDA_ENTRY STV_DEFAULT"
_ZN10layer_norm22ln_bwd_finalize_kernelINS_22Kernel_traits_finalizeILj2560E6__halfS2_S2_S2_fjLb1ELj1024ELj4ENS_18Kernel_traits_baseILj2560ES2_S2_S2_S2_fjLj1024EEEEELb1ELb0EEEvNS_9BwdParamsE:
.text._ZN10layer_norm22ln_bwd_finalize_kernelINS_22Kernel_traits_finalizeILj2560E6__halfS2_S2_S2_fjLb1ELj1024ELj4ENS_18Kernel_traits_baseILj2560ES2_S2_S2_S2_fjLj1024EEEEELb1ELb0EEEvNS_9BwdParamsE:
        /* <DEDUP_REMOVED lines=62> */
.L_x_1954:
        /* <DEDUP_REMOVED lines=87> */
.L_x_1953:
[----:B------:R-:W-:Y:S05]  /*0950*/  BSYNC.RECONVERGENT B1 ;  /* 0x0000000000017941 */ /* 0x000fea0003800200 */
.L_x_1952:
        /* <DEDUP_REMOVED lines=49> */
.L_x_1956:
[----:B------:R-:W-:Y:S05]  /*0c70*/  BSYNC.RECONVERGENT B1 ;  /* 0x0000000000017941 */ /* 0x000fea0003800200 */
.L_x_1955:
        /* <DEDUP_REMOVED lines=29> */
.L_x_1958:
[----:B------:R-:W-:Y:S05]  /*0e50*/  BSYNC.RECONVERGENT B1 ;  /* 0x0000000000017941 */ /* 0x000fea0003800200 */
.L_x_1957:
        /* <DEDUP_REMOVED lines=14> */
.L_x_1951:
[----:B------:R-:W-:Y:S05]  /*0f40*/  BSYNC.RECONVERGENT B0 ;  /* 0x0000000000007941 */ /* 0x000fea0003800200 */
.L_x_1950:
        /* <DEDUP_REMOVED lines=68> */
[----:B-1----:R-:W-:Y:S02]  /*1390*/  F2FP.F16.F32.PACK_AB R11, R11, R10 ;  /* 0x0000000a0b0b723e */ /* 0x002fe400000000ff */
[----:B--2---:R-:W-:-:S03]  /*13a0*/  F2FP.F16.F32.PACK_AB R13, R13, R12 ;  /* 0x0000000c0d0d723e */ /* 0x004fc600000000ff */
[----:B------:R-:W-:Y:S01]  /*13b0*/  STG.E desc[UR6][R2.64], R11 ;  /* 0x0000000b02007986 */ /* 0x000fe2000c101906 */
[----:B----4-:R-:W-:-:S03]  /*13c0*/  F2FP.F16.F32.PACK_AB R15, R15, R14 ;  /* 0x0000000e0f0f723e */ /* 0x010fc600000000ff */
[----:B------:R-:W-:Y:S04]  /*13d0*/  STG.E desc[UR6][R4.64], R13 ;  /* 0x0000000d04007986 */ /* 0x000fe8000c101906 */
[----:B------:R-:W-:Y:S01]  /*13e0*/  STG.E desc[UR6][R6.64], R15 ;  /* 0x0000000f06007986 */ /* 0x000fe2000c101906 */
[----:B------:R-:W-:Y:S05]  /*13f0*/  EXIT ;  /* 0x000000000000794d */ /* 0x000fea0003800000 */
.L_x_1959:
        /* <DEDUP_REMOVED lines=16> */
.L_x_10816:


//--------------------- .text._ZN10layer_norm13ln_bwd_kernelINS_13Kernel_traitsI6__halfS2_S2_S2_fjLj2560ELj1ELj1ELj4ELj8ENS_18Kernel_traits_baseILj2560ES2_S2_S2_S2_fjLj128EEEEELb1ELb1ELb1ELb0EEEvNS_9BwdParamsE --------------------------
	.section	.text._ZN10layer_norm13ln_bwd_kernelINS_13Kernel_traitsI6__halfS2_S2_S2_fjLj2560ELj1ELj1ELj4ELj8ENS_18Kernel_traits_baseILj2560ES2_S2_S2_S2_fjLj128EEEEELb1ELb1ELb1ELb0EEEvNS_9BwdParamsE,"ax",@progbits
	.align	128
        .global         _ZN10layer_norm13ln_bwd_kernelINS_13Kernel_traitsI6__halfS2_S2_S2_fjLj2560ELj1ELj1ELj4ELj8ENS_18Kernel_traits_baseILj2560ES2_S2_S2_S2_fjLj128EEEEELb1ELb1ELb1ELb0EEEvNS_9BwdParamsE
        .type           _ZN10layer_norm13ln_bwd_kernelINS_13Kernel_traitsI6__halfS2_S2_S2_fjLj2560ELj1ELj1ELj4ELj8ENS_18Kernel_traits_baseILj2560ES2_S2_S2_S2_fjLj128EEEEELb1ELb1ELb1ELb0EEEvNS_9BwdParamsE,@function
        .size           _ZN10layer_norm13ln_bwd_kernelINS_13Kernel_traitsI6__halfS2_S2_S2_fjLj2560ELj1ELj1ELj4ELj8ENS_18Kernel_traits_baseILj2560ES2_S2_S2_S2_fjLj128EEEEELb1ELb1ELb1ELb0EEEvNS_9BwdParamsE,(.L_x_10817 - _ZN10layer_norm13ln_bwd_kernelINS_13Kernel_traitsI6__halfS2_S2_S2_fjLj2560ELj1ELj1ELj4ELj8ENS_18Kernel_traits_baseILj2560ES2_S2_S2_S2_fjLj128EEEEELb1ELb1ELb1ELb0EEEvNS_9BwdParamsE)
        .other          _ZN10layer_norm13ln_bwd_kernelINS_13Kernel_traitsI6__halfS2_S2_S2_fjLj2560ELj1ELj1ELj4ELj8ENS_18Kernel_traits_baseILj2560ES2_S2_S2_S2_fjLj128EEEEELb1ELb1ELb1ELb0EEEvNS_9BwdParamsE,@"STO_CUDA_ENTRY STV_DEFAULT"
_ZN10layer_norm13ln_bwd_kernelINS_13Kernel_traitsI6__halfS2_S2_S2_fjLj2560ELj1ELj1ELj4ELj8ENS_18Kernel_traits_baseILj2560ES2_S2_S2_S2_fjLj128EEEEELb1ELb1ELb1ELb0EEEvNS_9BwdParamsE:
.text._ZN10layer_norm13ln_bwd_kernelINS_13Kernel_traitsI6__halfS2_S2_S2_fjLj2560ELj1ELj1ELj4ELj8ENS_18Kernel_traits_baseILj2560ES2_S2_S2_S2_fjLj128EEEEELb1ELb1ELb1ELb0EEEvNS_9BwdParamsE:
        /* <DEDUP_REMOVED lines=20> */
[----:B------:R-:W3:Y:S01]  /*0140*/  @P1 LDC.64 R24, c[0x0][0x3d0] ;  /* 0x0000f400ff181b82 */ /* 0x000ee20000000a00 */
[----:B-1----:R-:W-:-:S07]  /*0150*/  @P0 IMAD.WIDE.U32 R18, R3, 0x8, R18 ;  /* 0x0000000803120825 */ /* 0x002fce00078e0012 */
[----:B------:R-:W1:Y:S01]  /*0160*/  @P1 LDC.64 R26, c[0x0][0x3e8] ;  /* 0x0000fa00ff1a1b82 */ /* 0x000e620000000a00 */
[----:B--2---:R-:W5:Y:S01]  /*0170*/  @P0 LDG.E.64 R20, desc[UR6][R18.64] ;  /* 0x0000000612140981 */ /* 0x004f62000c1e1b00 */
[----:B----4-:R-:W-:-:S06]  /*0180*/  @P0 IMAD.WIDE.U32 R22, R3, 0x8, R22 ;  /* 0x0000000803160825 */ /* 0x010fcc00078e0016 */
[----:B------:R-:W2:Y:S01]  /*0190*/  @P2 LDC.64 R32, c[0x0][0x3d0] ;  /* 0x0000f400ff202b82 */ /* 0x000ea20000000a00 */
[----:B------:R-:W-:Y:S01]  /*01a0*/  @P0 LOP3.LUT R3, R3, 0x80, RZ, 0xfc, !PT ;  /* 0x0000008003030812 */ /* 0x000fe200078efcff */
[----:B------:R-:W5:Y:S04]  /*01b0*/  @P0 LDG.E.64 R4, desc[UR6][R22.64] ;  /* 0x0000000616040981 */ /* 0x000f68000c1e1b00 */
[C---:B---3--:R-:W-:Y:S02]  /*01c0*/  @P1 IMAD.WIDE.U32 R28, R3.reuse, 0x8, R24 ;  /* 0x00000008031c1825 */ /* 0x048fe400078e0018 */
[----:B------:R-:W3:Y:S08]  /*01d0*/  @P2 LDC.64 R34, c[0x0][0x3e8] ;  /* 0x0000fa00ff222b82 */ /* 0x000ef00000000a00 */
[----:B------:R-:W4:Y:S01]  /*01e0*/  @P3 LDC.64 R36, c[0x0][0x3d0] ;  /* 0x0000f400ff243b82 */ /* 0x000f220000000a00 */
[C---:B-1----:R-:W-:Y:S01]  /*01f0*/  @P1 IMAD.WIDE.U32 R30, R3.reuse, 0x8, R26 ;  /* 0x00000008031e1825 */ /* 0x042fe200078e001a */
[----:B------:R-:W-:Y:S01]  /*0200*/  @P1 IADD3 R3, PT, PT, R3, 0x80, RZ ;  /* 0x0000008003031810 */ /* 0x000fe20007ffe0ff */
[----:B------:R-:W5:Y:S05]  /*0210*/  @P1 LDG.E.64 R84, desc[UR6][R28.64] ;  /* 0x000000061c541981 */ /* 0x000f6a000c1e1b00 */
[----:B------:R-:W1:Y:S01]  /*0220*/  @P3 LDC.64 R38, c[0x0][0x3e8] ;  /* 0x0000fa00ff263b82 */ /* 0x000e620000000a00 */
[----:B--2---:R-:W-:-:S07]  /*0230*/  @P2 IMAD.WIDE.U32 R32, R3, 0x8, R32 ;  /* 0x0000000803202825 */ /* 0x004fce00078e0020 */
[----:B------:R-:W2:Y:S01]  /*0240*/  @P4 LDC.64 R40, c[0x0][0x3d0] ;  /* 0x0000f400ff284b82 */ /* 0x000ea20000000a00 */
[C---:B---3--:R-:W-:Y:S01]  /*0250*/  @P2 IMAD.WIDE.U32 R34, R3.reuse, 0x8, R34 ;  /* 0x0000000803222825 */ /* 0x048fe200078e0022 */
[----:B------:R-:W-:Y:S01]  /*0260*/  @P2 IADD3 R3, PT, PT, R3, 0x80, RZ ;  /* 0x0000008003032810 */ /* 0x000fe20007ffe0ff */
[----:B------:R-:W5:Y:S05]  /*0270*/  @P1 LDG.E.64 R6, desc[UR6][R30.64] ;  /* 0x000000061e061981 */ /* 0x000f6a000c1e1b00 */
[----:B------:R-:W3:Y:S01]  /*0280*/  @P4 LDC.64 R42, c[0x0][0x3e8] ;  /* 0x0000fa00ff2a4b82 */ /* 0x000ee20000000a00 */
[----:B----4-:R-:W-:Y:S01]  /*0290*/  @P3 IMAD.WIDE.U32 R36, R3, 0x8, R36 ;  /* 0x0000000803243825 */ /* 0x010fe200078e0024 */
[----:B0-----:R-:W-:Y:S01]  /*02a0*/  MOV R125, UR4 ;  /* 0x00000004007d7c02 */ /* 0x001fe20008000f00 */
[----:B------:R-:W5:Y:S01]  /*02b0*/  @P2 LDG.E.64 R86, desc[UR6][R32.64] ;  /* 0x0000000620562981 */ /* 0x000f62000c1e1b00 */
[----:B------:R-:W-:-:S02]  /*02c0*/  CS2R R80, SRZ ;  /* 0x0000000000507805 */ /* 0x000fc4000001ff00 */
[----:B------:R-:W-:Y:S02]  /*02d0*/  CS2R R82, SRZ ;  /* 0x0000000000527805 */ /* 0x000fe4000001ff00 */
[----:B------:R-:W-:Y:S01]  /*02e0*/  CS2R R76, SRZ ;  /* 0x00000000004c7805 */ /* 0x000fe2000001ff00 */
[----:B------:R-:W5:Y:S01]  /*02f0*/  @P2 LDG.E.64 R10, desc[UR6][R34.64] ;  /* 0x00000006220a2981 */ /* 0x000f62000c1e1b00 */
[C---:B-1----:R-:W-:Y:S01]  /*0300*/  @P3 IMAD.WIDE.U32 R38, R3.reuse, 0x8, R38 ;  /* 0x0000000803263825 */ /* 0x042fe200078e0026 */
[----:B------:R-:W-:Y:S02]  /*0310*/  @P3 IADD3 R3, PT, PT, R3, 0x80, RZ ;  /* 0x0000008003033810 */ /* 0x000fe40007ffe0ff */
[----:B------:R-:W-:Y:S01]  /*0320*/  CS2R R78, SRZ ;  /* 0x00000000004e7805 */ /* 0x000fe2000001ff00 */
[----:B------:R0:W5:Y:S01]  /*0330*/  @P3 LDG.E.64 R8, desc[UR6][R36.64] ;  /* 0x0000000624083981 */ /* 0x000162000c1e1b00 */
[----:B------:R-:W-:Y:S02]  /*0340*/  CS2R R72, SRZ ;  /* 0x0000000000487805 */ /* 0x000fe4000001ff00 */
[----:B------:R-:W-:-:S02]  /*0350*/  CS2R R74, SRZ ;  /* 0x00000000004a7805 */ /* 0x000fc4000001ff00 */
[----:B------:R-:W-:Y:S01]  /*0360*/  CS2R R68, SRZ ;  /* 0x0000000000447805 */ /* 0x000fe2000001ff00 */
[----:B------:R1:W5:Y:S01]  /*0370*/  @P3 LDG.E.64 R12, desc[UR6][R38.64] ;  /* 0x00000006260c3981 */ /* 0x000362000c1e1b00 */
        /* <DEDUP_REMOVED lines=21> */
[----:B-1----:R-:W-:-:S02]  /*04d0*/  CS2R R38, SRZ ;  /* 0x0000000000267805 */ /* 0x002fc4000001ff00 */
[----:B------:R-:W-:Y:S02]  /*04e0*/  CS2R R32, SRZ ;  /* 0x0000000000207805 */ /* 0x000fe4000001ff00 */
[----:B------:R-:W-:Y:S02]  /*04f0*/  CS2R R34, SRZ ;  /* 0x0000000000227805 */ /* 0x000fe4000001ff00 */
[----:B------:R-:W-:Y:S02]  /*0500*/  CS2R R28, SRZ ;  /* 0x00000000001c7805 */ /* 0x000fe4000001ff00 */
[----:B------:R-:W-:Y:S02]  /*0510*/  CS2R R30, SRZ ;  /* 0x00000000001e7805 */ /* 0x000fe4000001ff00 */
[----:B--2---:R-:W-:Y:S02]  /*0520*/  CS2R R24, SRZ ;  /* 0x0000000000187805 */ /* 0x004fe4000001ff00 */
[----:B---3--:R-:W-:Y:S01]  /*0530*/  CS2R R26, SRZ ;  /* 0x00000000001a7805 */ /* 0x008fe2000001ff00 */
[----:B------:R-:W-:Y:S06]  /*0540*/  @P4 BRA `(.L_x_1960) ;  /* 0x000000a400984947 */ /* 0x000fec0003800000 */
[----:B-----5:R-:W-:Y:S02]  /*0550*/  MOV R132, R8 ;  /* 0x0000000800847202 */ /* 0x020fe40000000f00 */
[----:B------:R-:W-:Y:S02]  /*0560*/  CS2R R80, SRZ ;  /* 0x0000000000507805 */ /* 0x000fe4000001ff00 */
[----:B------:R-:W-:Y:S02]  /*0570*/  MOV R134, R14 ;  /* 0x0000000e00867202 */ /* 0x000fe40000000f00 */
[----:B------:R-:W-:Y:S02]  /*0580*/  CS2R R82, SRZ ;  /* 0x0000000000527805 */ /* 0x000fe4000001ff00 */
[----:B------:R-:W-:Y:S02]  /*0590*/  MOV R136, R4 ;  /* 0x0000000400887202 */ /* 0x000fe40000000f00 */
[----:B------:R-:W-:-:S02]  /*05a0*/  CS2R R76, SRZ ;  /* 0x00000000004c7805 */ /* 0x000fc4000001ff00 */
[----:B------:R-:W-:Y:S02]  /*05b0*/  MOV R138, R6 ;  /* 0x00000006008a7202 */ /* 0x000fe40000000f00 */
        /* <DEDUP_REMOVED lines=9> */
[----:B------:R-:W-:Y:S02]  /*0650*/  SHF.R.U64 R0, R20, 0x10, R21 ;  /* 0x0000001014007819 */ /* 0x000fe40000001215 */
        /* <DEDUP_REMOVED lines=43> */
[--C-:B------:R-:W-:Y:S01]  /*0910*/  SHF.R.U64 R19, R86, 0x10, R87.reuse ;  /* 0x0000001056137819 */ /* 0x100fe20000001257 */
[----:B------:R-:W-:Y:S01]  /*0920*/  UPLOP3.LUT UP1, UPT, UPT, UPT, UPT, 0x40, 0x4 ;  /* 0x000000000004789c */ /* 0x000fe20003f2e870 */
[----:B------:R-:W-:Y:S01]  /*0930*/  MOV R131, R87 ;  /* 0x0000005700837202 */ /* 0x000fe20000000f00 */
[----:B------:R-:W0:Y:S01]  /*0940*/  LDCU.U8 UR8, c[0x0][0x410] ;  /* 0x00008200ff0877ac */ /* 0x000e220008000000 */
[----:B------:R-:W-:Y:S02]  /*0950*/  SHF.R.U32.HI R20, RZ, 0x10, R87 ;  /* 0x00000010ff147819 */ /* 0x000fe40000011657 */
[----:B------:R-:W-:Y:S01]  /*0960*/  SHF.R.U32.HI R9, RZ, 0x10, R9 ;  /* 0x00000010ff097819 */ /* 0x000fe20000011609 */
[----:B------:R-:W1:Y:S01]  /*0970*/  LDCU UR9, c[0x0][0x400] ;  /* 0x00008000ff0977ac */ /* 0x000e620008000800 */
[----:B------:R-:W-:Y:S02]  /*0980*/  SHF.R.U32.HI R15, RZ, 0x10, R15 ;  /* 0x00000010ff0f7819 */ /* 0x000fe4000001160f */
[----:B------:R-:W-:Y:S01]  /*0990*/  SHF.R.U32.HI R5, RZ, 0x10, R5 ;  /* 0x00000010ff057819 */ /* 0x000fe20000011605 */
[----:B------:R-:W2:Y:S01]  /*09a0*/  LDCU.64 UR12, c[0x0][0x408] ;  /* 0x00008100ff0c77ac */ /* 0x000ea20008000a00 */
[----:B------:R-:W-:-:S02]  /*09b0*/  SHF.R.U32.HI R7, RZ, 0x10, R7 ;  /* 0x00000010ff077819 */ /* 0x000fc40000011607 */
[----:B------:R-:W-:Y:S01]  /*09c0*/  SHF.R.U32.HI R11, RZ, 0x10, R11 ;  /* 0x00000010ff0b7819 */ /* 0x000fe2000001160b */
[----:B------:R-:W3:Y:S01]  /*09d0*/  LDCU.64 UR10, c[0x0][0x438] ;  /* 0x00008700ff0a77ac */ /* 0x000ee20008000a00 */
[----:B------:R-:W-:Y:S02]  /*09e0*/  SHF.R.U32.HI R13, RZ, 0x10, R13 ;  /* 0x00000010ff0d7819 */ /* 0x000fe4000001160d */
[----:B------:R-:W-:Y:S01]  /*09f0*/  SHF.R.U32.HI R17, RZ, 0x10, R17 ;  /* 0x00000010ff117819 */ /* 0x000fe20000011611 */
[----:B------:R-:W4:Y:S01]  /*0a00*/  LDCU.64 UR14, c[0x0][0x478] ;  /* 0x00008f00ff0e77ac */ /* 0x000f220008000a00 */
        /* <DEDUP_REMOVED lines=19> */
[----:B01234-:R-:W-:-:S07]  /*0b40*/  PRMT R145, R145, 0x5410, R17 ;  /* 0x0000541091917816 */ /* 0x01ffce0000000011 */
.L_x_2155:
        /* <DEDUP_REMOVED lines=18> */
[----:B------:R-:W-:Y:S01]  /*0c70*/  IADD3 R85, PT, PT, R153, -0x1, RZ ;  /* 0xffffffff99557810 */ /* 0x000fe20007ffe0ff */
[----:B------:R-:W3:Y:S01]  /*0c80*/  S2R R0, SR_TID.X ;  /* 0x0000000000007919 */ /* 0x000ee20000002100 */
[----:B------:R-:W-:-:S02]  /*0c90*/  ISETP.GE.U32.AND P0, PT, R124, 0x80, PT ;  /* 0x000000807c00780c */ /* 0x000fc40003f06070 */
[----:B------:R-:W-:Y:S02]  /*0ca0*/  ISETP.NE.AND P5, PT, RZ, UR8, PT ;  /* 0x00000008ff007c0c */ /* 0x000fe4000bfa5270 */
[C---:B------:R-:W-:Y:S01]  /*0cb0*/  ISETP.GE.U32.AND P1, PT, R124.reuse, 0x100, PT ;  /* 0x000001007c00780c */ /* 0x040fe20003f26070 */
[----:B-1----:R-:W-:Y:S01]  /*0cc0*/  HFMA2 R87, -RZ, RZ, 0, 0 ;  /* 0x00000000ff577431 */ /* 0x002fe200000001ff */
[C---:B------:R-:W-:Y:S02]  /*0cd0*/  ISETP.GE.U32.AND P2, PT, R124.reuse, 0x180, PT ;  /* 0x000001807c00780c */ /* 0x040fe40003f46070 */
[----:B------:R-:W-:Y:S01]  /*0ce0*/  ISETP.GE.U32.AND P3, PT, R124, 0x200, PT ;  /* 0x000002007c00780c */ /* 0x000fe20003f66070 */
[-C--:B0-----:R-:W-:Y:S02]  /*0cf0*/  IMAD R84, R125, R2.reuse, RZ ;  /* 0x000000027d547224 */ /* 0x081fe400078e02ff */
[----:B------:R-:W-:Y:S01]  /*0d00*/  IMAD R88, R85, R2, RZ ;  /* 0x0000000255587224 */ /* 0x000fe200078e02ff */
[----:B------:R-:W-:-:S02]  /*0d10*/  @P4 IADD3 R85, PT, PT, R159, -0x1, RZ ;  /* 0xffffffff9f554810 */ /* 0x000fc40007ffe0ff */
[----:B------:R-:W-:-:S04]  /*0d20*/  SHF.R.S32.HI R89, RZ, 0x1f, R84 ;  /* 0x0000001fff597819 */ /* 0x000fc80000011454 */
[----:B------:R-:W-:Y:S01]  /*0d30*/  LEA.HI R89, R89, R84, RZ, 0x2 ;  /* 0x0000005459597211 */ /* 0x000fe200078f10ff */
[----:B------:R-:W-:Y:S01]  /*0d40*/  @P4 IMAD R84, R85, R2, RZ ;  /* 0x0000000255544224 */ /* 0x000fe200078e02ff */
[----:B------:R-:W-:-:S04]  /*0d50*/  SHF.R.S32.HI R85, RZ, 0x1f, R88 ;  /* 0x0000001fff557819 */ /* 0x000fc80000011458 */
[----:B------:R-:W-:Y:S02]  /*0d60*/  @P4 SHF.R.S32.HI R91, RZ, 0x1f, R84 ;  /* 0x0000001fff5b4819 */ /* 0x000fe40000011454 */
[----:B------:R-:W-:Y:S02]  /*0d70*/  LEA.HI R85, R85, R88, RZ, 0x2 ;  /* 0x0000005855557211 */ /* 0x000fe400078f10ff */
[----:B------:R-:W-:Y:S02]  /*0d80*/  @P4 LEA.HI R91, R91, R84, RZ, 0x2 ;  /* 0x000000545b5b4211 */ /* 0x000fe400078f10ff */
[-C--:B---3--:R-:W-:Y:S02]  /*0d90*/  LEA.HI.SX32 R150, R89, R0.reuse, 0x1e ;  /* 0x0000000059967211 */ /* 0x088fe400078ff2ff */
[----:B------:R-:W-:Y:S02]  /*0da0*/  CS2R R88, SRZ ;  /* 0x0000000000587805 */ /* 0x000fe4000001ff00 */
[----:B------:R-:W-:-:S02]  /*0db0*/  @P4 LEA.HI.SX32 R87, R91, R0, 0x1e ;  /* 0x000000005b574211 */ /* 0x000fc400078ff2ff */
[----:B------:R-:W-:Y:S02]  /*0dc0*/  LEA.HI.SX32 R90, R85, R0, 0x1e ;  /* 0x00000000555a7211 */ /* 0x000fe400078ff2ff */
[----:B------:R-:W-:Y:S02]  /*0dd0*/  MOV R91, R150 ;  /* 0x00000096005b7202 */ /* 0x000fe40000000f00 */
        /* <DEDUP_REMOVED lines=14> */
[----:B------:R-:W-:Y:S02]  /*0ec0*/  HADD2.F32 R151, -RZ, R126.H1_H1 ;  /* 0x3000007eff977230 */ /* 0x000fe40000004100 */
[----:B0-----:R-:W-:-:S05]  /*0ed0*/  @P5 IMAD.WIDE.U32 R88, R91, 0x8, R88 ;  /* 0x000000085b585825 */ /* 0x001fca00078e0058 */
[----:B------:R0:W5:Y:S01]  /*0ee0*/  @P5 LDG.E.64 R120, desc[UR6][R88.64] ;  /* 0x0000000658785981 */ /* 0x000162000c1e1b00 */
[----:B------:R-:W-:Y:S02]  /*0ef0*/  IADD3 R87, PT, PT, R87, 0x80, RZ ;  /* 0x0000008057577810 */ /* 0x000fe40007ffe0ff */
[----:B------:R-:W-:Y:S02]  /*0f00*/  IADD3 R90, PT, PT, R90, 0x80, RZ ;  /* 0x000000805a5a7810 */ /* 0x000fe40007ffe0ff */
[----:B------:R-:W-:Y:S02]  /*0f10*/  IADD3 R91, PT, PT, R91, 0x80, RZ ;  /* 0x000000805b5b7810 */ /* 0x000fe40007ffe0ff */
[----:B---3--:R-:W-:Y:S02]  /*0f20*/  MOV R8, R84 ;  /* 0x0000005400087202 */ /* 0x008fe40000000f00 */
[----:B------:R-:W-:Y:S02]  /*0f30*/  SHF.R.U64 R84, R84, 0x10, R85 ;  /* 0x0000001054547819 */ /* 0x000fe40000001255 */
[----:B------:R-:W-:-:S02]  /*0f40*/  MOV R5, R85 ;  /* 0x0000005500057202 */ /* 0x000fc40000000f00 */
[----:B------:R-:W-:Y:S02]  /*0f50*/  SHF.R.U32.HI R10, RZ, 0x10, R85 ;  /* 0x00000010ff0a7819 */ /* 0x000fe40000011655 */
[----:B----4-:R-:W-:-:S05]  /*0f60*/  SHF.R.U64 R85, R6, 0x10, R7 ;  /* 0x0000001006557819 */ /* 0x010fca0000001207 */
[----:B------:R-:W-:Y:S02]  /*0f70*/  HADD2.F32 R85, -RZ, R85.H0_H0 ;  /* 0x20000055ff557230 */ /* 0x000fe40000004100 */
[----:B-1----:R-:W-:Y:S01]  /*0f80*/  HADD2.F32 R149, -RZ, R7.H0_H0 ;  /* 0x20000007ff957230 */ /* 0x002fe20000004100 */
[----:B------:R-:W-:Y:S02]  /*0f90*/  SHF.R.U32.HI R7, RZ, 0x10, R7 ;  /* 0x00000010ff077819 */ /* 0x000fe40000011607 */
[----:B------:R-:W-:Y:S01]  /*0fa0*/  FADD.FTZ R85, -R86, R85 ;  /* 0x0000005556557221 */ /* 0x000fe20000010100 */
[----:B0-----:R-:W-:Y:S02]  /*0fb0*/  HADD2.F32 R89, -RZ, R8.H0_H0 ;  /* 0x20000008ff597230 */ /* 0x001fe40000004100 */
[----:B------:R-:W-:Y:S02]  /*0fc0*/  HADD2.F32 R84, -RZ, R84.H0_H0 ;  /* 0x20000054ff547230 */ /* 0x000fe40000004100 */
[----:B------:R-:W-:Y:S01]  /*0fd0*/  FMUL.FTZ R8, R152, R85 ;  /* 0x0000005598087220 */ /* 0x000fe20000410000 */
[----:B------:R-:W-:Y:S01]  /*0fe0*/  FADD.FTZ R149, -R86, R149 ;  /* 0x0000009556957221 */ /* 0x000fe20000010100 */
[----:B------:R-:W-:-:S02]  /*0ff0*/  HADD2.F32 R7, -RZ, R7.H0_H0 ;  /* 0x20000007ff077230 */ /* 0x000fc40000004100 */
[----:B------:R-:W-:Y:S01]  /*1000*/  FADD.FTZ R61, R61, R84 ;  /* 0x000000543d3d7221 */ /* 0x000fe20000010000 */
[-C--:B------:R-:W-:Y:S01]  /*1010*/  FFMA.FTZ R81, R8, R84.reuse, R81 ;  /* 0x0000005408517223 */ /* 0x080fe20000010051 */
[----:B------:R-:W-:Y:S01]  /*1020*/  FMUL.FTZ R151, R151, R84 ;  /* 0x0000005497977220 */ /* 0x000fe20000410000 */
[----:B------:R-:W-:Y:S02]  /*1030*/  HADD2.F32 R5, -RZ, R5.H0_H0 ;  /* 0x20000005ff057230 */ /* 0x000fe40000004100 */
[----:B------:R-:W-:Y:S01]  /*1040*/  FMUL.FTZ R149, R152, R149 ;  /* 0x0000009598957220 */ /* 0x000fe20000410000 */
[----:B------:R-:W-:Y:S02]  /*1050*/  HADD2.F32 R84, -RZ, R127.H0_H0 ;  /* 0x2000007fff547230 */ /* 0x000fe40000004100 */
[----:B------:R-:W-:Y:S02]  /*1060*/  HADD2.F32 R3, -RZ, R6.H0_H0 ;  /* 0x20000006ff037230 */ /* 0x000fe40000004100 */
[----:B------:R-:W-:Y:S01]  /*1070*/  FADD.FTZ R7, -R86, R7 ;  /* 0x0000000756077221 */ /* 0x000fe20000010100 */
[----:B------:R-:W-:Y:S01]  /*1080*/  FADD.FTZ R62, R62, R5 ;  /* 0x000000053e3e7221 */ /* 0x000fe20000010000 */
[----:B------:R-:W-:Y:S01]  /*1090*/  FFMA.FTZ R82, R149, R5, R82 ;  /* 0x0000000595527223 */ /* 0x000fe20000010052 */
[----:B------:R-:W-:-:S02]  /*10a0*/  HADD2.F32 R6, -RZ, R126.H0_H0 ;  /* 0x2000007eff067230 */ /* 0x000fc40000004100 */
[----:B------:R-:W-:Y:S01]  /*10b0*/  FMUL.FTZ R5, R84, R5 ;  /* 0x0000000554057220 */ /* 0x000fe20000410000 */
[----:B------:R-:W-:Y:S01]  /*10c0*/  FADD.FTZ R3, -R86, R3 ;  /* 0x0000000356037221 */ /* 0x000fe20000010100 */
[----:B------:R-:W-:Y:S02]  /*10d0*/  HADD2.F32 R84, -RZ, R10.H0_H0 ;  /* 0x2000000aff547230 */ /* 0x000fe40000004100 */
[C---:B------:R-:W-:Y:S01]  /*10e0*/  FMUL.FTZ R10, R152.reuse, R7 ;  /* 0x00000007980a7220 */ /* 0x040fe20000410000 */
[----:B------:R-:W-:Y:S02]  /*10f0*/  HADD2.F32 R7, -RZ, R127.H1_H1 ;  /* 0x3000007fff077230 */ /* 0x000fe40000004100 */
[----:B------:R-:W-:Y:S01]  /*1100*/  FMUL.FTZ R3, R152, R3 ;  /* 0x0000000398037220 */ /* 0x000fe20000410000 */
[----:B------:R-:W-:Y:S01]  /*1110*/  FMUL.FTZ R6, R6, R89 ;  /* 0x0000005906067220 */ /* 0x000fe20000410000 */
[----:B------:R-:W-:Y:S01]  /*1120*/  FADD.FTZ R63, R63, R84 ;  /* 0x000000543f3f7221 */ /* 0x000fe20000010000 */
[-C--:B------:R-:W-:Y:S01]  /*1130*/  FFMA.FTZ R83, R10, R84.reuse, R83 ;  /* 0x000000540a537223 */ /* 0x080fe20000010053 */
[----:B------:R-:W-:Y:S01]  /*1140*/  FMUL.FTZ R7, R7, R84 ;  /* 0x0000005407077220 */ /* 0x000fe20000410000 */
[----:B------:R-:W-:Y:S01]  /*1150*/  FADD.FTZ R84, RZ, R6 ;  /* 0x00000006ff547221 */ /* 0x000fe20000010000 */
[----:B------:R-:W-:-:S03]  /*1160*/  FFMA.FTZ R85, R3, R6, RZ ;  /* 0x0000000603557223 */ /* 0x000fc600000100ff */
[----:B------:R-:W-:Y:S01]  /*1170*/  FADD.FTZ R84, R84, R151 ;  /* 0x0000009754547221 */ /* 0x000fe20000010000 */
[----:B------:R-:W-:-:S03]  /*1180*/  FFMA.FTZ R88, R8, R151, R85 ;  /* 0x0000009708587223 */ /* 0x000fc60000010055 */
[----:B------:R-:W-:Y:S01]  /*1190*/  FADD.FTZ R84, R84, R5 ;  /* 0x0000000554547221 */ /* 0x000fe20000010000 */
[----:B------:R-:W-:Y:S01]  /*11a0*/  FFMA.FTZ R85, R149, R5, R88 ;  /* 0x0000000595557223 */ /* 0x000fe20000010058 */
[----:B------:R-:W-:Y:S01]  /*11b0*/  FADD.FTZ R60, R60, R89 ;  /* 0x000000593c3c7221 */ /* 0x000fe20000010000 */
[----:B------:R-:W-:Y:S01]  /*11c0*/  FFMA.FTZ R80, R3, R89, R80 ;  /* 0x0000005903507223 */ /* 0x000fe20000010050 */
[----:B------:R-:W-:Y:S01]  /*11d0*/  FADD.FTZ R89, R84, R7 ;  /* 0x0000000754597221 */ /* 0x000fe20000010000 */
[----:B------:R-:W-:-:S07]  /*11e0*/  FFMA.FTZ R88, R10, R7, R85 ;  /* 0x000000070a587223 */ /* 0x000fce0000010055 */
.L_x_1964:
[----:B------:R-:W-:Y:S05]  /*11f0*/  BSYNC.RECONVERGENT B1 ;  /* 0x0000000000017941 */ /* 0x000fea0003800200 */
.L_x_1963:
        /* <DEDUP_REMOVED lines=11> */
[----:B------:R-:W0:Y:S02]  /*12b0*/  @P5 LDC.64 R164, c[0x0][0x438] ;  /* 0x00010e00ffa45b82 */ /* 0x000e240000000a00 */
[----:B0-----:R-:W-:-:S05]  /*12c0*/  @P5 IMAD.WIDE.U32 R164, R91, 0x8, R164 ;  /* 0x000000085ba45825 */ /* 0x001fca00078e00a4 */
[----:B------:R2:W5:Y:S02]  /*12d0*/  @P5 LDG.E.64 R118, desc[UR6][R164.64] ;  /* 0x00000006a4765981 */ /* 0x000564000c1e1b00 */
[----:B--2---:R-:W-:-:S05]  /*12e0*/  IMAD.WIDE.U32 R164, R87, 0x4, R14 ;  /* 0x0000000457a47825 */ /* 0x004fca00078e000e */
[----:B------:R0:W5:Y:S02]  /*12f0*/  LDG.E R9, desc[UR6][R164.64] ;  /* 0x00000006a4097981 */ /* 0x000164000c1e1900 */
[----:B0-----:R-:W-:Y:S01]  /*1300*/  HADD2.F32 R165, -RZ, R128.H1_H1 ;  /* 0x30000080ffa57230 */ /* 0x001fe20000004100 */
[----:B------:R-:W-:Y:S02]  /*1310*/  IADD3 R87, PT, PT, R87, 0x80, RZ ;  /* 0x0000008057577810 */ /* 0x000fe40007ffe0ff */
[----:B------:R-:W-:Y:S02]  /*1320*/  IADD3 R90, PT, PT, R90, 0x80, RZ ;  /* 0x000000805a5a7810 */ /* 0x000fe40007ffe0ff */
[----:B------:R-:W-:Y:S02]  /*1330*/  IADD3 R91, PT, PT, R91, 0x80, RZ ;  /* 0x000000805b5b7810 */ /* 0x000fe40007ffe0ff */
[----:B---3--:R-:W-:Y:S01]  /*1340*/  SHF.R.U64 R15, R12, 0x10, R13 ;  /* 0x000000100c0f7819 */ /* 0x008fe2000000120d */
[----:B------:R-:W-:-:S04]  /*1350*/  HADD2.F32 R11, -RZ, R12.H0_H0 ;  /* 0x2000000cff0b7230 */ /* 0x000fc80000004100 */
[----:B------:R-:W-:Y:S02]  /*1360*/  HADD2.F32 R15, -RZ, R15.H0_H0 ;  /* 0x2000000fff0f7230 */ /* 0x000fe40000004100 */
[----:B------:R-:W-:Y:S01]  /*1370*/  FADD.FTZ R11, -R86, R11 ;  /* 0x0000000b560b7221 */ /* 0x000fe20000010100 */
[----:B----4-:R-:W-:Y:S01]  /*1380*/  MOV R14, R16 ;  /* 0x00000010000e7202 */ /* 0x010fe20000000f00 */
[----:B------:R-:W-:Y:S01]  /*1390*/  HADD2.F32 R12, -RZ, R128.H0_H0 ;  /* 0x20000080ff0c7230 */ /* 0x000fe20000004100 */
[----:B------:R-:W-:Y:S01]  /*13a0*/  SHF.R.U64 R16, R16, 0x10, R17 ;  /* 0x0000001010107819 */ /* 0x000fe20000001211 */
[----:B------:R-:W-:Y:S01]  /*13b0*/  FADD.FTZ R15, -R86, R15 ;  /* 0x0000000f560f7221 */ /* 0x000fe20000010100 */
[----:B------:R-:W-:Y:S02]  /*13c0*/  MOV R85, R17 ;  /* 0x0000001100557202 */ /* 0x000fe40000000f00 */
[----:B------:R-:W-:Y:S01]  /*13d0*/  SHF.R.U32.HI R84, RZ, 0x10, R17 ;  /* 0x00000010ff547819 */ /* 0x000fe20000011611 */
[----:B------:R-:W-:-:S02]  /*13e0*/  HADD2.F32 R17, -RZ, R14.H0_H0 ;  /* 0x2000000eff117230 */ /* 0x000fc40000004100 */
[C---:B------:R-:W-:Y:S01]  /*13f0*/  FMUL.FTZ R11, R152.reuse, R11 ;  /* 0x0000000b980b7220 */ /* 0x040fe20000410000 */
[----:B------:R-:W-:Y:S01]  /*1400*/  FMUL.FTZ R14, R152, R15 ;  /* 0x0000000f980e7220 */ /* 0x000fe20000410000 */
[----:B------:R-:W-:Y:S02]  /*1410*/  HADD2.F32 R15, -RZ, R13.H0_H0 ;  /* 0x2000000dff0f7230 */ /* 0x000fe40000004100 */
[----:B------:R-:W-:Y:S01]  /*1420*/  FADD.FTZ R56, R56, R17 ;  /* 0x0000001138387221 */ /* 0x000fe20000010000 */
[-C--:B------:R-:W-:Y:S01]  /*1430*/  FFMA.FTZ R76, R11, R17.reuse, R76 ;  /* 0x000000110b4c7223 */ /* 0x080fe2000001004c */
[----:B------:R-:W-:Y:S01]  /*1440*/  FMUL.FTZ R12, R12, R17 ;  /* 0x000000110c0c7220 */ /* 0x000fe20000410000 */
[----:B------:R-:W-:Y:S01]  /*1450*/  SHF.R.U32.HI R17, RZ, 0x10, R13 ;  /* 0x00000010ff117819 */ /* 0x000fe2000001160d */
[----:B------:R-:W-:Y:S02]  /*1460*/  HADD2.F32 R16, -RZ, R16.H0_H0 ;  /* 0x20000010ff107230 */ /* 0x000fe40000004100 */
[----:B------:R-:W-:Y:S01]  /*1470*/  FADD.FTZ R15, -R86, R15 ;  /* 0x0000000f560f7221 */ /* 0x000fe20000010100 */
[----:B------:R-:W-:-:S02]  /*1480*/  HADD2.F32 R85, -RZ, R85.H0_H0 ;  /* 0x20000055ff557230 */ /* 0x000fc40000004100 */
[----:B------:R-:W-:Y:S02]  /*1490*/  HADD2.F32 R17, -RZ, R17.H0_H0 ;  /* 0x20000011ff117230 */ /* 0x000fe40000004100 */
[----:B------:R-:W-:Y:S01]  /*14a0*/  FADD.FTZ R57, R57, R16 ;  /* 0x0000001039397221 */ /* 0x000fe20000010000 */
[-C--:B------:R-:W-:Y:S01]  /*14b0*/  FFMA.FTZ R77, R14, R16.reuse, R77 ;  /* 0x000000100e4d7223 */ /* 0x080fe2000001004d */
[----:B------:R-:W-:Y:S01]  /*14c0*/  FMUL.FTZ R13, R165, R16 ;  /* 0x00000010a50d7220 */ /* 0x000fe20000410000 */
[----:B------:R-:W-:Y:S02]  /*14d0*/  HADD2.F32 R16, -RZ, R129.H0_H0 ;  /* 0x20000081ff107230 */ /* 0x000fe40000004100 */
[----:B------:R-:W-:Y:S01]  /*14e0*/  FMUL.FTZ R15, R152, R15 ;  /* 0x0000000f980f7220 */ /* 0x000fe20000410000 */
[----:B------:R-:W-:Y:S01]  /*14f0*/  FADD.FTZ R17, -R86, R17 ;  /* 0x0000001156117221 */ /* 0x000fe20000010100 */
[----:B------:R-:W-:Y:S01]  /*1500*/  FADD.FTZ R58, R58, R85 ;  /* 0x000000553a3a7221 */ /* 0x000fe20000010000 */
[----:B------:R-:W-:Y:S01]  /*1510*/  FADD.FTZ R148, R89, R12 ;  /* 0x0000000c59947221 */ /* 0x000fe20000010000 */
[-C--:B------:R-:W-:Y:S01]  /*1520*/  FFMA.FTZ R78, R15, R85.reuse, R78 ;  /* 0x000000550f4e7223 */ /* 0x080fe2000001004e */
[----:B------:R-:W-:Y:S01]  /*1530*/  FMUL.FTZ R16, R16, R85 ;  /* 0x0000005510107220 */ /* 0x000fe20000410000 */
[----:B------:R-:W-:Y:S01]  /*1540*/  FFMA.FTZ R85, R11, R12, R88 ;  /* 0x0000000c0b557223 */ /* 0x000fe20000010058 */
[----:B------:R-:W-:Y:S01]  /*1550*/  FMUL.FTZ R18, R152, R17 ;  /* 0x0000001198127220 */ /* 0x000fe20000410000 */
[----:B------:R-:W-:-:S02]  /*1560*/  HADD2.F32 R84, -RZ, R84.H0_H0 ;  /* 0x20000054ff547230 */ /* 0x000fc40000004100 */
        /* <DEDUP_REMOVED lines=10> */
.L_x_1966:
[----:B------:R-:W-:Y:S05]  /*1610*/  BSYNC.RECONVERGENT B1 ;  /* 0x0000000000017941 */ /* 0x000fea0003800200 */
.L_x_1965:
        /* <DEDUP_REMOVED lines=12> */
[----:B------:R-:W5:Y:S07]  /*16e0*/  LDG.E R19, desc[UR6][R94.64] ;  /* 0x000000065e137981 */ /* 0x000f6e000c1e1900 */
[----:B------:R-:W0:Y:S02]  /*16f0*/  @P5 LDC.64 R164, c[0x0][0x438] ;  /* 0x00010e00ffa45b82 */ /* 0x000e240000000a00 */
[----:B0-----:R-:W-:-:S05]  /*1700*/  @P5 IMAD.WIDE.U32 R164, R91, 0x8, R164 ;  /* 0x000000085ba45825 */ /* 0x001fca00078e00a4 */
[----:B------:R0:W5:Y:S02]  /*1710*/  @P5 LDG.E.64 R116, desc[UR6][R164.64] ;  /* 0x00000006a4745981 */ /* 0x000164000c1e1b00 */
[----:B0-----:R-:W-:Y:S01]  /*1720*/  HADD2.F32 R165, -RZ, R130.H1_H1 ;  /* 0x30000082ffa57230 */ /* 0x001fe20000004100 */
[----:B------:R-:W-:Y:S02]  /*1730*/  IADD3 R87, PT, PT, R87, 0x80, RZ ;  /* 0x0000008057577810 */ /* 0x000fe40007ffe0ff */
[----:B------:R-:W-:Y:S02]  /*1740*/  IADD3 R90, PT, PT, R90, 0x80, RZ ;  /* 0x000000805a5a7810 */ /* 0x000fe40007ffe0ff */
[----:B------:R-:W-:Y:S02]  /*1750*/  IADD3 R91, PT, PT, R91, 0x80, RZ ;  /* 0x000000805b5b7810 */ /* 0x000fe40007ffe0ff */
[----:B---3--:R-:W-:Y:S02]  /*1760*/  MOV R20, R84 ;  /* 0x0000005400147202 */ /* 0x008fe40000000f00 */
[----:B------:R-:W-:-:S02]  /*1770*/  SHF.R.U64 R92, R84, 0x10, R85 ;  /* 0x00000010545c7819 */ /* 0x000fc40000001255 */
[----:B------:R-:W-:Y:S02]  /*1780*/  MOV R95, R85 ;  /* 0x00000055005f7202 */ /* 0x000fe40000000f00 */
[----:B------:R-:W-:Y:S02]  /*1790*/  SHF.R.U32.HI R84, RZ, 0x10, R85 ;  /* 0x00000010ff547819 */ /* 0x000fe40000011655 */
[----:B----4-:R-:W-:Y:S01]  /*17a0*/  SHF.R.U64 R85, R22, 0x10, R23 ;  /* 0x0000001016557819 */ /* 0x010fe20000001217 */
[----:B------:R-:W-:-:S04]  /*17b0*/  HADD2.F32 R21, -RZ, R22.H0_H0 ;  /* 0x20000016ff157230 */ /* 0x000fc80000004100 */
[----:B------:R-:W-:Y:S02]  /*17c0*/  HADD2.F32 R85, -RZ, R85.H0_H0 ;  /* 0x20000055ff557230 */ /* 0x000fe40000004100 */
[C---:B------:R-:W-:Y:S01]  /*17d0*/  FADD.FTZ R21, -R86.reuse, R21 ;  /* 0x0000001556157221 */ /* 0x040fe20000010100 */
[----:B------:R-:W-:Y:S02]  /*17e0*/  HADD2.F32 R93, -RZ, R20.H0_H0 ;  /* 0x20000014ff5d7230 */ /* 0x000fe40000004100 */
[----:B------:R-:W-:Y:S01]  /*17f0*/  FADD.FTZ R85, -R86, R85 ;  /* 0x0000005556557221 */ /* 0x000fe20000010100 */
[----:B------:R-:W-:Y:S02]  /*1800*/  HADD2.F32 R20, -RZ, R130.H0_H0 ;  /* 0x20000082ff147230 */ /* 0x000fe40000004100 */
[C---:B------:R-:W-:Y:S01]  /*1810*/  FMUL.FTZ R21, R152.reuse, R21 ;  /* 0x0000001598157220 */ /* 0x040fe20000410000 */
[----:B------:R-:W-:Y:S01]  /*1820*/  FMUL.FTZ R22, R152, R85 ;  /* 0x0000005598167220 */ /* 0x000fe20000410000 */
[----:B------:R-:W-:Y:S01]  /*1830*/  SHF.R.U32.HI R85, RZ, 0x10, R23 ;  /* 0x00000010ff557819 */ /* 0x000fe20000011617 */
[----:B------:R-:W-:Y:S01]  /*1840*/  FADD.FTZ R52, R52, R93 ;  /* 0x0000005d34347221 */ /* 0x000fe20000010000 */
[-C--:B------:R-:W-:Y:S01]  /*1850*/  FFMA.FTZ R72, R21, R93.reuse, R72 ;  /* 0x0000005d15487223 */ /* 0x080fe20000010048 */
[----:B------:R-:W-:Y:S01]  /*1860*/  FMUL.FTZ R20, R20, R93 ;  /* 0x0000005d14147220 */ /* 0x000fe20000410000 */
[----:B------:R-:W-:-:S02]  /*1870*/  HADD2.F32 R93, -RZ, R23.H0_H0 ;  /* 0x20000017ff5d7230 */ /* 0x000fc40000004100 */
[----:B------:R-:W-:Y:S02]  /*1880*/  HADD2.F32 R92, -RZ, R92.H0_H0 ;  /* 0x2000005cff5c7230 */ /* 0x000fe40000004100 */
[----:B------:R-:W-:Y:S02]  /*1890*/  HADD2.F32 R85, -RZ, R85.H0_H0 ;  /* 0x20000055ff557230 */ /* 0x000fe40000004100 */
[----:B------:R-:W-:Y:S01]  /*18a0*/  FADD.FTZ R93, -R86, R93 ;  /* 0x0000005d565d7221 */ /* 0x000fe20000010100 */
[----:B------:R-:W-:Y:S02]  /*18b0*/  HADD2.F32 R95, -RZ, R95.H0_H0 ;  /* 0x2000005fff5f7230 */ /* 0x000fe40000004100 */
[----:B------:R-:W-:Y:S01]  /*18c0*/  FADD.FTZ R53, R53, R92 ;  /* 0x0000005c35357221 */ /* 0x000fe20000010000 */
[-C--:B------:R-:W-:Y:S01]  /*18d0*/  FFMA.FTZ R73, R22, R92.reuse, R73 ;  /* 0x0000005c16497223 */ /* 0x080fe20000010049 */
[----:B------:R-:W-:Y:S01]  /*18e0*/  FMUL.FTZ R23, R165, R92 ;  /* 0x0000005ca5177220 */ /* 0x000fe20000410000 */
[----:B------:R-:W-:Y:S01]  /*18f0*/  FADD.FTZ R85, -R86, R85 ;  /* 0x0000005556557221 */ /* 0x000fe20000010100 */
[----:B------:R-:W-:-:S02]  /*1900*/  HADD2.F32 R92, -RZ, R131.H0_H0 ;  /* 0x20000083ff5c7230 */ /* 0x000fc40000004100 */
[C---:B------:R-:W-:Y:S01]  /*1910*/  FMUL.FTZ R93, R152.reuse, R93 ;  /* 0x0000005d985d7220 */ /* 0x040fe20000410000 */
[----:B------:R-:W-:Y:S01]  /*1920*/  FADD.FTZ R148, R89, R20 ;  /* 0x0000001459947221 */ /* 0x000fe20000010000 */
[----:B------:R-:W-:Y:S01]  /*1930*/  FMUL.FTZ R94, R152, R85 ;  /* 0x00000055985e7220 */ /* 0x000fe20000410000 */
[----:B------:R-:W-:Y:S01]  /*1940*/  FFMA.FTZ R85, R21, R20, R88 ;  /* 0x0000001415557223 */ /* 0x000fe20000010058 */
[----:B------:R-:W-:Y:S01]  /*1950*/  FADD.FTZ R54, R54, R95 ;  /* 0x0000005f36367221 */ /* 0x000fe20000010000 */
[-C--:B------:R-:W-:Y:S01]  /*1960*/  FFMA.FTZ R74, R93, R95.reuse, R74 ;  /* 0x0000005f5d4a7223 */ /* 0x080fe2000001004a */
[----:B------:R-:W-:Y:S01]  /*1970*/  FMUL.FTZ R92, R92, R95 ;  /* 0x0000005f5c5c7220 */ /* 0x000fe20000410000 */
[----:B------:R-:W-:Y:S02]  /*1980*/  HADD2.F32 R84, -RZ, R84.H0_H0 ;  /* 0x20000054ff547230 */ /* 0x000fe40000004100 */
        /* <DEDUP_REMOVED lines=10> */
.L_x_1968:
[----:B------:R-:W-:Y:S05]  /*1a30*/  BSYNC.RECONVERGENT B1 ;  /* 0x0000000000017941 */ /* 0x000fea0003800200 */
.L_x_1967:
        /* <DEDUP_REMOVED lines=16> */
[----:B-1----:R-:W-:Y:S01]  /*1b40*/  HADD2.F32 R102, -RZ, R133.H0_H0 ;  /* 0x20000085ff667230 */ /* 0x002fe20000004100 */
[----:B------:R-:W-:Y:S02]  /*1b50*/  IADD3 R87, PT, PT, R87, 0x80, RZ ;  /* 0x0000008057577810 */ /* 0x000fe40007ffe0ff */
[----:B------:R-:W-:Y:S02]  /*1b60*/  IADD3 R90, PT, PT, R90, 0x80, RZ ;  /* 0x000000805a5a7810 */ /* 0x000fe40007ffe0ff */
[----:B------:R-:W-:Y:S01]  /*1b70*/  IADD3 R91, PT, PT, R91, 0x80, RZ ;  /* 0x000000805b5b7810 */ /* 0x000fe20007ffe0ff */
[----:B---3--:R-:W-:Y:S01]  /*1b80*/  HADD2.F32 R97, -RZ, R84.H0_H0 ;  /* 0x20000054ff617230 */ /* 0x008fe20000004100 */
[----:B------:R-:W-:-:S04]  /*1b90*/  SHF.R.U64 R99, R84, 0x10, R85 ;  /* 0x0000001054637819 */ /* 0x000fc80000001255 */
[----:B------:R-:W-:Y:S01]  /*1ba0*/  FADD.FTZ R97, -R86, R97 ;  /* 0x0000006156617221 */ /* 0x000fe20000010100 */
[----:B----4-:R-:W-:-:S03]  /*1bb0*/  MOV R98, R100 ;  /* 0x0000006400627202 */ /* 0x010fc60000000f00 */
[----:B------:R-:W-:Y:S01]  /*1bc0*/  FMUL.FTZ R97, R152, R97 ;  /* 0x0000006198617220 */ /* 0x000fe20000410000 */
[----:B------:R-:W-:Y:S02]  /*1bd0*/  HADD2.F32 R99, -RZ, R99.H0_H0 ;  /* 0x20000063ff637230 */ /* 0x000fe40000004100 */
[----:B0-----:R-:W-:Y:S02]  /*1be0*/  HADD2.F32 R165, -RZ, R98.H0_H0 ;  /* 0x20000062ffa57230 */ /* 0x001fe40000004100 */
[----:B------:R-:W-:Y:S01]  /*1bf0*/  HADD2.F32 R98, -RZ, R132.H0_H0 ;  /* 0x20000084ff627230 */ /* 0x000fe20000004100 */
[----:B------:R-:W-:Y:S02]  /*1c00*/  SHF.R.U64 R100, R100, 0x10, R101 ;  /* 0x0000001064647819 */ /* 0x000fe40000001265 */
[----:B------:R-:W-:Y:S01]  /*1c10*/  FADD.FTZ R48, R48, R165 ;  /* 0x000000a530307221 */ /* 0x000fe20000010000 */
[-C--:B------:R-:W-:Y:S01]  /*1c20*/  FFMA.FTZ R68, R97, R165.reuse, R68 ;  /* 0x000000a561447223 */ /* 0x080fe20000010044 */
[----:B------:R-:W-:Y:S01]  /*1c30*/  FMUL.FTZ R98, R98, R165 ;  /* 0x000000a562627220 */ /* 0x000fe20000410000 */
[----:B------:R-:W-:-:S02]  /*1c40*/  HADD2.F32 R165, -RZ, R85.H0_H0 ;  /* 0x20000055ffa57230 */ /* 0x000fc40000004100 */
[----:B------:R-:W-:Y:S01]  /*1c50*/  FADD.FTZ R99, -R86, R99 ;  /* 0x0000006356637221 */ /* 0x000fe20000010100 */
[----:B------:R-:W-:Y:S01]  /*1c60*/  SHF.R.U32.HI R85, RZ, 0x10, R85 ;  /* 0x00000010ff557819 */ /* 0x000fe20000011655 */
[----:B------:R-:W-:Y:S01]  /*1c70*/  HADD2.F32 R84, -RZ, R100.H0_H0 ;  /* 0x20000064ff547230 */ /* 0x000fe20000004100 */
[----:B------:R-:W-:Y:S01]  /*1c80*/  MOV R103, R101 ;  /* 0x0000006500677202 */ /* 0x000fe20000000f00 */
[----:B------:R-:W-:Y:S01]  /*1c90*/  FMUL.FTZ R100, R152, R99 ;  /* 0x0000006398647220 */ /* 0x000fe20000410000 */
[----:B------:R-:W-:Y:S01]  /*1ca0*/  HADD2.F32 R99, -RZ, R132.H1_H1 ;  /* 0x30000084ff637230 */ /* 0x000fe20000004100 */
[----:B------:R-:W-:Y:S01]  /*1cb0*/  SHF.R.U32.HI R101, RZ, 0x10, R101 ;  /* 0x00000010ff657819 */ /* 0x000fe20000011665 */
[----:B------:R-:W-:Y:S02]  /*1cc0*/  HADD2.F32 R85, -RZ, R85.H0_H0 ;  /* 0x20000055ff557230 */ /* 0x000fe40000004100 */
[----:B------:R-:W-:Y:S01]  /*1cd0*/  FADD.FTZ R165, -R86, R165 ;  /* 0x000000a556a57221 */ /* 0x000fe20000010100 */
[----:B------:R-:W-:Y:S01]  /*1ce0*/  FADD.FTZ R49, R49, R84 ;  /* 0x0000005431317221 */ /* 0x000fe20000010000 */
[-C--:B------:R-:W-:Y:S01]  /*1cf0*/  FFMA.FTZ R69, R100, R84.reuse, R69 ;  /* 0x0000005464457223 */ /* 0x080fe20000010045 */
[----:B------:R-:W-:Y:S01]  /*1d00*/  FMUL.FTZ R99, R99, R84 ;  /* 0x0000005463637220 */ /* 0x000fe20000410000 */
[----:B------:R-:W-:Y:S01]  /*1d10*/  FADD.FTZ R85, -R86, R85 ;  /* 0x0000005556557221 */ /* 0x000fe20000010100 */
[----:B------:R-:W-:-:S02]  /*1d20*/  HADD2.F32 R103, -RZ, R103.H0_H0 ;  /* 0x20000067ff677230 */ /* 0x000fc40000004100 */
[----:B------:R-:W-:Y:S02]  /*1d30*/  HADD2.F32 R84, -RZ, R101.H0_H0 ;  /* 0x20000065ff547230 */ /* 0x000fe40000004100 */
[C---:B------:R-:W-:Y:S01]  /*1d40*/  FMUL.FTZ R101, R152.reuse, R165 ;  /* 0x000000a598657220 */ /* 0x040fe20000410000 */
[----:B------:R-:W-:Y:S01]  /*1d50*/  FMUL.FTZ R104, R152, R85 ;  /* 0x0000005598687220 */ /* 0x000fe20000410000 */
[----:B------:R-:W-:Y:S01]  /*1d60*/  FADD.FTZ R148, R89, R98 ;  /* 0x0000006259947221 */ /* 0x000fe20000010000 */
[----:B------:R-:W-:Y:S01]  /*1d70*/  FFMA.FTZ R85, R97, R98, R88 ;  /* 0x0000006261557223 */ /* 0x000fe20000010058 */
[----:B------:R-:W-:Y:S01]  /*1d80*/  FADD.FTZ R50, R50, R103 ;  /* 0x0000006732327221 */ /* 0x000fe20000010000 */
[-C--:B------:R-:W-:Y:S01]  /*1d90*/  FFMA.FTZ R70, R101, R103.reuse, R70 ;  /* 0x0000006765467223 */ /* 0x080fe20000010046 */
[----:B------:R-:W-:Y:S01]  /*1da0*/  FMUL.FTZ R102, R102, R103 ;  /* 0x0000006766667220 */ /* 0x000fe20000410000 */
        /* <DEDUP_REMOVED lines=10> */
.L_x_1970:
[----:B------:R-:W-:Y:S05]  /*1e50*/  BSYNC.RECONVERGENT B1 ;  /* 0x0000000000017941 */ /* 0x000fea0003800200 */
.L_x_1969:
[----:B------:R-:W-:-:S04]  /*1e60*/  ISETP.GE.U32.AND P5, PT, R124, 0x280, PT ;  /* 0x000002807c00780c */ /* 0x000fc80003fa6070 */
[----:B------:R-:W-:-:S09]  /*1e70*/  P2R R148, PR, RZ, 0x20 ;  /* 0x00000020ff947803 */ /* 0x000fd20000000000 */
[----:B------:R-:W-:Y:S05]  /*1e80*/  @!P5 BRA `(.L_x_1971) ;  /* 0x00000008005cd947 */ /* 0x000fea0003800000 */
[----:B------:R-:W-:Y:S01]  /*1e90*/  ISETP.NE.U32.AND P5, PT, RZ, UR10, PT ;  /* 0x0000000aff007c0c */ /* 0x000fe2000bfa5070 */
[----:B------:R-:W0:Y:S03]  /*1ea0*/  LDC.64 R106, c[0x0][0x428] ;  /* 0x00010a00ff6a7b82 */ /* 0x000e260000000a00 */
[----:B------:R-:W-:-:S13]  /*1eb0*/  ISETP.NE.AND.EX P5, PT, RZ, UR11, PT, P5 ;  /* 0x0000000bff007c0c */ /* 0x000fda000bfa5350 */
[----:B------:R-:W1:Y:S02]  /*1ec0*/  @P5 LDC.64 R84, c[0x0][0x438] ;  /* 0x00010e00ff545b82 */ /* 0x000e640000000a00 */
[----:B-1----:R-:W-:-:S06]  /*1ed0*/  @P5 IMAD.WIDE.U32 R122, R91, 0x8, R84 ;  /* 0x000000085b7a5825 */ /* 0x002fcc00078e0054 */
[----:B------:R-:W1:Y:S01]  /*1ee0*/  LDC.64 R84, c[0x0][0x3a8] ;  /* 0x0000ea00ff547b82 */ /* 0x000e620000000a00 */
[----:B0-----:R-:W-:Y:S01]  /*1ef0*/  IMAD.WIDE.U32 R110, R90, 0x8, R106 ;  /* 0x000000085a6e7825 */ /* 0x001fe200078e006a */
[----:B------:R-:W5:Y:S04]  /*1f00*/  @P5 LDG.E.64 R112, desc[UR6][R122.64] ;  /* 0x000000067a705981 */ /* 0x000f68000c1e1b00 */
[----:B------:R0:W2:Y:S01]  /*1f10*/  LDG.E.64 R108, desc[UR6][R110.64] ;  /* 0x000000066e6c7981 */ /* 0x0000a2000c1e1b00 */
[----:B-1----:R-:W-:Y:S02]  /*1f20*/  IMAD.WIDE.U32 R84, R91, 0x8, R84 ;  /* 0x000000085b547825 */ /* 0x002fe400078e0054 */
[----:B------:R-:W1:Y:S04]  /*1f30*/  LDC.64 R90, c[0x0][0x3b0] ;  /* 0x0000ec00ff5a7b82 */ /* 0x000e680000000a00 */
[----:B------:R-:W3:Y:S01]  /*1f40*/  LDG.E.64 R84, desc[UR6][R84.64] ;  /* 0x0000000654547981 */ /* 0x000ee2000c1e1b00 */
[----:B-1----:R-:W-:-:S05]  /*1f50*/  IMAD.WIDE.U32 R164, R87, 0x4, R90 ;  /* 0x0000000457a47825 */ /* 0x002fca00078e005a */
[----:B------:R1:W5:Y:S01]  /*1f60*/  LDG.E R105, desc[UR6][R164.64] ;  /* 0x00000006a4697981 */ /* 0x000362000c1e1900 */
[----:B0-----:R-:W-:Y:S01]  /*1f70*/  HADD2.F32 R110, -RZ, R135.H0_H0 ;  /* 0x20000087ff6e7230 */ /* 0x001fe20000004100 */
[--C-:B--2---:R-:W-:Y:S02]  /*1f80*/  SHF.R.U64 R90, R108, 0x10, R109.reuse ;  /* 0x000000106c5a7819 */ /* 0x104fe4000000126d */
[----:B------:R-:W-:Y:S02]  /*1f90*/  MOV R91, R109 ;  /* 0x0000006d005b7202 */ /* 0x000fe40000000f00 */
[----:B------:R-:W-:Y:S02]  /*1fa0*/  SHF.R.U32.HI R87, RZ, 0x10, R109 ;  /* 0x00000010ff577819 */ /* 0x000fe4000001166d */
[----:B------:R-:W-:Y:S01]  /*1fb0*/  MOV R106, R108 ;  /* 0x0000006c006a7202 */ /* 0x000fe20000000f00 */
[----:B------:R-:W-:Y:S01]  /*1fc0*/  HADD2.F32 R90, -RZ, R90.H0_H0 ;  /* 0x2000005aff5a7230 */ /* 0x000fe20000004100 */
[--C-:B---3--:R-:W-:Y:S01]  /*1fd0*/  SHF.R.U64 R109, R84, 0x10, R85.reuse ;  /* 0x00000010546d7819 */ /* 0x108fe20000001255 */
[----:B------:R-:W-:Y:S01]  /*1fe0*/  HADD2.F32 R123, -RZ, R84.H0_H0 ;  /* 0x20000054ff7b7230 */ /* 0x000fe20000004100 */
[----:B------:R-:W-:Y:S01]  /*1ff0*/  SHF.R.U32.HI R107, RZ, 0x10, R85 ;  /* 0x00000010ff6b7819 */ /* 0x000fe20000011655 */
[----:B------:R-:W-:-:S02]  /*2000*/  HADD2.F32 R111, -RZ, R85.H0_H0 ;  /* 0x20000055ff6f7230 */ /* 0x000fc40000004100 */
[----:B------:R-:W-:Y:S02]  /*2010*/  HADD2.F32 R109, -RZ, R109.H0_H0 ;  /* 0x2000006dff6d7230 */ /* 0x000fe40000004100 */
[----:B------:R-:W-:Y:S02]  /*2020*/  HADD2.F32 R85, -RZ, R107.H0_H0 ;  /* 0x2000006bff557230 */ /* 0x000fe40000004100 */
[C---:B------:R-:W-:Y:S01]  /*2030*/  FADD.FTZ R107, -R86.reuse, R123 ;  /* 0x0000007b566b7221 */ /* 0x040fe20000010100 */
[----:B------:R-:W-:Y:S02]  /*2040*/  HADD2.F32 R123, -RZ, R106.H0_H0 ;  /* 0x2000006aff7b7230 */ /* 0x000fe40000004100 */
[----:B------:R-:W-:Y:S01]  /*2050*/  FADD.FTZ R109, -R86, R109 ;  /* 0x0000006d566d7221 */ /* 0x000fe20000010100 */
[----:B------:R-:W-:-:S03]  /*2060*/  HADD2.F32 R106, -RZ, R134.H0_H0 ;  /* 0x20000086ff6a7230 */ /* 0x000fc60000004100 */
[----:B------:R-:W-:Y:S01]  /*2070*/  FMUL.FTZ R108, R152, R109 ;  /* 0x0000006d986c7220 */ /* 0x000fe20000410000 */
[----:B------:R-:W-:Y:S02]  /*2080*/  HADD2.F32 R109, -RZ, R134.H1_H1 ;  /* 0x30000086ff6d7230 */ /* 0x000fe40000004100 */
[----:B------:R-:W-:Y:S01]  /*2090*/  FMUL.FTZ R106, R106, R123 ;  /* 0x0000007b6a6a7220 */ /* 0x000fe20000410000 */
[----:B------:R-:W-:Y:S01]  /*20a0*/  FMUL.FTZ R107, R152, R107 ;  /* 0x0000006b986b7220 */ /* 0x000fe20000410000 */
[C---:B------:R-:W-:Y:S01]  /*20b0*/  FADD.FTZ R111, -R86.reuse, R111 ;  /* 0x0000006f566f7221 */ /* 0x040fe20000010100 */
[----:B------:R-:W-:Y:S01]  /*20c0*/  FADD.FTZ R85, -R86, R85 ;  /* 0x0000005556557221 */ /* 0x000fe20000010100 */
[----:B------:R-:W-:Y:S02]  /*20d0*/  HADD2.F32 R91, -RZ, R91.H0_H0 ;  /* 0x2000005bff5b7230 */ /* 0x000fe40000004100 */
[----:B------:R-:W-:Y:S01]  /*20e0*/  FMUL.FTZ R109, R109, R90 ;  /* 0x0000005a6d6d7220 */ /* 0x000fe20000410000 */
[----:B------:R-:W-:-:S02]  /*20f0*/  HADD2.F32 R84, -RZ, R87.H0_H0 ;  /* 0x20000057ff547230 */ /* 0x000fc40000004100 */
[----:B------:R-:W-:Y:S01]  /*2100*/  FADD.FTZ R86, R89, R106 ;  /* 0x0000006a59567221 */ /* 0x000fe20000010000 */
[----:B------:R-:W-:Y:S01]  /*2110*/  FADD.FTZ R44, R44, R123 ;  /* 0x0000007b2c2c7221 */ /* 0x000fe20000010000 */
[C---:B------:R-:W-:Y:S01]  /*2120*/  FFMA.FTZ R64, R107.reuse, R123, R64 ;  /* 0x0000007b6b407223 */ /* 0x040fe20000010040 */
[----:B------:R-:W-:Y:S01]  /*2130*/  FFMA.FTZ R87, R107, R106, R88 ;  /* 0x0000006a6b577223 */ /* 0x000fe20000010058 */
[----:B------:R-:W-:Y:S02]  /*2140*/  HADD2.F32 R123, -RZ, R135.H1_H1 ;  /* 0x30000087ff7b7230 */ /* 0x000fe40000004100 */
[----:B------:R-:W-:Y:S01]  /*2150*/  FMUL.FTZ R122, R152, R85 ;  /* 0x00000055987a7220 */ /* 0x000fe20000410000 */
[----:B------:R-:W-:Y:S01]  /*2160*/  FMUL.FTZ R110, R110, R91 ;  /* 0x0000005b6e6e7220 */ /* 0x000fe20000410000 */
[----:B------:R-:W-:Y:S01]  /*2170*/  FADD.FTZ R85, R86, R109 ;  /* 0x0000006d56557221 */ /* 0x000fe20000010000 */
[----:B------:R-:W-:Y:S01]  /*2180*/  FMUL.FTZ R111, R152, R111 ;  /* 0x0000006f986f7220 */ /* 0x000fe20000410000 */
        /* <DEDUP_REMOVED lines=12> */
[----:B-1----:R-:W-:Y:S06]  /*2250*/  BRA `(.L_x_1971) ;  /* 0x0000000400687947 */ /* 0x002fec0003800000 */
.L_x_1962:
[----:B------:R-:W0:Y:S01]  /*2260*/  LDC R2, c[0x0][0x388] ;  /* 0x0000e200ff027b82 */ /* 0x000e220000000800 */
[----:B------:R-:W1:Y:S01]  /*2270*/  S2R R0, SR_TID.X ;  /* 0x0000000000007919 */ /* 0x000e620000002100 */
[----:B-----5:R-:W-:Y:S01]  /*2280*/  ISETP.GE.AND P4, PT, R159, 0x1, PT ;  /* 0x000000019f00780c */ /* 0x020fe20003f86270 */
[----:B------:R-:W-:-:S04]  /*2290*/  UISETP.NE.U32.AND UP0, UPT, UR10, URZ, UPT ;  /* 0x000000ff0a00728c */ /* 0x000fc8000bf05070 */
[----:B------:R-:W-:-:S08]  /*22a0*/  UISETP.NE.AND.EX UP0, UPT, UR11, URZ, UPT, UP0 ;  /* 0x000000ff0b00728c */ /* 0x000fd0000bf05300 */
[----:B------:R-:W-:Y:S01]  /*22b0*/  @P4 IADD3 R85, PT, PT, R159, -0x1, RZ ;  /* 0xffffffff9f554810 */ /* 0x000fe20007ffe0ff */
[----:B0-----:R-:W-:-:S04]  /*22c0*/  IMAD R86, R125, R2, RZ ;  /* 0x000000027d567224 */ /* 0x001fc800078e02ff */
[----:B------:R-:W-:Y:S01]  /*22d0*/  @P4 IMAD R84, R85, R2, RZ ;  /* 0x0000000255544224 */ /* 0x000fe200078e02ff */
[----:B------:R-:W-:-:S04]  /*22e0*/  SHF.R.S32.HI R87, RZ, 0x1f, R86 ;  /* 0x0000001fff577819 */ /* 0x000fc80000011456 */
[----:B------:R-:W-:Y:S02]  /*22f0*/  @P4 SHF.R.S32.HI R85, RZ, 0x1f, R84 ;  /* 0x0000001fff554819 */ /* 0x000fe40000011454 */
[----:B------:R-:W-:Y:S02]  /*2300*/  LEA.HI R87, R87, R86, RZ, 0x2 ;  /* 0x0000005657577211 */ /* 0x000fe400078f10ff */
[----:B------:R-:W-:Y:S01]  /*2310*/  @P4 LEA.HI R85, R85, R84, RZ, 0x2 ;  /* 0x0000005455554211 */ /* 0x000fe200078f10ff */
[----:B------:R-:W-:Y:S01]  /*2320*/  HFMA2 R84, -RZ, RZ, 0, 0 ;  /* 0x00000000ff547431 */ /* 0x000fe200000001ff */
[-C--:B-1----:R-:W-:Y:S02]  /*2330*/  LEA.HI.SX32 R150, R87, R0.reuse, 0x1e ;  /* 0x0000000057967211 */ /* 0x082fe400078ff2ff */
[----:B------:R-:W-:Y:S02]  /*2340*/  @P4 LEA.HI.SX32 R84, R85, R0, 0x1e ;  /* 0x0000000055544211 */ /* 0x000fe400078ff2ff */
[----:B------:R-:W-:Y:S01]  /*2350*/  MOV R85, R150 ;  /* 0x0000009600557202 */ /* 0x000fe20000000f00 */
[----:B------:R-:W-:Y:S06]  /*2360*/  BRA.U UP0, `(.L_x_1972) ;  /* 0x0000000100707547 */ /* 0x000fec000b800000 */
[C---:B------:R-:W-:Y:S02]  /*2370*/  ISETP.GE.U32.AND P0, PT, R124.reuse, 0x80, PT ;  /* 0x000000807c00780c */ /* 0x040fe40003f06070 */
[C---:B------:R-:W-:Y:S02]  /*2380*/  ISETP.GE.U32.AND P1, PT, R124.reuse, 0x100, PT ;  /* 0x000001007c00780c */ /* 0x040fe40003f26070 */
[----:B------:R-:W-:-:S09]  /*2390*/  ISETP.GE.U32.AND P2, PT, R124, 0x180, PT ;  /* 0x000001807c00780c */ /* 0x000fd20003f46070 */
[----:B------:R-:W0:Y:S01]  /*23a0*/  @P0 LDC.64 R86, c[0x0][0x3b0] ;  /* 0x0000ec00ff560b82 */ /* 0x000e220000000a00 */
[----:B------:R-:W-:-:S07]  /*23b0*/  ISETP.GE.U32.AND P3, PT, R124, 0x200, PT ;  /* 0x000002007c00780c */ /* 0x000fce0003f66070 */
[----:B------:R-:W1:Y:S08]  /*23c0*/  @P1 LDC.64 R164, c[0x0][0x3b0] ;  /* 0x0000ec00ffa41b82 */ /* 0x000e700000000a00 */
[----:B------:R-:W2:Y:S01]  /*23d0*/  @P2 LDC.64 R90, c[0x0][0x3b0] ;  /* 0x0000ec00ff5a2b82 */ /* 0x000ea20000000a00 */
[----:B0-----:R-:W-:-:S07]  /*23e0*/  @P0 IMAD.WIDE.U32 R88, R84, 0x4, R86 ;  /* 0x0000000454580825 */ /* 0x001fce00078e0056 */
[----:B------:R-:W0:Y:S01]  /*23f0*/  @P3 LDC.64 R86, c[0x0][0x3b0] ;  /* 0x0000ec00ff563b82 */ /* 0x000e220000000a00 */
[----:B------:R-:W-:Y:S02]  /*2400*/  @P0 IADD3 R84, PT, PT, R84, 0x80, RZ ;  /* 0x0000008054540810 */ /* 0x000fe40007ffe0ff */
[----:B------:R-:W-:Y:S01]  /*2410*/  ISETP.GE.U32.AND P5, PT, R124, 0x280, PT ;  /* 0x000002807c00780c */ /* 0x000fe20003fa6070 */
[----:B------:R3:W5:Y:S02]  /*2420*/  @P0 LDG.E R4, desc[UR6][R88.64] ;  /* 0x0000000658040981 */ /* 0x000764000c1e1900 */
[C---:B-1----:R-:W-:Y:S01]  /*2430*/  @P1 IMAD.WIDE.U32 R164, R84.reuse, 0x4, R164 ;  /* 0x0000000454a41825 */ /* 0x042fe200078e00a4 */
[----:B------:R-:W-:-:S04]  /*2440*/  @P1 IADD3 R84, PT, PT, R84, 0x80, RZ ;  /* 0x0000008054541810 */ /* 0x000fc80007ffe0ff */
[----:B------:R1:W5:Y:S01]  /*2450*/  @P1 LDG.E R9, desc[UR6][R164.64] ;  /* 0x00000006a4091981 */ /* 0x000362000c1e1900 */
[C---:B--2---:R-:W-:Y:S01]  /*2460*/  @P2 IMAD.WIDE.U32 R90, R84.reuse, 0x4, R90 ;  /* 0x00000004545a2825 */ /* 0x044fe200078e005a */
[----:B------:R-:W-:-:S04]  /*2470*/  @P2 IADD3 R84, PT, PT, R84, 0x80, RZ ;  /* 0x0000008054542810 */ /* 0x000fc80007ffe0ff */
[----:B------:R1:W5:Y:S01]  /*2480*/  @P2 LDG.E R19, desc[UR6][R90.64] ;  /* 0x000000065a132981 */ /* 0x000362000c1e1900 */
[----:B0-----:R-:W-:-:S05]  /*2490*/  @P3 IMAD.WIDE.U32 R86, R84, 0x4, R86 ;  /* 0x0000000454563825 */ /* 0x001fca00078e0056 */
[----:B------:R1:W5:Y:S01]  /*24a0*/  @P3 LDG.E R96, desc[UR6][R86.64] ;  /* 0x0000000656603981 */ /* 0x000362000c1e1900 */
[----:B------:R-:W-:Y:S02]  /*24b0*/  @P3 IADD3 R84, PT, PT, R84, 0x80, RZ ;  /* 0x0000008054543810 */ /* 0x000fe40007ffe0ff */
[----:B---3--:R-:W-:Y:S02]  /*24c0*/  CS2R R88, SRZ ;  /* 0x0000000000587805 */ /* 0x008fe4000001ff00 */
[----:B------:R-:W-:Y:S01]  /*24d0*/  P2R R148, PR, RZ, 0x20 ;  /* 0x00000020ff947803 */ /* 0x000fe20000000000 */
[----:B------:R-:W-:Y:S06]  /*24e0*/  @!P5 BRA `(.L_x_1971) ;  /* 0x0000000000c4d947 */ /* 0x000fec0003800000 */
[----:B-1----:R-:W0:Y:S02]  /*24f0*/  LDC.64 R86, c[0x0][0x3b0] ;  /* 0x0000ec00ff567b82 */ /* 0x002e240000000a00 */
[----:B0-----:R-:W-:-:S05]  /*2500*/  IMAD.WIDE.U32 R86, R84, 0x4, R86 ;  /* 0x0000000454567825 */ /* 0x001fca00078e0056 */
[----:B------:R0:W5:Y:S01]  /*2510*/  LDG.E R105, desc[UR6][R86.64] ;  /* 0x0000000656697981 */ /* 0x000162000c1e1900 */
[----:B------:R-:W-:Y:S05]  /*2520*/  BRA `(.L_x_1971) ;  /* 0x0000000000b47947 */ /* 0x000fea0003800000 */
.L_x_1972:
[C---:B------:R-:W-:Y:S02]  /*2530*/  ISETP.GE.U32.AND P0, PT, R124.reuse, 0x80, PT ;  /* 0x000000807c00780c */ /* 0x040fe40003f06070 */
[C---:B------:R-:W-:Y:S02]  /*2540*/  ISETP.GE.U32.AND P1, PT, R124.reuse, 0x100, PT ;  /* 0x000001007c00780c */ /* 0x040fe40003f26070 */
[----:B------:R-:W-:-:S09]  /*2550*/  ISETP.GE.U32.AND P2, PT, R124, 0x180, PT ;  /* 0x000001807c00780c */ /* 0x000fd20003f46070 */
[----:B------:R-:W0:Y:S08]  /*2560*/  @P0 LDC.64 R86, c[0x0][0x438] ;  /* 0x00010e00ff560b82 */ /* 0x000e300000000a00 */
[----:B------:R-:W1:Y:S01]  /*2570*/  @P1 LDC.64 R88, c[0x0][0x438] ;  /* 0x00010e00ff581b82 */ /* 0x000e620000000a00 */
[C---:B------:R-:W-:Y:S02]  /*2580*/  ISETP.GE.U32.AND P3, PT, R124.reuse, 0x200, PT ;  /* 0x000002007c00780c */ /* 0x040fe40003f66070 */
[----:B------:R-:W-:-:S11]  /*2590*/  ISETP.GE.U32.AND P5, PT, R124, 0x280, PT ;  /* 0x000002807c00780c */ /* 0x000fd60003fa6070 */
[----:B------:R-:W2:Y:S01]  /*25a0*/  @P3 LDC.64 R90, c[0x0][0x438] ;  /* 0x00010e00ff5a3b82 */ /* 0x000ea20000000a00 */
[C---:B0-----:R-:W-:Y:S01]  /*25b0*/  @P0 IMAD.WIDE.U32 R164, R85.reuse, 0x8, R86 ;  /* 0x0000000855a40825 */ /* 0x041fe200078e0056 */
[----:B------:R-:W-:-:S04]  /*25c0*/  @P0 IADD3 R85, PT, PT, R85, 0x80, RZ ;  /* 0x0000008055550810 */ /* 0x000fc80007ffe0ff */
[----:B------:R-:W5:Y:S02]  /*25d0*/  @P0 LDG.E.64 R120, desc[UR6][R164.64] ;  /* 0x00000006a4780981 */ /* 0x000f64000c1e1b00 */
[----:B------:R-:W0:Y:S01]  /*25e0*/  @P2 LDC.64 R86, c[0x0][0x438] ;  /* 0x00010e00ff562b82 */ /* 0x000e220000000a00 */
[C---:B-1----:R-:W-:Y:S01]  /*25f0*/  @P1 IMAD.WIDE.U32 R88, R85.reuse, 0x8, R88 ;  /* 0x0000000855581825 */ /* 0x042fe200078e0058 */
[----:B------:R-:W-:-:S04]  /*2600*/  @P1 IADD3 R85, PT, PT, R85, 0x80, RZ ;  /* 0x0000008055551810 */ /* 0x000fc80007ffe0ff */
[----:B------:R0:W5:Y:S02]  /*2610*/  @P1 LDG.E.64 R118, desc[UR6][R88.64] ;  /* 0x0000000658761981 */ /* 0x000164000c1e1b00 */
[C---:B0-----:R-:W-:Y:S02]  /*2620*/  @P2 IMAD.WIDE.U32 R88, R85.reuse, 0x8, R86 ;  /* 0x0000000855582825 */ /* 0x041fe400078e0056 */
[----:B------:R-:W0:Y:S01]  /*2630*/  @P5 LDC.64 R86, c[0x0][0x438] ;  /* 0x00010e00ff565b82 */ /* 0x000e220000000a00 */
[----:B------:R-:W-:Y:S02]  /*2640*/  @P2 IADD3 R85, PT, PT, R85, 0x80, RZ ;  /* 0x0000008055552810 */ /* 0x000fe40007ffe0ff */
[----:B------:R1:W5:Y:S01]  /*2650*/  @P2 LDG.E.64 R116, desc[UR6][R88.64] ;  /* 0x0000000658742981 */ /* 0x000362000c1e1b00 */
[----:B------:R-:W-:Y:S02]  /*2660*/  P2R R148, PR, RZ, 0x20 ;  /* 0x00000020ff947803 */ /* 0x000fe40000000000 */
[C---:B--2---:R-:W-:Y:S01]  /*2670*/  @P3 IMAD.WIDE.U32 R90, R85.reuse, 0x8, R90 ;  /* 0x00000008555a3825 */ /* 0x044fe200078e005a */
[----:B------:R-:W-:-:S04]  /*2680*/  @P3 IADD3 R85, PT, PT, R85, 0x80, RZ ;  /* 0x0000008055553810 */ /* 0x000fc80007ffe0ff */
[----:B------:R-:W5:Y:S01]  /*2690*/  @P3 LDG.E.64 R114, desc[UR6][R90.64] ;  /* 0x000000065a723981 */ /* 0x000f62000c1e1b00 */
[----:B-1----:R-:W1:Y:S01]  /*26a0*/  @P1 LDC.64 R88, c[0x0][0x3b0] ;  /* 0x0000ec00ff581b82 */ /* 0x002e620000000a00 */
[----:B0-----:R-:W-:-:S07]  /*26b0*/  @P5 IMAD.WIDE.U32 R164, R85, 0x8, R86 ;  /* 0x0000000855a45825 */ /* 0x001fce00078e0056 */
[----:B------:R-:W0:Y:S01]  /*26c0*/  @P0 LDC.64 R86, c[0x0][0x3b0] ;  /* 0x0000ec00ff560b82 */ /* 0x000e220000000a00 */
[----:B------:R-:W5:Y:S01]  /*26d0*/  @P5 LDG.E.64 R112, desc[UR6][R164.64] ;  /* 0x00000006a4705981 */ /* 0x000f62000c1e1b00 */
[C---:B0-----:R-:W-:Y:S01]  /*26e0*/  @P0 IMAD.WIDE.U32 R86, R84.reuse, 0x4, R86 ;  /* 0x0000000454560825 */ /* 0x041fe200078e0056 */
[----:B------:R-:W-:-:S04]  /*26f0*/  @P0 IADD3 R84, PT, PT, R84, 0x80, RZ ;  /* 0x0000008054540810 */ /* 0x000fc80007ffe0ff */
[----:B------:R0:W5:Y:S01]  /*2700*/  @P0 LDG.E R4, desc[UR6][R86.64] ;  /* 0x0000000656040981 */ /* 0x000162000c1e1900 */
[----:B-1----:R-:W-:-:S05]  /*2710*/  @P1 IMAD.WIDE.U32 R88, R84, 0x4, R88 ;  /* 0x0000000454581825 */ /* 0x002fca00078e0058 */
[----:B------:R1:W5:Y:S01]  /*2720*/  @P1 LDG.E R9, desc[UR6][R88.64] ;  /* 0x0000000658091981 */ /* 0x000362000c1e1900 */
[----:B------:R-:W-:Y:S01]  /*2730*/  @P1 IADD3 R84, PT, PT, R84, 0x80, RZ ;  /* 0x0000008054541810 */ /* 0x000fe20007ffe0ff */
[----:B0-----:R-:W0:Y:S08]  /*2740*/  @P3 LDC.64 R86, c[0x0][0x3b0] ;  /* 0x0000ec00ff563b82 */ /* 0x001e300000000a00 */
[----:B-1----:R-:W1:Y:S02]  /*2750*/  @P2 LDC.64 R88, c[0x0][0x3b0] ;  /* 0x0000ec00ff582b82 */ /* 0x002e640000000a00 */
[C---:B-1----:R-:W-:Y:S01]  /*2760*/  @P2 IMAD.WIDE.U32 R88, R84.reuse, 0x4, R88 ;  /* 0x0000000454582825 */ /* 0x042fe200078e0058 */
[----:B------:R-:W-:-:S04]  /*2770*/  @P2 IADD3 R84, PT, PT, R84, 0x80, RZ ;  /* 0x0000008054542810 */ /* 0x000fc80007ffe0ff */
[----:B------:R-:W5:Y:S01]  /*2780*/  @P2 LDG.E R19, desc[UR6][R88.64] ;  /* 0x0000000658132981 */ /* 0x000f62000c1e1900 */
[----:B0-----:R-:W-:-:S05]  /*2790*/  @P3 IMAD.WIDE.U32 R86, R84, 0x4, R86 ;  /* 0x0000000454563825 */ /* 0x001fca00078e0056 */
[----:B------:R0:W5:Y:S01]  /*27a0*/  @P3 LDG.E R96, desc[UR6][R86.64] ;  /* 0x0000000656603981 */ /* 0x000162000c1e1900 */
[----:B------:R-:W-:Y:S01]  /*27b0*/  @P3 IADD3 R84, PT, PT, R84, 0x80, RZ ;  /* 0x0000008054543810 */ /* 0x000fe20007ffe0ff */
[----:B0-----:R-:W0:Y:S04]  /*27c0*/  @P5 LDC.64 R86, c[0x0][0x3b0] ;  /* 0x0000ec00ff565b82 */ /* 0x001e280000000a00 */
[----:B0-----:R-:W-:-:S05]  /*27d0*/  @P5 IMAD.WIDE.U32 R84, R84, 0x4, R86 ;  /* 0x0000000454545825 */ /* 0x001fca00078e0056 */
[----:B------:R2:W5:Y:S01]  /*27e0*/  @P5 LDG.E R105, desc[UR6][R84.64] ;  /* 0x0000000654695981 */ /* 0x000562000c1e1900 */
[----:B------:R-:W-:-:S07]  /*27f0*/  CS2R R88, SRZ ;  /* 0x0000000000587805 */ /* 0x000fce000001ff00 */
.L_x_1971:
[----:B------:R-:W-:Y:S05]  /*2800*/  BSYNC.RECONVERGENT B0 ;  /* 0x0000000000007941 */ /* 0x000fea0003800200 */
.L_x_1961:
[----:B--2---:R-:W2:Y:S01]  /*2810*/  SHFL.DOWN PT, R84, R89, 0x10, 0x1f ;  /* 0x0a001f0059547f89 */ /* 0x004ea200000e0000 */
[----:B------:R-:W-:Y:S01]  /*2820*/  LOP3.LUT P5, RZ, R0, 0x1f, RZ, 0xc0, !PT ;  /* 0x0000001f00ff7812 */ /* 0x000fe200078ac0ff */
[----:B------:R-:W-:Y:S02]  /*2830*/  BSSY.RECONVERGENT B0, `(.L_x_1973) ;  /* 0x000001d000007945 */ /* 0x000fe40003800200 */
[----:B01----:R-:W0:Y:S01]  /*2840*/  SHFL.DOWN PT, R87, R88, 0x10, 0x1f ;  /* 0x0a001f0058577f89 */ /* 0x003e2200000e0000 */
[----:B--2---:R-:W-:Y:S01]  /*2850*/  FADD.FTZ R85, R84, R89 ;  /* 0x0000005954557221 */ /* 0x004fe20000010000 */
        /* <DEDUP_REMOVED lines=26> */
.L_x_1974:
[----:B------:R-:W-:Y:S05]  /*2a00*/  BSYNC.RECONVERGENT B0 ;  /* 0x0000000000007941 */ /* 0x000fea0003800200 */
.L_x_1973:
[----:B------:R-:W1:Y:S08]  /*2a10*/  S2UR UR5, SR_CgaCtaId ;  /* 0x00000000000579c3 */ /* 0x000e700000008800 */
[----:B------:R-:W-:Y:S01]  /*2a20*/  BAR.SYNC.DEFER_BLOCKING 0x0 ;  /* 0x0000000000007b1d */ /* 0x000fe20000010000 */
[----:B------:R-:W-:Y:S02]  /*2a30*/  @P4 IADD3 R159, PT, PT, R159, -0x1, RZ ;  /* 0xffffffff9f9f4810 */ /* 0x000fe40007ffe0ff */
[----:B------:R-:W-:-:S03]  /*2a40*/  ISETP.NE.AND P5, PT, RZ, UR8, PT ;  /* 0x00000008ff007c0c */ /* 0x000fc6000bfa5270 */
[----:B------:R-:W-:Y:S01]  /*2a50*/  UMOV UR4, 0x400 ;  /* 0x0000040000047882 */ /* 0x000fe20000000000 */
[----:B------:R-:W-:Y:S01]  /*2a60*/  BSSY.RECONVERGENT B0, `(.L_x_1975) ;  /* 0x00001b3000007945 */ /* 0x000fe20003800200 */
        /* <DEDUP_REMOVED lines=10> */
[----:B------:R-:W-:-:S04]  /*2b10*/  FADD.FTZ R84, R87, R84 ;  /* 0x0000005457547221 */ /* 0x000fc80000010000 */
[----:B-1----:R-:W-:Y:S01]  /*2b20*/  FADD.FTZ R86, R84, R89 ;  /* 0x0000005954567221 */ /* 0x002fe20000010000 */
[----:B------:R-:W-:Y:S01]  /*2b30*/  FADD.FTZ R165, R165, R88 ;  /* 0x00000058a5a57221 */ /* 0x000fe20000010000 */
[----:B------:R-:W-:Y:S02]  /*2b40*/  @P4 IMAD R84, R159, R2, RZ ;  /* 0x000000029f544224 */ /* 0x000fe400078e02ff */
[----:B------:R-:W-:Y:S01]  /*2b50*/  FADD.FTZ R159, R91, R86 ;  /* 0x000000565b9f7221 */ /* 0x000fe20000010000 */
[----:B------:R-:W-:Y:S01]  /*2b60*/  FADD.FTZ R90, R90, R165 ;  /* 0x000000a55a5a7221 */ /* 0x000fe20000010000 */
[----:B------:R-:W-:Y:S01]  /*2b70*/  HFMA2 R91, -RZ, RZ, 0, 0 ;  /* 0x00000000ff5b7431 */ /* 0x000fe200000001ff */
[----:B------:R-:W-:Y:S01]  /*2b80*/  @P4 SHF.R.S32.HI R85, RZ, 0x1f, R84 ;  /* 0x0000001fff554819 */ /* 0x000fe20000011454 */
[----:B------:R-:W-:Y:S01]  /*2b90*/  FMUL.FTZ R159, R159, UR9 ;  /* 0x000000099f9f7c20 */ /* 0x000fe20008410000 */
[----:B------:R-:W-:Y:S02]  /*2ba0*/  FMUL.FTZ R90, R90, UR9 ;  /* 0x000000095a5a7c20 */ /* 0x000fe40008410000 */
[----:B------:R-:W-:-:S03]  /*2bb0*/  @P4 LEA.HI R85, R85, R84, RZ, 0x2 ;  /* 0x0000005455554211 */ /* 0x000fc600078f10ff */
[----:B------:R-:W-:Y:S02]  /*2bc0*/  FSEL R158, R90, RZ, !P5 ;  /* 0x000000ff5a9e7208 */ /* 0x000fe40006800000 */
[----:B------:R-:W-:Y:S01]  /*2bd0*/  @P4 LEA.HI.SX32 R91, R85, R0, 0x1e ;  /* 0x00000000555b4211 */ /* 0x000fe200078ff2ff */
        /* <DEDUP_REMOVED lines=11> */
.L_x_1977:
[----:B------:R-:W-:Y:S05]  /*2c90*/  BRA.U UP0, `(.L_x_1978) ;  /* 0x0000000d00807547 */ /* 0x000fea000b800000 */
[----:B------:R-:W-:Y:S02]  /*2ca0*/  MOV R165, UR14 ;  /* 0x0000000e00a57c02 */ /* 0x000fe40008000f00 */
[----:B------:R-:W-:Y:S02]  /*2cb0*/  MOV R164, UR15 ;  /* 0x0000000f00a47c02 */ /* 0x000fe40008000f00 */
[----:B------:R-:W-:-:S04]  /*2cc0*/  ISETP.NE.U32.AND P5, PT, R165, RZ, PT ;  /* 0x000000ffa500720c */ /* 0x000fc80003fa5070 */
[----:B------:R-:W-:-:S13]  /*2cd0*/  ISETP.NE.AND.EX P5, PT, R164, RZ, PT, P5 ;  /* 0x000000ffa400720c */ /* 0x000fda0003fa5350 */
[----:B------:R-:W-:Y:S05]  /*2ce0*/  @P5 BRA `(.L_x_1979) ;  /* 0x0000000400f45947 */ /* 0x000fea0003800000 */
[----:B------:R-:W-:Y:S05]  /*2cf0*/  @!P4 BRA `(.L_x_1980) ;  /* 0x000000000078c947 */ /* 0x000fea0003800000 */
[----:B-----5:R-:W-:Y:S01]  /*2d00*/  LOP3.LUT P5, RZ, R4, 0xff, RZ, 0xc0, !PT ;  /* 0x000000ff04ff7812 */ /* 0x020fe200078ac0ff */
[----:B------:R-:W-:Y:S01]  /*2d10*/  BSSY.RECONVERGENT B1, `(.L_x_1981) ;  /* 0x000000c000017945 */ /* 0x000fe20003800200 */
[----:B------:R-:W-:-:S11]  /*2d20*/  MOV R85, RZ ;  /* 0x000000ff00557202 */ /* 0x000fd60000000f00 */
[----:B------:R-:W-:Y:S05]  /*2d30*/  @!P5 BRA `(.L_x_1982) ;  /* 0x000000000024d947 */ /* 0x000fea0003800000 */
[----:B------:R-:W-:Y:S01]  /*2d40*/  FFMA.FTZ R85, R3, R159, R158 ;  /* 0x0000009f03557223 */ /* 0x000fe2000001009e */
[----:B------:R-:W-:-:S03]  /*2d50*/  ISETP.GT.AND P6, PT, R153, RZ, PT ;  /* 0x000000ff9900720c */ /* 0x000fc60003fc4270 */
[----:B------:R-:W-:-:S04]  /*2d60*/  FADD.FTZ R85, R6, -R85 ;  /* 0x8000005506557221 */ /* 0x000fc80000010000 */
[----:B------:R-:W-:Y:S01]  /*2d70*/  FMUL.FTZ R84, R152, R85 ;  /* 0x0000005598547220 */ /* 0x000fe20000410000 */
[----:B------:R-:W-:-:S04]  /*2d80*/  HADD2.F32 R85, -RZ, R146.H0_H0 ;  /* 0x20000092ff557230 */ /* 0x000fc80000004100 */
[----:B------:R-:W-:-:S05]  /*2d90*/  FSEL R84, R84, RZ, P6 ;  /* 0x000000ff54547208 */ /* 0x000fca0003000000 */
[----:B------:R-:W-:-:S04]  /*2da0*/  FMUL.FTZ R84, R84, UR13 ;  /* 0x0000000d54547c20 */ /* 0x000fc80008410000 */
[----:B------:R-:W-:-:S04]  /*2db0*/  FMUL.FTZ R84, R84, UR12 ;  /* 0x0000000c54547c20 */ /* 0x000fc80008410000 */
[----:B------:R-:W-:-:S07]  /*2dc0*/  FMUL.FTZ R85, R85, R84 ;  /* 0x0000005455557220 */ /* 0x000fce0000410000 */
.L_x_1982:
[----:B------:R-:W-:Y:S05]  /*2dd0*/  BSYNC.RECONVERGENT B1 ;  /* 0x0000000000017941 */ /* 0x000fea0003800200 */
.L_x_1981:
[----:B------:R-:W-:Y:S01]  /*2de0*/  BSSY.RECONVERGENT B1, `(.L_x_1983) ;  /* 0x000000d000017945 */ /* 0x000fe20003800200 */
[----:B------:R-:W-:Y:S02]  /*2df0*/  HFMA2 R84, -RZ, RZ, 0, 0 ;  /* 0x00000000ff547431 */ /* 0x000fe400000001ff */
[----:B------:R-:W-:Y:S01]  /*2e00*/  FADD.FTZ R40, R40, R85 ;  /* 0x0000005528287221 */ /* 0x000fe20000010000 */
[----:B------:R-:W-:Y:S06]  /*2e10*/  @!P5 BRA `(.L_x_1984) ;  /* 0x000000000024d947 */ /* 0x000fec0003800000 */
        /* <DEDUP_REMOVED lines=9> */
.L_x_1984:
[----:B------:R-:W-:Y:S05]  /*2eb0*/  BSYNC.RECONVERGENT B1 ;  /* 0x0000000000017941 */ /* 0x000fea0003800200 */
.L_x_1983:
[----:B------:R-:W-:-:S04]  /*2ec0*/  F2FP.F16.F32.PACK_AB R84, RZ, R84 ;  /* 0x00000054ff54723e */ /* 0x000fc800000000ff */
[----:B------:R-:W-:-:S07]  /*2ed0*/  PRMT R157, R84, 0x7610, R157 ;  /* 0x00007610549d7816 */ /* 0x000fce000000009d */
.L_x_1980:
        /* <DEDUP_REMOVED lines=14> */
.L_x_1987:
[----:B------:R-:W-:Y:S05]  /*2fc0*/  BSYNC.RECONVERGENT B1 ;  /* 0x0000000000017941 */ /* 0x000fea0003800200 */
.L_x_1986:
[----:B------:R-:W-:Y:S01]  /*2fd0*/  FADD.FTZ R41, R41, R84 ;  /* 0x0000005429297221 */ /* 0x000fe20000010000 */
[----:B------:R-:W-:Y:S01]  /*2fe0*/  BSSY.RECONVERGENT B1, `(.L_x_1988) ;  /* 0x000000c000017945 */ /* 0x000fe20003800200 */
[----:B------:R-:W-:-:S03]  /*2ff0*/  HFMA2 R84, -RZ, RZ, 0, 0 ;  /* 0x00000000ff547431 */ /* 0x000fc600000001ff */
[----:B------:R-:W-:Y:S05]  /*3000*/  @!P5 BRA `(.L_x_1989) ;  /* 0x000000000024d947 */ /* 0x000fea0003800000 */
[----:B------:R-:W-:Y:S01]  /*3010*/  FFMA.FTZ R84, R8, R159, R158 ;  /* 0x0000009f08547223 */ /* 0x000fe2000001009e */
[----:B------:R-:W-:-:S03]  /*3020*/  ISETP.GT.AND P5, PT, R153, RZ, PT ;  /* 0x000000ff9900720c */ /* 0x000fc60003fa4270 */
[----:B------:R-:W-:-:S04]  /*3030*/  FADD.FTZ R85, R151, -R84 ;  /* 0x8000005497557221 */ /* 0x000fc80000010000 */
[----:B------:R-:W-:Y:S01]  /*3040*/  FMUL.FTZ R84, R152, R85 ;  /* 0x0000005598547220 */ /* 0x000fe20000410000 */
[----:B------:R-:W-:-:S04]  /*3050*/  HADD2.F32 R85, -RZ, R136.H1_H1 ;  /* 0x30000088ff557230 */ /* 0x000fc80000004100 */
[----:B------:R-:W-:-:S05]  /*3060*/  FSEL R84, R84, RZ, P5 ;  /* 0x000000ff54547208 */ /* 0x000fca0002800000 */
[----:B------:R-:W-:-:S04]  /*3070*/  FMUL.FTZ R84, R84, UR13 ;  /* 0x0000000d54547c20 */ /* 0x000fc80008410000 */
[----:B------:R-:W-:-:S04]  /*3080*/  FMUL.FTZ R84, R84, UR12 ;  /* 0x0000000c54547c20 */ /* 0x000fc80008410000 */
[----:B------:R-:W-:-:S07]  /*3090*/  FMUL.FTZ R84, R84, R85 ;  /* 0x0000005554547220 */ /* 0x000fce0000410000 */
.L_x_1989:
[----:B------:R-:W-:Y:S05]  /*30a0*/  BSYNC.RECONVERGENT B1 ;  /* 0x0000000000017941 */ /* 0x000fea0003800200 */
.L_x_1988:
[----:B------:R-:W-:-:S04]  /*30b0*/  F2FP.F16.F32.PACK_AB R84, RZ, R84 ;  /* 0x00000054ff54723e */ /* 0x000fc800000000ff */
[----:B------:R-:W-:-:S07]  /*30c0*/  PRMT R156, R84, 0x7610, R156 ;  /* 0x00007610549c7816 */ /* 0x000fce000000009c */
.L_x_1985:
        /* <DEDUP_REMOVED lines=14> */
.L_x_1992:
[----:B------:R-:W-:Y:S05]  /*31b0*/  BSYNC.RECONVERGENT B1 ;  /* 0x0000000000017941 */ /* 0x000fea0003800200 */
.L_x_1991:
        /* <DEDUP_REMOVED lines=13> */
.L_x_1994:
[----:B------:R-:W-:Y:S05]  /*3290*/  BSYNC.RECONVERGENT B1 ;  /* 0x0000000000017941 */ /* 0x000fea0003800200 */
.L_x_1993:
[----:B------:R-:W-:-:S04]  /*32a0*/  F2FP.F16.F32.PACK_AB R84, RZ, R84 ;  /* 0x00000054ff54723e */ /* 0x000fc800000000ff */
[----:B------:R-:W-:-:S07]  /*32b0*/  PRMT R155, R84, 0x7610, R155 ;  /* 0x00007610549b7816 */ /* 0x000fce000000009b */
.L_x_1990:
[----:B------:R-:W-:Y:S05]  /*32c0*/  @!P4 BRA `(.L_x_1995) ;  /* 0x000000100058c947 */ /* 0x000fea0003800000 */
[----:B-----5:R-:W-:Y:S01]  /*32d0*/  ISETP.GE.U32.AND P5, PT, R4, 0x1000000, PT ;  /* 0x010000000400780c */ /* 0x020fe20003fa6070 */
        /* <DEDUP_REMOVED lines=12> */
.L_x_1997:
[----:B------:R-:W-:Y:S05]  /*33a0*/  BSYNC.RECONVERGENT B1 ;  /* 0x0000000000017941 */ /* 0x000fea0003800200 */
.L_x_1996:
        /* <DEDUP_REMOVED lines=13> */
.L_x_1999:
[----:B------:R-:W-:Y:S05]  /*3480*/  BSYNC.RECONVERGENT B1 ;  /* 0x0000000000017941 */ /* 0x000fea0003800200 */
.L_x_1998:
[----:B------:R-:W-:-:S04]  /*3490*/  F2FP.F16.F32.PACK_AB R84, RZ, R84 ;  /* 0x00000054ff54723e */ /* 0x000fc800000000ff */
[----:B------:R-:W-:Y:S01]  /*34a0*/  PRMT R154, R84, 0x7610, R154 ;  /* 0x00007610549a7816 */ /* 0x000fe2000000009a */
[----:B------:R-:W-:Y:S06]  /*34b0*/  BRA `(.L_x_1995) ;  /* 0x0000000c00dc7947 */ /* 0x000fec0003800000 */
.L_x_1979:
[----:B------:R-:W-:Y:S01]  /*34c0*/  FFMA.FTZ R85, R3, R159, R158 ;  /* 0x0000009f03557223 */ /* 0x000fe2000001009e */
[----:B------:R-:W-:-:S03]  /*34d0*/  ISETP.GT.AND P5, PT, R153, RZ, PT ;  /* 0x000000ff9900720c */ /* 0x000fc60003fa4270 */
[----:B------:R-:W-:-:S04]  /*34e0*/  FADD.FTZ R85, R6, -R85 ;  /* 0x8000005506557221 */ /* 0x000fc80000010000 */
[----:B------:R-:W-:-:S05]  /*34f0*/  FMUL.FTZ R90, R152, R85 ;  /* 0x00000055985a7220 */ /* 0x000fca0000410000 */
[----:B------:R-:W-:-:S04]  /*3500*/  FSEL R90, R90, RZ, P5 ;  /* 0x000000ff5a5a7208 */ /* 0x000fc80002800000 */
[----:B------:R-:W-:Y:S01]  /*3510*/  F2FP.F16.F32.PACK_AB R88, RZ, R90 ;  /* 0x0000005aff58723e */ /* 0x000fe200000000ff */
[----:B------:R-:W-:Y:S06]  /*3520*/  @!P4 BRA `(.L_x_2000) ;  /* 0x000000000040c947 */ /* 0x000fec0003800000 */
[----:B-----5:R-:W-:-:S13]  /*3530*/  LOP3.LUT P6, RZ, R4, 0xff, RZ, 0xc0, !PT ;  /* 0x000000ff04ff7812 */ /* 0x020fda00078cc0ff */
[----:B------:R-:W0:Y:S08]  /*3540*/  @P6 LDC.64 R84, c[0x0][0x408] ;  /* 0x00010200ff546b82 */ /* 0x000e300000000a00 */
[----:B------:R-:W1:Y:S01]  /*3550*/  @P6 LDC.64 R86, c[0x0][0x408] ;  /* 0x00010200ff566b82 */ /* 0x000e620000000a00 */
[----:B0-----:R-:W-:-:S04]  /*3560*/  @P6 FMUL.FTZ R85, R90, R85 ;  /* 0x000000555a556220 */ /* 0x001fc80000410000 */
[----:B------:R-:W-:Y:S01]  /*3570*/  @P6 FMUL.FTZ R84, R85, R84 ;  /* 0x0000005455546220 */ /* 0x000fe20000410000 */
[----:B------:R-:W-:Y:S02]  /*3580*/  @P6 HADD2.F32 R85, -RZ, R136.H0_H0 ;  /* 0x20000088ff556230 */ /* 0x000fe40000004100 */
[----:B-1----:R-:W-:Y:S01]  /*3590*/  @P6 FMUL.FTZ R89, R90, R87 ;  /* 0x000000575a596220 */ /* 0x002fe20000410000 */
[----:B------:R-:W-:Y:S02]  /*35a0*/  MOV R87, RZ ;  /* 0x000000ff00577202 */ /* 0x000fe40000000f00 */
[----:B------:R-:W-:Y:S01]  /*35b0*/  @P6 FMUL.FTZ R87, R85, R84 ;  /* 0x0000005455576220 */ /* 0x000fe20000410000 */
[----:B------:R-:W-:Y:S02]  /*35c0*/  @P6 HADD2.F32 R84, -RZ, R146.H0_H0 ;  /* 0x20000092ff546230 */ /* 0x000fe40000004100 */
[----:B------:R-:W-:Y:S01]  /*35d0*/  @P6 FMUL.FTZ R89, R89, R86 ;  /* 0x0000005659596220 */ /* 0x000fe20000410000 */
[----:B------:R-:W-:-:S03]  /*35e0*/  HFMA2 R85, -RZ, RZ, 0, 0 ;  /* 0x00000000ff557431 */ /* 0x000fc600000001ff */
[----:B------:R-:W-:Y:S01]  /*35f0*/  @P6 FMUL.FTZ R85, R84, R89 ;  /* 0x0000005954556220 */ /* 0x000fe20000410000 */
[----:B------:R-:W-:-:S03]  /*3600*/  F2FP.F16.F32.PACK_AB R84, RZ, R87 ;  /* 0x00000057ff54723e */ /* 0x000fc600000000ff */
[----:B------:R-:W-:Y:S01]  /*3610*/  FADD.FTZ R40, R40, R85 ;  /* 0x0000005528287221 */ /* 0x000fe20000010000 */
[----:B------:R-:W-:-:S07]  /*3620*/  PRMT R157, R84, 0x7610, R157 ;  /* 0x00007610549d7816 */ /* 0x000fce000000009d */
.L_x_2000:
[----:B------:R-:W-:-:S04]  /*3630*/  FFMA.FTZ R84, R8, R159, R158 ;  /* 0x0000009f08547223 */ /* 0x000fc8000001009e */
        /* <DEDUP_REMOVED lines=10> */
[----:B------:R-:W-:Y:S02]  /*36e0*/  @P6 HADD2.F32 R85, -RZ, R136.H1_H1 ;  /* 0x30000088ff556230 */ /* 0x000fe40000004100 */
        /* <DEDUP_REMOVED lines=10> */
.L_x_2001:
        /* <DEDUP_REMOVED lines=15> */
[----:B------:R-:W-:Y:S02]  /*3880*/  @P6 HADD2.F32 R84, -RZ, R146.H1_H1 ;  /* 0x30000092ff546230 */ /* 0x000fe40000004100 */
[----:B------:R-:W-:Y:S01]  /*3890*/  @P6 FMUL.FTZ R155, R155, R86 ;  /* 0x000000569b9b6220 */ /* 0x000fe20000410000 */
[----:B------:R-:W-:-:S03]  /*38a0*/  HFMA2 R85, -RZ, RZ, 0, 0 ;  /* 0x00000000ff557431 */ /* 0x000fc600000001ff */
[----:B------:R-:W-:Y:S01]  /*38b0*/  @P6 FMUL.FTZ R85, R84, R155 ;  /* 0x0000009b54556220 */ /* 0x000fe20000410000 */
[----:B------:R-:W-:-:S03]  /*38c0*/  F2FP.F16.F32.PACK_AB R84, RZ, R87 ;  /* 0x00000057ff54723e */ /* 0x000fc600000000ff */
[----:B------:R-:W-:Y:S01]  /*38d0*/  FADD.FTZ R42, R42, R85 ;  /* 0x000000552a2a7221 */ /* 0x000fe20000010000 */
[----:B------:R-:W-:-:S07]  /*38e0*/  PRMT R155, R84, 0x7610, R155 ;  /* 0x00007610549b7816 */ /* 0x000fce000000009b */
.L_x_2002:
[----:B------:R-:W-:Y:S01]  /*38f0*/  FFMA.FTZ R84, R10, R159, R158 ;  /* 0x0000009f0a547223 */ /* 0x000fe2000001009e */
[----:B------:R-:W-:Y:S02]  /*3900*/  PRMT R160, R88, 0x7610, R160 ;  /* 0x0000761058a07816 */ /* 0x000fe400000000a0 */
[----:B------:R-:W-:Y:S01]  /*3910*/  PRMT R161, R89, 0x7610, R161 ;  /* 0x0000761059a17816 */ /* 0x000fe200000000a1 */
[----:B------:R-:W-:Y:S01]  /*3920*/  FADD.FTZ R85, R7, -R84 ;  /* 0x8000005407557221 */ /* 0x000fe20000010000 */
[----:B------:R-:W-:-:S03]  /*3930*/  PRMT R162, R90, 0x7610, R162 ;  /* 0x000076105aa27816 */ /* 0x000fc600000000a2 */
[----:B------:R-:W-:-:S05]  /*3940*/  FMUL.FTZ R86, R152, R85 ;  /* 0x0000005598567220 */ /* 0x000fca0000410000 */
[----:B------:R-:W-:-:S04]  /*3950*/  FSEL R86, R86, RZ, P5 ;  /* 0x000000ff56567208 */ /* 0x000fc80002800000 */
[----:B------:R-:W-:-:S04]  /*3960*/  F2FP.F16.F32.PACK_AB R84, RZ, R86 ;  /* 0x00000056ff54723e */ /* 0x000fc800000000ff */
[----:B------:R-:W-:Y:S01]  /*3970*/  PRMT R163, R84, 0x7610, R163 ;  /* 0x0000761054a37816 */ /* 0x000fe200000000a3 */
[----:B------:R-:W-:Y:S06]  /*3980*/  @!P4 BRA `(.L_x_1995) ;  /* 0x0000000800a8c947 */ /* 0x000fec0003800000 */
[----:B-----5:R-:W-:Y:S02]  /*3990*/  ISETP.GE.U32.AND P5, PT, R4, 0x1000000, PT ;  /* 0x010000000400780c */ /* 0x020fe40003fa6070 */
[----:B------:R-:W-:-:S11]  /*39a0*/  MOV R88, RZ ;  /* 0x000000ff00587202 */ /* 0x000fd60000000f00 */
[----:B------:R-:W0:Y:S02]  /*39b0*/  @P5 LDC.64 R84, c[0x0][0x408] ;  /* 0x00010200ff545b82 */ /* 0x000e240000000a00 */
[----:B0-----:R-:W-:-:S04]  /*39c0*/  @P5 FMUL.FTZ R85, R86, R85 ;  /* 0x0000005556555220 */ /* 0x001fc80000410000 */
[----:B------:R-:W-:Y:S01]  /*39d0*/  @P5 FMUL.FTZ R85, R85, R84 ;  /* 0x0000005455555220 */ /* 0x000fe20000410000 */
[----:B------:R-:W-:-:S05]  /*39e0*/  @P5 HADD2.F32 R84, -RZ, R147.H1_H1 ;  /* 0x30000093ff545230 */ /* 0x000fca0000004100 */
[----:B------:R-:W-:Y:S02]  /*39f0*/  @P5 FMUL.FTZ R88, R84, R85 ;  /* 0x0000005554585220 */ /* 0x000fe40000410000 */
[----:B------:R-:W0:Y:S02]  /*3a00*/  @P5 LDC.64 R84, c[0x0][0x408] ;  /* 0x00010200ff545b82 */ /* 0x000e240000000a00 */
[----:B------:R-:W-:Y:S01]  /*3a10*/  FADD.FTZ R43, R43, R88 ;  /* 0x000000582b2b7221 */ /* 0x000fe20000010000 */
[----:B0-----:R-:W-:Y:S01]  /*3a20*/  @P5 FMUL.FTZ R85, R86, R85 ;  /* 0x0000005556555220 */ /* 0x001fe20000410000 */
[----:B------:R-:W-:-:S03]  /*3a30*/  HFMA2 R86, -RZ, RZ, 0, 0 ;  /* 0x00000000ff567431 */ /* 0x000fc600000001ff */
[----:B------:R-:W-:Y:S01]  /*3a40*/  @P5 FMUL.FTZ R84, R85, R84 ;  /* 0x0000005455545220 */ /* 0x000fe20000410000 */
[----:B------:R-:W-:-:S05]  /*3a50*/  @P5 HADD2.F32 R85, -RZ, R137.H1_H1 ;  /* 0x30000089ff555230 */ /* 0x000fca0000004100 */
[----:B------:R-:W-:-:S05]  /*3a60*/  @P5 FMUL.FTZ R86, R85, R84 ;  /* 0x0000005455565220 */ /* 0x000fca0000410000 */
[----:B------:R-:W-:-:S04]  /*3a70*/  F2FP.F16.F32.PACK_AB R84, RZ, R86 ;  /* 0x00000056ff54723e */ /* 0x000fc800000000ff */
[----:B------:R-:W-:Y:S01]  /*3a80*/  PRMT R154, R84, 0x7610, R154 ;  /* 0x00007610549a7816 */ /* 0x000fe2000000009a */
[----:B------:R-:W-:Y:S06]  /*3a90*/  BRA `(.L_x_1995) ;  /* 0x0000000800647947 */ /* 0x000fec0003800000 */
.L_x_1978:
        /* <DEDUP_REMOVED lines=8> */
[----:B-----5:R-:W-:Y:S01]  /*3b20*/  LOP3.LUT P6, RZ, R4, 0xff, RZ, 0xc0, !PT ;  /* 0x000000ff04ff7812 */ /* 0x020fe200078cc0ff */
[----:B------:R-:W-:Y:S02]  /*3b30*/  HADD2.F32 R87, -RZ, R120.H0_H0 ;  /* 0x20000078ff577230 */ /* 0x000fe40000004100 */
[----:B------:R-:W-:Y:S02]  /*3b40*/  HFMA2 R86, -RZ, RZ, 0, 0 ;  /* 0x00000000ff567431 */ /* 0x000fe400000001ff */
[----:B------:R-:W-:-:S04]  /*3b50*/  @P5 FADD.FTZ R85, R6, -R85 ;  /* 0x8000005506555221 */ /* 0x000fc80000010000 */
[----:B------:R-:W-:Y:S01]  /*3b60*/  @P5 FFMA.FTZ R87, R152, R85, R87 ;  /* 0x0000005598575223 */ /* 0x000fe20000010057 */
[----:B------:R-:W-:-:S03]  /*3b70*/  MOV R85, RZ ;  /* 0x000000ff00557202 */ /* 0x000fc60000000f00 */
[----:B------:R-:W-:Y:S01]  /*3b80*/  FMUL.FTZ R87, R87, UR13 ;  /* 0x0000000d57577c20 */ /* 0x000fe20008410000 */
[----:B------:R-:W-:-:S03]  /*3b90*/  @P6 HADD2.F32 R84, -RZ, R146.H0_H0 ;  /* 0x20000092ff546230 */ /* 0x000fc60000004100 */
[----:B------:R-:W-:-:S04]  /*3ba0*/  FMUL.FTZ R87, R87, UR12 ;  /* 0x0000000c57577c20 */ /* 0x000fc80008410000 */
[----:B------:R-:W-:Y:S01]  /*3bb0*/  @P6 FMUL.FTZ R85, R84, R87 ;  /* 0x0000005754556220 */ /* 0x000fe20000410000 */
[----:B------:R-:W-:-:S03]  /*3bc0*/  @P6 HADD2.F32 R84, -RZ, R136.H0_H0 ;  /* 0x20000088ff546230 */ /* 0x000fc60000004100 */
[----:B------:R-:W-:Y:S02]  /*3bd0*/  FADD.FTZ R40, R40, R85 ;  /* 0x0000005528287221 */ /* 0x000fe40000010000 */
[----:B------:R-:W-:-:S05]  /*3be0*/  @P6 FMUL.FTZ R86, R84, R87 ;  /* 0x0000005754566220 */ /* 0x000fca0000410000 */
[----:B------:R-:W-:-:S04]  /*3bf0*/  F2FP.F16.F32.PACK_AB R84, RZ, R86 ;  /* 0x00000056ff54723e */ /* 0x000fc800000000ff */
[----:B------:R-:W-:-:S07]  /*3c00*/  PRMT R157, R84, 0x7610, R157 ;  /* 0x00007610549d7816 */ /* 0x000fce000000009d */
.L_x_2004:
[----:B------:R-:W-:Y:S05]  /*3c10*/  @!P4 BRA `(.L_x_2005) ;  /* 0x000000000040c947 */ /* 0x000fea0003800000 */
[----:B-----5:R-:W-:Y:S01]  /*3c20*/  SHF.R.U64 R87, R120, 0x10, R121 ;  /* 0x0000001078577819 */ /* 0x020fe20000001279 */
[----:B------:R-:W-:Y:S01]  /*3c30*/  @P5 FFMA.FTZ R84, R8, R159, R158 ;  /* 0x0000009f08545223 */ /* 0x000fe2000001009e */
[----:B------:R-:W-:-:S03]  /*3c40*/  LOP3.LUT P6, RZ, R4, 0xff00, RZ, 0xc0, !PT ;  /* 0x0000ff0004ff7812 */ /* 0x000fc600078cc0ff */
[----:B------:R-:W-:Y:S02]  /*3c50*/  HADD2.F32 R87, -RZ, R87.H0_H0 ;  /* 0x20000057ff577230 */ /* 0x000fe40000004100 */
[----:B------:R-:W-:-:S04]  /*3c60*/  @P5 FADD.FTZ R85, R151, -R84 ;  /* 0x8000005497555221 */ /* 0x000fc80000010000 */
[----:B------:R-:W-:-:S04]  /*3c70*/  @P5 FFMA.FTZ R87, R152, R85, R87 ;  /* 0x0000005598575223 */ /* 0x000fc80000010057 */
[----:B------:R-:W-:Y:S01]  /*3c80*/  FMUL.FTZ R85, R87, UR13 ;  /* 0x0000000d57557c20 */ /* 0x000fe20008410000 */
[----:B------:R-:W-:Y:S01]  /*3c90*/  @P6 HADD2.F32 R84, -RZ, R147.H0_H0 ;  /* 0x20000093ff546230 */ /* 0x000fe20000004100 */
[----:B------:R-:W-:Y:S02]  /*3ca0*/  CS2R R86, SRZ ;  /* 0x0000000000567805 */ /* 0x000fe4000001ff00 */
[----:B------:R-:W-:-:S04]  /*3cb0*/  FMUL.FTZ R85, R85, UR12 ;  /* 0x0000000c55557c20 */ /* 0x000fc80008410000 */
[----:B------:R-:W-:Y:S01]  /*3cc0*/  @P6 FMUL.FTZ R86, R84, R85 ;  /* 0x0000005554566220 */ /* 0x000fe20000410000 */
[----:B------:R-:W-:-:S03]  /*3cd0*/  @P6 HADD2.F32 R84, -RZ, R136.H1_H1 ;  /* 0x30000088ff546230 */ /* 0x000fc60000004100 */
[----:B------:R-:W-:Y:S02]  /*3ce0*/  FADD.FTZ R41, R41, R86 ;  /* 0x0000005629297221 */ /* 0x000fe40000010000 */
[----:B------:R-:W-:-:S05]  /*3cf0*/  @P6 FMUL.FTZ R87, R84, R85 ;  /* 0x0000005554576220 */ /* 0x000fca0000410000 */
[----:B------:R-:W-:-:S04]  /*3d00*/  F2FP.F16.F32.PACK_AB R84, RZ, R87 ;  /* 0x00000057ff54723e */ /* 0x000fc800000000ff */
[----:B------:R-:W-:-:S07]  /*3d10*/  PRMT R156, R84, 0x7610, R156 ;  /* 0x00007610549c7816 */ /* 0x000fce000000009c */
.L_x_2005:
[----:B------:R-:W-:Y:S05]  /*3d20*/  @!P4 BRA `(.L_x_2006) ;  /* 0x000000000040c947 */ /* 0x000fea0003800000 */
        /* <DEDUP_REMOVED lines=8> */
[----:B------:R-:W-:-:S03]  /*3db0*/  @P6 HADD2.F32 R84, -RZ, R146.H1_H1 ;  /* 0x30000092ff546230 */ /* 0x000fc60000004100 */
[----:B------:R-:W-:-:S04]  /*3dc0*/  FMUL.FTZ R87, R87, UR12 ;  /* 0x0000000c57577c20 */ /* 0x000fc80008410000 */
[----:B------:R-:W-:Y:S01]  /*3dd0*/  @P6 FMUL.FTZ R85, R84, R87 ;  /* 0x0000005754556220 */ /* 0x000fe20000410000 */
[----:B------:R-:W-:-:S03]  /*3de0*/  @P6 HADD2.F32 R84, -RZ, R137.H0_H0 ;  /* 0x20000089ff546230 */ /* 0x000fc60000004100 */
[----:B------:R-:W-:Y:S02]  /*3df0*/  FADD.FTZ R42, R42, R85 ;  /* 0x000000552a2a7221 */ /* 0x000fe40000010000 */
[----:B------:R-:W-:-:S05]  /*3e00*/  @P6 FMUL.FTZ R86, R84, R87 ;  /* 0x0000005754566220 */ /* 0x000fca0000410000 */
[----:B------:R-:W-:-:S04]  /*3e10*/  F2FP.F16.F32.PACK_AB R84, RZ, R86 ;  /* 0x00000056ff54723e */ /* 0x000fc800000000ff */
[----:B------:R-:W-:-:S07]  /*3e20*/  PRMT R155, R84, 0x7610, R155 ;  /* 0x00007610549b7816 */ /* 0x000fce000000009b */
.L_x_2006:
[----:B------:R-:W-:Y:S05]  /*3e30*/  @!P4 BRA `(.L_x_1995) ;  /* 0x00000004007cc947 */ /* 0x000fea0003800000 */
[----:B-----5:R-:W-:Y:S01]  /*3e40*/  SHF.R.U32.HI R87, RZ, 0x10, R121 ;  /* 0x00000010ff577819 */ /* 0x020fe20000011679 */
[----:B------:R-:W-:-:S04]  /*3e50*/  @P5 FFMA.FTZ R84, R10, R159, R158 ;  /* 0x0000009f0a545223 */ /* 0x000fc8000001009e */
[----:B------:R-:W-:Y:S02]  /*3e60*/  HADD2.F32 R87, -RZ, R87.H0_H0 ;  /* 0x20000057ff577230 */ /* 0x000fe40000004100 */
[----:B------:R-:W-:-:S04]  /*3e70*/  @P5 FADD.FTZ R85, R7, -R84 ;  /* 0x8000005407555221 */ /* 0x000fc80000010000 */
[----:B------:R-:W-:Y:S01]  /*3e80*/  @P5 FFMA.FTZ R87, R152, R85, R87 ;  /* 0x0000005598575223 */ /* 0x000fe20000010057 */
[----:B------:R-:W-:-:S03]  /*3e90*/  ISETP.GE.U32.AND P5, PT, R4, 0x1000000, PT ;  /* 0x010000000400780c */ /* 0x000fc60003fa6070 */
[----:B------:R-:W-:Y:S01]  /*3ea0*/  FMUL.FTZ R85, R87, UR13 ;  /* 0x0000000d57557c20 */ /* 0x000fe20008410000 */
[----:B------:R-:W-:-:S03]  /*3eb0*/  CS2R R86, SRZ ;  /* 0x0000000000567805 */ /* 0x000fc6000001ff00 */
[----:B------:R-:W-:-:S06]  /*3ec0*/  FMUL.FTZ R85, R85, UR12 ;  /* 0x0000000c55557c20 */ /* 0x000fcc0008410000 */
[----:B------:R-:W-:-:S05]  /*3ed0*/  @P5 HADD2.F32 R84, -RZ, R147.H1_H1 ;  /* 0x30000093ff545230 */ /* 0x000fca0000004100 */
[----:B------:R-:W-:Y:S01]  /*3ee0*/  @P5 FMUL.FTZ R86, R84, R85 ;  /* 0x0000005554565220 */ /* 0x000fe20000410000 */
[----:B------:R-:W-:-:S03]  /*3ef0*/  @P5 HADD2.F32 R84, -RZ, R137.H1_H1 ;  /* 0x30000089ff545230 */ /* 0x000fc60000004100 */
[----:B------:R-:W-:Y:S02]  /*3f00*/  FADD.FTZ R43, R43, R86 ;  /* 0x000000562b2b7221 */ /* 0x000fe40000010000 */
[----:B------:R-:W-:-:S05]  /*3f10*/  @P5 FMUL.FTZ R87, R84, R85 ;  /* 0x0000005554575220 */ /* 0x000fca0000410000 */
[----:B------:R-:W-:-:S04]  /*3f20*/  F2FP.F16.F32.PACK_AB R84, RZ, R87 ;  /* 0x00000057ff54723e */ /* 0x000fc800000000ff */
[----:B------:R-:W-:Y:S01]  /*3f30*/  PRMT R154, R84, 0x7610, R154 ;  /* 0x00007610549a7816 */ /* 0x000fe2000000009a */
[----:B------:R-:W-:Y:S06]  /*3f40*/  BRA `(.L_x_1995) ;  /* 0x0000000400387947 */ /* 0x000fec0003800000 */
.L_x_2003:
[----:B------:R-:W-:Y:S01]  /*3f50*/  ISETP.GT.AND P5, PT, R153, RZ, PT ;  /* 0x000000ff9900720c */ /* 0x000fe20003fa4270 */
[----:B------:R-:W-:Y:S01]  /*3f60*/  @P6 FFMA.FTZ R85, R3, R159, R158 ;  /* 0x0000009f03556223 */ /* 0x000fe2000001009e */
[----:B-----5:R-:W-:Y:S01]  /*3f70*/  HADD2.F32 R163, -RZ, R120.H0_H0 ;  /* 0x20000078ffa37230 */ /* 0x020fe20000004100 */
[----:B------:R-:W-:Y:S01]  /*3f80*/  SHF.R.U64 R161, R120, 0x10, R121 ;  /* 0x0000001078a17819 */ /* 0x000fe20000001279 */
[----:B------:R-:W-:Y:S02]  /*3f90*/  HADD2.F32 R87, -RZ, R121.H0_H0 ;  /* 0x20000079ff577230 */ /* 0x000fe40000004100 */
[----:B------:R-:W-:Y:S01]  /*3fa0*/  @P6 FADD.FTZ R84, R6, -R85 ;  /* 0x8000005506546221 */ /* 0x000fe20000010000 */
[----:B------:R-:W-:Y:S01]  /*3fb0*/  SHF.R.U32.HI R89, RZ, 0x10, R121 ;  /* 0x00000010ff597819 */ /* 0x000fe20000011679 */
[----:B------:R-:W-:Y:S02]  /*3fc0*/  HADD2.F32 R161, -RZ, R161.H0_H0 ;  /* 0x200000a1ffa17230 */ /* 0x000fe40000004100 */
[----:B------:R-:W-:-:S02]  /*3fd0*/  @P6 FFMA.FTZ R163, R152, R84, R163 ;  /* 0x0000005498a36223 */ /* 0x000fc400000100a3 */
[----:B------:R-:W-:Y:S02]  /*3fe0*/  HADD2.F32 R89, -RZ, R89.H0_H0 ;  /* 0x20000059ff597230 */ /* 0x000fe40000004100 */
[----:B------:R-:W-:-:S04]  /*3ff0*/  @P5 FFMA.FTZ R84, R8, R159, R158 ;  /* 0x0000009f08545223 */ /* 0x000fc8000001009e */
[----:B------:R-:W-:-:S04]  /*4000*/  @P5 FADD.FTZ R84, R151, -R84 ;  /* 0x8000005497545221 */ /* 0x000fc80000010000 */
[----:B------:R-:W-:Y:S01]  /*4010*/  @P5 FFMA.FTZ R161, R152, R84, R161 ;  /* 0x0000005498a15223 */ /* 0x000fe200000100a1 */
[----:B------:R-:W-:-:S04]  /*4020*/  @P5 FFMA.FTZ R84, R149, R159, R158 ;  /* 0x0000009f95545223 */ /* 0x000fc8000001009e */
[----:B------:R-:W-:Y:S01]  /*4030*/  @P5 FADD.FTZ R85, R5, -R84 ;  /* 0x8000005405555221 */ /* 0x000fe20000010000 */
[----:B------:R-:W-:-:S03]  /*4040*/  @P5 FFMA.FTZ R84, R10, R159, R158 ;  /* 0x0000009f0a545223 */ /* 0x000fc6000001009e */
[----:B------:R-:W-:Y:S01]  /*4050*/  @P5 FFMA.FTZ R87, R152, R85, R87 ;  /* 0x0000005598575223 */ /* 0x000fe20000010057 */
[----:B------:R-:W-:Y:S01]  /*4060*/  @P5 FADD.FTZ R84, R7, -R84 ;  /* 0x8000005407545221 */ /* 0x000fe20000010000 */
[----:B------:R-:W-:-:S03]  /*4070*/  F2FP.F16.F32.PACK_AB R85, RZ, R161 ;  /* 0x000000a1ff55723e */ /* 0x000fc600000000ff */
[----:B------:R-:W-:Y:S01]  /*4080*/  @P5 FFMA.FTZ R89, R152, R84, R89 ;  /* 0x0000005498595223 */ /* 0x000fe20000010059 */
[----:B------:R-:W-:Y:S01]  /*4090*/  F2FP.F16.F32.PACK_AB R84, RZ, R163 ;  /* 0x000000a3ff54723e */ /* 0x000fe200000000ff */
[----:B------:R-:W-:Y:S06]  /*40a0*/  @!P4 BRA `(.L_x_2007) ;  /* 0x000000000030c947 */ /* 0x000fec0003800000 */
[----:B------:R-:W-:Y:S01]  /*40b0*/  LOP3.LUT P5, RZ, R4, 0xff, RZ, 0xc0, !PT ;  /* 0x000000ff04ff7812 */ /* 0x000fe200078ac0ff */
[----:B------:R-:W-:Y:S01]  /*40c0*/  FMUL.FTZ R163, R163, UR13 ;  /* 0x0000000da3a37c20 */ /* 0x000fe20008410000 */
[----:B------:R-:W-:Y:S01]  /*40d0*/  MOV R157, RZ ;  /* 0x000000ff009d7202 */ /* 0x000fe20000000f00 */
[----:B------:R-:W-:Y:S02]  /*40e0*/  HFMA2 R88, -RZ, RZ, 0, 0 ;  /* 0x00000000ff587431 */ /* 0x000fe400000001ff */
[----:B------:R-:W-:-:S08]  /*40f0*/  FMUL.FTZ R163, R163, UR12 ;  /* 0x0000000ca3a37c20 */ /* 0x000fd00008410000 */
[----:B------:R-:W-:-:S05]  /*4100*/  @P5 HADD2.F32 R86, -RZ, R146.H0_H0 ;  /* 0x20000092ff565230 */ /* 0x000fca0000004100 */
[----:B------:R-:W-:Y:S01]  /*4110*/  @P5 FMUL.FTZ R157, R86, R163 ;  /* 0x000000a3569d5220 */ /* 0x000fe20000410000 */
[----:B------:R-:W-:-:S03]  /*4120*/  @P5 HADD2.F32 R86, -RZ, R136.H0_H0 ;  /* 0x20000088ff565230 */ /* 0x000fc60000004100 */
[----:B------:R-:W-:Y:S02]  /*4130*/  FADD.FTZ R40, R40, R157 ;  /* 0x0000009d28287221 */ /* 0x000fe40000010000 */
[----:B------:R-:W-:-:S05]  /*4140*/  @P5 FMUL.FTZ R88, R86, R163 ;  /* 0x000000a356585220 */ /* 0x000fca0000410000 */
[----:B------:R-:W-:-:S04]  /*4150*/  F2FP.F16.F32.PACK_AB R86, RZ, R88 ;  /* 0x00000058ff56723e */ /* 0x000fc800000000ff */
[----:B------:R-:W-:-:S07]  /*4160*/  PRMT R157, R86, 0x7610, R157 ;  /* 0x00007610569d7816 */ /* 0x000fce000000009d */
.L_x_2007:
[----:B------:R-:W-:Y:S05]  /*4170*/  @!P4 BRA `(.L_x_2008) ;  /* 0x000000000030c947 */ /* 0x000fea0003800000 */
[----:B------:R-:W-:Y:S01]  /*4180*/  LOP3.LUT P5, RZ, R4, 0xff00, RZ, 0xc0, !PT ;  /* 0x0000ff0004ff7812 */ /* 0x000fe200078ac0ff */
[----:B------:R-:W-:Y:S01]  /*4190*/  FMUL.FTZ R161, R161, UR13 ;  /* 0x0000000da1a17c20 */ /* 0x000fe20008410000 */
[----:B------:R-:W-:Y:S01]  /*41a0*/  HFMA2 R156, -RZ, RZ, 0, 0 ;  /* 0x00000000ff9c7431 */ /* 0x000fe200000001ff */
[----:B------:R-:W-:Y:S02]  /*41b0*/  MOV R88, RZ ;  /* 0x000000ff00587202 */ /* 0x000fe40000000f00 */
[----:B------:R-:W-:-:S08]  /*41c0*/  FMUL.FTZ R161, R161, UR12 ;  /* 0x0000000ca1a17c20 */ /* 0x000fd00008410000 */
[----:B------:R-:W-:Y:S02]  /*41d0*/  @P5 HADD2.F32 R86, -RZ, R136.H1_H1 ;  /* 0x30000088ff565230 */ /* 0x000fe40000004100 */
[----:B------:R-:W-:-:S03]  /*41e0*/  @P5 HADD2.F32 R90, -RZ, R147.H0_H0 ;  /* 0x20000093ff5a5230 */ /* 0x000fc60000004100 */
[-C--:B------:R-:W-:Y:S02]  /*41f0*/  @P5 FMUL.FTZ R156, R86, R161.reuse ;  /* 0x000000a1569c5220 */ /* 0x080fe40000410000 */
[----:B------:R-:W-:-:S03]  /*4200*/  @P5 FMUL.FTZ R88, R90, R161 ;  /* 0x000000a15a585220 */ /* 0x000fc60000410000 */
[----:B------:R-:W-:Y:S01]  /*4210*/  F2FP.F16.F32.PACK_AB R86, RZ, R156 ;  /* 0x0000009cff56723e */ /* 0x000fe200000000ff */
[----:B------:R-:W-:-:S03]  /*4220*/  FADD.FTZ R41, R41, R88 ;  /* 0x0000005829297221 */ /* 0x000fc60000010000 */
[----:B------:R-:W-:-:S07]  /*4230*/  PRMT R156, R86, 0x7610, R156 ;  /* 0x00007610569c7816 */ /* 0x000fce000000009c */
.L_x_2008:
[----:B------:R-:W-:Y:S05]  /*4240*/  @!P4 BRA `(.L_x_2009) ;  /* 0x000000000030c947 */ /* 0x000fea0003800000 */
[----:B------:R-:W-:Y:S01]  /*4250*/  LOP3.LUT P5, RZ, R4, 0xff0000, RZ, 0xc0, !PT ;  /* 0x00ff000004ff7812 */ /* 0x000fe200078ac0ff */
[----:B------:R-:W-:Y:S01]  /*4260*/  FMUL.FTZ R161, R87, UR13 ;  /* 0x0000000d57a17c20 */ /* 0x000fe20008410000 */
[----:B------:R-:W-:Y:S01]  /*4270*/  HFMA2 R90, -RZ, RZ, 0, 0 ;  /* 0x00000000ff5a7431 */ /* 0x000fe200000001ff */
[----:B------:R-:W-:Y:S02]  /*4280*/  MOV R155, RZ ;  /* 0x000000ff009b7202 */ /* 0x000fe40000000f00 */
[----:B------:R-:W-:-:S08]  /*4290*/  FMUL.FTZ R161, R161, UR12 ;  /* 0x0000000ca1a17c20 */ /* 0x000fd00008410000 */
[----:B------:R-:W-:Y:S02]  /*42a0*/  @P5 HADD2.F32 R86, -RZ, R137.H0_H0 ;  /* 0x20000089ff565230 */ /* 0x000fe40000004100 */
[----:B------:R-:W-:-:S03]  /*42b0*/  @P5 HADD2.F32 R88, -RZ, R146.H1_H1 ;  /* 0x30000092ff585230 */ /* 0x000fc60000004100 */
[-C--:B------:R-:W-:Y:S02]  /*42c0*/  @P5 FMUL.FTZ R90, R86, R161.reuse ;  /* 0x000000a1565a5220 */ /* 0x080fe40000410000 */
[----:B------:R-:W-:-:S03]  /*42d0*/  @P5 FMUL.FTZ R155, R88, R161 ;  /* 0x000000a1589b5220 */ /* 0x000fc60000410000 */
[----:B------:R-:W-:Y:S01]  /*42e0*/  F2FP.F16.F32.PACK_AB R86, RZ, R90 ;  /* 0x0000005aff56723e */ /* 0x000fe200000000ff */
[----:B------:R-:W-:-:S03]  /*42f0*/  FADD.FTZ R42, R42, R155 ;  /* 0x0000009b2a2a7221 */ /* 0x000fc60000010000 */
[----:B------:R-:W-:-:S07]  /*4300*/  PRMT R155, R86, 0x7610, R155 ;  /* 0x00007610569b7816 */ /* 0x000fce000000009b */
.L_x_2009:
[----:B------:R-:W-:Y:S02]  /*4310*/  F2FP.F16.F32.PACK_AB R86, RZ, R87 ;  /* 0x00000057ff56723e */ /* 0x000fe400000000ff */
[----:B------:R-:W-:Y:S02]  /*4320*/  F2FP.F16.F32.PACK_AB R87, RZ, R89 ;  /* 0x00000059ff57723e */ /* 0x000fe400000000ff */
[----:B------:R-:W-:Y:S02]  /*4330*/  PRMT R160, R84, 0x7610, R160 ;  /* 0x0000761054a07816 */ /* 0x000fe400000000a0 */
[----:B------:R-:W-:Y:S02]  /*4340*/  PRMT R161, R85, 0x7610, R161 ;  /* 0x0000761055a17816 */ /* 0x000fe400000000a1 */
[----:B------:R-:W-:Y:S02]  /*4350*/  PRMT R162, R86, 0x7610, R162 ;  /* 0x0000761056a27816 */ /* 0x000fe400000000a2 */
[----:B------:R-:W-:Y:S01]  /*4360*/  PRMT R163, R87, 0x7610, R163 ;  /* 0x0000761057a37816 */ /* 0x000fe200000000a3 */
[----:B------:R-:W-:Y:S06]  /*4370*/  @!P4 BRA `(.L_x_1995) ;  /* 0x00000000002cc947 */ /* 0x000fec0003800000 */
[----:B------:R-:W-:Y:S01]  /*4380*/  ISETP.GE.U32.AND P5, PT, R4, 0x1000000, PT ;  /* 0x010000000400780c */ /* 0x000fe20003fa6070 */
[----:B------:R-:W-:Y:S01]  /*4390*/  FMUL.FTZ R85, R89, UR13 ;  /* 0x0000000d59557c20 */ /* 0x000fe20008410000 */
[----:B------:R-:W-:-:S03]  /*43a0*/  CS2R R86, SRZ ;  /* 0x0000000000567805 */ /* 0x000fc6000001ff00 */
[----:B------:R-:W-:-:S08]  /*43b0*/  FMUL.FTZ R85, R85, UR12 ;  /* 0x0000000c55557c20 */ /* 0x000fd00008410000 */
[----:B------:R-:W-:-:S05]  /*43c0*/  @P5 HADD2.F32 R84, -RZ, R147.H1_H1 ;  /* 0x30000093ff545230 */ /* 0x000fca0000004100 */
[----:B------:R-:W-:Y:S01]  /*43d0*/  @P5 FMUL.FTZ R86, R84, R85 ;  /* 0x0000005554565220 */ /* 0x000fe20000410000 */
[----:B------:R-:W-:-:S03]  /*43e0*/  @P5 HADD2.F32 R84, -RZ, R137.H1_H1 ;  /* 0x30000089ff545230 */ /* 0x000fc60000004100 */
[----:B------:R-:W-:Y:S02]  /*43f0*/  FADD.FTZ R43, R43, R86 ;  /* 0x000000562b2b7221 */ /* 0x000fe40000010000 */
[----:B------:R-:W-:-:S05]  /*4400*/  @P5 FMUL.FTZ R87, R84, R85 ;  /* 0x0000005554575220 */ /* 0x000fca0000410000 */
[----:B------:R-:W-:-:S04]  /*4410*/  F2FP.F16.F32.PACK_AB R84, RZ, R87 ;  /* 0x00000057ff54723e */ /* 0x000fc800000000ff */
[----:B------:R-:W-:-:S07]  /*4420*/  PRMT R154, R84, 0x7610, R154 ;  /* 0x00007610549a7816 */ /* 0x000fce000000009a */
.L_x_1995:
[----:B------:R-:W-:-:S04]  /*4430*/  ISETP.NE.U32.AND P5, PT, R165, RZ, PT ;  /* 0x000000ffa500720c */ /* 0x000fc80003fa5070 */
[----:B------:R-:W-:-:S13]  /*4440*/  ISETP.NE.AND.EX P5, PT, R164, RZ, PT, P5 ;  /* 0x000000ffa400720c */ /* 0x000fda0003fa5350 */
[----:B------:R-:W-:Y:S05]  /*4450*/  @!P5 BRA `(.L_x_2010) ;  /* 0x000000000020d947 */ /* 0x000fea0003800000 */
        /* <DEDUP_REMOVED lines=8> */
.L_x_2010:
        /* <DEDUP_REMOVED lines=9> */
.L_x_2011:
[----:B------:R-:W-:Y:S02]  /*4570*/  IADD3 R150, PT, PT, R150, 0x80, RZ ;  /* 0x0000008096967810 */ /* 0x000fe40007ffe0ff */
[----:B------:R-:W-:-:S07]  /*4580*/  IADD3 R91, PT, PT, R91, 0x80, RZ ;  /* 0x000000805b5b7810 */ /* 0x000fce0007ffe0ff */
.L_x_1976:
[----:B------:R-:W-:Y:S05]  /*4590*/  BSYNC.RECONVERGENT B0 ;  /* 0x0000000000007941 */ /* 0x000fea0003800200 */
.L_x_1975:
[----:B------:R-:W-:Y:S04]  /*45a0*/  BSSY.RECONVERGENT B0, `(.L_x_2012) ;  /* 0x000019b000007945 */ /* 0x000fe80003800200 */
        /* <DEDUP_REMOVED lines=11> */
.L_x_2014:
[----:B------:R-:W-:Y:S05]  /*4660*/  BRA.U !UP0, `(.L_x_2015) ;  /* 0x0000000908687547 */ /* 0x000fea000b800000 */
[----:B------:R-:W-:-:S04]  /*4670*/  UISETP.NE.U32.AND UP0, UPT, UR14, URZ, UPT ;  /* 0x000000ff0e00728c */ /* 0x000fc8000bf05070 */
[----:B------:R-:W-:-:S06]  /*4680*/  UISETP.NE.AND.EX UP0, UPT, UR15, URZ, UPT, UP0 ;  /* 0x000000ff0f00728c */ /* 0x000fcc000bf05300 */
[----:B------:R-:W-:-:S04]  /*4690*/  PLOP3.LUT P5, PT, PT, PT, UP0, 0x80, 0x8 ;  /* 0x000000000008781c */ /* 0x000fc80003faf008 */
[----:B------:R-:W-:-:S09]  /*46a0*/  P2R R90, PR, RZ, 0x20 ;  /* 0x00000020ff5a7803 */ /* 0x000fd20000000000 */
[----:B------:R-:W-:Y:S05]  /*46b0*/  @!P5 BRA `(.L_x_2016) ;  /* 0x00000004003cd947 */ /* 0x000fea0003800000 */
[----:B------:R-:W-:Y:S01]  /*46c0*/  ISETP.GT.AND P5, PT, R153, RZ, PT ;  /* 0x000000ff9900720c */ /* 0x000fe20003fa4270 */
[----:B-----5:R-:W-:Y:S01]  /*46d0*/  HADD2.F32 R163, -RZ, R118.H0_H0 ;  /* 0x20000076ffa37230 */ /* 0x020fe20000004100 */
[--C-:B------:R-:W-:Y:S01]  /*46e0*/  SHF.R.U64 R161, R118, 0x10, R119.reuse ;  /* 0x0000001076a17819 */ /* 0x100fe20000001277 */
[----:B01----:R-:W-:Y:S01]  /*46f0*/  HADD2.F32 R87, -RZ, R119.H0_H0 ;  /* 0x20000077ff577230 */ /* 0x003fe20000004100 */
[----:B------:R-:W-:-:S03]  /*4700*/  SHF.R.U32.HI R89, RZ, 0x10, R119 ;  /* 0x00000010ff597819 */ /* 0x000fc60000011677 */
        /* <DEDUP_REMOVED lines=24> */
[----:B------:R-:W-:-:S05]  /*4890*/  @P5 HADD2.F32 R86, -RZ, R146.H0_H0 ;  /* 0x20000092ff565230 */ /* 0x000fca0000004100 */
[----:B------:R-:W-:Y:S01]  /*48a0*/  @P5 FMUL.FTZ R157, R86, R163 ;  /* 0x000000a3569d5220 */ /* 0x000fe20000410000 */
[----:B------:R-:W-:-:S03]  /*48b0*/  F2FP.F16.F32.PACK_AB R86, RZ, R88 ;  /* 0x00000058ff56723e */ /* 0x000fc600000000ff */
[--C-:B------:R-:W-:Y:S01]  /*48c0*/  FADD.FTZ R36, R36, R157.reuse ;  /* 0x0000009d24247221 */ /* 0x100fe20000010000 */
[----:B------:R-:W-:-:S07]  /*48d0*/  PRMT R157, R86, 0x7610, R157 ;  /* 0x00007610569d7816 */ /* 0x000fce000000009d */
.L_x_2017:
[----:B------:R-:W-:Y:S05]  /*48e0*/  @!P4 BRA `(.L_x_2018) ;  /* 0x000000000030c947 */ /* 0x000fea0003800000 */
[----:B------:R-:W-:Y:S01]  /*48f0*/  LOP3.LUT P5, RZ, R9, 0xff00, RZ, 0xc0, !PT ;  /* 0x0000ff0009ff7812 */ /* 0x000fe200078ac0ff */
[----:B------:R-:W-:Y:S01]  /*4900*/  FMUL.FTZ R161, R161, UR13 ;  /* 0x0000000da1a17c20 */ /* 0x000fe20008410000 */
[----:B------:R-:W-:Y:S01]  /*4910*/  MOV R156, RZ ;  /* 0x000000ff009c7202 */ /* 0x000fe20000000f00 */
[----:B------:R-:W-:Y:S02]  /*4920*/  HFMA2 R88, -RZ, RZ, 0, 0 ;  /* 0x00000000ff587431 */ /* 0x000fe400000001ff */
[----:B------:R-:W-:-:S08]  /*4930*/  FMUL.FTZ R161, R161, UR12 ;  /* 0x0000000ca1a17c20 */ /* 0x000fd00008410000 */
[----:B------:R-:W-:-:S05]  /*4940*/  @P5 HADD2.F32 R86, -RZ, R138.H1_H1 ;  /* 0x3000008aff565230 */ /* 0x000fca0000004100 */
[----:B------:R-:W-:Y:S01]  /*4950*/  @P5 FMUL.FTZ R156, R161, R86 ;  /* 0x00000056a19c5220 */ /* 0x000fe20000410000 */
[----:B------:R-:W-:-:S05]  /*4960*/  @P5 HADD2.F32 R86, -RZ, R147.H0_H0 ;  /* 0x20000093ff565230 */ /* 0x000fca0000004100 */
[----:B------:R-:W-:Y:S01]  /*4970*/  @P5 FMUL.FTZ R88, R86, R161 ;  /* 0x000000a156585220 */ /* 0x000fe20000410000 */
[----:B------:R-:W-:-:S03]  /*4980*/  F2FP.F16.F32.PACK_AB R86, RZ, R156 ;  /* 0x0000009cff56723e */ /* 0x000fc600000000ff */
[----:B------:R-:W-:Y:S01]  /*4990*/  FADD.FTZ R37, R37, R88 ;  /* 0x0000005825257221 */ /* 0x000fe20000010000 */
[----:B------:R-:W-:-:S07]  /*49a0*/  PRMT R156, R86, 0x7610, R156 ;  /* 0x00007610569c7816 */ /* 0x000fce000000009c */
.L_x_2018:
[----:B------:R-:W-:Y:S05]  /*49b0*/  @!P4 BRA `(.L_x_2019) ;  /* 0x000000000030c947 */ /* 0x000fea0003800000 */
[----:B------:R-:W-:Y:S01]  /*49c0*/  LOP3.LUT P5, RZ, R9, 0xff0000, RZ, 0xc0, !PT ;  /* 0x00ff000009ff7812 */ /* 0x000fe200078ac0ff */
[----:B------:R-:W-:Y:S01]  /*49d0*/  FMUL.FTZ R161, R87, UR13 ;  /* 0x0000000d57a17c20 */ /* 0x000fe20008410000 */
[----:B------:R-:W-:Y:S01]  /*49e0*/  MOV R88, RZ ;  /* 0x000000ff00587202 */ /* 0x000fe20000000f00 */
[----:B------:R-:W-:Y:S02]  /*49f0*/  HFMA2 R155, -RZ, RZ, 0, 0 ;  /* 0x00000000ff9b7431 */ /* 0x000fe400000001ff */
[----:B------:R-:W-:-:S08]  /*4a00*/  FMUL.FTZ R161, R161, UR12 ;  /* 0x0000000ca1a17c20 */ /* 0x000fd00008410000 */
[----:B------:R-:W-:-:S05]  /*4a10*/  @P5 HADD2.F32 R86, -RZ, R139.H0_H0 ;  /* 0x2000008bff565230 */ /* 0x000fca0000004100 */
[----:B------:R-:W-:Y:S01]  /*4a20*/  @P5 FMUL.FTZ R88, R161, R86 ;  /* 0x00000056a1585220 */ /* 0x000fe20000410000 */
[----:B------:R-:W-:-:S05]  /*4a30*/  @P5 HADD2.F32 R86, -RZ, R146.H1_H1 ;  /* 0x30000092ff565230 */ /* 0x000fca0000004100 */
[----:B------:R-:W-:Y:S01]  /*4a40*/  @P5 FMUL.FTZ R155, R86, R161 ;  /* 0x000000a1569b5220 */ /* 0x000fe20000410000 */
[----:B------:R-:W-:-:S03]  /*4a50*/  F2FP.F16.F32.PACK_AB R86, RZ, R88 ;  /* 0x00000058ff56723e */ /* 0x000fc600000000ff */
[--C-:B------:R-:W-:Y:S01]  /*4a60*/  FADD.FTZ R38, R38, R155.reuse ;  /* 0x0000009b26267221 */ /* 0x100fe20000010000 */
[----:B------:R-:W-:-:S07]  /*4a70*/  PRMT R155, R86, 0x7610, R155 ;  /* 0x00007610569b7816 */ /* 0x000fce000000009b */
.L_x_2019:
        /* <DEDUP_REMOVED lines=13> */
[----:B------:R-:W-:-:S05]  /*4b50*/  @P5 HADD2.F32 R84, -RZ, R147.H1_H1 ;  /* 0x30000093ff545230 */ /* 0x000fca0000004100 */
[----:B------:R-:W-:Y:S01]  /*4b60*/  @P5 FMUL.FTZ R86, R84, R85 ;  /* 0x0000005554565220 */ /* 0x000fe20000410000 */
[----:B------:R-:W-:-:S03]  /*4b70*/  F2FP.F16.F32.PACK_AB R84, RZ, R87 ;  /* 0x00000057ff54723e */ /* 0x000fc600000000ff */
[----:B------:R-:W-:Y:S01]  /*4b80*/  FADD.FTZ R39, R39, R86 ;  /* 0x0000005627277221 */ /* 0x000fe20000010000 */
[----:B------:R-:W-:Y:S01]  /*4b90*/  PRMT R154, R84, 0x7610, R154 ;  /* 0x00007610549a7816 */ /* 0x000fe2000000009a */
[----:B------:R-:W-:Y:S06]  /*4ba0*/  BRA `(.L_x_2020) ;  /* 0x0000001000947947 */ /* 0x000fec0003800000 */
.L_x_2016:
[----:B------:R-:W-:Y:S01]  /*4bb0*/  ISETP.GT.AND P5, PT, R153, RZ, PT ;  /* 0x000000ff9900720c */ /* 0x000fe20003fa4270 */
[----:B------:R-:W-:-:S12]  /*4bc0*/  @!P4 BRA `(.L_x_2021) ;  /* 0x000000000040c947 */ /* 0x000fd80003800000 */
[----:B01----:R-:W-:Y:S01]  /*4bd0*/  @P5 FFMA.FTZ R85, R11, R159, R158 ;  /* 0x0000009f0b555223 */ /* 0x003fe2000001009e */
[----:B-----5:R-:W-:Y:S01]  /*4be0*/  LOP3.LUT P6, RZ, R9, 0xff, RZ, 0xc0, !PT ;  /* 0x000000ff09ff7812 */ /* 0x020fe200078cc0ff */
[----:B------:R-:W-:Y:S01]  /*4bf0*/  HADD2.F32 R87, -RZ, R118.H0_H0 ;  /* 0x20000076ff577230 */ /* 0x000fe20000004100 */
[----:B------:R-:W-:Y:S01]  /*4c00*/  MOV R86, RZ ;  /* 0x000000ff00567202 */ /* 0x000fe20000000f00 */
[----:B------:R-:W-:-:S04]  /*4c10*/  @P5 FADD.FTZ R85, R12, -R85 ;  /* 0x800000550c555221 */ /* 0x000fc80000010000 */
[----:B------:R-:W-:Y:S01]  /*4c20*/  @P5 FFMA.FTZ R87, R152, R85, R87 ;  /* 0x0000005598575223 */ /* 0x000fe20000010057 */
[----:B------:R-:W-:-:S03]  /*4c30*/  HFMA2 R85, -RZ, RZ, 0, 0 ;  /* 0x00000000ff557431 */ /* 0x000fc600000001ff */
[----:B------:R-:W-:Y:S02]  /*4c40*/  FMUL.FTZ R87, R87, UR13 ;  /* 0x0000000d57577c20 */ /* 0x000fe40008410000 */
[----:B------:R-:W-:Y:S02]  /*4c50*/  @P6 HADD2.F32 R84, -RZ, R138.H0_H0 ;  /* 0x2000008aff546230 */ /* 0x000fe40000004100 */
[----:B------:R-:W-:-:S04]  /*4c60*/  FMUL.FTZ R87, R87, UR12 ;  /* 0x0000000c57577c20 */ /* 0x000fc80008410000 */
[----:B------:R-:W-:Y:S01]  /*4c70*/  @P6 FMUL.FTZ R86, R84, R87 ;  /* 0x0000005754566220 */ /* 0x000fe20000410000 */
[----:B------:R-:W-:-:S05]  /*4c80*/  @P6 HADD2.F32 R84, -RZ, R146.H0_H0 ;  /* 0x20000092ff546230 */ /* 0x000fca0000004100 */
[----:B------:R-:W-:Y:S01]  /*4c90*/  @P6 FMUL.FTZ R85, R84, R87 ;  /* 0x0000005754556220 */ /* 0x000fe20000410000 */
[----:B------:R-:W-:-:S03]  /*4ca0*/  F2FP.F16.F32.PACK_AB R84, RZ, R86 ;  /* 0x00000056ff54723e */ /* 0x000fc600000000ff */
[----:B------:R-:W-:Y:S01]  /*4cb0*/  FADD.FTZ R36, R36, R85 ;  /* 0x0000005524247221 */ /* 0x000fe20000010000 */
[----:B------:R-:W-:-:S07]  /*4cc0*/  PRMT R157, R84, 0x7610, R157 ;  /* 0x00007610549d7816 */ /* 0x000fce000000009d */
.L_x_2021:
[----:B------:R-:W-:Y:S05]  /*4cd0*/  @!P4 BRA `(.L_x_2022) ;  /* 0x000000000040c947 */ /* 0x000fea0003800000 */
[----:B01---5:R-:W-:Y:S01]  /*4ce0*/  SHF.R.U64 R87, R118, 0x10, R119 ;  /* 0x0000001076577819 */ /* 0x023fe20000001277 */
[----:B------:R-:W-:Y:S01]  /*4cf0*/  @P5 FFMA.FTZ R84, R14, R159, R158 ;  /* 0x0000009f0e545223 */ /* 0x000fe2000001009e */
[----:B------:R-:W-:-:S03]  /*4d00*/  LOP3.LUT P6, RZ, R9, 0xff00, RZ, 0xc0, !PT ;  /* 0x0000ff0009ff7812 */ /* 0x000fc600078cc0ff */
[----:B------:R-:W-:Y:S02]  /*4d10*/  HADD2.F32 R87, -RZ, R87.H0_H0 ;  /* 0x20000057ff577230 */ /* 0x000fe40000004100 */
[----:B------:R-:W-:-:S04]  /*4d20*/  @P5 FADD.FTZ R85, R13, -R84 ;  /* 0x800000540d555221 */ /* 0x000fc80000010000 */
[----:B------:R-:W-:-:S04]  /*4d30*/  @P5 FFMA.FTZ R87, R152, R85, R87 ;  /* 0x0000005598575223 */ /* 0x000fc80000010057 */
[----:B------:R-:W-:Y:S01]  /*4d40*/  FMUL.FTZ R85, R87, UR13 ;  /* 0x0000000d57557c20 */ /* 0x000fe20008410000 */
[----:B------:R-:W-:Y:S01]  /*4d50*/  @P6 HADD2.F32 R84, -RZ, R138.H1_H1 ;  /* 0x3000008aff546230 */ /* 0x000fe20000004100 */
[----:B------:R-:W-:Y:S02]  /*4d60*/  CS2R R86, SRZ ;  /* 0x0000000000567805 */ /* 0x000fe4000001ff00 */
[----:B------:R-:W-:-:S04]  /*4d70*/  FMUL.FTZ R85, R85, UR12 ;  /* 0x0000000c55557c20 */ /* 0x000fc80008410000 */
[----:B------:R-:W-:Y:S01]  /*4d80*/  @P6 FMUL.FTZ R87, R84, R85 ;  /* 0x0000005554576220 */ /* 0x000fe20000410000 */
[----:B------:R-:W-:-:S05]  /*4d90*/  @P6 HADD2.F32 R84, -RZ, R147.H0_H0 ;  /* 0x20000093ff546230 */ /* 0x000fca0000004100 */
[----:B------:R-:W-:Y:S01]  /*4da0*/  @P6 FMUL.FTZ R86, R84, R85 ;  /* 0x0000005554566220 */ /* 0x000fe20000410000 */
[----:B------:R-:W-:-:S03]  /*4db0*/  F2FP.F16.F32.PACK_AB R84, RZ, R87 ;  /* 0x00000057ff54723e */ /* 0x000fc600000000ff */
[----:B------:R-:W-:Y:S01]  /*4dc0*/  FADD.FTZ R37, R37, R86 ;  /* 0x0000005625257221 */ /* 0x000fe20000010000 */
[----:B------:R-:W-:-:S07]  /*4dd0*/  PRMT R156, R84, 0x7610, R156 ;  /* 0x00007610549c7816 */ /* 0x000fce000000009c */
.L_x_2022:
[----:B------:R-:W-:Y:S05]  /*4de0*/  @!P4 BRA `(.L_x_2023) ;  /* 0x000000000040c947 */ /* 0x000fea0003800000 */
        /* <DEDUP_REMOVED lines=11> */
[----:B------:R-:W-:-:S05]  /*4ea0*/  @P6 HADD2.F32 R84, -RZ, R146.H1_H1 ;  /* 0x30000092ff546230 */ /* 0x000fca0000004100 */
[----:B------:R-:W-:Y:S01]  /*4eb0*/  @P6 FMUL.FTZ R85, R84, R87 ;  /* 0x0000005754556220 */ /* 0x000fe20000410000 */
[----:B------:R-:W-:-:S03]  /*4ec0*/  F2FP.F16.F32.PACK_AB R84, RZ, R86 ;  /* 0x00000056ff54723e */ /* 0x000fc600000000ff */
[----:B------:R-:W-:Y:S01]  /*4ed0*/  FADD.FTZ R38, R38, R85 ;  /* 0x0000005526267221 */ /* 0x000fe20000010000 */
[----:B------:R-:W-:-:S07]  /*4ee0*/  PRMT R155, R84, 0x7610, R155 ;  /* 0x00007610549b7816 */ /* 0x000fce000000009b */
.L_x_2023:
[----:B------:R-:W-:Y:S05]  /*4ef0*/  @!P4 BRA `(.L_x_2020) ;  /* 0x0000000c00c0c947 */ /* 0x000fea0003800000 */
[----:B01---5:R-:W-:Y:S01]  /*4f00*/  SHF.R.U32.HI R87, RZ, 0x10, R119 ;  /* 0x00000010ff577819 */ /* 0x023fe20000011677 */
        /* <DEDUP_REMOVED lines=16> */
.L_x_2015:
[----:B------:R-:W-:-:S04]  /*5010*/  UISETP.NE.U32.AND UP0, UPT, UR14, URZ, UPT ;  /* 0x000000ff0e00728c */ /* 0x000fc8000bf05070 */
[----:B------:R-:W-:-:S06]  /*5020*/  UISETP.NE.AND.EX UP0, UPT, UR15, URZ, UPT, UP0 ;  /* 0x000000ff0f00728c */ /* 0x000fcc000bf05300 */
[----:B------:R-:W-:-:S04]  /*5030*/  PLOP3.LUT P5, PT, PT, PT, UP0, 0x80, 0x8 ;  /* 0x000000000008781c */ /* 0x000fc80003faf008 */
[----:B------:R-:W-:-:S09]  /*5040*/  P2R R90, PR, RZ, 0x20 ;  /* 0x00000020ff5a7803 */ /* 0x000fd20000000000 */
[----:B------:R-:W-:Y:S05]  /*5050*/  @!P5 BRA `(.L_x_2024) ;  /* 0x000000040078d947 */ /* 0x000fea0003800000 */
[-CC-:B01----:R-:W-:Y:S01]  /*5060*/  FFMA.FTZ R87, R11, R159.reuse, R158.reuse ;  /* 0x0000009f0b577223 */ /* 0x183fe2000001009e */
[----:B------:R-:W-:Y:S01]  /*5070*/  FFMA.FTZ R84, R14, R159, R158 ;  /* 0x0000009f0e547223 */ /* 0x000fe2000001009e */
[----:B------:R-:W-:Y:S02]  /*5080*/  ISETP.GT.AND P5, PT, R153, RZ, PT ;  /* 0x000000ff9900720c */ /* 0x000fe40003fa4270 */
[----:B------:R-:W-:Y:S01]  /*5090*/  FADD.FTZ R87, R12, -R87 ;  /* 0x800000570c577221 */ /* 0x000fe20000010000 */
[----:B------:R-:W-:-:S03]  /*50a0*/  FADD.FTZ R85, R13, -R84 ;  /* 0x800000540d557221 */ /* 0x000fc60000010000 */
[C---:B------:R-:W-:Y:S01]  /*50b0*/  FMUL.FTZ R88, R152.reuse, R87 ;  /* 0x0000005798587220 */ /* 0x040fe20000410000 */
[----:B------:R-:W-:-:S04]  /*50c0*/  FMUL.FTZ R85, R152, R85 ;  /* 0x0000005598557220 */ /* 0x000fc80000410000 */
[----:B------:R-:W-:Y:S02]  /*50d0*/  FSEL R88, R88, RZ, P5 ;  /* 0x000000ff58587208 */ /* 0x000fe40002800000 */
[----:B------:R-:W-:Y:S01]  /*50e0*/  FSEL R160, R85, RZ, P5 ;  /* 0x000000ff55a07208 */ /* 0x000fe20002800000 */
[----:B------:R-:W-:Y:S06]  /*50f0*/  @!P4 BRA `(.L_x_2025) ;  /* 0x000000000040c947 */ /* 0x000fec0003800000 */
[----:B-----5:R-:W-:Y:S02]  /*5100*/  LOP3.LUT P6, RZ, R9, 0xff, RZ, 0xc0, !PT ;  /* 0x000000ff09ff7812 */ /* 0x020fe400078cc0ff */
[----:B------:R-:W-:-:S11]  /*5110*/  MOV R89, RZ ;  /* 0x000000ff00597202 */ /* 0x000fd60000000f00 */
[----:B------:R-:W0:Y:S08]  /*5120*/  @P6 LDC.64 R84, c[0x0][0x408] ;  /* 0x00010200ff546b82 */ /* 0x000e300000000a00 */
[----:B------:R-:W1:Y:S01]  /*5130*/  @P6 LDC.64 R86, c[0x0][0x408] ;  /* 0x00010200ff566b82 */ /* 0x000e620000000a00 */
[----:B0-----:R-:W-:-:S04]  /*5140*/  @P6 FMUL.FTZ R85, R88, R85 ;  /* 0x0000005558556220 */ /* 0x001fc80000410000 */
[----:B------:R-:W-:Y:S01]  /*5150*/  @P6 FMUL.FTZ R84, R85, R84 ;  /* 0x0000005455546220 */ /* 0x000fe20000410000 */
[----:B------:R-:W-:Y:S02]  /*5160*/  @P6 HADD2.F32 R85, -RZ, R138.H0_H0 ;  /* 0x2000008aff556230 */ /* 0x000fe40000004100 */
[----:B-1----:R-:W-:-:S03]  /*5170*/  @P6 FMUL.FTZ R87, R88, R87 ;  /* 0x0000005758576220 */ /* 0x002fc60000410000 */
        /* <DEDUP_REMOVED lines=8> */
.L_x_2025:
[----:B------:R-:W-:Y:S05]  /*5200*/  @!P4 BRA `(.L_x_2026) ;  /* 0x000000000040c947 */ /* 0x000fea0003800000 */
[----:B-----5:R-:W-:Y:S02]  /*5210*/  LOP3.LUT P6, RZ, R9, 0xff00, RZ, 0xc0, !PT ;  /* 0x0000ff0009ff7812 */ /* 0x020fe400078cc0ff */
[----:B------:R-:W-:-:S11]  /*5220*/  MOV R89, RZ ;  /* 0x000000ff00597202 */ /* 0x000fd60000000f00 */
[----:B------:R-:W0:Y:S08]  /*5230*/  @P6 LDC.64 R84, c[0x0][0x408] ;  /* 0x00010200ff546b82 */ /* 0x000e300000000a00 */
[----:B------:R-:W1:Y:S01]  /*5240*/  @P6 LDC.64 R86, c[0x0][0x408] ;  /* 0x00010200ff566b82 */ /* 0x000e620000000a00 */
[----:B0-----:R-:W-:-:S04]  /*5250*/  @P6 FMUL.FTZ R85, R160, R85 ;  /* 0x00000055a0556220 */ /* 0x001fc80000410000 */
[----:B------:R-:W-:Y:S01]  /*5260*/  @P6 FMUL.FTZ R84, R85, R84 ;  /* 0x0000005455546220 */ /* 0x000fe20000410000 */
[----:B------:R-:W-:-:S05]  /*5270*/  @P6 HADD2.F32 R85, -RZ, R138.H1_H1 ;  /* 0x3000008aff556230 */ /* 0x000fca0000004100 */
[----:B------:R-:W-:Y:S01]  /*5280*/  @P6 FMUL.FTZ R89, R85, R84 ;  /* 0x0000005455596220 */ /* 0x000fe20000410000 */
[----:B-1----:R-:W-:Y:S01]  /*5290*/  @P6 FMUL.FTZ R85, R160, R87 ;  /* 0x00000057a0556220 */ /* 0x002fe20000410000 */
[----:B------:R-:W-:-:S03]  /*52a0*/  @P6 HADD2.F32 R84, -RZ, R147.H0_H0 ;  /* 0x20000093ff546230 */ /* 0x000fc60000004100 */
[----:B------:R-:W-:Y:S01]  /*52b0*/  @P6 FMUL.FTZ R85, R85, R86 ;  /* 0x0000005655556220 */ /* 0x000fe20000410000 */
[----:B------:R-:W-:-:S03]  /*52c0*/  HFMA2 R86, -RZ, RZ, 0, 0 ;  /* 0x00000000ff567431 */ /* 0x000fc600000001ff */
[----:B------:R-:W-:Y:S01]  /*52d0*/  @P6 FMUL.FTZ R86, R84, R85 ;  /* 0x0000005554566220 */ /* 0x000fe20000410000 */
[----:B------:R-:W-:-:S03]  /*52e0*/  F2FP.F16.F32.PACK_AB R84, RZ, R89 ;  /* 0x00000059ff54723e */ /* 0x000fc600000000ff */
[----:B------:R-:W-:Y:S01]  /*52f0*/  FADD.FTZ R37, R37, R86 ;  /* 0x0000005625257221 */ /* 0x000fe20000010000 */
[----:B------:R-:W-:-:S07]  /*5300*/  PRMT R156, R84, 0x7610, R156 ;  /* 0x00007610549c7816 */ /* 0x000fce000000009c */
.L_x_2026:
[----:B------:R-:W-:Y:S01]  /*5310*/  FFMA.FTZ R85, R15, R159, R158 ;  /* 0x0000009f0f557223 */ /* 0x000fe2000001009e */
[----:B------:R-:W-:Y:S02]  /*5320*/  F2FP.F16.F32.PACK_AB R89, RZ, R160 ;  /* 0x000000a0ff59723e */ /* 0x000fe400000000ff */
[----:B------:R-:W-:Y:S01]  /*5330*/  F2FP.F16.F32.PACK_AB R88, RZ, R88 ;  /* 0x00000058ff58723e */ /* 0x000fe200000000ff */
[----:B------:R-:W-:-:S04]  /*5340*/  FADD.FTZ R85, R16, -R85 ;  /* 0x8000005510557221 */ /* 0x000fc80000010000 */
[----:B------:R-:W-:-:S05]  /*5350*/  FMUL.FTZ R84, R152, R85 ;  /* 0x0000005598547220 */ /* 0x000fca0000410000 */
        /* <DEDUP_REMOVED lines=18> */
.L_x_2027:
[----:B------:R-:W-:Y:S01]  /*5480*/  FFMA.FTZ R84, R18, R159, R158 ;  /* 0x0000009f12547223 */ /* 0x000fe2000001009e */
[----:B------:R-:W-:-:S03]  /*5490*/  PRMT R161, R89, 0x7610, R161 ;  /* 0x0000761059a17816 */ /* 0x000fc600000000a1 */
[----:B------:R-:W-:Y:S01]  /*54a0*/  FADD.FTZ R85, R17, -R84 ;  /* 0x8000005411557221 */ /* 0x000fe20000010000 */
[----:B------:R-:W-:Y:S02]  /*54b0*/  F2FP.F16.F32.PACK_AB R84, RZ, R160 ;  /* 0x000000a0ff54723e */ /* 0x000fe400000000ff */
[----:B------:R-:W-:Y:S01]  /*54c0*/  PRMT R160, R88, 0x7610, R160 ;  /* 0x0000761058a07816 */ /* 0x000fe200000000a0 */
[----:B------:R-:W-:Y:S01]  /*54d0*/  FMUL.FTZ R85, R152, R85 ;  /* 0x0000005598557220 */ /* 0x000fe20000410000 */
[----:B------:R-:W-:-:S04]  /*54e0*/  PRMT R162, R84, 0x7610, R162 ;  /* 0x0000761054a27816 */ /* 0x000fc800000000a2 */
[----:B------:R-:W-:-:S04]  /*54f0*/  FSEL R164, R85, RZ, P5 ;  /* 0x000000ff55a47208 */ /* 0x000fc80002800000 */
[----:B------:R-:W-:-:S04]  /*5500*/  F2FP.F16.F32.PACK_AB R85, RZ, R164 ;  /* 0x000000a4ff55723e */ /* 0x000fc800000000ff */
[----:B------:R-:W-:Y:S01]  /*5510*/  PRMT R163, R85, 0x7610, R163 ;  /* 0x0000761055a37816 */ /* 0x000fe200000000a3 */
[----:B------:R-:W-:Y:S06]  /*5520*/  @!P4 BRA `(.L_x_2020) ;  /* 0x000000080034c947 */ /* 0x000fec0003800000 */
[----:B-----5:R-:W-:-:S13]  /*5530*/  ISETP.GE.U32.AND P5, PT, R9, 0x1000000, PT ;  /* 0x010000000900780c */ /* 0x020fda0003fa6070 */
        /* <DEDUP_REMOVED lines=14> */
[----:B------:R-:W-:Y:S01]  /*5620*/  PRMT R154, R84, 0x7610, R154 ;  /* 0x00007610549a7816 */ /* 0x000fe2000000009a */
[----:B------:R-:W-:Y:S06]  /*5630*/  BRA `(.L_x_2020) ;  /* 0x0000000400f07947 */ /* 0x000fec0003800000 */
.L_x_2024:
        /* <DEDUP_REMOVED lines=8> */
[----:B------:R-:W-:-:S05]  /*56c0*/  FMUL.FTZ R84, R152, R85 ;  /* 0x0000005598547220 */ /* 0x000fca0000410000 */
[----:B------:R-:W-:-:S05]  /*56d0*/  FSEL R84, R84, RZ, P6 ;  /* 0x000000ff54547208 */ /* 0x000fca0003000000 */
[----:B------:R-:W-:Y:S01]  /*56e0*/  FMUL.FTZ R85, R84, UR13 ;  /* 0x0000000d54557c20 */ /* 0x000fe20008410000 */
[----:B------:R-:W-:-:S03]  /*56f0*/  HADD2.F32 R84, -RZ, R146.H0_H0 ;  /* 0x20000092ff547230 */ /* 0x000fc60000004100 */
[----:B------:R-:W-:-:S04]  /*5700*/  FMUL.FTZ R85, R85, UR12 ;  /* 0x0000000c55557c20 */ /* 0x000fc80008410000 */
[----:B------:R-:W-:-:S07]  /*5710*/  FMUL.FTZ R85, R84, R85 ;  /* 0x0000005554557220 */ /* 0x000fce0000410000 */
.L_x_2030:
[----:B------:R-:W-:Y:S05]  /*5720*/  BSYNC.RECONVERGENT B1 ;  /* 0x0000000000017941 */ /* 0x000fea0003800200 */
.L_x_2029:
        /* <DEDUP_REMOVED lines=13> */
.L_x_2032:
[----:B------:R-:W-:Y:S05]  /*5800*/  BSYNC.RECONVERGENT B1 ;  /* 0x0000000000017941 */ /* 0x000fea0003800200 */
.L_x_2031:
[----:B------:R-:W-:-:S04]  /*5810*/  F2FP.F16.F32.PACK_AB R84, RZ, R84 ;  /* 0x00000054ff54723e */ /* 0x000fc800000000ff */
[----:B------:R-:W-:-:S07]  /*5820*/  PRMT R157, R84, 0x7610, R157 ;  /* 0x00007610549d7816 */ /* 0x000fce000000009d */
.L_x_2028:
        /* <DEDUP_REMOVED lines=14> */
.L_x_2035:
[----:B------:R-:W-:Y:S05]  /*5910*/  BSYNC.RECONVERGENT B1 ;  /* 0x0000000000017941 */ /* 0x000fea0003800200 */
.L_x_2034:
        /* <DEDUP_REMOVED lines=13> */
.L_x_2037:
[----:B------:R-:W-:Y:S05]  /*59f0*/  BSYNC.RECONVERGENT B1 ;  /* 0x0000000000017941 */ /* 0x000fea0003800200 */
.L_x_2036:
[----:B------:R-:W-:-:S04]  /*5a00*/  F2FP.F16.F32.PACK_AB R84, RZ, R84 ;  /* 0x00000054ff54723e */ /* 0x000fc800000000ff */
[----:B------:R-:W-:-:S07]  /*5a10*/  PRMT R156, R84, 0x7610, R156 ;  /* 0x00007610549c7816 */ /* 0x000fce000000009c */
.L_x_2033:
        /* <DEDUP_REMOVED lines=11> */
[----:B------:R-:W-:-:S03]  /*5ad0*/  HADD2.F32 R84, -RZ, R146.H1_H1 ;  /* 0x30000092ff547230 */ /* 0x000fc60000004100 */
[----:B------:R-:W-:-:S04]  /*5ae0*/  FMUL.FTZ R85, R85, UR12 ;  /* 0x0000000c55557c20 */ /* 0x000fc80008410000 */
[----:B------:R-:W-:-:S07]  /*5af0*/  FMUL.FTZ R85, R84, R85 ;  /* 0x0000005554557220 */ /* 0x000fce0000410000 */
.L_x_2040:
[----:B------:R-:W-:Y:S05]  /*5b00*/  BSYNC.RECONVERGENT B1 ;  /* 0x0000000000017941 */ /* 0x000fea0003800200 */
.L_x_2039:
        /* <DEDUP_REMOVED lines=13> */
.L_x_2042:
[----:B------:R-:W-:Y:S05]  /*5be0*/  BSYNC.RECONVERGENT B1 ;  /* 0x0000000000017941 */ /* 0x000fea0003800200 */
.L_x_2041:
[----:B------:R-:W-:-:S04]  /*5bf0*/  F2FP.F16.F32.PACK_AB R84, RZ, R84 ;  /* 0x00000054ff54723e */ /* 0x000fc800000000ff */
[----:B------:R-:W-:-:S07]  /*5c00*/  PRMT R155, R84, 0x7610, R155 ;  /* 0x00007610549b7816 */ /* 0x000fce000000009b */
.L_x_2038:
[----:B------:R-:W-:Y:S05]  /*5c10*/  @!P4 BRA `(.L_x_2020) ;  /* 0x000000000078c947 */ /* 0x000fea0003800000 */
[----:B-----5:R-:W-:Y:S01]  /*5c20*/  ISETP.GE.U32.AND P5, PT, R9, 0x1000000, PT ;  /* 0x010000000900780c */ /* 0x020fe20003fa6070 */
        /* <DEDUP_REMOVED lines=12> */
.L_x_2044:
[----:B------:R-:W-:Y:S05]  /*5cf0*/  BSYNC.RECONVERGENT B1 ;  /* 0x0000000000017941 */ /* 0x000fea0003800200 */
.L_x_2043:
        /* <DEDUP_REMOVED lines=13> */
.L_x_2046:
[----:B------:R-:W-:Y:S05]  /*5dd0*/  BSYNC.RECONVERGENT B1 ;  /* 0x0000000000017941 */ /* 0x000fea0003800200 */
.L_x_2045:
[----:B------:R-:W-:-:S04]  /*5de0*/  F2FP.F16.F32.PACK_AB R84, RZ, R84 ;  /* 0x00000054ff54723e */ /* 0x000fc800000000ff */
[----:B------:R-:W-:-:S07]  /*5df0*/  PRMT R154, R84, 0x7610, R154 ;  /* 0x00007610549a7816 */ /* 0x000fce000000009a */
.L_x_2020:
[----:B------:R-:W-:-:S13]  /*5e00*/  ISETP.NE.AND P5, PT, R90, RZ, PT ;  /* 0x000000ff5a00720c */ /* 0x000fda0003fa5270 */
[----:B------:R-:W-:Y:S05]  /*5e10*/  @!P5 BRA `(.L_x_2047) ;  /* 0x000000000020d947 */ /* 0x000fea0003800000 */
        /* <DEDUP_REMOVED lines=8> */
.L_x_2047:
        /* <DEDUP_REMOVED lines=9> */
.L_x_2048:
[----:B------:R-:W-:Y:S02]  /*5f30*/  IADD3 R150, PT, PT, R150, 0x80, RZ ;  /* 0x0000008096967810 */ /* 0x000fe40007ffe0ff */
[----:B------:R-:W-:-:S07]  /*5f40*/  IADD3 R91, PT, PT, R91, 0x80, RZ ;  /* 0x000000805b5b7810 */ /* 0x000fce0007ffe0ff */
.L_x_2013:
[----:B------:R-:W-:Y:S05]  /*5f50*/  BSYNC.RECONVERGENT B0 ;  /* 0x0000000000007941 */ /* 0x000fea0003800200 */
.L_x_2012:
[----:B------:R-:W-:Y:S04]  /*5f60*/  BSSY.RECONVERGENT B0, `(.L_x_2049) ;  /* 0x000019b000007945 */ /* 0x000fe80003800200 */
        /* <DEDUP_REMOVED lines=11> */
.L_x_2051:
        /* <DEDUP_REMOVED lines=9> */
[----:B0123--:R-:W-:Y:S01]  /*60b0*/  HADD2.F32 R87, -RZ, R117.H0_H0 ;  /* 0x20000075ff577230 */ /* 0x00ffe20000004100 */
        /* <DEDUP_REMOVED lines=30> */
.L_x_2054:
        /* <DEDUP_REMOVED lines=13> */
.L_x_2055:
        /* <DEDUP_REMOVED lines=13> */
.L_x_2056:
        /* <DEDUP_REMOVED lines=19> */
.L_x_2053:
[----:B------:R-:W-:Y:S01]  /*6570*/  ISETP.GT.AND P5, PT, R153, RZ, PT ;  /* 0x000000ff9900720c */ /* 0x000fe20003fa4270 */
[----:B------:R-:W-:-:S12]  /*6580*/  @!P4 BRA `(.L_x_2058) ;  /* 0x000000000040c947 */ /* 0x000fd80003800000 */
[----:B0123--:R-:W-:Y:S01]  /*6590*/  @P5 FFMA.FTZ R85, R21, R159, R158 ;  /* 0x0000009f15555223 */ /* 0x00ffe2000001009e */
        /* <DEDUP_REMOVED lines=15> */
.L_x_2058:
[----:B------:R-:W-:Y:S05]  /*6690*/  @!P4 BRA `(.L_x_2059) ;  /* 0x000000000040c947 */ /* 0x000fea0003800000 */
[----:B0123-5:R-:W-:Y:S01]  /*66a0*/  SHF.R.U64 R87, R116, 0x10, R117 ;  /* 0x0000001074577819 */ /* 0x02ffe20000001275 */
        /* <DEDUP_REMOVED lines=15> */
.L_x_2059:
[----:B------:R-:W-:Y:S05]  /*67a0*/  @!P4 BRA `(.L_x_2060) ;  /* 0x000000000040c947 */ /* 0x000fea0003800000 */
        /* <DEDUP_REMOVED lines=16> */
.L_x_2060:
[----:B------:R-:W-:Y:S05]  /*68b0*/  @!P4 BRA `(.L_x_2057) ;  /* 0x0000000c00c0c947 */ /* 0x000fea0003800000 */
[----:B0123-5:R-:W-:Y:S01]  /*68c0*/  SHF.R.U32.HI R87, RZ, 0x10, R117 ;  /* 0x00000010ff577819 */ /* 0x02ffe20000011675 */
        /* <DEDUP_REMOVED lines=16> */
.L_x_2052:
[----:B------:R-:W-:-:S04]  /*69d0*/  UISETP.NE.U32.AND UP0, UPT, UR14, URZ, UPT ;  /* 0x000000ff0e00728c */ /* 0x000fc8000bf05070 */
[----:B------:R-:W-:-:S06]  /*69e0*/  UISETP.NE.AND.EX UP0, UPT, UR15, URZ, UPT, UP0 ;  /* 0x000000ff0f00728c */ /* 0x000fcc000bf05300 */
[----:B------:R-:W-:-:S04]  /*69f0*/  PLOP3.LUT P5, PT, PT, PT, UP0, 0x80, 0x8 ;  /* 0x000000000008781c */ /* 0x000fc80003faf008 */
[----:B------:R-:W-:-:S09]  /*6a00*/  P2R R90, PR, RZ, 0x20 ;  /* 0x00000020ff5a7803 */ /* 0x000fd20000000000 */
[----:B------:R-:W-:Y:S05]  /*6a10*/  @!P5 BRA `(.L_x_2061) ;  /* 0x000000040078d947 */ /* 0x000fea0003800000 */
[-CC-:B0123--:R-:W-:Y:S01]  /*6a20*/  FFMA.FTZ R87, R21, R159.reuse, R158.reuse ;  /* 0x0000009f15577223 */ /* 0x18ffe2000001009e */
        /* <DEDUP_REMOVED lines=25> */
.L_x_2062:
        /* <DEDUP_REMOVED lines=17> */
.L_x_2063:
        /* <DEDUP_REMOVED lines=23> */
.L_x_2064:
        /* <DEDUP_REMOVED lines=28> */
.L_x_2061:
[----:B------:R-:W-:Y:S05]  /*7000*/  @!P4 BRA `(.L_x_2065) ;  /* 0x000000000078c947 */ /* 0x000fea0003800000 */
[----:B-----5:R-:W-:Y:S01]  /*7010*/  LOP3.LUT P5, RZ, R19, 0xff, RZ, 0xc0, !PT ;  /* 0x000000ff13ff7812 */ /* 0x020fe200078ac0ff */
[----:B------:R-:W-:Y:S01]  /*7020*/  BSSY.RECONVERGENT B1, `(.L_x_2066) ;  /* 0x000000c000017945 */ /* 0x000fe20003800200 */
[----:B0123--:R-:W-:-:S11]  /*7030*/  MOV R85, RZ ;  /* 0x000000ff00557202 */ /* 0x00ffd60000000f00 */
        /* <DEDUP_REMOVED lines=10> */
.L_x_2067:
[----:B------:R-:W-:Y:S05]  /*70e0*/  BSYNC.RECONVERGENT B1 ;  /* 0x0000000000017941 */ /* 0x000fea0003800200 */
.L_x_2066:
        /* <DEDUP_REMOVED lines=13> */
.L_x_2069:
[----:B------:R-:W-:Y:S05]  /*71c0*/  BSYNC.RECONVERGENT B1 ;  /* 0x0000000000017941 */ /* 0x000fea0003800200 */
.L_x_2068:
[----:B------:R-:W-:-:S04]  /*71d0*/  F2FP.F16.F32.PACK_AB R84, RZ, R84 ;  /* 0x00000054ff54723e */ /* 0x000fc800000000ff */
[----:B------:R-:W-:-:S07]  /*71e0*/  PRMT R157, R84, 0x7610, R157 ;  /* 0x00007610549d7816 */ /* 0x000fce000000009d */
.L_x_2065:
        /* <DEDUP_REMOVED lines=14> */
.L_x_2072:
[----:B------:R-:W-:Y:S05]  /*72d0*/  BSYNC.RECONVERGENT B1 ;  /* 0x0000000000017941 */ /* 0x000fea0003800200 */
.L_x_2071:
        /* <DEDUP_REMOVED lines=13> */
.L_x_2074:
[----:B------:R-:W-:Y:S05]  /*73b0*/  BSYNC.RECONVERGENT B1 ;  /* 0x0000000000017941 */ /* 0x000fea0003800200 */
.L_x_2073:
[----:B------:R-:W-:-:S04]  /*73c0*/  F2FP.F16.F32.PACK_AB R84, RZ, R84 ;  /* 0x00000054ff54723e */ /* 0x000fc800000000ff */
[----:B------:R-:W-:-:S07]  /*73d0*/  PRMT R156, R84, 0x7610, R156 ;  /* 0x00007610549c7816 */ /* 0x000fce000000009c */
.L_x_2070:
        /* <DEDUP_REMOVED lines=14> */
.L_x_2077:
[----:B------:R-:W-:Y:S05]  /*74c0*/  BSYNC.RECONVERGENT B1 ;  /* 0x0000000000017941 */ /* 0x000fea0003800200 */
.L_x_2076:
        /* <DEDUP_REMOVED lines=13> */
.L_x_2079:
[----:B------:R-:W-:Y:S05]  /*75a0*/  BSYNC.RECONVERGENT B1 ;  /* 0x0000000000017941 */ /* 0x000fea0003800200 */
.L_x_2078:
[----:B------:R-:W-:-:S04]  /*75b0*/  F2FP.F16.F32.PACK_AB R84, RZ, R84 ;  /* 0x00000054ff54723e */ /* 0x000fc800000000ff */
[----:B------:R-:W-:-:S07]  /*75c0*/  PRMT R155, R84, 0x7610, R155 ;  /* 0x00007610549b7816 */ /* 0x000fce000000009b */
.L_x_2075:
[----:B------:R-:W-:Y:S05]  /*75d0*/  @!P4 BRA `(.L_x_2057) ;  /* 0x000000000078c947 */ /* 0x000fea0003800000 */
[----:B-----5:R-:W-:Y:S01]  /*75e0*/  ISETP.GE.U32.AND P5, PT, R19, 0x1000000, PT ;  /* 0x010000001300780c */ /* 0x020fe20003fa6070 */
        /* <DEDUP_REMOVED lines=12> */
.L_x_2081:
[----:B------:R-:W-:Y:S05]  /*76b0*/  BSYNC.RECONVERGENT B1 ;  /* 0x0000000000017941 */ /* 0x000fea0003800200 */
.L_x_2080:
        /* <DEDUP_REMOVED lines=13> */
.L_x_2083:
[----:B------:R-:W-:Y:S05]  /*7790*/  BSYNC.RECONVERGENT B1 ;  /* 0x0000000000017941 */ /* 0x000fea0003800200 */
.L_x_2082:
[----:B------:R-:W-:-:S04]  /*77a0*/  F2FP.F16.F32.PACK_AB R84, RZ, R84 ;  /* 0x00000054ff54723e */ /* 0x000fc800000000ff */
[----:B------:R-:W-:-:S07]  /*77b0*/  PRMT R154, R84, 0x7610, R154 ;  /* 0x00007610549a7816 */ /* 0x000fce000000009a */
.L_x_2057:
[----:B------:R-:W-:-:S13]  /*77c0*/  ISETP.NE.AND P5, PT, R90, RZ, PT ;  /* 0x000000ff5a00720c */ /* 0x000fda0003fa5270 */
[----:B------:R-:W-:Y:S05]  /*77d0*/  @!P5 BRA `(.L_x_2084) ;  /* 0x000000000020d947 */ /* 0x000fea0003800000 */
        /* <DEDUP_REMOVED lines=8> */
.L_x_2084:
        /* <DEDUP_REMOVED lines=9> */
.L_x_2085:
[----:B------:R-:W-:Y:S02]  /*78f0*/  IADD3 R150, PT, PT, R150, 0x80, RZ ;  /* 0x0000008096967810 */ /* 0x000fe40007ffe0ff */
[----:B------:R-:W-:-:S07]  /*7900*/  IADD3 R91, PT, PT, R91, 0x80, RZ ;  /* 0x000000805b5b7810 */ /* 0x000fce0007ffe0ff */
.L_x_2050:
[----:B------:R-:W-:Y:S05]  /*7910*/  BSYNC.RECONVERGENT B0 ;  /* 0x0000000000007941 */ /* 0x000fea0003800200 */
.L_x_2049:
[----:B------:R-:W-:Y:S04]  /*7920*/  BSSY.RECONVERGENT B0, `(.L_x_2086) ;  /* 0x000019b000007945 */ /* 0x000fe80003800200 */
        /* <DEDUP_REMOVED lines=11> */
.L_x_2088:
        /* <DEDUP_REMOVED lines=9> */
[----:B01234-:R-:W-:Y:S01]  /*7a70*/  HADD2.F32 R87, -RZ, R115.H0_H0 ;  /* 0x20000073ff577230 */ /* 0x01ffe20000004100 */
        /* <DEDUP_REMOVED lines=30> */
.L_x_2091:
        /* <DEDUP_REMOVED lines=13> */
.L_x_2092:
        /* <DEDUP_REMOVED lines=13> */
.L_x_2093:
        /* <DEDUP_REMOVED lines=19> */
.L_x_2090:
[----:B------:R-:W-:Y:S01]  /*7f30*/  ISETP.GT.AND P5, PT, R153, RZ, PT ;  /* 0x000000ff9900720c */ /* 0x000fe20003fa4270 */
[----:B------:R-:W-:-:S12]  /*7f40*/  @!P4 BRA `(.L_x_2095) ;  /* 0x000000000040c947 */ /* 0x000fd80003800000 */
[----:B01234-:R-:W-:Y:S01]  /*7f50*/  @P5 FFMA.FTZ R85, R97, R159, R158 ;  /* 0x0000009f61555223 */ /* 0x01ffe2000001009e */
        /* <DEDUP_REMOVED lines=15> */
.L_x_2095:
[----:B------:R-:W-:Y:S05]  /*8050*/  @!P4 BRA `(.L_x_2096) ;  /* 0x000000000040c947 */ /* 0x000fea0003800000 */
[----:B012345:R-:W-:Y:S01]  /*8060*/  SHF.R.U64 R87, R114, 0x10, R115 ;  /* 0x0000001072577819 */ /* 0x03ffe20000001273 */
        /* <DEDUP_REMOVED lines=15> */
.L_x_2096:
[----:B------:R-:W-:Y:S05]  /*8160*/  @!P4 BRA `(.L_x_2097) ;  /* 0x000000000040c947 */ /* 0x000fea0003800000 */
        /* <DEDUP_REMOVED lines=16> */
.L_x_2097:
[----:B------:R-:W-:Y:S05]  /*8270*/  @!P4 BRA `(.L_x_2094) ;  /* 0x0000000c00c0c947 */ /* 0x000fea0003800000 */
[----:B012345:R-:W-:Y:S01]  /*8280*/  SHF.R.U32.HI R87, RZ, 0x10, R115 ;  /* 0x00000010ff577819 */ /* 0x03ffe20000011673 */
        /* <DEDUP_REMOVED lines=16> */
.L_x_2089:
[----:B------:R-:W-:-:S04]  /*8390*/  UISETP.NE.U32.AND UP0, UPT, UR14, URZ, UPT ;  /* 0x000000ff0e00728c */ /* 0x000fc8000bf05070 */
[----:B------:R-:W-:-:S06]  /*83a0*/  UISETP.NE.AND.EX UP0, UPT, UR15, URZ, UPT, UP0 ;  /* 0x000000ff0f00728c */ /* 0x000fcc000bf05300 */
[----:B------:R-:W-:-:S04]  /*83b0*/  PLOP3.LUT P5, PT, PT, PT, UP0, 0x80, 0x8 ;  /* 0x000000000008781c */ /* 0x000fc80003faf008 */
[----:B------:R-:W-:-:S09]  /*83c0*/  P2R R90, PR, RZ, 0x20 ;  /* 0x00000020ff5a7803 */ /* 0x000fd20000000000 */
[----:B------:R-:W-:Y:S05]  /*83d0*/  @!P5 BRA `(.L_x_2098) ;  /* 0x000000040078d947 */ /* 0x000fea0003800000 */
[-CC-:B01234-:R-:W-:Y:S01]  /*83e0*/  FFMA.FTZ R87, R97, R159.reuse, R158.reuse ;  /* 0x0000009f61577223 */ /* 0x19ffe2000001009e */
        /* <DEDUP_REMOVED lines=25> */
.L_x_2099:
        /* <DEDUP_REMOVED lines=17> */
.L_x_2100:
        /* <DEDUP_REMOVED lines=23> */
.L_x_2101:
        /* <DEDUP_REMOVED lines=28> */
.L_x_2098:
        /* <DEDUP_REMOVED lines=14> */
.L_x_2104:
[----:B------:R-:W-:Y:S05]  /*8aa0*/  BSYNC.RECONVERGENT B1 ;  /* 0x0000000000017941 */ /* 0x000fea0003800200 */
.L_x_2103:
        /* <DEDUP_REMOVED lines=13> */
.L_x_2106:
[----:B------:R-:W-:Y:S05]  /*8b80*/  BSYNC.RECONVERGENT B1 ;  /* 0x0000000000017941 */ /* 0x000fea0003800200 */
.L_x_2105:
[----:B------:R-:W-:-:S04]  /*8b90*/  F2FP.F16.F32.PACK_AB R84, RZ, R84 ;  /* 0x00000054ff54723e */ /* 0x000fc800000000ff */
[----:B------:R-:W-:-:S07]  /*8ba0*/  PRMT R157, R84, 0x7610, R157 ;  /* 0x00007610549d7816 */ /* 0x000fce000000009d */
.L_x_2102:
        /* <DEDUP_REMOVED lines=14> */
.L_x_2109:
[----:B------:R-:W-:Y:S05]  /*8c90*/  BSYNC.RECONVERGENT B1 ;  /* 0x0000000000017941 */ /* 0x000fea0003800200 */
.L_x_2108:
        /* <DEDUP_REMOVED lines=13> */
.L_x_2111:
[----:B------:R-:W-:Y:S05]  /*8d70*/  BSYNC.RECONVERGENT B1 ;  /* 0x0000000000017941 */ /* 0x000fea0003800200 */
.L_x_2110:
[----:B------:R-:W-:-:S04]  /*8d80*/  F2FP.F16.F32.PACK_AB R84, RZ, R84 ;  /* 0x00000054ff54723e */ /* 0x000fc800000000ff */
[----:B------:R-:W-:-:S07]  /*8d90*/  PRMT R156, R84, 0x7610, R156 ;  /* 0x00007610549c7816 */ /* 0x000fce000000009c */
.L_x_2107:
        /* <DEDUP_REMOVED lines=14> */
.L_x_2114:
[----:B------:R-:W-:Y:S05]  /*8e80*/  BSYNC.RECONVERGENT B1 ;  /* 0x0000000000017941 */ /* 0x000fea0003800200 */
.L_x_2113:
        /* <DEDUP_REMOVED lines=13> */
.L_x_2116:
[----:B------:R-:W-:Y:S05]  /*8f60*/  BSYNC.RECONVERGENT B1 ;  /* 0x0000000000017941 */ /* 0x000fea0003800200 */
.L_x_2115:
[----:B------:R-:W-:-:S04]  /*8f70*/  F2FP.F16.F32.PACK_AB R84, RZ, R84 ;  /* 0x00000054ff54723e */ /* 0x000fc800000000ff */
[----:B------:R-:W-:-:S07]  /*8f80*/  PRMT R155, R84, 0x7610, R155 ;  /* 0x00007610549b7816 */ /* 0x000fce000000009b */
.L_x_2112:
[----:B------:R-:W-:Y:S05]  /*8f90*/  @!P4 BRA `(.L_x_2094) ;  /* 0x000000000078c947 */ /* 0x000fea0003800000 */
[----:B-----5:R-:W-:Y:S01]  /*8fa0*/  ISETP.GE.U32.AND P5, PT, R96, 0x1000000, PT ;  /* 0x010000006000780c */ /* 0x020fe20003fa6070 */
        /* <DEDUP_REMOVED lines=12> */
.L_x_2118:
[----:B------:R-:W-:Y:S05]  /*9070*/  BSYNC.RECONVERGENT B1 ;  /* 0x0000000000017941 */ /* 0x000fea0003800200 */
.L_x_2117:
        /* <DEDUP_REMOVED lines=13> */
.L_x_2120:
[----:B------:R-:W-:Y:S05]  /*9150*/  BSYNC.RECONVERGENT B1 ;  /* 0x0000000000017941 */ /* 0x000fea0003800200 */
.L_x_2119:
[----:B------:R-:W-:-:S04]  /*9160*/  F2FP.F16.F32.PACK_AB R84, RZ, R84 ;  /* 0x00000054ff54723e */ /* 0x000fc800000000ff */
[----:B------:R-:W-:-:S07]  /*9170*/  PRMT R154, R84, 0x7610, R154 ;  /* 0x00007610549a7816 */ /* 0x000fce000000009a */
.L_x_2094:
[----:B------:R-:W-:-:S13]  /*9180*/  ISETP.NE.AND P5, PT, R90, RZ, PT ;  /* 0x000000ff5a00720c */ /* 0x000fda0003fa5270 */
        /* <DEDUP_REMOVED lines=9> */
.L_x_2121:
        /* <DEDUP_REMOVED lines=9> */
.L_x_2122:
[----:B------:R-:W-:Y:S02]  /*92b0*/  IADD3 R150, PT, PT, R150, 0x80, RZ ;  /* 0x0000008096967810 */ /* 0x000fe40007ffe0ff */
[----:B------:R-:W-:-:S07]  /*92c0*/  IADD3 R91, PT, PT, R91, 0x80, RZ ;  /* 0x000000805b5b7810 */ /* 0x000fce0007ffe0ff */
.L_x_2087:
[----:B------:R-:W-:Y:S05]  /*92d0*/  BSYNC.RECONVERGENT B0 ;  /* 0x0000000000007941 */ /* 0x000fea0003800200 */
.L_x_2086:
[----:B------:R-:W-:Y:S01]  /*92e0*/  ISETP.NE.AND P5, PT, R148, RZ, PT ;  /* 0x000000ff9400720c */ /* 0x000fe20003fa5270 */
        /* <DEDUP_REMOVED lines=12> */
.L_x_2125:
[----:B------:R-:W-:Y:S05]  /*93b0*/  BRA.U !UP0, `(.L_x_2126) ;  /* 0x0000000908687547 */ /* 0x000fea000b800000 */
[----:B------:R-:W-:-:S04]  /*93c0*/  UISETP.NE.U32.AND UP0, UPT, UR14, URZ, UPT ;  /* 0x000000ff0e00728c */ /* 0x000fc8000bf05070 */
[----:B------:R-:W-:-:S06]  /*93d0*/  UISETP.NE.AND.EX UP0, UPT, UR15, URZ, UPT, UP0 ;  /* 0x000000ff0f00728c */ /* 0x000fcc000bf05300 */
[----:B------:R-:W-:-:S04]  /*93e0*/  PLOP3.LUT P5, PT, PT, PT, UP0, 0x80, 0x8 ;  /* 0x000000000008781c */ /* 0x000fc80003faf008 */
[----:B------:R-:W-:-:S09]  /*93f0*/  P2R R90, PR, RZ, 0x20 ;  /* 0x00000020ff5a7803 */ /* 0x000fd20000000000 */
[----:B------:R-:W-:Y:S05]  /*9400*/  @!P5 BRA `(.L_x_2127) ;  /* 0x00000004003cd947 */ /* 0x000fea0003800000 */
[----:B------:R-:W-:Y:S02]  /*9410*/  ISETP.GT.AND P5, PT, R153, RZ, PT ;  /* 0x000000ff9900720c */ /* 0x000fe40003fa4270 */
[--C-:B-----5:R-:W-:Y:S02]  /*9420*/  SHF.R.U64 R153, R112, 0x10, R113.reuse ;  /* 0x0000001070997819 */ /* 0x120fe40000001271 */
[----:B------:R-:W-:-:S03]  /*9430*/  SHF.R.U32.HI R89, RZ, 0x10, R113 ;  /* 0x00000010ff597819 */ /* 0x000fc60000011671 */
[----:B------:R-:W-:Y:S02]  /*9440*/  HADD2.F32 R153, -RZ, R153.H0_H0 ;  /* 0x20000099ff997230 */ /* 0x000fe40000004100 */
[----:B------:R-:W-:-:S04]  /*9450*/  HADD2.F32 R89, -RZ, R89.H0_H0 ;  /* 0x20000059ff597230 */ /* 0x000fc80000004100 */
[-CC-:B01234-:R-:W-:Y:S01]  /*9460*/  @P5 FFMA.FTZ R87, R107, R159.reuse, R158.reuse ;  /* 0x0000009f6b575223 */ /* 0x19ffe2000001009e */
[-CC-:B------:R-:W-:Y:S01]  /*9470*/  @P5 FFMA.FTZ R84, R108, R159.reuse, R158.reuse ;  /* 0x0000009f6c545223 */ /* 0x180fe2000001009e */
[-CC-:B------:R-:W-:Y:S01]  /*9480*/  @P5 FFMA.FTZ R85, R111, R159.reuse, R158.reuse ;  /* 0x0000009f6f555223 */ /* 0x180fe2000001009e */
[----:B------:R-:W-:Y:S01]  /*9490*/  @P5 FFMA.FTZ R158, R122, R159, R158 ;  /* 0x0000009f7a9e5223 */ /* 0x000fe2000001009e */
[----:B------:R-:W-:Y:S02]  /*94a0*/  HADD2.F32 R159, -RZ, R112.H0_H0 ;  /* 0x20000070ff9f7230 */ /* 0x000fe40000004100 */
[----:B------:R-:W-:Y:S01]  /*94b0*/  @P5 FADD.FTZ R87, R106, -R87 ;  /* 0x800000576a575221 */ /* 0x000fe20000010000 */
[----:B------:R-:W-:Y:S01]  /*94c0*/  @P5 FADD.FTZ R84, R109, -R84 ;  /* 0x800000546d545221 */ /* 0x000fe20000010000 */
[----:B------:R-:W-:Y:S01]  /*94d0*/  @P5 FADD.FTZ R85, R110, -R85 ;  /* 0x800000556e555221 */ /* 0x000fe20000010000 */
[----:B------:R-:W-:Y:S01]  /*94e0*/  @P5 FADD.FTZ R158, R123, -R158 ;  /* 0x8000009e7b9e5221 */ /* 0x000fe20000010000 */
[----:B------:R-:W-:Y:S01]  /*94f0*/  @P5 FFMA.FTZ R159, R152, R87, R159 ;  /* 0x00000057989f5223 */ /* 0x000fe2000001009f */
[----:B------:R-:W-:-:S02]  /*9500*/  HADD2.F32 R87, -RZ, R113.H0_H0 ;  /* 0x20000071ff577230 */ /* 0x000fc40000004100 */
[C---:B------:R-:W-:Y:S01]  /*9510*/  @P5 FFMA.FTZ R153, R152.reuse, R84, R153 ;  /* 0x0000005498995223 */ /* 0x040fe20000010099 */
[C---:B------:R-:W-:Y:S01]  /*9520*/  @P5 FFMA.FTZ R89, R152.reuse, R158, R89 ;  /* 0x0000009e98595223 */ /* 0x040fe20000010059 */
[----:B------:R-:W-:Y:S01]  /*9530*/  F2FP.F16.F32.PACK_AB R84, RZ, R159 ;  /* 0x0000009fff54723e */ /* 0x000fe200000000ff */
[----:B------:R-:W-:Y:S02]  /*9540*/  @P5 FFMA.FTZ R87, R152, R85, R87 ;  /* 0x0000005598575223 */ /* 0x000fe40000010057 */
        /* <DEDUP_REMOVED lines=14> */
.L_x_2128:
        /* <DEDUP_REMOVED lines=13> */
.L_x_2129:
        /* <DEDUP_REMOVED lines=11> */
[----:B------:R-:W-:Y:S01]  /*97b0*/  FADD.FTZ R26, R26, R153 ;  /* 0x000000991a1a7221 */ /* 0x000fe20000010000 */
[----:B------:R-:W-:-:S07]  /*97c0*/  PRMT R155, R86, 0x7610, R155 ;  /* 0x00007610569b7816 */ /* 0x000fce000000009b */
.L_x_2130:
        /* <DEDUP_REMOVED lines=19> */
.L_x_2127:
        /* <DEDUP_REMOVED lines=18> */
.L_x_2132:
        /* <DEDUP_REMOVED lines=17> */
.L_x_2133:
        /* <DEDUP_REMOVED lines=17> */
.L_x_2134:
        /* <DEDUP_REMOVED lines=18> */
.L_x_2126:
        /* <DEDUP_REMOVED lines=22> */
[----:B------:R-:W-:Y:S02]  /*9ec0*/  F2FP.F16.F32.PACK_AB R88, RZ, R162 ;  /* 0x000000a2ff58723e */ /* 0x000fe400000000ff */
        /* <DEDUP_REMOVED lines=18> */
.L_x_2136:
[----:B------:R-:W-:Y:S05]  /*9ff0*/  @!P4 BRA `(.L_x_2137) ;  /* 0x000000000040c947 */ /* 0x000fea0003800000 */
        /* <DEDUP_REMOVED lines=16> */
.L_x_2137:
[----:B------:R-:W-:Y:S05]  /*a100*/  @!P4 BRA `(.L_x_2138) ;  /* 0x000000000040c947 */ /* 0x000fea0003800000 */
        /* <DEDUP_REMOVED lines=16> */
.L_x_2138:
[----:B------:R-:W-:Y:S02]  /*a210*/  F2FP.F16.F32.PACK_AB R84, RZ, R158 ;  /* 0x0000009eff54723e */ /* 0x000fe400000000ff */
[----:B------:R-:W-:Y:S02]  /*a220*/  F2FP.F16.F32.PACK_AB R85, RZ, R152 ;  /* 0x00000098ff55723e */ /* 0x000fe400000000ff */
[----:B------:R-:W-:Y:S02]  /*a230*/  PRMT R160, R88, 0x7610, R160 ;  /* 0x0000761058a07816 */ /* 0x000fe400000000a0 */
[----:B------:R-:W-:Y:S02]  /*a240*/  PRMT R161, R89, 0x7610, R161 ;  /* 0x0000761059a17816 */ /* 0x000fe400000000a1 */
[----:B------:R-:W-:Y:S02]  /*a250*/  PRMT R162, R84, 0x7610, R162 ;  /* 0x0000761054a27816 */ /* 0x000fe400000000a2 */
[----:B------:R-:W-:Y:S01]  /*a260*/  PRMT R163, R85, 0x7610, R163 ;  /* 0x0000761055a37816 */ /* 0x000fe200000000a3 */
[----:B------:R-:W-:Y:S06]  /*a270*/  @!P4 BRA `(.L_x_2131) ;  /* 0x0000000400e8c947 */ /* 0x000fec0003800000 */
[----:B-----5:R-:W-:Y:S01]  /*a280*/  ISETP.GE.U32.AND P5, PT, R105, 0x1000000, PT ;  /* 0x010000006900780c */ /* 0x020fe20003fa6070 */
        /* <DEDUP_REMOVED lines=11> */
.L_x_2135:
        /* <DEDUP_REMOVED lines=14> */
.L_x_2141:
[----:B------:R-:W-:Y:S05]  /*a420*/  BSYNC.RECONVERGENT B1 ;  /* 0x0000000000017941 */ /* 0x000fea0003800200 */
.L_x_2140:
        /* <DEDUP_REMOVED lines=13> */
.L_x_2143:
[----:B------:R-:W-:Y:S05]  /*a500*/  BSYNC.RECONVERGENT B1 ;  /* 0x0000000000017941 */ /* 0x000fea0003800200 */
.L_x_2142:
[----:B------:R-:W-:-:S04]  /*a510*/  F2FP.F16.F32.PACK_AB R84, RZ, R84 ;  /* 0x00000054ff54723e */ /* 0x000fc800000000ff */
[----:B------:R-:W-:-:S07]  /*a520*/  PRMT R157, R84, 0x7610, R157 ;  /* 0x00007610549d7816 */ /* 0x000fce000000009d */
.L_x_2139:
        /* <DEDUP_REMOVED lines=14> */
.L_x_2146:
[----:B------:R-:W-:Y:S05]  /*a610*/  BSYNC.RECONVERGENT B1 ;  /* 0x0000000000017941 */ /* 0x000fea0003800200 */
.L_x_2145:
        /* <DEDUP_REMOVED lines=13> */
.L_x_2148:
[----:B------:R-:W-:Y:S05]  /*a6f0*/  BSYNC.RECONVERGENT B1 ;  /* 0x0000000000017941 */ /* 0x000fea0003800200 */
.L_x_2147:
[----:B------:R-:W-:-:S04]  /*a700*/  F2FP.F16.F32.PACK_AB R84, RZ, R84 ;  /* 0x00000054ff54723e */ /* 0x000fc800000000ff */
[----:B------:R-:W-:-:S07]  /*a710*/  PRMT R156, R84, 0x7610, R156 ;  /* 0x00007610549c7816 */ /* 0x000fce000000009c */
.L_x_2144:
        /* <DEDUP_REMOVED lines=14> */
.L_x_2151:
[----:B------:R-:W-:Y:S05]  /*a800*/  BSYNC.RECONVERGENT B1 ;  /* 0x0000000000017941 */ /* 0x000fea0003800200 */
.L_x_2150:
        /* <DEDUP_REMOVED lines=13> */
.L_x_2153:
[----:B------:R-:W-:Y:S05]  /*a8e0*/  BSYNC.RECONVERGENT B1 ;  /* 0x0000000000017941 */ /* 0x000fea0003800200 */
.L_x_2152:
[----:B------:R-:W-:-:S04]  /*a8f0*/  F2FP.F16.F32.PACK_AB R84, RZ, R84 ;  /* 0x00000054ff54723e */ /* 0x000fc800000000ff */
[----:B------:R-:W-:-:S07]  /*a900*/  PRMT R155, R84, 0x7610, R155 ;  /* 0x00007610549b7816 */ /* 0x000fce000000009b */
.L_x_2149:
[----:B------:R-:W-:Y:S05]  /*a910*/  @!P4 BRA `(.L_x_2131) ;  /* 0x000000000040c947 */ /* 0x000fea0003800000 */
[----:B------:R-:W-:Y:S01]  /*a920*/  FFMA.FTZ R158, R122, R159, R158 ;  /* 0x0000009f7a9e7223 */ /* 0x000fe2000001009e */
[----:B------:R-:W-:Y:S02]  /*a930*/  ISETP.GT.AND P5, PT, R153, RZ, PT ;  /* 0x000000ff9900720c */ /* 0x000fe40003fa4270 */
[----:B01234-:R-:W-:Y:S01]  /*a940*/  CS2R R86, SRZ ;  /* 0x0000000000567805 */ /* 0x01ffe2000001ff00 */
[----:B------:R-:W-:-:S04]  /*a950*/  FADD.FTZ R85, R123, -R158 ;  /* 0x8000009e7b557221 */ /* 0x000fc80000010000 */
[----:B------:R-:W-:-:S05]  /*a960*/  FMUL.FTZ R85, R152, R85 ;  /* 0x0000005598557220 */ /* 0x000fca0000410000 */
[----:B------:R-:W-:Y:S02]  /*a970*/  FSEL R85, R85, RZ, P5 ;  /* 0x000000ff55557208 */ /* 0x000fe40002800000 */
[----:B-----5:R-:W-:-:S03]  /*a980*/  ISETP.GE.U32.AND P5, PT, R105, 0x1000000, PT ;  /* 0x010000006900780c */ /* 0x020fc60003fa6070 */
[----:B------:R-:W-:-:S04]  /*a990*/  FMUL.FTZ R85, R85, UR13 ;  /* 0x0000000d55557c20 */ /* 0x000fc80008410000 */
[----:B------:R-:W-:-:S06]  /*a9a0*/  FMUL.FTZ R85, R85, UR12 ;  /* 0x0000000c55557c20 */ /* 0x000fcc0008410000 */
[----:B------:R-:W-:-:S05]  /*a9b0*/  @P5 HADD2.F32 R84, -RZ, R145.H1_H1 ;  /* 0x30000091ff545230 */ /* 0x000fca0000004100 */
[----:B------:R-:W-:Y:S01]  /*a9c0*/  @P5 FMUL.FTZ R87, R84, R85 ;  /* 0x0000005554575220 */ /* 0x000fe20000410000 */
[----:B------:R-:W-:-:S05]  /*a9d0*/  @P5 HADD2.F32 R84, -RZ, R147.H1_H1 ;  /* 0x30000093ff545230 */ /* 0x000fca0000004100 */
[----:B------:R-:W-:Y:S01]  /*a9e0*/  @P5 FMUL.FTZ R86, R84, R85 ;  /* 0x0000005554565220 */ /* 0x000fe20000410000 */
[----:B------:R-:W-:-:S03]  /*a9f0*/  F2FP.F16.F32.PACK_AB R84, RZ, R87 ;  /* 0x00000057ff54723e */ /* 0x000fc600000000ff */
[----:B------:R-:W-:Y:S01]  /*aa00*/  FADD.FTZ R27, R27, R86 ;  /* 0x000000561b1b7221 */ /* 0x000fe20000010000 */
[----:B------:R-:W-:-:S07]  /*aa10*/  PRMT R154, R84, 0x7610, R154 ;  /* 0x00007610549a7816 */ /* 0x000fce000000009a */
.L_x_2131:
        /* <DEDUP_REMOVED lines=10> */
.L_x_2154:
        /* <DEDUP_REMOVED lines=9> */
.L_x_2124:
[----:B------:R-:W-:Y:S05]  /*ab50*/  BSYNC.RECONVERGENT B0 ;  /* 0x0000000000007941 */ /* 0x000fea0003800200 */
.L_x_2123:
[----:B01234-:R-:W0:Y:S01]  /*ab60*/  LDC.64 R84, c[0x0][0x380] ;  /* 0x0000e000ff547b82 */ /* 0x01fe220000000a00 */
[----:B------:R-:W-:Y:S01]  /*ab70*/  UPLOP3.LUT UP1, UPT, UPT, UPT, UP1, 0x40, 0x4 ;  /* 0x000000000004789c */ /* 0x000fe20003f2e810 */
[----:B0-----:R-:W-:-:S04]  /*ab80*/  IADD3 R125, PT, PT, R125, R84, RZ ;  /* 0x000000547d7d7210 */ /* 0x001fc80007ffe0ff */
[----:B------:R-:W-:-:S13]  /*ab90*/  ISETP.GE.AND P4, PT, R125, R85, PT ;  /* 0x000000557d00720c */ /* 0x000fda0003f86270 */
[----:B------:R-:W-:Y:S05]  /*aba0*/  @!P4 BRA `(.L_x_2155) ;  /* 0xffffff5c00e8c947 */ /* 0x000fea000383ffff */
.L_x_1960:
        /* <DEDUP_REMOVED lines=15> */
.L_x_2157:
[----:B------:R-:W-:Y:S05]  /*aca0*/  BSYNC.RECONVERGENT B0 ;  /* 0x0000000000007941 */ /* 0x000fea0003800200 */
.L_x_2156:
        /* <DEDUP_REMOVED lines=12> */
.L_x_2159:
[----:B------:R-:W-:Y:S05]  /*ad70*/  BSYNC.RECONVERGENT B0 ;  /* 0x0000000000007941 */ /* 0x000fea0003800200 */
.L_x_2158:
        /* <DEDUP_REMOVED lines=12> */
.L_x_2161:
[----:B------:R-:W-:Y:S05]  /*ae40*/  BSYNC.RECONVERGENT B0 ;  /* 0x0000000000007941 */ /* 0x000fea0003800200 */
.L_x_2160:
        /* <DEDUP_REMOVED lines=12> */
.L_x_2163:
[----:B------:R-:W-:Y:S05]  /*af10*/  BSYNC.RECONVERGENT B0 ;  /* 0x0000000000007941 */ /* 0x000fea0003800200 */
.L_x_2162:
        /* <DEDUP_REMOVED lines=12> */
.L_x_2164:
        /* <DEDUP_REMOVED lines=10> */
.L_x_10817:


//--------------------- .text._ZN10layer_norm22ln_bwd_finalize_kernelINS_22Kernel_traits_finalizeILj2560E6__halfS2_S2_S2_fjLb1ELj1024ELj4ENS_18Kernel_traits_baseILj2560ES2_S2_S2_S2_fjLj1024EEEEELb1ELb1EEEvNS_9BwdParamsE --------------------------
	.section	.text._ZN10layer_norm22ln_bwd_finalize_kernelINS_22Kernel_traits_finalizeILj2560E6__halfS2_S2_S2_fjLb1ELj1024ELj4ENS_18Kernel_traits_baseILj2560ES2_S2_S2_S2_fjLj1024EEEEELb1ELb1EEEvNS_9BwdParamsE,"ax",@progbits
	.align	128
        .global         _ZN10layer_norm22ln_bwd_finalize_kernelINS_22Kernel_traits_finalizeILj2560E6__halfS2_S2_S2_fjLb1ELj1024ELj4ENS_18Kernel_traits_baseILj2560ES2_S2_S2_S2_fjLj1024EEEEELb1ELb1EEEvNS_9BwdParamsE
        .type           _ZN10layer_norm22ln_bwd_finalize_kernelINS_22Kernel_traits_finalizeILj2560E6__halfS2_S2_S2_fjLb1ELj1024ELj4ENS_18Kernel_traits_baseILj2560ES2_S2_S2_S2_fjLj1024EEEEELb1ELb1EEEvNS_9BwdParamsE,@function
        .size           _ZN10layer_norm22ln_bwd_finalize_kernelINS_22Kernel_traits_finalizeILj2560E6__halfS2_S2_S2_fjLb1ELj1024ELj4ENS_18Kernel_traits_baseILj2560ES2_S2_S2_S2_fjLj1024EEEEELb1ELb1EEEvNS_9BwdParamsE,(.L_x_10818 - _ZN10layer_norm22ln_bwd_finalize_kernelINS_22Kernel_traits_finalizeILj2560E6__halfS2_S2_S2_fjLb1ELj1024ELj4ENS_18Kernel_traits_baseILj2560ES2_S2_S2_S2_fjLj1024EEEEELb1ELb1EEEvNS_9BwdParamsE)
        .other          _ZN10layer_norm22ln_bwd_finalize_kernelINS_22Kernel_traits_finalizeILj2560E6__halfS2_S2_S2_fjLb1ELj1024ELj4ENS_18Kernel_traits_baseILj2560ES2_S2_S2_S2_fjLj1024EEEEELb1ELb1EEEvNS_9BwdParamsE,@"STO_CUDA_ENTRY STV_DEFAULT"
_ZN10layer_norm22ln_bwd_finalize_kernelINS_22Kernel_traits_finalizeILj2560E6__halfS2_S2_S2_fjLb1ELj1024ELj4ENS_18Kernel_traits_baseILj2560ES2_S2_S2_S2_fjLj1024EEEEELb1ELb1EEEvNS_9BwdParamsE:
.text._ZN10layer_norm22ln_bwd_finalize_kernelINS_22Kernel_traits_finalizeILj2560E6__halfS2_S2_S2_fjLb1ELj1024ELj4ENS_18Kernel_traits_baseILj2560ES2_S2_S2_S2_fjLj1024EEEEELb1ELb1EEEvNS_9BwdParamsE:
        /* <DEDUP_REMOVED lines=58> */
.L_x_2169:
        /* <DEDUP_REMOVED lines=87> */
.L_x_2168:
[----:B------:R-:W-:Y:S05]  /*0910*/  BSYNC.RECONVERGENT B1 ;  /* 0x0000000000017941 */ /* 0x000fea0003800200 */
.L_x_2167:
        /* <DEDUP_REMOVED lines=50> */
.L_x_2171:
[----:B------:R-:W-:Y:S05]  /*0c40*/  BSYNC.RECONVERGENT B1 ;  /* 0x0000000000017941 */ /* 0x000fea0003800200 */
.L_x_2170:
        /* <DEDUP_REMOVED lines=30> */
.L_x_2173:
[----:B------:R-:W-:Y:S05]  /*0e30*/  BSYNC.RECONVERGENT B1 ;  /* 0x0000000000017941 */ /* 0x000fea0003800200 */
.L_x_2172:
        /* <DEDUP_REMOVED lines=15> */
.L_x_2166:
[----:B------:R-:W-:Y:S05]  /*0f30*/  BSYNC.RECONVERGENT B0 ;  /* 0x0000000000007941 */ /* 0x000fea0003800200 */
.L_x_2165:
        /* <DEDUP_REMOVED lines=73> */
.L_x_2174:
        /* <DEDUP_REMOVED lines=11> */
.L_x_10818:


//--------------------- .text._ZN10layer_norm13ln_bwd_kernelINS_13Kernel_traitsI6__halfS2_S2_S2_fjLj2560ELj1ELj1ELj4ELj8ENS_18Kernel_traits_baseILj2560ES2_S2_S2_S2_fjLj128EEEEELb1ELb1ELb1ELb1EEEvNS_9BwdParamsE --------------------------
	.section	.text._ZN10layer_norm13ln_bwd_kernelINS_13Kernel_traitsI6__halfS2_S2_S2_fjLj2560ELj1ELj1ELj4ELj8ENS_18Kernel_traits_baseILj2560ES2_S2_S2_S2_fjLj128EEEEELb1ELb1ELb1ELb1EEEvNS_9BwdParamsE,"ax",@progbits
	.align	128
        .global         _ZN10layer_norm13ln_bwd_kernelINS_13Kernel_traitsI6__halfS2_S2_S2_fjLj2560ELj1ELj1ELj4ELj8ENS_18Kernel_traits_baseILj2560ES2_S2_S2_S2_fjLj128EEEEELb1ELb1ELb1ELb1EEEvNS_9BwdParamsE
        .type           _ZN10layer_norm13ln_bwd_kernelINS_13Kernel_traitsI6__halfS2_S2_S2_fjLj2560ELj1ELj1ELj4ELj8ENS_18Kernel_traits_baseILj2560ES2_S2_S2_S2_fjLj128EEEEELb1ELb1ELb1ELb1EEEvNS_9BwdParamsE,@function
        .size           _ZN10layer_norm13ln_bwd_kernelINS_13Kernel_traitsI6__halfS2_S2_S2_fjLj2560ELj1ELj1ELj4ELj8ENS_18Kernel_traits_baseILj2560ES2_S2_S2_S2_fjLj128EEEEELb1ELb1ELb1ELb1EEEvNS_9BwdParamsE,(.L_x_10819 - _ZN10layer_norm13ln_bwd_kernelINS_13Kernel_traitsI6__halfS2_S2_S2_fjLj2560ELj1ELj1ELj4ELj8ENS_18Kernel_traits_baseILj2560ES2_S2_S2_S2_fjLj128EEEEELb1ELb1ELb1ELb1EEEvNS_9BwdParamsE)
        .other          _ZN10layer_norm13ln_bwd_kernelINS_13Kernel_traitsI6__halfS2_S2_S2_fjLj2560ELj1ELj1ELj4ELj8ENS_18Kernel_traits_baseILj2560ES2_S2_S2_S2_fjLj128EEEEELb1ELb1ELb1ELb1EEEvNS_9BwdParamsE,@"STO_CUDA_ENTRY STV_DEFAULT"
_ZN10layer_norm13ln_bwd_kernelINS_13Kernel_traitsI6__halfS2_S2_S2_fjLj2560ELj1ELj1ELj4ELj8ENS_18Kernel_traits_baseILj2560ES2_S2_S2_S2_fjLj128EEEEELb1ELb1ELb1ELb1EEEvNS_9BwdParamsE:
.text._ZN10layer_norm13ln_bwd_kernelINS_13Kernel_traitsI6__halfS2_S2_S2_fjLj2560ELj1ELj1ELj4ELj8ENS_18Kernel_traits_baseILj2560ES2_S2_S2_S2_fjLj128EEEEELb1ELb1ELb1ELb1EEEvNS_9BwdParamsE:
        /* <DEDUP_REMOVED lines=39> */
[----:B------:R-:W3:Y:S06]  /*0270*/  LDCU.U8 UR27, c[0x0][0x410] ;  /* 0x00008200ff1b77ac */ /* 0x000eec0008000000 */
[----:B------:R-:W4:Y:S01]  /*0280*/  LDC.64 R4, c[0x0][0x3d0] ;  /* 0x0000f400ff047b82 */ /* 0x000f220000000a00 */
[----:B------:R-:W0:Y:S01]  /*0290*/  LDCU UR26, c[0x0][0x400] ;  /* 0x00008000ff1a77ac */ /* 0x000e220008000800 */
[----:B------:R-:W0:Y:S01]  /*02a0*/  LDCU.64 UR22, c[0x0][0x408] ;  /* 0x00008100ff1677ac */ /* 0x000e220008000a00 */
[----:B------:R-:W0:Y:S01]  /*02b0*/  LDCU.64 UR4, c[0x0][0x438] ;  /* 0x00008700ff0477ac */ /* 0x000e220008000a00 */
[----:B------:R-:W0:Y:S01]  /*02c0*/  LDCU.64 UR6, c[0x0][0x478] ;  /* 0x00008f00ff0677ac */ /* 0x000e220008000a00 */
[C---:B-1----:R-:W-:Y:S01]  /*02d0*/  IMAD.WIDE.U32 R2, R140.reuse, 0x8, R2 ;  /* 0x000000088c027825 */ /* 0x042fe200078e0002 */
[----:B------:R-:W1:Y:S04]  /*02e0*/  LDCU.128 UR12, c[0x0][0x3c0] ;  /* 0x00007800ff0c77ac */ /* 0x000e680008000c00 */
[----:B0-----:R-:W2:Y:S01]  /*02f0*/  LDG.E.64 R130, desc[UR20][R2.64+0x1000] ;  /* 0x0010001402827981 */ /* 0x001ea2000c1e1b00 */
[----:B------:R-:W0:Y:S03]  /*0300*/  LDCU.128 UR16, c[0x0][0x3f0] ;  /* 0x00007e00ff1077ac */ /* 0x000e260008000c00 */
[----:B------:R-:W3:Y:S01]  /*0310*/  LDG.E.64 R128, desc[UR20][R2.64+0xc00] ;  /* 0x000c001402807981 */ /* 0x000ee2000c1e1b00 */
[----:B----4-:R-:W-:Y:S01]  /*0320*/  IMAD.WIDE.U32 R140, R140, 0x8, R4 ;  /* 0x000000088c8c7825 */ /* 0x010fe200078e0004 */
[----:B------:R-:W4:Y:S02]  /*0330*/  LDCU.64 UR24, c[0x0][0x380] ;  /* 0x00007000ff1877ac */ /* 0x000f240008000a00 */
[----:B------:R-:W4:Y:S04]  /*0340*/  LDG.E.64 R126, desc[UR20][R2.64+0x800] ;  /* 0x00080014027e7981 */ /* 0x000f28000c1e1b00 */
[----:B------:R-:W4:Y:S04]  /*0350*/  LDG.E.64 R124, desc[UR20][R2.64] ;  /* 0x00000014027c7981 */ /* 0x000f28000c1e1b00 */
[----:B------:R0:W5:Y:S04]  /*0360*/  LDG.E.64 R122, desc[UR20][R140.64+0x1000] ;  /* 0x001000148c7a7981 */ /* 0x000168000c1e1b00 */
[----:B------:R0:W5:Y:S04]  /*0370*/  LDG.E.64 R120, desc[UR20][R140.64+0xc00] ;  /* 0x000c00148c787981 */ /* 0x000168000c1e1b00 */
[----:B------:R0:W5:Y:S04]  /*0380*/  LDG.E.64 R118, desc[UR20][R140.64+0x800] ;  /* 0x000800148c767981 */ /* 0x000168000c1e1b00 */
[----:B------:R0:W5:Y:S04]  /*0390*/  LDG.E.64 R116, desc[UR20][R140.64+0x400] ;  /* 0x000400148c747981 */ /* 0x000168000c1e1b00 */
[----:B------:R0:W5:Y:S04]  /*03a0*/  LDG.E.64 R114, desc[UR20][R140.64] ;  /* 0x000000148c727981 */ /* 0x000168000c1e1b00 */
[----:B------:R0:W5:Y:S01]  /*03b0*/  LDG.E.64 R112, desc[UR20][R2.64+0x400] ;  /* 0x0004001402707981 */ /* 0x000162000c1e1b00 */
[----:B------:R-:W-:Y:S01]  /*03c0*/  HFMA2 R82, -RZ, RZ, 0, 0 ;  /* 0x00000000ff527431 */ /* 0x000fe200000001ff */
[----:B------:R-:W-:Y:S01]  /*03d0*/  UPLOP3.LUT UP3, UPT, UPT, UPT, UPT, 0x40, 0x4 ;  /* 0x000000000004789c */ /* 0x000fe20003f6e870 */
[----:B--2---:R-:W-:-:S02]  /*03e0*/  SHF.R.U64 R153, R130, 0x10, R131 ;  /* 0x0000001082997819 */ /* 0x004fc40000001283 */
[----:B------:R-:W-:Y:S02]  /*03f0*/  SHF.R.U32.HI R152, RZ, 0x10, R131 ;  /* 0x00000010ff987819 */ /* 0x000fe40000011683 */
[--C-:B---3--:R-:W-:Y:S02]  /*0400*/  SHF.R.U64 R151, R128, 0x10, R129.reuse ;  /* 0x0000001080977819 */ /* 0x108fe40000001281 */
[----:B------:R-:W-:Y:S02]  /*0410*/  SHF.R.U32.HI R148, RZ, 0x10, R129 ;  /* 0x00000010ff947819 */ /* 0x000fe40000011681 */
[----:B----4-:R-:W-:Y:S02]  /*0420*/  SHF.R.U32.HI R147, RZ, 0x10, R127 ;  /* 0x00000010ff937819 */ /* 0x010fe4000001167f */
[----:B------:R-:W-:Y:S02]  /*0430*/  PRMT R153, R153, 0x5410, R153 ;  /* 0x0000541099997816 */ /* 0x000fe40000000099 */
[----:B------:R-:W-:-:S02]  /*0440*/  SHF.R.U64 R146, R124, 0x10, R125 ;  /* 0x000000107c927819 */ /* 0x000fc4000000127d */
[----:B------:R-:W-:Y:S02]  /*0450*/  SHF.R.U32.HI R143, RZ, 0x10, R125 ;  /* 0x00000010ff8f7819 */ /* 0x000fe4000001167d */
[----:B------:R-:W-:Y:S02]  /*0460*/  PRMT R152, R152, 0x5410, R152 ;  /* 0x0000541098987816 */ /* 0x000fe40000000098 */
[----:B------:R-:W-:Y:S02]  /*0470*/  PRMT R151, R151, 0x5410, R151 ;  /* 0x0000541097977816 */ /* 0x000fe40000000097 */
[----:B------:R-:W-:Y:S02]  /*0480*/  PRMT R148, R148, 0x5410, R148 ;  /* 0x0000541094947816 */ /* 0x000fe40000000094 */
[----:B------:R-:W-:Y:S02]  /*0490*/  PRMT R147, R147, 0x5410, R147 ;  /* 0x0000541093937816 */ /* 0x000fe40000000093 */
[----:B------:R-:W-:-:S02]  /*04a0*/  PRMT R146, R146, 0x5410, R146 ;  /* 0x0000541092927816 */ /* 0x000fc40000000092 */
[----:B01----:R-:W-:-:S07]  /*04b0*/  PRMT R143, R143, 0x5410, R143 ;  /* 0x000054108f8f7816 */ /* 0x003fce000000008f */
.L_x_2352:
[----:B------:R-:W-:Y:S02]  /*04c0*/  UIMAD.WIDE UR10, UR8, 0x4, UR18 ;  /* 0x00000004080a78a5 */ /* 0x000fe4000f8e0212 */
[----:B------:R-:W-:-:S04]  /*04d0*/  UIMAD.WIDE UR30, UR8, 0x4, UR16 ;  /* 0x00000004081e78a5 */ /* 0x000fc8000f8e0210 */
[----:B------:R-:W-:Y:S02]  /*04e0*/  MOV R88, UR10 ;  /* 0x0000000a00587c02 */ /* 0x000fe40008000f00 */
[----:B------:R-:W-:Y:S01]  /*04f0*/  MOV R89, UR11 ;  /* 0x0000000b00597c02 */ /* 0x000fe20008000f00 */
[----:B------:R-:W-:-:S04]  /*0500*/  UIMAD.WIDE UR10, UR8, 0x4, UR14 ;  /* 0x00000004080a78a5 */ /* 0x000fc8000f8e020e */
[----:B--2---:R-:W2:Y:S01]  /*0510*/  LDG.E R88, desc[UR20][R88.64] ;  /* 0x0000001458587981 */ /* 0x004ea2000c1e1900 */
[----:B01-34-:R-:W-:Y:S02]  /*0520*/  MOV R84, UR30 ;  /* 0x0000001e00547c02 */ /* 0x01bfe40008000f00 */
        /* <DEDUP_REMOVED lines=24> */
[----:B------:R-:W-:-:S06]  /*06b0*/  ULEA.HI UR10, UR10, UR9, URZ, 0x2 ;  /* 0x000000090a0a7291 */ /* 0x000fcc000f8f10ff */
[----:B------:R-:W-:Y:S02]  /*06c0*/  MOV R141, UR10 ;  /* 0x0000000a008d7c02 */ /* 0x000fe40008000f00 */
[-C--:B0-----:R-:W-:Y:S02]  /*06d0*/  LEA.HI.SX32 R11, R11, R94.reuse, 0x1e ;  /* 0x0000005e0b0b7211 */ /* 0x081fe400078ff2ff */
[----:B------:R-:W-:Y:S02]  /*06e0*/  LEA.HI.SX32 R141, R141, R94, 0x1e ;  /* 0x0000005e8d8d7211 */ /* 0x000fe400078ff2ff */
[C---:B------:R-:W-:Y:S01]  /*06f0*/  IADD3 R3, PT, PT, R11.reuse, 0x80, RZ ;  /* 0x000000800b037810 */ /* 0x040fe20007ffe0ff */
[C-C-:B-1----:R-:W-:Y:S01]  /*0700*/  IMAD.WIDE.U32 R88, R11.reuse, 0x8, R8.reuse ;  /* 0x000000080b587825 */ /* 0x142fe200078e0008 */
[C---:B------:R-:W-:Y:S02]  /*0710*/  IADD3 R5, PT, PT, R11.reuse, 0x100, RZ ;  /* 0x000001000b057810 */ /* 0x040fe40007ffe0ff */
        /* <DEDUP_REMOVED lines=9> */
[--C-:B------:R-:W-:Y:S01]  /*07b0*/  IMAD.WIDE.U32 R6, R7, 0x8, R8.reuse ;  /* 0x0000000807067825 */ /* 0x100fe200078e0008 */
[----:B------:R-:W-:Y:S01]  /*07c0*/  MOV R20, UR30 ;  /* 0x0000001e00147c02 */ /* 0x000fe20008000f00 */
[----:B------:R-:W4:Y:S02]  /*07d0*/  LDG.E.64 R4, desc[UR20][R4.64] ;  /* 0x0000001404047981 */ /* 0x000f24000c1e1b00 */
[----:B------:R-:W-:Y:S01]  /*07e0*/  IMAD.WIDE.U32 R8, R11, 0x8, R8 ;  /* 0x000000080b087825 */ /* 0x000fe200078e0008 */
[----:B------:R-:W-:Y:S01]  /*07f0*/  MOV R21, UR31 ;  /* 0x0000001f00157c02 */ /* 0x000fe20008000f00 */
[----:B------:R-:W4:Y:S02]  /*0800*/  LDG.E.64 R6, desc[UR20][R6.64] ;  /* 0x0000001406067981 */ /* 0x000f24000c1e1b00 */
[----:B--2---:R-:W-:-:S02]  /*0810*/  IMAD.WIDE.U32 R12, R133, 0x8, R18 ;  /* 0x00000008850c7825 */ /* 0x004fc400078e0012 */
[----:B------:R-:W2:Y:S02]  /*0820*/  LDG.E.64 R8, desc[UR20][R8.64] ;  /* 0x0000001408087981 */ /* 0x000ea4000c1e1b00 */
[--C-:B------:R-:W-:Y:S02]  /*0830*/  IMAD.WIDE.U32 R10, R141, 0x8, R18.reuse ;  /* 0x000000088d0a7825 */ /* 0x100fe400078e0012 */
[----:B------:R-:W2:Y:S02]  /*0840*/  LDG.E.64 R12, desc[UR20][R12.64] ;  /* 0x000000140c0c7981 */ /* 0x000ea4000c1e1b00 */
[--C-:B------:R-:W-:Y:S02]  /*0850*/  IMAD.WIDE.U32 R16, R139, 0x8, R18.reuse ;  /* 0x000000088b107825 */ /* 0x100fe400078e0012 */
[----:B------:R-:W2:Y:S02]  /*0860*/  LDG.E.64 R10, desc[UR20][R10.64] ;  /* 0x000000140a0a7981 */ /* 0x000ea4000c1e1b00 */
[----:B------:R-:W-:-:S02]  /*0870*/  IMAD.WIDE.U32 R14, R135, 0x8, R18 ;  /* 0x00000008870e7825 */ /* 0x000fc400078e0012 */
[----:B------:R-:W2:Y:S01]  /*0880*/  LDG.E.64 R16, desc[UR20][R16.64] ;  /* 0x0000001410107981 */ /* 0x000ea2000c1e1b00 */
[----:B------:R-:W-:-:S03]  /*0890*/  IADD3 R137, PT, PT, R141, 0x200, RZ ;  /* 0x000002008d897810 */ /* 0x000fc60007ffe0ff */
[----:B------:R0:W2:Y:S04]  /*08a0*/  LDG.E R0, desc[UR20][R20.64] ;  /* 0x0000001414007981 */ /* 0x0000a8000c1e1900 */
[----:B------:R-:W2:Y:S01]  /*08b0*/  LDG.E.64 R14, desc[UR20][R14.64] ;  /* 0x000000140e0e7981 */ /* 0x000ea2000c1e1b00 */
[----:B------:R-:W-:-:S06]  /*08c0*/  IMAD.WIDE.U32 R18, R137, 0x8, R18 ;  /* 0x0000000889127825 */ /* 0x000fcc00078e0012 */
[----:B------:R-:W2:Y:S01]  /*08d0*/  LDG.E.64 R18, desc[UR20][R18.64] ;  /* 0x0000001412127981 */ /* 0x000ea2000c1e1b00 */
[----:B------:R-:W-:Y:S01]  /*08e0*/  ISETP.NE.AND.EX P0, PT, RZ, UR5, PT, P0 ;  /* 0x00000005ff007c0c */ /* 0x000fe2000bf05300 */
[----:B------:R-:W-:-:S04]  /*08f0*/  @UP2 UIADD3 UR9, UPT, UPT, UR11, -0x1, URZ ;  /* 0xffffffff0b092890 */ /* 0x000fc8000fffe0ff */
[----:B------:R-:W-:Y:S01]  /*0900*/  @UP2 UIMAD UR9, UR9, UR28, URZ ;  /* 0x0000001c090922a4 */ /* 0x000fe2000f8e02ff */
[----:B------:R-:W-:-:S03]  /*0910*/  PLOP3.LUT P1, PT, PT, PT, UP2, 0x80, 0x8 ;  /* 0x000000000008781c */ /* 0x000fc60003f2f028 */
[----:B------:R-:W-:-:S04]  /*0920*/  @UP2 USHF.R.S32.HI UR10, URZ, 0x1f, UR9 ;  /* 0x0000001fff0a2899 */ /* 0x000fc80008011409 */
[----:B------:R-:W1:Y:S01]  /*0930*/  @P0 LDC.64 R90, c[0x0][0x438] ;  /* 0x00010e00ff5a0b82 */ /* 0x000e620000000a00 */
[----:B------:R-:W-:-:S07]  /*0940*/  @UP2 ULEA.HI UR10, UR10, UR9, URZ, 0x2 ;  /* 0x000000090a0a2291 */ /* 0x000fce000f8f10ff */
[----:B0-----:R-:W0:Y:S08]  /*0950*/  @P0 LDC.64 R20, c[0x0][0x438] ;  /* 0x00010e00ff140b82 */ /* 0x001e300000000a00 */
[----:B------:R-:W3:Y:S08]  /*0960*/  @P0 LDC.64 R22, c[0x0][0x438] ;  /* 0x00010e00ff160b82 */ /* 0x000ef00000000a00 */
[----:B------:R-:W3:Y:S08]  /*0970*/  @P0 LDC.64 R84, c[0x0][0x438] ;  /* 0x00010e00ff540b82 */ /* 0x000ef00000000a00 */
[----:B------:R-:W3:Y:S01]  /*0980*/  @P0 LDC.64 R86, c[0x0][0x438] ;  /* 0x00010e00ff560b82 */ /* 0x000ee20000000a00 */
[----:B------:R-:W-:-:S02]  /*0990*/  MOV R95, UR10 ;  /* 0x0000000a005f7c02 */ /* 0x000fc40008000f00 */
[----:B------:R-:W-:Y:S02]  /*09a0*/  MOV R101, RZ ;  /* 0x000000ff00657202 */ /* 0x000fe40000000f00 */
[----:B------:R-:W-:-:S04]  /*09b0*/  @P1 LEA.HI.SX32 R101, R95, R94, 0x1e ;  /* 0x0000005e5f651211 */ /* 0x000fc800078ff2ff */
[C---:B------:R-:W-:Y:S02]  /*09c0*/  IADD3 R99, PT, PT, R101.reuse, 0x80, RZ ;  /* 0x0000008065637810 */ /* 0x040fe40007ffe0ff */
[C---:B------:R-:W-:Y:S02]  /*09d0*/  IADD3 R97, PT, PT, R101.reuse, 0x100, RZ ;  /* 0x0000010065617810 */ /* 0x040fe40007ffe0ff */
[C---:B------:R-:W-:Y:S02]  /*09e0*/  IADD3 R95, PT, PT, R101.reuse, 0x180, RZ ;  /* 0x00000180655f7810 */ /* 0x040fe40007ffe0ff */
[----:B------:R-:W-:Y:S01]  /*09f0*/  IADD3 R145, PT, PT, R101, 0x200, RZ ;  /* 0x0000020065917810 */ /* 0x000fe20007ffe0ff */
[----:B-1----:R-:W-:-:S04]  /*0a00*/  @P0 IMAD.WIDE.U32 R90, R141, 0x8, R90 ;  /* 0x000000088d5a0825 */ /* 0x002fc800078e005a */
[----:B0-----:R-:W-:Y:S01]  /*0a10*/  @P0 IMAD.WIDE.U32 R132, R133, 0x8, R20 ;  /* 0x0000000885840825 */ /* 0x001fe200078e0014 */
[----:B------:R-:W5:Y:S03]  /*0a20*/  @P0 LDG.E.64 R110, desc[UR20][R90.64] ;  /* 0x000000145a6e0981 */ /* 0x000f66000c1e1b00 */
[----:B---3--:R-:W-:Y:S01]  /*0a30*/  @P0 IMAD.WIDE.U32 R134, R135, 0x8, R22 ;  /* 0x0000000887860825 */ /* 0x008fe200078e0016 */
[----:B------:R-:W5:Y:S03]  /*0a40*/  @P0 LDG.E.64 R108, desc[UR20][R132.64] ;  /* 0x00000014846c0981 */ /* 0x000f66000c1e1b00 */
[----:B------:R-:W-:Y:S01]  /*0a50*/  @P0 IMAD.WIDE.U32 R84, R139, 0x8, R84 ;  /* 0x000000088b540825 */ /* 0x000fe200078e0054 */
[----:B------:R0:W5:Y:S03]  /*0a60*/  @P0 LDG.E.64 R106, desc[UR20][R134.64] ;  /* 0x00000014866a0981 */ /* 0x000166000c1e1b00 */
[----:B------:R-:W-:Y:S01]  /*0a70*/  @P0 IMAD.WIDE.U32 R86, R137, 0x8, R86 ;  /* 0x0000000889560825 */ /* 0x000fe200078e0056 */
[----:B------:R-:W5:Y:S03]  /*0a80*/  @P0 LDG.E.64 R104, desc[UR20][R84.64] ;  /* 0x0000001454680981 */ /* 0x000f66000c1e1b00 */
[--C-:B------:R-:W-:Y:S01]  /*0a90*/  IMAD.WIDE.U32 R100, R101, 0x4, R92.reuse ;  /* 0x0000000465647825 */ /* 0x100fe200078e005c */
[----:B------:R-:W5:Y:S03]  /*0aa0*/  @P0 LDG.E.64 R102, desc[UR20][R86.64] ;  /* 0x0000001456660981 */ /* 0x000f66000c1e1b00 */
[----:B------:R-:W-:-:S04]  /*0ab0*/  IMAD.WIDE.U32 R98, R99, 0x4, R92 ;  /* 0x0000000463627825 */ /* 0x000fc800078e005c */
[----:B------:R-:W-:-:S04]  /*0ac0*/  IMAD.WIDE.U32 R96, R97, 0x4, R92 ;  /* 0x0000000461607825 */ /* 0x000fc800078e005c */
[--C-:B------:R-:W-:Y:S01]  /*0ad0*/  IMAD.WIDE.U32 R94, R95, 0x4, R92.reuse ;  /* 0x000000045f5e7825 */ /* 0x100fe200078e005c */
[----:B------:R-:W-:Y:S01]  /*0ae0*/  ISETP.NE.AND P0, PT, RZ, UR27, PT ;  /* 0x0000001bff007c0c */ /* 0x000fe2000bf05270 */
[----:B------:R-:W5:Y:S02]  /*0af0*/  LDG.E R149, desc[UR20][R96.64] ;  /* 0x0000001460957981 */ /* 0x000f64000c1e1900 */
[----:B------:R-:W-:Y:S02]  /*0b00*/  IMAD.WIDE.U32 R92, R145, 0x4, R92 ;  /* 0x00000004915c7825 */ /* 0x000fe400078e005c */
[----:B------:R-:W5:Y:S04]  /*0b10*/  LDG.E R155, desc[UR20][R100.64] ;  /* 0x00000014649b7981 */ /* 0x000f68000c1e1900 */
[----:B------:R1:W5:Y:S04]  /*0b20*/  LDG.E R142, desc[UR20][R92.64] ;  /* 0x000000145c8e7981 */ /* 0x000368000c1e1900 */
[----:B------:R3:W5:Y:S04]  /*0b30*/  LDG.E R145, desc[UR20][R94.64] ;  /* 0x000000145e917981 */ /* 0x000768000c1e1900 */
[----:B------:R3:W5:Y:S02]  /*0b40*/  LDG.E R150, desc[UR20][R98.64] ;  /* 0x0000001462967981 */ /* 0x000764000c1e1900 */
[----:B0----5:R-:W-:Y:S01]  /*0b50*/  HADD2.F32 R134, -RZ, R123.H0_H0 ;  /* 0x2000007bff867230 */ /* 0x021fe20000004100 */
[----:B----4-:R-:W-:-:S02]  /*0b60*/  MOV R23, R88 ;  /* 0x0000005800177202 */ /* 0x010fc40000000f00 */
[----:B------:R-:W-:Y:S02]  /*0b70*/  SHF.R.U64 R136, R88, 0x10, R89 ;  /* 0x0000001058887819 */ /* 0x000fe40000001259 */
[----:B------:R-:W-:Y:S02]  /*0b80*/  MOV R21, R2 ;  /* 0x0000000200157202 */ /* 0x000fe40000000f00 */
[--C-:B------:R-:W-:Y:S02]  /*0b90*/  SHF.R.U64 R2, R2, 0x10, R3.reuse ;  /* 0x0000001002027819 */ /* 0x100fe40000001203 */
[----:B------:R-:W-:Y:S02]  /*0ba0*/  MOV R22, R3 ;  /* 0x0000000300167202 */ /* 0x000fe40000000f00 */
[----:B------:R-:W-:Y:S02]  /*0bb0*/  SHF.R.U32.HI R133, RZ, 0x10, R3 ;  /* 0x00000010ff857819 */ /* 0x000fe40000011603 */
[----:B------:R-:W-:-:S02]  /*0bc0*/  MOV R88, R6 ;  /* 0x0000000600587202 */ /* 0x000fc40000000f00 */
[----:B-1----:R-:W-:Y:S02]  /*0bd0*/  SHF.R.U64 R92, R6, 0x10, R7 ;  /* 0x00000010065c7819 */ /* 0x002fe40000001207 */
[--C-:B--2---:R-:W-:Y:S02]  /*0be0*/  SHF.R.U64 R90, R8, 0x10, R9.reuse ;  /* 0x00000010085a7819 */ /* 0x104fe40000001209 */
[----:B------:R-:W-:Y:S02]  /*0bf0*/  MOV R84, R9 ;  /* 0x0000000900547202 */ /* 0x000fe40000000f00 */
[----:B------:R-:W-:Y:S02]  /*0c00*/  SHF.R.U32.HI R91, RZ, 0x10, R9 ;  /* 0x00000010ff5b7819 */ /* 0x000fe40000011609 */
[----:B------:R-:W-:Y:S02]  /*0c10*/  SHF.R.U32.HI R3, RZ, 0x10, R13 ;  /* 0x00000010ff037819 */ /* 0x000fe4000001160d */
[----:B------:R-:W-:Y:S01]  /*0c20*/  SHF.R.U64 R9, R10, 0x10, R11 ;  /* 0x000000100a097819 */ /* 0x000fe2000000120b */
[----:B------:R-:W-:Y:S01]  /*0c30*/  HADD2.F32 R141, -RZ, R10.H0_H0 ;  /* 0x2000000aff8d7230 */ /* 0x000fe20000004100 */
[----:B------:R-:W-:-:S02]  /*0c40*/  MOV R20, R89 ;  /* 0x0000005900147202 */ /* 0x000fc40000000f00 */
[----:B------:R-:W-:Y:S01]  /*0c50*/  SHF.R.U32.HI R139, RZ, 0x10, R89 ;  /* 0x00000010ff8b7819 */ /* 0x000fe20000011659 */
[----:B------:R-:W-:Y:S01]  /*0c60*/  HADD2.F32 R97, -RZ, R16.H0_H0 ;  /* 0x20000010ff617230 */ /* 0x000fe20000004100 */
[----:B------:R-:W-:Y:S01]  /*0c70*/  SHF.R.U64 R10, R12, 0x10, R13 ;  /* 0x000000100c0a7819 */ /* 0x000fe2000000120d */
[----:B------:R-:W-:Y:S01]  /*0c80*/  HADD2.F32 R13, -RZ, R13.H0_H0 ;  /* 0x2000000dff0d7230 */ /* 0x000fe20000004100 */
[----:B------:R-:W-:Y:S02]  /*0c90*/  SHF.R.U64 R6, R16, 0x10, R17 ;  /* 0x0000001010067819 */ /* 0x000fe40000001211 */
[----:B------:R-:W-:Y:S02]  /*0ca0*/  MOV R89, R4 ;  /* 0x0000000400597202 */ /* 0x000fe40000000f00 */
[----:B------:R-:W-:Y:S02]  /*0cb0*/  SHF.R.U64 R100, R4, 0x10, R5 ;  /* 0x0000001004647819 */ /* 0x000fe40000001205 */
[----:B------:R-:W-:Y:S01]  /*0cc0*/  FSEL R16, R0, RZ, !P0 ;  /* 0x000000ff00107208 */ /* 0x000fe20004000000 */
[----:B------:R-:W-:Y:S01]  /*0cd0*/  HADD2.F32 R3, -RZ, R3.H0_H0 ;  /* 0x20000003ff037230 */ /* 0x000fe20000004100 */
[----:B------:R-:W-:-:S02]  /*0ce0*/  SHF.R.U64 R4, R14, 0x10, R15 ;  /* 0x000000100e047819 */ /* 0x000fc4000000120f */
[----:B------:R-:W-:Y:S02]  /*0cf0*/  MOV R85, R7 ;  /* 0x0000000700557202 */ /* 0x000fe40000000f00 */
[----:B---3--:R-:W-:Y:S01]  /*0d00*/  SHF.R.U32.HI R94, RZ, 0x10, R7 ;  /* 0x00000010ff5e7819 */ /* 0x008fe20000011607 */
[----:B------:R-:W-:Y:S01]  /*0d10*/  HADD2.F32 R95, -RZ, R15.H0_H0 ;  /* 0x2000000fff5f7230 */ /* 0x000fe20000004100 */
[----:B------:R-:W-:Y:S02]  /*0d20*/  MOV R87, R5 ;  /* 0x0000000500577202 */ /* 0x000fe40000000f00 */
[----:B------:R-:W-:Y:S02]  /*0d30*/  SHF.R.U32.HI R98, RZ, 0x10, R5 ;  /* 0x00000010ff627819 */ /* 0x000fe40000011605 */
[----:B------:R-:W-:Y:S01]  /*0d40*/  SHF.R.U32.HI R7, RZ, 0x10, R17 ;  /* 0x00000010ff077819 */ /* 0x000fe20000011611 */
[C---:B------:R-:W-:Y:S01]  /*0d50*/  FADD.FTZ R96, -R16.reuse, R13 ;  /* 0x0000000d10607221 */ /* 0x040fe20000010100 */
[----:B------:R-:W-:Y:S01]  /*0d60*/  SHF.R.U32.HI R5, RZ, 0x10, R15 ;  /* 0x00000010ff057819 */ /* 0x000fe2000001160f */
[----:B------:R-:W-:Y:S01]  /*0d70*/  HADD2.F32 R15, -RZ, R9.H0_H0 ;  /* 0x20000009ff0f7230 */ /* 0x000fe20000004100 */
[----:B------:R-:W-:Y:S01]  /*0d80*/  MOV R86, R8 ;  /* 0x0000000800567202 */ /* 0x000fe20000000f00 */
[----:B------:R-:W-:Y:S01]  /*0d90*/  HADD2.F32 R13, -RZ, R4.H0_H0 ;  /* 0x20000004ff0d7230 */ /* 0x000fe20000004100 */
[----:B------:R-:W-:Y:S01]  /*0da0*/  SHF.R.U32.HI R8, RZ, 0x10, R11 ;  /* 0x00000010ff087819 */ /* 0x000fe2000001160b */
[----:B------:R-:W-:Y:S01]  /*0db0*/  FADD.FTZ R4, -R16, R3 ;  /* 0x0000000310047221 */ /* 0x000fe20000010100 */
[----:B------:R-:W-:Y:S01]  /*0dc0*/  HADD2.F32 R7, -RZ, R7.H0_H0 ;  /* 0x20000007ff077230 */ /* 0x000fe20000004100 */
[----:B------:R-:W-:Y:S01]  /*0dd0*/  SHF.R.U64 R3, R114, 0x10, R115 ;  /* 0x0000001072037819 */ /* 0x000fe20000001273 */
[----:B------:R-:W-:-:S02]  /*0de0*/  HADD2.F32 R137, -RZ, R11.H0_H0 ;  /* 0x2000000bff897230 */ /* 0x000fc40000004100 */
[----:B------:R-:W-:Y:S01]  /*0df0*/  FADD.FTZ R138, -R16, R15 ;  /* 0x0000000f108a7221 */ /* 0x000fe20000010100 */
[----:B------:R-:W-:Y:S02]  /*0e00*/  HADD2.F32 R99, -RZ, R17.H0_H0 ;  /* 0x20000011ff637230 */ /* 0x000fe40000004100 */
[----:B------:R-:W-:Y:S02]  /*0e10*/  HADD2.F32 R11, -RZ, R12.H0_H0 ;  /* 0x2000000cff0b7230 */ /* 0x000fe40000004100 */
[----:B------:R-:W-:Y:S01]  /*0e20*/  HADD2.F32 R17, -RZ, R8.H0_H0 ;  /* 0x20000008ff117230 */ /* 0x000fe20000004100 */
[----:B------:R-:W-:Y:S01]  /*0e30*/  SHF.R.U64 R8, R18, 0x10, R19 ;  /* 0x0000001012087819 */ /* 0x000fe20000001213 */
[----:B------:R-:W-:Y:S02]  /*0e40*/  HADD2.F32 R101, -RZ, R18.H0_H0 ;  /* 0x20000012ff657230 */ /* 0x000fe40000004100 */
[----:B------:R-:W-:Y:S01]  /*0e50*/  FADD.FTZ R12, -R16, R7 ;  /* 0x00000007100c7221 */ /* 0x000fe20000010100 */
[----:B------:R-:W-:-:S02]  /*0e60*/  HADD2.F32 R3, -RZ, R3.H0_H0 ;  /* 0x20000003ff037230 */ /* 0x000fc40000004100 */
[----:B------:R-:W-:Y:S01]  /*0e70*/  FMUL.FTZ R138, R138, UR29 ;  /* 0x0000001d8a8a7c20 */ /* 0x000fe20008410000 */
[----:B------:R-:W-:Y:S01]  /*0e80*/  HADD2.F32 R18, -RZ, R136.H0_H0 ;  /* 0x20000088ff127230 */ /* 0x000fe20000004100 */
[----:B------:R-:W-:Y:S01]  /*0e90*/  SHF.R.U32.HI R7, RZ, 0x10, R115 ;  /* 0x00000010ff077819 */ /* 0x000fe20000011673 */
[C---:B------:R-:W-:Y:S01]  /*0ea0*/  FADD.FTZ R0, -R16.reuse, R17 ;  /* 0x0000001110007221 */ /* 0x040fe20000010100 */
[----:B------:R-:W-:Y:S01]  /*0eb0*/  SHF.R.U32.HI R9, RZ, 0x10, R19 ;  /* 0x00000010ff097819 */ /* 0x000fe20000011613 */
[----:B------:R-:W-:Y:S01]  /*0ec0*/  FADD.FTZ R132, -R16, R11 ;  /* 0x0000000b10847221 */ /* 0x000fe20000010100 */
[----:B------:R-:W-:Y:S02]  /*0ed0*/  HADD2.F32 R11, -RZ, R10.H0_H0 ;  /* 0x2000000aff0b7230 */ /* 0x000fe40000004100 */
[-C--:B------:R-:W-:Y:S01]  /*0ee0*/  FMUL.FTZ R136, R3, R18.reuse ;  /* 0x0000001203887220 */ /* 0x080fe20000410000 */
[----:B------:R-:W-:Y:S02]  /*0ef0*/  HADD2.F32 R135, -RZ, R19.H0_H0 ;  /* 0x20000013ff877230 */ /* 0x000fe40000004100 */
[----:B------:R-:W-:Y:S01]  /*0f00*/  FADD.FTZ R69, R69, R18 ;  /* 0x0000001245457221 */ /* 0x000fe20000010000 */
[----:B------:R-:W-:Y:S01]  /*0f10*/  FFMA.FTZ R25, R138, R18, R25 ;  /* 0x000000128a197223 */ /* 0x000fe20000010019 */
[----:B------:R-:W-:-:S02]  /*0f20*/  HADD2.F32 R93, -RZ, R14.H0_H0 ;  /* 0x2000000eff5d7230 */ /* 0x000fc40000004100 */
[----:B------:R-:W-:Y:S01]  /*0f30*/  FMUL.FTZ R0, R0, UR29 ;  /* 0x0000001d00007c20 */ /* 0x000fe20008410000 */
[----:B------:R-:W-:Y:S02]  /*0f40*/  HADD2.F32 R15, -RZ, R5.H0_H0 ;  /* 0x20000005ff0f7230 */ /* 0x000fe40000004100 */
[----:B------:R-:W-:Y:S02]  /*0f50*/  HADD2.F32 R17, -RZ, R6.H0_H0 ;  /* 0x20000006ff117230 */ /* 0x000fe40000004100 */
[----:B------:R-:W-:Y:S02]  /*0f60*/  HADD2.F32 R19, -RZ, R8.H0_H0 ;  /* 0x20000008ff137230 */ /* 0x000fe40000004100 */
[----:B------:R-:W-:Y:S01]  /*0f70*/  HADD2.F32 R3, -RZ, R7.H0_H0 ;  /* 0x20000007ff037230 */ /* 0x000fe20000004100 */
[----:B------:R-:W-:Y:S01]  /*0f80*/  SHF.R.U64 R7, R116, 0x10, R117 ;  /* 0x0000001074077819 */ /* 0x000fe20000001275 */
[----:B------:R-:W-:Y:S02]  /*0f90*/  HADD2.F32 R18, -RZ, R139.H0_H0 ;  /* 0x2000008bff127230 */ /* 0x000fe40000004100 */
        /* <DEDUP_REMOVED lines=18> */
[----:B------:R-:W-:Y:S01]  /*10c0*/  HADD2.F32 R7, -RZ, R7.H0_H0 ;  /* 0x20000007ff077230 */ /* 0x000fe20000004100 */
[----:B------:R-:W-:Y:S01]  /*10d0*/  SHF.R.U32.HI R9, RZ, 0x10, R117 ;  /* 0x00000010ff097819 */ /* 0x000fe20000011675 */
[----:B------:R-:W-:-:S02]  /*10e0*/  HADD2.F32 R18, -RZ, R2.H0_H0 ;  /* 0x20000002ff127230 */ /* 0x000fc40000004100 */
[----:B------:R-:W-:Y:S01]  /*10f0*/  FMUL.FTZ R2, R5, UR29 ;  /* 0x0000001d05027c20 */ /* 0x000fe20008410000 */
[----:B------:R-:W-:Y:S01]  /*1100*/  SHF.R.U64 R13, R120, 0x10, R121 ;  /* 0x00000010780d7819 */ /* 0x000fe20000001279 */
[----:B------:R-:W-:Y:S01]  /*1110*/  FMUL.FTZ R4, R4, UR29 ;  /* 0x0000001d04047c20 */ /* 0x000fe20008410000 */
[-C--:B------:R-:W-:Y:S01]  /*1120*/  FMUL.FTZ R5, R7, R18.reuse ;  /* 0x0000001207057220 */ /* 0x080fe20000410000 */
[----:B------:R-:W-:Y:S01]  /*1130*/  FADD.FTZ R65, R65, R18 ;  /* 0x0000001241417221 */ /* 0x000fe20000010000 */
[----:B------:R-:W-:Y:S01]  /*1140*/  FFMA.FTZ R29, R2, R18, R29 ;  /* 0x00000012021d7223 */ /* 0x000fe2000001001d */
[----:B------:R-:W-:Y:S01]  /*1150*/  HADD2.F32 R7, -RZ, R9.H0_H0 ;  /* 0x20000009ff077230 */ /* 0x000fe20000004100 */
[----:B------:R-:W-:Y:S01]  /*1160*/  SHF.R.U32.HI R15, RZ, 0x10, R121 ;  /* 0x00000010ff0f7819 */ /* 0x000fe20000011679 */
[----:B------:R-:W-:Y:S01]  /*1170*/  HADD2.F32 R18, -RZ, R133.H0_H0 ;  /* 0x20000085ff127230 */ /* 0x000fe20000004100 */
[----:B------:R-:W-:Y:S01]  /*1180*/  SHF.R.U32.HI R19, RZ, 0x10, R123 ;  /* 0x00000010ff137819 */ /* 0x000fe2000001167b */
[----:B------:R-:W-:-:S02]  /*1190*/  HADD2.F32 R13, -RZ, R13.H0_H0 ;  /* 0x2000000dff0d7230 */ /* 0x000fc40000004100 */
[----:B------:R-:W-:Y:S01]  /*11a0*/  FMUL.FTZ R10, R10, UR29 ;  /* 0x0000001d0a0a7c20 */ /* 0x000fe20008410000 */
[----:B------:R-:W-:Y:S02]  /*11b0*/  HADD2.F32 R92, -RZ, R92.H0_H0 ;  /* 0x2000005cff5c7230 */ /* 0x000fe40000004100 */
[-C--:B------:R-:W-:Y:S01]  /*11c0*/  FMUL.FTZ R7, R7, R18.reuse ;  /* 0x0000001207077220 */ /* 0x080fe20000410000 */
[----:B------:R-:W-:Y:S01]  /*11d0*/  FADD.FTZ R67, R67, R18 ;  /* 0x0000001243437221 */ /* 0x000fe20000010000 */
        /* <DEDUP_REMOVED lines=8> */
[----:B------:R-:W-:Y:S02]  /*1260*/  HADD2.F32 R23, -RZ, R23.H0_H0 ;  /* 0x20000017ff177230 */ /* 0x000fe40000004100 */
[----:B------:R-:W-:Y:S02]  /*1270*/  HADD2.F32 R139, -RZ, R114.H0_H0 ;  /* 0x20000072ff8b7230 */ /* 0x000fe40000004100 */
[-C--:B------:R-:W-:Y:S01]  /*1280*/  FMUL.FTZ R13, R13, R92.reuse ;  /* 0x0000005c0d0d7220 */ /* 0x080fe20000410000 */
[----:B------:R-:W-:Y:S01]  /*1290*/  FADD.FTZ R57, R57, R92 ;  /* 0x0000005c39397221 */ /* 0x000fe20000010000 */
[----:B------:R-:W-:Y:S01]  /*12a0*/  FFMA.FTZ R77, R10, R92, R77 ;  /* 0x0000005c0a4d7223 */ /* 0x000fe2000001004d */
[----:B------:R-:W-:Y:S01]  /*12b0*/  SHF.R.U64 R17, R122, 0x10, R123 ;  /* 0x000000107a117819 */ /* 0x000fe2000000127b */
[-C--:B------:R-:W-:Y:S01]  /*12c0*/  FMUL.FTZ R15, R15, R94.reuse ;  /* 0x0000005e0f0f7220 */ /* 0x080fe20000410000 */
[----:B------:R-:W-:Y:S01]  /*12d0*/  FADD.FTZ R59, R59, R94 ;  /* 0x0000005e3b3b7221 */ /* 0x000fe20000010000 */
[----:B------:R-:W-:Y:S01]  /*12e0*/  FFMA.FTZ R79, R12, R94, R79 ;  /* 0x0000005e0c4f7223 */ /* 0x000fe2000001004f */
[-C--:B------:R-:W-:Y:S01]  /*12f0*/  FMUL.FTZ R19, R19, R18.reuse ;  /* 0x0000001213137220 */ /* 0x080fe20000410000 */
[----:B------:R-:W-:Y:S01]  /*1300*/  FADD.FTZ R55, R55, R18 ;  /* 0x0000001237377221 */ /* 0x000fe20000010000 */
[----:B------:R-:W-:Y:S01]  /*1310*/  FFMA.FTZ R75, R16, R18, R75 ;  /* 0x00000012104b7223 */ /* 0x000fe2000001004b */
[-C--:B------:R-:W-:Y:S01]  /*1320*/  FFMA.FTZ R24, R141, R23.reuse, R24 ;  /* 0x000000178d187223 */ /* 0x080fe20000010018 */
[----:B------:R-:W-:Y:S01]  /*1330*/  FADD.FTZ R68, R68, R23 ;  /* 0x0000001744447221 */ /* 0x000fe20000010000 */
[----:B------:R-:W-:Y:S01]  /*1340*/  FMUL.FTZ R139, R139, R23 ;  /* 0x000000178b8b7220 */ /* 0x000fe20000410000 */
[----:B------:R-:W-:-:S02]  /*1350*/  HADD2.F32 R89, -RZ, R89.H0_H0 ;  /* 0x20000059ff597230 */ /* 0x000fc40000004100 */
[----:B------:R-:W-:Y:S01]  /*1360*/  FMUL.FTZ R93, R93, UR29 ;  /* 0x0000001d5d5d7c20 */ /* 0x000fe20008410000 */
[----:B------:R-:W-:Y:S02]  /*1370*/  HADD2.F32 R92, -RZ, R118.H0_H0 ;  /* 0x20000076ff5c7230 */ /* 0x000fe40000004100 */
[----:B------:R-:W-:Y:S01]  /*1380*/  FMUL.FTZ R137, R137, UR29 ;  /* 0x0000001d89897c20 */ /* 0x000fe20008410000 */
[----:B------:R-:W-:Y:S02]  /*1390*/  HADD2.F32 R23, -RZ, R20.H0_H0 ;  /* 0x20000014ff177230 */ /* 0x000fe40000004100 */
[----:B------:R-:W-:Y:S01]  /*13a0*/  FMUL.FTZ R95, R95, UR29 ;  /* 0x0000001d5f5f7c20 */ /* 0x000fe20008410000 */
[----:B------:R-:W-:Y:S02]  /*13b0*/  HADD2.F32 R18, -RZ, R115.H0_H0 ;  /* 0x20000073ff127230 */ /* 0x000fe40000004100 */
[----:B------:R-:W-:Y:S02]  /*13c0*/  HADD2.F32 R87, -RZ, R87.H0_H0 ;  /* 0x20000057ff577230 */ /* 0x000fe40000004100 */
[----:B------:R-:W-:-:S02]  /*13d0*/  HADD2.F32 R94, -RZ, R119.H0_H0 ;  /* 0x20000077ff5e7230 */ /* 0x000fc40000004100 */
[-C--:B------:R-:W-:Y:S01]  /*13e0*/  FFMA.FTZ R80, R93, R89.reuse, R80 ;  /* 0x000000595d507223 */ /* 0x080fe20000010050 */
[----:B------:R-:W-:Y:S02]  /*13f0*/  HADD2.F32 R17, -RZ, R17.H0_H0 ;  /* 0x20000011ff117230 */ /* 0x000fe40000004100 */
[----:B------:R-:W-:Y:S01]  /*1400*/  FADD.FTZ R60, R60, R89 ;  /* 0x000000593c3c7221 */ /* 0x000fe20000010000 */
[----:B------:R-:W-:Y:S02]  /*1410*/  HADD2.F32 R90, -RZ, R90.H0_H0 ;  /* 0x2000005aff5a7230 */ /* 0x000fe40000004100 */
[----:B------:R-:W-:Y:S01]  /*1420*/  FMUL.FTZ R92, R92, R89 ;  /* 0x000000595c5c7220 */ /* 0x000fe20000410000 */
[----:B------:R-:W-:Y:S01]  /*1430*/  FMUL.FTZ R14, R14, UR29 ;  /* 0x0000001d0e0e7c20 */ /* 0x000fe20008410000 */
[-C--:B------:R-:W-:Y:S01]  /*1440*/  FFMA.FTZ R26, R137, R23.reuse, R26 ;  /* 0x00000017891a7223 */ /* 0x080fe2000001001a */
[----:B------:R-:W-:Y:S01]  /*1450*/  FADD.FTZ R70, R70, R23 ;  /* 0x0000001746467221 */ /* 0x000fe20000010000 */
[----:B------:R-:W-:Y:S01]  /*1460*/  FMUL.FTZ R18, R18, R23 ;  /* 0x0000001712127220 */ /* 0x000fe20000410000 */
[-C--:B------:R-:W-:Y:S01]  /*1470*/  FFMA.FTZ R82, R95, R87.reuse, R82 ;  /* 0x000000575f527223 */ /* 0x080fe20000010052 */
[----:B------:R-:W-:Y:S01]  /*1480*/  FADD.FTZ R62, R62, R87 ;  /* 0x000000573e3e7221 */ /* 0x000fe20000010000 */
[----:B------:R-:W-:Y:S01]  /*1490*/  FMUL.FTZ R94, R94, R87 ;  /* 0x000000575e5e7220 */ /* 0x000fe20000410000 */
[----:B------:R-:W-:Y:S01]  /*14a0*/  FADD.FTZ R89, RZ, R139 ;  /* 0x0000008bff597221 */ /* 0x000fe20000010000 */
[----:B------:R-:W-:-:S02]  /*14b0*/  HADD2.F32 R23, -RZ, R21.H0_H0 ;  /* 0x20000015ff177230 */ /* 0x000fc40000004100 */
[----:B------:R-:W-:Y:S01]  /*14c0*/  FFMA.FTZ R87, R141, R139, RZ ;  /* 0x0000008b8d577223 */ /* 0x000fe200000100ff */
[----:B------:R-:W-:Y:S02]  /*14d0*/  HADD2.F32 R20, -RZ, R116.H0_H0 ;  /* 0x20000074ff147230 */ /* 0x000fe40000004100 */
[----:B------:R-:W-:Y:S01]  /*14e0*/  FMUL.FTZ R21, R132, UR29 ;  /* 0x0000001d84157c20 */ /* 0x000fe20008410000 */
[-C--:B------:R-:W-:Y:S01]  /*14f0*/  FMUL.FTZ R17, R17, R90.reuse ;  /* 0x0000005a11117220 */ /* 0x080fe20000410000 */
[----:B------:R-:W-:Y:S01]  /*1500*/  FADD.FTZ R53, R53, R90 ;  /* 0x0000005a35357221 */ /* 0x000fe20000010000 */
[----:B------:R-:W-:Y:S01]  /*1510*/  FFMA.FTZ R73, R14, R90, R73 ;  /* 0x0000005a0e497223 */ /* 0x000fe20000010049 */
[----:B------:R-:W-:Y:S01]  /*1520*/  FADD.FTZ R89, R136, R89 ;  /* 0x0000005988597221 */ /* 0x000fe20000010000 */
[----:B------:R-:W-:Y:S02]  /*1530*/  HADD2.F32 R91, -RZ, R22.H0_H0 ;  /* 0x20000016ff5b7230 */ /* 0x000fe40000004100 */
[----:B------:R-:W-:Y:S01]  /*1540*/  FFMA.FTZ R90, R138, R136, R87 ;  /* 0x000000888a5a7223 */ /* 0x000fe20000010057 */
[-C--:B------:R-:W-:Y:S01]  /*1550*/  FFMA.FTZ R28, R21, R23.reuse, R28 ;  /* 0x00000017151c7223 */ /* 0x080fe2000001001c */
[----:B------:R-:W-:Y:S01]  /*1560*/  FADD.FTZ R64, R64, R23 ;  /* 0x0000001740407221 */ /* 0x000fe20000010000 */
[----:B------:R-:W-:Y:S01]  /*1570*/  FMUL.FTZ R20, R20, R23 ;  /* 0x0000001714147220 */ /* 0x000fe20000410000 */
[----:B------:R-:W-:-:S02]  /*1580*/  HADD2.F32 R22, -RZ, R117.H0_H0 ;  /* 0x20000075ff167230 */ /* 0x000fc40000004100 */
[----:B------:R-:W-:Y:S01]  /*1590*/  FMUL.FTZ R23, R96, UR29 ;  /* 0x0000001d60177c20 */ /* 0x000fe20008410000 */
[----:B------:R-:W-:Y:S02]  /*15a0*/  HADD2.F32 R87, -RZ, R88.H0_H0 ;  /* 0x20000058ff577230 */ /* 0x000fe40000004100 */
[----:B------:R-:W-:Y:S01]  /*15b0*/  FADD.FTZ R88, R18, R89 ;  /* 0x0000005912587221 */ /* 0x000fe20000010000 */
[----:B------:R-:W-:Y:S01]  /*15c0*/  FFMA.FTZ R89, R137, R18, R90 ;  /* 0x0000001289597223 */ /* 0x000fe2000001005a */
[-C--:B------:R-:W-:Y:S01]  /*15d0*/  FFMA.FTZ R30, R23, R91.reuse, R30 ;  /* 0x0000005b171e7223 */ /* 0x080fe2000001001e */
[----:B------:R-:W-:Y:S01]  /*15e0*/  FADD.FTZ R66, R66, R91 ;  /* 0x0000005b42427221 */ /* 0x000fe20000010000 */
[----:B------:R-:W-:Y:S01]  /*15f0*/  FMUL.FTZ R22, R22, R91 ;  /* 0x0000005b16167220 */ /* 0x000fe20000410000 */
[----:B------:R-:W-:Y:S01]  /*1600*/  FADD.FTZ R91, R3, R88 ;  /* 0x00000058035b7221 */ /* 0x000fe20000010000 */
[----:B------:R-:W-:Y:S01]  /*1610*/  FFMA.FTZ R88, R0, R3, R89 ;  /* 0x0000000300587223 */ /* 0x000fe20000010059 */
[----:B------:R-:W-:-:S02]  /*1620*/  HADD2.F32 R96, -RZ, R120.H0_H0 ;  /* 0x20000078ff607230 */ /* 0x000fc40000004100 */
[----:B------:R-:W-:Y:S01]  /*1630*/  FADD.FTZ R90, R20, R91 ;  /* 0x0000005b145a7221 */ /* 0x000fe20000010000 */
[----:B------:R-:W-:Y:S01]  /*1640*/  FFMA.FTZ R89, R21, R20, R88 ;  /* 0x0000001415597223 */ /* 0x000fe20000010058 */
[----:B------:R-:W-:Y:S02]  /*1650*/  FMUL.FTZ R97, R97, UR29 ;  /* 0x0000001d61617c20 */ /* 0x000fe40008410000 */
[----:B------:R-:W-:Y:S01]  /*1660*/  FADD.FTZ R91, R5, R90 ;  /* 0x0000005a055b7221 */ /* 0x000fe20000010000 */
[----:B------:R-:W-:Y:S01]  /*1670*/  FFMA.FTZ R88, R2, R5, R89 ;  /* 0x0000000502587223 */ /* 0x000fe20000010059 */
[----:B------:R-:W-:Y:S01]  /*1680*/  SHF.R.U64 R9, R118, 0x10, R119 ;  /* 0x0000001076097819 */ /* 0x000fe20000001277 */
[----:B------:R-:W-:Y:S01]  /*1690*/  FADD.FTZ R56, R56, R87 ;  /* 0x0000005738387221 */ /* 0x000fe20000010000 */
[----:B------:R-:W-:Y:S01]  /*16a0*/  SHF.R.U32.HI R11, RZ, 0x10, R119 ;  /* 0x00000010ff0b7819 */ /* 0x000fe20000011677 */
[-C--:B------:R-:W-:Y:S01]  /*16b0*/  FFMA.FTZ R76, R97, R87.reuse, R76 ;  /* 0x00000057614c7223 */ /* 0x080fe2000001004c */
[----:B------:R-:W-:Y:S01]  /*16c0*/  FMUL.FTZ R96, R96, R87 ;  /* 0x0000005760607220 */ /* 0x000fe20000410000 */
[----:B------:R-:W-:-:S02]  /*16d0*/  HADD2.F32 R87, -RZ, R85.H0_H0 ;  /* 0x20000055ff577230 */ /* 0x000fc40000004100 */
[----:B------:R-:W-:Y:S01]  /*16e0*/  FADD.FTZ R90, R22, R91 ;  /* 0x0000005b165a7221 */ /* 0x000fe20000010000 */
[----:B------:R-:W-:Y:S01]  /*16f0*/  FFMA.FTZ R85, R23, R22, R88 ;  /* 0x0000001617557223 */ /* 0x000fe20000010058 */
[----:B------:R-:W-:Y:S02]  /*1700*/  HADD2.F32 R9, -RZ, R9.H0_H0 ;  /* 0x20000009ff097230 */ /* 0x000fe40000004100 */
[----:B------:R-:W-:Y:S01]  /*1710*/  FMUL.FTZ R8, R8, UR29 ;  /* 0x0000001d08087c20 */ /* 0x000fe20008410000 */
[----:B------:R-:W-:Y:S02]  /*1720*/  HADD2.F32 R100, -RZ, R100.H0_H0 ;  /* 0x20000064ff647230 */ /* 0x000fe40000004100 */
[----:B------:R-:W-:Y:S01]  /*1730*/  FADD.FTZ R89, R7, R90 ;  /* 0x0000005a07597221 */ /* 0x000fe20000010000 */
[----:B------:R-:W-:Y:S02]  /*1740*/  HADD2.F32 R11, -RZ, R11.H0_H0 ;  /* 0x2000000bff0b7230 */ /* 0x000fe40000004100 */
[----:B------:R-:W-:-:S02]  /*1750*/  HADD2.F32 R98, -RZ, R98.H0_H0 ;  /* 0x20000062ff627230 */ /* 0x000fc40000004100 */
[----:B------:R-:W-:Y:S01]  /*1760*/  FFMA.FTZ R88, R4, R7, R85 ;  /* 0x0000000704587223 */ /* 0x000fe20000010055 */
[----:B------:R-:W-:Y:S01]  /*1770*/  FMUL.FTZ R9, R9, R100 ;  /* 0x0000006409097220 */ /* 0x000fe20000410000 */
[----:B------:R-:W-:Y:S01]  /*1780*/  FADD.FTZ R90, R92, R89 ;  /* 0x000000595c5a7221 */ /* 0x000fe20000010000 */
[----:B------:R-:W-:Y:S01]  /*1790*/  FMUL.FTZ R6, R6, UR29 ;  /* 0x0000001d06067c20 */ /* 0x000fe20008410000 */
[-C--:B------:R-:W-:Y:S01]  /*17a0*/  FMUL.FTZ R11, R11, R98.reuse ;  /* 0x000000620b0b7220 */ /* 0x080fe20000410000 */
[----:B------:R-:W-:Y:S01]  /*17b0*/  FADD.FTZ R63, R63, R98 ;  /* 0x000000623f3f7221 */ /* 0x000fe20000010000 */
[----:B------:R-:W-:Y:S01]  /*17c0*/  FFMA.FTZ R83, R8, R98, R83 ;  /* 0x0000006208537223 */ /* 0x000fe20000010053 */
[----:B------:R-:W-:Y:S02]  /*17d0*/  HADD2.F32 R98, -RZ, R121.H0_H0 ;  /* 0x20000079ff627230 */ /* 0x000fe40000004100 */
[----:B------:R-:W-:Y:S01]  /*17e0*/  FFMA.FTZ R85, R93, R92, R88 ;  /* 0x0000005c5d557223 */ /* 0x000fe20000010058 */
[----:B------:R-:W-:Y:S01]  /*17f0*/  FMUL.FTZ R99, R99, UR29 ;  /* 0x0000001d63637c20 */ /* 0x000fe20008410000 */
[----:B------:R-:W-:Y:S01]  /*1800*/  FADD.FTZ R89, R9, R90 ;  /* 0x0000005a09597221 */ /* 0x000fe20000010000 */
[----:B------:R-:W-:Y:S01]  /*1810*/  FADD.FTZ R58, R58, R87 ;  /* 0x000000573a3a7221 */ /* 0x000fe20000010000 */
[----:B------:R-:W-:Y:S01]  /*1820*/  FFMA.FTZ R88, R6, R9, R85 ;  /* 0x0000000906587223 */ /* 0x000fe20000010055 */
[-C--:B------:R-:W-:Y:S01]  /*1830*/  FFMA.FTZ R78, R99, R87.reuse, R78 ;  /* 0x00000057634e7223 */ /* 0x080fe2000001004e */
[----:B------:R-:W-:Y:S01]  /*1840*/  FMUL.FTZ R98, R98, R87 ;  /* 0x0000005762627220 */ /* 0x000fe20000410000 */
[----:B------:R-:W-:-:S02]  /*1850*/  HADD2.F32 R87, -RZ, R86.H0_H0 ;  /* 0x20000056ff577230 */ /* 0x000fc40000004100 */
[----:B------:R-:W-:Y:S01]  /*1860*/  FADD.FTZ R86, R94, R89 ;  /* 0x000000595e567221 */ /* 0x000fe20000010000 */
[----:B------:R-:W-:Y:S01]  /*1870*/  FFMA.FTZ R85, R95, R94, R88 ;  /* 0x0000005e5f557223 */ /* 0x000fe20000010058 */
[----:B------:R-:W-:Y:S01]  /*1880*/  FADD.FTZ R61, R61, R100 ;  /* 0x000000643d3d7221 */ /* 0x000fe20000010000 */
        /* <DEDUP_REMOVED lines=16> */
[----:B------:R-:W-:-:S03]  /*1990*/  FFMA.FTZ R86, R12, R15, R85 ;  /* 0x0000000f0c567223 */ /* 0x000fc60000010055 */
        /* <DEDUP_REMOVED lines=11> */
[----:B------:R-:W-:Y:S01]  /*1a50*/  FFMA.FTZ R89, R16, R19, R89 ;  /* 0x0000001310597223 */ /* 0x000fe20000010059 */
[----:B------:R-:W-:Y:S06]  /*1a60*/  BRA `(.L_x_2177) ;  /* 0x0000000400087947 */ /* 0x000fec0003800000 */
.L_x_2176:
        /* <DEDUP_REMOVED lines=12> */
.L_x_2178:
        /* <DEDUP_REMOVED lines=12> */
[----:B------:R-:W-:-:S04]  /*1bf0*/  IMAD.WIDE.U32 R86, R87, 0x4, R84 ;  /* 0x0000000457567825 */ /* 0x000fc800078e0054 */
[----:B------:R-:W-:Y:S01]  /*1c00*/  IMAD.WIDE.U32 R84, R145, 0x4, R84 ;  /* 0x0000000491547825 */ /* 0x000fe200078e0054 */
[----:B------:R0:W5:Y:S04]  /*1c10*/  LDG.E R155, desc[UR20][R86.64] ;  /* 0x00000014569b7981 */ /* 0x000168000c1e1900 */
[----:B------:R0:W5:Y:S04]  /*1c20*/  LDG.E R145, desc[UR20][R90.64] ;  /* 0x000000145a917981 */ /* 0x000168000c1e1900 */
[----:B------:R0:W5:Y:S01]  /*1c30*/  LDG.E R142, desc[UR20][R84.64] ;  /* 0x00000014548e7981 */ /* 0x000162000c1e1900 */
[----:B------:R-:W-:Y:S05]  /*1c40*/  BRA `(.L_x_2177) ;  /* 0x0000000000907947 */ /* 0x000fea0003800000 */
.L_x_2179:
        /* <DEDUP_REMOVED lines=18> */
[C---:B------:R-:W-:Y:S01]  /*1d70*/  IADD3 R133, PT, PT, R111.reuse, 0x100, RZ ;  /* 0x000001006f857810 */ /* 0x040fe20007ffe0ff */
[----:B------:R3:W5:Y:S01]  /*1d80*/  LDG.E R145, desc[UR20][R90.64] ;  /* 0x000000145a917981 */ /* 0x000762000c1e1900 */
[----:B------:R-:W-:Y:S01]  /*1d90*/  IADD3 R159, PT, PT, R111, 0x180, RZ ;  /* 0x000001806f9f7810 */ /* 0x000fe20007ffe0ff */
[----:B------:R-:W-:Y:S01]  /*1da0*/  IMAD.WIDE.U32 R84, R109, 0x4, R84 ;  /* 0x000000046d547825 */ /* 0x000fe200078e0054 */
[C---:B------:R-:W-:Y:S01]  /*1db0*/  IADD3 R109, PT, PT, R111.reuse, 0x80, RZ ;  /* 0x000000806f6d7810 */ /* 0x040fe20007ffe0ff */
[----:B------:R3:W5:Y:S01]  /*1dc0*/  LDG.E R155, desc[UR20][R86.64] ;  /* 0x00000014569b7981 */ /* 0x000762000c1e1900 */
[C---:B------:R-:W-:Y:S01]  /*1dd0*/  IADD3 R161, PT, PT, R111.reuse, 0x200, RZ ;  /* 0x000002006fa17810 */ /* 0x040fe20007ffe0ff */
[----:B--2---:R-:W-:-:S02]  /*1de0*/  IMAD.WIDE.U32 R110, R111, 0x8, R102 ;  /* 0x000000086f6e7825 */ /* 0x004fc400078e0066 */
[----:B------:R3:W5:Y:S02]  /*1df0*/  LDG.E R142, desc[UR20][R84.64] ;  /* 0x00000014548e7981 */ /* 0x000764000c1e1900 */
        /* <DEDUP_REMOVED lines=9> */
.L_x_2177:
[----:B0-----:R-:W0:Y:S01]  /*1e90*/  SHFL.DOWN PT, R85, R88, 0x10, 0x1f ;  /* 0x0a001f0058557f89 */ /* 0x001e2200000e0000 */
[----:B------:R-:W-:Y:S03]  /*1ea0*/  BSSY.RECONVERGENT B0, `(.L_x_2180) ;  /* 0x000001f000007945 */ /* 0x000fe60003800200 */
        /* <DEDUP_REMOVED lines=30> */
.L_x_2181:
[----:B------:R-:W-:Y:S05]  /*2090*/  BSYNC.RECONVERGENT B0 ;  /* 0x0000000000007941 */ /* 0x000fea0003800200 */
.L_x_2180:
[----:B------:R-:W-:Y:S01]  /*20a0*/  @UP2 UIADD3 UR11, UPT, UPT, UR11, -0x1, URZ ;  /* 0xffffffff0b0b2890 */ /* 0x000fe2000fffe0ff */
[----:B------:R-:W-:Y:S01]  /*20b0*/  BAR.SYNC.DEFER_BLOCKING 0x0 ;  /* 0x0000000000007b1d */ /* 0x000fe20000010000 */
[----:B------:R-:W-:Y:S01]  /*20c0*/  PLOP3.LUT P0, PT, PT, PT, UP2, 0x80, 0x8 ;  /* 0x000000000008781c */ /* 0x000fe20003f0f028 */
[----:B------:R-:W-:Y:S01]  /*20d0*/  HFMA2 R133, -RZ, RZ, 0, 4.76837158203125e-07 ;  /* 0x00000008ff857431 */ /* 0x000fe200000001ff */
[----:B------:R-:W-:Y:S01]  /*20e0*/  @UP2 UIMAD UR11, UR11, UR28, URZ ;  /* 0x0000001c0b0b22a4 */ /* 0x000fe2000f8e02ff */
[----:B------:R-:W-:Y:S02]  /*20f0*/  MOV R144, RZ ;  /* 0x000000ff00907202 */ /* 0x000fe40000000f00 */
[----:B------:R-:W1:Y:S01]  /*2100*/  @UP2 LDCU.64 UR30, c[0x0][0x390] ;  /* 0x00007200ff1e27ac */ /* 0x000e620008000a00 */
[----:B------:R-:W-:-:S04]  /*2110*/  @UP2 USHF.R.S32.HI UR9, URZ, 0x1f, UR11 ;  /* 0x0000001fff092899 */ /* 0x000fc8000801140b */
[----:B------:R-:W-:-:S06]  /*2120*/  @UP2 ULEA.HI UR9, UR9, UR11, URZ, 0x2 ;  /* 0x0000000b09092291 */ /* 0x000fcc000f8f10ff */
[----:B0-----:R-:W-:-:S04]  /*2130*/  MOV R85, UR9 ;  /* 0x0000000900557c02 */ /* 0x001fc80008000f00 */
[----:B------:R-:W-:-:S05]  /*2140*/  @P0 LEA.HI.SX32 R144, R85, R140, 0x1e ;  /* 0x0000008c55900211 */ /* 0x000fca00078ff2ff */
[----:B-1----:R-:W-:-:S06]  /*2150*/  @P0 IMAD.WIDE.U32 R132, R144, R133, UR30 ;  /* 0x0000001e90840e25 */ /* 0x002fcc000f8e0085 */
[----:B------:R-:W2:Y:S01]  /*2160*/  @P0 LDG.E.64 R132, desc[UR20][R132.64] ;  /* 0x0000001484840981 */ /* 0x000ea2000c1e1b00 */
[----:B------:R-:W0:Y:S01]  /*2170*/  S2UR UR10, SR_CgaCtaId ;  /* 0x00000000000a79c3 */ /* 0x000e220000008800 */
[----:B------:R-:W-:Y:S01]  /*2180*/  UMOV UR9, 0x400 ;  /* 0x0000040000097882 */ /* 0x000fe20000000000 */
[----:B------:R-:W-:-:S04]  /*2190*/  UISETP.NE.U32.AND UP0, UPT, UR4, URZ, UPT ;  /* 0x000000ff0400728c */ /* 0x000fc8000bf05070 */
[----:B------:R-:W-:Y:S02]  /*21a0*/  UISETP.NE.AND.EX UP0, UPT, UR5, URZ, UPT, UP0 ;  /* 0x000000ff0500728c */ /* 0x000fe4000bf05300 */
[----:B0-----:R-:W-:-:S04]  /*21b0*/  ULEA UR9, UR10, UR9, 0x18 ;  /* 0x000000090a097291 */ /* 0x001fc8000f8ec0ff */
[----:B------:R-:W-:Y:S02]  /*21c0*/  UIADD3 UR10, UPT, UPT, UR9, 0x2820, URZ ;  /* 0x00002820090a7890 */ /* 0x000fe4000fffe0ff */
[----:B------:R-:W-:-:S09]  /*21d0*/  @!UP3 UIADD3 UR10, UPT, UPT, UR9, 0x2800, URZ ;  /* 0x00002800090ab890 */ /* 0x000fd2000fffe0ff */
[----:B------:R-:W0:Y:S01]  /*21e0*/  LDS.128 R84, [UR10] ;  /* 0x0000000aff547984 */ /* 0x000e220008000c00 */
[----:B------:R-:W-:Y:S02]  /*21f0*/  UIADD3 UR10, UPT, UPT, UR9, 0x2830, URZ ;  /* 0x00002830090a7890 */ /* 0x000fe4000fffe0ff */
[----:B------:R-:W-:Y:S02]  /*2200*/  @!UP3 UIADD3 UR10, UPT, UPT, UR9, 0x2810, URZ ;  /* 0x00002810090ab890 */ /* 0x000fe4000fffe0ff */
[----:B------:R-:W-:Y:S01]  /*2210*/  UIMAD UR9, UR8, UR28, URZ ;  /* 0x0000001c080972a4 */ /* 0x000fe2000f8e02ff */
[----:B0-----:R-:W-:Y:S01]  /*2220*/  FADD.FTZ R88, RZ, R85 ;  /* 0x00000055ff587221 */ /* 0x001fe20000010000 */
[----:B------:R-:W-:-:S03]  /*2230*/  FADD.FTZ R85, RZ, R84 ;  /* 0x00000054ff557221 */ /* 0x000fc60000010000 */
[----:B------:R-:W-:Y:S01]  /*2240*/  FADD.FTZ R158, R87, R88 ;  /* 0x00000058579e7221 */ /* 0x000fe20000010000 */
[----:B------:R-:W-:Y:S01]  /*2250*/  FADD.FTZ R85, R86, R85 ;  /* 0x0000005556557221 */ /* 0x000fe20000010000 */
[----:B------:R-:W0:Y:S01]  /*2260*/  LDS.128 R88, [UR10] ;  /* 0x0000000aff587984 */ /* 0x000e220008000c00 */
[----:B------:R-:W-:-:S04]  /*2270*/  USHF.R.S32.HI UR10, URZ, 0x1f, UR9 ;  /* 0x0000001fff0a7899 */ /* 0x000fc80008011409 */
[----:B------:R-:W-:Y:S01]  /*2280*/  ULEA.HI UR10, UR10, UR9, URZ, 0x2 ;  /* 0x000000090a0a7291 */ /* 0x000fe2000f8f10ff */
[----:B0-----:R-:W-:Y:S01]  /*2290*/  FADD.FTZ R158, R158, R89 ;  /* 0x000000599e9e7221 */ /* 0x001fe20000010000 */
[----:B------:R-:W-:-:S03]  /*22a0*/  FADD.FTZ R85, R85, R88 ;  /* 0x0000005855557221 */ /* 0x000fc60000010000 */
[----:B------:R-:W-:Y:S01]  /*22b0*/  FADD.FTZ R91, R91, R158 ;  /* 0x0000009e5b5b7221 */ /* 0x000fe20000010000 */
[----:B------:R-:W-:Y:S01]  /*22c0*/  FADD.FTZ R90, R90, R85 ;  /* 0x000000555a5a7221 */ /* 0x000fe20000010000 */
[----:B------:R-:W-:Y:S02]  /*22d0*/  MOV R85, UR10 ;  /* 0x0000000a00557c02 */ /* 0x000fe40008000f00 */
[----:B------:R-:W-:Y:S01]  /*22e0*/  FMUL.FTZ R91, R91, UR26 ;  /* 0x0000001a5b5b7c20 */ /* 0x000fe20008410000 */
[----:B------:R-:W-:Y:S01]  /*22f0*/  FMUL.FTZ R90, R90, UR26 ;  /* 0x0000001a5a5a7c20 */ /* 0x000fe20008410000 */
[----:B------:R-:W-:-:S03]  /*2300*/  LEA.HI.SX32 R88, R85, R140, 0x1e ;  /* 0x0000008c55587211 */ /* 0x000fc600078ff2ff */
[----:B------:R-:W-:Y:S02]  /*2310*/  R2UR UR11, R91 ;  /* 0x000000005b0b72ca */ /* 0x000fe400000e0000 */
[C---:B--2---:R-:W-:Y:S02]  /*2320*/  @P0 PRMT R156, R132.reuse, 0x7610, R156 ;  /* 0x00007610849c0816 */ /* 0x044fe4000000009c */
[--C-:B------:R-:W-:Y:S02]  /*2330*/  @P0 SHF.R.U64 R84, R132, 0x10, R133.reuse ;  /* 0x0000001084540819 */ /* 0x100fe40000001285 */
[----:B------:R-:W-:Y:S02]  /*2340*/  @P0 PRMT R156, R156, 0x5410, R133 ;  /* 0x000054109c9c0816 */ /* 0x000fe40000000085 */
[----:B------:R-:W-:Y:S02]  /*2350*/  @P0 PRMT R157, R84, 0x7610, R157 ;  /* 0x00007610549d0816 */ /* 0x000fe4000000009d */
[----:B------:R-:W-:-:S04]  /*2360*/  @P0 SHF.R.U32.HI R133, RZ, 0x10, R133 ;  /* 0x00000010ff850819 */ /* 0x000fc80000011685 */
[----:B------:R-:W-:Y:S02]  /*2370*/  @P0 PRMT R157, R157, 0x5410, R133 ;  /* 0x000054109d9d0816 */ /* 0x000fe40000000085 */
[----:B------:R-:W-:-:S04]  /*2380*/  ISETP.NE.AND P0, PT, RZ, UR27, PT ;  /* 0x0000001bff007c0c */ /* 0x000fc8000bf05270 */
[----:B------:R-:W-:Y:S01]  /*2390*/  FSEL R90, R90, RZ, !P0 ;  /* 0x000000ff5a5a7208 */ /* 0x000fe20004000000 */
[----:B------:R-:W-:Y:S08]  /*23a0*/  BRA.U UP0, `(.L_x_2182) ;  /* 0x0000000d00787547 */ /* 0x000ff0000b800000 */
        /* <DEDUP_REMOVED lines=9> */
[----:B------:R-:W-:Y:S01]  /*2440*/  ISETP.LT.AND P0, PT, RZ, UR32, PT ;  /* 0x00000020ff007c0c */ /* 0x000fe2000bf01270 */
[----:B------:R-:W-:Y:S02]  /*2450*/  HADD2.F32 R85, -RZ, R156.H0_H0 ;  /* 0x2000009cff557230 */ /* 0x000fe40000004100 */
[----:B------:R-:W-:-:S04]  /*2460*/  FADD.FTZ R84, R139, -R84 ;  /* 0x800000548b547221 */ /* 0x000fc80000010000 */
[----:B------:R-:W-:-:S05]  /*2470*/  FMUL.FTZ R84, R84, UR29 ;  /* 0x0000001d54547c20 */ /* 0x000fca0008410000 */
[----:B------:R-:W-:-:S05]  /*2480*/  FSEL R84, R84, RZ, P0 ;  /* 0x000000ff54547208 */ /* 0x000fca0000000000 */
[----:B------:R-:W-:-:S04]  /*2490*/  FMUL.FTZ R84, R84, UR23 ;  /* 0x0000001754547c20 */ /* 0x000fc80008410000 */
[----:B------:R-:W-:-:S04]  /*24a0*/  FMUL.FTZ R84, R84, UR22 ;  /* 0x0000001654547c20 */ /* 0x000fc80008410000 */
[----:B------:R-:W-:-:S07]  /*24b0*/  FMUL.FTZ R85, R85, R84 ;  /* 0x0000005455557220 */ /* 0x000fce0000410000 */
.L_x_2186:
[----:B------:R-:W-:Y:S05]  /*24c0*/  BSYNC.RECONVERGENT B0 ;  /* 0x0000000000007941 */ /* 0x000fea0003800200 */
.L_x_2185:
        /* <DEDUP_REMOVED lines=11> */
[----:B------:R-:W-:-:S05]  /*2580*/  HADD2.F32 R84, -RZ, R124.H0_H0 ;  /* 0x2000007cff547230 */ /* 0x000fca0000004100 */
[----:B------:R-:W-:-:S07]  /*2590*/  FMUL.FTZ R84, R85, R84 ;  /* 0x0000005455547220 */ /* 0x000fce0000410000 */
.L_x_2188:
[----:B------:R-:W-:Y:S05]  /*25a0*/  BSYNC.RECONVERGENT B0 ;  /* 0x0000000000007941 */ /* 0x000fea0003800200 */
.L_x_2187:
[----:B------:R-:W-:-:S04]  /*25b0*/  F2FP.F16.F32.PACK_AB R84, RZ, R84 ;  /* 0x00000054ff54723e */ /* 0x000fc800000000ff */
[----:B------:R-:W-:-:S07]  /*25c0*/  PRMT R148, R84, 0x7610, R148 ;  /* 0x0000761054947816 */ /* 0x000fce0000000094 */
.L_x_2184:
        /* <DEDUP_REMOVED lines=14> */
.L_x_2191:
[----:B------:R-:W-:Y:S05]  /*26b0*/  BSYNC.RECONVERGENT B0 ;  /* 0x0000000000007941 */ /* 0x000fea0003800200 */
.L_x_2190:
[----:B------:R-:W-:Y:S01]  /*26c0*/  FADD.FTZ R49, R49, R84 ;  /* 0x0000005431317221 */ /* 0x000fe20000010000 */
[----:B------:R-:W-:Y:S01]  /*26d0*/  BSSY.RECONVERGENT B0, `(.L_x_2192) ;  /* 0x000000c000007945 */ /* 0x000fe20003800200 */
[----:B------:R-:W-:-:S03]  /*26e0*/  HFMA2 R84, -RZ, RZ, 0, 0 ;  /* 0x00000000ff547431 */ /* 0x000fc600000001ff */
[----:B------:R-:W-:Y:S05]  /*26f0*/  @!P0 BRA `(.L_x_2193) ;  /* 0x0000000000248947 */ /* 0x000fea0003800000 */
[----:B------:R-:W-:Y:S01]  /*2700*/  FFMA.FTZ R85, R138, UR11, R90 ;  /* 0x0000000b8a557c23 */ /* 0x000fe2000801005a */
[----:B------:R-:W-:Y:S01]  /*2710*/  ISETP.LT.AND P0, PT, RZ, UR32, PT ;  /* 0x00000020ff007c0c */ /* 0x000fe2000bf01270 */
[----:B------:R-:W-:Y:S02]  /*2720*/  HADD2.F32 R84, -RZ, R146.H1_H1 ;  /* 0x30000092ff547230 */ /* 0x000fe40000004100 */
[----:B------:R-:W-:-:S04]  /*2730*/  FADD.FTZ R85, R136, -R85 ;  /* 0x8000005588557221 */ /* 0x000fc80000010000 */
[----:B------:R-:W-:-:S05]  /*2740*/  FMUL.FTZ R85, R85, UR29 ;  /* 0x0000001d55557c20 */ /* 0x000fca0008410000 */
[----:B------:R-:W-:-:S05]  /*2750*/  FSEL R85, R85, RZ, P0 ;  /* 0x000000ff55557208 */ /* 0x000fca0000000000 */
[----:B------:R-:W-:-:S04]  /*2760*/  FMUL.FTZ R85, R85, UR23 ;  /* 0x0000001755557c20 */ /* 0x000fc80008410000 */
[----:B------:R-:W-:-:S04]  /*2770*/  FMUL.FTZ R85, R85, UR22 ;  /* 0x0000001655557c20 */ /* 0x000fc80008410000 */
[----:B------:R-:W-:-:S07]  /*2780*/  FMUL.FTZ R84, R85, R84 ;  /* 0x0000005455547220 */ /* 0x000fce0000410000 */
.L_x_2193:
[----:B------:R-:W-:Y:S05]  /*2790*/  BSYNC.RECONVERGENT B0 ;  /* 0x0000000000007941 */ /* 0x000fea0003800200 */
.L_x_2192:
[----:B------:R-:W-:-:S04]  /*27a0*/  F2FP.F16.F32.PACK_AB R84, RZ, R84 ;  /* 0x00000054ff54723e */ /* 0x000fc800000000ff */
[----:B------:R-:W-:-:S07]  /*27b0*/  PRMT R147, R84, 0x7610, R147 ;  /* 0x0000761054937816 */ /* 0x000fce0000000093 */
.L_x_2189:
[----:B------:R-:W-:Y:S05]  /*27c0*/  BRA.U !UP2, `(.L_x_2194) ;  /* 0x000000010a787547 */ /* 0x000fea000b800000 */
[----:B-----5:R-:W-:Y:S01]  /*27d0*/  LOP3.LUT P0, RZ, R155, 0xff0000, RZ, 0xc0, !PT ;  /* 0x00ff00009bff7812 */ /* 0x020fe2000780c0ff */
[----:B------:R-:W-:Y:S01]  /*27e0*/  BSSY.RECONVERGENT B0, `(.L_x_2195) ;  /* 0x000000c000007945 */ /* 0x000fe20003800200 */
[----:B------:R-:W-:-:S11]  /*27f0*/  MOV R85, RZ ;  /* 0x000000ff00557202 */ /* 0x000fd60000000f00 */
        /* <DEDUP_REMOVED lines=8> */
[----:B------:R-:W-:-:S05]  /*2880*/  HADD2.F32 R85, -RZ, R156.H1_H1 ;  /* 0x3000009cff557230 */ /* 0x000fca0000004100 */
[----:B------:R-:W-:-:S07]  /*2890*/  FMUL.FTZ R85, R85, R84 ;  /* 0x0000005455557220 */ /* 0x000fce0000410000 */
.L_x_2196:
[----:B------:R-:W-:Y:S05]  /*28a0*/  BSYNC.RECONVERGENT B0 ;  /* 0x0000000000007941 */ /* 0x000fea0003800200 */
.L_x_2195:
[----:B------:R-:W-:Y:S01]  /*28b0*/  BSSY.RECONVERGENT B0, `(.L_x_2197) ;  /* 0x000000d000007945 */ /* 0x000fe20003800200 */
[----:B------:R-:W-:Y:S02]  /*28c0*/  HFMA2 R84, -RZ, RZ, 0, 0 ;  /* 0x00000000ff547431 */ /* 0x000fe400000001ff */
[----:B------:R-:W-:Y:S01]  /*28d0*/  FADD.FTZ R50, R50, R85 ;  /* 0x0000005532327221 */ /* 0x000fe20000010000 */
[----:B------:R-:W-:Y:S06]  /*28e0*/  @!P0 BRA `(.L_x_2198) ;  /* 0x0000000000248947 */ /* 0x000fec0003800000 */
        /* <DEDUP_REMOVED lines=9> */
.L_x_2198:
[----:B------:R-:W-:Y:S05]  /*2980*/  BSYNC.RECONVERGENT B0 ;  /* 0x0000000000007941 */ /* 0x000fea0003800200 */
.L_x_2197:
[----:B------:R-:W-:-:S04]  /*2990*/  F2FP.F16.F32.PACK_AB R84, RZ, R84 ;  /* 0x00000054ff54723e */ /* 0x000fc800000000ff */
[----:B------:R-:W-:-:S07]  /*29a0*/  PRMT R146, R84, 0x7610, R146 ;  /* 0x0000761054927816 */ /* 0x000fce0000000092 */
.L_x_2194:
[----:B------:R-:W-:Y:S05]  /*29b0*/  BRA.U !UP2, `(.L_x_2199) ;  /* 0x000000110a507547 */ /* 0x000fea000b800000 */
[----:B-----5:R-:W-:Y:S01]  /*29c0*/  ISETP.GE.U32.AND P0, PT, R155, 0x1000000, PT ;  /* 0x010000009b00780c */ /* 0x020fe20003f06070 */
        /* <DEDUP_REMOVED lines=12> */
.L_x_2201:
[----:B------:R-:W-:Y:S05]  /*2a90*/  BSYNC.RECONVERGENT B0 ;  /* 0x0000000000007941 */ /* 0x000fea0003800200 */
.L_x_2200:
        /* <DEDUP_REMOVED lines=13> */
.L_x_2203:
[----:B------:R-:W-:Y:S05]  /*2b70*/  BSYNC.RECONVERGENT B0 ;  /* 0x0000000000007941 */ /* 0x000fea0003800200 */
.L_x_2202:
[----:B------:R-:W-:Y:S02]  /*2b80*/  F2FP.F16.F32.PACK_AB R85, RZ, R51 ;  /* 0x00000033ff55723e */ /* 0x000fe400000000ff */
[----:B------:R-:W-:Y:S02]  /*2b90*/  MOV R51, R84 ;  /* 0x0000005400337202 */ /* 0x000fe40000000f00 */
[----:B------:R-:W-:Y:S01]  /*2ba0*/  PRMT R143, R85, 0x7610, R143 ;  /* 0x00007610558f7816 */ /* 0x000fe2000000008f */
[----:B------:R-:W-:Y:S06]  /*2bb0*/  BRA `(.L_x_2199) ;  /* 0x0000000c00d07947 */ /* 0x000fec0003800000 */
.L_x_2183:
[----:B------:R-:W-:Y:S01]  /*2bc0*/  FFMA.FTZ R84, R141, UR11, R90 ;  /* 0x0000000b8d547c23 */ /* 0x000fe2000801005a */
[----:B------:R-:W-:-:S03]  /*2bd0*/  ISETP.LT.AND P0, PT, RZ, UR32, PT ;  /* 0x00000020ff007c0c */ /* 0x000fc6000bf01270 */
[----:B------:R-:W-:-:S04]  /*2be0*/  FADD.FTZ R84, R139, -R84 ;  /* 0x800000548b547221 */ /* 0x000fc80000010000 */
[----:B------:R-:W-:-:S05]  /*2bf0*/  FMUL.FTZ R84, R84, UR29 ;  /* 0x0000001d54547c20 */ /* 0x000fca0008410000 */
[----:B------:R-:W-:-:S04]  /*2c00*/  FSEL R132, R84, RZ, P0 ;  /* 0x000000ff54847208 */ /* 0x000fc80000000000 */
[----:B------:R-:W-:Y:S01]  /*2c10*/  F2FP.F16.F32.PACK_AB R154, RZ, R132 ;  /* 0x00000084ff9a723e */ /* 0x000fe200000000ff */
[----:B------:R-:W-:Y:S06]  /*2c20*/  BRA.U !UP2, `(.L_x_2204) ;  /* 0x000000010a407547 */ /* 0x000fec000b800000 */
[----:B-----5:R-:W-:-:S13]  /*2c30*/  LOP3.LUT P1, RZ, R155, 0xff, RZ, 0xc0, !PT ;  /* 0x000000ff9bff7812 */ /* 0x020fda000782c0ff */
[----:B------:R-:W0:Y:S08]  /*2c40*/  @P1 LDC.64 R84, c[0x0][0x408] ;  /* 0x00010200ff541b82 */ /* 0x000e300000000a00 */
[----:B------:R-:W1:Y:S01]  /*2c50*/  @P1 LDC.64 R86, c[0x0][0x408] ;  /* 0x00010200ff561b82 */ /* 0x000e620000000a00 */
[----:B0-----:R-:W-:-:S04]  /*2c60*/  @P1 FMUL.FTZ R85, R132, R85 ;  /* 0x0000005584551220 */ /* 0x001fc80000410000 */
[----:B------:R-:W-:Y:S01]  /*2c70*/  @P1 FMUL.FTZ R158, R85, R84 ;  /* 0x00000054559e1220 */ /* 0x000fe20000410000 */
[----:B------:R-:W-:Y:S02]  /*2c80*/  @P1 HADD2.F32 R85, -RZ, R124.H0_H0 ;  /* 0x2000007cff551230 */ /* 0x000fe40000004100 */
[----:B------:R-:W-:Y:S02]  /*2c90*/  HFMA2 R84, -RZ, RZ, 0, 0 ;  /* 0x00000000ff547431 */ /* 0x000fe400000001ff */
[----:B-1----:R-:W-:Y:S01]  /*2ca0*/  @P1 FMUL.FTZ R87, R132, R87 ;  /* 0x0000005784571220 */ /* 0x002fe20000410000 */
[----:B------:R-:W-:Y:S01]  /*2cb0*/  @P1 FMUL.FTZ R84, R85, R158 ;  /* 0x0000009e55541220 */ /* 0x000fe20000410000 */
[----:B------:R-:W-:Y:S02]  /*2cc0*/  MOV R85, RZ ;  /* 0x000000ff00557202 */ /* 0x000fe40000000f00 */
[----:B------:R-:W-:Y:S01]  /*2cd0*/  @P1 FMUL.FTZ R86, R87, R86 ;  /* 0x0000005657561220 */ /* 0x000fe20000410000 */
[----:B------:R-:W-:Y:S01]  /*2ce0*/  @P1 HADD2.F32 R87, -RZ, R156.H0_H0 ;  /* 0x2000009cff571230 */ /* 0x000fe20000004100 */
[----:B------:R-:W-:-:S04]  /*2cf0*/  F2FP.F16.F32.PACK_AB R84, RZ, R84 ;  /* 0x00000054ff54723e */ /* 0x000fc800000000ff */
[----:B------:R-:W-:Y:S01]  /*2d00*/  @P1 FMUL.FTZ R85, R87, R86 ;  /* 0x0000005657551220 */ /* 0x000fe20000410000 */
[----:B------:R-:W-:-:S03]  /*2d10*/  PRMT R148, R84, 0x7610, R148 ;  /* 0x0000761054947816 */ /* 0x000fc60000000094 */
[----:B------:R-:W-:-:S07]  /*2d20*/  FADD.FTZ R48, R48, R85 ;  /* 0x0000005530307221 */ /* 0x000fce0000010000 */
.L_x_2204:
        /* <DEDUP_REMOVED lines=8> */
[----:B------:R-:W-:-:S03]  /*2db0*/  FMUL.FTZ R132, R84, UR29 ;  /* 0x0000001d54847c20 */ /* 0x000fc60008410000 */
[----:B------:R-:W-:Y:S01]  /*2dc0*/  FSEL R158, R85, RZ, P0 ;  /* 0x000000ff559e7208 */ /* 0x000fe20000000000 */
[----:B------:R-:W-:Y:S06]  /*2dd0*/  BRA.U !UP2, `(.L_x_2205) ;  /* 0x000000010a407547 */ /* 0x000fec000b800000 */
[----:B-----5:R-:W-:-:S13]  /*2de0*/  LOP3.LUT P1, RZ, R155, 0xff00, RZ, 0xc0, !PT ;  /* 0x0000ff009bff7812 */ /* 0x020fda000782c0ff */
[----:B------:R-:W0:Y:S08]  /*2df0*/  @P1 LDC.64 R84, c[0x0][0x408] ;  /* 0x00010200ff541b82 */ /* 0x000e300000000a00 */
[----:B------:R-:W1:Y:S01]  /*2e00*/  @P1 LDC.64 R86, c[0x0][0x408] ;  /* 0x00010200ff561b82 */ /* 0x000e620000000a00 */
[----:B0-----:R-:W-:-:S04]  /*2e10*/  @P1 FMUL.FTZ R85, R158, R85 ;  /* 0x000000559e551220 */ /* 0x001fc80000410000 */
[----:B------:R-:W-:Y:S01]  /*2e20*/  @P1 FMUL.FTZ R160, R85, R84 ;  /* 0x0000005455a01220 */ /* 0x000fe20000410000 */
[----:B------:R-:W-:Y:S02]  /*2e30*/  @P1 HADD2.F32 R85, -RZ, R146.H1_H1 ;  /* 0x30000092ff551230 */ /* 0x000fe40000004100 */
[----:B------:R-:W-:Y:S02]  /*2e40*/  HFMA2 R84, -RZ, RZ, 0, 0 ;  /* 0x00000000ff547431 */ /* 0x000fe400000001ff */
[----:B-1----:R-:W-:Y:S01]  /*2e50*/  @P1 FMUL.FTZ R87, R158, R87 ;  /* 0x000000579e571220 */ /* 0x002fe20000410000 */
[----:B------:R-:W-:Y:S01]  /*2e60*/  @P1 FMUL.FTZ R84, R85, R160 ;  /* 0x000000a055541220 */ /* 0x000fe20000410000 */
[----:B------:R-:W-:Y:S02]  /*2e70*/  @P1 HADD2.F32 R160, -RZ, R157.H0_H0 ;  /* 0x2000009dffa01230 */ /* 0x000fe40000004100 */
[----:B------:R-:W-:Y:S01]  /*2e80*/  @P1 FMUL.FTZ R87, R87, R86 ;  /* 0x0000005657571220 */ /* 0x000fe20000410000 */
[----:B------:R-:W-:-:S02]  /*2e90*/  MOV R86, RZ ;  /* 0x000000ff00567202 */ /* 0x000fc40000000f00 */
[----:B------:R-:W-:Y:S01]  /*2ea0*/  F2FP.F16.F32.PACK_AB R84, RZ, R84 ;  /* 0x00000054ff54723e */ /* 0x000fe200000000ff */
[----:B------:R-:W-:-:S03]  /*2eb0*/  @P1 FMUL.FTZ R86, R160, R87 ;  /* 0x00000057a0561220 */ /* 0x000fc60000410000 */
[----:B------:R-:W-:Y:S01]  /*2ec0*/  PRMT R147, R84, 0x7610, R147 ;  /* 0x0000761054937816 */ /* 0x000fe20000000093 */
[----:B------:R-:W-:-:S07]  /*2ed0*/  FADD.FTZ R49, R49, R86 ;  /* 0x0000005631317221 */ /* 0x000fce0000010000 */
.L_x_2205:
[----:B------:R-:W-:Y:S02]  /*2ee0*/  F2FP.F16.F32.PACK_AB R89, RZ, R158 ;  /* 0x0000009eff59723e */ /* 0x000fe400000000ff */
[----:B------:R-:W-:Y:S02]  /*2ef0*/  FSEL R132, R132, RZ, P0 ;  /* 0x000000ff84847208 */ /* 0x000fe40000000000 */
[----:B------:R-:W-:Y:S01]  /*2f00*/  FSEL R158, R91, RZ, P0 ;  /* 0x000000ff5b9e7208 */ /* 0x000fe20000000000 */
        /* <DEDUP_REMOVED lines=12> */
[----:B------:R-:W-:Y:S01]  /*2fd0*/  @P0 HADD2.F32 R87, -RZ, R156.H1_H1 ;  /* 0x3000009cff570230 */ /* 0x000fe20000004100 */
[----:B------:R-:W-:-:S04]  /*2fe0*/  F2FP.F16.F32.PACK_AB R84, RZ, R84 ;  /* 0x00000054ff54723e */ /* 0x000fc800000000ff */
[----:B------:R-:W-:Y:S01]  /*2ff0*/  @P0 FMUL.FTZ R85, R87, R86 ;  /* 0x0000005657550220 */ /* 0x000fe20000410000 */
[----:B------:R-:W-:-:S03]  /*3000*/  PRMT R146, R84, 0x7610, R146 ;  /* 0x0000761054927816 */ /* 0x000fc60000000092 */
[----:B------:R-:W-:-:S07]  /*3010*/  FADD.FTZ R50, R50, R85 ;  /* 0x0000005532327221 */ /* 0x000fce0000010000 */
.L_x_2206:
[----:B------:R-:W-:Y:S02]  /*3020*/  F2FP.F16.F32.PACK_AB R158, RZ, R158 ;  /* 0x0000009eff9e723e */ /* 0x000fe400000000ff */
[----:B------:R-:W-:Y:S02]  /*3030*/  F2FP.F16.F32.PACK_AB R84, RZ, R132 ;  /* 0x00000084ff54723e */ /* 0x000fe400000000ff */
[----:B------:R-:W-:Y:S02]  /*3040*/  PRMT R153, R89, 0x7610, R153 ;  /* 0x0000761059997816 */ /* 0x000fe40000000099 */
[----:B------:R-:W-:Y:S02]  /*3050*/  PRMT R152, R158, 0x7610, R152 ;  /* 0x000076109e987816 */ /* 0x000fe40000000098 */
[----:B------:R-:W-:Y:S01]  /*3060*/  PRMT R151, R84, 0x7610, R151 ;  /* 0x0000761054977816 */ /* 0x000fe20000000097 */
[----:B------:R-:W-:Y:S06]  /*3070*/  BRA.U !UP2, `(.L_x_2199) ;  /* 0x000000090aa07547 */ /* 0x000fec000b800000 */
[----:B-----5:R-:W-:-:S13]  /*3080*/  ISETP.GE.U32.AND P0, PT, R155, 0x1000000, PT ;  /* 0x010000009b00780c */ /* 0x020fda0003f06070 */
        /* <DEDUP_REMOVED lines=14> */
[----:B------:R-:W-:Y:S01]  /*3170*/  FADD.FTZ R51, R51, R84 ;  /* 0x0000005433337221 */ /* 0x000fe20000010000 */
[----:B------:R-:W-:Y:S06]  /*3180*/  BRA `(.L_x_2199) ;  /* 0x00000008005c7947 */ /* 0x000fec0003800000 */
.L_x_2182:
        /* <DEDUP_REMOVED lines=8> */
[----:B------:R-:W-:-:S05]  /*3210*/  HADD2.F32 R84, -RZ, R110.H0_H0 ;  /* 0x2000006eff547230 */ /* 0x000fca0000004100 */
[----:B------:R-:W-:-:S04]  /*3220*/  @P0 FFMA.FTZ R84, R85, UR29, R84 ;  /* 0x0000001d55540c23 */ /* 0x000fc80008010054 */
[----:B------:R-:W-:Y:S01]  /*3230*/  FMUL.FTZ R84, R84, UR23 ;  /* 0x0000001754547c20 */ /* 0x000fe20008410000 */
[----:B------:R-:W-:Y:S02]  /*3240*/  @P1 HADD2.F32 R85, -RZ, R124.H0_H0 ;  /* 0x2000007cff551230 */ /* 0x000fe40000004100 */
[----:B------:R-:W-:Y:S02]  /*3250*/  @P1 HADD2.F32 R87, -RZ, R156.H0_H0 ;  /* 0x2000009cff571230 */ /* 0x000fe40000004100 */
[----:B------:R-:W-:Y:S01]  /*3260*/  FMUL.FTZ R86, R84, UR22 ;  /* 0x0000001654567c20 */ /* 0x000fe20008410000 */
[----:B------:R-:W-:-:S03]  /*3270*/  HFMA2 R84, -RZ, RZ, 0, 0 ;  /* 0x00000000ff547431 */ /* 0x000fc600000001ff */
[-C--:B------:R-:W-:Y:S01]  /*3280*/  @P1 FMUL.FTZ R84, R85, R86.reuse ;  /* 0x0000005655541220 */ /* 0x080fe20000410000 */
[----:B------:R-:W-:Y:S01]  /*3290*/  MOV R85, RZ ;  /* 0x000000ff00557202 */ /* 0x000fe20000000f00 */
[----:B------:R-:W-:-:S03]  /*32a0*/  @P1 FMUL.FTZ R85, R87, R86 ;  /* 0x0000005657551220 */ /* 0x000fc60000410000 */
[----:B------:R-:W-:Y:S01]  /*32b0*/  F2FP.F16.F32.PACK_AB R84, RZ, R84 ;  /* 0x00000054ff54723e */ /* 0x000fe200000000ff */
[----:B------:R-:W-:-:S03]  /*32c0*/  FADD.FTZ R48, R48, R85 ;  /* 0x0000005530307221 */ /* 0x000fc60000010000 */
[----:B------:R-:W-:-:S07]  /*32d0*/  PRMT R148, R84, 0x7610, R148 ;  /* 0x0000761054947816 */ /* 0x000fce0000000094 */
.L_x_2208:
[----:B------:R-:W-:Y:S05]  /*32e0*/  BRA.U !UP2, `(.L_x_2209) ;  /* 0x000000010a407547 */ /* 0x000fea000b800000 */
[----:B-----5:R-:W-:Y:S01]  /*32f0*/  SHF.R.U64 R84, R110, 0x10, R111 ;  /* 0x000000106e547819 */ /* 0x020fe2000000126f */
[----:B------:R-:W-:Y:S01]  /*3300*/  @P0 FFMA.FTZ R85, R138, UR11, R90 ;  /* 0x0000000b8a550c23 */ /* 0x000fe2000801005a */
[----:B------:R-:W-:-:S03]  /*3310*/  LOP3.LUT P1, RZ, R155, 0xff00, RZ, 0xc0, !PT ;  /* 0x0000ff009bff7812 */ /* 0x000fc6000782c0ff */
[----:B------:R-:W-:Y:S02]  /*3320*/  HADD2.F32 R84, -RZ, R84.H0_H0 ;  /* 0x20000054ff547230 */ /* 0x000fe40000004100 */
[----:B------:R-:W-:-:S04]  /*3330*/  @P0 FADD.FTZ R85, R136, -R85 ;  /* 0x8000005588550221 */ /* 0x000fc80000010000 */
[----:B------:R-:W-:-:S04]  /*3340*/  @P0 FFMA.FTZ R84, R85, UR29, R84 ;  /* 0x0000001d55540c23 */ /* 0x000fc80008010054 */
[----:B------:R-:W-:Y:S01]  /*3350*/  FMUL.FTZ R84, R84, UR23 ;  /* 0x0000001754547c20 */ /* 0x000fe20008410000 */
[----:B------:R-:W-:-:S03]  /*3360*/  @P1 HADD2.F32 R87, -RZ, R146.H1_H1 ;  /* 0x30000092ff571230 */ /* 0x000fc60000004100 */
[----:B------:R-:W-:Y:S01]  /*3370*/  FMUL.FTZ R86, R84, UR22 ;  /* 0x0000001654567c20 */ /* 0x000fe20008410000 */
[----:B------:R-:W-:-:S03]  /*3380*/  CS2R R84, SRZ ;  /* 0x0000000000547805 */ /* 0x000fc6000001ff00 */
[----:B------:R-:W-:Y:S01]  /*3390*/  @P1 FMUL.FTZ R85, R87, R86 ;  /* 0x0000005657551220 */ /* 0x000fe20000410000 */
[----:B------:R-:W-:-:S04]  /*33a0*/  @P1 HADD2.F32 R87, -RZ, R157.H0_H0 ;  /* 0x2000009dff571230 */ /* 0x000fc80000004100 */
[----:B------:R-:W-:Y:S01]  /*33b0*/  F2FP.F16.F32.PACK_AB R85, RZ, R85 ;  /* 0x00000055ff55723e */ /* 0x000fe200000000ff */
[----:B------:R-:W-:-:S03]  /*33c0*/  @P1 FMUL.FTZ R84, R87, R86 ;  /* 0x0000005657541220 */ /* 0x000fc60000410000 */
[----:B------:R-:W-:Y:S01]  /*33d0*/  PRMT R147, R85, 0x7610, R147 ;  /* 0x0000761055937816 */ /* 0x000fe20000000093 */
[----:B------:R-:W-:-:S07]  /*33e0*/  FADD.FTZ R49, R49, R84 ;  /* 0x0000005431317221 */ /* 0x000fce0000010000 */
.L_x_2209:
[----:B------:R-:W-:Y:S05]  /*33f0*/  BRA.U !UP2, `(.L_x_2210) ;  /* 0x000000010a407547 */ /* 0x000fea000b800000 */
[----:B------:R-:W-:Y:S01]  /*3400*/  @P0 FFMA.FTZ R85, R137, UR11, R90 ;  /* 0x0000000b89550c23 */ /* 0x000fe2000801005a */
[----:B-----5:R-:W-:Y:S01]  /*3410*/  LOP3.LUT P1, RZ, R155, 0xff0000, RZ, 0xc0, !PT ;  /* 0x00ff00009bff7812 */ /* 0x020fe2000782c0ff */
[----:B------:R-:W-:Y:S02]  /*3420*/  HADD2.F32 R84, -RZ, R111.H0_H0 ;  /* 0x2000006fff547230 */ /* 0x000fe40000004100 */
[----:B------:R-:W-:-:S04]  /*3430*/  @P0 FADD.FTZ R85, R18, -R85 ;  /* 0x8000005512550221 */ /* 0x000fc80000010000 */
[----:B------:R-:W-:-:S04]  /*3440*/  @P0 FFMA.FTZ R84, R85, UR29, R84 ;  /* 0x0000001d55540c23 */ /* 0x000fc80008010054 */
[----:B------:R-:W-:Y:S02]  /*3450*/  FMUL.FTZ R84, R84, UR23 ;  /* 0x0000001754547c20 */ /* 0x000fe40008410000 */
[----:B------:R-:W-:Y:S02]  /*3460*/  @P1 HADD2.F32 R85, -RZ, R125.H0_H0 ;  /* 0x2000007dff551230 */ /* 0x000fe40000004100 */
[----:B------:R-:W-:Y:S01]  /*3470*/  FMUL.FTZ R86, R84, UR22 ;  /* 0x0000001654567c20 */ /* 0x000fe20008410000 */
[----:B------:R-:W-:Y:S02]  /*3480*/  HFMA2 R84, -RZ, RZ, 0, 0 ;  /* 0x00000000ff547431 */ /* 0x000fe400000001ff */
[----:B------:R-:W-:Y:S02]  /*3490*/  @P1 HADD2.F32 R87, -RZ, R156.H1_H1 ;  /* 0x3000009cff571230 */ /* 0x000fe40000004100 */
[----:B------:R-:W-:Y:S01]  /*34a0*/  @P1 FMUL.FTZ R84, R85, R86 ;  /* 0x0000005655541220 */ /* 0x000fe20000410000 */
[----:B------:R-:W-:-:S02]  /*34b0*/  MOV R85, RZ ;  /* 0x000000ff00557202 */ /* 0x000fc40000000f00 */
[----:B------:R-:W-:Y:S02]  /*34c0*/  @P1 FMUL.FTZ R85, R87, R86 ;  /* 0x0000005657551220 */ /* 0x000fe40000410000 */
[----:B------:R-:W-:Y:S02]  /*34d0*/  F2FP.F16.F32.PACK_AB R84, RZ, R84 ;  /* 0x00000054ff54723e */ /* 0x000fe400000000ff */
[----:B------:R-:W-:Y:S02]  /*34e0*/  FADD.FTZ R50, R50, R85 ;  /* 0x0000005532327221 */ /* 0x000fe40000010000 */
[----:B------:R-:W-:-:S07]  /*34f0*/  PRMT R146, R84, 0x7610, R146 ;  /* 0x0000761054927816 */ /* 0x000fce0000000092 */
.L_x_2210:
[----:B------:R-:W-:Y:S05]  /*3500*/  BRA.U !UP2, `(.L_x_2199) ;  /* 0x000000050a7c7547 */ /* 0x000fea000b800000 */
[----:B-----5:R-:W-:Y:S01]  /*3510*/  SHF.R.U32.HI R84, RZ, 0x10, R111 ;  /* 0x00000010ff547819 */ /* 0x020fe2000001166f */
[----:B------:R-:W-:Y:S01]  /*3520*/  @P0 FFMA.FTZ R86, R0, UR11, R90 ;  /* 0x0000000b00560c23 */ /* 0x000fe2000801005a */
[----:B------:R-:W-:-:S03]  /*3530*/  ISETP.GE.U32.AND P1, PT, R155, 0x1000000, PT ;  /* 0x010000009b00780c */ /* 0x000fc60003f26070 */
        /* <DEDUP_REMOVED lines=8> */
[----:B------:R-:W-:-:S04]  /*35c0*/  @P1 HADD2.F32 R87, -RZ, R157.H1_H1 ;  /* 0x3000009dff571230 */ /* 0x000fc80000004100 */
[----:B------:R-:W-:Y:S01]  /*35d0*/  F2FP.F16.F32.PACK_AB R85, RZ, R85 ;  /* 0x00000055ff55723e */ /* 0x000fe200000000ff */
[----:B------:R-:W-:-:S03]  /*35e0*/  @P1 FMUL.FTZ R84, R87, R86 ;  /* 0x0000005657541220 */ /* 0x000fc60000410000 */
[----:B------:R-:W-:Y:S01]  /*35f0*/  PRMT R143, R85, 0x7610, R143 ;  /* 0x00007610558f7816 */ /* 0x000fe2000000008f */
[----:B------:R-:W-:Y:S01]  /*3600*/  FADD.FTZ R51, R51, R84 ;  /* 0x0000005433337221 */ /* 0x000fe20000010000 */
[----:B------:R-:W-:Y:S06]  /*3610*/  BRA `(.L_x_2199) ;  /* 0x0000000400387947 */ /* 0x000fec0003800000 */
.L_x_2207:
[----:B------:R-:W-:Y:S01]  /*3620*/  PLOP3.LUT P1, PT, PT, PT, UP1, 0x80, 0x8 ;  /* 0x000000000008781c */ /* 0x000fe20003f2f018 */
[----:B-----5:R-:W-:Y:S01]  /*3630*/  HADD2.F32 R87, -RZ, R110.H0_H0 ;  /* 0x2000006eff577230 */ /* 0x020fe20000004100 */
[----:B------:R-:W-:Y:S02]  /*3640*/  ISETP.LT.AND P0, PT, RZ, UR32, PT ;  /* 0x00000020ff007c0c */ /* 0x000fe4000bf01270 */
[----:B------:R-:W-:-:S05]  /*3650*/  SHF.R.U64 R86, R110, 0x10, R111 ;  /* 0x000000106e567819 */ /* 0x000fca000000126f */
[----:B------:R-:W-:-:S04]  /*3660*/  HADD2.F32 R86, -RZ, R86.H0_H0 ;  /* 0x20000056ff567230 */ /* 0x000fc80000004100 */
[--C-:B------:R-:W-:Y:S02]  /*3670*/  @P1 FFMA.FTZ R84, R141, UR11, R90.reuse ;  /* 0x0000000b8d541c23 */ /* 0x100fe4000801005a */
[--C-:B------:R-:W-:Y:S01]  /*3680*/  @P0 FFMA.FTZ R85, R138, UR11, R90.reuse ;  /* 0x0000000b8a550c23 */ /* 0x100fe2000801005a */
[----:B------:R-:W-:Y:S01]  /*3690*/  @P0 FFMA.FTZ R154, R0, UR11, R90 ;  /* 0x0000000b009a0c23 */ /* 0x000fe2000801005a */
[----:B------:R-:W-:Y:S02]  /*36a0*/  @P1 FADD.FTZ R84, R139, -R84 ;  /* 0x800000548b541221 */ /* 0x000fe40000010000 */
[----:B------:R-:W-:Y:S01]  /*36b0*/  @P0 FADD.FTZ R85, R136, -R85 ;  /* 0x8000005588550221 */ /* 0x000fe20000010000 */
[----:B------:R-:W-:Y:S01]  /*36c0*/  @P0 FADD.FTZ R89, R3, -R154 ;  /* 0x8000009a03590221 */ /* 0x000fe20000010000 */
[----:B------:R-:W-:Y:S01]  /*36d0*/  @P1 FFMA.FTZ R87, R84, UR29, R87 ;  /* 0x0000001d54571c23 */ /* 0x000fe20008010057 */
[----:B------:R-:W-:Y:S01]  /*36e0*/  SHF.R.U32.HI R84, RZ, 0x10, R111 ;  /* 0x00000010ff547819 */ /* 0x000fe2000001166f */
[----:B------:R-:W-:Y:S01]  /*36f0*/  @P0 FFMA.FTZ R86, R85, UR29, R86 ;  /* 0x0000001d55560c23 */ /* 0x000fe20008010056 */
[----:B------:R-:W-:-:S02]  /*3700*/  @P0 FFMA.FTZ R85, R137, UR11, R90 ;  /* 0x0000000b89550c23 */ /* 0x000fc4000801005a */
[----:B------:R-:W-:Y:S01]  /*3710*/  F2FP.F16.F32.PACK_AB R154, RZ, R87 ;  /* 0x00000057ff9a723e */ /* 0x000fe200000000ff */
[----:B------:R-:W-:Y:S02]  /*3720*/  HADD2.F32 R84, -RZ, R84.H0_H0 ;  /* 0x20000054ff547230 */ /* 0x000fe40000004100 */
[----:B------:R-:W-:Y:S01]  /*3730*/  @P0 FADD.FTZ R132, R18, -R85 ;  /* 0x8000005512840221 */ /* 0x000fe20000010000 */
[----:B------:R-:W-:Y:S02]  /*3740*/  HADD2.F32 R85, -RZ, R111.H0_H0 ;  /* 0x2000006fff557230 */ /* 0x000fe40000004100 */
[----:B------:R-:W-:-:S03]  /*3750*/  @P0 FFMA.FTZ R84, R89, UR29, R84 ;  /* 0x0000001d59540c23 */ /* 0x000fc60008010054 */
[----:B------:R-:W-:Y:S01]  /*3760*/  @P0 FFMA.FTZ R85, R132, UR29, R85 ;  /* 0x0000001d84550c23 */ /* 0x000fe20008010055 */
[----:B------:R-:W-:Y:S06]  /*3770*/  BRA.U !UP2, `(.L_x_2211) ;  /* 0x000000010a307547 */ /* 0x000fec000b800000 */
[----:B------:R-:W-:Y:S01]  /*3780*/  LOP3.LUT P0, RZ, R155, 0xff, RZ, 0xc0, !PT ;  /* 0x000000ff9bff7812 */ /* 0x000fe2000780c0ff */
[----:B------:R-:W-:Y:S01]  /*3790*/  FMUL.FTZ R87, R87, UR23 ;  /* 0x0000001757577c20 */ /* 0x000fe20008410000 */
[----:B------:R-:W-:-:S03]  /*37a0*/  HFMA2 R89, -RZ, RZ, 0, 0 ;  /* 0x00000000ff597431 */ /* 0x000fc600000001ff */
[----:B------:R-:W-:Y:S01]  /*37b0*/  FMUL.FTZ R91, R87, UR22 ;  /* 0x00000016575b7c20 */ /* 0x000fe20008410000 */
[----:B------:R-:W-:-:S07]  /*37c0*/  MOV R87, RZ ;  /* 0x000000ff00577202 */ /* 0x000fce0000000f00 */
[----:B------:R-:W-:-:S05]  /*37d0*/  @P0 HADD2.F32 R132, -RZ, R124.H0_H0 ;  /* 0x2000007cff840230 */ /* 0x000fca0000004100 */
[----:B------:R-:W-:Y:S01]  /*37e0*/  @P0 FMUL.FTZ R89, R132, R91 ;  /* 0x0000005b84590220 */ /* 0x000fe20000410000 */
[----:B------:R-:W-:-:S04]  /*37f0*/  @P0 HADD2.F32 R132, -RZ, R156.H0_H0 ;  /* 0x2000009cff840230 */ /* 0x000fc80000004100 */
[----:B------:R-:W-:Y:S01]  /*3800*/  F2FP.F16.F32.PACK_AB R89, RZ, R89 ;  /* 0x00000059ff59723e */ /* 0x000fe200000000ff */
[----:B------:R-:W-:-:S03]  /*3810*/  @P0 FMUL.FTZ R87, R132, R91 ;  /* 0x0000005b84570220 */ /* 0x000fc60000410000 */
[----:B------:R-:W-:Y:S01]  /*3820*/  PRMT R148, R89, 0x7610, R148 ;  /* 0x0000761059947816 */ /* 0x000fe20000000094 */
[----:B------:R-:W-:-:S07]  /*3830*/  FADD.FTZ R48, R48, R87 ;  /* 0x0000005730307221 */ /* 0x000fce0000010000 */
.L_x_2211:
[----:B------:R-:W-:Y:S05]  /*3840*/  BRA.U !UP2, `(.L_x_2212) ;  /* 0x000000010a307547 */ /* 0x000fea000b800000 */
[----:B------:R-:W-:Y:S01]  /*3850*/  LOP3.LUT P0, RZ, R155, 0xff00, RZ, 0xc0, !PT ;  /* 0x0000ff009bff7812 */ /* 0x000fe2000780c0ff */
[----:B------:R-:W-:-:S04]  /*3860*/  FMUL.FTZ R87, R86, UR23 ;  /* 0x0000001756577c20 */ /* 0x000fc80008410000 */
[----:B------:R-:W-:Y:S01]  /*3870*/  FMUL.FTZ R89, R87, UR22 ;  /* 0x0000001657597c20 */ /* 0x000fe20008410000 */
[----:B------:R-:W-:-:S07]  /*3880*/  HFMA2 R87, -RZ, RZ, 0, 0 ;  /* 0x00000000ff577431 */ /* 0x000fce00000001ff */
[----:B------:R-:W-:Y:S02]  /*3890*/  @P0 HADD2.F32 R132, -RZ, R146.H1_H1 ;  /* 0x30000092ff840230 */ /* 0x000fe40000004100 */
[----:B------:R-:W-:-:S03]  /*38a0*/  @P0 HADD2.F32 R158, -RZ, R157.H0_H0 ;  /* 0x2000009dff9e0230 */ /* 0x000fc60000004100 */
[-C--:B------:R-:W-:Y:S01]  /*38b0*/  @P0 FMUL.FTZ R87, R132, R89.reuse ;  /* 0x0000005984570220 */ /* 0x080fe20000410000 */
[----:B------:R-:W-:Y:S01]  /*38c0*/  MOV R132, RZ ;  /* 0x000000ff00847202 */ /* 0x000fe20000000f00 */
[----:B------:R-:W-:-:S03]  /*38d0*/  @P0 FMUL.FTZ R132, R158, R89 ;  /* 0x000000599e840220 */ /* 0x000fc60000410000 */
[----:B------:R-:W-:Y:S01]  /*38e0*/  F2FP.F16.F32.PACK_AB R87, RZ, R87 ;  /* 0x00000057ff57723e */ /* 0x000fe200000000ff */
[----:B------:R-:W-:-:S03]  /*38f0*/  FADD.FTZ R49, R49, R132 ;  /* 0x0000008431317221 */ /* 0x000fc60000010000 */
[----:B------:R-:W-:-:S07]  /*3900*/  PRMT R147, R87, 0x7610, R147 ;  /* 0x0000761057937816 */ /* 0x000fce0000000093 */
.L_x_2212:
[----:B------:R-:W-:Y:S01]  /*3910*/  F2FP.F16.F32.PACK_AB R86, RZ, R86 ;  /* 0x00000056ff56723e */ /* 0x000fe200000000ff */
        /* <DEDUP_REMOVED lines=8> */
[----:B------:R-:W-:-:S04]  /*39a0*/  @P0 HADD2.F32 R132, -RZ, R156.H1_H1 ;  /* 0x3000009cff840230 */ /* 0x000fc80000004100 */
[----:B------:R-:W-:Y:S01]  /*39b0*/  F2FP.F16.F32.PACK_AB R89, RZ, R89 ;  /* 0x00000059ff59723e */ /* 0x000fe200000000ff */
[----:B------:R-:W-:-:S03]  /*39c0*/  @P0 FMUL.FTZ R87, R132, R91 ;  /* 0x0000005b84570220 */ /* 0x000fc60000410000 */
[----:B------:R-:W-:Y:S01]  /*39d0*/  PRMT R146, R89, 0x7610, R146 ;  /* 0x0000761059927816 */ /* 0x000fe20000000092 */
[----:B------:R-:W-:-:S07]  /*39e0*/  FADD.FTZ R50, R50, R87 ;  /* 0x0000005732327221 */ /* 0x000fce0000010000 */
.L_x_2213:
[----:B------:R-:W-:Y:S02]  /*39f0*/  F2FP.F16.F32.PACK_AB R85, RZ, R85 ;  /* 0x00000055ff55723e */ /* 0x000fe400000000ff */
[----:B------:R-:W-:Y:S02]  /*3a00*/  F2FP.F16.F32.PACK_AB R87, RZ, R84 ;  /* 0x00000054ff57723e */ /* 0x000fe400000000ff */
        /* <DEDUP_REMOVED lines=8> */
[----:B------:R-:W-:-:S05]  /*3a90*/  @P0 HADD2.F32 R87, -RZ, R143.H1_H1 ;  /* 0x3000008fff570230 */ /* 0x000fca0000004100 */
[----:B------:R-:W-:Y:S01]  /*3aa0*/  @P0 FMUL.FTZ R85, R87, R86 ;  /* 0x0000005657550220 */ /* 0x000fe20000410000 */
[----:B------:R-:W-:-:S04]  /*3ab0*/  @P0 HADD2.F32 R87, -RZ, R157.H1_H1 ;  /* 0x3000009dff570230 */ /* 0x000fc80000004100 */
[----:B------:R-:W-:Y:S01]  /*3ac0*/  F2FP.F16.F32.PACK_AB R85, RZ, R85 ;  /* 0x00000055ff55723e */ /* 0x000fe200000000ff */
[----:B------:R-:W-:-:S03]  /*3ad0*/  @P0 FMUL.FTZ R84, R87, R86 ;  /* 0x0000005657540220 */ /* 0x000fc60000410000 */
[----:B------:R-:W-:Y:S01]  /*3ae0*/  PRMT R143, R85, 0x7610, R143 ;  /* 0x00007610558f7816 */ /* 0x000fe2000000008f */
[----:B------:R-:W-:-:S07]  /*3af0*/  FADD.FTZ R51, R51, R84 ;  /* 0x0000005433337221 */ /* 0x000fce0000010000 */
.L_x_2199:
[----:B------:R-:W-:Y:S01]  /*3b00*/  UISETP.NE.U32.AND UP1, UPT, UR6, URZ, UPT ;  /* 0x000000ff0600728c */ /* 0x000fe2000bf25070 */
[----:B-----5:R-:W-:Y:S01]  /*3b10*/  SHF.R.U64 R89, R112, 0x10, R113 ;  /* 0x0000001070597819 */ /* 0x020fe20000001271 */
[----:B------:R-:W-:Y:S02]  /*3b20*/  UISETP.NE.U32.AND UP0, UPT, UR4, URZ, UPT ;  /* 0x000000ff0400728c */ /* 0x000fe4000bf05070 */
[----:B------:R-:W-:Y:S01]  /*3b30*/  UISETP.NE.AND.EX UP1, UPT, UR7, URZ, UPT, UP1 ;  /* 0x000000ff0700728c */ /* 0x000fe2000bf25310 */
[----:B------:R-:W-:Y:S01]  /*3b40*/  PRMT R89, R89, 0x5410, R89 ;  /* 0x0000541059597816 */ /* 0x000fe20000000059 */
[----:B------:R-:W-:-:S07]  /*3b50*/  UISETP.NE.AND.EX UP0, UPT, UR5, URZ, UPT, UP0 ;  /* 0x000000ff0500728c */ /* 0x000fce000bf05300 */
        /* <DEDUP_REMOVED lines=9> */
.L_x_2214:
        /* <DEDUP_REMOVED lines=9> */
.L_x_2215:
[----:B01----:R-:W-:Y:S01]  /*3c80*/  SHF.R.U32.HI R86, RZ, 0x10, R113 ;  /* 0x00000010ff567819 */ /* 0x003fe20000011671 */
[----:B------:R-:W-:Y:S06]  /*3c90*/  BRA.U !UP2, `(.L_x_2216) ;  /* 0x000000010a207547 */ /* 0x000fec000b800000 */
[----:B------:R-:W0:Y:S01]  /*3ca0*/  LDC.64 R84, c[0x0][0x390] ;  /* 0x0000e400ff547b82 */ /* 0x000e220000000a00 */
[----:B------:R-:W-:-:S05]  /*3cb0*/  IADD3 R87, PT, PT, R144, 0x80, RZ ;  /* 0x0000008090577810 */ /* 0x000fca0007ffe0ff */
[----:B0-----:R-:W-:-:S06]  /*3cc0*/  IMAD.WIDE.U32 R84, R87, 0x8, R84 ;  /* 0x0000000857547825 */ /* 0x001fcc00078e0054 */
[----:B------:R-:W2:Y:S02]  /*3cd0*/  LDG.E.64 R84, desc[UR20][R84.64] ;  /* 0x0000001454547981 */ /* 0x000ea4000c1e1b00 */
[C-C-:B--2---:R-:W-:Y:S02]  /*3ce0*/  SHF.R.U64 R157, R84.reuse, 0x10, R85.reuse ;  /* 0x00000010549d7819 */ /* 0x144fe40000001255 */
[--C-:B------:R-:W-:Y:S02]  /*3cf0*/  SHF.R.U32.HI R87, RZ, 0x10, R85.reuse ;  /* 0x00000010ff577819 */ /* 0x100fe40000011655 */
[----:B------:R-:W-:Y:S02]  /*3d00*/  PRMT R156, R84, 0x5410, R85 ;  /* 0x00005410549c7816 */ /* 0x000fe40000000055 */
[----:B------:R-:W-:-:S07]  /*3d10*/  PRMT R157, R157, 0x5410, R87 ;  /* 0x000054109d9d7816 */ /* 0x000fce0000000057 */
.L_x_2216:
[----:B------:R-:W-:Y:S01]  /*3d20*/  PRMT R89, R86, 0x7610, R89 ;  /* 0x0000761056597816 */ /* 0x000fe20000000059 */
[----:B------:R-:W-:Y:S06]  /*3d30*/  BRA.U !UP0, `(.L_x_2217) ;  /* 0x0000000908547547 */ /* 0x000fec000b800000 */
[----:B------:R-:W-:Y:S05]  /*3d40*/  BRA.U !UP1, `(.L_x_2218) ;  /* 0x0000000509387547 */ /* 0x000fea000b800000 */
[----:B------:R-:W-:Y:S01]  /*3d50*/  ISETP.LT.AND P0, PT, RZ, UR32, PT ;  /* 0x00000020ff007c0c */ /* 0x000fe2000bf01270 */
[----:B------:R-:W-:Y:S01]  /*3d60*/  HADD2.F32 R86, -RZ, R108.H0_H0 ;  /* 0x2000006cff567230 */ /* 0x000fe20000004100 */
[----:B------:R-:W-:-:S05]  /*3d70*/  SHF.R.U32.HI R84, RZ, 0x10, R109 ;  /* 0x00000010ff547819 */ /* 0x000fca000001166d */
[----:B------:R-:W-:-:S06]  /*3d80*/  HADD2.F32 R84, -RZ, R84.H0_H0 ;  /* 0x20000054ff547230 */ /* 0x000fcc0000004100 */
[--C-:B------:R-:W-:Y:S01]  /*3d90*/  @P0 FFMA.FTZ R85, R21, UR11, R90.reuse ;  /* 0x0000000b15550c23 */ /* 0x100fe2000801005a */
[--C-:B------:R-:W-:Y:S01]  /*3da0*/  @P0 FFMA.FTZ R132, R2, UR11, R90.reuse ;  /* 0x0000000b02840c23 */ /* 0x100fe2000801005a */
[----:B------:R-:W-:Y:S02]  /*3db0*/  @P0 FFMA.FTZ R154, R4, UR11, R90 ;  /* 0x0000000b049a0c23 */ /* 0x000fe4000801005a */
[----:B------:R-:W-:Y:S01]  /*3dc0*/  @P0 FADD.FTZ R85, R20, -R85 ;  /* 0x8000005514550221 */ /* 0x000fe20000010000 */
[----:B------:R-:W-:Y:S01]  /*3dd0*/  @P0 FADD.FTZ R132, R5, -R132 ;  /* 0x8000008405840221 */ /* 0x000fe20000010000 */
[----:B------:R-:W-:Y:S02]  /*3de0*/  @P0 FADD.FTZ R87, R7, -R154 ;  /* 0x8000009a07570221 */ /* 0x000fe40000010000 */
[----:B------:R-:W-:Y:S01]  /*3df0*/  @P0 FFMA.FTZ R86, R85, UR29, R86 ;  /* 0x0000001d55560c23 */ /* 0x000fe20008010056 */
[----:B------:R-:W-:Y:S01]  /*3e00*/  SHF.R.U64 R85, R108, 0x10, R109 ;  /* 0x000000106c557819 */ /* 0x000fe2000000126d */
[----:B------:R-:W-:-:S03]  /*3e10*/  @P0 FFMA.FTZ R84, R87, UR29, R84 ;  /* 0x0000001d57540c23 */ /* 0x000fc60008010054 */
[----:B------:R-:W-:Y:S01]  /*3e20*/  F2FP.F16.F32.PACK_AB R154, RZ, R86 ;  /* 0x00000056ff9a723e */ /* 0x000fe200000000ff */
[----:B------:R-:W-:-:S05]  /*3e30*/  HADD2.F32 R85, -RZ, R85.H0_H0 ;  /* 0x20000055ff557230 */ /* 0x000fca0000004100 */
[----:B------:R-:W-:Y:S01]  /*3e40*/  @P0 FFMA.FTZ R85, R132, UR29, R85 ;  /* 0x0000001d84550c23 */ /* 0x000fe20008010055 */
[----:B------:R-:W-:Y:S06]  /*3e50*/  BRA.U !UP2, `(.L_x_2219) ;  /* 0x000000010a307547 */ /* 0x000fec000b800000 */
[----:B------:R-:W-:Y:S01]  /*3e60*/  LOP3.LUT P1, RZ, R150, 0xff, RZ, 0xc0, !PT ;  /* 0x000000ff96ff7812 */ /* 0x000fe2000782c0ff */
[----:B------:R-:W-:-:S04]  /*3e70*/  FMUL.FTZ R86, R86, UR23 ;  /* 0x0000001756567c20 */ /* 0x000fc80008410000 */
[----:B------:R-:W-:Y:S01]  /*3e80*/  FMUL.FTZ R132, R86, UR22 ;  /* 0x0000001656847c20 */ /* 0x000fe20008410000 */
[----:B------:R-:W-:-:S07]  /*3e90*/  HFMA2 R86, -RZ, RZ, 0, 0 ;  /* 0x00000000ff567431 */ /* 0x000fce00000001ff */
[----:B------:R-:W-:Y:S02]  /*3ea0*/  @P1 HADD2.F32 R87, -RZ, R112.H0_H0 ;  /* 0x20000070ff571230 */ /* 0x000fe40000004100 */
[----:B------:R-:W-:-:S03]  /*3eb0*/  @P1 HADD2.F32 R91, -RZ, R156.H0_H0 ;  /* 0x2000009cff5b1230 */ /* 0x000fc60000004100 */
[----:B------:R-:W-:Y:S01]  /*3ec0*/  @P1 FMUL.FTZ R86, R132, R87 ;  /* 0x0000005784561220 */ /* 0x000fe20000410000 */
[----:B------:R-:W-:Y:S01]  /*3ed0*/  MOV R87, RZ ;  /* 0x000000ff00577202 */ /* 0x000fe20000000f00 */
[----:B------:R-:W-:-:S03]  /*3ee0*/  @P1 FMUL.FTZ R87, R91, R132 ;  /* 0x000000845b571220 */ /* 0x000fc60000410000 */
[----:B------:R-:W-:Y:S01]  /*3ef0*/  F2FP.F16.F32.PACK_AB R86, RZ, R86 ;  /* 0x00000056ff56723e */ /* 0x000fe200000000ff */
[----:B------:R-:W-:-:S03]  /*3f00*/  FADD.FTZ R44, R44, R87 ;  /* 0x000000572c2c7221 */ /* 0x000fc60000010000 */
[----:B------:R-:W-:-:S07]  /*3f10*/  PRMT R148, R86, 0x7610, R148 ;  /* 0x0000761056947816 */ /* 0x000fce0000000094 */
.L_x_2219:
[----:B------:R-:W-:Y:S05]  /*3f20*/  BRA.U !UP2, `(.L_x_2220) ;  /* 0x000000010a307547 */ /* 0x000fea000b800000 */
[----:B------:R-:W-:Y:S01]  /*3f30*/  LOP3.LUT P1, RZ, R150, 0xff00, RZ, 0xc0, !PT ;  /* 0x0000ff0096ff7812 */ /* 0x000fe2000782c0ff */
[----:B------:R-:W-:Y:S01]  /*3f40*/  FMUL.FTZ R86, R85, UR23 ;  /* 0x0000001755567c20 */ /* 0x000fe20008410000 */
[----:B------:R-:W-:-:S03]  /*3f50*/  HFMA2 R87, -RZ, RZ, 0, 0 ;  /* 0x00000000ff577431 */ /* 0x000fc600000001ff */
[----:B------:R-:W-:-:S08]  /*3f60*/  FMUL.FTZ R91, R86, UR22 ;  /* 0x00000016565b7c20 */ /* 0x000fd00008410000 */
[----:B------:R-:W-:Y:S02]  /*3f70*/  @P1 HADD2.F32 R86, -RZ, R89.H1_H1 ;  /* 0x30000059ff561230 */ /* 0x000fe40000004100 */
[----:B------:R-:W-:-:S03]  /*3f80*/  @P1 HADD2.F32 R132, -RZ, R157.H0_H0 ;  /* 0x2000009dff841230 */ /* 0x000fc60000004100 */
[----:B------:R-:W-:Y:S01]  /*3f90*/  @P1 FMUL.FTZ R87, R91, R86 ;  /* 0x000000565b571220 */ /* 0x000fe20000410000 */
[----:B------:R-:W-:Y:S01]  /*3fa0*/  MOV R86, RZ ;  /* 0x000000ff00567202 */ /* 0x000fe20000000f00 */
[----:B------:R-:W-:-:S03]  /*3fb0*/  @P1 FMUL.FTZ R86, R132, R91 ;  /* 0x0000005b84561220 */ /* 0x000fc60000410000 */
[----:B------:R-:W-:Y:S01]  /*3fc0*/  F2FP.F16.F32.PACK_AB R87, RZ, R87 ;  /* 0x00000057ff57723e */ /* 0x000fe200000000ff */
[----:B------:R-:W-:-:S03]  /*3fd0*/  FADD.FTZ R45, R45, R86 ;  /* 0x000000562d2d7221 */ /* 0x000fc60000010000 */
[----:B------:R-:W-:-:S07]  /*3fe0*/  PRMT R147, R87, 0x7610, R147 ;  /* 0x0000761057937816 */ /* 0x000fce0000000093 */
.L_x_2220:
[----:B------:R-:W-:Y:S01]  /*3ff0*/  @P0 FFMA.FTZ R87, R23, UR11, R90 ;  /* 0x0000000b17570c23 */ /* 0x000fe2000801005a */
[----:B------:R-:W-:Y:S01]  /*4000*/  HADD2.F32 R86, -RZ, R109.H0_H0 ;  /* 0x2000006dff567230 */ /* 0x000fe20000004100 */
[----:B------:R-:W-:Y:S02]  /*4010*/  F2FP.F16.F32.PACK_AB R85, RZ, R85 ;  /* 0x00000055ff55723e */ /* 0x000fe400000000ff */
[----:B------:R-:W-:-:S04]  /*4020*/  @P0 FADD.FTZ R87, R22, -R87 ;  /* 0x8000005716570221 */ /* 0x000fc80000010000 */
[----:B------:R-:W-:Y:S01]  /*4030*/  @P0 FFMA.FTZ R86, R87, UR29, R86 ;  /* 0x0000001d57560c23 */ /* 0x000fe20008010056 */
[----:B------:R-:W-:Y:S06]  /*4040*/  BRA.U !UP2, `(.L_x_2221) ;  /* 0x000000010a307547 */ /* 0x000fec000b800000 */
[----:B------:R-:W-:Y:S01]  /*4050*/  LOP3.LUT P0, RZ, R150, 0xff0000, RZ, 0xc0, !PT ;  /* 0x00ff000096ff7812 */ /* 0x000fe2000780c0ff */
[----:B------:R-:W-:Y:S01]  /*4060*/  FMUL.FTZ R87, R86, UR23 ;  /* 0x0000001756577c20 */ /* 0x000fe20008410000 */
[----:B------:R-:W-:-:S03]  /*4070*/  HFMA2 R91, -RZ, RZ, 0, 0 ;  /* 0x00000000ff5b7431 */ /* 0x000fc600000001ff */
[----:B------:R-:W-:-:S08]  /*4080*/  FMUL.FTZ R132, R87, UR22 ;  /* 0x0000001657847c20 */ /* 0x000fd00008410000 */
[----:B------:R-:W-:Y:S02]  /*4090*/  @P0 HADD2.F32 R87, -RZ, R113.H0_H0 ;  /* 0x20000071ff570230 */ /* 0x000fe40000004100 */
[----:B------:R-:W-:-:S03]  /*40a0*/  @P0 HADD2.F32 R133, -RZ, R156.H1_H1 ;  /* 0x3000009cff850230 */ /* 0x000fc60000004100 */
[----:B------:R-:W-:Y:S01]  /*40b0*/  @P0 FMUL.FTZ R91, R132, R87 ;  /* 0x00000057845b0220 */ /* 0x000fe20000410000 */
[----:B------:R-:W-:Y:S01]  /*40c0*/  MOV R87, RZ ;  /* 0x000000ff00577202 */ /* 0x000fe20000000f00 */
[----:B------:R-:W-:-:S03]  /*40d0*/  @P0 FMUL.FTZ R87, R133, R132 ;  /* 0x0000008485570220 */ /* 0x000fc60000410000 */
[----:B------:R-:W-:Y:S01]  /*40e0*/  F2FP.F16.F32.PACK_AB R91, RZ, R91 ;  /* 0x0000005bff5b723e */ /* 0x000fe200000000ff */
[----:B------:R-:W-:-:S03]  /*40f0*/  FADD.FTZ R46, R46, R87 ;  /* 0x000000572e2e7221 */ /* 0x000fc60000010000 */
[----:B------:R-:W-:-:S07]  /*4100*/  PRMT R146, R91, 0x7610, R146 ;  /* 0x000076105b927816 */ /* 0x000fce0000000092 */
.L_x_2221:
        /* <DEDUP_REMOVED lines=10> */
[----:B------:R-:W-:Y:S02]  /*41b0*/  @P0 HADD2.F32 R89, -RZ, R89.H0_H0 ;  /* 0x20000059ff590230 */ /* 0x000fe40000004100 */
[----:B------:R-:W-:-:S03]  /*41c0*/  @P0 HADD2.F32 R87, -RZ, R157.H1_H1 ;  /* 0x3000009dff570230 */ /* 0x000fc60000004100 */
[----:B------:R-:W-:Y:S02]  /*41d0*/  @P0 FMUL.FTZ R85, R86, R89 ;  /* 0x0000005956550220 */ /* 0x000fe40000410000 */
[----:B------:R-:W-:-:S03]  /*41e0*/  @P0 FMUL.FTZ R84, R87, R86 ;  /* 0x0000005657540220 */ /* 0x000fc60000410000 */
[----:B------:R-:W-:Y:S01]  /*41f0*/  F2FP.F16.F32.PACK_AB R85, RZ, R85 ;  /* 0x00000055ff55723e */ /* 0x000fe200000000ff */
[----:B------:R-:W-:-:S03]  /*4200*/  FADD.FTZ R47, R47, R84 ;  /* 0x000000542f2f7221 */ /* 0x000fc60000010000 */
[----:B------:R-:W-:Y:S01]  /*4210*/  PRMT R143, R85, 0x7610, R143 ;  /* 0x00007610558f7816 */ /* 0x000fe2000000008f */
[----:B------:R-:W-:Y:S06]  /*4220*/  BRA `(.L_x_2222) ;  /* 0x0000001000847947 */ /* 0x000fec0003800000 */
.L_x_2218:
[----:B------:R-:W-:Y:S01]  /*4230*/  ISETP.LT.AND P0, PT, RZ, UR32, PT ;  /* 0x00000020ff007c0c */ /* 0x000fe2000bf01270 */
[----:B------:R-:W-:-:S12]  /*4240*/  BRA.U !UP2, `(.L_x_2223) ;  /* 0x000000010a407547 */ /* 0x000fd8000b800000 */
[----:B------:R-:W-:Y:S01]  /*4250*/  @P0 FFMA.FTZ R85, R21, UR11, R90 ;  /* 0x0000000b15550c23 */ /* 0x000fe2000801005a */
[----:B------:R-:W-:Y:S01]  /*4260*/  LOP3.LUT P1, RZ, R150, 0xff, RZ, 0xc0, !PT ;  /* 0x000000ff96ff7812 */ /* 0x000fe2000782c0ff */
[----:B------:R-:W-:Y:S02]  /*4270*/  HADD2.F32 R84, -RZ, R108.H0_H0 ;  /* 0x2000006cff547230 */ /* 0x000fe40000004100 */
[----:B------:R-:W-:-:S04]  /*4280*/  @P0 FADD.FTZ R85, R20, -R85 ;  /* 0x8000005514550221 */ /* 0x000fc80000010000 */
[----:B------:R-:W-:-:S04]  /*4290*/  @P0 FFMA.FTZ R84, R85, UR29, R84 ;  /* 0x0000001d55540c23 */ /* 0x000fc80008010054 */
[----:B------:R-:W-:Y:S02]  /*42a0*/  FMUL.FTZ R84, R84, UR23 ;  /* 0x0000001754547c20 */ /* 0x000fe40008410000 */
[----:B------:R-:W-:Y:S02]  /*42b0*/  @P1 HADD2.F32 R85, -RZ, R112.H0_H0 ;  /* 0x20000070ff551230 */ /* 0x000fe40000004100 */
[----:B------:R-:W-:Y:S01]  /*42c0*/  FMUL.FTZ R86, R84, UR22 ;  /* 0x0000001654567c20 */ /* 0x000fe20008410000 */
[----:B------:R-:W-:Y:S02]  /*42d0*/  HFMA2 R84, -RZ, RZ, 0, 0 ;  /* 0x00000000ff547431 */ /* 0x000fe400000001ff */
[----:B------:R-:W-:Y:S02]  /*42e0*/  @P1 HADD2.F32 R87, -RZ, R156.H0_H0 ;  /* 0x2000009cff571230 */ /* 0x000fe40000004100 */
[----:B------:R-:W-:Y:S01]  /*42f0*/  @P1 FMUL.FTZ R84, R85, R86 ;  /* 0x0000005655541220 */ /* 0x000fe20000410000 */
[----:B------:R-:W-:-:S02]  /*4300*/  MOV R85, RZ ;  /* 0x000000ff00557202 */ /* 0x000fc40000000f00 */
[----:B------:R-:W-:Y:S02]  /*4310*/  @P1 FMUL.FTZ R85, R87, R86 ;  /* 0x0000005657551220 */ /* 0x000fe40000410000 */
[----:B------:R-:W-:Y:S02]  /*4320*/  F2FP.F16.F32.PACK_AB R84, RZ, R84 ;  /* 0x00000054ff54723e */ /* 0x000fe400000000ff */
[----:B------:R-:W-:Y:S02]  /*4330*/  FADD.FTZ R44, R44, R85 ;  /* 0x000000552c2c7221 */ /* 0x000fe40000010000 */
[----:B------:R-:W-:-:S07]  /*4340*/  PRMT R148, R84, 0x7610, R148 ;  /* 0x0000761054947816 */ /* 0x000fce0000000094 */
.L_x_2223:
[----:B------:R-:W-:Y:S05]  /*4350*/  BRA.U !UP2, `(.L_x_2224) ;  /* 0x000000010a407547 */ /* 0x000fea000b800000 */
[----:B------:R-:W-:Y:S01]  /*4360*/  SHF.R.U64 R84, R108, 0x10, R109 ;  /* 0x000000106c547819 */ /* 0x000fe2000000126d */
        /* <DEDUP_REMOVED lines=15> */
.L_x_2224:
[----:B------:R-:W-:Y:S05]  /*4460*/  BRA.U !UP2, `(.L_x_2225) ;  /* 0x000000010a407547 */ /* 0x000fea000b800000 */
        /* <DEDUP_REMOVED lines=16> */
.L_x_2225:
[----:B------:R-:W-:Y:S05]  /*4570*/  BRA.U !UP2, `(.L_x_2222) ;  /* 0x0000000d0ab07547 */ /* 0x000fea000b800000 */
[----:B------:R-:W-:Y:S01]  /*4580*/  SHF.R.U32.HI R84, RZ, 0x10, R109 ;  /* 0x00000010ff547819 */ /* 0x000fe2000001166d */
[----:B------:R-:W-:Y:S01]  /*4590*/  @P0 FFMA.FTZ R86, R4, UR11, R90 ;  /* 0x0000000b04560c23 */ /* 0x000fe2000801005a */
[----:B------:R-:W-:-:S03]  /*45a0*/  ISETP.GE.U32.AND P1, PT, R150, 0x1000000, PT ;  /* 0x010000009600780c */ /* 0x000fc60003f26070 */
[----:B------:R-:W-:Y:S02]  /*45b0*/  HADD2.F32 R84, -RZ, R84.H0_H0 ;  /* 0x20000054ff547230 */ /* 0x000fe40000004100 */
[----:B------:R-:W-:-:S04]  /*45c0*/  @P0 FADD.FTZ R85, R7, -R86 ;  /* 0x8000005607550221 */ /* 0x000fc80000010000 */
[----:B------:R-:W-:-:S04]  /*45d0*/  @P0 FFMA.FTZ R84, R85, UR29, R84 ;  /* 0x0000001d55540c23 */ /* 0x000fc80008010054 */
[----:B------:R-:W-:Y:S01]  /*45e0*/  FMUL.FTZ R84, R84, UR23 ;  /* 0x0000001754547c20 */ /* 0x000fe20008410000 */
[----:B------:R-:W-:Y:S02]  /*45f0*/  @P1 HADD2.F32 R89, -RZ, R89.H0_H0 ;  /* 0x20000059ff591230 */ /* 0x000fe40000004100 */
[----:B------:R-:W-:Y:S02]  /*4600*/  @P1 HADD2.F32 R87, -RZ, R157.H1_H1 ;  /* 0x3000009dff571230 */ /* 0x000fe40000004100 */
[----:B------:R-:W-:Y:S01]  /*4610*/  FMUL.FTZ R86, R84, UR22 ;  /* 0x0000001654567c20 */ /* 0x000fe20008410000 */
[----:B------:R-:W-:-:S03]  /*4620*/  CS2R R84, SRZ ;  /* 0x0000000000547805 */ /* 0x000fc6000001ff00 */
[-C--:B------:R-:W-:Y:S01]  /*4630*/  @P1 FMUL.FTZ R85, R89, R86.reuse ;  /* 0x0000005659551220 */ /* 0x080fe20000410000 */
[----:B------:R-:W-:-:S04]  /*4640*/  @P1 FMUL.FTZ R84, R87, R86 ;  /* 0x0000005657541220 */ /* 0x000fc80000410000 */
[----:B------:R-:W-:Y:S01]  /*4650*/  F2FP.F16.F32.PACK_AB R85, RZ, R85 ;  /* 0x00000055ff55723e */ /* 0x000fe200000000ff */
[----:B------:R-:W-:-:S03]  /*4660*/  FADD.FTZ R47, R47, R84 ;  /* 0x000000542f2f7221 */ /* 0x000fc60000010000 */
[----:B------:R-:W-:Y:S01]  /*4670*/  PRMT R143, R85, 0x7610, R143 ;  /* 0x00007610558f7816 */ /* 0x000fe2000000008f */
[----:B------:R-:W-:Y:S06]  /*4680*/  BRA `(.L_x_2222) ;  /* 0x0000000c006c7947 */ /* 0x000fec0003800000 */
.L_x_2217:
[----:B------:R-:W-:Y:S05]  /*4690*/  BRA.U !UP1, `(.L_x_2226) ;  /* 0x0000000509747547 */ /* 0x000fea000b800000 */
[--C-:B------:R-:W-:Y:S01]  /*46a0*/  FFMA.FTZ R84, R2, UR11, R90.reuse ;  /* 0x0000000b02547c23 */ /* 0x100fe2000801005a */
        /* <DEDUP_REMOVED lines=25> */
.L_x_2227:
[----:B------:R-:W-:Y:S05]  /*4840*/  BRA.U !UP2, `(.L_x_2228) ;  /* 0x000000010a407547 */ /* 0x000fea000b800000 */
[----:B------:R-:W-:-:S13]  /*4850*/  LOP3.LUT P1, RZ, R150, 0xff00, RZ, 0xc0, !PT ;  /* 0x0000ff0096ff7812 */ /* 0x000fda000782c0ff */
        /* <DEDUP_REMOVED lines=15> */
.L_x_2228:
[--C-:B------:R-:W-:Y:S01]  /*4950*/  FFMA.FTZ R84, R4, UR11, R90.reuse ;  /* 0x0000000b04547c23 */ /* 0x100fe2000801005a */
[----:B------:R-:W-:Y:S01]  /*4960*/  FFMA.FTZ R85, R23, UR11, R90 ;  /* 0x0000000b17557c23 */ /* 0x000fe2000801005a */
[----:B------:R-:W-:Y:S02]  /*4970*/  F2FP.F16.F32.PACK_AB R91, RZ, R132 ;  /* 0x00000084ff5b723e */ /* 0x000fe400000000ff */
[----:B------:R-:W-:Y:S01]  /*4980*/  FADD.FTZ R84, R7, -R84 ;  /* 0x8000005407547221 */ /* 0x000fe20000010000 */
[----:B------:R-:W-:Y:S01]  /*4990*/  FADD.FTZ R85, R22, -R85 ;  /* 0x8000005516557221 */ /* 0x000fe20000010000 */
[----:B------:R-:W-:Y:S02]  /*49a0*/  F2FP.F16.F32.PACK_AB R154, RZ, R154 ;  /* 0x0000009aff9a723e */ /* 0x000fe400000000ff */
        /* <DEDUP_REMOVED lines=21> */
.L_x_2229:
[----:B------:R-:W-:Y:S02]  /*4b00*/  F2FP.F16.F32.PACK_AB R158, RZ, R158 ;  /* 0x0000009eff9e723e */ /* 0x000fe400000000ff */
[----:B------:R-:W-:Y:S02]  /*4b10*/  F2FP.F16.F32.PACK_AB R84, RZ, R132 ;  /* 0x00000084ff54723e */ /* 0x000fe400000000ff */
[----:B------:R-:W-:Y:S02]  /*4b20*/  PRMT R153, R91, 0x7610, R153 ;  /* 0x000076105b997816 */ /* 0x000fe40000000099 */
[----:B------:R-:W-:Y:S02]  /*4b30*/  PRMT R152, R158, 0x7610, R152 ;  /* 0x000076109e987816 */ /* 0x000fe40000000098 */
[----:B------:R-:W-:Y:S01]  /*4b40*/  PRMT R151, R84, 0x7610, R151 ;  /* 0x0000761054977816 */ /* 0x000fe20000000097 */
[----:B------:R-:W-:Y:S06]  /*4b50*/  BRA.U !UP2, `(.L_x_2222) ;  /* 0x000000090a387547 */ /* 0x000fec000b800000 */
[----:B------:R-:W-:-:S13]  /*4b60*/  ISETP.GE.U32.AND P0, PT, R150, 0x1000000, PT ;  /* 0x010000009600780c */ /* 0x000fda0003f06070 */
[----:B------:R-:W0:Y:S01]  /*4b70*/  @P0 LDC.64 R84, c[0x0][0x408] ;  /* 0x00010200ff540b82 */ /* 0x000e220000000a00 */
[----:B------:R-:W-:-:S07]  /*4b80*/  @P0 HADD2.F32 R89, -RZ, R89.H0_H0 ;  /* 0x20000059ff590230 */ /* 0x000fce0000004100 */
[----:B------:R-:W1:Y:S01]  /*4b90*/  @P0 LDC.64 R86, c[0x0][0x408] ;  /* 0x00010200ff560b82 */ /* 0x000e620000000a00 */
[----:B0-----:R-:W-:-:S04]  /*4ba0*/  @P0 FMUL.FTZ R85, R132, R85 ;  /* 0x0000005584550220 */ /* 0x001fc80000410000 */
[----:B------:R-:W-:Y:S01]  /*4bb0*/  @P0 FMUL.FTZ R84, R85, R84 ;  /* 0x0000005455540220 */ /* 0x000fe20000410000 */
        /* <DEDUP_REMOVED lines=11> */
.L_x_2226:
        /* <DEDUP_REMOVED lines=9> */
[----:B------:R-:W-:-:S04]  /*4d00*/  HADD2.F32 R85, -RZ, R156.H0_H0 ;  /* 0x2000009cff557230 */ /* 0x000fc80000004100 */
[----:B------:R-:W-:-:S05]  /*4d10*/  FSEL R84, R84, RZ, P1 ;  /* 0x000000ff54547208 */ /* 0x000fca0000800000 */
[----:B------:R-:W-:-:S04]  /*4d20*/  FMUL.FTZ R84, R84, UR23 ;  /* 0x0000001754547c20 */ /* 0x000fc80008410000 */
[----:B------:R-:W-:-:S04]  /*4d30*/  FMUL.FTZ R84, R84, UR22 ;  /* 0x0000001654547c20 */ /* 0x000fc80008410000 */
[----:B------:R-:W-:-:S07]  /*4d40*/  FMUL.FTZ R85, R85, R84 ;  /* 0x0000005455557220 */ /* 0x000fce0000410000 */
.L_x_2232:
[----:B------:R-:W-:Y:S05]  /*4d50*/  BSYNC.RECONVERGENT B0 ;  /* 0x0000000000007941 */ /* 0x000fea0003800200 */
.L_x_2231:
[----:B------:R-:W-:Y:S01]  /*4d60*/  BSSY.RECONVERGENT B0, `(.L_x_2233) ;  /* 0x000000d000007945 */ /* 0x000fe20003800200 */
[----:B------:R-:W-:Y:S01]  /*4d70*/  FADD.FTZ R44, R44, R85 ;  /* 0x000000552c2c7221 */ /* 0x000fe20000010000 */
[----:B------:R-:W-:Y:S02]  /*4d80*/  MOV R84, RZ ;  /* 0x000000ff00547202 */ /* 0x000fe40000000f00 */
        /* <DEDUP_REMOVED lines=10> */
.L_x_2234:
[----:B------:R-:W-:Y:S05]  /*4e30*/  BSYNC.RECONVERGENT B0 ;  /* 0x0000000000007941 */ /* 0x000fea0003800200 */
.L_x_2233:
[----:B------:R-:W-:-:S04]  /*4e40*/  F2FP.F16.F32.PACK_AB R84, RZ, R84 ;  /* 0x00000054ff54723e */ /* 0x000fc800000000ff */
[----:B------:R-:W-:-:S07]  /*4e50*/  PRMT R148, R84, 0x7610, R148 ;  /* 0x0000761054947816 */ /* 0x000fce0000000094 */
.L_x_2230:
[----:B------:R-:W-:Y:S05]  /*4e60*/  BRA.U !UP2, `(.L_x_2235) ;  /* 0x000000010a787547 */ /* 0x000fea000b800000 */
[----:B------:R-:W-:Y:S01]  /*4e70*/  LOP3.LUT P0, RZ, R150, 0xff00, RZ, 0xc0, !PT ;  /* 0x0000ff0096ff7812 */ /* 0x000fe2000780c0ff */
[----:B------:R-:W-:Y:S01]  /*4e80*/  BSSY.RECONVERGENT B0, `(.L_x_2236) ;  /* 0x000000c000007945 */ /* 0x000fe20003800200 */
[----:B------:R-:W-:-:S11]  /*4e90*/  HFMA2 R84, -RZ, RZ, 0, 0 ;  /* 0x00000000ff547431 */ /* 0x000fd600000001ff */
        /* <DEDUP_REMOVED lines=10> */
.L_x_2237:
[----:B------:R-:W-:Y:S05]  /*4f40*/  BSYNC.RECONVERGENT B0 ;  /* 0x0000000000007941 */ /* 0x000fea0003800200 */
.L_x_2236:
        /* <DEDUP_REMOVED lines=9> */
[----:B------:R-:W-:Y:S01]  /*4fe0*/  FMUL.FTZ R85, R84, UR23 ;  /* 0x0000001754557c20 */ /* 0x000fe20008410000 */
[----:B------:R-:W-:-:S03]  /*4ff0*/  HADD2.F32 R84, -RZ, R89.H1_H1 ;  /* 0x30000059ff547230 */ /* 0x000fc60000004100 */
[----:B------:R-:W-:-:S04]  /*5000*/  FMUL.FTZ R85, R85, UR22 ;  /* 0x0000001655557c20 */ /* 0x000fc80008410000 */
[----:B------:R-:W-:-:S07]  /*5010*/  FMUL.FTZ R84, R84, R85 ;  /* 0x0000005554547220 */ /* 0x000fce0000410000 */
.L_x_2239:
[----:B------:R-:W-:Y:S05]  /*5020*/  BSYNC.RECONVERGENT B0 ;  /* 0x0000000000007941 */ /* 0x000fea0003800200 */
.L_x_2238:
[----:B------:R-:W-:-:S04]  /*5030*/  F2FP.F16.F32.PACK_AB R84, RZ, R84 ;  /* 0x00000054ff54723e */ /* 0x000fc800000000ff */
[----:B------:R-:W-:-:S07]  /*5040*/  PRMT R147, R84, 0x7610, R147 ;  /* 0x0000761054937816 */ /* 0x000fce0000000093 */
.L_x_2235:
        /* <DEDUP_REMOVED lines=9> */
[----:B------:R-:W-:-:S04]  /*50e0*/  HADD2.F32 R85, -RZ, R156.H1_H1 ;  /* 0x3000009cff557230 */ /* 0x000fc80000004100 */
[----:B------:R-:W-:-:S05]  /*50f0*/  FSEL R84, R84, RZ, P1 ;  /* 0x000000ff54547208 */ /* 0x000fca0000800000 */
[----:B------:R-:W-:-:S04]  /*5100*/  FMUL.FTZ R84, R84, UR23 ;  /* 0x0000001754547c20 */ /* 0x000fc80008410000 */
[----:B------:R-:W-:-:S04]  /*5110*/  FMUL.FTZ R84, R84, UR22 ;  /* 0x0000001654547c20 */ /* 0x000fc80008410000 */
[----:B------:R-:W-:-:S07]  /*5120*/  FMUL.FTZ R85, R85, R84 ;  /* 0x0000005455557220 */ /* 0x000fce0000410000 */
.L_x_2242:
[----:B------:R-:W-:Y:S05]  /*5130*/  BSYNC.RECONVERGENT B0 ;  /* 0x0000000000007941 */ /* 0x000fea0003800200 */
.L_x_2241:
        /* <DEDUP_REMOVED lines=13> */
.L_x_2244:
[----:B------:R-:W-:Y:S05]  /*5210*/  BSYNC.RECONVERGENT B0 ;  /* 0x0000000000007941 */ /* 0x000fea0003800200 */
.L_x_2243:
[----:B------:R-:W-:-:S04]  /*5220*/  F2FP.F16.F32.PACK_AB R84, RZ, R84 ;  /* 0x00000054ff54723e */ /* 0x000fc800000000ff */
[----:B------:R-:W-:-:S07]  /*5230*/  PRMT R146, R84, 0x7610, R146 ;  /* 0x0000761054927816 */ /* 0x000fce0000000092 */
.L_x_2240:
[----:B------:R-:W-:Y:S05]  /*5240*/  BRA.U !UP2, `(.L_x_2222) ;  /* 0x000000010a7c7547 */ /* 0x000fea000b800000 */
[----:B------:R-:W-:Y:S01]  /*5250*/  ISETP.GE.U32.AND P0, PT, R150, 0x1000000, PT ;  /* 0x010000009600780c */ /* 0x000fe20003f06070 */
[----:B------:R-:W-:Y:S01]  /*5260*/  BSSY.RECONVERGENT B0, `(.L_x_2245) ;  /* 0x000000c000007945 */ /* 0x000fe20003800200 */
[----:B------:R-:W-:-:S11]  /*5270*/  HFMA2 R84, -RZ, RZ, 0, 0 ;  /* 0x00000000ff547431 */ /* 0x000fd600000001ff */
        /* <DEDUP_REMOVED lines=10> */
.L_x_2246:
[----:B------:R-:W-:Y:S05]  /*5320*/  BSYNC.RECONVERGENT B0 ;  /* 0x0000000000007941 */ /* 0x000fea0003800200 */
.L_x_2245:
        /* <DEDUP_REMOVED lines=13> */
.L_x_2248:
[----:B------:R-:W-:Y:S05]  /*5400*/  BSYNC.RECONVERGENT B0 ;  /* 0x0000000000007941 */ /* 0x000fea0003800200 */
.L_x_2247:
[----:B------:R-:W-:Y:S02]  /*5410*/  F2FP.F16.F32.PACK_AB R85, RZ, R47 ;  /* 0x0000002fff55723e */ /* 0x000fe400000000ff */
[----:B------:R-:W-:Y:S02]  /*5420*/  MOV R47, R84 ;  /* 0x00000054002f7202 */ /* 0x000fe40000000f00 */
[----:B------:R-:W-:-:S07]  /*5430*/  PRMT R143, R85, 0x7610, R143 ;  /* 0x00007610558f7816 */ /* 0x000fce000000008f */
.L_x_2222:
[----:B------:R-:W-:Y:S05]  /*5440*/  BRA.U !UP1, `(.L_x_2249) ;  /* 0x0000000109247547 */ /* 0x000fea000b800000 */
[----:B------:R-:W0:Y:S01]  /*5450*/  LDC.64 R86, c[0x0][0x478] ;  /* 0x00011e00ff567b82 */ /* 0x000e220000000a00 */
        /* <DEDUP_REMOVED lines=8> */
.L_x_2249:
[----:B------:R-:W-:Y:S05]  /*54e0*/  BRA.U !UP2, `(.L_x_2250) ;  /* 0x000000010a247547 */ /* 0x000fea000b800000 */
[----:B0-----:R-:W0:Y:S01]  /*54f0*/  LDC.64 R86, c[0x0][0x468] ;  /* 0x00011a00ff567b82 */ /* 0x001e220000000a00 */
        /* <DEDUP_REMOVED lines=8> */
.L_x_2250:
[----:B------:R-:W-:Y:S01]  /*5580*/  SHF.R.U64 R89, R126, 0x10, R127 ;  /* 0x000000107e597819 */ /* 0x000fe2000000127f */
[----:B------:R-:W-:Y:S06]  /*5590*/  BRA.U !UP2, `(.L_x_2251) ;  /* 0x000000010a207547 */ /* 0x000fec000b800000 */
[----:B01----:R-:W0:Y:S01]  /*55a0*/  LDC.64 R84, c[0x0][0x390] ;  /* 0x0000e400ff547b82 */ /* 0x003e220000000a00 */
[----:B------:R-:W-:-:S05]  /*55b0*/  IADD3 R87, PT, PT, R144, 0x100, RZ ;  /* 0x0000010090577810 */ /* 0x000fca0007ffe0ff */
[----:B0-----:R-:W-:-:S06]  /*55c0*/  IMAD.WIDE.U32 R84, R87, 0x8, R84 ;  /* 0x0000000857547825 */ /* 0x001fcc00078e0054 */
[----:B------:R-:W2:Y:S02]  /*55d0*/  LDG.E.64 R84, desc[UR20][R84.64] ;  /* 0x0000001454547981 */ /* 0x000ea4000c1e1b00 */
[C-C-:B--2---:R-:W-:Y:S02]  /*55e0*/  SHF.R.U64 R157, R84.reuse, 0x10, R85.reuse ;  /* 0x00000010549d7819 */ /* 0x144fe40000001255 */
[--C-:B------:R-:W-:Y:S02]  /*55f0*/  SHF.R.U32.HI R86, RZ, 0x10, R85.reuse ;  /* 0x00000010ff567819 */ /* 0x100fe40000011655 */
[----:B------:R-:W-:Y:S02]  /*5600*/  PRMT R156, R84, 0x5410, R85 ;  /* 0x00005410549c7816 */ /* 0x000fe40000000055 */
[----:B------:R-:W-:-:S07]  /*5610*/  PRMT R157, R157, 0x5410, R86 ;  /* 0x000054109d9d7816 */ /* 0x000fce0000000056 */
.L_x_2251:
[----:B------:R-:W-:Y:S05]  /*5620*/  BRA.U !UP0, `(.L_x_2252) ;  /* 0x00000009085c7547 */ /* 0x000fea000b800000 */
[----:B------:R-:W-:Y:S05]  /*5630*/  BRA.U !UP1, `(.L_x_2253) ;  /* 0x0000000509407547 */ /* 0x000fea000b800000 */
[----:B------:R-:W-:Y:S01]  /*5640*/  ISETP.LT.AND P0, PT, RZ, UR32, PT ;  /* 0x00000020ff007c0c */ /* 0x000fe2000bf01270 */
[----:B01----:R-:W-:Y:S01]  /*5650*/  HADD2.F32 R86, -RZ, R107.H0_H0 ;  /* 0x2000006bff567230 */ /* 0x003fe20000004100 */
[----:B------:R-:W-:-:S05]  /*5660*/  SHF.R.U64 R85, R106, 0x10, R107 ;  /* 0x000000106a557819 */ /* 0x000fca000000126b */
        /* <DEDUP_REMOVED lines=8> */
[----:B------:R-:W-:Y:S01]  /*56f0*/  @P0 FFMA.FTZ R86, R87, UR29, R86 ;  /* 0x0000001d57560c23 */ /* 0x000fe20008010056 */
[----:B------:R-:W-:Y:S01]  /*5700*/  SHF.R.U32.HI R84, RZ, 0x10, R107 ;  /* 0x00000010ff547819 */ /* 0x000fe2000001166b */
[----:B------:R-:W-:-:S04]  /*5710*/  @P0 FFMA.FTZ R87, R93, UR11, R90 ;  /* 0x0000000b5d570c23 */ /* 0x000fc8000801005a */
[----:B------:R-:W-:Y:S01]  /*5720*/  @P0 FADD.FTZ R132, R92, -R87 ;  /* 0x800000575c840221 */ /* 0x000fe20000010000 */
[----:B------:R-:W-:Y:S02]  /*5730*/  HADD2.F32 R84, -RZ, R84.H0_H0 ;  /* 0x20000054ff547230 */ /* 0x000fe40000004100 */
[----:B------:R-:W-:-:S03]  /*5740*/  HADD2.F32 R87, -RZ, R106.H0_H0 ;  /* 0x2000006aff577230 */ /* 0x000fc60000004100 */
[----:B------:R-:W-:Y:S02]  /*5750*/  @P0 FFMA.FTZ R84, R91, UR29, R84 ;  /* 0x0000001d5b540c23 */ /* 0x000fe40008010054 */
[----:B------:R-:W-:Y:S01]  /*5760*/  @P0 FFMA.FTZ R87, R132, UR29, R87 ;  /* 0x0000001d84570c23 */ /* 0x000fe20008010057 */
[----:B------:R-:W-:Y:S06]  /*5770*/  BRA.U !UP2, `(.L_x_2254) ;  /* 0x000000010a307547 */ /* 0x000fec000b800000 */
[----:B------:R-:W-:Y:S01]  /*5780*/  LOP3.LUT P0, RZ, R149, 0xff, RZ, 0xc0, !PT ;  /* 0x000000ff95ff7812 */ /* 0x000fe2000780c0ff */
[----:B------:R-:W-:Y:S01]  /*5790*/  FMUL.FTZ R91, R87, UR23 ;  /* 0x00000017575b7c20 */ /* 0x000fe20008410000 */
[----:B------:R-:W-:-:S03]  /*57a0*/  HFMA2 R132, -RZ, RZ, 0, 0 ;  /* 0x00000000ff847431 */ /* 0x000fc600000001ff */
[----:B------:R-:W-:-:S08]  /*57b0*/  FMUL.FTZ R150, R91, UR22 ;  /* 0x000000165b967c20 */ /* 0x000fd00008410000 */
        /* <DEDUP_REMOVED lines=8> */
.L_x_2254:
[----:B------:R-:W-:Y:S05]  /*5840*/  BRA.U !UP2, `(.L_x_2255) ;  /* 0x000000010a307547 */ /* 0x000fea000b800000 */
[----:B------:R-:W-:Y:S01]  /*5850*/  LOP3.LUT P0, RZ, R149, 0xff00, RZ, 0xc0, !PT ;  /* 0x0000ff0095ff7812 */ /* 0x000fe2000780c0ff */
[----:B------:R-:W-:Y:S01]  /*5860*/  FMUL.FTZ R91, R85, UR23 ;  /* 0x00000017555b7c20 */ /* 0x000fe20008410000 */
[----:B------:R-:W-:-:S03]  /*5870*/  MOV R132, RZ ;  /* 0x000000ff00847202 */ /* 0x000fc60000000f00 */
[----:B------:R-:W-:Y:S01]  /*5880*/  FMUL.FTZ R150, R91, UR22 ;  /* 0x000000165b967c20 */ /* 0x000fe20008410000 */
[----:B------:R-:W-:-:S07]  /*5890*/  HFMA2 R91, -RZ, RZ, 0, 0 ;  /* 0x00000000ff5b7431 */ /* 0x000fce00000001ff */
[----:B------:R-:W-:-:S05]  /*58a0*/  @P0 HADD2.F32 R89, -RZ, R89.H0_H0 ;  /* 0x20000059ff590230 */ /* 0x000fca0000004100 */
[----:B------:R-:W-:Y:S01]  /*58b0*/  @P0 FMUL.FTZ R91, R150, R89 ;  /* 0x00000059965b0220 */ /* 0x000fe20000410000 */
[----:B------:R-:W-:-:S04]  /*58c0*/  @P0 HADD2.F32 R89, -RZ, R157.H0_H0 ;  /* 0x2000009dff590230 */ /* 0x000fc80000004100 */
[----:B------:R-:W-:Y:S01]  /*58d0*/  F2FP.F16.F32.PACK_AB R91, RZ, R91 ;  /* 0x0000005bff5b723e */ /* 0x000fe200000000ff */
[----:B------:R-:W-:-:S03]  /*58e0*/  @P0 FMUL.FTZ R132, R89, R150 ;  /* 0x0000009659840220 */ /* 0x000fc60000410000 */
[----:B------:R-:W-:Y:S01]  /*58f0*/  PRMT R147, R91, 0x7610, R147 ;  /* 0x000076105b937816 */ /* 0x000fe20000000093 */
[----:B------:R-:W-:-:S07]  /*5900*/  FADD.FTZ R41, R41, R132 ;  /* 0x0000008429297221 */ /* 0x000fce0000010000 */
.L_x_2255:
[----:B------:R-:W-:Y:S02]  /*5910*/  F2FP.F16.F32.PACK_AB R87, RZ, R87 ;  /* 0x00000057ff57723e */ /* 0x000fe400000000ff */
[----:B------:R-:W-:Y:S01]  /*5920*/  F2FP.F16.F32.PACK_AB R85, RZ, R85 ;  /* 0x00000055ff55723e */ /* 0x000fe200000000ff */
        /* <DEDUP_REMOVED lines=13> */
.L_x_2256:
[----:B------:R-:W-:Y:S02]  /*5a00*/  F2FP.F16.F32.PACK_AB R86, RZ, R86 ;  /* 0x00000056ff56723e */ /* 0x000fe400000000ff */
[----:B------:R-:W-:Y:S02]  /*5a10*/  F2FP.F16.F32.PACK_AB R89, RZ, R84 ;  /* 0x00000054ff59723e */ /* 0x000fe400000000ff */
[----:B------:R-:W-:Y:S02]  /*5a20*/  PRMT R154, R87, 0x7610, R154 ;  /* 0x00007610579a7816 */ /* 0x000fe4000000009a */
[----:B------:R-:W-:Y:S02]  /*5a30*/  PRMT R153, R85, 0x7610, R153 ;  /* 0x0000761055997816 */ /* 0x000fe40000000099 */
[----:B------:R-:W-:Y:S02]  /*5a40*/  PRMT R152, R86, 0x7610, R152 ;  /* 0x0000761056987816 */ /* 0x000fe40000000098 */
[----:B------:R-:W-:Y:S01]  /*5a50*/  PRMT R151, R89, 0x7610, R151 ;  /* 0x0000761059977816 */ /* 0x000fe20000000097 */
[----:B------:R-:W-:Y:S06]  /*5a60*/  BRA.U !UP2, `(.L_x_2257) ;  /* 0x000000110ac47547 */ /* 0x000fec000b800000 */
[----:B------:R-:W-:Y:S01]  /*5a70*/  ISETP.GE.U32.AND P0, PT, R149, 0x1000000, PT ;  /* 0x010000009500780c */ /* 0x000fe20003f06070 */
[----:B------:R-:W-:Y:S01]  /*5a80*/  FMUL.FTZ R84, R84, UR23 ;  /* 0x0000001754547c20 */ /* 0x000fe20008410000 */
[----:B------:R-:W-:-:S03]  /*5a90*/  HFMA2 R85, -RZ, RZ, 0, 0 ;  /* 0x00000000ff557431 */ /* 0x000fc600000001ff */
[----:B------:R-:W-:-:S08]  /*5aa0*/  FMUL.FTZ R87, R84, UR22 ;  /* 0x0000001654577c20 */ /* 0x000fd00008410000 */
[----:B------:R-:W-:Y:S02]  /*5ab0*/  @P0 HADD2.F32 R84, -RZ, R147.H1_H1 ;  /* 0x30000093ff540230 */ /* 0x000fe40000004100 */
[----:B------:R-:W-:-:S03]  /*5ac0*/  @P0 HADD2.F32 R86, -RZ, R157.H1_H1 ;  /* 0x3000009dff560230 */ /* 0x000fc60000004100 */
[----:B------:R-:W-:Y:S01]  /*5ad0*/  @P0 FMUL.FTZ R85, R87, R84 ;  /* 0x0000005457550220 */ /* 0x000fe20000410000 */
[----:B------:R-:W-:Y:S01]  /*5ae0*/  MOV R84, RZ ;  /* 0x000000ff00547202 */ /* 0x000fe20000000f00 */
[----:B------:R-:W-:-:S03]  /*5af0*/  @P0 FMUL.FTZ R84, R86, R87 ;  /* 0x0000005756540220 */ /* 0x000fc60000410000 */
[----:B------:R-:W-:Y:S01]  /*5b00*/  F2FP.F16.F32.PACK_AB R85, RZ, R85 ;  /* 0x00000055ff55723e */ /* 0x000fe200000000ff */
[----:B------:R-:W-:-:S03]  /*5b10*/  FADD.FTZ R43, R43, R84 ;  /* 0x000000542b2b7221 */ /* 0x000fc60000010000 */
[----:B------:R-:W-:Y:S01]  /*5b20*/  PRMT R143, R85, 0x7610, R143 ;  /* 0x00007610558f7816 */ /* 0x000fe2000000008f */
[----:B------:R-:W-:Y:S06]  /*5b30*/  BRA `(.L_x_2257) ;  /* 0x0000001000907947 */ /* 0x000fec0003800000 */
.L_x_2253:
[----:B------:R-:W-:Y:S01]  /*5b40*/  ISETP.LT.AND P0, PT, RZ, UR32, PT ;  /* 0x00000020ff007c0c */ /* 0x000fe2000bf01270 */
[----:B------:R-:W-:-:S12]  /*5b50*/  BRA.U !UP2, `(.L_x_2258) ;  /* 0x000000010a407547 */ /* 0x000fd8000b800000 */
[----:B01----:R-:W-:Y:S01]  /*5b60*/  @P0 FFMA.FTZ R85, R93, UR11, R90 ;  /* 0x0000000b5d550c23 */ /* 0x003fe2000801005a */
        /* <DEDUP_REMOVED lines=15> */
.L_x_2258:
[----:B------:R-:W-:Y:S05]  /*5c60*/  BRA.U !UP2, `(.L_x_2259) ;  /* 0x000000010a407547 */ /* 0x000fea000b800000 */
[----:B01----:R-:W-:Y:S01]  /*5c70*/  SHF.R.U64 R84, R106, 0x10, R107 ;  /* 0x000000106a547819 */ /* 0x003fe2000000126b */
[----:B------:R-:W-:Y:S01]  /*5c80*/  @P0 FFMA.FTZ R86, R6, UR11, R90 ;  /* 0x0000000b06560c23 */ /* 0x000fe2000801005a */
[----:B------:R-:W-:-:S03]  /*5c90*/  LOP3.LUT P1, RZ, R149, 0xff00, RZ, 0xc0, !PT ;  /* 0x0000ff0095ff7812 */ /* 0x000fc6000782c0ff */
[----:B------:R-:W-:Y:S02]  /*5ca0*/  HADD2.F32 R84, -RZ, R84.H0_H0 ;  /* 0x20000054ff547230 */ /* 0x000fe40000004100 */
[----:B------:R-:W-:-:S04]  /*5cb0*/  @P0 FADD.FTZ R85, R9, -R86 ;  /* 0x8000005609550221 */ /* 0x000fc80000010000 */
[----:B------:R-:W-:-:S04]  /*5cc0*/  @P0 FFMA.FTZ R84, R85, UR29, R84 ;  /* 0x0000001d55540c23 */ /* 0x000fc80008010054 */
[----:B------:R-:W-:Y:S01]  /*5cd0*/  FMUL.FTZ R84, R84, UR23 ;  /* 0x0000001754547c20 */ /* 0x000fe20008410000 */
[----:B------:R-:W-:Y:S02]  /*5ce0*/  @P1 HADD2.F32 R89, -RZ, R89.H0_H0 ;  /* 0x20000059ff591230 */ /* 0x000fe40000004100 */
[----:B------:R-:W-:Y:S02]  /*5cf0*/  @P1 HADD2.F32 R87, -RZ, R157.H0_H0 ;  /* 0x2000009dff571230 */ /* 0x000fe40000004100 */
[----:B------:R-:W-:Y:S01]  /*5d00*/  FMUL.FTZ R86, R84, UR22 ;  /* 0x0000001654567c20 */ /* 0x000fe20008410000 */
[----:B------:R-:W-:-:S03]  /*5d10*/  CS2R R84, SRZ ;  /* 0x0000000000547805 */ /* 0x000fc6000001ff00 */
[-C--:B------:R-:W-:Y:S01]  /*5d20*/  @P1 FMUL.FTZ R85, R89, R86.reuse ;  /* 0x0000005659551220 */ /* 0x080fe20000410000 */
[----:B------:R-:W-:-:S04]  /*5d30*/  @P1 FMUL.FTZ R84, R87, R86 ;  /* 0x0000005657541220 */ /* 0x000fc80000410000 */
[----:B------:R-:W-:Y:S01]  /*5d40*/  F2FP.F16.F32.PACK_AB R85, RZ, R85 ;  /* 0x00000055ff55723e */ /* 0x000fe200000000ff */
[----:B------:R-:W-:-:S03]  /*5d50*/  FADD.FTZ R41, R41, R84 ;  /* 0x0000005429297221 */ /* 0x000fc60000010000 */
[----:B------:R-:W-:-:S07]  /*5d60*/  PRMT R147, R85, 0x7610, R147 ;  /* 0x0000761055937816 */ /* 0x000fce0000000093 */
.L_x_2259:
[----:B------:R-:W-:Y:S05]  /*5d70*/  BRA.U !UP2, `(.L_x_2260) ;  /* 0x000000010a407547 */ /* 0x000fea000b800000 */
        /* <DEDUP_REMOVED lines=16> */
.L_x_2260:
[----:B------:R-:W-:Y:S05]  /*5e80*/  BRA.U !UP2, `(.L_x_2257) ;  /* 0x0000000d0abc7547 */ /* 0x000fea000b800000 */
[----:B01----:R-:W-:Y:S01]  /*5e90*/  SHF.R.U32.HI R84, RZ, 0x10, R107 ;  /* 0x00000010ff547819 */ /* 0x003fe2000001166b */
        /* <DEDUP_REMOVED lines=16> */
.L_x_2252:
[----:B------:R-:W-:Y:S05]  /*5fa0*/  BRA.U !UP1, `(.L_x_2261) ;  /* 0x0000000509747547 */ /* 0x000fea000b800000 */
[--C-:B01----:R-:W-:Y:S01]  /*5fb0*/  FFMA.FTZ R85, R93, UR11, R90.reuse ;  /* 0x0000000b5d557c23 */ /* 0x103fe2000801005a */
[----:B------:R-:W-:Y:S01]  /*5fc0*/  FFMA.FTZ R84, R6, UR11, R90 ;  /* 0x0000000b06547c23 */ /* 0x000fe2000801005a */
[----:B------:R-:W-:Y:S02]  /*5fd0*/  ISETP.LT.AND P0, PT, RZ, UR32, PT ;  /* 0x00000020ff007c0c */ /* 0x000fe4000bf01270 */
[----:B------:R-:W-:Y:S01]  /*5fe0*/  FADD.FTZ R85, R92, -R85 ;  /* 0x800000555c557221 */ /* 0x000fe20000010000 */
[----:B------:R-:W-:-:S03]  /*5ff0*/  FADD.FTZ R84, R9, -R84 ;  /* 0x8000005409547221 */ /* 0x000fc60000010000 */
[----:B------:R-:W-:Y:S01]  /*6000*/  FMUL.FTZ R154, R85, UR29 ;  /* 0x0000001d559a7c20 */ /* 0x000fe20008410000 */
[----:B------:R-:W-:-:S04]  /*6010*/  FMUL.FTZ R91, R84, UR29 ;  /* 0x0000001d545b7c20 */ /* 0x000fc80008410000 */
        /* <DEDUP_REMOVED lines=18> */
.L_x_2262:
[----:B------:R-:W-:Y:S02]  /*6140*/  F2FP.F16.F32.PACK_AB R154, RZ, R154 ;  /* 0x0000009aff9a723e */ /* 0x000fe400000000ff */
[----:B------:R-:W-:Y:S01]  /*6150*/  FSEL R132, R91, RZ, P0 ;  /* 0x000000ff5b847208 */ /* 0x000fe20000000000 */
[----:B------:R-:W-:Y:S06]  /*6160*/  BRA.U !UP2, `(.L_x_2263) ;  /* 0x000000010a407547 */ /* 0x000fec000b800000 */
[----:B------:R-:W-:-:S13]  /*6170*/  LOP3.LUT P1, RZ, R149, 0xff00, RZ, 0xc0, !PT ;  /* 0x0000ff0095ff7812 */ /* 0x000fda000782c0ff */
        /* <DEDUP_REMOVED lines=15> */
.L_x_2263:
[--C-:B------:R-:W-:Y:S01]  /*6270*/  FFMA.FTZ R84, R8, UR11, R90.reuse ;  /* 0x0000000b08547c23 */ /* 0x100fe2000801005a */
[----:B------:R-:W-:Y:S01]  /*6280*/  FFMA.FTZ R85, R95, UR11, R90 ;  /* 0x0000000b5f557c23 */ /* 0x000fe2000801005a */
[----:B------:R-:W-:Y:S02]  /*6290*/  F2FP.F16.F32.PACK_AB R89, RZ, R132 ;  /* 0x00000084ff59723e */ /* 0x000fe400000000ff */
        /* <DEDUP_REMOVED lines=23> */
.L_x_2264:
[----:B------:R-:W-:Y:S02]  /*6410*/  F2FP.F16.F32.PACK_AB R150, RZ, R150 ;  /* 0x00000096ff96723e */ /* 0x000fe400000000ff */
[----:B------:R-:W-:Y:S02]  /*6420*/  F2FP.F16.F32.PACK_AB R84, RZ, R132 ;  /* 0x00000084ff54723e */ /* 0x000fe400000000ff */
[----:B------:R-:W-:Y:S02]  /*6430*/  PRMT R153, R89, 0x7610, R153 ;  /* 0x0000761059997816 */ /* 0x000fe40000000099 */
[----:B------:R-:W-:Y:S02]  /*6440*/  PRMT R152, R150, 0x7610, R152 ;  /* 0x0000761096987816 */ /* 0x000fe40000000098 */
[----:B------:R-:W-:Y:S01]  /*6450*/  PRMT R151, R84, 0x7610, R151 ;  /* 0x0000761054977816 */ /* 0x000fe20000000097 */
[----:B------:R-:W-:Y:S06]  /*6460*/  BRA.U !UP2, `(.L_x_2257) ;  /* 0x000000090a447547 */ /* 0x000fec000b800000 */
[----:B------:R-:W-:-:S13]  /*6470*/  ISETP.GE.U32.AND P0, PT, R149, 0x1000000, PT ;  /* 0x010000009500780c */ /* 0x000fda0003f06070 */
        /* <DEDUP_REMOVED lines=16> */
.L_x_2261:
        /* <DEDUP_REMOVED lines=14> */
.L_x_2267:
[----:B------:R-:W-:Y:S05]  /*6660*/  BSYNC.RECONVERGENT B0 ;  /* 0x0000000000007941 */ /* 0x000fea0003800200 */
.L_x_2266:
        /* <DEDUP_REMOVED lines=13> */
.L_x_2269:
[----:B------:R-:W-:Y:S05]  /*6740*/  BSYNC.RECONVERGENT B0 ;  /* 0x0000000000007941 */ /* 0x000fea0003800200 */
.L_x_2268:
[----:B------:R-:W-:Y:S02]  /*6750*/  F2FP.F16.F32.PACK_AB R84, RZ, R40 ;  /* 0x00000028ff54723e */ /* 0x000fe400000000ff */
[----:B------:R-:W-:Y:S02]  /*6760*/  MOV R40, R85 ;  /* 0x0000005500287202 */ /* 0x000fe40000000f00 */
[----:B------:R-:W-:-:S07]  /*6770*/  PRMT R148, R84, 0x7610, R148 ;  /* 0x0000761054947816 */ /* 0x000fce0000000094 */
.L_x_2265:
[----:B------:R-:W-:Y:S05]  /*6780*/  BRA.U !UP2, `(.L_x_2270) ;  /* 0x000000010a7c7547 */ /* 0x000fea000b800000 */
[----:B------:R-:W-:Y:S01]  /*6790*/  LOP3.LUT P0, RZ, R149, 0xff00, RZ, 0xc0, !PT ;  /* 0x0000ff0095ff7812 */ /* 0x000fe2000780c0ff */
[----:B------:R-:W-:Y:S01]  /*67a0*/  BSSY.RECONVERGENT B0, `(.L_x_2271) ;  /* 0x000000c000007945 */ /* 0x000fe20003800200 */
[----:B01----:R-:W-:-:S11]  /*67b0*/  HFMA2 R84, -RZ, RZ, 0, 0 ;  /* 0x00000000ff547431 */ /* 0x003fd600000001ff */
        /* <DEDUP_REMOVED lines=10> */
.L_x_2272:
[----:B------:R-:W-:Y:S05]  /*6860*/  BSYNC.RECONVERGENT B0 ;  /* 0x0000000000007941 */ /* 0x000fea0003800200 */
.L_x_2271:
        /* <DEDUP_REMOVED lines=13> */
.L_x_2274:
[----:B------:R-:W-:Y:S05]  /*6940*/  BSYNC.RECONVERGENT B0 ;  /* 0x0000000000007941 */ /* 0x000fea0003800200 */
.L_x_2273:
[----:B------:R-:W-:Y:S02]  /*6950*/  F2FP.F16.F32.PACK_AB R85, RZ, R41 ;  /* 0x00000029ff55723e */ /* 0x000fe400000000ff */
[----:B------:R-:W-:Y:S02]  /*6960*/  MOV R41, R84 ;  /* 0x0000005400297202 */ /* 0x000fe40000000f00 */
[----:B------:R-:W-:-:S07]  /*6970*/  PRMT R147, R85, 0x7610, R147 ;  /* 0x0000761055937816 */ /* 0x000fce0000000093 */
.L_x_2270:
        /* <DEDUP_REMOVED lines=14> */
.L_x_2277:
[----:B------:R-:W-:Y:S05]  /*6a60*/  BSYNC.RECONVERGENT B0 ;  /* 0x0000000000007941 */ /* 0x000fea0003800200 */
.L_x_2276:
        /* <DEDUP_REMOVED lines=13> */
.L_x_2279:
[----:B------:R-:W-:Y:S05]  /*6b40*/  BSYNC.RECONVERGENT B0 ;  /* 0x0000000000007941 */ /* 0x000fea0003800200 */
.L_x_2278:
[----:B------:R-:W-:Y:S02]  /*6b50*/  F2FP.F16.F32.PACK_AB R84, RZ, R42 ;  /* 0x0000002aff54723e */ /* 0x000fe400000000ff */
[----:B------:R-:W-:Y:S02]  /*6b60*/  MOV R42, R85 ;  /* 0x00000055002a7202 */ /* 0x000fe40000000f00 */
[----:B------:R-:W-:-:S07]  /*6b70*/  PRMT R146, R84, 0x7610, R146 ;  /* 0x0000761054927816 */ /* 0x000fce0000000092 */
.L_x_2275:
[----:B------:R-:W-:Y:S05]  /*6b80*/  BRA.U !UP2, `(.L_x_2257) ;  /* 0x000000010a7c7547 */ /* 0x000fea000b800000 */
[----:B------:R-:W-:Y:S01]  /*6b90*/  ISETP.GE.U32.AND P0, PT, R149, 0x1000000, PT ;  /* 0x010000009500780c */ /* 0x000fe20003f06070 */
[----:B------:R-:W-:Y:S01]  /*6ba0*/  BSSY.RECONVERGENT B0, `(.L_x_2280) ;  /* 0x000000c000007945 */ /* 0x000fe20003800200 */
[----:B01----:R-:W-:-:S11]  /*6bb0*/  HFMA2 R84, -RZ, RZ, 0, 0 ;  /* 0x00000000ff547431 */ /* 0x003fd600000001ff */
        /* <DEDUP_REMOVED lines=10> */
.L_x_2281:
[----:B------:R-:W-:Y:S05]  /*6c60*/  BSYNC.RECONVERGENT B0 ;  /* 0x0000000000007941 */ /* 0x000fea0003800200 */
.L_x_2280:
[----:B------:R-:W-:Y:S01]  /*6c70*/  BSSY.RECONVERGENT B0, `(.L_x_2282) ;  /* 0x000000d000007945 */ /* 0x000fe20003800200 */
[----:B------:R-:W-:Y:S01]  /*6c80*/  FADD.FTZ R84, R43, R84 ;  /* 0x000000542b547221 */ /* 0x000fe20000010000 */
[----:B------:R-:W-:Y:S02]  /*6c90*/  MOV R43, RZ ;  /* 0x000000ff002b7202 */ /* 0x000fe40000000f00 */
        /* <DEDUP_REMOVED lines=10> */
.L_x_2283:
[----:B------:R-:W-:Y:S05]  /*6d40*/  BSYNC.RECONVERGENT B0 ;  /* 0x0000000000007941 */ /* 0x000fea0003800200 */
.L_x_2282:
[----:B------:R-:W-:Y:S02]  /*6d50*/  F2FP.F16.F32.PACK_AB R85, RZ, R43 ;  /* 0x0000002bff55723e */ /* 0x000fe400000000ff */
[----:B------:R-:W-:Y:S02]  /*6d60*/  MOV R43, R84 ;  /* 0x00000054002b7202 */ /* 0x000fe40000000f00 */
[----:B------:R-:W-:-:S07]  /*6d70*/  PRMT R143, R85, 0x7610, R143 ;  /* 0x00007610558f7816 */ /* 0x000fce000000008f */
.L_x_2257:
        /* <DEDUP_REMOVED lines=10> */
.L_x_2284:
        /* <DEDUP_REMOVED lines=10> */
.L_x_2285:
[----:B------:R-:W-:Y:S05]  /*6ec0*/  BRA.U !UP2, `(.L_x_2286) ;  /* 0x000000010a207547 */ /* 0x000fea000b800000 */
[----:B0123--:R-:W0:Y:S01]  /*6ed0*/  LDC.64 R84, c[0x0][0x390] ;  /* 0x0000e400ff547b82 */ /* 0x00fe220000000a00 */
[----:B------:R-:W-:-:S05]  /*6ee0*/  IADD3 R87, PT, PT, R144, 0x180, RZ ;  /* 0x0000018090577810 */ /* 0x000fca0007ffe0ff */
[----:B0-----:R-:W-:-:S06]  /*6ef0*/  IMAD.WIDE.U32 R84, R87, 0x8, R84 ;  /* 0x0000000857547825 */ /* 0x001fcc00078e0054 */
[----:B------:R-:W2:Y:S02]  /*6f00*/  LDG.E.64 R84, desc[UR20][R84.64] ;  /* 0x0000001454547981 */ /* 0x000ea4000c1e1b00 */
[C-C-:B--2---:R-:W-:Y:S02]  /*6f10*/  SHF.R.U64 R157, R84.reuse, 0x10, R85.reuse ;  /* 0x00000010549d7819 */ /* 0x144fe40000001255 */
[--C-:B------:R-:W-:Y:S02]  /*6f20*/  SHF.R.U32.HI R86, RZ, 0x10, R85.reuse ;  /* 0x00000010ff567819 */ /* 0x100fe40000011655 */
[----:B------:R-:W-:Y:S02]  /*6f30*/  PRMT R156, R84, 0x5410, R85 ;  /* 0x00005410549c7816 */ /* 0x000fe40000000055 */
[----:B------:R-:W-:-:S07]  /*6f40*/  PRMT R157, R157, 0x5410, R86 ;  /* 0x000054109d9d7816 */ /* 0x000fce0000000056 */
.L_x_2286:
[----:B------:R-:W-:Y:S05]  /*6f50*/  BRA.U !UP0, `(.L_x_2287) ;  /* 0x0000000908587547 */ /* 0x000fea000b800000 */
[----:B------:R-:W-:Y:S05]  /*6f60*/  BRA.U !UP1, `(.L_x_2288) ;  /* 0x00000005093c7547 */ /* 0x000fea000b800000 */
[----:B------:R-:W-:Y:S01]  /*6f70*/  ISETP.LT.AND P0, PT, RZ, UR32, PT ;  /* 0x00000020ff007c0c */ /* 0x000fe2000bf01270 */
[----:B0123--:R-:W-:Y:S01]  /*6f80*/  HADD2.F32 R87, -RZ, R104.H0_H0 ;  /* 0x20000068ff577230 */ /* 0x00ffe20000004100 */
[----:B------:R-:W-:-:S05]  /*6f90*/  SHF.R.U64 R84, R104, 0x10, R105 ;  /* 0x0000001068547819 */ /* 0x000fca0000001269 */
[----:B------:R-:W-:-:S06]  /*6fa0*/  HADD2.F32 R84, -RZ, R84.H0_H0 ;  /* 0x20000054ff547230 */ /* 0x000fcc0000004100 */
[--C-:B------:R-:W-:Y:S01]  /*6fb0*/  @P0 FFMA.FTZ R85, R97, UR11, R90.reuse ;  /* 0x0000000b61550c23 */ /* 0x100fe2000801005a */
[--C-:B------:R-:W-:Y:S01]  /*6fc0*/  @P0 FFMA.FTZ R132, R10, UR11, R90.reuse ;  /* 0x0000000b0a840c23 */ /* 0x100fe2000801005a */
[----:B------:R-:W-:Y:S02]  /*6fd0*/  @P0 FFMA.FTZ R89, R99, UR11, R90 ;  /* 0x0000000b63590c23 */ /* 0x000fe4000801005a */
[----:B------:R-:W-:Y:S01]  /*6fe0*/  @P0 FADD.FTZ R86, R96, -R85 ;  /* 0x8000005560560221 */ /* 0x000fe20000010000 */
[----:B------:R-:W-:Y:S01]  /*6ff0*/  @P0 FADD.FTZ R85, R13, -R132 ;  /* 0x800000840d550221 */ /* 0x000fe20000010000 */
[----:B------:R-:W-:Y:S01]  /*7000*/  @P0 FFMA.FTZ R132, R12, UR11, R90 ;  /* 0x0000000b0c840c23 */ /* 0x000fe2000801005a */
[----:B------:R-:W-:Y:S01]  /*7010*/  @P0 FADD.FTZ R89, R98, -R89 ;  /* 0x8000005962590221 */ /* 0x000fe20000010000 */
[----:B------:R-:W-:Y:S01]  /*7020*/  @P0 FFMA.FTZ R87, R86, UR29, R87 ;  /* 0x0000001d56570c23 */ /* 0x000fe20008010057 */
[----:B------:R-:W-:Y:S01]  /*7030*/  @P0 FFMA.FTZ R84, R85, UR29, R84 ;  /* 0x0000001d55540c23 */ /* 0x000fe20008010054 */
[----:B------:R-:W-:Y:S01]  /*7040*/  SHF.R.U32.HI R85, RZ, 0x10, R105 ;  /* 0x00000010ff557819 */ /* 0x000fe20000011669 */
[----:B------:R-:W-:-:S02]  /*7050*/  HADD2.F32 R86, -RZ, R105.H0_H0 ;  /* 0x20000069ff567230 */ /* 0x000fc40000004100 */
[----:B------:R-:W-:Y:S01]  /*7060*/  @P0 FADD.FTZ R132, R15, -R132 ;  /* 0x800000840f840221 */ /* 0x000fe20000010000 */
[----:B------:R-:W-:Y:S01]  /*7070*/  F2FP.F16.F32.PACK_AB R154, RZ, R87 ;  /* 0x00000057ff9a723e */ /* 0x000fe200000000ff */
[----:B------:R-:W-:Y:S02]  /*7080*/  HADD2.F32 R85, -RZ, R85.H0_H0 ;  /* 0x20000055ff557230 */ /* 0x000fe40000004100 */
[----:B------:R-:W-:-:S03]  /*7090*/  @P0 FFMA.FTZ R86, R89, UR29, R86 ;  /* 0x0000001d59560c23 */ /* 0x000fc60008010056 */
        /* <DEDUP_REMOVED lines=14> */
.L_x_2289:
[----:B------:R-:W-:Y:S05]  /*7180*/  BRA.U !UP2, `(.L_x_2290) ;  /* 0x000000010a307547 */ /* 0x000fea000b800000 */
[----:B------:R-:W-:Y:S01]  /*7190*/  LOP3.LUT P0, RZ, R145, 0xff00, RZ, 0xc0, !PT ;  /* 0x0000ff0091ff7812 */ /* 0x000fe2000780c0ff */
[----:B------:R-:W-:Y:S01]  /*71a0*/  FMUL.FTZ R87, R84, UR23 ;  /* 0x0000001754577c20 */ /* 0x000fe20008410000 */
[----:B------:R-:W-:-:S03]  /*71b0*/  MOV R132, RZ ;  /* 0x000000ff00847202 */ /* 0x000fc60000000f00 */
[----:B------:R-:W-:Y:S01]  /*71c0*/  FMUL.FTZ R150, R87, UR22 ;  /* 0x0000001657967c20 */ /* 0x000fe20008410000 */
[----:B------:R-:W-:-:S07]  /*71d0*/  HFMA2 R87, -RZ, RZ, 0, 0 ;  /* 0x00000000ff577431 */ /* 0x000fce00000001ff */
[----:B------:R-:W-:-:S05]  /*71e0*/  @P0 HADD2.F32 R89, -RZ, R151.H1_H1 ;  /* 0x30000097ff590230 */ /* 0x000fca0000004100 */
[----:B------:R-:W-:Y:S01]  /*71f0*/  @P0 FMUL.FTZ R87, R150, R89 ;  /* 0x0000005996570220 */ /* 0x000fe20000410000 */
[----:B------:R-:W-:-:S04]  /*7200*/  @P0 HADD2.F32 R89, -RZ, R157.H0_H0 ;  /* 0x2000009dff590230 */ /* 0x000fc80000004100 */
[----:B------:R-:W-:Y:S01]  /*7210*/  F2FP.F16.F32.PACK_AB R87, RZ, R87 ;  /* 0x00000057ff57723e */ /* 0x000fe200000000ff */
[----:B------:R-:W-:-:S03]  /*7220*/  @P0 FMUL.FTZ R132, R89, R150 ;  /* 0x0000009659840220 */ /* 0x000fc60000410000 */
[----:B------:R-:W-:Y:S01]  /*7230*/  PRMT R147, R87, 0x7610, R147 ;  /* 0x0000761057937816 */ /* 0x000fe20000000093 */
[----:B------:R-:W-:-:S07]  /*7240*/  FADD.FTZ R37, R37, R132 ;  /* 0x0000008425257221 */ /* 0x000fce0000010000 */
.L_x_2290:
[----:B------:R-:W-:Y:S01]  /*7250*/  F2FP.F16.F32.PACK_AB R91, RZ, R84 ;  /* 0x00000054ff5b723e */ /* 0x000fe200000000ff */
[----:B------:R-:W-:Y:S06]  /*7260*/  BRA.U !UP2, `(.L_x_2291) ;  /* 0x000000010a307547 */ /* 0x000fec000b800000 */
[----:B------:R-:W-:Y:S01]  /*7270*/  LOP3.LUT P0, RZ, R145, 0xff0000, RZ, 0xc0, !PT ;  /* 0x00ff000091ff7812 */ /* 0x000fe2000780c0ff */
[----:B------:R-:W-:-:S04]  /*7280*/  FMUL.FTZ R84, R86, UR23 ;  /* 0x0000001756547c20 */ /* 0x000fc80008410000 */
[----:B------:R-:W-:Y:S01]  /*7290*/  FMUL.FTZ R132, R84, UR22 ;  /* 0x0000001654847c20 */ /* 0x000fe20008410000 */
[----:B------:R-:W-:-:S07]  /*72a0*/  HFMA2 R84, -RZ, RZ, 0, 0 ;  /* 0x00000000ff547431 */ /* 0x000fce00000001ff */
        /* <DEDUP_REMOVED lines=8> */
.L_x_2291:
        /* <DEDUP_REMOVED lines=9> */
[----:B------:R-:W-:-:S07]  /*73c0*/  HFMA2 R85, -RZ, RZ, 0, 0 ;  /* 0x00000000ff557431 */ /* 0x000fce00000001ff */
        /* <DEDUP_REMOVED lines=9> */
.L_x_2288:
[----:B------:R-:W-:Y:S01]  /*7460*/  ISETP.LT.AND P0, PT, RZ, UR32, PT ;  /* 0x00000020ff007c0c */ /* 0x000fe2000bf01270 */
[----:B------:R-:W-:-:S12]  /*7470*/  BRA.U !UP2, `(.L_x_2293) ;  /* 0x000000010a407547 */ /* 0x000fd8000b800000 */
[----:B0123--:R-:W-:Y:S01]  /*7480*/  @P0 FFMA.FTZ R85, R97, UR11, R90 ;  /* 0x0000000b61550c23 */ /* 0x00ffe2000801005a */
        /* <DEDUP_REMOVED lines=15> */
.L_x_2293:
[----:B------:R-:W-:Y:S05]  /*7580*/  BRA.U !UP2, `(.L_x_2294) ;  /* 0x000000010a407547 */ /* 0x000fea000b800000 */
[----:B0123--:R-:W-:Y:S01]  /*7590*/  SHF.R.U64 R84, R104, 0x10, R105 ;  /* 0x0000001068547819 */ /* 0x00ffe20000001269 */
        /* <DEDUP_REMOVED lines=15> */
.L_x_2294:
[----:B------:R-:W-:Y:S05]  /*7690*/  BRA.U !UP2, `(.L_x_2295) ;  /* 0x000000010a407547 */ /* 0x000fea000b800000 */
        /* <DEDUP_REMOVED lines=16> */
.L_x_2295:
[----:B------:R-:W-:Y:S05]  /*77a0*/  BRA.U !UP2, `(.L_x_2292) ;  /* 0x0000000d0abc7547 */ /* 0x000fea000b800000 */
[----:B0123--:R-:W-:Y:S01]  /*77b0*/  SHF.R.U32.HI R84, RZ, 0x10, R105 ;  /* 0x00000010ff547819 */ /* 0x00ffe20000011669 */
        /* <DEDUP_REMOVED lines=16> */
.L_x_2287:
[----:B------:R-:W-:Y:S05]  /*78c0*/  BRA.U !UP1, `(.L_x_2296) ;  /* 0x0000000509747547 */ /* 0x000fea000b800000 */
[--C-:B0123--:R-:W-:Y:S01]  /*78d0*/  FFMA.FTZ R85, R97, UR11, R90.reuse ;  /* 0x0000000b61557c23 */ /* 0x10ffe2000801005a */
        /* <DEDUP_REMOVED lines=28> */
.L_x_2297:
[----:B------:R-:W-:Y:S01]  /*7aa0*/  F2FP.F16.F32.PACK_AB R154, RZ, R154 ;  /* 0x0000009aff9a723e */ /* 0x000fe200000000ff */
        /* <DEDUP_REMOVED lines=20> */
.L_x_2298:
[----:B------:R-:W-:Y:S02]  /*7bf0*/  F2FP.F16.F32.PACK_AB R89, RZ, R132 ;  /* 0x00000084ff59723e */ /* 0x000fe400000000ff */
        /* <DEDUP_REMOVED lines=19> */
.L_x_2299:
        /* <DEDUP_REMOVED lines=23> */
.L_x_2296:
        /* <DEDUP_REMOVED lines=14> */
.L_x_2302:
[----:B------:R-:W-:Y:S05]  /*7f80*/  BSYNC.RECONVERGENT B0 ;  /* 0x0000000000007941 */ /* 0x000fea0003800200 */
.L_x_2301:
        /* <DEDUP_REMOVED lines=13> */
.L_x_2304:
[----:B------:R-:W-:Y:S05]  /*8060*/  BSYNC.RECONVERGENT B0 ;  /* 0x0000000000007941 */ /* 0x000fea0003800200 */
.L_x_2303:
[----:B------:R-:W-:Y:S02]  /*8070*/  F2FP.F16.F32.PACK_AB R84, RZ, R36 ;  /* 0x00000024ff54723e */ /* 0x000fe400000000ff */
[----:B------:R-:W-:Y:S02]  /*8080*/  MOV R36, R85 ;  /* 0x0000005500247202 */ /* 0x000fe40000000f00 */
[----:B------:R-:W-:-:S07]  /*8090*/  PRMT R148, R84, 0x7610, R148 ;  /* 0x0000761054947816 */ /* 0x000fce0000000094 */
.L_x_2300:
[----:B------:R-:W-:Y:S05]  /*80a0*/  BRA.U !UP2, `(.L_x_2305) ;  /* 0x000000010a7c7547 */ /* 0x000fea000b800000 */
[----:B------:R-:W-:Y:S01]  /*80b0*/  LOP3.LUT P0, RZ, R145, 0xff00, RZ, 0xc0, !PT ;  /* 0x0000ff0091ff7812 */ /* 0x000fe2000780c0ff */
[----:B------:R-:W-:Y:S01]  /*80c0*/  BSSY.RECONVERGENT B0, `(.L_x_2306) ;  /* 0x000000c000007945 */ /* 0x000fe20003800200 */
[----:B0123--:R-:W-:-:S11]  /*80d0*/  HFMA2 R84, -RZ, RZ, 0, 0 ;  /* 0x00000000ff547431 */ /* 0x00ffd600000001ff */
        /* <DEDUP_REMOVED lines=10> */
.L_x_2307:
[----:B------:R-:W-:Y:S05]  /*8180*/  BSYNC.RECONVERGENT B0 ;  /* 0x0000000000007941 */ /* 0x000fea0003800200 */
.L_x_2306:
        /* <DEDUP_REMOVED lines=13> */
.L_x_2309:
[----:B------:R-:W-:Y:S05]  /*8260*/  BSYNC.RECONVERGENT B0 ;  /* 0x0000000000007941 */ /* 0x000fea0003800200 */
.L_x_2308:
[----:B------:R-:W-:Y:S02]  /*8270*/  F2FP.F16.F32.PACK_AB R85, RZ, R37 ;  /* 0x00000025ff55723e */ /* 0x000fe400000000ff */
[----:B------:R-:W-:Y:S02]  /*8280*/  MOV R37, R84 ;  /* 0x0000005400257202 */ /* 0x000fe40000000f00 */
[----:B------:R-:W-:-:S07]  /*8290*/  PRMT R147, R85, 0x7610, R147 ;  /* 0x0000761055937816 */ /* 0x000fce0000000093 */
.L_x_2305:
        /* <DEDUP_REMOVED lines=14> */
.L_x_2312:
[----:B------:R-:W-:Y:S05]  /*8380*/  BSYNC.RECONVERGENT B0 ;  /* 0x0000000000007941 */ /* 0x000fea0003800200 */
.L_x_2311:
        /* <DEDUP_REMOVED lines=13> */
.L_x_2314:
[----:B------:R-:W-:Y:S05]  /*8460*/  BSYNC.RECONVERGENT B0 ;  /* 0x0000000000007941 */ /* 0x000fea0003800200 */
.L_x_2313:
[----:B------:R-:W-:Y:S02]  /*8470*/  F2FP.F16.F32.PACK_AB R84, RZ, R38 ;  /* 0x00000026ff54723e */ /* 0x000fe400000000ff */
[----:B------:R-:W-:Y:S02]  /*8480*/  MOV R38, R85 ;  /* 0x0000005500267202 */ /* 0x000fe40000000f00 */
[----:B------:R-:W-:-:S07]  /*8490*/  PRMT R146, R84, 0x7610, R146 ;  /* 0x0000761054927816 */ /* 0x000fce0000000092 */
.L_x_2310:
[----:B------:R-:W-:Y:S05]  /*84a0*/  BRA.U !UP2, `(.L_x_2292) ;  /* 0x000000010a7c7547 */ /* 0x000fea000b800000 */
[----:B------:R-:W-:Y:S01]  /*84b0*/  ISETP.GE.U32.AND P0, PT, R145, 0x1000000, PT ;  /* 0x010000009100780c */ /* 0x000fe20003f06070 */
[----:B------:R-:W-:Y:S01]  /*84c0*/  BSSY.RECONVERGENT B0, `(.L_x_2315) ;  /* 0x000000c000007945 */ /* 0x000fe20003800200 */
[----:B0123--:R-:W-:-:S11]  /*84d0*/  HFMA2 R84, -RZ, RZ, 0, 0 ;  /* 0x00000000ff547431 */ /* 0x00ffd600000001ff */
        /* <DEDUP_REMOVED lines=10> */
.L_x_2316:
[----:B------:R-:W-:Y:S05]  /*8580*/  BSYNC.RECONVERGENT B0 ;  /* 0x0000000000007941 */ /* 0x000fea0003800200 */
.L_x_2315:
        /* <DEDUP_REMOVED lines=13> */
.L_x_2318:
[----:B------:R-:W-:Y:S05]  /*8660*/  BSYNC.RECONVERGENT B0 ;  /* 0x0000000000007941 */ /* 0x000fea0003800200 */
.L_x_2317:
[----:B------:R-:W-:Y:S02]  /*8670*/  F2FP.F16.F32.PACK_AB R85, RZ, R39 ;  /* 0x00000027ff55723e */ /* 0x000fe400000000ff */
[----:B------:R-:W-:Y:S02]  /*8680*/  MOV R39, R84 ;  /* 0x0000005400277202 */ /* 0x000fe40000000f00 */
[----:B------:R-:W-:-:S07]  /*8690*/  PRMT R143, R85, 0x7610, R143 ;  /* 0x00007610558f7816 */ /* 0x000fce000000008f */
.L_x_2292:
        /* <DEDUP_REMOVED lines=10> */
.L_x_2319:
        /* <DEDUP_REMOVED lines=10> */
.L_x_2320:
[----:B------:R-:W-:Y:S01]  /*87e0*/  IADD3 R144, PT, PT, R144, 0x200, RZ ;  /* 0x0000020090907810 */ /* 0x000fe20007ffe0ff */
[----:B------:R-:W-:Y:S06]  /*87f0*/  BRA.U !UP2, `(.L_x_2321) ;  /* 0x000000010a1c7547 */ /* 0x000fec000b800000 */
[----:B01234-:R-:W0:Y:S02]  /*8800*/  LDC.64 R84, c[0x0][0x390] ;  /* 0x0000e400ff547b82 */ /* 0x01fe240000000a00 */
[----:B0-----:R-:W-:-:S06]  /*8810*/  IMAD.WIDE.U32 R84, R144, 0x8, R84 ;  /* 0x0000000890547825 */ /* 0x001fcc00078e0054 */
[----:B------:R-:W2:Y:S02]  /*8820*/  LDG.E.64 R84, desc[UR20][R84.64] ;  /* 0x0000001454547981 */ /* 0x000ea4000c1e1b00 */
[C-C-:B--2---:R-:W-:Y:S02]  /*8830*/  SHF.R.U64 R157, R84.reuse, 0x10, R85.reuse ;  /* 0x00000010549d7819 */ /* 0x144fe40000001255 */
[--C-:B------:R-:W-:Y:S02]  /*8840*/  SHF.R.U32.HI R86, RZ, 0x10, R85.reuse ;  /* 0x00000010ff567819 */ /* 0x100fe40000011655 */
[----:B------:R-:W-:Y:S02]  /*8850*/  PRMT R156, R84, 0x5410, R85 ;  /* 0x00005410549c7816 */ /* 0x000fe40000000055 */
[----:B------:R-:W-:-:S07]  /*8860*/  PRMT R157, R157, 0x5410, R86 ;  /* 0x000054109d9d7816 */ /* 0x000fce0000000056 */
.L_x_2321:
[----:B------:R-:W-:Y:S05]  /*8870*/  BRA.U !UP0, `(.L_x_2322) ;  /* 0x00000009085c7547 */ /* 0x000fea000b800000 */
[----:B------:R-:W-:Y:S05]  /*8880*/  BRA.U !UP1, `(.L_x_2323) ;  /* 0x00000005093c7547 */ /* 0x000fea000b800000 */
[----:B------:R-:W-:Y:S01]  /*8890*/  ISETP.LT.AND P0, PT, RZ, UR32, PT ;  /* 0x00000020ff007c0c */ /* 0x000fe2000bf01270 */
[----:B------:R-:W-:Y:S01]  /*88a0*/  HADD2.F32 R89, -RZ, R102.H0_H0 ;  /* 0x20000066ff597230 */ /* 0x000fe20000004100 */
[----:B01234-:R-:W-:-:S05]  /*88b0*/  SHF.R.U64 R87, R102, 0x10, R103 ;  /* 0x0000001066577819 */ /* 0x01ffca0000001267 */
[----:B------:R-:W-:-:S06]  /*88c0*/  HADD2.F32 R87, -RZ, R87.H0_H0 ;  /* 0x20000057ff577230 */ /* 0x000fcc0000004100 */
[--C-:B------:R-:W-:Y:S01]  /*88d0*/  @P0 FFMA.FTZ R85, R101, UR11, R90.reuse ;  /* 0x0000000b65550c23 */ /* 0x100fe2000801005a */
[--C-:B------:R-:W-:Y:S01]  /*88e0*/  @P0 FFMA.FTZ R86, R14, UR11, R90.reuse ;  /* 0x0000000b0e560c23 */ /* 0x100fe2000801005a */
[--C-:B------:R-:W-:Y:S01]  /*88f0*/  @P0 FFMA.FTZ R91, R135, UR11, R90.reuse ;  /* 0x0000000b875b0c23 */ /* 0x100fe2000801005a */
[----:B------:R-:W-:Y:S01]  /*8900*/  @P0 FFMA.FTZ R90, R16, UR11, R90 ;  /* 0x0000000b105a0c23 */ /* 0x000fe2000801005a */
[----:B------:R-:W-:Y:S01]  /*8910*/  @P0 FADD.FTZ R84, R100, -R85 ;  /* 0x8000005564540221 */ /* 0x000fe20000010000 */
[----:B------:R-:W-:Y:S01]  /*8920*/  @P0 FADD.FTZ R86, R17, -R86 ;  /* 0x8000005611560221 */ /* 0x000fe20000010000 */
[----:B------:R-:W-:Y:S02]  /*8930*/  HADD2.F32 R85, -RZ, R103.H0_H0 ;  /* 0x20000067ff557230 */ /* 0x000fe40000004100 */
[----:B------:R-:W-:Y:S01]  /*8940*/  @P0 FFMA.FTZ R89, R84, UR29, R89 ;  /* 0x0000001d54590c23 */ /* 0x000fe20008010059 */
[----:B------:R-:W-:Y:S01]  /*8950*/  SHF.R.U32.HI R84, RZ, 0x10, R103 ;  /* 0x00000010ff547819 */ /* 0x000fe20000011667 */
[----:B------:R-:W-:Y:S01]  /*8960*/  @P0 FFMA.FTZ R87, R86, UR29, R87 ;  /* 0x0000001d56570c23 */ /* 0x000fe20008010057 */
[----:B------:R-:W-:Y:S01]  /*8970*/  @P0 FADD.FTZ R86, R134, -R91 ;  /* 0x8000005b86560221 */ /* 0x000fe20000010000 */
[----:B------:R-:W-:Y:S01]  /*8980*/  @P0 FADD.FTZ R91, R19, -R90 ;  /* 0x8000005a135b0221 */ /* 0x000fe20000010000 */
[----:B------:R-:W-:Y:S01]  /*8990*/  F2FP.F16.F32.PACK_AB R154, RZ, R89 ;  /* 0x00000059ff9a723e */ /* 0x000fe200000000ff */
[----:B------:R-:W-:-:S02]  /*89a0*/  HADD2.F32 R84, -RZ, R84.H0_H0 ;  /* 0x20000054ff547230 */ /* 0x000fc40000004100 */
[----:B------:R-:W-:Y:S01]  /*89b0*/  @P0 FFMA.FTZ R85, R86, UR29, R85 ;  /* 0x0000001d56550c23 */ /* 0x000fe20008010055 */
[----:B------:R-:W-:Y:S02]  /*89c0*/  F2FP.F16.F32.PACK_AB R86, RZ, R87 ;  /* 0x00000057ff56723e */ /* 0x000fe400000000ff */
        /* <DEDUP_REMOVED lines=14> */
.L_x_2324:
        /* <DEDUP_REMOVED lines=13> */
.L_x_2325:
[----:B------:R-:W-:Y:S05]  /*8b80*/  BRA.U !UP2, `(.L_x_2326) ;  /* 0x000000010a307547 */ /* 0x000fea000b800000 */
        /* <DEDUP_REMOVED lines=12> */
.L_x_2326:
[----:B------:R-:W-:Y:S02]  /*8c50*/  F2FP.F16.F32.PACK_AB R85, RZ, R85 ;  /* 0x00000055ff55723e */ /* 0x000fe400000000ff */
[----:B------:R-:W-:Y:S02]  /*8c60*/  F2FP.F16.F32.PACK_AB R87, RZ, R84 ;  /* 0x00000054ff57723e */ /* 0x000fe400000000ff */
[----:B------:R-:W-:Y:S02]  /*8c70*/  PRMT R153, R86, 0x7610, R153 ;  /* 0x0000761056997816 */ /* 0x000fe40000000099 */
[----:B------:R-:W-:Y:S02]  /*8c80*/  PRMT R152, R85, 0x7610, R152 ;  /* 0x0000761055987816 */ /* 0x000fe40000000098 */
[----:B------:R-:W-:Y:S01]  /*8c90*/  PRMT R151, R87, 0x7610, R151 ;  /* 0x0000761057977816 */ /* 0x000fe20000000097 */
[----:B------:R-:W-:Y:S06]  /*8ca0*/  BRA.U !UP2, `(.L_x_2327) ;  /* 0x000000110a807547 */ /* 0x000fec000b800000 */
[----:B------:R-:W-:Y:S01]  /*8cb0*/  ISETP.GE.U32.AND P0, PT, R142, 0x1000000, PT ;  /* 0x010000008e00780c */ /* 0x000fe20003f06070 */
[----:B------:R-:W-:Y:S01]  /*8cc0*/  FMUL.FTZ R84, R84, UR23 ;  /* 0x0000001754547c20 */ /* 0x000fe20008410000 */
[----:B------:R-:W-:-:S03]  /*8cd0*/  HFMA2 R85, -RZ, RZ, 0, 0 ;  /* 0x00000000ff557431 */ /* 0x000fc600000001ff */
[----:B------:R-:W-:Y:S01]  /*8ce0*/  FMUL.FTZ R87, R84, UR22 ;  /* 0x0000001654577c20 */ /* 0x000fe20008410000 */
[----:B------:R-:W-:-:S07]  /*8cf0*/  MOV R84, RZ ;  /* 0x000000ff00547202 */ /* 0x000fce0000000f00 */
[----:B------:R-:W-:-:S05]  /*8d00*/  @P0 HADD2.F32 R86, -RZ, R152.H1_H1 ;  /* 0x30000098ff560230 */ /* 0x000fca0000004100 */
[----:B------:R-:W-:Y:S01]  /*8d10*/  @P0 FMUL.FTZ R85, R87, R86 ;  /* 0x0000005657550220 */ /* 0x000fe20000410000 */
[----:B------:R-:W-:-:S04]  /*8d20*/  @P0 HADD2.F32 R86, -RZ, R157.H1_H1 ;  /* 0x3000009dff560230 */ /* 0x000fc80000004100 */
[----:B------:R-:W-:Y:S01]  /*8d30*/  F2FP.F16.F32.PACK_AB R85, RZ, R85 ;  /* 0x00000055ff55723e */ /* 0x000fe200000000ff */
[----:B------:R-:W-:-:S03]  /*8d40*/  @P0 FMUL.FTZ R84, R86, R87 ;  /* 0x0000005756540220 */ /* 0x000fc60000410000 */
[----:B------:R-:W-:Y:S01]  /*8d50*/  PRMT R143, R85, 0x7610, R143 ;  /* 0x00007610558f7816 */ /* 0x000fe2000000008f */
[----:B------:R-:W-:Y:S01]  /*8d60*/  FADD.FTZ R35, R35, R84 ;  /* 0x0000005423237221 */ /* 0x000fe20000010000 */
[----:B------:R-:W-:Y:S06]  /*8d70*/  BRA `(.L_x_2327) ;  /* 0x00000010004c7947 */ /* 0x000fec0003800000 */
.L_x_2323:
[----:B------:R-:W-:Y:S01]  /*8d80*/  ISETP.LT.AND P0, PT, RZ, UR32, PT ;  /* 0x00000020ff007c0c */ /* 0x000fe2000bf01270 */
[----:B------:R-:W-:-:S12]  /*8d90*/  BRA.U !UP2, `(.L_x_2328) ;  /* 0x000000010a407547 */ /* 0x000fd8000b800000 */
[----:B01234-:R-:W-:Y:S01]  /*8da0*/  @P0 FFMA.FTZ R85, R101, UR11, R90 ;  /* 0x0000000b65550c23 */ /* 0x01ffe2000801005a */
        /* <DEDUP_REMOVED lines=15> */
.L_x_2328:
[----:B------:R-:W-:Y:S05]  /*8ea0*/  BRA.U !UP2, `(.L_x_2329) ;  /* 0x000000010a407547 */ /* 0x000fea000b800000 */
[----:B01234-:R-:W-:Y:S01]  /*8eb0*/  SHF.R.U64 R84, R102, 0x10, R103 ;  /* 0x0000001066547819 */ /* 0x01ffe20000001267 */
        /* <DEDUP_REMOVED lines=15> */
.L_x_2329:
[----:B------:R-:W-:Y:S05]  /*8fb0*/  BRA.U !UP2, `(.L_x_2330) ;  /* 0x000000010a407547 */ /* 0x000fea000b800000 */
        /* <DEDUP_REMOVED lines=16> */
.L_x_2330:
[----:B------:R-:W-:Y:S05]  /*90c0*/  BRA.U !UP2, `(.L_x_2327) ;  /* 0x0000000d0a787547 */ /* 0x000fea000b800000 */
[----:B01234-:R-:W-:Y:S01]  /*90d0*/  SHF.R.U32.HI R84, RZ, 0x10, R103 ;  /* 0x00000010ff547819 */ /* 0x01ffe20000011667 */
[----:B------:R-:W-:Y:S01]  /*90e0*/  @P0 FFMA.FTZ R90, R16, UR11, R90 ;  /* 0x0000000b105a0c23 */ /* 0x000fe2000801005a */
[----:B------:R-:W-:-:S03]  /*90f0*/  ISETP.GE.U32.AND P1, PT, R142, 0x1000000, PT ;  /* 0x010000008e00780c */ /* 0x000fc60003f26070 */
[----:B------:R-:W-:Y:S02]  /*9100*/  HADD2.F32 R84, -RZ, R84.H0_H0 ;  /* 0x20000054ff547230 */ /* 0x000fe40000004100 */
[----:B------:R-:W-:-:S04]  /*9110*/  @P0 FADD.FTZ R85, R19, -R90 ;  /* 0x8000005a13550221 */ /* 0x000fc80000010000 */
[----:B------:R-:W-:Y:S01]  /*9120*/  @P0 FFMA.FTZ R84, R85, UR29, R84 ;  /* 0x0000001d55540c23 */ /* 0x000fe20008010054 */
[----:B------:R-:W-:-:S03]  /*9130*/  HFMA2 R85, -RZ, RZ, 0, 0 ;  /* 0x00000000ff557431 */ /* 0x000fc600000001ff */
[----:B------:R-:W-:Y:S01]  /*9140*/  FMUL.FTZ R84, R84, UR23 ;  /* 0x0000001754547c20 */ /* 0x000fe20008410000 */
[----:B------:R-:W-:-:S03]  /*9150*/  @P1 HADD2.F32 R87, -RZ, R152.H1_H1 ;  /* 0x30000098ff571230 */ /* 0x000fc60000004100 */
[----:B------:R-:W-:Y:S01]  /*9160*/  FMUL.FTZ R86, R84, UR22 ;  /* 0x0000001654567c20 */ /* 0x000fe20008410000 */
[----:B------:R-:W-:-:S03]  /*9170*/  MOV R84, RZ ;  /* 0x000000ff00547202 */ /* 0x000fc60000000f00 */
[----:B------:R-:W-:Y:S01]  /*9180*/  @P1 FMUL.FTZ R85, R87, R86 ;  /* 0x0000005657551220 */ /* 0x000fe20000410000 */
[----:B------:R-:W-:-:S04]  /*9190*/  @P1 HADD2.F32 R87, -RZ, R157.H1_H1 ;  /* 0x3000009dff571230 */ /* 0x000fc80000004100 */
[----:B------:R-:W-:Y:S01]  /*91a0*/  F2FP.F16.F32.PACK_AB R85, RZ, R85 ;  /* 0x00000055ff55723e */ /* 0x000fe200000000ff */
[----:B------:R-:W-:-:S03]  /*91b0*/  @P1 FMUL.FTZ R84, R87, R86 ;  /* 0x0000005657541220 */ /* 0x000fc60000410000 */
[----:B------:R-:W-:Y:S01]  /*91c0*/  PRMT R143, R85, 0x7610, R143 ;  /* 0x00007610558f7816 */ /* 0x000fe2000000008f */
[----:B------:R-:W-:Y:S01]  /*91d0*/  FADD.FTZ R35, R35, R84 ;  /* 0x0000005423237221 */ /* 0x000fe20000010000 */
[----:B------:R-:W-:Y:S06]  /*91e0*/  BRA `(.L_x_2327) ;  /* 0x0000000c00307947 */ /* 0x000fec0003800000 */
.L_x_2322:
        /* <DEDUP_REMOVED lines=30> */
.L_x_2332:
        /* <DEDUP_REMOVED lines=21> */
.L_x_2333:
[----:B------:R-:W-:Y:S02]  /*9520*/  FSEL R89, R90, RZ, P0 ;  /* 0x000000ff5a597208 */ /* 0x000fe40000000000 */
[----:B------:R-:W-:Y:S02]  /*9530*/  F2FP.F16.F32.PACK_AB R132, RZ, R132 ;  /* 0x00000084ff84723e */ /* 0x000fe400000000ff */
        /* <DEDUP_REMOVED lines=18> */
.L_x_2334:
        /* <DEDUP_REMOVED lines=12> */
[-C--:B------:R-:W-:Y:S01]  /*9720*/  @P0 FMUL.FTZ R85, R84, R89.reuse ;  /* 0x0000005954550220 */ /* 0x080fe20000410000 */
[----:B------:R-:W-:Y:S01]  /*9730*/  MOV R84, RZ ;  /* 0x000000ff00547202 */ /* 0x000fe20000000f00 */
[----:B------:R-:W-:-:S03]  /*9740*/  @P0 FMUL.FTZ R84, R86, R89 ;  /* 0x0000005956540220 */ /* 0x000fc60000410000 */
[----:B------:R-:W-:Y:S01]  /*9750*/  F2FP.F16.F32.PACK_AB R85, RZ, R85 ;  /* 0x00000055ff55723e */ /* 0x000fe200000000ff */
[----:B------:R-:W-:-:S03]  /*9760*/  FADD.FTZ R35, R35, R84 ;  /* 0x0000005423237221 */ /* 0x000fc60000010000 */
[----:B------:R-:W-:Y:S01]  /*9770*/  PRMT R143, R85, 0x7610, R143 ;  /* 0x00007610558f7816 */ /* 0x000fe2000000008f */
[----:B------:R-:W-:Y:S06]  /*9780*/  BRA `(.L_x_2327) ;  /* 0x0000000400c87947 */ /* 0x000fec0003800000 */
.L_x_2331:
        /* <DEDUP_REMOVED lines=14> */
.L_x_2337:
[----:B------:R-:W-:Y:S05]  /*9870*/  BSYNC.RECONVERGENT B0 ;  /* 0x0000000000007941 */ /* 0x000fea0003800200 */
.L_x_2336:
        /* <DEDUP_REMOVED lines=13> */
.L_x_2339:
[----:B------:R-:W-:Y:S05]  /*9950*/  BSYNC.RECONVERGENT B0 ;  /* 0x0000000000007941 */ /* 0x000fea0003800200 */
.L_x_2338:
[----:B------:R-:W-:Y:S02]  /*9960*/  F2FP.F16.F32.PACK_AB R84, RZ, R32 ;  /* 0x00000020ff54723e */ /* 0x000fe400000000ff */
[----:B------:R-:W-:Y:S02]  /*9970*/  MOV R32, R85 ;  /* 0x0000005500207202 */ /* 0x000fe40000000f00 */
[----:B------:R-:W-:-:S07]  /*9980*/  PRMT R148, R84, 0x7610, R148 ;  /* 0x0000761054947816 */ /* 0x000fce0000000094 */
.L_x_2335:
[----:B------:R-:W-:Y:S05]  /*9990*/  BRA.U !UP2, `(.L_x_2340) ;  /* 0x000000010a7c7547 */ /* 0x000fea000b800000 */
[----:B------:R-:W-:Y:S01]  /*99a0*/  LOP3.LUT P0, RZ, R142, 0xff00, RZ, 0xc0, !PT ;  /* 0x0000ff008eff7812 */ /* 0x000fe2000780c0ff */
[----:B------:R-:W-:Y:S01]  /*99b0*/  BSSY.RECONVERGENT B0, `(.L_x_2341) ;  /* 0x000000c000007945 */ /* 0x000fe20003800200 */
[----:B01234-:R-:W-:-:S11]  /*99c0*/  HFMA2 R84, -RZ, RZ, 0, 0 ;  /* 0x00000000ff547431 */ /* 0x01ffd600000001ff */
        /* <DEDUP_REMOVED lines=10> */
.L_x_2342:
[----:B------:R-:W-:Y:S05]  /*9a70*/  BSYNC.RECONVERGENT B0 ;  /* 0x0000000000007941 */ /* 0x000fea0003800200 */
.L_x_2341:
        /* <DEDUP_REMOVED lines=13> */
.L_x_2344:
[----:B------:R-:W-:Y:S05]  /*9b50*/  BSYNC.RECONVERGENT B0 ;  /* 0x0000000000007941 */ /* 0x000fea0003800200 */
.L_x_2343:
[----:B------:R-:W-:Y:S02]  /*9b60*/  F2FP.F16.F32.PACK_AB R85, RZ, R33 ;  /* 0x00000021ff55723e */ /* 0x000fe400000000ff */
[----:B------:R-:W-:Y:S02]  /*9b70*/  MOV R33, R84 ;  /* 0x0000005400217202 */ /* 0x000fe40000000f00 */
[----:B------:R-:W-:-:S07]  /*9b80*/  PRMT R147, R85, 0x7610, R147 ;  /* 0x0000761055937816 */ /* 0x000fce0000000093 */
.L_x_2340:
        /* <DEDUP_REMOVED lines=14> */
.L_x_2347:
[----:B------:R-:W-:Y:S05]  /*9c70*/  BSYNC.RECONVERGENT B0 ;  /* 0x0000000000007941 */ /* 0x000fea0003800200 */
.L_x_2346:
        /* <DEDUP_REMOVED lines=13> */
.L_x_2349:
[----:B------:R-:W-:Y:S05]  /*9d50*/  BSYNC.RECONVERGENT B0 ;  /* 0x0000000000007941 */ /* 0x000fea0003800200 */
.L_x_2348:
[----:B------:R-:W-:Y:S02]  /*9d60*/  F2FP.F16.F32.PACK_AB R84, RZ, R34 ;  /* 0x00000022ff54723e */ /* 0x000fe400000000ff */
[----:B------:R-:W-:Y:S02]  /*9d70*/  MOV R34, R85 ;  /* 0x0000005500227202 */ /* 0x000fe40000000f00 */
[----:B------:R-:W-:-:S07]  /*9d80*/  PRMT R146, R84, 0x7610, R146 ;  /* 0x0000761054927816 */ /* 0x000fce0000000092 */
.L_x_2345:
[----:B------:R-:W-:Y:S05]  /*9d90*/  BRA.U !UP2, `(.L_x_2327) ;  /* 0x000000010a447547 */ /* 0x000fea000b800000 */
[----:B------:R-:W-:Y:S01]  /*9da0*/  FFMA.FTZ R90, R16, UR11, R90 ;  /* 0x0000000b105a7c23 */ /* 0x000fe2000801005a */
[----:B------:R-:W-:Y:S01]  /*9db0*/  ISETP.GE.U32.AND P1, PT, R142, 0x1000000, PT ;  /* 0x010000008e00780c */ /* 0x000fe20003f26070 */
[----:B01234-:R-:W-:Y:S01]  /*9dc0*/  HFMA2 R85, -RZ, RZ, 0, 0 ;  /* 0x00000000ff557431 */ /* 0x01ffe200000001ff */
[----:B------:R-:W-:Y:S01]  /*9dd0*/  ISETP.LT.AND P0, PT, RZ, UR32, PT ;  /* 0x00000020ff007c0c */ /* 0x000fe2000bf01270 */
[----:B------:R-:W-:-:S04]  /*9de0*/  FADD.FTZ R90, R19, -R90 ;  /* 0x8000005a135a7221 */ /* 0x000fc80000010000 */
[----:B------:R-:W-:-:S05]  /*9df0*/  FMUL.FTZ R84, R90, UR29 ;  /* 0x0000001d5a547c20 */ /* 0x000fca0008410000 */
[----:B------:R-:W-:Y:S01]  /*9e00*/  FSEL R84, R84, RZ, P0 ;  /* 0x000000ff54547208 */ /* 0x000fe20000000000 */
[----:B------:R-:W-:-:S04]  /*9e10*/  @P1 HADD2.F32 R87, -RZ, R152.H1_H1 ;  /* 0x30000098ff571230 */ /* 0x000fc80000004100 */
[----:B------:R-:W-:-:S04]  /*9e20*/  FMUL.FTZ R84, R84, UR23 ;  /* 0x0000001754547c20 */ /* 0x000fc80008410000 */
[----:B------:R-:W-:Y:S01]  /*9e30*/  FMUL.FTZ R86, R84, UR22 ;  /* 0x0000001654567c20 */ /* 0x000fe20008410000 */
[----:B------:R-:W-:-:S03]  /*9e40*/  MOV R84, RZ ;  /* 0x000000ff00547202 */ /* 0x000fc60000000f00 */
[----:B------:R-:W-:Y:S01]  /*9e50*/  @P1 FMUL.FTZ R85, R87, R86 ;  /* 0x0000005657551220 */ /* 0x000fe20000410000 */
[----:B------:R-:W-:-:S04]  /*9e60*/  @P1 HADD2.F32 R87, -RZ, R157.H1_H1 ;  /* 0x3000009dff571230 */ /* 0x000fc80000004100 */
[----:B------:R-:W-:Y:S01]  /*9e70*/  F2FP.F16.F32.PACK_AB R85, RZ, R85 ;  /* 0x00000055ff55723e */ /* 0x000fe200000000ff */
[----:B------:R-:W-:-:S03]  /*9e80*/  @P1 FMUL.FTZ R84, R87, R86 ;  /* 0x0000005657541220 */ /* 0x000fc60000410000 */
[----:B------:R-:W-:Y:S01]  /*9e90*/  PRMT R143, R85, 0x7610, R143 ;  /* 0x00007610558f7816 */ /* 0x000fe2000000008f */
[----:B------:R-:W-:-:S07]  /*9ea0*/  FADD.FTZ R35, R35, R84 ;  /* 0x0000005423237221 */ /* 0x000fce0000010000 */
.L_x_2327:
        /* <DEDUP_REMOVED lines=10> */
.L_x_2350:
        /* <DEDUP_REMOVED lines=9> */
.L_x_2351:
[----:B------:R-:W-:Y:S02]  /*9fe0*/  UIADD3 UR8, UPT, UPT, UR8, UR24, URZ ;  /* 0x0000001808087290 */ /* 0x000fe4000fffe0ff */
[----:B------:R-:W-:Y:S02]  /*9ff0*/  UPLOP3.LUT UP3, UPT, UPT, UPT, UP3, 0x40, 0x4 ;  /* 0x000000000004789c */ /* 0x000fe40003f6e830 */
[----:B------:R-:W-:-:S09]  /*a000*/  UISETP.GE.AND UP0, UPT, UR8, UR25, UPT ;  /* 0x000000190800728c */ /* 0x000fd2000bf06270 */
[----:B------:R-:W-:Y:S05]  /*a010*/  BRA.U !UP0, `(.L_x_2352) ;  /* 0xffffff6508287547 */ /* 0x000fea000b83ffff */
.L_x_2175:
        /* <DEDUP_REMOVED lines=26> */
.L_x_2353:
        /* <DEDUP_REMOVED lines=12> */
.L_x_10819:


//--------------------- .text._ZN10layer_norm13ln_bwd_kernelINS_13Kernel_traitsIf13__nv_bfloat16S2_S2_fjLj2560ELj1ELj1ELj4ELj8ENS_18Kernel_traits_baseILj2560EfS2_S2_S2_fjLj128EEEEELb0ELb0ELb0ELb0EEEvNS_9BwdParamsE --------------------------
	.section	.text._ZN10layer_norm13ln_bwd_kernelINS_13Kernel_traitsIf13__nv_bfloat16S2_S2_fjLj2560ELj1ELj1ELj4ELj8ENS_18Kernel_traits_baseILj2560EfS2_S2_S2_fjLj128EEEEELb0ELb0ELb0ELb0EEEvNS_9BwdParamsE,"ax",@progbits
	.align	128
        .global         _ZN10layer_norm13ln_bwd_kernelINS_13Kernel_traitsIf13__nv_bfloat16S2_S2_fjLj2560ELj1ELj1ELj4ELj8ENS_18Kernel_traits_baseILj2560EfS2_S2_S2_fjLj128EEEEELb0ELb0ELb0ELb0EEEvNS_9BwdParamsE
        .type           _ZN10layer_norm13ln_bwd_kernelINS_13Kernel_traitsIf13__nv_bfloat16S2_S2_fjLj2560ELj1ELj1ELj4ELj8ENS_18Kernel_traits_baseILj2560EfS2_S2_S2_fjLj128EEEEELb0ELb0ELb0ELb0EEEvNS_9BwdParamsE,@function
        .size           _ZN10layer_norm13ln_bwd_kernelINS_13Kernel_traitsIf13__nv_bfloat16S2_S2_fjLj2560ELj1ELj1ELj4ELj8ENS_18Kernel_traits_baseILj2560EfS2_S2_S2_fjLj128EEEEELb0ELb0ELb0ELb0EEEvNS_9BwdParamsE,(.L_x_10820 - _ZN10layer_norm13ln_bwd_kernelINS_13Kernel_traitsIf13__nv_bfloat16S2_S2_fjLj2560ELj1ELj1ELj4ELj8ENS_18Kernel_traits_baseILj2560EfS2_S2_S2_fjLj128EEEEELb0ELb0ELb0ELb0EEEvNS_9BwdParamsE)
        .other          _ZN10layer_norm13ln_bwd_kernelINS_13Kernel_traitsIf13__nv_bfloat16S2_S2_fjLj2560ELj1ELj1ELj4ELj8ENS_18Kernel_traits_baseILj2560EfS2_S2_S2_fjLj128EEEEELb0ELb0ELb0ELb0EEEvNS_9BwdParamsE,@"STO_CUDA_ENTRY STV_DEFAULT"
_ZN10layer_norm13ln_bwd_kernelINS_13Kernel_traitsIf13__nv_bfloat16S2_S2_fjLj2560ELj1ELj1ELj4ELj8ENS_18Kernel_traits_baseILj2560EfS2_S2_S2_fjLj128EEEEELb0ELb0ELb0ELb0EEEvNS_9BwdParamsE:
.text._ZN10layer_norm13ln_bwd_kernelINS_13Kernel_traitsIf13__nv_bfloat16S2_S2_fjLj2560ELj1ELj1ELj4ELj8ENS_18Kernel_traits_baseILj2560EfS2_S2_S2_fjLj128EEEEELb0ELb0ELb0ELb0EEEvNS_9BwdParamsE:
        /* <DEDUP_REMOVED lines=23> */
[----:B--2---:R1:W5:Y:S02]  /*0170*/  @P1 LDG.E.128 R72, desc[UR14][R6.64] ;  /* 0x0000000e06481981 */ /* 0x004364000c1e1d00 */
[----:B------:R-:W2:Y:S01]  /*0180*/  @P5 LDC.64 R16, c[0x0][0x3d0] ;  /* 0x0000f400ff105b82 */ /* 0x000ea20000000a00 */
[C---:B---3--:R-:W-:Y:S01]  /*0190*/  @P2 IMAD.WIDE.U32 R10, R3.reuse, 0x10, R8 ;  /* 0x00000010030a2825 */ /* 0x048fe200078e0008 */
[----:B------:R-:W-:-:S04]  /*01a0*/  @P2 IADD3 R3, PT, PT, R3, 0x80, RZ ;  /* 0x0000008003032810 */ /* 0x000fc80007ffe0ff */
[----:B------:R1:W5:Y:S01]  /*01b0*/  @P2 LDG.E.128 R68, desc[UR14][R10.64] ;  /* 0x0000000e0a442981 */ /* 0x000362000c1e1d00 */
[C---:B----4-:R-:W-:Y:S01]  /*01c0*/  @P3 IMAD.WIDE.U32 R12, R3.reuse, 0x10, R12 ;  /* 0x00000010030c3825 */ /* 0x050fe200078e000c */
[----:B------:R-:W-:-:S04]  /*01d0*/  @P3 IADD3 R3, PT, PT, R3, 0x80, RZ ;  /* 0x0000008003033810 */ /* 0x000fc80007ffe0ff */
[----:B------:R1:W5:Y:S01]  /*01e0*/  @P3 LDG.E.128 R64, desc[UR14][R12.64] ;  /* 0x0000000e0c403981 */ /* 0x000362000c1e1d00 */
[C---:B0-----:R-:W-:Y:S01]  /*01f0*/  @P4 IMAD.WIDE.U32 R14, R3.reuse, 0x10, R14 ;  /* 0x00000010030e4825 */ /* 0x041fe200078e000e */
[----:B------:R-:W-:-:S04]  /*0200*/  @P4 IADD3 R3, PT, PT, R3, 0x80, RZ ;  /* 0x0000008003034810 */ /* 0x000fc80007ffe0ff */
[----:B------:R1:W5:Y:S01]  /*0210*/  @P4 LDG.E.128 R60, desc[UR14][R14.64] ;  /* 0x0000000e0e3c4981 */ /* 0x000362000c1e1d00 */
[----:B--2---:R-:W-:-:S05]  /*0220*/  @P5 IMAD.WIDE.U32 R8, R3, 0x10, R16 ;  /* 0x0000001003085825 */ /* 0x004fca00078e0010 */
[----:B------:R1:W5:Y:S01]  /*0230*/  @P5 LDG.E.128 R56, desc[UR14][R8.64] ;  /* 0x0000000e08385981 */ /* 0x000362000c1e1d00 */
        /* <DEDUP_REMOVED lines=40> */
[----:B0-----:R-:W-:Y:S01]  /*04c0*/  UISETP.NE.U32.AND UP0, UPT, UR4, URZ, UPT ;  /* 0x000000ff0400728c */ /* 0x001fe2000bf05070 */
[----:B------:R-:W-:-:S02]  /*04d0*/  CS2R R22, SRZ ;  /* 0x0000000000167805 */ /* 0x000fc4000001ff00 */
[----:B------:R-:W-:Y:S02]  /*04e0*/  CS2R R16, SRZ ;  /* 0x0000000000107805 */ /* 0x000fe4000001ff00 */
[----:B------:R-:W-:Y:S01]  /*04f0*/  CS2R R18, SRZ ;  /* 0x0000000000127805 */ /* 0x000fe2000001ff00 */
[----:B------:R-:W-:Y:S01]  /*0500*/  UPLOP3.LUT UP2, UPT, UPT, UPT, UPT, 0x40, 0x4 ;  /* 0x000000000004789c */ /* 0x000fe20003f4e870 */
[----:B------:R-:W0:Y:S01]  /*0510*/  LDCU UR6, c[0x0][0x388] ;  /* 0x00007100ff0677ac */ /* 0x000e220008000800 */
[----:B------:R-:W-:Y:S01]  /*0520*/  UISETP.NE.AND.EX UP0, UPT, UR5, URZ, UPT, UP0 ;  /* 0x000000ff0500728c */ /* 0x000fe2000bf05300 */
[----:B------:R-:W1:Y:S01]  /*0530*/  LDCU.U8 UR16, c[0x0][0x410] ;  /* 0x00008200ff1077ac */ /* 0x000e620008000000 */
[----:B------:R-:W2:Y:S01]  /*0540*/  LDCU UR17, c[0x0][0x400] ;  /* 0x00008000ff1177ac */ /* 0x000ea20008000800 */
[----:B------:R-:W3:Y:S01]  /*0550*/  LDCU.64 UR18, c[0x0][0x438] ;  /* 0x00008700ff1277ac */ /* 0x000ee20008000a00 */
[----:B------:R-:W4:Y:S01]  /*0560*/  LDCU.64 UR20, c[0x0][0x478] ;  /* 0x00008f00ff1477ac */ /* 0x000f220008000a00 */
[----:B------:R-:W0:Y:S01]  /*0570*/  LDCU.128 UR8, c[0x0][0x3c0] ;  /* 0x00007800ff0877ac */ /* 0x000e220008000c00 */
[----:B------:R-:W0:Y:S05]  /*0580*/  LDCU.64 UR22, c[0x0][0x380] ;  /* 0x00007000ff1677ac */ /* 0x000e2a0008000a00 */
.L_x_2404:
[----:B-1----:R-:W1:Y:S01]  /*0590*/  @UP0 LDCU.64 UR4, c[0x0][0x3e0] ;  /* 0x00007c00ff0407ac */ /* 0x002e620008000a00 */
[----:B------:R-:W-:Y:S01]  /*05a0*/  PLOP3.LUT P0, PT, PT, PT, UP0, 0x80, 0x8 ;  /* 0x000000000008781c */ /* 0x000fe20003f0f008 */
[----:B0-----:R-:W-:Y:S02]  /*05b0*/  UIMAD.WIDE UR12, UR7, 0x4, UR10 ;  /* 0x00000004070c78a5 */ /* 0x001fe4000f8e020a */
[----:B-1----:R-:W-:-:S06]  /*05c0*/  @UP0 UIMAD.WIDE UR4, UR7, 0x2, UR4 ;  /* 0x00000002070408a5 */ /* 0x002fcc000f8e0204 */
[----:B--234-:R-:W-:Y:S02]  /*05d0*/  MOV R76, UR4 ;  /* 0x00000004004c7c02 */ /* 0x01cfe40008000f00 */
[----:B------:R-:W-:Y:S01]  /*05e0*/  MOV R77, UR5 ;  /* 0x00000005004d7c02 */ /* 0x000fe20008000f00 */
[----:B------:R-:W-:-:S04]  /*05f0*/  UIMAD.WIDE UR4, UR7, 0x4, UR8 ;  /* 0x00000004070478a5 */ /* 0x000fc8000f8e0208 */
[----:B------:R0:W2:Y:S01]  /*0600*/  @P0 LDG.E.U16 R76, desc[UR14][R76.64] ;  /* 0x0000000e4c4c0981 */ /* 0x0000a2000c1e1500 */
        /* <DEDUP_REMOVED lines=9> */
[----:B------:R-:W1:Y:S01]  /*06a0*/  S2R R4, SR_TID.X ;  /* 0x0000000000047919 */ /* 0x000e620000002100 */
[----:B------:R-:W-:Y:S01]  /*06b0*/  ISETP.NE.AND P6, PT, RZ, UR16, PT ;  /* 0x00000010ff007c0c */ /* 0x000fe2000bfc5270 */
        /* <DEDUP_REMOVED lines=8> */
[----:B0-----:R-:W-:-:S04]  /*0740*/  MOV R77, UR5 ;  /* 0x00000005004d7c02 */ /* 0x001fc80008000f00 */
[----:B-1----:R-:W-:-:S04]  /*0750*/  LEA.HI.SX32 R0, R77, R4, 0x1e ;  /* 0x000000044d007211 */ /* 0x002fc800078ff2ff */
[----:B------:R-:W-:Y:S02]  /*0760*/  MOV R79, R0 ;  /* 0x00000000004f7202 */ /* 0x000fe40000000f00 */
[----:B--2---:R-:W-:Y:S02]  /*0770*/  @P0 R2UR UR13, R76 ;  /* 0x000000004c0d02ca */ /* 0x004fe400000e0000 */
[----:B---3--:R-:W-:Y:S02]  /*0780*/  R2UR UR24, R78 ;  /* 0x000000004e1872ca */ /* 0x008fe400000e0000 */
[----:B----4-:R-:W-:-:S09]  /*0790*/  FSEL R78, R80, RZ, !P6 ;  /* 0x000000ff504e7208 */ /* 0x010fd20007000000 */
[----:B------:R-:W-:Y:S01]  /*07a0*/  @UP0 USHF.L.U32 UR12, UR13, 0x10, URZ ;  /* 0x000000100d0c0899 */ /* 0x000fe200080006ff */
[----:B------:R-:W-:Y:S01]  /*07b0*/  CS2R R80, SRZ ;  /* 0x0000000000507805 */ /* 0x000fe2000001ff00 */
        /* <DEDUP_REMOVED lines=18> */
[----:B------:R-:W-:Y:S02]  /*08e0*/  SHF.R.U32.HI R14, RZ, 0x10, R15 ;  /* 0x00000010ff0e7819 */ /* 0x000fe4000001160f */
[----:B------:R-:W-:Y:S02]  /*08f0*/  SHF.L.U32 R77, R15, 0x10, RZ ;  /* 0x000000100f4d7819 */ /* 0x000fe400000006ff */
[----:B------:R-:W-:Y:S01]  /*0900*/  SHF.L.U32 R15, R76, 0x10, RZ ;  /* 0x000000104c0f7819 */ /* 0x000fe200000006ff */
[----:B------:R-:W-:Y:S01]  /*0910*/  FADD.FTZ R3, -R78, R3 ;  /* 0x000000034e037221 */ /* 0x000fe20000010100 */
[----:B------:R-:W-:-:S03]  /*0920*/  SHF.L.U32 R13, R13, 0x10, RZ ;  /* 0x000000100d0d7819 */ /* 0x000fc600000006ff */
[----:B------:R-:W-:Y:S01]  /*0930*/  FADD.FTZ R15, -R78, R15 ;  /* 0x0000000f4e0f7221 */ /* 0x000fe20000010100 */
[----:B------:R-:W-:Y:S01]  /*0940*/  SHF.L.U32 R84, R84, 0x10, RZ ;  /* 0x0000001054547819 */ /* 0x000fe200000006ff */
[----:B------:R-:W-:Y:S01]  /*0950*/  FMUL.FTZ R3, R3, UR24 ;  /* 0x0000001803037c20 */ /* 0x000fe20008410000 */
[----:B------:R-:W-:Y:S01]  /*0960*/  FADD.FTZ R77, -R78, R77 ;  /* 0x0000004d4e4d7221 */ /* 0x000fe20000010100 */
[----:B------:R-:W-:Y:S01]  /*0970*/  FMUL.FTZ R88, R15, UR24 ;  /* 0x000000180f587c20 */ /* 0x000fe20008410000 */
[-C--:B-----5:R-:W-:Y:S01]  /*0980*/  FMUL.FTZ R86, R72, R13.reuse ;  /* 0x0000000d48567220 */ /* 0x0a0fe20000410000 */
[----:B------:R-:W-:Y:S01]  /*0990*/  SHF.L.U32 R79, R79, 0x10, RZ ;  /* 0x000000104f4f7819 */ /* 0x000fe200000006ff */
[----:B------:R-:W-:Y:S01]  /*09a0*/  FADD.FTZ R32, R32, R13 ;  /* 0x0000000d20207221 */ /* 0x000fe20000010000 */
[----:B------:R-:W-:Y:S01]  /*09b0*/  FFMA.FTZ R52, R3, R13, R52 ;  /* 0x0000000d03347223 */ /* 0x000fe20000010034 */
[----:B------:R-:W-:Y:S01]  /*09c0*/  FADD.FTZ R33, R33, R84 ;  /* 0x0000005421217221 */ /* 0x000fe20000010000 */
[-C--:B------:R-:W-:Y:S01]  /*09d0*/  FFMA.FTZ R53, R88, R84.reuse, R53 ;  /* 0x0000005458357223 */ /* 0x080fe20000010035 */
[----:B0-----:R-:W-:Y:S01]  /*09e0*/  SHF.L.U32 R81, R14, 0x10, RZ ;  /* 0x000000100e517819 */ /* 0x001fe200000006ff */
[----:B------:R-:W-:Y:S01]  /*09f0*/  FMUL.FTZ R85, R77, UR24 ;  /* 0x000000184d557c20 */ /* 0x000fe20008410000 */
[----:B------:R-:W-:Y:S01]  /*0a00*/  FMUL.FTZ R84, R73, R84 ;  /* 0x0000005449547220 */ /* 0x000fe20000410000 */
[----:B------:R-:W-:Y:S01]  /*0a10*/  FADD.FTZ R13, RZ, R86 ;  /* 0x00000056ff0d7221 */ /* 0x000fe20000010000 */
[----:B------:R-:W-:Y:S01]  /*0a20*/  FFMA.FTZ R77, R3, R86, RZ ;  /* 0x00000056034d7223 */ /* 0x000fe200000100ff */
[----:B------:R-:W-:Y:S01]  /*0a30*/  SHF.L.U32 R76, R82, 0x10, RZ ;  /* 0x00000010524c7819 */ /* 0x000fe200000006ff */
[----:B------:R-:W-:Y:S01]  /*0a40*/  FMUL.FTZ R15, R74, R79 ;  /* 0x0000004f4a0f7220 */ /* 0x000fe20000410000 */
[----:B------:R-:W-:Y:S01]  /*0a50*/  FADD.FTZ R80, R13, R84 ;  /* 0x000000540d507221 */ /* 0x000fe20000010000 */
[----:B------:R-:W-:Y:S01]  /*0a60*/  FADD.FTZ R14, -R78, R81 ;  /* 0x000000514e0e7221 */ /* 0x000fe20000010100 */
[----:B------:R-:W-:Y:S01]  /*0a70*/  FFMA.FTZ R82, R88, R84, R77 ;  /* 0x0000005458527223 */ /* 0x000fe2000001004d */
[-C--:B------:R-:W-:Y:S01]  /*0a80*/  FMUL.FTZ R13, R75, R76.reuse ;  /* 0x0000004c4b0d7220 */ /* 0x080fe20000410000 */
[----:B------:R-:W-:Y:S01]  /*0a90*/  FADD.FTZ R80, R80, R15 ;  /* 0x0000000f50507221 */ /* 0x000fe20000010000 */
[----:B------:R-:W-:Y:S01]  /*0aa0*/  FMUL.FTZ R14, R14, UR24 ;  /* 0x000000180e0e7c20 */ /* 0x000fe20008410000 */
[C---:B------:R-:W-:Y:S01]  /*0ab0*/  FFMA.FTZ R77, R85.reuse, R15, R82 ;  /* 0x0000000f554d7223 */ /* 0x040fe20000010052 */
[----:B------:R-:W-:Y:S01]  /*0ac0*/  FADD.FTZ R34, R34, R79 ;  /* 0x0000004f22227221 */ /* 0x000fe20000010000 */
[----:B------:R-:W-:Y:S01]  /*0ad0*/  FFMA.FTZ R54, R85, R79, R54 ;  /* 0x0000004f55367223 */ /* 0x000fe20000010036 */
[----:B------:R-:W-:Y:S01]  /*0ae0*/  FADD.FTZ R81, R80, R13 ;  /* 0x0000000d50517221 */ /* 0x000fe20000010000 */
[----:B------:R-:W-:Y:S01]  /*0af0*/  FADD.FTZ R35, R35, R76 ;  /* 0x0000004c23237221 */ /* 0x000fe20000010000 */
[C---:B------:R-:W-:Y:S01]  /*0b00*/  FFMA.FTZ R55, R14.reuse, R76, R55 ;  /* 0x0000004c0e377223 */ /* 0x040fe20000010037 */
[----:B------:R-:W-:Y:S01]  /*0b10*/  FFMA.FTZ R80, R14, R13, R77 ;  /* 0x0000000d0e507223 */ /* 0x000fe2000001004d */
[----:B------:R-:W-:-:S07]  /*0b20*/  IADD3 R79, PT, PT, R0, 0x80, RZ ;  /* 0x00000080004f7810 */ /* 0x000fce0007ffe0ff */
.L_x_2356:
[----:B------:R-:W-:Y:S05]  /*0b30*/  BSYNC.RECONVERGENT B0 ;  /* 0x0000000000007941 */ /* 0x000fea0003800200 */
.L_x_2355:
        /* <DEDUP_REMOVED lines=14> */
[----:B--2---:R-:W-:Y:S02]  /*0c20*/  MOV R77, R10 ;  /* 0x0000000a004d7202 */ /* 0x004fe40000000f00 */
[----:B------:R-:W-:Y:S02]  /*0c30*/  SHF.R.U64 R82, R10, 0x10, R11 ;  /* 0x000000100a527819 */ /* 0x000fe4000000120b */
[----:B---3--:R-:W-:Y:S02]  /*0c40*/  SHF.R.U64 R10, R6, 0x10, R7 ;  /* 0x00000010060a7819 */ /* 0x008fe40000001207 */
[----:B------:R-:W-:Y:S02]  /*0c50*/  MOV R12, R11 ;  /* 0x0000000b000c7202 */ /* 0x000fe40000000f00 */
[----:B0-----:R-:W-:-:S02]  /*0c60*/  SHF.L.U32 R9, R10, 0x10, RZ ;  /* 0x000000100a097819 */ /* 0x001fc400000006ff */
[----:B------:R-:W-:Y:S02]  /*0c70*/  SHF.R.U32.HI R76, RZ, 0x10, R11 ;  /* 0x00000010ff4c7819 */ /* 0x000fe4000001160b */
[----:B------:R-:W-:Y:S01]  /*0c80*/  SHF.L.U32 R11, R6, 0x10, RZ ;  /* 0x00000010060b7819 */ /* 0x000fe200000006ff */
[C---:B------:R-:W-:Y:S01]  /*0c90*/  FADD.FTZ R9, -R78.reuse, R9 ;  /* 0x000000094e097221 */ /* 0x040fe20000010100 */
[----:B------:R-:W-:Y:S02]  /*0ca0*/  SHF.L.U32 R83, R7, 0x10, RZ ;  /* 0x0000001007537819 */ /* 0x000fe400000006ff */
[----:B------:R-:W-:Y:S02]  /*0cb0*/  SHF.R.U32.HI R5, RZ, 0x10, R7 ;  /* 0x00000010ff057819 */ /* 0x000fe40000011607 */
[----:B------:R-:W-:Y:S01]  /*0cc0*/  SHF.L.U32 R77, R77, 0x10, RZ ;  /* 0x000000104d4d7819 */ /* 0x000fe200000006ff */
[----:B------:R-:W-:Y:S01]  /*0cd0*/  FADD.FTZ R11, -R78, R11 ;  /* 0x0000000b4e0b7221 */ /* 0x000fe20000010100 */
[----:B------:R-:W-:Y:S01]  /*0ce0*/  SHF.L.U32 R6, R82, 0x10, RZ ;  /* 0x0000001052067819 */ /* 0x000fe200000006ff */
[----:B------:R-:W-:Y:S01]  /*0cf0*/  FADD.FTZ R83, -R78, R83 ;  /* 0x000000534e537221 */ /* 0x000fe20000010100 */
[----:B------:R-:W-:Y:S01]  /*0d00*/  SHF.L.U32 R7, R12, 0x10, RZ ;  /* 0x000000100c077819 */ /* 0x000fe200000006ff */
[----:B------:R-:W-:Y:S01]  /*0d10*/  FMUL.FTZ R12, R9, UR24 ;  /* 0x00000018090c7c20 */ /* 0x000fe20008410000 */
[----:B------:R-:W-:Y:S01]  /*0d20*/  SHF.L.U32 R5, R5, 0x10, RZ ;  /* 0x0000001005057819 */ /* 0x000fe200000006ff */
[----:B-----5:R-:W-:Y:S01]  /*0d30*/  FMUL.FTZ R10, R68, R77 ;  /* 0x0000004d440a7220 */ /* 0x020fe20000410000 */
[----:B------:R-:W-:Y:S01]  /*0d40*/  FMUL.FTZ R11, R11, UR24 ;  /* 0x000000180b0b7c20 */ /* 0x000fe20008410000 */
[----:B------:R-:W-:Y:S01]  /*0d50*/  FMUL.FTZ R9, R83, UR24 ;  /* 0x0000001853097c20 */ /* 0x000fe20008410000 */
[----:B------:R-:W-:Y:S01]  /*0d60*/  FADD.FTZ R29, R29, R6 ;  /* 0x000000061d1d7221 */ /* 0x000fe20000010000 */
[-C--:B------:R-:W-:Y:S01]  /*0d70*/  FFMA.FTZ R49, R12, R6.reuse, R49 ;  /* 0x000000060c317223 */ /* 0x080fe20000010031 */
[----:B------:R-:W-:Y:S01]  /*0d80*/  FMUL.FTZ R8, R69, R6 ;  /* 0x0000000645087220 */ /* 0x000fe20000410000 */
[----:B------:R-:W-:Y:S01]  /*0d90*/  FADD.FTZ R6, -R78, R5 ;  /* 0x000000054e067221 */ /* 0x000fe20000010100 */
        /* <DEDUP_REMOVED lines=8> */
[----:B------:R-:W-:Y:S01]  /*0e20*/  FADD.FTZ R28, R28, R77 ;  /* 0x0000004d1c1c7221 */ /* 0x000fe20000010000 */
[----:B------:R-:W-:Y:S01]  /*0e30*/  FFMA.FTZ R48, R11, R77, R48 ;  /* 0x0000004d0b307223 */ /* 0x000fe20000010030 */
[-C--:B------:R-:W-:Y:S01]  /*0e40*/  FMUL.FTZ R5, R71, R76.reuse ;  /* 0x0000004c47057220 */ /* 0x080fe20000410000 */
[----:B------:R-:W-:Y:S01]  /*0e50*/  FADD.FTZ R80, R80, R7 ;  /* 0x0000000750507221 */ /* 0x000fe20000010000 */
[----:B------:R-:W-:Y:S01]  /*0e60*/  FMUL.FTZ R6, R6, UR24 ;  /* 0x0000001806067c20 */ /* 0x000fe20008410000 */
[----:B------:R-:W-:Y:S01]  /*0e70*/  FFMA.FTZ R77, R9, R7, R82 ;  /* 0x00000007094d7223 */ /* 0x000fe20000010052 */
[----:B------:R-:W-:Y:S01]  /*0e80*/  FADD.FTZ R31, R31, R76 ;  /* 0x0000004c1f1f7221 */ /* 0x000fe20000010000 */
[----:B------:R-:W-:Y:S01]  /*0e90*/  FADD.FTZ R81, R80, R5 ;  /* 0x0000000550517221 */ /* 0x000fe20000010000 */
[C---:B------:R-:W-:Y:S01]  /*0ea0*/  FFMA.FTZ R51, R6.reuse, R76, R51 ;  /* 0x0000004c06337223 */ /* 0x040fe20000010033 */
[----:B------:R-:W-:-:S07]  /*0eb0*/  FFMA.FTZ R80, R6, R5, R77 ;  /* 0x0000000506507223 */ /* 0x000fce000001004d */
.L_x_2358:
[----:B------:R-:W-:Y:S05]  /*0ec0*/  BSYNC.RECONVERGENT B0 ;  /* 0x0000000000007941 */ /* 0x000fea0003800200 */
.L_x_2357:
        /* <DEDUP_REMOVED lines=16> */
[C---:B---3--:R-:W-:Y:S02]  /*0fd0*/  SHF.R.U64 R90, R76.reuse, 0x10, R77 ;  /* 0x000000104c5a7819 */ /* 0x048fe4000000124d */
[----:B------:R-:W-:Y:S02]  /*0fe0*/  SHF.L.U32 R87, R76, 0x10, RZ ;  /* 0x000000104c577819 */ /* 0x000fe400000006ff */
[----:B0-----:R-:W-:-:S02]  /*0ff0*/  SHF.L.U32 R83, R90, 0x10, RZ ;  /* 0x000000105a537819 */ /* 0x001fc400000006ff */
[----:B------:R-:W-:Y:S01]  /*1000*/  SHF.L.U32 R93, R77, 0x10, RZ ;  /* 0x000000104d5d7819 */ /* 0x000fe200000006ff */
[C---:B------:R-:W-:Y:S01]  /*1010*/  FADD.FTZ R87, -R78.reuse, R87 ;  /* 0x000000574e577221 */ /* 0x040fe20000010100 */
[----:B------:R-:W-:Y:S01]  /*1020*/  SHF.R.U32.HI R115, RZ, 0x10, R91 ;  /* 0x00000010ff737819 */ /* 0x000fe2000001165b */
[C---:B------:R-:W-:Y:S01]  /*1030*/  FADD.FTZ R83, -R78.reuse, R83 ;  /* 0x000000534e537221 */ /* 0x040fe20000010100 */
[----:B------:R-:W-:Y:S01]  /*1040*/  MOV R96, R91 ;  /* 0x0000005b00607202 */ /* 0x000fe20000000f00 */
[----:B------:R-:W-:Y:S01]  /*1050*/  FADD.FTZ R93, -R78, R93 ;  /* 0x0000005d4e5d7221 */ /* 0x000fe20000010100 */
[----:B------:R-:W-:Y:S02]  /*1060*/  SHF.R.U32.HI R89, RZ, 0x10, R77 ;  /* 0x00000010ff597819 */ /* 0x000fe4000001164d */
[----:B------:R-:W-:Y:S01]  /*1070*/  SHF.L.U32 R91, R92, 0x10, RZ ;  /* 0x000000105c5b7819 */ /* 0x000fe200000006ff */
[----:B------:R-:W-:Y:S01]  /*1080*/  FMUL.FTZ R87, R87, UR24 ;  /* 0x0000001857577c20 */ /* 0x000fe20008410000 */
[----:B------:R-:W-:Y:S01]  /*1090*/  SHF.L.U32 R94, R94, 0x10, RZ ;  /* 0x000000105e5e7819 */ /* 0x000fe200000006ff */
[----:B------:R-:W-:Y:S01]  /*10a0*/  FMUL.FTZ R90, R83, UR24 ;  /* 0x00000018535a7c20 */ /* 0x000fe20008410000 */
[----:B------:R-:W-:-:S02]  /*10b0*/  SHF.L.U32 R76, R115, 0x10, RZ ;  /* 0x00000010734c7819 */ /* 0x000fc400000006ff */
[----:B------:R-:W-:Y:S02]  /*10c0*/  SHF.L.U32 R77, R96, 0x10, RZ ;  /* 0x00000010604d7819 */ /* 0x000fe400000006ff */
[----:B------:R-:W-:Y:S01]  /*10d0*/  SHF.L.U32 R115, R89, 0x10, RZ ;  /* 0x0000001059737819 */ /* 0x000fe200000006ff */
[----:B------:R-:W-:Y:S01]  /*10e0*/  FMUL.FTZ R89, R93, UR24 ;  /* 0x000000185d597c20 */ /* 0x000fe20008410000 */
[-C--:B-----5:R-:W-:Y:S01]  /*10f0*/  FMUL.FTZ R92, R64, R91.reuse ;  /* 0x0000005b405c7220 */ /* 0x0a0fe20000410000 */
[----:B------:R-:W-:Y:S01]  /*1100*/  FADD.FTZ R24, R24, R91 ;  /* 0x0000005b18187221 */ /* 0x000fe20000010000 */
[----:B------:R-:W-:Y:S01]  /*1110*/  FFMA.FTZ R44, R87, R91, R44 ;  /* 0x0000005b572c7223 */ /* 0x000fe2000001002c */
[----:B------:R-:W-:Y:S01]  /*1120*/  FADD.FTZ R25, R25, R94 ;  /* 0x0000005e19197221 */ /* 0x000fe20000010000 */
[-C--:B------:R-:W-:Y:S01]  /*1130*/  FFMA.FTZ R45, R90, R94.reuse, R45 ;  /* 0x0000005e5a2d7223 */ /* 0x080fe2000001002d */
[----:B------:R-:W-:Y:S01]  /*1140*/  FMUL.FTZ R91, R65, R94 ;  /* 0x0000005e415b7220 */ /* 0x000fe20000410000 */
[----:B------:R-:W-:Y:S01]  /*1150*/  FADD.FTZ R96, -R78, R115 ;  /* 0x000000734e607221 */ /* 0x000fe20000010100 */
[----:B------:R-:W-:Y:S01]  /*1160*/  FADD.FTZ R26, R26, R77 ;  /* 0x0000004d1a1a7221 */ /* 0x000fe20000010000 */
[-C--:B------:R-:W-:Y:S01]  /*1170*/  FFMA.FTZ R46, R89, R77.reuse, R46 ;  /* 0x0000004d592e7223 */ /* 0x080fe2000001002e */
[----:B------:R-:W-:Y:S01]  /*1180*/  FMUL.FTZ R94, R66, R77 ;  /* 0x0000004d425e7220 */ /* 0x000fe20000410000 */
[----:B------:R-:W-:Y:S01]  /*1190*/  FADD.FTZ R82, R81, R92 ;  /* 0x0000005c51527221 */ /* 0x000fe20000010000 */
[----:B------:R-:W-:Y:S01]  /*11a0*/  FFMA.FTZ R77, R87, R92, R80 ;  /* 0x0000005c574d7223 */ /* 0x000fe20000010050 */
[----:B------:R-:W-:-:S02]  /*11b0*/  FMUL.FTZ R96, R96, UR24 ;  /* 0x0000001860607c20 */ /* 0x000fc40008410000 */
        /* <DEDUP_REMOVED lines=9> */
.L_x_2360:
[----:B------:R-:W-:Y:S05]  /*1250*/  BSYNC.RECONVERGENT B0 ;  /* 0x0000000000007941 */ /* 0x000fea0003800200 */
.L_x_2359:
        /* <DEDUP_REMOVED lines=56> */
.L_x_2362:
[----:B------:R-:W-:Y:S05]  /*15e0*/  BSYNC.RECONVERGENT B0 ;  /* 0x0000000000007941 */ /* 0x000fea0003800200 */
.L_x_2361:
        /* <DEDUP_REMOVED lines=13> */
[----:B--2---:R-:W-:Y:S02]  /*16c0*/  MOV R112, R110 ;  /* 0x0000006e00707202 */ /* 0x004fe40000000f00 */
[----:B------:R-:W-:Y:S02]  /*16d0*/  SHF.R.U64 R107, R110, 0x10, R111 ;  /* 0x000000106e6b7819 */ /* 0x000fe4000000126f */
[--C-:B---3--:R-:W-:Y:S02]  /*16e0*/  SHF.R.U64 R110, R76, 0x10, R77.reuse ;  /* 0x000000104c6e7819 */ /* 0x108fe4000000124d */
[----:B------:R-:W-:Y:S02]  /*16f0*/  SHF.R.U32.HI R115, RZ, 0x10, R77 ;  /* 0x00000010ff737819 */ /* 0x000fe4000001164d */
[----:B------:R-:W-:Y:S02]  /*1700*/  SHF.L.U32 R113, R77, 0x10, RZ ;  /* 0x000000104d717819 */ /* 0x000fe400000006ff */
[----:B------:R-:W-:-:S02]  /*1710*/  SHF.L.U32 R77, R110, 0x10, RZ ;  /* 0x000000106e4d7819 */ /* 0x000fc400000006ff */
[----:B------:R-:W-:Y:S02]  /*1720*/  MOV R79, R111 ;  /* 0x0000006f004f7202 */ /* 0x000fe40000000f00 */
[----:B------:R-:W-:Y:S02]  /*1730*/  SHF.R.U32.HI R109, RZ, 0x10, R111 ;  /* 0x00000010ff6d7819 */ /* 0x000fe4000001166f */
[----:B------:R-:W-:Y:S01]  /*1740*/  SHF.L.U32 R111, R76, 0x10, RZ ;  /* 0x000000104c6f7819 */ /* 0x000fe200000006ff */
[----:B------:R-:W-:Y:S01]  /*1750*/  FADD.FTZ R110, -R78, R77 ;  /* 0x0000004d4e6e7221 */ /* 0x000fe20000010100 */
[----:B------:R-:W-:Y:S02]  /*1760*/  SHF.L.U32 R77, R112, 0x10, RZ ;  /* 0x00000010704d7819 */ /* 0x000fe400000006ff */
[----:B------:R-:W-:Y:S01]  /*1770*/  SHF.L.U32 R115, R115, 0x10, RZ ;  /* 0x0000001073737819 */ /* 0x000fe200000006ff */
[C---:B------:R-:W-:Y:S01]  /*1780*/  FADD.FTZ R111, -R78.reuse, R111 ;  /* 0x0000006f4e6f7221 */ /* 0x040fe20000010100 */
[----:B------:R-:W-:Y:S01]  /*1790*/  SHF.L.U32 R76, R107, 0x10, RZ ;  /* 0x000000106b4c7819 */ /* 0x000fe200000006ff */
[----:B------:R-:W-:Y:S01]  /*17a0*/  FADD.FTZ R113, -R78, R113 ;  /* 0x000000714e717221 */ /* 0x000fe20000010100 */
[----:B------:R-:W-:Y:S01]  /*17b0*/  FMUL.FTZ R110, R110, UR24 ;  /* 0x000000186e6e7c20 */ /* 0x000fe20008410000 */
[----:B------:R-:W-:Y:S01]  /*17c0*/  FMUL.FTZ R107, R111, UR24 ;  /* 0x000000186f6b7c20 */ /* 0x000fe20008410000 */
[-C--:B-----5:R-:W-:Y:S01]  /*17d0*/  FMUL.FTZ R112, R56, R77.reuse ;  /* 0x0000004d38707220 */ /* 0x0a0fe20000410000 */
[----:B------:R-:W-:Y:S01]  /*17e0*/  FADD.FTZ R116, -R78, R115 ;  /* 0x000000734e747221 */ /* 0x000fe20000010100 */
[----:B------:R-:W-:Y:S01]  /*17f0*/  SHF.L.U32 R79, R79, 0x10, RZ ;  /* 0x000000104f4f7819 */ /* 0x000fe200000006ff */
[----:B------:R-:W-:Y:S01]  /*1800*/  FADD.FTZ R17, R17, R76 ;  /* 0x0000004c11117221 */ /* 0x000fe20000010000 */
[----:B------:R-:W-:Y:S01]  /*1810*/  SHF.L.U32 R78, R109, 0x10, RZ ;  /* 0x000000106d4e7819 */ /* 0x000fe200000006ff */
[----:B------:R-:W-:Y:S01]  /*1820*/  FMUL.FTZ R109, R113, UR24 ;  /* 0x00000018716d7c20 */ /* 0x000fe20008410000 */
[-C--:B------:R-:W-:Y:S01]  /*1830*/  FFMA.FTZ R37, R110, R76.reuse, R37 ;  /* 0x0000004c6e257223 */ /* 0x080fe20000010025 */
[----:B------:R-:W-:Y:S01]  /*1840*/  FMUL.FTZ R111, R57, R76 ;  /* 0x0000004c396f7220 */ /* 0x000fe20000410000 */
[----:B------:R-:W-:Y:S01]  /*1850*/  FADD.FTZ R16, R16, R77 ;  /* 0x0000004d10107221 */ /* 0x000fe20000010000 */
[----:B------:R-:W-:Y:S01]  /*1860*/  FFMA.FTZ R36, R107, R77, R36 ;  /* 0x0000004d6b247223 */ /* 0x000fe20000010024 */
[----:B------:R-:W-:Y:S01]  /*1870*/  FADD.FTZ R76, R81, R112 ;  /* 0x00000070514c7221 */ /* 0x000fe20000010000 */
[----:B------:R-:W-:Y:S01]  /*1880*/  FFMA.FTZ R77, R107, R112, R80 ;  /* 0x000000706b4d7223 */ /* 0x000fe20000010050 */
        /* <DEDUP_REMOVED lines=13> */
.L_x_2364:
[----:B------:R-:W-:Y:S05]  /*1960*/  BSYNC.RECONVERGENT B0 ;  /* 0x0000000000007941 */ /* 0x000fea0003800200 */
.L_x_2363:
        /* <DEDUP_REMOVED lines=31> */
.L_x_2366:
[----:B------:R-:W-:Y:S05]  /*1b60*/  BSYNC.RECONVERGENT B0 ;  /* 0x0000000000007941 */ /* 0x000fea0003800200 */
.L_x_2365:
        /* <DEDUP_REMOVED lines=60> */
.L_x_2371:
[----:B------:R-:W-:Y:S05]  /*1f30*/  BSYNC.RECONVERGENT B1 ;  /* 0x0000000000017941 */ /* 0x000fea0003800200 */
.L_x_2370:
        /* <DEDUP_REMOVED lines=30> */
.L_x_2373:
[----:B------:R-:W-:Y:S05]  /*2120*/  BSYNC.RECONVERGENT B1 ;  /* 0x0000000000017941 */ /* 0x000fea0003800200 */
.L_x_2372:
[----:B------:R-:W-:Y:S04]  /*2130*/  BSSY.RECONVERGENT B1, `(.L_x_2374) ;  /* 0x000001e000017945 */ /* 0x000fe80003800200 */
[----:B------:R-:W-:Y:S05]  /*2140*/  @!P3 BRA `(.L_x_2375) ;  /* 0x000000000070b947 */ /* 0x000fea0003800000 */
[--C-:B01----:R-:W-:Y:S01]  /*2150*/  FFMA.FTZ R77, R89, UR4, R80.reuse ;  /* 0x00000004594d7c23 */ /* 0x103fe20008010050 */
        /* <DEDUP_REMOVED lines=27> */
.L_x_2375:
[----:B------:R-:W-:Y:S05]  /*2310*/  BSYNC.RECONVERGENT B1 ;  /* 0x0000000000017941 */ /* 0x000fea0003800200 */
.L_x_2374:
        /* <DEDUP_REMOVED lines=30> */
.L_x_2377:
[----:B------:R-:W-:Y:S05]  /*2500*/  BSYNC.RECONVERGENT B1 ;  /* 0x0000000000017941 */ /* 0x000fea0003800200 */
.L_x_2376:
        /* <DEDUP_REMOVED lines=29> */
.L_x_2369:
[----:B------:R-:W-:Y:S01]  /*26e0*/  ISETP.GT.U32.AND P0, PT, R2, 0x7f, PT ;  /* 0x0000007f0200780c */ /* 0x000fe20003f04070 */
[----:B------:R-:W-:-:S12]  /*26f0*/  BSSY.RECONVERGENT B1, `(.L_x_2379) ;  /* 0x0000029000017945 */ /* 0x000fd80003800200 */
[----:B------:R-:W-:Y:S05]  /*2700*/  @!P0 BRA `(.L_x_2380) ;  /* 0x00000000009c8947 */ /* 0x000fea0003800000 */
[--C-:B------:R-:W-:Y:S01]  /*2710*/  FFMA.FTZ R76, R85, UR4, R80.reuse ;  /* 0x00000004554c7c23 */ /* 0x100fe20008010050 */
[--C-:B------:R-:W-:Y:S01]  /*2720*/  FFMA.FTZ R78, R14, UR4, R80.reuse ;  /* 0x000000040e4e7c23 */ /* 0x100fe20008010050 */
[----:B------:R-:W-:Y:S01]  /*2730*/  FFMA.FTZ R77, R88, UR4, R80 ;  /* 0x00000004584d7c23 */ /* 0x000fe20008010050 */
[----:B------:R-:W0:Y:S01]  /*2740*/  LDC.64 R124, c[0x0][0x468] ;  /* 0x00011a00ff7c7b82 */ /* 0x000e220000000a00 */
        /* <DEDUP_REMOVED lines=8> */
[----:B------:R1:W-:Y:S03]  /*27d0*/  F2F.BF16.F32 R76, R115 ;  /* 0x00000073004c7304 */ /* 0x0003e60000202000 */
[----:B------:R-:W-:-:S05]  /*27e0*/  FMUL.FTZ R82, R82, UR24 ;  /* 0x0000001852527c20 */ /* 0x000fca0008410000 */
[----:B------:R-:W2:Y:S01]  /*27f0*/  F2F.BF16.F32 R79, R83 ;  /* 0x00000053004f7304 */ /* 0x000ea20000202000 */
[----:B-1----:R-:W-:Y:S01]  /*2800*/  FMUL.FTZ R115, R115, UR12 ;  /* 0x0000000c73737c20 */ /* 0x002fe20008410000 */
[----:B0-----:R-:W-:-:S06]  /*2810*/  IMAD.WIDE.U32 R124, R0, 0x8, R124 ;  /* 0x00000008007c7825 */ /* 0x001fcc00078e007c */
[----:B------:R-:W0:Y:S01]  /*2820*/  F2F.BF16.F32 R77, R81 ;  /* 0x00000051004d7304 */ /* 0x000e220000202000 */
[----:B--2---:R-:W-:-:S07]  /*2830*/  PRMT R79, R76, 0x5410, R79 ;  /* 0x000054104c4f7816 */ /* 0x004fce000000004f */
[----:B------:R1:W2:Y:S01]  /*2840*/  F2F.BF16.F32 R117, R82 ;  /* 0x0000005200757304 */ /* 0x0002a20000202000 */
[----:B0-----:R-:W-:-:S07]  /*2850*/  IMAD.WIDE.U32 R76, R77, 0x10000, RZ ;  /* 0x000100004d4c7825 */ /* 0x001fce00078e00ff */
[----:B------:R-:W-:Y:S01]  /*2860*/  F2F.BF16.F32 R115, R115 ;  /* 0x0000007300737304 */ /* 0x000fe20000202000 */
[----:B-1----:R-:W-:Y:S01]  /*2870*/  FMUL.FTZ R82, R82, UR12 ;  /* 0x0000000c52527c20 */ /* 0x002fe20008410000 */
[----:B------:R-:W-:Y:S02]  /*2880*/  LOP3.LUT R79, R79, R77, RZ, 0xfc, !PT ;  /* 0x0000004d4f4f7212 */ /* 0x000fe400078efcff */
[----:B--2---:R-:W-:Y:S01]  /*2890*/  LOP3.LUT R78, R76, R117, RZ, 0xfc, !PT ;  /* 0x000000754c4e7212 */ /* 0x004fe200078efcff */
[----:B------:R-:W-:Y:S01]  /*28a0*/  FMUL.FTZ R117, R83, UR12 ;  /* 0x0000000c53757c20 */ /* 0x000fe20008410000 */
[----:B------:R-:W0:Y:S01]  /*28b0*/  LDC.64 R76, c[0x0][0x478] ;  /* 0x00011e00ff4c7b82 */ /* 0x000e220000000a00 */
[----:B------:R-:W-:Y:S02]  /*28c0*/  FMUL.FTZ R83, R81, UR12 ;  /* 0x0000000c51537c20 */ /* 0x000fe40008410000 */
[----:B------:R-:W-:Y:S08]  /*28d0*/  F2F.BF16.F32 R81, R82 ;  /* 0x0000005200517304 */ /* 0x000ff00000202000 */
[----:B------:R-:W-:Y:S08]  /*28e0*/  F2F.BF16.F32 R83, R83 ;  /* 0x0000005300537304 */ /* 0x000ff00000202000 */
[----:B------:R-:W1:Y:S01]  /*28f0*/  F2F.BF16.F32 R117, R117 ;  /* 0x0000007500757304 */ /* 0x000e620000202000 */
[C---:B0-----:R-:W-:Y:S01]  /*2900*/  IMAD.WIDE.U32 R76, R0.reuse, 0x8, R76 ;  /* 0x00000008004c7825 */ /* 0x041fe200078e004c */
[----:B------:R-:W-:-:S04]  /*2910*/  IADD3 R0, PT, PT, R0, 0x80, RZ ;  /* 0x0000008000007810 */ /* 0x000fc80007ffe0ff */
[----:B------:R0:W-:Y:S01]  /*2920*/  STG.E.64 desc[UR14][R76.64], R78 ;  /* 0x0000004e4c007986 */ /* 0x0001e2000c101b0e */
[----:B-1----:R-:W-:Y:S01]  /*2930*/  PRMT R115, R115, 0x5410, R117 ;  /* 0x0000541073737816 */ /* 0x002fe20000000075 */
[----:B0-----:R-:W-:-:S05]  /*2940*/  IMAD.WIDE.U32 R76, R83, 0x10000, RZ ;  /* 0x00010000534c7825 */ /* 0x001fca00078e00ff */
[----:B------:R-:W-:Y:S02]  /*2950*/  LOP3.LUT R77, R115, R77, RZ, 0xfc, !PT ;  /* 0x0000004d734d7212 */ /* 0x000fe400078efcff */
[----:B------:R-:W-:-:S05]  /*2960*/  LOP3.LUT R76, R76, R81, RZ, 0xfc, !PT ;  /* 0x000000514c4c7212 */ /* 0x000fca00078efcff */
[----:B------:R0:W-:Y:S02]  /*2970*/  STG.E.64 desc[UR14][R124.64], R76 ;  /* 0x0000004c7c007986 */ /* 0x0001e4000c101b0e */
.L_x_2380:
[----:B------:R-:W-:Y:S05]  /*2980*/  BSYNC.RECONVERGENT B1 ;  /* 0x0000000000017941 */ /* 0x000fea0003800200 */
.L_x_2379:
[----:B------:R-:W-:Y:S04]  /*2990*/  BSSY.RECONVERGENT B1, `(.L_x_2381) ;  /* 0x0000029000017945 */ /* 0x000fe80003800200 */
[----:B------:R-:W-:Y:S05]  /*29a0*/  @!P2 BRA `(.L_x_2382) ;  /* 0x00000000009ca947 */ /* 0x000fea0003800000 */
[--C-:B0-----:R-:W-:Y:S01]  /*29b0*/  FFMA.FTZ R76, R9, UR4, R80.reuse ;  /* 0x00000004094c7c23 */ /* 0x101fe20008010050 */
        /* <DEDUP_REMOVED lines=38> */
.L_x_2382:
[----:B------:R-:W-:Y:S05]  /*2c20*/  BSYNC.RECONVERGENT B1 ;  /* 0x0000000000017941 */ /* 0x000fea0003800200 */
.L_x_2381:
[----:B------:R-:W-:Y:S04]  /*2c30*/  BSSY.RECONVERGENT B1, `(.L_x_2383) ;  /* 0x0000029000017945 */ /* 0x000fe80003800200 */
[----:B------:R-:W-:Y:S05]  /*2c40*/  @!P3 BRA `(.L_x_2384) ;  /* 0x00000000009cb947 */ /* 0x000fea0003800000 */
[--C-:B01----:R-:W-:Y:S01]  /*2c50*/  FFMA.FTZ R77, R89, UR4, R80.reuse ;  /* 0x00000004594d7c23 */ /* 0x103fe20008010050 */
[--C-:B------:R-:W-:Y:S01]  /*2c60*/  FFMA.FTZ R76, R96, UR4, R80.reuse ;  /* 0x00000004604c7c23 */ /* 0x100fe20008010050 */
[----:B------:R-:W-:Y:S01]  /*2c70*/  FFMA.FTZ R78, R90, UR4, R80 ;  /* 0x000000045a4e7c23 */ /* 0x000fe20008010050 */
[----:B------:R-:W0:Y:S01]  /*2c80*/  LDC.64 R124, c[0x0][0x468] ;  /* 0x00011a00ff7c7b82 */ /* 0x000e220000000a00 */
        /* <DEDUP_REMOVED lines=8> */
[----:B------:R-:W-:-:S04]  /*2d10*/  FADD.FTZ R82, R92, -R77 ;  /* 0x8000004d5c527221 */ /* 0x000fc80000010000 */
[----:B------:R-:W-:-:S03]  /*2d20*/  FMUL.FTZ R82, R82, UR24 ;  /* 0x0000001852527c20 */ /* 0x000fc60008410000 */
        /* <DEDUP_REMOVED lines=25> */
.L_x_2384:
[----:B------:R-:W-:Y:S05]  /*2ec0*/  BSYNC.RECONVERGENT B1 ;  /* 0x0000000000017941 */ /* 0x000fea0003800200 */
.L_x_2383:
[----:B------:R-:W-:Y:S04]  /*2ed0*/  BSSY.RECONVERGENT B1, `(.L_x_2385) ;  /* 0x0000029000017945 */ /* 0x000fe80003800200 */
[----:B------:R-:W-:Y:S05]  /*2ee0*/  @!P4 BRA `(.L_x_2386) ;  /* 0x00000000009cc947 */ /* 0x000fea0003800000 */
[--C-:B012---:R-:W-:Y:S01]  /*2ef0*/  FFMA.FTZ R77, R97, UR4, R80.reuse ;  /* 0x00000004614d7c23 */ /* 0x107fe20008010050 */
        /* <DEDUP_REMOVED lines=38> */
.L_x_2386:
[----:B------:R-:W-:Y:S05]  /*3160*/  BSYNC.RECONVERGENT B1 ;  /* 0x0000000000017941 */ /* 0x000fea0003800200 */
.L_x_2385:
        /* <DEDUP_REMOVED lines=18> */
[----:B0-----:R-:W0:Y:S01]  /*3290*/  LDC.64 R78, c[0x0][0x468] ;  /* 0x00011a00ff4e7b82 */ /* 0x001e220000000a00 */
[----:B-1----:R-:W-:-:S06]  /*32a0*/  PRMT R81, R76, 0x5410, R81 ;  /* 0x000054104c517816 */ /* 0x002fcc0000000051 */
[----:B------:R1:W3:Y:S01]  /*32b0*/  F2F.BF16.F32 R115, R82 ;  /* 0x0000005200737304 */ /* 0x0002e20000202000 */
[----:B--2---:R-:W-:-:S07]  /*32c0*/  IMAD.WIDE.U32 R76, R77, 0x10000, RZ ;  /* 0x000100004d4c7825 */ /* 0x004fce00078e00ff */
[----:B------:R-:W-:Y:S01]  /*32d0*/  F2F.BF16.F32 R117, R117 ;  /* 0x0000007500757304 */ /* 0x000fe20000202000 */
[----:B-1----:R-:W-:Y:S01]  /*32e0*/  FMUL.FTZ R82, R82, UR12 ;  /* 0x0000000c52527c20 */ /* 0x002fe20008410000 */
[----:B------:R-:W-:Y:S02]  /*32f0*/  LOP3.LUT R81, R81, R77, RZ, 0xfc, !PT ;  /* 0x0000004d51517212 */ /* 0x000fe400078efcff */
[----:B---3--:R-:W-:Y:S01]  /*3300*/  LOP3.LUT R80, R76, R115, RZ, 0xfc, !PT ;  /* 0x000000734c507212 */ /* 0x008fe200078efcff */
[----:B------:R-:W-:Y:S01]  /*3310*/  FMUL.FTZ R115, R83, UR12 ;  /* 0x0000000c53737c20 */ /* 0x000fe20008410000 */
[----:B------:R-:W1:Y:S02]  /*3320*/  LDC.64 R76, c[0x0][0x478] ;  /* 0x00011e00ff4c7b82 */ /* 0x000e640000000a00 */
[----:B------:R-:W2:Y:S01]  /*3330*/  F2F.BF16.F32 R124, R124 ;  /* 0x0000007c007c7304 */ /* 0x000ea20000202000 */
[----:B0-----:R-:W-:-:S07]  /*3340*/  IMAD.WIDE.U32 R78, R0, 0x8, R78 ;  /* 0x00000008004e7825 */ /* 0x001fce00078e004e */
[----:B------:R-:W0:Y:S01]  /*3350*/  F2F.BF16.F32 R115, R115 ;  /* 0x0000007300737304 */ /* 0x000e220000202000 */
[----:B--2---:R-:W-:-:S07]  /*3360*/  PRMT R125, R117, 0x5410, R124 ;  /* 0x00005410757d7816 */ /* 0x004fce000000007c */
[----:B------:R-:W2:Y:S01]  /*3370*/  F2F.BF16.F32 R83, R82 ;  /* 0x0000005200537304 */ /* 0x000ea20000202000 */
[----:B-1----:R-:W-:-:S05]  /*3380*/  IMAD.WIDE.U32 R76, R0, 0x8, R76 ;  /* 0x00000008004c7825 */ /* 0x002fca00078e004c */
[----:B------:R0:W-:Y:S02]  /*3390*/  STG.E.64 desc[UR14][R76.64], R80 ;  /* 0x000000504c007986 */ /* 0x0001e4000c101b0e */
[----:B0-----:R-:W-:-:S05]  /*33a0*/  IMAD.WIDE.U32 R76, R115, 0x10000, RZ ;  /* 0x00010000734c7825 */ /* 0x001fca00078e00ff */
[----:B------:R-:W-:Y:S02]  /*33b0*/  LOP3.LUT R77, R125, R77, RZ, 0xfc, !PT ;  /* 0x0000004d7d4d7212 */ /* 0x000fe400078efcff */
[----:B--2---:R-:W-:-:S05]  /*33c0*/  LOP3.LUT R76, R76, R83, RZ, 0xfc, !PT ;  /* 0x000000534c4c7212 */ /* 0x004fca00078efcff */
[----:B------:R0:W-:Y:S01]  /*33d0*/  STG.E.64 desc[UR14][R78.64], R76 ;  /* 0x0000004c4e007986 */ /* 0x0001e2000c101b0e */
[----:B------:R-:W-:Y:S05]  /*33e0*/  BRA `(.L_x_2378) ;  /* 0x0000001800f07947 */ /* 0x000fea0003800000 */
.L_x_2368:
        /* <DEDUP_REMOVED lines=42> */
.L_x_2389:
[----:B------:R-:W-:Y:S05]  /*3690*/  BSYNC.RECONVERGENT B1 ;  /* 0x0000000000017941 */ /* 0x000fea0003800200 */
.L_x_2388:
[----:B------:R-:W-:Y:S04]  /*36a0*/  BSSY.RECONVERGENT B1, `(.L_x_2390) ;  /* 0x0000026000017945 */ /* 0x000fe80003800200 */
[----:B------:R-:W-:Y:S05]  /*36b0*/  @!P2 BRA `(.L_x_2391) ;  /* 0x000000000090a947 */ /* 0x000fea0003800000 */
[----:B0-----:R-:W-:Y:S01]  /*36c0*/  MOV R76, R121 ;  /* 0x00000079004c7202 */ /* 0x001fe20000000f00 */
        /* <DEDUP_REMOVED lines=35> */
.L_x_2391:
[----:B------:R-:W-:Y:S05]  /*3900*/  BSYNC.RECONVERGENT B1 ;  /* 0x0000000000017941 */ /* 0x000fea0003800200 */
.L_x_2390:
[----:B------:R-:W-:Y:S04]  /*3910*/  BSSY.RECONVERGENT B1, `(.L_x_2392) ;  /* 0x0000026000017945 */ /* 0x000fe80003800200 */
[----:B------:R-:W-:Y:S05]  /*3920*/  @!P3 BRA `(.L_x_2393) ;  /* 0x000000000090b947 */ /* 0x000fea0003800000 */
[----:B01----:R-:W-:Y:S01]  /*3930*/  MOV R76, R119 ;  /* 0x00000077004c7202 */ /* 0x003fe20000000f00 */
        /* <DEDUP_REMOVED lines=15> */
[----:B------:R-:W-:-:S04]  /*3a30*/  FADD.FTZ R81, R91, -R82 ;  /* 0x800000525b517221 */ /* 0x000fc80000010000 */
[----:B------:R-:W-:Y:S01]  /*3a40*/  FFMA.FTZ R77, R81, UR24, R76 ;  /* 0x00000018514d7c23 */ /* 0x000fe2000801004c */
[----:B------:R-:W-:Y:S01]  /*3a50*/  MOV R76, R118 ;  /* 0x00000076004c7202 */ /* 0x000fe20000000f00 */
[----:B------:R-:W-:Y:S01]  /*3a60*/  FFMA.FTZ R81, R87, UR4, R80 ;  /* 0x0000000457517c23 */ /* 0x000fe20008010050 */
[----:B------:R-:W0:Y:S01]  /*3a70*/  F2F.BF16.F32 R79, R79 ;  /* 0x0000004f004f7304 */ /* 0x000e220000202000 */
[----:B------:R-:W-:Y:S01]  /*3a80*/  FMUL.FTZ R82, R77, UR12 ;  /* 0x0000000c4d527c20 */ /* 0x000fe20008410000 */
[----:B------:R-:W-:Y:S01]  /*3a90*/  SHF.L.U32 R76, R76, 0x10, RZ ;  /* 0x000000104c4c7819 */ /* 0x000fe200000006ff */
[----:B------:R-:W-:-:S04]  /*3aa0*/  FADD.FTZ R81, R92, -R81 ;  /* 0x800000515c517221 */ /* 0x000fc80000010000 */
        /* <DEDUP_REMOVED lines=12> */
.L_x_2393:
[----:B------:R-:W-:Y:S05]  /*3b70*/  BSYNC.RECONVERGENT B1 ;  /* 0x0000000000017941 */ /* 0x000fea0003800200 */
.L_x_2392:
[----:B------:R-:W-:Y:S04]  /*3b80*/  BSSY.RECONVERGENT B1, `(.L_x_2394) ;  /* 0x0000026000017945 */ /* 0x000fe80003800200 */
[----:B------:R-:W-:Y:S05]  /*3b90*/  @!P4 BRA `(.L_x_2395) ;  /* 0x000000000090c947 */ /* 0x000fea0003800000 */
[----:B012---:R-:W-:Y:S01]  /*3ba0*/  MOV R76, R99 ;  /* 0x00000063004c7202 */ /* 0x007fe20000000f00 */
        /* <DEDUP_REMOVED lines=35> */
.L_x_2395:
[----:B------:R-:W-:Y:S05]  /*3de0*/  BSYNC.RECONVERGENT B1 ;  /* 0x0000000000017941 */ /* 0x000fea0003800200 */
.L_x_2394:
[----:B------:R-:W-:Y:S05]  /*3df0*/  @!P5 BRA `(.L_x_2378) ;  /* 0x00000010006cd947 */ /* 0x000fea0003800000 */
[----:B0123--:R-:W-:Y:S01]  /*3e00*/  MOV R76, R101 ;  /* 0x00000065004c7202 */ /* 0x00ffe20000000f00 */
        /* <DEDUP_REMOVED lines=35> */
.L_x_2387:
[----:B------:R-:W-:Y:S04]  /*4040*/  BSSY.RECONVERGENT B1, `(.L_x_2396) ;  /* 0x0000031000017945 */ /* 0x000fe80003800200 */
[----:B------:R-:W-:Y:S05]  /*4050*/  @!P1 BRA `(.L_x_2397) ;  /* 0x0000000000bc9947 */ /* 0x000fea0003800000 */
[----:B------:R-:W-:Y:S01]  /*4060*/  MOV R77, R123 ;  /* 0x0000007b004d7202 */ /* 0x000fe20000000f00 */
[--C-:B------:R-:W-:Y:S01]  /*4070*/  FFMA.FTZ R76, R85, UR4, R80.reuse ;  /* 0x00000004554c7c23 */ /* 0x100fe20008010050 */
[----:B------:R-:W-:Y:S01]  /*4080*/  SHF.R.U32.HI R79, RZ, 0x10, R123 ;  /* 0x00000010ff4f7819 */ /* 0x000fe2000001167b */
[----:B------:R-:W-:Y:S01]  /*4090*/  FFMA.FTZ R78, R14, UR4, R80 ;  /* 0x000000040e4e7c23 */ /* 0x000fe20008010050 */
[----:B------:R-:W-:Y:S01]  /*40a0*/  SHF.L.U32 R115, R77, 0x10, RZ ;  /* 0x000000104d737819 */ /* 0x000fe200000006ff */
[----:B------:R-:W-:Y:S01]  /*40b0*/  FADD.FTZ R76, R15, -R76 ;  /* 0x8000004c0f4c7221 */ /* 0x000fe20000010000 */
[----:B------:R-:W-:Y:S01]  /*40c0*/  SHF.L.U32 R79, R79, 0x10, RZ ;  /* 0x000000104f4f7819 */ /* 0x000fe200000006ff */
[----:B------:R-:W-:Y:S01]  /*40d0*/  FADD.FTZ R78, R13, -R78 ;  /* 0x8000004e0d4e7221 */ /* 0x000fe20000010000 */
[----:B------:R-:W-:Y:S01]  /*40e0*/  FFMA.FTZ R77, R88, UR4, R80 ;  /* 0x00000004584d7c23 */ /* 0x000fe20008010050 */
[----:B------:R-:W-:Y:S01]  /*40f0*/  FFMA.FTZ R115, R76, UR24, R115 ;  /* 0x000000184c737c23 */ /* 0x000fe20008010073 */
[----:B------:R-:W-:Y:S01]  /*4100*/  SHF.R.U64 R76, R122, 0x10, R123 ;  /* 0x000000107a4c7819 */ /* 0x000fe2000000127b */
[----:B------:R-:W-:Y:S01]  /*4110*/  FFMA.FTZ R83, R78, UR24, R79 ;  /* 0x000000184e537c23 */ /* 0x000fe2000801004f */
[----:B------:R-:W-:Y:S01]  /*4120*/  FADD.FTZ R77, R84, -R77 ;  /* 0x8000004d544d7221 */ /* 0x000fe20000010000 */
[----:B------:R-:W0:Y:S01]  /*4130*/  LDC.64 R124, c[0x0][0x468] ;  /* 0x00011a00ff7c7b82 */ /* 0x000e220000000a00 */
[----:B------:R-:W-:Y:S01]  /*4140*/  SHF.L.U32 R78, R76, 0x10, RZ ;  /* 0x000000104c4e7819 */ /* 0x000fe200000006ff */
[----:B------:R-:W-:Y:S04]  /*4150*/  F2F.BF16.F32 R79, R83 ;  /* 0x00000053004f7304 */ /* 0x000fe80000202000 */
[----:B------:R-:W-:Y:S01]  /*4160*/  FFMA.FTZ R81, R77, UR24, R78 ;  /* 0x000000184d517c23 */ /* 0x000fe2000801004e */
[----:B------:R-:W-:Y:S01]  /*4170*/  MOV R78, R122 ;  /* 0x0000007a004e7202 */ /* 0x000fe20000000f00 */
[----:B------:R-:W-:-:S02]  /*4180*/  FFMA.FTZ R77, R3, UR4, R80 ;  /* 0x00000004034d7c23 */ /* 0x000fc40008010050 */
[----:B------:R1:W2:Y:S01]  /*4190*/  F2F.BF16.F32 R76, R115 ;  /* 0x00000073004c7304 */ /* 0x0002a20000202000 */
[----:B------:R-:W-:Y:S01]  /*41a0*/  SHF.L.U32 R82, R78, 0x10, RZ ;  /* 0x000000104e527819 */ /* 0x000fe200000006ff */
[----:B------:R-:W-:-:S04]  /*41b0*/  FADD.FTZ R77, R86, -R77 ;  /* 0x8000004d564d7221 */ /* 0x000fc80000010000 */
[----:B------:R-:W-:Y:S02]  /*41c0*/  FFMA.FTZ R82, R77, UR24, R82 ;  /* 0x000000184d527c23 */ /* 0x000fe40008010052 */
[----:B------:R-:W3:Y:S01]  /*41d0*/  F2F.BF16.F32 R77, R81 ;  /* 0x00000051004d7304 */ /* 0x000ee20000202000 */
[----:B-1----:R-:W-:Y:S01]  /*41e0*/  FMUL.FTZ R115, R115, UR12 ;  /* 0x0000000c73737c20 */ /* 0x002fe20008410000 */
[----:B0-----:R-:W-:Y:S01]  /*41f0*/  IMAD.WIDE.U32 R124, R0, 0x8, R124 ;  /* 0x00000008007c7825 */ /* 0x001fe200078e007c */
[----:B--2---:R-:W-:-:S05]  /*4200*/  PRMT R79, R76, 0x5410, R79 ;  /* 0x000054104c4f7816 */ /* 0x004fca000000004f */
[----:B------:R0:W1:Y:S01]  /*4210*/  F2F.BF16.F32 R117, R82 ;  /* 0x0000005200757304 */ /* 0x0000620000202000 */
[----:B---3--:R-:W-:-:S07]  /*4220*/  IMAD.WIDE.U32 R76, R77, 0x10000, RZ ;  /* 0x000100004d4c7825 */ /* 0x008fce00078e00ff */
[----:B------:R-:W-:Y:S01]  /*4230*/  F2F.BF16.F32 R115, R115 ;  /* 0x0000007300737304 */ /* 0x000fe20000202000 */
[----:B0-----:R-:W-:Y:S01]  /*4240*/  FMUL.FTZ R82, R82, UR12 ;  /* 0x0000000c52527c20 */ /* 0x001fe20008410000 */
[----:B------:R-:W-:Y:S02]  /*4250*/  LOP3.LUT R79, R79, R77, RZ, 0xfc, !PT ;  /* 0x0000004d4f4f7212 */ /* 0x000fe400078efcff */
[----:B-1----:R-:W-:Y:S01]  /*4260*/  LOP3.LUT R78, R76, R117, RZ, 0xfc, !PT ;  /* 0x000000754c4e7212 */ /* 0x002fe200078efcff */
        /* <DEDUP_REMOVED lines=14> */
.L_x_2397:
[----:B------:R-:W-:Y:S05]  /*4350*/  BSYNC.RECONVERGENT B1 ;  /* 0x0000000000017941 */ /* 0x000fea0003800200 */
.L_x_2396:
[----:B------:R-:W-:Y:S04]  /*4360*/  BSSY.RECONVERGENT B1, `(.L_x_2398) ;  /* 0x0000031000017945 */ /* 0x000fe80003800200 */
[----:B------:R-:W-:Y:S05]  /*4370*/  @!P2 BRA `(.L_x_2399) ;  /* 0x0000000000bca947 */ /* 0x000fea0003800000 */
[----:B0-----:R-:W-:Y:S01]  /*4380*/  MOV R77, R121 ;  /* 0x00000079004d7202 */ /* 0x001fe20000000f00 */
        /* <DEDUP_REMOVED lines=46> */
.L_x_2399:
[----:B------:R-:W-:Y:S05]  /*4670*/  BSYNC.RECONVERGENT B1 ;  /* 0x0000000000017941 */ /* 0x000fea0003800200 */
.L_x_2398:
[----:B------:R-:W-:Y:S04]  /*4680*/  BSSY.RECONVERGENT B1, `(.L_x_2400) ;  /* 0x0000031000017945 */ /* 0x000fe80003800200 */
[----:B------:R-:W-:Y:S05]  /*4690*/  @!P3 BRA `(.L_x_2401) ;  /* 0x0000000000bcb947 */ /* 0x000fea0003800000 */
[----:B01----:R-:W-:Y:S01]  /*46a0*/  MOV R76, R119 ;  /* 0x00000077004c7202 */ /* 0x003fe20000000f00 */
[--C-:B------:R-:W-:Y:S01]  /*46b0*/  FFMA.FTZ R77, R89, UR4, R80.reuse ;  /* 0x00000004594d7c23 */ /* 0x100fe20008010050 */
[----:B------:R-:W-:Y:S01]  /*46c0*/  SHF.R.U32.HI R79, RZ, 0x10, R119 ;  /* 0x00000010ff4f7819 */ /* 0x000fe20000011677 */
[----:B------:R-:W-:Y:S01]  /*46d0*/  FFMA.FTZ R78, R96, UR4, R80 ;  /* 0x00000004604e7c23 */ /* 0x000fe20008010050 */
[----:B------:R-:W-:Y:S01]  /*46e0*/  SHF.L.U32 R76, R76, 0x10, RZ ;  /* 0x000000104c4c7819 */ /* 0x000fe200000006ff */
[----:B------:R-:W-:Y:S01]  /*46f0*/  FADD.FTZ R77, R94, -R77 ;  /* 0x8000004d5e4d7221 */ /* 0x000fe20000010000 */
[----:B------:R-:W-:Y:S01]  /*4700*/  SHF.L.U32 R79, R79, 0x10, RZ ;  /* 0x000000104f4f7819 */ /* 0x000fe200000006ff */
[----:B------:R-:W-:Y:S01]  /*4710*/  FADD.FTZ R78, R93, -R78 ;  /* 0x8000004e5d4e7221 */ /* 0x000fe20000010000 */
[----:B------:R-:W0:Y:S01]  /*4720*/  LDC.64 R124, c[0x0][0x468] ;  /* 0x00011a00ff7c7b82 */ /* 0x000e220000000a00 */
[----:B------:R-:W-:Y:S01]  /*4730*/  FFMA.FTZ R115, R77, UR24, R76 ;  /* 0x000000184d737c23 */ /* 0x000fe2000801004c */
[----:B------:R-:W-:Y:S01]  /*4740*/  SHF.R.U64 R76, R118, 0x10, R119 ;  /* 0x00000010764c7819 */ /* 0x000fe20000001277 */
[----:B------:R-:W-:Y:S01]  /*4750*/  FFMA.FTZ R83, R78, UR24, R79 ;  /* 0x000000184e537c23 */ /* 0x000fe2000801004f */
[--C-:B------:R-:W-:Y:S01]  /*4760*/  FFMA.FTZ R78, R90, UR4, R80.reuse ;  /* 0x000000045a4e7c23 */ /* 0x100fe20008010050 */
[----:B------:R-:W-:Y:S01]  /*4770*/  FFMA.FTZ R77, R87, UR4, R80 ;  /* 0x00000004574d7c23 */ /* 0x000fe20008010050 */
[----:B------:R-:W-:Y:S01]  /*4780*/  SHF.L.U32 R81, R76, 0x10, RZ ;  /* 0x000000104c517819 */ /* 0x000fe200000006ff */
[----:B------:R-:W-:Y:S01]  /*4790*/  F2F.BF16.F32 R79, R83 ;  /* 0x00000053004f7304 */ /* 0x000fe20000202000 */
[----:B------:R-:W-:Y:S01]  /*47a0*/  FADD.FTZ R78, R91, -R78 ;  /* 0x8000004e5b4e7221 */ /* 0x000fe20000010000 */
[----:B------:R-:W-:-:S03]  /*47b0*/  FADD.FTZ R77, R92, -R77 ;  /* 0x8000004d5c4d7221 */ /* 0x000fc60000010000 */
[----:B------:R-:W-:Y:S01]  /*47c0*/  FFMA.FTZ R81, R78, UR24, R81 ;  /* 0x000000184e517c23 */ /* 0x000fe20008010051 */
[----:B------:R-:W-:Y:S02]  /*47d0*/  MOV R78, R118 ;  /* 0x00000076004e7202 */ /* 0x000fe40000000f00 */
[----:B------:R1:W2:Y:S02]  /*47e0*/  F2F.BF16.F32 R76, R115 ;  /* 0x00000073004c7304 */ /* 0x0002a40000202000 */
[----:B------:R-:W-:-:S05]  /*47f0*/  SHF.L.U32 R82, R78, 0x10, RZ ;  /* 0x000000104e527819 */ /* 0x000fca00000006ff */
        /* <DEDUP_REMOVED lines=25> */
.L_x_2401:
[----:B------:R-:W-:Y:S05]  /*4990*/  BSYNC.RECONVERGENT B1 ;  /* 0x0000000000017941 */ /* 0x000fea0003800200 */
.L_x_2400:
[----:B------:R-:W-:Y:S04]  /*49a0*/  BSSY.RECONVERGENT B1, `(.L_x_2402) ;  /* 0x0000031000017945 */ /* 0x000fe80003800200 */
[----:B------:R-:W-:Y:S05]  /*49b0*/  @!P4 BRA `(.L_x_2403) ;  /* 0x0000000000bcc947 */ /* 0x000fea0003800000 */
[----:B012---:R-:W-:Y:S01]  /*49c0*/  MOV R76, R99 ;  /* 0x00000063004c7202 */ /* 0x007fe20000000f00 */
        /* <DEDUP_REMOVED lines=46> */
.L_x_2403:
[----:B------:R-:W-:Y:S05]  /*4cb0*/  BSYNC.RECONVERGENT B1 ;  /* 0x0000000000017941 */ /* 0x000fea0003800200 */
.L_x_2402:
        /* <DEDUP_REMOVED lines=13> */
[----:B------:R-:W-:Y:S01]  /*4d90*/  MOV R78, R100 ;  /* 0x00000064004e7202 */ /* 0x000fe20000000f00 */
[----:B------:R-:W-:Y:S01]  /*4da0*/  FMUL.FTZ R117, R83, UR12 ;  /* 0x0000000c53757c20 */ /* 0x000fe20008410000 */
[----:B------:R-:W-:Y:S01]  /*4db0*/  SHF.L.U32 R77, R77, 0x10, RZ ;  /* 0x000000104d4d7819 */ /* 0x000fe200000006ff */
[----:B------:R-:W-:Y:S01]  /*4dc0*/  FADD.FTZ R76, R111, -R76 ;  /* 0x8000004c6f4c7221 */ /* 0x000fe20000010000 */
[----:B------:R-:W-:Y:S01]  /*4dd0*/  F2F.BF16.F32 R79, R82 ;  /* 0x00000052004f7304 */ /* 0x000fe20000202000 */
[----:B------:R-:W-:-:S02]  /*4de0*/  FMUL.FTZ R124, R82, UR12 ;  /* 0x0000000c527c7c20 */ /* 0x000fc40008410000 */
[----:B------:R-:W-:Y:S01]  /*4df0*/  FFMA.FTZ R81, R76, UR24, R77 ;  /* 0x000000184c517c23 */ /* 0x000fe2000801004d */
[----:B------:R-:W-:Y:S01]  /*4e00*/  FFMA.FTZ R77, R107, UR4, R80 ;  /* 0x000000046b4d7c23 */ /* 0x000fe20008010050 */
[----:B------:R-:W-:-:S03]  /*4e10*/  SHF.L.U32 R80, R78, 0x10, RZ ;  /* 0x000000104e507819 */ /* 0x000fc600000006ff */
[----:B------:R-:W-:Y:S01]  /*4e20*/  FADD.FTZ R77, R112, -R77 ;  /* 0x8000004d704d7221 */ /* 0x000fe20000010000 */
[----:B------:R0:W1:Y:S03]  /*4e30*/  F2F.BF16.F32 R76, R83 ;  /* 0x00000053004c7304 */ /* 0x0000660000202000 */
[----:B------:R-:W-:-:S05]  /*4e40*/  FFMA.FTZ R80, R77, UR24, R80 ;  /* 0x000000184d507c23 */ /* 0x000fca0008010050 */
        /* <DEDUP_REMOVED lines=21> */
[----:B------:R0:W-:Y:S02]  /*4fa0*/  STG.E.64 desc[UR14][R82.64], R76 ;  /* 0x0000004c52007986 */ /* 0x0001e4000c101b0e */
.L_x_2378:
[----:B------:R-:W-:Y:S05]  /*4fb0*/  BSYNC.RECONVERGENT B0 ;  /* 0x0000000000007941 */ /* 0x000fea0003800200 */
.L_x_2367:
[----:B------:R-:W-:Y:S02]  /*4fc0*/  UIADD3 UR7, UPT, UPT, UR7, UR22, URZ ;  /* 0x0000001607077290 */ /* 0x000fe4000fffe0ff */
[----:B------:R-:W-:Y:S02]  /*4fd0*/  UPLOP3.LUT UP2, UPT, UPT, UPT, UP2, 0x40, 0x4 ;  /* 0x000000000004789c */ /* 0x000fe40003f4e820 */
[----:B------:R-:W-:-:S09]  /*4fe0*/  UISETP.GE.AND UP1, UPT, UR7, UR23, UPT ;  /* 0x000000170700728c */ /* 0x000fd2000bf26270 */
[----:B------:R-:W-:Y:S05]  /*4ff0*/  BRA.U !UP1, `(.L_x_2404) ;  /* 0xffffffb509647547 */ /* 0x000fea000b83ffff */
.L_x_2354:
[----:B------:R-:W0:Y:S08]  /*5000*/  S2UR UR4, SR_CTAID.X ;  /* 0x00000000000479c3 */ /* 0x000e300000002500 */
[----:B------:R-:W1:Y:S08]  /*5010*/  LDC.64 R2, c[0x0][0x440] ;  /* 0x00011000ff027b82 */ /* 0x000e700000000a00 */
[----:B------:R-:W2:Y:S08]  /*5020*/  LDC.64 R6, c[0x0][0x448] ;  /* 0x00011200ff067b82 */ /* 0x000eb00000000a00 */
[----:B------:R-:W3:Y:S01]  /*5030*/  LDC.64 R8, c[0x0][0x440] ;  /* 0x00011000ff087b82 */ /* 0x000ee20000000a00 */
[----:B0-----:R-:W-:-:S06]  /*5040*/  UIMAD UR4, UR4, UR6, URZ ;  /* 0x00000006040472a4 */ /* 0x001fcc000f8e02ff */
[----:B-----5:R-:W-:Y:S01]  /*5050*/  MOV R61, UR4 ;  /* 0x00000004003d7c02 */ /* 0x020fe20008000f00 */
        /* <DEDUP_REMOVED lines=34> */
.L_x_2405:
        /* <DEDUP_REMOVED lines=16> */
.L_x_10820:


//--------------------- .text._ZN10layer_norm13ln_bwd_kernelINS_13Kernel_traitsIf13__nv_bfloat16S2_S2_fjLj2560ELj1ELj1ELj4ELj8ENS_18Kernel_traits_baseILj2560EfS2_S2_S2_fjLj128EEEEELb0ELb0ELb0ELb1EEEvNS_9BwdParamsE --------------------------
	.section	.text._ZN10layer_norm13ln_bwd_kernelINS_13Kernel_traitsIf13__nv_bfloat16S2_S2_fjLj2560ELj1ELj1ELj4ELj8ENS_18Kernel_traits_baseILj2560EfS2_S2_S2_fjLj128EEEEELb0ELb0ELb0ELb1EEEvNS_9BwdParamsE,"ax",@progbits
	.align	128
        .global         _ZN10layer_norm13ln_bwd_kernelINS_13Kernel_traitsIf13__nv_bfloat16S2_S2_fjLj2560ELj1ELj1ELj4ELj8ENS_18Kernel_traits_baseILj2560EfS2_S2_S2_fjLj128EEEEELb0ELb0ELb0ELb1EEEvNS_9BwdParamsE
        .type           _ZN10layer_norm13ln_bwd_kernelINS_13Kernel_traitsIf13__nv_bfloat16S2_S2_fjLj2560ELj1ELj1ELj4ELj8ENS_18Kernel_traits_baseILj2560EfS2_S2_S2_fjLj128EEEEELb0ELb0ELb0ELb1EEEvNS_9BwdParamsE,@function
        .size           _ZN10layer_norm13ln_bwd_kernelINS_13Kernel_traitsIf13__nv_bfloat16S2_S2_fjLj2560ELj1ELj1ELj4ELj8ENS_18Kernel_traits_baseILj2560EfS2_S2_S2_fjLj128EEEEELb0ELb0ELb0ELb1EEEvNS_9BwdParamsE,(.L_x_10821 - _ZN10layer_norm13ln_bwd_kernelINS_13Kernel_traitsIf13__nv_bfloat16S2_S2_fjLj2560ELj1ELj1ELj4ELj8ENS_18Kernel_traits_baseILj2560EfS2_S2_S2_fjLj128EEEEELb0ELb0ELb0ELb1EEEvNS_9BwdParamsE)
        .other          _ZN10layer_norm13ln_bwd_kernelINS_13Kernel_traitsIf13__nv_bfloat16S2_S2_fjLj2560ELj1ELj1ELj4ELj8ENS_18Kernel_traits_baseILj2560EfS2_S2_S2_fjLj128EEEEELb0ELb0ELb0ELb1EEEvNS_9BwdParamsE,@"STO_CUDA_ENTRY STV_DEFAULT"
_ZN10layer_norm13ln_bwd_kernelINS_13Kernel_traitsIf13__nv_bfloat16S2_S2_fjLj2560ELj1ELj1ELj4ELj8ENS_18Kernel_traits_baseILj2560EfS2_S2_S2_fjLj128EEEEELb0ELb0ELb0ELb1EEEvNS_9BwdParamsE:
.text._ZN10layer_norm13ln_bwd_kernelINS_13Kernel_traitsIf13__nv_bfloat16S2_S2_fjLj2560ELj1ELj1ELj4ELj8ENS_18Kernel_traits_baseILj2560EfS2_S2_S2_fjLj128EEEEELb0ELb0ELb0ELb1EEEvNS_9BwdParamsE:
        /* <DEDUP_REMOVED lines=32> */
[----:B------:R-:W-:Y:S02]  /*0200*/  MOV R41, RZ ;  /* 0x000000ff00297202 */ /* 0x000fe40000000f00 */
        /* <DEDUP_REMOVED lines=13> */
[----:B------:R-:W-:Y:S01]  /*02e0*/  CS2R R66, SRZ ;  /* 0x0000000000427805 */ /* 0x000fe2000001ff00 */
[----:B------:R-:W0:Y:S01]  /*02f0*/  LDCU.U8 UR10, c[0x0][0x410] ;  /* 0x00008200ff0a77ac */ /* 0x000e220008000000 */
[----:B--2---:R2:W5:Y:S01]  /*0300*/  LDG.E.128 R20, desc[UR8][R2.64+0x2000] ;  /* 0x0020000802147981 */ /* 0x004562000c1e1d00 */
[----:B------:R-:W-:-:S03]  /*0310*/  UPLOP3.LUT UP1, UPT, UPT, UPT, UPT, 0x40, 0x4 ;  /* 0x000000000004789c */ /* 0x000fc60003f2e870 */
[----:B------:R2:W5:Y:S01]  /*0320*/  LDG.E.128 R16, desc[UR8][R2.64+0x1800] ;  /* 0x0018000802107981 */ /* 0x000562000c1e1d00 */
[----:B------:R-:W3:Y:S03]  /*0330*/  LDCU UR11, c[0x0][0x388] ;  /* 0x00007100ff0b77ac */ /* 0x000ee60008000800 */
[----:B------:R2:W5:Y:S01]  /*0340*/  LDG.E.128 R12, desc[UR8][R2.64+0x1000] ;  /* 0x00100008020c7981 */ /* 0x000562000c1e1d00 */
[----:B------:R-:W4:Y:S03]  /*0350*/  LDCU UR14, c[0x0][0x400] ;  /* 0x00008000ff0e77ac */ /* 0x000f260008000800 */
[----:B------:R2:W5:Y:S01]  /*0360*/  LDG.E.128 R8, desc[UR8][R2.64+0x800] ;  /* 0x0008000802087981 */ /* 0x000562000c1e1d00 */
[----:B------:R-:W0:Y:S03]  /*0370*/  LDCU.64 UR16, c[0x0][0x478] ;  /* 0x00008f00ff1077ac */ /* 0x000e260008000a00 */
[----:B------:R2:W5:Y:S01]  /*0380*/  LDG.E.128 R4, desc[UR8][R2.64] ;  /* 0x0000000802047981 */ /* 0x000562000c1e1d00 */
[----:B-1----:R-:W-:-:S02]  /*0390*/  ISETP.NE.U32.AND P0, PT, R24, RZ, PT ;  /* 0x000000ff1800720c */ /* 0x002fc40003f05070 */
[----:B------:R-:W-:Y:S02]  /*03a0*/  CS2R R68, SRZ ;  /* 0x0000000000447805 */ /* 0x000fe4000001ff00 */
[----:B------:R-:W-:Y:S02]  /*03b0*/  CS2R R70, SRZ ;  /* 0x0000000000467805 */ /* 0x000fe4000001ff00 */
[----:B------:R-:W-:Y:S02]  /*03c0*/  CS2R R72, SRZ ;  /* 0x0000000000487805 */ /* 0x000fe4000001ff00 */
[----:B------:R-:W-:Y:S02]  /*03d0*/  ISETP.NE.AND.EX P0, PT, R25, RZ, PT, P0 ;  /* 0x000000ff1900720c */ /* 0x000fe40003f05300 */
[----:B------:R-:W-:Y:S02]  /*03e0*/  CS2R R74, SRZ ;  /* 0x00000000004a7805 */ /* 0x000fe4000001ff00 */
[----:B------:R-:W-:Y:S01]  /*03f0*/  MOV R87, UR7 ;  /* 0x0000000700577c02 */ /* 0x000fe20008000f00 */
[----:B--234-:R-:W1:Y:S08]  /*0400*/  LDCU.64 UR12, c[0x0][0x438] ;  /* 0x00008700ff0c77ac */ /* 0x01ce700008000a00 */
.L_x_2415:
[----:B------:R-:W2:Y:S08]  /*0410*/  @P0 LDC.64 R28, c[0x0][0x3e0] ;  /* 0x0000f800ff1c0b82 */ /* 0x000eb00000000a00 */
[----:B------:R-:W3:Y:S08]  /*0420*/  LDC.64 R24, c[0x0][0x3c0] ;  /* 0x0000f000ff187b82 */ /* 0x000ef00000000a00 */
[----:B------:R-:W4:Y:S01]  /*0430*/  LDC.64 R26, c[0x0][0x3c8] ;  /* 0x0000f200ff1a7b82 */ /* 0x000f220000000a00 */
[----:B--2---:R-:W-:-:S06]  /*0440*/  @P0 IMAD.WIDE R28, R87, 0x2, R28 ;  /* 0x00000002571c0825 */ /* 0x004fcc00078e021c */
[----:B------:R-:W2:Y:S01]  /*0450*/  @P0 LDG.E.U16 R28, desc[UR8][R28.64] ;  /* 0x000000081c1c0981 */ /* 0x000ea2000c1e1500 */
[----:B---3--:R-:W-:-:S06]  /*0460*/  IMAD.WIDE R24, R87, 0x4, R24 ;  /* 0x0000000457187825 */ /* 0x008fcc00078e0218 */
[----:B------:R-:W3:Y:S01]  /*0470*/  LDG.E R24, desc[UR8][R24.64] ;  /* 0x0000000818187981 */ /* 0x000ee2000c1e1900 */
[----:B----4-:R-:W-:-:S05]  /*0480*/  IMAD.WIDE R26, R87, 0x4, R26 ;  /* 0x00000004571a7825 */ /* 0x010fca00078e021a */
[----:B-----5:R4:W5:Y:S01]  /*0490*/  LDG.E R86, desc[UR8][R26.64] ;  /* 0x000000081a567981 */ /* 0x020962000c1e1900 */
[----:B-1----:R-:W-:Y:S01]  /*04a0*/  UISETP.NE.U32.AND UP0, UPT, UR12, URZ, UPT ;  /* 0x000000ff0c00728c */ /* 0x002fe2000bf05070 */
[----:B------:R-:W-:-:S03]  /*04b0*/  IMAD R0, R87, UR11, RZ ;  /* 0x0000000b57007c24 */ /* 0x000fc6000f8e02ff */
[----:B------:R-:W-:Y:S02]  /*04c0*/  UISETP.NE.AND.EX UP0, UPT, UR13, URZ, UPT, UP0 ;  /* 0x000000ff0d00728c */ /* 0x000fe4000bf05300 */
[----:B------:R-:W-:Y:S02]  /*04d0*/  SHF.R.S32.HI R31, RZ, 0x1f, R0 ;  /* 0x0000001fff1f7819 */ /* 0x000fe40000011400 */
[----:B0-----:R-:W-:Y:S02]  /*04e0*/  ISETP.NE.AND P2, PT, RZ, UR10, PT ;  /* 0x0000000aff007c0c */ /* 0x001fe4000bf45270 */
[----:B------:R-:W-:Y:S02]  /*04f0*/  LEA.HI R31, R31, R0, RZ, 0x2 ;  /* 0x000000001f1f7211 */ /* 0x000fe400078f10ff */
[----:B------:R-:W-:Y:S02]  /*0500*/  MOV R85, 0x3f800000 ;  /* 0x3f80000000557802 */ /* 0x000fe40000000f00 */
[----:B------:R-:W-:-:S02]  /*0510*/  LEA.HI.SX32 R84, R31, R40, 0x1e ;  /* 0x000000281f547211 */ /* 0x000fc400078ff2ff */
[----:B--2---:R-:W-:Y:S02]  /*0520*/  @P0 SHF.L.U32 R85, R28, 0x10, RZ ;  /* 0x000000101c550819 */ /* 0x004fe400000006ff */
[----:B---3--:R-:W-:Y:S01]  /*0530*/  FSEL R145, R24, RZ, !P2 ;  /* 0x000000ff18917208 */ /* 0x008fe20005000000 */
[----:B----4-:R-:W-:Y:S06]  /*0540*/  BRA.U UP0, `(.L_x_2407) ;  /* 0x0000000d003c7547 */ /* 0x010fec000b800000 */
[----:B------:R-:W0:Y:S01]  /*0550*/  LDC.64 R96, c[0x0][0x3a8] ;  /* 0x0000ea00ff607b82 */ /* 0x000e220000000a00 */
[C---:B------:R-:W-:Y:S02]  /*0560*/  IADD3 R83, PT, PT, R84.reuse, 0x80, RZ ;  /* 0x0000008054537810 */ /* 0x040fe40007ffe0ff */
[----:B------:R-:W-:-:S05]  /*0570*/  IADD3 R82, PT, PT, R84, 0x100, RZ ;  /* 0x0000010054527810 */ /* 0x000fca0007ffe0ff */
[----:B------:R-:W1:Y:S01]  /*0580*/  LDC.64 R24, c[0x0][0x428] ;  /* 0x00010a00ff187b82 */ /* 0x000e620000000a00 */
[C---:B------:R-:W-:Y:S02]  /*0590*/  IADD3 R81, PT, PT, R84.reuse, 0x180, RZ ;  /* 0x0000018054517810 */ /* 0x040fe40007ffe0ff */
[----:B------:R-:W-:-:S03]  /*05a0*/  IADD3 R80, PT, PT, R84, 0x200, RZ ;  /* 0x0000020054507810 */ /* 0x000fc60007ffe0ff */
[----:B0-----:R-:W-:-:S04]  /*05b0*/  IMAD.WIDE.U32 R92, R81, 0x8, R96 ;  /* 0x00000008515c7825 */ /* 0x001fc800078e0060 */
[C---:B------:R-:W-:Y:S02]  /*05c0*/  IMAD.WIDE.U32 R26, R84.reuse, 0x8, R96 ;  /* 0x00000008541a7825 */ /* 0x040fe400078e0060 */
[----:B------:R-:W2:Y:S02]  /*05d0*/  LDG.E.64 R92, desc[UR8][R92.64] ;  /* 0x000000085c5c7981 */ /* 0x000ea4000c1e1b00 */
[----:B-1----:R-:W-:Y:S02]  /*05e0*/  IMAD.WIDE.U32 R90, R84, 0x8, R24 ;  /* 0x00000008545a7825 */ /* 0x002fe400078e0018 */
[----:B------:R-:W3:Y:S02]  /*05f0*/  LDG.E.64 R26, desc[UR8][R26.64] ;  /* 0x000000081a1a7981 */ /* 0x000ee4000c1e1b00 */
[--C-:B------:R-:W-:Y:S02]  /*0600*/  IMAD.WIDE.U32 R28, R83, 0x8, R96.reuse ;  /* 0x00000008531c7825 */ /* 0x100fe400078e0060 */
[----:B------:R-:W4:Y:S02]  /*0610*/  LDG.E.64 R90, desc[UR8][R90.64] ;  /* 0x000000085a5a7981 */ /* 0x000f24000c1e1b00 */
[----:B------:R-:W-:-:S02]  /*0620*/  IMAD.WIDE.U32 R30, R82, 0x8, R96 ;  /* 0x00000008521e7825 */ /* 0x000fc400078e0060 */
[----:B------:R-:W4:Y:S02]  /*0630*/  LDG.E.64 R28, desc[UR8][R28.64] ;  /* 0x000000081c1c7981 */ /* 0x000f24000c1e1b00 */
[--C-:B------:R-:W-:Y:S02]  /*0640*/  IMAD.WIDE.U32 R94, R83, 0x8, R24.reuse ;  /* 0x00000008535e7825 */ /* 0x100fe400078e0018 */
[----:B------:R-:W4:Y:S02]  /*0650*/  LDG.E.64 R30, desc[UR8][R30.64] ;  /* 0x000000081e1e7981 */ /* 0x000f24000c1e1b00 */
[--C-:B------:R-:W-:Y:S02]  /*0660*/  IMAD.WIDE.U32 R98, R82, 0x8, R24.reuse ;  /* 0x0000000852627825 */ /* 0x100fe400078e0018 */
[----:B------:R-:W4:Y:S02]  /*0670*/  LDG.E.64 R94, desc[UR8][R94.64] ;  /* 0x000000085e5e7981 */ /* 0x000f24000c1e1b00 */
[----:B------:R-:W-:-:S02]  /*0680*/  IMAD.WIDE.U32 R102, R81, 0x8, R24 ;  /* 0x0000000851667825 */ /* 0x000fc400078e0018 */
[----:B------:R-:W4:Y:S02]  /*0690*/  LDG.E.64 R98, desc[UR8][R98.64] ;  /* 0x0000000862627981 */ /* 0x000f24000c1e1b00 */
[C---:B------:R-:W-:Y:S02]  /*06a0*/  IMAD.WIDE.U32 R24, R80.reuse, 0x8, R24 ;  /* 0x0000000850187825 */ /* 0x040fe400078e0018 */
[----:B------:R-:W4:Y:S04]  /*06b0*/  LDG.E.64 R102, desc[UR8][R102.64] ;  /* 0x0000000866667981 */ /* 0x000f28000c1e1b00 */
[----:B------:R-:W4:Y:S01]  /*06c0*/  LDG.E.64 R24, desc[UR8][R24.64] ;  /* 0x0000000818187981 */ /* 0x000f22000c1e1b00 */
[----:B------:R-:W-:-:S06]  /*06d0*/  IMAD.WIDE.U32 R96, R80, 0x8, R96 ;  /* 0x0000000850607825 */ /* 0x000fcc00078e0060 */
[----:B------:R-:W4:Y:S01]  /*06e0*/  LDG.E.64 R96, desc[UR8][R96.64] ;  /* 0x0000000860607981 */ /* 0x000f22000c1e1b00 */
[C---:B--2---:R-:W-:Y:S02]  /*06f0*/  SHF.R.U64 R89, R92.reuse, 0x10, R93 ;  /* 0x000000105c597819 */ /* 0x044fe4000000125d */
[----:B------:R-:W-:Y:S02]  /*0700*/  SHF.L.U32 R92, R92, 0x10, RZ ;  /* 0x000000105c5c7819 */ /* 0x000fe400000006ff */
[C---:B---3--:R-:W-:Y:S02]  /*0710*/  SHF.R.U64 R0, R26.reuse, 0x10, R27 ;  /* 0x000000101a007819 */ /* 0x048fe4000000121b */
[----:B------:R-:W-:Y:S01]  /*0720*/  SHF.L.U32 R26, R26, 0x10, RZ ;  /* 0x000000101a1a7819 */ /* 0x000fe200000006ff */
[----:B------:R-:W-:Y:S01]  /*0730*/  FADD.FTZ R111, -R145, R92 ;  /* 0x0000005c916f7221 */ /* 0x000fe20000010100 */
[----:B------:R-:W-:Y:S02]  /*0740*/  SHF.L.U32 R92, R89, 0x10, RZ ;  /* 0x00000010595c7819 */ /* 0x000fe400000006ff */
[----:B------:R-:W-:-:S02]  /*0750*/  SHF.L.U32 R0, R0, 0x10, RZ ;  /* 0x0000001000007819 */ /* 0x000fc400000006ff */
[C---:B----4-:R-:W-:Y:S02]  /*0760*/  SHF.R.U64 R134, R90.reuse, 0x10, R91 ;  /* 0x000000105a867819 */ /* 0x050fe4000000125b */
[----:B------:R-:W-:Y:S01]  /*0770*/  SHF.L.U32 R89, R90, 0x10, RZ ;  /* 0x000000105a597819 */ /* 0x000fe200000006ff */
[C---:B------:R-:W-:Y:S01]  /*0780*/  FADD.FTZ R121, -R145.reuse, R26 ;  /* 0x0000001a91797221 */ /* 0x040fe20000010100 */
[C---:B------:R-:W-:Y:S02]  /*0790*/  SHF.R.U64 R118, R28.reuse, 0x10, R29 ;  /* 0x000000101c767819 */ /* 0x040fe4000000121d */
[----:B------:R-:W-:Y:S02]  /*07a0*/  SHF.L.U32 R28, R28, 0x10, RZ ;  /* 0x000000101c1c7819 */ /* 0x000fe400000006ff */
[----:B------:R-:W-:Y:S01]  /*07b0*/  SHF.R.U32.HI R107, RZ, 0x10, R27 ;  /* 0x00000010ff6b7819 */ /* 0x000fe2000001161b */
[----:B------:R-:W-:Y:S01]  /*07c0*/  FADD.FTZ R125, -R145, R0 ;  /* 0x00000000917d7221 */ /* 0x000fe20000010100 */
[----:B------:R-:W-:Y:S01]  /*07d0*/  SHF.R.U64 R105, R30, 0x10, R31 ;  /* 0x000000101e697819 */ /* 0x000fe2000000121f */
[----:B------:R-:W-:Y:S01]  /*07e0*/  FMUL.FTZ R141, R4, R89 ;  /* 0x00000059048d7220 */ /* 0x000fe20000410000 */
[----:B------:R-:W-:Y:S01]  /*07f0*/  SHF.L.U32 R134, R134, 0x10, RZ ;  /* 0x0000001086867819 */ /* 0x000fe200000006ff */
[----:B-----5:R-:W-:Y:S01]  /*0800*/  FMUL.FTZ R0, R86, R121 ;  /* 0x0000007956007220 */ /* 0x020fe20000410000 */
[----:B------:R-:W-:Y:S01]  /*0810*/  SHF.L.U32 R100, R27, 0x10, RZ ;  /* 0x000000101b647819 */ /* 0x000fe200000006ff */
[----:B------:R-:W-:Y:S01]  /*0820*/  FADD.FTZ R117, -R145, R28 ;  /* 0x0000001c91757221 */ /* 0x000fe20000010100 */
[----:B------:R-:W-:-:S02]  /*0830*/  SHF.L.U32 R26, R107, 0x10, RZ ;  /* 0x000000106b1a7819 */ /* 0x000fc400000006ff */
[----:B------:R-:W-:Y:S01]  /*0840*/  SHF.R.U32.HI R132, RZ, 0x10, R91 ;  /* 0x00000010ff847819 */ /* 0x000fe2000001165b */
[----:B------:R-:W-:Y:S01]  /*0850*/  FMUL.FTZ R126, R5, R134 ;  /* 0x00000086057e7220 */ /* 0x000fe20000410000 */
[----:B------:R-:W-:Y:S02]  /*0860*/  SHF.L.U32 R28, R105, 0x10, RZ ;  /* 0x00000010691c7819 */ /* 0x000fe400000006ff */
[----:B------:R-:W-:Y:S02]  /*0870*/  SHF.L.U32 R91, R91, 0x10, RZ ;  /* 0x000000105b5b7819 */ /* 0x000fe400000006ff */
[C-C-:B------:R-:W-:Y:S02]  /*0880*/  SHF.R.U64 R130, R24.reuse, 0x10, R25.reuse ;  /* 0x0000001018827819 */ /* 0x140fe40000001219 */
[----:B------:R-:W-:Y:S02]  /*0890*/  SHF.R.U32.HI R128, RZ, 0x10, R25 ;  /* 0x00000010ff807819 */ /* 0x000fe40000011619 */
[----:B------:R-:W-:Y:S01]  /*08a0*/  SHF.L.U32 R159, R25, 0x10, RZ ;  /* 0x00000010199f7819 */ /* 0x000fe200000006ff */
[----:B------:R-:W-:Y:S01]  /*08b0*/  FADD.FTZ R25, RZ, R141 ;  /* 0x0000008dff197221 */ /* 0x000fe20000010000 */
[----:B------:R-:W-:Y:S01]  /*08c0*/  SHF.L.U32 R105, R24, 0x10, RZ ;  /* 0x0000001018697819 */ /* 0x000fe200000006ff */
[C---:B------:R-:W-:Y:S01]  /*08d0*/  FADD.FTZ R119, -R145.reuse, R100 ;  /* 0x0000006491777221 */ /* 0x040fe20000010100 */
[----:B------:R-:W-:Y:S01]  /*08e0*/  FMUL.FTZ R125, R86, R125 ;  /* 0x0000007d567d7220 */ /* 0x000fe20000410000 */
[----:B------:R-:W-:Y:S01]  /*08f0*/  FFMA.FTZ R24, R0, R141, RZ ;  /* 0x0000008d00187223 */ /* 0x000fe200000100ff */
[----:B------:R-:W-:Y:S01]  /*0900*/  FADD.FTZ R122, -R145, R26 ;  /* 0x0000001a917a7221 */ /* 0x000fe20000010100 */
[----:B------:R-:W-:Y:S01]  /*0910*/  SHF.L.U32 R132, R132, 0x10, RZ ;  /* 0x0000001084847819 */ /* 0x000fe200000006ff */
[----:B------:R-:W-:Y:S01]  /*0920*/  FMUL.FTZ R139, R6, R91 ;  /* 0x0000005b068b7220 */ /* 0x000fe20000410000 */
[----:B------:R-:W-:Y:S01]  /*0930*/  FADD.FTZ R26, R25, R126 ;  /* 0x0000007e191a7221 */ /* 0x000fe20000010000 */
[----:B------:R-:W-:Y:S01]  /*0940*/  SHF.R.U32.HI R101, RZ, 0x10, R31 ;  /* 0x00000010ff657819 */ /* 0x000fe2000001161f */
[----:B------:R-:W-:Y:S01]  /*0950*/  FMUL.FTZ R124, R86, R119 ;  /* 0x00000077567c7220 */ /* 0x000fe20000410000 */
[----:B------:R-:W-:Y:S01]  /*0960*/  SHF.L.U32 R106, R31, 0x10, RZ ;  /* 0x000000101f6a7819 */ /* 0x000fe200000006ff */
[----:B------:R-:W-:Y:S01]  /*0970*/  FFMA.FTZ R25, R125, R126, R24 ;  /* 0x0000007e7d197223 */ /* 0x000fe20000010018 */
[----:B------:R-:W-:-:S02]  /*0980*/  SHF.R.U32.HI R31, RZ, 0x10, R93 ;  /* 0x00000010ff1f7819 */ /* 0x000fc4000001165d */
[----:B------:R-:W-:Y:S01]  /*0990*/  SHF.L.U32 R108, R93, 0x10, RZ ;  /* 0x000000105d6c7819 */ /* 0x000fe200000006ff */
[----:B------:R-:W-:Y:S01]  /*09a0*/  FMUL.FTZ R123, R7, R132 ;  /* 0x00000084077b7220 */ /* 0x000fe20000410000 */
[----:B------:R-:W-:Y:S01]  /*09b0*/  SHF.R.U64 R157, R94, 0x10, R95 ;  /* 0x000000105e9d7819 */ /* 0x000fe2000000125f */
[----:B------:R-:W-:Y:S01]  /*09c0*/  FADD.FTZ R26, R26, R139 ;  /* 0x0000008b1a1a7221 */ /* 0x000fe20000010000 */
[----:B------:R-:W-:Y:S01]  /*09d0*/  SHF.L.U32 R93, R94, 0x10, RZ ;  /* 0x000000105e5d7819 */ /* 0x000fe200000006ff */
[----:B------:R-:W-:Y:S01]  /*09e0*/  FMUL.FTZ R122, R86, R122 ;  /* 0x0000007a567a7220 */ /* 0x000fe20000410000 */
[----:B------:R-:W-:Y:S01]  /*09f0*/  SHF.L.U32 R118, R118, 0x10, RZ ;  /* 0x0000001076767819 */ /* 0x000fe200000006ff */
[----:B------:R-:W-:Y:S01]  /*0a00*/  FFMA.FTZ R25, R124, R139, R25 ;  /* 0x0000008b7c197223 */ /* 0x000fe20000010019 */
[----:B------:R-:W-:Y:S01]  /*0a10*/  SHF.L.U32 R157, R157, 0x10, RZ ;  /* 0x000000109d9d7819 */ /* 0x000fe200000006ff */
[----:B------:R-:W-:Y:S01]  /*0a20*/  FMUL.FTZ R137, R8, R93 ;  /* 0x0000005d08897220 */ /* 0x000fe20000410000 */
[----:B------:R-:W-:Y:S01]  /*0a30*/  SHF.R.U32.HI R114, RZ, 0x10, R29 ;  /* 0x00000010ff727819 */ /* 0x000fe2000001161d */
[----:B------:R-:W-:Y:S01]  /*0a40*/  FADD.FTZ R26, R26, R123 ;  /* 0x0000007b1a1a7221 */ /* 0x000fe20000010000 */
[----:B------:R-:W-:Y:S01]  /*0a50*/  SHF.L.U32 R104, R29, 0x10, RZ ;  /* 0x000000101d687819 */ /* 0x000fe200000006ff */
[----:B------:R-:W-:Y:S01]  /*0a60*/  FADD.FTZ R118, -R145, R118 ;  /* 0x0000007691767221 */ /* 0x000fe20000010100 */
[----:B------:R-:W-:Y:S01]  /*0a70*/  FMUL.FTZ R120, R86, R117 ;  /* 0x0000007556787220 */ /* 0x000fe20000410000 */
[----:B------:R-:W-:Y:S01]  /*0a80*/  FFMA.FTZ R25, R122, R123, R25 ;  /* 0x0000007b7a197223 */ /* 0x000fe20000010019 */
[----:B------:R-:W-:Y:S01]  /*0a90*/  SHF.R.U32.HI R155, RZ, 0x10, R95 ;  /* 0x00000010ff9b7819 */ /* 0x000fe2000001165f */
[----:B------:R-:W-:Y:S01]  /*0aa0*/  FMUL.FTZ R119, R9, R157 ;  /* 0x0000009d09777220 */ /* 0x000fe20000410000 */
[----:B------:R-:W-:Y:S01]  /*0ab0*/  SHF.L.U32 R95, R95, 0x10, RZ ;  /* 0x000000105f5f7819 */ /* 0x000fe200000006ff */
[----:B------:R-:W-:Y:S01]  /*0ac0*/  FADD.FTZ R26, R26, R137 ;  /* 0x000000891a1a7221 */ /* 0x000fe20000010000 */
[----:B------:R-:W-:Y:S01]  /*0ad0*/  SHF.L.U32 R114, R114, 0x10, RZ ;  /* 0x0000001072727819 */ /* 0x000fe200000006ff */
[----:B------:R-:W-:Y:S01]  /*0ae0*/  FADD.FTZ R115, -R145, R104 ;  /* 0x0000006891737221 */ /* 0x000fe20000010100 */
[----:B------:R-:W-:Y:S01]  /*0af0*/  FMUL.FTZ R118, R86, R118 ;  /* 0x0000007656767220 */ /* 0x000fe20000410000 */
[----:B------:R-:W-:Y:S01]  /*0b00*/  FFMA.FTZ R25, R120, R137, R25 ;  /* 0x0000008978197223 */ /* 0x000fe20000010019 */
[----:B------:R-:W-:Y:S01]  /*0b10*/  SHF.L.U32 R155, R155, 0x10, RZ ;  /* 0x000000109b9b7819 */ /* 0x000fe200000006ff */
[----:B------:R-:W-:Y:S01]  /*0b20*/  FMUL.FTZ R135, R10, R95 ;  /* 0x0000005f0a877220 */ /* 0x000fe20000410000 */
[----:B------:R-:W-:Y:S01]  /*0b30*/  SHF.L.U32 R30, R30, 0x10, RZ ;  /* 0x000000101e1e7819 */ /* 0x000fe200000006ff */
[----:B------:R-:W-:Y:S01]  /*0b40*/  FADD.FTZ R26, R26, R119 ;  /* 0x000000771a1a7221 */ /* 0x000fe20000010000 */
[----:B------:R-:W-:Y:S01]  /*0b50*/  FADD.FTZ R114, -R145, R114 ;  /* 0x0000007291727221 */ /* 0x000fe20000010100 */
[----:B------:R-:W-:Y:S01]  /*0b60*/  FMUL.FTZ R116, R86, R115 ;  /* 0x0000007356747220 */ /* 0x000fe20000410000 */
[----:B------:R-:W-:Y:S01]  /*0b70*/  FFMA.FTZ R25, R118, R119, R25 ;  /* 0x0000007776197223 */ /* 0x000fe20000010019 */
[----:B------:R-:W-:-:S02]  /*0b80*/  SHF.R.U64 R29, R96, 0x10, R97 ;  /* 0x00000010601d7819 */ /* 0x000fc40000001261 */
[----:B------:R-:W-:Y:S02]  /*0b90*/  SHF.R.U32.HI R27, RZ, 0x10, R97 ;  /* 0x00000010ff1b7819 */ /* 0x000fe40000011661 */
[----:B------:R-:W-:Y:S01]  /*0ba0*/  SHF.L.U32 R112, R97, 0x10, RZ ;  /* 0x0000001061707819 */ /* 0x000fe200000006ff */
[----:B------:R-:W-:Y:S01]  /*0bb0*/  FMUL.FTZ R115, R11, R155 ;  /* 0x0000009b0b737220 */ /* 0x000fe20000410000 */
[----:B------:R-:W-:Y:S01]  /*0bc0*/  SHF.R.U64 R153, R98, 0x10, R99 ;  /* 0x0000001062997819 */ /* 0x000fe20000001263 */
[----:B------:R-:W-:Y:S01]  /*0bd0*/  FADD.FTZ R26, R26, R135 ;  /* 0x000000871a1a7221 */ /* 0x000fe20000010000 */
[----:B------:R-:W-:Y:S01]  /*0be0*/  SHF.L.U32 R97, R98, 0x10, RZ ;  /* 0x0000001062617819 */ /* 0x000fe200000006ff */
[C---:B------:R-:W-:Y:S01]  /*0bf0*/  FADD.FTZ R165, -R145.reuse, R30 ;  /* 0x0000001e91a57221 */ /* 0x040fe20000010100 */
[----:B------:R-:W-:Y:S01]  /*0c00*/  SHF.L.U32 R110, R96, 0x10, RZ ;  /* 0x00000010606e7819 */ /* 0x000fe200000006ff */
[----:B------:R-:W-:Y:S01]  /*0c10*/  FMUL.FTZ R114, R86, R114 ;  /* 0x0000007256727220 */ /* 0x000fe20000410000 */
[----:B------:R-:W-:Y:S01]  /*0c20*/  FFMA.FTZ R25, R116, R135, R25 ;  /* 0x0000008774197223 */ /* 0x000fe20000010019 */
[----:B------:R-:W-:Y:S01]  /*0c30*/  FADD.FTZ R113, -R145, R106 ;  /* 0x0000006a91717221 */ /* 0x000fe20000010100 */
[----:B------:R-:W-:Y:S01]  /*0c40*/  SHF.L.U32 R96, R31, 0x10, RZ ;  /* 0x000000101f607819 */ /* 0x000fe200000006ff */
[----:B------:R-:W-:Y:S01]  /*0c50*/  FADD.FTZ R31, -R145, R112 ;  /* 0x00000070911f7221 */ /* 0x000fe20000010100 */
[----:B------:R-:W-:Y:S01]  /*0c60*/  SHF.L.U32 R153, R153, 0x10, RZ ;  /* 0x0000001099997819 */ /* 0x000fe200000006ff */
[----:B------:R-:W-:Y:S01]  /*0c70*/  FMUL.FTZ R133, R12, R97 ;  /* 0x000000610c857220 */ /* 0x000fe20000410000 */
[----:B------:R-:W-:Y:S01]  /*0c80*/  FADD.FTZ R26, R26, R115 ;  /* 0x000000731a1a7221 */ /* 0x000fe20000010000 */
[C---:B------:R-:W-:Y:S01]  /*0c90*/  FADD.FTZ R163, -R145.reuse, R28 ;  /* 0x0000001c91a37221 */ /* 0x040fe20000010100 */
[----:B------:R-:W-:Y:S01]  /*0ca0*/  FMUL.FTZ R112, R86, R165 ;  /* 0x000000a556707220 */ /* 0x000fe20000410000 */
[----:B------:R-:W-:Y:S01]  /*0cb0*/  FFMA.FTZ R25, R114, R115, R25 ;  /* 0x0000007372197223 */ /* 0x000fe20000010019 */
[----:B------:R-:W-:Y:S01]  /*0cc0*/  FADD.FTZ R107, -R145, R110 ;  /* 0x0000006e916b7221 */ /* 0x000fe20000010100 */
[----:B------:R-:W-:Y:S01]  /*0cd0*/  SHF.R.U32.HI R151, RZ, 0x10, R99 ;  /* 0x00000010ff977819 */ /* 0x000fe20000011663 */
[----:B------:R-:W-:Y:S01]  /*0ce0*/  FMUL.FTZ R110, R86, R113 ;  /* 0x00000071566e7220 */ /* 0x000fe20000410000 */
[----:B------:R-:W-:Y:S01]  /*0cf0*/  SHF.L.U32 R99, R99, 0x10, RZ ;  /* 0x0000001063637819 */ /* 0x000fe200000006ff */
[----:B------:R-:W-:Y:S01]  /*0d00*/  FADD.FTZ R109, -R145, R108 ;  /* 0x0000006c916d7221 */ /* 0x000fe20000010100 */
        /* <DEDUP_REMOVED lines=8> */
[----:B------:R-:W-:Y:S01]  /*0d90*/  FADD.FTZ R161, -R145, R30 ;  /* 0x0000001e91a17221 */ /* 0x000fe20000010100 */
[----:B------:R-:W-:Y:S01]  /*0da0*/  FFMA.FTZ R25, R108, R113, R25 ;  /* 0x000000716c197223 */ /* 0x000fe20000010019 */
[----:B------:R-:W-:Y:S01]  /*0db0*/  SHF.R.U64 R149, R102, 0x10, R103 ;  /* 0x0000001066957819 */ /* 0x000fe20000001267 */
        /* <DEDUP_REMOVED lines=10> */
[----:B------:R-:W-:Y:S01]  /*0e60*/  FADD.FTZ R26, R26, R111 ;  /* 0x0000006f1a1a7221 */ /* 0x000fe20000010000 */
[C---:B------:R-:W-:Y:S01]  /*0e70*/  FADD.FTZ R29, -R145.reuse, R92 ;  /* 0x0000005c911d7221 */ /* 0x040fe20000010100 */
[C---:B------:R-:W-:Y:S01]  /*0e80*/  FADD.FTZ R27, -R145.reuse, R96 ;  /* 0x00000060911b7221 */ /* 0x040fe20000010100 */
[C---:B------:R-:W-:Y:S01]  /*0e90*/  FADD.FTZ R143, -R145.reuse, R100 ;  /* 0x00000064918f7221 */ /* 0x040fe20000010100 */
[----:B------:R-:W-:Y:S01]  /*0ea0*/  FFMA.FTZ R25, R102, R111, R25 ;  /* 0x0000006f66197223 */ /* 0x000fe20000010019 */
[----:B------:R-:W-:Y:S01]  /*0eb0*/  FADD.FTZ R145, -R145, R104 ;  /* 0x0000006891917221 */ /* 0x000fe20000010100 */
[----:B------:R-:W-:Y:S01]  /*0ec0*/  SHF.R.U32.HI R147, RZ, 0x10, R103 ;  /* 0x00000010ff937819 */ /* 0x000fe20000011667 */
[----:B------:R-:W-:Y:S01]  /*0ed0*/  FMUL.FTZ R104, R86, R109 ;  /* 0x0000006d56687220 */ /* 0x000fe20000410000 */
        /* <DEDUP_REMOVED lines=21> */
[----:B------:R-:W-:Y:S01]  /*1030*/  FFMA.FTZ R24, R100, R121, R29 ;  /* 0x0000007964187223 */ /* 0x000fe2000001001d */
[----:B------:R-:W-:Y:S01]  /*1040*/  SHF.L.U32 R128, R128, 0x10, RZ ;  /* 0x0000001080807819 */ /* 0x000fe200000006ff */
[----:B------:R-:W-:Y:S01]  /*1050*/  FMUL.FTZ R117, R22, R159 ;  /* 0x0000009f16757220 */ /* 0x000fe20000410000 */
        /* <DEDUP_REMOVED lines=30> */
.L_x_2407:
        /* <DEDUP_REMOVED lines=21> */
[----:B------:R-:W4:Y:S04]  /*1390*/  LDG.E.64 R24, desc[UR8][R24.64] ;  /* 0x0000000818187981 */ /* 0x000f28000c1e1b00 */
[----:B------:R-:W4:Y:S01]  /*13a0*/  LDG.E.64 R94, desc[UR8][R94.64] ;  /* 0x000000085e5e7981 */ /* 0x000f22000c1e1b00 */
[----:B------:R-:W-:-:S06]  /*13b0*/  IMAD.WIDE.U32 R98, R82, 0x8, R2 ;  /* 0x0000000852627825 */ /* 0x000fcc00078e0002 */
[----:B------:R-:W4:Y:S01]  /*13c0*/  LDG.E.64 R98, desc[UR8][R98.64] ;  /* 0x0000000862627981 */ /* 0x000f22000c1e1b00 */
[----:B------:R-:W-:-:S06]  /*13d0*/  IMAD.WIDE.U32 R102, R81, 0x8, R2 ;  /* 0x0000000851667825 */ /* 0x000fcc00078e0002 */
        /* <DEDUP_REMOVED lines=11> */
[C-C-:B--2---:R-:W-:Y:S02]  /*1490*/  SHF.R.U64 R0, R26.reuse, 0x10, R27.reuse ;  /* 0x000000101a007819 */ /* 0x144fe4000000121b */
[----:B------:R-:W-:Y:S02]  /*14a0*/  SHF.L.U32 R100, R26, 0x10, RZ ;  /* 0x000000101a647819 */ /* 0x000fe400000006ff */
[----:B------:R-:W-:Y:S02]  /*14b0*/  SHF.R.U32.HI R26, RZ, 0x10, R27 ;  /* 0x00000010ff1a7819 */ /* 0x000fe4000001161b */
[----:B------:R-:W-:-:S02]  /*14c0*/  SHF.L.U32 R104, R27, 0x10, RZ ;  /* 0x000000101b687819 */ /* 0x000fc400000006ff */
[C---:B---3--:R-:W-:Y:S02]  /*14d0*/  SHF.R.U64 R27, R28.reuse, 0x10, R29 ;  /* 0x000000101c1b7819 */ /* 0x048fe4000000121d */
[----:B------:R-:W-:Y:S02]  /*14e0*/  SHF.L.U32 R106, R28, 0x10, RZ ;  /* 0x000000101c6a7819 */ /* 0x000fe400000006ff */
[----:B----4-:R-:W-:Y:S02]  /*14f0*/  SHF.R.U32.HI R89, RZ, 0x10, R97 ;  /* 0x00000010ff597819 */ /* 0x010fe40000011661 */
[----:B------:R-:W-:Y:S02]  /*1500*/  SHF.R.U32.HI R28, RZ, 0x10, R29 ;  /* 0x00000010ff1c7819 */ /* 0x000fe4000001161d */
[----:B------:R-:W-:Y:S02]  /*1510*/  SHF.L.U32 R108, R29, 0x10, RZ ;  /* 0x000000101d6c7819 */ /* 0x000fe400000006ff */
[----:B------:R-:W-:-:S02]  /*1520*/  SHF.R.U64 R29, R96, 0x10, R97 ;  /* 0x00000010601d7819 */ /* 0x000fc40000001261 */
[----:B------:R-:W-:Y:S02]  /*1530*/  SHF.L.U32 R110, R97, 0x10, RZ ;  /* 0x00000010616e7819 */ /* 0x000fe400000006ff */
[C---:B------:R-:W-:Y:S02]  /*1540*/  SHF.R.U64 R97, R92.reuse, 0x10, R93 ;  /* 0x000000105c617819 */ /* 0x040fe4000000125d */
[----:B------:R-:W-:Y:S02]  /*1550*/  SHF.L.U32 R112, R92, 0x10, RZ ;  /* 0x000000105c707819 */ /* 0x000fe400000006ff */
[----:B------:R-:W-:Y:S02]  /*1560*/  SHF.L.U32 R92, R89, 0x10, RZ ;  /* 0x00000010595c7819 */ /* 0x000fe400000006ff */
[----:B------:R-:W-:Y:S01]  /*1570*/  SHF.L.U32 R0, R0, 0x10, RZ ;  /* 0x0000001000007819 */ /* 0x000fe200000006ff */
[C---:B------:R-:W-:Y:S01]  /*1580*/  FADD.FTZ R121, -R145.reuse, R100 ;  /* 0x0000006491797221 */ /* 0x040fe20000010100 */
[----:B------:R-:W-:Y:S01]  /*1590*/  SHF.R.U32.HI R105, RZ, 0x10, R31 ;  /* 0x00000010ff697819 */ /* 0x000fe2000001161f */
[----:B------:R-:W-:-:S02]  /*15a0*/  FADD.FTZ R117, -R145, R106 ;  /* 0x0000006a91757221 */ /* 0x000fc40000010100 */
[----:B------:R-:W-:Y:S01]  /*15b0*/  FADD.FTZ R125, -R145, R0 ;  /* 0x00000000917d7221 */ /* 0x000fe20000010100 */
[----:B-----5:R-:W-:Y:S01]  /*15c0*/  FMUL.FTZ R0, R86, R121 ;  /* 0x0000007956007220 */ /* 0x020fe20000410000 */
[----:B------:R-:W-:Y:S02]  /*15d0*/  SHF.L.U32 R26, R26, 0x10, RZ ;  /* 0x000000101a1a7819 */ /* 0x000fe400000006ff */
[C---:B------:R-:W-:Y:S02]  /*15e0*/  SHF.R.U64 R134, R90.reuse, 0x10, R91 ;  /* 0x000000105a867819 */ /* 0x040fe4000000125b */
[----:B------:R-:W-:Y:S02]  /*15f0*/  SHF.L.U32 R89, R90, 0x10, RZ ;  /* 0x000000105a597819 */ /* 0x000fe400000006ff */
[----:B------:R-:W-:-:S03]  /*1600*/  SHF.L.U32 R134, R134, 0x10, RZ ;  /* 0x0000001086867819 */ /* 0x000fc600000006ff */
[----:B------:R-:W-:Y:S01]  /*1610*/  FMUL.FTZ R141, R4, R89 ;  /* 0x00000059048d7220 */ /* 0x000fe20000410000 */
        /* <DEDUP_REMOVED lines=9> */
[----:B------:R-:W-:Y:S01]  /*16b0*/  FADD.FTZ R119, -R145, R104 ;  /* 0x0000006891777221 */ /* 0x000fe20000010100 */
[----:B------:R-:W-:Y:S01]  /*16c0*/  SHF.R.U32.HI R101, RZ, 0x10, R93 ;  /* 0x00000010ff657819 */ /* 0x000fe2000001165d */
[----:B------:R-:W-:Y:S01]  /*16d0*/  FMUL.FTZ R125, R86, R125 ;  /* 0x0000007d567d7220 */ /* 0x000fe20000410000 */
[----:B------:R-:W-:Y:S01]  /*16e0*/  SHF.L.U32 R114, R93, 0x10, RZ ;  /* 0x000000105d727819 */ /* 0x000fe200000006ff */
[----:B------:R-:W-:Y:S01]  /*16f0*/  FFMA.FTZ R24, R0, R141, RZ ;  /* 0x0000008d00187223 */ /* 0x000fe200000100ff */
[----:B------:R-:W-:Y:S01]  /*1700*/  SHF.R.U64 R93, R30, 0x10, R31 ;  /* 0x000000101e5d7819 */ /* 0x000fe2000000121f */
        /* <DEDUP_REMOVED lines=8> */
[----:B------:R-:W-:Y:S01]  /*1790*/  SHF.L.U32 R120, R31, 0x10, RZ ;  /* 0x000000101f787819 */ /* 0x000fe200000006ff */
[----:B------:R-:W-:Y:S01]  /*17a0*/  FADD.FTZ R26, R26, R139 ;  /* 0x0000008b1a1a7221 */ /* 0x000fe20000010000 */
[----:B------:R-:W-:-:S02]  /*17b0*/  SHF.R.U64 R157, R94, 0x10, R95 ;  /* 0x000000105e9d7819 */ /* 0x000fc4000000125f */
[----:B------:R-:W-:Y:S01]  /*17c0*/  SHF.L.U32 R93, R94, 0x10, RZ ;  /* 0x000000105e5d7819 */ /* 0x000fe200000006ff */
[----:B------:R-:W-:Y:S01]  /*17d0*/  FMUL.FTZ R122, R86, R122 ;  /* 0x0000007a567a7220 */ /* 0x000fe20000410000 */
[----:B------:R-:W-:Y:S01]  /*17e0*/  SHF.L.U32 R118, R27, 0x10, RZ ;  /* 0x000000101b767819 */ /* 0x000fe200000006ff */
[----:B------:R-:W-:Y:S01]  /*17f0*/  FFMA.FTZ R25, R124, R139, R25 ;  /* 0x0000008b7c197223 */ /* 0x000fe20000010019 */
[----:B------:R-:W-:Y:S01]  /*1800*/  SHF.L.U32 R157, R157, 0x10, RZ ;  /* 0x000000109d9d7819 */ /* 0x000fe200000006ff */
[C---:B------:R-:W-:Y:S01]  /*1810*/  FADD.FTZ R31, -R145.reuse, R120 ;  /* 0x00000078911f7221 */ /* 0x040fe20000010100 */
[----:B------:R-:W-:Y:S01]  /*1820*/  FMUL.FTZ R137, R8, R93 ;  /* 0x0000005d08897220 */ /* 0x000fe20000410000 */
[----:B------:R-:W-:Y:S01]  /*1830*/  FADD.FTZ R26, R26, R123 ;  /* 0x0000007b1a1a7221 */ /* 0x000fe20000010000 */
        /* <DEDUP_REMOVED lines=9> */
[----:B------:R-:W-:Y:S01]  /*18d0*/  SHF.L.U32 R96, R96, 0x10, RZ ;  /* 0x0000001060607819 */ /* 0x000fe200000006ff */
[----:B------:R-:W-:Y:S01]  /*18e0*/  FMUL.FTZ R118, R86, R118 ;  /* 0x0000007656767220 */ /* 0x000fe20000410000 */
[----:B------:R-:W-:Y:S01]  /*18f0*/  SHF.L.U32 R28, R28, 0x10, RZ ;  /* 0x000000101c1c7819 */ /* 0x000fe200000006ff */
[----:B------:R-:W-:Y:S01]  /*1900*/  FFMA.FTZ R25, R120, R137, R25 ;  /* 0x0000008978197223 */ /* 0x000fe20000010019 */
[----:B------:R-:W-:Y:S01]  /*1910*/  SHF.L.U32 R155, R155, 0x10, RZ ;  /* 0x000000109b9b7819 */ /* 0x000fe200000006ff */
[C---:B------:R-:W-:Y:S01]  /*1920*/  FADD.FTZ R111, -R145.reuse, R114 ;  /* 0x00000072916f7221 */ /* 0x040fe20000010100 */
[C---:B------:R-:W-:Y:S01]  /*1930*/  FADD.FTZ R107, -R145.reuse, R116 ;  /* 0x00000074916b7221 */ /* 0x040fe20000010100 */
[----:B------:R-:W-:Y:S01]  /*1940*/  FMUL.FTZ R135, R10, R95 ;  /* 0x0000005f0a877220 */ /* 0x000fe20000410000 */
[----:B------:R-:W-:Y:S01]  /*1950*/  FADD.FTZ R26, R26, R119 ;  /* 0x000000771a1a7221 */ /* 0x000fe20000010000 */
[C---:B------:R-:W-:Y:S01]  /*1960*/  FADD.FTZ R165, -R145.reuse, R96 ;  /* 0x0000006091a57221 */ /* 0x040fe20000010100 */
[----:B------:R-:W-:Y:S01]  /*1970*/  FADD.FTZ R114, -R145, R28 ;  /* 0x0000001c91727221 */ /* 0x000fe20000010100 */
[----:B------:R-:W-:Y:S01]  /*1980*/  FMUL.FTZ R116, R86, R115 ;  /* 0x0000007356747220 */ /* 0x000fe20000410000 */
[----:B------:R-:W-:Y:S01]  /*1990*/  FFMA.FTZ R25, R118, R119, R25 ;  /* 0x0000007776197223 */ /* 0x000fe20000010019 */
        /* <DEDUP_REMOVED lines=8> */
[----:B------:R-:W-:Y:S01]  /*1a20*/  FADD.FTZ R113, -R145, R110 ;  /* 0x0000006e91717221 */ /* 0x000fe20000010100 */
        /* <DEDUP_REMOVED lines=19> */
[----:B------:R-:W-:Y:S01]  /*1b60*/  SHF.L.U32 R100, R101, 0x10, RZ ;  /* 0x0000001065647819 */ /* 0x000fe200000006ff */
[----:B------:R-:W-:Y:S01]  /*1b70*/  FADD.FTZ R143, -R145, R104 ;  /* 0x00000068918f7221 */ /* 0x000fe20000010100 */
[----:B------:R-:W-:Y:S01]  /*1b80*/  SHF.R.U64 R149, R102, 0x10, R103 ;  /* 0x0000001066957819 */ /* 0x000fe20000001267 */
[----:B------:R-:W-:Y:S01]  /*1b90*/  FMUL.FTZ R104, R86, R111 ;  /* 0x0000006f56687220 */ /* 0x000fe20000410000 */
[----:B------:R-:W-:Y:S01]  /*1ba0*/  SHF.L.U32 R101, R102, 0x10, RZ ;  /* 0x0000001066657819 */ /* 0x000fe200000006ff */
[----:B------:R-:W-:Y:S01]  /*1bb0*/  FMUL.FTZ R111, R15, R151 ;  /* 0x000000970f6f7220 */ /* 0x000fe20000410000 */
[----:B------:R-:W-:Y:S01]  /*1bc0*/  FADD.FTZ R26, R26, R131 ;  /* 0x000000831a1a7221 */ /* 0x000fe20000010000 */
[----:B------:R-:W-:Y:S01]  /*1bd0*/  FMUL.FTZ R102, R86, R109 ;  /* 0x0000006d56667220 */ /* 0x000fe20000410000 */
[----:B------:R-:W-:Y:S01]  /*1be0*/  FFMA.FTZ R25, R110, R131, R25 ;  /* 0x000000836e197223 */ /* 0x000fe20000010019 */
[C---:B------:R-:W-:Y:S01]  /*1bf0*/  FADD.FTZ R29, -R145.reuse, R96 ;  /* 0x00000060911d7221 */ /* 0x040fe20000010100 */
[----:B------:R-:W-:Y:S01]  /*1c00*/  FADD.FTZ R27, -R145, R100 ;  /* 0x00000064911b7221 */ /* 0x000fe20000010100 */
[----:B------:R-:W-:Y:S01]  /*1c10*/  SHF.L.U32 R149, R149, 0x10, RZ ;  /* 0x0000001095957819 */ /* 0x000fe200000006ff */
[----:B------:R-:W-:Y:S01]  /*1c20*/  FADD.FTZ R145, -R145, R106 ;  /* 0x0000006a91917221 */ /* 0x000fe20000010100 */
[----:B------:R-:W-:Y:S01]  /*1c30*/  FMUL.FTZ R129, R16, R101 ;  /* 0x0000006510817220 */ /* 0x000fe20000410000 */
[----:B------:R-:W-:Y:S01]  /*1c40*/  FADD.FTZ R26, R26, R111 ;  /* 0x0000006f1a1a7221 */ /* 0x000fe20000010000 */
        /* <DEDUP_REMOVED lines=34> */
[----:B------:R-:W-:Y:S01]  /*1e70*/  FMUL.FTZ R25, R0, R89 ;  /* 0x0000005900197220 */ /* 0x000fe20000410000 */
[----:B------:R-:W-:Y:S01]  /*1e80*/  FADD.FTZ R154, R163, R92 ;  /* 0x0000005ca39a7221 */ /* 0x000fe20000010000 */
[----:B------:R-:W-:Y:S01]  /*1e90*/  FMUL.FTZ R27, R124, R91 ;  /* 0x0000005b7c1b7220 */ /* 0x000fe20000410000 */
[----:B------:R-:W-:Y:S01]  /*1ea0*/  FMUL.FTZ R29, R120, R93 ;  /* 0x0000005d781d7220 */ /* 0x000fe20000410000 */
[----:B------:R-:W-:Y:S01]  /*1eb0*/  FMUL.FTZ R31, R116, R95 ;  /* 0x0000005f741f7220 */ /* 0x000fe20000410000 */
[----:B------:R-:W-:Y:S01]  /*1ec0*/  FMUL.FTZ R140, R112, R97 ;  /* 0x00000061708c7220 */ /* 0x000fe20000410000 */
[----:B------:R-:W-:Y:S01]  /*1ed0*/  FMUL.FTZ R138, R110, R99 ;  /* 0x000000636e8a7220 */ /* 0x000fe20000410000 */
[----:B------:R-:W-:Y:S01]  /*1ee0*/  FMUL.FTZ R136, R106, R101 ;  /* 0x000000656a887220 */ /* 0x000fe20000410000 */
        /* <DEDUP_REMOVED lines=14> */
.L_x_2408:
[----:B------:R-:W-:Y:S01]  /*1fd0*/  FADD.FTZ R76, R25, R76 ;  /* 0x0000004c194c7221 */ /* 0x000fe20000010000 */
[----:B------:R-:W-:Y:S01]  /*1fe0*/  FADD.FTZ R75, R24, R75 ;  /* 0x0000004b184b7221 */ /* 0x000fe20000010000 */
[----:B------:R-:W0:Y:S01]  /*1ff0*/  SHFL.DOWN PT, R25, R154, 0x10, 0x1f ;  /* 0x0a001f009a197f89 */ /* 0x000e2200000e0000 */
[----:B------:R-:W-:Y:S01]  /*2000*/  LOP3.LUT P1, RZ, R40, 0x1f, RZ, 0xc0, !PT ;  /* 0x0000001f28ff7812 */ /* 0x000fe2000782c0ff */
[----:B------:R-:W-:Y:S01]  /*2010*/  BSSY.RECONVERGENT B0, `(.L_x_2409) ;  /* 0x000001e000007945 */ /* 0x000fe20003800200 */
        /* <DEDUP_REMOVED lines=29> */
.L_x_2410:
[----:B------:R-:W-:Y:S05]  /*21f0*/  BSYNC.RECONVERGENT B0 ;  /* 0x0000000000007941 */ /* 0x000fea0003800200 */
.L_x_2409:
        /* <DEDUP_REMOVED lines=68> */
[----:B------:R-:W-:Y:S01]  /*2640*/  FFMA.FTZ R116, R24, R114, R25 ;  /* 0x0000007218747223 */ /* 0x000fe20000010019 */
[----:B------:R-:W-:Y:S01]  /*2650*/  FADD.FTZ R123, -R122, R123 ;  /* 0x0000007b7a7b7221 */ /* 0x000fe20000010100 */
[----:B------:R-:W-:Y:S01]  /*2660*/  FADD.FTZ R137, -R120, R137 ;  /* 0x0000008978897221 */ /* 0x000fe20000010100 */
[----:B------:R-:W-:Y:S01]  /*2670*/  FMUL.FTZ R114, R86, R135 ;  /* 0x0000008756727220 */ /* 0x000fe20000410000 */
[----:B------:R-:W-:Y:S01]  /*2680*/  FADD.FTZ R115, -R116, R115 ;  /* 0x0000007374737221 */ /* 0x000fe20000010100 */
[--C-:B------:R-:W-:Y:S01]  /*2690*/  FFMA.FTZ R116, R24, R108, R25.reuse ;  /* 0x0000006c18747223 */ /* 0x100fe20000010019 */
[----:B------:R-:W-:Y:S01]  /*26a0*/  FMUL.FTZ R30, R86, R123 ;  /* 0x0000007b561e7220 */ /* 0x000fe20000410000 */
[-C--:B------:R-:W-:Y:S01]  /*26b0*/  FMUL.FTZ R89, R114, R85.reuse ;  /* 0x0000005572597220 */ /* 0x080fe20000410000 */
[----:B------:R-:W-:Y:S01]  /*26c0*/  FFMA.FTZ R114, R24, R112, R25 ;  /* 0x0000007018727223 */ /* 0x000fe20000010019 */
[----:B------:R-:W-:Y:S01]  /*26d0*/  FADD.FTZ R113, -R116, R113 ;  /* 0x0000007174717221 */ /* 0x000fe20000010100 */
[----:B------:R-:W-:Y:S01]  /*26e0*/  FMUL.FTZ R29, R30, R85 ;  /* 0x000000551e1d7220 */ /* 0x000fe20000410000 */
[----:B------:R-:W-:Y:S01]  /*26f0*/  FMUL.FTZ R30, R86, R137 ;  /* 0x00000089561e7220 */ /* 0x000fe20000410000 */
[----:B------:R-:W-:Y:S01]  /*2700*/  FADD.FTZ R133, -R114, R133 ;  /* 0x0000008572857221 */ /* 0x000fe20000010100 */
[C-C-:B------:R-:W-:Y:S01]  /*2710*/  FFMA.FTZ R145, R24.reuse, R145, R25.reuse ;  /* 0x0000009118917223 */ /* 0x140fe20000010019 */
[----:B------:R-:W-:Y:S01]  /*2720*/  FFMA.FTZ R124, R24, R124, R25 ;  /* 0x0000007c187c7223 */ /* 0x000fe20000010019 */
[----:B------:R-:W-:Y:S01]  /*2730*/  FADD.FTZ R119, -R118, R119 ;  /* 0x0000007776777221 */ /* 0x000fe20000010100 */
[----:B------:R-:W-:Y:S01]  /*2740*/  FMUL.FTZ R114, R86, R133 ;  /* 0x0000008556727220 */ /* 0x000fe20000410000 */
[--C-:B------:R-:W-:Y:S01]  /*2750*/  FFMA.FTZ R125, R24, R125, R25.reuse ;  /* 0x0000007d187d7223 */ /* 0x100fe20000010019 */
[-C--:B------:R-:W-:Y:S01]  /*2760*/  FMUL.FTZ R27, R30, R85.reuse ;  /* 0x000000551e1b7220 */ /* 0x080fe20000410000 */
[----:B------:R-:W-:Y:S01]  /*2770*/  FADD.FTZ R145, -R145, R92 ;  /* 0x0000005c91917221 */ /* 0x000fe20000010100 */
[----:B------:R-:W-:Y:S01]  /*2780*/  FMUL.FTZ R31, R114, R85 ;  /* 0x00000055721f7220 */ /* 0x000fe20000410000 */
[----:B------:R-:W-:Y:S01]  /*2790*/  FFMA.FTZ R114, R24, R110, R25 ;  /* 0x0000006e18727223 */ /* 0x000fe20000010019 */
[----:B------:R-:W-:Y:S01]  /*27a0*/  FMUL.FTZ R110, R86, R113 ;  /* 0x00000071566e7220 */ /* 0x000fe20000410000 */
[----:B------:R-:W-:Y:S01]  /*27b0*/  FADD.FTZ R139, -R124, R139 ;  /* 0x0000008b7c8b7221 */ /* 0x000fe20000010100 */
[----:B------:R-:W-:Y:S01]  /*27c0*/  FMUL.FTZ R30, R86, R119 ;  /* 0x00000077561e7220 */ /* 0x000fe20000410000 */
[----:B------:R-:W-:Y:S01]  /*27d0*/  FADD.FTZ R131, -R114, R131 ;  /* 0x0000008372837221 */ /* 0x000fe20000010100 */
[----:B------:R-:W-:Y:S01]  /*27e0*/  FMUL.FTZ R91, R110, R85 ;  /* 0x000000556e5b7220 */ /* 0x000fe20000410000 */
[C-C-:B------:R-:W-:Y:S01]  /*27f0*/  FFMA.FTZ R110, R24.reuse, R102, R25.reuse ;  /* 0x00000066186e7223 */ /* 0x140fe20000010019 */
[----:B------:R-:W-:Y:S01]  /*2800*/  FFMA.FTZ R143, R24, R143, R25 ;  /* 0x0000008f188f7223 */ /* 0x000fe20000010019 */
[----:B------:R-:W-:Y:S01]  /*2810*/  FMUL.FTZ R102, R86, R131 ;  /* 0x0000008356667220 */ /* 0x000fe20000410000 */
[----:B------:R-:W-:Y:S01]  /*2820*/  FADD.FTZ R125, -R125, R126 ;  /* 0x0000007e7d7d7221 */ /* 0x000fe20000010100 */
[----:B------:R-:W-:Y:S01]  /*2830*/  FADD.FTZ R111, -R110, R111 ;  /* 0x0000006f6e6f7221 */ /* 0x000fe20000010100 */
[----:B------:R-:W-:Y:S01]  /*2840*/  FFMA.FTZ R110, R24, R106, R25 ;  /* 0x0000006a186e7223 */ /* 0x000fe20000010019 */
[----:B------:R-:W-:Y:S01]  /*2850*/  FMUL.FTZ R102, R102, R85 ;  /* 0x0000005566667220 */ /* 0x000fe20000410000 */
[C---:B------:R-:W-:Y:S01]  /*2860*/  FMUL.FTZ R92, R86.reuse, R145 ;  /* 0x00000091565c7220 */ /* 0x040fe20000410000 */
[----:B------:R-:W-:Y:S01]  /*2870*/  FMUL.FTZ R106, R86, R111 ;  /* 0x0000006f566a7220 */ /* 0x000fe20000410000 */
[----:B------:R-:W-:Y:S01]  /*2880*/  FADD.FTZ R129, -R110, R129 ;  /* 0x000000816e817221 */ /* 0x000fe20000010100 */
[C-C-:B------:R-:W-:Y:S01]  /*2890*/  FFMA.FTZ R110, R24.reuse, R96, R25.reuse ;  /* 0x00000060186e7223 */ /* 0x140fe20000010019 */
[----:B------:R-:W-:Y:S01]  /*28a0*/  FFMA.FTZ R0, R24, R0, R25 ;  /* 0x0000000018007223 */ /* 0x000fe20000010019 */
[----:B------:R-:W-:Y:S01]  /*28b0*/  FMUL.FTZ R106, R106, R85 ;  /* 0x000000556a6a7220 */ /* 0x000fe20000410000 */
[----:B------:R-:W-:Y:S01]  /*28c0*/  FMUL.FTZ R96, R86, R129 ;  /* 0x0000008156607220 */ /* 0x000fe20000410000 */
[----:B------:R-:W-:Y:S01]  /*28d0*/  FADD.FTZ R109, -R110, R109 ;  /* 0x0000006d6e6d7221 */ /* 0x000fe20000010100 */
[----:B------:R-:W-:Y:S01]  /*28e0*/  FFMA.FTZ R110, R24, R104, R25 ;  /* 0x00000068186e7223 */ /* 0x000fe20000010019 */
[----:B------:R0:W-:Y:S01]  /*28f0*/  F2F.BF16.F32 R93, R106 ;  /* 0x0000006a005d7304 */ /* 0x0001e20000202000 */
[----:B------:R-:W-:Y:S01]  /*2900*/  FMUL.FTZ R96, R96, R85 ;  /* 0x0000005560607220 */ /* 0x000fe20000410000 */
[----:B------:R-:W-:Y:S01]  /*2910*/  FMUL.FTZ R28, R86, R139 ;  /* 0x0000008b561c7220 */ /* 0x000fe20000410000 */
[----:B------:R-:W-:Y:S01]  /*2920*/  FADD.FTZ R127, -R110, R127 ;  /* 0x0000007f6e7f7221 */ /* 0x000fe20000010100 */
[----:B------:R-:W-:Y:S01]  /*2930*/  FFMA.FTZ R110, R24, R90, R25 ;  /* 0x0000005a186e7223 */ /* 0x000fe20000010019 */
[----:B------:R-:W-:Y:S01]  /*2940*/  FMUL.FTZ R30, R30, R85 ;  /* 0x000000551e1e7220 */ /* 0x000fe20000410000 */
[C---:B------:R-:W-:Y:S01]  /*2950*/  FMUL.FTZ R112, R86.reuse, R115 ;  /* 0x0000007356707220 */ /* 0x040fe20000410000 */
[----:B------:R-:W-:Y:S01]  /*2960*/  FMUL.FTZ R90, R86, R127 ;  /* 0x0000007f565a7220 */ /* 0x000fe20000410000 */
[----:B------:R-:W-:Y:S01]  /*2970*/  FADD.FTZ R107, -R110, R107 ;  /* 0x0000006b6e6b7221 */ /* 0x000fe20000010100 */
[----:B0-----:R-:W-:Y:S01]  /*2980*/  FFMA.FTZ R106, R24, R98, R25 ;  /* 0x00000062186a7223 */ /* 0x001fe20000010019 */
[----:B------:R0:W-:Y:S01]  /*2990*/  F2F.BF16.F32 R99, R96 ;  /* 0x0000006000637304 */ /* 0x0001e20000202000 */
[----:B------:R-:W-:Y:S01]  /*29a0*/  FADD.FTZ R143, -R143, R94 ;  /* 0x0000005e8f8f7221 */ /* 0x000fe20000010100 */
[----:B------:R-:W-:Y:S01]  /*29b0*/  FMUL.FTZ R26, R86, R125 ;  /* 0x0000007d561a7220 */ /* 0x000fe20000410000 */
[----:B------:R-:W-:Y:S01]  /*29c0*/  FADD.FTZ R117, -R106, R117 ;  /* 0x000000756a757221 */ /* 0x000fe20000010100 */
[----:B------:R-:W-:Y:S01]  /*29d0*/  FMUL.FTZ R98, R86, R107 ;  /* 0x0000006b56627220 */ /* 0x000fe20000410000 */
[----:B------:R-:W-:Y:S01]  /*29e0*/  FFMA.FTZ R24, R24, R100, R25 ;  /* 0x0000006418187223 */ /* 0x000fe20000010019 */
[----:B------:R-:W-:Y:S01]  /*29f0*/  FMUL.FTZ R104, R86, R109 ;  /* 0x0000006d56687220 */ /* 0x000fe20000410000 */
[-C--:B------:R-:W-:Y:S01]  /*2a00*/  FMUL.FTZ R90, R90, R85.reuse ;  /* 0x000000555a5a7220 */ /* 0x080fe20000410000 */
[----:B------:R-:W-:Y:S01]  /*2a10*/  FMUL.FTZ R101, R92, R85 ;  /* 0x000000555c657220 */ /* 0x000fe20000410000 */
[----:B0-----:R-:W-:Y:S01]  /*2a20*/  FMUL.FTZ R96, R86, R117 ;  /* 0x0000007556607220 */ /* 0x001fe20000410000 */
[----:B------:R-:W-:Y:S01]  /*2a30*/  FADD.FTZ R141, -R0, R141 ;  /* 0x0000008d008d7221 */ /* 0x000fe20000010100 */
[-C--:B------:R-:W-:Y:S01]  /*2a40*/  FMUL.FTZ R28, R28, R85.reuse ;  /* 0x000000551c1c7220 */ /* 0x080fe20000410000 */
[-C--:B------:R-:W-:Y:S01]  /*2a50*/  FMUL.FTZ R112, R112, R85.reuse ;  /* 0x0000005570707220 */ /* 0x080fe20000410000 */
[----:B------:R-:W-:Y:S01]  /*2a60*/  FMUL.FTZ R96, R96, R85 ;  /* 0x0000005560607220 */ /* 0x000fe20000410000 */
[----:B------:R-:W-:Y:S01]  /*2a70*/  FMUL.FTZ R92, R86, R143 ;  /* 0x0000008f565c7220 */ /* 0x000fe20000410000 */
[-C--:B------:R-:W-:Y:S01]  /*2a80*/  FMUL.FTZ R26, R26, R85.reuse ;  /* 0x000000551a1a7220 */ /* 0x080fe20000410000 */
[----:B------:R-:W0:Y:S01]  /*2a90*/  F2F.BF16.F32 R102, R102 ;  /* 0x0000006600667304 */ /* 0x000e220000202000 */
[-C--:B------:R-:W-:Y:S01]  /*2aa0*/  FMUL.FTZ R98, R98, R85.reuse ;  /* 0x0000005562627220 */ /* 0x080fe20000410000 */
[----:B------:R-:W-:Y:S01]  /*2ab0*/  FADD.FTZ R121, -R24, R121 ;  /* 0x0000007918797221 */ /* 0x000fe20000010100 */
[----:B------:R-:W-:Y:S01]  /*2ac0*/  FMUL.FTZ R104, R104, R85 ;  /* 0x0000005568687220 */ /* 0x000fe20000410000 */
[----:B------:R-:W-:Y:S01]  /*2ad0*/  FMUL.FTZ R0, R86, R141 ;  /* 0x0000008d56007220 */ /* 0x000fe20000410000 */
[----:B------:R-:W-:Y:S01]  /*2ae0*/  FMUL.FTZ R94, R92, R85 ;  /* 0x000000555c5e7220 */ /* 0x000fe20000410000 */
[----:B------:R-:W-:Y:S01]  /*2af0*/  FMUL.FTZ R86, R86, R121 ;  /* 0x0000007956567220 */ /* 0x000fe20000410000 */
[----:B------:R-:W1:Y:S01]  /*2b00*/  LDC.64 R24, c[0x0][0x468] ;  /* 0x00011a00ff187b82 */ /* 0x000e620000000a00 */
[----:B------:R-:W2:Y:S01]  /*2b10*/  F2F.BF16.F32 R30, R30 ;  /* 0x0000001e001e7304 */ /* 0x000ea20000202000 */
[-C--:B------:R-:W-:Y:S01]  /*2b20*/  FMUL.FTZ R0, R0, R85.reuse ;  /* 0x0000005500007220 */ /* 0x080fe20000410000 */
[----:B------:R-:W-:Y:S01]  /*2b30*/  FMUL.FTZ R86, R86, R85 ;  /* 0x0000005556567220 */ /* 0x000fe20000410000 */
[----:B0-----:R-:W-:-:S05]  /*2b40*/  PRMT R103, R102, 0x5410, R93 ;  /* 0x0000541066677816 */ /* 0x001fca000000005d */
[----:B------:R-:W-:Y:S01]  /*2b50*/  F2F.BF16.F32 R89, R89 ;  /* 0x0000005900597304 */ /* 0x000fe20000202000 */
[----:B--2---:R-:W-:-:S07]  /*2b60*/  IMAD.WIDE.U32 R92, R30, 0x10000, RZ ;  /* 0x000100001e5c7825 */ /* 0x004fce00078e00ff */
[----:B------:R-:W0:Y:S08]  /*2b70*/  F2F.BF16.F32 R108, R112 ;  /* 0x00000070006c7304 */ /* 0x000e300000202000 */
[----:B------:R-:W-:Y:S01]  /*2b80*/  F2F.BF16.F32 R90, R90 ;  /* 0x0000005a005a7304 */ /* 0x000fe20000202000 */
[----:B0-----:R-:W-:-:S07]  /*2b90*/  PRMT R105, R89, 0x5410, R108 ;  /* 0x0000541059697816 */ /* 0x001fce000000006c */
[----:B------:R-:W0:Y:S08]  /*2ba0*/  F2F.BF16.F32 R95, R98 ;  /* 0x00000062005f7304 */ /* 0x000e300000202000 */
[----:B------:R-:W-:Y:S01]  /*2bb0*/  F2F.BF16.F32 R28, R28 ;  /* 0x0000001c001c7304 */ /* 0x000fe20000202000 */
[----:B0-----:R-:W-:-:S07]  /*2bc0*/  PRMT R89, R90, 0x5410, R95 ;  /* 0x000054105a597816 */ /* 0x001fce000000005f */
[----:B------:R-:W0:Y:S08]  /*2bd0*/  F2F.BF16.F32 R29, R29 ;  /* 0x0000001d001d7304 */ /* 0x000e300000202000 */
[----:B------:R-:W-:Y:S01]  /*2be0*/  F2F.BF16.F32 R91, R91 ;  /* 0x0000005b005b7304 */ /* 0x000fe20000202000 */
[----:B0-----:R-:W-:-:S07]  /*2bf0*/  PRMT R107, R28, 0x5410, R29 ;  /* 0x000054101c6b7816 */ /* 0x001fce000000001d */
[----:B------:R-:W-:Y:S08]  /*2c00*/  F2F.BF16.F32 R96, R96 ;  /* 0x0000006000607304 */ /* 0x000ff00000202000 */
[----:B------:R-:W0:Y:S08]  /*2c10*/  F2F.BF16.F32 R101, R101 ;  /* 0x0000006500657304 */ /* 0x000e300000202000 */
[----:B------:R-:W2:Y:S01]  /*2c20*/  F2F.BF16.F32 R26, R26 ;  /* 0x0000001a001a7304 */ /* 0x000ea20000202000 */
[----:B0-----:R-:W-:-:S07]  /*2c30*/  PRMT R101, R96, 0x5410, R101 ;  /* 0x0000541060657816 */ /* 0x001fce0000000065 */
[----:B------:R-:W0:Y:S01]  /*2c40*/  F2F.BF16.F32 R27, R27 ;  /* 0x0000001b001b7304 */ /* 0x000e220000202000 */
[----:B--2---:R-:W-:-:S07]  /*2c50*/  IMAD.WIDE.U32 R28, R26, 0x10000, RZ ;  /* 0x000100001a1c7825 */ /* 0x004fce00078e00ff */
[----:B------:R-:W2:Y:S01]  /*2c60*/  F2F.BF16.F32 R97, R104 ;  /* 0x0000006800617304 */ /* 0x000ea20000202000 */
[----:B------:R-:W-:Y:S02]  /*2c70*/  LOP3.LUT R29, R107, R29, RZ, 0xfc, !PT ;  /* 0x0000001d6b1d7212 */ /* 0x000fe400078efcff */
[----:B0-----:R-:W-:-:S05]  /*2c80*/  LOP3.LUT R90, R92, R27, RZ, 0xfc, !PT ;  /* 0x0000001b5c5a7212 */ /* 0x001fca00078efcff */
[----:B------:R0:W3:Y:S01]  /*2c90*/  F2F.BF16.F32 R98, R94 ;  /* 0x0000005e00627304 */ /* 0x0000e20000202000 */
[----:B--2---:R-:W-:-:S07]  /*2ca0*/  IMAD.WIDE.U32 R96, R97, 0x10000, RZ ;  /* 0x0001000061607825 */ /* 0x004fce00078e00ff */
[----:B------:R-:W2:Y:S01]  /*2cb0*/  F2F.BF16.F32 R31, R31 ;  /* 0x0000001f001f7304 */ /* 0x000ea20000202000 */
[----:B0-----:R-:W-:Y:S01]  /*2cc0*/  IMAD.WIDE.U32 R94, R91, 0x10000, RZ ;  /* 0x000100005b5e7825 */ /* 0x001fe200078e00ff */
[----:B------:R-:W-:-:S03]  /*2cd0*/  LOP3.LUT R91, R105, R93, RZ, 0xfc, !PT ;  /* 0x0000005d695b7212 */ /* 0x000fc600078efcff */
[----:B---3--:R-:W-:-:S03]  /*2ce0*/  IMAD.WIDE.U32 R26, R98, 0x10000, RZ ;  /* 0x00010000621a7825 */ /* 0x008fc600078e00ff */
[----:B------:R-:W0:Y:S01]  /*2cf0*/  F2F.BF16.F32 R85, R86 ;  /* 0x0000005600557304 */ /* 0x000e220000202000 */
[----:B------:R-:W-:Y:S02]  /*2d00*/  LOP3.LUT R93, R103, R95, RZ, 0xfc, !PT ;  /* 0x0000005f675d7212 */ /* 0x000fe400078efcff */
[----:B------:R-:W-:Y:S02]  /*2d10*/  LOP3.LUT R95, R89, R97, RZ, 0xfc, !PT ;  /* 0x00000061595f7212 */ /* 0x000fe400078efcff */
[----:B------:R-:W-:Y:S02]  /*2d20*/  LOP3.LUT R97, R101, R27, RZ, 0xfc, !PT ;  /* 0x0000001b65617212 */ /* 0x000fe400078efcff */
[----:B--2---:R-:W-:Y:S01]  /*2d30*/  LOP3.LUT R92, R94, R31, RZ, 0xfc, !PT ;  /* 0x0000001f5e5c7212 */ /* 0x004fe200078efcff */
[----:B------:R-:W2:Y:S01]  /*2d40*/  F2F.BF16.F32 R0, R0 ;  /* 0x0000000000007304 */ /* 0x000ea20000202000 */
[----:B------:R-:W-:Y:S01]  /*2d50*/  LOP3.LUT R94, R96, R99, RZ, 0xfc, !PT ;  /* 0x00000063605e7212 */ /* 0x000fe200078efcff */
[----:B-1----:R-:W-:Y:S01]  /*2d60*/  IMAD.WIDE.U32 R30, R81, 0x8, R24 ;  /* 0x00000008511e7825 */ /* 0x002fe200078e0018 */
[----:B0-----:R-:W-:-:S03]  /*2d70*/  LOP3.LUT R96, R26, R85, RZ, 0xfc, !PT ;  /* 0x000000551a607212 */ /* 0x001fc600078efcff */
[----:B------:R-:W-:-:S04]  /*2d80*/  IMAD.WIDE.U32 R84, R84, 0x8, R24 ;  /* 0x0000000854547825 */ /* 0x000fc800078e0018 */
[----:B------:R-:W-:Y:S01]  /*2d90*/  IMAD.WIDE.U32 R26, R83, 0x8, R24 ;  /* 0x00000008531a7825 */ /* 0x000fe200078e0018 */
[----:B--2---:R-:W-:-:S03]  /*2da0*/  LOP3.LUT R28, R28, R0, RZ, 0xfc, !PT ;  /* 0x000000001c1c7212 */ /* 0x004fc600078efcff */
[----:B------:R-:W-:-:S04]  /*2db0*/  IMAD.WIDE.U32 R82, R82, 0x8, R24 ;  /* 0x0000000852527825 */ /* 0x000fc800078e0018 */
[----:B------:R-:W-:Y:S01]  /*2dc0*/  IMAD.WIDE.U32 R24, R80, 0x8, R24 ;  /* 0x0000000850187825 */ /* 0x000fe200078e0018 */
[----:B------:R0:W-:Y:S04]  /*2dd0*/  STG.E.64 desc[UR8][R84.64], R28 ;  /* 0x0000001c54007986 */ /* 0x0001e8000c101b08 */
[----:B------:R0:W-:Y:S04]  /*2de0*/  STG.E.64 desc[UR8][R26.64], R90 ;  /* 0x0000005a1a007986 */ /* 0x0001e8000c101b08 */
[----:B------:R0:W-:Y:S04]  /*2df0*/  STG.E.64 desc[UR8][R82.64], R92 ;  /* 0x0000005c52007986 */ /* 0x0001e8000c101b08 */
[----:B------:R0:W-:Y:S04]  /*2e00*/  STG.E.64 desc[UR8][R30.64], R94 ;  /* 0x0000005e1e007986 */ /* 0x0001e8000c101b08 */
[----:B------:R0:W-:Y:S01]  /*2e10*/  STG.E.64 desc[UR8][R24.64], R96 ;  /* 0x0000006018007986 */ /* 0x0001e2000c101b08 */
[----:B------:R-:W-:Y:S05]  /*2e20*/  BRA `(.L_x_2413) ;  /* 0x0000002400107947 */ /* 0x000fea0003800000 */
.L_x_2412:
[C-C-:B------:R-:W-:Y:S01]  /*2e30*/  FFMA.FTZ R125, R24.reuse, R125, R25.reuse ;  /* 0x0000007d187d7223 */ /* 0x140fe20000010019 */
[C-C-:B------:R-:W-:Y:S01]  /*2e40*/  FFMA.FTZ R0, R24.reuse, R0, R25.reuse ;  /* 0x0000000018007223 */ /* 0x140fe20000010019 */
[C-C-:B------:R-:W-:Y:S01]  /*2e50*/  FFMA.FTZ R124, R24.reuse, R124, R25.reuse ;  /* 0x0000007c187c7223 */ /* 0x140fe20000010019 */
[C-C-:B------:R-:W-:Y:S01]  /*2e60*/  FFMA.FTZ R122, R24.reuse, R122, R25.reuse ;  /* 0x0000007a187a7223 */ /* 0x140fe20000010019 */
[----:B------:R-:W-:Y:S01]  /*2e70*/  FADD.FTZ R125, -R125, R126 ;  /* 0x0000007e7d7d7221 */ /* 0x000fe20000010100 */
[----:B------:R-:W-:Y:S01]  /*2e80*/  FFMA.FTZ R126, R24, R120, R25 ;  /* 0x00000078187e7223 */ /* 0x000fe20000010019 */
[----:B------:R-:W-:Y:S01]  /*2e90*/  FADD.FTZ R141, -R0, R141 ;  /* 0x0000008d008d7221 */ /* 0x000fe20000010100 */
[C-C-:B------:R-:W-:Y:S01]  /*2ea0*/  FFMA.FTZ R0, R24.reuse, R116, R25.reuse ;  /* 0x0000007418007223 */ /* 0x140fe20000010019 */
[----:B------:R-:W-:Y:S01]  /*2eb0*/  FFMA.FTZ R28, R24, R114, R25 ;  /* 0x00000072181c7223 */ /* 0x000fe20000010019 */
[----:B------:R-:W-:Y:S01]  /*2ec0*/  FADD.FTZ R137, -R126, R137 ;  /* 0x000000897e897221 */ /* 0x000fe20000010100 */
[----:B------:R-:W-:Y:S01]  /*2ed0*/  FFMA.FTZ R126, R24, R118, R25 ;  /* 0x00000076187e7223 */ /* 0x000fe20000010019 */
[----:B------:R-:W-:Y:S01]  /*2ee0*/  FADD.FTZ R139, -R124, R139 ;  /* 0x0000008b7c8b7221 */ /* 0x000fe20000010100 */
[----:B------:R-:W-:Y:S01]  /*2ef0*/  FADD.FTZ R123, -R122, R123 ;  /* 0x0000007b7a7b7221 */ /* 0x000fe20000010100 */
[----:B------:R-:W-:Y:S01]  /*2f00*/  FADD.FTZ R135, -R0, R135 ;  /* 0x0000008700877221 */ /* 0x000fe20000010100 */
[----:B------:R-:W-:Y:S01]  /*2f10*/  FADD.FTZ R119, -R126, R119 ;  /* 0x000000777e777221 */ /* 0x000fe20000010100 */
[----:B------:R-:W-:Y:S01]  /*2f20*/  FADD.FTZ R115, -R28, R115 ;  /* 0x000000731c737221 */ /* 0x000fe20000010100 */
[C-C-:B------:R-:W-:Y:S01]  /*2f30*/  FFMA.FTZ R102, R24.reuse, R102, R25.reuse ;  /* 0x0000006618667223 */ /* 0x140fe20000010019 */
[C-C-:B------:R-:W-:Y:S01]  /*2f40*/  FFMA.FTZ R128, R24.reuse, R108, R25.reuse ;  /* 0x0000006c18807223 */ /* 0x140fe20000010019 */
[--C-:B------:R-:W-:Y:S01]  /*2f50*/  FFMA.FTZ R96, R24, R96, R25.reuse ;  /* 0x0000006018607223 */ /* 0x100fe20000010019 */
[C---:B------:R-:W-:Y:S01]  /*2f60*/  FMUL.FTZ R30, R86.reuse, R139 ;  /* 0x0000008b561e7220 */ /* 0x040fe20000410000 */
[----:B------:R-:W-:Y:S01]  /*2f70*/  FMUL.FTZ R122, R86, R123 ;  /* 0x0000007b567a7220 */ /* 0x000fe20000410000 */
[----:B------:R-:W-:Y:S01]  /*2f80*/  FFMA.FTZ R126, R24, R110, R25 ;  /* 0x0000006e187e7223 */ /* 0x000fe20000010019 */
[C---:B------:R-:W-:Y:S01]  /*2f90*/  FMUL.FTZ R110, R86.reuse, R119 ;  /* 0x00000077566e7220 */ /* 0x040fe20000410000 */
[C---:B------:R-:W-:Y:S01]  /*2fa0*/  FMUL.FTZ R114, R86.reuse, R135 ;  /* 0x0000008756727220 */ /* 0x040fe20000410000 */
[----:B------:R-:W-:Y:S01]  /*2fb0*/  FMUL.FTZ R120, R86, R115 ;  /* 0x0000007356787220 */ /* 0x000fe20000410000 */
[----:B------:R-:W-:Y:S01]  /*2fc0*/  FADD.FTZ R111, -R102, R111 ;  /* 0x0000006f666f7221 */ /* 0x000fe20000010100 */
[----:B------:R-:W-:Y:S01]  /*2fd0*/  FADD.FTZ R113, -R128, R113 ;  /* 0x0000007180717221 */ /* 0x000fe20000010100 */
[----:B------:R-:W-:Y:S01]  /*2fe0*/  FADD.FTZ R109, -R96, R109 ;  /* 0x0000006d606d7221 */ /* 0x000fe20000010100 */
[----:B------:R-:W-:Y:S01]  /*2ff0*/  F2F.BF16.F32 R26, R30 ;  /* 0x0000001e001a7304 */ /* 0x000fe20000202000 */
[C-C-:B------:R-:W-:Y:S01]  /*3000*/  FFMA.FTZ R102, R24.reuse, R112, R25.reuse ;  /* 0x0000007018667223 */ /* 0x140fe20000010019 */
[C-C-:B------:R-:W-:Y:S01]  /*3010*/  FFMA.FTZ R128, R24.reuse, R104, R25.reuse ;  /* 0x0000006818807223 */ /* 0x140fe20000010019 */
[C-C-:B------:R-:W-:Y:S01]  /*3020*/  FFMA.FTZ R90, R24.reuse, R90, R25.reuse ;  /* 0x0000005a185a7223 */ /* 0x140fe20000010019 */
[C-C-:B------:R-:W-:Y:S01]  /*3030*/  FFMA.FTZ R106, R24.reuse, R106, R25.reuse ;  /* 0x0000006a186a7223 */ /* 0x140fe20000010019 */
[C-C-:B------:R-:W-:Y:S01]  /*3040*/  FFMA.FTZ R145, R24.reuse, R145, R25.reuse ;  /* 0x0000009118917223 */ /* 0x140fe20000010019 */
[C-C-:B------:R-:W-:Y:S01]  /*3050*/  FFMA.FTZ R98, R24.reuse, R98, R25.reuse ;  /* 0x0000006218627223 */ /* 0x140fe20000010019 */
[C-C-:B------:R-:W-:Y:S01]  /*3060*/  FFMA.FTZ R100, R24.reuse, R100, R25.reuse ;  /* 0x0000006418647223 */ /* 0x140fe20000010019 */
[----:B------:R-:W-:Y:S01]  /*3070*/  F2F.BF16.F32 R27, R122 ;  /* 0x0000007a001b7304 */ /* 0x000fe20000202000 */
[----:B------:R-:W-:Y:S01]  /*3080*/  FFMA.FTZ R25, R24, R143, R25 ;  /* 0x0000008f18197223 */ /* 0x000fe20000010019 */
[----:B------:R-:W-:Y:S01]  /*3090*/  FMUL.FTZ R136, R86, R109 ;  /* 0x0000006d56887220 */ /* 0x000fe20000410000 */
[----:B------:R-:W-:Y:S01]  /*30a0*/  FADD.FTZ R133, -R102, R133 ;  /* 0x0000008566857221 */ /* 0x000fe20000010100 */
[----:B------:R-:W-:Y:S01]  /*30b0*/  FADD.FTZ R129, -R106, R129 ;  /* 0x000000816a817221 */ /* 0x000fe20000010100 */
[----:B------:R-:W-:Y:S01]  /*30c0*/  FADD.FTZ R127, -R128, R127 ;  /* 0x0000007f807f7221 */ /* 0x000fe20000010100 */
[----:B------:R-:W-:Y:S01]  /*30d0*/  FADD.FTZ R107, -R90, R107 ;  /* 0x0000006b5a6b7221 */ /* 0x000fe20000010100 */
[----:B------:R-:W-:Y:S01]  /*30e0*/  FADD.FTZ R145, -R145, R92 ;  /* 0x0000005c91917221 */ /* 0x000fe20000010100 */
[----:B------:R-:W-:Y:S01]  /*30f0*/  F2F.BF16.F32 R93, R110 ;  /* 0x0000006e005d7304 */ /* 0x000fe20000202000 */
[----:B------:R-:W-:Y:S01]  /*3100*/  FADD.FTZ R117, -R98, R117 ;  /* 0x0000007562757221 */ /* 0x000fe20000010100 */
[----:B------:R-:W-:Y:S01]  /*3110*/  FADD.FTZ R25, -R25, R94 ;  /* 0x0000005e19197221 */ /* 0x000fe20000010100 */
[----:B------:R-:W-:Y:S01]  /*3120*/  FADD.FTZ R131, -R126, R131 ;  /* 0x000000837e837221 */ /* 0x000fe20000010100 */
[----:B------:R-:W-:Y:S01]  /*3130*/  FADD.FTZ R121, -R100, R121 ;  /* 0x0000007964797221 */ /* 0x000fe20000010100 */
[-C--:B------:R-:W-:Y:S01]  /*3140*/  FMUL.FTZ R94, R30, R85.reuse ;  /* 0x000000551e5e7220 */ /* 0x080fe20000410000 */
[----:B------:R-:W-:Y:S01]  /*3150*/  FMUL.FTZ R105, R122, R85 ;  /* 0x000000557a697220 */ /* 0x000fe20000410000 */
[C---:B------:R-:W-:Y:S01]  /*3160*/  FMUL.FTZ R118, R86.reuse, R137 ;  /* 0x0000008956767220 */ /* 0x040fe20000410000 */
[----:B------:R0:W-:Y:S01]  /*3170*/  F2F.BF16.F32 R28, R114 ;  /* 0x00000072001c7304 */ /* 0x0001e20000202000 */
[C---:B------:R-:W-:Y:S01]  /*3180*/  FMUL.FTZ R108, R86.reuse, R133 ;  /* 0x00000085566c7220 */ /* 0x040fe20000410000 */
[C---:B------:R-:W-:Y:S01]  /*3190*/  FMUL.FTZ R134, R86.reuse, R129 ;  /* 0x0000008156867220 */ /* 0x040fe20000410000 */
[C---:B------:R-:W-:Y:S01]  /*31a0*/  FMUL.FTZ R116, R86.reuse, R125 ;  /* 0x0000007d56747220 */ /* 0x040fe20000410000 */
[C---:B------:R-:W-:Y:S01]  /*31b0*/  FMUL.FTZ R112, R86.reuse, R111 ;  /* 0x0000006f56707220 */ /* 0x040fe20000410000 */
[C---:B------:R-:W-:Y:S01]  /*31c0*/  FMUL.FTZ R104, R86.reuse, R113 ;  /* 0x0000007156687220 */ /* 0x040fe20000410000 */
[C---:B------:R-:W-:Y:S01]  /*31d0*/  FMUL.FTZ R128, R86.reuse, R127 ;  /* 0x0000007f56807220 */ /* 0x040fe20000410000 */
[C---:B------:R-:W-:Y:S01]  /*31e0*/  FMUL.FTZ R132, R86.reuse, R107 ;  /* 0x0000006b56847220 */ /* 0x040fe20000410000 */
[----:B------:R-:W1:Y:S01]  /*31f0*/  F2F.BF16.F32 R91, R120 ;  /* 0x00000078005b7304 */ /* 0x000e620000202000 */
[C---:B------:R-:W-:Y:S01]  /*3200*/  FMUL.FTZ R142, R86.reuse, R145 ;  /* 0x00000091568e7220 */ /* 0x040fe20000410000 */
[C---:B------:R-:W-:Y:S01]  /*3210*/  FMUL.FTZ R140, R86.reuse, R117 ;  /* 0x00000075568c7220 */ /* 0x040fe20000410000 */
[C---:B------:R-:W-:Y:S01]  /*3220*/  FMUL.FTZ R138, R86.reuse, R25 ;  /* 0x00000019568a7220 */ /* 0x040fe20000410000 */
[C---:B------:R-:W-:Y:S01]  /*3230*/  FMUL.FTZ R124, R86.reuse, R141 ;  /* 0x0000008d567c7220 */ /* 0x040fe20000410000 */
[C---:B------:R-:W-:Y:S01]  /*3240*/  FMUL.FTZ R126, R86.reuse, R131 ;  /* 0x00000083567e7220 */ /* 0x040fe20000410000 */
[----:B------:R-:W-:Y:S01]  /*3250*/  FMUL.FTZ R24, R86, R121 ;  /* 0x0000007956187220 */ /* 0x000fe20000410000 */
[-C--:B------:R-:W-:Y:S01]  /*3260*/  FMUL.FTZ R100, R108, R85.reuse ;  /* 0x000000556c647220 */ /* 0x080fe20000410000 */
[----:B------:R-:W-:Y:S01]  /*3270*/  F2F.BF16.F32 R90, R136 ;  /* 0x00000088005a7304 */ /* 0x000fe20000202000 */
[-C--:B------:R-:W-:Y:S01]  /*3280*/  FMUL.FTZ R96, R116, R85.reuse ;  /* 0x0000005574607220 */ /* 0x080fe20000410000 */
[-C--:B------:R-:W-:Y:S01]  /*3290*/  FMUL.FTZ R109, R114, R85.reuse ;  /* 0x00000055726d7220 */ /* 0x080fe20000410000 */
[-C--:B------:R-:W-:Y:S01]  /*32a0*/  FMUL.FTZ R107, R110, R85.reuse ;  /* 0x000000556e6b7220 */ /* 0x080fe20000410000 */
[-C--:B------:R-:W-:Y:S01]  /*32b0*/  FMUL.FTZ R113, R112, R85.reuse ;  /* 0x0000005570717220 */ /* 0x080fe20000410000 */
[-C--:B------:R-:W-:Y:S01]  /*32c0*/  FMUL.FTZ R86, R124, R85.reuse ;  /* 0x000000557c567220 */ /* 0x080fe20000410000 */
[-C--:B0-----:R-:W-:Y:S01]  /*32d0*/  FMUL.FTZ R114, R120, R85.reuse ;  /* 0x0000005578727220 */ /* 0x081fe20000410000 */
[-C--:B------:R-:W-:Y:S01]  /*32e0*/  FMUL.FTZ R98, R118, R85.reuse ;  /* 0x0000005576627220 */ /* 0x080fe20000410000 */
[----:B------:R-:W-:Y:S01]  /*32f0*/  F2F.BF16.F32 R31, R118 ;  /* 0x00000076001f7304 */ /* 0x000fe20000202000 */
[----:B------:R-:W-:Y:S01]  /*3300*/  FMUL.FTZ R110, R126, R85 ;  /* 0x000000557e6e7220 */ /* 0x000fe20000410000 */
[----:B-1----:R-:W-:-:S06]  /*3310*/  PRMT R91, R28, 0x5410, R91 ;  /* 0x000054101c5b7816 */ /* 0x002fcc000000005b */
[----:B------:R0:W-:Y:S08]  /*3320*/  F2F.BF16.F32 R89, R108 ;  /* 0x0000006c00597304 */ /* 0x0001f00000202000 */
[----:B------:R-:W-:Y:S01]  /*3330*/  F2F.BF16.F32 R95, R134 ;  /* 0x00000086005f7304 */ /* 0x000fe20000202000 */
[----:B0-----:R-:W-:-:S07]  /*3340*/  FMUL.FTZ R108, R104, R85 ;  /* 0x00000055686c7220 */ /* 0x001fce0000410000 */
[----:B------:R-:W-:Y:S08]  /*3350*/  F2F.BF16.F32 R94, R94 ;  /* 0x0000005e005e7304 */ /* 0x000ff00000202000 */
[----:B------:R-:W0:Y:S08]  /*3360*/  F2F.BF16.F32 R105, R105 ;  /* 0x0000006900697304 */ /* 0x000e300000202000 */
[----:B------:R1:W-:Y:S01]  /*3370*/  F2F.BF16.F32 R0, R116 ;  /* 0x0000007400007304 */ /* 0x0003e20000202000 */
[----:B0-----:R-:W-:-:S07]  /*3380*/  PRMT R105, R94, 0x5410, R105 ;  /* 0x000054105e697816 */ /* 0x001fce0000000069 */
[----:B------:R0:W-:Y:S01]  /*3390*/  F2F.BF16.F32 R102, R112 ;  /* 0x0000007000667304 */ /* 0x0001e20000202000 */
[----:B-1----:R-:W-:-:S07]  /*33a0*/  FMUL.FTZ R116, R24, R85 ;  /* 0x0000005518747220 */ /* 0x002fce0000410000 */
[----:B------:R1:W-:Y:S01]  /*33b0*/  F2F.BF16.F32 R101, R104 ;  /* 0x0000006800657304 */ /* 0x0003e20000202000 */
[----:B0-----:R-:W-:-:S07]  /*33c0*/  FMUL.FTZ R112, R136, R85 ;  /* 0x0000005588707220 */ /* 0x001fce0000410000 */
[----:B------:R0:W-:Y:S01]  /*33d0*/  F2F.BF16.F32 R103, R128 ;  /* 0x0000008000677304 */ /* 0x0001e20000202000 */
[----:B-1----:R-:W-:-:S07]  /*33e0*/  FMUL.FTZ R104, R134, R85 ;  /* 0x0000005586687220 */ /* 0x002fce0000410000 */
[----:B------:R1:W2:Y:S01]  /*33f0*/  F2F.BF16.F32 R106, R132 ;  /* 0x00000084006a7304 */ /* 0x0002a20000202000 */
[----:B0-----:R-:W-:-:S07]  /*3400*/  FMUL.FTZ R128, R128, R85 ;  /* 0x0000005580807220 */ /* 0x001fce0000410000 */
[----:B------:R0:W-:Y:S01]  /*3410*/  F2F.BF16.F32 R111, R142 ;  /* 0x0000008e006f7304 */ /* 0x0001e20000202000 */
[----:B-1----:R-:W-:Y:S01]  /*3420*/  FMUL.FTZ R132, R132, R85 ;  /* 0x0000005584847220 */ /* 0x002fe20000410000 */
[----:B--2---:R-:W-:-:S06]  /*3430*/  PRMT R103, R103, 0x5410, R106 ;  /* 0x0000541067677816 */ /* 0x004fcc000000006a */
[----:B------:R1:W2:Y:S01]  /*3440*/  F2F.BF16.F32 R130, R140 ;  /* 0x0000008c00827304 */ /* 0x0002a20000202000 */
[----:B0-----:R-:W-:-:S07]  /*3450*/  FMUL.FTZ R142, R142, R85 ;  /* 0x000000558e8e7220 */ /* 0x001fce0000410000 */
[----:B------:R0:W3:Y:S01]  /*3460*/  F2F.BF16.F32 R92, R138 ;  /* 0x0000008a005c7304 */ /* 0x0000e20000202000 */
[----:B-1----:R-:W-:Y:S01]  /*3470*/  FMUL.FTZ R140, R140, R85 ;  /* 0x000000558c8c7220 */ /* 0x002fe20000410000 */
[----:B--2---:R-:W-:-:S06]  /*3480*/  PRMT R111, R130, 0x5410, R111 ;  /* 0x00005410826f7816 */ /* 0x004fcc000000006f */
[----:B------:R-:W-:Y:S01]  /*3490*/  F2F.BF16.F32 R29, R124 ;  /* 0x0000007c001d7304 */ /* 0x000fe20000202000 */
[----:B0-----:R-:W-:Y:S01]  /*34a0*/  FMUL.FTZ R138, R138, R85 ;  /* 0x000000558a8a7220 */ /* 0x001fe20000410000 */
[----:B------:R-:W-:Y:S01]  /*34b0*/  PRMT R85, R26, 0x5410, R27 ;  /* 0x000054101a557816 */ /* 0x000fe2000000001b */
[----:B------:R-:W-:-:S04]  /*34c0*/  IMAD.WIDE.U32 R26, R93, 0x10000, RZ ;  /* 0x000100005d1a7825 */ /* 0x000fc800078e00ff */
[----:B---3--:R-:W-:Y:S01]  /*34d0*/  IMAD.WIDE.U32 R92, R92, 0x10000, RZ ;  /* 0x000100005c5c7825 */ /* 0x008fe200078e00ff */
[----:B------:R-:W-:Y:S01]  /*34e0*/  LOP3.LUT R27, R91, R27, RZ, 0xfc, !PT ;  /* 0x0000001b5b1b7212 */ /* 0x000fe200078efcff */
[----:B------:R-:W0:Y:S01]  /*34f0*/  F2F.BF16.F32 R97, R126 ;  /* 0x0000007e00617304 */ /* 0x000e220000202000 */
[----:B------:R-:W-:Y:S01]  /*3500*/  LOP3.LUT R26, R26, R31, RZ, 0xfc, !PT ;  /* 0x0000001f1a1a7212 */ /* 0x000fe200078efcff */
[----:B------:R-:W-:Y:S01]  /*3510*/  IMAD.WIDE.U32 R90, R90, 0x10000, RZ ;  /* 0x000100005a5a7825 */ /* 0x000fe200078e00ff */
[----:B------:R-:W1:Y:S01]  /*3520*/  LDC.64 R30, c[0x0][0x478] ;  /* 0x00011e00ff1e7b82 */ /* 0x000e620000000a00 */
[----:B------:R-:W-:Y:S02]  /*3530*/  LOP3.LUT R93, R111, R93, RZ, 0xfc, !PT ;  /* 0x0000005d6f5d7212 */ /* 0x000fe400078efcff */
[----:B------:R-:W-:Y:S02]  /*3540*/  LOP3.LUT R90, R90, R95, RZ, 0xfc, !PT ;  /* 0x0000005f5a5a7212 */ /* 0x000fe400078efcff */
[----:B------:R-:W2:Y:S01]  /*3550*/  F2F.BF16.F32 R107, R107 ;  /* 0x0000006b006b7304 */ /* 0x000ea20000202000 */
[----:B------:R-:W-:-:S02]  /*3560*/  LOP3.LUT R91, R103, R91, RZ, 0xfc, !PT ;  /* 0x0000005b675b7212 */ /* 0x000fc400078efcff */
[----:B------:R-:W3:Y:S01]  /*3570*/  LDC.64 R94, c[0x0][0x468] ;  /* 0x00011a00ff5e7b82 */ /* 0x000ee20000000a00 */
[----:B0-----:R-:W-:-:S04]  /*3580*/  PRMT R97, R97, 0x5410, R102 ;  /* 0x0000541061617816 */ /* 0x001fc80000000066 */
[----:B------:R-:W-:Y:S01]  /*3590*/  F2F.BF16.F32 R109, R109 ;  /* 0x0000006d006d7304 */ /* 0x000fe20000202000 */
[----:B--2---:R-:W-:-:S07]  /*35a0*/  IMAD.WIDE.U32 R102, R107, 0x10000, RZ ;  /* 0x000100006b667825 */ /* 0x004fce00078e00ff */
[----:B------:R-:W0:Y:S08]  /*35b0*/  F2F.BF16.F32 R114, R114 ;  /* 0x0000007200727304 */ /* 0x000e300000202000 */
[----:B------:R2:W4:Y:S01]  /*35c0*/  F2F.BF16.F32 R99, R24 ;  /* 0x0000001800637304 */ /* 0x0005220000202000 */
[----:B0-----:R-:W-:-:S07]  /*35d0*/  PRMT R109, R109, 0x5410, R114 ;  /* 0x000054106d6d7816 */ /* 0x001fce0000000072 */
[----:B------:R-:W-:Y:S01]  /*35e0*/  F2F.BF16.F32 R110, R110 ;  /* 0x0000006e006e7304 */ /* 0x000fe20000202000 */
[----:B--2---:R-:W-:-:S05]  /*35f0*/  IMAD.WIDE.U32 R24, R0, 0x10000, RZ ;  /* 0x0001000000187825 */ /* 0x004fca00078e00ff */
[----:B------:R-:W-:Y:S02]  /*3600*/  LOP3.LUT R25, R85, R25, RZ, 0xfc, !PT ;  /* 0x0000001955197212 */ /* 0x000fe400078efcff */
[----:B------:R-:W0:Y:S01]  /*3610*/  F2F.BF16.F32 R113, R113 ;  /* 0x0000007100717304 */ /* 0x000e220000202000 */
[----:B------:R-:W-:Y:S01]  /*3620*/  LOP3.LUT R24, R24, R29, RZ, 0xfc, !PT ;  /* 0x0000001d18187212 */ /* 0x000fe200078efcff */
[----:B------:R-:W-:Y:S01]  /*3630*/  IMAD.WIDE.U32 R28, R101, 0x10000, RZ ;  /* 0x00010000651c7825 */ /* 0x000fe200078e00ff */
[----:B----4-:R-:W-:Y:S02]  /*3640*/  LOP3.LUT R92, R92, R99, RZ, 0xfc, !PT ;  /* 0x000000635c5c7212 */ /* 0x010fe400078efcff */
[----:B------:R-:W-:Y:S02]  /*3650*/  LOP3.LUT R99, R109, R103, RZ, 0xfc, !PT ;  /* 0x000000676d637212 */ /* 0x000fe400078efcff */
[----:B------:R-:W-:Y:S01]  /*3660*/  LOP3.LUT R29, R97, R29, RZ, 0xfc, !PT ;  /* 0x0000001d611d7212 */ /* 0x000fe200078efcff */
[----:B------:R-:W2:Y:S01]  /*3670*/  F2F.BF16.F32 R108, R108 ;  /* 0x0000006c006c7304 */ /* 0x000ea20000202000 */
[----:B------:R-:W-:-:S02]  /*3680*/  LOP3.LUT R28, R28, R89, RZ, 0xfc, !PT ;  /* 0x000000591c1c7212 */ /* 0x000fc400078efcff */
[----:B0-----:R-:W-:-:S05]  /*3690*/  PRMT R101, R110, 0x5410, R113 ;  /* 0x000054106e657816 */ /* 0x001fca0000000071 */
[----:B------:R-:W0:Y:S01]  /*36a0*/  F2F.BF16.F32 R112, R112 ;  /* 0x0000007000707304 */ /* 0x000e220000202000 */
[----:B-1----:R-:W-:-:S04]  /*36b0*/  IMAD.WIDE.U32 R110, R82, 0x8, R30 ;  /* 0x00000008526e7825 */ /* 0x002fc800078e001e */
[----:B--2---:R-:W-:-:S03]  /*36c0*/  IMAD.WIDE.U32 R106, R108, 0x10000, RZ ;  /* 0x000100006c6a7825 */ /* 0x004fc600078e00ff */
[----:B------:R-:W1:Y:S02]  /*36d0*/  F2F.BF16.F32 R96, R96 ;  /* 0x0000006000607304 */ /* 0x000e640000202000 */
[----:B------:R-:W-:Y:S01]  /*36e0*/  LOP3.LUT R101, R101, R107, RZ, 0xfc, !PT ;  /* 0x0000006b65657212 */ /* 0x000fe200078efcff */
[----:B0-----:R-:W-:-:S05]  /*36f0*/  IMAD.WIDE.U32 R112, R112, 0x10000, RZ ;  /* 0x0001000070707825 */ /* 0x001fca00078e00ff */
[----:B------:R-:W0:Y:S01]  /*3700*/  F2F.BF16.F32 R138, R138 ;  /* 0x0000008a008a7304 */ /* 0x000e220000202000 */
[----:B-1----:R-:W-:-:S07]  /*3710*/  IMAD.WIDE.U32 R96, R96, 0x10000, RZ ;  /* 0x0001000060607825 */ /* 0x002fce00078e00ff */
[----:B------:R-:W-:Y:S01]  /*3720*/  F2F.BF16.F32 R117, R142 ;  /* 0x0000008e00757304 */ /* 0x000fe20000202000 */
[----:B------:R-:W-:Y:S01]  /*3730*/  LOP3.LUT R97, R105, R97, RZ, 0xfc, !PT ;  /* 0x0000006169617212 */ /* 0x000fe200078efcff */
[----:B0-----:R-:W-:-:S06]  /*3740*/  IMAD.WIDE.U32 R108, R138, 0x10000, RZ ;  /* 0x000100008a6c7825 */ /* 0x001fcc00078e00ff */
[----:B------:R-:W0:Y:S08]  /*3750*/  F2F.BF16.F32 R140, R140 ;  /* 0x0000008c008c7304 */ /* 0x000e300000202000 */
[----:B------:R-:W1:Y:S01]  /*3760*/  F2F.BF16.F32 R98, R98 ;  /* 0x0000006200627304 */ /* 0x000e620000202000 */
[----:B0-----:R-:W-:-:S07]  /*3770*/  PRMT R117, R140, 0x5410, R117 ;  /* 0x000054108c757816 */ /* 0x001fce0000000075 */
[----:B------:R-:W-:Y:S01]  /*3780*/  F2F.BF16.F32 R128, R128 ;  /* 0x0000008000807304 */ /* 0x000fe20000202000 */
[----:B------:R-:W-:Y:S02]  /*3790*/  LOP3.LUT R105, R117, R109, RZ, 0xfc, !PT ;  /* 0x0000006d75697212 */ /* 0x000fe400078efcff */
[----:B-1----:R-:W-:-:S05]  /*37a0*/  LOP3.LUT R98, R102, R98, RZ, 0xfc, !PT ;  /* 0x0000006266627212 */ /* 0x002fca00078efcff */
[----:B------:R-:W0:Y:S08]  /*37b0*/  F2F.BF16.F32 R115, R132 ;  /* 0x0000008400737304 */ /* 0x000e300000202000 */
[----:B------:R-:W1:Y:S01]  /*37c0*/  F2F.BF16.F32 R100, R100 ;  /* 0x0000006400647304 */ /* 0x000e620000202000 */
[----:B0-----:R-:W-:-:S07]  /*37d0*/  PRMT R115, R128, 0x5410, R115 ;  /* 0x0000541080737816 */ /* 0x001fce0000000073 */
[----:B------:R-:W0:Y:S01]  /*37e0*/  F2F.BF16.F32 R104, R104 ;  /* 0x0000006800687304 */ /* 0x000e220000202000 */
[----:B------:R-:W-:Y:S01]  /*37f0*/  LOP3.LUT R103, R115, R113, RZ, 0xfc, !PT ;  /* 0x0000007173677212 */ /* 0x000fe200078efcff */
[----:B---3--:R-:W-:Y:S01]  /*3800*/  IMAD.WIDE.U32 R114, R83, 0x8, R94 ;  /* 0x0000000853727825 */ /* 0x008fe200078e005e */
[----:B-1----:R-:W-:-:S05]  /*3810*/  LOP3.LUT R100, R106, R100, RZ, 0xfc, !PT ;  /* 0x000000646a647212 */ /* 0x002fca00078efcff */
[----:B------:R1:W2:Y:S01]  /*3820*/  F2F.BF16.F32 R85, R116 ;  /* 0x0000007400557304 */ /* 0x0002a20000202000 */
[----:B------:R-:W-:-:S05]  /*3830*/  IMAD.WIDE.U32 R106, R84, 0x8, R30 ;  /* 0x00000008546a7825 */ /* 0x000fca00078e001e */
[----:B------:R3:W-:Y:S01]  /*3840*/  STG.E.64 desc[UR8][R106.64], R24 ;  /* 0x000000186a007986 */ /* 0x0007e2000c101b08 */
[----:B0-----:R-:W-:Y:S01]  /*3850*/  LOP3.LUT R102, R112, R104, RZ, 0xfc, !PT ;  /* 0x0000006870667212 */ /* 0x001fe200078efcff */
[----:B------:R-:W0:Y:S01]  /*3860*/  F2F.BF16.F32 R86, R86 ;  /* 0x0000005600567304 */ /* 0x000e220000202000 */
[----:B------:R-:W-:-:S04]  /*3870*/  IMAD.WIDE.U32 R112, R81, 0x8, R30 ;  /* 0x0000000851707825 */ /* 0x000fc800078e001e */
[----:B-1----:R-:W-:Y:S01]  /*3880*/  IMAD.WIDE.U32 R116, R81, 0x8, R94 ;  /* 0x0000000851747825 */ /* 0x002fe200078e005e */
[----:B--2---:R-:W-:-:S03]  /*3890*/  LOP3.LUT R104, R108, R85, RZ, 0xfc, !PT ;  /* 0x000000556c687212 */ /* 0x004fc600078efcff */
[----:B------:R-:W-:-:S04]  /*38a0*/  IMAD.WIDE.U32 R84, R84, 0x8, R94 ;  /* 0x0000000854547825 */ /* 0x000fc800078e005e */
[----:B------:R-:W-:Y:S01]  /*38b0*/  IMAD.WIDE.U32 R108, R83, 0x8, R30 ;  /* 0x00000008536c7825 */ /* 0x000fe200078e001e */
[----:B0-----:R-:W-:-:S03]  /*38c0*/  LOP3.LUT R96, R96, R86, RZ, 0xfc, !PT ;  /* 0x0000005660607212 */ /* 0x001fc600078efcff */
[----:B------:R-:W-:Y:S02]  /*38d0*/  IMAD.WIDE.U32 R82, R82, 0x8, R94 ;  /* 0x0000000852527825 */ /* 0x000fe400078e005e */
[----:B------:R3:W-:Y:S02]  /*38e0*/  STG.E.64 desc[UR8][R84.64], R96 ;  /* 0x0000006054007986 */ /* 0x0007e4000c101b08 */
[C---:B------:R-:W-:Y:S02]  /*38f0*/  IMAD.WIDE.U32 R30, R80.reuse, 0x8, R30 ;  /* 0x00000008501e7825 */ /* 0x040fe400078e001e */
[----:B------:R3:W-:Y:S02]  /*3900*/  STG.E.64 desc[UR8][R108.64], R26 ;  /* 0x0000001a6c007986 */ /* 0x0007e4000c101b08 */
[----:B------:R-:W-:Y:S02]  /*3910*/  IMAD.WIDE.U32 R80, R80, 0x8, R94 ;  /* 0x0000000850507825 */ /* 0x000fe400078e005e */
[----:B------:R3:W-:Y:S04]  /*3920*/  STG.E.64 desc[UR8][R114.64], R98 ;  /* 0x0000006272007986 */ /* 0x0007e8000c101b08 */
[----:B------:R3:W-:Y:S04]  /*3930*/  STG.E.64 desc[UR8][R110.64], R28 ;  /* 0x0000001c6e007986 */ /* 0x0007e8000c101b08 */
[----:B------:R3:W-:Y:S04]  /*3940*/  STG.E.64 desc[UR8][R82.64], R100 ;  /* 0x0000006452007986 */ /* 0x0007e8000c101b08 */
[----:B------:R3:W-:Y:S04]  /*3950*/  STG.E.64 desc[UR8][R112.64], R90 ;  /* 0x0000005a70007986 */ /* 0x0007e8000c101b08 */
[----:B------:R3:W-:Y:S04]  /*3960*/  STG.E.64 desc[UR8][R116.64], R102 ;  /* 0x0000006674007986 */ /* 0x0007e8000c101b08 */
[----:B------:R3:W-:Y:S04]  /*3970*/  STG.E.64 desc[UR8][R30.64], R92 ;  /* 0x0000005c1e007986 */ /* 0x0007e8000c101b08 */
[----:B------:R3:W-:Y:S01]  /*3980*/  STG.E.64 desc[UR8][R80.64], R104 ;  /* 0x0000006850007986 */ /* 0x0007e2000c101b08 */
[----:B------:R-:W-:Y:S05]  /*3990*/  BRA `(.L_x_2413) ;  /* 0x0000001800347947 */ /* 0x000fea0003800000 */
.L_x_2411:
[----:B------:R-:W-:-:S04]  /*39a0*/  UISETP.NE.U32.AND UP0, UPT, UR16, URZ, UPT ;  /* 0x000000ff1000728c */ /* 0x000fc8000bf05070 */
[----:B------:R-:W-:-:S09]  /*39b0*/  UISETP.NE.AND.EX UP0, UPT, UR17, URZ, UPT, UP0 ;  /* 0x000000ff1100728c */ /* 0x000fd2000bf05300 */
[----:B------:R-:W-:Y:S05]  /*39c0*/  BRA.U UP0, `(.L_x_2414) ;  /* 0x0000000900b07547 */ /* 0x000fea000b800000 */
[----:B------:R-:W-:Y:S01]  /*39d0*/  MOV R26, R3 ;  /* 0x00000003001a7202 */ /* 0x000fe20000000f00 */
[C---:B------:R-:W-:Y:S01]  /*39e0*/  FFMA.FTZ R124, R24.reuse, R124, R25 ;  /* 0x0000007c187c7223 */ /* 0x040fe20000010019 */
[----:B------:R-:W-:Y:S01]  /*39f0*/  SHF.R.U32.HI R28, RZ, 0x10, R3 ;  /* 0x00000010ff1c7819 */ /* 0x000fe20000011603 */
        /* <DEDUP_REMOVED lines=8> */
[----:B------:R-:W-:Y:S01]  /*3a80*/  FFMA.FTZ R122, R24, R0, R25 ;  /* 0x00000000187a7223 */ /* 0x000fe20000010019 */
        /* <DEDUP_REMOVED lines=12> */
[----:B------:R-:W-:Y:S01]  /*3b50*/  FFMA.FTZ R114, R24, R114, R25 ;  /* 0x0000007218727223 */ /* 0x000fe20000010019 */
[----:B------:R-:W-:Y:S01]  /*3b60*/  FFMA.FTZ R26, R86, R26, R27 ;  /* 0x0000001a561a7223 */ /* 0x000fe2000001001b */
[----:B------:R-:W-:Y:S01]  /*3b70*/  FFMA.FTZ R120, R24, R120, R25 ;  /* 0x0000007818787223 */ /* 0x000fe20000010019 */
[----:B------:R1:W2:Y:S01]  /*3b80*/  F2F.BF16.F32 R27, R30 ;  /* 0x0000001e001b7304 */ /* 0x0002a20000202000 */
[----:B0-----:R-:W-:Y:S01]  /*3b90*/  FFMA.FTZ R28, R86, R125, R29 ;  /* 0x0000007d561c7223 */ /* 0x001fe2000001001d */
[----:B------:R-:W-:Y:S01]  /*3ba0*/  SHF.L.U32 R29, R31, 0x10, RZ ;  /* 0x000000101f1d7819 */ /* 0x000fe200000006ff */
[----:B------:R-:W-:Y:S01]  /*3bb0*/  FADD.FTZ R114, -R114, R115 ;  /* 0x0000007372727221 */ /* 0x000fe20000010100 */
[----:B------:R-:W-:Y:S01]  /*3bc0*/  SHF.R.U32.HI R31, RZ, 0x10, R33 ;  /* 0x00000010ff1f7819 */ /* 0x000fe20000011621 */
[----:B------:R-:W-:Y:S01]  /*3bd0*/  FADD.FTZ R120, -R120, R137 ;  /* 0x0000008978787221 */ /* 0x000fe20000010100 */
[----:B------:R-:W-:Y:S01]  /*3be0*/  SHF.R.U64 R89, R32, 0x10, R33 ;  /* 0x0000001020597819 */ /* 0x000fe20000001221 */
[----:B------:R-:W-:Y:S01]  /*3bf0*/  FFMA.FTZ R118, R24, R118, R25 ;  /* 0x0000007618767223 */ /* 0x000fe20000010019 */
[----:B------:R-:W-:Y:S01]  /*3c00*/  SHF.L.U32 R31, R31, 0x10, RZ ;  /* 0x000000101f1f7819 */ /* 0x000fe200000006ff */
[----:B-1----:R-:W-:Y:S01]  /*3c10*/  FFMA.FTZ R30, R86, R116, R29 ;  /* 0x00000074561e7223 */ /* 0x002fe2000001001d */
[----:B------:R-:W-:Y:S01]  /*3c20*/  MOV R29, R32 ;  /* 0x00000020001d7202 */ /* 0x000fe20000000f00 */
[----:B------:R-:W-:Y:S01]  /*3c30*/  FADD.FTZ R118, -R118, R119 ;  /* 0x0000007776767221 */ /* 0x000fe20000010100 */
[----:B------:R-:W-:Y:S01]  /*3c40*/  SHF.L.U32 R89, R89, 0x10, RZ ;  /* 0x0000001059597819 */ /* 0x000fe200000006ff */
[----:B------:R-:W-:Y:S01]  /*3c50*/  FFMA.FTZ R114, R86, R114, R31 ;  /* 0x0000007256727223 */ /* 0x000fe2000001001f */
[----:B------:R-:W-:Y:S01]  /*3c60*/  SHF.L.U32 R29, R29, 0x10, RZ ;  /* 0x000000101d1d7819 */ /* 0x000fe200000006ff */
[----:B------:R-:W-:Y:S01]  /*3c70*/  FFMA.FTZ R112, R24, R112, R25 ;  /* 0x0000007018707223 */ /* 0x000fe20000010019 */
[----:B------:R-:W-:Y:S01]  /*3c80*/  MOV R91, R35 ;  /* 0x00000023005b7202 */ /* 0x000fe20000000f00 */
[-C--:B------:R-:W-:Y:S01]  /*3c90*/  FMUL.FTZ R31, R114, R85.reuse ;  /* 0x00000055721f7220 */ /* 0x080fe20000410000 */
[----:B------:R-:W-:Y:S01]  /*3ca0*/  SHF.R.U32.HI R95, RZ, 0x10, R35 ;  /* 0x00000010ff5f7819 */ /* 0x000fe20000011623 */
[----:B------:R-:W-:Y:S01]  /*3cb0*/  FFMA.FTZ R114, R86, R120, R29 ;  /* 0x0000007856727223 */ /* 0x000fe2000001001d */
[----:B------:R-:W-:Y:S01]  /*3cc0*/  SHF.L.U32 R91, R91, 0x10, RZ ;  /* 0x000000105b5b7819 */ /* 0x000fe200000006ff */
[----:B------:R-:W-:Y:S01]  /*3cd0*/  FADD.FTZ R112, -R112, R133 ;  /* 0x0000008570707221 */ /* 0x000fe20000010100 */
[----:B------:R-:W-:Y:S01]  /*3ce0*/  SHF.L.U32 R95, R95, 0x10, RZ ;  /* 0x000000105f5f7819 */ /* 0x000fe200000006ff */
[----:B------:R-:W-:Y:S01]  /*3cf0*/  FMUL.FTZ R29, R114, R85 ;  /* 0x00000055721d7220 */ /* 0x000fe20000410000 */
[----:B------:R-:W-:Y:S01]  /*3d00*/  FFMA.FTZ R114, R24, R110, R25 ;  /* 0x0000006e18727223 */ /* 0x000fe20000010019 */
[----:B------:R-:W-:Y:S01]  /*3d10*/  FFMA.FTZ R110, R86, R118, R89 ;  /* 0x00000076566e7223 */ /* 0x000fe20000010059 */
[----:B------:R-:W-:Y:S01]  /*3d20*/  MOV R97, R37 ;  /* 0x0000002500617202 */ /* 0x000fe20000000f00 */
[----:B------:R-:W-:Y:S01]  /*3d30*/  FFMA.FTZ R145, R24, R145, R25 ;  /* 0x0000009118917223 */ /* 0x000fe20000010019 */
[----:B------:R-:W-:Y:S01]  /*3d40*/  FADD.FTZ R114, -R114, R131 ;  /* 0x0000008372727221 */ /* 0x000fe20000010100 */
[----:B------:R-:W-:Y:S01]  /*3d50*/  FMUL.FTZ R89, R110, R85 ;  /* 0x000000556e597220 */ /* 0x000fe20000410000 */
[----:B------:R-:W-:Y:S01]  /*3d60*/  FFMA.FTZ R110, R24, R102, R25 ;  /* 0x00000066186e7223 */ /* 0x000fe20000010019 */
[----:B------:R-:W-:Y:S01]  /*3d70*/  FADD.FTZ R145, -R145, R92 ;  /* 0x0000005c91917221 */ /* 0x000fe20000010100 */
[----:B------:R-:W-:Y:S01]  /*3d80*/  FFMA.FTZ R102, R86, R114, R91 ;  /* 0x0000007256667223 */ /* 0x000fe2000001005b */
[----:B------:R-:W-:Y:S01]  /*3d90*/  MOV R91, R34 ;  /* 0x00000022005b7202 */ /* 0x000fe20000000f00 */
[----:B------:R-:W-:Y:S01]  /*3da0*/  FADD.FTZ R110, -R110, R111 ;  /* 0x0000006f6e6e7221 */ /* 0x000fe20000010100 */
[----:B------:R-:W-:Y:S01]  /*3db0*/  MOV R92, R39 ;  /* 0x00000027005c7202 */ /* 0x000fe20000000f00 */
[----:B------:R-:W-:Y:S01]  /*3dc0*/  FMUL.FTZ R93, R102, R85 ;  /* 0x00000055665d7220 */ /* 0x000fe20000410000 */
[----:B------:R-:W-:Y:S01]  /*3dd0*/  SHF.L.U32 R91, R91, 0x10, RZ ;  /* 0x000000105b5b7819 */ /* 0x000fe200000006ff */
[----:B------:R-:W-:Y:S01]  /*3de0*/  FFMA.FTZ R102, R86, R110, R95 ;  /* 0x0000006e56667223 */ /* 0x000fe2000001005f */
[----:B------:R-:W-:Y:S01]  /*3df0*/  SHF.R.U64 R95, R34, 0x10, R35 ;  /* 0x00000010225f7819 */ /* 0x000fe20000001223 */
[C-C-:B------:R-:W-:Y:S01]  /*3e00*/  FFMA.FTZ R110, R24.reuse, R108, R25.reuse ;  /* 0x0000006c186e7223 */ /* 0x140fe20000010019 */
[----:B------:R-:W-:Y:S01]  /*3e10*/  FFMA.FTZ R143, R24, R143, R25 ;  /* 0x0000008f188f7223 */ /* 0x000fe20000010019 */
[----:B------:R-:W-:Y:S01]  /*3e20*/  FFMA.FTZ R108, R86, R112, R91 ;  /* 0x00000070566c7223 */ /* 0x000fe2000001005b */
[----:B------:R-:W-:Y:S01]  /*3e30*/  SHF.L.U32 R95, R95, 0x10, RZ ;  /* 0x000000105f5f7819 */ /* 0x000fe200000006ff */
[----:B------:R-:W-:Y:S01]  /*3e40*/  FADD.FTZ R110, -R110, R113 ;  /* 0x000000716e6e7221 */ /* 0x000fe20000010100 */
[-C--:B------:R-:W-:Y:S01]  /*3e50*/  FMUL.FTZ R30, R30, R85.reuse ;  /* 0x000000551e1e7220 */ /* 0x080fe20000410000 */
[-C--:B------:R-:W-:Y:S01]  /*3e60*/  FMUL.FTZ R91, R108, R85.reuse ;  /* 0x000000556c5b7220 */ /* 0x080fe20000410000 */
[----:B------:R-:W-:Y:S01]  /*3e70*/  FFMA.FTZ R108, R24, R104, R25 ;  /* 0x00000068186c7223 */ /* 0x000fe20000010019 */
[----:B------:R-:W-:Y:S01]  /*3e80*/  FFMA.FTZ R104, R86, R110, R95 ;  /* 0x0000006e56687223 */ /* 0x000fe2000001005f */
[----:B------:R-:W-:Y:S01]  /*3e90*/  SHF.L.U32 R95, R97, 0x10, RZ ;  /* 0x00000010615f7819 */ /* 0x000fe200000006ff */
[----:B------:R-:W-:Y:S01]  /*3ea0*/  FFMA.FTZ R110, R24, R90, R25 ;  /* 0x0000005a186e7223 */ /* 0x000fe20000010019 */
[----:B------:R-:W-:Y:S01]  /*3eb0*/  FADD.FTZ R108, -R108, R127 ;  /* 0x0000007f6c6c7221 */ /* 0x000fe20000010100 */
[----:B------:R-:W-:Y:S01]  /*3ec0*/  SHF.R.U32.HI R97, RZ, 0x10, R37 ;  /* 0x00000010ff617819 */ /* 0x000fe20000011625 */
[-C--:B------:R-:W-:Y:S01]  /*3ed0*/  FMUL.FTZ R104, R104, R85.reuse ;  /* 0x0000005568687220 */ /* 0x080fe20000410000 */
[----:B------:R-:W-:Y:S01]  /*3ee0*/  FADD.FTZ R107, -R110, R107 ;  /* 0x0000006b6e6b7221 */ /* 0x000fe20000010100 */
[----:B------:R-:W-:Y:S01]  /*3ef0*/  FFMA.FTZ R108, R86, R108, R95 ;  /* 0x0000006c566c7223 */ /* 0x000fe2000001005f */
[----:B------:R-:W-:Y:S01]  /*3f00*/  SHF.L.U32 R97, R97, 0x10, RZ ;  /* 0x0000001061617819 */ /* 0x000fe200000006ff */
[----:B------:R-:W-:Y:S01]  /*3f10*/  FFMA.FTZ R110, R24, R106, R25 ;  /* 0x0000006a186e7223 */ /* 0x000fe20000010019 */
[----:B------:R-:W-:Y:S01]  /*3f20*/  MOV R95, R36 ;  /* 0x00000024005f7202 */ /* 0x000fe20000000f00 */
[----:B------:R0:W-:Y:S01]  /*3f30*/  F2F.BF16.F32 R90, R104 ;  /* 0x00000068005a7304 */ /* 0x0001e20000202000 */
[----:B------:R-:W-:Y:S01]  /*3f40*/  FMUL.FTZ R28, R28, R85 ;  /* 0x000000551c1c7220 */ /* 0x000fe20000410000 */
[----:B------:R-:W-:Y:S01]  /*3f50*/  FFMA.FTZ R106, R86, R107, R97 ;  /* 0x0000006b566a7223 */ /* 0x000fe20000010061 */
[----:B------:R-:W-:Y:S01]  /*3f60*/  SHF.L.U32 R95, R95, 0x10, RZ ;  /* 0x000000105f5f7819 */ /* 0x000fe200000006ff */
[----:B------:R-:W-:Y:S01]  /*3f70*/  FADD.FTZ R110, -R110, R129 ;  /* 0x000000816e6e7221 */ /* 0x000fe20000010100 */
[----:B------:R-:W-:Y:S01]  /*3f80*/  SHF.R.U64 R97, R36, 0x10, R37 ;  /* 0x0000001024617819 */ /* 0x000fe20000001225 */
[-C--:B------:R-:W-:Y:S01]  /*3f90*/  FMUL.FTZ R106, R106, R85.reuse ;  /* 0x000000556a6a7220 */ /* 0x080fe20000410000 */
[-C--:B------:R-:W-:Y:S01]  /*3fa0*/  FMUL.FTZ R102, R102, R85.reuse ;  /* 0x0000005566667220 */ /* 0x080fe20000410000 */
[----:B------:R-:W-:Y:S01]  /*3fb0*/  FADD.FTZ R143, -R143, R94 ;  /* 0x0000005e8f8f7221 */ /* 0x000fe20000010100 */
[----:B0-----:R-:W-:Y:S01]  /*3fc0*/  FFMA.FTZ R104, R24, R96, R25 ;  /* 0x0000006018687223 */ /* 0x001fe20000010019 */
[----:B------:R-:W-:Y:S01]  /*3fd0*/  FFMA.FTZ R96, R86, R110, R95 ;  /* 0x0000006e56607223 */ /* 0x000fe2000001005f */
[----:B------:R-:W-:Y:S01]  /*3fe0*/  SHF.L.U32 R95, R97, 0x10, RZ ;  /* 0x00000010615f7819 */ /* 0x000fe200000006ff */
[----:B------:R0:W-:Y:S01]  /*3ff0*/  F2F.BF16.F32 R101, R106 ;  /* 0x0000006a00657304 */ /* 0x0001e20000202000 */
[----:B------:R-:W-:Y:S01]  /*4000*/  FADD.FTZ R104, -R104, R109 ;  /* 0x0000006d68687221 */ /* 0x000fe20000010100 */
[----:B------:R-:W-:Y:S01]  /*4010*/  SHF.R.U32.HI R97, RZ, 0x10, R39 ;  /* 0x00000010ff617819 */ /* 0x000fe20000011627 */
[-C--:B------:R-:W-:Y:S01]  /*4020*/  FMUL.FTZ R96, R96, R85.reuse ;  /* 0x0000005560607220 */ /* 0x080fe20000410000 */
[----:B------:R-:W-:Y:S01]  /*4030*/  FFMA.FTZ R100, R24, R100, R25 ;  /* 0x0000006418647223 */ /* 0x000fe20000010019 */
[----:B------:R-:W-:Y:S01]  /*4040*/  FFMA.FTZ R104, R86, R104, R95 ;  /* 0x0000006856687223 */ /* 0x000fe2000001005f */
[----:B------:R-:W-:Y:S01]  /*4050*/  SHF.L.U32 R95, R97, 0x10, RZ ;  /* 0x00000010615f7819 */ /* 0x000fe200000006ff */
[----:B------:R-:W-:Y:S01]  /*4060*/  FMUL.FTZ R26, R26, R85 ;  /* 0x000000551a1a7220 */ /* 0x000fe20000410000 */
[----:B------:R1:W-:Y:S01]  /*4070*/  F2F.BF16.F32 R99, R96 ;  /* 0x0000006000637304 */ /* 0x0003e20000202000 */
[----:B0-----:R-:W-:Y:S01]  /*4080*/  FFMA.FTZ R106, R24, R98, R25 ;  /* 0x00000062186a7223 */ /* 0x001fe20000010019 */
[----:B------:R-:W-:Y:S01]  /*4090*/  FADD.FTZ R100, -R100, R121 ;  /* 0x0000007964647221 */ /* 0x000fe20000010100 */
[----:B------:R-:W-:Y:S01]  /*40a0*/  FFMA.FTZ R98, R86, R145, R95 ;  /* 0x0000009156627223 */ /* 0x000fe2000001005f */
[----:B------:R-:W-:Y:S01]  /*40b0*/  SHF.L.U32 R95, R92, 0x10, RZ ;  /* 0x000000105c5f7819 */ /* 0x000fe200000006ff */
[----:B------:R-:W-:Y:S01]  /*40c0*/  FADD.FTZ R106, -R106, R117 ;  /* 0x000000756a6a7221 */ /* 0x000fe20000010100 */
[----:B------:R-:W-:Y:S01]  /*40d0*/  SHF.R.U64 R92, R38, 0x10, R39 ;  /* 0x00000010265c7819 */ /* 0x000fe20000001227 */
[-C--:B------:R-:W-:Y:S01]  /*40e0*/  FMUL.FTZ R98, R98, R85.reuse ;  /* 0x0000005562627220 */ /* 0x080fe20000410000 */
[----:B------:R-:W-:Y:S01]  /*40f0*/  F2F.BF16.F32 R30, R30 ;  /* 0x0000001e001e7304 */ /* 0x000fe20000202000 */
[----:B-1----:R-:W-:Y:S01]  /*4100*/  FFMA.FTZ R96, R86, R106, R95 ;  /* 0x0000006a56607223 */ /* 0x002fe2000001005f */
[----:B------:R-:W-:Y:S01]  /*4110*/  SHF.L.U32 R95, R92, 0x10, RZ ;  /* 0x000000105c5f7819 */ /* 0x000fe200000006ff */
[-C--:B------:R-:W-:Y:S01]  /*4120*/  FMUL.FTZ R108, R108, R85.reuse ;  /* 0x000000556c6c7220 */ /* 0x080fe20000410000 */
[----:B------:R-:W-:Y:S01]  /*4130*/  MOV R92, R38 ;  /* 0x00000026005c7202 */ /* 0x000fe20000000f00 */
[-C--:B------:R-:W-:Y:S01]  /*4140*/  FMUL.FTZ R96, R96, R85.reuse ;  /* 0x0000005560607220 */ /* 0x080fe20000410000 */
[----:B------:R-:W-:Y:S01]  /*4150*/  FMUL.FTZ R104, R104, R85 ;  /* 0x0000005568687220 */ /* 0x000fe20000410000 */
[----:B------:R-:W-:Y:S01]  /*4160*/  FFMA.FTZ R24, R86, R143, R95 ;  /* 0x0000008f56187223 */ /* 0x000fe2000001005f */
[----:B------:R-:W-:Y:S01]  /*4170*/  SHF.L.U32 R25, R92, 0x10, RZ ;  /* 0x000000105c197819 */ /* 0x000fe200000006ff */
[----:B------:R-:W0:Y:S01]  /*4180*/  F2F.BF16.F32 R31, R31 ;  /* 0x0000001f001f7304 */ /* 0x000e220000202000 */
[----:B--2---:R-:W-:Y:S01]  /*4190*/  PRMT R27, R0, 0x5410, R27 ;  /* 0x00005410001b7816 */ /* 0x004fe2000000001b */
[----:B------:R-:W-:-:S02]  /*41a0*/  FMUL.FTZ R94, R24, R85 ;  /* 0x00000055185e7220 */ /* 0x000fc40000410000 */
[----:B------:R-:W-:Y:S02]  /*41b0*/  FFMA.FTZ R86, R86, R100, R25 ;  /* 0x0000006456567223 */ /* 0x000fe40000010019 */
[----:B------:R-:W1:Y:S02]  /*41c0*/  LDC.64 R24, c[0x0][0x468] ;  /* 0x00011a00ff187b82 */ /* 0x000e640000000a00 */
[----:B------:R-:W2:Y:S01]  /*41d0*/  F2F.BF16.F32 R28, R28 ;  /* 0x0000001c001c7304 */ /* 0x000ea20000202000 */
[----:B------:R-:W-:Y:S01]  /*41e0*/  FMUL.FTZ R86, R86, R85 ;  /* 0x0000005556567220 */ /* 0x000fe20000410000 */
[----:B0-----:R-:W-:-:S06]  /*41f0*/  PRMT R107, R30, 0x5410, R31 ;  /* 0x000054101e6b7816 */ /* 0x001fcc000000001f */
[----:B------:R-:W-:Y:S01]  /*4200*/  F2F.BF16.F32 R93, R93 ;  /* 0x0000005d005d7304 */ /* 0x000fe20000202000 */
[----:B--2---:R-:W-:-:S07]  /*4210*/  IMAD.WIDE.U32 R30, R28, 0x10000, RZ ;  /* 0x000100001c1e7825 */ /* 0x004fce00078e00ff */
[----:B------:R-:W0:Y:S01]  /*4220*/  F2F.BF16.F32 R102, R102 ;  /* 0x0000006600667304 */ /* 0x000e220000202000 */
[----:B------:R-:W-:-:S07]  /*4230*/  LOP3.LUT R27, R27, R31, RZ, 0xfc, !PT ;  /* 0x0000001f1b1b7212 */ /* 0x000fce00078efcff */
[----:B------:R-:W2:Y:S01]  /*4240*/  F2F.BF16.F32 R89, R89 ;  /* 0x0000005900597304 */ /* 0x000ea20000202000 */
[----:B0-----:R-:W-:-:S07]  /*4250*/  PRMT R105, R93, 0x5410, R102 ;  /* 0x000054105d697816 */ /* 0x001fce0000000066 */
[----:B------:R-:W0:Y:S01]  /*4260*/  F2F.BF16.F32 R26, R26 ;  /* 0x0000001a001a7304 */ /* 0x000e220000202000 */
[----:B--2---:R-:W-:-:S07]  /*4270*/  IMAD.WIDE.U32 R92, R89, 0x10000, RZ ;  /* 0x00010000595c7825 */ /* 0x004fce00078e00ff */
[----:B------:R-:W2:Y:S01]  /*4280*/  F2F.BF16.F32 R29, R29 ;  /* 0x0000001d001d7304 */ /* 0x000ea20000202000 */
[----:B------:R-:W-:Y:S02]  /*4290*/  LOP3.LUT R31, R107, R93, RZ, 0xfc, !PT ;  /* 0x0000005d6b1f7212 */ /* 0x000fe400078efcff */
[----:B0-----:R-:W-:-:S05]  /*42a0*/  LOP3.LUT R26, R30, R26, RZ, 0xfc, !PT ;  /* 0x0000001a1e1a7212 */ /* 0x001fca00078efcff */
[----:B------:R-:W-:Y:S01]  /*42b0*/  F2F.BF16.F32 R103, R98 ;  /* 0x0000006200677304 */ /* 0x000fe20000202000 */
[----:B--2---:R-:W-:-:S07]  /*42c0*/  LOP3.LUT R30, R92, R29, RZ, 0xfc, !PT ;  /* 0x0000001d5c1e7212 */ /* 0x004fce00078efcff */
[----:B------:R0:W2:Y:S08]  /*42d0*/  F2F.BF16.F32 R98, R94 ;  /* 0x0000005e00627304 */ /* 0x0000b00000202000 */
[----:B------:R-:W3:Y:S01]  /*42e0*/  F2F.BF16.F32 R96, R96 ;  /* 0x0000006000607304 */ /* 0x000ee20000202000 */
[----:B0-----:R-:W-:-:S05]  /*42f0*/  IMAD.WIDE.U32 R94, R90, 0x10000, RZ ;  /* 0x000100005a5e7825 */ /* 0x001fca00078e00ff */
[----:B------:R-:W-:Y:S01]  /*4300*/  LOP3.LUT R93, R105, R95, RZ, 0xfc, !PT ;  /* 0x0000005f695d7212 */ /* 0x000fe200078efcff */
[----:B--2---:R-:W-:Y:S01]  /*4310*/  IMAD.WIDE.U32 R28, R98, 0x10000, RZ ;  /* 0x00010000621c7825 */ /* 0x004fe200078e00ff */
[----:B------:R-:W0:Y:S01]  /*4320*/  F2F.BF16.F32 R97, R104 ;  /* 0x0000006800617304 */ /* 0x000e220000202000 */
[----:B---3--:R-:W-:-:S07]  /*4330*/  PRMT R103, R96, 0x5410, R103 ;  /* 0x0000541060677816 */ /* 0x008fce0000000067 */
[----:B------:R-:W2:Y:S01]  /*4340*/  F2F.BF16.F32 R108, R108 ;  /* 0x0000006c006c7304 */ /* 0x000ea20000202000 */
[----:B------:R-:W-:Y:S01]  /*4350*/  LOP3.LUT R29, R103, R29, RZ, 0xfc, !PT ;  /* 0x0000001d671d7212 */ /* 0x000fe200078efcff */
[----:B0-----:R-:W-:-:S06]  /*4360*/  IMAD.WIDE.U32 R96, R97, 0x10000, RZ ;  /* 0x0001000061607825 */ /* 0x001fcc00078e00ff */
[----:B------:R-:W0:Y:S01]  /*4370*/  F2F.BF16.F32 R85, R86 ;  /* 0x0000005600557304 */ /* 0x000e220000202000 */
[----:B------:R-:W-:Y:S02]  /*4380*/  LOP3.LUT R90, R96, R99, RZ, 0xfc, !PT ;  /* 0x00000063605a7212 */ /* 0x000fe400078efcff */
[----:B--2---:R-:W-:-:S05]  /*4390*/  PRMT R101, R108, 0x5410, R101 ;  /* 0x000054106c657816 */ /* 0x004fca0000000065 */
[----:B------:R-:W2:Y:S01]  /*43a0*/  F2F.BF16.F32 R91, R91 ;  /* 0x0000005b005b7304 */ /* 0x000ea20000202000 */
[----:B0-----:R-:W-:Y:S01]  /*43b0*/  LOP3.LUT R28, R28, R85, RZ, 0xfc, !PT ;  /* 0x000000551c1c7212 */ /* 0x001fe200078efcff */
[----:B-1----:R-:W-:-:S05]  /*43c0*/  IMAD.WIDE.U32 R84, R84, 0x8, R24 ;  /* 0x0000000854547825 */ /* 0x002fca00078e0018 */
[----:B------:R1:W-:Y:S01]  /*43d0*/  STG.E.64 desc[UR8][R84.64], R26 ;  /* 0x0000001a54007986 */ /* 0x0003e2000c101b08 */
[----:B--2---:R-:W-:Y:S01]  /*43e0*/  LOP3.LUT R92, R94, R91, RZ, 0xfc, !PT ;  /* 0x0000005b5e5c7212 */ /* 0x004fe200078efcff */
[----:B------:R-:W-:Y:S01]  /*43f0*/  IMAD.WIDE.U32 R94, R83, 0x8, R24 ;  /* 0x00000008535e7825 */ /* 0x000fe200078e0018 */
[----:B------:R-:W-:-:S03]  /*4400*/  LOP3.LUT R91, R101, R97, RZ, 0xfc, !PT ;  /* 0x00000061655b7212 */ /* 0x000fc600078efcff */
[--C-:B------:R-:W-:Y:S01]  /*4410*/  IMAD.WIDE.U32 R82, R82, 0x8, R24.reuse ;  /* 0x0000000852527825 */ /* 0x100fe200078e0018 */
[----:B------:R1:W-:Y:S03]  /*4420*/  STG.E.64 desc[UR8][R94.64], R30 ;  /* 0x0000001e5e007986 */ /* 0x0003e6000c101b08 */
[--C-:B------:R-:W-:Y:S01]  /*4430*/  IMAD.WIDE.U32 R96, R81, 0x8, R24.reuse ;  /* 0x0000000851607825 */ /* 0x100fe200078e0018 */
[----:B------:R1:W-:Y:S03]  /*4440*/  STG.E.64 desc[UR8][R82.64], R92 ;  /* 0x0000005c52007986 */ /* 0x0003e6000c101b08 */
[----:B------:R-:W-:Y:S01]  /*4450*/  IMAD.WIDE.U32 R24, R80, 0x8, R24 ;  /* 0x0000000850187825 */ /* 0x000fe200078e0018 */
[----:B------:R1:W-:Y:S04]  /*4460*/  STG.E.64 desc[UR8][R96.64], R90 ;  /* 0x0000005a60007986 */ /* 0x0003e8000c101b08 */
[----:B------:R1:W-:Y:S01]  /*4470*/  STG.E.64 desc[UR8][R24.64], R28 ;  /* 0x0000001c18007986 */ /* 0x0003e2000c101b08 */
[----:B------:R-:W-:Y:S05]  /*4480*/  BRA `(.L_x_2413) ;  /* 0x0000000c00787947 */ /* 0x000fea0003800000 */
.L_x_2414:
[----:B------:R-:W-:Y:S01]  /*4490*/  SHF.R.U32.HI R95, RZ, 0x10, R35 ;  /* 0x00000010ff5f7819 */ /* 0x000fe20000011623 */
[C-C-:B------:R-:W-:Y:S01]  /*44a0*/  FFMA.FTZ R102, R24.reuse, R102, R25.reuse ;  /* 0x0000006618667223 */ /* 0x140fe20000010019 */
[C-C-:B------:R-:W-:Y:S01]  /*44b0*/  FFMA.FTZ R128, R24.reuse, R108, R25.reuse ;  /* 0x0000006c18807223 */ /* 0x140fe20000010019 */
[----:B------:R-:W-:Y:S01]  /*44c0*/  FFMA.FTZ R0, R24, R0, R25 ;  /* 0x0000000018007223 */ /* 0x000fe20000010019 */
[----:B------:R-:W-:Y:S01]  /*44d0*/  SHF.L.U32 R95, R95, 0x10, RZ ;  /* 0x000000105f5f7819 */ /* 0x000fe200000006ff */
[----:B------:R-:W-:Y:S01]  /*44e0*/  FADD.FTZ R111, -R102, R111 ;  /* 0x0000006f666f7221 */ /* 0x000fe20000010100 */
[----:B------:R-:W-:Y:S01]  /*44f0*/  FFMA.FTZ R102, R24, R112, R25 ;  /* 0x0000007018667223 */ /* 0x000fe20000010019 */
[----:B------:R-:W-:Y:S01]  /*4500*/  FADD.FTZ R113, -R128, R113 ;  /* 0x0000007180717221 */ /* 0x000fe20000010100 */
[----:B------:R-:W-:Y:S01]  /*4510*/  FADD.FTZ R141, -R0, R141 ;  /* 0x0000008d008d7221 */ /* 0x000fe20000010100 */
[----:B------:R-:W-:Y:S01]  /*4520*/  FFMA.FTZ R112, R86, R111, R95 ;  /* 0x0000006f56707223 */ /* 0x000fe2000001005f */
[----:B------:R-:W-:Y:S01]  /*4530*/  SHF.R.U64 R95, R34, 0x10, R35 ;  /* 0x00000010225f7819 */ /* 0x000fe20000001223 */
[C-C-:B------:R-:W-:Y:S01]  /*4540*/  FFMA.FTZ R128, R24.reuse, R104, R25.reuse ;  /* 0x0000006818807223 */ /* 0x140fe20000010019 */
[----:B------:R-:W-:Y:S01]  /*4550*/  MOV R99, R37 ;  /* 0x0000002500637202 */ /* 0x000fe20000000f00 */
[C-C-:B------:R-:W-:Y:S01]  /*4560*/  FFMA.FTZ R90, R24.reuse, R90, R25.reuse ;  /* 0x0000005a185a7223 */ /* 0x140fe20000010019 */
[----:B------:R-:W-:Y:S01]  /*4570*/  SHF.L.U32 R95, R95, 0x10, RZ ;  /* 0x000000105f5f7819 */ /* 0x000fe200000006ff */
[----:B------:R-:W-:Y:S01]  /*4580*/  FFMA.FTZ R125, R24, R125, R25 ;  /* 0x0000007d187d7223 */ /* 0x000fe20000010019 */
[----:B------:R-:W-:Y:S01]  /*4590*/  SHF.R.U64 R0, R2, 0x10, R3 ;  /* 0x0000001002007819 */ /* 0x000fe20000001203 */
[----:B------:R-:W-:Y:S01]  /*45a0*/  FADD.FTZ R127, -R128, R127 ;  /* 0x0000007f807f7221 */ /* 0x000fe20000010100 */
[----:B------:R-:W-:Y:S01]  /*45b0*/  FADD.FTZ R107, -R90, R107 ;  /* 0x0000006b5a6b7221 */ /* 0x000fe20000010100 */
[----:B------:R-:W-:Y:S01]  /*45c0*/  FFMA.FTZ R104, R86, R113, R95 ;  /* 0x0000007156687223 */ /* 0x000fe2000001005f */
[----:B------:R-:W-:Y:S01]  /*45d0*/  SHF.L.U32 R95, R99, 0x10, RZ ;  /* 0x00000010635f7819 */ /* 0x000fe200000006ff */
[----:B------:R-:W-:Y:S01]  /*45e0*/  FADD.FTZ R125, -R125, R126 ;  /* 0x0000007e7d7d7221 */ /* 0x000fe20000010100 */
[----:B------:R-:W-:Y:S01]  /*45f0*/  SHF.L.U32 R31, R0, 0x10, RZ ;  /* 0x00000010001f7819 */ /* 0x000fe200000006ff */
[----:B------:R-:W-:Y:S01]  /*4600*/  FFMA.FTZ R0, R24, R116, R25 ;  /* 0x0000007418007223 */ /* 0x000fe20000010019 */
[----:B------:R-:W-:Y:S01]  /*4610*/  SHF.R.U32.HI R99, RZ, 0x10, R37 ;  /* 0x00000010ff637819 */ /* 0x000fe20000011625 */
[C---:B------:R-:W-:Y:S01]  /*4620*/  FFMA.FTZ R128, R86.reuse, R127, R95 ;  /* 0x0000007f56807223 */ /* 0x040fe2000001005f */
[----:B------:R-:W-:Y:S01]  /*4630*/  MOV R90, R36 ;  /* 0x00000024005a7202 */ /* 0x000fe20000000f00 */
[----:B------:R-:W-:Y:S01]  /*4640*/  FFMA.FTZ R116, R86, R125, R31 ;  /* 0x0000007d56747223 */ /* 0x000fe2000001001f */
[----:B------:R-:W-:Y:S01]  /*4650*/  MOV R30, R33 ;  /* 0x00000021001e7202 */ /* 0x000fe20000000f00 */
[C-C-:B------:R-:W-:Y:S01]  /*4660*/  FFMA.FTZ R96, R24.reuse, R96, R25.reuse ;  /* 0x0000006018607223 */ /* 0x140fe20000010019 */
[----:B------:R-:W-:Y:S01]  /*4670*/  SHF.L.U32 R99, R99, 0x10, RZ ;  /* 0x0000001063637819 */ /* 0x000fe200000006ff */
[----:B------:R-:W-:Y:S01]  /*4680*/  FFMA.FTZ R126, R24, R120, R25 ;  /* 0x00000078187e7223 */ /* 0x000fe20000010019 */
[----:B------:R-:W-:Y:S01]  /*4690*/  SHF.L.U32 R95, R90, 0x10, RZ ;  /* 0x000000105a5f7819 */ /* 0x000fe200000006ff */
[----:B------:R-:W-:Y:S01]  /*46a0*/  FADD.FTZ R109, -R96, R109 ;  /* 0x0000006d606d7221 */ /* 0x000fe20000010100 */
[----:B------:R-:W-:Y:S01]  /*46b0*/  SHF.L.U32 R31, R30, 0x10, RZ ;  /* 0x000000101e1f7819 */ /* 0x000fe200000006ff */
[----:B------:R-:W-:Y:S01]  /*46c0*/  FFMA.FTZ R30, R24, R114, R25 ;  /* 0x00000072181e7223 */ /* 0x000fe20000010019 */
[----:B------:R-:W-:Y:S01]  /*46d0*/  SHF.R.U32.HI R89, RZ, 0x10, R33 ;  /* 0x00000010ff597819 */ /* 0x000fe20000011621 */
[----:B------:R-:W-:Y:S01]  /*46e0*/  FFMA.FTZ R130, R86, R107, R99 ;  /* 0x0000006b56827223 */ /* 0x000fe20000010063 */
[----:B------:R-:W-:Y:S01]  /*46f0*/  SHF.R.U64 R90, R36, 0x10, R37 ;  /* 0x00000010245a7819 */ /* 0x000fe20000001225 */
[----:B------:R-:W-:Y:S01]  /*4700*/  FADD.FTZ R115, -R30, R115 ;  /* 0x000000731e737221 */ /* 0x000fe20000010100 */
[----:B------:R-:W-:Y:S01]  /*4710*/  SHF.L.U32 R89, R89, 0x10, RZ ;  /* 0x0000001059597819 */ /* 0x000fe200000006ff */
[----:B------:R-:W-:Y:S01]  /*4720*/  FFMA.FTZ R145, R24, R145, R25 ;  /* 0x0000009118917223 */ /* 0x000fe20000010019 */
[----:B------:R-:W-:Y:S01]  /*4730*/  SHF.L.U32 R99, R90, 0x10, RZ ;  /* 0x000000105a637819 */ /* 0x000fe200000006ff */
[----:B------:R-:W-:Y:S01]  /*4740*/  FADD.FTZ R137, -R126, R137 ;  /* 0x000000897e897221 */ /* 0x000fe20000010100 */
[----:B------:R-:W-:Y:S01]  /*4750*/  SHF.R.U32.HI R90, RZ, 0x10, R39 ;  /* 0x00000010ff5a7819 */ /* 0x000fe20000011627 */
[C---:B------:R-:W-:Y:S01]  /*4760*/  FFMA.FTZ R120, R86.reuse, R115, R89 ;  /* 0x0000007356787223 */ /* 0x040fe20000010059 */
[----:B------:R-:W-:Y:S01]  /*4770*/  MOV R26, R3 ;  /* 0x00000003001a7202 */ /* 0x000fe20000000f00 */
[----:B------:R-:W-:Y:S01]  /*4780*/  FFMA.FTZ R136, R86, R109, R99 ;  /* 0x0000006d56887223 */ /* 0x000fe20000010063 */
[----:B------:R-:W-:Y:S01]  /*4790*/  SHF.R.U64 R89, R32, 0x10, R33 ;  /* 0x0000001020597819 */ /* 0x000fe20000001221 */
[--C-:B------:R-:W-:Y:S01]  /*47a0*/  FFMA.FTZ R126, R24, R118, R25.reuse ;  /* 0x00000076187e7223 */ /* 0x100fe20000010019 */
[----:B------:R-:W-:Y:S01]  /*47b0*/  SHF.L.U32 R99, R90, 0x10, RZ ;  /* 0x000000105a637819 */ /* 0x000fe200000006ff */
[----:B------:R-:W-:Y:S01]  /*47c0*/  FADD.FTZ R145, -R145, R92 ;  /* 0x0000005c91917221 */ /* 0x000fe20000010100 */
[C-C-:B------:R-:W-:Y:S01]  /*47d0*/  FFMA.FTZ R124, R24.reuse, R124, R25.reuse ;  /* 0x0000007c187c7223 */ /* 0x140fe20000010019 */
[----:B------:R-:W-:Y:S01]  /*47e0*/  MOV R92, R39 ;  /* 0x00000027005c7202 */ /* 0x000fe20000000f00 */
[--C-:B------:R-:W-:Y:S01]  /*47f0*/  FFMA.FTZ R98, R24, R98, R25.reuse ;  /* 0x0000006218627223 */ /* 0x100fe20000010019 */
[----:B------:R-:W-:Y:S01]  /*4800*/  SHF.L.U32 R27, R26, 0x10, RZ ;  /* 0x000000101a1b7819 */ /* 0x000fe200000006ff */
[----:B------:R-:W-:Y:S01]  /*4810*/  FFMA.FTZ R122, R24, R122, R25 ;  /* 0x0000007a187a7223 */ /* 0x000fe20000010019 */
[----:B------:R-:W-:Y:S01]  /*4820*/  SHF.R.U32.HI R26, RZ, 0x10, R3 ;  /* 0x00000010ff1a7819 */ /* 0x000fe20000011603 */
[----:B------:R-:W-:Y:S01]  /*4830*/  FADD.FTZ R119, -R126, R119 ;  /* 0x000000777e777221 */ /* 0x000fe20000010100 */
[----:B------:R-:W-:Y:S01]  /*4840*/  SHF.L.U32 R89, R89, 0x10, RZ ;  /* 0x0000001059597819 */ /* 0x000fe200000006ff */
[----:B------:R-:W-:Y:S01]  /*4850*/  FFMA.FTZ R138, R86, R145, R99 ;  /* 0x00000091568a7223 */ /* 0x000fe20000010063 */
[----:B------:R-:W-:Y:S01]  /*4860*/  FADD.FTZ R139, -R124, R139 ;  /* 0x0000008b7c8b7221 */ /* 0x000fe20000010100 */
[----:B------:R-:W-:Y:S01]  /*4870*/  MOV R93, R35 ;  /* 0x00000023005d7202 */ /* 0x000fe20000000f00 */
[----:B------:R-:W-:Y:S01]  /*4880*/  FFMA.FTZ R126, R24, R110, R25 ;  /* 0x0000006e187e7223 */ /* 0x000fe20000010019 */
[----:B------:R-:W-:Y:S01]  /*4890*/  SHF.L.U32 R99, R92, 0x10, RZ ;  /* 0x000000105c637819 */ /* 0x000fe200000006ff */
[----:B------:R-:W-:Y:S01]  /*48a0*/  FADD.FTZ R117, -R98, R117 ;  /* 0x0000007562757221 */ /* 0x000fe20000010100 */
[----:B------:R-:W-:Y:S01]  /*48b0*/  SHF.L.U32 R29, R26, 0x10, RZ ;  /* 0x000000101a1d7819 */ /* 0x000fe200000006ff */
[----:B------:R-:W-:Y:S01]  /*48c0*/  FADD.FTZ R123, -R122, R123 ;  /* 0x0000007b7a7b7221 */ /* 0x000fe20000010100 */
[----:B------:R-:W-:Y:S01]  /*48d0*/  MOV R92, R38 ;  /* 0x00000026005c7202 */ /* 0x000fe20000000f00 */
[C---:B------:R-:W-:Y:S01]  /*48e0*/  FFMA.FTZ R110, R86.reuse, R119, R89 ;  /* 0x00000077566e7223 */ /* 0x040fe20000010059 */
[----:B------:R-:W-:Y:S01]  /*48f0*/  FFMA.FTZ R28, R86, R139, R27 ;  /* 0x0000008b561c7223 */ /* 0x000fe2000001001b */
[----:B------:R-:W-:Y:S01]  /*4900*/  FADD.FTZ R135, -R0, R135 ;  /* 0x0000008700877221 */ /* 0x000fe20000010100 */
[----:B------:R-:W-:Y:S01]  /*4910*/  SHF.L.U32 R89, R93, 0x10, RZ ;  /* 0x000000105d597819 */ /* 0x000fe200000006ff */
[----:B------:R-:W-:Y:S01]  /*4920*/  FADD.FTZ R131, -R126, R131 ;  /* 0x000000837e837221 */ /* 0x000fe20000010100 */
[----:B------:R-:W-:Y:S01]  /*4930*/  MOV R27, R2 ;  /* 0x00000002001b7202 */ /* 0x000fe20000000f00 */
[----:B------:R-:W-:Y:S01]  /*4940*/  FFMA.FTZ R142, R86, R117, R99 ;  /* 0x00000075568e7223 */ /* 0x000fe20000010063 */
[----:B------:R-:W-:Y:S01]  /*4950*/  SHF.L.U32 R99, R92, 0x10, RZ ;  /* 0x000000105c637819 */ /* 0x000fe200000006ff */
[----:B------:R-:W-:Y:S01]  /*4960*/  FFMA.FTZ R122, R86, R123, R29 ;  /* 0x0000007b567a7223 */ /* 0x000fe2000001001d */
[C-C-:B------:R-:W-:Y:S01]  /*4970*/  FFMA.FTZ R106, R24.reuse, R106, R25.reuse ;  /* 0x0000006a186a7223 */ /* 0x140fe20000010019 */
[----:B------:R-:W-:Y:S01]  /*4980*/  FFMA.FTZ R100, R24, R100, R25 ;  /* 0x0000006418647223 */ /* 0x000fe20000010019 */
[----:B------:R-:W-:Y:S01]  /*4990*/  SHF.R.U64 R92, R38, 0x10, R39 ;  /* 0x00000010265c7819 */ /* 0x000fe20000001227 */
[----:B------:R-:W-:Y:S01]  /*49a0*/  FFMA.FTZ R114, R86, R135, R31 ;  /* 0x0000008756727223 */ /* 0x000fe2000001001f */
[----:B------:R-:W-:Y:S01]  /*49b0*/  FFMA.FTZ R25, R24, R143, R25 ;  /* 0x0000008f18197223 */ /* 0x000fe20000010019 */
[----:B------:R-:W-:Y:S01]  /*49c0*/  MOV R31, R32 ;  /* 0x00000020001f7202 */ /* 0x000fe20000000f00 */
[----:B------:R-:W-:Y:S01]  /*49d0*/  FFMA.FTZ R126, R86, R131, R89 ;  /* 0x00000083567e7223 */ /* 0x000fe20000010059 */
[----:B------:R-:W-:Y:S01]  /*49e0*/  SHF.L.U32 R29, R27, 0x10, RZ ;  /* 0x000000101b1d7819 */ /* 0x000fe200000006ff */
[----:B------:R-:W-:Y:S01]  /*49f0*/  F2F.BF16.F32 R26, R28 ;  /* 0x0000001c001a7304 */ /* 0x000fe20000202000 */
[----:B------:R-:W-:Y:S01]  /*4a00*/  MOV R89, R34 ;  /* 0x0000002200597202 */ /* 0x000fe20000000f00 */
[----:B------:R-:W-:Y:S01]  /*4a10*/  FADD.FTZ R25, -R25, R94 ;  /* 0x0000005e19197221 */ /* 0x000fe20000010100 */
[----:B------:R-:W-:Y:S01]  /*4a20*/  SHF.L.U32 R105, R92, 0x10, RZ ;  /* 0x000000105c697819 */ /* 0x000fe200000006ff */
[----:B------:R-:W-:Y:S01]  /*4a30*/  FADD.FTZ R133, -R102, R133 ;  /* 0x0000008566857221 */ /* 0x000fe20000010100 */
[----:B------:R-:W-:Y:S01]  /*4a40*/  SHF.L.U32 R31, R31, 0x10, RZ ;  /* 0x000000101f1f7819 */ /* 0x000fe200000006ff */
[----:B------:R-:W-:Y:S01]  /*4a50*/  FADD.FTZ R129, -R106, R129 ;  /* 0x000000816a817221 */ /* 0x000fe20000010100 */
[----:B------:R-:W-:Y:S01]  /*4a60*/  SHF.L.U32 R89, R89, 0x10, RZ ;  /* 0x0000001059597819 */ /* 0x000fe200000006ff */
[----:B------:R-:W-:Y:S01]  /*4a70*/  F2F.BF16.F32 R27, R122 ;  /* 0x0000007a001b7304 */ /* 0x000fe20000202000 */
[----:B------:R-:W-:Y:S01]  /*4a80*/  FFMA.FTZ R140, R86, R25, R105 ;  /* 0x00000019568c7223 */ /* 0x000fe20000010069 */
[----:B------:R-:W-:Y:S01]  /*4a90*/  FADD.FTZ R121, -R100, R121 ;  /* 0x0000007964797221 */ /* 0x000fe20000010100 */
[-C--:B------:R-:W-:Y:S01]  /*4aa0*/  FMUL.FTZ R94, R28, R85.reuse ;  /* 0x000000551c5e7220 */ /* 0x080fe20000410000 */
[----:B------:R-:W-:Y:S01]  /*4ab0*/  FMUL.FTZ R105, R122, R85 ;  /* 0x000000557a697220 */ /* 0x000fe20000410000 */
[C---:B------:R-:W-:Y:S01]  /*4ac0*/  FFMA.FTZ R118, R86.reuse, R137, R31 ;  /* 0x0000008956767223 */ /* 0x040fe2000001001f */
[C---:B------:R-:W-:Y:S01]  /*4ad0*/  FFMA.FTZ R108, R86.reuse, R133, R89 ;  /* 0x00000085566c7223 */ /* 0x040fe20000010059 */
[C---:B------:R-:W-:Y:S01]  /*4ae0*/  FFMA.FTZ R132, R86.reuse, R129, R95 ;  /* 0x0000008156847223 */ /* 0x040fe2000001005f */
[----:B------:R0:W-:Y:S01]  /*4af0*/  F2F.BF16.F32 R93, R110 ;  /* 0x0000006e005d7304 */ /* 0x0001e20000202000 */
[C---:B------:R-:W-:Y:S01]  /*4b00*/  FFMA.FTZ R124, R86.reuse, R141, R29 ;  /* 0x0000008d567c7223 */ /* 0x040fe2000001001d */
[----:B------:R-:W-:Y:S01]  /*4b10*/  FFMA.FTZ R24, R86, R121, R99 ;  /* 0x0000007956187223 */ /* 0x000fe20000010063 */
[-C--:B------:R-:W-:Y:S01]  /*4b20*/  FMUL.FTZ R100, R108, R85.reuse ;  /* 0x000000556c647220 */ /* 0x080fe20000410000 */
[-C--:B------:R-:W-:Y:S01]  /*4b30*/  FMUL.FTZ R96, R116, R85.reuse ;  /* 0x0000005574607220 */ /* 0x080fe20000410000 */
[-C--:B------:R-:W-:Y:S01]  /*4b40*/  FMUL.FTZ R111, R114, R85.reuse ;  /* 0x00000055726f7220 */ /* 0x080fe20000410000 */
[-C--:B------:R-:W-:Y:S01]  /*4b50*/  FMUL.FTZ R107, R110, R85.reuse ;  /* 0x000000556e6b7220 */ /* 0x080fe20000410000 */
[-C--:B------:R-:W-:Y:S01]  /*4b60*/  FMUL.FTZ R113, R112, R85.reuse ;  /* 0x0000005570717220 */ /* 0x080fe20000410000 */
[----:B------:R1:W-:Y:S01]  /*4b70*/  F2F.BF16.F32 R30, R114 ;  /* 0x00000072001e7304 */ /* 0x0003e20000202000 */
[-C--:B------:R-:W-:Y:S01]  /*4b80*/  FMUL.FTZ R86, R124, R85.reuse ;  /* 0x000000557c567220 */ /* 0x080fe20000410000 */
[-C--:B------:R-:W-:Y:S01]  /*4b90*/  FMUL.FTZ R98, R118, R85.reuse ;  /* 0x0000005576627220 */ /* 0x080fe20000410000 */
[----:B0-----:R-:W-:-:S05]  /*4ba0*/  FMUL.FTZ R110, R126, R85 ;  /* 0x000000557e6e7220 */ /* 0x001fca0000410000 */
[----:B------:R-:W0:Y:S01]  /*4bb0*/  F2F.BF16.F32 R91, R120 ;  /* 0x00000078005b7304 */ /* 0x000e220000202000 */
[----:B-1----:R-:W-:-:S07]  /*4bc0*/  FMUL.FTZ R114, R120, R85 ;  /* 0x0000005578727220 */ /* 0x002fce0000410000 */
[----:B------:R-:W-:Y:S01]  /*4bd0*/  F2F.BF16.F32 R90, R136 ;  /* 0x00000088005a7304 */ /* 0x000fe20000202000 */
[----:B0-----:R-:W-:-:S07]  /*4be0*/  PRMT R91, R30, 0x5410, R91 ;  /* 0x000054101e5b7816 */ /* 0x001fce000000005b */
[----:B------:R-:W-:Y:S08]  /*4bf0*/  F2F.BF16.F32 R31, R118 ;  /* 0x00000076001f7304 */ /* 0x000ff00000202000 */
        /* <DEDUP_REMOVED lines=35> */
[----:B------:R2:W3:Y:S01]  /*4e30*/  F2F.BF16.F32 R99, R24 ;  /* 0x0000001800637304 */ /* 0x0004e20000202000 */
[----:B------:R-:W-:-:S02]  /*4e40*/  LOP3.LUT R91, R103, R91, RZ, 0xfc, !PT ;  /* 0x0000005b675b7212 */ /* 0x000fc400078efcff */
[----:B------:R-:W4:Y:S01]  /*4e50*/  LDC.64 R94, c[0x0][0x468] ;  /* 0x00011a00ff5e7b82 */ /* 0x000f220000000a00 */
[----:B0-----:R-:W-:-:S04]  /*4e60*/  PRMT R97, R97, 0x5410, R102 ;  /* 0x0000541061617816 */ /* 0x001fc80000000066 */
[----:B------:R-:W0:Y:S01]  /*4e70*/  F2F.BF16.F32 R107, R107 ;  /* 0x0000006b006b7304 */ /* 0x000e220000202000 */
[----:B--2---:R-:W-:-:S05]  /*4e80*/  IMAD.WIDE.U32 R24, R0, 0x10000, RZ ;  /* 0x0001000000187825 */ /* 0x004fca00078e00ff */
[----:B------:R-:W-:Y:S02]  /*4e90*/  LOP3.LUT R25, R85, R25, RZ, 0xfc, !PT ;  /* 0x0000001955197212 */ /* 0x000fe400078efcff */
[----:B------:R-:W-:Y:S01]  /*4ea0*/  F2F.BF16.F32 R110, R110 ;  /* 0x0000006e006e7304 */ /* 0x000fe20000202000 */
[----:B------:R-:W-:Y:S01]  /*4eb0*/  LOP3.LUT R24, R24, R29, RZ, 0xfc, !PT ;  /* 0x0000001d18187212 */ /* 0x000fe200078efcff */
[----:B------:R-:W-:Y:S01]  /*4ec0*/  IMAD.WIDE.U32 R28, R101, 0x10000, RZ ;  /* 0x00010000651c7825 */ /* 0x000fe200078e00ff */
[----:B---3--:R-:W-:-:S03]  /*4ed0*/  LOP3.LUT R92, R92, R99, RZ, 0xfc, !PT ;  /* 0x000000635c5c7212 */ /* 0x008fc600078efcff */
[----:B0-----:R-:W-:Y:S02]  /*4ee0*/  IMAD.WIDE.U32 R102, R107, 0x10000, RZ ;  /* 0x000100006b667825 */ /* 0x001fe400078e00ff */
[----:B------:R-:W0:Y:S01]  /*4ef0*/  F2F.BF16.F32 R113, R113 ;  /* 0x0000007100717304 */ /* 0x000e220000202000 */
[----:B------:R-:W-:Y:S02]  /*4f00*/  LOP3.LUT R29, R97, R29, RZ, 0xfc, !PT ;  /* 0x0000001d611d7212 */ /* 0x000fe400078efcff */
[----:B------:R-:W-:-:S05]  /*4f10*/  LOP3.LUT R28, R28, R89, RZ, 0xfc, !PT ;  /* 0x000000591c1c7212 */ /* 0x000fca00078efcff */
[----:B------:R-:W2:Y:S01]  /*4f20*/  F2F.BF16.F32 R108, R108 ;  /* 0x0000006c006c7304 */ /* 0x000ea20000202000 */
[----:B0-----:R-:W-:-:S07]  /*4f30*/  PRMT R101, R110, 0x5410, R113 ;  /* 0x000054106e657816 */ /* 0x001fce0000000071 */
[----:B------:R-:W0:Y:S01]  /*4f40*/  F2F.BF16.F32 R112, R112 ;  /* 0x0000007000707304 */ /* 0x000e220000202000 */
[----:B--2---:R-:W-:-:S07]  /*4f50*/  IMAD.WIDE.U32 R106, R108, 0x10000, RZ ;  /* 0x000100006c6a7825 */ /* 0x004fce00078e00ff */
[----:B------:R-:W2:Y:S01]  /*4f60*/  F2F.BF16.F32 R96, R96 ;  /* 0x0000006000607304 */ /* 0x000ea20000202000 */
[----:B------:R-:W-:Y:S01]  /*4f70*/  LOP3.LUT R101, R101, R107, RZ, 0xfc, !PT ;  /* 0x0000006b65657212 */ /* 0x000fe200078efcff */
[----:B0-----:R-:W-:-:S06]  /*4f80*/  IMAD.WIDE.U32 R112, R112, 0x10000, RZ ;  /* 0x0001000070707825 */ /* 0x001fcc00078e00ff */
[----:B------:R-:W0:Y:S01]  /*4f90*/  F2F.BF16.F32 R140, R140 ;  /* 0x0000008c008c7304 */ /* 0x000e220000202000 */
[----:B--2---:R-:W-:-:S07]  /*4fa0*/  IMAD.WIDE.U32 R96, R96, 0x10000, RZ ;  /* 0x0001000060607825 */ /* 0x004fce00078e00ff */
[----:B------:R-:W-:Y:S01]  /*4fb0*/  F2F.BF16.F32 R111, R111 ;  /* 0x0000006f006f7304 */ /* 0x000fe20000202000 */
[----:B------:R-:W-:Y:S01]  /*4fc0*/  LOP3.LUT R97, R105, R97, RZ, 0xfc, !PT ;  /* 0x0000006169617212 */ /* 0x000fe200078efcff */
[----:B0-----:R-:W-:-:S06]  /*4fd0*/  IMAD.WIDE.U32 R108, R140, 0x10000, RZ ;  /* 0x000100008c6c7825 */ /* 0x001fcc00078e00ff */
[----:B------:R-:W0:Y:S08]  /*4fe0*/  F2F.BF16.F32 R114, R114 ;  /* 0x0000007200727304 */ /* 0x000e300000202000 */
[----:B------:R-:W-:Y:S01]  /*4ff0*/  F2F.BF16.F32 R128, R128 ;  /* 0x0000008000807304 */ /* 0x000fe20000202000 */
[----:B0-----:R-:W-:-:S07]  /*5000*/  PRMT R111, R111, 0x5410, R114 ;  /* 0x000054106f6f7816 */ /* 0x001fce0000000072 */
[----:B------:R-:W0:Y:S01]  /*5010*/  F2F.BF16.F32 R115, R130 ;  /* 0x0000008200737304 */ /* 0x000e220000202000 */
[----:B------:R-:W-:Y:S01]  /*5020*/  LOP3.LUT R99, R111, R103, RZ, 0xfc, !PT ;  /* 0x000000676f637212 */ /* 0x000fe200078efcff */
[----:B-1----:R-:W-:-:S06]  /*5030*/  IMAD.WIDE.U32 R110, R82, 0x8, R30 ;  /* 0x00000008526e7825 */ /* 0x002fcc00078e001e */
[----:B------:R-:W-:Y:S01]  /*5040*/  F2F.BF16.F32 R117, R138 ;  /* 0x0000008a00757304 */ /* 0x000fe20000202000 */
[----:B0-----:R-:W-:-:S07]  /*5050*/  PRMT R115, R128, 0x5410, R115 ;  /* 0x0000541080737816 */ /* 0x001fce0000000073 */
[----:B------:R-:W0:Y:S01]  /*5060*/  F2F.BF16.F32 R142, R142 ;  /* 0x0000008e008e7304 */ /* 0x000e220000202000 */
[----:B------:R-:W-:Y:S01]  /*5070*/  LOP3.LUT R103, R115, R113, RZ, 0xfc, !PT ;  /* 0x0000007173677212 */ /* 0x000fe200078efcff */
[----:B----4-:R-:W-:-:S06]  /*5080*/  IMAD.WIDE.U32 R114, R81, 0x8, R94 ;  /* 0x0000000851727825 */ /* 0x010fcc00078e005e */
[----:B------:R-:W1:Y:S01]  /*5090*/  F2F.BF16.F32 R98, R98 ;  /* 0x0000006200627304 */ /* 0x000e620000202000 */
[----:B0-----:R-:W-:-:S07]  /*50a0*/  PRMT R117, R142, 0x5410, R117 ;  /* 0x000054108e757816 */ /* 0x001fce0000000075 */
[----:B------:R-:W0:Y:S01]  /*50b0*/  F2F.BF16.F32 R100, R100 ;  /* 0x0000006400647304 */ /* 0x000e220000202000 */
[----:B------:R-:W-:Y:S02]  /*50c0*/  LOP3.LUT R105, R117, R109, RZ, 0xfc, !PT ;  /* 0x0000006d75697212 */ /* 0x000fe400078efcff */
[----:B-1----:R-:W-:-:S05]  /*50d0*/  LOP3.LUT R98, R102, R98, RZ, 0xfc, !PT ;  /* 0x0000006266627212 */ /* 0x002fca00078efcff */
[----:B------:R-:W1:Y:S01]  /*50e0*/  F2F.BF16.F32 R104, R104 ;  /* 0x0000006800687304 */ /* 0x000e620000202000 */
[----:B0-----:R-:W-:-:S07]  /*50f0*/  LOP3.LUT R100, R106, R100, RZ, 0xfc, !PT ;  /* 0x000000646a647212 */ /* 0x001fce00078efcff */
[----:B------:R0:W2:Y:S01]  /*5100*/  F2F.BF16.F32 R85, R116 ;  /* 0x0000007400557304 */ /* 0x0000a20000202000 */
[----:B------:R-:W-:-:S05]  /*5110*/  IMAD.WIDE.U32 R106, R84, 0x8, R30 ;  /* 0x00000008546a7825 */ /* 0x000fca00078e001e */
[----:B------:R4:W-:Y:S01]  /*5120*/  STG.E.64 desc[UR8][R106.64], R24 ;  /* 0x000000186a007986 */ /* 0x0009e2000c101b08 */
[----:B-1----:R-:W-:Y:S01]  /*5130*/  LOP3.LUT R102, R112, R104, RZ, 0xfc, !PT ;  /* 0x0000006870667212 */ /* 0x002fe200078efcff */
[----:B------:R-:W1:Y:S01]  /*5140*/  F2F.BF16.F32 R86, R86 ;  /* 0x0000005600567304 */ /* 0x000e620000202000 */
[----:B------:R-:W-:-:S04]  /*5150*/  IMAD.WIDE.U32 R112, R81, 0x8, R30 ;  /* 0x0000000851707825 */ /* 0x000fc800078e001e */
[----:B0-----:R-:W-:Y:S01]  /*5160*/  IMAD.WIDE.U32 R116, R80, 0x8, R30 ;  /* 0x0000000850747825 */ /* 0x001fe200078e001e */
[----:B--2---:R-:W-:-:S03]  /*5170*/  LOP3.LUT R104, R108, R85, RZ, 0xfc, !PT ;  /* 0x000000556c687212 */ /* 0x004fc600078efcff */
[----:B------:R-:W-:-:S04]  /*5180*/  IMAD.WIDE.U32 R84, R84, 0x8, R94 ;  /* 0x0000000854547825 */ /* 0x000fc800078e005e */
[----:B------:R-:W-:Y:S01]  /*5190*/  IMAD.WIDE.U32 R108, R83, 0x8, R30 ;  /* 0x00000008536c7825 */ /* 0x000fe200078e001e */
[----:B-1----:R-:W-:-:S03]  /*51a0*/  LOP3.LUT R96, R96, R86, RZ, 0xfc, !PT ;  /* 0x0000005660607212 */ /* 0x002fc600078efcff */
[--C-:B------:R-:W-:Y:S02]  /*51b0*/  IMAD.WIDE.U32 R30, R83, 0x8, R94.reuse ;  /* 0x00000008531e7825 */ /* 0x100fe400078e005e */
[----:B------:R4:W-:Y:S02]  /*51c0*/  STG.E.64 desc[UR8][R84.64], R96 ;  /* 0x0000006054007986 */ /* 0x0009e4000c101b08 */
[--C-:B------:R-:W-:Y:S02]  /*51d0*/  IMAD.WIDE.U32 R82, R82, 0x8, R94.reuse ;  /* 0x0000000852527825 */ /* 0x100fe400078e005e */
        /* <DEDUP_REMOVED lines=8> */
[----:B------:R4:W-:Y:S02]  /*5260*/  STG.E.64 desc[UR8][R80.64], R104 ;  /* 0x0000006850007986 */ /* 0x0009e4000c101b08 */
.L_x_2413:
[----:B01-34-:R-:W0:Y:S01]  /*5270*/  LDC.64 R24, c[0x0][0x380] ;  /* 0x0000e000ff187b82 */ /* 0x01be220000000a00 */
        /* <DEDUP_REMOVED lines=43> */
.L_x_2406:
        /* <DEDUP_REMOVED lines=18> */
.L_x_2416:
        /* <DEDUP_REMOVED lines=11> */
.L_x_10821:


//--------------------- .text._ZN10layer_norm13ln_bwd_kernelINS_13Kernel_traitsIf13__nv_bfloat16S2_S2_fjLj2560ELj1ELj1ELj4ELj8ENS_18Kernel_traits_baseILj2560EfS2_S2_S2_fjLj128EEEEELb0ELb0ELb1ELb0EEEvNS_9BwdParamsE --------------------------
	.section	.text._ZN10layer_norm13ln_bwd_kernelINS_13Kernel_traitsIf13__nv_bfloat16S2_S2_fjLj2560ELj1ELj1ELj4ELj8ENS_18Kernel_traits_baseILj2560EfS2_S2_S2_fjLj128EEEEELb0ELb0ELb1ELb0EEEvNS_9BwdParamsE,"ax",@progbits
	.align	128
        .global         _ZN10layer_norm13ln_bwd_kernelINS_13Kernel_traitsIf13__nv_bfloat16S2_S2_fjLj2560ELj1ELj1ELj4ELj8ENS_18Kernel_traits_baseILj2560EfS2_S2_S2_fjLj128EEEEELb0ELb0ELb1ELb0EEEvNS_9BwdParamsE
        .type           _ZN10layer_norm13ln_bwd_kernelINS_13Kernel_traitsIf13__nv_bfloat16S2_S2_fjLj2560ELj1ELj1ELj4ELj8ENS_18Kernel_traits_baseILj2560EfS2_S2_S2_fjLj128EEEEELb0ELb0ELb1ELb0EEEvNS_9BwdParamsE,@function
        .size           _ZN10layer_norm13ln_bwd_kernelINS_13Kernel_traitsIf13__nv_bfloat16S2_S2_fjLj2560ELj1ELj1ELj4ELj8ENS_18Kernel_traits_baseILj2560EfS2_S2_S2_fjLj128EEEEELb0ELb0ELb1ELb0EEEvNS_9BwdParamsE,(.L_x_10822 - _ZN10layer_norm13ln_bwd_kernelINS_13Kernel_traitsIf13__nv_bfloat16S2_S2_fjLj2560ELj1ELj1ELj4ELj8ENS_18Kernel_traits_baseILj2560EfS2_S2_S2_fjLj128EEEEELb0ELb0ELb1ELb0EEEvNS_9BwdParamsE)
        .other          _ZN10layer_norm13ln_bwd_kernelINS_13Kernel_traitsIf13__nv_bfloat16S2_S2_fjLj2560ELj1ELj1ELj4ELj8ENS_18Kernel_traits_baseILj2560EfS2_S2_S2_fjLj128EEEEELb0ELb0ELb1ELb0EEEvNS_9BwdParamsE,@"STO_CUDA_ENTRY STV_DEFAULT"
_ZN10layer_norm13ln_bwd_kernelINS_13Kernel_traitsIf13__nv_bfloat16S2_S2_fjLj2560ELj1ELj1ELj4ELj8ENS_18Kernel_traits_baseILj2560EfS2_S2_S2_fjLj128EEEEELb0ELb0ELb1ELb0EEEvNS_9BwdParamsE:
.text._ZN10layer_norm13ln_bwd_kernelINS_13Kernel_traitsIf13__nv_bfloat16S2_S2_fjLj2560ELj1ELj1ELj4ELj8ENS_18Kernel_traits_baseILj2560EfS2_S2_S2_fjLj128EEEEELb0ELb0ELb1ELb0EEEvNS_9BwdParamsE:
        /* <DEDUP_REMOVED lines=25> */
[----:B---3--:R-:W-:-:S04]  /*0190*/  @P2 IMAD.WIDE.U32 R8, R3, 0x10, R6 ;  /* 0x0000001003082825 */ /* 0x008fc800078e0006 */
[----:B------:R-:W-:Y:S01]  /*01a0*/  @P2 VIADD R3, R3, 0x80 ;  /* 0x0000008003032836 */ /* 0x000fe20000000000 */
[----:B------:R1:W5:Y:S03]  /*01b0*/  @P2 LDG.E.128 R76, desc[UR16][R8.64] ;  /* 0x00000010084c2981 */ /* 0x000366000c1e1d00 */
        /* <DEDUP_REMOVED lines=50> */
[----:B------:R-:W-:Y:S01]  /*04e0*/  UPLOP3.LUT UP1, UPT, UPT, UPT, UPT, 0x40, 0x4 ;  /* 0x000000000004789c */ /* 0x000fe20003f2e870 */
[----:B------:R-:W0:Y:S01]  /*04f0*/  LDCU UR27, c[0x0][0x40c] ;  /* 0x00008180ff1b77ac */ /* 0x000e220008000800 */
        /* <DEDUP_REMOVED lines=9> */
.L_x_2485:
[----:B0-----:R-:W-:Y:S02]  /*0590*/  UIMAD.WIDE UR8, UR26, 0x4, UR14 ;  /* 0x000000041a0878a5 */ /* 0x001fe4000f8e020e */
[----:B------:R-:W-:-:S04]  /*05a0*/  UIMAD.WIDE UR10, UR26, 0x4, UR12 ;  /* 0x000000041a0a78a5 */ /* 0x000fc8000f8e020c */
[----:B------:R-:W-:Y:S01]  /*05b0*/  IMAD.U32 R88, RZ, RZ, UR8 ;  /* 0x00000008ff587e24 */ /* 0x000fe2000f8e00ff */
[----:B------:R-:W-:Y:S01]  /*05c0*/  MOV R89, UR9 ;  /* 0x0000000900597c02 */ /* 0x000fe20008000f00 */
[----:B---3--:R-:W-:-:S04]  /*05d0*/  UIMAD.WIDE UR8, UR26, 0x4, UR18 ;  /* 0x000000041a0878a5 */ /* 0x008fc8000f8e0212 */
[----:B------:R-:W3:Y:S01]  /*05e0*/  LDG.E R88, desc[UR16][R88.64] ;  /* 0x0000001058587981 */ /* 0x000ee2000c1e1900 */
[----:B-12-4-:R-:W-:Y:S01]  /*05f0*/  MOV R84, UR10 ;  /* 0x0000000a00547c02 */ /* 0x016fe20008000f00 */
[----:B------:R-:W-:Y:S01]  /*0600*/  IMAD.U32 R87, RZ, RZ, UR9 ;  /* 0x00000009ff577e24 */ /* 0x000fe2000f8e00ff */
[----:B------:R-:W-:Y:S02]  /*0610*/  MOV R86, UR8 ;  /* 0x0000000800567c02 */ /* 0x000fe40008000f00 */
[----:B------:R-:W-:-:S04]  /*0620*/  MOV R85, UR11 ;  /* 0x0000000b00557c02 */ /* 0x000fc80008000f00 */
[----:B------:R-:W2:Y:S04]  /*0630*/  LDG.E R86, desc[UR16][R86.64] ;  /* 0x0000001056567981 */ /* 0x000ea8000c1e1900 */
[----:B------:R-:W4:Y:S01]  /*0640*/  LDG.E R84, desc[UR16][R84.64] ;  /* 0x0000001054547981 */ /* 0x000f22000c1e1900 */
[----:B------:R-:W-:Y:S01]  /*0650*/  BSSY.RECONVERGENT B0, `(.L_x_2418) ;  /* 0x0000161000007945 */ /* 0x000fe20003800200 */
[----:B------:R-:W-:Y:S02]  /*0660*/  CS2R R132, SRZ ;  /* 0x0000000000847805 */ /* 0x000fe4000001ff00 */
[----:B---3--:R-:W-:Y:S02]  /*0670*/  R2UR UR30, R88 ;  /* 0x00000000581e72ca */ /* 0x008fe400000e0000 */
[----:B--2---:R-:W-:-:S11]  /*0680*/  R2UR UR31, R86 ;  /* 0x00000000561f72ca */ /* 0x004fd600000e0000 */
[----:B------:R-:W-:Y:S01]  /*0690*/  UISETP.GE.AND UP2, UPT, UR30, 0x1, UPT ;  /* 0x000000011e00788c */ /* 0x000fe2000bf46270 */
[----:B----4-:R-:W-:-:S08]  /*06a0*/  R2UR UR11, R84 ;  /* 0x00000000540b72ca */ /* 0x010fd000000e0000 */
[----:B-----5:R-:W-:Y:S07]  /*06b0*/  BRA.U !UP2, `(.L_x_2419) ;  /* 0x000000110ae07547 */ /* 0x020fee000b800000 */
[----:B------:R-:W-:-:S06]  /*06c0*/  UIMAD.WIDE UR8, UR26, 0x4, UR20 ;  /* 0x000000041a0878a5 */ /* 0x000fcc000f8e0214 */
[----:B------:R-:W-:Y:S01]  /*06d0*/  IMAD.U32 R84, RZ, RZ, UR8 ;  /* 0x00000008ff547e24 */ /* 0x000fe2000f8e00ff */
        /* <DEDUP_REMOVED lines=17> */
[----:B------:R-:W-:Y:S02]  /*07f0*/  ISETP.GE.U32.AND P2, PT, R2, 0x280, PT ;  /* 0x000002800200780c */ /* 0x000fe40003f46070 */
[----:B------:R-:W-:Y:S01]  /*0800*/  MOV R129, UR8 ;  /* 0x0000000800817c02 */ /* 0x000fe20008000f00 */
[----:B------:R-:W-:-:S03]  /*0810*/  IMAD.U32 R131, RZ, RZ, UR10 ;  /* 0x0000000aff837e24 */ /* 0x000fc6000f8e00ff */
        /* <DEDUP_REMOVED lines=14> */
[----:B------:R-:W-:Y:S02]  /*0900*/  VIADD R131, R131, 0x80 ;  /* 0x0000008083837836 */ /* 0x000fe40000000000 */
[----:B0-----:R-:W-:-:S05]  /*0910*/  @P0 IMAD.WIDE.U32 R8, R91, 0x8, R8 ;  /* 0x000000085b080825 */ /* 0x001fca00078e0008 */
[----:B------:R0:W5:Y:S01]  /*0920*/  @P0 LDG.E.64 R120, desc[UR16][R8.64] ;  /* 0x0000001008780981 */ /* 0x000162000c1e1b00 */
[----:B------:R-:W-:Y:S02]  /*0930*/  IADD3 R91, PT, PT, R91, 0x80, RZ ;  /* 0x000000805b5b7810 */ /* 0x000fe40007ffe0ff */
[--C-:B--2---:R-:W-:Y:S01]  /*0940*/  SHF.R.U64 R87, R6, 0x10, R7.reuse ;  /* 0x0000001006577819 */ /* 0x104fe20000001207 */
[--C-:B------:R-:W-:Y:S01]  /*0950*/  IMAD.MOV.U32 R84, RZ, RZ, R7.reuse ;  /* 0x000000ffff547224 */ /* 0x100fe200078e0007 */
[----:B------:R-:W-:Y:S02]  /*0960*/  SHF.R.U32.HI R86, RZ, 0x10, R7 ;  /* 0x00000010ff567819 */ /* 0x000fe40000011607 */
[C---:B---3--:R-:W-:Y:S02]  /*0970*/  SHF.R.U64 R7, R4.reuse, 0x10, R5 ;  /* 0x0000001004077819 */ /* 0x048fe40000001205 */
[----:B------:R-:W-:Y:S02]  /*0980*/  SHF.L.U32 R3, R4, 0x10, RZ ;  /* 0x0000001004037819 */ /* 0x000fe400000006ff */
[----:B------:R-:W-:-:S02]  /*0990*/  SHF.L.U32 R7, R7, 0x10, RZ ;  /* 0x0000001007077819 */ /* 0x000fc400000006ff */
[----:B------:R-:W-:Y:S01]  /*09a0*/  MOV R10, R6 ;  /* 0x00000006000a7202 */ /* 0x000fe20000000f00 */
[C---:B------:R-:W-:Y:S01]  /*09b0*/  FADD.FTZ R3, -R90.reuse, R3 ;  /* 0x000000035a037221 */ /* 0x040fe20000010100 */
[----:B------:R-:W-:Y:S01]  /*09c0*/  SHF.L.U32 R85, R5, 0x10, RZ ;  /* 0x0000001005557819 */ /* 0x000fe200000006ff */
[----:B------:R-:W-:Y:S01]  /*09d0*/  FADD.FTZ R4, -R90, R7 ;  /* 0x000000075a047221 */ /* 0x000fe20000010100 */
[----:B------:R-:W-:Y:S01]  /*09e0*/  SHF.R.U32.HI R6, RZ, 0x10, R5 ;  /* 0x00000010ff067819 */ /* 0x000fe20000011605 */
[----:B------:R-:W-:Y:S02]  /*09f0*/  IMAD.U32 R5, R10, 0x10000, RZ ;  /* 0x000100000a057824 */ /* 0x000fe400078e00ff */
[----:B------:R-:W-:Y:S01]  /*0a00*/  FMUL.FTZ R3, R3, UR31 ;  /* 0x0000001f03037c20 */ /* 0x000fe20008410000 */
[----:B------:R-:W-:Y:S01]  /*0a10*/  FADD.FTZ R85, -R90, R85 ;  /* 0x000000555a557221 */ /* 0x000fe20000010100 */
[----:B------:R-:W-:Y:S01]  /*0a20*/  SHF.L.U32 R10, R87, 0x10, RZ ;  /* 0x00000010570a7819 */ /* 0x000fe200000006ff */
[----:B------:R-:W-:Y:S01]  /*0a30*/  FMUL.FTZ R4, R4, UR31 ;  /* 0x0000001f04047c20 */ /* 0x000fe20008410000 */
[----:B------:R-:W-:Y:S01]  /*0a40*/  SHF.L.U32 R87, R6, 0x10, RZ ;  /* 0x0000001006577819 */ /* 0x000fe200000006ff */
[----:B------:R-:W-:Y:S01]  /*0a50*/  FADD.FTZ R40, R40, R5 ;  /* 0x0000000528287221 */ /* 0x000fe20000010000 */
[-C--:B------:R-:W-:Y:S01]  /*0a60*/  FFMA.FTZ R60, R3, R5.reuse, R60 ;  /* 0x00000005033c7223 */ /* 0x080fe2000001003c */
[----:B-----5:R-:W-:Y:S01]  /*0a70*/  FMUL.FTZ R6, R80, R5 ;  /* 0x0000000550067220 */ /* 0x020fe20000410000 */
[----:B0-----:R-:W-:-:S02]  /*0a80*/  IMAD.U32 R9, R84, 0x10000, RZ ;  /* 0x0001000054097824 */ /* 0x001fc400078e00ff */
[----:B------:R-:W-:Y:S01]  /*0a90*/  FMUL.FTZ R5, R85, UR31 ;  /* 0x0000001f55057c20 */ /* 0x000fe20008410000 */
[----:B------:R-:W-:Y:S01]  /*0aa0*/  FADD.FTZ R41, R41, R10 ;  /* 0x0000000a29297221 */ /* 0x000fe20000010000 */
[-C--:B------:R-:W-:Y:S01]  /*0ab0*/  FFMA.FTZ R61, R4, R10.reuse, R61 ;  /* 0x0000000a043d7223 */ /* 0x080fe2000001003d */
[----:B------:R-:W-:Y:S01]  /*0ac0*/  FMUL.FTZ R7, R81, R10 ;  /* 0x0000000a51077220 */ /* 0x000fe20000410000 */
[----:B------:R-:W-:Y:S01]  /*0ad0*/  FADD.FTZ R10, -R90, R87 ;  /* 0x000000575a0a7221 */ /* 0x000fe20000010100 */
[----:B------:R-:W-:Y:S01]  /*0ae0*/  FADD.FTZ R42, R42, R9 ;  /* 0x000000092a2a7221 */ /* 0x000fe20000010000 */
[-C--:B------:R-:W-:Y:S01]  /*0af0*/  FFMA.FTZ R62, R5, R9.reuse, R62 ;  /* 0x00000009053e7223 */ /* 0x080fe2000001003e */
[----:B------:R-:W-:Y:S01]  /*0b00*/  FMUL.FTZ R8, R82, R9 ;  /* 0x0000000952087220 */ /* 0x000fe20000410000 */
[----:B------:R-:W-:Y:S01]  /*0b10*/  FADD.FTZ R84, RZ, R6 ;  /* 0x00000006ff547221 */ /* 0x000fe20000010000 */
[----:B------:R-:W-:Y:S01]  /*0b20*/  FFMA.FTZ R9, R3, R6, RZ ;  /* 0x0000000603097223 */ /* 0x000fe200000100ff */
        /* <DEDUP_REMOVED lines=11> */
.L_x_2421:
[----:B------:R-:W-:Y:S05]  /*0be0*/  BSYNC.RECONVERGENT B1 ;  /* 0x0000000000017941 */ /* 0x000fea0003800200 */
.L_x_2420:
        /* <DEDUP_REMOVED lines=15> */
[----:B--2---:R-:W-:Y:S02]  /*0ce0*/  MOV R11, R12 ;  /* 0x0000000c000b7202 */ /* 0x004fe40000000f00 */
[--C-:B------:R-:W-:Y:S01]  /*0cf0*/  SHF.R.U64 R18, R12, 0x10, R13.reuse ;  /* 0x000000100c127819 */ /* 0x100fe2000000120d */
[--C-:B------:R-:W-:Y:S01]  /*0d00*/  IMAD.MOV.U32 R84, RZ, RZ, R13.reuse ;  /* 0x000000ffff547224 */ /* 0x100fe200078e000d */
[----:B------:R-:W-:Y:S02]  /*0d10*/  SHF.R.U32.HI R86, RZ, 0x10, R13 ;  /* 0x00000010ff567819 */ /* 0x000fe4000001160d */
[C---:B---3--:R-:W-:Y:S02]  /*0d20*/  SHF.R.U64 R12, R14.reuse, 0x10, R15 ;  /* 0x000000100e0c7819 */ /* 0x048fe4000000120f */
[----:B------:R-:W-:-:S02]  /*0d30*/  SHF.L.U32 R85, R14, 0x10, RZ ;  /* 0x000000100e557819 */ /* 0x000fc400000006ff */
[----:B------:R-:W-:Y:S02]  /*0d40*/  SHF.R.U32.HI R14, RZ, 0x10, R15 ;  /* 0x00000010ff0e7819 */ /* 0x000fe4000001160f */
[----:B------:R-:W-:Y:S01]  /*0d50*/  SHF.L.U32 R87, R15, 0x10, RZ ;  /* 0x000000100f577819 */ /* 0x000fe200000006ff */
[----:B------:R-:W-:Y:S01]  /*0d60*/  IMAD.U32 R13, R11, 0x10000, RZ ;  /* 0x000100000b0d7824 */ /* 0x000fe200078e00ff */
[----:B------:R-:W-:Y:S01]  /*0d70*/  SHF.L.U32 R15, R12, 0x10, RZ ;  /* 0x000000100c0f7819 */ /* 0x000fe200000006ff */
[----:B------:R-:W-:Y:S01]  /*0d80*/  FADD.FTZ R11, -R90, R85 ;  /* 0x000000555a0b7221 */ /* 0x000fe20000010100 */
[----:B------:R-:W-:Y:S01]  /*0d90*/  SHF.L.U32 R18, R18, 0x10, RZ ;  /* 0x0000001012127819 */ /* 0x000fe200000006ff */
[C---:B------:R-:W-:Y:S02]  /*0da0*/  FADD.FTZ R87, -R90.reuse, R87 ;  /* 0x000000575a577221 */ /* 0x040fe40000010100 */
[----:B------:R-:W-:Y:S01]  /*0db0*/  FADD.FTZ R12, -R90, R15 ;  /* 0x0000000f5a0c7221 */ /* 0x000fe20000010100 */
[----:B------:R-:W-:Y:S01]  /*0dc0*/  FMUL.FTZ R11, R11, UR31 ;  /* 0x0000001f0b0b7c20 */ /* 0x000fe20008410000 */
[----:B------:R-:W-:Y:S01]  /*0dd0*/  SHF.L.U32 R85, R14, 0x10, RZ ;  /* 0x000000100e557819 */ /* 0x000fe200000006ff */
[----:B------:R-:W-:Y:S01]  /*0de0*/  FADD.FTZ R36, R36, R13 ;  /* 0x0000000d24247221 */ /* 0x000fe20000010000 */
[----:B------:R-:W-:Y:S01]  /*0df0*/  FMUL.FTZ R12, R12, UR31 ;  /* 0x0000001f0c0c7c20 */ /* 0x000fe20008410000 */
        /* <DEDUP_REMOVED lines=24> */
.L_x_2423:
[----:B------:R-:W-:Y:S05]  /*0f80*/  BSYNC.RECONVERGENT B1 ;  /* 0x0000000000017941 */ /* 0x000fea0003800200 */
.L_x_2422:
        /* <DEDUP_REMOVED lines=14> */
[----:B------:R-:W-:Y:S02]  /*1070*/  IADD3 R91, PT, PT, R91, 0x80, RZ ;  /* 0x000000805b5b7810 */ /* 0x000fe40007ffe0ff */
[----:B--2---:R-:W-:Y:S01]  /*1080*/  MOV R19, R22 ;  /* 0x0000001600137202 */ /* 0x004fe20000000f00 */
[--C-:B------:R-:W-:Y:S01]  /*1090*/  IMAD.MOV.U32 R87, RZ, RZ, R23.reuse ;  /* 0x000000ffff577224 */ /* 0x100fe200078e0017 */
[--C-:B------:R-:W-:Y:S02]  /*10a0*/  SHF.R.U64 R86, R22, 0x10, R23.reuse ;  /* 0x0000001016567819 */ /* 0x100fe40000001217 */
[----:B------:R-:W-:Y:S02]  /*10b0*/  SHF.R.U32.HI R88, RZ, 0x10, R23 ;  /* 0x00000010ff587819 */ /* 0x000fe40000011617 */
[----:B---3--:R-:W-:-:S02]  /*10c0*/  SHF.L.U32 R23, R20, 0x10, RZ ;  /* 0x0000001014177819 */ /* 0x008fc400000006ff */
[--C-:B------:R-:W-:Y:S02]  /*10d0*/  SHF.R.U64 R22, R20, 0x10, R21.reuse ;  /* 0x0000001014167819 */ /* 0x100fe40000001215 */
[----:B------:R-:W-:Y:S02]  /*10e0*/  SHF.R.U32.HI R20, RZ, 0x10, R21 ;  /* 0x00000010ff147819 */ /* 0x000fe40000011615 */
[----:B------:R-:W-:Y:S01]  /*10f0*/  SHF.L.U32 R89, R21, 0x10, RZ ;  /* 0x0000001015597819 */ /* 0x000fe200000006ff */
[----:B------:R-:W-:Y:S02]  /*1100*/  IMAD.U32 R21, R19, 0x10000, RZ ;  /* 0x0001000013157824 */ /* 0x000fe400078e00ff */
[----:B------:R-:W-:Y:S01]  /*1110*/  FADD.FTZ R19, -R90, R23 ;  /* 0x000000175a137221 */ /* 0x000fe20000010100 */
[----:B0-----:R-:W-:Y:S02]  /*1120*/  SHF.L.U32 R85, R22, 0x10, RZ ;  /* 0x0000001016557819 */ /* 0x001fe400000006ff */
[----:B------:R-:W-:Y:S01]  /*1130*/  SHF.L.U32 R86, R86, 0x10, RZ ;  /* 0x0000001056567819 */ /* 0x000fe200000006ff */
[----:B------:R-:W-:Y:S01]  /*1140*/  FMUL.FTZ R19, R19, UR31 ;  /* 0x0000001f13137c20 */ /* 0x000fe20008410000 */
[C---:B------:R-:W-:Y:S01]  /*1150*/  FADD.FTZ R89, -R90.reuse, R89 ;  /* 0x000000595a597221 */ /* 0x040fe20000010100 */
[----:B------:R-:W-:Y:S01]  /*1160*/  FADD.FTZ R85, -R90, R85 ;  /* 0x000000555a557221 */ /* 0x000fe20000010100 */
[-C--:B-----5:R-:W-:Y:S01]  /*1170*/  FMUL.FTZ R22, R72, R21.reuse ;  /* 0x0000001548167220 */ /* 0x0a0fe20000410000 */
[----:B------:R-:W-:Y:S01]  /*1180*/  SHF.L.U32 R87, R87, 0x10, RZ ;  /* 0x0000001057577819 */ /* 0x000fe200000006ff */
[----:B------:R-:W-:Y:S01]  /*1190*/  FADD.FTZ R32, R32, R21 ;  /* 0x0000001520207221 */ /* 0x000fe20000010000 */
[----:B------:R-:W-:Y:S01]  /*11a0*/  FFMA.FTZ R52, R19, R21, R52 ;  /* 0x0000001513347223 */ /* 0x000fe20000010034 */
[----:B------:R-:W-:Y:S01]  /*11b0*/  SHF.L.U32 R93, R20, 0x10, RZ ;  /* 0x00000010145d7819 */ /* 0x000fe200000006ff */
[----:B------:R-:W-:Y:S01]  /*11c0*/  FMUL.FTZ R21, R89, UR31 ;  /* 0x0000001f59157c20 */ /* 0x000fe20008410000 */
[----:B------:R-:W-:Y:S01]  /*11d0*/  FMUL.FTZ R20, R85, UR31 ;  /* 0x0000001f55147c20 */ /* 0x000fe20008410000 */
[----:B------:R-:W-:Y:S01]  /*11e0*/  FMUL.FTZ R23, R73, R86 ;  /* 0x0000005649177220 */ /* 0x000fe20000410000 */
[----:B------:R-:W-:Y:S01]  /*11f0*/  FADD.FTZ R84, R133, R22 ;  /* 0x0000001685547221 */ /* 0x000fe20000010000 */
[----:B------:R-:W-:Y:S01]  /*1200*/  FFMA.FTZ R85, R19, R22, R132 ;  /* 0x0000001613557223 */ /* 0x000fe20000010084 */
[----:B------:R-:W-:Y:S01]  /*1210*/  FADD.FTZ R34, R34, R87 ;  /* 0x0000005722227221 */ /* 0x000fe20000010000 */
[-C--:B------:R-:W-:Y:S01]  /*1220*/  FFMA.FTZ R54, R21, R87.reuse, R54 ;  /* 0x0000005715367223 */ /* 0x080fe20000010036 */
[----:B------:R-:W-:Y:S01]  /*1230*/  FMUL.FTZ R92, R74, R87 ;  /* 0x000000574a5c7220 */ /* 0x000fe20000410000 */
[----:B------:R-:W-:Y:S01]  /*1240*/  FADD.FTZ R93, -R90, R93 ;  /* 0x0000005d5a5d7221 */ /* 0x000fe20000010100 */
[----:B------:R-:W-:Y:S01]  /*1250*/  FADD.FTZ R87, R84, R23 ;  /* 0x0000001754577221 */ /* 0x000fe20000010000 */
[----:B------:R-:W-:-:S02]  /*1260*/  IMAD.U32 R88, R88, 0x10000, RZ ;  /* 0x0001000058587824 */ /* 0x000fc400078e00ff */
        /* <DEDUP_REMOVED lines=10> */
[----:B------:R-:W-:-:S07]  /*1310*/  FFMA.FTZ R132, R94, R93, R85 ;  /* 0x0000005d5e847223 */ /* 0x000fce0000010055 */
.L_x_2425:
[----:B------:R-:W-:Y:S05]  /*1320*/  BSYNC.RECONVERGENT B1 ;  /* 0x0000000000017941 */ /* 0x000fea0003800200 */
.L_x_2424:
        /* <DEDUP_REMOVED lines=14> */
[----:B------:R-:W-:Y:S01]  /*1410*/  IADD3 R91, PT, PT, R91, 0x80, RZ ;  /* 0x000000805b5b7810 */ /* 0x000fe20007ffe0ff */
[----:B--2---:R-:W-:Y:S01]  /*1420*/  IMAD.MOV.U32 R95, RZ, RZ, R86 ;  /* 0x000000ffff5f7224 */ /* 0x004fe200078e0056 */
[----:B------:R-:W-:Y:S02]  /*1430*/  SHF.R.U64 R98, R86, 0x10, R87 ;  /* 0x0000001056627819 */ /* 0x000fe40000001257 */
[C---:B---3--:R-:W-:Y:S02]  /*1440*/  SHF.R.U64 R86, R84.reuse, 0x10, R85 ;  /* 0x0000001054567819 */ /* 0x048fe40000001255 */
[----:B------:R-:W-:Y:S02]  /*1450*/  SHF.L.U32 R101, R84, 0x10, RZ ;  /* 0x0000001054657819 */ /* 0x000fe400000006ff */
[----:B0-----:R-:W-:-:S02]  /*1460*/  SHF.L.U32 R89, R86, 0x10, RZ ;  /* 0x0000001056597819 */ /* 0x001fc400000006ff */
[----:B------:R-:W-:Y:S02]  /*1470*/  SHF.R.U32.HI R97, RZ, 0x10, R87 ;  /* 0x00000010ff617819 */ /* 0x000fe40000011657 */
[----:B------:R-:W-:Y:S01]  /*1480*/  MOV R96, R87 ;  /* 0x0000005700607202 */ /* 0x000fe20000000f00 */
[C---:B------:R-:W-:Y:S01]  /*1490*/  FADD.FTZ R89, -R90.reuse, R89 ;  /* 0x000000595a597221 */ /* 0x040fe20000010100 */
[----:B------:R-:W-:Y:S02]  /*14a0*/  SHF.R.U32.HI R99, RZ, 0x10, R85 ;  /* 0x00000010ff637819 */ /* 0x000fe40000011655 */
[----:B------:R-:W-:Y:S01]  /*14b0*/  SHF.L.U32 R135, R85, 0x10, RZ ;  /* 0x0000001055877819 */ /* 0x000fe200000006ff */
[----:B------:R-:W-:Y:S02]  /*14c0*/  IMAD.U32 R85, R95, 0x10000, RZ ;  /* 0x000100005f557824 */ /* 0x000fe400078e00ff */
[----:B------:R-:W-:Y:S01]  /*14d0*/  FADD.FTZ R95, -R90, R101 ;  /* 0x000000655a5f7221 */ /* 0x000fe20000010100 */
[----:B------:R-:W-:Y:S01]  /*14e0*/  SHF.L.U32 R84, R98, 0x10, RZ ;  /* 0x0000001062547819 */ /* 0x000fe200000006ff */
[----:B------:R-:W-:Y:S01]  /*14f0*/  IMAD.U32 R86, R97, 0x10000, RZ ;  /* 0x0001000061567824 */ /* 0x000fe200078e00ff */
[----:B------:R-:W-:Y:S01]  /*1500*/  SHF.L.U32 R87, R96, 0x10, RZ ;  /* 0x0000001060577819 */ /* 0x000fe200000006ff */
[----:B------:R-:W-:Y:S01]  /*1510*/  FADD.FTZ R97, -R90, R135 ;  /* 0x000000875a617221 */ /* 0x000fe20000010100 */
[----:B------:R-:W-:Y:S01]  /*1520*/  SHF.L.U32 R101, R99, 0x10, RZ ;  /* 0x0000001063657819 */ /* 0x000fe200000006ff */
[----:B------:R-:W-:Y:S01]  /*1530*/  FMUL.FTZ R96, R89, UR31 ;  /* 0x0000001f59607c20 */ /* 0x000fe20008410000 */
[----:B------:R-:W-:Y:S01]  /*1540*/  FMUL.FTZ R95, R95, UR31 ;  /* 0x0000001f5f5f7c20 */ /* 0x000fe20008410000 */
[-C--:B-----5:R-:W-:Y:S01]  /*1550*/  FMUL.FTZ R98, R68, R85.reuse ;  /* 0x0000005544627220 */ /* 0x0a0fe20000410000 */
[----:B------:R-:W-:Y:S01]  /*1560*/  FMUL.FTZ R97, R97, UR31 ;  /* 0x0000001f61617c20 */ /* 0x000fe20008410000 */
[----:B------:R-:W-:Y:S01]  /*1570*/  FADD.FTZ R29, R29, R84 ;  /* 0x000000541d1d7221 */ /* 0x000fe20000010000 */
[-C--:B------:R-:W-:Y:S01]  /*1580*/  FFMA.FTZ R49, R96, R84.reuse, R49 ;  /* 0x0000005460317223 */ /* 0x080fe20000010031 */
[----:B------:R-:W-:Y:S01]  /*1590*/  FMUL.FTZ R99, R69, R84 ;  /* 0x0000005445637220 */ /* 0x000fe20000410000 */
[----:B------:R-:W-:Y:S01]  /*15a0*/  FADD.FTZ R28, R28, R85 ;  /* 0x000000551c1c7221 */ /* 0x000fe20000010000 */
[----:B------:R-:W-:Y:S01]  /*15b0*/  FFMA.FTZ R48, R95, R85, R48 ;  /* 0x000000555f307223 */ /* 0x000fe20000010030 */
[----:B------:R-:W-:Y:S01]  /*15c0*/  FADD.FTZ R101, -R90, R101 ;  /* 0x000000655a657221 */ /* 0x000fe20000010100 */
        /* <DEDUP_REMOVED lines=15> */
.L_x_2427:
[----:B------:R-:W-:Y:S05]  /*16c0*/  BSYNC.RECONVERGENT B1 ;  /* 0x0000000000017941 */ /* 0x000fea0003800200 */
.L_x_2426:
        /* <DEDUP_REMOVED lines=12> */
[C-C-:B--2---:R-:W-:Y:S01]  /*1790*/  SHF.R.U64 R104, R84.reuse, 0x10, R85.reuse ;  /* 0x0000001054687819 */ /* 0x144fe20000001255 */
[----:B------:R-:W-:Y:S01]  /*17a0*/  IMAD.U32 R91, R84, 0x10000, RZ ;  /* 0x00010000545b7824 */ /* 0x000fe200078e00ff */
[----:B------:R-:W-:Y:S02]  /*17b0*/  SHF.R.U32.HI R109, RZ, 0x10, R85 ;  /* 0x00000010ff6d7819 */ /* 0x000fe40000011655 */
[----:B------:R-:W-:Y:S01]  /*17c0*/  SHF.L.U32 R103, R85, 0x10, RZ ;  /* 0x0000001055677819 */ /* 0x000fe200000006ff */
[----:B------:R-:W-:Y:S01]  /*17d0*/  IMAD.U32 R85, R104, 0x10000, RZ ;  /* 0x0001000068557824 */ /* 0x000fe200078e00ff */
[----:B---3--:R-:W-:-:S03]  /*17e0*/  MOV R84, R88 ;  /* 0x0000005800547202 */ /* 0x008fc60000000f00 */
[----:B------:R-:W-:Y:S01]  /*17f0*/  FADD.FTZ R104, -R90, R85 ;  /* 0x000000555a687221 */ /* 0x000fe20000010100 */
[----:B------:R-:W-:Y:S01]  /*1800*/  SHF.R.U64 R106, R88, 0x10, R89 ;  /* 0x00000010586a7819 */ /* 0x000fe20000001259 */
[----:B------:R-:W-:Y:S01]  /*1810*/  FADD.FTZ R91, -R90, R91 ;  /* 0x0000005b5a5b7221 */ /* 0x000fe20000010100 */
[----:B------:R-:W-:Y:S02]  /*1820*/  SHF.L.U32 R85, R84, 0x10, RZ ;  /* 0x0000001054557819 */ /* 0x000fe400000006ff */
[----:B------:R-:W-:Y:S01]  /*1830*/  MOV R105, R89 ;  /* 0x0000005900697202 */ /* 0x000fe20000000f00 */
[----:B------:R-:W-:Y:S01]  /*1840*/  FADD.FTZ R107, -R90, R103 ;  /* 0x000000675a6b7221 */ /* 0x000fe20000010100 */
[----:B------:R-:W-:Y:S01]  /*1850*/  SHF.L.U32 R84, R106, 0x10, RZ ;  /* 0x000000106a547819 */ /* 0x000fe200000006ff */
[----:B------:R-:W-:Y:S01]  /*1860*/  FMUL.FTZ R104, R104, UR31 ;  /* 0x0000001f68687c20 */ /* 0x000fe20008410000 */
[----:B------:R-:W-:Y:S01]  /*1870*/  FMUL.FTZ R103, R91, UR31 ;  /* 0x0000001f5b677c20 */ /* 0x000fe20008410000 */
[----:B-----5:R-:W-:Y:S01]  /*1880*/  FMUL.FTZ R106, R64, R85 ;  /* 0x00000055406a7220 */ /* 0x020fe20000410000 */
[----:B0-----:R-:W-:-:S02]  /*1890*/  IMAD.U32 R87, R105, 0x10000, RZ ;  /* 0x0001000069577824 */ /* 0x001fc400078e00ff */
[----:B------:R-:W-:Y:S01]  /*18a0*/  FADD.FTZ R25, R25, R84 ;  /* 0x0000005419197221 */ /* 0x000fe20000010000 */
[-C--:B------:R-:W-:Y:S01]  /*18b0*/  FFMA.FTZ R45, R104, R84.reuse, R45 ;  /* 0x00000054682d7223 */ /* 0x080fe2000001002d */
[----:B------:R-:W-:Y:S01]  /*18c0*/  FMUL.FTZ R105, R65, R84 ;  /* 0x0000005441697220 */ /* 0x000fe20000410000 */
[----:B------:R-:W-:Y:S01]  /*18d0*/  FMUL.FTZ R107, R107, UR31 ;  /* 0x0000001f6b6b7c20 */ /* 0x000fe20008410000 */
[----:B------:R-:W-:Y:S01]  /*18e0*/  SHF.L.U32 R109, R109, 0x10, RZ ;  /* 0x000000106d6d7819 */ /* 0x000fe200000006ff */
[----:B------:R-:W-:Y:S01]  /*18f0*/  FADD.FTZ R24, R24, R85 ;  /* 0x0000005518187221 */ /* 0x000fe20000010000 */
[----:B------:R-:W-:Y:S01]  /*1900*/  SHF.R.U32.HI R88, RZ, 0x10, R89 ;  /* 0x00000010ff587819 */ /* 0x000fe20000011659 */
[----:B------:R-:W-:Y:S01]  /*1910*/  FFMA.FTZ R44, R103, R85, R44 ;  /* 0x00000055672c7223 */ /* 0x000fe2000001002c */
[----:B------:R-:W-:Y:S01]  /*1920*/  FADD.FTZ R84, R133, R106 ;  /* 0x0000006a85547221 */ /* 0x000fe20000010000 */
[----:B------:R-:W-:Y:S01]  /*1930*/  FFMA.FTZ R85, R103, R106, R132 ;  /* 0x0000006a67557223 */ /* 0x000fe20000010084 */
[----:B------:R-:W-:Y:S01]  /*1940*/  FADD.FTZ R26, R26, R87 ;  /* 0x000000571a1a7221 */ /* 0x000fe20000010000 */
[-C--:B------:R-:W-:Y:S01]  /*1950*/  FFMA.FTZ R46, R107, R87.reuse, R46 ;  /* 0x000000576b2e7223 */ /* 0x080fe2000001002e */
[----:B------:R-:W-:Y:S01]  /*1960*/  FMUL.FTZ R108, R66, R87 ;  /* 0x00000057426c7220 */ /* 0x000fe20000410000 */
[----:B------:R-:W-:Y:S01]  /*1970*/  SHF.L.U32 R88, R88, 0x10, RZ ;  /* 0x0000001058587819 */ /* 0x000fe200000006ff */
[----:B------:R-:W-:Y:S01]  /*1980*/  FADD.FTZ R87, R84, R105 ;  /* 0x0000006954577221 */ /* 0x000fe20000010000 */
[----:B------:R-:W-:Y:S01]  /*1990*/  FADD.FTZ R110, -R90, R109 ;  /* 0x0000006d5a6e7221 */ /* 0x000fe20000010100 */
[----:B------:R-:W-:-:S02]  /*19a0*/  FFMA.FTZ R84, R104, R105, R85 ;  /* 0x0000006968547223 */ /* 0x000fc40000010055 */
        /* <DEDUP_REMOVED lines=8> */
[----:B------:R-:W-:Y:S06]  /*1a30*/  BRA `(.L_x_2428) ;  /* 0x0000000000887947 */ /* 0x000fec0003800000 */
.L_x_2419:
        /* <DEDUP_REMOVED lines=34> */
.L_x_2428:
[----:B------:R-:W-:Y:S05]  /*1c60*/  BSYNC.RECONVERGENT B0 ;  /* 0x0000000000007941 */ /* 0x000fea0003800200 */
.L_x_2418:
        /* <DEDUP_REMOVED lines=31> */
.L_x_2430:
[----:B------:R-:W-:Y:S05]  /*1e60*/  BSYNC.RECONVERGENT B0 ;  /* 0x0000000000007941 */ /* 0x000fea0003800200 */
.L_x_2429:
        /* <DEDUP_REMOVED lines=25> */
[----:B------:R-:W-:Y:S01]  /*2000*/  FADD.FTZ R85, R85, R88 ;  /* 0x0000005855557221 */ /* 0x000fe20000010000 */
[----:B------:R-:W-:Y:S01]  /*2010*/  IMAD.MOV.U32 R89, RZ, RZ, RZ ;  /* 0x000000ffff597224 */ /* 0x000fe200078e00ff */
        /* <DEDUP_REMOVED lines=24> */
.L_x_2435:
        /* <DEDUP_REMOVED lines=9> */
.L_x_2436:
        /* <DEDUP_REMOVED lines=9> */
.L_x_2437:
        /* <DEDUP_REMOVED lines=10> */
.L_x_2434:
        /* <DEDUP_REMOVED lines=18> */
[----:B0-----:R-:W-:Y:S01]  /*2480*/  @P1 FMUL.FTZ R85, R84, UR8 ;  /* 0x0000000854551c20 */ /* 0x001fe20008410000 */
[----:B------:R-:W-:Y:S01]  /*2490*/  F2FP.BF16.F32.PACK_AB R84, RZ, R84 ;  /* 0x00000054ff54723e */ /* 0x000fe200000010ff */
[----:B-1----:R-:W-:Y:S01]  /*24a0*/  @P1 FMUL.FTZ R125, R90, UR10 ;  /* 0x0000000a5a7d1c20 */ /* 0x002fe20008410000 */
[----:B------:R-:W-:Y:S02]  /*24b0*/  F2FP.BF16.F32.PACK_AB R90, RZ, R90 ;  /* 0x0000005aff5a723e */ /* 0x000fe400000010ff */
[----:B------:R-:W-:Y:S01]  /*24c0*/  @P1 F2FP.BF16.F32.PACK_AB R127, RZ, R85 ;  /* 0x00000055ff7f123e */ /* 0x000fe200000010ff */
[----:B--2---:R-:W-:Y:S01]  /*24d0*/  @P1 FMUL.FTZ R87, R86, UR9 ;  /* 0x0000000956571c20 */ /* 0x004fe20008410000 */
[----:B------:R-:W-:Y:S01]  /*24e0*/  FMUL.FTZ R85, R126, UR31 ;  /* 0x0000001f7e557c20 */ /* 0x000fe20008410000 */
[----:B------:R-:W-:-:S02]  /*24f0*/  @P1 F2FP.BF16.F32.PACK_AB R125, RZ, R125 ;  /* 0x0000007dff7d123e */ /* 0x000fc400000010ff */
[----:B------:R-:W-:Y:S02]  /*2500*/  F2FP.BF16.F32.PACK_AB R86, RZ, R86 ;  /* 0x00000056ff56723e */ /* 0x000fe400000010ff */
[----:B------:R-:W-:Y:S02]  /*2510*/  @P1 F2FP.BF16.F32.PACK_AB R87, RZ, R87 ;  /* 0x00000057ff57123e */ /* 0x000fe400000010ff */
[----:B------:R-:W-:Y:S02]  /*2520*/  FSEL R85, R85, RZ, P2 ;  /* 0x000000ff55557208 */ /* 0x000fe40001000000 */
[----:B------:R-:W-:Y:S02]  /*2530*/  @P1 PRMT R111, R127, 0x7610, R111 ;  /* 0x000076107f6f1816 */ /* 0x000fe4000000006f */
[----:B------:R-:W-:Y:S02]  /*2540*/  @P1 PRMT R123, R125, 0x7610, R123 ;  /* 0x000076107d7b1816 */ /* 0x000fe4000000007b */
[----:B------:R-:W-:-:S02]  /*2550*/  @P1 PRMT R122, R87, 0x7610, R122 ;  /* 0x00007610577a1816 */ /* 0x000fc4000000007a */
[----:B------:R-:W-:Y:S02]  /*2560*/  F2FP.BF16.F32.PACK_AB R128, RZ, R85 ;  /* 0x00000055ff80723e */ /* 0x000fe400000010ff */
[----:B------:R-:W-:Y:S02]  /*2570*/  PRMT R125, R84, 0x7610, R125 ;  /* 0x00007610547d7816 */ /* 0x000fe4000000007d */
[----:B------:R-:W-:Y:S02]  /*2580*/  PRMT R126, R86, 0x7610, R126 ;  /* 0x00007610567e7816 */ /* 0x000fe4000000007e */
[----:B------:R-:W-:Y:S01]  /*2590*/  PRMT R127, R90, 0x7610, R127 ;  /* 0x000076105a7f7816 */ /* 0x000fe2000000007f */
[----:B------:R-:W-:Y:S06]  /*25a0*/  BRA.U !UP3, `(.L_x_2438) ;  /* 0x000000050b587547 */ /* 0x000fec000b800000 */
[----:B------:R-:W-:-:S05]  /*25b0*/  FMUL.FTZ R85, R85, UR27 ;  /* 0x0000001b55557c20 */ /* 0x000fca0008410000 */
[----:B------:R-:W-:-:S04]  /*25c0*/  F2FP.BF16.F32.PACK_AB R85, RZ, R85 ;  /* 0x00000055ff55723e */ /* 0x000fc800000010ff */
[----:B------:R-:W-:Y:S01]  /*25d0*/  PRMT R124, R85, 0x7610, R124 ;  /* 0x00007610557c7816 */ /* 0x000fe2000000007c */
[----:B------:R-:W-:Y:S06]  /*25e0*/  BRA `(.L_x_2438) ;  /* 0x0000000400487947 */ /* 0x000fec0003800000 */
.L_x_2433:
[----:B------:R-:W-:-:S04]  /*25f0*/  UISETP.NE.U32.AND UP0, UPT, UR4, URZ, UPT ;  /* 0x000000ff0400728c */ /* 0x000fc8000bf05070 */
[----:B------:R-:W-:-:S09]  /*2600*/  UISETP.NE.AND.EX UP0, UPT, UR5, URZ, UPT, UP0 ;  /* 0x000000ff0500728c */ /* 0x000fd2000bf05300 */
[----:B------:R-:W-:Y:S05]  /*2610*/  BRA.U UP0, `(.L_x_2439) ;  /* 0x0000000100907547 */ /* 0x000fea000b800000 */
[----:B------:R-:W-:Y:S01]  /*2620*/  ISETP.LT.AND P2, PT, RZ, UR30, PT ;  /* 0x0000001eff007c0c */ /* 0x000fe2000bf41270 */
[----:B------:R-:W0:Y:S01]  /*2630*/  @UP3 LDCU UR8, c[0x0][0x40c] ;  /* 0x00008180ff0837ac */ /* 0x000e220008000800 */
[C---:B-----5:R-:W-:Y:S01]  /*2640*/  SHF.R.U64 R85, R120.reuse, 0x10, R121 ;  /* 0x0000001078557819 */ /* 0x060fe20000001279 */
[----:B------:R-:W-:Y:S01]  /*2650*/  IMAD.U32 R86, R121, 0x10000, RZ ;  /* 0x0001000079567824 */ /* 0x000fe200078e00ff */
[----:B------:R-:W-:Y:S01]  /*2660*/  SHF.L.U32 R84, R120, 0x10, RZ ;  /* 0x0000001078547819 */ /* 0x000fe200000006ff */
[----:B------:R-:W1:Y:S01]  /*2670*/  @UP3 LDCU UR9, c[0x0][0x40c] ;  /* 0x00008180ff0937ac */ /* 0x000e620008000800 */
[----:B------:R-:W-:Y:S01]  /*2680*/  SHF.L.U32 R85, R85, 0x10, RZ ;  /* 0x0000001055557819 */ /* 0x000fe200000006ff */
[----:B------:R-:W2:Y:S06]  /*2690*/  @UP3 LDCU UR10, c[0x0][0x40c] ;  /* 0x00008180ff0a37ac */ /* 0x000eac0008000800 */
        /* <DEDUP_REMOVED lines=25> */
[----:B------:R-:W-:-:S04]  /*2830*/  F2FP.BF16.F32.PACK_AB R84, RZ, R84 ;  /* 0x00000054ff54723e */ /* 0x000fc800000010ff */
[----:B------:R-:W-:Y:S01]  /*2840*/  PRMT R124, R84, 0x7610, R124 ;  /* 0x00007610547c7816 */ /* 0x000fe2000000007c */
[----:B------:R-:W-:Y:S06]  /*2850*/  BRA `(.L_x_2438) ;  /* 0x0000000000ac7947 */ /* 0x000fec0003800000 */
.L_x_2439:
[----:B------:R-:W-:Y:S01]  /*2860*/  ISETP.LT.AND P2, PT, RZ, UR30, PT ;  /* 0x0000001eff007c0c */ /* 0x000fe2000bf41270 */
[----:B------:R-:W0:Y:S01]  /*2870*/  @UP3 LDCU UR10, c[0x0][0x40c] ;  /* 0x00008180ff0a37ac */ /* 0x000e220008000800 */
[----:B------:R-:W-:Y:S01]  /*2880*/  PLOP3.LUT P3, PT, PT, PT, UP2, 0x80, 0x8 ;  /* 0x000000000008781c */ /* 0x000fe20003f6f028 */
[----:B-----5:R-:W-:Y:S01]  /*2890*/  IMAD.U32 R90, R121, 0x10000, RZ ;  /* 0x00010000795a7824 */ /* 0x020fe200078e00ff */
[--C-:B------:R-:W-:Y:S01]  /*28a0*/  SHF.R.U32.HI R126, RZ, 0x10, R121.reuse ;  /* 0x00000010ff7e7819 */ /* 0x100fe20000011679 */
[----:B------:R-:W1:Y:S01]  /*28b0*/  @UP3 LDCU UR11, c[0x0][0x40c] ;  /* 0x00008180ff0b37ac */ /* 0x000e620008000800 */
[----:B------:R-:W-:Y:S02]  /*28c0*/  SHF.R.U64 R86, R120, 0x10, R121 ;  /* 0x0000001078567819 */ /* 0x000fe40000001279 */
        /* <DEDUP_REMOVED lines=26> */
[----:B------:R-:W-:Y:S02]  /*2a70*/  F2FP.BF16.F32.PACK_AB R86, RZ, R86 ;  /* 0x00000056ff56723e */ /* 0x000fe400000010ff */
[----:B------:R-:W-:Y:S02]  /*2a80*/  F2FP.BF16.F32.PACK_AB R90, RZ, R90 ;  /* 0x0000005aff5a723e */ /* 0x000fe400000010ff */
[----:B------:R-:W-:-:S02]  /*2a90*/  @P1 PRMT R123, R125, 0x7610, R123 ;  /* 0x000076107d7b1816 */ /* 0x000fc4000000007b */
[----:B------:R-:W-:Y:S02]  /*2aa0*/  @P1 PRMT R124, R127, 0x7610, R124 ;  /* 0x000076107f7c1816 */ /* 0x000fe4000000007c */
[----:B------:R-:W-:Y:S02]  /*2ab0*/  F2FP.BF16.F32.PACK_AB R128, RZ, R126 ;  /* 0x0000007eff80723e */ /* 0x000fe400000010ff */
[----:B------:R-:W-:Y:S02]  /*2ac0*/  @P1 PRMT R111, R85, 0x7610, R111 ;  /* 0x00007610556f1816 */ /* 0x000fe4000000006f */
[----:B------:R-:W-:Y:S02]  /*2ad0*/  @P1 PRMT R122, R87, 0x7610, R122 ;  /* 0x00007610577a1816 */ /* 0x000fe4000000007a */
[----:B------:R-:W-:Y:S02]  /*2ae0*/  PRMT R125, R84, 0x7610, R125 ;  /* 0x00007610547d7816 */ /* 0x000fe4000000007d */
[----:B------:R-:W-:-:S02]  /*2af0*/  PRMT R126, R86, 0x7610, R126 ;  /* 0x00007610567e7816 */ /* 0x000fc4000000007e */
[----:B------:R-:W-:-:S07]  /*2b00*/  PRMT R127, R90, 0x7610, R127 ;  /* 0x000076105a7f7816 */ /* 0x000fce000000007f */
.L_x_2438:
        /* <DEDUP_REMOVED lines=11> */
.L_x_2440:
        /* <DEDUP_REMOVED lines=9> */
.L_x_2441:
[----:B------:R-:W-:Y:S01]  /*2c50*/  IADD3 R91, PT, PT, R91, 0x80, RZ ;  /* 0x000000805b5b7810 */ /* 0x000fe20007ffe0ff */
[----:B------:R-:W-:-:S07]  /*2c60*/  VIADD R89, R89, 0x80 ;  /* 0x0000008059597836 */ /* 0x000fce0000000000 */
.L_x_2432:
[----:B------:R-:W-:Y:S05]  /*2c70*/  BSYNC.RECONVERGENT B0 ;  /* 0x0000000000007941 */ /* 0x000fea0003800200 */
.L_x_2431:
        /* <DEDUP_REMOVED lines=11> */
[C-C-:B01---5:R-:W-:Y:S02]  /*2d30*/  SHF.R.U64 R86, R118.reuse, 0x10, R119.reuse ;  /* 0x0000001076567819 */ /* 0x163fe40000001277 */
[----:B------:R-:W-:Y:S01]  /*2d40*/  SHF.L.U32 R84, R118, 0x10, RZ ;  /* 0x0000001076547819 */ /* 0x000fe200000006ff */
[----:B------:R-:W0:Y:S01]  /*2d50*/  @UP3 LDCU UR9, c[0x0][0x40c] ;  /* 0x00008180ff0937ac */ /* 0x000e220008000800 */
[----:B------:R-:W-:Y:S02]  /*2d60*/  SHF.L.U32 R125, R119, 0x10, RZ ;  /* 0x00000010777d7819 */ /* 0x000fe400000006ff */
[----:B------:R-:W-:Y:S01]  /*2d70*/  SHF.L.U32 R86, R86, 0x10, RZ ;  /* 0x0000001056567819 */ /* 0x000fe200000006ff */
[----:B------:R-:W1:Y:S01]  /*2d80*/  @UP3 LDCU UR10, c[0x0][0x40c] ;  /* 0x00008180ff0a37ac */ /* 0x000e620008000800 */
        /* <DEDUP_REMOVED lines=13> */
[----:B0-----:R-:W-:Y:S01]  /*2e60*/  @P1 FMUL.FTZ R87, R86, UR9 ;  /* 0x0000000956571c20 */ /* 0x001fe20008410000 */
[----:B--2---:R-:W-:Y:S01]  /*2e70*/  @P1 FMUL.FTZ R85, R84, UR8 ;  /* 0x0000000854551c20 */ /* 0x004fe20008410000 */
[----:B-1----:R-:W-:Y:S01]  /*2e80*/  @P1 FMUL.FTZ R90, R125, UR10 ;  /* 0x0000000a7d5a1c20 */ /* 0x002fe20008410000 */
[----:B------:R-:W-:Y:S01]  /*2e90*/  @P3 FFMA.FTZ R129, R126, UR31, R129 ;  /* 0x0000001f7e813c23 */ /* 0x000fe20008010081 */
[----:B------:R-:W-:-:S02]  /*2ea0*/  F2FP.BF16.F32.PACK_AB R84, RZ, R84 ;  /* 0x00000054ff54723e */ /* 0x000fc400000010ff */
[----:B------:R-:W-:Y:S02]  /*2eb0*/  @P1 F2FP.BF16.F32.PACK_AB R85, RZ, R85 ;  /* 0x00000055ff55123e */ /* 0x000fe400000010ff */
[----:B------:R-:W-:Y:S02]  /*2ec0*/  @P1 F2FP.BF16.F32.PACK_AB R87, RZ, R87 ;  /* 0x00000057ff57123e */ /* 0x000fe400000010ff */
[----:B------:R-:W-:Y:S02]  /*2ed0*/  @P1 F2FP.BF16.F32.PACK_AB R90, RZ, R90 ;  /* 0x0000005aff5a123e */ /* 0x000fe400000010ff */
[----:B------:R-:W-:Y:S02]  /*2ee0*/  F2FP.BF16.F32.PACK_AB R86, RZ, R86 ;  /* 0x00000056ff56723e */ /* 0x000fe400000010ff */
[----:B------:R-:W-:Y:S02]  /*2ef0*/  F2FP.BF16.F32.PACK_AB R127, RZ, R125 ;  /* 0x0000007dff7f723e */ /* 0x000fe400000010ff */
[----:B------:R-:W-:-:S02]  /*2f00*/  @P1 PRMT R111, R85, 0x7610, R111 ;  /* 0x00007610556f1816 */ /* 0x000fc4000000006f */
[----:B------:R-:W-:Y:S02]  /*2f10*/  @P1 PRMT R122, R87, 0x7610, R122 ;  /* 0x00007610577a1816 */ /* 0x000fe4000000007a */
[----:B------:R-:W-:Y:S02]  /*2f20*/  @P1 PRMT R123, R90, 0x7610, R123 ;  /* 0x000076105a7b1816 */ /* 0x000fe4000000007b */
[----:B------:R-:W-:Y:S02]  /*2f30*/  F2FP.BF16.F32.PACK_AB R128, RZ, R129 ;  /* 0x00000081ff80723e */ /* 0x000fe400000010ff */
[----:B------:R-:W-:Y:S02]  /*2f40*/  PRMT R125, R84, 0x7610, R125 ;  /* 0x00007610547d7816 */ /* 0x000fe4000000007d */
[----:B------:R-:W-:Y:S01]  /*2f50*/  PRMT R126, R86, 0x7610, R126 ;  /* 0x00007610567e7816 */ /* 0x000fe2000000007e */
[----:B------:R-:W-:Y:S06]  /*2f60*/  BRA.U !UP3, `(.L_x_2446) ;  /* 0x000000050be07547 */ /* 0x000fec000b800000 */
[----:B------:R-:W-:-:S05]  /*2f70*/  FMUL.FTZ R129, R129, UR27 ;  /* 0x0000001b81817c20 */ /* 0x000fca0008410000 */
[----:B------:R-:W-:-:S04]  /*2f80*/  F2FP.BF16.F32.PACK_AB R129, RZ, R129 ;  /* 0x00000081ff81723e */ /* 0x000fc800000010ff */
[----:B------:R-:W-:Y:S01]  /*2f90*/  PRMT R124, R129, 0x7610, R124 ;  /* 0x00007610817c7816 */ /* 0x000fe2000000007c */
[----:B------:R-:W-:Y:S06]  /*2fa0*/  BRA `(.L_x_2446) ;  /* 0x0000000400d07947 */ /* 0x000fec0003800000 */
.L_x_2445:
        /* <DEDUP_REMOVED lines=33> */
[----:B------:R-:W-:-:S04]  /*31c0*/  F2FP.BF16.F32.PACK_AB R84, RZ, R84 ;  /* 0x00000054ff54723e */ /* 0x000fc800000010ff */
[----:B------:R-:W-:Y:S01]  /*31d0*/  PRMT R124, R84, 0x7610, R124 ;  /* 0x00007610547c7816 */ /* 0x000fe2000000007c */
[----:B------:R-:W-:Y:S06]  /*31e0*/  BRA `(.L_x_2446) ;  /* 0x0000000400407947 */ /* 0x000fec0003800000 */
.L_x_2444:
[----:B------:R-:W-:-:S04]  /*31f0*/  UISETP.NE.U32.AND UP0, UPT, UR4, URZ, UPT ;  /* 0x000000ff0400728c */ /* 0x000fc8000bf05070 */
[----:B------:R-:W-:-:S09]  /*3200*/  UISETP.NE.AND.EX UP0, UPT, UR5, URZ, UPT, UP0 ;  /* 0x000000ff0500728c */ /* 0x000fd2000bf05300 */
[----:B------:R-:W-:Y:S05]  /*3210*/  BRA.U !UP0, `(.L_x_2447) ;  /* 0x0000000108a47547 */ /* 0x000fea000b800000 */
[----:B------:R-:W2:Y:S01]  /*3220*/  @UP3 LDCU UR8, c[0x0][0x40c] ;  /* 0x00008180ff0837ac */ /* 0x000ea20008000800 */
[--C-:B01----:R-:W-:Y:S01]  /*3230*/  FFMA.FTZ R85, R11, UR7, R88.reuse ;  /* 0x000000070b557c23 */ /* 0x103fe20008010058 */
[--C-:B------:R-:W-:Y:S01]  /*3240*/  FFMA.FTZ R86, R12, UR7, R88.reuse ;  /* 0x000000070c567c23 */ /* 0x100fe20008010058 */
[----:B------:R-:W-:Y:S01]  /*3250*/  FFMA.FTZ R87, R13, UR7, R88 ;  /* 0x000000070d577c23 */ /* 0x000fe20008010058 */
[----:B------:R-:W0:Y:S01]  /*3260*/  @UP3 LDCU UR10, c[0x0][0x40c] ;  /* 0x00008180ff0a37ac */ /* 0x000e220008000800 */
[----:B------:R-:W-:Y:S01]  /*3270*/  FADD.FTZ R84, R14, -R85 ;  /* 0x800000550e547221 */ /* 0x000fe20000010000 */
[----:B------:R-:W-:Y:S01]  /*3280*/  FADD.FTZ R85, R15, -R86 ;  /* 0x800000560f557221 */ /* 0x000fe20000010000 */
[----:B------:R-:W-:Y:S01]  /*3290*/  FADD.FTZ R87, R16, -R87 ;  /* 0x8000005710577221 */ /* 0x000fe20000010000 */
[----:B------:R-:W1:Y:S01]  /*32a0*/  @UP3 LDCU UR9, c[0x0][0x40c] ;  /* 0x00008180ff0937ac */ /* 0x000e620008000800 */
        /* <DEDUP_REMOVED lines=9> */
[----:B--2---:R-:W-:Y:S01]  /*3340*/  @P1 FMUL.FTZ R85, R84, UR8 ;  /* 0x0000000854551c20 */ /* 0x004fe20008410000 */
[----:B------:R-:W-:-:S03]  /*3350*/  F2FP.BF16.F32.PACK_AB R84, RZ, R84 ;  /* 0x00000054ff54723e */ /* 0x000fc600000010ff */
[----:B0-----:R-:W-:Y:S01]  /*3360*/  @P1 FMUL.FTZ R125, R90, UR10 ;  /* 0x0000000a5a7d1c20 */ /* 0x001fe20008410000 */
[----:B------:R-:W-:Y:S01]  /*3370*/  @P1 F2FP.BF16.F32.PACK_AB R127, RZ, R85 ;  /* 0x00000055ff7f123e */ /* 0x000fe200000010ff */
[----:B------:R-:W-:Y:S01]  /*3380*/  FMUL.FTZ R85, R126, UR31 ;  /* 0x0000001f7e557c20 */ /* 0x000fe20008410000 */
[----:B-1----:R-:W-:Y:S01]  /*3390*/  @P1 FMUL.FTZ R87, R86, UR9 ;  /* 0x0000000956571c20 */ /* 0x002fe20008410000 */
[----:B------:R-:W-:Y:S02]  /*33a0*/  F2FP.BF16.F32.PACK_AB R86, RZ, R86 ;  /* 0x00000056ff56723e */ /* 0x000fe400000010ff */
[----:B------:R-:W-:Y:S02]  /*33b0*/  @P1 F2FP.BF16.F32.PACK_AB R125, RZ, R125 ;  /* 0x0000007dff7d123e */ /* 0x000fe400000010ff */
[----:B------:R-:W-:Y:S02]  /*33c0*/  @P1 F2FP.BF16.F32.PACK_AB R87, RZ, R87 ;  /* 0x00000057ff57123e */ /* 0x000fe400000010ff */
[----:B------:R-:W-:-:S02]  /*33d0*/  FSEL R85, R85, RZ, P3 ;  /* 0x000000ff55557208 */ /* 0x000fc40001800000 */
[----:B------:R-:W-:Y:S02]  /*33e0*/  F2FP.BF16.F32.PACK_AB R90, RZ, R90 ;  /* 0x0000005aff5a723e */ /* 0x000fe400000010ff */
[----:B------:R-:W-:Y:S02]  /*33f0*/  @P1 PRMT R111, R127, 0x7610, R111 ;  /* 0x000076107f6f1816 */ /* 0x000fe4000000006f */
[----:B------:R-:W-:Y:S02]  /*3400*/  @P1 PRMT R123, R125, 0x7610, R123 ;  /* 0x000076107d7b1816 */ /* 0x000fe4000000007b */
[----:B------:R-:W-:Y:S02]  /*3410*/  @P1 PRMT R122, R87, 0x7610, R122 ;  /* 0x00007610577a1816 */ /* 0x000fe4000000007a */
[----:B------:R-:W-:Y:S02]  /*3420*/  F2FP.BF16.F32.PACK_AB R128, RZ, R85 ;  /* 0x00000055ff80723e */ /* 0x000fe400000010ff */
[----:B------:R-:W-:-:S02]  /*3430*/  PRMT R125, R84, 0x7610, R125 ;  /* 0x00007610547d7816 */ /* 0x000fc4000000007d */
[----:B------:R-:W-:Y:S02]  /*3440*/  PRMT R126, R86, 0x7610, R126 ;  /* 0x00007610567e7816 */ /* 0x000fe4000000007e */
[----:B------:R-:W-:Y:S01]  /*3450*/  PRMT R127, R90, 0x7610, R127 ;  /* 0x000076105a7f7816 */ /* 0x000fe2000000007f */
[----:B------:R-:W-:Y:S06]  /*3460*/  BRA.U !UP3, `(.L_x_2446) ;  /* 0x000000010ba07547 */ /* 0x000fec000b800000 */
[----:B------:R-:W-:-:S05]  /*3470*/  FMUL.FTZ R85, R85, UR27 ;  /* 0x0000001b55557c20 */ /* 0x000fca0008410000 */
[----:B------:R-:W-:-:S04]  /*3480*/  F2FP.BF16.F32.PACK_AB R85, RZ, R85 ;  /* 0x00000055ff55723e */ /* 0x000fc800000010ff */
[----:B------:R-:W-:Y:S01]  /*3490*/  PRMT R124, R85, 0x7610, R124 ;  /* 0x00007610557c7816 */ /* 0x000fe2000000007c */
[----:B------:R-:W-:Y:S06]  /*34a0*/  BRA `(.L_x_2446) ;  /* 0x0000000000907947 */ /* 0x000fec0003800000 */
.L_x_2447:
[----:B------:R-:W-:Y:S05]  /*34b0*/  BRA.U !UP3, `(.L_x_2448) ;  /* 0x000000010b207547 */ /* 0x000fea000b800000 */
[----:B01----:R-:W-:Y:S01]  /*34c0*/  FFMA.FTZ R85, R11, UR7, R88 ;  /* 0x000000070b557c23 */ /* 0x003fe20008010058 */
[----:B------:R-:W-:-:S03]  /*34d0*/  ISETP.LT.AND P3, PT, RZ, UR30, PT ;  /* 0x0000001eff007c0c */ /* 0x000fc6000bf61270 */
[----:B------:R-:W-:-:S04]  /*34e0*/  FADD.FTZ R85, R14, -R85 ;  /* 0x800000550e557221 */ /* 0x000fc80000010000 */
[----:B------:R-:W-:-:S05]  /*34f0*/  FMUL.FTZ R84, R85, UR31 ;  /* 0x0000001f55547c20 */ /* 0x000fca0008410000 */
[----:B------:R-:W-:-:S05]  /*3500*/  FSEL R84, R84, RZ, P3 ;  /* 0x000000ff54547208 */ /* 0x000fca0001800000 */
[----:B------:R-:W-:-:S05]  /*3510*/  FMUL.FTZ R84, R84, UR27 ;  /* 0x0000001b54547c20 */ /* 0x000fca0008410000 */
[----:B------:R-:W-:-:S04]  /*3520*/  F2FP.BF16.F32.PACK_AB R84, RZ, R84 ;  /* 0x00000054ff54723e */ /* 0x000fc800000010ff */
[----:B------:R-:W-:-:S07]  /*3530*/  PRMT R111, R84, 0x7610, R111 ;  /* 0x00007610546f7816 */ /* 0x000fce000000006f */
.L_x_2448:
        /* <DEDUP_REMOVED lines=9> */
.L_x_2449:
        /* <DEDUP_REMOVED lines=9> */
.L_x_2450:
        /* <DEDUP_REMOVED lines=9> */
.L_x_2446:
        /* <DEDUP_REMOVED lines=9> */
.L_x_2451:
        /* <DEDUP_REMOVED lines=9> */
.L_x_2452:
[----:B------:R-:W-:Y:S02]  /*3810*/  IADD3 R91, PT, PT, R91, 0x80, RZ ;  /* 0x000000805b5b7810 */ /* 0x000fe40007ffe0ff */
[----:B------:R-:W-:-:S07]  /*3820*/  IADD3 R89, PT, PT, R89, 0x80, RZ ;  /* 0x0000008059597810 */ /* 0x000fce0007ffe0ff */
.L_x_2443:
[----:B------:R-:W-:Y:S05]  /*3830*/  BSYNC.RECONVERGENT B0 ;  /* 0x0000000000007941 */ /* 0x000fea0003800200 */
.L_x_2442:
        /* <DEDUP_REMOVED lines=11> */
[C-C-:B0123-5:R-:W-:Y:S01]  /*38f0*/  SHF.R.U64 R86, R116.reuse, 0x10, R117.reuse ;  /* 0x0000001074567819 */ /* 0x16ffe20000001275 */
[----:B------:R-:W-:Y:S01]  /*3900*/  IMAD.U32 R125, R117, 0x10000, RZ ;  /* 0x00010000757d7824 */ /* 0x000fe200078e00ff */
[----:B------:R-:W-:Y:S01]  /*3910*/  SHF.L.U32 R84, R116, 0x10, RZ ;  /* 0x0000001074547819 */ /* 0x000fe200000006ff */
[----:B------:R-:W0:Y:S01]  /*3920*/  @UP3 LDCU UR9, c[0x0][0x40c] ;  /* 0x00008180ff0937ac */ /* 0x000e220008000800 */
[----:B------:R-:W-:Y:S02]  /*3930*/  SHF.L.U32 R86, R86, 0x10, RZ ;  /* 0x0000001056567819 */ /* 0x000fe400000006ff */
[----:B------:R-:W-:Y:S01]  /*3940*/  SHF.R.U32.HI R129, RZ, 0x10, R117 ;  /* 0x00000010ff817819 */ /* 0x000fe20000011675 */
[----:B------:R-:W1:Y:S03]  /*3950*/  @UP3 LDCU UR10, c[0x0][0x40c] ;  /* 0x00008180ff0a37ac */ /* 0x000e660008000800 */
[----:B------:R-:W-:Y:S01]  /*3960*/  SHF.L.U32 R129, R129, 0x10, RZ ;  /* 0x0000001081817819 */ /* 0x000fe200000006ff */
        /* <DEDUP_REMOVED lines=13> */
[----:B----4-:R-:W-:Y:S01]  /*3a40*/  @P1 FMUL.FTZ R85, R84, UR8 ;  /* 0x0000000854551c20 */ /* 0x010fe20008410000 */
[----:B-1----:R-:W-:Y:S01]  /*3a50*/  @P1 FMUL.FTZ R90, R125, UR10 ;  /* 0x0000000a7d5a1c20 */ /* 0x002fe20008410000 */
        /* <DEDUP_REMOVED lines=17> */
.L_x_2456:
[----:B------:R-:W-:Y:S01]  /*3b70*/  ISETP.LT.AND P4, PT, RZ, UR30, PT ;  /* 0x0000001eff007c0c */ /* 0x000fe2000bf81270 */
[----:B------:R-:W4:Y:S01]  /*3b80*/  @UP3 LDCU UR8, c[0x0][0x40c] ;  /* 0x00008180ff0837ac */ /* 0x000f220008000800 */
[C---:B0123-5:R-:W-:Y:S01]  /*3b90*/  SHF.R.U64 R85, R116.reuse, 0x10, R117 ;  /* 0x0000001074557819 */ /* 0x06ffe20000001275 */
[----:B------:R-:W-:Y:S01]  /*3ba0*/  IMAD.U32 R86, R117, 0x10000, RZ ;  /* 0x0001000075567824 */ /* 0x000fe200078e00ff */
[----:B------:R-:W-:Y:S01]  /*3bb0*/  SHF.L.U32 R84, R116, 0x10, RZ ;  /* 0x0000001074547819 */ /* 0x000fe200000006ff */
[----:B------:R-:W0:Y:S01]  /*3bc0*/  @UP3 LDCU UR9, c[0x0][0x40c] ;  /* 0x00008180ff0937ac */ /* 0x000e220008000800 */
[----:B------:R-:W-:Y:S01]  /*3bd0*/  SHF.L.U32 R85, R85, 0x10, RZ ;  /* 0x0000001055557819 */ /* 0x000fe200000006ff */
[----:B------:R-:W1:Y:S06]  /*3be0*/  @UP3 LDCU UR10, c[0x0][0x40c] ;  /* 0x00008180ff0a37ac */ /* 0x000e6c0008000800 */
        /* <DEDUP_REMOVED lines=28> */
.L_x_2455:
[----:B------:R-:W-:-:S04]  /*3db0*/  UISETP.NE.U32.AND UP0, UPT, UR4, URZ, UPT ;  /* 0x000000ff0400728c */ /* 0x000fc8000bf05070 */
[----:B------:R-:W-:-:S09]  /*3dc0*/  UISETP.NE.AND.EX UP0, UPT, UR5, URZ, UPT, UP0 ;  /* 0x000000ff0500728c */ /* 0x000fd2000bf05300 */
[----:B------:R-:W-:Y:S05]  /*3dd0*/  BRA.U !UP0, `(.L_x_2458) ;  /* 0x0000000108a47547 */ /* 0x000fea000b800000 */
[----:B------:R-:W4:Y:S01]  /*3de0*/  @UP3 LDCU UR8, c[0x0][0x40c] ;  /* 0x00008180ff0837ac */ /* 0x000f220008000800 */
[--C-:B0123--:R-:W-:Y:S01]  /*3df0*/  FFMA.FTZ R85, R19, UR7, R88.reuse ;  /* 0x0000000713557c23 */ /* 0x10ffe20008010058 */
        /* <DEDUP_REMOVED lines=16> */
[----:B----4-:R-:W-:Y:S01]  /*3f00*/  @P1 FMUL.FTZ R85, R84, UR8 ;  /* 0x0000000854551c20 */ /* 0x010fe20008410000 */
        /* <DEDUP_REMOVED lines=22> */
.L_x_2458:
[----:B------:R-:W-:Y:S05]  /*4070*/  BRA.U !UP3, `(.L_x_2459) ;  /* 0x000000010b207547 */ /* 0x000fea000b800000 */
[----:B0123--:R-:W-:Y:S01]  /*4080*/  FFMA.FTZ R85, R19, UR7, R88 ;  /* 0x0000000713557c23 */ /* 0x00ffe20008010058 */
[----:B------:R-:W-:-:S03]  /*4090*/  ISETP.LT.AND P4, PT, RZ, UR30, PT ;  /* 0x0000001eff007c0c */ /* 0x000fc6000bf81270 */
[----:B------:R-:W-:-:S04]  /*40a0*/  FADD.FTZ R85, R22, -R85 ;  /* 0x8000005516557221 */ /* 0x000fc80000010000 */
[----:B------:R-:W-:-:S05]  /*40b0*/  FMUL.FTZ R84, R85, UR31 ;  /* 0x0000001f55547c20 */ /* 0x000fca0008410000 */
[----:B------:R-:W-:-:S05]  /*40c0*/  FSEL R84, R84, RZ, P4 ;  /* 0x000000ff54547208 */ /* 0x000fca0002000000 */
[----:B------:R-:W-:-:S05]  /*40d0*/  FMUL.FTZ R84, R84, UR27 ;  /* 0x0000001b54547c20 */ /* 0x000fca0008410000 */
[----:B------:R-:W-:-:S04]  /*40e0*/  F2FP.BF16.F32.PACK_AB R84, RZ, R84 ;  /* 0x00000054ff54723e */ /* 0x000fc800000010ff */
[----:B------:R-:W-:-:S07]  /*40f0*/  PRMT R111, R84, 0x7610, R111 ;  /* 0x00007610546f7816 */ /* 0x000fce000000006f */
.L_x_2459:
        /* <DEDUP_REMOVED lines=9> */
.L_x_2460:
        /* <DEDUP_REMOVED lines=9> */
.L_x_2461:
        /* <DEDUP_REMOVED lines=9> */
.L_x_2457:
        /* <DEDUP_REMOVED lines=9> */
.L_x_2462:
        /* <DEDUP_REMOVED lines=9> */
.L_x_2463:
[----:B------:R-:W-:Y:S01]  /*43d0*/  IADD3 R91, PT, PT, R91, 0x80, RZ ;  /* 0x000000805b5b7810 */ /* 0x000fe20007ffe0ff */
[----:B------:R-:W-:-:S07]  /*43e0*/  VIADD R89, R89, 0x80 ;  /* 0x0000008059597836 */ /* 0x000fce0000000000 */
.L_x_2454:
[----:B------:R-:W-:Y:S05]  /*43f0*/  BSYNC.RECONVERGENT B0 ;  /* 0x0000000000007941 */ /* 0x000fea0003800200 */
.L_x_2453:
        /* <DEDUP_REMOVED lines=11> */
[C-C-:B012345:R-:W-:Y:S02]  /*44b0*/  SHF.R.U64 R86, R114.reuse, 0x10, R115.reuse ;  /* 0x0000001072567819 */ /* 0x17ffe40000001273 */
[----:B------:R-:W-:Y:S01]  /*44c0*/  SHF.L.U32 R84, R114, 0x10, RZ ;  /* 0x0000001072547819 */ /* 0x000fe200000006ff */
[----:B------:R-:W0:Y:S01]  /*44d0*/  @UP3 LDCU UR9, c[0x0][0x40c] ;  /* 0x00008180ff0937ac */ /* 0x000e220008000800 */
[----:B------:R-:W-:Y:S02]  /*44e0*/  SHF.L.U32 R125, R115, 0x10, RZ ;  /* 0x00000010737d7819 */ /* 0x000fe400000006ff */
[----:B------:R-:W-:Y:S01]  /*44f0*/  SHF.L.U32 R86, R86, 0x10, RZ ;  /* 0x0000001056567819 */ /* 0x000fe200000006ff */
[----:B------:R-:W1:Y:S01]  /*4500*/  @UP3 LDCU UR10, c[0x0][0x40c] ;  /* 0x00008180ff0a37ac */ /* 0x000e620008000800 */
[----:B------:R-:W-:-:S02]  /*4510*/  SHF.R.U32.HI R129, RZ, 0x10, R115 ;  /* 0x00000010ff817819 */ /* 0x000fc40000011673 */
        /* <DEDUP_REMOVED lines=13> */
[----:B------:R-:W-:Y:S01]  /*45f0*/  @P1 FMUL.FTZ R85, R84, UR8 ;  /* 0x0000000854551c20 */ /* 0x000fe20008410000 */
        /* <DEDUP_REMOVED lines=19> */
.L_x_2467:
        /* <DEDUP_REMOVED lines=36> */
.L_x_2466:
[----:B------:R-:W-:-:S04]  /*4970*/  UISETP.NE.U32.AND UP0, UPT, UR4, URZ, UPT ;  /* 0x000000ff0400728c */ /* 0x000fc8000bf05070 */
[----:B------:R-:W-:-:S09]  /*4980*/  UISETP.NE.AND.EX UP0, UPT, UR5, URZ, UPT, UP0 ;  /* 0x000000ff0500728c */ /* 0x000fd2000bf05300 */
[----:B------:R-:W-:Y:S05]  /*4990*/  BRA.U !UP0, `(.L_x_2469) ;  /* 0x0000000108a47547 */ /* 0x000fea000b800000 */
[----:B------:R-:W0:Y:S02]  /*49a0*/  @UP3 LDCU UR8, c[0x0][0x40c] ;  /* 0x00008180ff0837ac */ /* 0x000e240008000800 */
[--C-:B01234-:R-:W-:Y:S01]  /*49b0*/  FFMA.FTZ R85, R95, UR7, R88.reuse ;  /* 0x000000075f557c23 */ /* 0x11ffe20008010058 */
        /* <DEDUP_REMOVED lines=16> */
[----:B------:R-:W-:Y:S01]  /*4ac0*/  @P1 FMUL.FTZ R85, R84, UR8 ;  /* 0x0000000854551c20 */ /* 0x000fe20008410000 */
        /* <DEDUP_REMOVED lines=22> */
.L_x_2469:
[----:B------:R-:W-:Y:S05]  /*4c30*/  BRA.U !UP3, `(.L_x_2470) ;  /* 0x000000010b207547 */ /* 0x000fea000b800000 */
[----:B01234-:R-:W-:Y:S01]  /*4c40*/  FFMA.FTZ R85, R95, UR7, R88 ;  /* 0x000000075f557c23 */ /* 0x01ffe20008010058 */
[----:B------:R-:W-:-:S03]  /*4c50*/  ISETP.LT.AND P5, PT, RZ, UR30, PT ;  /* 0x0000001eff007c0c */ /* 0x000fc6000bfa1270 */
[----:B------:R-:W-:-:S04]  /*4c60*/  FADD.FTZ R85, R98, -R85 ;  /* 0x8000005562557221 */ /* 0x000fc80000010000 */
[----:B------:R-:W-:-:S05]  /*4c70*/  FMUL.FTZ R84, R85, UR31 ;  /* 0x0000001f55547c20 */ /* 0x000fca0008410000 */
[----:B------:R-:W-:-:S05]  /*4c80*/  FSEL R84, R84, RZ, P5 ;  /* 0x000000ff54547208 */ /* 0x000fca0002800000 */
[----:B------:R-:W-:-:S05]  /*4c90*/  FMUL.FTZ R84, R84, UR27 ;  /* 0x0000001b54547c20 */ /* 0x000fca0008410000 */
[----:B------:R-:W-:-:S04]  /*4ca0*/  F2FP.BF16.F32.PACK_AB R84, RZ, R84 ;  /* 0x00000054ff54723e */ /* 0x000fc800000010ff */
[----:B------:R-:W-:-:S07]  /*4cb0*/  PRMT R111, R84, 0x7610, R111 ;  /* 0x00007610546f7816 */ /* 0x000fce000000006f */
.L_x_2470:
        /* <DEDUP_REMOVED lines=9> */
.L_x_2471:
        /* <DEDUP_REMOVED lines=9> */
.L_x_2472:
        /* <DEDUP_REMOVED lines=9> */
.L_x_2468:
        /* <DEDUP_REMOVED lines=9> */
.L_x_2473:
        /* <DEDUP_REMOVED lines=9> */
.L_x_2474:
[----:B------:R-:W-:Y:S02]  /*4f90*/  IADD3 R91, PT, PT, R91, 0x80, RZ ;  /* 0x000000805b5b7810 */ /* 0x000fe40007ffe0ff */
[----:B------:R-:W-:-:S07]  /*4fa0*/  IADD3 R89, PT, PT, R89, 0x80, RZ ;  /* 0x0000008059597810 */ /* 0x000fce0007ffe0ff */
.L_x_2465:
[----:B------:R-:W-:Y:S05]  /*4fb0*/  BSYNC.RECONVERGENT B0 ;  /* 0x0000000000007941 */ /* 0x000fea0003800200 */
.L_x_2464:
        /* <DEDUP_REMOVED lines=11> */
[C---:B012345:R-:W-:Y:S01]  /*5070*/  SHF.R.U64 R86, R112.reuse, 0x10, R113 ;  /* 0x0000001070567819 */ /* 0x07ffe20000001271 */
[----:B------:R-:W-:Y:S01]  /*5080*/  IMAD.U32 R125, R113, 0x10000, RZ ;  /* 0x00010000717d7824 */ /* 0x000fe200078e00ff */
[----:B------:R-:W-:Y:S01]  /*5090*/  SHF.L.U32 R84, R112, 0x10, RZ ;  /* 0x0000001070547819 */ /* 0x000fe200000006ff */
[----:B------:R-:W0:Y:S01]  /*50a0*/  @UP3 LDCU UR9, c[0x0][0x40c] ;  /* 0x00008180ff0937ac */ /* 0x000e220008000800 */
[----:B------:R-:W-:Y:S01]  /*50b0*/  SHF.L.U32 R86, R86, 0x10, RZ ;  /* 0x0000001056567819 */ /* 0x000fe200000006ff */
[----:B------:R-:W1:Y:S05]  /*50c0*/  @UP3 LDCU UR10, c[0x0][0x40c] ;  /* 0x00008180ff0a37ac */ /* 0x000e6a0008000800 */
        /* <DEDUP_REMOVED lines=11> */
[----:B------:R-:W-:Y:S01]  /*5180*/  @P6 FFMA.FTZ R84, R85, UR31, R84 ;  /* 0x0000001f55546c23 */ /* 0x000fe20008010054 */
[----:B0-----:R-:W-:Y:S01]  /*5190*/  @P1 FMUL.FTZ R87, R86, UR9 ;  /* 0x0000000956571c20 */ /* 0x001fe20008410000 */
[----:B------:R-:W-:Y:S01]  /*51a0*/  F2FP.BF16.F32.PACK_AB R86, RZ, R86 ;  /* 0x00000056ff56723e */ /* 0x000fe200000010ff */
[----:B-1----:R-:W-:Y:S01]  /*51b0*/  @P1 FMUL.FTZ R88, R125, UR10 ;  /* 0x0000000a7d581c20 */ /* 0x002fe20008410000 */
[----:B------:R-:W-:Y:S01]  /*51c0*/  SHF.L.U32 R90, R90, 0x10, RZ ;  /* 0x000000105a5a7819 */ /* 0x000fe200000006ff */
[----:B------:R-:W-:Y:S01]  /*51d0*/  @P1 FMUL.FTZ R85, R84, UR8 ;  /* 0x0000000854551c20 */ /* 0x000fe20008410000 */
[----:B------:R-:W-:-:S02]  /*51e0*/  @P1 F2FP.BF16.F32.PACK_AB R87, RZ, R87 ;  /* 0x00000057ff57123e */ /* 0x000fc400000010ff */
[----:B------:R-:W-:Y:S01]  /*51f0*/  @P1 F2FP.BF16.F32.PACK_AB R88, RZ, R88 ;  /* 0x00000058ff58123e */ /* 0x000fe200000010ff */
[----:B------:R-:W-:Y:S01]  /*5200*/  @P6 FFMA.FTZ R90, R127, UR31, R90 ;  /* 0x0000001f7f5a6c23 */ /* 0x000fe2000801005a */
[----:B------:R-:W-:Y:S02]  /*5210*/  @P1 F2FP.BF16.F32.PACK_AB R85, RZ, R85 ;  /* 0x00000055ff55123e */ /* 0x000fe400000010ff */
[----:B------:R-:W-:Y:S02]  /*5220*/  F2FP.BF16.F32.PACK_AB R84, RZ, R84 ;  /* 0x00000054ff54723e */ /* 0x000fe400000010ff */
[----:B------:R-:W-:Y:S02]  /*5230*/  F2FP.BF16.F32.PACK_AB R127, RZ, R125 ;  /* 0x0000007dff7f723e */ /* 0x000fe400000010ff */
[----:B------:R-:W-:Y:S02]  /*5240*/  @P1 PRMT R111, R85, 0x7610, R111 ;  /* 0x00007610556f1816 */ /* 0x000fe4000000006f */
[----:B------:R-:W-:-:S02]  /*5250*/  @P1 PRMT R122, R87, 0x7610, R122 ;  /* 0x00007610577a1816 */ /* 0x000fc4000000007a */
        /* <DEDUP_REMOVED lines=9> */
.L_x_2478:
        /* <DEDUP_REMOVED lines=36> */
.L_x_2477:
        /* <DEDUP_REMOVED lines=10> */
[----:B------:R-:W-:Y:S01]  /*55d0*/  ISETP.LT.AND P6, PT, RZ, UR30, PT ;  /* 0x0000001eff007c0c */ /* 0x000fe2000bfc1270 */
        /* <DEDUP_REMOVED lines=9> */
[----:B------:R-:W-:Y:S01]  /*5670*/  @P1 FMUL.FTZ R85, R84, UR8 ;  /* 0x0000000854551c20 */ /* 0x000fe20008410000 */
[----:B------:R-:W-:Y:S01]  /*5680*/  FSEL R90, R87, RZ, P6 ;  /* 0x000000ff575a7208 */ /* 0x000fe20003000000 */
[----:B0-----:R-:W-:Y:S01]  /*5690*/  @P1 FMUL.FTZ R87, R86, UR9 ;  /* 0x0000000956571c20 */ /* 0x001fe20008410000 */
[----:B------:R-:W-:Y:S02]  /*56a0*/  F2FP.BF16.F32.PACK_AB R84, RZ, R84 ;  /* 0x00000054ff54723e */ /* 0x000fe400000010ff */
[----:B------:R-:W-:Y:S01]  /*56b0*/  @P1 F2FP.BF16.F32.PACK_AB R125, RZ, R85 ;  /* 0x00000055ff7d123e */ /* 0x000fe200000010ff */
[----:B-1----:R-:W-:Y:S01]  /*56c0*/  @P1 FMUL.FTZ R88, R90, UR10 ;  /* 0x0000000a5a581c20 */ /* 0x002fe20008410000 */
[----:B------:R-:W-:Y:S01]  /*56d0*/  FMUL.FTZ R85, R126, UR31 ;  /* 0x0000001f7e557c20 */ /* 0x000fe20008410000 */
[----:B------:R-:W-:-:S02]  /*56e0*/  @P1 F2FP.BF16.F32.PACK_AB R87, RZ, R87 ;  /* 0x00000057ff57123e */ /* 0x000fc400000010ff */
[----:B------:R-:W-:Y:S02]  /*56f0*/  F2FP.BF16.F32.PACK_AB R86, RZ, R86 ;  /* 0x00000056ff56723e */ /* 0x000fe400000010ff */
[----:B------:R-:W-:Y:S02]  /*5700*/  @P1 F2FP.BF16.F32.PACK_AB R88, RZ, R88 ;  /* 0x00000058ff58123e */ /* 0x000fe400000010ff */
[----:B------:R-:W-:Y:S02]  /*5710*/  FSEL R85, R85, RZ, P6 ;  /* 0x000000ff55557208 */ /* 0x000fe40003000000 */
[----:B------:R-:W-:Y:S02]  /*5720*/  F2FP.BF16.F32.PACK_AB R90, RZ, R90 ;  /* 0x0000005aff5a723e */ /* 0x000fe400000010ff */
[----:B------:R-:W-:Y:S02]  /*5730*/  @P1 PRMT R111, R125, 0x7610, R111 ;  /* 0x000076107d6f1816 */ /* 0x000fe4000000006f */
[----:B------:R-:W-:-:S02]  /*5740*/  @P1 PRMT R122, R87, 0x7610, R122 ;  /* 0x00007610577a1816 */ /* 0x000fc4000000007a */
[----:B------:R-:W-:Y:S02]  /*5750*/  @P1 PRMT R123, R88, 0x7610, R123 ;  /* 0x00007610587b1816 */ /* 0x000fe4000000007b */
        /* <DEDUP_REMOVED lines=9> */
.L_x_2480:
        /* <DEDUP_REMOVED lines=17> */
.L_x_2481:
        /* <DEDUP_REMOVED lines=9> */
.L_x_2482:
        /* <DEDUP_REMOVED lines=9> */
.L_x_2483:
[----:B------:R-:W-:-:S07]  /*5a20*/  @P1 PRMT R124, R86, 0x7610, R124 ;  /* 0x00007610567c1816 */ /* 0x000fce000000007c */
.L_x_2479:
        /* <DEDUP_REMOVED lines=9> */
.L_x_2484:
        /* <DEDUP_REMOVED lines=9> */
.L_x_2476:
[----:B------:R-:W-:Y:S05]  /*5b50*/  BSYNC.RECONVERGENT B0 ;  /* 0x0000000000007941 */ /* 0x000fea0003800200 */
.L_x_2475:
[----:B------:R-:W-:Y:S02]  /*5b60*/  UIADD3 UR26, UPT, UPT, UR26, UR24, URZ ;  /* 0x000000181a1a7290 */ /* 0x000fe4000fffe0ff */
[----:B------:R-:W-:Y:S02]  /*5b70*/  UPLOP3.LUT UP1, UPT, UPT, UPT, UP1, 0x40, 0x4 ;  /* 0x000000000004789c */ /* 0x000fe40003f2e810 */
[----:B------:R-:W-:-:S09]  /*5b80*/  UISETP.GE.AND UP0, UPT, UR26, UR25, UPT ;  /* 0x000000191a00728c */ /* 0x000fd2000bf06270 */
[----:B------:R-:W-:Y:S05]  /*5b90*/  BRA.U !UP0, `(.L_x_2485) ;  /* 0xffffffa9087c7547 */ /* 0x000fea000b83ffff */
.L_x_2417:
[----:B------:R-:W0:Y:S08]  /*5ba0*/  S2UR UR7, SR_CTAID.X ;  /* 0x00000000000779c3 */ /* 0x000e300000002500 */
[----:B------:R-:W1:Y:S08]  /*5bb0*/  LDC.64 R2, c[0x0][0x440] ;  /* 0x00011000ff027b82 */ /* 0x000e700000000a00 */
[----:B------:R-:W2:Y:S08]  /*5bc0*/  LDC.64 R4, c[0x0][0x448] ;  /* 0x00011200ff047b82 */ /* 0x000eb00000000a00 */
        /* <DEDUP_REMOVED lines=8> */
[----:B------:R1:W-:Y:S02]  /*5c50*/  @P0 STG.E.128 desc[UR16][R2.64], R40 ;  /* 0x0000002802000986 */ /* 0x0003e4000c101d10 */
[----:B------:R-:W2:Y:S01]  /*5c60*/  LDC.64 R12, c[0x0][0x448] ;  /* 0x00011200ff0c7b82 */ /* 0x000ea20000000a00 */
[----:B------:R-:W-:Y:S01]  /*5c70*/  @P0 VIADD R19, R19, 0x80 ;  /* 0x0000008013130836 */ /* 0x000fe20000000000 */
[----:B------:R1:W-:Y:S03]  /*5c80*/  @P0 STG.E.128 desc[UR16][R4.64], R60 ;  /* 0x0000003c04000986 */ /* 0x0003e6000c101d10 */
[----:B---3--:R-:W-:-:S03]  /*5c90*/  @P2 IMAD.WIDE.U32 R6, R19, 0x10, R6 ;  /* 0x0000001013062825 */ /* 0x008fc600078e0006 */
        /* <DEDUP_REMOVED lines=24> */
.L_x_2486:
        /* <DEDUP_REMOVED lines=14> */
.L_x_10822:


//--------------------- .text._ZN10layer_norm13ln_bwd_kernelINS_13Kernel_traitsIf13__nv_bfloat16S2_S2_fjLj2560ELj1ELj1ELj4ELj8ENS_18Kernel_traits_baseILj2560EfS2_S2_S2_fjLj128EEEEELb0ELb0ELb1ELb1EEEvNS_9BwdParamsE --------------------------
	.section	.text._ZN10layer_norm13ln_bwd_kernelINS_13Kernel_traitsIf13__nv_bfloat16S2_S2_fjLj2560ELj1ELj1ELj4ELj8ENS_18Kernel_traits_baseILj2560EfS2_S2_S2_fjLj128EEEEELb0ELb0ELb1ELb1EEEvNS_9BwdParamsE,"ax",@progbits
	.align	128
        .global         _ZN10layer_norm13ln_bwd_kernelINS_13Kernel_traitsIf13__nv_bfloat16S2_S2_fjLj2560ELj1ELj1ELj4ELj8ENS_18Kernel_traits_baseILj2560EfS2_S2_S2_fjLj128EEEEELb0ELb0ELb1ELb1EEEvNS_9BwdParamsE
        .type           _ZN10layer_norm13ln_bwd_kernelINS_13Kernel_traitsIf13__nv_bfloat16S2_S2_fjLj2560ELj1ELj1ELj4ELj8ENS_18Kernel_traits_baseILj2560EfS2_S2_S2_fjLj128EEEEELb0ELb0ELb1ELb1EEEvNS_9BwdParamsE,@function
        .size           _ZN10layer_norm13ln_bwd_kernelINS_13Kernel_traitsIf13__nv_bfloat16S2_S2_fjLj2560ELj1ELj1ELj4ELj8ENS_18Kernel_traits_baseILj2560EfS2_S2_S2_fjLj128EEEEELb0ELb0ELb1ELb1EEEvNS_9BwdParamsE,(.L_x_10823 - _ZN10layer_norm13ln_bwd_kernelINS_13Kernel_traitsIf13__nv_bfloat16S2_S2_fjLj2560ELj1ELj1ELj4ELj8ENS_18Kernel_traits_baseILj2560EfS2_S2_S2_fjLj128EEEEELb0ELb0ELb1ELb1EEEvNS_9BwdParamsE)
        .other          _ZN10layer_norm13ln_bwd_kernelINS_13Kernel_traitsIf13__nv_bfloat16S2_S2_fjLj2560ELj1ELj1ELj4ELj8ENS_18Kernel_traits_baseILj2560EfS2_S2_S2_fjLj128EEEEELb0ELb0ELb1ELb1EEEvNS_9BwdParamsE,@"STO_CUDA_ENTRY STV_DEFAULT"
_ZN10layer_norm13ln_bwd_kernelINS_13Kernel_traitsIf13__nv_bfloat16S2_S2_fjLj2560ELj1ELj1ELj4ELj8ENS_18Kernel_traits_baseILj2560EfS2_S2_S2_fjLj128EEEEELb0ELb0ELb1ELb1EEEvNS_9BwdParamsE:
.text._ZN10layer_norm13ln_bwd_kernelINS_13Kernel_traitsIf13__nv_bfloat16S2_S2_fjLj2560ELj1ELj1ELj4ELj8ENS_18Kernel_traits_baseILj2560EfS2_S2_S2_fjLj128EEEEELb0ELb0ELb1ELb1EEEvNS_9BwdParamsE:
        /* <DEDUP_REMOVED lines=31> */
[----:B------:R-:W0:Y:S01]  /*01f0*/  LDCU.64 UR18, c[0x0][0x3c8] ;  /* 0x00007900ff1277ac */ /* 0x000e220008000a00 */
[----:B------:R-:W0:Y:S01]  /*0200*/  LDCU UR28, c[0x0][0x400] ;  /* 0x00008000ff1c77ac */ /* 0x000e220008000800 */
[----:B------:R-:W0:Y:S02]  /*0210*/  LDCU.64 UR4, c[0x0][0x438] ;  /* 0x00008700ff0477ac */ /* 0x000e240008000a00 */
[----:B0-----:R-:W-:Y:S01]  /*0220*/  IMAD.WIDE.U32 R2, R0, 0x10, R2 ;  /* 0x0000001000027825 */ /* 0x001fe200078e0002 */
[----:B------:R-:W0:Y:S04]  /*0230*/  LDCU.64 UR6, c[0x0][0x478] ;  /* 0x00008f00ff0677ac */ /* 0x000e280008000a00 */
[----:B--2---:R2:W5:Y:S01]  /*0240*/  LDG.E.128 R48, desc[UR16][R2.64] ;  /* 0x0000001002307981 */ /* 0x004562000c1e1d00 */
[----:B------:R-:W0:Y:S03]  /*0250*/  LDCU.128 UR12, c[0x0][0x3f0] ;  /* 0x00007e00ff0c77ac */ /* 0x000e260008000c00 */
[----:B------:R2:W5:Y:S01]  /*0260*/  LDG.E.128 R44, desc[UR16][R2.64+0x800] ;  /* 0x00080010022c7981 */ /* 0x000562000c1e1d00 */
[----:B------:R-:W0:Y:S03]  /*0270*/  LDCU.64 UR20, c[0x0][0x3c0] ;  /* 0x00007800ff1477ac */ /* 0x000e260008000a00 */
[----:B------:R2:W5:Y:S01]  /*0280*/  LDG.E.128 R40, desc[UR16][R2.64+0x1000] ;  /* 0x0010001002287981 */ /* 0x000562000c1e1d00 */
[----:B------:R-:W0:Y:S03]  /*0290*/  LDCU.64 UR22, c[0x0][0x380] ;  /* 0x00007000ff1677ac */ /* 0x000e260008000a00 */
[----:B------:R2:W5:Y:S04]  /*02a0*/  LDG.E.128 R36, desc[UR16][R2.64+0x1800] ;  /* 0x0018001002247981 */ /* 0x000568000c1e1d00 */
[----:B------:R2:W5:Y:S01]  /*02b0*/  LDG.E.128 R32, desc[UR16][R2.64+0x2000] ;  /* 0x0020001002207981 */ /* 0x000562000c1e1d00 */
[----:B------:R-:W-:Y:S01]  /*02c0*/  HFMA2 R88, -RZ, RZ, 0, 0 ;  /* 0x00000000ff587431 */ /* 0x000fe200000001ff */
[----:B-1-34-:R-:W-:-:S11]  /*02d0*/  UPLOP3.LUT UP2, UPT, UPT, UPT, UPT, 0x40, 0x4 ;  /* 0x000000000004789c */ /* 0x01afd60003f4e870 */
.L_x_2537:
[----:B0-----:R-:W-:Y:S02]  /*02e0*/  UIMAD.WIDE UR10, UR8, 0x4, UR14 ;  /* 0x00000004080a78a5 */ /* 0x001fe4000f8e020e */
[----:B------:R-:W-:-:S04]  /*02f0*/  UIMAD.WIDE UR30, UR8, 0x4, UR12 ;  /* 0x00000004081e78a5 */ /* 0x000fc8000f8e020c */
[----:B------:R-:W-:Y:S02]  /*0300*/  MOV R96, UR10 ;  /* 0x0000000a00607c02 */ /* 0x000fe40008000f00 */
[----:B------:R-:W-:Y:S01]  /*0310*/  MOV R97, UR11 ;  /* 0x0000000b00617c02 */ /* 0x000fe20008000f00 */
[----:B------:R-:W-:-:S04]  /*0320*/  UIMAD.WIDE UR10, UR8, 0x4, UR18 ;  /* 0x00000004080a78a5 */ /* 0x000fc8000f8e0212 */
[----:B------:R-:W3:Y:S01]  /*0330*/  LDG.E R96, desc[UR16][R96.64] ;  /* 0x0000001060607981 */ /* 0x000ee2000c1e1900 */
[----:B-1----:R-:W-:Y:S02]  /*0340*/  MOV R92, UR30 ;  /* 0x0000001e005c7c02 */ /* 0x002fe40008000f00 */
[----:B------:R-:W-:Y:S02]  /*0350*/  MOV R94, UR10 ;  /* 0x0000000a005e7c02 */ /* 0x000fe40008000f00 */
[----:B------:R-:W-:Y:S02]  /*0360*/  MOV R95, UR11 ;  /* 0x0000000b005f7c02 */ /* 0x000fe40008000f00 */
[----:B------:R-:W-:-:S03]  /*0370*/  MOV R93, UR31 ;  /* 0x0000001f005d7c02 */ /* 0x000fc60008000f00 */
[----:B------:R-:W4:Y:S04]  /*0380*/  LDG.E R94, desc[UR16][R94.64] ;  /* 0x000000105e5e7981 */ /* 0x000f28000c1e1900 */
[----:B------:R-:W2:Y:S01]  /*0390*/  LDG.E R92, desc[UR16][R92.64] ;  /* 0x000000105c5c7981 */ /* 0x000ea2000c1e1900 */
[----:B------:R-:W-:Y:S01]  /*03a0*/  MOV R0, RZ ;  /* 0x000000ff00007202 */ /* 0x000fe20000000f00 */
[----:B------:R-:W-:Y:S01]  /*03b0*/  IMAD.MOV.U32 R98, RZ, RZ, RZ ;  /* 0x000000ffff627224 */ /* 0x000fe200078e00ff */
[----:B---3--:R-:W-:Y:S02]  /*03c0*/  R2UR UR29, R96 ;  /* 0x00000000601d72ca */ /* 0x008fe400000e0000 */
[----:B----4-:R-:W-:-:S11]  /*03d0*/  R2UR UR30, R94 ;  /* 0x000000005e1e72ca */ /* 0x010fd600000e0000 */
[----:B------:R-:W-:Y:S01]  /*03e0*/  UISETP.GE.AND UP3, UPT, UR29, 0x1, UPT ;  /* 0x000000011d00788c */ /* 0x000fe2000bf66270 */
[----:B--2---:R-:W-:-:S08]  /*03f0*/  R2UR UR11, R92 ;  /* 0x000000005c0b72ca */ /* 0x004fd000000e0000 */
[----:B-----5:R-:W-:Y:S07]  /*0400*/  BRA.U !UP3, `(.L_x_2488) ;  /* 0x000000110b5c7547 */ /* 0x020fee000b800000 */
[----:B------:R-:W0:Y:S01]  /*0410*/  S2R R93, SR_TID.X ;  /* 0x00000000005d7919 */ /* 0x000e220000002100 */
[----:B------:R-:W-:Y:S01]  /*0420*/  UIADD3 UR9, UPT, UPT, UR29, -0x1, URZ ;  /* 0xffffffff1d097890 */ /* 0x000fe2000fffe0ff */
[----:B------:R-:W1:Y:S03]  /*0430*/  LDC.64 R2, c[0x0][0x428] ;  /* 0x00010a00ff027b82 */ /* 0x000e660000000a00 */
[----:B------:R-:W-:-:S04]  /*0440*/  UIMAD UR9, UR9, UR26, URZ ;  /* 0x0000001a090972a4 */ /* 0x000fc8000f8e02ff */
[----:B------:R-:W-:Y:S01]  /*0450*/  USHF.R.S32.HI UR10, URZ, 0x1f, UR9 ;  /* 0x0000001fff0a7899 */ /* 0x000fe20008011409 */
[----:B------:R-:W2:Y:S03]  /*0460*/  LDC.64 R16, c[0x0][0x3a8] ;  /* 0x0000ea00ff107b82 */ /* 0x000ea60000000a00 */
[----:B------:R-:W-:Y:S02]  /*0470*/  ULEA.HI UR10, UR10, UR9, URZ, 0x2 ;  /* 0x000000090a0a7291 */ /* 0x000fe4000f8f10ff */
[----:B------:R-:W-:-:S04]  /*0480*/  UIMAD UR9, UR8, UR26, URZ ;  /* 0x0000001a080972a4 */ /* 0x000fc8000f8e02ff */
[----:B------:R-:W-:Y:S01]  /*0490*/  MOV R0, UR10 ;  /* 0x0000000a00007c02 */ /* 0x000fe20008000f00 */
[----:B------:R-:W-:-:S04]  /*04a0*/  USHF.R.S32.HI UR10, URZ, 0x1f, UR9 ;  /* 0x0000001fff0a7899 */ /* 0x000fc80008011409 */
[----:B------:R-:W-:Y:S02]  /*04b0*/  ULEA.HI UR10, UR10, UR9, URZ, 0x2 ;  /* 0x000000090a0a7291 */ /* 0x000fe4000f8f10ff */
[----:B------:R-:W-:Y:S01]  /*04c0*/  USHF.R.S32.HI UR9, URZ, 0x1f, UR8 ;  /* 0x0000001fff097899 */ /* 0x000fe20008011408 */
[----:B0-----:R-:W-:-:S03]  /*04d0*/  LEA.HI.SX32 R5, R0, R93, 0x1e ;  /* 0x0000005d00057211 */ /* 0x001fc600078ff2ff */
[----:B------:R-:W-:Y:S02]  /*04e0*/  MOV R0, UR10 ;  /* 0x0000000a00007c02 */ /* 0x000fe40008000f00 */
[C---:B------:R-:W-:Y:S01]  /*04f0*/  IADD3 R19, PT, PT, R5.reuse, 0x80, RZ ;  /* 0x0000008005137810 */ /* 0x040fe20007ffe0ff */
[C-C-:B-1----:R-:W-:Y:S01]  /*0500*/  IMAD.WIDE.U32 R20, R5.reuse, 0x8, R2.reuse ;  /* 0x0000000805147825 */ /* 0x142fe200078e0002 */
[C---:B------:R-:W-:Y:S01]  /*0510*/  IADD3 R15, PT, PT, R5.reuse, 0x100, RZ ;  /* 0x00000100050f7810 */ /* 0x040fe20007ffe0ff */
[----:B------:R-:W-:Y:S01]  /*0520*/  ULEA UR10, UP0, UR8, UR20, 0x2 ;  /* 0x00000014080a7291 */ /* 0x000fe2000f8010ff */
[----:B------:R-:W-:Y:S01]  /*0530*/  IADD3 R11, PT, PT, R5, 0x180, RZ ;  /* 0x00000180050b7810 */ /* 0x000fe20007ffe0ff */
[--C-:B------:R-:W-:Y:S01]  /*0540*/  IMAD.WIDE.U32 R18, R19, 0x8, R2.reuse ;  /* 0x0000000813127825 */ /* 0x100fe200078e0002 */
[----:B------:R-:W-:Y:S02]  /*0550*/  IADD3 R5, PT, PT, R5, 0x200, RZ ;  /* 0x0000020005057810 */ /* 0x000fe40007ffe0ff */
[----:B------:R-:W-:Y:S01]  /*0560*/  LEA.HI.SX32 R93, R0, R93, 0x1e ;  /* 0x0000005d005d7211 */ /* 0x000fe200078ff2ff */
[--C-:B------:R-:W-:Y:S01]  /*0570*/  IMAD.WIDE.U32 R14, R15, 0x8, R2.reuse ;  /* 0x000000080f0e7825 */ /* 0x100fe200078e0002 */
[----:B------:R-:W-:Y:S01]  /*0580*/  ULEA.HI.X UR9, UR8, UR21, UR9, 0x2, UP0 ;  /* 0x0000001508097291 */ /* 0x000fe200080f1409 */
[----:B------:R-:W3:Y:S01]  /*0590*/  LDG.E.64 R20, desc[UR16][R20.64] ;  /* 0x0000001014147981 */ /* 0x000ee2000c1e1b00 */
[----:B------:R-:W-:Y:S01]  /*05a0*/  IADD3 R95, PT, PT, R93, 0x80, RZ ;  /* 0x000000805d5f7810 */ /* 0x000fe20007ffe0ff */
[--C-:B------:R-:W-:Y:S01]  /*05b0*/  IMAD.WIDE.U32 R10, R11, 0x8, R2.reuse ;  /* 0x000000080b0a7825 */ /* 0x100fe200078e0002 */
[----:B------:R-:W-:Y:S01]  /*05c0*/  IADD3 R29, PT, PT, R93, 0x100, RZ ;  /* 0x000001005d1d7810 */ /* 0x000fe20007ffe0ff */
[----:B------:R-:W4:Y:S02]  /*05d0*/  LDG.E.64 R18, desc[UR16][R18.64] ;  /* 0x0000001012127981 */ /* 0x000f24000c1e1b00 */
[----:B------:R-:W-:Y:S01]  /*05e0*/  IMAD.WIDE.U32 R2, R5, 0x8, R2 ;  /* 0x0000000805027825 */ /* 0x000fe200078e0002 */
[C---:B------:R-:W-:Y:S01]  /*05f0*/  IADD3 R103, PT, PT, R93.reuse, 0x200, RZ ;  /* 0x000002005d677810 */ /* 0x040fe20007ffe0ff */
[----:B------:R-:W4:Y:S02]  /*0600*/  LDG.E.64 R14, desc[UR16][R14.64] ;  /* 0x000000100e0e7981 */ /* 0x000f24000c1e1b00 */
[--C-:B--2---:R-:W-:Y:S01]  /*0610*/  IMAD.WIDE.U32 R4, R93, 0x8, R16.reuse ;  /* 0x000000085d047825 */ /* 0x104fe200078e0010 */
[----:B------:R-:W-:Y:S01]  /*0620*/  MOV R22, UR10 ;  /* 0x0000000a00167c02 */ /* 0x000fe20008000f00 */
[----:B------:R-:W2:Y:S01]  /*0630*/  LDG.E.64 R10, desc[UR16][R10.64] ;  /* 0x000000100a0a7981 */ /* 0x000ea2000c1e1b00 */
[----:B------:R-:W-:Y:S01]  /*0640*/  MOV R23, UR9 ;  /* 0x0000000900177c02 */ /* 0x000fe20008000f00 */
[----:B------:R-:W-:-:S02]  /*0650*/  IMAD.WIDE.U32 R6, R95, 0x8, R16 ;  /* 0x000000085f067825 */ /* 0x000fc400078e0010 */
[----:B------:R-:W2:Y:S02]  /*0660*/  LDG.E.64 R2, desc[UR16][R2.64] ;  /* 0x0000001002027981 */ /* 0x000ea4000c1e1b00 */
[----:B------:R-:W-:Y:S02]  /*0670*/  VIADD R31, R93, 0x180 ;  /* 0x000001805d1f7836 */ /* 0x000fe40000000000 */
[----:B------:R-:W2:Y:S01]  /*0680*/  LDG.E.64 R4, desc[UR16][R4.64] ;  /* 0x0000001004047981 */ /* 0x000ea2000c1e1b00 */
[----:B------:R-:W-:-:S03]  /*0690*/  IMAD.WIDE.U32 R8, R29, 0x8, R16 ;  /* 0x000000081d087825 */ /* 0x000fc600078e0010 */
[----:B------:R-:W2:Y:S01]  /*06a0*/  LDG.E.64 R6, desc[UR16][R6.64] ;  /* 0x0000001006067981 */ /* 0x000ea2000c1e1b00 */
[----:B------:R-:W-:-:S03]  /*06b0*/  IMAD.WIDE.U32 R12, R31, 0x8, R16 ;  /* 0x000000081f0c7825 */ /* 0x000fc600078e0010 */
[----:B------:R0:W2:Y:S01]  /*06c0*/  LDG.E R28, desc[UR16][R22.64] ;  /* 0x00000010161c7981 */ /* 0x0000a2000c1e1900 */
[----:B------:R-:W-:-:S03]  /*06d0*/  IMAD.WIDE.U32 R16, R103, 0x8, R16 ;  /* 0x0000000867107825 */ /* 0x000fc600078e0010 */
        /* <DEDUP_REMOVED lines=16> */
[----:B------:R1:W5:Y:S04]  /*07e0*/  @P0 LDG.E.64 R118, desc[UR16][R24.64] ;  /* 0x0000001018760981 */ /* 0x000368000c1e1b00 */
[----:B------:R1:W5:Y:S01]  /*07f0*/  @P0 LDG.E.64 R116, desc[UR16][R96.64] ;  /* 0x0000001060740981 */ /* 0x000362000c1e1b00 */
[----:B------:R-:W-:-:S05]  /*0800*/  @P0 IMAD.WIDE.U32 R98, R31, 0x8, R98 ;  /* 0x000000081f620825 */ /* 0x000fca00078e0062 */
[----:B------:R-:W5:Y:S01]  /*0810*/  @P0 LDG.E.64 R114, desc[UR16][R98.64] ;  /* 0x0000001062720981 */ /* 0x000f62000c1e1b00 */
[----:B------:R-:W-:-:S05]  /*0820*/  @P0 IMAD.WIDE.U32 R100, R103, 0x8, R100 ;  /* 0x0000000867640825 */ /* 0x000fca00078e0064 */
[----:B------:R1:W5:Y:S01]  /*0830*/  @P0 LDG.E.64 R112, desc[UR16][R100.64] ;  /* 0x0000001064700981 */ /* 0x000362000c1e1b00 */
[--C-:B---3--:R-:W-:Y:S02]  /*0840*/  SHF.R.U64 R93, R20, 0x10, R21.reuse ;  /* 0x00000010145d7819 */ /* 0x108fe40000001215 */
[----:B------:R-:W-:Y:S02]  /*0850*/  MOV R92, R21 ;  /* 0x00000015005c7202 */ /* 0x000fe40000000f00 */
[----:B------:R-:W-:Y:S02]  /*0860*/  SHF.R.U32.HI R94, RZ, 0x10, R21 ;  /* 0x00000010ff5e7819 */ /* 0x000fe40000011615 */
[--C-:B----4-:R-:W-:Y:S02]  /*0870*/  SHF.R.U64 R29, R18, 0x10, R19.reuse ;  /* 0x00000010121d7819 */ /* 0x110fe40000001213 */
[----:B------:R-:W-:Y:S02]  /*0880*/  MOV R27, R19 ;  /* 0x00000013001b7202 */ /* 0x000fe40000000f00 */
[----:B------:R-:W-:-:S02]  /*0890*/  SHF.R.U32.HI R30, RZ, 0x10, R19 ;  /* 0x00000010ff1e7819 */ /* 0x000fc40000011613 */
[----:B------:R-:W-:Y:S02]  /*08a0*/  MOV R31, R18 ;  /* 0x00000012001f7202 */ /* 0x000fe40000000f00 */
[----:B------:R-:W-:Y:S02]  /*08b0*/  MOV R26, R14 ;  /* 0x0000000e001a7202 */ /* 0x000fe40000000f00 */
[----:B0-----:R-:W-:Y:S02]  /*08c0*/  SHF.R.U64 R22, R14, 0x10, R15 ;  /* 0x000000100e167819 */ /* 0x001fe4000000120f */
[----:B--2---:R-:W-:Y:S02]  /*08d0*/  MOV R21, R10 ;  /* 0x0000000a00157202 */ /* 0x004fe40000000f00 */
[----:B------:R-:W-:Y:S02]  /*08e0*/  SHF.R.U64 R19, R10, 0x10, R11 ;  /* 0x000000100a137819 */ /* 0x000fe4000000120b */
[----:B------:R-:W-:-:S02]  /*08f0*/  SHF.R.U64 R18, R2, 0x10, R3 ;  /* 0x0000001002127819 */ /* 0x000fc40000001203 */
[----:B------:R-:W-:Y:S02]  /*0900*/  MOV R10, R3 ;  /* 0x00000003000a7202 */ /* 0x000fe40000000f00 */
[----:B------:R-:W-:Y:S02]  /*0910*/  SHF.R.U32.HI R14, RZ, 0x10, R3 ;  /* 0x00000010ff0e7819 */ /* 0x000fe40000011603 */
[----:B------:R-:W-:Y:S02]  /*0920*/  SHF.R.U32.HI R3, RZ, 0x10, R5 ;  /* 0x00000010ff037819 */ /* 0x000fe40000011605 */
[----:B------:R-:W-:Y:S02]  /*0930*/  MOV R95, R20 ;  /* 0x00000014005f7202 */ /* 0x000fe40000000f00 */
[----:B------:R-:W-:Y:S02]  /*0940*/  MOV R23, R2 ;  /* 0x0000000200177202 */ /* 0x000fe40000000f00 */
[----:B------:R-:W-:-:S02]  /*0950*/  MOV R20, R11 ;  /* 0x0000000b00147202 */ /* 0x000fc40000000f00 */
[----:B-1----:R-:W-:Y:S02]  /*0960*/  SHF.R.U32.HI R25, RZ, 0x10, R11 ;  /* 0x00000010ff197819 */ /* 0x002fe4000001160b */
[C---:B------:R-:W-:Y:S02]  /*0970*/  SHF.R.U64 R2, R4.reuse, 0x10, R5 ;  /* 0x0000001004027819 */ /* 0x040fe40000001205 */
[----:B------:R-:W-:Y:S02]  /*0980*/  SHF.L.U32 R4, R4, 0x10, RZ ;  /* 0x0000001004047819 */ /* 0x000fe400000006ff */
[C---:B------:R-:W-:Y:S02]  /*0990*/  SHF.R.U64 R102, R6.reuse, 0x10, R7 ;  /* 0x0000001006667819 */ /* 0x040fe40000001207 */
[----:B------:R-:W-:Y:S02]  /*09a0*/  SHF.L.U32 R11, R6, 0x10, RZ ;  /* 0x00000010060b7819 */ /* 0x000fe400000006ff */
[----:B------:R-:W-:Y:S01]  /*09b0*/  FSEL R103, R28, RZ, !P1 ;  /* 0x000000ff1c677208 */ /* 0x000fe20004800000 */
[----:B------:R-:W-:Y:S01]  /*09c0*/  IMAD.MOV.U32 R0, RZ, RZ, R15 ;  /* 0x000000ffff007224 */ /* 0x000fe200078e000f */
[----:B------:R-:W-:-:S02]  /*09d0*/  SHF.L.U32 R6, R3, 0x10, RZ ;  /* 0x0000001003067819 */ /* 0x000fc400000006ff */
[----:B------:R-:W-:Y:S02]  /*09e0*/  SHF.R.U32.HI R24, RZ, 0x10, R15 ;  /* 0x00000010ff187819 */ /* 0x000fe4000001160f */
[----:B------:R-:W-:Y:S01]  /*09f0*/  SHF.R.U32.HI R15, RZ, 0x10, R7 ;  /* 0x00000010ff0f7819 */ /* 0x000fe20000011607 */
[----:B------:R-:W-:Y:S01]  /*0a00*/  FADD.FTZ R3, -R103, R4 ;  /* 0x0000000467037221 */ /* 0x000fe20000010100 */
[----:B------:R-:W-:Y:S01]  /*0a10*/  SHF.L.U32 R7, R7, 0x10, RZ ;  /* 0x0000001007077819 */ /* 0x000fe200000006ff */
[----:B------:R-:W-:Y:S01]  /*0a20*/  FADD.FTZ R4, -R103, R6 ;  /* 0x0000000667047221 */ /* 0x000fe20000010100 */
[----:B------:R-:W-:Y:S02]  /*0a30*/  SHF.R.U64 R104, R16, 0x10, R17 ;  /* 0x0000001010687819 */ /* 0x000fe40000001211 */
[C---:B------:R-:W-:Y:S01]  /*0a40*/  SHF.R.U64 R96, R8.reuse, 0x10, R9 ;  /* 0x0000001008607819 */ /* 0x040fe20000001209 */
[----:B------:R-:W-:Y:S01]  /*0a50*/  IMAD.U32 R8, R8, 0x10000, RZ ;  /* 0x0001000008087824 */ /* 0x000fe200078e00ff */
[----:B------:R-:W-:-:S02]  /*0a60*/  SHF.L.U32 R16, R16, 0x10, RZ ;  /* 0x0000001010107819 */ /* 0x000fc400000006ff */
[----:B------:R-:W-:Y:S02]  /*0a70*/  SHF.R.U32.HI R97, RZ, 0x10, R9 ;  /* 0x00000010ff617819 */ /* 0x000fe40000011609 */
[----:B------:R-:W-:Y:S02]  /*0a80*/  SHF.L.U32 R2, R2, 0x10, RZ ;  /* 0x0000001002027819 */ /* 0x000fe400000006ff */
[----:B------:R-:W-:Y:S02]  /*0a90*/  SHF.L.U32 R6, R102, 0x10, RZ ;  /* 0x0000001066067819 */ /* 0x000fe400000006ff */
[--C-:B------:R-:W-:Y:S02]  /*0aa0*/  SHF.R.U64 R101, R12, 0x10, R13.reuse ;  /* 0x000000100c657819 */ /* 0x100fe4000000120d */
[----:B------:R-:W-:Y:S02]  /*0ab0*/  SHF.R.U32.HI R100, RZ, 0x10, R13 ;  /* 0x00000010ff647819 */ /* 0x000fe4000001160d */
[----:B------:R-:W-:Y:S01]  /*0ac0*/  SHF.L.U32 R98, R13, 0x10, RZ ;  /* 0x000000100d627819 */ /* 0x000fe200000006ff */
[----:B------:R-:W-:Y:S01]  /*0ad0*/  FADD.FTZ R13, -R103, R7 ;  /* 0x00000007670d7221 */ /* 0x000fe20000010100 */
[----:B------:R-:W-:Y:S01]  /*0ae0*/  SHF.L.U32 R95, R95, 0x10, RZ ;  /* 0x000000105f5f7819 */ /* 0x000fe200000006ff */
[----:B------:R-:W-:Y:S01]  /*0af0*/  IMAD.U32 R7, R15, 0x10000, RZ ;  /* 0x000100000f077824 */ /* 0x000fe200078e00ff */
[----:B------:R-:W-:Y:S01]  /*0b00*/  SHF.L.U32 R99, R17, 0x10, RZ ;  /* 0x0000001011637819 */ /* 0x000fe200000006ff */
[----:B------:R-:W-:Y:S01]  /*0b10*/  FADD.FTZ R15, -R103, R8 ;  /* 0x00000008670f7221 */ /* 0x000fe20000010100 */
[----:B------:R-:W-:Y:S01]  /*0b20*/  SHF.L.U32 R5, R5, 0x10, RZ ;  /* 0x0000001005057819 */ /* 0x000fe200000006ff */
[----:B------:R-:W-:Y:S01]  /*0b30*/  FADD.FTZ R108, -R103, R16 ;  /* 0x00000010676c7221 */ /* 0x000fe20000010100 */
[----:B------:R-:W-:Y:S01]  /*0b40*/  SHF.L.U32 R9, R9, 0x10, RZ ;  /* 0x0000001009097819 */ /* 0x000fe200000006ff */
[C---:B------:R-:W-:Y:S01]  /*0b50*/  FADD.FTZ R2, -R103.reuse, R2 ;  /* 0x0000000267027221 */ /* 0x040fe20000010100 */
[----:B------:R-:W-:Y:S01]  /*0b60*/  SHF.R.U32.HI R110, RZ, 0x10, R17 ;  /* 0x00000010ff6e7819 */ /* 0x000fe20000011611 */
[----:B------:R-:W-:Y:S01]  /*0b70*/  FADD.FTZ R16, -R103, R6 ;  /* 0x0000000667107221 */ /* 0x000fe20000010100 */
[----:B------:R-:W-:-:S02]  /*0b80*/  SHF.L.U32 R96, R96, 0x10, RZ ;  /* 0x0000001060607819 */ /* 0x000fc400000006ff */
[----:B------:R-:W-:Y:S01]  /*0b90*/  SHF.L.U32 R97, R97, 0x10, RZ ;  /* 0x0000001061617819 */ /* 0x000fe200000006ff */
[----:B------:R-:W-:Y:S01]  /*0ba0*/  FADD.FTZ R107, -R103, R98 ;  /* 0x00000062676b7221 */ /* 0x000fe20000010100 */
[----:B------:R-:W-:Y:S01]  /*0bb0*/  SHF.L.U32 R8, R93, 0x10, RZ ;  /* 0x000000105d087819 */ /* 0x000fe200000006ff */
[----:B-----5:R-:W-:Y:S01]  /*0bc0*/  FMUL.FTZ R6, R48, R95 ;  /* 0x0000005f30067220 */ /* 0x020fe20000410000 */
[----:B------:R-:W-:Y:S01]  /*0bd0*/  FMUL.FTZ R3, R3, UR30 ;  /* 0x0000001e03037c20 */ /* 0x000fe20008410000 */
[----:B------:R-:W-:Y:S01]  /*0be0*/  SHF.L.U32 R12, R12, 0x10, RZ ;  /* 0x000000100c0c7819 */ /* 0x000fe200000006ff */
[----:B------:R-:W-:Y:S01]  /*0bf0*/  FADD.FTZ R11, -R103, R11 ;  /* 0x0000000b670b7221 */ /* 0x000fe20000010100 */
[----:B------:R-:W-:Y:S01]  /*0c00*/  SHF.L.U32 R28, R101, 0x10, RZ ;  /* 0x00000010651c7819 */ /* 0x000fe200000006ff */
[C---:B------:R-:W-:Y:S01]  /*0c10*/  FADD.FTZ R128, -R103.reuse, R99 ;  /* 0x0000006367807221 */ /* 0x040fe20000010100 */
[----:B------:R-:W-:Y:S01]  /*0c20*/  SHF.L.U32 R100, R100, 0x10, RZ ;  /* 0x0000001064647819 */ /* 0x000fe200000006ff */
[C---:B------:R-:W-:Y:S01]  /*0c30*/  FADD.FTZ R5, -R103.reuse, R5 ;  /* 0x0000000567057221 */ /* 0x040fe20000010100 */
[----:B------:R-:W-:Y:S01]  /*0c40*/  SHF.L.U32 R104, R104, 0x10, RZ ;  /* 0x0000001068687819 */ /* 0x000fe200000006ff */
[C---:B------:R-:W-:Y:S01]  /*0c50*/  FADD.FTZ R17, -R103.reuse, R9 ;  /* 0x0000000967117221 */ /* 0x040fe20000010100 */
[----:B------:R-:W-:Y:S01]  /*0c60*/  SHF.L.U32 R110, R110, 0x10, RZ ;  /* 0x000000106e6e7819 */ /* 0x000fe200000006ff */
[C---:B------:R-:W-:Y:S01]  /*0c70*/  FADD.FTZ R99, -R103.reuse, R7 ;  /* 0x0000000767637221 */ /* 0x040fe20000010100 */
[C---:B------:R-:W-:Y:S01]  /*0c80*/  FADD.FTZ R96, -R103.reuse, R96 ;  /* 0x0000006067607221 */ /* 0x040fe20000010100 */
[----:B------:R-:W-:Y:S01]  /*0c90*/  FADD.FTZ R97, -R103, R97 ;  /* 0x0000006167617221 */ /* 0x000fe20000010100 */
[----:B------:R-:W-:Y:S01]  /*0ca0*/  FMUL.FTZ R2, R2, UR30 ;  /* 0x0000001e02027c20 */ /* 0x000fe20008410000 */
[----:B------:R-:W-:Y:S01]  /*0cb0*/  IMAD.U32 R102, R24, 0x10000, RZ ;  /* 0x0001000018667824 */ /* 0x000fe200078e00ff */
[----:B------:R-:W-:Y:S01]  /*0cc0*/  SHF.L.U32 R105, R21, 0x10, RZ ;  /* 0x0000001015697819 */ /* 0x000fe200000006ff */
[----:B------:R-:W-:-:S02]  /*0cd0*/  IMAD.U32 R9, R92, 0x10000, RZ ;  /* 0x000100005c097824 */ /* 0x000fc400078e00ff */
[----:B------:R-:W-:Y:S01]  /*0ce0*/  FMUL.FTZ R7, R49, R8 ;  /* 0x0000000831077220 */ /* 0x000fe20000410000 */
[----:B------:R-:W-:Y:S01]  /*0cf0*/  FMUL.FTZ R21, R107, UR30 ;  /* 0x0000001e6b157c20 */ /* 0x000fe20008410000 */
[----:B------:R-:W-:Y:S01]  /*0d00*/  FADD.FTZ R24, RZ, R6 ;  /* 0x00000006ff187221 */ /* 0x000fe20000010000 */
[----:B------:R-:W-:Y:S01]  /*0d10*/  SHF.L.U32 R31, R31, 0x10, RZ ;  /* 0x000000101f1f7819 */ /* 0x000fe200000006ff */
[----:B------:R-:W-:Y:S01]  /*0d20*/  FFMA.FTZ R107, R3, R6, RZ ;  /* 0x00000006036b7223 */ /* 0x000fe200000100ff */
[----:B------:R-:W-:Y:S01]  /*0d30*/  SHF.L.U32 R101, R26, 0x10, RZ ;  /* 0x000000101a657819 */ /* 0x000fe200000006ff */
[----:B------:R-:W-:Y:S01]  /*0d40*/  FMUL.FTZ R11, R11, UR30 ;  /* 0x0000001e0b0b7c20 */ /* 0x000fe20008410000 */
        /* <DEDUP_REMOVED lines=9> */
[----:B------:R-:W-:Y:S01]  /*0de0*/  SHF.L.U32 R94, R94, 0x10, RZ ;  /* 0x000000105e5e7819 */ /* 0x000fe200000006ff */
[----:B------:R-:W-:Y:S01]  /*0df0*/  FADD.FTZ R89, R89, R8 ;  /* 0x0000000859597221 */ /* 0x000fe20000010000 */
[----:B------:R-:W-:Y:S01]  /*0e00*/  FFMA.FTZ R53, R2, R8, R53 ;  /* 0x0000000802357223 */ /* 0x000fe20000010035 */
[----:B------:R-:W-:Y:S01]  /*0e10*/  FMUL.FTZ R18, R96, UR30 ;  /* 0x0000001e60127c20 */ /* 0x000fe20008410000 */
[----:B------:R-:W-:Y:S01]  /*0e20*/  FMUL.FTZ R20, R97, UR30 ;  /* 0x0000001e61147c20 */ /* 0x000fe20008410000 */
[----:B------:R-:W-:Y:S01]  /*0e30*/  FMUL.FTZ R8, R50, R9 ;  /* 0x0000000932087220 */ /* 0x000fe20000410000 */
[----:B------:R-:W-:Y:S01]  /*0e40*/  SHF.L.U32 R103, R0, 0x10, RZ ;  /* 0x0000001000677819 */ /* 0x000fe200000006ff */
[----:B------:R-:W-:Y:S01]  /*0e50*/  FADD.FTZ R97, R7, R24 ;  /* 0x0000001807617221 */ /* 0x000fe20000010000 */
[----:B------:R-:W-:Y:S01]  /*0e60*/  SHF.L.U32 R0, R14, 0x10, RZ ;  /* 0x000000100e007819 */ /* 0x000fe200000006ff */
[----:B------:R-:W-:Y:S01]  /*0e70*/  FFMA.FTZ R24, R2, R7, R107 ;  /* 0x0000000702187223 */ /* 0x000fe2000001006b */
[-C--:B------:R-:W-:Y:S01]  /*0e80*/  FFMA.FTZ R56, R11, R31.reuse, R56 ;  /* 0x0000001f0b387223 */ /* 0x080fe20000010038 */
[----:B------:R-:W-:Y:S01]  /*0e90*/  FADD.FTZ R84, R84, R31 ;  /* 0x0000001f54547221 */ /* 0x000fe20000010000 */
[----:B------:R-:W-:Y:S01]  /*0ea0*/  FMUL.FTZ R14, R44, R31 ;  /* 0x0000001f2c0e7220 */ /* 0x000fe20000410000 */
[----:B------:R-:W-:Y:S01]  /*0eb0*/  FFMA.FTZ R54, R5, R9, R54 ;  /* 0x0000000905367223 */ /* 0x000fe20000010036 */
[----:B------:R-:W-:Y:S01]  /*0ec0*/  FADD.FTZ R90, R90, R9 ;  /* 0x000000095a5a7221 */ /* 0x000fe20000010000 */
[----:B------:R-:W-:Y:S01]  /*0ed0*/  FADD.FTZ R81, R81, R26 ;  /* 0x0000001a51517221 */ /* 0x000fe20000010000 */
[-C--:B------:R-:W-:Y:S01]  /*0ee0*/  FFMA.FTZ R61, R18, R26.reuse, R61 ;  /* 0x0000001a123d7223 */ /* 0x080fe2000001003d */
[----:B------:R-:W-:Y:S01]  /*0ef0*/  FMUL.FTZ R31, R41, R26 ;  /* 0x0000001a291f7220 */ /* 0x000fe20000410000 */
[----:B------:R-:W-:Y:S01]  /*0f00*/  FMUL.FTZ R9, R51, R94 ;  /* 0x0000005e33097220 */ /* 0x000fe20000410000 */
[----:B------:R-:W-:Y:S01]  /*0f10*/  SHF.L.U32 R98, R29, 0x10, RZ ;  /* 0x000000101d627819 */ /* 0x000fe200000006ff */
[----:B------:R-:W-:Y:S01]  /*0f20*/  FADD.FTZ R26, R8, R97 ;  /* 0x00000061081a7221 */ /* 0x000fe20000010000 */
[----:B------:R-:W-:Y:S01]  /*0f30*/  FMUL.FTZ R4, R4, UR30 ;  /* 0x0000001e04047c20 */ /* 0x000fe20008410000 */
[----:B------:R-:W-:Y:S01]  /*0f40*/  SHF.L.U32 R29, R27, 0x10, RZ ;  /* 0x000000101b1d7819 */ /* 0x000fe200000006ff */
[----:B------:R-:W-:Y:S01]  /*0f50*/  FFMA.FTZ R97, R5, R8, R24 ;  /* 0x0000000805617223 */ /* 0x000fe20000010018 */
[----:B------:R-:W-:Y:S01]  /*0f60*/  SHF.L.U32 R106, R19, 0x10, RZ ;  /* 0x00000010136a7819 */ /* 0x000fe200000006ff */
[----:B------:R-:W-:Y:S01]  /*0f70*/  FMUL.FTZ R13, R13, UR30 ;  /* 0x0000001e0d0d7c20 */ /* 0x000fe20008410000 */
[----:B------:R-:W-:Y:S01]  /*0f80*/  SHF.L.U32 R30, R30, 0x10, RZ ;  /* 0x000000101e1e7819 */ /* 0x000fe200000006ff */
[----:B------:R-:W-:Y:S01]  /*0f90*/  FMUL.FTZ R19, R12, UR30 ;  /* 0x0000001e0c137c20 */ /* 0x000fe20008410000 */
[----:B------:R-:W-:Y:S01]  /*0fa0*/  FMUL.FTZ R12, R99, UR30 ;  /* 0x0000001e630c7c20 */ /* 0x000fe20008410000 */
[----:B------:R-:W-:Y:S01]  /*0fb0*/  SHF.L.U32 R93, R10, 0x10, RZ ;  /* 0x000000100a5d7819 */ /* 0x000fe200000006ff */
[----:B------:R-:W-:Y:S01]  /*0fc0*/  FADD.FTZ R99, R9, R26 ;  /* 0x0000001a09637221 */ /* 0x000fe20000010000 */
[----:B------:R-:W-:Y:S01]  /*0fd0*/  FMUL.FTZ R10, R16, UR30 ;  /* 0x0000001e100a7c20 */ /* 0x000fe20008410000 */
[----:B------:R-:W-:Y:S01]  /*0fe0*/  FFMA.FTZ R26, R4, R9, R97 ;  /* 0x00000009041a7223 */ /* 0x000fe20000010061 */
[-C--:B------:R-:W-:Y:S01]  /*0ff0*/  FFMA.FTZ R58, R13, R29.reuse, R58 ;  /* 0x0000001d0d3a7223 */ /* 0x080fe2000001003a */
[----:B------:R-:W-:Y:S01]  /*1000*/  FADD.FTZ R86, R86, R29 ;  /* 0x0000001d56567221 */ /* 0x000fe20000010000 */
[----:B------:R-:W-:Y:S01]  /*1010*/  FMUL.FTZ R16, R46, R29 ;  /* 0x0000001d2e107220 */ /* 0x000fe20000410000 */
[----:B------:R-:W-:Y:S01]  /*1020*/  FADD.FTZ R87, R87, R30 ;  /* 0x0000001e57577221 */ /* 0x000fe20000010000 */
[-C--:B------:R-:W-:Y:S01]  /*1030*/  FFMA.FTZ R59, R12, R30.reuse, R59 ;  /* 0x0000001e0c3b7223 */ /* 0x080fe2000001003b */
[----:B------:R-:W-:Y:S01]  /*1040*/  FMUL.FTZ R29, R47, R30 ;  /* 0x0000001e2f1d7220 */ /* 0x000fe20000410000 */
[----:B------:R-:W-:Y:S01]  /*1050*/  FMUL.FTZ R27, R45, R98 ;  /* 0x000000622d1b7220 */ /* 0x000fe20000410000 */
[----:B------:R-:W-:Y:S01]  /*1060*/  FADD.FTZ R30, R14, R99 ;  /* 0x000000630e1e7221 */ /* 0x000fe20000010000 */
[----:B------:R-:W-:-:S03]  /*1070*/  FFMA.FTZ R97, R11, R14, R26 ;  /* 0x0000000e0b617223 */ /* 0x000fc6000001001a */
[----:B------:R-:W-:Y:S01]  /*1080*/  FADD.FTZ R99, R27, R30 ;  /* 0x0000001e1b637221 */ /* 0x000fe20000010000 */
[----:B------:R-:W-:-:S03]  /*1090*/  FFMA.FTZ R26, R10, R27, R97 ;  /* 0x0000001b0a1a7223 */ /* 0x000fc60000010061 */
[----:B------:R-:W-:Y:S01]  /*10a0*/  FADD.FTZ R30, R16, R99 ;  /* 0x00000063101e7221 */ /* 0x000fe20000010000 */
[----:B------:R-:W-:Y:S01]  /*10b0*/  FFMA.FTZ R97, R13, R16, R26 ;  /* 0x000000100d617223 */ /* 0x000fe2000001001a */
[----:B------:R-:W-:Y:S01]  /*10c0*/  FMUL.FTZ R22, R40, R101 ;  /* 0x0000006528167220 */ /* 0x000fe20000410000 */
[----:B------:R-:W-:Y:S01]  /*10d0*/  FMUL.FTZ R15, R15, UR30 ;  /* 0x0000001e0f0f7c20 */ /* 0x000fe20008410000 */
[----:B------:R-:W-:Y:S01]  /*10e0*/  FADD.FTZ R99, R29, R30 ;  /* 0x0000001e1d637221 */ /* 0x000fe20000010000 */
[----:B------:R-:W-:-:S03]  /*10f0*/  FFMA.FTZ R30, R12, R29, R97 ;  /* 0x0000001d0c1e7223 */ /* 0x000fc60000010061 */
        /* <DEDUP_REMOVED lines=8> */
[----:B------:R-:W-:Y:S01]  /*1180*/  FFMA.FTZ R60, R15, R101, R60 ;  /* 0x000000650f3c7223 */ /* 0x000fe2000001003c */
[----:B------:R-:W-:Y:S01]  /*1190*/  FADD.FTZ R80, R80, R101 ;  /* 0x0000006550507221 */ /* 0x000fe20000010000 */
[----:B------:R-:W-:Y:S01]  /*11a0*/  FMUL.FTZ R101, R43, R102 ;  /* 0x000000662b657220 */ /* 0x000fe20000410000 */
[----:B------:R-:W-:Y:S01]  /*11b0*/  FADD.FTZ R98, R24, R99 ;  /* 0x0000006318627221 */ /* 0x000fe20000010000 */
[----:B------:R-:W-:Y:S01]  /*11c0*/  FADD.FTZ R91, R91, R94 ;  /* 0x0000005e5b5b7221 */ /* 0x000fe20000010000 */
[----:B------:R-:W-:Y:S01]  /*11d0*/  FFMA.FTZ R55, R4, R94, R55 ;  /* 0x0000005e04377223 */ /* 0x000fe20000010037 */
[----:B------:R-:W-:Y:S01]  /*11e0*/  FFMA.FTZ R97, R17, R24, R96 ;  /* 0x0000001811617223 */ /* 0x000fe20000010060 */
[----:B------:R-:W-:Y:S01]  /*11f0*/  SHF.L.U32 R94, R25, 0x10, RZ ;  /* 0x00000010195e7819 */ /* 0x000fe200000006ff */
[----:B------:R-:W-:Y:S01]  /*1200*/  FMUL.FTZ R100, R100, UR30 ;  /* 0x0000001e64647c20 */ /* 0x000fe20008410000 */
[----:B------:R-:W-:Y:S01]  /*1210*/  FMUL.FTZ R26, R36, R105 ;  /* 0x00000069241a7220 */ /* 0x000fe20000410000 */
[----:B------:R-:W-:Y:S01]  /*1220*/  FADD.FTZ R99, R101, R98 ;  /* 0x0000006265637221 */ /* 0x000fe20000010000 */
[----:B------:R-:W-:Y:S01]  /*1230*/  FFMA.FTZ R96, R20, R101, R97 ;  /* 0x0000006514607223 */ /* 0x000fe20000010061 */
[----:B------:R-:W-:Y:S01]  /*1240*/  FADD.FTZ R76, R76, R105 ;  /* 0x000000694c4c7221 */ /* 0x000fe20000010000 */
[----:B------:R-:W-:Y:S01]  /*1250*/  FFMA.FTZ R64, R19, R105, R64 ;  /* 0x0000006913407223 */ /* 0x000fe20000010040 */
[----:B------:R-:W-:Y:S01]  /*1260*/  FFMA.FTZ R62, R17, R103, R62 ;  /* 0x00000067113e7223 */ /* 0x000fe2000001003e */
[----:B------:R-:W-:Y:S01]  /*1270*/  FADD.FTZ R82, R82, R103 ;  /* 0x0000006752527221 */ /* 0x000fe20000010000 */
[----:B------:R-:W-:Y:S01]  /*1280*/  FADD.FTZ R79, R79, R94 ;  /* 0x0000005e4f4f7221 */ /* 0x000fe20000010000 */
[-C--:B------:R-:W-:Y:S01]  /*1290*/  FFMA.FTZ R67, R100, R94.reuse, R67 ;  /* 0x0000005e64437223 */ /* 0x080fe20000010043 */
[----:B------:R-:W-:Y:S01]  /*12a0*/  FMUL.FTZ R105, R39, R94 ;  /* 0x0000005e27697220 */ /* 0x000fe20000410000 */
[----:B------:R-:W-:Y:S01]  /*12b0*/  FMUL.FTZ R103, R37, R106 ;  /* 0x0000006a25677220 */ /* 0x000fe20000410000 */
[----:B------:R-:W-:Y:S01]  /*12c0*/  FADD.FTZ R94, R26, R99 ;  /* 0x000000631a5e7221 */ /* 0x000fe20000010000 */
[----:B------:R-:W-:Y:S01]  /*12d0*/  FMUL.FTZ R28, R28, UR30 ;  /* 0x0000001e1c1c7c20 */ /* 0x000fe20008410000 */
[----:B------:R-:W-:Y:S01]  /*12e0*/  FFMA.FTZ R97, R19, R26, R96 ;  /* 0x0000001a13617223 */ /* 0x000fe20000010060 */
[----:B------:R-:W-:Y:S01]  /*12f0*/  FFMA.FTZ R52, R3, R95, R52 ;  /* 0x0000005f03347223 */ /* 0x000fe20000010034 */
[----:B------:R-:W-:Y:S01]  /*1300*/  FADD.FTZ R88, R88, R95 ;  /* 0x0000005f58587221 */ /* 0x000fe20000010000 */
[----:B------:R-:W-:Y:S01]  /*1310*/  SHF.L.U32 R95, R23, 0x10, RZ ;  /* 0x00000010175f7819 */ /* 0x000fe200000006ff */
[----:B------:R-:W-:Y:S01]  /*1320*/  FMUL.FTZ R23, R108, UR30 ;  /* 0x0000001e6c177c20 */ /* 0x000fe20008410000 */
        /* <DEDUP_REMOVED lines=13> */
[----:B------:R-:W-:Y:S01]  /*1400*/  FMUL.FTZ R25, R128, UR30 ;  /* 0x0000001e80197c20 */ /* 0x000fe20008410000 */
        /* <DEDUP_REMOVED lines=23> */
.L_x_2488:
[----:B------:R-:W-:-:S04]  /*1580*/  ISETP.NE.U32.AND P0, PT, RZ, UR4, PT ;  /* 0x00000004ff007c0c */ /* 0x000fc8000bf05070 */
[----:B------:R-:W-:-:S13]  /*1590*/  ISETP.NE.AND.EX P0, PT, RZ, UR5, PT, P0 ;  /* 0x00000005ff007c0c */ /* 0x000fda000bf05300 */
[----:B------:R-:W-:Y:S05]  /*15a0*/  @!P0 BRA `(.L_x_2489) ;  /* 0x0000000000548947 */ /* 0x000fea0003800000 */
[----:B------:R-:W0:Y:S01]  /*15b0*/  S2R R92, SR_TID.X ;  /* 0x00000000005c7919 */ /* 0x000e220000002100 */
[----:B------:R-:W-:Y:S01]  /*15c0*/  UIMAD UR9, UR8, UR26, URZ ;  /* 0x0000001a080972a4 */ /* 0x000fe2000f8e02ff */
[----:B------:R-:W1:Y:S03]  /*15d0*/  LDC.64 R112, c[0x0][0x438] ;  /* 0x00010e00ff707b82 */ /* 0x000e660000000a00 */
[----:B------:R-:W-:-:S04]  /*15e0*/  USHF.R.S32.HI UR10, URZ, 0x1f, UR9 ;  /* 0x0000001fff0a7899 */ /* 0x000fc80008011409 */
[----:B------:R-:W-:-:S06]  /*15f0*/  ULEA.HI UR10, UR10, UR9, URZ, 0x2 ;  /* 0x000000090a0a7291 */ /* 0x000fcc000f8f10ff */
[----:B------:R-:W-:-:S05]  /*1600*/  IMAD.U32 R121, RZ, RZ, UR10 ;  /* 0x0000000aff797e24 */ /* 0x000fca000f8e00ff */
[----:B0-----:R-:W-:-:S04]  /*1610*/  LEA.HI.SX32 R121, R121, R92, 0x1e ;  /* 0x0000005c79797211 */ /* 0x001fc800078ff2ff */
[C---:B------:R-:W-:Y:S02]  /*1620*/  IADD3 R119, PT, PT, R121.reuse, 0x80, RZ ;  /* 0x0000008079777810 */ /* 0x040fe40007ffe0ff */
[C---:B------:R-:W-:Y:S02]  /*1630*/  IADD3 R117, PT, PT, R121.reuse, 0x100, RZ ;  /* 0x0000010079757810 */ /* 0x040fe40007ffe0ff */
[----:B------:R-:W-:Y:S01]  /*1640*/  IADD3 R115, PT, PT, R121, 0x180, RZ ;  /* 0x0000018079737810 */ /* 0x000fe20007ffe0ff */
[----:B-1----:R-:W-:Y:S01]  /*1650*/  IMAD.WIDE.U32 R118, R119, 0x8, R112 ;  /* 0x0000000877767825 */ /* 0x002fe200078e0070 */
[----:B------:R-:W-:-:S03]  /*1660*/  IADD3 R93, PT, PT, R121, 0x200, RZ ;  /* 0x00000200795d7810 */ /* 0x000fc60007ffe0ff */
        /* <DEDUP_REMOVED lines=8> */
[----:B------:R-:W5:Y:S02]  /*16f0*/  LDG.E.64 R112, desc[UR16][R112.64] ;  /* 0x0000001070707981 */ /* 0x000f64000c1e1b00 */
.L_x_2489:
        /* <DEDUP_REMOVED lines=32> */
.L_x_2491:
[----:B------:R-:W-:Y:S05]  /*1900*/  BSYNC.RECONVERGENT B0 ;  /* 0x0000000000007941 */ /* 0x000fea0003800200 */
.L_x_2490:
[----:B------:R-:W1:Y:S08]  /*1910*/  S2UR UR10, SR_CgaCtaId ;  /* 0x00000000000a79c3 */ /* 0x000e700000008800 */
[----:B------:R-:W-:Y:S01]  /*1920*/  BAR.SYNC.DEFER_BLOCKING 0x0 ;  /* 0x0000000000007b1d */ /* 0x000fe20000010000 */
[----:B------:R-:W-:Y:S01]  /*1930*/  UISETP.GE.AND UP1, UPT, UR11, 0x1, UPT ;  /* 0x000000010b00788c */ /* 0x000fe2000bf26270 */
[----:B------:R-:W-:Y:S01]  /*1940*/  ISETP.NE.AND P2, PT, RZ, UR27, PT ;  /* 0x0000001bff007c0c */ /* 0x000fe2000bf45270 */
[----:B------:R-:W-:-:S03]  /*1950*/  UISETP.NE.U32.AND UP0, UPT, UR4, URZ, UPT ;  /* 0x000000ff0400728c */ /* 0x000fc6000bf05070 */
[----:B------:R-:W-:Y:S01]  /*1960*/  UMOV UR9, 0x400 ;  /* 0x0000040000097882 */ /* 0x000fe20000000000 */
[----:B------:R-:W-:Y:S01]  /*1970*/  PLOP3.LUT P1, PT, PT, PT, UP1, 0x80, 0x8 ;  /* 0x000000000008781c */ /* 0x000fe20003f2f018 */
[----:B------:R-:W-:Y:S02]  /*1980*/  UISETP.NE.AND.EX UP0, UPT, UR5, URZ, UPT, UP0 ;  /* 0x000000ff0500728c */ /* 0x000fe4000bf05300 */
[----:B-1----:R-:W-:-:S04]  /*1990*/  ULEA UR9, UR10, UR9, 0x18 ;  /* 0x000000090a097291 */ /* 0x002fc8000f8ec0ff */
[----:B------:R-:W-:Y:S02]  /*19a0*/  UIADD3 UR10, UPT, UPT, UR9, 0x2820, URZ ;  /* 0x00002820090a7890 */ /* 0x000fe4000fffe0ff */
[----:B------:R-:W-:Y:S02]  /*19b0*/  @!UP2 UIADD3 UR10, UPT, UPT, UR9, 0x2800, URZ ;  /* 0x00002800090aa890 */ /* 0x000fe4000fffe0ff */
[----:B------:R-:W-:Y:S02]  /*19c0*/  UIADD3 UR24, UPT, UPT, UR9, 0x2830, URZ ;  /* 0x0000283009187890 */ /* 0x000fe4000fffe0ff */
[----:B------:R-:W-:Y:S02]  /*19d0*/  @!UP2 UIADD3 UR24, UPT, UPT, UR9, 0x2810, URZ ;  /* 0x000028100918a890 */ /* 0x000fe4000fffe0ff */
[----:B------:R-:W-:Y:S02]  /*19e0*/  @UP1 UIADD3 UR9, UPT, UPT, UR11, -0x1, URZ ;  /* 0xffffffff0b091890 */ /* 0x000fe4000fffe0ff */
[----:B------:R-:W-:Y:S01]  /*19f0*/  UIMAD UR11, UR8, UR26, URZ ;  /* 0x0000001a080b72a4 */ /* 0x000fe2000f8e02ff */
[----:B0-----:R-:W0:Y:S01]  /*1a00*/  LDS.128 R92, [UR10] ;  /* 0x0000000aff5c7984 */ /* 0x001e220008000c00 */
[----:B------:R-:W-:-:S03]  /*1a10*/  @UP1 UIMAD UR9, UR9, UR26, URZ ;  /* 0x0000001a090912a4 */ /* 0x000fc6000f8e02ff */
[----:B------:R-:W1:Y:S01]  /*1a20*/  LDS.128 R96, [UR24] ;  /* 0x00000018ff607984 */ /* 0x000e620008000c00 */
[----:B------:R-:W-:Y:S02]  /*1a30*/  USHF.R.S32.HI UR24, URZ, 0x1f, UR11 ;  /* 0x0000001fff187899 */ /* 0x000fe4000801140b */
[----:B------:R-:W-:Y:S02]  /*1a40*/  @UP1 USHF.R.S32.HI UR10, URZ, 0x1f, UR9 ;  /* 0x0000001fff0a1899 */ /* 0x000fe40008011409 */
[----:B------:R-:W-:Y:S02]  /*1a50*/  ULEA.HI UR24, UR24, UR11, URZ, 0x2 ;  /* 0x0000000b18187291 */ /* 0x000fe4000f8f10ff */
        /* <DEDUP_REMOVED lines=15> */
[----:B------:R-:W-:Y:S02]  /*1b50*/  MOV R99, UR24 ;  /* 0x0000001800637c02 */ /* 0x000fe40008000f00 */
[----:B------:R-:W-:Y:S02]  /*1b60*/  FSEL R96, R96, RZ, !P2 ;  /* 0x000000ff60607208 */ /* 0x000fe40005000000 */
[----:B------:R-:W-:Y:S01]  /*1b70*/  LEA.HI.SX32 R99, R99, R0, 0x1e ;  /* 0x0000000063637211 */ /* 0x000fe200078ff2ff */
[----:B------:R-:W-:Y:S08]  /*1b80*/  BRA.U UP0, `(.L_x_2492) ;  /* 0x0000000500447547 */ /* 0x000ff0000b800000 */
        /* <DEDUP_REMOVED lines=12> */
.L_x_2494:
        /* <DEDUP_REMOVED lines=9> */
.L_x_2495:
        /* <DEDUP_REMOVED lines=9> */
.L_x_2496:
        /* <DEDUP_REMOVED lines=10> */
.L_x_2493:
        /* <DEDUP_REMOVED lines=41> */
.L_x_2492:
        /* <DEDUP_REMOVED lines=39> */
.L_x_2498:
[----:B------:R-:W-:Y:S01]  /*2310*/  ISETP.LT.AND P2, PT, RZ, UR29, PT ;  /* 0x0000001dff007c0c */ /* 0x000fe2000bf41270 */
[----:B------:R-:W0:Y:S01]  /*2320*/  @UP1 LDCU UR24, c[0x0][0x40c] ;  /* 0x00008180ff1817ac */ /* 0x000e220008000800 */
[----:B------:R-:W-:Y:S02]  /*2330*/  PLOP3.LUT P3, PT, PT, PT, UP3, 0x80, 0x8 ;  /* 0x000000000008781c */ /* 0x000fe40003f6f038 */
[--C-:B-----5:R-:W-:Y:S01]  /*2340*/  SHF.R.U32.HI R125, RZ, 0x10, R121.reuse ;  /* 0x00000010ff7d7819 */ /* 0x120fe20000011679 */
        /* <DEDUP_REMOVED lines=11> */
[----:B------:R-:W-:Y:S01]  /*2400*/  SHF.L.U32 R94, R94, 0x10, RZ ;  /* 0x000000105e5e7819 */ /* 0x000fe200000006ff */
        /* <DEDUP_REMOVED lines=27> */
.L_x_2497:
        /* <DEDUP_REMOVED lines=11> */
.L_x_2499:
        /* <DEDUP_REMOVED lines=9> */
.L_x_2500:
[----:B------:R-:W-:Y:S05]  /*2700*/  @!P0 BRA `(.L_x_2501) ;  /* 0x00000004003c8947 */ /* 0x000fea0003800000 */
[----:B------:R-:W-:Y:S05]  /*2710*/  BRA.U !UP0, `(.L_x_2502) ;  /* 0x0000000108a87547 */ /* 0x000fea000b800000 */
[----:B------:R-:W-:Y:S01]  /*2720*/  ISETP.LT.AND P2, PT, RZ, UR29, PT ;  /* 0x0000001dff007c0c */ /* 0x000fe2000bf41270 */
[----:B------:R-:W2:Y:S01]  /*2730*/  @UP1 LDCU UR10, c[0x0][0x40c] ;  /* 0x00008180ff0a17ac */ /* 0x000ea20008000800 */
[C-C-:B01---5:R-:W-:Y:S02]  /*2740*/  SHF.R.U64 R94, R118.reuse, 0x10, R119.reuse ;  /* 0x00000010765e7819 */ /* 0x163fe40000001277 */
[----:B------:R-:W-:Y:S01]  /*2750*/  SHF.L.U32 R92, R118, 0x10, RZ ;  /* 0x00000010765c7819 */ /* 0x000fe200000006ff */
[----:B------:R-:W0:Y:S01]  /*2760*/  @UP1 LDCU UR11, c[0x0][0x40c] ;  /* 0x00008180ff0b17ac */ /* 0x000e220008000800 */
[----:B------:R-:W-:Y:S01]  /*2770*/  SHF.L.U32 R124, R119, 0x10, RZ ;  /* 0x00000010777c7819 */ /* 0x000fe200000006ff */
[----:B------:R-:W-:Y:S01]  /*2780*/  IMAD.U32 R94, R94, 0x10000, RZ ;  /* 0x000100005e5e7824 */ /* 0x000fe200078e00ff */
        /* <DEDUP_REMOVED lines=9> */
[----:B------:R-:W-:-:S02]  /*2820*/  @P2 FADD.FTZ R125, R16, -R125 ;  /* 0x8000007d107d2221 */ /* 0x000fc40000010000 */
[----:B------:R-:W-:Y:S01]  /*2830*/  @P2 FFMA.FTZ R92, R93, UR30, R92 ;  /* 0x0000001e5d5c2c23 */ /* 0x000fe2000801005c */
[----:B------:R-:W-:Y:S01]  /*2840*/  @P2 FFMA.FTZ R94, R95, UR30, R94 ;  /* 0x0000001e5f5e2c23 */ /* 0x000fe2000801005e */
[----:B------:R-:W-:Y:S01]  /*2850*/  @P2 FFMA.FTZ R124, R125, UR30, R124 ;  /* 0x0000001e7d7c2c23 */ /* 0x000fe2000801007c */
[----:B------:R-:W-:Y:S01]  /*2860*/  @P2 FADD.FTZ R125, R29, -R126 ;  /* 0x8000007e1d7d2221 */ /* 0x000fe20000010000 */
[----:B--2---:R-:W-:Y:S01]  /*2870*/  @P1 FMUL.FTZ R93, R92, UR10 ;  /* 0x0000000a5c5d1c20 */ /* 0x004fe20008410000 */
[----:B0-----:R-:W-:Y:S01]  /*2880*/  @P1 FMUL.FTZ R95, R94, UR11 ;  /* 0x0000000b5e5f1c20 */ /* 0x001fe20008410000 */
[----:B-1----:R-:W-:Y:S01]  /*2890*/  @P1 FMUL.FTZ R98, R124, UR24 ;  /* 0x000000187c621c20 */ /* 0x002fe20008410000 */
[----:B------:R-:W-:Y:S01]  /*28a0*/  @P2 FFMA.FTZ R128, R125, UR30, R128 ;  /* 0x0000001e7d802c23 */ /* 0x000fe20008010080 */
[----:B------:R-:W-:Y:S02]  /*28b0*/  F2FP.BF16.F32.PACK_AB R92, RZ, R92 ;  /* 0x0000005cff5c723e */ /* 0x000fe400000010ff */
[----:B------:R-:W-:-:S02]  /*28c0*/  @P1 F2FP.BF16.F32.PACK_AB R93, RZ, R93 ;  /* 0x0000005dff5d123e */ /* 0x000fc400000010ff */
[----:B------:R-:W-:Y:S02]  /*28d0*/  @P1 F2FP.BF16.F32.PACK_AB R95, RZ, R95 ;  /* 0x0000005fff5f123e */ /* 0x000fe400000010ff */
        /* <DEDUP_REMOVED lines=14> */
.L_x_2502:
        /* <DEDUP_REMOVED lines=36> */
.L_x_2501:
        /* <DEDUP_REMOVED lines=42> */
.L_x_2504:
        /* <DEDUP_REMOVED lines=9> */
.L_x_2505:
        /* <DEDUP_REMOVED lines=9> */
.L_x_2506:
        /* <DEDUP_REMOVED lines=9> */
.L_x_2507:
        /* <DEDUP_REMOVED lines=9> */
.L_x_2503:
        /* <DEDUP_REMOVED lines=10> */
.L_x_2508:
[----:B------:R-:W-:Y:S05]  /*3180*/  BRA.U !UP1, `(.L_x_2509) ;  /* 0x0000000109247547 */ /* 0x000fea000b800000 */
        /* <DEDUP_REMOVED lines=9> */
.L_x_2509:
[----:B------:R-:W-:Y:S05]  /*3220*/  @!P0 BRA `(.L_x_2510) ;  /* 0x00000004003c8947 */ /* 0x000fea0003800000 */
        /* <DEDUP_REMOVED lines=22> */
[----:B----4-:R-:W-:Y:S01]  /*3390*/  @P1 FMUL.FTZ R93, R92, UR10 ;  /* 0x0000000a5c5d1c20 */ /* 0x010fe20008410000 */
        /* <DEDUP_REMOVED lines=20> */
.L_x_2511:
        /* <DEDUP_REMOVED lines=36> */
.L_x_2510:
        /* <DEDUP_REMOVED lines=42> */
.L_x_2513:
        /* <DEDUP_REMOVED lines=9> */
.L_x_2514:
        /* <DEDUP_REMOVED lines=9> */
.L_x_2515:
        /* <DEDUP_REMOVED lines=9> */
.L_x_2516:
        /* <DEDUP_REMOVED lines=9> */
.L_x_2512:
        /* <DEDUP_REMOVED lines=10> */
.L_x_2517:
        /* <DEDUP_REMOVED lines=10> */
.L_x_2518:
[----:B------:R-:W-:Y:S05]  /*3d40*/  @!P0 BRA `(.L_x_2519) ;  /* 0x00000004003c8947 */ /* 0x000fea0003800000 */
[----:B------:R-:W-:Y:S05]  /*3d50*/  BRA.U !UP0, `(.L_x_2520) ;  /* 0x0000000108a87547 */ /* 0x000fea000b800000 */
[----:B------:R-:W-:Y:S01]  /*3d60*/  ISETP.LT.AND P2, PT, RZ, UR29, PT ;  /* 0x0000001dff007c0c */ /* 0x000fe2000bf41270 */
[----:B------:R-:W0:Y:S02]  /*3d70*/  @UP1 LDCU UR10, c[0x0][0x40c] ;  /* 0x00008180ff0a17ac */ /* 0x000e240008000800 */
[C-C-:B012345:R-:W-:Y:S01]  /*3d80*/  SHF.R.U64 R94, R114.reuse, 0x10, R115.reuse ;  /* 0x00000010725e7819 */ /* 0x17ffe20000001273 */
        /* <DEDUP_REMOVED lines=18> */
[----:B------:R-:W-:Y:S01]  /*3eb0*/  @P1 FMUL.FTZ R93, R92, UR10 ;  /* 0x0000000a5c5d1c20 */ /* 0x000fe20008410000 */
        /* <DEDUP_REMOVED lines=20> */
.L_x_2520:
        /* <DEDUP_REMOVED lines=36> */
.L_x_2519:
        /* <DEDUP_REMOVED lines=42> */
.L_x_2522:
        /* <DEDUP_REMOVED lines=9> */
.L_x_2523:
        /* <DEDUP_REMOVED lines=9> */
.L_x_2524:
        /* <DEDUP_REMOVED lines=9> */
.L_x_2525:
        /* <DEDUP_REMOVED lines=9> */
.L_x_2521:
        /* <DEDUP_REMOVED lines=10> */
.L_x_2526:
        /* <DEDUP_REMOVED lines=10> */
.L_x_2527:
[----:B------:R-:W-:Y:S05]  /*4860*/  @!P0 BRA `(.L_x_2528) ;  /* 0x00000004003c8947 */ /* 0x000fea0003800000 */
        /* <DEDUP_REMOVED lines=14> */
[----:B------:R-:W-:Y:S01]  /*4950*/  @P0 FADD.FTZ R95, R107, -R98 ;  /* 0x800000626b5f0221 */ /* 0x000fe20000010000 */
[----:B------:R-:W-:Y:S01]  /*4960*/  SHF.R.U32.HI R98, RZ, 0x10, R113 ;  /* 0x00000010ff627819 */ /* 0x000fe20000011671 */
[----:B------:R-:W-:Y:S01]  /*4970*/  @P0 FFMA.FTZ R124, R125, UR30, R124 ;  /* 0x0000001e7d7c0c23 */ /* 0x000fe2000801007c */
[----:B------:R-:W-:Y:S01]  /*4980*/  @P0 FFMA.FTZ R92, R93, UR30, R92 ;  /* 0x0000001e5d5c0c23 */ /* 0x000fe2000801005c */
[----:B------:R-:W-:Y:S01]  /*4990*/  @P0 FFMA.FTZ R94, R95, UR30, R94 ;  /* 0x0000001e5f5e0c23 */ /* 0x000fe2000801005e */
[----:B------:R-:W-:Y:S01]  /*49a0*/  @P0 FFMA.FTZ R125, R110, UR9, R96 ;  /* 0x000000096e7d0c23 */ /* 0x000fe20008010060 */
[----:B------:R-:W-:Y:S01]  /*49b0*/  SHF.L.U32 R98, R98, 0x10, RZ ;  /* 0x0000001062627819 */ /* 0x000fe200000006ff */
[----:B------:R-:W-:Y:S01]  /*49c0*/  @P1 FMUL.FTZ R93, R92, UR10 ;  /* 0x0000000a5c5d1c20 */ /* 0x000fe20008410000 */
[----:B0-----:R-:W-:Y:S01]  /*49d0*/  @P1 FMUL.FTZ R95, R94, UR11 ;  /* 0x0000000b5e5f1c20 */ /* 0x001fe20008410000 */
[----:B-1----:R-:W-:Y:S01]  /*49e0*/  @P1 FMUL.FTZ R96, R124, UR24 ;  /* 0x000000187c601c20 */ /* 0x002fe20008410000 */
[----:B------:R-:W-:Y:S01]  /*49f0*/  @P0 FADD.FTZ R125, R108, -R125 ;  /* 0x8000007d6c7d0221 */ /* 0x000fe20000010000 */
[----:B------:R-:W-:-:S02]  /*4a00*/  F2FP.BF16.F32.PACK_AB R92, RZ, R92 ;  /* 0x0000005cff5c723e */ /* 0x000fc400000010ff */
[----:B------:R-:W-:Y:S01]  /*4a10*/  @P1 F2FP.BF16.F32.PACK_AB R93, RZ, R93 ;  /* 0x0000005dff5d123e */ /* 0x000fe200000010ff */
[----:B------:R-:W-:Y:S01]  /*4a20*/  @P0 FFMA.FTZ R98, R125, UR30, R98 ;  /* 0x0000001e7d620c23 */ /* 0x000fe20008010062 */
        /* <DEDUP_REMOVED lines=15> */
.L_x_2529:
        /* <DEDUP_REMOVED lines=36> */
.L_x_2528:
        /* <DEDUP_REMOVED lines=42> */
.L_x_2531:
        /* <DEDUP_REMOVED lines=17> */
.L_x_2532:
        /* <DEDUP_REMOVED lines=9> */
.L_x_2533:
        /* <DEDUP_REMOVED lines=9> */
.L_x_2534:
[----:B------:R-:W-:-:S07]  /*5230*/  @P1 PRMT R123, R94, 0x7610, R123 ;  /* 0x000076105e7b1816 */ /* 0x000fce000000007b */
.L_x_2530:
        /* <DEDUP_REMOVED lines=10> */
.L_x_2535:
[----:B------:R-:W-:Y:S05]  /*52e0*/  BRA.U !UP1, `(.L_x_2536) ;  /* 0x0000000109247547 */ /* 0x000fea000b800000 */
        /* <DEDUP_REMOVED lines=9> */
.L_x_2536:
[----:B------:R-:W-:Y:S02]  /*5380*/  UIADD3 UR8, UPT, UPT, UR8, UR22, URZ ;  /* 0x0000001608087290 */ /* 0x000fe4000fffe0ff */
[----:B------:R-:W-:Y:S02]  /*5390*/  UPLOP3.LUT UP2, UPT, UPT, UPT, UP2, 0x40, 0x4 ;  /* 0x000000000004789c */ /* 0x000fe40003f4e820 */
[----:B------:R-:W-:-:S09]  /*53a0*/  UISETP.GE.AND UP0, UPT, UR8, UR23, UPT ;  /* 0x000000170800728c */ /* 0x000fd2000bf06270 */
[----:B------:R-:W-:Y:S05]  /*53b0*/  BRA.U !UP0, `(.L_x_2537) ;  /* 0xffffffad08c87547 */ /* 0x000fea000b83ffff */
.L_x_2487:
[----:B------:R-:W3:Y:S08]  /*53c0*/  S2UR UR9, SR_CTAID.X ;  /* 0x00000000000979c3 */ /* 0x000ef00000002500 */
[----:B------:R-:W3:Y:S08]  /*53d0*/  LDC R7, c[0x0][0x388] ;  /* 0x0000e200ff077b82 */ /* 0x000ef00000000800 */
[----:B------:R-:W4:Y:S08]  /*53e0*/  LDC.64 R2, c[0x0][0x440] ;  /* 0x00011000ff027b82 */ /* 0x000f300000000a00 */
[----:B------:R-:W0:Y:S01]  /*53f0*/  LDC.64 R4, c[0x0][0x448] ;  /* 0x00011200ff047b82 */ /* 0x000e220000000a00 */
[----:B---3--:R-:W-:-:S05]  /*5400*/  IMAD R7, R7, UR9, RZ ;  /* 0x0000000907077c24 */ /* 0x008fca000f8e02ff */
[----:B------:R-:W-:-:S05]  /*5410*/  LEA.HI R7, R7, R0, RZ, 0x1e ;  /* 0x0000000007077211 */ /* 0x000fca00078ff0ff */
[----:B----4-:R-:W-:-:S05]  /*5420*/  IMAD.WIDE.U32 R2, R7, 0x10, R2 ;  /* 0x0000001007027825 */ /* 0x010fca00078e0002 */
[----:B--2---:R-:W-:Y:S01]  /*5430*/  STG.E.128 desc[UR16][R2.64], R88 ;  /* 0x0000005802007986 */ /* 0x004fe2000c101d10 */
[----:B0-----:R-:W-:-:S05]  /*5440*/  IMAD.WIDE.U32 R4, R7, 0x10, R4 ;  /* 0x0000001007047825 */ /* 0x001fca00078e0004 */
        /* <DEDUP_REMOVED lines=10> */
.L_x_2538:
        /* <DEDUP_REMOVED lines=9> */
.L_x_10823:


//--------------------- .text._ZN10layer_norm13ln_bwd_kernelINS_13Kernel_traitsIf13__nv_bfloat16S2_S2_fjLj2560ELj1ELj1ELj4ELj8ENS_18Kernel_traits_baseILj2560EfS2_S2_S2_fjLj128EEEEELb0ELb1ELb0ELb0EEEvNS_9BwdParamsE --------------------------
	.section	.text._ZN10layer_norm13ln_bwd_kernelINS_13Kernel_traitsIf13__nv_bfloat16S2_S2_fjLj2560ELj1ELj1ELj4ELj8ENS_18Kernel_traits_baseILj2560EfS2_S2_S2_fjLj128EEEEELb0ELb1ELb0ELb0EEEvNS_9BwdParamsE,"ax",@progbits
	.align	128
        .global         _ZN10layer_norm13ln_bwd_kernelINS_13Kernel_traitsIf13__nv_bfloat16S2_S2_fjLj2560ELj1ELj1ELj4ELj8ENS_18Kernel_traits_baseILj2560EfS2_S2_S2_fjLj128EEEEELb0ELb1ELb0ELb0EEEvNS_9BwdParamsE
        .type           _ZN10layer_norm13ln_bwd_kernelINS_13Kernel_traitsIf13__nv_bfloat16S2_S2_fjLj2560ELj1ELj1ELj4ELj8ENS_18Kernel_traits_baseILj2560EfS2_S2_S2_fjLj128EEEEELb0ELb1ELb0ELb0EEEvNS_9BwdParamsE,@function
        .size           _ZN10layer_norm13ln_bwd_kernelINS_13Kernel_traitsIf13__nv_bfloat16S2_S2_fjLj2560ELj1ELj1ELj4ELj8ENS_18Kernel_traits_baseILj2560EfS2_S2_S2_fjLj128EEEEELb0ELb1ELb0ELb0EEEvNS_9BwdParamsE,(.L_x_10824 - _ZN10layer_norm13ln_bwd_kernelINS_13Kernel_traitsIf13__nv_bfloat16S2_S2_fjLj2560ELj1ELj1ELj4ELj8ENS_18Kernel_traits_baseILj2560EfS2_S2_S2_fjLj128EEEEELb0ELb1ELb0ELb0EEEvNS_9BwdParamsE)
        .other          _ZN10layer_norm13ln_bwd_kernelINS_13Kernel_traitsIf13__nv_bfloat16S2_S2_fjLj2560ELj1ELj1ELj4ELj8ENS_18Kernel_traits_baseILj2560EfS2_S2_S2_fjLj128EEEEELb0ELb1ELb0ELb0EEEvNS_9BwdParamsE,@"STO_CUDA_ENTRY STV_DEFAULT"
_ZN10layer_norm13ln_bwd_kernelINS_13Kernel_traitsIf13__nv_bfloat16S2_S2_fjLj2560ELj1ELj1ELj4ELj8ENS_18Kernel_traits_baseILj2560EfS2_S2_S2_fjLj128EEEEELb0ELb1ELb0ELb0EEEvNS_9BwdParamsE:
.text._ZN10layer_norm13ln_bwd_kernelINS_13Kernel_traitsIf13__nv_bfloat16S2_S2_fjLj2560ELj1ELj1ELj4ELj8ENS_18Kernel_traits_baseILj2560EfS2_S2_S2_fjLj128EEEEELb0ELb1ELb0ELb0EEEvNS_9BwdParamsE:
        /* <DEDUP_REMOVED lines=21> */
[----:B-1----:R-:W-:-:S05]  /*0150*/  @P1 IMAD.WIDE.U32 R2, R27, 0x10, R2 ;  /* 0x000000101b021825 */ /* 0x002fca00078e0002 */
[----:B--2---:R-:W5:Y:S02]  /*0160*/  @P1 LDG.E.128 R112, desc[UR14][R2.64] ;  /* 0x0000000e02701981 */ /* 0x004f64000c1e1d00 */
[----:B------:R-:W1:Y:S01]  /*0170*/  @P3 LDC.64 R14, c[0x0][0x3d0] ;  /* 0x0000f400ff0e3b82 */ /* 0x000e620000000a00 */
[C---:B---3--:R-:W-:Y:S01]  /*0180*/  @P1 IMAD.WIDE.U32 R4, R27.reuse, 0x10, R4 ;  /* 0x000000101b041825 */ /* 0x048fe200078e0004 */
[----:B------:R-:W-:-:S04]  /*0190*/  @P1 LOP3.LUT R27, R27, 0x80, RZ, 0xfc, !PT ;  /* 0x000000801b1b1812 */ /* 0x000fc800078efcff */
[----:B------:R-:W5:Y:S02]  /*01a0*/  @P1 LDG.E.128 R108, desc[UR14][R4.64] ;  /* 0x0000000e046c1981 */ /* 0x000f64000c1e1d00 */
[----:B------:R-:W2:Y:S01]  /*01b0*/  @P3 LDC.64 R16, c[0x0][0x3e8] ;  /* 0x0000fa00ff103b82 */ /* 0x000ea20000000a00 */
[----:B----4-:R-:W-:-:S05]  /*01c0*/  @P2 IMAD.WIDE.U32 R10, R27, 0x10, R6 ;  /* 0x000000101b0a2825 */ /* 0x010fca00078e0006 */
[----:B------:R-:W5:Y:S02]  /*01d0*/  @P2 LDG.E.128 R104, desc[UR14][R10.64] ;  /* 0x0000000e0a682981 */ /* 0x000f64000c1e1d00 */
[----:B------:R-:W3:Y:S01]  /*01e0*/  @P4 LDC.64 R18, c[0x0][0x3d0] ;  /* 0x0000f400ff124b82 */ /* 0x000ee20000000a00 */
[C---:B0-----:R-:W-:Y:S01]  /*01f0*/  @P2 IMAD.WIDE.U32 R12, R27.reuse, 0x10, R8 ;  /* 0x000000101b0c2825 */ /* 0x041fe200078e0008 */
[----:B------:R-:W-:-:S04]  /*0200*/  @P2 IADD3 R27, PT, PT, R27, 0x80, RZ ;  /* 0x000000801b1b2810 */ /* 0x000fc80007ffe0ff */
[----:B------:R-:W5:Y:S02]  /*0210*/  @P2 LDG.E.128 R100, desc[UR14][R12.64] ;  /* 0x0000000e0c642981 */ /* 0x000f64000c1e1d00 */
[----:B------:R-:W0:Y:S01]  /*0220*/  @P4 LDC.64 R20, c[0x0][0x3e8] ;  /* 0x0000fa00ff144b82 */ /* 0x000e220000000a00 */
[----:B-1----:R-:W-:-:S05]  /*0230*/  @P3 IMAD.WIDE.U32 R14, R27, 0x10, R14 ;  /* 0x000000101b0e3825 */ /* 0x002fca00078e000e */
[----:B------:R-:W5:Y:S02]  /*0240*/  @P3 LDG.E.128 R96, desc[UR14][R14.64] ;  /* 0x0000000e0e603981 */ /* 0x000f64000c1e1d00 */
[----:B------:R-:W1:Y:S01]  /*0250*/  @P5 LDC.64 R22, c[0x0][0x3d0] ;  /* 0x0000f400ff165b82 */ /* 0x000e620000000a00 */
[C---:B--2---:R-:W-:Y:S01]  /*0260*/  @P3 IMAD.WIDE.U32 R16, R27.reuse, 0x10, R16 ;  /* 0x000000101b103825 */ /* 0x044fe200078e0010 */
[----:B------:R-:W-:Y:S01]  /*0270*/  @P3 IADD3 R27, PT, PT, R27, 0x80, RZ ;  /* 0x000000801b1b3810 */ /* 0x000fe20007ffe0ff */
[----:B------:R-:W-:Y:S01]  /*0280*/  UISETP.GE.AND UP0, UPT, UR7, UR4, UPT ;  /* 0x000000040700728c */ /* 0x000fe2000bf06270 */
[----:B------:R-:W-:Y:S02]  /*0290*/  CS2R R72, SRZ ;  /* 0x0000000000487805 */ /* 0x000fe4000001ff00 */
[----:B------:R-:W-:Y:S01]  /*02a0*/  CS2R R74, SRZ ;  /* 0x00000000004a7805 */ /* 0x000fe2000001ff00 */
[----:B------:R-:W5:Y:S01]  /*02b0*/  @P3 LDG.E.128 R92, desc[UR14][R16.64] ;  /* 0x0000000e105c3981 */ /* 0x000f62000c1e1d00 */
[----:B------:R-:W2:Y:S01]  /*02c0*/  @P5 LDC.64 R24, c[0x0][0x3e8] ;  /* 0x0000fa00ff185b82 */ /* 0x000ea20000000a00 */
[----:B---3--:R-:W-:Y:S01]  /*02d0*/  @P4 IMAD.WIDE.U32 R18, R27, 0x10, R18 ;  /* 0x000000101b124825 */ /* 0x008fe200078e0012 */
[----:B------:R-:W-:-:S02]  /*02e0*/  CS2R R68, SRZ ;  /* 0x0000000000447805 */ /* 0x000fc4000001ff00 */
[----:B------:R-:W-:Y:S02]  /*02f0*/  CS2R R70, SRZ ;  /* 0x0000000000467805 */ /* 0x000fe4000001ff00 */
[----:B------:R-:W-:Y:S02]  /*0300*/  CS2R R64, SRZ ;  /* 0x0000000000407805 */ /* 0x000fe4000001ff00 */
[----:B------:R-:W-:Y:S01]  /*0310*/  CS2R R66, SRZ ;  /* 0x0000000000427805 */ /* 0x000fe2000001ff00 */
[----:B------:R-:W5:Y:S01]  /*0320*/  @P4 LDG.E.128 R88, desc[UR14][R18.64] ;  /* 0x0000000e12584981 */ /* 0x000f62000c1e1d00 */
[C---:B0-----:R-:W-:Y:S01]  /*0330*/  @P4 IMAD.WIDE.U32 R20, R27.reuse, 0x10, R20 ;  /* 0x000000101b144825 */ /* 0x041fe200078e0014 */
[----:B------:R-:W-:Y:S02]  /*0340*/  @P4 IADD3 R27, PT, PT, R27, 0x80, RZ ;  /* 0x000000801b1b4810 */ /* 0x000fe40007ffe0ff */
[----:B------:R-:W-:Y:S02]  /*0350*/  CS2R R60, SRZ ;  /* 0x00000000003c7805 */ /* 0x000fe4000001ff00 */
[----:B------:R-:W-:-:S02]  /*0360*/  CS2R R62, SRZ ;  /* 0x00000000003e7805 */ /* 0x000fc4000001ff00 */
[----:B------:R-:W-:Y:S01]  /*0370*/  CS2R R56, SRZ ;  /* 0x0000000000387805 */ /* 0x000fe2000001ff00 */
[----:B------:R0:W5:Y:S01]  /*0380*/  @P4 LDG.E.128 R84, desc[UR14][R20.64] ;  /* 0x0000000e14544981 */ /* 0x000162000c1e1d00 */
[----:B-1----:R-:W-:-:S05]  /*0390*/  @P5 IMAD.WIDE.U32 R6, R27, 0x10, R22 ;  /* 0x000000101b065825 */ /* 0x002fca00078e0016 */
[----:B------:R1:W5:Y:S01]  /*03a0*/  @P5 LDG.E.128 R80, desc[UR14][R6.64] ;  /* 0x0000000e06505981 */ /* 0x000362000c1e1d00 */
[----:B--2---:R-:W-:-:S05]  /*03b0*/  @P5 IMAD.WIDE.U32 R8, R27, 0x10, R24 ;  /* 0x000000101b085825 */ /* 0x004fca00078e0018 */
[----:B------:R1:W5:Y:S01]  /*03c0*/  @P5 LDG.E.128 R76, desc[UR14][R8.64] ;  /* 0x0000000e084c5981 */ /* 0x000362000c1e1d00 */
        /* <DEDUP_REMOVED lines=63> */
.L_x_2589:
[----:B-1----:R-:W1:Y:S01]  /*07c0*/  @UP0 LDCU.64 UR4, c[0x0][0x3e0] ;  /* 0x00007c00ff0407ac */ /* 0x002e620008000a00 */
[----:B------:R-:W-:Y:S01]  /*07d0*/  PLOP3.LUT P0, PT, PT, PT, UP0, 0x80, 0x8 ;  /* 0x000000000008781c */ /* 0x000fe20003f0f008 */
[----:B0-----:R-:W-:-:S06]  /*07e0*/  UIMAD.WIDE UR12, UR7, 0x4, UR10 ;  /* 0x00000004070c78a5 */ /* 0x001fcc000f8e020a */
[----:B----4-:R-:W-:Y:S02]  /*07f0*/  MOV R118, UR12 ;  /* 0x0000000c00767c02 */ /* 0x010fe40008000f00 */
[----:B------:R-:W-:-:S05]  /*0800*/  MOV R119, UR13 ;  /* 0x0000000d00777c02 */ /* 0x000fca0008000f00 */
[----:B--2---:R-:W2:Y:S01]  /*0810*/  LDG.E R118, desc[UR14][R118.64] ;  /* 0x0000000e76767981 */ /* 0x004ea2000c1e1900 */
[----:B-1----:R-:W-:-:S06]  /*0820*/  @UP0 UIMAD.WIDE UR4, UR7, 0x2, UR4 ;  /* 0x00000002070408a5 */ /* 0x002fcc000f8e0204 */
[----:B---3--:R-:W-:Y:S02]  /*0830*/  MOV R116, UR4 ;  /* 0x0000000400747c02 */ /* 0x008fe40008000f00 */
[----:B------:R-:W-:Y:S01]  /*0840*/  MOV R117, UR5 ;  /* 0x0000000500757c02 */ /* 0x000fe20008000f00 */
[----:B------:R-:W-:-:S04]  /*0850*/  UIMAD.WIDE UR4, UR7, 0x4, UR8 ;  /* 0x00000004070478a5 */ /* 0x000fc8000f8e0208 */
[----:B------:R0:W3:Y:S02]  /*0860*/  @P0 LDG.E.U16 R116, desc[UR14][R116.64] ;  /* 0x0000000e74740981 */ /* 0x0000e4000c1e1500 */
[----:B------:R-:W-:Y:S02]  /*0870*/  MOV R120, UR4 ;  /* 0x0000000400787c02 */ /* 0x000fe40008000f00 */
[----:B------:R-:W-:-:S05]  /*0880*/  MOV R121, UR5 ;  /* 0x0000000500797c02 */ /* 0x000fca0008000f00 */
[----:B------:R-:W4:Y:S01]  /*0890*/  LDG.E R120, desc[UR14][R120.64] ;  /* 0x0000000e78787981 */ /* 0x000f22000c1e1900 */
[----:B------:R-:W1:Y:S01]  /*08a0*/  S2R R140, SR_TID.X ;  /* 0x00000000008c7919 */ /* 0x000e620000002100 */
[----:B------:R-:W-:Y:S01]  /*08b0*/  PLOP3.LUT P0, PT, PT, PT, UP0, 0x80, 0x8 ;  /* 0x000000000008781c */ /* 0x000fe20003f0f008 */
[----:B------:R-:W-:Y:S01]  /*08c0*/  UIMAD UR4, UR7, UR6, URZ ;  /* 0x00000006070472a4 */ /* 0x000fe2000f8e02ff */
[----:B------:R-:W-:-:S03]  /*08d0*/  ISETP.GE.U32.AND P1, PT, R143, 0x80, PT ;  /* 0x000000808f00780c */ /* 0x000fc60003f26070 */
[----:B------:R-:W-:-:S04]  /*08e0*/  USHF.R.S32.HI UR5, URZ, 0x1f, UR4 ;  /* 0x0000001fff057899 */ /* 0x000fc80008011404 */
[----:B------:R-:W-:Y:S01]  /*08f0*/  ULEA.HI UR5, UR5, UR4, URZ, 0x2 ;  /* 0x0000000405057291 */ /* 0x000fe2000f8f10ff */
[----:B------:R-:W-:Y:S01]  /*0900*/  ISETP.NE.AND P6, PT, RZ, UR16, PT ;  /* 0x00000010ff007c0c */ /* 0x000fe2000bfc5270 */
[----:B------:R-:W-:-:S04]  /*0910*/  UMOV UR12, 0x3f800000 ;  /* 0x3f800000000c7882 */ /* 0x000fc80000000000 */
[----:B0-----:R-:W-:Y:S01]  /*0920*/  MOV R117, UR5 ;  /* 0x0000000500757c02 */ /* 0x001fe20008000f00 */
[----:B------:R-:W-:Y:S01]  /*0930*/  BSSY.RECONVERGENT B0, `(.L_x_2540) ;  /* 0x0000043000007945 */ /* 0x000fe20003800200 */
[C---:B------:R-:W-:Y:S02]  /*0940*/  ISETP.GE.U32.AND P2, PT, R143.reuse, 0x100, PT ;  /* 0x000001008f00780c */ /* 0x040fe40003f46070 */
[C---:B------:R-:W-:Y:S02]  /*0950*/  ISETP.GE.U32.AND P3, PT, R143.reuse, 0x180, PT ;  /* 0x000001808f00780c */ /* 0x040fe40003f66070 */
[C---:B------:R-:W-:Y:S02]  /*0960*/  ISETP.GE.U32.AND P4, PT, R143.reuse, 0x200, PT ;  /* 0x000002008f00780c */ /* 0x040fe40003f86070 */
[----:B------:R-:W-:Y:S02]  /*0970*/  ISETP.GE.U32.AND P5, PT, R143, 0x280, PT ;  /* 0x000002808f00780c */ /* 0x000fe40003fa6070 */
[----:B-1----:R-:W-:-:S04]  /*0980*/  LEA.HI.SX32 R142, R117, R140, 0x1e ;  /* 0x0000008c758e7211 */ /* 0x002fc800078ff2ff */
[----:B------:R-:W-:Y:S02]  /*0990*/  MOV R119, R142 ;  /* 0x0000008e00777202 */ /* 0x000fe40000000f00 */
[----:B--2---:R-:W-:Y:S02]  /*09a0*/  R2UR UR24, R118 ;  /* 0x00000000761872ca */ /* 0x004fe400000e0000 */
[----:B---3--:R-:W-:Y:S02]  /*09b0*/  @P0 R2UR UR13, R116 ;  /* 0x00000000740d02ca */ /* 0x008fe400000e0000 */
[----:B----4-:R-:W-:Y:S02]  /*09c0*/  FSEL R118, R120, RZ, !P6 ;  /* 0x000000ff78767208 */ /* 0x010fe40007000000 */
[----:B------:R-:W-:-:S09]  /*09d0*/  CS2R R120, SRZ ;  /* 0x0000000000787805 */ /* 0x000fd2000001ff00 */
[----:B------:R-:W-:Y:S01]  /*09e0*/  @UP0 USHF.L.U32 UR12, UR13, 0x10, URZ ;  /* 0x000000100d0c0899 */ /* 0x000fe200080006ff */
[----:B------:R-:W-:Y:S11]  /*09f0*/  @!P1 BRA `(.L_x_2541) ;  /* 0x0000000000d89947 */ /* 0x000ff60003800000 */
        /* <DEDUP_REMOVED lines=11> */
[----:B--2---:R-:W-:Y:S02]  /*0ab0*/  SHF.L.U32 R119, R116, 0x10, RZ ;  /* 0x0000001074777819 */ /* 0x004fe400000006ff */
[----:B---3--:R-:W-:Y:S02]  /*0ac0*/  MOV R144, R120 ;  /* 0x0000007800907202 */ /* 0x008fe40000000f00 */
[----:B------:R-:W-:Y:S02]  /*0ad0*/  SHF.R.U64 R148, R120, 0x10, R121 ;  /* 0x0000001078947819 */ /* 0x000fe40000001279 */
[----:B------:R-:W-:Y:S01]  /*0ae0*/  SHF.R.U64 R120, R116, 0x10, R117 ;  /* 0x0000001074787819 */ /* 0x000fe20000001275 */
[----:B------:R-:W-:Y:S01]  /*0af0*/  FADD.FTZ R119, -R118, R119 ;  /* 0x0000007776777221 */ /* 0x000fe20000010100 */
[----:B------:R-:W-:Y:S02]  /*0b00*/  MOV R145, R121 ;  /* 0x0000007900917202 */ /* 0x000fe40000000f00 */
[----:B------:R-:W-:-:S02]  /*0b10*/  SHF.R.U32.HI R146, RZ, 0x10, R121 ;  /* 0x00000010ff927819 */ /* 0x000fc40000011679 */
[----:B------:R-:W-:Y:S02]  /*0b20*/  SHF.R.U32.HI R116, RZ, 0x10, R117 ;  /* 0x00000010ff747819 */ /* 0x000fe40000011675 */
[----:B------:R-:W-:Y:S02]  /*0b30*/  SHF.L.U32 R121, R117, 0x10, RZ ;  /* 0x0000001075797819 */ /* 0x000fe400000006ff */
[----:B------:R-:W-:Y:S01]  /*0b40*/  SHF.L.U32 R117, R120, 0x10, RZ ;  /* 0x0000001078757819 */ /* 0x000fe200000006ff */
[----:B------:R-:W-:Y:S01]  /*0b50*/  FMUL.FTZ R151, R119, UR24 ;  /* 0x0000001877977c20 */ /* 0x000fe20008410000 */
[----:B------:R-:W-:Y:S02]  /*0b60*/  SHF.L.U32 R149, R144, 0x10, RZ ;  /* 0x0000001090957819 */ /* 0x000fe400000006ff */
[----:B------:R-:W-:Y:S01]  /*0b70*/  SHF.L.U32 R119, R116, 0x10, RZ ;  /* 0x0000001074777819 */ /* 0x000fe200000006ff */
[----:B------:R-:W-:Y:S01]  /*0b80*/  FADD.FTZ R117, -R118, R117 ;  /* 0x0000007576757221 */ /* 0x000fe20000010100 */
[----:B------:R-:W-:Y:S01]  /*0b90*/  SHF.L.U32 R148, R148, 0x10, RZ ;  /* 0x0000001094947819 */ /* 0x000fe200000006ff */
[----:B------:R-:W-:Y:S01]  /*0ba0*/  FADD.FTZ R121, -R118, R121 ;  /* 0x0000007976797221 */ /* 0x000fe20000010100 */
[----:B------:R-:W-:Y:S01]  /*0bb0*/  FADD.FTZ R52, R52, R149 ;  /* 0x0000009534347221 */ /* 0x000fe20000010000 */
[----:B------:R-:W-:Y:S01]  /*0bc0*/  FMUL.FTZ R150, R117, UR24 ;  /* 0x0000001875967c20 */ /* 0x000fe20008410000 */
[-C--:B------:R-:W-:Y:S01]  /*0bd0*/  FFMA.FTZ R72, R151, R149.reuse, R72 ;  /* 0x0000009597487223 */ /* 0x080fe20000010048 */
[----:B------:R-:W-:Y:S01]  /*0be0*/  FADD.FTZ R119, -R118, R119 ;  /* 0x0000007776777221 */ /* 0x000fe20000010100 */
[----:B-----5:R-:W-:Y:S01]  /*0bf0*/  FMUL.FTZ R149, R112, R149 ;  /* 0x0000009570957220 */ /* 0x020fe20000410000 */
[----:B------:R-:W-:Y:S01]  /*0c00*/  SHF.L.U32 R145, R145, 0x10, RZ ;  /* 0x0000001091917819 */ /* 0x000fe200000006ff */
[----:B------:R-:W-:Y:S01]  /*0c10*/  FMUL.FTZ R147, R121, UR24 ;  /* 0x0000001879937c20 */ /* 0x000fe20008410000 */
[----:B------:R-:W-:Y:S01]  /*0c20*/  SHF.L.U32 R144, R146, 0x10, RZ ;  /* 0x0000001092907819 */ /* 0x000fe200000006ff */
[----:B------:R-:W-:Y:S01]  /*0c30*/  FADD.FTZ R53, R53, R148 ;  /* 0x0000009435357221 */ /* 0x000fe20000010000 */
[-C--:B------:R-:W-:Y:S01]  /*0c40*/  FFMA.FTZ R73, R150, R148.reuse, R73 ;  /* 0x0000009496497223 */ /* 0x080fe20000010049 */
[----:B------:R-:W-:Y:S01]  /*0c50*/  FMUL.FTZ R146, R119, UR24 ;  /* 0x0000001877927c20 */ /* 0x000fe20008410000 */
[----:B------:R-:W-:Y:S01]  /*0c60*/  FMUL.FTZ R148, R113, R148 ;  /* 0x0000009471947220 */ /* 0x000fe20000410000 */
[----:B------:R-:W-:Y:S01]  /*0c70*/  FADD.FTZ R117, RZ, R149 ;  /* 0x00000095ff757221 */ /* 0x000fe20000010000 */
[----:B------:R-:W-:Y:S01]  /*0c80*/  FFMA.FTZ R119, R151, R149, RZ ;  /* 0x0000009597777223 */ /* 0x000fe200000100ff */
[----:B------:R-:W-:Y:S01]  /*0c90*/  FADD.FTZ R54, R54, R145 ;  /* 0x0000009136367221 */ /* 0x000fe20000010000 */
[-C--:B------:R-:W-:Y:S01]  /*0ca0*/  FFMA.FTZ R74, R147, R145.reuse, R74 ;  /* 0x00000091934a7223 */ /* 0x080fe2000001004a */
[----:B------:R-:W-:Y:S01]  /*0cb0*/  FMUL.FTZ R145, R114, R145 ;  /* 0x0000009172917220 */ /* 0x000fe20000410000 */
[----:B------:R-:W-:Y:S01]  /*0cc0*/  FADD.FTZ R116, R117, R148 ;  /* 0x0000009475747221 */ /* 0x000fe20000010000 */
[----:B------:R-:W-:Y:S01]  /*0cd0*/  FFMA.FTZ R120, R150, R148, R119 ;  /* 0x0000009496787223 */ /* 0x000fe20000010077 */
[----:B------:R-:W-:Y:S01]  /*0ce0*/  FADD.FTZ R55, R55, R144 ;  /* 0x0000009037377221 */ /* 0x000fe20000010000 */
[-C--:B------:R-:W-:Y:S01]  /*0cf0*/  FFMA.FTZ R75, R146, R144.reuse, R75 ;  /* 0x00000090924b7223 */ /* 0x080fe2000001004b */
[----:B------:R-:W-:Y:S01]  /*0d00*/  FMUL.FTZ R144, R115, R144 ;  /* 0x0000009073907220 */ /* 0x000fe20000410000 */
[----:B------:R-:W-:Y:S01]  /*0d10*/  FADD.FTZ R121, R116, R145 ;  /* 0x0000009174797221 */ /* 0x000fe20000010000 */
[----:B------:R-:W-:Y:S01]  /*0d20*/  FFMA.FTZ R117, R147, R145, R120 ;  /* 0x0000009193757223 */ /* 0x000fe20000010078 */
[----:B------:R-:W-:-:S02]  /*0d30*/  IADD3 R119, PT, PT, R142, 0x80, RZ ;  /* 0x000000808e777810 */ /* 0x000fc40007ffe0ff */
[----:B------:R-:W-:Y:S01]  /*0d40*/  FADD.FTZ R121, R121, R144 ;  /* 0x0000009079797221 */ /* 0x000fe20000010000 */
[----:B0-----:R-:W-:-:S07]  /*0d50*/  FFMA.FTZ R120, R146, R144, R117 ;  /* 0x0000009092787223 */ /* 0x001fce0000010075 */
.L_x_2541:
[----:B------:R-:W-:Y:S05]  /*0d60*/  BSYNC.RECONVERGENT B0 ;  /* 0x0000000000007941 */ /* 0x000fea0003800200 */
.L_x_2540:
        /* <DEDUP_REMOVED lines=16> */
[----:B------:R-:W-:Y:S02]  /*0e70*/  SHF.R.U32.HI R141, RZ, 0x10, R7 ;  /* 0x00000010ff8d7819 */ /* 0x000fe40000011607 */
[C---:B---3--:R-:W-:Y:S02]  /*0e80*/  SHF.R.U64 R7, R2.reuse, 0x10, R3 ;  /* 0x0000001002077819 */ /* 0x048fe40000001203 */
[----:B------:R-:W-:-:S02]  /*0e90*/  SHF.L.U32 R117, R2, 0x10, RZ ;  /* 0x0000001002757819 */ /* 0x000fc400000006ff */
[----:B------:R-:W-:Y:S02]  /*0ea0*/  MOV R116, R6 ;  /* 0x0000000600747202 */ /* 0x000fe40000000f00 */
[----:B0-----:R-:W-:Y:S01]  /*0eb0*/  SHF.L.U32 R5, R7, 0x10, RZ ;  /* 0x0000001007057819 */ /* 0x001fe200000006ff */
[C---:B------:R-:W-:Y:S01]  /*0ec0*/  FADD.FTZ R117, -R118.reuse, R117 ;  /* 0x0000007576757221 */ /* 0x040fe20000010100 */
[----:B------:R-:W-:Y:S02]  /*0ed0*/  SHF.L.U32 R123, R3, 0x10, RZ ;  /* 0x00000010037b7819 */ /* 0x000fe400000006ff */
[----:B------:R-:W-:Y:S01]  /*0ee0*/  SHF.R.U32.HI R0, RZ, 0x10, R3 ;  /* 0x00000010ff007819 */ /* 0x000fe20000011603 */
[----:B------:R-:W-:Y:S01]  /*0ef0*/  FADD.FTZ R5, -R118, R5 ;  /* 0x0000000576057221 */ /* 0x000fe20000010100 */
[----:B------:R-:W-:Y:S02]  /*0f00*/  SHF.L.U32 R3, R116, 0x10, RZ ;  /* 0x0000001074037819 */ /* 0x000fe400000006ff */
[----:B------:R-:W-:Y:S01]  /*0f10*/  SHF.L.U32 R116, R141, 0x10, RZ ;  /* 0x000000108d747819 */ /* 0x000fe200000006ff */
[----:B------:R-:W-:Y:S01]  /*0f20*/  FMUL.FTZ R141, R117, UR24 ;  /* 0x00000018758d7c20 */ /* 0x000fe20008410000 */
[----:B------:R-:W-:Y:S01]  /*0f30*/  FADD.FTZ R123, -R118, R123 ;  /* 0x0000007b767b7221 */ /* 0x000fe20000010100 */
[----:B------:R-:W-:-:S02]  /*0f40*/  SHF.L.U32 R6, R162, 0x10, RZ ;  /* 0x00000010a2067819 */ /* 0x000fc400000006ff */
[----:B------:R-:W-:Y:S01]  /*0f50*/  SHF.L.U32 R117, R0, 0x10, RZ ;  /* 0x0000001000757819 */ /* 0x000fe200000006ff */
[----:B------:R-:W-:Y:S01]  /*0f60*/  FMUL.FTZ R0, R5, UR24 ;  /* 0x0000001805007c20 */ /* 0x000fe20008410000 */
[----:B------:R-:W-:Y:S01]  /*0f70*/  SHF.L.U32 R7, R122, 0x10, RZ ;  /* 0x000000107a077819 */ /* 0x000fe200000006ff */
[----:B------:R-:W-:Y:S01]  /*0f80*/  FADD.FTZ R48, R48, R3 ;  /* 0x0000000330307221 */ /* 0x000fe20000010000 */
[-C--:B------:R-:W-:Y:S01]  /*0f90*/  FFMA.FTZ R68, R141, R3.reuse, R68 ;  /* 0x000000038d447223 */ /* 0x080fe20000010044 */
[----:B-----5:R-:W-:Y:S01]  /*0fa0*/  FMUL.FTZ R2, R104, R3 ;  /* 0x0000000368027220 */ /* 0x020fe20000410000 */
        /* <DEDUP_REMOVED lines=20> */
.L_x_2543:
[----:B------:R-:W-:Y:S05]  /*10f0*/  BSYNC.RECONVERGENT B0 ;  /* 0x0000000000007941 */ /* 0x000fea0003800200 */
.L_x_2542:
        /* <DEDUP_REMOVED lines=14> */
[C---:B--2---:R-:W-:Y:S02]  /*11e0*/  SHF.R.U64 R162, R8.reuse, 0x10, R9 ;  /* 0x0000001008a27819 */ /* 0x044fe40000001209 */
[----:B------:R-:W-:Y:S02]  /*11f0*/  SHF.L.U32 R117, R8, 0x10, RZ ;  /* 0x0000001008757819 */ /* 0x000fe400000006ff */
[----:B0-----:R-:W-:Y:S02]  /*1200*/  SHF.L.U32 R11, R162, 0x10, RZ ;  /* 0x00000010a20b7819 */ /* 0x001fe400000006ff */
[----:B------:R-:W-:Y:S02]  /*1210*/  SHF.L.U32 R123, R9, 0x10, RZ ;  /* 0x00000010097b7819 */ /* 0x000fe400000006ff */
[----:B---3--:R-:W-:-:S02]  /*1220*/  MOV R14, R12 ;  /* 0x0000000c000e7202 */ /* 0x008fc40000000f00 */
[----:B------:R-:W-:Y:S01]  /*1230*/  SHF.R.U32.HI R8, RZ, 0x10, R9 ;  /* 0x00000010ff087819 */ /* 0x000fe20000011609 */
[----:B------:R-:W-:Y:S01]  /*1240*/  FADD.FTZ R9, -R118, R117 ;  /* 0x0000007576097221 */ /* 0x000fe20000010100 */
[----:B------:R-:W-:Y:S01]  /*1250*/  SHF.R.U64 R122, R12, 0x10, R13 ;  /* 0x000000100c7a7819 */ /* 0x000fe2000000120d */
[C---:B------:R-:W-:Y:S01]  /*1260*/  FADD.FTZ R11, -R118.reuse, R11 ;  /* 0x0000000b760b7221 */ /* 0x040fe20000010100 */
[----:B------:R-:W-:Y:S02]  /*1270*/  MOV R15, R13 ;  /* 0x0000000d000f7202 */ /* 0x000fe40000000f00 */
[----:B------:R-:W-:Y:S01]  /*1280*/  SHF.R.U32.HI R116, RZ, 0x10, R13 ;  /* 0x00000010ff747819 */ /* 0x000fe2000001160d */
[----:B------:R-:W-:Y:S01]  /*1290*/  FADD.FTZ R123, -R118, R123 ;  /* 0x0000007b767b7221 */ /* 0x000fe20000010100 */
[----:B------:R-:W-:Y:S01]  /*12a0*/  SHF.L.U32 R13, R14, 0x10, RZ ;  /* 0x000000100e0d7819 */ /* 0x000fe200000006ff */
[----:B------:R-:W-:Y:S01]  /*12b0*/  FMUL.FTZ R9, R9, UR24 ;  /* 0x0000001809097c20 */ /* 0x000fe20008410000 */
[----:B------:R-:W-:-:S02]  /*12c0*/  SHF.L.U32 R12, R122, 0x10, RZ ;  /* 0x000000107a0c7819 */ /* 0x000fc400000006ff */
[----:B------:R-:W-:Y:S01]  /*12d0*/  SHF.L.U32 R117, R8, 0x10, RZ ;  /* 0x0000001008757819 */ /* 0x000fe200000006ff */
[----:B------:R-:W-:Y:S01]  /*12e0*/  FMUL.FTZ R8, R11, UR24 ;  /* 0x000000180b087c20 */ /* 0x000fe20008410000 */
[----:B------:R-:W-:Y:S01]  /*12f0*/  SHF.L.U32 R15, R15, 0x10, RZ ;  /* 0x000000100f0f7819 */ /* 0x000fe200000006ff */
[-C--:B-----5:R-:W-:Y:S01]  /*1300*/  FMUL.FTZ R10, R96, R13.reuse ;  /* 0x0000000d600a7220 */ /* 0x0a0fe20000410000 */
[----:B------:R-:W-:Y:S01]  /*1310*/  FMUL.FTZ R11, R123, UR24 ;  /* 0x000000187b0b7c20 */ /* 0x000fe20008410000 */
        /* <DEDUP_REMOVED lines=22> */
.L_x_2545:
[----:B------:R-:W-:Y:S05]  /*1480*/  BSYNC.RECONVERGENT B0 ;  /* 0x0000000000007941 */ /* 0x000fea0003800200 */
.L_x_2544:
        /* <DEDUP_REMOVED lines=24> */
[C---:B------:R-:W-:Y:S01]  /*1610*/  FADD.FTZ R123, -R118.reuse, R123 ;  /* 0x0000007b767b7221 */ /* 0x040fe20000010100 */
[----:B------:R-:W-:Y:S01]  /*1620*/  SHF.L.U32 R127, R127, 0x10, RZ ;  /* 0x000000107f7f7819 */ /* 0x000fe200000006ff */
[----:B------:R-:W-:Y:S01]  /*1630*/  FMUL.FTZ R125, R125, UR24 ;  /* 0x000000187d7d7c20 */ /* 0x000fe20008410000 */
[----:B------:R-:W-:Y:S01]  /*1640*/  FADD.FTZ R129, -R118, R129 ;  /* 0x0000008176817221 */ /* 0x000fe20000010100 */
[----:B------:R-:W-:-:S02]  /*1650*/  SHF.L.U32 R128, R128, 0x10, RZ ;  /* 0x0000001080807819 */ /* 0x000fc400000006ff */
[----:B------:R-:W-:Y:S01]  /*1660*/  SHF.L.U32 R117, R126, 0x10, RZ ;  /* 0x000000107e757819 */ /* 0x000fe200000006ff */
[----:B------:R-:W-:Y:S01]  /*1670*/  FADD.FTZ R40, R40, R127 ;  /* 0x0000007f28287221 */ /* 0x000fe20000010000 */
[----:B------:R-:W-:Y:S01]  /*1680*/  SHF.L.U32 R131, R124, 0x10, RZ ;  /* 0x000000107c837819 */ /* 0x000fe200000006ff */
[----:B------:R-:W-:Y:S01]  /*1690*/  FMUL.FTZ R124, R123, UR24 ;  /* 0x000000187b7c7c20 */ /* 0x000fe20008410000 */
[-C--:B------:R-:W-:Y:S01]  /*16a0*/  FFMA.FTZ R60, R125, R127.reuse, R60 ;  /* 0x0000007f7d3c7223 */ /* 0x080fe2000001003c */
[----:B-----5:R-:W-:Y:S01]  /*16b0*/  FMUL.FTZ R126, R88, R127 ;  /* 0x0000007f587e7220 */ /* 0x020fe20000410000 */
[----:B------:R-:W-:Y:S01]  /*16c0*/  FMUL.FTZ R127, R129, UR24 ;  /* 0x00000018817f7c20 */ /* 0x000fe20008410000 */
[----:B------:R-:W-:Y:S01]  /*16d0*/  SHF.L.U32 R116, R130, 0x10, RZ ;  /* 0x0000001082747819 */ /* 0x000fe200000006ff */
        /* <DEDUP_REMOVED lines=19> */
.L_x_2547:
[----:B------:R-:W-:Y:S05]  /*1810*/  BSYNC.RECONVERGENT B0 ;  /* 0x0000000000007941 */ /* 0x000fea0003800200 */
.L_x_2546:
        /* <DEDUP_REMOVED lines=26> */
[C---:B------:R-:W-:Y:S01]  /*19c0*/  FADD.FTZ R137, -R118.reuse, R137 ;  /* 0x0000008976897221 */ /* 0x040fe20000010100 */
[----:B------:R-:W-:Y:S01]  /*19d0*/  FADD.FTZ R138, -R118, R139 ;  /* 0x0000008b768a7221 */ /* 0x000fe20000010100 */
[----:B------:R-:W-:Y:S01]  /*19e0*/  SHF.L.U32 R116, R135, 0x10, RZ ;  /* 0x0000001087747819 */ /* 0x000fe200000006ff */
[----:B------:R-:W-:Y:S01]  /*19f0*/  FMUL.FTZ R132, R132, UR24 ;  /* 0x0000001884847c20 */ /* 0x000fe20008410000 */
[----:B------:R-:W-:Y:S01]  /*1a00*/  SHF.L.U32 R118, R134, 0x10, RZ ;  /* 0x0000001086767819 */ /* 0x000fe200000006ff */
[----:B------:R-:W-:Y:S01]  /*1a10*/  FMUL.FTZ R133, R133, UR24 ;  /* 0x0000001885857c20 */ /* 0x000fe20008410000 */
[-C--:B-----5:R-:W-:Y:S01]  /*1a20*/  FMUL.FTZ R134, R80, R117.reuse ;  /* 0x0000007550867220 */ /* 0x0a0fe20000410000 */
[----:B------:R-:W-:Y:S01]  /*1a30*/  SHF.L.U32 R119, R119, 0x10, RZ ;  /* 0x0000001077777819 */ /* 0x000fe200000006ff */
        /* <DEDUP_REMOVED lines=21> */
.L_x_2549:
[----:B------:R-:W-:Y:S05]  /*1b90*/  BSYNC.RECONVERGENT B0 ;  /* 0x0000000000007941 */ /* 0x000fea0003800200 */
.L_x_2548:
        /* <DEDUP_REMOVED lines=31> */
.L_x_2551:
[----:B------:R-:W-:Y:S05]  /*1d90*/  BSYNC.RECONVERGENT B0 ;  /* 0x0000000000007941 */ /* 0x000fea0003800200 */
.L_x_2550:
        /* <DEDUP_REMOVED lines=35> */
[----:B------:R-:W-:-:S03]  /*1fd0*/  FFMA.FTZ R119, R146, UR4, R118 ;  /* 0x0000000492777c23 */ /* 0x000fc60008010076 */
[----:B------:R-:W-:Y:S01]  /*1fe0*/  FADD.FTZ R120, R145, -R120 ;  /* 0x8000007891787221 */ /* 0x000fe20000010000 */
[----:B------:R-:W-:-:S03]  /*1ff0*/  FADD.FTZ R121, R144, -R119 ;  /* 0x8000007790797221 */ /* 0x000fc60000010000 */
[----:B------:R-:W-:Y:S01]  /*2000*/  FMUL.FTZ R120, R120, UR24 ;  /* 0x0000001878787c20 */ /* 0x000fe20008410000 */
[----:B------:R-:W-:-:S03]  /*2010*/  FMUL.FTZ R121, R121, UR24 ;  /* 0x0000001879797c20 */ /* 0x000fc60008410000 */
[----:B------:R-:W-:-:S04]  /*2020*/  FMUL.FTZ R119, R120, UR12 ;  /* 0x0000000c78777c20 */ /* 0x000fc80008410000 */
[----:B-----5:R-:W-:Y:S01]  /*2030*/  FMUL.FTZ R122, R110, R119 ;  /* 0x000000776e7a7220 */ /* 0x020fe20000410000 */
[----:B--2---:R-:W-:-:S05]  /*2040*/  SHF.L.U32 R120, R117, 0x10, RZ ;  /* 0x0000001075787819 */ /* 0x004fca00000006ff */
[----:B------:R-:W-:Y:S01]  /*2050*/  FFMA.FTZ R34, R119, R120, R34 ;  /* 0x0000007877227223 */ /* 0x000fe20000010022 */
[----:B------:R-:W-:Y:S01]  /*2060*/  SHF.R.U32.HI R119, RZ, 0x10, R117 ;  /* 0x00000010ff777819 */ /* 0x000fe20000011675 */
[----:B------:R-:W-:Y:S02]  /*2070*/  FMUL.FTZ R120, R121, UR12 ;  /* 0x0000000c79787c20 */ /* 0x000fe40008410000 */
[----:B------:R0:W-:Y:S01]  /*2080*/  F2F.BF16.F32 R121, R122 ;  /* 0x0000007a00797304 */ /* 0x0001e20000202000 */
[----:B------:R-:W-:Y:S01]  /*2090*/  SHF.L.U32 R119, R119, 0x10, RZ ;  /* 0x0000001077777819 */ /* 0x000fe200000006ff */
[----:B------:R-:W-:-:S04]  /*20a0*/  FMUL.FTZ R123, R111, R120 ;  /* 0x000000786f7b7220 */ /* 0x000fc80000410000 */
[----:B------:R-:W-:Y:S01]  /*20b0*/  FFMA.FTZ R35, R120, R119, R35 ;  /* 0x0000007778237223 */ /* 0x000fe20000010023 */
[--C-:B------:R-:W-:Y:S01]  /*20c0*/  FFMA.FTZ R119, R150, UR4, R118.reuse ;  /* 0x0000000496777c23 */ /* 0x100fe20008010076 */
[----:B------:R-:W1:Y:S01]  /*20d0*/  F2F.BF16.F32 R162, R123 ;  /* 0x0000007b00a27304 */ /* 0x000e620000202000 */
[----:B------:R-:W-:Y:S02]  /*20e0*/  FFMA.FTZ R120, R151, UR4, R118 ;  /* 0x0000000497787c23 */ /* 0x000fe40008010076 */
[----:B------:R-:W-:Y:S02]  /*20f0*/  FADD.FTZ R119, R148, -R119 ;  /* 0x8000007794777221 */ /* 0x000fe40000010000 */
[----:B------:R-:W-:Y:S02]  /*2100*/  FADD.FTZ R120, R149, -R120 ;  /* 0x8000007895787221 */ /* 0x000fe40000010000 */
[----:B0-----:R-:W-:Y:S02]  /*2110*/  FMUL.FTZ R122, R119, UR24 ;  /* 0x00000018777a7c20 */ /* 0x001fe40008410000 */
[----:B------:R-:W-:-:S02]  /*2120*/  FMUL.FTZ R120, R120, UR24 ;  /* 0x0000001878787c20 */ /* 0x000fc40008410000 */
[----:B------:R-:W-:Y:S02]  /*2130*/  FMUL.FTZ R122, R122, UR12 ;  /* 0x0000000c7a7a7c20 */ /* 0x000fe40008410000 */
[----:B------:R-:W-:Y:S01]  /*2140*/  FMUL.FTZ R119, R120, UR12 ;  /* 0x0000000c78777c20 */ /* 0x000fe20008410000 */
[----:B------:R-:W-:Y:S02]  /*2150*/  SHF.L.U32 R120, R116, 0x10, RZ ;  /* 0x0000001074787819 */ /* 0x000fe400000006ff */
[----:B-1----:R-:W-:Y:S01]  /*2160*/  PRMT R121, R121, 0x5410, R162 ;  /* 0x0000541079797816 */ /* 0x002fe200000000a2 */
[----:B------:R-:W-:Y:S01]  /*2170*/  FMUL.FTZ R162, R109, R122 ;  /* 0x0000007a6da27220 */ /* 0x000fe20000410000 */
[----:B------:R-:W-:Y:S01]  /*2180*/  FMUL.FTZ R123, R108, R119 ;  /* 0x000000776c7b7220 */ /* 0x000fe20000410000 */
[----:B------:R-:W-:Y:S01]  /*2190*/  FFMA.FTZ R32, R119, R120, R32 ;  /* 0x0000007877207223 */ /* 0x000fe20000010020 */
[----:B------:R-:W-:-:S03]  /*21a0*/  SHF.R.U64 R119, R116, 0x10, R117 ;  /* 0x0000001074777819 */ /* 0x000fc60000001275 */
[----:B------:R-:W0:Y:S01]  /*21b0*/  F2F.BF16.F32 R162, R162 ;  /* 0x000000a200a27304 */ /* 0x000e220000202000 */
[----:B------:R-:W-:-:S05]  /*21c0*/  SHF.L.U32 R119, R119, 0x10, RZ ;  /* 0x0000001077777819 */ /* 0x000fca00000006ff */
[----:B------:R-:W-:Y:S02]  /*21d0*/  FFMA.FTZ R33, R122, R119, R33 ;  /* 0x000000777a217223 */ /* 0x000fe40000010021 */
[----:B------:R-:W1:Y:S01]  /*21e0*/  F2F.BF16.F32 R123, R123 ;  /* 0x0000007b007b7304 */ /* 0x000e620000202000 */
[----:B0-----:R-:W-:-:S05]  /*21f0*/  IMAD.WIDE.U32 R116, R162, 0x10000, RZ ;  /* 0x00010000a2747825 */ /* 0x001fca00078e00ff */
[----:B------:R-:W-:Y:S02]  /*2200*/  LOP3.LUT R121, R121, R117, RZ, 0xfc, !PT ;  /* 0x0000007579797212 */ /* 0x000fe400078efcff */
[----:B-1----:R-:W-:Y:S02]  /*2210*/  LOP3.LUT R120, R116, R123, RZ, 0xfc, !PT ;  /* 0x0000007b74787212 */ /* 0x002fe400078efcff */
[----:B------:R-:W0:Y:S02]  /*2220*/  LDC.64 R116, c[0x0][0x468] ;  /* 0x00011a00ff747b82 */ /* 0x000e240000000a00 */
[C---:B0-----:R-:W-:Y:S01]  /*2230*/  IMAD.WIDE.U32 R116, R142.reuse, 0x8, R116 ;  /* 0x000000088e747825 */ /* 0x041fe200078e0074 */
[----:B------:R-:W-:-:S04]  /*2240*/  IADD3 R142, PT, PT, R142, 0x80, RZ ;  /* 0x000000808e8e7810 */ /* 0x000fc80007ffe0ff */
[----:B------:R0:W-:Y:S03]  /*2250*/  STG.E.64 desc[UR14][R116.64], R120 ;  /* 0x0000007874007986 */ /* 0x0001e6000c101b0e */
.L_x_2556:
[----:B------:R-:W-:Y:S05]  /*2260*/  BSYNC.RECONVERGENT B1 ;  /* 0x0000000000017941 */ /* 0x000fea0003800200 */
.L_x_2555:
[----:B------:R-:W-:Y:S04]  /*2270*/  BSSY.RECONVERGENT B1, `(.L_x_2557) ;  /* 0x000002f000017945 */ /* 0x000fe80003800200 */
[----:B------:R-:W-:Y:S05]  /*2280*/  @!P2 BRA `(.L_x_2558) ;  /* 0x0000000000b4a947 */ /* 0x000fea0003800000 */
[----:B0-----:R-:W0:Y:S02]  /*2290*/  LDC.64 R116, c[0x0][0x390] ;  /* 0x0000e400ff747b82 */ /* 0x001e240000000a00 */
        /* <DEDUP_REMOVED lines=23> */
[----:B0-----:R-:W-:Y:S01]  /*2410*/  FMUL.FTZ R122, R120, UR24 ;  /* 0x00000018787a7c20 */ /* 0x001fe20008410000 */
[----:B------:R-:W-:Y:S01]  /*2420*/  SHF.L.U32 R120, R116, 0x10, RZ ;  /* 0x0000001074787819 */ /* 0x000fe200000006ff */
[----:B------:R-:W-:-:S02]  /*2430*/  FMUL.FTZ R119, R119, UR24 ;  /* 0x0000001877777c20 */ /* 0x000fc40008410000 */
[----:B------:R-:W-:Y:S02]  /*2440*/  FMUL.FTZ R122, R122, UR12 ;  /* 0x0000000c7a7a7c20 */ /* 0x000fe40008410000 */
[----:B------:R-:W-:Y:S01]  /*2450*/  FMUL.FTZ R119, R119, UR12 ;  /* 0x0000000c77777c20 */ /* 0x000fe20008410000 */
[----:B-1----:R-:W-:Y:S01]  /*2460*/  PRMT R121, R121, 0x5410, R162 ;  /* 0x0000541079797816 */ /* 0x002fe200000000a2 */
[----:B------:R-:W-:Y:S02]  /*2470*/  FMUL.FTZ R162, R101, R122 ;  /* 0x0000007a65a27220 */ /* 0x000fe40000410000 */
[----:B------:R-:W-:Y:S01]  /*2480*/  FMUL.FTZ R123, R100, R119 ;  /* 0x00000077647b7220 */ /* 0x000fe20000410000 */
[----:B------:R-:W-:Y:S01]  /*2490*/  FFMA.FTZ R28, R119, R120, R28 ;  /* 0x00000078771c7223 */ /* 0x000fe2000001001c */
[----:B------:R-:W-:Y:S02]  /*24a0*/  SHF.R.U64 R119, R116, 0x10, R117 ;  /* 0x0000001074777819 */ /* 0x000fe40000001275 */
[----:B------:R-:W0:Y:S02]  /*24b0*/  F2F.BF16.F32 R162, R162 ;  /* 0x000000a200a27304 */ /* 0x000e240000202000 */
[----:B------:R-:W-:-:S05]  /*24c0*/  SHF.L.U32 R119, R119, 0x10, RZ ;  /* 0x0000001077777819 */ /* 0x000fca00000006ff */
[----:B------:R-:W-:Y:S01]  /*24d0*/  FFMA.FTZ R29, R122, R119, R29 ;  /* 0x000000777a1d7223 */ /* 0x000fe2000001001d */
        /* <DEDUP_REMOVED lines=8> */
.L_x_2558:
[----:B------:R-:W-:Y:S05]  /*2560*/  BSYNC.RECONVERGENT B1 ;  /* 0x0000000000017941 */ /* 0x000fea0003800200 */
.L_x_2557:
[----:B------:R-:W-:Y:S04]  /*2570*/  BSSY.RECONVERGENT B1, `(.L_x_2559) ;  /* 0x000002f000017945 */ /* 0x000fe80003800200 */
[----:B------:R-:W-:Y:S05]  /*2580*/  @!P3 BRA `(.L_x_2560) ;  /* 0x0000000000b4b947 */ /* 0x000fea0003800000 */
[----:B01----:R-:W0:Y:S02]  /*2590*/  LDC.64 R116, c[0x0][0x390] ;  /* 0x0000e400ff747b82 */ /* 0x003e240000000a00 */
        /* <DEDUP_REMOVED lines=44> */
.L_x_2560:
[----:B------:R-:W-:Y:S05]  /*2860*/  BSYNC.RECONVERGENT B1 ;  /* 0x0000000000017941 */ /* 0x000fea0003800200 */
.L_x_2559:
[----:B------:R-:W-:Y:S04]  /*2870*/  BSSY.RECONVERGENT B1, `(.L_x_2561) ;  /* 0x000002f000017945 */ /* 0x000fe80003800200 */
[----:B------:R-:W-:Y:S05]  /*2880*/  @!P4 BRA `(.L_x_2562) ;  /* 0x0000000000b4c947 */ /* 0x000fea0003800000 */
[----:B012---:R-:W0:Y:S02]  /*2890*/  LDC.64 R116, c[0x0][0x390] ;  /* 0x0000e400ff747b82 */ /* 0x007e240000000a00 */
        /* <DEDUP_REMOVED lines=44> */
.L_x_2562:
[----:B------:R-:W-:Y:S05]  /*2b60*/  BSYNC.RECONVERGENT B1 ;  /* 0x0000000000017941 */ /* 0x000fea0003800200 */
.L_x_2561:
[----:B------:R-:W-:Y:S05]  /*2b70*/  @!P5 BRA `(.L_x_2563) ;  /* 0x0000003800dcd947 */ /* 0x000fea0003800000 */
[----:B0123--:R-:W0:Y:S02]  /*2b80*/  LDC.64 R116, c[0x0][0x390] ;  /* 0x0000e400ff747b82 */ /* 0x00fe240000000a00 */
        /* <DEDUP_REMOVED lines=10> */
[----:B--2---:R-:W-:-:S04]  /*2c30*/  SHF.R.U32.HI R121, RZ, 0x10, R117 ;  /* 0x00000010ff797819 */ /* 0x004fc80000011675 */
[----:B------:R-:W-:-:S05]  /*2c40*/  SHF.L.U32 R121, R121, 0x10, RZ ;  /* 0x0000001079797819 */ /* 0x000fca00000006ff */
[----:B------:R-:W-:Y:S01]  /*2c50*/  FFMA.FTZ R19, R120, R121, R19 ;  /* 0x0000007978137223 */ /* 0x000fe20000010013 */
[----:B------:R-:W-:Y:S01]  /*2c60*/  FMUL.FTZ R121, R119, UR12 ;  /* 0x0000000c77797c20 */ /* 0x000fe20008410000 */
[----:B------:R-:W-:Y:S02]  /*2c70*/  SHF.L.U32 R119, R117, 0x10, RZ ;  /* 0x0000001075777819 */ /* 0x000fe400000006ff */
[----:B------:R-:W-:Y:S01]  /*2c80*/  SHF.L.U32 R120, R116, 0x10, RZ ;  /* 0x0000001074787819 */ /* 0x000fe200000006ff */
[----:B------:R-:W-:Y:S01]  /*2c90*/  FMUL.FTZ R163, R78, R121 ;  /* 0x000000794ea37220 */ /* 0x000fe20000410000 */
[----:B------:R-:W-:Y:S01]  /*2ca0*/  SHF.R.U64 R116, R116, 0x10, R117 ;  /* 0x0000001074747819 */ /* 0x000fe20000001275 */
[----:B------:R-:W-:Y:S01]  /*2cb0*/  FFMA.FTZ R18, R121, R119, R18 ;  /* 0x0000007779127223 */ /* 0x000fe20000010012 */
[--C-:B------:R-:W-:Y:S01]  /*2cc0*/  FFMA.FTZ R119, R133, UR4, R118.reuse ;  /* 0x0000000485777c23 */ /* 0x100fe20008010076 */
[----:B------:R-:W-:Y:S01]  /*2cd0*/  FFMA.FTZ R118, R132, UR4, R118 ;  /* 0x0000000484767c23 */ /* 0x000fe20008010076 */
[----:B------:R-:W-:-:S02]  /*2ce0*/  SHF.L.U32 R116, R116, 0x10, RZ ;  /* 0x0000001074747819 */ /* 0x000fc400000006ff */
[----:B------:R-:W-:Y:S01]  /*2cf0*/  FADD.FTZ R119, R134, -R119 ;  /* 0x8000007786777221 */ /* 0x000fe20000010000 */
[----:B------:R-:W-:Y:S02]  /*2d00*/  FADD.FTZ R121, R137, -R118 ;  /* 0x8000007689797221 */ /* 0x000fe40000010000 */
[----:B------:R-:W-:Y:S01]  /*2d10*/  F2F.BF16.F32 R118, R163 ;  /* 0x000000a300767304 */ /* 0x000fe20000202000 */
[----:B------:R-:W-:Y:S01]  /*2d20*/  FMUL.FTZ R119, R119, UR24 ;  /* 0x0000001877777c20 */ /* 0x000fe20008410000 */
[----:B------:R-:W-:-:S03]  /*2d30*/  FMUL.FTZ R121, R121, UR24 ;  /* 0x0000001879797c20 */ /* 0x000fc60008410000 */
[----:B------:R-:W-:Y:S01]  /*2d40*/  FMUL.FTZ R119, R119, UR12 ;  /* 0x0000000c77777c20 */ /* 0x000fe20008410000 */
[----:B------:R-:W-:Y:S02]  /*2d50*/  FMUL.FTZ R122, R121, UR12 ;  /* 0x0000000c797a7c20 */ /* 0x000fe40008410000 */
[----:B------:R-:W0:Y:S01]  /*2d60*/  F2F.BF16.F32 R121, R164 ;  /* 0x000000a400797304 */ /* 0x000e220000202000 */
[----:B------:R-:W-:Y:S01]  /*2d70*/  FMUL.FTZ R123, R76, R119 ;  /* 0x000000774c7b7220 */ /* 0x000fe20000410000 */
[----:B------:R-:W-:Y:S01]  /*2d80*/  FMUL.FTZ R162, R77, R122 ;  /* 0x0000007a4da27220 */ /* 0x000fe20000410000 */
[----:B------:R-:W-:Y:S01]  /*2d90*/  FFMA.FTZ R16, R119, R120, R16 ;  /* 0x0000007877107223 */ /* 0x000fe20000010010 */
        /* <DEDUP_REMOVED lines=11> */
.L_x_2554:
[----:B------:R-:W-:Y:S04]  /*2e50*/  BSSY.RECONVERGENT B1, `(.L_x_2564) ;  /* 0x000003a000017945 */ /* 0x000fe80003800200 */
[----:B------:R-:W-:Y:S05]  /*2e60*/  @!P1 BRA `(.L_x_2565) ;  /* 0x0000000000e09947 */ /* 0x000fea0003800000 */
[----:B------:R-:W0:Y:S02]  /*2e70*/  LDC.64 R116, c[0x0][0x390] ;  /* 0x0000e400ff747b82 */ /* 0x000e240000000a00 */
        /* <DEDUP_REMOVED lines=23> */
[----:B------:R-:W-:Y:S01]  /*2ff0*/  FMUL.FTZ R162, R165, UR12 ;  /* 0x0000000ca5a27c20 */ /* 0x000fe20008410000 */
[----:B-----5:R-:W-:Y:S01]  /*3000*/  FMUL.FTZ R122, R111, R122 ;  /* 0x0000007a6f7a7220 */ /* 0x020fe20000410000 */
[----:B------:R-:W-:Y:S01]  /*3010*/  FFMA.FTZ R34, R119, R120, R34 ;  /* 0x0000007877227223 */ /* 0x000fe20000010022 */
[----:B------:R-:W-:Y:S01]  /*3020*/  FFMA.FTZ R120, R151, UR4, R118 ;  /* 0x0000000497787c23 */ /* 0x000fe20008010076 */
[----:B------:R-:W-:Y:S01]  /*3030*/  FFMA.FTZ R33, R162, R117, R33 ;  /* 0x00000075a2217223 */ /* 0x000fe20000010021 */
[----:B------:R-:W-:Y:S01]  /*3040*/  FMUL.FTZ R164, R110, R119 ;  /* 0x000000776ea47220 */ /* 0x000fe20000410000 */
[----:B------:R-:W-:Y:S01]  /*3050*/  FMUL.FTZ R119, R109, R162 ;  /* 0x000000a26d777220 */ /* 0x000fe20000410000 */
[----:B------:R-:W-:Y:S01]  /*3060*/  FADD.FTZ R120, R149, -R120 ;  /* 0x8000007895787221 */ /* 0x000fe20000010000 */
[----:B------:R-:W-:Y:S03]  /*3070*/  F2F.BF16.F32 R122, R122 ;  /* 0x0000007a007a7304 */ /* 0x000fe60000202000 */
[----:B------:R-:W-:-:S04]  /*3080*/  FMUL.FTZ R163, R120, UR24 ;  /* 0x0000001878a37c20 */ /* 0x000fc80008410000 */
[----:B------:R-:W-:Y:S01]  /*3090*/  FMUL.FTZ R123, R163, UR12 ;  /* 0x0000000ca37b7c20 */ /* 0x000fe20008410000 */
[----:B------:R-:W-:Y:S03]  /*30a0*/  F2F.BF16.F32 R119, R119 ;  /* 0x0000007700777304 */ /* 0x000fe60000202000 */
[----:B------:R-:W-:Y:S01]  /*30b0*/  FFMA.FTZ R32, R123, R116, R32 ;  /* 0x000000747b207223 */ /* 0x000fe20000010020 */
[----:B------:R-:W-:-:S04]  /*30c0*/  FMUL.FTZ R123, R108, R123 ;  /* 0x0000007b6c7b7220 */ /* 0x000fc80000410000 */
[----:B------:R-:W0:Y:S08]  /*30d0*/  F2F.BF16.F32 R116, R165 ;  /* 0x000000a500747304 */ /* 0x000e300000202000 */
[----:B------:R-:W1:Y:S01]  /*30e0*/  F2F.BF16.F32 R163, R163 ;  /* 0x000000a300a37304 */ /* 0x000e620000202000 */
[----:B0-----:R-:W-:-:S07]  /*30f0*/  IMAD.WIDE.U32 R116, R116, 0x10000, RZ ;  /* 0x0001000074747825 */ /* 0x001fce00078e00ff */
[----:B------:R-:W0:Y:S01]  /*3100*/  F2F.BF16.F32 R165, R164 ;  /* 0x000000a400a57304 */ /* 0x000e220000202000 */
[----:B------:R-:W-:Y:S02]  /*3110*/  LOP3.LUT R121, R121, R117, RZ, 0xfc, !PT ;  /* 0x0000007579797212 */ /* 0x000fe400078efcff */
[----:B-1----:R-:W-:-:S05]  /*3120*/  LOP3.LUT R120, R116, R163, RZ, 0xfc, !PT ;  /* 0x000000a374787212 */ /* 0x002fca00078efcff */
[----:B------:R-:W1:Y:S01]  /*3130*/  F2F.BF16.F32 R123, R123 ;  /* 0x0000007b007b7304 */ /* 0x000e620000202000 */
[----:B------:R-:W2:Y:S01]  /*3140*/  LDC.64 R116, c[0x0][0x478] ;  /* 0x00011e00ff747b82 */ /* 0x000ea20000000a00 */
[----:B0-----:R-:W-:-:S07]  /*3150*/  PRMT R165, R165, 0x5410, R122 ;  /* 0x00005410a5a57816 */ /* 0x001fce000000007a */
[----:B------:R-:W0:Y:S01]  /*3160*/  LDC.64 R162, c[0x0][0x468] ;  /* 0x00011a00ffa27b82 */ /* 0x000e220000000a00 */
[----:B--2---:R-:W-:-:S05]  /*3170*/  IMAD.WIDE.U32 R116, R142, 0x8, R116 ;  /* 0x000000088e747825 */ /* 0x004fca00078e0074 */
[----:B------:R2:W-:Y:S01]  /*3180*/  STG.E.64 desc[UR14][R116.64], R120 ;  /* 0x0000007874007986 */ /* 0x0005e2000c101b0e */
[C---:B0-----:R-:W-:Y:S01]  /*3190*/  IMAD.WIDE.U32 R162, R142.reuse, 0x8, R162 ;  /* 0x000000088ea27825 */ /* 0x041fe200078e00a2 */
[----:B------:R-:W-:-:S03]  /*31a0*/  IADD3 R142, PT, PT, R142, 0x80, RZ ;  /* 0x000000808e8e7810 */ /* 0x000fc60007ffe0ff */
[----:B--2---:R-:W-:-:S05]  /*31b0*/  IMAD.WIDE.U32 R116, R119, 0x10000, RZ ;  /* 0x0001000077747825 */ /* 0x004fca00078e00ff */
[----:B------:R-:W-:Y:S02]  /*31c0*/  LOP3.LUT R117, R165, R117, RZ, 0xfc, !PT ;  /* 0x00000075a5757212 */ /* 0x000fe400078efcff */
[----:B-1----:R-:W-:-:S05]  /*31d0*/  LOP3.LUT R116, R116, R123, RZ, 0xfc, !PT ;  /* 0x0000007b74747212 */ /* 0x002fca00078efcff */
[----:B------:R0:W-:Y:S02]  /*31e0*/  STG.E.64 desc[UR14][R162.64], R116 ;  /* 0x00000074a2007986 */ /* 0x0001e4000c101b0e */
.L_x_2565:
[----:B------:R-:W-:Y:S05]  /*31f0*/  BSYNC.RECONVERGENT B1 ;  /* 0x0000000000017941 */ /* 0x000fea0003800200 */
.L_x_2564:
[----:B------:R-:W-:Y:S04]  /*3200*/  BSSY.RECONVERGENT B1, `(.L_x_2566) ;  /* 0x000003a000017945 */ /* 0x000fe80003800200 */
[----:B------:R-:W-:Y:S05]  /*3210*/  @!P2 BRA `(.L_x_2567) ;  /* 0x0000000000e0a947 */ /* 0x000fea0003800000 */
[----:B0-----:R-:W0:Y:S02]  /*3220*/  LDC.64 R116, c[0x0][0x390] ;  /* 0x0000e400ff747b82 */ /* 0x001e240000000a00 */
        /* <DEDUP_REMOVED lines=26> */
[----:B------:R-:W-:Y:S01]  /*33d0*/  FMUL.FTZ R119, R162, UR12 ;  /* 0x0000000ca2777c20 */ /* 0x000fe20008410000 */
[----:B-----5:R-:W-:Y:S01]  /*33e0*/  FMUL.FTZ R122, R103, R122 ;  /* 0x0000007a677a7220 */ /* 0x020fe20000410000 */
[----:B------:R-:W-:Y:S01]  /*33f0*/  FADD.FTZ R116, R5, -R116 ;  /* 0x8000007405747221 */ /* 0x000fe20000010000 */
[----:B------:R-:W-:Y:S01]  /*3400*/  FMUL.FTZ R123, R100, R123 ;  /* 0x0000007b647b7220 */ /* 0x000fe20000410000 */
[----:B------:R-:W-:Y:S02]  /*3410*/  FFMA.FTZ R30, R119, R120, R30 ;  /* 0x00000078771e7223 */ /* 0x000fe4000001001e */
[----:B------:R-:W-:Y:S01]  /*3420*/  FMUL.FTZ R164, R116, UR24 ;  /* 0x0000001874a47c20 */ /* 0x000fe20008410000 */
[----:B------:R-:W-:Y:S03]  /*3430*/  F2F.BF16.F32 R122, R122 ;  /* 0x0000007a007a7304 */ /* 0x000fe60000202000 */
[----:B------:R-:W-:-:S04]  /*3440*/  FMUL.FTZ R162, R164, UR12 ;  /* 0x0000000ca4a27c20 */ /* 0x000fc80008410000 */
[----:B------:R-:W-:Y:S01]  /*3450*/  FFMA.FTZ R29, R162, R117, R29 ;  /* 0x00000075a21d7223 */ /* 0x000fe2000001001d */
[----:B------:R0:W1:Y:S08]  /*3460*/  F2F.BF16.F32 R116, R164 ;  /* 0x000000a400747304 */ /* 0x0000700000202000 */
[----:B------:R-:W-:Y:S01]  /*3470*/  F2F.BF16.F32 R123, R123 ;  /* 0x0000007b007b7304 */ /* 0x000fe20000202000 */
[----:B0-----:R-:W-:Y:S01]  /*3480*/  FMUL.FTZ R164, R102, R119 ;  /* 0x0000007766a47220 */ /* 0x001fe20000410000 */
[----:B------:R-:W-:Y:S01]  /*3490*/  FMUL.FTZ R119, R101, R162 ;  /* 0x000000a265777220 */ /* 0x000fe20000410000 */
[----:B-1----:R-:W-:-:S05]  /*34a0*/  IMAD.WIDE.U32 R116, R116, 0x10000, RZ ;  /* 0x0001000074747825 */ /* 0x002fca00078e00ff */
[----:B------:R-:W-:Y:S01]  /*34b0*/  F2F.BF16.F32 R119, R119 ;  /* 0x0000007700777304 */ /* 0x000fe20000202000 */
[----:B------:R-:W-:Y:S02]  /*34c0*/  LOP3.LUT R121, R121, R117, RZ, 0xfc, !PT ;  /* 0x0000007579797212 */ /* 0x000fe400078efcff */
[----:B------:R-:W-:Y:S02]  /*34d0*/  LOP3.LUT R120, R116, R163, RZ, 0xfc, !PT ;  /* 0x000000a374787212 */ /* 0x000fe400078efcff */
[----:B------:R-:W0:Y:S03]  /*34e0*/  LDC.64 R116, c[0x0][0x478] ;  /* 0x00011e00ff747b82 */ /* 0x000e260000000a00 */
[----:B------:R-:W1:Y:S05]  /*34f0*/  F2F.BF16.F32 R165, R164 ;  /* 0x000000a400a57304 */ /* 0x000e6a0000202000 */
[----:B------:R-:W2:Y:S01]  /*3500*/  LDC.64 R162, c[0x0][0x468] ;  /* 0x00011a00ffa27b82 */ /* 0x000ea20000000a00 */
[----:B-1----:R-:W-:Y:S01]  /*3510*/  PRMT R165, R165, 0x5410, R122 ;  /* 0x00005410a5a57816 */ /* 0x002fe2000000007a */
[----:B0-----:R-:W-:-:S05]  /*3520*/  IMAD.WIDE.U32 R116, R142, 0x8, R116 ;  /* 0x000000088e747825 */ /* 0x001fca00078e0074 */
[----:B------:R0:W-:Y:S01]  /*3530*/  STG.E.64 desc[UR14][R116.64], R120 ;  /* 0x0000007874007986 */ /* 0x0001e2000c101b0e */
[C---:B--2---:R-:W-:Y:S01]  /*3540*/  IMAD.WIDE.U32 R162, R142.reuse, 0x8, R162 ;  /* 0x000000088ea27825 */ /* 0x044fe200078e00a2 */
[----:B------:R-:W-:-:S03]  /*3550*/  IADD3 R142, PT, PT, R142, 0x80, RZ ;  /* 0x000000808e8e7810 */ /* 0x000fc60007ffe0ff */
[----:B0-----:R-:W-:-:S05]  /*3560*/  IMAD.WIDE.U32 R116, R119, 0x10000, RZ ;  /* 0x0001000077747825 */ /* 0x001fca00078e00ff */
[----:B------:R-:W-:Y:S02]  /*3570*/  LOP3.LUT R117, R165, R117, RZ, 0xfc, !PT ;  /* 0x00000075a5757212 */ /* 0x000fe400078efcff */
[----:B------:R-:W-:-:S05]  /*3580*/  LOP3.LUT R116, R116, R123, RZ, 0xfc, !PT ;  /* 0x0000007b74747212 */ /* 0x000fca00078efcff */
[----:B------:R1:W-:Y:S02]  /*3590*/  STG.E.64 desc[UR14][R162.64], R116 ;  /* 0x00000074a2007986 */ /* 0x0003e4000c101b0e */
.L_x_2567:
[----:B------:R-:W-:Y:S05]  /*35a0*/  BSYNC.RECONVERGENT B1 ;  /* 0x0000000000017941 */ /* 0x000fea0003800200 */
.L_x_2566:
        /* <DEDUP_REMOVED lines=58> */
.L_x_2569:
[----:B------:R-:W-:Y:S05]  /*3950*/  BSYNC.RECONVERGENT B1 ;  /* 0x0000000000017941 */ /* 0x000fea0003800200 */
.L_x_2568:
        /* <DEDUP_REMOVED lines=58> */
.L_x_2571:
[----:B------:R-:W-:Y:S05]  /*3d00*/  BSYNC.RECONVERGENT B1 ;  /* 0x0000000000017941 */ /* 0x000fea0003800200 */
.L_x_2570:
[----:B------:R-:W-:Y:S05]  /*3d10*/  @!P5 BRA `(.L_x_2563) ;  /* 0x000000280074d947 */ /* 0x000fea0003800000 */
[----:B0123--:R-:W0:Y:S02]  /*3d20*/  LDC.64 R116, c[0x0][0x390] ;  /* 0x0000e400ff747b82 */ /* 0x00fe240000000a00 */
[----:B0-----:R-:W-:-:S06]  /*3d30*/  IMAD.WIDE.U32 R116, R142, 0x8, R116 ;  /* 0x000000088e747825 */ /* 0x001fcc00078e0074 */
[----:B------:R-:W2:Y:S01]  /*3d40*/  LDG.E.64 R116, desc[UR14][R116.64] ;  /* 0x0000000e74747981 */ /* 0x000ea2000c1e1b00 */
[--C-:B------:R-:W-:Y:S01]  /*3d50*/  FFMA.FTZ R120, R138, UR4, R118.reuse ;  /* 0x000000048a787c23 */ /* 0x100fe20008010076 */
        /* <DEDUP_REMOVED lines=8> */
[----:B------:R-:W-:-:S03]  /*3de0*/  FMUL.FTZ R162, R121, UR24 ;  /* 0x0000001879a27c20 */ /* 0x000fc60008410000 */
[----:B------:R-:W-:Y:S01]  /*3df0*/  FMUL.FTZ R120, R163, UR12 ;  /* 0x0000000ca3787c20 */ /* 0x000fe20008410000 */
[----:B------:R0:W-:Y:S01]  /*3e00*/  F2F.BF16.F32 R122, R163 ;  /* 0x000000a3007a7304 */ /* 0x0001e20000202000 */
[----:B------:R-:W-:Y:S02]  /*3e10*/  FMUL.FTZ R121, R162, UR12 ;  /* 0x0000000ca2797c20 */ /* 0x000fe40008410000 */
[----:B-----5:R-:W-:Y:S01]  /*3e20*/  FMUL.FTZ R164, R79, R120 ;  /* 0x000000784fa47220 */ /* 0x020fe20000410000 */
[----:B0-----:R-:W-:-:S04]  /*3e30*/  FMUL.FTZ R163, R123, UR24 ;  /* 0x000000187ba37c20 */ /* 0x001fc80008410000 */
[----:B------:R-:W-:Y:S02]  /*3e40*/  FMUL.FTZ R123, R163, UR12 ;  /* 0x0000000ca37b7c20 */ /* 0x000fe40008410000 */
[----:B------:R-:W-:Y:S01]  /*3e50*/  F2F.BF16.F32 R163, R163 ;  /* 0x000000a300a37304 */ /* 0x000fe20000202000 */
[----:B--2---:R-:W-:-:S04]  /*3e60*/  SHF.R.U32.HI R119, RZ, 0x10, R117 ;  /* 0x00000010ff777819 */ /* 0x004fc80000011675 */
[----:B------:R-:W-:-:S05]  /*3e70*/  SHF.L.U32 R119, R119, 0x10, RZ ;  /* 0x0000001077777819 */ /* 0x000fca00000006ff */
[----:B------:R-:W-:Y:S02]  /*3e80*/  FFMA.FTZ R19, R120, R119, R19 ;  /* 0x0000007778137223 */ /* 0x000fe40000010013 */
[----:B------:R0:W1:Y:S02]  /*3e90*/  F2F.BF16.F32 R119, R162 ;  /* 0x000000a200777304 */ /* 0x0000640000202000 */
[----:B0-----:R-:W-:Y:S01]  /*3ea0*/  FMUL.FTZ R162, R118, UR24 ;  /* 0x0000001876a27c20 */ /* 0x001fe20008410000 */
[----:B-1----:R-:W-:Y:S02]  /*3eb0*/  PRMT R119, R119, 0x5410, R122 ;  /* 0x0000541077777816 */ /* 0x002fe4000000007a */
[----:B------:R-:W-:Y:S02]  /*3ec0*/  SHF.L.U32 R122, R117, 0x10, RZ ;  /* 0x00000010757a7819 */ /* 0x000fe400000006ff */
[C---:B------:R-:W-:Y:S02]  /*3ed0*/  SHF.R.U64 R117, R116.reuse, 0x10, R117 ;  /* 0x0000001074757819 */ /* 0x040fe40000001275 */
[----:B------:R-:W-:Y:S01]  /*3ee0*/  SHF.L.U32 R116, R116, 0x10, RZ ;  /* 0x0000001074747819 */ /* 0x000fe200000006ff */
[----:B------:R-:W-:Y:S01]  /*3ef0*/  FFMA.FTZ R18, R121, R122, R18 ;  /* 0x0000007a79127223 */ /* 0x000fe20000010012 */
[----:B------:R-:W-:Y:S01]  /*3f00*/  SHF.L.U32 R117, R117, 0x10, RZ ;  /* 0x0000001075757819 */ /* 0x000fe200000006ff */
[----:B------:R-:W-:-:S02]  /*3f10*/  FMUL.FTZ R122, R162, UR12 ;  /* 0x0000000ca27a7c20 */ /* 0x000fc40008410000 */
[----:B------:R-:W-:Y:S01]  /*3f20*/  FFMA.FTZ R16, R123, R116, R16 ;  /* 0x000000747b107223 */ /* 0x000fe20000010010 */
[----:B------:R-:W-:Y:S01]  /*3f30*/  FMUL.FTZ R123, R76, R123 ;  /* 0x0000007b4c7b7220 */ /* 0x000fe20000410000 */
[----:B------:R0:W1:Y:S01]  /*3f40*/  F2F.BF16.F32 R116, R162 ;  /* 0x000000a200747304 */ /* 0x0000620000202000 */
[----:B------:R-:W-:Y:S01]  /*3f50*/  FFMA.FTZ R17, R122, R117, R17 ;  /* 0x000000757a117223 */ /* 0x000fe20000010011 */
[----:B------:R-:W-:-:S06]  /*3f60*/  FMUL.FTZ R122, R77, R122 ;  /* 0x0000007a4d7a7220 */ /* 0x000fcc0000410000 */
[----:B------:R-:W-:Y:S01]  /*3f70*/  F2F.BF16.F32 R122, R122 ;  /* 0x0000007a007a7304 */ /* 0x000fe20000202000 */
[----:B0-----:R-:W-:Y:S02]  /*3f80*/  FMUL.FTZ R162, R78, R121 ;  /* 0x000000794ea27220 */ /* 0x001fe40000410000 */
[----:B------:R-:W0:Y:S01]  /*3f90*/  LDC.64 R120, c[0x0][0x468] ;  /* 0x00011a00ff787b82 */ /* 0x000e220000000a00 */
[----:B-1----:R-:W-:-:S04]  /*3fa0*/  IMAD.WIDE.U32 R116, R116, 0x10000, RZ ;  /* 0x0001000074747825 */ /* 0x002fc800078e00ff */
[----:B------:R-:W-:Y:S01]  /*3fb0*/  F2F.BF16.F32 R162, R162 ;  /* 0x000000a200a27304 */ /* 0x000fe20000202000 */
[----:B------:R-:W-:Y:S02]  /*3fc0*/  LOP3.LUT R119, R119, R117, RZ, 0xfc, !PT ;  /* 0x0000007577777212 */ /* 0x000fe400078efcff */
[----:B------:R-:W-:Y:S02]  /*3fd0*/  LOP3.LUT R118, R116, R163, RZ, 0xfc, !PT ;  /* 0x000000a374767212 */ /* 0x000fe400078efcff */
[----:B------:R-:W1:Y:S03]  /*3fe0*/  LDC.64 R116, c[0x0][0x478] ;  /* 0x00011e00ff747b82 */ /* 0x000e660000000a00 */
[----:B------:R-:W2:Y:S08]  /*3ff0*/  F2F.BF16.F32 R163, R164 ;  /* 0x000000a400a37304 */ /* 0x000eb00000202000 */
[----:B------:R-:W3:Y:S01]  /*4000*/  F2F.BF16.F32 R123, R123 ;  /* 0x0000007b007b7304 */ /* 0x000ee20000202000 */
[----:B0-----:R-:W-:Y:S01]  /*4010*/  IMAD.WIDE.U32 R120, R142, 0x8, R120 ;  /* 0x000000088e787825 */ /* 0x001fe200078e0078 */
[----:B--2---:R-:W-:-:S03]  /*4020*/  PRMT R163, R162, 0x5410, R163 ;  /* 0x00005410a2a37816 */ /* 0x004fc600000000a3 */
[----:B-1----:R-:W-:-:S05]  /*4030*/  IMAD.WIDE.U32 R116, R142, 0x8, R116 ;  /* 0x000000088e747825 */ /* 0x002fca00078e0074 */
[----:B------:R0:W-:Y:S02]  /*4040*/  STG.E.64 desc[UR14][R116.64], R118 ;  /* 0x0000007674007986 */ /* 0x0001e4000c101b0e */
[----:B0-----:R-:W-:-:S05]  /*4050*/  IMAD.WIDE.U32 R116, R122, 0x10000, RZ ;  /* 0x000100007a747825 */ /* 0x001fca00078e00ff */
[----:B------:R-:W-:Y:S02]  /*4060*/  LOP3.LUT R117, R163, R117, RZ, 0xfc, !PT ;  /* 0x00000075a3757212 */ /* 0x000fe400078efcff */
[----:B---3--:R-:W-:-:S05]  /*4070*/  LOP3.LUT R116, R116, R123, RZ, 0xfc, !PT ;  /* 0x0000007b74747212 */ /* 0x008fca00078efcff */
[----:B------:R0:W-:Y:S01]  /*4080*/  STG.E.64 desc[UR14][R120.64], R116 ;  /* 0x0000007478007986 */ /* 0x0001e2000c101b0e */
[----:B------:R-:W-:Y:S05]  /*4090*/  BRA `(.L_x_2563) ;  /* 0x0000002400947947 */ /* 0x000fea0003800000 */
.L_x_2553:
[----:B------:R-:W-:-:S04]  /*40a0*/  UISETP.NE.U32.AND UP1, UPT, UR20, URZ, UPT ;  /* 0x000000ff1400728c */ /* 0x000fc8000bf25070 */
[----:B------:R-:W-:-:S09]  /*40b0*/  UISETP.NE.AND.EX UP1, UPT, UR21, URZ, UPT, UP1 ;  /* 0x000000ff1500728c */ /* 0x000fd2000bf25310 */
[----:B------:R-:W-:Y:S05]  /*40c0*/  BRA.U UP1, `(.L_x_2572) ;  /* 0x0000001101587547 */ /* 0x000fea000b800000 */
[----:B------:R-:W-:Y:S04]  /*40d0*/  BSSY.RECONVERGENT B1, `(.L_x_2573) ;  /* 0x0000037000017945 */ /* 0x000fe80003800200 */
[----:B------:R-:W-:Y:S05]  /*40e0*/  @!P1 BRA `(.L_x_2574) ;  /* 0x0000000000d49947 */ /* 0x000fea0003800000 */
[--C-:B------:R-:W-:Y:S01]  /*40f0*/  FFMA.FTZ R116, R151, UR4, R118.reuse ;  /* 0x0000000497747c23 */ /* 0x100fe20008010076 */
[--C-:B------:R-:W-:Y:S01]  /*4100*/  SHF.R.U64 R121, R160, 0x10, R161.reuse ;  /* 0x00000010a0797819 */ /* 0x100fe200000012a1 */
[----:B------:R-:W-:Y:S01]  /*4110*/  FFMA.FTZ R117, R150, UR4, R118 ;  /* 0x0000000496757c23 */ /* 0x000fe20008010076 */
[----:B------:R-:W-:Y:S01]  /*4120*/  SHF.R.U32.HI R119, RZ, 0x10, R161 ;  /* 0x00000010ff777819 */ /* 0x000fe200000116a1 */
[----:B------:R-:W-:Y:S01]  /*4130*/  FADD.FTZ R120, R149, -R116 ;  /* 0x8000007495787221 */ /* 0x000fe20000010000 */
[----:B------:R-:W-:Y:S01]  /*4140*/  MOV R116, R160 ;  /* 0x000000a000747202 */ /* 0x000fe20000000f00 */
[----:B------:R-:W-:Y:S01]  /*4150*/  FFMA.FTZ R163, R146, UR4, R118 ;  /* 0x0000000492a37c23 */ /* 0x000fe20008010076 */
[----:B------:R-:W-:Y:S02]  /*4160*/  SHF.L.U32 R121, R121, 0x10, RZ ;  /* 0x0000001079797819 */ /* 0x000fe400000006ff */
[----:B------:R-:W-:Y:S01]  /*4170*/  SHF.L.U32 R123, R116, 0x10, RZ ;  /* 0x00000010747b7819 */ /* 0x000fe200000006ff */
[----:B------:R-:W-:Y:S01]  /*4180*/  FADD.FTZ R116, R148, -R117 ;  /* 0x8000007594747221 */ /* 0x000fe20000010000 */
[----:B------:R-:W-:-:S03]  /*4190*/  SHF.L.U32 R119, R119, 0x10, RZ ;  /* 0x0000001077777819 */ /* 0x000fc600000006ff */
[----:B------:R-:W-:Y:S01]  /*41a0*/  FFMA.FTZ R121, R116, UR24, R121 ;  /* 0x0000001874797c23 */ /* 0x000fe20008010079 */
[----:B------:R-:W-:Y:S01]  /*41b0*/  FFMA.FTZ R116, R147, UR4, R118 ;  /* 0x0000000493747c23 */ /* 0x000fe20008010076 */
[----:B------:R-:W-:-:S03]  /*41c0*/  FFMA.FTZ R123, R120, UR24, R123 ;  /* 0x00000018787b7c23 */ /* 0x000fc6000801007b */
[----:B------:R-:W-:Y:S01]  /*41d0*/  FADD.FTZ R117, R145, -R116 ;  /* 0x8000007491757221 */ /* 0x000fe20000010000 */
[----:B------:R-:W-:-:S04]  /*41e0*/  MOV R116, R161 ;  /* 0x000000a100747202 */ /* 0x000fc80000000f00 */
[----:B------:R-:W-:Y:S01]  /*41f0*/  SHF.L.U32 R120, R116, 0x10, RZ ;  /* 0x0000001074787819 */ /* 0x000fe200000006ff */
[----:B------:R-:W-:-:S04]  /*4200*/  FADD.FTZ R116, R144, -R163 ;  /* 0x800000a390747221 */ /* 0x000fc80000010000 */
[----:B------:R-:W-:Y:S01]  /*4210*/  FFMA.FTZ R120, R117, UR24, R120 ;  /* 0x0000001875787c23 */ /* 0x000fe20008010078 */
[----:B------:R-:W-:Y:S02]  /*4220*/  FFMA.FTZ R119, R116, UR24, R119 ;  /* 0x0000001874777c23 */ /* 0x000fe40008010077 */
[----:B------:R-:W0:Y:S02]  /*4230*/  LDC.64 R116, c[0x0][0x390] ;  /* 0x0000e400ff747b82 */ /* 0x000e240000000a00 */
[----:B0-----:R-:W-:-:S06]  /*4240*/  IMAD.WIDE.U32 R116, R142, 0x8, R116 ;  /* 0x000000088e747825 */ /* 0x001fcc00078e0074 */
[----:B------:R-:W2:Y:S01]  /*4250*/  LDG.E.64 R116, desc[UR14][R116.64] ;  /* 0x0000000e74747981 */ /* 0x000ea2000c1e1b00 */
[----:B------:R-:W-:Y:S01]  /*4260*/  FMUL.FTZ R123, R123, UR12 ;  /* 0x0000000c7b7b7c20 */ /* 0x000fe20008410000 */
[C---:B--2---:R-:W-:Y:S02]  /*4270*/  SHF.L.U32 R122, R116.reuse, 0x10, RZ ;  /* 0x00000010747a7819 */ /* 0x044fe400000006ff */
[----:B------:R-:W-:Y:S01]  /*4280*/  SHF.R.U64 R162, R116, 0x10, R117 ;  /* 0x0000001074a27819 */ /* 0x000fe20000001275 */
[----:B------:R-:W-:Y:S01]  /*4290*/  FMUL.FTZ R116, R119, UR12 ;  /* 0x0000000c77747c20 */ /* 0x000fe20008410000 */
[----:B-----5:R-:W-:Y:S01]  /*42a0*/  FMUL.FTZ R119, R108, R123 ;  /* 0x0000007b6c777220 */ /* 0x020fe20000410000 */
[----:B------:R-:W-:Y:S01]  /*42b0*/  FFMA.FTZ R32, R123, R122, R32 ;  /* 0x0000007a7b207223 */ /* 0x000fe20000010020 */
[----:B------:R-:W-:Y:S01]  /*42c0*/  SHF.L.U32 R162, R162, 0x10, RZ ;  /* 0x00000010a2a27819 */ /* 0x000fe200000006ff */
[----:B------:R-:W-:Y:S01]  /*42d0*/  FMUL.FTZ R122, R121, UR12 ;  /* 0x0000000c797a7c20 */ /* 0x000fe20008410000 */
[----:B------:R-:W-:Y:S01]  /*42e0*/  FMUL.FTZ R121, R120, UR12 ;  /* 0x0000000c78797c20 */ /* 0x000fe20008410000 */
[----:B------:R-:W-:Y:S01]  /*42f0*/  FMUL.FTZ R163, R111, R116 ;  /* 0x000000746fa37220 */ /* 0x000fe20000410000 */
[----:B------:R-:W-:Y:S01]  /*4300*/  F2F.BF16.F32 R119, R119 ;  /* 0x0000007700777304 */ /* 0x000fe20000202000 */
[----:B------:R-:W-:Y:S01]  /*4310*/  FFMA.FTZ R33, R122, R162, R33 ;  /* 0x000000a27a217223 */ /* 0x000fe20000010021 */
[----:B------:R-:W-:Y:S01]  /*4320*/  SHF.L.U32 R162, R117, 0x10, RZ ;  /* 0x0000001075a27819 */ /* 0x000fe200000006ff */
[----:B------:R-:W-:Y:S01]  /*4330*/  FMUL.FTZ R122, R109, R122 ;  /* 0x0000007a6d7a7220 */ /* 0x000fe20000410000 */
[----:B------:R-:W-:-:S03]  /*4340*/  SHF.R.U32.HI R117, RZ, 0x10, R117 ;  /* 0x00000010ff757819 */ /* 0x000fc60000011675 */
[----:B------:R-:W-:Y:S01]  /*4350*/  FFMA.FTZ R34, R121, R162, R34 ;  /* 0x000000a279227223 */ /* 0x000fe20000010022 */
[----:B------:R-:W-:Y:S01]  /*4360*/  FMUL.FTZ R162, R110, R121 ;  /* 0x000000796ea27220 */ /* 0x000fe20000410000 */
[----:B------:R-:W0:Y:S01]  /*4370*/  F2F.BF16.F32 R120, R122 ;  /* 0x0000007a00787304 */ /* 0x000e220000202000 */
[----:B------:R-:W-:-:S05]  /*4380*/  SHF.L.U32 R117, R117, 0x10, RZ ;  /* 0x0000001075757819 */ /* 0x000fca00000006ff */
[----:B------:R-:W-:Y:S02]  /*4390*/  FFMA.FTZ R35, R116, R117, R35 ;  /* 0x0000007574237223 */ /* 0x000fe40000010023 */
[----:B------:R-:W-:Y:S01]  /*43a0*/  F2F.BF16.F32 R162, R162 ;  /* 0x000000a200a27304 */ /* 0x000fe20000202000 */
[----:B0-----:R-:W-:-:S07]  /*43b0*/  IMAD.WIDE.U32 R120, R120, 0x10000, RZ ;  /* 0x0001000078787825 */ /* 0x001fce00078e00ff */
[----:B------:R-:W0:Y:S01]  /*43c0*/  F2F.BF16.F32 R163, R163 ;  /* 0x000000a300a37304 */ /* 0x000e220000202000 */
[----:B------:R-:W-:Y:S02]  /*43d0*/  LOP3.LUT R122, R120, R119, RZ, 0xfc, !PT ;  /* 0x00000077787a7212 */ /* 0x000fe400078efcff */
[----:B0-----:R-:W-:-:S04]  /*43e0*/  PRMT R123, R162, 0x5410, R163 ;  /* 0x00005410a27b7816 */ /* 0x001fc800000000a3 */
[----:B------:R-:W-:Y:S02]  /*43f0*/  LOP3.LUT R123, R123, R121, RZ, 0xfc, !PT ;  /* 0x000000797b7b7212 */ /* 0x000fe400078efcff */
[----:B------:R-:W0:Y:S02]  /*4400*/  LDC.64 R120, c[0x0][0x468] ;  /* 0x00011a00ff787b82 */ /* 0x000e240000000a00 */
[C---:B0-----:R-:W-:Y:S01]  /*4410*/  IMAD.WIDE.U32 R120, R142.reuse, 0x8, R120 ;  /* 0x000000088e787825 */ /* 0x041fe200078e0078 */
[----:B------:R-:W-:-:S04]  /*4420*/  IADD3 R142, PT, PT, R142, 0x80, RZ ;  /* 0x000000808e8e7810 */ /* 0x000fc80007ffe0ff */
[----:B------:R0:W-:Y:S03]  /*4430*/  STG.E.64 desc[UR14][R120.64], R122 ;  /* 0x0000007a78007986 */ /* 0x0001e6000c101b0e */
.L_x_2574:
[----:B------:R-:W-:Y:S05]  /*4440*/  BSYNC.RECONVERGENT B1 ;  /* 0x0000000000017941 */ /* 0x000fea0003800200 */
.L_x_2573:
[----:B------:R-:W-:Y:S04]  /*4450*/  BSSY.RECONVERGENT B1, `(.L_x_2575) ;  /* 0x0000037000017945 */ /* 0x000fe80003800200 */
[----:B------:R-:W-:Y:S05]  /*4460*/  @!P2 BRA `(.L_x_2576) ;  /* 0x0000000000d4a947 */ /* 0x000fea0003800000 */
[----:B------:R-:W-:Y:S01]  /*4470*/  MOV R116, R158 ;  /* 0x0000009e00747202 */ /* 0x000fe20000000f00 */
[--C-:B------:R-:W-:Y:S01]  /*4480*/  FFMA.FTZ R117, R141, UR4, R118.reuse ;  /* 0x000000048d757c23 */ /* 0x100fe20008010076 */
[----:B0-----:R-:W-:Y:S01]  /*4490*/  SHF.R.U64 R121, R158, 0x10, R159 ;  /* 0x000000109e797819 */ /* 0x001fe2000000129f */
[--C-:B------:R-:W-:Y:S01]  /*44a0*/  FFMA.FTZ R122, R0, UR4, R118.reuse ;  /* 0x00000004007a7c23 */ /* 0x100fe20008010076 */
[----:B------:R-:W-:Y:S01]  /*44b0*/  SHF.L.U32 R123, R116, 0x10, RZ ;  /* 0x00000010747b7819 */ /* 0x000fe200000006ff */
[----:B------:R-:W-:Y:S01]  /*44c0*/  FADD.FTZ R120, R2, -R117 ;  /* 0x8000007502787221 */ /* 0x000fe20000010000 */
[----:B------:R-:W-:Y:S01]  /*44d0*/  FFMA.FTZ R117, R3, UR4, R118 ;  /* 0x0000000403757c23 */ /* 0x000fe20008010076 */
[----:B------:R-:W-:Y:S01]  /*44e0*/  MOV R116, R159 ;  /* 0x0000009f00747202 */ /* 0x000fe20000000f00 */
[----:B------:R-:W-:Y:S01]  /*44f0*/  FADD.FTZ R122, R5, -R122 ;  /* 0x8000007a057a7221 */ /* 0x000fe20000010000 */
[----:B------:R-:W-:Y:S01]  /*4500*/  FFMA.FTZ R123, R120, UR24, R123 ;  /* 0x00000018787b7c23 */ /* 0x000fe2000801007b */
[----:B------:R-:W-:Y:S01]  /*4510*/  FADD.FTZ R117, R4, -R117 ;  /* 0x8000007504757221 */ /* 0x000fe20000010000 */
[----:B------:R-:W-:-:S02]  /*4520*/  SHF.L.U32 R120, R116, 0x10, RZ ;  /* 0x0000001074787819 */ /* 0x000fc400000006ff */
[----:B------:R-:W-:Y:S02]  /*4530*/  SHF.L.U32 R121, R121, 0x10, RZ ;  /* 0x0000001079797819 */ /* 0x000fe400000006ff */
[----:B------:R-:W-:Y:S01]  /*4540*/  SHF.R.U32.HI R119, RZ, 0x10, R159 ;  /* 0x00000010ff777819 */ /* 0x000fe2000001169f */
[----:B------:R-:W-:Y:S02]  /*4550*/  FFMA.FTZ R120, R117, UR24, R120 ;  /* 0x0000001875787c23 */ /* 0x000fe40008010078 */
[----:B------:R-:W0:Y:S01]  /*4560*/  LDC.64 R116, c[0x0][0x390] ;  /* 0x0000e400ff747b82 */ /* 0x000e220000000a00 */
[----:B------:R-:W-:Y:S01]  /*4570*/  FFMA.FTZ R121, R122, UR24, R121 ;  /* 0x000000187a797c23 */ /* 0x000fe20008010079 */
[----:B------:R-:W-:Y:S01]  /*4580*/  FFMA.FTZ R122, R6, UR4, R118 ;  /* 0x00000004067a7c23 */ /* 0x000fe20008010076 */
[----:B------:R-:W-:-:S03]  /*4590*/  SHF.L.U32 R119, R119, 0x10, RZ ;  /* 0x0000001077777819 */ /* 0x000fc600000006ff */
[----:B------:R-:W-:Y:S01]  /*45a0*/  FADD.FTZ R122, R7, -R122 ;  /* 0x8000007a077a7221 */ /* 0x000fe20000010000 */
[----:B------:R-:W-:-:S03]  /*45b0*/  FMUL.FTZ R123, R123, UR12 ;  /* 0x0000000c7b7b7c20 */ /* 0x000fc60008410000 */
[----:B------:R-:W-:Y:S01]  /*45c0*/  FFMA.FTZ R119, R122, UR24, R119 ;  /* 0x000000187a777c23 */ /* 0x000fe20008010077 */
[----:B0-----:R-:W-:-:S06]  /*45d0*/  IMAD.WIDE.U32 R116, R142, 0x8, R116 ;  /* 0x000000088e747825 */ /* 0x001fcc00078e0074 */
[----:B------:R-:W2:Y:S02]  /*45e0*/  LDG.E.64 R116, desc[UR14][R116.64] ;  /* 0x0000000e74747981 */ /* 0x000ea4000c1e1b00 */
        /* <DEDUP_REMOVED lines=29> */
.L_x_2576:
[----:B------:R-:W-:Y:S05]  /*47c0*/  BSYNC.RECONVERGENT B1 ;  /* 0x0000000000017941 */ /* 0x000fea0003800200 */
.L_x_2575:
[----:B------:R-:W-:Y:S04]  /*47d0*/  BSSY.RECONVERGENT B1, `(.L_x_2577) ;  /* 0x0000037000017945 */ /* 0x000fe80003800200 */
[----:B------:R-:W-:Y:S05]  /*47e0*/  @!P3 BRA `(.L_x_2578) ;  /* 0x0000000000d4b947 */ /* 0x000fea0003800000 */
[----:B------:R-:W-:Y:S01]  /*47f0*/  MOV R116, R156 ;  /* 0x0000009c00747202 */ /* 0x000fe20000000f00 */
[--C-:B------:R-:W-:Y:S01]  /*4800*/  FFMA.FTZ R117, R9, UR4, R118.reuse ;  /* 0x0000000409757c23 */ /* 0x100fe20008010076 */
[----:B01----:R-:W-:Y:S01]  /*4810*/  SHF.R.U64 R121, R156, 0x10, R157 ;  /* 0x000000109c797819 */ /* 0x003fe2000000129d */
        /* <DEDUP_REMOVED lines=50> */
.L_x_2578:
[----:B------:R-:W-:Y:S05]  /*4b40*/  BSYNC.RECONVERGENT B1 ;  /* 0x0000000000017941 */ /* 0x000fea0003800200 */
.L_x_2577:
[----:B------:R-:W-:Y:S04]  /*4b50*/  BSSY.RECONVERGENT B1, `(.L_x_2579) ;  /* 0x0000037000017945 */ /* 0x000fe80003800200 */
[----:B------:R-:W-:Y:S05]  /*4b60*/  @!P4 BRA `(.L_x_2580) ;  /* 0x0000000000d4c947 */ /* 0x000fea0003800000 */
[----:B------:R-:W-:Y:S01]  /*4b70*/  MOV R116, R154 ;  /* 0x0000009a00747202 */ /* 0x000fe20000000f00 */
[--C-:B------:R-:W-:Y:S01]  /*4b80*/  FFMA.FTZ R117, R125, UR4, R118.reuse ;  /* 0x000000047d757c23 */ /* 0x100fe20008010076 */
[----:B012---:R-:W-:Y:S01]  /*4b90*/  SHF.R.U64 R121, R154, 0x10, R155 ;  /* 0x000000109a797819 */ /* 0x007fe2000000129b */
        /* <DEDUP_REMOVED lines=50> */
.L_x_2580:
[----:B------:R-:W-:Y:S05]  /*4ec0*/  BSYNC.RECONVERGENT B1 ;  /* 0x0000000000017941 */ /* 0x000fea0003800200 */
.L_x_2579:
[----:B------:R-:W-:Y:S05]  /*4ed0*/  @!P5 BRA `(.L_x_2563) ;  /* 0x000000180004d947 */ /* 0x000fea0003800000 */
[----:B------:R-:W4:Y:S02]  /*4ee0*/  LDC.64 R116, c[0x0][0x390] ;  /* 0x0000e400ff747b82 */ /* 0x000f240000000a00 */
[----:B----4-:R-:W-:-:S06]  /*4ef0*/  IMAD.WIDE.U32 R116, R142, 0x8, R116 ;  /* 0x000000088e747825 */ /* 0x010fcc00078e0074 */
[----:B------:R-:W4:Y:S01]  /*4f00*/  LDG.E.64 R116, desc[UR14][R116.64] ;  /* 0x0000000e74747981 */ /* 0x000f22000c1e1b00 */
[----:B------:R-:W-:Y:S01]  /*4f10*/  SHF.R.U64 R119, R152, 0x10, R153 ;  /* 0x0000001098777819 */ /* 0x000fe20000001299 */
[--C-:B0123--:R-:W-:Y:S01]  /*4f20*/  FFMA.FTZ R120, R132, UR4, R118.reuse ;  /* 0x0000000484787c23 */ /* 0x10ffe20008010076 */
[----:B------:R-:W-:Y:S02]  /*4f30*/  FFMA.FTZ R123, R133, UR4, R118 ;  /* 0x00000004857b7c23 */ /* 0x000fe40008010076 */
[----:B------:R-:W-:Y:S01]  /*4f40*/  SHF.L.U32 R119, R119, 0x10, RZ ;  /* 0x0000001077777819 */ /* 0x000fe200000006ff */
[----:B------:R-:W-:Y:S01]  /*4f50*/  FADD.FTZ R120, R137, -R120 ;  /* 0x8000007889787221 */ /* 0x000fe20000010000 */
[----:B------:R-:W-:Y:S01]  /*4f60*/  FADD.FTZ R122, R134, -R123 ;  /* 0x8000007b867a7221 */ /* 0x000fe20000010000 */
[----:B------:R-:W-:Y:S02]  /*4f70*/  FFMA.FTZ R123, R135, UR4, R118 ;  /* 0x00000004877b7c23 */ /* 0x000fe40008010076 */
[----:B------:R-:W-:Y:S01]  /*4f80*/  FFMA.FTZ R120, R120, UR24, R119 ;  /* 0x0000001878787c23 */ /* 0x000fe20008010077 */
[----:B------:R-:W-:-:S03]  /*4f90*/  MOV R119, R152 ;  /* 0x0000009800777202 */ /* 0x000fc60000000f00 */
[----:B------:R-:W-:Y:S01]  /*4fa0*/  FMUL.FTZ R120, R120, UR12 ;  /* 0x0000000c78787c20 */ /* 0x000fe20008410000 */
[----:B------:R-:W-:-:S05]  /*4fb0*/  SHF.L.U32 R119, R119, 0x10, RZ ;  /* 0x0000001077777819 */ /* 0x000fca00000006ff */
[----:B------:R-:W-:Y:S01]  /*4fc0*/  FFMA.FTZ R119, R122, UR24, R119 ;  /* 0x000000187a777c23 */ /* 0x000fe20008010077 */
[----:B------:R-:W-:-:S03]  /*4fd0*/  FADD.FTZ R122, R136, -R123 ;  /* 0x8000007b887a7221 */ /* 0x000fc60000010000 */
[----:B------:R-:W-:Y:S01]  /*4fe0*/  FMUL.FTZ R119, R119, UR12 ;  /* 0x0000000c77777c20 */ /* 0x000fe20008410000 */
[C---:B----4-:R-:W-:Y:S02]  /*4ff0*/  SHF.R.U64 R121, R116.reuse, 0x10, R117 ;  /* 0x0000001074797819 */ /* 0x050fe40000001275 */
[----:B------:R-:W-:Y:S02]  /*5000*/  SHF.L.U32 R116, R116, 0x10, RZ ;  /* 0x0000001074747819 */ /* 0x000fe400000006ff */
[----:B------:R-:W-:-:S03]  /*5010*/  SHF.L.U32 R121, R121, 0x10, RZ ;  /* 0x0000001079797819 */ /* 0x000fc600000006ff */
[----:B------:R-:W-:Y:S01]  /*5020*/  FFMA.FTZ R16, R119, R116, R16 ;  /* 0x0000007477107223 */ /* 0x000fe20000010010 */
[----:B-----5:R-:W-:Y:S01]  /*5030*/  FMUL.FTZ R116, R76, R119 ;  /* 0x000000774c747220 */ /* 0x020fe20000410000 */
[----:B------:R-:W-:Y:S01]  /*5040*/  FFMA.FTZ R17, R120, R121, R17 ;  /* 0x0000007978117223 */ /* 0x000fe20000010011 */
[----:B------:R-:W-:-:S04]  /*5050*/  MOV R121, R153 ;  /* 0x0000009900797202 */ /* 0x000fc80000000f00 */
[----:B------:R-:W-:-:S05]  /*5060*/  SHF.L.U32 R121, R121, 0x10, RZ ;  /* 0x0000001079797819 */ /* 0x000fca00000006ff */
[----:B------:R-:W-:Y:S01]  /*5070*/  FFMA.FTZ R121, R122, UR24, R121 ;  /* 0x000000187a797c23 */ /* 0x000fe20008010079 */
[----:B------:R-:W-:Y:S01]  /*5080*/  FFMA.FTZ R122, R138, UR4, R118 ;  /* 0x000000048a7a7c23 */ /* 0x000fe20008010076 */
[----:B------:R-:W-:Y:S02]  /*5090*/  SHF.R.U32.HI R118, RZ, 0x10, R153 ;  /* 0x00000010ff767819 */ /* 0x000fe40000011699 */
[----:B------:R-:W-:Y:S01]  /*50a0*/  FMUL.FTZ R121, R121, UR12 ;  /* 0x0000000c79797c20 */ /* 0x000fe20008410000 */
[----:B------:R-:W-:Y:S01]  /*50b0*/  FADD.FTZ R123, R139, -R122 ;  /* 0x8000007a8b7b7221 */ /* 0x000fe20000010000 */
[----:B------:R-:W-:Y:S02]  /*50c0*/  SHF.L.U32 R118, R118, 0x10, RZ ;  /* 0x0000001076767819 */ /* 0x000fe400000006ff */
[----:B------:R-:W-:-:S03]  /*50d0*/  FMUL.FTZ R162, R78, R121 ;  /* 0x000000794ea27220 */ /* 0x000fc60000410000 */
[----:B------:R-:W-:Y:S01]  /*50e0*/  FFMA.FTZ R122, R123, UR24, R118 ;  /* 0x000000187b7a7c23 */ /* 0x000fe20008010076 */
[----:B------:R-:W-:Y:S01]  /*50f0*/  FMUL.FTZ R118, R77, R120 ;  /* 0x000000784d767220 */ /* 0x000fe20000410000 */
[----:B------:R-:W-:Y:S01]  /*5100*/  F2F.BF16.F32 R123, R116 ;  /* 0x00000074007b7304 */ /* 0x000fe20000202000 */
[----:B------:R-:W-:Y:S01]  /*5110*/  SHF.L.U32 R120, R117, 0x10, RZ ;  /* 0x0000001075787819 */ /* 0x000fe200000006ff */
[----:B------:R-:W-:Y:S01]  /*5120*/  FMUL.FTZ R122, R122, UR12 ;  /* 0x0000000c7a7a7c20 */ /* 0x000fe20008410000 */
[----:B------:R-:W-:-:S03]  /*5130*/  SHF.R.U32.HI R117, RZ, 0x10, R117 ;  /* 0x00000010ff757819 */ /* 0x000fc60000011675 */
[----:B------:R-:W-:Y:S01]  /*5140*/  FMUL.FTZ R163, R79, R122 ;  /* 0x0000007a4fa37220 */ /* 0x000fe20000410000 */
[----:B------:R-:W-:Y:S01]  /*5150*/  FFMA.FTZ R18, R121, R120, R18 ;  /* 0x0000007879127223 */ /* 0x000fe20000010012 */
        /* <DEDUP_REMOVED lines=10> */
[----:B0-----:R-:W-:-:S05]  /*5200*/  IMAD.WIDE.U32 R118, R142, 0x8, R118 ;  /* 0x000000088e767825 */ /* 0x001fca00078e0076 */
[----:B------:R4:W-:Y:S01]  /*5210*/  STG.E.64 desc[UR14][R118.64], R120 ;  /* 0x0000007876007986 */ /* 0x0009e2000c101b0e */
[----:B------:R-:W-:Y:S05]  /*5220*/  BRA `(.L_x_2563) ;  /* 0x0000001400307947 */ /* 0x000fea0003800000 */
.L_x_2572:
        /* <DEDUP_REMOVED lines=37> */
[--C-:B------:R-:W-:Y:S01]  /*5480*/  SHF.R.U64 R164, R116, 0x10, R117.reuse ;  /* 0x0000001074a47819 */ /* 0x100fe20000001275 */
[----:B-----5:R-:W-:Y:S01]  /*5490*/  FMUL.FTZ R163, R108, R163 ;  /* 0x000000a36ca37220 */ /* 0x020fe20000410000 */
[----:B------:R-:W-:Y:S02]  /*54a0*/  SHF.R.U32.HI R116, RZ, 0x10, R117 ;  /* 0x00000010ff747819 */ /* 0x000fe40000011675 */
[----:B------:R-:W-:Y:S01]  /*54b0*/  SHF.L.U32 R119, R164, 0x10, RZ ;  /* 0x00000010a4777819 */ /* 0x000fe200000006ff */
[----:B------:R-:W-:Y:S01]  /*54c0*/  FMUL.FTZ R164, R123, UR12 ;  /* 0x0000000c7ba47c20 */ /* 0x000fe20008410000 */
[----:B------:R-:W-:Y:S01]  /*54d0*/  SHF.L.U32 R116, R116, 0x10, RZ ;  /* 0x0000001074747819 */ /* 0x000fe200000006ff */
[----:B------:R-:W-:Y:S02]  /*54e0*/  F2F.BF16.F32 R163, R163 ;  /* 0x000000a300a37304 */ /* 0x000fe40000202000 */
[----:B------:R-:W-:Y:S01]  /*54f0*/  FFMA.FTZ R33, R164, R119, R33 ;  /* 0x00000077a4217223 */ /* 0x000fe20000010021 */
[----:B------:R-:W-:Y:S01]  /*5500*/  FMUL.FTZ R119, R122, UR12 ;  /* 0x0000000c7a777c20 */ /* 0x000fe20008410000 */
[----:B------:R-:W-:Y:S01]  /*5510*/  SHF.L.U32 R122, R117, 0x10, RZ ;  /* 0x00000010757a7819 */ /* 0x000fe200000006ff */
[----:B------:R-:W-:Y:S01]  /*5520*/  FFMA.FTZ R35, R162, R116, R35 ;  /* 0x00000074a2237223 */ /* 0x000fe20000010023 */
[----:B------:R-:W-:Y:S01]  /*5530*/  FMUL.FTZ R164, R109, R164 ;  /* 0x000000a46da47220 */ /* 0x000fe20000410000 */
[----:B------:R-:W0:Y:S01]  /*5540*/  LDC.64 R116, c[0x0][0x478] ;  /* 0x00011e00ff747b82 */ /* 0x000e220000000a00 */
[----:B------:R-:W-:Y:S01]  /*5550*/  FMUL.FTZ R162, R111, R162 ;  /* 0x000000a26fa27220 */ /* 0x000fe20000410000 */
[----:B------:R-:W-:Y:S01]  /*5560*/  FFMA.FTZ R34, R119, R122, R34 ;  /* 0x0000007a77227223 */ /* 0x000fe20000010022 */
[----:B------:R-:W-:-:S02]  /*5570*/  FMUL.FTZ R119, R110, R119 ;  /* 0x000000776e777220 */ /* 0x000fc40000410000 */
[----:B------:R-:W-:Y:S03]  /*5580*/  F2F.BF16.F32 R164, R164 ;  /* 0x000000a400a47304 */ /* 0x000fe60000202000 */
[----:B------:R-:W1:Y:S05]  /*5590*/  LDC.64 R122, c[0x0][0x468] ;  /* 0x00011a00ff7a7b82 */ /* 0x000e6a0000000a00 */
[----:B------:R-:W-:Y:S08]  /*55a0*/  F2F.BF16.F32 R119, R119 ;  /* 0x0000007700777304 */ /* 0x000ff00000202000 */
[----:B------:R-:W2:Y:S01]  /*55b0*/  F2F.BF16.F32 R162, R162 ;  /* 0x000000a200a27304 */ /* 0x000ea20000202000 */
[----:B0-----:R-:W-:-:S05]  /*55c0*/  IMAD.WIDE.U32 R116, R142, 0x8, R116 ;  /* 0x000000088e747825 */ /* 0x001fca00078e0074 */
[----:B------:R0:W-:Y:S01]  /*55d0*/  STG.E.64 desc[UR14][R116.64], R120 ;  /* 0x0000007874007986 */ /* 0x0001e2000c101b0e */
[C---:B-1----:R-:W-:Y:S01]  /*55e0*/  IMAD.WIDE.U32 R122, R142.reuse, 0x8, R122 ;  /* 0x000000088e7a7825 */ /* 0x042fe200078e007a */
[----:B------:R-:W-:Y:S02]  /*55f0*/  IADD3 R142, PT, PT, R142, 0x80, RZ ;  /* 0x000000808e8e7810 */ /* 0x000fe40007ffe0ff */
[----:B--2---:R-:W-:Y:S01]  /*5600*/  PRMT R165, R119, 0x5410, R162 ;  /* 0x0000541077a57816 */ /* 0x004fe200000000a2 */
[----:B0-----:R-:W-:-:S05]  /*5610*/  IMAD.WIDE.U32 R116, R164, 0x10000, RZ ;  /* 0x00010000a4747825 */ /* 0x001fca00078e00ff */
[----:B------:R-:W-:Y:S02]  /*5620*/  LOP3.LUT R117, R165, R117, RZ, 0xfc, !PT ;  /* 0x00000075a5757212 */ /* 0x000fe400078efcff */
[----:B------:R-:W-:-:S05]  /*5630*/  LOP3.LUT R116, R116, R163, RZ, 0xfc, !PT ;  /* 0x000000a374747212 */ /* 0x000fca00078efcff */
[----:B------:R0:W-:Y:S02]  /*5640*/  STG.E.64 desc[UR14][R122.64], R116 ;  /* 0x000000747a007986 */ /* 0x0001e4000c101b0e */
.L_x_2582:
[----:B------:R-:W-:Y:S05]  /*5650*/  BSYNC.RECONVERGENT B1 ;  /* 0x0000000000017941 */ /* 0x000fea0003800200 */
.L_x_2581:
        /* <DEDUP_REMOVED lines=12> */
[--C-:B------:R-:W-:Y:S01]  /*5720*/  FFMA.FTZ R117, R3, UR4, R118.reuse ;  /* 0x0000000403757c23 */ /* 0x100fe20008010076 */
        /* <DEDUP_REMOVED lines=53> */
.L_x_2584:
[----:B------:R-:W-:Y:S05]  /*5a80*/  BSYNC.RECONVERGENT B1 ;  /* 0x0000000000017941 */ /* 0x000fea0003800200 */
.L_x_2583:
        /* <DEDUP_REMOVED lines=66> */
.L_x_2586:
[----:B------:R-:W-:Y:S05]  /*5eb0*/  BSYNC.RECONVERGENT B1 ;  /* 0x0000000000017941 */ /* 0x000fea0003800200 */
.L_x_2585:
        /* <DEDUP_REMOVED lines=66> */
.L_x_2588:
[----:B------:R-:W-:Y:S05]  /*62e0*/  BSYNC.RECONVERGENT B1 ;  /* 0x0000000000017941 */ /* 0x000fea0003800200 */
.L_x_2587:
[----:B------:R-:W-:Y:S05]  /*62f0*/  @!P5 BRA `(.L_x_2563) ;  /* 0x0000000000fcd947 */ /* 0x000fea0003800000 */
[----:B0123--:R-:W-:Y:S01]  /*6300*/  MOV R116, R153 ;  /* 0x0000009900747202 */ /* 0x00ffe20000000f00 */
        /* <DEDUP_REMOVED lines=11> */
[----:B------:R-:W-:Y:S01]  /*63c0*/  FFMA.FTZ R122, R122, UR24, R119 ;  /* 0x000000187a7a7c23 */ /* 0x000fe20008010077 */
[----:B------:R-:W-:Y:S01]  /*63d0*/  F2F.BF16.F32 R116, R120 ;  /* 0x0000007800747304 */ /* 0x000fe20000202000 */
[----:B------:R-:W-:Y:S01]  /*63e0*/  SHF.L.U32 R162, R117, 0x10, RZ ;  /* 0x0000001075a27819 */ /* 0x000fe200000006ff */
[----:B------:R-:W-:Y:S01]  /*63f0*/  FFMA.FTZ R117, R133, UR4, R118 ;  /* 0x0000000485757c23 */ /* 0x000fe20008010076 */
[----:B------:R-:W-:-:S03]  /*6400*/  MOV R118, R152 ;  /* 0x0000009800767202 */ /* 0x000fc60000000f00 */
[----:B------:R-:W-:Y:S01]  /*6410*/  FADD.FTZ R117, R134, -R117 ;  /* 0x8000007586757221 */ /* 0x000fe20000010000 */
[----:B------:R-:W-:Y:S01]  /*6420*/  SHF.L.U32 R118, R118, 0x10, RZ ;  /* 0x0000001076767819 */ /* 0x000fe200000006ff */
[----:B------:R-:W-:Y:S01]  /*6430*/  FFMA.FTZ R121, R121, UR24, R162 ;  /* 0x0000001879797c23 */ /* 0x000fe200080100a2 */
[----:B------:R-:W0:Y:S03]  /*6440*/  F2F.BF16.F32 R119, R122 ;  /* 0x0000007a00777304 */ /* 0x000e260000202000 */
[----:B------:R-:W-:-:S05]  /*6450*/  FFMA.FTZ R123, R117, UR24, R118 ;  /* 0x00000018757b7c23 */ /* 0x000fca0008010076 */
        /* <DEDUP_REMOVED lines=19> */
[----:B------:R-:W-:Y:S01]  /*6590*/  FMUL.FTZ R121, R120, UR12 ;  /* 0x0000000c78797c20 */ /* 0x000fe20008410000 */
[----:B------:R-:W-:Y:S01]  /*65a0*/  SHF.L.U32 R120, R117, 0x10, RZ ;  /* 0x0000001075787819 */ /* 0x000fe200000006ff */
[----:B------:R-:W-:Y:S01]  /*65b0*/  FFMA.FTZ R17, R162, R123, R17 ;  /* 0x0000007ba2117223 */ /* 0x000fe20000010011 */
[----:B------:R-:W-:Y:S01]  /*65c0*/  FMUL.FTZ R123, R77, R162 ;  /* 0x000000a24d7b7220 */ /* 0x000fe20000410000 */
[----:B------:R-:W-:Y:S01]  /*65d0*/  FFMA.FTZ R19, R122, R116, R19 ;  /* 0x000000747a137223 */ /* 0x000fe20000010013 */
[----:B------:R-:W-:Y:S01]  /*65e0*/  FMUL.FTZ R162, R78, R121 ;  /* 0x000000794ea27220 */ /* 0x000fe20000410000 */
[----:B------:R-:W0:Y:S01]  /*65f0*/  LDC.64 R116, c[0x0][0x478] ;  /* 0x00011e00ff747b82 */ /* 0x000e220000000a00 */
[----:B------:R-:W-:Y:S01]  /*6600*/  FFMA.FTZ R18, R121, R120, R18 ;  /* 0x0000007879127223 */ /* 0x000fe20000010012 */
[----:B------:R-:W-:Y:S01]  /*6610*/  FMUL.FTZ R122, R79, R122 ;  /* 0x0000007a4f7a7220 */ /* 0x000fe20000410000 */
[----:B------:R-:W-:Y:S05]  /*6620*/  F2F.BF16.F32 R123, R123 ;  /* 0x0000007b007b7304 */ /* 0x000fea0000202000 */
[----:B------:R-:W1:Y:S03]  /*6630*/  LDC.64 R120, c[0x0][0x468] ;  /* 0x00011a00ff787b82 */ /* 0x000e660000000a00 */
[----:B------:R-:W-:Y:S08]  /*6640*/  F2F.BF16.F32 R162, R162 ;  /* 0x000000a200a27304 */ /* 0x000ff00000202000 */
[----:B------:R-:W2:Y:S01]  /*6650*/  F2F.BF16.F32 R165, R122 ;  /* 0x0000007a00a57304 */ /* 0x000ea20000202000 */
[----:B0-----:R-:W-:-:S07]  /*6660*/  IMAD.WIDE.U32 R116, R142, 0x8, R116 ;  /* 0x000000088e747825 */ /* 0x001fce00078e0074 */
[----:B------:R-:W0:Y:S01]  /*6670*/  F2F.BF16.F32 R163, R163 ;  /* 0x000000a300a37304 */ /* 0x000e220000202000 */
[----:B------:R3:W-:Y:S01]  /*6680*/  STG.E.64 desc[UR14][R116.64], R118 ;  /* 0x0000007674007986 */ /* 0x0007e2000c101b0e */
[----:B-1----:R-:W-:Y:S01]  /*6690*/  IMAD.WIDE.U32 R120, R142, 0x8, R120 ;  /* 0x000000088e787825 */ /* 0x002fe200078e0078 */
[----:B--2---:R-:W-:-:S03]  /*66a0*/  PRMT R165, R162, 0x5410, R165 ;  /* 0x00005410a2a57816 */ /* 0x004fc600000000a5 */
[----:B---3--:R-:W-:-:S05]  /*66b0*/  IMAD.WIDE.U32 R116, R123, 0x10000, RZ ;  /* 0x000100007b747825 */ /* 0x008fca00078e00ff */
[----:B------:R-:W-:Y:S02]  /*66c0*/  LOP3.LUT R117, R165, R117, RZ, 0xfc, !PT ;  /* 0x00000075a5757212 */ /* 0x000fe400078efcff */
[----:B0-----:R-:W-:-:S05]  /*66d0*/  LOP3.LUT R116, R116, R163, RZ, 0xfc, !PT ;  /* 0x000000a374747212 */ /* 0x001fca00078efcff */
[----:B------:R0:W-:Y:S02]  /*66e0*/  STG.E.64 desc[UR14][R120.64], R116 ;  /* 0x0000007478007986 */ /* 0x0001e4000c101b0e */
.L_x_2563:
[----:B------:R-:W-:Y:S05]  /*66f0*/  BSYNC.RECONVERGENT B0 ;  /* 0x0000000000007941 */ /* 0x000fea0003800200 */
.L_x_2552:
[----:B------:R-:W-:Y:S02]  /*6700*/  UIADD3 UR7, UPT, UPT, UR7, UR22, URZ ;  /* 0x0000001607077290 */ /* 0x000fe4000fffe0ff */
[----:B------:R-:W-:Y:S02]  /*6710*/  UPLOP3.LUT UP2, UPT, UPT, UPT, UP2, 0x40, 0x4 ;  /* 0x000000000004789c */ /* 0x000fe40003f4e820 */
[----:B------:R-:W-:-:S09]  /*6720*/  UISETP.GE.AND UP1, UPT, UR7, UR23, UPT ;  /* 0x000000170700728c */ /* 0x000fd2000bf26270 */
[----:B------:R-:W-:Y:S05]  /*6730*/  BRA.U !UP1, `(.L_x_2589) ;  /* 0xffffffa109207547 */ /* 0x000fea000b83ffff */
.L_x_2539:
[----:B------:R-:W0:Y:S01]  /*6740*/  S2UR UR4, SR_CTAID.X ;  /* 0x00000000000479c3 */ /* 0x000e220000002500 */
[----:B------:R-:W-:Y:S01]  /*6750*/  BSSY.RECONVERGENT B0, `(.L_x_2590) ;  /* 0x000000f000007945 */ /* 0x000fe20003800200 */
[----:B0-----:R-:W-:-:S06]  /*6760*/  UIMAD UR4, UR4, UR6, URZ ;  /* 0x00000006040472a4 */ /* 0x001fcc000f8e02ff */
[----:B------:R-:W-:-:S04]  /*6770*/  MOV R9, UR4 ;  /* 0x0000000400097c02 */ /* 0x000fc80008000f00 */
        /* <DEDUP_REMOVED lines=12> */
.L_x_2591:
[----:B------:R-:W-:Y:S05]  /*6840*/  BSYNC.RECONVERGENT B0 ;  /* 0x0000000000007941 */ /* 0x000fea0003800200 */
.L_x_2590:
        /* <DEDUP_REMOVED lines=12> */
.L_x_2593:
[----:B------:R-:W-:Y:S05]  /*6910*/  BSYNC.RECONVERGENT B0 ;  /* 0x0000000000007941 */ /* 0x000fea0003800200 */
.L_x_2592:
        /* <DEDUP_REMOVED lines=12> */
.L_x_2595:
[----:B------:R-:W-:Y:S05]  /*69e0*/  BSYNC.RECONVERGENT B0 ;  /* 0x0000000000007941 */ /* 0x000fea0003800200 */
.L_x_2594:
        /* <DEDUP_REMOVED lines=12> */
.L_x_2597:
[----:B------:R-:W-:Y:S05]  /*6ab0*/  BSYNC.RECONVERGENT B0 ;  /* 0x0000000000007941 */ /* 0x000fea0003800200 */
.L_x_2596:
[----:B------:R-:W-:Y:S05]  /*6ac0*/  @!P5 EXIT ;  /* 0x000000000000d94d */ /* 0x000fea0003800000 */
[----:B0-----:R-:W0:Y:S08]  /*6ad0*/  LDC.64 R2, c[0x0][0x440] ;  /* 0x00011000ff027b82 */ /* 0x001e300000000a00 */
        /* <DEDUP_REMOVED lines=9> */
.L_x_2598:
        /* <DEDUP_REMOVED lines=9> */
.L_x_10824:


//--------------------- .text._ZN10layer_norm13ln_bwd_kernelINS_13Kernel_traitsIf13__nv_bfloat16S2_S2_fjLj2560ELj1ELj1ELj4ELj8ENS_18Kernel_traits_baseILj2560EfS2_S2_S2_fjLj128EEEEELb0ELb1ELb0ELb1EEEvNS_9BwdParamsE --------------------------
	.section	.text._ZN10layer_norm13ln_bwd_kernelINS_13Kernel_traitsIf13__nv_bfloat16S2_S2_fjLj2560ELj1ELj1ELj4ELj8ENS_18Kernel_traits_baseILj2560EfS2_S2_S2_fjLj128EEEEELb0ELb1ELb0ELb1EEEvNS_9BwdParamsE,"ax",@progbits
	.align	128
        .global         _ZN10layer_norm13ln_bwd_kernelINS_13Kernel_traitsIf13__nv_bfloat16S2_S2_fjLj2560ELj1ELj1ELj4ELj8ENS_18Kernel_traits_baseILj2560EfS2_S2_S2_fjLj128EEEEELb0ELb1ELb0ELb1EEEvNS_9BwdParamsE
        .type           _ZN10layer_norm13ln_bwd_kernelINS_13Kernel_traitsIf13__nv_bfloat16S2_S2_fjLj2560ELj1ELj1ELj4ELj8ENS_18Kernel_traits_baseILj2560EfS2_S2_S2_fjLj128EEEEELb0ELb1ELb0ELb1EEEvNS_9BwdParamsE,@function
        .size           _ZN10layer_norm13ln_bwd_kernelINS_13Kernel_traitsIf13__nv_bfloat16S2_S2_fjLj2560ELj1ELj1ELj4ELj8ENS_18Kernel_traits_baseILj2560EfS2_S2_S2_fjLj128EEEEELb0ELb1ELb0ELb1EEEvNS_9BwdParamsE,(.L_x_10825 - _ZN10layer_norm13ln_bwd_kernelINS_13Kernel_traitsIf13__nv_bfloat16S2_S2_fjLj2560ELj1ELj1ELj4ELj8ENS_18Kernel_traits_baseILj2560EfS2_S2_S2_fjLj128EEEEELb0ELb1ELb0ELb1EEEvNS_9BwdParamsE)
        .other          _ZN10layer_norm13ln_bwd_kernelINS_13Kernel_traitsIf13__nv_bfloat16S2_S2_fjLj2560ELj1ELj1ELj4ELj8ENS_18Kernel_traits_baseILj2560EfS2_S2_S2_fjLj128EEEEELb0ELb1ELb0ELb1EEEvNS_9BwdParamsE,@"STO_CUDA_ENTRY STV_DEFAULT"
_ZN10layer_norm13ln_bwd_kernelINS_13Kernel_traitsIf13__nv_bfloat16S2_S2_fjLj2560ELj1ELj1ELj4ELj8ENS_18Kernel_traits_baseILj2560EfS2_S2_S2_fjLj128EEEEELb0ELb1ELb0ELb1EEEvNS_9BwdParamsE:
.text._ZN10layer_norm13ln_bwd_kernelINS_13Kernel_traitsIf13__nv_bfloat16S2_S2_fjLj2560ELj1ELj1ELj4ELj8ENS_18Kernel_traits_baseILj2560EfS2_S2_S2_fjLj128EEEEELb0ELb1ELb0ELb1EEEvNS_9BwdParamsE:
        /* <DEDUP_REMOVED lines=59> */
[----:B0-----:R0:W5:Y:S01]  /*03b0*/  LDG.E.128 R40, desc[UR8][R2.64+0x2000] ;  /* 0x0020000802287981 */ /* 0x001162000c1e1d00 */
[----:B------:R-:W-:Y:S02]  /*03c0*/  CS2R R86, SRZ ;  /* 0x0000000000567805 */ /* 0x000fe4000001ff00 */
[----:B------:R-:W-:Y:S02]  /*03d0*/  CS2R R88, SRZ ;  /* 0x0000000000587805 */ /* 0x000fe4000001ff00 */
[----:B------:R-:W-:Y:S01]  /*03e0*/  CS2R R90, SRZ ;  /* 0x00000000005a7805 */ /* 0x000fe2000001ff00 */
[----:B------:R0:W5:Y:S01]  /*03f0*/  LDG.E.128 R36, desc[UR8][R2.64+0x1800] ;  /* 0x0018000802247981 */ /* 0x000162000c1e1d00 */
[----:B------:R-:W-:-:S02]  /*0400*/  CS2R R92, SRZ ;  /* 0x00000000005c7805 */ /* 0x000fc4000001ff00 */
[----:B------:R-:W-:Y:S02]  /*0410*/  CS2R R94, SRZ ;  /* 0x00000000005e7805 */ /* 0x000fe4000001ff00 */
[----:B------:R-:W-:Y:S01]  /*0420*/  CS2R R96, SRZ ;  /* 0x0000000000607805 */ /* 0x000fe2000001ff00 */
[----:B------:R0:W5:Y:S01]  /*0430*/  LDG.E.128 R32, desc[UR8][R2.64+0x1000] ;  /* 0x0010000802207981 */ /* 0x000162000c1e1d00 */
[----:B------:R-:W-:Y:S02]  /*0440*/  CS2R R98, SRZ ;  /* 0x0000000000627805 */ /* 0x000fe4000001ff00 */
[----:B------:R-:W-:Y:S02]  /*0450*/  CS2R R100, SRZ ;  /* 0x0000000000647805 */ /* 0x000fe4000001ff00 */
[----:B------:R-:W-:Y:S01]  /*0460*/  CS2R R102, SRZ ;  /* 0x0000000000667805 */ /* 0x000fe2000001ff00 */
[----:B------:R0:W5:Y:S01]  /*0470*/  LDG.E.128 R28, desc[UR8][R2.64+0x800] ;  /* 0x00080008021c7981 */ /* 0x000162000c1e1d00 */
[----:B------:R-:W-:Y:S01]  /*0480*/  CS2R R104, SRZ ;  /* 0x0000000000687805 */ /* 0x000fe2000001ff00 */
[----:B------:R-:W-:-:S02]  /*0490*/  UPLOP3.LUT UP1, UPT, UPT, UPT, UPT, 0x40, 0x4 ;  /* 0x000000000004789c */ /* 0x000fc40003f2e870 */
[----:B------:R0:W5:Y:S01]  /*04a0*/  LDG.E.128 R24, desc[UR8][R2.64] ;  /* 0x0000000802187981 */ /* 0x000162000c1e1d00 */
[----:B------:R-:W1:Y:S03]  /*04b0*/  LDCU UR12, c[0x0][0x388] ;  /* 0x00007100ff0c77ac */ /* 0x000e660008000800 */
[----:B------:R0:W5:Y:S01]  /*04c0*/  LDG.E.128 R20, desc[UR8][R44.64+0x2000] ;  /* 0x002000082c147981 */ /* 0x000162000c1e1d00 */
[----:B------:R-:W2:Y:S03]  /*04d0*/  LDCU.U8 UR7, c[0x0][0x410] ;  /* 0x00008200ff0777ac */ /* 0x000ea60008000000 */
[----:B------:R0:W5:Y:S01]  /*04e0*/  LDG.E.128 R16, desc[UR8][R44.64+0x1800] ;  /* 0x001800082c107981 */ /* 0x000162000c1e1d00 */
[----:B------:R-:W4:Y:S03]  /*04f0*/  LDCU UR13, c[0x0][0x400] ;  /* 0x00008000ff0d77ac */ /* 0x000f260008000800 */
[----:B------:R0:W5:Y:S01]  /*0500*/  LDG.E.128 R12, desc[UR8][R44.64+0x1000] ;  /* 0x001000082c0c7981 */ /* 0x000162000c1e1d00 */
[----:B------:R-:W0:Y:S03]  /*0510*/  LDCU.64 UR14, c[0x0][0x478] ;  /* 0x00008f00ff0e77ac */ /* 0x000e260008000a00 */
[----:B------:R0:W5:Y:S01]  /*0520*/  LDG.E.128 R8, desc[UR8][R44.64+0x800] ;  /* 0x000800082c087981 */ /* 0x000162000c1e1d00 */
[----:B------:R-:W0:Y:S03]  /*0530*/  LDCU.64 UR10, c[0x0][0x438] ;  /* 0x00008700ff0a77ac */ /* 0x000e260008000a00 */
[----:B------:R0:W5:Y:S01]  /*0540*/  LDG.E.128 R4, desc[UR8][R44.64] ;  /* 0x000000082c047981 */ /* 0x000162000c1e1d00 */
[----:B---3--:R-:W-:-:S02]  /*0550*/  ISETP.NE.U32.AND P0, PT, R46, RZ, PT ;  /* 0x000000ff2e00720c */ /* 0x008fc40003f05070 */
[----:B------:R-:W-:Y:S02]  /*0560*/  CS2R R106, SRZ ;  /* 0x00000000006a7805 */ /* 0x000fe4000001ff00 */
[----:B------:R-:W-:Y:S02]  /*0570*/  CS2R R108, SRZ ;  /* 0x00000000006c7805 */ /* 0x000fe4000001ff00 */
[----:B------:R-:W-:Y:S02]  /*0580*/  CS2R R110, SRZ ;  /* 0x00000000006e7805 */ /* 0x000fe4000001ff00 */
[----:B------:R-:W-:Y:S02]  /*0590*/  ISETP.NE.AND.EX P0, PT, R47, RZ, PT, P0 ;  /* 0x000000ff2f00720c */ /* 0x000fe40003f05300 */
[----:B------:R-:W-:Y:S02]  /*05a0*/  CS2R R112, SRZ ;  /* 0x0000000000707805 */ /* 0x000fe4000001ff00 */
[----:B-12-4-:R-:W-:-:S09]  /*05b0*/  CS2R R114, SRZ ;  /* 0x0000000000727805 */ /* 0x016fd2000001ff00 */
.L_x_2608:
[----:B------:R-:W1:Y:S08]  /*05c0*/  @P0 LDC.64 R46, c[0x0][0x3e0] ;  /* 0x0000f800ff2e0b82 */ /* 0x000e700000000a00 */
[----:B0-----:R-:W0:Y:S08]  /*05d0*/  LDC.64 R44, c[0x0][0x3c0] ;  /* 0x0000f000ff2c7b82 */ /* 0x001e300000000a00 */
[----:B------:R-:W2:Y:S01]  /*05e0*/  LDC.64 R130, c[0x0][0x3c8] ;  /* 0x0000f200ff827b82 */ /* 0x000ea20000000a00 */
[----:B-1----:R-:W-:-:S06]  /*05f0*/  @P0 IMAD.WIDE R46, R120, 0x2, R46 ;  /* 0x00000002782e0825 */ /* 0x002fcc00078e022e */
[----:B------:R-:W3:Y:S01]  /*0600*/  @P0 LDG.E.U16 R46, desc[UR8][R46.64] ;  /* 0x000000082e2e0981 */ /* 0x000ee2000c1e1500 */
[----:B0-----:R-:W-:-:S06]  /*0610*/  IMAD.WIDE R44, R120, 0x4, R44 ;  /* 0x00000004782c7825 */ /* 0x001fcc00078e022c */
[----:B------:R-:W4:Y:S01]  /*0620*/  LDG.E R44, desc[UR8][R44.64] ;  /* 0x000000082c2c7981 */ /* 0x000f22000c1e1900 */
[----:B--2---:R-:W-:-:S06]  /*0630*/  IMAD.WIDE R130, R120, 0x4, R130 ;  /* 0x0000000478827825 */ /* 0x004fcc00078e0282 */
[----:B-----5:R0:W5:Y:S01]  /*0640*/  LDG.E R130, desc[UR8][R130.64] ;  /* 0x0000000882827981 */ /* 0x020162000c1e1900 */
        /* <DEDUP_REMOVED lines=18> */
[--C-:B------:R-:W-:Y:S01]  /*0770*/  IMAD.WIDE.U32 R46, R143, 0x8, R126.reuse ;  /* 0x000000088f2e7825 */ /* 0x100fe200078e007e */
[----:B------:R0:W2:Y:S03]  /*0780*/  LDG.E.64 R146, desc[UR8][R44.64] ;  /* 0x000000082c927981 */ /* 0x0000a6000c1e1b00 */
[--C-:B------:R-:W-:Y:S01]  /*0790*/  IMAD.WIDE.U32 R48, R141, 0x8, R126.reuse ;  /* 0x000000088d307825 */ /* 0x100fe200078e007e */
[----:B------:R3:W4:Y:S03]  /*07a0*/  LDG.E.64 R150, desc[UR8][R46.64] ;  /* 0x000000082e967981 */ /* 0x000726000c1e1b00 */
[--C-:B------:R-:W-:Y:S01]  /*07b0*/  IMAD.WIDE.U32 R136, R132, 0x8, R126.reuse ;  /* 0x0000000884887825 */ /* 0x100fe200078e007e */
[----:B------:R-:W4:Y:S03]  /*07c0*/  LDG.E.64 R152, desc[UR8][R48.64] ;  /* 0x0000000830987981 */ /* 0x000f26000c1e1b00 */
[----:B------:R-:W-:-:S02]  /*07d0*/  IMAD.WIDE.U32 R126, R129, 0x8, R126 ;  /* 0x00000008817e7825 */ /* 0x000fc400078e007e */
[----:B------:R-:W4:Y:S02]  /*07e0*/  LDG.E.64 R136, desc[UR8][R136.64] ;  /* 0x0000000888887981 */ /* 0x000f24000c1e1b00 */
[--C-:B-1----:R-:W-:Y:S02]  /*07f0*/  IMAD.WIDE.U32 R122, R135, 0x8, R144.reuse ;  /* 0x00000008877a7825 */ /* 0x102fe400078e0090 */
[----:B------:R-:W4:Y:S02]  /*0800*/  LDG.E.64 R126, desc[UR8][R126.64] ;  /* 0x000000087e7e7981 */ /* 0x000f24000c1e1b00 */
[--C-:B0-----:R-:W-:Y:S02]  /*0810*/  IMAD.WIDE.U32 R44, R129, 0x8, R144.reuse ;  /* 0x00000008812c7825 */ /* 0x101fe400078e0090 */
[----:B------:R-:W4:Y:S02]  /*0820*/  LDG.E.64 R122, desc[UR8][R122.64] ;  /* 0x000000087a7a7981 */ /* 0x000f24000c1e1b00 */
[----:B---3--:R-:W-:-:S02]  /*0830*/  IMAD.WIDE.U32 R46, R141, 0x8, R144 ;  /* 0x000000088d2e7825 */ /* 0x008fc400078e0090 */
[----:B------:R-:W3:Y:S02]  /*0840*/  LDG.E.64 R44, desc[UR8][R44.64] ;  /* 0x000000082c2c7981 */ /* 0x000ee4000c1e1b00 */
[--C-:B------:R-:W-:Y:S02]  /*0850*/  IMAD.WIDE.U32 R50, R143, 0x8, R144.reuse ;  /* 0x000000088f327825 */ /* 0x100fe400078e0090 */
[----:B------:R-:W3:Y:S04]  /*0860*/  LDG.E.64 R46, desc[UR8][R46.64] ;  /* 0x000000082e2e7981 */ /* 0x000ee8000c1e1b00 */
[----:B------:R-:W3:Y:S01]  /*0870*/  LDG.E.64 R50, desc[UR8][R50.64] ;  /* 0x0000000832327981 */ /* 0x000ee2000c1e1b00 */
[----:B------:R-:W-:-:S05]  /*0880*/  IMAD.WIDE.U32 R138, R132, 0x8, R144 ;  /* 0x00000008848a7825 */ /* 0x000fca00078e0090 */
[----:B------:R0:W3:Y:S01]  /*0890*/  LDG.E.64 R48, desc[UR8][R138.64] ;  /* 0x000000088a307981 */ /* 0x0000e2000c1e1b00 */
[C-C-:B--2---:R-:W-:Y:S02]  /*08a0*/  SHF.R.U64 R148, R146.reuse, 0x10, R147.reuse ;  /* 0x0000001092947819 */ /* 0x144fe40000001293 */
[----:B------:R-:W-:Y:S02]  /*08b0*/  SHF.L.U32 R131, R146, 0x10, RZ ;  /* 0x0000001092837819 */ /* 0x000fe400000006ff */
[----:B------:R-:W-:Y:S02]  /*08c0*/  SHF.R.U32.HI R146, RZ, 0x10, R147 ;  /* 0x00000010ff927819 */ /* 0x000fe40000011693 */
[----:B------:R-:W-:Y:S02]  /*08d0*/  SHF.L.U32 R133, R147, 0x10, RZ ;  /* 0x0000001093857819 */ /* 0x000fe400000006ff */
[--C-:B----4-:R-:W-:Y:S02]  /*08e0*/  SHF.R.U64 R144, R150, 0x10, R151.reuse ;  /* 0x0000001096907819 */ /* 0x110fe40000001297 */
[----:B------:R-:W-:-:S02]  /*08f0*/  SHF.R.U32.HI R142, RZ, 0x10, R151 ;  /* 0x00000010ff8e7819 */ /* 0x000fc40000011697 */
[----:B------:R-:W-:Y:S02]  /*0900*/  SHF.L.U32 R147, R151, 0x10, RZ ;  /* 0x0000001097937819 */ /* 0x000fe400000006ff */
[--C-:B------:R-:W-:Y:S02]  /*0910*/  SHF.R.U64 R140, R152, 0x10, R153.reuse ;  /* 0x00000010988c7819 */ /* 0x100fe40000001299 */
[----:B0-----:R-:W-:Y:S02]  /*0920*/  SHF.R.U32.HI R138, RZ, 0x10, R153 ;  /* 0x00000010ff8a7819 */ /* 0x001fe40000011699 */
        /* <DEDUP_REMOVED lines=8> */
[----:B------:R-:W-:-:S02]  /*09b0*/  SHF.R.U32.HI R124, RZ, 0x10, R127 ;  /* 0x00000010ff7c7819 */ /* 0x000fc4000001167f */
[--C-:B------:R-:W-:Y:S02]  /*09c0*/  SHF.R.U64 R155, R136, 0x10, R137.reuse ;  /* 0x00000010889b7819 */ /* 0x100fe40000001289 */
[----:B------:R-:W-:Y:S02]  /*09d0*/  SHF.R.U32.HI R134, RZ, 0x10, R137 ;  /* 0x00000010ff867819 */ /* 0x000fe40000011689 */
[----:B------:R-:W-:Y:S01]  /*09e0*/  SHF.R.U64 R128, R126, 0x10, R127 ;  /* 0x000000107e807819 */ /* 0x000fe2000000127f */
        /* <DEDUP_REMOVED lines=8> */
[----:B------:R-:W-:Y:S01]  /*0a70*/  SHF.L.U32 R163, R124, 0x10, RZ ;  /* 0x000000107ca37819 */ /* 0x000fe200000006ff */
[----:B------:R-:W-:Y:S01]  /*0a80*/  FADD.FTZ R153, -R0, R139 ;  /* 0x0000008b00997221 */ /* 0x000fe20000010100 */
        /* <DEDUP_REMOVED lines=8> */
[C---:B------:R-:W-:Y:S02]  /*0b10*/  SHF.R.U64 R168, R122.reuse, 0x10, R123 ;  /* 0x000000107aa87819 */ /* 0x040fe4000000127b */
[----:B------:R-:W-:Y:S01]  /*0b20*/  SHF.L.U32 R139, R122, 0x10, RZ ;  /* 0x000000107a8b7819 */ /* 0x000fe200000006ff */
[C---:B------:R-:W-:Y:S01]  /*0b30*/  FADD.FTZ R131, -R0.reuse, R131 ;  /* 0x0000008300837221 */ /* 0x040fe20000010100 */
[C---:B------:R-:W-:Y:S01]  /*0b40*/  FADD.FTZ R137, -R0.reuse, R133 ;  /* 0x0000008500897221 */ /* 0x040fe20000010100 */
[----:B------:R-:W-:Y:S01]  /*0b50*/  FADD.FTZ R197, -R0, R163 ;  /* 0x000000a300c57221 */ /* 0x000fe20000010100 */
        /* <DEDUP_REMOVED lines=9> */
[----:B------:R-:W-:Y:S01]  /*0bf0*/  FMUL.FTZ R163, R24, R139 ;  /* 0x0000008b18a37220 */ /* 0x000fe20000410000 */
[C---:B-----5:R-:W-:Y:S01]  /*0c00*/  FMUL.FTZ R0, R130.reuse, R131 ;  /* 0x0000008382007220 */ /* 0x060fe20000410000 */
[----:B------:R-:W-:Y:S01]  /*0c10*/  SHF.R.U32.HI R170, RZ, 0x10, R123 ;  /* 0x00000010ffaa7819 */ /* 0x000fe2000001167b */
[----:B------:R-:W-:Y:S01]  /*0c20*/  FMUL.FTZ R148, R130, R173 ;  /* 0x000000ad82947220 */ /* 0x000fe20000410000 */
[----:B------:R-:W-:Y:S01]  /*0c30*/  SHF.L.U32 R145, R123, 0x10, RZ ;  /* 0x000000107b917819 */ /* 0x000fe200000006ff */
[----:B------:R-:W-:Y:S01]  /*0c40*/  FMUL.FTZ R173, R25, R168 ;  /* 0x000000a819ad7220 */ /* 0x000fe20000410000 */
[----:B---3--:R-:W-:-:S02]  /*0c50*/  SHF.R.U64 R184, R44, 0x10, R45 ;  /* 0x000000102cb87819 */ /* 0x008fc4000000122d */
[----:B------:R-:W-:Y:S01]  /*0c60*/  SHF.L.U32 R165, R44, 0x10, RZ ;  /* 0x000000102ca57819 */ /* 0x000fe200000006ff */
[----:B------:R-:W-:Y:S01]  /*0c70*/  FADD.FTZ R44, RZ, R163 ;  /* 0x000000a3ff2c7221 */ /* 0x000fe20000010000 */
[----:B------:R-:W-:Y:S01]  /*0c80*/  SHF.R.U32.HI R186, RZ, 0x10, R45 ;  /* 0x00000010ffba7819 */ /* 0x000fe2000001162d */
[----:B------:R-:W-:Y:S01]  /*0c90*/  FMUL.FTZ R188, R130, R133 ;  /* 0x0000008582bc7220 */ /* 0x000fe20000410000 */
[----:B------:R-:W-:Y:S01]  /*0ca0*/  SHF.L.U32 R167, R45, 0x10, RZ ;  /* 0x000000102da77819 */ /* 0x000fe200000006ff */
[----:B------:R-:W-:Y:S01]  /*0cb0*/  FFMA.FTZ R45, R0, R163, RZ ;  /* 0x000000a3002d7223 */ /* 0x000fe200000100ff */
[--C-:B------:R-:W-:Y:S01]  /*0cc0*/  SHF.R.U64 R176, R46, 0x10, R47.reuse ;  /* 0x000000102eb07819 */ /* 0x100fe2000000122f */
[----:B------:R-:W-:Y:S01]  /*0cd0*/  FMUL.FTZ R160, R26, R145 ;  /* 0x000000911aa07220 */ /* 0x000fe20000410000 */
[----:B------:R-:W-:Y:S02]  /*0ce0*/  SHF.R.U32.HI R178, RZ, 0x10, R47 ;  /* 0x00000010ffb27819 */ /* 0x000fe4000001162f */
[----:B------:R-:W-:Y:S01]  /*0cf0*/  SHF.L.U32 R155, R47, 0x10, RZ ;  /* 0x000000102f9b7819 */ /* 0x000fe200000006ff */
[----:B------:R-:W-:Y:S01]  /*0d00*/  FADD.FTZ R47, R44, R173 ;  /* 0x000000ad2c2f7221 */ /* 0x000fe20000010000 */
[----:B------:R-:W-:Y:S01]  /*0d10*/  SHF.L.U32 R170, R170, 0x10, RZ ;  /* 0x00000010aaaa7819 */ /* 0x000fe200000006ff */
[----:B------:R-:W-:Y:S01]  /*0d20*/  FMUL.FTZ R164, R130, R137 ;  /* 0x0000008982a47220 */ /* 0x000fe20000410000 */
[----:B------:R-:W-:Y:S01]  /*0d30*/  FFMA.FTZ R45, R188, R173, R45 ;  /* 0x000000adbc2d7223 */ /* 0x000fe2000001002d */
[----:B------:R-:W-:Y:S01]  /*0d40*/  SHF.R.U64 R172, R50, 0x10, R51 ;  /* 0x0000001032ac7819 */ /* 0x000fe20000001233 */
        /* <DEDUP_REMOVED lines=30> */
[C---:B------:R-:W-:Y:S01]  /*0f30*/  FMUL.FTZ R154, R130.reuse, R171 ;  /* 0x000000ab829a7220 */ /* 0x040fe20000410000 */
[----:B------:R-:W-:Y:S01]  /*0f40*/  FFMA.FTZ R45, R183, R162, R44 ;  /* 0x000000a2b72d7223 */ /* 0x000fe2000001002c */
        /* <DEDUP_REMOVED lines=8> */
[C---:B------:R-:W-:Y:S01]  /*0fd0*/  SHF.R.U64 R180, R48.reuse, 0x10, R49 ;  /* 0x0000001030b47819 */ /* 0x040fe20000001231 */
        /* <DEDUP_REMOVED lines=25> */
[----:B------:R-:W-:Y:S01]  /*1170*/  FADD.FTZ R46, R45, R146 ;  /* 0x000000922d2e7221 */ /* 0x000fe20000010000 */
[----:B------:R-:W-:Y:S01]  /*1180*/  FMUL.FTZ R127, R40, R165 ;  /* 0x000000a5287f7220 */ /* 0x000fe20000410000 */
[C---:B------:R-:W-:Y:S01]  /*1190*/  FMUL.FTZ R128, R130.reuse, R191 ;  /* 0x000000bf82807220 */ /* 0x040fe20000410000 */
[----:B------:R-:W-:Y:S01]  /*11a0*/  FFMA.FTZ R45, R169, R146, R44 ;  /* 0x00000092a92d7223 */ /* 0x000fe2000001002c */
[----:B------:R-:W-:Y:S01]  /*11b0*/  FMUL.FTZ R131, R41, R184 ;  /* 0x000000b829837220 */ /* 0x000fe20000410000 */
[----:B------:R-:W-:Y:S01]  /*11c0*/  FMUL.FTZ R122, R130, R193 ;  /* 0x000000c1827a7220 */ /* 0x000fe20000410000 */
        /* <DEDUP_REMOVED lines=34> */
.L_x_2600:
[----:B------:R-:W0:Y:S01]  /*13f0*/  LDC.64 R2, c[0x0][0x3a8] ;  /* 0x0000ea00ff027b82 */ /* 0x000e220000000a00 */
[C---:B------:R-:W-:Y:S02]  /*1400*/  IADD3 R143, PT, PT, R135.reuse, 0x80, RZ ;  /* 0x00000080878f7810 */ /* 0x040fe40007ffe0ff */
[C---:B------:R-:W-:Y:S02]  /*1410*/  IADD3 R141, PT, PT, R135.reuse, 0x100, RZ ;  /* 0x00000100878d7810 */ /* 0x040fe40007ffe0ff */
[C---:B------:R-:W-:Y:S02]  /*1420*/  IADD3 R132, PT, PT, R135.reuse, 0x180, RZ ;  /* 0x0000018087847810 */ /* 0x040fe40007ffe0ff */
[C---:B------:R-:W-:Y:S01]  /*1430*/  IADD3 R129, PT, PT, R135.reuse, 0x200, RZ ;  /* 0x0000020087817810 */ /* 0x040fe20007ffe0ff */
[----:B------:R-:W1:Y:S01]  /*1440*/  LDC.64 R58, c[0x0][0x438] ;  /* 0x00010e00ff3a7b82 */ /* 0x000e620000000a00 */
[----:B0-----:R-:W-:-:S04]  /*1450*/  IMAD.WIDE.U32 R52, R135, 0x8, R2 ;  /* 0x0000000887347825 */ /* 0x001fc800078e0002 */
[--C-:B------:R-:W-:Y:S01]  /*1460*/  IMAD.WIDE.U32 R44, R143, 0x8, R2.reuse ;  /* 0x000000088f2c7825 */ /* 0x100fe200078e0002 */
[----:B------:R0:W2:Y:S03]  /*1470*/  LDG.E.64 R136, desc[UR8][R52.64] ;  /* 0x0000000834887981 */ /* 0x0000a6000c1e1b00 */
[--C-:B------:R-:W-:Y:S02]  /*1480*/  IMAD.WIDE.U32 R46, R141, 0x8, R2.reuse ;  /* 0x000000088d2e7825 */ /* 0x100fe400078e0002 */
[----:B------:R-:W3:Y:S02]  /*1490*/  LDG.E.64 R44, desc[UR8][R44.64] ;  /* 0x000000082c2c7981 */ /* 0x000ee4000c1e1b00 */
[--C-:B------:R-:W-:Y:S02]  /*14a0*/  IMAD.WIDE.U32 R48, R132, 0x8, R2.reuse ;  /* 0x0000000884307825 */ /* 0x100fe400078e0002 */
[----:B------:R-:W4:Y:S02]  /*14b0*/  LDG.E.64 R46, desc[UR8][R46.64] ;  /* 0x000000082e2e7981 */ /* 0x000f24000c1e1b00 */
[----:B------:R-:W-:-:S02]  /*14c0*/  IMAD.WIDE.U32 R50, R129, 0x8, R2 ;  /* 0x0000000881327825 */ /* 0x000fc400078e0002 */
[----:B------:R-:W1:Y:S01]  /*14d0*/  LDC.64 R2, c[0x0][0x428] ;  /* 0x00010a00ff027b82 */ /* 0x000e620000000a00 */
[----:B------:R-:W3:Y:S04]  /*14e0*/  LDG.E.64 R48, desc[UR8][R48.64] ;  /* 0x0000000830307981 */ /* 0x000ee8000c1e1b00 */
[----:B------:R-:W3:Y:S01]  /*14f0*/  LDG.E.64 R50, desc[UR8][R50.64] ;  /* 0x0000000832327981 */ /* 0x000ee2000c1e1b00 */
[----:B-1----:R-:W-:-:S04]  /*1500*/  IMAD.WIDE.U32 R144, R135, 0x8, R2 ;  /* 0x0000000887907825 */ /* 0x002fc800078e0002 */
[--C-:B------:R-:W-:Y:S02]  /*1510*/  IMAD.WIDE.U32 R160, R132, 0x8, R2.reuse ;  /* 0x0000000884a07825 */ /* 0x100fe400078e0002 */
[----:B------:R-:W3:Y:S02]  /*1520*/  LDG.E.64 R144, desc[UR8][R144.64] ;  /* 0x0000000890907981 */ /* 0x000ee4000c1e1b00 */
[--C-:B------:R-:W-:Y:S02]  /*1530*/  IMAD.WIDE.U32 R148, R143, 0x8, R2.reuse ;  /* 0x000000088f947825 */ /* 0x100fe400078e0002 */
[----:B------:R-:W3:Y:S02]  /*1540*/  LDG.E.64 R160, desc[UR8][R160.64] ;  /* 0x00000008a0a07981 */ /* 0x000ee4000c1e1b00 */
[--C-:B------:R-:W-:Y:S02]  /*1550*/  IMAD.WIDE.U32 R166, R129, 0x8, R2.reuse ;  /* 0x0000000881a67825 */ /* 0x100fe400078e0002 */
[----:B------:R-:W3:Y:S02]  /*1560*/  LDG.E.64 R148, desc[UR8][R148.64] ;  /* 0x0000000894947981 */ /* 0x000ee4000c1e1b00 */
[----:B------:R-:W-:-:S02]  /*1570*/  IMAD.WIDE.U32 R154, R141, 0x8, R2 ;  /* 0x000000088d9a7825 */ /* 0x000fc400078e0002 */
[----:B------:R-:W3:Y:S04]  /*1580*/  LDG.E.64 R166, desc[UR8][R166.64] ;  /* 0x00000008a6a67981 */ /* 0x000ee8000c1e1b00 */
[----:B------:R-:W3:Y:S01]  /*1590*/  LDG.E.64 R154, desc[UR8][R154.64] ;  /* 0x000000089a9a7981 */ /* 0x000ee2000c1e1b00 */
[----:B------:R-:W-:-:S04]  /*15a0*/  IMAD.WIDE.U32 R2, R135, 0x8, R58 ;  /* 0x0000000887027825 */ /* 0x000fc800078e003a */
[--C-:B0-----:R-:W-:Y:S02]  /*15b0*/  IMAD.WIDE.U32 R52, R143, 0x8, R58.reuse ;  /* 0x000000088f347825 */ /* 0x101fe400078e003a */
        /* <DEDUP_REMOVED lines=8> */
[----:B--2---:R-:W-:Y:S02]  /*1640*/  SHF.L.U32 R127, R136, 0x10, RZ ;  /* 0x00000010887f7819 */ /* 0x004fe400000006ff */
[C---:B----4-:R-:W-:Y:S02]  /*1650*/  SHF.L.U32 R139, R46.reuse, 0x10, RZ ;  /* 0x000000102e8b7819 */ /* 0x050fe400000006ff */
[----:B------:R-:W-:Y:S02]  /*1660*/  SHF.R.U64 R126, R46, 0x10, R47 ;  /* 0x000000102e7e7819 */ /* 0x000fe4000000122f */
[----:B------:R-:W-:Y:S01]  /*1670*/  SHF.L.U32 R147, R47, 0x10, RZ ;  /* 0x000000102f937819 */ /* 0x000fe200000006ff */
[----:B------:R-:W-:Y:S01]  /*1680*/  FADD.FTZ R153, -R0, R139 ;  /* 0x0000008b00997221 */ /* 0x000fe20000010100 */
[----:B---3--:R-:W-:-:S02]  /*1690*/  SHF.L.U32 R151, R48, 0x10, RZ ;  /* 0x0000001030977819 */ /* 0x008fc400000006ff */
[----:B------:R-:W-:Y:S02]  /*16a0*/  SHF.L.U32 R139, R126, 0x10, RZ ;  /* 0x000000107e8b7819 */ /* 0x000fe400000006ff */
[----:B------:R-:W-:Y:S02]  /*16b0*/  SHF.L.U32 R163, R50, 0x10, RZ ;  /* 0x0000001032a37819 */ /* 0x000fe400000006ff */
[----:B------:R-:W-:Y:S02]  /*16c0*/  SHF.L.U32 R165, R51, 0x10, RZ ;  /* 0x0000001033a57819 */ /* 0x000fe400000006ff */
[C---:B------:R-:W-:Y:S02]  /*16d0*/  SHF.R.U64 R124, R44.reuse, 0x10, R45 ;  /* 0x000000102c7c7819 */ /* 0x040fe4000000122d */
[----:B------:R-:W-:Y:S02]  /*16e0*/  SHF.L.U32 R133, R44, 0x10, RZ ;  /* 0x000000102c857819 */ /* 0x000fe400000006ff */
[----:B------:R-:W-:-:S02]  /*16f0*/  SHF.R.U64 R128, R48, 0x10, R49 ;  /* 0x0000001030807819 */ /* 0x000fc40000001231 */
[----:B------:R-:W-:Y:S02]  /*1700*/  SHF.R.U64 R134, R50, 0x10, R51 ;  /* 0x0000001032867819 */ /* 0x000fe40000001233 */
[--C-:B------:R-:W-:Y:S02]  /*1710*/  SHF.R.U64 R122, R136, 0x10, R137.reuse ;  /* 0x00000010887a7819 */ /* 0x100fe40000001289 */
[----:B------:R-:W-:Y:S02]  /*1720*/  SHF.R.U32.HI R123, RZ, 0x10, R137 ;  /* 0x00000010ff7b7819 */ /* 0x000fe40000011689 */
[----:B------:R-:W-:Y:S02]  /*1730*/  SHF.R.U32.HI R44, RZ, 0x10, R45 ;  /* 0x00000010ff2c7819 */ /* 0x000fe4000001162d */
[----:B------:R-:W-:Y:S02]  /*1740*/  SHF.R.U32.HI R46, RZ, 0x10, R47 ;  /* 0x00000010ff2e7819 */ /* 0x000fe4000001162f */
[----:B------:R-:W-:-:S02]  /*1750*/  SHF.R.U32.HI R48, RZ, 0x10, R49 ;  /* 0x00000010ff307819 */ /* 0x000fc40000011631 */
[----:B------:R-:W-:Y:S01]  /*1760*/  SHF.R.U32.HI R50, RZ, 0x10, R51 ;  /* 0x00000010ff327819 */ /* 0x000fe20000011633 */
[C---:B------:R-:W-:Y:S01]  /*1770*/  FADD.FTZ R175, -R0.reuse, R163 ;  /* 0x000000a300af7221 */ /* 0x040fe20000010100 */
[----:B------:R-:W-:Y:S01]  /*1780*/  SHF.L.U32 R131, R137, 0x10, RZ ;  /* 0x0000001089837819 */ /* 0x000fe200000006ff */
[C---:B------:R-:W-:Y:S01]  /*1790*/  FADD.FTZ R157, -R0.reuse, R147 ;  /* 0x00000093009d7221 */ /* 0x040fe20000010100 */
[----:B------:R-:W-:Y:S01]  /*17a0*/  SHF.L.U32 R137, R45, 0x10, RZ ;  /* 0x000000102d897819 */ /* 0x000fe200000006ff */
[C---:B------:R-:W-:Y:S01]  /*17b0*/  FADD.FTZ R45, -R0.reuse, R127 ;  /* 0x0000007f002d7221 */ /* 0x040fe20000010100 */
[----:B------:R-:W-:Y:S01]  /*17c0*/  SHF.L.U32 R49, R49, 0x10, RZ ;  /* 0x0000001031317819 */ /* 0x000fe200000006ff */
[----:B------:R-:W-:Y:S01]  /*17d0*/  FADD.FTZ R169, -R0, R151 ;  /* 0x0000009700a97221 */ /* 0x000fe20000010100 */
[----:B------:R-:W-:Y:S01]  /*17e0*/  SHF.L.U32 R163, R134, 0x10, RZ ;  /* 0x0000001086a37819 */ /* 0x000fe200000006ff */
[C---:B------:R-:W-:Y:S01]  /*17f0*/  FADD.FTZ R179, -R0.reuse, R165 ;  /* 0x000000a500b37221 */ /* 0x040fe20000010100 */
        /* <DEDUP_REMOVED lines=28> */
[C---:B------:R-:W-:Y:S01]  /*19c0*/  FMUL.FTZ R158, R130.reuse, R137 ;  /* 0x00000089829e7220 */ /* 0x040fe20000410000 */
[----:B------:R-:W-:Y:S01]  /*19d0*/  SHF.L.U32 R145, R145, 0x10, RZ ;  /* 0x0000001091917819 */ /* 0x000fe200000006ff */
[C---:B------:R-:W-:Y:S01]  /*19e0*/  FMUL.FTZ R137, R130.reuse, R173 ;  /* 0x000000ad82897220 */ /* 0x040fe20000410000 */
[----:B------:R-:W-:Y:S01]  /*19f0*/  FADD.FTZ R44, RZ, R163 ;  /* 0x000000a3ff2c7221 */ /* 0x000fe20000010000 */
[----:B------:R-:W-:Y:S01]  /*1a00*/  FMUL.FTZ R173, R25, R168 ;  /* 0x000000a819ad7220 */ /* 0x000fe20000410000 */
[----:B------:R-:W-:Y:S01]  /*1a10*/  FMUL.FTZ R188, R130, R47 ;  /* 0x0000002f82bc7220 */ /* 0x000fe20000410000 */
[----:B------:R-:W-:Y:S01]  /*1a20*/  FFMA.FTZ R45, R0, R163, RZ ;  /* 0x000000a3002d7223 */ /* 0x000fe200000100ff */
[----:B------:R-:W-:Y:S01]  /*1a30*/  SHF.R.U64 R180, R160, 0x10, R161 ;  /* 0x00000010a0b47819 */ /* 0x000fe200000012a1 */
[----:B------:R-:W-:Y:S01]  /*1a40*/  FADD.FTZ R47, R44, R173 ;  /* 0x000000ad2c2f7221 */ /* 0x000fe20000010000 */
[----:B------:R-:W-:Y:S01]  /*1a50*/  SHF.L.U32 R159, R160, 0x10, RZ ;  /* 0x00000010a09f7819 */ /* 0x000fe200000006ff */
[----:B------:R-:W-:Y:S01]  /*1a60*/  FMUL.FTZ R160, R26, R145 ;  /* 0x000000911aa07220 */ /* 0x000fe20000410000 */
        /* <DEDUP_REMOVED lines=19> */
[----:B------:R-:W-:-:S02]  /*1ba0*/  SHF.R.U64 R184, R166, 0x10, R167 ;  /* 0x00000010a6b87819 */ /* 0x000fc400000012a7 */
[----:B------:R-:W-:Y:S01]  /*1bb0*/  SHF.L.U32 R165, R166, 0x10, RZ ;  /* 0x00000010a6a57819 */ /* 0x000fe200000006ff */
[----:B------:R-:W-:Y:S01]  /*1bc0*/  FMUL.FTZ R166, R29, R172 ;  /* 0x000000ac1da67220 */ /* 0x000fe20000410000 */
        /* <DEDUP_REMOVED lines=17> */
[----:B------:R-:W-:Y:S01]  /*1ce0*/  SHF.R.U32.HI R178, RZ, 0x10, R155 ;  /* 0x00000010ffb27819 */ /* 0x000fe2000001169b */
[C---:B------:R-:W-:Y:S01]  /*1cf0*/  FMUL.FTZ R148, R130.reuse, R157 ;  /* 0x0000009d82947220 */ /* 0x040fe20000410000 */
        /* <DEDUP_REMOVED lines=39> */
[----:B------:R-:W-:Y:S01]  /*1f70*/  FMUL.FTZ R122, R130, R187 ;  /* 0x000000bb827a7220 */ /* 0x000fe20000410000 */
[----:B------:R-:W-:Y:S01]  /*1f80*/  FADD.FTZ R46, R46, R127 ;  /* 0x0000007f2e2e7221 */ /* 0x000fe20000010000 */
        /* <DEDUP_REMOVED lines=31> */
.L_x_2601:
        /* <DEDUP_REMOVED lines=32> */
.L_x_2603:
[----:B------:R-:W-:Y:S05]  /*2380*/  BSYNC.RECONVERGENT B0 ;  /* 0x0000000000007941 */ /* 0x000fea0003800200 */
.L_x_2602:
        /* <DEDUP_REMOVED lines=73> */
[----:B------:R-:W-:Y:S01]  /*2820*/  FMUL.FTZ R46, R130, R173 ;  /* 0x000000ad822e7220 */ /* 0x000fe20000410000 */
[C-C-:B------:R-:W-:Y:S01]  /*2830*/  FFMA.FTZ R190, R44.reuse, R190, R45.reuse ;  /* 0x000000be2cbe7223 */ /* 0x140fe2000001002d */
[--C-:B------:R-:W-:Y:S01]  /*2840*/  FFMA.FTZ R179, R44, R179, R45.reuse ;  /* 0x000000b32cb37223 */ /* 0x100fe2000001002d */
[C---:B------:R-:W-:Y:S01]  /*2850*/  FMUL.FTZ R50, R130.reuse, R49 ;  /* 0x0000003182327220 */ /* 0x040fe20000410000 */
[----:B------:R-:W-:Y:S01]  /*2860*/  FMUL.FTZ R0, R130, R163 ;  /* 0x000000a382007220 */ /* 0x000fe20000410000 */
[----:B------:R-:W-:Y:S01]  /*2870*/  FFMA.FTZ R49, R44, R158, R45 ;  /* 0x0000009e2c317223 */ /* 0x000fe2000001002d */
[----:B------:R-:W-:Y:S01]  /*2880*/  FMUL.FTZ R48, R130, R47 ;  /* 0x0000002f82307220 */ /* 0x000fe20000410000 */
[-C--:B------:R-:W-:Y:S01]  /*2890*/  FMUL.FTZ R160, R46, R125.reuse ;  /* 0x0000007d2ea07220 */ /* 0x080fe20000410000 */
[----:B------:R-:W-:Y:S01]  /*28a0*/  FADD.FTZ R175, -R190, R175 ;  /* 0x000000afbeaf7221 */ /* 0x000fe20000010100 */
[----:B------:R-:W-:Y:S01]  /*28b0*/  FADD.FTZ R179, -R179, R166 ;  /* 0x000000a6b3b37221 */ /* 0x000fe20000010100 */
[----:B------:R-:W-:Y:S01]  /*28c0*/  FMUL.FTZ R155, R0, R125 ;  /* 0x0000007d009b7220 */ /* 0x000fe20000410000 */
[----:B------:R-:W-:Y:S01]  /*28d0*/  FADD.FTZ R49, -R49, R150 ;  /* 0x0000009631317221 */ /* 0x000fe20000010100 */
[--C-:B------:R-:W-:Y:S01]  /*28e0*/  FFMA.FTZ R183, R44, R183, R45.reuse ;  /* 0x000000b72cb77223 */ /* 0x100fe2000001002d */
[----:B------:R-:W-:Y:S01]  /*28f0*/  FMUL.FTZ R159, R48, R125 ;  /* 0x0000007d309f7220 */ /* 0x000fe20000410000 */
[----:B------:R-:W-:Y:S01]  /*2900*/  FMUL.FTZ R46, R5, R160 ;  /* 0x000000a0052e7220 */ /* 0x000fe20000410000 */
[----:B------:R-:W-:Y:S01]  /*2910*/  FMUL.FTZ R48, R130, R175 ;  /* 0x000000af82307220 */ /* 0x000fe20000410000 */
[----:B------:R-:W-:Y:S01]  /*2920*/  FMUL.FTZ R161, R50, R125 ;  /* 0x0000007d32a17220 */ /* 0x000fe20000410000 */
[----:B------:R-:W-:Y:S01]  /*2930*/  FMUL.FTZ R156, R130, R179 ;  /* 0x000000b3829c7220 */ /* 0x000fe20000410000 */
[----:B------:R-:W-:Y:S01]  /*2940*/  FMUL.FTZ R0, R4, R155 ;  /* 0x0000009b04007220 */ /* 0x000fe20000410000 */
[----:B------:R-:W-:Y:S01]  /*2950*/  FMUL.FTZ R50, R130, R49 ;  /* 0x0000003182327220 */ /* 0x000fe20000410000 */
[----:B------:R-:W-:Y:S01]  /*2960*/  FADD.FTZ R183, -R183, R162 ;  /* 0x000000a2b7b77221 */ /* 0x000fe20000010100 */
[--C-:B------:R-:W-:Y:S01]  /*2970*/  FFMA.FTZ R49, R44, R154, R45.reuse ;  /* 0x0000009a2c317223 */ /* 0x100fe2000001002d */
[----:B------:R-:W-:Y:S01]  /*2980*/  FMUL.FTZ R47, R6, R159 ;  /* 0x0000009f062f7220 */ /* 0x000fe20000410000 */
[----:B------:R0:W-:Y:S01]  /*2990*/  F2F.BF16.F32 R139, R46 ;  /* 0x0000002e008b7304 */ /* 0x0001e20000202000 */
[-C--:B------:R-:W-:Y:S01]  /*29a0*/  FMUL.FTZ R152, R48, R125.reuse ;  /* 0x0000007d30987220 */ /* 0x080fe20000410000 */
[----:B------:R-:W-:Y:S01]  /*29b0*/  FMUL.FTZ R156, R156, R125 ;  /* 0x0000007d9c9c7220 */ /* 0x000fe20000410000 */
[----:B------:R-:W-:Y:S01]  /*29c0*/  FMUL.FTZ R154, R130, R183 ;  /* 0x000000b7829a7220 */ /* 0x000fe20000410000 */
[----:B------:R-:W-:Y:S01]  /*29d0*/  FADD.FTZ R49, -R49, R140 ;  /* 0x0000008c31317221 */ /* 0x000fe20000010100 */
[----:B------:R-:W-:Y:S01]  /*29e0*/  FMUL.FTZ R48, R7, R152 ;  /* 0x0000009807307220 */ /* 0x000fe20000410000 */
[--C-:B------:R-:W-:Y:S01]  /*29f0*/  FFMA.FTZ R151, R44, R148, R45.reuse ;  /* 0x000000942c977223 */ /* 0x100fe2000001002d */
[----:B------:R-:W-:Y:S01]  /*2a00*/  FMUL.FTZ R163, R50, R125 ;  /* 0x0000007d32a37220 */ /* 0x000fe20000410000 */
[----:B------:R-:W-:Y:S01]  /*2a10*/  F2F.BF16.F32 R145, R0 ;  /* 0x0000000000917304 */ /* 0x000fe20000202000 */
[----:B0-----:R-:W-:Y:S01]  /*2a20*/  FMUL.FTZ R46, R8, R161 ;  /* 0x000000a1082e7220 */ /* 0x001fe20000410000 */
[----:B------:R-:W-:Y:S01]  /*2a30*/  FMUL.FTZ R154, R154, R125 ;  /* 0x0000007d9a9a7220 */ /* 0x000fe20000410000 */
[C-C-:B------:R-:W-:Y:S01]  /*2a40*/  FFMA.FTZ R140, R44.reuse, R181, R45.reuse ;  /* 0x000000b52c8c7223 */ /* 0x140fe2000001002d */
[----:B------:R-:W-:Y:S01]  /*2a50*/  FADD.FTZ R165, -R151, R138 ;  /* 0x0000008a97a57221 */ /* 0x000fe20000010100 */
[C-C-:B------:R-:W-:Y:S01]  /*2a60*/  FFMA.FTZ R138, R44.reuse, R177, R45.reuse ;  /* 0x000000b12c8a7223 */ /* 0x140fe2000001002d */
[C-C-:B------:R-:W-:Y:S01]  /*2a70*/  FFMA.FTZ R169, R44.reuse, R169, R45.reuse ;  /* 0x000000a92ca97223 */ /* 0x140fe2000001002d */
[----:B------:R-:W-:Y:S01]  /*2a80*/  FFMA.FTZ R175, R44, R142, R45 ;  /* 0x0000008e2caf7223 */ /* 0x000fe2000001002d */
[----:B------:R0:W-:Y:S01]  /*2a90*/  F2F.BF16.F32 R0, R47 ;  /* 0x0000002f00007304 */ /* 0x0001e20000202000 */
[----:B------:R-:W-:Y:S01]  /*2aa0*/  FADD.FTZ R167, -R138, R153 ;  /* 0x000000998aa77221 */ /* 0x000fe20000010100 */
[C-C-:B------:R-:W-:Y:S01]  /*2ab0*/  FFMA.FTZ R171, R44.reuse, R171, R45.reuse ;  /* 0x000000ab2cab7223 */ /* 0x140fe2000001002d */
[----:B------:R-:W-:Y:S01]  /*2ac0*/  FFMA.FTZ R137, R44, R137, R45 ;  /* 0x000000892c897223 */ /* 0x000fe2000001002d */
[C---:B------:R-:W-:Y:S01]  /*2ad0*/  FMUL.FTZ R138, R130.reuse, R165 ;  /* 0x000000a5828a7220 */ /* 0x040fe20000410000 */
[----:B------:R-:W-:Y:S01]  /*2ae0*/  FMUL.FTZ R162, R130, R167 ;  /* 0x000000a782a27220 */ /* 0x000fe20000410000 */
[----:B------:R-:W-:Y:S01]  /*2af0*/  FADD.FTZ R169, -R169, R146 ;  /* 0x00000092a9a97221 */ /* 0x000fe20000010100 */
[----:B------:R-:W-:Y:S01]  /*2b00*/  FADD.FTZ R175, -R175, R136 ;  /* 0x00000088afaf7221 */ /* 0x000fe20000010100 */
[----:B------:R1:W-:Y:S01]  /*2b10*/  F2F.BF16.F32 R147, R46 ;  /* 0x0000002e00937304 */ /* 0x0003e20000202000 */
[----:B0-----:R-:W-:Y:S01]  /*2b20*/  FMUL.FTZ R47, R9, R156 ;  /* 0x0000009c092f7220 */ /* 0x001fe20000410000 */
[----:B------:R-:W-:Y:S01]  /*2b30*/  FADD.FTZ R171, -R171, R144 ;  /* 0x00000090abab7221 */ /* 0x000fe20000010100 */
[-C--:B------:R-:W-:Y:S01]  /*2b40*/  FMUL.FTZ R162, R162, R125.reuse ;  /* 0x0000007da2a27220 */ /* 0x080fe20000410000 */
[----:B------:R-:W-:Y:S01]  /*2b50*/  FADD.FTZ R165, -R137, R134 ;  /* 0x0000008689a57221 */ /* 0x000fe20000010100 */
[----:B------:R-:W-:-:S03]  /*2b60*/  FMUL.FTZ R153, R138, R125 ;  /* 0x0000007d8a997220 */ /* 0x000fc60000410000 */
[----:B------:R0:W2:Y:S01]  /*2b70*/  F2F.BF16.F32 R51, R48 ;  /* 0x0000003000337304 */ /* 0x0000a20000202000 */
[C---:B-1----:R-:W-:Y:S01]  /*2b80*/  FMUL.FTZ R46, R130.reuse, R49 ;  /* 0x00000031822e7220 */ /* 0x042fe20000410000 */
[----:B------:R-:W-:Y:S01]  /*2b90*/  FMUL.FTZ R49, R11, R154 ;  /* 0x0000009a0b317220 */ /* 0x000fe20000410000 */
[C---:B------:R-:W-:Y:S01]  /*2ba0*/  FMUL.FTZ R166, R130.reuse, R169 ;  /* 0x000000a982a67220 */ /* 0x040fe20000410000 */
[C---:B------:R-:W-:Y:S01]  /*2bb0*/  FMUL.FTZ R164, R130.reuse, R171 ;  /* 0x000000ab82a47220 */ /* 0x040fe20000410000 */
[----:B------:R-:W-:Y:S01]  /*2bc0*/  FMUL.FTZ R146, R130, R165 ;  /* 0x000000a582927220 */ /* 0x000fe20000410000 */
[----:B------:R-:W-:Y:S02]  /*2bd0*/  FMUL.FTZ R134, R14, R153 ;  /* 0x000000990e867220 */ /* 0x000fe40000410000 */
[----:B------:R1:W-:Y:S01]  /*2be0*/  F2F.BF16.F32 R149, R47 ;  /* 0x0000002f00957304 */ /* 0x0003e20000202000 */
[----:B0-----:R-:W-:Y:S01]  /*2bf0*/  FMUL.FTZ R48, R10, R163 ;  /* 0x000000a30a307220 */ /* 0x001fe20000410000 */
[----:B--2---:R-:W-:-:S06]  /*2c00*/  PRMT R177, R0, 0x5410, R51 ;  /* 0x0000541000b17816 */ /* 0x004fcc0000000033 */
[----:B------:R0:W-:Y:S01]  /*2c10*/  F2F.BF16.F32 R50, R48 ;  /* 0x0000003000327304 */ /* 0x0001e20000202000 */
[----:B-1----:R-:W-:Y:S01]  /*2c20*/  FADD.FTZ R47, -R140, R157 ;  /* 0x0000009d8c2f7221 */ /* 0x002fe20000010100 */
[----:B------:R-:W-:Y:S01]  /*2c30*/  FMUL.FTZ R157, R46, R125 ;  /* 0x0000007d2e9d7220 */ /* 0x000fe20000410000 */
[----:B------:R-:W-:-:S05]  /*2c40*/  FMUL.FTZ R0, R15, R162 ;  /* 0x000000a20f007220 */ /* 0x000fca0000410000 */
[----:B------:R-:W1:Y:S01]  /*2c50*/  F2F.BF16.F32 R151, R49 ;  /* 0x0000003100977304 */ /* 0x000e620000202000 */
[----:B------:R-:W-:Y:S01]  /*2c60*/  FMUL.FTZ R158, R130, R47 ;  /* 0x0000002f829e7220 */ /* 0x000fe20000410000 */
[----:B0-----:R-:W-:Y:S01]  /*2c70*/  FMUL.FTZ R48, R12, R157 ;  /* 0x0000009d0c307220 */ /* 0x001fe20000410000 */
[----:B------:R-:W0:Y:S01]  /*2c80*/  LDC.64 R46, c[0x0][0x390] ;  /* 0x0000e400ff2e7b82 */ /* 0x000e220000000a00 */
[-C--:B------:R-:W-:Y:S01]  /*2c90*/  FMUL.FTZ R166, R166, R125.reuse ;  /* 0x0000007da6a67220 */ /* 0x080fe20000410000 */
[-C--:B------:R-:W-:Y:S01]  /*2ca0*/  FMUL.FTZ R158, R158, R125.reuse ;  /* 0x0000007d9e9e7220 */ /* 0x080fe20000410000 */
[-C--:B------:R-:W-:Y:S02]  /*2cb0*/  FMUL.FTZ R164, R164, R125.reuse ;  /* 0x0000007da4a47220 */ /* 0x080fe40000410000 */
[----:B------:R2:W-:Y:S01]  /*2cc0*/  F2F.BF16.F32 R173, R48 ;  /* 0x0000003000ad7304 */ /* 0x0005e20000202000 */
[----:B------:R-:W-:Y:S01]  /*2cd0*/  FMUL.FTZ R136, R13, R158 ;  /* 0x0000009e0d887220 */ /* 0x000fe20000410000 */
[----:B------:R-:W-:Y:S01]  /*2ce0*/  FMUL.FTZ R165, R146, R125 ;  /* 0x0000007d92a57220 */ /* 0x000fe20000410000 */
[----:B------:R-:W-:Y:S01]  /*2cf0*/  FMUL.FTZ R171, R19, R166 ;  /* 0x000000a613ab7220 */ /* 0x000fe20000410000 */
[----:B------:R-:W-:Y:S01]  /*2d00*/  FMUL.FTZ R144, R17, R164 ;  /* 0x000000a411907220 */ /* 0x000fe20000410000 */
[----:B-1----:R-:W-:-:S03]  /*2d10*/  PRMT R167, R50, 0x5410, R151 ;  /* 0x0000541032a77816 */ /* 0x002fc60000000097 */
[----:B------:R1:W3:Y:S01]  /*2d20*/  F2F.BF16.F32 R142, R136 ;  /* 0x00000088008e7304 */ /* 0x0002e20000202000 */
[----:B--2---:R-:W2:Y:S01]  /*2d30*/  LDC.64 R48, c[0x0][0x468] ;  /* 0x00011a00ff307b82 */ /* 0x004ea20000000a00 */
[----:B------:R-:W-:-:S06]  /*2d40*/  FMUL.FTZ R150, R18, R165 ;  /* 0x000000a512967220 */ /* 0x000fcc0000410000 */
[----:B------:R4:W-:Y:S01]  /*2d50*/  F2F.BF16.F32 R151, R0 ;  /* 0x0000000000977304 */ /* 0x0009e20000202000 */
[----:B-1----:R-:W-:-:S04]  /*2d60*/  IMAD.WIDE.U32 R136, R139, 0x10000, RZ ;  /* 0x000100008b887825 */ /* 0x002fc800078e00ff */
[----:B------:R-:W-:Y:S01]  /*2d70*/  IMAD.WIDE.U32 R138, R149, 0x10000, RZ ;  /* 0x00010000958a7825 */ /* 0x000fe200078e00ff */
[----:B------:R-:W-:Y:S02]  /*2d80*/  LOP3.LUT R136, R136, R145, RZ, 0xfc, !PT ;  /* 0x0000009188887212 */ /* 0x000fe400078efcff */
[----:B------:R1:W5:Y:S01]  /*2d90*/  F2F.BF16.F32 R140, R134 ;  /* 0x00000086008c7304 */ /* 0x0003620000202000 */
[----:B----4-:R-:W-:Y:S01]  /*2da0*/  FMUL.FTZ R0, R130, R175 ;  /* 0x000000af82007220 */ /* 0x010fe20000410000 */
[----:B------:R-:W-:Y:S01]  /*2db0*/  LOP3.LUT R139, R167, R139, RZ, 0xfc, !PT ;  /* 0x0000008ba78b7212 */ /* 0x000fe200078efcff */
[----:B0-----:R-:W-:Y:S01]  /*2dc0*/  IMAD.WIDE.U32 R50, R135, 0x8, R46 ;  /* 0x0000000887327825 */ /* 0x001fe200078e002e */
[----:B------:R-:W-:-:S03]  /*2dd0*/  LOP3.LUT R137, R177, R137, RZ, 0xfc, !PT ;  /* 0x00000089b1897212 */ /* 0x000fc600078efcff */
[----:B------:R-:W-:Y:S01]  /*2de0*/  FMUL.FTZ R167, R0, R125 ;  /* 0x0000007d00a77220 */ /* 0x000fe20000410000 */
[----:B------:R0:W-:Y:S03]  /*2df0*/  F2F.BF16.F32 R168, R144 ;  /* 0x0000009000a87304 */ /* 0x0001e60000202000 */
[----:B------:R-:W-:Y:S01]  /*2e00*/  FMUL.FTZ R0, R16, R167 ;  /* 0x000000a710007220 */ /* 0x000fe20000410000 */
[----:B--2---:R-:W-:-:S04]  /*2e10*/  IMAD.WIDE.U32 R148, R135, 0x8, R48 ;  /* 0x0000000887947825 */ /* 0x004fc800078e0030 */
[----:B------:R2:W-:Y:S01]  /*2e20*/  F2F.BF16.F32 R170, R150 ;  /* 0x0000009600aa7304 */ /* 0x0005e20000202000 */
[----:B-1----:R-:W-:-:S07]  /*2e30*/  IMAD.WIDE.U32 R134, R143, 0x8, R46 ;  /* 0x000000088f867825 */ /* 0x002fce00078e002e */
[----:B------:R-:W1:Y:S01]  /*2e40*/  F2F.BF16.F32 R171, R171 ;  /* 0x000000ab00ab7304 */ /* 0x000e620000202000 */
[----:B0-----:R-:W-:Y:S01]  /*2e50*/  IMAD.WIDE.U32 R144, R143, 0x8, R48 ;  /* 0x000000088f907825 */ /* 0x001fe200078e0030 */
[----:B------:R-:W-:Y:S01]  /*2e60*/  LOP3.LUT R138, R138, R147, RZ, 0xfc, !PT ;  /* 0x000000938a8a7212 */ /* 0x000fe200078efcff */
[----:B------:R-:W4:Y:S05]  /*2e70*/  LDG.E.64 R50, desc[UR8][R50.64] ;  /* 0x0000000832327981 */ /* 0x000f2a000c1e1b00 */
[----:B------:R-:W0:Y:S01]  /*2e80*/  F2F.BF16.F32 R169, R0 ;  /* 0x0000000000a97304 */ /* 0x000e220000202000 */
[----:B---3--:R-:W-:Y:S01]  /*2e90*/  IMAD.WIDE.U32 R142, R142, 0x10000, RZ ;  /* 0x000100008e8e7825 */ /* 0x008fe200078e00ff */
[----:B-----5:R-:W-:Y:S01]  /*2ea0*/  PRMT R151, R140, 0x5410, R151 ;  /* 0x000054108c977816 */ /* 0x020fe20000000097 */
[----:B------:R3:W-:Y:S02]  /*2eb0*/  STG.E.64 desc[UR8][R148.64], R136 ;  /* 0x0000008894007986 */ /* 0x0007e4000c101b08 */
[--C-:B------:R-:W-:Y:S01]  /*2ec0*/  IMAD.WIDE.U32 R146, R141, 0x8, R46.reuse ;  /* 0x000000088d927825 */ /* 0x100fe200078e002e */
[----:B------:R-:W-:Y:S01]  /*2ed0*/  LOP3.LUT R143, R151, R143, RZ, 0xfc, !PT ;  /* 0x0000008f978f7212 */ /* 0x000fe200078efcff */
[----:B------:R-:W5:Y:S01]  /*2ee0*/  LDG.E.64 R134, desc[UR8][R134.64] ;  /* 0x0000000886867981 */ /* 0x000f62000c1e1b00 */
[----:B------:R-:W-:Y:S01]  /*2ef0*/  LOP3.LUT R142, R142, R173, RZ, 0xfc, !PT ;  /* 0x000000ad8e8e7212 */ /* 0x000fe200078efcff */
[----:B--2---:R-:W-:Y:S01]  /*2f00*/  IMAD.WIDE.U32 R150, R132, 0x8, R46 ;  /* 0x0000000884967825 */ /* 0x004fe200078e002e */
[----:B-1----:R-:W-:Y:S01]  /*2f10*/  PRMT R171, R170, 0x5410, R171 ;  /* 0x00005410aaab7816 */ /* 0x002fe200000000ab */
[----:B------:R1:W-:Y:S02]  /*2f20*/  STG.E.64 desc[UR8][R144.64], R138 ;  /* 0x0000008a90007986 */ /* 0x0003e4000c101b08 */
[----:B---3--:R-:W-:-:S02]  /*2f30*/  IMAD.WIDE.U32 R148, R141, 0x8, R48 ;  /* 0x000000088d947825 */ /* 0x008fc400078e0030 */
[----:B------:R-:W2:Y:S02]  /*2f40*/  LDG.E.64 R136, desc[UR8][R146.64] ;  /* 0x0000000892887981 */ /* 0x000ea4000c1e1b00 */
[----:B------:R-:W-:Y:S02]  /*2f50*/  IMAD.WIDE.U32 R140, R168, 0x10000, RZ ;  /* 0x00010000a88c7825 */ /* 0x000fe400078e00ff */
[----:B------:R3:W-:Y:S02]  /*2f60*/  STG.E.64 desc[UR8][R148.64], R142 ;  /* 0x0000008e94007986 */ /* 0x0007e4000c101b08 */
[----:B-1----:R-:W-:Y:S02]  /*2f70*/  IMAD.WIDE.U32 R144, R132, 0x8, R48 ;  /* 0x0000000884907825 */ /* 0x002fe400078e0030 */
[----:B------:R-:W2:Y:S01]  /*2f80*/  LDG.E.64 R138, desc[UR8][R150.64] ;  /* 0x00000008968a7981 */ /* 0x000ea2000c1e1b00 */
[----:B------:R-:W-:Y:S02]  /*2f90*/  LOP3.LUT R141, R171, R141, RZ, 0xfc, !PT ;  /* 0x0000008dab8d7212 */ /* 0x000fe400078efcff */
[----:B0-----:R-:W-:Y:S01]  /*2fa0*/  LOP3.LUT R140, R140, R169, RZ, 0xfc, !PT ;  /* 0x000000a98c8c7212 */ /* 0x001fe200078efcff */
[----:B------:R-:W-:-:S04]  /*2fb0*/  IMAD.WIDE.U32 R46, R129, 0x8, R46 ;  /* 0x00000008812e7825 */ /* 0x000fc800078e002e */
[----:B------:R0:W-:Y:S04]  /*2fc0*/  STG.E.64 desc[UR8][R144.64], R140 ;  /* 0x0000008c90007986 */ /* 0x0001e8000c101b08 */
[----:B------:R-:W2:Y:S01]  /*2fd0*/  LDG.E.64 R46, desc[UR8][R46.64] ;  /* 0x000000082e2e7981 */ /* 0x000ea2000c1e1b00 */
        /* <DEDUP_REMOVED lines=9> */
[----:B------:R-:W-:-:S04]  /*3070*/  IMAD.WIDE.U32 R48, R129, 0x8, R48 ;  /* 0x0000000881307825 */ /* 0x000fc800078e0030 */
[----:B---3--:R-:W-:Y:S01]  /*3080*/  FMUL.FTZ R143, R0, R125 ;  /* 0x0000007d008f7220 */ /* 0x008fe20000410000 */
[----:B------:R-:W-:-:S03]  /*3090*/  FMUL.FTZ R0, R130, R133 ;  /* 0x0000008582007220 */ /* 0x000fc60000410000 */
[----:B------:R-:W-:Y:S01]  /*30a0*/  FMUL.FTZ R123, R22, R143 ;  /* 0x0000008f167b7220 */ /* 0x000fe20000410000 */
[----:B0-----:R-:W-:Y:S01]  /*30b0*/  FMUL.FTZ R140, R0, R125 ;  /* 0x0000007d008c7220 */ /* 0x001fe20000410000 */
[C---:B------:R-:W-:Y:S01]  /*30c0*/  FMUL.FTZ R0, R130.reuse, R131 ;  /* 0x0000008382007220 */ /* 0x040fe20000410000 */
[----:B------:R-:W-:Y:S02]  /*30d0*/  FMUL.FTZ R130, R130, R127 ;  /* 0x0000007f82827220 */ /* 0x000fe40000410000 */
[----:B------:R-:W-:Y:S01]  /*30e0*/  FMUL.FTZ R122, R23, R140 ;  /* 0x0000008c177a7220 */ /* 0x000fe20000410000 */
[-C--:B------:R-:W-:Y:S01]  /*30f0*/  FMUL.FTZ R126, R0, R125.reuse ;  /* 0x0000007d007e7220 */ /* 0x080fe20000410000 */
[----:B------:R-:W-:Y:S01]  /*3100*/  FMUL.FTZ R141, R130, R125 ;  /* 0x0000007d828d7220 */ /* 0x000fe20000410000 */
[----:B------:R-:W-:Y:S02]  /*3110*/  F2F.BF16.F32 R123, R123 ;  /* 0x0000007b007b7304 */ /* 0x000fe40000202000 */
[----:B------:R-:W-:Y:S01]  /*3120*/  FMUL.FTZ R128, R21, R126 ;  /* 0x0000007e15807220 */ /* 0x000fe20000410000 */
[----:B------:R-:W-:-:S05]  /*3130*/  FMUL.FTZ R124, R20, R141 ;  /* 0x0000008d147c7220 */ /* 0x000fca0000410000 */
[----:B------:R-:W0:Y:S08]  /*3140*/  F2F.BF16.F32 R122, R122 ;  /* 0x0000007a007a7304 */ /* 0x000e300000202000 */
[----:B------:R-:W1:Y:S01]  /*3150*/  F2F.BF16.F32 R44, R128 ;  /* 0x00000080002c7304 */ /* 0x000e620000202000 */
[----:B0-----:R-:W-:-:S07]  /*3160*/  PRMT R131, R123, 0x5410, R122 ;  /* 0x000054107b837816 */ /* 0x001fce000000007a */
[----:B------:R-:W0:Y:S01]  /*3170*/  F2F.BF16.F32 R127, R124 ;  /* 0x0000007c007f7304 */ /* 0x000e220000202000 */
[----:B-1----:R-:W-:-:S05]  /*3180*/  IMAD.WIDE.U32 R44, R44, 0x10000, RZ ;  /* 0x000100002c2c7825 */ /* 0x002fca00078e00ff */
[----:B------:R-:W-:Y:S02]  /*3190*/  LOP3.LUT R45, R131, R45, RZ, 0xfc, !PT ;  /* 0x0000002d832d7212 */ /* 0x000fe400078efcff */
[----:B0-----:R-:W-:-:S05]  /*31a0*/  LOP3.LUT R44, R44, R127, RZ, 0xfc, !PT ;  /* 0x0000007f2c2c7212 */ /* 0x001fca00078efcff */
[----:B------:R0:W-:Y:S01]  /*31b0*/  STG.E.64 desc[UR8][R48.64], R44 ;  /* 0x0000002c30007986 */ /* 0x0001e2000c101b08 */
[C-C-:B----4-:R-:W-:Y:S02]  /*31c0*/  SHF.R.U64 R123, R50.reuse, 0x10, R51.reuse ;  /* 0x00000010327b7819 */ /* 0x150fe40000001233 */
[----:B------:R-:W-:Y:S02]  /*31d0*/  SHF.R.U32.HI R125, RZ, 0x10, R51 ;  /* 0x00000010ff7d7819 */ /* 0x000fe40000011633 */
[----:B------:R-:W-:Y:S02]  /*31e0*/  SHF.L.U32 R122, R51, 0x10, RZ ;  /* 0x00000010337a7819 */ /* 0x000fe400000006ff */
[----:B------:R-:W-:Y:S02]  /*31f0*/  SHF.L.U32 R0, R50, 0x10, RZ ;  /* 0x0000001032007819 */ /* 0x000fe400000006ff */
[----:B------:R-:W-:Y:S01]  /*3200*/  SHF.L.U32 R123, R123, 0x10, RZ ;  /* 0x000000107b7b7819 */ /* 0x000fe200000006ff */
[----:B------:R-:W-:Y:S01]  /*3210*/  FMUL.FTZ R122, R159, R122 ;  /* 0x0000007a9f7a7220 */ /* 0x000fe20000410000 */
[----:B------:R-:W-:Y:S01]  /*3220*/  SHF.L.U32 R125, R125, 0x10, RZ ;  /* 0x000000107d7d7819 */ /* 0x000fe200000006ff */
[----:B------:R-:W-:Y:S01]  /*3230*/  FMUL.FTZ R0, R155, R0 ;  /* 0x000000009b007220 */ /* 0x000fe20000410000 */
[----:B-----5:R-:W-:Y:S01]  /*3240*/  SHF.L.U32 R124, R134, 0x10, RZ ;  /* 0x00000010867c7819 */ /* 0x020fe200000006ff */
[----:B------:R-:W-:Y:S01]  /*3250*/  FMUL.FTZ R123, R160, R123 ;  /* 0x0000007ba07b7220 */ /* 0x000fe20000410000 */
[--C-:B------:R-:W-:Y:S01]  /*3260*/  SHF.R.U64 R134, R134, 0x10, R135.reuse ;  /* 0x0000001086867819 */ /* 0x100fe20000001287 */
[----:B------:R-:W-:Y:S01]  /*3270*/  FMUL.FTZ R125, R152, R125 ;  /* 0x0000007d987d7220 */ /* 0x000fe20000410000 */
[----:B------:R-:W-:Y:S01]  /*3280*/  SHF.L.U32 R128, R135, 0x10, RZ ;  /* 0x0000001087807819 */ /* 0x000fe200000006ff */
[----:B------:R-:W-:Y:S01]  /*3290*/  FMUL.FTZ R124, R161, R124 ;  /* 0x0000007ca17c7220 */ /* 0x000fe20000410000 */
[----:B------:R-:W-:-:S02]  /*32a0*/  SHF.R.U32.HI R131, RZ, 0x10, R135 ;  /* 0x00000010ff837819 */ /* 0x000fc40000011687 */
[----:B------:R-:W-:Y:S01]  /*32b0*/  SHF.L.U32 R129, R134, 0x10, RZ ;  /* 0x0000001086817819 */ /* 0x000fe200000006ff */
[----:B------:R-:W-:Y:S01]  /*32c0*/  FMUL.FTZ R128, R163, R128 ;  /* 0x00000080a3807220 */ /* 0x000fe20000410000 */
[----:B------:R-:W-:Y:S02]  /*32d0*/  SHF.L.U32 R131, R131, 0x10, RZ ;  /* 0x0000001083837819 */ /* 0x000fe400000006ff */
[--C-:B--2---:R-:W-:Y:S01]  /*32e0*/  SHF.R.U32.HI R51, RZ, 0x10, R137.reuse ;  /* 0x00000010ff337819 */ /* 0x104fe20000011689 */
[----:B------:R-:W-:Y:S01]  /*32f0*/  FMUL.FTZ R129, R156, R129 ;  /* 0x000000819c817220 */ /* 0x000fe20000410000 */
[----:B------:R-:W-:Y:S01]  /*3300*/  SHF.R.U64 R133, R136, 0x10, R137 ;  /* 0x0000001088857819 */ /* 0x000fe20000001289 */
[----:B------:R-:W-:Y:S01]  /*3310*/  FMUL.FTZ R131, R154, R131 ;  /* 0x000000839a837220 */ /* 0x000fe20000410000 */
[----:B------:R-:W-:Y:S02]  /*3320*/  SHF.L.U32 R51, R51, 0x10, RZ ;  /* 0x0000001033337819 */ /* 0x000fe400000006ff */
[----:B------:R-:W-:-:S02]  /*3330*/  SHF.L.U32 R130, R136, 0x10, RZ ;  /* 0x0000001088827819 */ /* 0x000fc400000006ff */
[----:B------:R-:W-:Y:S01]  /*3340*/  SHF.L.U32 R50, R139, 0x10, RZ ;  /* 0x000000108b327819 */ /* 0x000fe200000006ff */
[----:B------:R-:W-:Y:S01]  /*3350*/  FMUL.FTZ R135, R162, R51 ;  /* 0x00000033a2877220 */ /* 0x000fe20000410000 */
[C-C-:B------:R-:W-:Y:S01]  /*3360*/  SHF.R.U64 R127, R138.reuse, 0x10, R139.reuse ;  /* 0x000000108a7f7819 */ /* 0x140fe2000000128b */
[----:B------:R-:W-:Y:S01]  /*3370*/  FMUL.FTZ R130, R157, R130 ;  /* 0x000000829d827220 */ /* 0x000fe20000410000 */
[----:B------:R-:W-:Y:S01]  /*3380*/  SHF.R.U32.HI R51, RZ, 0x10, R139 ;  /* 0x00000010ff337819 */ /* 0x000fe2000001168b */
[----:B------:R-:W-:Y:S01]  /*3390*/  FMUL.FTZ R134, R165, R50 ;  /* 0x00000032a5867220 */ /* 0x000fe20000410000 */
[----:B------:R-:W-:Y:S02]  /*33a0*/  SHF.L.U32 R132, R137, 0x10, RZ ;  /* 0x0000001089847819 */ /* 0x000fe400000006ff */
[----:B------:R-:W-:Y:S02]  /*33b0*/  SHF.L.U32 R133, R133, 0x10, RZ ;  /* 0x0000001085857819 */ /* 0x000fe400000006ff */
[----:B------:R-:W-:Y:S01]  /*33c0*/  SHF.L.U32 R138, R138, 0x10, RZ ;  /* 0x000000108a8a7819 */ /* 0x000fe200000006ff */
[----:B------:R-:W-:Y:S01]  /*33d0*/  FMUL.FTZ R132, R153, R132 ;  /* 0x0000008499847220 */ /* 0x000fe20000410000 */
[--C-:B------:R-:W-:Y:S01]  /*33e0*/  SHF.R.U64 R50, R46, 0x10, R47.reuse ;  /* 0x000000102e327819 */ /* 0x100fe2000000122f */
[----:B------:R-:W-:Y:S01]  /*33f0*/  FMUL.FTZ R133, R158, R133 ;  /* 0x000000859e857220 */ /* 0x000fe20000410000 */
[----:B0-----:R-:W-:Y:S01]  /*3400*/  SHF.R.U32.HI R48, RZ, 0x10, R47 ;  /* 0x00000010ff307819 */ /* 0x001fe2000001162f */
[----:B------:R-:W-:Y:S01]  /*3410*/  FMUL.FTZ R138, R167, R138 ;  /* 0x0000008aa78a7220 */ /* 0x000fe20000410000 */
[----:B------:R-:W-:-:S02]  /*3420*/  SHF.L.U32 R44, R47, 0x10, RZ ;  /* 0x000000102f2c7819 */ /* 0x000fc400000006ff */
[----:B------:R-:W-:Y:S02]  /*3430*/  SHF.L.U32 R127, R127, 0x10, RZ ;  /* 0x000000107f7f7819 */ /* 0x000fe400000006ff */
[----:B------:R-:W-:Y:S01]  /*3440*/  SHF.L.U32 R51, R51, 0x10, RZ ;  /* 0x0000001033337819 */ /* 0x000fe200000006ff */
[----:B------:R-:W-:Y:S01]  /*3450*/  FMUL.FTZ R44, R143, R44 ;  /* 0x0000002c8f2c7220 */ /* 0x000fe20000410000 */
[----:B------:R-:W-:Y:S01]  /*3460*/  SHF.L.U32 R46, R46, 0x10, RZ ;  /* 0x000000102e2e7819 */ /* 0x000fe200000006ff */
[----:B------:R-:W-:Y:S01]  /*3470*/  FMUL.FTZ R137, R164, R127 ;  /* 0x0000007fa4897220 */ /* 0x000fe20000410000 */
[----:B------:R-:W-:Y:S01]  /*3480*/  SHF.L.U32 R45, R50, 0x10, RZ ;  /* 0x00000010322d7819 */ /* 0x000fe200000006ff */
[----:B------:R-:W-:Y:S01]  /*3490*/  FMUL.FTZ R49, R166, R51 ;  /* 0x00000033a6317220 */ /* 0x000fe20000410000 */
[----:B------:R-:W-:Y:S01]  /*34a0*/  SHF.L.U32 R47, R48, 0x10, RZ ;  /* 0x00000010302f7819 */ /* 0x000fe200000006ff */
[----:B------:R-:W-:Y:S02]  /*34b0*/  FMUL.FTZ R46, R141, R46 ;  /* 0x0000002e8d2e7220 */ /* 0x000fe40000410000 */
[----:B------:R-:W-:-:S02]  /*34c0*/  FMUL.FTZ R45, R126, R45 ;  /* 0x0000002d7e2d7220 */ /* 0x000fc40000410000 */
[----:B------:R-:W-:Y:S01]  /*34d0*/  FMUL.FTZ R47, R140, R47 ;  /* 0x0000002f8c2f7220 */ /* 0x000fe20000410000 */
[----:B------:R-:W-:Y:S06]  /*34e0*/  BRA `(.L_x_2606) ;  /* 0x0000003000dc7947 */ /* 0x000fec0003800000 */
.L_x_2605:
[C-C-:B------:R-:W-:Y:S01]  /*34f0*/  FFMA.FTZ R51, R44.reuse, R158, R45.reuse ;  /* 0x0000009e2c337223 */ /* 0x140fe2000001002d */
[C-C-:B------:R-:W-:Y:S01]  /*3500*/  FFMA.FTZ R47, R44.reuse, R164, R45.reuse ;  /* 0x000000a42c2f7223 */ /* 0x140fe2000001002d */
[C-C-:B------:R-:W-:Y:S01]  /*3510*/  FFMA.FTZ R190, R44.reuse, R190, R45.reuse ;  /* 0x000000be2cbe7223 */ /* 0x140fe2000001002d */
[C-C-:B------:R-:W-:Y:S01]  /*3520*/  FFMA.FTZ R188, R44.reuse, R188, R45.reuse ;  /* 0x000000bc2cbc7223 */ /* 0x140fe2000001002d */
[----:B------:R-:W-:Y:S01]  /*3530*/  FADD.FTZ R51, -R51, R150 ;  /* 0x0000009633337221 */ /* 0x000fe20000010100 */
[----:B------:R-:W-:Y:S01]  /*3540*/  FFMA.FTZ R145, R44, R154, R45 ;  /* 0x0000009a2c917223 */ /* 0x000fe2000001002d */
[----:B------:R-:W-:Y:S01]  /*3550*/  FADD.FTZ R47, -R47, R160 ;  /* 0x000000a02f2f7221 */ /* 0x000fe20000010100 */
[----:B------:R-:W-:Y:S01]  /*3560*/  FADD.FTZ R175, -R190, R175 ;  /* 0x000000afbeaf7221 */ /* 0x000fe20000010100 */
[----:B------:R-:W-:Y:S01]  /*3570*/  FMUL.FTZ R164, R130, R51 ;  /* 0x0000003382a47220 */ /* 0x000fe20000410000 */
[----:B------:R-:W-:Y:S01]  /*3580*/  FFMA.FTZ R51, R44, R156, R45 ;  /* 0x0000009c2c337223 */ /* 0x000fe2000001002d */
[----:B------:R-:W-:Y:S01]  /*3590*/  FADD.FTZ R173, -R188, R173 ;  /* 0x000000adbcad7221 */ /* 0x000fe20000010100 */
[C-C-:B------:R-:W-:Y:S01]  /*35a0*/  FFMA.FTZ R183, R44.reuse, R183, R45.reuse ;  /* 0x000000b72cb77223 */ /* 0x140fe2000001002d */
[C-C-:B------:R-:W-:Y:S01]  /*35b0*/  FFMA.FTZ R0, R44.reuse, R0, R45.reuse ;  /* 0x000000002c007223 */ /* 0x140fe2000001002d */
[----:B------:R-:W-:Y:S01]  /*35c0*/  FADD.FTZ R139, -R51, R152 ;  /* 0x00000098338b7221 */ /* 0x000fe20000010100 */
[----:B------:R-:W-:Y:S01]  /*35d0*/  FADD.FTZ R145, -R145, R140 ;  /* 0x0000008c91917221 */ /* 0x000fe20000010100 */
[--C-:B------:R-:W-:Y:S01]  /*35e0*/  FFMA.FTZ R137, R44, R137, R45.reuse ;  /* 0x000000892c897223 */ /* 0x100fe2000001002d */
[C---:B------:R-:W-:Y:S01]  /*35f0*/  FMUL.FTZ R160, R130.reuse, R47 ;  /* 0x0000002f82a07220 */ /* 0x040fe20000410000 */
[----:B------:R-:W-:Y:S01]  /*3600*/  FMUL.FTZ R152, R130, R139 ;  /* 0x0000008b82987220 */ /* 0x000fe20000410000 */
[C-C-:B------:R-:W-:Y:S01]  /*3610*/  FFMA.FTZ R139, R44.reuse, R148, R45.reuse ;  /* 0x000000942c8b7223 */ /* 0x140fe2000001002d */
[--C-:B------:R-:W-:Y:S01]  /*3620*/  FFMA.FTZ R148, R44, R177, R45.reuse ;  /* 0x000000b12c947223 */ /* 0x100fe2000001002d */
[C---:B------:R-:W-:Y:S01]  /*3630*/  FMUL.FTZ R172, R130.reuse, R175 ;  /* 0x000000af82ac7220 */ /* 0x040fe20000410000 */
[----:B------:R-:W-:Y:S01]  /*3640*/  FMUL.FTZ R174, R130, R173 ;  /* 0x000000ad82ae7220 */ /* 0x000fe20000410000 */
[----:B------:R-:W-:Y:S01]  /*3650*/  FADD.FTZ R183, -R183, R162 ;  /* 0x000000a2b7b77221 */ /* 0x000fe20000010100 */
[----:B------:R-:W-:Y:S01]  /*3660*/  FFMA.FTZ R179, R44, R179, R45 ;  /* 0x000000b32cb37223 */ /* 0x000fe2000001002d */
[----:B------:R-:W-:Y:S01]  /*3670*/  FADD.FTZ R139, -R139, R138 ;  /* 0x0000008a8b8b7221 */ /* 0x000fe20000010100 */
[----:B------:R-:W-:Y:S01]  /*3680*/  FADD.FTZ R153, -R148, R153 ;  /* 0x0000009994997221 */ /* 0x000fe20000010100 */
[----:B------:R-:W-:Y:S01]  /*3690*/  FADD.FTZ R163, -R0, R163 ;  /* 0x000000a300a37221 */ /* 0x000fe20000010100 */
[----:B------:R-:W-:Y:S01]  /*36a0*/  FMUL.FTZ R158, R130, R145 ;  /* 0x00000091829e7220 */ /* 0x000fe20000410000 */
[--C-:B------:R-:W-:Y:S01]  /*36b0*/  FFMA.FTZ R169, R44, R169, R45.reuse ;  /* 0x000000a92ca97223 */ /* 0x100fe2000001002d */
[----:B------:R-:W-:Y:S01]  /*36c0*/  FADD.FTZ R145, -R137, R134 ;  /* 0x0000008689917221 */ /* 0x000fe20000010100 */
[----:B------:R-:W-:Y:S01]  /*36d0*/  F2F.BF16.F32 R47, R160 ;  /* 0x000000a0002f7304 */ /* 0x000fe20000202000 */
[C---:B------:R-:W-:Y:S01]  /*36e0*/  FMUL.FTZ R156, R130.reuse, R183 ;  /* 0x000000b7829c7220 */ /* 0x040fe20000410000 */
[----:B------:R-:W-:Y:S01]  /*36f0*/  FADD.FTZ R179, -R179, R166 ;  /* 0x000000a6b3b37221 */ /* 0x000fe20000010100 */
[C---:B------:R-:W-:Y:S01]  /*3700*/  FMUL.FTZ R162, R130.reuse, R139 ;  /* 0x0000008b82a27220 */ /* 0x040fe20000410000 */
[C---:B------:R-:W-:Y:S01]  /*3710*/  FMUL.FTZ R168, R130.reuse, R153 ;  /* 0x0000009982a87220 */ /* 0x040fe20000410000 */
[C---:B------:R-:W-:Y:S01]  /*3720*/  FMUL.FTZ R0, R130.reuse, R163 ;  /* 0x000000a382007220 */ /* 0x040fe20000410000 */
[----:B------:R-:W-:Y:S01]  /*3730*/  FADD.FTZ R169, -R169, R146 ;  /* 0x00000092a9a97221 */ /* 0x000fe20000010100 */
[----:B------:R-:W-:Y:S01]  /*3740*/  FMUL.FTZ R178, R130, R145 ;  /* 0x0000009182b27220 */ /* 0x000fe20000410000 */
[----:B------:R0:W1:Y:S01]  /*3750*/  F2F.BF16.F32 R48, R172 ;  /* 0x000000ac00307304 */ /* 0x0000620000202000 */
[--C-:B------:R-:W-:Y:S01]  /*3760*/  FFMA.FTZ R145, R44, R142, R45.reuse ;  /* 0x0000008e2c917223 */ /* 0x100fe2000001002d */
[C---:B------:R-:W-:Y:S01]  /*3770*/  FMUL.FTZ R166, R130.reuse, R179 ;  /* 0x000000b382a67220 */ /* 0x040fe20000410000 */
[----:B------:R-:W-:Y:S01]  /*3780*/  FMUL.FTZ R182, R130, R169 ;  /* 0x000000a982b67220 */ /* 0x000fe20000410000 */
[C-C-:B------:R-:W-:Y:S01]  /*3790*/  FFMA.FTZ R140, R44.reuse, R181, R45.reuse ;  /* 0x000000b52c8c7223 */ /* 0x140fe2000001002d */
[----:B------:R-:W-:Y:S01]  /*37a0*/  FADD.FTZ R149, -R145, R136 ;  /* 0x0000008891957221 */ /* 0x000fe20000010100 */
[----:B------:R-:W-:Y:S01]  /*37b0*/  FFMA.FTZ R171, R44, R171, R45 ;  /* 0x000000ab2cab7223 */ /* 0x000fe2000001002d */
[----:B------:R-:W-:Y:S01]  /*37c0*/  FMUL.FTZ R165, R164, R125 ;  /* 0x0000007da4a57220 */ /* 0x000fe20000410000 */
[----:B------:R2:W3:Y:S01]  /*37d0*/  F2F.BF16.F32 R46, R174 ;  /* 0x000000ae002e7304 */ /* 0x0004e20000202000 */
[----:B------:R-:W-:Y:S01]  /*37e0*/  FADD.FTZ R157, -R140, R157 ;  /* 0x0000009d8c9d7221 */ /* 0x000fe20000010100 */
[----:B------:R-:W-:Y:S01]  /*37f0*/  FADD.FTZ R171, -R171, R144 ;  /* 0x00000090abab7221 */ /* 0x000fe20000010100 */
[----:B------:R-:W-:Y:S01]  /*3800*/  FMUL.FTZ R140, R130, R149 ;  /* 0x00000095828c7220 */ /* 0x000fe20000410000 */
[----:B------:R-:W-:Y:S01]  /*3810*/  FMUL.FTZ R169, R160, R125 ;  /* 0x0000007da0a97220 */ /* 0x000fe20000410000 */
[----:B------:R-:W-:Y:S01]  /*3820*/  FMUL.FTZ R170, R130, R157 ;  /* 0x0000009d82aa7220 */ /* 0x000fe20000410000 */
[-C--:B0-----:R-:W-:Y:S01]  /*3830*/  FMUL.FTZ R172, R172, R125.reuse ;  /* 0x0000007dacac7220 */ /* 0x081fe20000410000 */
[----:B-1----:R-:W-:Y:S01]  /*3840*/  PRMT R149, R47, 0x5410, R48 ;  /* 0x000054102f957816 */ /* 0x002fe20000000030 */
[----:B------:R0:W-:Y:S01]  /*3850*/  F2F.BF16.F32 R50, R164 ;  /* 0x000000a400327304 */ /* 0x0001e20000202000 */
[----:B--2---:R-:W-:Y:S01]  /*3860*/  FMUL.FTZ R174, R174, R125 ;  /* 0x0000007daeae7220 */ /* 0x004fe20000410000 */
[----:B------:R-:W-:Y:S01]  /*3870*/  FMUL.FTZ R176, R130, R171 ;  /* 0x000000ab82b07220 */ /* 0x000fe20000410000 */
[----:B------:R-:W-:Y:S01]  /*3880*/  FMUL.FTZ R171, R0, R125 ;  /* 0x0000007d00ab7220 */ /* 0x000fe20000410000 */
[----:B------:R-:W-:Y:S01]  /*3890*/  FMUL.FTZ R144, R6, R169 ;  /* 0x000000a906907220 */ /* 0x000fe20000410000 */
[----:B------:R-:W-:Y:S01]  /*38a0*/  FMUL.FTZ R142, R5, R174 ;  /* 0x000000ae058e7220 */ /* 0x000fe20000410000 */
[----:B------:R-:W-:Y:S01]  /*38b0*/  FMUL.FTZ R150, R7, R172 ;  /* 0x000000ac07967220 */ /* 0x000fe20000410000 */
[----:B---3--:R-:W-:Y:S01]  /*38c0*/  IMAD.WIDE.U32 R46, R46, 0x10000, RZ ;  /* 0x000100002e2e7825 */ /* 0x008fe200078e00ff */
[----:B------:R-:W1:Y:S03]  /*38d0*/  F2F.BF16.F32 R51, R156 ;  /* 0x0000009c00337304 */ /* 0x000e660000202000 */
[-C--:B0-----:R-:W-:Y:S01]  /*38e0*/  FMUL.FTZ R164, R156, R125.reuse ;  /* 0x0000007d9ca47220 */ /* 0x081fe20000410000 */
[----:B------:R-:W-:Y:S01]  /*38f0*/  FMUL.FTZ R163, R162, R125 ;  /* 0x0000007da2a37220 */ /* 0x000fe20000410000 */
[----:B------:R-:W-:Y:S01]  /*3900*/  FMUL.FTZ R136, R4, R171 ;  /* 0x000000ab04887220 */ /* 0x000fe20000410000 */
[----:B------:R-:W-:Y:S01]  /*3910*/  LOP3.LUT R149, R149, R47, RZ, 0xfc, !PT ;  /* 0x0000002f95957212 */ /* 0x000fe200078efcff */
[----:B------:R-:W-:Y:S01]  /*3920*/  FMUL.FTZ R160, R11, R164 ;  /* 0x000000a40ba07220 */ /* 0x000fe20000410000 */
[-C--:B------:R-:W-:Y:S01]  /*3930*/  FMUL.FTZ R173, R152, R125.reuse ;  /* 0x0000007d98ad7220 */ /* 0x080fe20000410000 */
[----:B------:R-:W-:Y:S01]  /*3940*/  FMUL.FTZ R167, R178, R125 ;  /* 0x0000007db2a77220 */ /* 0x000fe20000410000 */
[----:B------:R0:W-:Y:S01]  /*3950*/  F2F.BF16.F32 R139, R162 ;  /* 0x000000a2008b7304 */ /* 0x0001e20000202000 */
[----:B-1----:R-:W-:-:S07]  /*3960*/  PRMT R155, R50, 0x5410, R51 ;  /* 0x00005410329b7816 */ /* 0x002fce0000000033 */
[----:B------:R1:W-:Y:S01]  /*3970*/  F2F.BF16.F32 R148, R168 ;  /* 0x000000a800947304 */ /* 0x0003e20000202000 */
[-C--:B0-----:R-:W-:Y:S01]  /*3980*/  FMUL.FTZ R162, R168, R125.reuse ;  /* 0x0000007da8a27220 */ /* 0x081fe20000410000 */
[----:B------:R-:W0:Y:S06]  /*3990*/  LDC.64 R50, c[0x0][0x390] ;  /* 0x0000e400ff327b82 */ /* 0x000e2c0000000a00 */
[----:B------:R-:W-:Y:S01]  /*39a0*/  F2F.BF16.F32 R49, R0 ;  /* 0x0000000000317304 */ /* 0x000fe20000202000 */
[----:B-1----:R-:W-:-:S07]  /*39b0*/  FMUL.FTZ R168, R182, R125 ;  /* 0x0000007db6a87220 */ /* 0x002fce0000410000 */
[----:B------:R1:W-:Y:S08]  /*39c0*/  F2F.BF16.F32 R138, R166 ;  /* 0x000000a6008a7304 */ /* 0x0003f00000202000 */
[----:B------:R-:W-:Y:S01]  /*39d0*/  F2F.BF16.F32 R134, R178 ;  /* 0x000000b200867304 */ /* 0x000fe20000202000 */
[----:B-1----:R-:W-:-:S04]  /*39e0*/  FMUL.FTZ R166, R166, R125 ;  /* 0x0000007da6a67220 */ /* 0x002fc80000410000 */
[----:B------:R-:W-:-:S03]  /*39f0*/  FMUL.FTZ R153, R9, R166 ;  /* 0x000000a609997220 */ /* 0x000fc60000410000 */
[----:B------:R-:W1:Y:S08]  /*3a00*/  F2F.BF16.F32 R145, R182 ;  /* 0x000000b600917304 */ /* 0x000e700000202000 */
[----:B------:R2:W-:Y:S01]  /*3a10*/  F2F.BF16.F32 R137, R170 ;  /* 0x000000aa00897304 */ /* 0x0005e20000202000 */
[----:B-1----:R-:W-:-:S07]  /*3a20*/  PRMT R179, R134, 0x5410, R145 ;  /* 0x0000541086b37816 */ /* 0x002fce0000000091 */
[----:B------:R1:W-:Y:S01]  /*3a30*/  F2F.BF16.F32 R154, R153 ;  /* 0x00000099009a7304 */ /* 0x0003e20000202000 */
[----:B------:R-:W-:Y:S01]  /*3a40*/  FMUL.FTZ R134, R8, R173 ;  /* 0x000000ad08867220 */ /* 0x000fe20000410000 */
[----:B--2---:R-:W-:-:S06]  /*3a50*/  FMUL.FTZ R170, R170, R125 ;  /* 0x0000007daaaa7220 */ /* 0x004fcc0000410000 */
[----:B------:R-:W-:Y:S01]  /*3a60*/  F2F.BF16.F32 R147, R152 ;  /* 0x0000009800937304 */ /* 0x000fe20000202000 */
[----:B-1----:R-:W-:Y:S01]  /*3a70*/  PRMT R153, R139, 0x5410, R148 ;  /* 0x000054108b997816 */ /* 0x002fe20000000094 */
[----:B------:R-:W-:Y:S01]  /*3a80*/  IMAD.WIDE.U32 R138, R138, 0x10000, RZ ;  /* 0x000100008a8a7825 */ /* 0x000fe200078e00ff */
[----:B------:R-:W-:Y:S02]  /*3a90*/  LOP3.LUT R148, R46, R49, RZ, 0xfc, !PT ;  /* 0x000000312e947212 */ /* 0x000fe400078efcff */
[----:B------:R-:W1:Y:S02]  /*3aa0*/  LDC.64 R46, c[0x0][0x478] ;  /* 0x00011e00ff2e7b82 */ /* 0x000e640000000a00 */
[----:B------:R-:W-:Y:S01]  /*3ab0*/  LOP3.LUT R145, R155, R139, RZ, 0xfc, !PT ;  /* 0x0000008b9b917212 */ /* 0x000fe200078efcff */
[----:B------:R2:W-:Y:S05]  /*3ac0*/  F2F.BF16.F32 R146, R144 ;  /* 0x0000009000927304 */ /* 0x0005ea0000202000 */
[----:B------:R-:W3:Y:S03]  /*3ad0*/  LDC.64 R48, c[0x0][0x468] ;  /* 0x00011a00ff307b82 */ /* 0x000ee60000000a00 */
[----:B------:R-:W4:Y:S01]  /*3ae0*/  F2F.BF16.F32 R159, R150 ;  /* 0x00000096009f7304 */ /* 0x000f220000202000 */
[----:B--2---:R-:W-:-:S07]  /*3af0*/  FMUL.FTZ R144, R14, R163 ;  /* 0x000000a30e907220 */ /* 0x004fce0000410000 */
[----:B------:R2:W-:Y:S01]  /*3b00*/  F2F.BF16.F32 R161, R160 ;  /* 0x000000a000a17304 */ /* 0x0005e20000202000 */
[----:B----4-:R-:W-:-:S07]  /*3b10*/  PRMT R159, R146, 0x5410, R159 ;  /* 0x00005410929f7816 */ /* 0x010fce000000009f */
[----:B------:R-:W-:Y:S01]  /*3b20*/  F2F.BF16.F32 R151, R158 ;  /* 0x0000009e00977304 */ /* 0x000fe20000202000 */
[----:B--2---:R-:W-:-:S07]  /*3b30*/  FMUL.FTZ R160, R15, R162 ;  /* 0x000000a20fa07220 */ /* 0x004fce0000410000 */
[----:B------:R-:W2:Y:S08]  /*3b40*/  F2F.BF16.F32 R142, R142 ;  /* 0x0000008e008e7304 */ /* 0x000eb00000202000 */
[----:B------:R4:W-:Y:S08]  /*3b50*/  F2F.BF16.F32 R157, R136 ;  /* 0x00000088009d7304 */ /* 0x0009f00000202000 */
[----:B------:R5:W-:Y:S01]  /*3b60*/  F2F.BF16.F32 R150, R144 ;  /* 0x0000009000967304 */ /* 0x000be20000202000 */
[----:B----4-:R-:W-:-:S07]  /*3b70*/  FMUL.FTZ R136, R10, R165 ;  /* 0x000000a50a887220 */ /* 0x010fce0000410000 */
[----:B------:R4:W0:Y:S01]  /*3b80*/  F2F.BF16.F32 R177, R160 ;  /* 0x000000a000b17304 */ /* 0x0008220000202000 */
[----:B-----5:R-:W-:Y:S01]  /*3b90*/  LOP3.LUT R144, R138, R147, RZ, 0xfc, !PT ;  /* 0x000000938a907212 */ /* 0x020fe200078efcff */
[----:B--2---:R-:W-:-:S04]  /*3ba0*/  IMAD.WIDE.U32 R146, R142, 0x10000, RZ ;  /* 0x000100008e927825 */ /* 0x004fc800078e00ff */
[----:B------:R-:W-:Y:S02]  /*3bb0*/  FMUL.FTZ R142, R18, R167 ;  /* 0x000000a7128e7220 */ /* 0x000fe40000410000 */
[----:B------:R-:W-:Y:S01]  /*3bc0*/  F2F.BF16.F32 R155, R134 ;  /* 0x00000086009b7304 */ /* 0x000fe20000202000 */
[----:B----4-:R-:W-:Y:S01]  /*3bd0*/  FMUL.FTZ R160, R13, R170 ;  /* 0x000000aa0da07220 */ /* 0x010fe20000410000 */
[----:B0-----:R-:W-:-:S06]  /*3be0*/  PRMT R183, R150, 0x5410, R177 ;  /* 0x0000541096b77816 */ /* 0x001fcc00000000b1 */
[----:B------:R0:W2:Y:S01]  /*3bf0*/  F2F.BF16.F32 R156, R136 ;  /* 0x00000088009c7304 */ /* 0x0000a20000202000 */
[----:B------:R-:W-:-:S07]  /*3c00*/  LOP3.LUT R150, R146, R157, RZ, 0xfc, !PT ;  /* 0x0000009d92967212 */ /* 0x000fce00078efcff */
[----:B------:R4:W-:Y:S01]  /*3c10*/  F2F.BF16.F32 R0, R176 ;  /* 0x000000b000007304 */ /* 0x0009e20000202000 */
[----:B0-----:R-:W-:-:S05]  /*3c20*/  IMAD.WIDE.U32 R136, R137, 0x10000, RZ ;  /* 0x0001000089887825 */ /* 0x001fca00078e00ff */
[----:B------:R-:W-:Y:S01]  /*3c30*/  LOP3.LUT R139, R153, R137, RZ, 0xfc, !PT ;  /* 0x00000089998b7212 */ /* 0x000fe200078efcff */
[----:B------:R-:W-:Y:S01]  /*3c40*/  IMAD.WIDE.U32 R152, R135, 0x8, R50 ;  /* 0x0000000887987825 */ /* 0x000fe200078e0032 */
[----:B------:R-:W-:Y:S01]  /*3c50*/  LOP3.LUT R138, R136, R151, RZ, 0xfc, !PT ;  /* 0x00000097888a7212 */ /* 0x000fe200078efcff */
[----:B------:R0:W5:Y:S01]  /*3c60*/  F2F.BF16.F32 R180, R160 ;  /* 0x000000a000b47304 */ /* 0x0001620000202000 */
[----:B--2---:R-:W-:Y:S01]  /*3c70*/  PRMT R161, R156, 0x5410, R161 ;  /* 0x000054109ca17816 */ /* 0x004fe200000000a1 */
[----:B------:R-:W-:Y:S01]  /*3c80*/  IMAD.WIDE.U32 R136, R154, 0x10000, RZ ;  /* 0x000100009a887825 */ /* 0x000fe200078e00ff */
[----:B------:R-:W-:-:S03]  /*3c90*/  LOP3.LUT R151, R159, R147, RZ, 0xfc, !PT ;  /* 0x000000939f977212 */ /* 0x000fc600078efcff */
[----:B----4-:R-:W-:Y:S01]  /*3ca0*/  FMUL.FTZ R176, R176, R125 ;  /* 0x0000007db0b07220 */ /* 0x010fe20000410000 */
[----:B---3--:R-:W-:Y:S01]  /*3cb0*/  IMAD.WIDE.U32 R156, R135, 0x8, R48 ;  /* 0x00000008879c7825 */ /* 0x008fe200078e0030 */
[----:B------:R-:W-:-:S03]  /*3cc0*/  LOP3.LUT R146, R136, R155, RZ, 0xfc, !PT ;  /* 0x0000009b88927212 */ /* 0x000fc600078efcff */
[----:B------:R-:W-:Y:S01]  /*3cd0*/  FMUL.FTZ R177, R158, R125 ;  /* 0x0000007d9eb17220 */ /* 0x000fe20000410000 */
[----:B------:R-:W-:Y:S01]  /*3ce0*/  LOP3.LUT R147, R161, R137, RZ, 0xfc, !PT ;  /* 0x00000089a1937212 */ /* 0x000fe200078efcff */
[----:B-1----:R-:W-:-:S04]  /*3cf0*/  IMAD.WIDE.U32 R154, R135, 0x8, R46 ;  /* 0x00000008879a7825 */ /* 0x002fc800078e002e */
[----:B0-----:R-:W-:Y:S01]  /*3d00*/  FMUL.FTZ R160, R19, R168 ;  /* 0x000000a813a07220 */ /* 0x001fe20000410000 */
[----:B------:R0:W2:Y:S01]  /*3d10*/  LDG.E.64 R134, desc[UR8][R152.64] ;  /* 0x0000000898867981 */ /* 0x0000a2000c1e1b00 */
[----:B------:R-:W-:Y:S01]  /*3d20*/  FMUL.FTZ R182, R17, R176 ;  /* 0x000000b011b67220 */ /* 0x000fe20000410000 */
[C---:B------:R-:W-:Y:S01]  /*3d30*/  IMAD.WIDE.U32 R136, R143.reuse, 0x8, R50 ;  /* 0x000000088f887825 */ /* 0x040fe200078e0032 */
[----:B------:R-:W-:Y:S01]  /*3d40*/  F2F.BF16.F32 R184, R142 ;  /* 0x0000008e00b87304 */ /* 0x000fe20000202000 */
[----:B------:R1:W-:Y:S02]  /*3d50*/  STG.E.64 desc[UR8][R154.64], R148 ;  /* 0x000000949a007986 */ /* 0x0003e4000c101b08 */
[----:B------:R-:W-:Y:S02]  /*3d60*/  FMUL.FTZ R178, R12, R177 ;  /* 0x000000b10cb27220 */ /* 0x000fe40000410000 */
[----:B------:R3:W-:Y:S01]  /*3d70*/  STG.E.64 desc[UR8][R156.64], R150 ;  /* 0x000000969c007986 */ /* 0x0007e2000c101b08 */
[----:B------:R-:W-:-:S02]  /*3d80*/  IMAD.WIDE.U32 R158, R143, 0x8, R46 ;  /* 0x000000088f9e7825 */ /* 0x000fc400078e002e */
[----:B------:R4:W0:Y:S01]  /*3d90*/  F2F.BF16.F32 R185, R160 ;  /* 0x000000a000b97304 */ /* 0x0008220000202000 */
[----:B------:R-:W2:Y:S07]  /*3da0*/  LDG.E.64 R136, desc[UR8][R136.64] ;  /* 0x0000000888887981 */ /* 0x000eae000c1e1b00 */
[----:B-1----:R-:W1:Y:S01]  /*3db0*/  F2F.BF16.F32 R154, R182 ;  /* 0x000000b6009a7304 */ /* 0x002e620000202000 */
[----:B---3--:R-:W-:Y:S01]  /*3dc0*/  FMUL.FTZ R157, R140, R125 ;  /* 0x0000007d8c9d7220 */ /* 0x008fe20000410000 */
[----:B------:R3:W-:Y:S03]  /*3dd0*/  STG.E.64 desc[UR8][R158.64], R144 ;  /* 0x000000909e007986 */ /* 0x0007e6000c101b08 */
[----:B------:R-:W-:-:S03]  /*3de0*/  FMUL.FTZ R156, R16, R157 ;  /* 0x0000009d109c7220 */ /* 0x000fc60000410000 */
[----:B------:R-:W1:Y:S01]  /*3df0*/  F2F.BF16.F32 R181, R178 ;  /* 0x000000b200b57304 */ /* 0x000e620000202000 */
[----:B----4-:R-:W-:-:S07]  /*3e00*/  IMAD.WIDE.U32 R160, R143, 0x8, R48 ;  /* 0x000000088fa07825 */ /* 0x010fce00078e0030 */
[----:B------:R4:W4:Y:S01]  /*3e10*/  F2F.BF16.F32 R175, R140 ;  /* 0x0000008c00af7304 */ /* 0x0009220000202000 */
[----:B------:R-:W-:-:S07]  /*3e20*/  IMAD.WIDE.U32 R142, R141, 0x8, R50 ;  /* 0x000000088d8e7825 */ /* 0x000fce00078e0032 */
[----:B---3--:R-:W3:Y:S01]  /*3e30*/  F2F.BF16.F32 R159, R156 ;  /* 0x0000009c009f7304 */ /* 0x008ee20000202000 */
[----:B-----5:R-:W-:Y:S01]  /*3e40*/  IMAD.WIDE.U32 R148, R180, 0x10000, RZ ;  /* 0x00010000b4947825 */ /* 0x020fe200078e00ff */
[----:B0-----:R-:W-:-:S03]  /*3e50*/  PRMT R185, R184, 0x5410, R185 ;  /* 0x00005410b8b97816 */ /* 0x001fc600000000b9 */
[----:B------:R-:W-:Y:S01]  /*3e60*/  IMAD.WIDE.U32 R150, R141, 0x8, R46 ;  /* 0x000000088d967825 */ /* 0x000fe200078e002e */
[----:B------:R0:W-:Y:S03]  /*3e70*/  STG.E.64 desc[UR8][R160.64], R146 ;  /* 0x00000092a0007986 */ /* 0x0001e6000c101b08 */
[----:B------:R-:W-:Y:S01]  /*3e80*/  IMAD.WIDE.U32 R144, R0, 0x10000, RZ ;  /* 0x0001000000907825 */ /* 0x000fe200078e00ff */
[----:B------:R-:W-:Y:S01]  /*3e90*/  LOP3.LUT R149, R183, R149, RZ, 0xfc, !PT ;  /* 0x00000095b7957212 */ /* 0x000fe200078efcff */
[----:B------:R-:W5:Y:S02]  /*3ea0*/  LDG.E.64 R142, desc[UR8][R142.64] ;  /* 0x000000088e8e7981 */ /* 0x000f64000c1e1b00 */
[----:B-1----:R-:W-:Y:S01]  /*3eb0*/  IMAD.WIDE.U32 R154, R154, 0x10000, RZ ;  /* 0x000100009a9a7825 */ /* 0x002fe200078e00ff */
[----:B------:R-:W-:-:S03]  /*3ec0*/  LOP3.LUT R148, R148, R181, RZ, 0xfc, !PT ;  /* 0x000000b594947212 */ /* 0x000fc600078efcff */
[----:B------:R-:W-:Y:S01]  /*3ed0*/  IMAD.WIDE.U32 R152, R141, 0x8, R48 ;  /* 0x000000088d987825 */ /* 0x000fe200078e0030 */
[----:B------:R1:W-:Y:S01]  /*3ee0*/  STG.E.64 desc[UR8][R150.64], R138 ;  /* 0x0000008a96007986 */ /* 0x0003e2000c101b08 */
[----:B------:R-:W-:Y:S02]  /*3ef0*/  LOP3.LUT R145, R179, R145, RZ, 0xfc, !PT ;  /* 0x00000091b3917212 */ /* 0x000fe400078efcff */
[----:B----4-:R-:W-:Y:S01]  /*3f00*/  IMAD.WIDE.U32 R140, R132, 0x8, R50 ;  /* 0x00000008848c7825 */ /* 0x010fe200078e0032 */
[----:B------:R-:W-:Y:S02]  /*3f10*/  LOP3.LUT R144, R144, R175, RZ, 0xfc, !PT ;  /* 0x000000af90907212 */ /* 0x000fe400078efcff */
[----:B------:R-:W-:Y:S01]  /*3f20*/  LOP3.LUT R155, R185, R155, RZ, 0xfc, !PT ;  /* 0x0000009bb99b7212 */ /* 0x000fe200078efcff */
[----:B0-----:R-:W-:Y:S01]  /*3f30*/  IMAD.WIDE.U32 R146, R132, 0x8, R46 ;  /* 0x0000000884927825 */ /* 0x001fe200078e002e */
[----:B---3--:R-:W-:Y:S01]  /*3f40*/  LOP3.LUT R154, R154, R159, RZ, 0xfc, !PT ;  /* 0x0000009f9a9a7212 */ /* 0x008fe200078efcff */
[----:B------:R-:W-:Y:S02]  /*3f50*/  STG.E.64 desc[UR8][R152.64], R148 ;  /* 0x0000009498007986 */ /* 0x000fe4000c101b08 */
[----:B------:R-:W-:-:S02]  /*3f60*/  IMAD.WIDE.U32 R50, R129, 0x8, R50 ;  /* 0x0000000881327825 */ /* 0x000fc400078e0032 */
[----:B------:R-:W3:Y:S02]  /*3f70*/  LDG.E.64 R140, desc[UR8][R140.64] ;  /* 0x000000088c8c7981 */ /* 0x000ee4000c1e1b00 */
[----:B-1----:R-:W-:Y:S02]  /*3f80*/  IMAD.WIDE.U32 R138, R132, 0x8, R48 ;  /* 0x00000008848a7825 */ /* 0x002fe400078e0030 */
[----:B------:R0:W-:Y:S04]  /*3f90*/  STG.E.64 desc[UR8][R146.64], R144 ;  /* 0x0000009092007986 */ /* 0x0001e8000c101b08 */
[----:B------:R1:W-:Y:S04]  /*3fa0*/  STG.E.64 desc[UR8][R138.64], R154 ;  /* 0x0000009a8a007986 */ /* 0x0003e8000c101b08 */
[----:B------:R-:W4:Y:S01]  /*3fb0*/  LDG.E.64 R50, desc[UR8][R50.64] ;  /* 0x0000000832327981 */ /* 0x000f22000c1e1b00 */
        /* <DEDUP_REMOVED lines=8> */
[C---:B------:R-:W-:Y:S01]  /*4040*/  FMUL.FTZ R132, R130.reuse, R133 ;  /* 0x0000008582847220 */ /* 0x040fe20000410000 */
[C---:B------:R-:W-:Y:S01]  /*4050*/  FMUL.FTZ R124, R130.reuse, R123 ;  /* 0x0000007b827c7220 */ /* 0x040fe20000410000 */
[C---:B------:R-:W-:Y:S01]  /*4060*/  FMUL.FTZ R122, R130.reuse, R127 ;  /* 0x0000007f827a7220 */ /* 0x040fe20000410000 */
[----:B------:R-:W-:Y:S01]  /*4070*/  FMUL.FTZ R130, R130, R131 ;  /* 0x0000008382827220 */ /* 0x000fe20000410000 */
[-C--:B0-----:R-:W-:Y:S01]  /*4080*/  FMUL.FTZ R146, R132, R125.reuse ;  /* 0x0000007d84927220 */ /* 0x081fe20000410000 */
[----:B------:R-:W-:-:S02]  /*4090*/  FMUL.FTZ R147, R124, R125 ;  /* 0x0000007d7c937220 */ /* 0x000fc40000410000 */
[----:B------:R-:W-:Y:S01]  /*40a0*/  FMUL.FTZ R144, R130, R125 ;  /* 0x0000007d82907220 */ /* 0x000fe20000410000 */
[----:B------:R-:W0:Y:S01]  /*40b0*/  F2F.BF16.F32 R44, R130 ;  /* 0x00000082002c7304 */ /* 0x000e220000202000 */
[----:B------:R-:W-:Y:S01]  /*40c0*/  FMUL.FTZ R127, R22, R147 ;  /* 0x00000093167f7220 */ /* 0x000fe20000410000 */
[----:B------:R-:W-:Y:S01]  /*40d0*/  FMUL.FTZ R128, R23, R146 ;  /* 0x0000009217807220 */ /* 0x000fe20000410000 */
[----:B-1----:R-:W-:-:S05]  /*40e0*/  FMUL.FTZ R139, R122, R125 ;  /* 0x0000007d7a8b7220 */ /* 0x002fca0000410000 */
[----:B------:R1:W-:Y:S01]  /*40f0*/  F2F.BF16.F32 R0, R124 ;  /* 0x0000007c00007304 */ /* 0x0003e20000202000 */
[----:B------:R-:W-:Y:S01]  /*4100*/  FMUL.FTZ R126, R20, R139 ;  /* 0x0000008b147e7220 */ /* 0x000fe20000410000 */
[----:B-1----:R-:W-:-:S06]  /*4110*/  FMUL.FTZ R124, R21, R144 ;  /* 0x00000090157c7220 */ /* 0x002fcc0000410000 */
[----:B------:R-:W1:Y:S08]  /*4120*/  F2F.BF16.F32 R123, R122 ;  /* 0x0000007a007b7304 */ /* 0x000e700000202000 */
[----:B------:R-:W1:Y:S08]  /*4130*/  F2F.BF16.F32 R122, R124 ;  /* 0x0000007c007a7304 */ /* 0x000e700000202000 */
[----:B------:R-:W1:Y:S08]  /*4140*/  F2F.BF16.F32 R133, R132 ;  /* 0x0000008400857304 */ /* 0x000e700000202000 */
[----:B------:R-:W-:Y:S08]  /*4150*/  F2F.BF16.F32 R127, R127 ;  /* 0x0000007f007f7304 */ /* 0x000ff00000202000 */
[----:B------:R-:W1:Y:S01]  /*4160*/  F2F.BF16.F32 R128, R128 ;  /* 0x0000008000807304 */ /* 0x000e620000202000 */
[----:B0-----:R-:W-:-:S07]  /*4170*/  IMAD.WIDE.U32 R44, R44, 0x10000, RZ ;  /* 0x000100002c2c7825 */ /* 0x001fce00078e00ff */
[----:B------:R-:W0:Y:S01]  /*4180*/  F2F.BF16.F32 R145, R126 ;  /* 0x0000007e00917304 */ /* 0x000e220000202000 */
[----:B-1----:R-:W-:Y:S01]  /*4190*/  LOP3.LUT R44, R44, R123, RZ, 0xfc, !PT ;  /* 0x0000007b2c2c7212 */ /* 0x002fe200078efcff */
[----:B------:R-:W-:Y:S01]  /*41a0*/  IMAD.WIDE.U32 R122, R122, 0x10000, RZ ;  /* 0x000100007a7a7825 */ /* 0x000fe200078e00ff */
[----:B------:R-:W-:Y:S02]  /*41b0*/  PRMT R133, R0, 0x5410, R133 ;  /* 0x0000541000857816 */ /* 0x000fe40000000085 */
[----:B------:R-:W-:Y:S01]  /*41c0*/  PRMT R127, R127, 0x5410, R128 ;  /* 0x000054107f7f7816 */ /* 0x000fe20000000080 */
[----:B------:R-:W-:Y:S01]  /*41d0*/  IMAD.WIDE.U32 R46, R129, 0x8, R46 ;  /* 0x00000008812e7825 */ /* 0x000fe200078e002e */
[----:B------:R-:W-:Y:S02]  /*41e0*/  LOP3.LUT R45, R133, R45, RZ, 0xfc, !PT ;  /* 0x0000002d852d7212 */ /* 0x000fe400078efcff */
[----:B------:R-:W-:Y:S01]  /*41f0*/  LOP3.LUT R127, R127, R123, RZ, 0xfc, !PT ;  /* 0x0000007b7f7f7212 */ /* 0x000fe200078efcff */
[----:B------:R-:W-:Y:S01]  /*4200*/  IMAD.WIDE.U32 R48, R129, 0x8, R48 ;  /* 0x0000000881307825 */ /* 0x000fe200078e0030 */
[----:B0-----:R-:W-:Y:S01]  /*4210*/  LOP3.LUT R126, R122, R145, RZ, 0xfc, !PT ;  /* 0x000000917a7e7212 */ /* 0x001fe200078efcff */
[----:B------:R0:W-:Y:S04]  /*4220*/  STG.E.64 desc[UR8][R46.64], R44 ;  /* 0x0000002c2e007986 */ /* 0x0001e8000c101b08 */
[----:B------:R1:W-:Y:S01]  /*4230*/  STG.E.64 desc[UR8][R48.64], R126 ;  /* 0x0000007e30007986 */ /* 0x0003e2000c101b08 */
[----:B--2---:R-:W-:-:S02]  /*4240*/  SHF.R.U64 R125, R134, 0x10, R135 ;  /* 0x00000010867d7819 */ /* 0x004fc40000001287 */
[----:B------:R-:W-:Y:S02]  /*4250*/  SHF.R.U32.HI R131, RZ, 0x10, R135 ;  /* 0x00000010ff837819 */ /* 0x000fe40000011687 */
[----:B------:R-:W-:Y:S02]  /*4260*/  SHF.L.U32 R125, R125, 0x10, RZ ;  /* 0x000000107d7d7819 */ /* 0x000fe400000006ff */
[----:B------:R-:W-:-:S03]  /*4270*/  SHF.L.U32 R131, R131, 0x10, RZ ;  /* 0x0000001083837819 */ /* 0x000fc600000006ff */
[----:B------:R-:W-:Y:S01]  /*4280*/  FMUL.FTZ R123, R174, R125 ;  /* 0x0000007dae7b7220 */ /* 0x000fe20000410000 */
[----:B------:R-:W-:Y:S01]  /*4290*/  SHF.L.U32 R0, R134, 0x10, RZ ;  /* 0x0000001086007819 */ /* 0x000fe200000006ff */
[----:B------:R-:W-:Y:S01]  /*42a0*/  FMUL.FTZ R125, R172, R131 ;  /* 0x00000083ac7d7220 */ /* 0x000fe20000410000 */
[----:B------:R-:W-:Y:S02]  /*42b0*/  SHF.L.U32 R128, R137, 0x10, RZ ;  /* 0x0000001089807819 */ /* 0x000fe400000006ff */
[--C-:B------:R-:W-:Y:S02]  /*42c0*/  SHF.R.U64 R129, R136, 0x10, R137.reuse ;  /* 0x0000001088817819 */ /* 0x100fe40000001289 */
[----:B------:R-:W-:Y:S02]  /*42d0*/  SHF.R.U32.HI R131, RZ, 0x10, R137 ;  /* 0x00000010ff837819 */ /* 0x000fe40000011689 */
[----:B------:R-:W-:Y:S02]  /*42e0*/  SHF.L.U32 R124, R135, 0x10, RZ ;  /* 0x00000010877c7819 */ /* 0x000fe400000006ff */
[----:B------:R-:W-:-:S02]  /*42f0*/  SHF.L.U32 R129, R129, 0x10, RZ ;  /* 0x0000001081817819 */ /* 0x000fc400000006ff */
[----:B------:R-:W-:Y:S01]  /*4300*/  SHF.L.U32 R131, R131, 0x10, RZ ;  /* 0x0000001083837819 */ /* 0x000fe200000006ff */
[----:B------:R-:W-:Y:S01]  /*4310*/  FMUL.FTZ R122, R169, R124 ;  /* 0x0000007ca97a7220 */ /* 0x000fe20000410000 */
[----:B------:R-:W-:Y:S01]  /*4320*/  SHF.L.U32 R124, R136, 0x10, RZ ;  /* 0x00000010887c7819 */ /* 0x000fe200000006ff */
[----:B------:R-:W-:Y:S01]  /*4330*/  FMUL.FTZ R0, R171, R0 ;  /* 0x00000000ab007220 */ /* 0x000fe20000410000 */
[----:B------:R-:W-:Y:S01]  /*4340*/  FMUL.FTZ R128, R165, R128 ;  /* 0x00000080a5807220 */ /* 0x000fe20000410000 */
[----:B------:R-:W-:Y:S01]  /*4350*/  FMUL.FTZ R129, R166, R129 ;  /* 0x00000081a6817220 */ /* 0x000fe20000410000 */
[----:B------:R-:W-:Y:S01]  /*4360*/  FMUL.FTZ R131, R164, R131 ;  /* 0x00000083a4837220 */ /* 0x000fe20000410000 */
[----:B------:R-:W-:Y:S01]  /*4370*/  FMUL.FTZ R124, R173, R124 ;  /* 0x0000007cad7c7220 */ /* 0x000fe20000410000 */
[--C-:B-----5:R-:W-:Y:S02]  /*4380*/  SHF.R.U64 R133, R142, 0x10, R143.reuse ;  /* 0x000000108e857819 */ /* 0x120fe4000000128f */
[----:B------:R-:W-:-:S02]  /*4390*/  SHF.R.U32.HI R135, RZ, 0x10, R143 ;  /* 0x00000010ff877819 */ /* 0x000fc4000001168f */
[----:B------:R-:W-:Y:S02]  /*43a0*/  SHF.L.U32 R130, R142, 0x10, RZ ;  /* 0x000000108e827819 */ /* 0x000fe400000006ff */
[----:B------:R-:W-:Y:S02]  /*43b0*/  SHF.L.U32 R132, R143, 0x10, RZ ;  /* 0x000000108f847819 */ /* 0x000fe400000006ff */
[----:B------:R-:W-:Y:S02]  /*43c0*/  SHF.L.U32 R133, R133, 0x10, RZ ;  /* 0x0000001085857819 */ /* 0x000fe400000006ff */
[----:B------:R-:W-:Y:S02]  /*43d0*/  SHF.L.U32 R135, R135, 0x10, RZ ;  /* 0x0000001087877819 */ /* 0x000fe400000006ff */
[----:B---3--:R-:W-:Y:S02]  /*43e0*/  SHF.R.U64 R137, R140, 0x10, R141 ;  /* 0x000000108c897819 */ /* 0x008fe4000000128d */
[----:B------:R-:W-:-:S02]  /*43f0*/  SHF.L.U32 R134, R141, 0x10, RZ ;  /* 0x000000108d867819 */ /* 0x000fc400000006ff */
[----:B------:R-:W-:Y:S02]  /*4400*/  SHF.R.U32.HI R141, RZ, 0x10, R141 ;  /* 0x00000010ff8d7819 */ /* 0x000fe4000001168d */
[----:B------:R-:W-:Y:S02]  /*4410*/  SHF.L.U32 R138, R140, 0x10, RZ ;  /* 0x000000108c8a7819 */ /* 0x000fe400000006ff */
[----:B0-----:R-:W-:Y:S02]  /*4420*/  SHF.L.U32 R45, R141, 0x10, RZ ;  /* 0x000000108d2d7819 */ /* 0x001fe400000006ff */
[--C-:B----4-:R-:W-:Y:S02]  /*4430*/  SHF.R.U64 R47, R50, 0x10, R51.reuse ;  /* 0x00000010322f7819 */ /* 0x110fe40000001233 */
[----:B-1----:R-:W-:Y:S02]  /*4440*/  SHF.R.U32.HI R48, RZ, 0x10, R51 ;  /* 0x00000010ff307819 */ /* 0x002fe40000011633 */
[----:B------:R-:W-:-:S02]  /*4450*/  SHF.L.U32 R47, R47, 0x10, RZ ;  /* 0x000000102f2f7819 */ /* 0x000fc400000006ff */
        /* <DEDUP_REMOVED lines=17> */
.L_x_2604:
        /* <DEDUP_REMOVED lines=8> */
[----:B------:R-:W-:Y:S01]  /*45f0*/  MOV R0, R3 ;  /* 0x0000000300007202 */ /* 0x000fe20000000f00 */
[----:B------:R-:W-:Y:S01]  /*4600*/  FADD.FTZ R158, -R49, R152 ;  /* 0x00000098319e7221 */ /* 0x000fe20000010100 */
[----:B------:R-:W-:Y:S01]  /*4610*/  SHF.R.U32.HI R49, RZ, 0x10, R3 ;  /* 0x00000010ff317819 */ /* 0x000fe20000011603 */
[----:B------:R-:W-:Y:S01]  /*4620*/  FFMA.FTZ R190, R44, R190, R45 ;  /* 0x000000be2cbe7223 */ /* 0x000fe2000001002d */
[----:B------:R-:W-:Y:S01]  /*4630*/  FADD.FTZ R46, -R47, R160 ;  /* 0x000000a02f2e7221 */ /* 0x000fe20000010100 */
[----:B------:R-:W-:Y:S01]  /*4640*/  SHF.L.U32 R47, R0, 0x10, RZ ;  /* 0x00000010002f7819 */ /* 0x000fe200000006ff */
[----:B------:R-:W-:Y:S01]  /*4650*/  FADD.FTZ R50, -R51, R150 ;  /* 0x0000009633327221 */ /* 0x000fe20000010100 */
[----:B------:R-:W-:Y:S01]  /*4660*/  SHF.L.U32 R49, R49, 0x10, RZ ;  /* 0x0000001031317819 */ /* 0x000fe200000006ff */
[----:B------:R-:W-:Y:S01]  /*4670*/  FADD.FTZ R190, -R190, R175 ;  /* 0x000000afbebe7221 */ /* 0x000fe20000010100 */
[----:B------:R-:W-:Y:S01]  /*4680*/  MOV R0, R2 ;  /* 0x0000000200007202 */ /* 0x000fe20000000f00 */
[----:B------:R-:W-:Y:S01]  /*4690*/  FFMA.FTZ R46, R130, R46, R47 ;  /* 0x0000002e822e7223 */ /* 0x000fe2000001002f */
[----:B------:R-:W-:Y:S01]  /*46a0*/  FFMA.FTZ R188, R44, R188, R45 ;  /* 0x000000bc2cbc7223 */ /* 0x000fe2000001002d */
[----:B------:R-:W-:Y:S01]  /*46b0*/  FFMA.FTZ R152, R130, R190, R49 ;  /* 0x000000be82987223 */ /* 0x000fe20000010031 */
        /* <DEDUP_REMOVED lines=8> */
[----:B------:R-:W-:Y:S01]  /*4740*/  SHF.R.U64 R47, R2, 0x10, R3 ;  /* 0x00000010022f7819 */ /* 0x000fe20000001203 */
[----:B------:R-:W-:Y:S01]  /*4750*/  FADD.FTZ R156, -R183, R162 ;  /* 0x000000a2b79c7221 */ /* 0x000fe20000010100 */
[----:B------:R-:W-:Y:S01]  /*4760*/  FADD.FTZ R162, -R154, R157 ;  /* 0x0000009d9aa27221 */ /* 0x000fe20000010100 */
[----:B------:R-:W-:Y:S01]  /*4770*/  FFMA.FTZ R50, R130, R50, R49 ;  /* 0x0000003282327223 */ /* 0x000fe20000010031 */
[----:B------:R-:W-:Y:S01]  /*4780*/  SHF.L.U32 R47, R47, 0x10, RZ ;  /* 0x000000102f2f7819 */ /* 0x000fe200000006ff */
[-C--:B------:R-:W-:Y:S01]  /*4790*/  FMUL.FTZ R152, R152, R125.reuse ;  /* 0x0000007d98987220 */ /* 0x080fe20000410000 */
[----:B------:R-:W-:Y:S01]  /*47a0*/  SHF.R.U32.HI R49, RZ, 0x10, R53 ;  /* 0x00000010ff317819 */ /* 0x000fe20000011635 */
[----:B------:R-:W-:Y:S01]  /*47b0*/  FMUL.FTZ R159, R0, R125 ;  /* 0x0000007d009f7220 */ /* 0x000fe20000410000 */
[----:B------:R-:W-:Y:S01]  /*47c0*/  FADD.FTZ R150, -R51, R140 ;  /* 0x0000008c33967221 */ /* 0x000fe20000010100 */
[----:B------:R-:W-:Y:S01]  /*47d0*/  FFMA.FTZ R154, R130, R188, R47 ;  /* 0x000000bc829a7223 */ /* 0x000fe2000001002f */
[----:B------:R-:W-:Y:S01]  /*47e0*/  SHF.L.U32 R49, R49, 0x10, RZ ;  /* 0x0000001031317819 */ /* 0x000fe200000006ff */
[----:B------:R-:W-:Y:S01]  /*47f0*/  FFMA.FTZ R51, R44, R148, R45 ;  /* 0x000000942c337223 */ /* 0x000fe2000001002d */
[----:B------:R-:W-:Y:S01]  /*4800*/  MOV R47, R52 ;  /* 0x00000034002f7202 */ /* 0x000fe20000000f00 */
[----:B------:R-:W-:Y:S01]  /*4810*/  FMUL.FTZ R48, R7, R152 ;  /* 0x0000009807307220 */ /* 0x000fe20000410000 */
[----:B------:R-:W-:Y:S01]  /*4820*/  FMUL.FTZ R0, R4, R159 ;  /* 0x0000009f04007220 */ /* 0x000fe20000410000 */
[----:B------:R-:W-:Y:S01]  /*4830*/  FFMA.FTZ R156, R130, R156, R49 ;  /* 0x0000009c829c7223 */ /* 0x000fe20000010031 */
[----:B------:R-:W-:Y:S01]  /*4840*/  SHF.L.U32 R47, R47, 0x10, RZ ;  /* 0x000000102f2f7819 */ /* 0x000fe200000006ff */
[----:B------:R-:W-:Y:S01]  /*4850*/  FMUL.FTZ R157, R50, R125 ;  /* 0x0000007d329d7220 */ /* 0x000fe20000410000 */
[----:B------:R-:W-:Y:S01]  /*4860*/  MOV R49, R55 ;  /* 0x0000003700317202 */ /* 0x000fe20000000f00 */
[--C-:B------:R-:W-:Y:S01]  /*4870*/  FFMA.FTZ R179, R44, R179, R45.reuse ;  /* 0x000000b32cb37223 */ /* 0x100fe2000001002d */
[----:B------:R-:W-:Y:S01]  /*4880*/  FMUL.FTZ R155, R46, R125 ;  /* 0x0000007d2e9b7220 */ /* 0x000fe20000410000 */
[----:B------:R-:W-:Y:S01]  /*4890*/  FADD.FTZ R148, -R51, R138 ;  /* 0x0000008a33947221 */ /* 0x000fe20000010100 */
[----:B------:R0:W-:Y:S01]  /*48a0*/  F2F.BF16.F32 R140, R48 ;  /* 0x00000030008c7304 */ /* 0x0001e20000202000 */
[--C-:B------:R-:W-:Y:S01]  /*48b0*/  FFMA.FTZ R51, R44, R142, R45.reuse ;  /* 0x0000008e2c337223 */ /* 0x100fe2000001002d */
[----:B------:R-:W-:Y:S01]  /*48c0*/  SHF.L.U32 R49, R49, 0x10, RZ ;  /* 0x0000001031317819 */ /* 0x000fe200000006ff */
[----:B------:R-:W-:Y:S01]  /*48d0*/  FADD.FTZ R179, -R179, R166 ;  /* 0x000000a6b3b37221 */ /* 0x000fe20000010100 */
[----:B------:R-:W-:Y:S01]  /*48e0*/  FMUL.FTZ R46, R6, R155 ;  /* 0x0000009b062e7220 */ /* 0x000fe20000410000 */
[----:B------:R-:W-:Y:S01]  /*48f0*/  FMUL.FTZ R154, R154, R125 ;  /* 0x0000007d9a9a7220 */ /* 0x000fe20000410000 */
[----:B------:R-:W-:Y:S01]  /*4900*/  FADD.FTZ R166, -R51, R136 ;  /* 0x0000008833a67221 */ /* 0x000fe20000010100 */
[----:B------:R-:W-:Y:S01]  /*4910*/  FFMA.FTZ R160, R44, R177, R45 ;  /* 0x000000b12ca07223 */ /* 0x000fe2000001002d */
[----:B------:R1:W-:Y:S01]  /*4920*/  F2F.BF16.F32 R145, R0 ;  /* 0x0000000000917304 */ /* 0x0003e20000202000 */
[----:B0-----:R-:W-:Y:S01]  /*4930*/  FMUL.FTZ R48, R10, R157 ;  /* 0x0000009d0a307220 */ /* 0x001fe20000410000 */
[----:B------:R-:W-:Y:S01]  /*4940*/  FMUL.FTZ R156, R156, R125 ;  /* 0x0000007d9c9c7220 */ /* 0x000fe20000410000 */
[----:B------:R-:W-:Y:S01]  /*4950*/  FADD.FTZ R160, -R160, R153 ;  /* 0x00000099a0a07221 */ /* 0x000fe20000010100 */
[----:B------:R-:W-:Y:S01]  /*4960*/  SHF.R.U64 R50, R54, 0x10, R55 ;  /* 0x0000001036327819 */ /* 0x000fe20000001237 */
[C-C-:B------:R-:W-:Y:S01]  /*4970*/  FFMA.FTZ R171, R44.reuse, R171, R45.reuse ;  /* 0x000000ab2cab7223 */ /* 0x140fe2000001002d */
[----:B------:R-:W-:Y:S01]  /*4980*/  FFMA.FTZ R51, R44, R137, R45 ;  /* 0x000000892c337223 */ /* 0x000fe2000001002d */
[----:B------:R-:W-:Y:S01]  /*4990*/  MOV R142, R56 ;  /* 0x00000038008e7202 */ /* 0x000fe20000000f00 */
[----:B------:R0:W-:Y:S01]  /*49a0*/  F2F.BF16.F32 R136, R48 ;  /* 0x0000003000887304 */ /* 0x0001e20000202000 */
[----:B-1----:R-:W-:Y:S01]  /*49b0*/  FFMA.FTZ R0, R130, R158, R47 ;  /* 0x0000009e82007223 */ /* 0x002fe2000001002f */
[----:B------:R-:W-:Y:S01]  /*49c0*/  SHF.R.U64 R47, R52, 0x10, R53 ;  /* 0x00000010342f7819 */ /* 0x000fe20000001235 */
[----:B------:R-:W-:Y:S01]  /*49d0*/  FADD.FTZ R168, -R171, R144 ;  /* 0x00000090aba87221 */ /* 0x000fe20000010100 */
[----:B------:R-:W-:Y:S01]  /*49e0*/  SHF.R.U64 R165, R56, 0x10, R57 ;  /* 0x0000001038a57819 */ /* 0x000fe20000001239 */
[----:B------:R-:W-:Y:S01]  /*49f0*/  FMUL.FTZ R153, R0, R125 ;  /* 0x0000007d00997220 */ /* 0x000fe20000410000 */
[----:B------:R-:W-:Y:S01]  /*4a00*/  SHF.L.U32 R47, R47, 0x10, RZ ;  /* 0x000000102f2f7819 */ /* 0x000fe200000006ff */
[----:B------:R-:W-:Y:S01]  /*4a10*/  FADD.FTZ R164, -R51, R134 ;  /* 0x0000008633a47221 */ /* 0x000fe20000010100 */
[----:B------:R1:W2:Y:S01]  /*4a20*/  F2F.BF16.F32 R139, R46 ;  /* 0x0000002e008b7304 */ /* 0x0002a20000202000 */
[C---:B0-----:R-:W-:Y:S01]  /*4a30*/  FFMA.FTZ R48, R130.reuse, R148, R49 ;  /* 0x0000009482307223 */ /* 0x041fe20000010031 */
[----:B------:R-:W-:Y:S01]  /*4a40*/  SHF.R.U32.HI R49, RZ, 0x10, R55 ;  /* 0x00000010ff317819 */ /* 0x000fe20000011637 */
[----:B------:R-:W-:Y:S01]  /*4a50*/  FFMA.FTZ R158, R130, R179, R47 ;  /* 0x000000b3829e7223 */ /* 0x000fe2000001002f */
[----:B------:R-:W-:Y:S01]  /*4a60*/  MOV R47, R54 ;  /* 0x00000036002f7202 */ /* 0x000fe20000000f00 */
[----:B------:R-:W-:Y:S01]  /*4a70*/  FMUL.FTZ R0, R8, R153 ;  /* 0x0000009908007220 */ /* 0x000fe20000410000 */
[----:B------:R-:W-:Y:S01]  /*4a80*/  SHF.L.U32 R49, R49, 0x10, RZ ;  /* 0x0000001031317819 */ /* 0x000fe200000006ff */
[----:B------:R-:W-:Y:S01]  /*4a90*/  FMUL.FTZ R158, R158, R125 ;  /* 0x0000007d9e9e7220 */ /* 0x000fe20000410000 */
[----:B------:R-:W-:Y:S01]  /*4aa0*/  SHF.L.U32 R47, R47, 0x10, RZ ;  /* 0x000000102f2f7819 */ /* 0x000fe200000006ff */
[----:B-1----:R-:W-:Y:S01]  /*4ab0*/  FMUL.FTZ R46, R5, R154 ;  /* 0x0000009a052e7220 */ /* 0x002fe20000410000 */
[----:B------:R-:W-:Y:S01]  /*4ac0*/  MOV R144, R57 ;  /* 0x0000003900907202 */ /* 0x000fe20000000f00 */
[----:B------:R-:W-:Y:S01]  /*4ad0*/  FFMA.FTZ R160, R130, R160, R49 ;  /* 0x000000a082a07223 */ /* 0x000fe20000010031 */
[----:B------:R-:W-:Y:S01]  /*4ae0*/  SHF.L.U32 R49, R50, 0x10, RZ ;  /* 0x0000001032317819 */ /* 0x000fe200000006ff */
[----:B------:R0:W-:Y:S01]  /*4af0*/  F2F.BF16.F32 R138, R46 ;  /* 0x0000002e008a7304 */ /* 0x0001e20000202000 */
[----:B------:R-:W-:Y:S01]  /*4b00*/  SHF.R.U32.HI R171, RZ, 0x10, R57 ;  /* 0x00000010ffab7819 */ /* 0x000fe20000011639 */
[----:B------:R-:W-:Y:S01]  /*4b10*/  FFMA.FTZ R169, R44, R169, R45 ;  /* 0x000000a92ca97223 */ /* 0x000fe2000001002d */
[----:B------:R-:W-:Y:S01]  /*4b20*/  SHF.L.U32 R149, R142, 0x10, RZ ;  /* 0x000000108e957819 */ /* 0x000fe200000006ff */
[----:B------:R-:W-:Y:S01]  /*4b30*/  FFMA.FTZ R162, R130, R162, R49 ;  /* 0x000000a282a27223 */ /* 0x000fe20000010031 */
[-C--:B------:R-:W-:Y:S01]  /*4b40*/  FMUL.FTZ R161, R48, R125.reuse ;  /* 0x0000007d30a17220 */ /* 0x080fe20000410000 */
[-C--:B------:R-:W-:Y:S01]  /*4b50*/  FMUL.FTZ R160, R160, R125.reuse ;  /* 0x0000007da0a07220 */ /* 0x080fe20000410000 */
[----:B------:R-:W-:Y:S01]  /*4b60*/  SHF.L.U32 R165, R165, 0x10, RZ ;  /* 0x00000010a5a57819 */ /* 0x000fe200000006ff */
[----:B------:R1:W-:Y:S01]  /*4b70*/  F2F.BF16.F32 R147, R0 ;  /* 0x0000000000937304 */ /* 0x0003e20000202000 */
[----:B0-----:R-:W-:Y:S01]  /*4b80*/  FMUL.FTZ R46, R11, R156 ;  /* 0x0000009c0b2e7220 */ /* 0x001fe20000410000 */
[----:B------:R-:W0:Y:S01]  /*4b90*/  LDC.64 R50, c[0x0][0x390] ;  /* 0x0000e400ff327b82 */ /* 0x000e220000000a00 */
[----:B------:R-:W-:Y:S01]  /*4ba0*/  SHF.L.U32 R167, R144, 0x10, RZ ;  /* 0x0000001090a77819 */ /* 0x000fe200000006ff */
[----:B------:R-:W-:Y:S01]  /*4bb0*/  FMUL.FTZ R162, R162, R125 ;  /* 0x0000007da2a27220 */ /* 0x000fe20000410000 */
[----:B------:R-:W-:Y:S01]  /*4bc0*/  SHF.L.U32 R171, R171, 0x10, RZ ;  /* 0x00000010abab7819 */ /* 0x000fe200000006ff */
[----:B------:R-:W-:Y:S01]  /*4bd0*/  FADD.FTZ R148, -R169, R146 ;  /* 0x00000092a9947221 */ /* 0x000fe20000010100 */
[----:B------:R-:W-:Y:S01]  /*4be0*/  FMUL.FTZ R48, R14, R161 ;  /* 0x000000a10e307220 */ /* 0x000fe20000410000 */
[----:B------:R3:W4:Y:S01]  /*4bf0*/  F2F.BF16.F32 R137, R46 ;  /* 0x0000002e00897304 */ /* 0x0007220000202000 */
[C---:B-1----:R-:W-:Y:S01]  /*4c00*/  FFMA.FTZ R0, R130.reuse, R150, R47 ;  /* 0x0000009682007223 */ /* 0x042fe2000001002f */
[----:B------:R-:W-:Y:S01]  /*4c10*/  FMUL.FTZ R49, R15, R160 ;  /* 0x000000a00f317220 */ /* 0x000fe20000410000 */
[C---:B------:R-:W-:Y:S01]  /*4c20*/  FFMA.FTZ R150, R130.reuse, R166, R149 ;  /* 0x000000a682967223 */ /* 0x040fe20000010095 */
[----:B------:R-:W-:Y:S01]  /*4c30*/  FFMA.FTZ R166, R130, R168, R165 ;  /* 0x000000a882a67223 */ /* 0x000fe200000100a5 */
[-C--:B------:R-:W-:Y:S01]  /*4c40*/  FMUL.FTZ R163, R0, R125.reuse ;  /* 0x0000007d00a37220 */ /* 0x080fe20000410000 */
[C---:B------:R-:W-:Y:S01]  /*4c50*/  FFMA.FTZ R144, R130.reuse, R164, R167 ;  /* 0x000000a482907223 */ /* 0x040fe200000100a7 */
[----:B------:R-:W-:Y:S01]  /*4c60*/  FMUL.FTZ R142, R13, R162 ;  /* 0x000000a20d8e7220 */ /* 0x000fe20000410000 */
[----:B------:R-:W-:Y:S01]  /*4c70*/  F2F.BF16.F32 R146, R48 ;  /* 0x0000003000927304 */ /* 0x000fe20000202000 */
[----:B---3--:R-:W-:Y:S01]  /*4c80*/  FMUL.FTZ R46, R9, R158 ;  /* 0x0000009e092e7220 */ /* 0x008fe20000410000 */
[----:B------:R-:W-:Y:S01]  /*4c90*/  FFMA.FTZ R164, R130, R148, R171 ;  /* 0x0000009482a47223 */ /* 0x000fe200000100ab */
[----:B------:R-:W-:Y:S01]  /*4ca0*/  FMUL.FTZ R166, R166, R125 ;  /* 0x0000007da6a67220 */ /* 0x000fe20000410000 */
[----:B------:R-:W-:Y:S01]  /*4cb0*/  FMUL.FTZ R0, R12, R163 ;  /* 0x000000a30c007220 */ /* 0x000fe20000410000 */
[----:B------:R-:W-:Y:S01]  /*4cc0*/  FMUL.FTZ R165, R144, R125 ;  /* 0x0000007d90a57220 */ /* 0x000fe20000410000 */
[----:B--2---:R-:W-:-:S02]  /*4cd0*/  PRMT R167, R139, 0x5410, R140 ;  /* 0x000054108ba77816 */ /* 0x004fc4000000008c */
[----:B------:R1:W2:Y:S01]  /*4ce0*/  F2F.BF16.F32 R134, R46 ;  /* 0x0000002e00867304 */ /* 0x0002a20000202000 */
[----:B----4-:R-:W-:Y:S01]  /*4cf0*/  PRMT R149, R136, 0x5410, R137 ;  /* 0x0000541088957816 */ /* 0x010fe20000000089 */
[----:B------:R-:W-:-:S04]  /*4d00*/  IMAD.WIDE.U32 R136, R138, 0x10000, RZ ;  /* 0x000100008a887825 */ /* 0x000fc800078e00ff */
[----:B------:R-:W-:Y:S02]  /*4d10*/  FMUL.FTZ R164, R164, R125 ;  /* 0x0000007da4a47220 */ /* 0x000fe40000410000 */
[----:B------:R-:W3:Y:S01]  /*4d20*/  F2F.BF16.F32 R169, R49 ;  /* 0x0000003100a97304 */ /* 0x000ee20000202000 */
[----:B-1----:R-:W1:Y:S01]  /*4d30*/  LDC.64 R46, c[0x0][0x468] ;  /* 0x00011a00ff2e7b82 */ /* 0x002e620000000a00 */
[----:B------:R-:W-:Y:S01]  /*4d40*/  FMUL.FTZ R140, R17, R166 ;  /* 0x000000a6118c7220 */ /* 0x000fe20000410000 */
[----:B------:R-:W-:Y:S01]  /*4d50*/  LOP3.LUT R137, R167, R137, RZ, 0xfc, !PT ;  /* 0x00000089a7897212 */ /* 0x000fe200078efcff */
[----:B------:R-:W-:Y:S01]  /*4d60*/  FMUL.FTZ R170, R19, R164 ;  /* 0x000000a413aa7220 */ /* 0x000fe20000410000 */
[----:B------:R-:W-:-:S03]  /*4d70*/  FMUL.FTZ R167, R150, R125 ;  /* 0x0000007d96a77220 */ /* 0x000fc60000410000 */
[----:B------:R-:W4:Y:S01]  /*4d80*/  F2F.BF16.F32 R142, R142 ;  /* 0x0000008e008e7304 */ /* 0x000f220000202000 */
[----:B--2---:R-:W-:-:S07]  /*4d90*/  IMAD.WIDE.U32 R138, R134, 0x10000, RZ ;  /* 0x00010000868a7825 */ /* 0x004fce00078e00ff */
[----:B------:R2:W5:Y:S01]  /*4da0*/  F2F.BF16.F32 R151, R0 ;  /* 0x0000000000977304 */ /* 0x0005620000202000 */
[----:B---3--:R-:W-:Y:S01]  /*4db0*/  PRMT R173, R146, 0x5410, R169 ;  /* 0x0000541092ad7816 */ /* 0x008fe200000000a9 */
[----:B0-----:R-:W-:-:S06]  /*4dc0*/  IMAD.WIDE.U32 R48, R135, 0x8, R50 ;  /* 0x0000000887307825 */ /* 0x001fcc00078e0032 */
[----:B------:R-:W-:Y:S01]  /*4dd0*/  F2F.BF16.F32 R140, R140 ;  /* 0x0000008c008c7304 */ /* 0x000fe20000202000 */
[----:B--2---:R-:W-:Y:S01]  /*4de0*/  FMUL.FTZ R0, R18, R165 ;  /* 0x000000a512007220 */ /* 0x004fe20000410000 */
[----:B------:R-:W-:Y:S01]  /*4df0*/  LOP3.LUT R139, R149, R139, RZ, 0xfc, !PT ;  /* 0x0000008b958b7212 */ /* 0x000fe200078efcff */
[----:B------:R-:W2:Y:S01]  /*4e00*/  LDG.E.64 R48, desc[UR8][R48.64] ;  /* 0x0000000830307981 */ /* 0x000ea2000c1e1b00 */
[----:B------:R-:W-:Y:S01]  /*4e10*/  LOP3.LUT R136, R136, R145, RZ, 0xfc, !PT ;  /* 0x0000009188887212 */ /* 0x000fe200078efcff */
[----:B-1----:R-:W-:Y:S01]  /*4e20*/  IMAD.WIDE.U32 R148, R135, 0x8, R46 ;  /* 0x0000000887947825 */ /* 0x002fe200078e002e */
[----:B------:R-:W-:Y:S02]  /*4e30*/  LOP3.LUT R138, R138, R147, RZ, 0xfc, !PT ;  /* 0x000000938a8a7212 */ /* 0x000fe400078efcff */
[----:B------:R0:W-:Y:S01]  /*4e40*/  F2F.BF16.F32 R168, R0 ;  /* 0x0000000000a87304 */ /* 0x0001e20000202000 */
[C---:B------:R-:W-:Y:S01]  /*4e50*/  IMAD.WIDE.U32 R134, R143.reuse, 0x8, R50 ;  /* 0x000000088f867825 */ /* 0x040fe200078e0032 */
[----:B------:R1:W-:Y:S03]  /*4e60*/  STG.E.64 desc[UR8][R148.64], R136 ;  /* 0x0000008894007986 */ /* 0x0003e6000c101b08 */
[----:B------:R-:W-:-:S02]  /*4e70*/  IMAD.WIDE.U32 R144, R143, 0x8, R46 ;  /* 0x000000088f907825 */ /* 0x000fc400078e002e */
[----:B------:R-:W3:Y:S01]  /*4e80*/  LDG.E.64 R134, desc[UR8][R134.64] ;  /* 0x0000000886867981 */ /* 0x000ee2000c1e1b00 */
[----:B------:R-:W1:Y:S01]  /*4e90*/  F2F.BF16.F32 R171, R170 ;  /* 0x000000aa00ab7304 */ /* 0x000e620000202000 */
[----:B0-----:R-:W-:Y:S01]  /*4ea0*/  FMUL.FTZ R0, R16, R167 ;  /* 0x000000a710007220 */ /* 0x001fe20000410000 */
[----:B----4-:R-:W-:-:S06]  /*4eb0*/  IMAD.WIDE.U32 R142, R142, 0x10000, RZ ;  /* 0x000100008e8e7825 */ /* 0x010fcc00078e00ff */
[----:B------:R-:W0:Y:S01]  /*4ec0*/  F2F.BF16.F32 R169, R0 ;  /* 0x0000000000a97304 */ /* 0x000e220000202000 */
[----:B------:R-:W-:Y:S01]  /*4ed0*/  IMAD.WIDE.U32 R146, R141, 0x8, R50 ;  /* 0x000000088d927825 */ /* 0x000fe200078e0032 */
[----:B------:R-:W-:Y:S02]  /*4ee0*/  LOP3.LUT R143, R173, R143, RZ, 0xfc, !PT ;  /* 0x0000008fad8f7212 */ /* 0x000fe400078efcff */
[----:B-----5:R-:W-:Y:S01]  /*4ef0*/  LOP3.LUT R142, R142, R151, RZ, 0xfc, !PT ;  /* 0x000000978e8e7212 */ /* 0x020fe200078efcff */
[----:B-1----:R-:W-:Y:S01]  /*4f00*/  IMAD.WIDE.U32 R148, R141, 0x8, R46 ;  /* 0x000000088d947825 */ /* 0x002fe200078e002e */
[----:B------:R1:W-:Y:S01]  /*4f10*/  STG.E.64 desc[UR8][R144.64], R138 ;  /* 0x0000008a90007986 */ /* 0x0003e2000c101b08 */
[----:B------:R-:W-:Y:S02]  /*4f20*/  PRMT R171, R168, 0x5410, R171 ;  /* 0x00005410a8ab7816 */ /* 0x000fe400000000ab */
[--C-:B------:R-:W-:Y:S01]  /*4f30*/  IMAD.WIDE.U32 R150, R132, 0x8, R50.reuse ;  /* 0x0000000884967825 */ /* 0x100fe200078e0032 */
[----:B------:R4:W5:Y:S03]  /*4f40*/  LDG.E.64 R136, desc[UR8][R146.64] ;  /* 0x0000000892887981 */ /* 0x000966000c1e1b00 */
[----:B------:R-:W-:Y:S01]  /*4f50*/  IMAD.WIDE.U32 R140, R140, 0x10000, RZ ;  /* 0x000100008c8c7825 */ /* 0x000fe200078e00ff */
[----:B------:R-:W-:Y:S03]  /*4f60*/  STG.E.64 desc[UR8][R148.64], R142 ;  /* 0x0000008e94007986 */ /* 0x000fe6000c101b08 */
[----:B------:R-:W-:Y:S01]  /*4f70*/  IMAD.WIDE.U32 R50, R129, 0x8, R50 ;  /* 0x0000000881327825 */ /* 0x000fe200078e0032 */
[----:B------:R-:W-:Y:S01]  /*4f80*/  LOP3.LUT R141, R171, R141, RZ, 0xfc, !PT ;  /* 0x0000008dab8d7212 */ /* 0x000fe200078efcff */
[----:B-1----:R-:W5:Y:S01]  /*4f90*/  LDG.E.64 R138, desc[UR8][R150.64] ;  /* 0x00000008968a7981 */ /* 0x002f62000c1e1b00 */
[----:B0-----:R-:W-:Y:S01]  /*4fa0*/  LOP3.LUT R140, R140, R169, RZ, 0xfc, !PT ;  /* 0x000000a98c8c7212 */ /* 0x001fe200078efcff */
[----:B------:R-:W-:-:S05]  /*4fb0*/  IMAD.WIDE.U32 R144, R132, 0x8, R46 ;  /* 0x0000000884907825 */ /* 0x000fca00078e002e */
[----:B------:R0:W-:Y:S04]  /*4fc0*/  STG.E.64 desc[UR8][R144.64], R140 ;  /* 0x0000008c90007986 */ /* 0x0001e8000c101b08 */
[----:B------:R-:W5:Y:S01]  /*4fd0*/  LDG.E.64 R50, desc[UR8][R50.64] ;  /* 0x0000000832327981 */ /* 0x000f62000c1e1b00 */
[----:B------:R-:W-:Y:S01]  /*4fe0*/  MOV R0, R59 ;  /* 0x0000003b00007202 */ /* 0x000fe20000000f00 */
[----:B----4-:R-:W-:-:S03]  /*4ff0*/  FFMA.FTZ R147, R44, R123, R45 ;  /* 0x0000007b2c937223 */ /* 0x010fc6000001002d */
[----:B------:R-:W-:Y:S01]  /*5000*/  SHF.L.U32 R123, R0, 0x10, RZ ;  /* 0x00000010007b7819 */ /* 0x000fe200000006ff */
[----:B------:R-:W-:Y:S01]  /*5010*/  FADD.FTZ R0, -R147, R126 ;  /* 0x0000007e93007221 */ /* 0x000fe20000010100 */
[----:B------:R-:W-:Y:S01]  /*5020*/  SHF.R.U32.HI R126, RZ, 0x10, R59 ;  /* 0x00000010ff7e7819 */ /* 0x000fe2000001163b */
[----:B------:R-:W-:Y:S02]  /*5030*/  FFMA.FTZ R124, R44, R124, R45 ;  /* 0x0000007c2c7c7223 */ /* 0x000fe4000001002d */
[----:B------:R-:W-:Y:S01]  /*5040*/  FFMA.FTZ R0, R130, R0, R123 ;  /* 0x0000000082007223 */ /* 0x000fe2000001007b */
[----:B------:R-:W-:Y:S01]  /*5050*/  SHF.L.U32 R123, R126, 0x10, RZ ;  /* 0x000000107e7b7819 */ /* 0x000fe200000006ff */
[----:B------:R-:W-:Y:S02]  /*5060*/  FADD.FTZ R124, -R124, R133 ;  /* 0x000000857c7c7221 */ /* 0x000fe40000010100 */
[----:B0-----:R-:W-:Y:S01]  /*5070*/  FMUL.FTZ R141, R0, R125 ;  /* 0x0000007d008d7220 */ /* 0x001fe20000410000 */
[----:B------:R-:W-:Y:S01]  /*5080*/  SHF.R.U64 R0, R58, 0x10, R59 ;  /* 0x000000103a007819 */ /* 0x000fe2000000123b */
[----:B------:R-:W-:Y:S01]  /*5090*/  FFMA.FTZ R122, R44, R122, R45 ;  /* 0x0000007a2c7a7223 */ /* 0x000fe2000001002d */
[----:B------:R-:W-:-:S02]  /*50a0*/  FFMA.FTZ R124, R130, R124, R123 ;  /* 0x0000007c827c7223 */ /* 0x000fc4000001007b */
[----:B------:R-:W-:Y:S01]  /*50b0*/  SHF.L.U32 R123, R0, 0x10, RZ ;  /* 0x00000010007b7819 */ /* 0x000fe200000006ff */
[----:B------:R-:W-:Y:S01]  /*50c0*/  FADD.FTZ R131, -R122, R131 ;  /* 0x000000837a837221 */ /* 0x000fe20000010100 */
[----:B------:R-:W-:Y:S01]  /*50d0*/  MOV R0, R58 ;  /* 0x0000003a00007202 */ /* 0x000fe20000000f00 */
[----:B------:R-:W-:Y:S02]  /*50e0*/  FFMA.FTZ R128, R44, R128, R45 ;  /* 0x000000802c807223 */ /* 0x000fe4000001002d */
[----:B------:R-:W-:Y:S01]  /*50f0*/  FFMA.FTZ R44, R130, R131, R123 ;  /* 0x00000083822c7223 */ /* 0x000fe2000001007b */
[----:B------:R-:W-:Y:S01]  /*5100*/  SHF.L.U32 R45, R0, 0x10, RZ ;  /* 0x00000010002d7819 */ /* 0x000fe200000006ff */
[----:B------:R-:W-:Y:S01]  /*5110*/  FADD.FTZ R128, -R128, R127 ;  /* 0x0000007f80807221 */ /* 0x000fe20000010100 */
[-C--:B------:R-:W-:Y:S01]  /*5120*/  FMUL.FTZ R140, R124, R125.reuse ;  /* 0x0000007d7c8c7220 */ /* 0x080fe20000410000 */
[----:B------:R-:W-:Y:S02]  /*5130*/  FMUL.FTZ R126, R44, R125 ;  /* 0x0000007d2c7e7220 */ /* 0x000fe40000410000 */
[----:B------:R-:W-:Y:S01]  /*5140*/  FFMA.FTZ R130, R130, R128, R45 ;  /* 0x0000008082827223 */ /* 0x000fe2000001002d */
[----:B------:R-:W-:Y:S01]  /*5150*/  FMUL.FTZ R122, R22, R141 ;  /* 0x0000008d167a7220 */ /* 0x000fe20000410000 */
[----:B------:R-:W-:Y:S01]  /*5160*/  FMUL.FTZ R128, R21, R126 ;  /* 0x0000007e15807220 */ /* 0x000fe20000410000 */
[----:B------:R-:W-:Y:S01]  /*5170*/  FMUL.FTZ R0, R23, R140 ;  /* 0x0000008c17007220 */ /* 0x000fe20000410000 */
[----:B------:R-:W-:-:S02]  /*5180*/  FMUL.FTZ R127, R130, R125 ;  /* 0x0000007d827f7220 */ /* 0x000fc40000410000 */
[----:B------:R-:W0:Y:S02]  /*5190*/  F2F.BF16.F32 R44, R128 ;  /* 0x00000080002c7304 */ /* 0x000e240000202000 */
[----:B------:R-:W-:-:S06]  /*51a0*/  FMUL.FTZ R124, R20, R127 ;  /* 0x0000007f147c7220 */ /* 0x000fcc0000410000 */
[----:B------:R-:W-:Y:S08]  /*51b0*/  F2F.BF16.F32 R122, R122 ;  /* 0x0000007a007a7304 */ /* 0x000ff00000202000 */
[----:B------:R-:W1:Y:S08]  /*51c0*/  F2F.BF16.F32 R123, R0 ;  /* 0x00000000007b7304 */ /* 0x000e700000202000 */
[----:B------:R-:W4:Y:S01]  /*51d0*/  F2F.BF16.F32 R131, R124 ;  /* 0x0000007c00837304 */ /* 0x000f220000202000 */
[----:B0-----:R-:W-:Y:S01]  /*51e0*/  IMAD.WIDE.U32 R44, R44, 0x10000, RZ ;  /* 0x000100002c2c7825 */ /* 0x001fe200078e00ff */
[----:B-1----:R-:W-:-:S03]  /*51f0*/  PRMT R133, R122, 0x5410, R123 ;  /* 0x000054107a857816 */ /* 0x002fc6000000007b */
[----:B------:R-:W-:Y:S01]  /*5200*/  IMAD.WIDE.U32 R46, R129, 0x8, R46 ;  /* 0x00000008812e7825 */ /* 0x000fe200078e002e */
[----:B------:R-:W-:Y:S02]  /*5210*/  LOP3.LUT R45, R133, R45, RZ, 0xfc, !PT ;  /* 0x0000002d852d7212 */ /* 0x000fe400078efcff */
[----:B----4-:R-:W-:-:S05]  /*5220*/  LOP3.LUT R44, R44, R131, RZ, 0xfc, !PT ;  /* 0x000000832c2c7212 */ /* 0x010fca00078efcff */
[----:B------:R0:W-:Y:S01]  /*5230*/  STG.E.64 desc[UR8][R46.64], R44 ;  /* 0x0000002c2e007986 */ /* 0x0001e2000c101b08 */
[C-C-:B--2---:R-:W-:Y:S02]  /*5240*/  SHF.R.U64 R123, R48.reuse, 0x10, R49.reuse ;  /* 0x00000010307b7819 */ /* 0x144fe40000001231 */
[----:B------:R-:W-:Y:S02]  /*5250*/  SHF.L.U32 R0, R48, 0x10, RZ ;  /* 0x0000001030007819 */ /* 0x000fe400000006ff */
[----:B------:R-:W-:Y:S02]  /*5260*/  SHF.R.U32.HI R125, RZ, 0x10, R49 ;  /* 0x00000010ff7d7819 */ /* 0x000fe40000011631 */
[----:B------:R-:W-:Y:S02]  /*5270*/  SHF.L.U32 R122, R49, 0x10, RZ ;  /* 0x00000010317a7819 */ /* 0x000fe400000006ff */
[----:B---3--:R-:W-:Y:S02]  /*5280*/  SHF.R.U32.HI R131, RZ, 0x10, R135 ;  /* 0x00000010ff837819 */ /* 0x008fe40000011687 */
[----:B------:R-:W-:-:S02]  /*5290*/  SHF.L.U32 R128, R135, 0x10, RZ ;  /* 0x0000001087807819 */ /* 0x000fc400000006ff */
[C---:B------:R-:W-:Y:S02]  /*52a0*/  SHF.R.U64 R129, R134.reuse, 0x10, R135 ;  /* 0x0000001086817819 */ /* 0x040fe40000001287 */
[----:B------:R-:W-:Y:S02]  /*52b0*/  SHF.L.U32 R124, R134, 0x10, RZ ;  /* 0x00000010867c7819 */ /* 0x000fe400000006ff */
[----:B------:R-:W-:Y:S02]  /*52c0*/  SHF.L.U32 R123, R123, 0x10, RZ ;  /* 0x000000107b7b7819 */ /* 0x000fe400000006ff */
[----:B------:R-:W-:Y:S02]  /*52d0*/  SHF.L.U32 R125, R125, 0x10, RZ ;  /* 0x000000107d7d7819 */ /* 0x000fe400000006ff */
[----:B------:R-:W-:Y:S02]  /*52e0*/  SHF.L.U32 R131, R131, 0x10, RZ ;  /* 0x0000001083837819 */ /* 0x000fe400000006ff */
[----:B-----5:R-:W-:-:S02]  /*52f0*/  SHF.R.U32.HI R135, RZ, 0x10, R137 ;  /* 0x00000010ff877819 */ /* 0x020fc40000011689 */
[----:B------:R-:W-:Y:S02]  /*5300*/  SHF.L.U32 R132, R137, 0x10, RZ ;  /* 0x0000001089847819 */ /* 0x000fe400000006ff */
[----:B------:R-:W-:Y:S02]  /*5310*/  SHF.R.U64 R133, R136, 0x10, R137 ;  /* 0x0000001088857819 */ /* 0x000fe40000001289 */
[C---:B------:R-:W-:Y:S02]  /*5320*/  SHF.L.U32 R48, R138.reuse, 0x10, RZ ;  /* 0x000000108a307819 */ /* 0x040fe400000006ff */
[--C-:B------:R-:W-:Y:S02]  /*5330*/  SHF.R.U64 R137, R138, 0x10, R139.reuse ;  /* 0x000000108a897819 */ /* 0x100fe4000000128b */
[----:B------:R-:W-:Y:S01]  /*5340*/  SHF.R.U32.HI R49, RZ, 0x10, R139 ;  /* 0x00000010ff317819 */ /* 0x000fe2000001168b */
[----:B------:R-:W-:Y:S01]  /*5350*/  FMUL.FTZ R138, R167, R48 ;  /* 0x00000030a78a7220 */ /* 0x000fe20000410000 */
[----:B------:R-:W-:-:S02]  /*5360*/  SHF.L.U32 R129, R129, 0x10, RZ ;  /* 0x0000001081817819 */ /* 0x000fc400000006ff */
[--C-:B------:R-:W-:Y:S02]  /*5370*/  SHF.R.U32.HI R48, RZ, 0x10, R51.reuse ;  /* 0x00000010ff307819 */ /* 0x100fe40000011633 */
[----:B0-----:R-:W-:Y:S02]  /*5380*/  SHF.R.U64 R45, R50, 0x10, R51 ;  /* 0x00000010322d7819 */ /* 0x001fe40000001233 */
        /* <DEDUP_REMOVED lines=30> */
.L_x_2607:
[----:B------:R-:W-:Y:S01]  /*5570*/  SHF.R.U64 R50, R2, 0x10, R3 ;  /* 0x0000001002327819 */ /* 0x000fe20000001203 */
[C-C-:B------:R-:W-:Y:S01]  /*5580*/  FFMA.FTZ R188, R44.reuse, R188, R45.reuse ;  /* 0x000000bc2cbc7223 */ /* 0x140fe2000001002d */
[C---:B------:R-:W-:Y:S01]  /*5590*/  FFMA.FTZ R139, R44.reuse, R158, R45 ;  /* 0x0000009e2c8b7223 */ /* 0x040fe2000001002d */
[----:B------:R-:W-:Y:S01]  /*55a0*/  SHF.R.U32.HI R145, RZ, 0x10, R53 ;  /* 0x00000010ff917819 */ /* 0x000fe20000011635 */
[----:B------:R-:W-:Y:S01]  /*55b0*/  FFMA.FTZ R183, R44, R183, R45 ;  /* 0x000000b72cb77223 */ /* 0x000fe2000001002d */
[----:B------:R-:W-:Y:S01]  /*55c0*/  SHF.L.U32 R51, R50, 0x10, RZ ;  /* 0x0000001032337819 */ /* 0x000fe200000006ff */
[----:B------:R-:W-:Y:S01]  /*55d0*/  FADD.FTZ R173, -R188, R173 ;  /* 0x000000adbcad7221 */ /* 0x000fe20000010100 */
[----:B------:R-:W-:Y:S01]  /*55e0*/  MOV R50, R53 ;  /* 0x0000003500327202 */ /* 0x000fe20000000f00 */
[----:B------:R-:W-:Y:S01]  /*55f0*/  FADD.FTZ R139, -R139, R150 ;  /* 0x000000968b8b7221 */ /* 0x000fe20000010100 */
[----:B------:R-:W-:Y:S01]  /*5600*/  SHF.L.U32 R147, R145, 0x10, RZ ;  /* 0x0000001091937819 */ /* 0x000fe200000006ff */
[----:B------:R-:W-:Y:S01]  /*5610*/  FFMA.FTZ R174, R130, R173, R51 ;  /* 0x000000ad82ae7223 */ /* 0x000fe20000010033 */
[----:B------:R-:W-:Y:S01]  /*5620*/  SHF.L.U32 R51, R50, 0x10, RZ ;  /* 0x0000001032337819 */ /* 0x000fe200000006ff */
[----:B------:R-:W-:Y:S01]  /*5630*/  FADD.FTZ R183, -R183, R162 ;  /* 0x000000a2b7b77221 */ /* 0x000fe20000010100 */
[----:B------:R-:W-:Y:S01]  /*5640*/  MOV R145, R52 ;  /* 0x0000003400917202 */ /* 0x000fe20000000f00 */
[C-C-:B------:R-:W-:Y:S01]  /*5650*/  FFMA.FTZ R47, R44.reuse, R164, R45.reuse ;  /* 0x000000a42c2f7223 */ /* 0x140fe2000001002d */
[----:B------:R-:W-:Y:S01]  /*5660*/  FFMA.FTZ R179, R44, R179, R45 ;  /* 0x000000b32cb37223 */ /* 0x000fe2000001002d */
[----:B------:R-:W-:Y:S01]  /*5670*/  FFMA.FTZ R158, R130, R139, R51 ;  /* 0x0000008b829e7223 */ /* 0x000fe20000010033 */
[----:B------:R-:W-:Y:S01]  /*5680*/  FFMA.FTZ R139, R44, R156, R45 ;  /* 0x0000009c2c8b7223 */ /* 0x000fe2000001002d */
[----:B------:R-:W-:Y:S01]  /*5690*/  SHF.L.U32 R145, R145, 0x10, RZ ;  /* 0x0000001091917819 */ /* 0x000fe200000006ff */
[----:B------:R-:W-:Y:S01]  /*56a0*/  FFMA.FTZ R164, R130, R183, R147 ;  /* 0x000000b782a47223 */ /* 0x000fe20000010093 */
[----:B------:R-:W-:Y:S01]  /*56b0*/  SHF.R.U64 R147, R52, 0x10, R53 ;  /* 0x0000001034937819 */ /* 0x000fe20000001235 */
[----:B------:R-:W-:Y:S01]  /*56c0*/  FADD.FTZ R139, -R139, R152 ;  /* 0x000000988b8b7221 */ /* 0x000fe20000010100 */
[----:B------:R-:W-:Y:S01]  /*56d0*/  FADD.FTZ R179, -R179, R166 ;  /* 0x000000a6b3b37221 */ /* 0x000fe20000010100 */
[----:B------:R-:W-:Y:S01]  /*56e0*/  MOV R149, R55 ;  /* 0x0000003700957202 */ /* 0x000fe20000000f00 */
[----:B------:R-:W-:Y:S01]  /*56f0*/  FADD.FTZ R47, -R47, R160 ;  /* 0x000000a02f2f7221 */ /* 0x000fe20000010100 */
[----:B------:R-:W-:Y:S01]  /*5700*/  FFMA.FTZ R152, R130, R139, R145 ;  /* 0x0000008b82987223 */ /* 0x000fe20000010091 */
[----:B------:R-:W-:Y:S01]  /*5710*/  SHF.L.U32 R139, R147, 0x10, RZ ;  /* 0x00000010938b7819 */ /* 0x000fe200000006ff */
[C-C-:B------:R-:W-:Y:S01]  /*5720*/  FFMA.FTZ R145, R44.reuse, R148, R45.reuse ;  /* 0x000000942c917223 */ /* 0x140fe2000001002d */
[C-C-:B------:R-:W-:Y:S01]  /*5730*/  FFMA.FTZ R148, R44.reuse, R177, R45.reuse ;  /* 0x000000b12c947223 */ /* 0x140fe2000001002d */
[----:B------:R-:W-:Y:S01]  /*5740*/  MOV R46, R3 ;  /* 0x00000003002e7202 */ /* 0x000fe20000000f00 */
[----:B------:R-:W-:Y:S01]  /*5750*/  FFMA.FTZ R190, R44, R190, R45 ;  /* 0x000000be2cbe7223 */ /* 0x000fe2000001002d */
[----:B------:R-:W-:Y:S01]  /*5760*/  FFMA.FTZ R166, R130, R179, R139 ;  /* 0x000000b382a67223 */ /* 0x000fe2000001008b */
[----:B------:R-:W-:Y:S01]  /*5770*/  SHF.L.U32 R139, R149, 0x10, RZ ;  /* 0x00000010958b7819 */ /* 0x000fe200000006ff */
[----:B------:R-:W-:Y:S01]  /*5780*/  FADD.FTZ R145, -R145, R138 ;  /* 0x0000008a91917221 */ /* 0x000fe20000010100 */
[----:B------:R-:W-:Y:S01]  /*5790*/  SHF.R.U32.HI R149, RZ, 0x10, R55 ;  /* 0x00000010ff957819 */ /* 0x000fe20000011637 */
[----:B------:R-:W-:Y:S01]  /*57a0*/  FADD.FTZ R153, -R148, R153 ;  /* 0x0000009994997221 */ /* 0x000fe20000010100 */
[----:B------:R-:W-:Y:S01]  /*57b0*/  MOV R148, R54 ;  /* 0x0000003600947202 */ /* 0x000fe20000000f00 */
[----:B------:R-:W-:Y:S01]  /*57c0*/  FFMA.FTZ R160, R130, R145, R139 ;  /* 0x0000009182a07223 */ /* 0x000fe2000001008b */
[----:B------:R-:W-:Y:S01]  /*57d0*/  SHF.L.U32 R149, R149, 0x10, RZ ;  /* 0x0000001095957819 */ /* 0x000fe200000006ff */
[----:B------:R-:W-:Y:S01]  /*57e0*/  FFMA.FTZ R145, R44, R154, R45 ;  /* 0x0000009a2c917223 */ /* 0x000fe2000001002d */
[----:B------:R-:W-:Y:S01]  /*57f0*/  SHF.R.U64 R151, R54, 0x10, R55 ;  /* 0x0000001036977819 */ /* 0x000fe20000001237 */
[----:B------:R-:W-:Y:S01]  /*5800*/  FFMA.FTZ R154, R44, R181, R45 ;  /* 0x000000b52c9a7223 */ /* 0x000fe2000001002d */
[----:B------:R-:W-:Y:S01]  /*5810*/  SHF.L.U32 R49, R46, 0x10, RZ ;  /* 0x000000102e317819 */ /* 0x000fe200000006ff */
[----:B------:R-:W-:Y:S01]  /*5820*/  FFMA.FTZ R162, R130, R153, R149 ;  /* 0x0000009982a27223 */ /* 0x000fe20000010095 */
[----:B------:R-:W-:Y:S01]  /*5830*/  SHF.L.U32 R149, R148, 0x10, RZ ;  /* 0x0000001094957819 */ /* 0x000fe200000006ff */
[----:B------:R-:W-:Y:S01]  /*5840*/  FADD.FTZ R145, -R145, R140 ;  /* 0x0000008c91917221 */ /* 0x000fe20000010100 */
[----:B------:R-:W-:Y:S01]  /*5850*/  SHF.R.U32.HI R46, RZ, 0x10, R3 ;  /* 0x00000010ff2e7819 */ /* 0x000fe20000011603 */
[----:B------:R-:W-:Y:S01]  /*5860*/  FADD.FTZ R157, -R154, R157 ;  /* 0x0000009d9a9d7221 */ /* 0x000fe20000010100 */
[----:B------:R-:W-:Y:S01]  /*5870*/  FFMA.FTZ R137, R44, R137, R45 ;  /* 0x000000892c897223 */ /* 0x000fe2000001002d */
[C---:B------:R-:W-:Y:S01]  /*5880*/  FFMA.FTZ R140, R130.reuse, R145, R149 ;  /* 0x00000091828c7223 */ /* 0x040fe20000010095 */
[----:B------:R-:W-:Y:S01]  /*5890*/  SHF.L.U32 R145, R151, 0x10, RZ ;  /* 0x0000001097917819 */ /* 0x000fe200000006ff */
[----:B------:R-:W-:Y:S01]  /*58a0*/  FFMA.FTZ R48, R130, R47, R49 ;  /* 0x0000002f82307223 */ /* 0x000fe20000010031 */
[----:B------:R-:W-:Y:S01]  /*58b0*/  MOV R149, R57 ;  /* 0x0000003900957202 */ /* 0x000fe20000000f00 */
[----:B------:R-:W-:Y:S01]  /*58c0*/  FADD.FTZ R175, -R190, R175 ;  /* 0x000000afbeaf7221 */ /* 0x000fe20000010100 */
[----:B------:R-:W-:Y:S01]  /*58d0*/  SHF.L.U32 R49, R46, 0x10, RZ ;  /* 0x000000102e317819 */ /* 0x000fe200000006ff */
[----:B------:R-:W-:Y:S01]  /*58e0*/  FFMA.FTZ R170, R130, R157, R145 ;  /* 0x0000009d82aa7223 */ /* 0x000fe20000010091 */
[----:B------:R-:W-:Y:S01]  /*58f0*/  SHF.L.U32 R149, R149, 0x10, RZ ;  /* 0x0000001095957819 */ /* 0x000fe200000006ff */
[----:B------:R-:W-:Y:S01]  /*5900*/  FADD.FTZ R145, -R137, R134 ;  /* 0x0000008689917221 */ /* 0x000fe20000010100 */
[----:B------:R-:W-:Y:S01]  /*5910*/  MOV R47, R2 ;  /* 0x00000002002f7202 */ /* 0x000fe20000000f00 */
[C---:B------:R-:W-:Y:S01]  /*5920*/  FFMA.FTZ R0, R44.reuse, R0, R45 ;  /* 0x000000002c007223 */ /* 0x040fe2000001002d */
[----:B------:R-:W-:Y:S01]  /*5930*/  SHF.R.U32.HI R134, RZ, 0x10, R57 ;  /* 0x00000010ff867819 */ /* 0x000fe20000011639 */
[----:B------:R-:W-:Y:S01]  /*5940*/  FFMA.FTZ R169, R44, R169, R45 ;  /* 0x000000a92ca97223 */ /* 0x000fe2000001002d */
[C---:B------:R-:W-:Y:S01]  /*5950*/  FFMA.FTZ R172, R130.reuse, R175, R49 ;  /* 0x000000af82ac7223 */ /* 0x040fe20000010031 */
[----:B------:R-:W-:Y:S01]  /*5960*/  SHF.L.U32 R49, R47, 0x10, RZ ;  /* 0x000000102f317819 */ /* 0x000fe200000006ff */
[----:B------:R-:W-:Y:S01]  /*5970*/  FFMA.FTZ R168, R130, R145, R149 ;  /* 0x0000009182a87223 */ /* 0x000fe20000010095 */
[----:B------:R-:W-:Y:S01]  /*5980*/  FADD.FTZ R163, -R0, R163 ;  /* 0x000000a300a37221 */ /* 0x000fe20000010100 */
[----:B------:R-:W-:Y:S01]  /*5990*/  SHF.L.U32 R149, R134, 0x10, RZ ;  /* 0x0000001086957819 */ /* 0x000fe200000006ff */
[----:B------:R-:W-:Y:S01]  /*59a0*/  FFMA.FTZ R145, R44, R142, R45 ;  /* 0x0000008e2c917223 */ /* 0x000fe2000001002d */
[----:B------:R-:W-:Y:S01]  /*59b0*/  FADD.FTZ R169, -R169, R146 ;  /* 0x00000092a9a97221 */ /* 0x000fe20000010100 */
[----:B------:R-:W-:Y:S01]  /*59c0*/  MOV R142, R56 ;  /* 0x00000038008e7202 */ /* 0x000fe20000000f00 */
[----:B------:R0:W-:Y:S01]  /*59d0*/  F2F.BF16.F32 R46, R48 ;  /* 0x00000030002e7304 */ /* 0x0001e20000202000 */
[C---:B------:R-:W-:Y:S01]  /*59e0*/  FFMA.FTZ R0, R130.reuse, R163, R49 ;  /* 0x000000a382007223 */ /* 0x040fe20000010031 */
[----:B------:R-:W-:Y:S01]  /*59f0*/  FFMA.FTZ R182, R130, R169, R149 ;  /* 0x000000a982b67223 */ /* 0x000fe20000010095 */
[----:B------:R-:W-:Y:S01]  /*5a00*/  SHF.L.U32 R153, R142, 0x10, RZ ;  /* 0x000000108e997819 */ /* 0x000fe200000006ff */
[----:B------:R-:W-:Y:S01]  /*5a10*/  FADD.FTZ R149, -R145, R136 ;  /* 0x0000008891957221 */ /* 0x000fe20000010100 */
[----:B------:R-:W-:Y:S01]  /*5a20*/  SHF.R.U64 R136, R56, 0x10, R57 ;  /* 0x0000001038887819 */ /* 0x000fe20000001239 */
[----:B------:R-:W-:Y:S01]  /*5a30*/  FFMA.FTZ R171, R44, R171, R45 ;  /* 0x000000ab2cab7223 */ /* 0x000fe2000001002d */
[----:B------:R-:W-:Y:S01]  /*5a40*/  FMUL.FTZ R169, R48, R125 ;  /* 0x0000007d30a97220 */ /* 0x000fe20000410000 */
[----:B------:R1:W2:Y:S01]  /*5a50*/  F2F.BF16.F32 R47, R172 ;  /* 0x000000ac002f7304 */ /* 0x0002a20000202000 */
[----:B------:R-:W-:Y:S01]  /*5a60*/  FFMA.FTZ R178, R130, R149, R153 ;  /* 0x0000009582b27223 */ /* 0x000fe20000010099 */
[----:B------:R-:W-:Y:S01]  /*5a70*/  SHF.L.U32 R149, R136, 0x10, RZ ;  /* 0x0000001088957819 */ /* 0x000fe200000006ff */
[----:B------:R-:W-:Y:S01]  /*5a80*/  FADD.FTZ R171, -R171, R144 ;  /* 0x00000090abab7221 */ /* 0x000fe20000010100 */
[----:B0-----:R-:W-:Y:S01]  /*5a90*/  FMUL.FTZ R48, R6, R169 ;  /* 0x000000a906307220 */ /* 0x001fe20000410000 */
[-C--:B------:R-:W-:Y:S01]  /*5aa0*/  FMUL.FTZ R165, R158, R125.reuse ;  /* 0x0000007d9ea57220 */ /* 0x080fe20000410000 */
[----:B------:R-:W-:Y:S01]  /*5ab0*/  FMUL.FTZ R163, R160, R125 ;  /* 0x0000007da0a37220 */ /* 0x000fe20000410000 */
[----:B------:R-:W-:Y:S01]  /*5ac0*/  FFMA.FTZ R176, R130, R171, R149 ;  /* 0x000000ab82b07223 */ /* 0x000fe20000010095 */
[----:B------:R0:W3:Y:S01]  /*5ad0*/  F2F.BF16.F32 R50, R174 ;  /* 0x000000ae00327304 */ /* 0x0000e20000202000 */
[-C--:B-1----:R-:W-:Y:S01]  /*5ae0*/  FMUL.FTZ R172, R172, R125.reuse ;  /* 0x0000007dacac7220 */ /* 0x082fe20000410000 */
[-C--:B------:R-:W-:Y:S01]  /*5af0*/  FMUL.FTZ R171, R0, R125.reuse ;  /* 0x0000007d00ab7220 */ /* 0x080fe20000410000 */
[-C--:B------:R-:W-:Y:S01]  /*5b00*/  FMUL.FTZ R173, R152, R125.reuse ;  /* 0x0000007d98ad7220 */ /* 0x080fe20000410000 */
[----:B------:R-:W-:Y:S01]  /*5b10*/  FMUL.FTZ R167, R168, R125 ;  /* 0x0000007da8a77220 */ /* 0x000fe20000410000 */
[----:B------:R-:W-:Y:S01]  /*5b20*/  FMUL.FTZ R144, R7, R172 ;  /* 0x000000ac07907220 */ /* 0x000fe20000410000 */
[----:B------:R-:W-:Y:S01]  /*5b30*/  FMUL.FTZ R136, R4, R171 ;  /* 0x000000ab04887220 */ /* 0x000fe20000410000 */
[----:B--2---:R-:W-:Y:S01]  /*5b40*/  PRMT R149, R46, 0x5410, R47 ;  /* 0x000054102e957816 */ /* 0x004fe2000000002f */
[----:B------:R-:W-:Y:S01]  /*5b50*/  F2F.BF16.F32 R51, R158 ;  /* 0x0000009e00337304 */ /* 0x000fe20000202000 */
[----:B0-----:R-:W-:-:S04]  /*5b60*/  FMUL.FTZ R174, R174, R125 ;  /* 0x0000007daeae7220 */ /* 0x001fc80000410000 */
[----:B------:R-:W-:Y:S01]  /*5b70*/  FMUL.FTZ R142, R5, R174 ;  /* 0x000000ae058e7220 */ /* 0x000fe20000410000 */
[----:B---3--:R-:W-:Y:S02]  /*5b80*/  IMAD.WIDE.U32 R46, R50, 0x10000, RZ ;  /* 0x00010000322e7825 */ /* 0x008fe400078e00ff */
[----:B------:R0:W1:Y:S03]  /*5b90*/  F2F.BF16.F32 R150, R164 ;  /* 0x000000a400967304 */ /* 0x0000660000202000 */
[----:B------:R-:W-:-:S05]  /*5ba0*/  LOP3.LUT R149, R149, R47, RZ, 0xfc, !PT ;  /* 0x0000002f95957212 */ /* 0x000fca00078efcff */
[----:B------:R-:W-:Y:S01]  /*5bb0*/  F2F.BF16.F32 R139, R160 ;  /* 0x000000a0008b7304 */ /* 0x000fe20000202000 */
[----:B0-----:R-:W-:-:S04]  /*5bc0*/  FMUL.FTZ R164, R164, R125 ;  /* 0x0000007da4a47220 */ /* 0x001fc80000410000 */
[----:B------:R-:W-:Y:S01]  /*5bd0*/  FMUL.FTZ R158, R11, R164 ;  /* 0x000000a40b9e7220 */ /* 0x000fe20000410000 */
[----:B-1----:R-:W-:Y:S02]  /*5be0*/  PRMT R155, R51, 0x5410, R150 ;  /* 0x00005410339b7816 */ /* 0x002fe40000000096 */
[----:B------:R0:W-:Y:S01]  /*5bf0*/  F2F.BF16.F32 R148, R162 ;  /* 0x000000a200947304 */ /* 0x0001e20000202000 */
[----:B------:R-:W1:Y:S07]  /*5c00*/  LDC.64 R50, c[0x0][0x390] ;  /* 0x0000e400ff327b82 */ /* 0x000e6e0000000a00 */
[----:B------:R-:W-:Y:S01]  /*5c10*/  F2F.BF16.F32 R49, R0 ;  /* 0x0000000000317304 */ /* 0x000fe20000202000 */
[----:B0-----:R-:W-:-:S07]  /*5c20*/  FMUL.FTZ R162, R162, R125 ;  /* 0x0000007da2a27220 */ /* 0x001fce0000410000 */
[----:B------:R0:W-:Y:S08]  /*5c30*/  F2F.BF16.F32 R138, R166 ;  /* 0x000000a6008a7304 */ /* 0x0001f00000202000 */
[----:B------:R2:W-:Y:S01]  /*5c40*/  F2F.BF16.F32 R134, R168 ;  /* 0x000000a800867304 */ /* 0x0005e20000202000 */
[----:B0-----:R-:W-:-:S04]  /*5c50*/  FMUL.FTZ R166, R166, R125 ;  /* 0x0000007da6a67220 */ /* 0x001fc80000410000 */
[----:B------:R-:W-:-:S03]  /*5c60*/  FMUL.FTZ R153, R9, R166 ;  /* 0x000000a609997220 */ /* 0x000fc60000410000 */
[----:B------:R-:W0:Y:S01]  /*5c70*/  F2F.BF16.F32 R145, R182 ;  /* 0x000000b600917304 */ /* 0x000e220000202000 */
[----:B--2---:R-:W-:-:S04]  /*5c80*/  FMUL.FTZ R168, R182, R125 ;  /* 0x0000007db6a87220 */ /* 0x004fc80000410000 */
[----:B------:R-:W-:-:S03]  /*5c90*/  FMUL.FTZ R160, R19, R168 ;  /* 0x000000a813a07220 */ /* 0x000fc60000410000 */
[----:B------:R2:W-:Y:S01]  /*5ca0*/  F2F.BF16.F32 R137, R170 ;  /* 0x000000aa00897304 */ /* 0x0005e20000202000 */
[----:B0-----:R-:W-:-:S07]  /*5cb0*/  PRMT R179, R134, 0x5410, R145 ;  /* 0x0000541086b37816 */ /* 0x001fce0000000091 */
[----:B------:R0:W-:Y:S01]  /*5cc0*/  F2F.BF16.F32 R154, R153 ;  /* 0x00000099009a7304 */ /* 0x0001e20000202000 */
[----:B------:R-:W-:Y:S01]  /*5cd0*/  FMUL.FTZ R134, R8, R173 ;  /* 0x000000ad08867220 */ /* 0x000fe20000410000 */
[----:B--2---:R-:W-:-:S06]  /*5ce0*/  FMUL.FTZ R170, R170, R125 ;  /* 0x0000007daaaa7220 */ /* 0x004fcc0000410000 */
[----:B------:R2:W-:Y:S01]  /*5cf0*/  F2F.BF16.F32 R146, R48 ;  /* 0x0000003000927304 */ /* 0x0005e20000202000 */
[----:B0-----:R-:W-:Y:S01]  /*5d00*/  PRMT R153, R139, 0x5410, R148 ;  /* 0x000054108b997816 */ /* 0x001fe20000000094 */
[----:B------:R-:W-:Y:S01]  /*5d10*/  IMAD.WIDE.U32 R138, R138, 0x10000, RZ ;  /* 0x000100008a8a7825 */ /* 0x000fe200078e00ff */
[----:B------:R-:W-:Y:S02]  /*5d20*/  LOP3.LUT R148, R46, R49, RZ, 0xfc, !PT ;  /* 0x000000312e947212 */ /* 0x000fe400078efcff */
[----:B------:R-:W0:Y:S02]  /*5d30*/  LDC.64 R46, c[0x0][0x478] ;  /* 0x00011e00ff2e7b82 */ /* 0x000e240000000a00 */
[----:B------:R-:W-:Y:S01]  /*5d40*/  LOP3.LUT R145, R155, R139, RZ, 0xfc, !PT ;  /* 0x0000008b9b917212 */ /* 0x000fe200078efcff */
[----:B------:R-:W-:Y:S05]  /*5d50*/  F2F.BF16.F32 R147, R152 ;  /* 0x0000009800937304 */ /* 0x000fea0000202000 */
[----:B--2---:R-:W2:Y:S03]  /*5d60*/  LDC.64 R48, c[0x0][0x468] ;  /* 0x00011a00ff307b82 */ /* 0x004ea60000000a00 */
[----:B------:R3:W4:Y:S08]  /*5d70*/  F2F.BF16.F32 R159, R144 ;  /* 0x00000090009f7304 */ /* 0x0007300000202000 */
[----:B------:R5:W-:Y:S01]  /*5d80*/  F2F.BF16.F32 R161, R158 ;  /* 0x0000009e00a17304 */ /* 0x000be20000202000 */
[----:B---3--:R-:W-:Y:S01]  /*5d90*/  FMUL.FTZ R144, R14, R163 ;  /* 0x000000a30e907220 */ /* 0x008fe20000410000 */
[----:B----4-:R-:W-:-:S06]  /*5da0*/  PRMT R159, R146, 0x5410, R159 ;  /* 0x00005410929f7816 */ /* 0x010fcc000000009f */
[----:B------:R-:W-:Y:S01]  /*5db0*/  F2F.BF16.F32 R151, R140 ;  /* 0x0000008c00977304 */ /* 0x000fe20000202000 */
[----:B-----5:R-:W-:-:S07]  /*5dc0*/  FMUL.FTZ R158, R15, R162 ;  /* 0x000000a20f9e7220 */ /* 0x020fce0000410000 */
[----:B------:R-:W3:Y:S08]  /*5dd0*/  F2F.BF16.F32 R142, R142 ;  /* 0x0000008e008e7304 */ /* 0x000ef00000202000 */
[----:B------:R4:W-:Y:S08]  /*5de0*/  F2F.BF16.F32 R157, R136 ;  /* 0x00000088009d7304 */ /* 0x0009f00000202000 */
[----:B------:R5:W-:Y:S01]  /*5df0*/  F2F.BF16.F32 R150, R144 ;  /* 0x0000009000967304 */ /* 0x000be20000202000 */
[----:B----4-:R-:W-:-:S07]  /*5e00*/  FMUL.FTZ R136, R10, R165 ;  /* 0x000000a50a887220 */ /* 0x010fce0000410000 */
[----:B------:R4:W1:Y:S01]  /*5e10*/  F2F.BF16.F32 R177, R158 ;  /* 0x0000009e00b17304 */ /* 0x0008620000202000 */
[----:B-----5:R-:W-:Y:S01]  /*5e20*/  LOP3.LUT R144, R138, R147, RZ, 0xfc, !PT ;  /* 0x000000938a907212 */ /* 0x020fe200078efcff */
[----:B---3--:R-:W-:-:S04]  /*5e30*/  IMAD.WIDE.U32 R146, R142, 0x10000, RZ ;  /* 0x000100008e927825 */ /* 0x008fc800078e00ff */
[----:B------:R-:W-:Y:S02]  /*5e40*/  FMUL.FTZ R142, R18, R167 ;  /* 0x000000a7128e7220 */ /* 0x000fe40000410000 */
[----:B------:R-:W-:Y:S01]  /*5e50*/  F2F.BF16.F32 R155, R134 ;  /* 0x00000086009b7304 */ /* 0x000fe20000202000 */
[----:B----4-:R-:W-:Y:S01]  /*5e60*/  FMUL.FTZ R158, R13, R170 ;  /* 0x000000aa0d9e7220 */ /* 0x010fe20000410000 */
[----:B-1----:R-:W-:-:S06]  /*5e70*/  PRMT R183, R150, 0x5410, R177 ;  /* 0x0000541096b77816 */ /* 0x002fcc00000000b1 */
[----:B------:R1:W3:Y:S01]  /*5e80*/  F2F.BF16.F32 R156, R136 ;  /* 0x00000088009c7304 */ /* 0x0002e20000202000 */
[----:B------:R-:W-:-:S07]  /*5e90*/  LOP3.LUT R150, R146, R157, RZ, 0xfc, !PT ;  /* 0x0000009d92967212 */ /* 0x000fce00078efcff */
[----:B------:R4:W-:Y:S01]  /*5ea0*/  F2F.BF16.F32 R0, R176 ;  /* 0x000000b000007304 */ /* 0x0009e20000202000 */
[----:B-1----:R-:W-:-:S05]  /*5eb0*/  IMAD.WIDE.U32 R136, R137, 0x10000, RZ ;  /* 0x0001000089887825 */ /* 0x002fca00078e00ff */
[----:B------:R-:W-:Y:S01]  /*5ec0*/  LOP3.LUT R139, R153, R137, RZ, 0xfc, !PT ;  /* 0x00000089998b7212 */ /* 0x000fe200078efcff */
[----:B------:R-:W-:Y:S01]  /*5ed0*/  IMAD.WIDE.U32 R152, R135, 0x8, R50 ;  /* 0x0000000887987825 */ /* 0x000fe200078e0032 */
[----:B------:R-:W-:Y:S01]  /*5ee0*/  LOP3.LUT R138, R136, R151, RZ, 0xfc, !PT ;  /* 0x00000097888a7212 */ /* 0x000fe200078efcff */
[----:B------:R1:W5:Y:S01]  /*5ef0*/  F2F.BF16.F32 R180, R158 ;  /* 0x0000009e00b47304 */ /* 0x0003620000202000 */
[----:B---3--:R-:W-:Y:S01]  /*5f00*/  PRMT R161, R156, 0x5410, R161 ;  /* 0x000054109ca17816 */ /* 0x008fe200000000a1 */
[----:B------:R-:W-:Y:S01]  /*5f10*/  IMAD.WIDE.U32 R136, R154, 0x10000, RZ ;  /* 0x000100009a887825 */ /* 0x000fe200078e00ff */
[----:B------:R-:W-:-:S03]  /*5f20*/  LOP3.LUT R151, R159, R147, RZ, 0xfc, !PT ;  /* 0x000000939f977212 */ /* 0x000fc600078efcff */
[----:B----4-:R-:W-:Y:S01]  /*5f30*/  FMUL.FTZ R176, R176, R125 ;  /* 0x0000007db0b07220 */ /* 0x010fe20000410000 */
[----:B--2---:R-:W-:Y:S01]  /*5f40*/  IMAD.WIDE.U32 R156, R135, 0x8, R48 ;  /* 0x00000008879c7825 */ /* 0x004fe200078e0030 */
[----:B------:R-:W-:-:S03]  /*5f50*/  LOP3.LUT R146, R136, R155, RZ, 0xfc, !PT ;  /* 0x0000009b88927212 */ /* 0x000fc600078efcff */
[----:B------:R-:W-:Y:S01]  /*5f60*/  FMUL.FTZ R177, R140, R125 ;  /* 0x0000007d8cb17220 */ /* 0x000fe20000410000 */
[----:B------:R-:W-:Y:S01]  /*5f70*/  LOP3.LUT R147, R161, R137, RZ, 0xfc, !PT ;  /* 0x00000089a1937212 */ /* 0x000fe200078efcff */
[----:B0-----:R-:W-:Y:S01]  /*5f80*/  IMAD.WIDE.U32 R154, R135, 0x8, R46 ;  /* 0x00000008879a7825 */ /* 0x001fe200078e002e */
[----:B------:R-:W-:Y:S01]  /*5f90*/  F2F.BF16.F32 R184, R142 ;  /* 0x0000008e00b87304 */ /* 0x000fe20000202000 */
[----:B------:R0:W2:Y:S02]  /*5fa0*/  LDG.E.64 R134, desc[UR8][R152.64] ;  /* 0x0000000898867981 */ /* 0x0000a4000c1e1b00 */
[----:B------:R-:W-:Y:S01]  /*5fb0*/  FMUL.FTZ R182, R17, R176 ;  /* 0x000000b011b67220 */ /* 0x000fe20000410000 */
[C---:B------:R-:W-:Y:S01]  /*5fc0*/  IMAD.WIDE.U32 R136, R143.reuse, 0x8, R50 ;  /* 0x000000088f887825 */ /* 0x040fe200078e0032 */
[----:B------:R-:W-:Y:S03]  /*5fd0*/  STG.E.64 desc[UR8][R154.64], R148 ;  /* 0x000000949a007986 */ /* 0x000fe6000c101b08 */
[----:B------:R-:W-:Y:S01]  /*5fe0*/  FMUL.FTZ R140, R12, R177 ;  /* 0x000000b10c8c7220 */ /* 0x000fe20000410000 */
[----:B------:R-:W-:Y:S01]  /*5ff0*/  F2F.BF16.F32 R175, R178 ;  /* 0x000000b200af7304 */ /* 0x000fe20000202000 */
[----:B------:R3:W-:Y:S01]  /*6000*/  STG.E.64 desc[UR8][R156.64], R150 ;  /* 0x000000969c007986 */ /* 0x0007e2000c101b08 */
[----:B-1----:R-:W-:-:S03]  /*6010*/  IMAD.WIDE.U32 R158, R143, 0x8, R46 ;  /* 0x000000088f9e7825 */ /* 0x002fc600078e002e */
[----:B------:R-:W4:Y:S03]  /*6020*/  LDG.E.64 R136, desc[UR8][R136.64] ;  /* 0x0000000888887981 */ /* 0x000f26000c1e1b00 */
[----:B------:R1:W0:Y:S01]  /*6030*/  F2F.BF16.F32 R185, R160 ;  /* 0x000000a000b97304 */ /* 0x0002220000202000 */
[----:B---3--:R-:W-:-:S07]  /*6040*/  FMUL.FTZ R157, R178, R125 ;  /* 0x0000007db29d7220 */ /* 0x008fce0000410000 */
[----:B------:R-:W3:Y:S01]  /*6050*/  F2F.BF16.F32 R154, R182 ;  /* 0x000000b6009a7304 */ /* 0x000ee20000202000 */
[----:B------:R-:W-:Y:S01]  /*6060*/  FMUL.FTZ R156, R16, R157 ;  /* 0x0000009d109c7220 */ /* 0x000fe20000410000 */
[----:B------:R5:W-:Y:S06]  /*6070*/  STG.E.64 desc[UR8][R158.64], R144 ;  /* 0x000000909e007986 */ /* 0x000bec000c101b08 */
[----:B------:R-:W3:Y:S01]  /*6080*/  F2F.BF16.F32 R181, R140 ;  /* 0x0000008c00b57304 */ /* 0x000ee20000202000 */
[----:B-1----:R-:W-:-:S07]  /*6090*/  IMAD.WIDE.U32 R160, R143, 0x8, R48 ;  /* 0x000000088fa07825 */ /* 0x002fce00078e0030 */
[----:B-----5:R-:W1:Y:S01]  /*60a0*/  F2F.BF16.F32 R159, R156 ;  /* 0x0000009c009f7304 */ /* 0x020e620000202000 */
[----:B------:R-:W-:-:S04]  /*60b0*/  IMAD.WIDE.U32 R142, R141, 0x8, R50 ;  /* 0x000000088d8e7825 */ /* 0x000fc800078e0032 */
[----:B------:R-:W-:Y:S01]  /*60c0*/  IMAD.WIDE.U32 R148, R180, 0x10000, RZ ;  /* 0x00010000b4947825 */ /* 0x000fe200078e00ff */
[----:B0-----:R-:W-:-:S03]  /*60d0*/  PRMT R185, R184, 0x5410, R185 ;  /* 0x00005410b8b97816 */ /* 0x001fc600000000b9 */
[----:B------:R-:W-:Y:S01]  /*60e0*/  IMAD.WIDE.U32 R150, R141, 0x8, R46 ;  /* 0x000000088d967825 */ /* 0x000fe200078e002e */
[----:B------:R0:W-:Y:S03]  /*60f0*/  STG.E.64 desc[UR8][R160.64], R146 ;  /* 0x00000092a0007986 */ /* 0x0001e6000c101b08 */
[----:B------:R-:W-:Y:S01]  /*6100*/  IMAD.WIDE.U32 R144, R0, 0x10000, RZ ;  /* 0x0001000000907825 */ /* 0x000fe200078e00ff */
[----:B------:R-:W-:Y:S01]  /*6110*/  LOP3.LUT R149, R183, R149, RZ, 0xfc, !PT ;  /* 0x00000095b7957212 */ /* 0x000fe200078efcff */
[----:B------:R-:W5:Y:S02]  /*6120*/  LDG.E.64 R142, desc[UR8][R142.64] ;  /* 0x000000088e8e7981 */ /* 0x000f64000c1e1b00 */
[----:B---3--:R-:W-:Y:S01]  /*6130*/  IMAD.WIDE.U32 R154, R154, 0x10000, RZ ;  /* 0x000100009a9a7825 */ /* 0x008fe200078e00ff */
[----:B------:R-:W-:-:S03]  /*6140*/  LOP3.LUT R148, R148, R181, RZ, 0xfc, !PT ;  /* 0x000000b594947212 */ /* 0x000fc600078efcff */
[----:B------:R-:W-:Y:S01]  /*6150*/  IMAD.WIDE.U32 R152, R141, 0x8, R48 ;  /* 0x000000088d987825 */ /* 0x000fe200078e0030 */
[----:B------:R3:W-:Y:S01]  /*6160*/  STG.E.64 desc[UR8][R150.64], R138 ;  /* 0x0000008a96007986 */ /* 0x0007e2000c101b08 */
[----:B------:R-:W-:Y:S02]  /*6170*/  LOP3.LUT R145, R179, R145, RZ, 0xfc, !PT ;  /* 0x00000091b3917212 */ /* 0x000fe400078efcff */
[----:B------:R-:W-:Y:S01]  /*6180*/  IMAD.WIDE.U32 R140, R132, 0x8, R50 ;  /* 0x00000008848c7825 */ /* 0x000fe200078e0032 */
[----:B------:R-:W-:Y:S02]  /*6190*/  LOP3.LUT R144, R144, R175, RZ, 0xfc, !PT ;  /* 0x000000af90907212 */ /* 0x000fe400078efcff */
[----:B------:R-:W-:Y:S01]  /*61a0*/  LOP3.LUT R155, R185, R155, RZ, 0xfc, !PT ;  /* 0x0000009bb99b7212 */ /* 0x000fe200078efcff */
[----:B0-----:R-:W-:Y:S01]  /*61b0*/  IMAD.WIDE.U32 R146, R132, 0x8, R46 ;  /* 0x0000000884927825 */ /* 0x001fe200078e002e */
[----:B-1----:R-:W-:Y:S01]  /*61c0*/  LOP3.LUT R154, R154, R159, RZ, 0xfc, !PT ;  /* 0x0000009f9a9a7212 */ /* 0x002fe200078efcff */
[----:B------:R0:W-:Y:S02]  /*61d0*/  STG.E.64 desc[UR8][R152.64], R148 ;  /* 0x0000009498007986 */ /* 0x0001e4000c101b08 */
[----:B------:R-:W-:-:S02]  /*61e0*/  IMAD.WIDE.U32 R50, R129, 0x8, R50 ;  /* 0x0000000881327825 */ /* 0x000fc400078e0032 */
[----:B------:R-:W5:Y:S02]  /*61f0*/  LDG.E.64 R140, desc[UR8][R140.64] ;  /* 0x000000088c8c7981 */ /* 0x000f64000c1e1b00 */
[----:B---3--:R-:W-:Y:S02]  /*6200*/  IMAD.WIDE.U32 R138, R132, 0x8, R48 ;  /* 0x00000008848a7825 */ /* 0x008fe400078e0030 */
[----:B------:R1:W-:Y:S04]  /*6210*/  STG.E.64 desc[UR8][R146.64], R144 ;  /* 0x0000009092007986 */ /* 0x0003e8000c101b08 */
[----:B------:R3:W-:Y:S04]  /*6220*/  STG.E.64 desc[UR8][R138.64], R154 ;  /* 0x0000009a8a007986 */ /* 0x0007e8000c101b08 */
[----:B------:R-:W5:Y:S01]  /*6230*/  LDG.E.64 R50, desc[UR8][R50.64] ;  /* 0x0000000832327981 */ /* 0x000f62000c1e1b00 */
[----:B------:R-:W-:Y:S01]  /*6240*/  SHF.R.U32.HI R0, RZ, 0x10, R59 ;  /* 0x00000010ff007819 */ /* 0x000fe2000001163b */
[----:B------:R-:W-:-:S03]  /*6250*/  FFMA.FTZ R123, R44, R123, R45 ;  /* 0x0000007b2c7b7223 */ /* 0x000fc6000001002d */
[----:B0-----:R-:W-:Y:S02]  /*6260*/  SHF.L.U32 R149, R0, 0x10, RZ ;  /* 0x0000001000957819 */ /* 0x001fe400000006ff */
[----:B------:R-:W-:Y:S01]  /*6270*/  MOV R0, R59 ;  /* 0x0000003b00007202 */ /* 0x000fe20000000f00 */
[----:B------:R-:W-:Y:S01]  /*6280*/  FFMA.FTZ R124, R44, R124, R45 ;  /* 0x0000007c2c7c7223 */ /* 0x000fe2000001002d */
[----:B------:R-:W-:Y:S02]  /*6290*/  FADD.FTZ R123, -R123, R126 ;  /* 0x0000007e7b7b7221 */ /* 0x000fe40000010100 */
[----:B-1----:R-:W-:Y:S01]  /*62a0*/  SHF.L.U32 R145, R0, 0x10, RZ ;  /* 0x0000001000917819 */ /* 0x002fe200000006ff */
[----:B------:R-:W-:Y:S01]  /*62b0*/  FADD.FTZ R133, -R124, R133 ;  /* 0x000000857c857221 */ /* 0x000fe20000010100 */
[----:B------:R-:W-:Y:S01]  /*62c0*/  MOV R0, R58 ;  /* 0x0000003a00007202 */ /* 0x000fe20000000f00 */
[----:B------:R-:W-:Y:S01]  /*62d0*/  FFMA.FTZ R128, R44, R128, R45 ;  /* 0x000000802c807223 */ /* 0x000fe2000001002d */
[----:B------:R-:W-:Y:S01]  /*62e0*/  SHF.R.U64 R124, R58, 0x10, R59 ;  /* 0x000000103a7c7819 */ /* 0x000fe2000000123b */
[----:B------:R-:W-:Y:S01]  /*62f0*/  FFMA.FTZ R44, R44, R122, R45 ;  /* 0x0000007a2c2c7223 */ /* 0x000fe2000001002d */
[----:B------:R-:W-:Y:S01]  /*6300*/  FFMA.FTZ R126, R130, R123, R145 ;  /* 0x0000007b827e7223 */ /* 0x000fe20000010091 */
[----:B------:R-:W-:Y:S01]  /*6310*/  SHF.L.U32 R123, R0, 0x10, RZ ;  /* 0x00000010007b7819 */ /* 0x000fe200000006ff */
[----:B------:R-:W-:Y:S01]  /*6320*/  FADD.FTZ R127, -R128, R127 ;  /* 0x0000007f807f7221 */ /* 0x000fe20000010100 */
[----:B------:R-:W-:Y:S01]  /*6330*/  SHF.L.U32 R45, R124, 0x10, RZ ;  /* 0x000000107c2d7819 */ /* 0x000fe200000006ff */
[----:B------:R-:W-:Y:S01]  /*6340*/  FADD.FTZ R131, -R44, R131 ;  /* 0x000000832c837221 */ /* 0x000fe20000010100 */
[C---:B------:R-:W-:Y:S01]  /*6350*/  FFMA.FTZ R132, R130.reuse, R133, R149 ;  /* 0x0000008582847223 */ /* 0x040fe20000010095 */
[----:B------:R-:W-:-:S02]  /*6360*/  FFMA.FTZ R122, R130, R127, R123 ;  /* 0x0000007f827a7223 */ /* 0x000fc4000001007b */
[----:B------:R-:W-:Y:S01]  /*6370*/  FFMA.FTZ R130, R130, R131, R45 ;  /* 0x0000008382827223 */ /* 0x000fe2000001002d */
[-C--:B------:R-:W-:Y:S01]  /*6380*/  FMUL.FTZ R147, R126, R125.reuse ;  /* 0x0000007d7e937220 */ /* 0x080fe20000410000 */
[-C--:B------:R-:W-:Y:S02]  /*6390*/  FMUL.FTZ R146, R132, R125.reuse ;  /* 0x0000007d84927220 */ /* 0x080fe40000410000 */
[----:B------:R-:W-:Y:S01]  /*63a0*/  FMUL.FTZ R144, R130, R125 ;  /* 0x0000007d82907220 */ /* 0x000fe20000410000 */
[----:B------:R-:W0:Y:S01]  /*63b0*/  F2F.BF16.F32 R44, R130 ;  /* 0x00000082002c7304 */ /* 0x000e220000202000 */
[----:B------:R-:W-:Y:S01]  /*63c0*/  FMUL.FTZ R127, R22, R147 ;  /* 0x00000093167f7220 */ /* 0x000fe20000410000 */
[----:B------:R-:W-:Y:S01]  /*63d0*/  FMUL.FTZ R128, R23, R146 ;  /* 0x0000009217807220 */ /* 0x000fe20000410000 */
[----:B------:R-:W-:Y:S01]  /*63e0*/  FMUL.FTZ R124, R21, R144 ;  /* 0x00000090157c7220 */ /* 0x000fe20000410000 */
[----:B---3--:R-:W-:-:S04]  /*63f0*/  FMUL.FTZ R139, R122, R125 ;  /* 0x0000007d7a8b7220 */ /* 0x008fc80000410000 */
[----:B------:R-:W1:Y:S08]  /*6400*/  F2F.BF16.F32 R123, R122 ;  /* 0x0000007a007b7304 */ /* 0x000e700000202000 */
[----:B------:R-:W3:Y:S08]  /*6410*/  F2F.BF16.F32 R122, R124 ;  /* 0x0000007c007a7304 */ /* 0x000ef00000202000 */
[----:B------:R-:W-:Y:S08]  /*6420*/  F2F.BF16.F32 R133, R132 ;  /* 0x0000008400857304 */ /* 0x000ff00000202000 */
[----:B------:R0:W3:Y:S08]  /*6430*/  F2F.BF16.F32 R0, R126 ;  /* 0x0000007e00007304 */ /* 0x0000f00000202000 */
[----:B------:R-:W-:Y:S01]  /*6440*/  F2F.BF16.F32 R127, R127 ;  /* 0x0000007f007f7304 */ /* 0x000fe20000202000 */
[----:B0-----:R-:W-:-:S07]  /*6450*/  FMUL.FTZ R126, R20, R139 ;  /* 0x0000008b147e7220 */ /* 0x001fce0000410000 */
[----:B------:R-:W0:Y:S01]  /*6460*/  F2F.BF16.F32 R128, R128 ;  /* 0x0000008000807304 */ /* 0x000e220000202000 */
[----:B------:R-:W-:-:S07]  /*6470*/  IMAD.WIDE.U32 R44, R44, 0x10000, RZ ;  /* 0x000100002c2c7825 */ /* 0x000fce00078e00ff */
[----:B------:R-:W0:Y:S01]  /*6480*/  F2F.BF16.F32 R145, R126 ;  /* 0x0000007e00917304 */ /* 0x000e220000202000 */
[----:B-1----:R-:W-:Y:S01]  /*6490*/  LOP3.LUT R44, R44, R123, RZ, 0xfc, !PT ;  /* 0x0000007b2c2c7212 */ /* 0x002fe200078efcff */
[----:B---3--:R-:W-:Y:S01]  /*64a0*/  IMAD.WIDE.U32 R122, R122, 0x10000, RZ ;  /* 0x000100007a7a7825 */ /* 0x008fe200078e00ff */
[----:B------:R-:W-:Y:S02]  /*64b0*/  PRMT R133, R0, 0x5410, R133 ;  /* 0x0000541000857816 */ /* 0x000fe40000000085 */
[----:B0-----:R-:W-:Y:S01]  /*64c0*/  PRMT R127, R127, 0x5410, R128 ;  /* 0x000054107f7f7816 */ /* 0x001fe20000000080 */
[----:B------:R-:W-:Y:S01]  /*64d0*/  IMAD.WIDE.U32 R46, R129, 0x8, R46 ;  /* 0x00000008812e7825 */ /* 0x000fe200078e002e */
[----:B------:R-:W-:Y:S02]  /*64e0*/  LOP3.LUT R45, R133, R45, RZ, 0xfc, !PT ;  /* 0x0000002d852d7212 */ /* 0x000fe400078efcff */
[----:B------:R-:W-:Y:S01]  /*64f0*/  LOP3.LUT R127, R127, R123, RZ, 0xfc, !PT ;  /* 0x0000007b7f7f7212 */ /* 0x000fe200078efcff */
[----:B------:R-:W-:Y:S01]  /*6500*/  IMAD.WIDE.U32 R48, R129, 0x8, R48 ;  /* 0x0000000881307825 */ /* 0x000fe200078e0030 */
[----:B------:R-:W-:Y:S01]  /*6510*/  LOP3.LUT R126, R122, R145, RZ, 0xfc, !PT ;  /* 0x000000917a7e7212 */ /* 0x000fe200078efcff */
        /* <DEDUP_REMOVED lines=9> */
[----:B----4-:R-:W-:Y:S02]  /*65b0*/  SHF.L.U32 R128, R137, 0x10, RZ ;  /* 0x0000001089807819 */ /* 0x010fe400000006ff */
        /* <DEDUP_REMOVED lines=18> */
[----:B------:R-:W-:Y:S02]  /*66e0*/  SHF.R.U64 R137, R140, 0x10, R141 ;  /* 0x000000108c897819 */ /* 0x000fe4000000128d */
[----:B------:R-:W-:-:S02]  /*66f0*/  SHF.L.U32 R134, R141, 0x10, RZ ;  /* 0x000000108d867819 */ /* 0x000fc400000006ff */
[----:B------:R-:W-:Y:S02]  /*6700*/  SHF.R.U32.HI R141, RZ, 0x10, R141 ;  /* 0x00000010ff8d7819 */ /* 0x000fe4000001168d */
[----:B------:R-:W-:Y:S02]  /*6710*/  SHF.L.U32 R138, R140, 0x10, RZ ;  /* 0x000000108c8a7819 */ /* 0x000fe400000006ff */
[----:B0-----:R-:W-:Y:S02]  /*6720*/  SHF.L.U32 R45, R141, 0x10, RZ ;  /* 0x000000108d2d7819 */ /* 0x001fe400000006ff */
[--C-:B------:R-:W-:Y:S02]  /*6730*/  SHF.R.U64 R47, R50, 0x10, R51.reuse ;  /* 0x00000010322f7819 */ /* 0x100fe40000001233 */
        /* <DEDUP_REMOVED lines=18> */
.L_x_2606:
        /* <DEDUP_REMOVED lines=83> */
[----:B------:R-:W-:-:S07]  /*6d90*/  MOV R117, R115 ;  /* 0x0000007300757202 */ /* 0x000fce0000000f00 */
.L_x_2599:
        /* <DEDUP_REMOVED lines=27> */
.L_x_2609:
        /* <DEDUP_REMOVED lines=11> */
.L_x_10825:


//--------------------- .text._ZN10layer_norm13ln_bwd_kernelINS_13Kernel_traitsIf13__nv_bfloat16S2_S2_fjLj2560ELj1ELj1ELj4ELj8ENS_18Kernel_traits_baseILj2560EfS2_S2_S2_fjLj128EEEEELb0ELb1ELb1ELb0EEEvNS_9BwdParamsE --------------------------
	.section	.text._ZN10layer_norm13ln_bwd_kernelINS_13Kernel_traitsIf13__nv_bfloat16S2_S2_fjLj2560ELj1ELj1ELj4ELj8ENS_18Kernel_traits_baseILj2560EfS2_S2_S2_fjLj128EEEEELb0ELb1ELb1ELb0EEEvNS_9BwdParamsE,"ax",@progbits
	.align	128
        .global         _ZN10layer_norm13ln_bwd_kernelINS_13Kernel_traitsIf13__nv_bfloat16S2_S2_fjLj2560ELj1ELj1ELj4ELj8ENS_18Kernel_traits_baseILj2560EfS2_S2_S2_fjLj128EEEEELb0ELb1ELb1ELb0EEEvNS_9BwdParamsE
        .type           _ZN10layer_norm13ln_bwd_kernelINS_13Kernel_traitsIf13__nv_bfloat16S2_S2_fjLj2560ELj1ELj1ELj4ELj8ENS_18Kernel_traits_baseILj2560EfS2_S2_S2_fjLj128EEEEELb0ELb1ELb1ELb0EEEvNS_9BwdParamsE,@function
        .size           _ZN10layer_norm13ln_bwd_kernelINS_13Kernel_traitsIf13__nv_bfloat16S2_S2_fjLj2560ELj1ELj1ELj4ELj8ENS_18Kernel_traits_baseILj2560EfS2_S2_S2_fjLj128EEEEELb0ELb1ELb1ELb0EEEvNS_9BwdParamsE,(.L_x_10826 - _ZN10layer_norm13ln_bwd_kernelINS_13Kernel_traitsIf13__nv_bfloat16S2_S2_fjLj2560ELj1ELj1ELj4ELj8ENS_18Kernel_traits_baseILj2560EfS2_S2_S2_fjLj128EEEEELb0ELb1ELb1ELb0EEEvNS_9BwdParamsE)
        .other          _ZN10layer_norm13ln_bwd_kernelINS_13Kernel_traitsIf13__nv_bfloat16S2_S2_fjLj2560ELj1ELj1ELj4ELj8ENS_18Kernel_traits_baseILj2560EfS2_S2_S2_fjLj128EEEEELb0ELb1ELb1ELb0EEEvNS_9BwdParamsE,@"STO_CUDA_ENTRY STV_DEFAULT"
_ZN10layer_norm13ln_bwd_kernelINS_13Kernel_traitsIf13__nv_bfloat16S2_S2_fjLj2560ELj1ELj1ELj4ELj8ENS_18Kernel_traits_baseILj2560EfS2_S2_S2_fjLj128EEEEELb0ELb1ELb1ELb0EEEvNS_9BwdParamsE:
.text._ZN10layer_norm13ln_bwd_kernelINS_13Kernel_traitsIf13__nv_bfloat16S2_S2_fjLj2560ELj1ELj1ELj4ELj8ENS_18Kernel_traits_baseILj2560EfS2_S2_S2_fjLj128EEEEELb0ELb1ELb1ELb0EEEvNS_9BwdParamsE:
        /* <DEDUP_REMOVED lines=19> */
[----:B------:R-:W3:Y:S08]  /*0130*/  @P1 LDC.64 R46, c[0x0][0x3d0] ;  /* 0x0000f400ff2e1b82 */ /* 0x000ef00000000a00 */
[----:B------:R-:W0:Y:S01]  /*0140*/  @P1 LDC.64 R48, c[0x0][0x3e8] ;  /* 0x0000fa00ff301b82 */ /* 0x000e220000000a00 */
[----:B-1----:R-:W-:-:S05]  /*0150*/  @P0 IMAD.WIDE.U32 R2, R67, 0x10, R2 ;  /* 0x0000001043020825 */ /* 0x002fca00078e0002 */
[----:B--2---:R1:W5:Y:S02]  /*0160*/  @P0 LDG.E.128 R4, desc[UR10][R2.64] ;  /* 0x0000000a02040981 */ /* 0x004364000c1e1d00 */
[----:B------:R-:W2:Y:S01]  /*0170*/  @P3 LDC.64 R54, c[0x0][0x3d0] ;  /* 0x0000f400ff363b82 */ /* 0x000ea20000000a00 */
[C---:B----4-:R-:W-:Y:S01]  /*0180*/  @P0 IMAD.WIDE.U32 R44, R67.reuse, 0x10, R44 ;  /* 0x00000010432c0825 */ /* 0x050fe200078e002c */
[----:B------:R-:W-:Y:S02]  /*0190*/  @P0 LOP3.LUT R67, R67, 0x80, RZ, 0xfc, !PT ;  /* 0x0000008043430812 */ /* 0x000fe400078efcff */
[----:B------:R-:W-:Y:S02]  /*01a0*/  CS2R R100, SRZ ;  /* 0x0000000000647805 */ /* 0x000fe4000001ff00 */
[----:B------:R-:W-:Y:S02]  /*01b0*/  CS2R R102, SRZ ;  /* 0x0000000000667805 */ /* 0x000fe4000001ff00 */
[----:B------:R-:W-:Y:S01]  /*01c0*/  CS2R R96, SRZ ;  /* 0x0000000000607805 */ /* 0x000fe2000001ff00 */
[----:B------:R-:W5:Y:S01]  /*01d0*/  @P0 LDG.E.128 R8, desc[UR10][R44.64] ;  /* 0x0000000a2c080981 */ /* 0x000f62000c1e1d00 */
[----:B------:R-:W4:Y:S01]  /*01e0*/  @P3 LDC.64 R56, c[0x0][0x3e8] ;  /* 0x0000fa00ff383b82 */ /* 0x000f220000000a00 */
[----:B---3--:R-:W-:-:S07]  /*01f0*/  @P1 IMAD.WIDE.U32 R50, R67, 0x10, R46 ;  /* 0x0000001043321825 */ /* 0x008fce00078e002e */
[----:B------:R-:W3:Y:S01]  /*0200*/  @P4 LDC.64 R58, c[0x0][0x3d0] ;  /* 0x0000f400ff3a4b82 */ /* 0x000ee20000000a00 */
[C---:B0-----:R-:W-:Y:S01]  /*0210*/  @P1 IMAD.WIDE.U32 R52, R67.reuse, 0x10, R48 ;  /* 0x0000001043341825 */ /* 0x041fe200078e0030 */
[----:B------:R-:W-:Y:S01]  /*0220*/  @P1 IADD3 R67, PT, PT, R67, 0x80, RZ ;  /* 0x0000008043431810 */ /* 0x000fe20007ffe0ff */
[----:B------:R-:W5:Y:S05]  /*0230*/  @P1 LDG.E.128 R12, desc[UR10][R50.64] ;  /* 0x0000000a320c1981 */ /* 0x000f6a000c1e1d00 */
[----:B------:R-:W0:Y:S08]  /*0240*/  @P4 LDC.64 R60, c[0x0][0x3e8] ;  /* 0x0000fa00ff3c4b82 */ /* 0x000e300000000a00 */
[----:B------:R-:W0:Y:S08]  /*0250*/  @P5 LDC.64 R62, c[0x0][0x3d0] ;  /* 0x0000f400ff3e5b82 */ /* 0x000e300000000a00 */
[----:B------:R-:W0:Y:S01]  /*0260*/  @P5 LDC.64 R64, c[0x0][0x3e8] ;  /* 0x0000fa00ff405b82 */ /* 0x000e220000000a00 */
[----:B-1----:R-:W-:Y:S01]  /*0270*/  MOV R2, UR4 ;  /* 0x0000000400027c02 */ /* 0x002fe20008000f00 */
[C---:B--2---:R-:W-:Y:S01]  /*0280*/  @P3 IMAD.WIDE.U32 R54, R67.reuse, 0x10, R54 ;  /* 0x0000001043363825 */ /* 0x044fe200078e0036 */
[----:B------:R-:W5:Y:S03]  /*0290*/  @P1 LDG.E.128 R16, desc[UR10][R52.64] ;  /* 0x0000000a34101981 */ /* 0x000f66000c1e1d00 */
[C---:B----4-:R-:W-:Y:S01]  /*02a0*/  @P3 IMAD.WIDE.U32 R56, R67.reuse, 0x10, R56 ;  /* 0x0000001043383825 */ /* 0x050fe200078e0038 */
[----:B------:R-:W-:Y:S01]  /*02b0*/  @P3 IADD3 R67, PT, PT, R67, 0x80, RZ ;  /* 0x0000008043433810 */ /* 0x000fe20007ffe0ff */
[----:B------:R-:W5:Y:S01]  /*02c0*/  @P3 LDG.E.128 R20, desc[UR10][R54.64] ;  /* 0x0000000a36143981 */ /* 0x000f62000c1e1d00 */
[----:B------:R-:W-:-:S03]  /*02d0*/  ISETP.GE.AND P2, PT, R2, UR5, PT ;  /* 0x0000000502007c0c */ /* 0x000fc6000bf46270 */
[C---:B---3--:R-:W-:Y:S01]  /*02e0*/  @P4 IMAD.WIDE.U32 R58, R67.reuse, 0x10, R58 ;  /* 0x00000010433a4825 */ /* 0x048fe200078e003a */
[----:B------:R-:W5:Y:S03]  /*02f0*/  @P3 LDG.E.128 R24, desc[UR10][R56.64] ;  /* 0x0000000a38183981 */ /* 0x000f66000c1e1d00 */
[C---:B0-----:R-:W-:Y:S01]  /*0300*/  @P4 IMAD.WIDE.U32 R60, R67.reuse, 0x10, R60 ;  /* 0x00000010433c4825 */ /* 0x041fe200078e003c */
[----:B------:R-:W-:Y:S01]  /*0310*/  @P4 IADD3 R67, PT, PT, R67, 0x80, RZ ;  /* 0x0000008043434810 */ /* 0x000fe20007ffe0ff */
[----:B------:R-:W5:Y:S04]  /*0320*/  @P4 LDG.E.128 R28, desc[UR10][R58.64] ;  /* 0x0000000a3a1c4981 */ /* 0x000f68000c1e1d00 */
[C---:B------:R-:W-:Y:S01]  /*0330*/  @P5 IMAD.WIDE.U32 R46, R67.reuse, 0x10, R62 ;  /* 0x00000010432e5825 */ /* 0x040fe200078e003e */
[----:B------:R0:W5:Y:S03]  /*0340*/  @P4 LDG.E.128 R32, desc[UR10][R60.64] ;  /* 0x0000000a3c204981 */ /* 0x000166000c1e1d00 */
[----:B------:R-:W-:Y:S01]  /*0350*/  @P5 IMAD.WIDE.U32 R48, R67, 0x10, R64 ;  /* 0x0000001043305825 */ /* 0x000fe200078e0040 */
[----:B------:R-:W5:Y:S01]  /*0360*/  @P5 LDG.E.128 R36, desc[UR10][R46.64] ;  /* 0x0000000a2e245981 */ /* 0x000f62000c1e1d00 */
[----:B------:R-:W-:-:S02]  /*0370*/  CS2R R98, SRZ ;  /* 0x0000000000627805 */ /* 0x000fc4000001ff00 */
[----:B------:R-:W-:Y:S02]  /*0380*/  CS2R R92, SRZ ;  /* 0x00000000005c7805 */ /* 0x000fe4000001ff00 */
[----:B------:R-:W-:Y:S01]  /*0390*/  CS2R R94, SRZ ;  /* 0x00000000005e7805 */ /* 0x000fe2000001ff00 */
[----:B------:R1:W5:Y:S01]  /*03a0*/  @P5 LDG.E.128 R40, desc[UR10][R48.64] ;  /* 0x0000000a30285981 */ /* 0x000362000c1e1d00 */
        /* <DEDUP_REMOVED lines=15> */
[----:B------:R-:W-:-:S02]  /*04a0*/  CS2R R62, SRZ ;  /* 0x00000000003e7805 */ /* 0x000fc4000001ff00 */
[----:B------:R-:W-:Y:S02]  /*04b0*/  CS2R R56, SRZ ;  /* 0x0000000000387805 */ /* 0x000fe4000001ff00 */
[----:B------:R-:W-:Y:S02]  /*04c0*/  CS2R R58, SRZ ;  /* 0x00000000003a7805 */ /* 0x000fe4000001ff00 */
[----:B------:R-:W-:Y:S02]  /*04d0*/  CS2R R52, SRZ ;  /* 0x0000000000347805 */ /* 0x000fe4000001ff00 */
[----:B------:R-:W-:Y:S02]  /*04e0*/  CS2R R54, SRZ ;  /* 0x0000000000367805 */ /* 0x000fe4000001ff00 */
[----:B-1----:R-:W-:Y:S02]  /*04f0*/  CS2R R48, SRZ ;  /* 0x0000000000307805 */ /* 0x002fe4000001ff00 */
[----:B------:R-:W-:-:S02]  /*0500*/  CS2R R50, SRZ ;  /* 0x0000000000327805 */ /* 0x000fc4000001ff00 */
[----:B------:R-:W-:Y:S02]  /*0510*/  CS2R R44, SRZ ;  /* 0x00000000002c7805 */ /* 0x000fe4000001ff00 */
[----:B------:R-:W-:Y:S01]  /*0520*/  CS2R R46, SRZ ;  /* 0x00000000002e7805 */ /* 0x000fe2000001ff00 */
[----:B------:R-:W-:Y:S06]  /*0530*/  @P2 BRA `(.L_x_2610) ;  /* 0x0000006800402947 */ /* 0x000fec0003800000 */
        /* <DEDUP_REMOVED lines=32> */
[----:B------:R-:W1:Y:S01]  /*0740*/  LDCU.U8 UR9, c[0x0][0x410] ;  /* 0x00008200ff0977ac */ /* 0x000e620008000000 */
[----:B------:R-:W2:Y:S01]  /*0750*/  LDCU UR14, c[0x0][0x400] ;  /* 0x00008000ff0e77ac */ /* 0x000ea20008000800 */
[----:B------:R-:W3:Y:S01]  /*0760*/  LDCU.64 UR12, c[0x0][0x438] ;  /* 0x00008700ff0c77ac */ /* 0x000ee20008000a00 */
[----:B------:R-:W4:Y:S06]  /*0770*/  LDCU.64 UR6, c[0x0][0x478] ;  /* 0x00008f00ff0677ac */ /* 0x000f2c0008000a00 */
.L_x_2683:
[----:B------:R-:W0:Y:S08]  /*0780*/  LDC.64 R106, c[0x0][0x3f8] ;  /* 0x0000fe00ff6a7b82 */ /* 0x000e300000000a00 */
[----:B-1----:R-:W1:Y:S08]  /*0790*/  LDC.64 R104, c[0x0][0x3c8] ;  /* 0x0000f200ff687b82 */ /* 0x002e700000000a00 */
[----:B--234-:R-:W2:Y:S01]  /*07a0*/  LDC.64 R110, c[0x0][0x3f0] ;  /* 0x0000fc00ff6e7b82 */ /* 0x01cea20000000a00 */
[----:B0-----:R-:W-:-:S05]  /*07b0*/  IMAD.WIDE R106, R2, 0x4, R106 ;  /* 0x00000004026a7825 */ /* 0x001fca00078e026a */
[----:B------:R-:W3:Y:S01]  /*07c0*/  LDG.E R168, desc[UR10][R106.64] ;  /* 0x0000000a6aa87981 */ /* 0x000ee2000c1e1900 */
[----:B-1----:R-:W-:-:S05]  /*07d0*/  IMAD.WIDE R104, R2, 0x4, R104 ;  /* 0x0000000402687825 */ /* 0x002fca00078e0268 */
[----:B-----5:R0:W5:Y:S01]  /*07e0*/  LDG.E R169, desc[UR10][R104.64] ;  /* 0x0000000a68a97981 */ /* 0x020162000c1e1900 */
[----:B--2---:R-:W-:-:S05]  /*07f0*/  IMAD.WIDE R110, R2, 0x4, R110 ;  /* 0x00000004026e7825 */ /* 0x004fca00078e026e */
[----:B------:R0:W5:Y:S01]  /*0800*/  LDG.E R177, desc[UR10][R110.64] ;  /* 0x0000000a6eb17981 */ /* 0x000162000c1e1900 */
[----:B------:R-:W-:Y:S01]  /*0810*/  BSSY.RECONVERGENT B0, `(.L_x_2611) ;  /* 0x000015c000007945 */ /* 0x000fe20003800200 */
[----:B------:R-:W-:Y:S02]  /*0820*/  CS2R R108, SRZ ;  /* 0x00000000006c7805 */ /* 0x000fe4000001ff00 */
        /* <DEDUP_REMOVED lines=15> */
[----:B------:R-:W-:-:S02]  /*0920*/  SHF.R.S32.HI R109, RZ, 0x1f, R108 ;  /* 0x0000001fff6d7819 */ /* 0x000fc4000001146c */
[----:B------:R-:W-:Y:S02]  /*0930*/  LEA.HI R107, R107, R106, RZ, 0x2 ;  /* 0x0000006a6b6b7211 */ /* 0x000fe400078f10ff */
[----:B------:R-:W-:Y:S02]  /*0940*/  LEA.HI R111, R109, R108, RZ, 0x2 ;  /* 0x0000006c6d6f7211 */ /* 0x000fe400078f10ff */
[----:B------:R-:W-:Y:S02]  /*0950*/  CS2R R108, SRZ ;  /* 0x00000000006c7805 */ /* 0x000fe4000001ff00 */
[C---:B------:R-:W-:Y:S02]  /*0960*/  ISETP.GE.U32.AND P2, PT, R0.reuse, 0x180, PT ;  /* 0x000001800000780c */ /* 0x040fe40003f46070 */
[C---:B------:R-:W-:Y:S02]  /*0970*/  ISETP.GE.U32.AND P3, PT, R0.reuse, 0x200, PT ;  /* 0x000002000000780c */ /* 0x040fe40003f66070 */
[----:B------:R-:W-:-:S02]  /*0980*/  ISETP.GE.U32.AND P4, PT, R0, 0x280, PT ;  /* 0x000002800000780c */ /* 0x000fc40003f86070 */
        /* <DEDUP_REMOVED lines=21> */
[----:B------:R-:W-:-:S02]  /*0ae0*/  MOV R107, R108 ;  /* 0x0000006c006b7202 */ /* 0x000fc40000000f00 */
[C---:B---3--:R-:W-:Y:S02]  /*0af0*/  SHF.R.U64 R109, R170.reuse, 0x10, R171 ;  /* 0x00000010aa6d7819 */ /* 0x048fe400000012ab */
[----:B------:R-:W-:Y:S02]  /*0b00*/  SHF.L.U32 R3, R170, 0x10, RZ ;  /* 0x00000010aa037819 */ /* 0x000fe400000006ff */
[----:B------:R-:W-:Y:S02]  /*0b10*/  SHF.L.U32 R107, R107, 0x10, RZ ;  /* 0x000000106b6b7819 */ /* 0x000fe400000006ff */
[----:B------:R-:W-:Y:S01]  /*0b20*/  SHF.L.U32 R109, R109, 0x10, RZ ;  /* 0x000000106d6d7819 */ /* 0x000fe200000006ff */
[----:B------:R-:W-:Y:S01]  /*0b30*/  FADD.FTZ R108, -R104, R3 ;  /* 0x00000003686c7221 */ /* 0x000fe20000010100 */
[----:B------:R-:W-:Y:S02]  /*0b40*/  SHF.R.U32.HI R173, RZ, 0x10, R171 ;  /* 0x00000010ffad7819 */ /* 0x000fe400000116ab */
[----:B------:R-:W-:Y:S01]  /*0b50*/  SHF.L.U32 R174, R174, 0x10, RZ ;  /* 0x00000010aeae7819 */ /* 0x000fe200000006ff */
[----:B------:R-:W-:Y:S01]  /*0b60*/  FADD.FTZ R170, -R104, R109 ;  /* 0x0000006d68aa7221 */ /* 0x000fe20000010100 */
[----:B0-----:R-:W-:Y:S01]  /*0b70*/  SHF.L.U32 R111, R172, 0x10, RZ ;  /* 0x00000010ac6f7819 */ /* 0x001fe200000006ff */
[----:B-----5:R-:W-:Y:S01]  /*0b80*/  FMUL.FTZ R3, R169, R108 ;  /* 0x0000006ca9037220 */ /* 0x020fe20000410000 */
[----:B------:R-:W-:Y:S01]  /*0b90*/  SHF.L.U32 R171, R171, 0x10, RZ ;  /* 0x00000010abab7819 */ /* 0x000fe200000006ff */
[-C--:B------:R-:W-:Y:S01]  /*0ba0*/  FMUL.FTZ R172, R4, R107.reuse ;  /* 0x0000006b04ac7220 */ /* 0x080fe20000410000 */
[----:B------:R-:W-:Y:S01]  /*0bb0*/  SHF.L.U32 R109, R173, 0x10, RZ ;  /* 0x00000010ad6d7819 */ /* 0x000fe200000006ff */
[----:B------:R-:W-:Y:S01]  /*0bc0*/  FADD.FTZ R80, R80, R107 ;  /* 0x0000006b50507221 */ /* 0x000fe20000010000 */
[----:B------:R-:W-:Y:S01]  /*0bd0*/  FMUL.FTZ R170, R169, R170 ;  /* 0x000000aaa9aa7220 */ /* 0x000fe20000410000 */
[----:B------:R-:W-:Y:S01]  /*0be0*/  FFMA.FTZ R100, R3, R107, R100 ;  /* 0x0000006b03647223 */ /* 0x000fe20000010064 */
[----:B------:R-:W-:Y:S01]  /*0bf0*/  FMUL.FTZ R173, R5, R174 ;  /* 0x000000ae05ad7220 */ /* 0x000fe20000410000 */
[----:B------:R-:W-:Y:S01]  /*0c00*/  FADD.FTZ R108, RZ, R172 ;  /* 0x000000acff6c7221 */ /* 0x000fe20000010000 */
[C---:B------:R-:W-:Y:S01]  /*0c10*/  FADD.FTZ R110, -R104.reuse, R171 ;  /* 0x000000ab686e7221 */ /* 0x040fe20000010100 */
[----:B------:R-:W-:Y:S01]  /*0c20*/  FFMA.FTZ R107, R3, R172, RZ ;  /* 0x000000ac036b7223 */ /* 0x000fe200000100ff */
[----:B------:R-:W-:Y:S01]  /*0c30*/  FADD.FTZ R176, -R104, R109 ;  /* 0x0000006d68b07221 */ /* 0x000fe20000010100 */
[----:B------:R-:W-:Y:S01]  /*0c40*/  SHF.L.U32 R180, R180, 0x10, RZ ;  /* 0x00000010b4b47819 */ /* 0x000fe200000006ff */
[----:B------:R-:W-:Y:S01]  /*0c50*/  FADD.FTZ R81, R81, R174 ;  /* 0x000000ae51517221 */ /* 0x000fe20000010000 */
[----:B------:R-:W-:Y:S01]  /*0c60*/  FFMA.FTZ R101, R170, R174, R101 ;  /* 0x000000aeaa657223 */ /* 0x000fe20000010065 */
[----:B------:R-:W-:Y:S01]  /*0c70*/  FADD.FTZ R109, R108, R173 ;  /* 0x000000ad6c6d7221 */ /* 0x000fe20000010000 */
[C---:B------:R-:W-:Y:S01]  /*0c80*/  FMUL.FTZ R171, R169.reuse, R110 ;  /* 0x0000006ea9ab7220 */ /* 0x040fe20000410000 */
[----:B------:R-:W-:Y:S01]  /*0c90*/  FMUL.FTZ R174, R6, R111 ;  /* 0x0000006f06ae7220 */ /* 0x000fe20000410000 */
        /* <DEDUP_REMOVED lines=10> */
[----:B------:R-:W-:-:S07]  /*0d40*/  FFMA.FTZ R108, R176, R175, R107 ;  /* 0x000000afb06c7223 */ /* 0x000fce000001006b */
.L_x_2614:
[----:B----4-:R-:W-:Y:S05]  /*0d50*/  BSYNC.RECONVERGENT B1 ;  /* 0x0000000000017941 */ /* 0x010fea0003800200 */
.L_x_2613:
        /* <DEDUP_REMOVED lines=19> */
[----:B------:R-:W-:Y:S02]  /*0e90*/  SHF.L.U32 R129, R124, 0x10, RZ ;  /* 0x000000107c817819 */ /* 0x000fe400000006ff */
[----:B0-----:R-:W-:Y:S02]  /*0ea0*/  SHF.L.U32 R123, R111, 0x10, RZ ;  /* 0x000000106f7b7819 */ /* 0x001fe400000006ff */
[----:B------:R-:W-:Y:S01]  /*0eb0*/  MOV R107, R110 ;  /* 0x0000006e006b7202 */ /* 0x000fe20000000f00 */
[----:B------:R-:W-:Y:S01]  /*0ec0*/  FADD.FTZ R122, -R104, R129 ;  /* 0x00000081687a7221 */ /* 0x000fe20000010100 */
[----:B------:R-:W-:Y:S01]  /*0ed0*/  SHF.L.U32 R111, R126, 0x10, RZ ;  /* 0x000000107e6f7819 */ /* 0x000fe200000006ff */
[----:B------:R-:W-:Y:S01]  /*0ee0*/  FADD.FTZ R126, -R104, R123 ;  /* 0x0000007b687e7221 */ /* 0x000fe20000010100 */
[----:B------:R-:W-:Y:S02]  /*0ef0*/  SHF.R.U32.HI R124, RZ, 0x10, R125 ;  /* 0x00000010ff7c7819 */ /* 0x000fe4000001167d */
[----:B------:R-:W-:Y:S01]  /*0f00*/  SHF.L.U32 R107, R107, 0x10, RZ ;  /* 0x000000106b6b7819 */ /* 0x000fe200000006ff */
[----:B-----5:R-:W-:Y:S01]  /*0f10*/  FMUL.FTZ R123, R169, R122 ;  /* 0x0000007aa97b7220 */ /* 0x020fe20000410000 */
[----:B------:R-:W-:Y:S01]  /*0f20*/  SHF.L.U32 R125, R125, 0x10, RZ ;  /* 0x000000107d7d7819 */ /* 0x000fe200000006ff */
[----:B------:R-:W-:Y:S01]  /*0f30*/  FMUL.FTZ R122, R169, R126 ;  /* 0x0000007ea97a7220 */ /* 0x000fe20000410000 */
[----:B------:R-:W-:-:S02]  /*0f40*/  SHF.L.U32 R110, R127, 0x10, RZ ;  /* 0x000000107f6e7819 */ /* 0x000fc400000006ff */
[----:B------:R-:W-:Y:S01]  /*0f50*/  SHF.L.U32 R129, R124, 0x10, RZ ;  /* 0x000000107c817819 */ /* 0x000fe200000006ff */
[-C--:B------:R-:W-:Y:S01]  /*0f60*/  FMUL.FTZ R124, R12, R107.reuse ;  /* 0x0000006b0c7c7220 */ /* 0x080fe20000410000 */
[----:B------:R-:W-:Y:S01]  /*0f70*/  FADD.FTZ R128, -R104, R125 ;  /* 0x0000007d68807221 */ /* 0x000fe20000010100 */
[----:B------:R-:W-:Y:S01]  /*0f80*/  FADD.FTZ R76, R76, R107 ;  /* 0x0000006b4c4c7221 */ /* 0x000fe20000010000 */
[----:B------:R-:W-:Y:S01]  /*0f90*/  FFMA.FTZ R96, R123, R107, R96 ;  /* 0x0000006b7b607223 */ /* 0x000fe20000010060 */
[----:B------:R-:W-:Y:S01]  /*0fa0*/  FADD.FTZ R77, R77, R110 ;  /* 0x0000006e4d4d7221 */ /* 0x000fe20000010000 */
[-C--:B------:R-:W-:Y:S01]  /*0fb0*/  FFMA.FTZ R97, R122, R110.reuse, R97 ;  /* 0x0000006e7a617223 */ /* 0x080fe20000010061 */
[----:B------:R-:W-:Y:S01]  /*0fc0*/  FMUL.FTZ R127, R13, R110 ;  /* 0x0000006e0d7f7220 */ /* 0x000fe20000410000 */
[----:B------:R-:W-:Y:S01]  /*0fd0*/  FADD.FTZ R110, R109, R124 ;  /* 0x0000007c6d6e7221 */ /* 0x000fe20000010000 */
[----:B------:R-:W-:Y:S01]  /*0fe0*/  FFMA.FTZ R107, R123, R124, R108 ;  /* 0x0000007c7b6b7223 */ /* 0x000fe2000001006c */
[----:B------:R-:W-:Y:S01]  /*0ff0*/  SHF.L.U32 R180, R180, 0x10, RZ ;  /* 0x00000010b4b47819 */ /* 0x000fe200000006ff */
[C---:B------:R-:W-:Y:S01]  /*1000*/  FMUL.FTZ R125, R169.reuse, R128 ;  /* 0x00000080a97d7220 */ /* 0x040fe20000410000 */
        /* <DEDUP_REMOVED lines=14> */
.L_x_2616:
[----:B------:R-:W-:Y:S05]  /*10f0*/  BSYNC.RECONVERGENT B1 ;  /* 0x0000000000017941 */ /* 0x000fea0003800200 */
.L_x_2615:
        /* <DEDUP_REMOVED lines=57> */
.L_x_2618:
[----:B------:R-:W-:Y:S05]  /*1490*/  BSYNC.RECONVERGENT B1 ;  /* 0x0000000000017941 */ /* 0x000fea0003800200 */
.L_x_2617:
        /* <DEDUP_REMOVED lines=57> */
.L_x_2620:
[----:B------:R-:W-:Y:S05]  /*1830*/  BSYNC.RECONVERGENT B1 ;  /* 0x0000000000017941 */ /* 0x000fea0003800200 */
.L_x_2619:
        /* <DEDUP_REMOVED lines=12> */
[C-C-:B--2---:R-:W-:Y:S02]  /*1900*/  SHF.R.U64 R164, R158.reuse, 0x10, R159.reuse ;  /* 0x000000109ea47819 */ /* 0x144fe4000000129f */
[----:B------:R-:W-:Y:S02]  /*1910*/  SHF.R.U32.HI R163, RZ, 0x10, R159 ;  /* 0x00000010ffa37819 */ /* 0x000fe4000001169f */
[----:B------:R-:W-:Y:S02]  /*1920*/  SHF.L.U32 R105, R158, 0x10, RZ ;  /* 0x000000109e697819 */ /* 0x000fe400000006ff */
[----:B------:R-:W-:Y:S02]  /*1930*/  SHF.L.U32 R161, R159, 0x10, RZ ;  /* 0x000000109fa17819 */ /* 0x000fe400000006ff */
[----:B------:R-:W-:Y:S02]  /*1940*/  SHF.L.U32 R159, R164, 0x10, RZ ;  /* 0x00000010a49f7819 */ /* 0x000fe400000006ff */
[----:B---3--:R-:W-:-:S02]  /*1950*/  MOV R157, R106 ;  /* 0x0000006a009d7202 */ /* 0x008fc40000000f00 */
[----:B------:R-:W-:Y:S02]  /*1960*/  SHF.L.U32 R163, R163, 0x10, RZ ;  /* 0x00000010a3a37819 */ /* 0x000fe400000006ff */
[----:B------:R-:W-:Y:S01]  /*1970*/  SHF.R.U64 R162, R106, 0x10, R107 ;  /* 0x000000106aa27819 */ /* 0x000fe2000000126b */
[C---:B------:R-:W-:Y:S01]  /*1980*/  FADD.FTZ R106, -R104.reuse, R105 ;  /* 0x00000069686a7221 */ /* 0x040fe20000010100 */
[----:B------:R-:W-:Y:S01]  /*1990*/  MOV R160, R107 ;  /* 0x0000006b00a07202 */ /* 0x000fe20000000f00 */
[C---:B------:R-:W-:Y:S01]  /*19a0*/  FADD.FTZ R158, -R104.reuse, R159 ;  /* 0x0000009f689e7221 */ /* 0x040fe20000010100 */
[----:B------:R-:W-:Y:S01]  /*19b0*/  SHF.L.U32 R105, R157, 0x10, RZ ;  /* 0x000000109d697819 */ /* 0x000fe200000006ff */
[C---:B0-----:R-:W-:Y:S01]  /*19c0*/  FADD.FTZ R110, -R104.reuse, R161 ;  /* 0x000000a1686e7221 */ /* 0x041fe20000010100 */
[----:B------:R-:W-:Y:S01]  /*19d0*/  FADD.FTZ R164, -R104, R163 ;  /* 0x000000a368a47221 */ /* 0x000fe20000010100 */
[----:B------:R-:W-:Y:S01]  /*19e0*/  SHF.R.U32.HI R180, RZ, 0x10, R107 ;  /* 0x00000010ffb47819 */ /* 0x000fe2000001166b */
[C---:B-----5:R-:W-:Y:S01]  /*19f0*/  FMUL.FTZ R158, R169.reuse, R158 ;  /* 0x0000009ea99e7220 */ /* 0x060fe20000410000 */
[----:B------:R-:W-:Y:S01]  /*1a00*/  SHF.L.U32 R104, R162, 0x10, RZ ;  /* 0x00000010a2687819 */ /* 0x000fe200000006ff */
[C---:B------:R-:W-:Y:S01]  /*1a10*/  FMUL.FTZ R157, R169.reuse, R106 ;  /* 0x0000006aa99d7220 */ /* 0x040fe20000410000 */
[----:B------:R-:W-:Y:S01]  /*1a20*/  SHF.L.U32 R107, R160, 0x10, RZ ;  /* 0x00000010a06b7819 */ /* 0x000fe200000006ff */
[-C--:B------:R-:W-:Y:S01]  /*1a30*/  FMUL.FTZ R160, R36, R105.reuse ;  /* 0x0000006924a07220 */ /* 0x080fe20000410000 */
[----:B------:R-:W-:Y:S01]  /*1a40*/  FMUL.FTZ R161, R169, R110 ;  /* 0x0000006ea9a17220 */ /* 0x000fe20000410000 */
        /* <DEDUP_REMOVED lines=21> */
[----:B------:R-:W-:Y:S06]  /*1ba0*/  BRA `(.L_x_2621) ;  /* 0x0000000000887947 */ /* 0x000fec0003800000 */
.L_x_2612:
        /* <DEDUP_REMOVED lines=34> */
.L_x_2621:
[----:B----4-:R-:W-:Y:S05]  /*1dd0*/  BSYNC.RECONVERGENT B0 ;  /* 0x0000000000007941 */ /* 0x010fea0003800200 */
.L_x_2611:
        /* <DEDUP_REMOVED lines=31> */
.L_x_2623:
[----:B------:R-:W-:Y:S05]  /*1fd0*/  BSYNC.RECONVERGENT B0 ;  /* 0x0000000000007941 */ /* 0x000fea0003800200 */
.L_x_2622:
[----:B------:R-:W1:Y:S08]  /*1fe0*/  S2UR UR5, SR_CgaCtaId ;  /* 0x00000000000579c3 */ /* 0x000e700000008800 */
[----:B------:R-:W-:Y:S01]  /*1ff0*/  BAR.SYNC.DEFER_BLOCKING 0x0 ;  /* 0x0000000000007b1d */ /* 0x000fe20000010000 */
[----:B-----5:R-:W-:Y:S02]  /*2000*/  ISETP.GE.AND P2, PT, R177, 0x1, PT ;  /* 0x00000001b100780c */ /* 0x020fe40003f46270 */
[----:B------:R-:W-:-:S02]  /*2010*/  ISETP.GE.U32.AND P0, PT, R0, 0x80, PT ;  /* 0x000000800000780c */ /* 0x000fc40003f06070 */
[----:B------:R-:W-:Y:S01]  /*2020*/  ISETP.NE.AND P3, PT, RZ, UR9, PT ;  /* 0x00000009ff007c0c */ /* 0x000fe2000bf65270 */
[----:B------:R-:W-:Y:S01]  /*2030*/  UMOV UR4, 0x400 ;  /* 0x0000040000047882 */ /* 0x000fe20000000000 */
[----:B------:R-:W-:Y:S07]  /*2040*/  BSSY.RECONVERGENT B0, `(.L_x_2624) ;  /* 0x000010f000007945 */ /* 0x000fee0003800200 */
[----:B0-----:R-:W-:-:S05]  /*2050*/  @P2 IADD3 R180, PT, PT, R177, -0x1, RZ ;  /* 0xffffffffb1b42810 */ /* 0x001fca0007ffe0ff */
[----:B------:R-:W-:Y:S01]  /*2060*/  @P2 IMAD R180, R180, R155, RZ ;  /* 0x0000009bb4b42224 */ /* 0x000fe200078e02ff */
[----:B-1----:R-:W-:-:S04]  /*2070*/  ULEA UR4, UR5, UR4, 0x18 ;  /* 0x0000000405047291 */ /* 0x002fc8000f8ec0ff */
[----:B------:R-:W-:Y:S02]  /*2080*/  UIADD3 UR5, UPT, UPT, UR4, 0x2820, URZ ;  /* 0x0000282004057890 */ /* 0x000fe4000fffe0ff */
[----:B------:R-:W-:Y:S02]  /*2090*/  @!UP1 UIADD3 UR5, UPT, UPT, UR4, 0x2800, URZ ;  /* 0x0000280004059890 */ /* 0x000fe4000fffe0ff */
[----:B------:R-:W-:Y:S02]  /*20a0*/  UIADD3 UR8, UPT, UPT, UR4, 0x2830, URZ ;  /* 0x0000283004087890 */ /* 0x000fe4000fffe0ff */
[----:B------:R-:W-:-:S05]  /*20b0*/  @!UP1 UIADD3 UR8, UPT, UPT, UR4, 0x2810, URZ ;  /* 0x0000281004089890 */ /* 0x000fca000fffe0ff */
[----:B------:R-:W0:Y:S04]  /*20c0*/  LDS.128 R104, [UR5] ;  /* 0x00000005ff687984 */ /* 0x000e280008000c00 */
[----:B------:R-:W1:Y:S01]  /*20d0*/  LDS.128 R108, [UR8] ;  /* 0x00000008ff6c7984 */ /* 0x000e620008000c00 */
[----:B0-----:R-:W-:Y:S01]  /*20e0*/  FADD.FTZ R177, RZ, R104 ;  /* 0x00000068ffb17221 */ /* 0x001fe20000010000 */
[----:B------:R-:W-:Y:S01]  /*20f0*/  FADD.FTZ R104, RZ, R105 ;  /* 0x00000069ff687221 */ /* 0x000fe20000010000 */
[----:B------:R-:W-:Y:S02]  /*2100*/  @P2 SHF.R.S32.HI R105, RZ, 0x1f, R180 ;  /* 0x0000001fff692819 */ /* 0x000fe400000114b4 */
[----:B------:R-:W-:Y:S01]  /*2110*/  FADD.FTZ R177, R106, R177 ;  /* 0x000000b16ab17221 */ /* 0x000fe20000010000 */
[----:B------:R-:W-:Y:S01]  /*2120*/  FADD.FTZ R104, R107, R104 ;  /* 0x000000686b687221 */ /* 0x000fe20000010000 */
[----:B------:R-:W-:-:S02]  /*2130*/  @P2 LEA.HI R107, R105, R180, RZ, 0x2 ;  /* 0x000000b4696b2211 */ /* 0x000fc400078f10ff */
[----:B-1----:R-:W-:Y:S01]  /*2140*/  FADD.FTZ R177, R177, R108 ;  /* 0x0000006cb1b17221 */ /* 0x002fe20000010000 */
[----:B------:R-:W-:-:S03]  /*2150*/  FADD.FTZ R104, R104, R109 ;  /* 0x0000006d68687221 */ /* 0x000fc60000010000 */
[----:B------:R-:W-:Y:S01]  /*2160*/  FADD.FTZ R106, R110, R177 ;  /* 0x000000b16e6a7221 */ /* 0x000fe20000010000 */
[----:B------:R-:W-:Y:S01]  /*2170*/  FADD.FTZ R105, R111, R104 ;  /* 0x000000686f697221 */ /* 0x000fe20000010000 */
[----:B------:R-:W-:Y:S01]  /*2180*/  HFMA2 R104, -RZ, RZ, 0, 0 ;  /* 0x00000000ff687431 */ /* 0x000fe200000001ff */
[----:B------:R-:W-:Y:S01]  /*2190*/  @P2 LEA.HI.SX32 R104, R107, R154, 0x1e ;  /* 0x0000009a6b682211 */ /* 0x000fe200078ff2ff */
        /* <DEDUP_REMOVED lines=14> */
.L_x_2626:
        /* <DEDUP_REMOVED lines=14> */
[----:B------:R-:W-:Y:S02]  /*2360*/  FMUL.FTZ R109, R8, R107 ;  /* 0x0000006b086d7220 */ /* 0x000fe40000410000 */
[----:B------:R-:W-:-:S03]  /*2370*/  FFMA.FTZ R60, R107, R108, R60 ;  /* 0x0000006c6b3c7223 */ /* 0x000fc6000001003c */
[----:B------:R-:W-:-:S04]  /*2380*/  F2FP.BF16.F32.PACK_AB R109, RZ, R109 ;  /* 0x0000006dff6d723e */ /* 0x000fc800000010ff */
[----:B------:R-:W-:-:S07]  /*2390*/  PRMT R149, R109, 0x7610, R149 ;  /* 0x000076106d957816 */ /* 0x000fce0000000095 */
.L_x_2629:
        /* <DEDUP_REMOVED lines=9> */
[----:B------:R-:W-:-:S04]  /*2430*/  FFMA.FTZ R61, R108, R107, R61 ;  /* 0x0000006b6c3d7223 */ /* 0x000fc8000001003d */
[----:B------:R-:W-:-:S04]  /*2440*/  F2FP.BF16.F32.PACK_AB R109, RZ, R109 ;  /* 0x0000006dff6d723e */ /* 0x000fc800000010ff */
[----:B------:R-:W-:-:S07]  /*2450*/  PRMT R151, R109, 0x7610, R151 ;  /* 0x000076106d977816 */ /* 0x000fce0000000097 */
.L_x_2630:
        /* <DEDUP_REMOVED lines=12> */
.L_x_2631:
        /* <DEDUP_REMOVED lines=11> */
[----:B------:R-:W-:Y:S01]  /*25d0*/  PRMT R153, R109, 0x7610, R153 ;  /* 0x000076106d997816 */ /* 0x000fe20000000099 */
[----:B------:R-:W-:Y:S06]  /*25e0*/  BRA `(.L_x_2632) ;  /* 0x0000000800787947 */ /* 0x000fec0003800000 */
.L_x_2628:
[----:B------:R-:W0:Y:S01]  /*25f0*/  @P2 LDC R146, c[0x0][0x40c] ;  /* 0x00010300ff922b82 */ /* 0x000e220000000800 */
[-CC-:B------:R-:W-:Y:S01]  /*2600*/  FFMA.FTZ R107, R3, R105.reuse, R106.reuse ;  /* 0x00000069036b7223 */ /* 0x180fe2000001006a */
[-CC-:B------:R-:W-:Y:S01]  /*2610*/  FFMA.FTZ R109, R171, R105.reuse, R106.reuse ;  /* 0x00000069ab6d7223 */ /* 0x180fe2000001006a */
[----:B------:R-:W-:Y:S01]  /*2620*/  FFMA.FTZ R110, R170, R105, R106 ;  /* 0x00000069aa6e7223 */ /* 0x000fe2000001006a */
[----:B------:R-:W-:Y:S01]  /*2630*/  ISETP.GT.AND P1, PT, R168, RZ, PT ;  /* 0x000000ffa800720c */ /* 0x000fe20003f24270 */
[----:B------:R-:W-:Y:S01]  /*2640*/  FADD.FTZ R108, R172, -R107 ;  /* 0x8000006bac6c7221 */ /* 0x000fe20000010000 */
[----:B------:R-:W-:Y:S01]  /*2650*/  @P2 SHF.L.U32 R179, R166, 0x10, RZ ;  /* 0x00000010a6b32819 */ /* 0x000fe200000006ff */
[----:B------:R-:W-:Y:S01]  /*2660*/  FADD.FTZ R110, R173, -R110 ;  /* 0x8000006ead6e7221 */ /* 0x000fe20000010000 */
[----:B------:R-:W1:Y:S01]  /*2670*/  @P2 LDC R148, c[0x0][0x40c] ;  /* 0x00010300ff942b82 */ /* 0x000e620000000800 */
[C---:B------:R-:W-:Y:S01]  /*2680*/  FMUL.FTZ R107, R169.reuse, R108 ;  /* 0x0000006ca96b7220 */ /* 0x040fe20000410000 */
[----:B------:R-:W-:Y:S01]  /*2690*/  FADD.FTZ R108, R174, -R109 ;  /* 0x8000006dae6c7221 */ /* 0x000fe20000010000 */
[----:B------:R-:W-:-:S03]  /*26a0*/  FMUL.FTZ R110, R169, R110 ;  /* 0x0000006ea96e7220 */ /* 0x000fc60000410000 */
[----:B------:R-:W-:Y:S01]  /*26b0*/  FSEL R107, R107, RZ, P1 ;  /* 0x000000ff6b6b7208 */ /* 0x000fe20000800000 */
[----:B------:R-:W-:Y:S01]  /*26c0*/  FMUL.FTZ R108, R169, R108 ;  /* 0x0000006ca96c7220 */ /* 0x000fe20000410000 */
[----:B------:R-:W2:Y:S01]  /*26d0*/  @P2 LDC R111, c[0x0][0x40c] ;  /* 0x00010300ff6f2b82 */ /* 0x000ea20000000800 */
[----:B------:R-:W-:-:S03]  /*26e0*/  FSEL R110, R110, RZ, P1 ;  /* 0x000000ff6e6e7208 */ /* 0x000fc60000800000 */
[----:B------:R-:W-:Y:S01]  /*26f0*/  FSEL R147, R108, RZ, P1 ;  /* 0x000000ff6c937208 */ /* 0x000fe20000800000 */
[----:B0-----:R-:W-:Y:S01]  /*2700*/  @P2 FMUL.FTZ R109, R107, R146 ;  /* 0x000000926b6d2220 */ /* 0x001fe20000410000 */
[----:B------:R-:W-:-:S03]  /*2710*/  FFMA.FTZ R146, R176, R105, R106 ;  /* 0x00000069b0927223 */ /* 0x000fc6000001006a */
[----:B------:R-:W-:Y:S01]  /*2720*/  @P2 FMUL.FTZ R108, R8, R109 ;  /* 0x0000006d086c2220 */ /* 0x000fe20000410000 */
[----:B------:R-:W-:Y:S01]  /*2730*/  FADD.FTZ R146, R175, -R146 ;  /* 0x80000092af927221 */ /* 0x000fe20000010000 */
[----:B-1----:R-:W-:-:S03]  /*2740*/  @P2 FMUL.FTZ R177, R147, R148 ;  /* 0x0000009493b12220 */ /* 0x002fc60000410000 */
[----:B------:R-:W-:Y:S01]  /*2750*/  @P2 F2FP.BF16.F32.PACK_AB R148, RZ, R108 ;  /* 0x0000006cff94223e */ /* 0x000fe200000010ff */
[----:B------:R-:W-:Y:S01]  /*2760*/  FMUL.FTZ R146, R169, R146 ;  /* 0x00000092a9927220 */ /* 0x000fe20000410000 */
[----:B------:R-:W-:Y:S01]  /*2770*/  F2FP.BF16.F32.PACK_AB R147, RZ, R147 ;  /* 0x00000093ff93723e */ /* 0x000fe200000010ff */
[-C--:B------:R-:W-:Y:S01]  /*2780*/  @P2 FMUL.FTZ R108, R10, R177.reuse ;  /* 0x000000b10a6c2220 */ /* 0x080fe20000410000 */
[----:B------:R-:W-:Y:S01]  /*2790*/  @P2 PRMT R149, R148, 0x7610, R149 ;  /* 0x0000761094952816 */ /* 0x000fe20000000095 */
[----:B------:R-:W-:Y:S01]  /*27a0*/  @P2 FFMA.FTZ R62, R179, R177, R62 ;  /* 0x000000b1b33e2223 */ /* 0x000fe2000001003e */
[----:B--2---:R-:W-:Y:S02]  /*27b0*/  @P2 FMUL.FTZ R180, R110, R111 ;  /* 0x0000006f6eb42220 */ /* 0x004fe40000410000 */
[----:B------:R-:W-:Y:S02]  /*27c0*/  @P2 F2FP.BF16.F32.PACK_AB R148, RZ, R108 ;  /* 0x0000006cff94223e */ /* 0x000fe400000010ff */
[----:B------:R-:W-:Y:S01]  /*27d0*/  F2FP.BF16.F32.PACK_AB R108, RZ, R107 ;  /* 0x0000006bff6c723e */ /* 0x000fe200000010ff */
[----:B------:R-:W-:Y:S01]  /*27e0*/  @P2 FMUL.FTZ R111, R9, R180 ;  /* 0x000000b4096f2220 */ /* 0x000fe20000410000 */
[----:B------:R-:W-:-:S02]  /*27f0*/  FSEL R107, R146, RZ, P1 ;  /* 0x000000ff926b7208 */ /* 0x000fc40000800000 */
[----:B------:R-:W-:Y:S02]  /*2800*/  PRMT R146, R108, 0x7610, R146 ;  /* 0x000076106c927816 */ /* 0x000fe40000000092 */
[----:B------:R-:W-:Y:S02]  /*2810*/  @P2 F2FP.BF16.F32.PACK_AB R111, RZ, R111 ;  /* 0x0000006fff6f223e */ /* 0x000fe400000010ff */
[----:B------:R-:W-:Y:S02]  /*2820*/  @P2 SHF.L.U32 R108, R167, 0x10, RZ ;  /* 0x00000010a76c2819 */ /* 0x000fe400000006ff */
[----:B------:R-:W-:Y:S02]  /*2830*/  @P2 PRMT R151, R111, 0x7610, R151 ;  /* 0x000076106f972816 */ /* 0x000fe40000000097 */
[----:B------:R-:W-:Y:S01]  /*2840*/  @P2 SHF.L.U32 R111, R165, 0x10, RZ ;  /* 0x00000010a56f2819 */ /* 0x000fe200000006ff */
[----:B------:R-:W-:Y:S01]  /*2850*/  @P2 FFMA.FTZ R61, R108, R180, R61 ;  /* 0x000000b46c3d2223 */ /* 0x000fe2000001003d */
[----:B------:R-:W-:-:S02]  /*2860*/  F2FP.BF16.F32.PACK_AB R110, RZ, R110 ;  /* 0x0000006eff6e723e */ /* 0x000fc400000010ff */
[----:B------:R-:W-:Y:S01]  /*2870*/  @P2 PRMT R152, R148, 0x7610, R152 ;  /* 0x0000761094982816 */ /* 0x000fe20000000098 */
[----:B------:R-:W-:Y:S01]  /*2880*/  @P2 FFMA.FTZ R60, R111, R109, R60 ;  /* 0x0000006d6f3c2223 */ /* 0x000fe2000001003c */
[----:B------:R-:W-:Y:S02]  /*2890*/  PRMT R148, R110, 0x7610, R148 ;  /* 0x000076106e947816 */ /* 0x000fe40000000094 */
[----:B------:R-:W-:Y:S01]  /*28a0*/  F2FP.BF16.F32.PACK_AB R150, RZ, R107 ;  /* 0x0000006bff96723e */ /* 0x000fe200000010ff */
[----:B------:R-:W-:Y:S06]  /*28b0*/  @!P2 BRA `(.L_x_2632) ;  /* 0x0000000400c4a947 */ /* 0x000fec0003800000 */
[----:B------:R-:W-:Y:S01]  /*28c0*/  FMUL.FTZ R108, R107, UR15 ;  /* 0x0000000f6b6c7c20 */ /* 0x000fe20008410000 */
[----:B------:R-:W-:-:S03]  /*28d0*/  SHF.L.U32 R110, R156, 0x10, RZ ;  /* 0x000000109c6e7819 */ /* 0x000fc600000006ff */
[-C--:B------:R-:W-:Y:S02]  /*28e0*/  FMUL.FTZ R107, R11, R108.reuse ;  /* 0x0000006c0b6b7220 */ /* 0x080fe40000410000 */
[----:B------:R-:W-:-:S03]  /*28f0*/  FFMA.FTZ R63, R110, R108, R63 ;  /* 0x0000006c6e3f7223 */ /* 0x000fc6000001003f */
[----:B------:R-:W-:-:S04]  /*2900*/  F2FP.BF16.F32.PACK_AB R107, RZ, R107 ;  /* 0x0000006bff6b723e */ /* 0x000fc800000010ff */
[----:B------:R-:W-:Y:S01]  /*2910*/  PRMT R153, R107, 0x7610, R153 ;  /* 0x000076106b997816 */ /* 0x000fe20000000099 */
[----:B------:R-:W-:Y:S06]  /*2920*/  BRA `(.L_x_2632) ;  /* 0x0000000400a87947 */ /* 0x000fec0003800000 */
.L_x_2627:
[----:B------:R-:W-:Y:S01]  /*2930*/  UMOV UR4, UR6 ;  /* 0x0000000600047c82 */ /* 0x000fe20008000000 */
[----:B------:R-:W-:Y:S01]  /*2940*/  UMOV UR5, UR7 ;  /* 0x0000000700057c82 */ /* 0x000fe20008000000 */
[----:B------:R-:W-:-:S04]  /*2950*/  UISETP.NE.U32.AND UP0, UPT, UR4, URZ, UPT ;  /* 0x000000ff0400728c */ /* 0x000fc8000bf05070 */
[----:B------:R-:W-:-:S09]  /*2960*/  UISETP.NE.AND.EX UP0, UPT, UR5, URZ, UPT, UP0 ;  /* 0x000000ff0500728c */ /* 0x000fd2000bf05300 */
[----:B------:R-:W-:Y:S05]  /*2970*/  BRA.U UP0, `(.L_x_2633) ;  /* 0x0000000100c07547 */ /* 0x000fea000b800000 */
[----:B------:R-:W-:Y:S01]  /*2980*/  ISETP.GT.AND P1, PT, R168, RZ, PT ;  /* 0x000000ffa800720c */ /* 0x000fe20003f24270 */
[----:B------:R-:W0:Y:S01]  /*2990*/  @P2 LDC R109, c[0x0][0x40c] ;  /* 0x00010300ff6d2b82 */ /* 0x000e220000000800 */
[C---:B------:R-:W-:Y:S02]  /*29a0*/  SHF.L.U32 R108, R112.reuse, 0x10, RZ ;  /* 0x00000010706c7819 */ /* 0x040fe400000006ff */
[----:B------:R-:W-:Y:S02]  /*29b0*/  SHF.R.U64 R110, R112, 0x10, R113 ;  /* 0x00000010706e7819 */ /* 0x000fe40000001271 */
[----:B------:R-:W-:Y:S02]  /*29c0*/  SHF.L.U32 R180, R113, 0x10, RZ ;  /* 0x0000001071b47819 */ /* 0x000fe400000006ff */
[----:B------:R-:W-:Y:S01]  /*29d0*/  SHF.L.U32 R110, R110, 0x10, RZ ;  /* 0x000000106e6e7819 */ /* 0x000fe200000006ff */
[----:B------:R-:W1:Y:S04]  /*29e0*/  @P2 LDC R177, c[0x0][0x40c] ;  /* 0x00010300ffb12b82 */ /* 0x000e680000000800 */
[-CC-:B------:R-:W-:Y:S01]  /*29f0*/  @P1 FFMA.FTZ R107, R3, R105.reuse, R106.reuse ;  /* 0x00000069036b1223 */ /* 0x180fe2000001006a */
[-CC-:B------:R-:W-:Y:S01]  /*2a00*/  @P1 FFMA.FTZ R182, R170, R105.reuse, R106.reuse ;  /* 0x00000069aab61223 */ /* 0x180fe2000001006a */
[----:B------:R-:W-:-:S02]  /*2a10*/  @P1 FFMA.FTZ R179, R171, R105, R106 ;  /* 0x00000069abb31223 */ /* 0x000fc4000001006a */
[----:B------:R-:W2:Y:S01]  /*2a20*/  @P2 LDC R181, c[0x0][0x40c] ;  /* 0x00010300ffb52b82 */ /* 0x000ea20000000800 */
        /* <DEDUP_REMOVED lines=9> */
[----:B------:R-:W-:Y:S01]  /*2ac0*/  @P2 F2FP.BF16.F32.PACK_AB R108, RZ, R108 ;  /* 0x0000006cff6c223e */ /* 0x000fe200000010ff */
[----:B------:R-:W-:-:S03]  /*2ad0*/  @P2 FMUL.FTZ R109, R9, R110 ;  /* 0x0000006e096d2220 */ /* 0x000fc60000410000 */
[----:B------:R-:W-:Y:S01]  /*2ae0*/  @P2 PRMT R149, R108, 0x7610, R149 ;  /* 0x000076106c952816 */ /* 0x000fe20000000095 */
[----:B--2---:R-:W-:Y:S01]  /*2af0*/  @P2 FMUL.FTZ R111, R180, R181 ;  /* 0x000000b5b46f2220 */ /* 0x004fe20000410000 */
[----:B------:R-:W-:Y:S02]  /*2b00*/  @P2 F2FP.BF16.F32.PACK_AB R179, RZ, R109 ;  /* 0x0000006dffb3223e */ /* 0x000fe400000010ff */
[----:B------:R-:W-:Y:S01]  /*2b10*/  @P2 SHF.L.U32 R109, R165, 0x10, RZ ;  /* 0x00000010a56d2819 */ /* 0x000fe200000006ff */
[----:B------:R-:W-:Y:S01]  /*2b20*/  @P2 FMUL.FTZ R177, R10, R111 ;  /* 0x0000006f0ab12220 */ /* 0x000fe20000410000 */
[----:B------:R-:W-:Y:S02]  /*2b30*/  @P2 SHF.L.U32 R108, R167, 0x10, RZ ;  /* 0x00000010a76c2819 */ /* 0x000fe400000006ff */
[----:B------:R-:W-:Y:S01]  /*2b40*/  @P2 PRMT R151, R179, 0x7610, R151 ;  /* 0x00007610b3972816 */ /* 0x000fe20000000097 */
[----:B------:R-:W-:Y:S01]  /*2b50*/  @P2 FFMA.FTZ R60, R109, R107, R60 ;  /* 0x0000006b6d3c2223 */ /* 0x000fe2000001003c */
[----:B------:R-:W-:Y:S01]  /*2b60*/  @P2 F2FP.BF16.F32.PACK_AB R180, RZ, R177 ;  /* 0x000000b1ffb4223e */ /* 0x000fe200000010ff */
[----:B------:R-:W-:Y:S01]  /*2b70*/  @P2 FFMA.FTZ R61, R108, R110, R61 ;  /* 0x0000006e6c3d2223 */ /* 0x000fe2000001003d */
[----:B------:R-:W-:-:S02]  /*2b80*/  @P2 SHF.L.U32 R177, R166, 0x10, RZ ;  /* 0x00000010a6b12819 */ /* 0x000fc400000006ff */
[----:B------:R-:W-:-:S03]  /*2b90*/  @P2 PRMT R152, R180, 0x7610, R152 ;  /* 0x00007610b4982816 */ /* 0x000fc60000000098 */
[----:B------:R-:W-:Y:S01]  /*2ba0*/  @P2 FFMA.FTZ R62, R177, R111, R62 ;  /* 0x0000006fb13e2223 */ /* 0x000fe2000001003e */
[----:B------:R-:W-:Y:S06]  /*2bb0*/  @!P2 BRA `(.L_x_2632) ;  /* 0x000000040004a947 */ /* 0x000fec0003800000 */
[----:B------:R-:W-:Y:S01]  /*2bc0*/  SHF.R.U32.HI R108, RZ, 0x10, R113 ;  /* 0x00000010ff6c7819 */ /* 0x000fe20000011671 */
[----:B------:R-:W-:-:S03]  /*2bd0*/  @P1 FFMA.FTZ R110, R176, R105, R106 ;  /* 0x00000069b06e1223 */ /* 0x000fc6000001006a */
        /* <DEDUP_REMOVED lines=10> */
.L_x_2633:
[----:B------:R-:W0:Y:S01]  /*2c80*/  @P2 LDC R109, c[0x0][0x40c] ;  /* 0x00010300ff6d2b82 */ /* 0x000e220000000800 */
[----:B------:R-:W-:Y:S01]  /*2c90*/  ISETP.GT.AND P3, PT, R168, RZ, PT ;  /* 0x000000ffa800720c */ /* 0x000fe20003f64270 */
[----:B------:R-:W-:Y:S01]  /*2ca0*/  @P1 FFMA.FTZ R107, R3, R105, R106 ;  /* 0x00000069036b1223 */ /* 0x000fe2000001006a */
[C---:B------:R-:W-:Y:S02]  /*2cb0*/  SHF.L.U32 R108, R112.reuse, 0x10, RZ ;  /* 0x00000010706c7819 */ /* 0x040fe400000006ff */
[----:B------:R-:W-:Y:S01]  /*2cc0*/  SHF.R.U64 R110, R112, 0x10, R113 ;  /* 0x00000010706e7819 */ /* 0x000fe20000001271 */
[----:B------:R-:W-:Y:S01]  /*2cd0*/  @P1 FADD.FTZ R107, R172, -R107 ;  /* 0x8000006bac6b1221 */ /* 0x000fe20000010000 */
[----:B------:R-:W-:Y:S01]  /*2ce0*/  SHF.R.U32.HI R150, RZ, 0x10, R113 ;  /* 0x00000010ff967819 */ /* 0x000fe20000011671 */
[----:B------:R-:W1:Y:S01]  /*2cf0*/  @P2 LDC R177, c[0x0][0x40c] ;  /* 0x00010300ffb12b82 */ /* 0x000e620000000800 */
[----:B------:R-:W-:Y:S01]  /*2d00*/  SHF.L.U32 R146, R113, 0x10, RZ ;  /* 0x0000001071927819 */ /* 0x000fe200000006ff */
[----:B------:R-:W-:Y:S01]  /*2d10*/  @P1 FFMA.FTZ R108, R169, R107, R108 ;  /* 0x0000006ba96c1223 */ /* 0x000fe2000001006c */
[----:B------:R-:W-:-:S02]  /*2d20*/  SHF.L.U32 R110, R110, 0x10, RZ ;  /* 0x000000106e6e7819 */ /* 0x000fc400000006ff */
[----:B------:R-:W-:Y:S01]  /*2d30*/  SHF.L.U32 R150, R150, 0x10, RZ ;  /* 0x0000001096967819 */ /* 0x000fe200000006ff */
[-CC-:B------:R-:W-:Y:S01]  /*2d40*/  @P3 FFMA.FTZ R107, R171, R105.reuse, R106.reuse ;  /* 0x00000069ab6b3223 */ /* 0x180fe2000001006a */
[-CC-:B------:R-:W-:Y:S01]  /*2d50*/  @P3 FFMA.FTZ R148, R170, R105.reuse, R106.reuse ;  /* 0x00000069aa943223 */ /* 0x180fe2000001006a */
[----:B------:R-:W2:Y:S01]  /*2d60*/  @P2 LDC R111, c[0x0][0x40c] ;  /* 0x00010300ff6f2b82 */ /* 0x000ea20000000800 */
[----:B------:R-:W-:Y:S01]  /*2d70*/  @P3 FFMA.FTZ R180, R176, R105, R106 ;  /* 0x00000069b0b43223 */ /* 0x000fe2000001006a */
[----:B------:R-:W-:Y:S01]  /*2d80*/  @P3 FADD.FTZ R107, R174, -R107 ;  /* 0x8000006bae6b3221 */ /* 0x000fe20000010000 */
[----:B------:R-:W-:Y:S02]  /*2d90*/  @P3 FADD.FTZ R148, R173, -R148 ;  /* 0x80000094ad943221 */ /* 0x000fe40000010000 */
[----:B------:R-:W-:Y:S01]  /*2da0*/  @P3 FADD.FTZ R147, R175, -R180 ;  /* 0x800000b4af933221 */ /* 0x000fe20000010000 */
[C---:B------:R-:W-:Y:S01]  /*2db0*/  @P3 FFMA.FTZ R146, R169.reuse, R107, R146 ;  /* 0x0000006ba9923223 */ /* 0x040fe20000010092 */
[C---:B------:R-:W-:Y:S01]  /*2dc0*/  @P3 FFMA.FTZ R110, R169.reuse, R148, R110 ;  /* 0x00000094a96e3223 */ /* 0x040fe2000001006e */
[----:B------:R-:W3:Y:S01]  /*2dd0*/  @P2 LDC R179, c[0x0][0x40c] ;  /* 0x00010300ffb32b82 */ /* 0x000ee20000000800 */
[----:B0-----:R-:W-:Y:S01]  /*2de0*/  @P2 FMUL.FTZ R107, R108, R109 ;  /* 0x0000006d6c6b2220 */ /* 0x001fe20000410000 */
[----:B------:R-:W-:Y:S01]  /*2df0*/  @P3 FFMA.FTZ R150, R169, R147, R150 ;  /* 0x00000093a9963223 */ /* 0x000fe20000010096 */
[----:B------:R-:W-:-:S02]  /*2e00*/  F2FP.BF16.F32.PACK_AB R108, RZ, R108 ;  /* 0x0000006cff6c723e */ /* 0x000fc400000010ff */
[----:B------:R-:W-:Y:S01]  /*2e10*/  @P2 FMUL.FTZ R109, R8, R107 ;  /* 0x0000006b086d2220 */ /* 0x000fe20000410000 */
[----:B-1----:R-:W-:-:S04]  /*2e20*/  @P2 FMUL.FTZ R177, R146, R177 ;  /* 0x000000b192b12220 */ /* 0x002fc80000410000 */
[----:B------:R-:W-:Y:S01]  /*2e30*/  @P2 F2FP.BF16.F32.PACK_AB R148, RZ, R109 ;  /* 0x0000006dff94223e */ /* 0x000fe200000010ff */
[----:B------:R-:W-:-:S03]  /*2e40*/  @P2 FMUL.FTZ R147, R10, R177 ;  /* 0x000000b10a932220 */ /* 0x000fc60000410000 */
[----:B------:R-:W-:Y:S01]  /*2e50*/  @P2 PRMT R149, R148, 0x7610, R149 ;  /* 0x0000761094952816 */ /* 0x000fe20000000095 */
[----:B--2---:R-:W-:Y:S01]  /*2e60*/  @P2 FMUL.FTZ R180, R110, R111 ;  /* 0x0000006f6eb42220 */ /* 0x004fe20000410000 */
[----:B------:R-:W-:Y:S02]  /*2e70*/  @P2 F2FP.BF16.F32.PACK_AB R147, RZ, R147 ;  /* 0x00000093ff93223e */ /* 0x000fe400000010ff */
[----:B------:R-:W-:Y:S01]  /*2e80*/  F2FP.BF16.F32.PACK_AB R110, RZ, R110 ;  /* 0x0000006eff6e723e */ /* 0x000fe200000010ff */
[----:B------:R-:W-:Y:S01]  /*2e90*/  @P2 FMUL.FTZ R111, R9, R180 ;  /* 0x000000b4096f2220 */ /* 0x000fe20000410000 */
[----:B------:R-:W-:Y:S02]  /*2ea0*/  @P2 PRMT R152, R147, 0x7610, R152 ;  /* 0x0000761093982816 */ /* 0x000fe40000000098 */
[----:B------:R-:W-:Y:S01]  /*2eb0*/  F2FP.BF16.F32.PACK_AB R147, RZ, R146 ;  /* 0x00000092ff93723e */ /* 0x000fe200000010ff */
[----:B---3--:R-:W-:Y:S01]  /*2ec0*/  @P2 FMUL.FTZ R182, R150, R179 ;  /* 0x000000b396b62220 */ /* 0x008fe20000410000 */
[----:B------:R-:W-:-:S02]  /*2ed0*/  @P2 F2FP.BF16.F32.PACK_AB R111, RZ, R111 ;  /* 0x0000006fff6f223e */ /* 0x000fc400000010ff */
[----:B------:R-:W-:Y:S01]  /*2ee0*/  PRMT R146, R108, 0x7610, R146 ;  /* 0x000076106c927816 */ /* 0x000fe20000000092 */
[----:B------:R-:W-:Y:S01]  /*2ef0*/  @P2 FMUL.FTZ R109, R11, R182 ;  /* 0x000000b60b6d2220 */ /* 0x000fe20000410000 */
[----:B------:R-:W-:Y:S02]  /*2f00*/  @P2 PRMT R151, R111, 0x7610, R151 ;  /* 0x000076106f972816 */ /* 0x000fe40000000097 */
[----:B------:R-:W-:Y:S02]  /*2f10*/  PRMT R148, R110, 0x7610, R148 ;  /* 0x000076106e947816 */ /* 0x000fe40000000094 */
[----:B------:R-:W-:Y:S02]  /*2f20*/  @P2 F2FP.BF16.F32.PACK_AB R109, RZ, R109 ;  /* 0x0000006dff6d223e */ /* 0x000fe400000010ff */
[----:B------:R-:W-:Y:S02]  /*2f30*/  @P2 SHF.L.U32 R108, R167, 0x10, RZ ;  /* 0x00000010a76c2819 */ /* 0x000fe400000006ff */
[----:B------:R-:W-:-:S02]  /*2f40*/  @P2 PRMT R153, R109, 0x7610, R153 ;  /* 0x000076106d992816 */ /* 0x000fc40000000099 */
[----:B------:R-:W-:Y:S01]  /*2f50*/  @P2 SHF.L.U32 R109, R165, 0x10, RZ ;  /* 0x00000010a56d2819 */ /* 0x000fe200000006ff */
[----:B------:R-:W-:Y:S01]  /*2f60*/  @P2 FFMA.FTZ R61, R108, R180, R61 ;  /* 0x000000b46c3d2223 */ /* 0x000fe2000001003d */
[----:B------:R-:W-:Y:S02]  /*2f70*/  @P2 SHF.L.U32 R111, R166, 0x10, RZ ;  /* 0x00000010a66f2819 */ /* 0x000fe400000006ff */
[----:B------:R-:W-:Y:S01]  /*2f80*/  @P2 SHF.L.U32 R110, R156, 0x10, RZ ;  /* 0x000000109c6e2819 */ /* 0x000fe200000006ff */
[----:B------:R-:W-:Y:S01]  /*2f90*/  @P2 FFMA.FTZ R60, R109, R107, R60 ;  /* 0x0000006b6d3c2223 */ /* 0x000fe2000001003c */
[----:B------:R-:W-:Y:S01]  /*2fa0*/  F2FP.BF16.F32.PACK_AB R150, RZ, R150 ;  /* 0x00000096ff96723e */ /* 0x000fe200000010ff */
[----:B------:R-:W-:Y:S02]  /*2fb0*/  @P2 FFMA.FTZ R62, R111, R177, R62 ;  /* 0x000000b16f3e2223 */ /* 0x000fe4000001003e */
[----:B------:R-:W-:-:S07]  /*2fc0*/  @P2 FFMA.FTZ R63, R110, R182, R63 ;  /* 0x000000b66e3f2223 */ /* 0x000fce000001003f */
.L_x_2632:
        /* <DEDUP_REMOVED lines=11> */
.L_x_2634:
[----:B------:R-:W-:Y:S05]  /*3080*/  @!P2 BRA `(.L_x_2635) ;  /* 0x000000000020a947 */ /* 0x000fea0003800000 */
[----:B------:R-:W1:Y:S01]  /*3090*/  LDC.64 R180, c[0x0][0x468] ;  /* 0x00011a00ffb47b82 */ /* 0x000e620000000a00 */
[----:B0-----:R-:W-:Y:S02]  /*30a0*/  LOP3.LUT R108, R151, 0xffff, RZ, 0xc0, !PT ;  /* 0x0000ffff976c7812 */ /* 0x001fe400078ec0ff */
[----:B------:R-:W-:-:S03]  /*30b0*/  PRMT R111, R152, 0x5410, R153 ;  /* 0x00005410986f7816 */ /* 0x000fc60000000099 */
[----:B------:R-:W-:-:S05]  /*30c0*/  IMAD.WIDE.U32 R108, R108, 0x10000, RZ ;  /* 0x000100006c6c7825 */ /* 0x000fca00078e00ff */
[----:B------:R-:W-:Y:S02]  /*30d0*/  LOP3.LUT R111, R111, R109, RZ, 0xfc, !PT ;  /* 0x0000006d6f6f7212 */ /* 0x000fe400078efcff */
[----:B------:R-:W-:Y:S01]  /*30e0*/  LOP3.LUT R110, R108, 0xffff, R149, 0xf8, !PT ;  /* 0x0000ffff6c6e7812 */ /* 0x000fe200078ef895 */
[----:B-1----:R-:W-:-:S05]  /*30f0*/  IMAD.WIDE.U32 R108, R104, 0x8, R180 ;  /* 0x00000008686c7825 */ /* 0x002fca00078e00b4 */
[----:B------:R1:W-:Y:S02]  /*3100*/  STG.E.64 desc[UR10][R108.64], R110 ;  /* 0x0000006e6c007986 */ /* 0x0003e4000c101b0a */
.L_x_2635:
[----:B------:R-:W-:Y:S02]  /*3110*/  IADD3 R178, PT, PT, R178, 0x80, RZ ;  /* 0x00000080b2b27810 */ /* 0x000fe40007ffe0ff */
[----:B------:R-:W-:-:S07]  /*3120*/  IADD3 R104, PT, PT, R104, 0x80, RZ ;  /* 0x0000008068687810 */ /* 0x000fce0007ffe0ff */
.L_x_2625:
[----:B------:R-:W-:Y:S05]  /*3130*/  BSYNC.RECONVERGENT B0 ;  /* 0x0000000000007941 */ /* 0x000fea0003800200 */
.L_x_2624:
        /* <DEDUP_REMOVED lines=13> */
.L_x_2638:
[----:B------:R-:W-:Y:S05]  /*3210*/  BRA.U !UP0, `(.L_x_2639) ;  /* 0x0000000508a47547 */ /* 0x000fea000b800000 */
[----:B------:R-:W-:-:S04]  /*3220*/  UISETP.NE.U32.AND UP0, UPT, UR6, URZ, UPT ;  /* 0x000000ff0600728c */ /* 0x000fc8000bf05070 */
[----:B------:R-:W-:-:S09]  /*3230*/  UISETP.NE.AND.EX UP0, UPT, UR7, URZ, UPT, UP0 ;  /* 0x000000ff0700728c */ /* 0x000fd2000bf05300 */
[----:B------:R-:W-:Y:S05]  /*3240*/  BRA.U !UP0, `(.L_x_2640) ;  /* 0x0000000108d87547 */ /* 0x000fea000b800000 */
[----:B------:R-:W-:Y:S01]  /*3250*/  ISETP.GT.AND P3, PT, R168, RZ, PT ;  /* 0x000000ffa800720c */ /* 0x000fe20003f64270 */
[----:B01----:R-:W0:Y:S01]  /*3260*/  @P2 LDC R111, c[0x0][0x40c] ;  /* 0x00010300ff6f2b82 */ /* 0x003e220000000800 */
[C---:B------:R-:W-:Y:S02]  /*3270*/  SHF.L.U32 R108, R114.reuse, 0x10, RZ ;  /* 0x00000010726c7819 */ /* 0x040fe400000006ff */
[--C-:B------:R-:W-:Y:S02]  /*3280*/  SHF.R.U64 R110, R114, 0x10, R115.reuse ;  /* 0x00000010726e7819 */ /* 0x100fe40000001273 */
[----:B------:R-:W-:Y:S02]  /*3290*/  SHF.L.U32 R150, R115, 0x10, RZ ;  /* 0x0000001073967819 */ /* 0x000fe400000006ff */
[----:B------:R-:W-:Y:S01]  /*32a0*/  SHF.L.U32 R110, R110, 0x10, RZ ;  /* 0x000000106e6e7819 */ /* 0x000fe200000006ff */
[----:B------:R-:W1:Y:S01]  /*32b0*/  @P2 LDC R177, c[0x0][0x40c] ;  /* 0x00010300ffb12b82 */ /* 0x000e620000000800 */
[----:B------:R-:W-:-:S03]  /*32c0*/  SHF.R.U32.HI R182, RZ, 0x10, R115 ;  /* 0x00000010ffb67819 */ /* 0x000fc60000011673 */
[-CC-:B------:R-:W-:Y:S01]  /*32d0*/  @P3 FFMA.FTZ R107, R123, R105.reuse, R106.reuse ;  /* 0x000000697b6b3223 */ /* 0x180fe2000001006a */
[-CC-:B------:R-:W-:Y:S01]  /*32e0*/  @P3 FFMA.FTZ R109, R125, R105.reuse, R106.reuse ;  /* 0x000000697d6d3223 */ /* 0x180fe2000001006a */
[----:B------:R-:W-:Y:S01]  /*32f0*/  @P3 FFMA.FTZ R146, R122, R105, R106 ;  /* 0x000000697a923223 */ /* 0x000fe2000001006a */
[----:B------:R-:W-:Y:S01]  /*3300*/  IMAD.U32 R182, R182, 0x10000, RZ ;  /* 0x00010000b6b67824 */ /* 0x000fe200078e00ff */
[----:B------:R-:W2:Y:S01]  /*3310*/  @P2 LDC R147, c[0x0][0x40c] ;  /* 0x00010300ff932b82 */ /* 0x000ea20000000800 */
[----:B------:R-:W-:Y:S01]  /*3320*/  @P3 FADD.FTZ R107, R124, -R107 ;  /* 0x8000006b7c6b3221 */ /* 0x000fe20000010000 */
[----:B------:R-:W-:-:S03]  /*3330*/  @P3 FADD.FTZ R146, R127, -R146 ;  /* 0x800000927f923221 */ /* 0x000fc60000010000 */
[C---:B------:R-:W-:Y:S01]  /*3340*/  @P3 FFMA.FTZ R108, R169.reuse, R107, R108 ;  /* 0x0000006ba96c3223 */ /* 0x040fe2000001006c */
[C---:B------:R-:W-:Y:S01]  /*3350*/  @P3 FFMA.FTZ R110, R169.reuse, R146, R110 ;  /* 0x00000092a96e3223 */ /* 0x040fe2000001006e */
[----:B------:R-:W-:Y:S02]  /*3360*/  @P3 FFMA.FTZ R146, R128, R105, R106 ;  /* 0x0000006980923223 */ /* 0x000fe4000001006a */
[----:B0-----:R-:W-:Y:S01]  /*3370*/  @P2 FMUL.FTZ R107, R108, R111 ;  /* 0x0000006f6c6b2220 */ /* 0x001fe20000410000 */
[----:B------:R-:W-:Y:S01]  /*3380*/  @P3 FADD.FTZ R111, R126, -R109 ;  /* 0x8000006d7e6f3221 */ /* 0x000fe20000010000 */
[----:B------:R-:W-:Y:S02]  /*3390*/  F2FP.BF16.F32.PACK_AB R108, RZ, R108 ;  /* 0x0000006cff6c723e */ /* 0x000fe400000010ff */
[----:B------:R-:W-:Y:S01]  /*33a0*/  @P2 FMUL.FTZ R109, R16, R107 ;  /* 0x0000006b106d2220 */ /* 0x000fe20000410000 */
[----:B------:R-:W-:-:S04]  /*33b0*/  @P3 FFMA.FTZ R150, R169, R111, R150 ;  /* 0x0000006fa9963223 */ /* 0x000fc80000010096 */
[----:B-1----:R-:W-:Y:S01]  /*33c0*/  @P2 FMUL.FTZ R111, R150, R177 ;  /* 0x000000b1966f2220 */ /* 0x002fe20000410000 */
[----:B------:R-:W-:Y:S02]  /*33d0*/  @P2 F2FP.BF16.F32.PACK_AB R148, RZ, R109 ;  /* 0x0000006dff94223e */ /* 0x000fe400000010ff */
[----:B------:R-:W-:Y:S02]  /*33e0*/  @P2 SHF.L.U32 R177, R166, 0x10, RZ ;  /* 0x00000010a6b12819 */ /* 0x000fe400000006ff */
[----:B------:R-:W-:Y:S01]  /*33f0*/  @P2 PRMT R149, R148, 0x7610, R149 ;  /* 0x0000761094952816 */ /* 0x000fe20000000095 */
[----:B--2---:R-:W-:Y:S01]  /*3400*/  @P2 FMUL.FTZ R180, R110, R147 ;  /* 0x000000936eb42220 */ /* 0x004fe20000410000 */
[----:B------:R-:W-:Y:S01]  /*3410*/  @P3 FADD.FTZ R147, R129, -R146 ;  /* 0x8000009281933221 */ /* 0x000fe20000010000 */
[----:B------:R-:W-:Y:S01]  /*3420*/  @P2 FMUL.FTZ R146, R18, R111 ;  /* 0x0000006f12922220 */ /* 0x000fe20000410000 */
[----:B------:R-:W-:Y:S01]  /*3430*/  F2FP.BF16.F32.PACK_AB R110, RZ, R110 ;  /* 0x0000006eff6e723e */ /* 0x000fe200000010ff */
[----:B------:R-:W-:Y:S01]  /*3440*/  @P2 FMUL.FTZ R109, R17, R180 ;  /* 0x000000b4116d2220 */ /* 0x000fe20000410000 */
[----:B------:R-:W-:Y:S01]  /*3450*/  @P3 FFMA.FTZ R182, R169, R147, R182 ;  /* 0x00000093a9b63223 */ /* 0x000fe200000100b6 */
[----:B------:R-:W-:Y:S01]  /*3460*/  F2FP.BF16.F32.PACK_AB R147, RZ, R150 ;  /* 0x00000096ff93723e */ /* 0x000fe200000010ff */
[----:B------:R-:W-:Y:S01]  /*3470*/  @P2 FFMA.FTZ R58, R177, R111, R58 ;  /* 0x0000006fb13a2223 */ /* 0x000fe2000001003a */
[----:B------:R-:W-:-:S02]  /*3480*/  @P2 F2FP.BF16.F32.PACK_AB R146, RZ, R146 ;  /* 0x00000092ff92223e */ /* 0x000fc400000010ff */
[----:B------:R-:W-:Y:S02]  /*3490*/  @P2 F2FP.BF16.F32.PACK_AB R109, RZ, R109 ;  /* 0x0000006dff6d223e */ /* 0x000fe400000010ff */
[----:B------:R-:W-:Y:S02]  /*34a0*/  @P2 PRMT R152, R146, 0x7610, R152 ;  /* 0x0000761092982816 */ /* 0x000fe40000000098 */
[----:B------:R-:W-:Y:S02]  /*34b0*/  @P2 PRMT R151, R109, 0x7610, R151 ;  /* 0x000076106d972816 */ /* 0x000fe40000000097 */
[----:B------:R-:W-:Y:S02]  /*34c0*/  PRMT R146, R108, 0x7610, R146 ;  /* 0x000076106c927816 */ /* 0x000fe40000000092 */
[----:B------:R-:W-:Y:S02]  /*34d0*/  @P2 SHF.L.U32 R109, R165, 0x10, RZ ;  /* 0x00000010a56d2819 */ /* 0x000fe400000006ff */
[----:B------:R-:W-:-:S02]  /*34e0*/  @P2 SHF.L.U32 R108, R167, 0x10, RZ ;  /* 0x00000010a76c2819 */ /* 0x000fc400000006ff */
[----:B------:R-:W-:Y:S01]  /*34f0*/  PRMT R148, R110, 0x7610, R148 ;  /* 0x000076106e947816 */ /* 0x000fe20000000094 */
[----:B------:R-:W-:Y:S01]  /*3500*/  @P2 FFMA.FTZ R56, R109, R107, R56 ;  /* 0x0000006b6d382223 */ /* 0x000fe20000010038 */
[----:B------:R-:W-:Y:S01]  /*3510*/  F2FP.BF16.F32.PACK_AB R150, RZ, R182 ;  /* 0x000000b6ff96723e */ /* 0x000fe200000010ff */
[----:B------:R-:W-:Y:S01]  /*3520*/  @P2 FFMA.FTZ R57, R108, R180, R57 ;  /* 0x000000b46c392223 */ /* 0x000fe20000010039 */
        /* <DEDUP_REMOVED lines=8> */
.L_x_2640:
[----:B------:R-:W-:Y:S01]  /*35b0*/  ISETP.GT.AND P3, PT, R168, RZ, PT ;  /* 0x000000ffa800720c */ /* 0x000fe20003f64270 */
[----:B01----:R-:W0:Y:S01]  /*35c0*/  @P2 LDC R109, c[0x0][0x40c] ;  /* 0x00010300ff6d2b82 */ /* 0x003e220000000800 */
        /* <DEDUP_REMOVED lines=46> */
.L_x_2639:
[----:B------:R-:W-:-:S04]  /*38b0*/  UISETP.NE.U32.AND UP0, UPT, UR6, URZ, UPT ;  /* 0x000000ff0600728c */ /* 0x000fc8000bf05070 */
[----:B------:R-:W-:-:S09]  /*38c0*/  UISETP.NE.AND.EX UP0, UPT, UR7, URZ, UPT, UP0 ;  /* 0x000000ff0700728c */ /* 0x000fd2000bf05300 */
[----:B------:R-:W-:Y:S05]  /*38d0*/  BRA.U !UP0, `(.L_x_2642) ;  /* 0x0000000108d07547 */ /* 0x000fea000b800000 */
[----:B------:R-:W2:Y:S01]  /*38e0*/  @P2 LDC R146, c[0x0][0x40c] ;  /* 0x00010300ff922b82 */ /* 0x000ea20000000800 */
[-CC-:B------:R-:W-:Y:S01]  /*38f0*/  FFMA.FTZ R107, R123, R105.reuse, R106.reuse ;  /* 0x000000697b6b7223 */ /* 0x180fe2000001006a */
[-CC-:B01----:R-:W-:Y:S01]  /*3900*/  FFMA.FTZ R110, R122, R105.reuse, R106.reuse ;  /* 0x000000697a6e7223 */ /* 0x183fe2000001006a */
[----:B------:R-:W-:Y:S01]  /*3910*/  FFMA.FTZ R109, R125, R105, R106 ;  /* 0x000000697d6d7223 */ /* 0x000fe2000001006a */
[----:B------:R-:W-:Y:S01]  /*3920*/  ISETP.GT.AND P3, PT, R168, RZ, PT ;  /* 0x000000ffa800720c */ /* 0x000fe20003f64270 */
[----:B------:R-:W-:Y:S01]  /*3930*/  FADD.FTZ R108, R124, -R107 ;  /* 0x8000006b7c6c7221 */ /* 0x000fe20000010000 */
[----:B------:R-:W-:Y:S01]  /*3940*/  FADD.FTZ R110, R127, -R110 ;  /* 0x8000006e7f6e7221 */ /* 0x000fe20000010000 */
[----:B------:R-:W-:Y:S01]  /*3950*/  FADD.FTZ R148, R126, -R109 ;  /* 0x8000006d7e947221 */ /* 0x000fe20000010000 */
[----:B------:R-:W0:Y:S01]  /*3960*/  @P2 LDC R177, c[0x0][0x40c] ;  /* 0x00010300ffb12b82 */ /* 0x000e220000000800 */
[C---:B------:R-:W-:Y:S01]  /*3970*/  FMUL.FTZ R107, R169.reuse, R108 ;  /* 0x0000006ca96b7220 */ /* 0x040fe20000410000 */
[C---:B------:R-:W-:Y:S01]  /*3980*/  FMUL.FTZ R108, R169.reuse, R110 ;  /* 0x0000006ea96c7220 */ /* 0x040fe20000410000 */
[----:B------:R-:W-:-:S03]  /*3990*/  FMUL.FTZ R111, R169, R148 ;  /* 0x00000094a96f7220 */ /* 0x000fc60000410000 */
[----:B------:R-:W-:Y:S02]  /*39a0*/  FSEL R107, R107, RZ, P3 ;  /* 0x000000ff6b6b7208 */ /* 0x000fe40001800000 */
[----:B------:R-:W1:Y:S01]  /*39b0*/  @P2 LDC R150, c[0x0][0x40c] ;  /* 0x00010300ff962b82 */ /* 0x000e620000000800 */
[----:B------:R-:W-:Y:S02]  /*39c0*/  FSEL R110, R108, RZ, P3 ;  /* 0x000000ff6c6e7208 */ /* 0x000fe40001800000 */
[----:B------:R-:W-:Y:S01]  /*39d0*/  FSEL R147, R111, RZ, P3 ;  /* 0x000000ff6f937208 */ /* 0x000fe20001800000 */
[----:B--2---:R-:W-:Y:S01]  /*39e0*/  @P2 FMUL.FTZ R109, R107, R146 ;  /* 0x000000926b6d2220 */ /* 0x004fe20000410000 */
[----:B------:R-:W-:Y:S01]  /*39f0*/  FFMA.FTZ R146, R128, R105, R106 ;  /* 0x0000006980927223 */ /* 0x000fe2000001006a */
[----:B------:R-:W-:Y:S02]  /*3a00*/  F2FP.BF16.F32.PACK_AB R107, RZ, R107 ;  /* 0x0000006bff6b723e */ /* 0x000fe400000010ff */
[----:B------:R-:W-:Y:S01]  /*3a10*/  @P2 FMUL.FTZ R108, R16, R109 ;  /* 0x0000006d106c2220 */ /* 0x000fe20000410000 */
[----:B------:R-:W-:Y:S01]  /*3a20*/  FADD.FTZ R146, R129, -R146 ;  /* 0x8000009281927221 */ /* 0x000fe20000010000 */
[----:B0-----:R-:W-:-:S03]  /*3a30*/  @P2 FMUL.FTZ R180, R110, R177 ;  /* 0x000000b16eb42220 */ /* 0x001fc60000410000 */
[----:B------:R-:W-:Y:S02]  /*3a40*/  @P2 F2FP.BF16.F32.PACK_AB R148, RZ, R108 ;  /* 0x0000006cff94223e */ /* 0x000fe400000010ff */
[----:B------:R-:W-:Y:S01]  /*3a50*/  F2FP.BF16.F32.PACK_AB R110, RZ, R110 ;  /* 0x0000006eff6e723e */ /* 0x000fe200000010ff */
[----:B------:R-:W-:Y:S01]  /*3a60*/  @P2 FMUL.FTZ R111, R17, R180 ;  /* 0x000000b4116f2220 */ /* 0x000fe20000410000 */
[----:B------:R-:W-:Y:S01]  /*3a70*/  @P2 PRMT R149, R148, 0x7610, R149 ;  /* 0x0000761094952816 */ /* 0x000fe20000000095 */
[----:B-1----:R-:W-:-:S03]  /*3a80*/  @P2 FMUL.FTZ R177, R147, R150 ;  /* 0x0000009693b12220 */ /* 0x002fc60000410000 */
[----:B------:R-:W-:Y:S02]  /*3a90*/  @P2 F2FP.BF16.F32.PACK_AB R111, RZ, R111 ;  /* 0x0000006fff6f223e */ /* 0x000fe400000010ff */
[----:B------:R-:W-:Y:S01]  /*3aa0*/  F2FP.BF16.F32.PACK_AB R147, RZ, R147 ;  /* 0x00000093ff93723e */ /* 0x000fe200000010ff */
[-C--:B------:R-:W-:Y:S01]  /*3ab0*/  @P2 FMUL.FTZ R108, R18, R177.reuse ;  /* 0x000000b1126c2220 */ /* 0x080fe20000410000 */
[----:B------:R-:W-:Y:S02]  /*3ac0*/  @P2 PRMT R151, R111, 0x7610, R151 ;  /* 0x000076106f972816 */ /* 0x000fe40000000097 */
[----:B------:R-:W-:Y:S02]  /*3ad0*/  @P2 SHF.L.U32 R111, R166, 0x10, RZ ;  /* 0x00000010a66f2819 */ /* 0x000fe400000006ff */
[----:B------:R-:W-:Y:S01]  /*3ae0*/  @P2 F2FP.BF16.F32.PACK_AB R148, RZ, R108 ;  /* 0x0000006cff94223e */ /* 0x000fe200000010ff */
[----:B------:R-:W-:Y:S01]  /*3af0*/  FMUL.FTZ R108, R169, R146 ;  /* 0x00000092a96c7220 */ /* 0x000fe20000410000 */
[----:B------:R-:W-:Y:S01]  /*3b00*/  PRMT R146, R107, 0x7610, R146 ;  /* 0x000076106b927816 */ /* 0x000fe20000000092 */
[----:B------:R-:W-:Y:S01]  /*3b10*/  @P2 FFMA.FTZ R58, R111, R177, R58 ;  /* 0x000000b16f3a2223 */ /* 0x000fe2000001003a */
[----:B------:R-:W-:-:S02]  /*3b20*/  @P2 PRMT R152, R148, 0x7610, R152 ;  /* 0x0000761094982816 */ /* 0x000fc40000000098 */
[----:B------:R-:W-:Y:S02]  /*3b30*/  PRMT R148, R110, 0x7610, R148 ;  /* 0x000076106e947816 */ /* 0x000fe40000000094 */
[----:B------:R-:W-:Y:S02]  /*3b40*/  @P2 SHF.L.U32 R107, R165, 0x10, RZ ;  /* 0x00000010a56b2819 */ /* 0x000fe400000006ff */
[----:B------:R-:W-:Y:S02]  /*3b50*/  @P2 SHF.L.U32 R110, R167, 0x10, RZ ;  /* 0x00000010a76e2819 */ /* 0x000fe400000006ff */
[----:B------:R-:W-:Y:S01]  /*3b60*/  FSEL R108, R108, RZ, P3 ;  /* 0x000000ff6c6c7208 */ /* 0x000fe20001800000 */
[----:B------:R-:W-:Y:S02]  /*3b70*/  @P2 FFMA.FTZ R56, R107, R109, R56 ;  /* 0x0000006d6b382223 */ /* 0x000fe40000010038 */
[----:B------:R-:W-:Y:S01]  /*3b80*/  @P2 FFMA.FTZ R57, R110, R180, R57 ;  /* 0x000000b46e392223 */ /* 0x000fe20000010039 */
        /* <DEDUP_REMOVED lines=9> */
.L_x_2642:
[----:B------:R-:W-:Y:S05]  /*3c20*/  @!P2 BRA `(.L_x_2643) ;  /* 0x00000000002ca947 */ /* 0x000fea0003800000 */
[----:B------:R-:W-:Y:S01]  /*3c30*/  FFMA.FTZ R107, R123, R105, R106 ;  /* 0x000000697b6b7223 */ /* 0x000fe2000001006a */
[----:B------:R-:W-:Y:S02]  /*3c40*/  ISETP.GT.AND P3, PT, R168, RZ, PT ;  /* 0x000000ffa800720c */ /* 0x000fe40003f64270 */
[----:B01----:R-:W-:Y:S01]  /*3c50*/  SHF.L.U32 R109, R165, 0x10, RZ ;  /* 0x00000010a56d7819 */ /* 0x003fe200000006ff */
        /* <DEDUP_REMOVED lines=8> */
.L_x_2643:
[----:B------:R-:W-:Y:S05]  /*3ce0*/  @!P2 BRA `(.L_x_2644) ;  /* 0x00000000002ca947 */ /* 0x000fea0003800000 */
[----:B01----:R-:W-:Y:S01]  /*3cf0*/  FFMA.FTZ R108, R122, R105, R106 ;  /* 0x000000697a6c7223 */ /* 0x003fe2000001006a */
[----:B------:R-:W-:Y:S02]  /*3d00*/  ISETP.GT.AND P3, PT, R168, RZ, PT ;  /* 0x000000ffa800720c */ /* 0x000fe40003f64270 */
        /* <DEDUP_REMOVED lines=9> */
.L_x_2644:
        /* <DEDUP_REMOVED lines=12> */
.L_x_2645:
        /* <DEDUP_REMOVED lines=12> */
.L_x_2641:
        /* <DEDUP_REMOVED lines=9> */
.L_x_2646:
        /* <DEDUP_REMOVED lines=9> */
.L_x_2647:
[----:B------:R-:W-:Y:S02]  /*4040*/  IADD3 R178, PT, PT, R178, 0x80, RZ ;  /* 0x00000080b2b27810 */ /* 0x000fe40007ffe0ff */
[----:B------:R-:W-:-:S07]  /*4050*/  IADD3 R104, PT, PT, R104, 0x80, RZ ;  /* 0x0000008068687810 */ /* 0x000fce0007ffe0ff */
.L_x_2637:
[----:B------:R-:W-:Y:S05]  /*4060*/  BSYNC.RECONVERGENT B0 ;  /* 0x0000000000007941 */ /* 0x000fea0003800200 */
.L_x_2636:
        /* <DEDUP_REMOVED lines=13> */
.L_x_2650:
[----:B------:R-:W-:Y:S05]  /*4140*/  BRA.U !UP0, `(.L_x_2651) ;  /* 0x0000000508a47547 */ /* 0x000fea000b800000 */
[----:B------:R-:W-:-:S04]  /*4150*/  UISETP.NE.U32.AND UP0, UPT, UR6, URZ, UPT ;  /* 0x000000ff0600728c */ /* 0x000fc8000bf05070 */
[----:B------:R-:W-:-:S09]  /*4160*/  UISETP.NE.AND.EX UP0, UPT, UR7, URZ, UPT, UP0 ;  /* 0x000000ff0700728c */ /* 0x000fd2000bf05300 */
[----:B------:R-:W-:Y:S05]  /*4170*/  BRA.U !UP0, `(.L_x_2652) ;  /* 0x0000000108d87547 */ /* 0x000fea000b800000 */
[----:B------:R-:W-:Y:S01]  /*4180*/  ISETP.GT.AND P4, PT, R168, RZ, PT ;  /* 0x000000ffa800720c */ /* 0x000fe20003f84270 */
[----:B0123--:R-:W0:Y:S01]  /*4190*/  @P2 LDC R111, c[0x0][0x40c] ;  /* 0x00010300ff6f2b82 */ /* 0x00fe220000000800 */
        /* <DEDUP_REMOVED lines=9> */
[----:B------:R-:W-:Y:S01]  /*4230*/  SHF.L.U32 R182, R182, 0x10, RZ ;  /* 0x00000010b6b67819 */ /* 0x000fe200000006ff */
        /* <DEDUP_REMOVED lines=42> */
.L_x_2652:
[----:B------:R-:W-:Y:S01]  /*44e0*/  ISETP.GT.AND P4, PT, R168, RZ, PT ;  /* 0x000000ffa800720c */ /* 0x000fe20003f84270 */
[----:B0123--:R-:W0:Y:S01]  /*44f0*/  @P2 LDC R109, c[0x0][0x40c] ;  /* 0x00010300ff6d2b82 */ /* 0x00fe220000000800 */
        /* <DEDUP_REMOVED lines=46> */
.L_x_2651:
[----:B------:R-:W-:-:S04]  /*47e0*/  UISETP.NE.U32.AND UP0, UPT, UR6, URZ, UPT ;  /* 0x000000ff0600728c */ /* 0x000fc8000bf05070 */
[----:B------:R-:W-:-:S09]  /*47f0*/  UISETP.NE.AND.EX UP0, UPT, UR7, URZ, UPT, UP0 ;  /* 0x000000ff0700728c */ /* 0x000fd2000bf05300 */
[----:B------:R-:W-:Y:S05]  /*4800*/  BRA.U !UP0, `(.L_x_2654) ;  /* 0x0000000108d07547 */ /* 0x000fea000b800000 */
[----:B------:R-:W4:Y:S01]  /*4810*/  @P2 LDC R146, c[0x0][0x40c] ;  /* 0x00010300ff922b82 */ /* 0x000f220000000800 */
[-CC-:B------:R-:W-:Y:S01]  /*4820*/  FFMA.FTZ R107, R131, R105.reuse, R106.reuse ;  /* 0x00000069836b7223 */ /* 0x180fe2000001006a */
[-CC-:B0123--:R-:W-:Y:S01]  /*4830*/  FFMA.FTZ R110, R130, R105.reuse, R106.reuse ;  /* 0x00000069826e7223 */ /* 0x18ffe2000001006a */
        /* <DEDUP_REMOVED lines=13> */
[----:B----4-:R-:W-:Y:S01]  /*4910*/  @P2 FMUL.FTZ R109, R107, R146 ;  /* 0x000000926b6d2220 */ /* 0x010fe20000410000 */
        /* <DEDUP_REMOVED lines=35> */
.L_x_2654:
[----:B------:R-:W-:Y:S05]  /*4b50*/  @!P2 BRA `(.L_x_2655) ;  /* 0x00000000002ca947 */ /* 0x000fea0003800000 */
[----:B------:R-:W-:Y:S01]  /*4b60*/  FFMA.FTZ R107, R131, R105, R106 ;  /* 0x00000069836b7223 */ /* 0x000fe2000001006a */
[----:B------:R-:W-:Y:S02]  /*4b70*/  ISETP.GT.AND P4, PT, R168, RZ, PT ;  /* 0x000000ffa800720c */ /* 0x000fe40003f84270 */
[----:B0123--:R-:W-:Y:S01]  /*4b80*/  SHF.L.U32 R109, R165, 0x10, RZ ;  /* 0x00000010a56d7819 */ /* 0x00ffe200000006ff */
        /* <DEDUP_REMOVED lines=8> */
.L_x_2655:
[----:B------:R-:W-:Y:S05]  /*4c10*/  @!P2 BRA `(.L_x_2656) ;  /* 0x00000000002ca947 */ /* 0x000fea0003800000 */
[----:B0123--:R-:W-:Y:S01]  /*4c20*/  FFMA.FTZ R108, R130, R105, R106 ;  /* 0x00000069826c7223 */ /* 0x00ffe2000001006a */
        /* <DEDUP_REMOVED lines=10> */
.L_x_2656:
        /* <DEDUP_REMOVED lines=12> */
.L_x_2657:
        /* <DEDUP_REMOVED lines=12> */
.L_x_2653:
        /* <DEDUP_REMOVED lines=9> */
.L_x_2658:
        /* <DEDUP_REMOVED lines=9> */
.L_x_2659:
[----:B------:R-:W-:Y:S02]  /*4f70*/  IADD3 R178, PT, PT, R178, 0x80, RZ ;  /* 0x00000080b2b27810 */ /* 0x000fe40007ffe0ff */
[----:B------:R-:W-:-:S07]  /*4f80*/  IADD3 R104, PT, PT, R104, 0x80, RZ ;  /* 0x0000008068687810 */ /* 0x000fce0007ffe0ff */
.L_x_2649:
[----:B------:R-:W-:Y:S05]  /*4f90*/  BSYNC.RECONVERGENT B0 ;  /* 0x0000000000007941 */ /* 0x000fea0003800200 */
.L_x_2648:
        /* <DEDUP_REMOVED lines=13> */
.L_x_2662:
[----:B------:R-:W-:Y:S05]  /*5070*/  BRA.U !UP0, `(.L_x_2663) ;  /* 0x0000000508a47547 */ /* 0x000fea000b800000 */
[----:B------:R-:W-:-:S04]  /*5080*/  UISETP.NE.U32.AND UP0, UPT, UR6, URZ, UPT ;  /* 0x000000ff0600728c */ /* 0x000fc8000bf05070 */
[----:B------:R-:W-:-:S09]  /*5090*/  UISETP.NE.AND.EX UP0, UPT, UR7, URZ, UPT, UP0 ;  /* 0x000000ff0700728c */ /* 0x000fd2000bf05300 */
[----:B------:R-:W-:Y:S05]  /*50a0*/  BRA.U !UP0, `(.L_x_2664) ;  /* 0x0000000108d87547 */ /* 0x000fea000b800000 */
[----:B------:R-:W-:Y:S01]  /*50b0*/  ISETP.GT.AND P5, PT, R168, RZ, PT ;  /* 0x000000ffa800720c */ /* 0x000fe20003fa4270 */
[----:B01234-:R-:W0:Y:S01]  /*50c0*/  @P2 LDC R111, c[0x0][0x40c] ;  /* 0x00010300ff6f2b82 */ /* 0x01fe220000000800 */
        /* <DEDUP_REMOVED lines=52> */
.L_x_2664:
[----:B------:R-:W-:Y:S01]  /*5410*/  ISETP.GT.AND P5, PT, R168, RZ, PT ;  /* 0x000000ffa800720c */ /* 0x000fe20003fa4270 */
[----:B01234-:R-:W0:Y:S01]  /*5420*/  @P2 LDC R109, c[0x0][0x40c] ;  /* 0x00010300ff6d2b82 */ /* 0x01fe220000000800 */
        /* <DEDUP_REMOVED lines=46> */
.L_x_2663:
[----:B------:R-:W-:-:S04]  /*5710*/  UISETP.NE.U32.AND UP0, UPT, UR6, URZ, UPT ;  /* 0x000000ff0600728c */ /* 0x000fc8000bf05070 */
[----:B------:R-:W-:-:S09]  /*5720*/  UISETP.NE.AND.EX UP0, UPT, UR7, URZ, UPT, UP0 ;  /* 0x000000ff0700728c */ /* 0x000fd2000bf05300 */
[----:B------:R-:W-:Y:S05]  /*5730*/  BRA.U !UP0, `(.L_x_2666) ;  /* 0x0000000108d07547 */ /* 0x000fea000b800000 */
[----:B------:R-:W5:Y:S01]  /*5740*/  @P2 LDC R146, c[0x0][0x40c] ;  /* 0x00010300ff922b82 */ /* 0x000f620000000800 */
[-CC-:B------:R-:W-:Y:S01]  /*5750*/  FFMA.FTZ R107, R139, R105.reuse, R106.reuse ;  /* 0x000000698b6b7223 */ /* 0x180fe2000001006a */
[-CC-:B01234-:R-:W-:Y:S01]  /*5760*/  FFMA.FTZ R110, R138, R105.reuse, R106.reuse ;  /* 0x000000698a6e7223 */ /* 0x19ffe2000001006a */
        /* <DEDUP_REMOVED lines=13> */
[----:B-----5:R-:W-:Y:S01]  /*5840*/  @P2 FMUL.FTZ R109, R107, R146 ;  /* 0x000000926b6d2220 */ /* 0x020fe20000410000 */
        /* <DEDUP_REMOVED lines=35> */
.L_x_2666:
[----:B------:R-:W-:Y:S05]  /*5a80*/  @!P2 BRA `(.L_x_2667) ;  /* 0x00000000002ca947 */ /* 0x000fea0003800000 */
[----:B------:R-:W-:Y:S01]  /*5a90*/  FFMA.FTZ R107, R139, R105, R106 ;  /* 0x000000698b6b7223 */ /* 0x000fe2000001006a */
[----:B------:R-:W-:Y:S02]  /*5aa0*/  ISETP.GT.AND P5, PT, R168, RZ, PT ;  /* 0x000000ffa800720c */ /* 0x000fe40003fa4270 */
[----:B01234-:R-:W-:Y:S01]  /*5ab0*/  SHF.L.U32 R109, R165, 0x10, RZ ;  /* 0x00000010a56d7819 */ /* 0x01ffe200000006ff */
        /* <DEDUP_REMOVED lines=8> */
.L_x_2667:
[----:B------:R-:W-:Y:S05]  /*5b40*/  @!P2 BRA `(.L_x_2668) ;  /* 0x00000000002ca947 */ /* 0x000fea0003800000 */
[----:B01234-:R-:W-:Y:S01]  /*5b50*/  FFMA.FTZ R108, R138, R105, R106 ;  /* 0x000000698a6c7223 */ /* 0x01ffe2000001006a */
        /* <DEDUP_REMOVED lines=10> */
.L_x_2668:
        /* <DEDUP_REMOVED lines=12> */
.L_x_2669:
        /* <DEDUP_REMOVED lines=12> */
.L_x_2665:
        /* <DEDUP_REMOVED lines=9> */
.L_x_2670:
        /* <DEDUP_REMOVED lines=9> */
.L_x_2671:
[----:B------:R-:W-:Y:S02]  /*5ea0*/  IADD3 R178, PT, PT, R178, 0x80, RZ ;  /* 0x00000080b2b27810 */ /* 0x000fe40007ffe0ff */
[----:B------:R-:W-:-:S07]  /*5eb0*/  IADD3 R104, PT, PT, R104, 0x80, RZ ;  /* 0x0000008068687810 */ /* 0x000fce0007ffe0ff */
.L_x_2661:
[----:B------:R-:W-:Y:S05]  /*5ec0*/  BSYNC.RECONVERGENT B0 ;  /* 0x0000000000007941 */ /* 0x000fea0003800200 */
.L_x_2660:
        /* <DEDUP_REMOVED lines=13> */
.L_x_2674:
        /* <DEDUP_REMOVED lines=14> */
[-CC-:B------:R-:W-:Y:S01]  /*6080*/  @P6 FFMA.FTZ R109, R161, R105.reuse, R106.reuse ;  /* 0x00000069a16d6223 */ /* 0x180fe2000001006a */
[----:B------:R-:W-:Y:S01]  /*6090*/  @P6 FFMA.FTZ R148, R164, R105, R106 ;  /* 0x00000069a4946223 */ /* 0x000fe2000001006a */
[----:B------:R-:W2:Y:S01]  /*60a0*/  @P2 LDC R177, c[0x0][0x40c] ;  /* 0x00010300ffb12b82 */ /* 0x000ea20000000800 */
[----:B------:R-:W-:Y:S01]  /*60b0*/  @P6 FADD.FTZ R107, R160, -R107 ;  /* 0x8000006ba06b6221 */ /* 0x000fe20000010000 */
[----:B------:R-:W-:Y:S01]  /*60c0*/  @P6 FADD.FTZ R146, R159, -R146 ;  /* 0x800000929f926221 */ /* 0x000fe20000010000 */
[----:B------:R-:W-:Y:S01]  /*60d0*/  SHF.L.U32 R168, R168, 0x10, RZ ;  /* 0x00000010a8a87819 */ /* 0x000fe200000006ff */
[----:B------:R-:W-:Y:S01]  /*60e0*/  @P6 FADD.FTZ R148, R163, -R148 ;  /* 0x80000094a3946221 */ /* 0x000fe20000010000 */
[C---:B------:R-:W-:Y:S01]  /*60f0*/  @P6 FFMA.FTZ R108, R169.reuse, R107, R108 ;  /* 0x0000006ba96c6223 */ /* 0x040fe2000001006c */
[----:B------:R-:W-:-:S02]  /*6100*/  @P6 FFMA.FTZ R110, R169, R146, R110 ;  /* 0x00000092a96e6223 */ /* 0x000fc4000001006e */
[C---:B------:R-:W-:Y:S01]  /*6110*/  @P6 FFMA.FTZ R168, R169.reuse, R148, R168 ;  /* 0x00000094a9a86223 */ /* 0x040fe200000100a8 */
[----:B0-----:R-:W-:Y:S01]  /*6120*/  @P2 FMUL.FTZ R107, R108, R111 ;  /* 0x0000006f6c6b2220 */ /* 0x001fe20000410000 */
[----:B------:R-:W-:Y:S01]  /*6130*/  @P6 FADD.FTZ R111, R162, -R109 ;  /* 0x8000006da26f6221 */ /* 0x000fe20000010000 */
[----:B------:R-:W-:Y:S02]  /*6140*/  F2FP.BF16.F32.PACK_AB R108, RZ, R108 ;  /* 0x0000006cff6c723e */ /* 0x000fe400000010ff */
[----:B------:R-:W-:Y:S01]  /*6150*/  @P2 FMUL.FTZ R109, R40, R107 ;  /* 0x0000006b286d2220 */ /* 0x000fe20000410000 */
[----:B------:R-:W-:Y:S01]  /*6160*/  @P6 FFMA.FTZ R150, R169, R111, R150 ;  /* 0x0000006fa9966223 */ /* 0x000fe20000010096 */
[----:B-1----:R-:W-:Y:S01]  /*6170*/  @P2 FMUL.FTZ R106, R110, R147 ;  /* 0x000000936e6a2220 */ /* 0x002fe20000410000 */
[----:B------:R-:W-:Y:S02]  /*6180*/  F2FP.BF16.F32.PACK_AB R110, RZ, R110 ;  /* 0x0000006eff6e723e */ /* 0x000fe400000010ff */
[----:B------:R-:W-:Y:S01]  /*6190*/  @P2 F2FP.BF16.F32.PACK_AB R146, RZ, R109 ;  /* 0x0000006dff92223e */ /* 0x000fe200000010ff */
[----:B------:R-:W-:Y:S01]  /*61a0*/  @P2 FMUL.FTZ R105, R41, R106 ;  /* 0x0000006a29692220 */ /* 0x000fe20000410000 */
[----:B------:R-:W-:-:S02]  /*61b0*/  F2FP.BF16.F32.PACK_AB R147, RZ, R150 ;  /* 0x00000096ff93723e */ /* 0x000fc400000010ff */
[----:B------:R-:W-:Y:S01]  /*61c0*/  @P2 PRMT R149, R146, 0x7610, R149 ;  /* 0x0000761092952816 */ /* 0x000fe20000000095 */
[----:B--2---:R-:W-:Y:S01]  /*61d0*/  @P2 FMUL.FTZ R109, R150, R177 ;  /* 0x000000b1966d2220 */ /* 0x004fe20000410000 */
[----:B------:R-:W-:Y:S02]  /*61e0*/  @P2 F2FP.BF16.F32.PACK_AB R105, RZ, R105 ;  /* 0x00000069ff69223e */ /* 0x000fe400000010ff */
[----:B------:R-:W-:Y:S01]  /*61f0*/  PRMT R146, R108, 0x7610, R146 ;  /* 0x000076106c927816 */ /* 0x000fe20000000092 */
[----:B------:R-:W-:Y:S01]  /*6200*/  @P2 FMUL.FTZ R111, R42, R109 ;  /* 0x0000006d2a6f2220 */ /* 0x000fe20000410000 */
[----:B------:R-:W-:Y:S02]  /*6210*/  @P2 PRMT R151, R105, 0x7610, R151 ;  /* 0x0000761069972816 */ /* 0x000fe40000000097 */
[----:B------:R-:W-:Y:S02]  /*6220*/  @P2 SHF.L.U32 R105, R165, 0x10, RZ ;  /* 0x00000010a5692819 */ /* 0x000fe400000006ff */
[----:B------:R-:W-:-:S02]  /*6230*/  @P2 F2FP.BF16.F32.PACK_AB R111, RZ, R111 ;  /* 0x0000006fff6f223e */ /* 0x000fc400000010ff */
[----:B------:R-:W-:Y:S01]  /*6240*/  @P2 SHF.L.U32 R108, R167, 0x10, RZ ;  /* 0x00000010a76c2819 */ /* 0x000fe200000006ff */
[----:B------:R-:W-:Y:S01]  /*6250*/  @P2 FFMA.FTZ R44, R105, R107, R44 ;  /* 0x0000006b692c2223 */ /* 0x000fe2000001002c */
[----:B------:R-:W-:Y:S02]  /*6260*/  @P2 PRMT R152, R111, 0x7610, R152 ;  /* 0x000076106f982816 */ /* 0x000fe40000000098 */
[----:B------:R-:W-:Y:S01]  /*6270*/  @P2 SHF.L.U32 R111, R166, 0x10, RZ ;  /* 0x00000010a66f2819 */ /* 0x000fe200000006ff */
[----:B------:R-:W-:Y:S01]  /*6280*/  @P2 FFMA.FTZ R45, R108, R106, R45 ;  /* 0x0000006a6c2d2223 */ /* 0x000fe2000001002d */
[----:B------:R-:W-:Y:S02]  /*6290*/  PRMT R148, R110, 0x7610, R148 ;  /* 0x000076106e947816 */ /* 0x000fe40000000094 */
        /* <DEDUP_REMOVED lines=10> */
.L_x_2676:
        /* <DEDUP_REMOVED lines=19> */
[----:B-1----:R-:W-:Y:S01]  /*6470*/  @P2 FMUL.FTZ R110, R110, R177 ;  /* 0x000000b16e6e2220 */ /* 0x002fe20000410000 */
[----:B------:R-:W-:-:S03]  /*6480*/  @P2 SHF.L.U32 R177, R166, 0x10, RZ ;  /* 0x00000010a6b12819 */ /* 0x000fc600000006ff */
[----:B------:R-:W-:Y:S01]  /*6490*/  @P2 F2FP.BF16.F32.PACK_AB R108, RZ, R108 ;  /* 0x0000006cff6c223e */ /* 0x000fe200000010ff */
[----:B------:R-:W-:-:S03]  /*64a0*/  @P2 FMUL.FTZ R109, R41, R110 ;  /* 0x0000006e296d2220 */ /* 0x000fc60000410000 */
[----:B------:R-:W-:Y:S01]  /*64b0*/  @P2 PRMT R149, R108, 0x7610, R149 ;  /* 0x000076106c952816 */ /* 0x000fe20000000095 */
[----:B--2---:R-:W-:Y:S01]  /*64c0*/  @P2 FMUL.FTZ R111, R168, R181 ;  /* 0x000000b5a86f2220 */ /* 0x004fe20000410000 */
[----:B------:R-:W-:Y:S02]  /*64d0*/  @P2 F2FP.BF16.F32.PACK_AB R179, RZ, R109 ;  /* 0x0000006dffb3223e */ /* 0x000fe400000010ff */
[----:B------:R-:W-:Y:S01]  /*64e0*/  @P2 SHF.L.U32 R109, R165, 0x10, RZ ;  /* 0x00000010a56d2819 */ /* 0x000fe200000006ff */
[-C--:B------:R-:W-:Y:S01]  /*64f0*/  @P2 FMUL.FTZ R168, R42, R111.reuse ;  /* 0x0000006f2aa82220 */ /* 0x080fe20000410000 */
[----:B------:R-:W-:Y:S01]  /*6500*/  @P2 SHF.L.U32 R108, R167, 0x10, RZ ;  /* 0x00000010a76c2819 */ /* 0x000fe200000006ff */
[----:B------:R-:W-:Y:S01]  /*6510*/  @P2 FFMA.FTZ R46, R177, R111, R46 ;  /* 0x0000006fb12e2223 */ /* 0x000fe2000001002e */
[----:B------:R-:W-:Y:S01]  /*6520*/  @P2 PRMT R151, R179, 0x7610, R151 ;  /* 0x00007610b3972816 */ /* 0x000fe20000000097 */
[----:B------:R-:W-:Y:S01]  /*6530*/  @P2 FFMA.FTZ R44, R109, R107, R44 ;  /* 0x0000006b6d2c2223 */ /* 0x000fe2000001002c */
[----:B------:R-:W-:Y:S01]  /*6540*/  @P2 F2FP.BF16.F32.PACK_AB R168, RZ, R168 ;  /* 0x000000a8ffa8223e */ /* 0x000fe200000010ff */
[----:B------:R-:W-:-:S03]  /*6550*/  @P2 FFMA.FTZ R45, R108, R110, R45 ;  /* 0x0000006e6c2d2223 */ /* 0x000fc6000001002d */
[----:B------:R-:W-:Y:S01]  /*6560*/  @P2 PRMT R152, R168, 0x7610, R152 ;  /* 0x00007610a8982816 */ /* 0x000fe20000000098 */
        /* <DEDUP_REMOVED lines=13> */
.L_x_2675:
[----:B------:R-:W-:-:S04]  /*6640*/  UISETP.NE.U32.AND UP0, UPT, UR6, URZ, UPT ;  /* 0x000000ff0600728c */ /* 0x000fc8000bf05070 */
[----:B------:R-:W-:-:S09]  /*6650*/  UISETP.NE.AND.EX UP0, UPT, UR7, URZ, UPT, UP0 ;  /* 0x000000ff0700728c */ /* 0x000fd2000bf05300 */
[----:B------:R-:W-:Y:S05]  /*6660*/  BRA.U !UP0, `(.L_x_2678) ;  /* 0x0000000108d47547 */ /* 0x000fea000b800000 */
[----:B------:R-:W5:Y:S01]  /*6670*/  @P2 LDC R146, c[0x0][0x40c] ;  /* 0x00010300ff922b82 */ /* 0x000f620000000800 */
[-CC-:B------:R-:W-:Y:S01]  /*6680*/  FFMA.FTZ R107, R157, R105.reuse, R106.reuse ;  /* 0x000000699d6b7223 */ /* 0x180fe2000001006a */
[-CC-:B01234-:R-:W-:Y:S01]  /*6690*/  FFMA.FTZ R110, R158, R105.reuse, R106.reuse ;  /* 0x000000699e6e7223 */ /* 0x19ffe2000001006a */
[-C--:B------:R-:W-:Y:S01]  /*66a0*/  FFMA.FTZ R109, R161, R105.reuse, R106 ;  /* 0x00000069a16d7223 */ /* 0x080fe2000001006a */
[----:B------:R-:W-:Y:S01]  /*66b0*/  ISETP.GT.AND P6, PT, R168, RZ, PT ;  /* 0x000000ffa800720c */ /* 0x000fe20003fc4270 */
[----:B------:R-:W-:Y:S01]  /*66c0*/  FADD.FTZ R108, R160, -R107 ;  /* 0x8000006ba06c7221 */ /* 0x000fe20000010000 */
[----:B------:R-:W-:Y:S01]  /*66d0*/  FADD.FTZ R110, R159, -R110 ;  /* 0x8000006e9f6e7221 */ /* 0x000fe20000010000 */
[----:B------:R-:W-:Y:S01]  /*66e0*/  FADD.FTZ R148, R162, -R109 ;  /* 0x8000006da2947221 */ /* 0x000fe20000010000 */
[----:B------:R-:W0:Y:S01]  /*66f0*/  @P2 LDC R147, c[0x0][0x40c] ;  /* 0x00010300ff932b82 */ /* 0x000e220000000800 */
[C---:B------:R-:W-:Y:S01]  /*6700*/  FMUL.FTZ R107, R169.reuse, R108 ;  /* 0x0000006ca96b7220 */ /* 0x040fe20000410000 */
[C---:B------:R-:W-:Y:S01]  /*6710*/  FMUL.FTZ R108, R169.reuse, R110 ;  /* 0x0000006ea96c7220 */ /* 0x040fe20000410000 */
[----:B------:R-:W-:Y:S01]  /*6720*/  FMUL.FTZ R111, R169, R148 ;  /* 0x00000094a96f7220 */ /* 0x000fe20000410000 */
[----:B------:R-:W-:-:S02]  /*6730*/  FFMA.FTZ R106, R164, R105, R106 ;  /* 0x00000069a46a7223 */ /* 0x000fc4000001006a */
[----:B------:R-:W-:Y:S02]  /*6740*/  FSEL R107, R107, RZ, P6 ;  /* 0x000000ff6b6b7208 */ /* 0x000fe40003000000 */
[----:B------:R-:W1:Y:S01]  /*6750*/  @P2 LDC R150, c[0x0][0x40c] ;  /* 0x00010300ff962b82 */ /* 0x000e620000000800 */
[----:B------:R-:W-:Y:S02]  /*6760*/  FSEL R110, R108, RZ, P6 ;  /* 0x000000ff6c6e7208 */ /* 0x000fe40003000000 */
[----:B------:R-:W-:Y:S01]  /*6770*/  FSEL R111, R111, RZ, P6 ;  /* 0x000000ff6f6f7208 */ /* 0x000fe20003000000 */
[----:B-----5:R-:W-:Y:S01]  /*6780*/  @P2 FMUL.FTZ R109, R107, R146 ;  /* 0x000000926b6d2220 */ /* 0x020fe20000410000 */
[----:B------:R-:W-:-:S03]  /*6790*/  F2FP.BF16.F32.PACK_AB R107, RZ, R107 ;  /* 0x0000006bff6b723e */ /* 0x000fc600000010ff */
[----:B------:R-:W-:Y:S01]  /*67a0*/  @P2 FMUL.FTZ R108, R40, R109 ;  /* 0x0000006d286c2220 */ /* 0x000fe20000410000 */
[----:B0-----:R-:W-:-:S04]  /*67b0*/  @P2 FMUL.FTZ R168, R110, R147 ;  /* 0x000000936ea82220 */ /* 0x001fc80000410000 */
[----:B------:R-:W-:Y:S01]  /*67c0*/  @P2 F2FP.BF16.F32.PACK_AB R146, RZ, R108 ;  /* 0x0000006cff92223e */ /* 0x000fe200000010ff */
[----:B------:R-:W-:Y:S01]  /*67d0*/  FADD.FTZ R108, R163, -R106 ;  /* 0x8000006aa36c7221 */ /* 0x000fe20000010000 */
[----:B------:R-:W-:Y:S01]  /*67e0*/  F2FP.BF16.F32.PACK_AB R110, RZ, R110 ;  /* 0x0000006eff6e723e */ /* 0x000fe200000010ff */
[----:B------:R-:W-:Y:S01]  /*67f0*/  @P2 FMUL.FTZ R105, R41, R168 ;  /* 0x000000a829692220 */ /* 0x000fe20000410000 */
[----:B------:R-:W-:Y:S01]  /*6800*/  @P2 PRMT R149, R146, 0x7610, R149 ;  /* 0x0000761092952816 */ /* 0x000fe20000000095 */
[----:B------:R-:W-:Y:S01]  /*6810*/  FMUL.FTZ R169, R169, R108 ;  /* 0x0000006ca9a97220 */ /* 0x000fe20000410000 */
[----:B------:R-:W-:Y:S01]  /*6820*/  PRMT R146, R107, 0x7610, R146 ;  /* 0x000076106b927816 */ /* 0x000fe20000000092 */
[----:B-1----:R-:W-:Y:S01]  /*6830*/  @P2 FMUL.FTZ R177, R111, R150 ;  /* 0x000000966fb12220 */ /* 0x002fe20000410000 */
[----:B------:R-:W-:Y:S02]  /*6840*/  @P2 F2FP.BF16.F32.PACK_AB R105, RZ, R105 ;  /* 0x00000069ff69223e */ /* 0x000fe400000010ff */
[----:B------:R-:W-:Y:S01]  /*6850*/  @P2 SHF.L.U32 R107, R166, 0x10, RZ ;  /* 0x00000010a66b2819 */ /* 0x000fe200000006ff */
[----:B------:R-:W-:Y:S01]  /*6860*/  @P2 FMUL.FTZ R106, R42, R177 ;  /* 0x000000b12a6a2220 */ /* 0x000fe20000410000 */
[----:B------:R-:W-:-:S02]  /*6870*/  @P2 PRMT R151, R105, 0x7610, R151 ;  /* 0x0000761069972816 */ /* 0x000fc40000000097 */
[----:B------:R-:W-:Y:S01]  /*6880*/  @P2 SHF.L.U32 R105, R165, 0x10, RZ ;  /* 0x00000010a5692819 */ /* 0x000fe200000006ff */
[----:B------:R-:W-:Y:S01]  /*6890*/  @P2 FFMA.FTZ R46, R107, R177, R46 ;  /* 0x000000b16b2e2223 */ /* 0x000fe2000001002e */
[----:B------:R-:W-:Y:S02]  /*68a0*/  @P2 F2FP.BF16.F32.PACK_AB R106, RZ, R106 ;  /* 0x0000006aff6a223e */ /* 0x000fe400000010ff */
[----:B------:R-:W-:Y:S01]  /*68b0*/  FSEL R169, R169, RZ, P6 ;  /* 0x000000ffa9a97208 */ /* 0x000fe20003000000 */
[----:B------:R-:W-:Y:S01]  /*68c0*/  @P2 FFMA.FTZ R44, R105, R109, R44 ;  /* 0x0000006d692c2223 */ /* 0x000fe2000001002c */
[----:B------:R-:W-:Y:S02]  /*68d0*/  @P2 PRMT R152, R106, 0x7610, R152 ;  /* 0x000076106a982816 */ /* 0x000fe40000000098 */
[----:B------:R-:W-:Y:S02]  /*68e0*/  @P2 SHF.L.U32 R106, R167, 0x10, RZ ;  /* 0x00000010a76a2819 */ /* 0x000fe400000006ff */
[----:B------:R-:W-:-:S02]  /*68f0*/  F2FP.BF16.F32.PACK_AB R111, RZ, R111 ;  /* 0x0000006fff6f723e */ /* 0x000fc400000010ff */
[----:B------:R-:W-:Y:S01]  /*6900*/  PRMT R148, R110, 0x7610, R148 ;  /* 0x000076106e947816 */ /* 0x000fe20000000094 */
[----:B------:R-:W-:Y:S01]  /*6910*/  @P2 FFMA.FTZ R45, R106, R168, R45 ;  /* 0x000000a86a2d2223 */ /* 0x000fe2000001002d */
[----:B------:R-:W-:Y:S02]  /*6920*/  F2FP.BF16.F32.PACK_AB R150, RZ, R169 ;  /* 0x000000a9ff96723e */ /* 0x000fe400000010ff */
[----:B------:R-:W-:Y:S01]  /*6930*/  PRMT R147, R111, 0x7610, R147 ;  /* 0x000076106f937816 */ /* 0x000fe20000000093 */
        /* <DEDUP_REMOVED lines=8> */
.L_x_2678:
[----:B------:R-:W5:Y:S01]  /*69c0*/  @P2 LDC R107, c[0x0][0x40c] ;  /* 0x00010300ff6b2b82 */ /* 0x000f620000000800 */
[----:B01234-:R-:W-:Y:S01]  /*69d0*/  FFMA.FTZ R108, R164, R105, R106 ;  /* 0x00000069a46c7223 */ /* 0x01ffe2000001006a */
[----:B------:R-:W-:Y:S02]  /*69e0*/  ISETP.GT.AND P6, PT, R168, RZ, PT ;  /* 0x000000ffa800720c */ /* 0x000fe40003fc4270 */
[----:B------:R-:W-:Y:S01]  /*69f0*/  @P2 SHF.L.U32 R182, R156, 0x10, RZ ;  /* 0x000000109cb62819 */ /* 0x000fe200000006ff */
[----:B------:R-:W-:-:S04]  /*6a00*/  FADD.FTZ R108, R163, -R108 ;  /* 0x8000006ca36c7221 */ /* 0x000fc80000010000 */
[----:B------:R-:W-:-:S05]  /*6a10*/  FMUL.FTZ R108, R169, R108 ;  /* 0x0000006ca96c7220 */ /* 0x000fca0000410000 */
[----:B------:R-:W-:-:S05]  /*6a20*/  FSEL R110, R108, RZ, P6 ;  /* 0x000000ff6c6e7208 */ /* 0x000fca0003000000 */
[----:B-----5:R-:W-:-:S04]  /*6a30*/  @P2 FMUL.FTZ R110, R110, R107 ;  /* 0x0000006b6e6e2220 */ /* 0x020fc80000410000 */
[----:B------:R-:W-:-:S05]  /*6a40*/  @P2 FMUL.FTZ R107, R43, R110 ;  /* 0x0000006e2b6b2220 */ /* 0x000fca0000410000 */
[----:B------:R-:W-:Y:S01]  /*6a50*/  @P2 F2FP.BF16.F32.PACK_AB R111, RZ, R107 ;  /* 0x0000006bff6f223e */ /* 0x000fe200000010ff */
[----:B------:R-:W-:Y:S06]  /*6a60*/  @!P2 BRA `(.L_x_2679) ;  /* 0x00000000002ca947 */ /* 0x000fec0003800000 */
[----:B------:R-:W-:Y:S01]  /*6a70*/  FFMA.FTZ R107, R157, R105, R106 ;  /* 0x000000699d6b7223 */ /* 0x000fe2000001006a */
        /* <DEDUP_REMOVED lines=10> */
.L_x_2679:
        /* <DEDUP_REMOVED lines=12> */
.L_x_2680:
        /* <DEDUP_REMOVED lines=12> */
.L_x_2681:
[----:B------:R-:W-:Y:S01]  /*6ca0*/  @P2 FFMA.FTZ R47, R182, R110, R47 ;  /* 0x0000006eb62f2223 */ /* 0x000fe2000001002f */
[----:B------:R-:W-:-:S07]  /*6cb0*/  @P2 PRMT R153, R111, 0x7610, R153 ;  /* 0x000076106f992816 */ /* 0x000fce0000000099 */
.L_x_2677:
        /* <DEDUP_REMOVED lines=9> */
.L_x_2682:
        /* <DEDUP_REMOVED lines=9> */
.L_x_2673:
[----:B------:R-:W-:Y:S05]  /*6de0*/  BSYNC.RECONVERGENT B0 ;  /* 0x0000000000007941 */ /* 0x000fea0003800200 */
.L_x_2672:
[----:B0-----:R-:W0:Y:S01]  /*6df0*/  LDC.64 R104, c[0x0][0x380] ;  /* 0x0000e000ff687b82 */ /* 0x001e220000000a00 */
[----:B------:R-:W-:Y:S01]  /*6e00*/  UPLOP3.LUT UP1, UPT, UPT, UPT, UP1, 0x40, 0x4 ;  /* 0x000000000004789c */ /* 0x000fe20003f2e810 */
[----:B0-----:R-:W-:-:S04]  /*6e10*/  IADD3 R2, PT, PT, R2, R104, RZ ;  /* 0x0000006802027210 */ /* 0x001fc80007ffe0ff */
[----:B------:R-:W-:-:S13]  /*6e20*/  ISETP.GE.AND P2, PT, R2, R105, PT ;  /* 0x000000690200720c */ /* 0x000fda0003f46270 */
[----:B------:R-:W-:Y:S05]  /*6e30*/  @!P2 BRA `(.L_x_2683) ;  /* 0xffffff980050a947 */ /* 0x000fea000383ffff */
.L_x_2610:
        /* <DEDUP_REMOVED lines=15> */
.L_x_2685:
[----:B------:R-:W-:Y:S05]  /*6f30*/  BSYNC.RECONVERGENT B0 ;  /* 0x0000000000007941 */ /* 0x000fea0003800200 */
.L_x_2684:
        /* <DEDUP_REMOVED lines=12> */
.L_x_2687:
[----:B------:R-:W-:Y:S05]  /*7000*/  BSYNC.RECONVERGENT B0 ;  /* 0x0000000000007941 */ /* 0x000fea0003800200 */
.L_x_2686:
        /* <DEDUP_REMOVED lines=12> */
.L_x_2689:
[----:B------:R-:W-:Y:S05]  /*70d0*/  BSYNC.RECONVERGENT B0 ;  /* 0x0000000000007941 */ /* 0x000fea0003800200 */
.L_x_2688:
        /* <DEDUP_REMOVED lines=12> */
.L_x_2691:
[----:B------:R-:W-:Y:S05]  /*71a0*/  BSYNC.RECONVERGENT B0 ;  /* 0x0000000000007941 */ /* 0x000fea0003800200 */
.L_x_2690:
[----:B------:R-:W-:Y:S05]  /*71b0*/  @!P5 EXIT ;  /* 0x000000000000d94d */ /* 0x000fea0003800000 */
[----:B0-----:R-:W0:Y:S08]  /*71c0*/  LDC.64 R2, c[0x0][0x440] ;  /* 0x00011000ff027b82 */ /* 0x001e300000000a00 */
        /* <DEDUP_REMOVED lines=9> */
.L_x_2692:
        /* <DEDUP_REMOVED lines=10> */
.L_x_10826:


//--------------------- .text._ZN10layer_norm13ln_bwd_kernelINS_13Kernel_traitsIf13__nv_bfloat16S2_S2_fjLj2560ELj1ELj1ELj4ELj8ENS_18Kernel_traits_baseILj2560EfS2_S2_S2_fjLj128EEEEELb0ELb1ELb1ELb1EEEvNS_9BwdParamsE --------------------------
	.section	.text._ZN10layer_norm13ln_bwd_kernelINS_13Kernel_traitsIf13__nv_bfloat16S2_S2_fjLj2560ELj1ELj1ELj4ELj8ENS_18Kernel_traits_baseILj2560EfS2_S2_S2_fjLj128EEEEELb0ELb1ELb1ELb1EEEvNS_9BwdParamsE,"ax",@progbits
	.align	128
        .global         _ZN10layer_norm13ln_bwd_kernelINS_13Kernel_traitsIf13__nv_bfloat16S2_S2_fjLj2560ELj1ELj1ELj4ELj8ENS_18Kernel_traits_baseILj2560EfS2_S2_S2_fjLj128EEEEELb0ELb1ELb1ELb1EEEvNS_9BwdParamsE
        .type           _ZN10layer_norm13ln_bwd_kernelINS_13Kernel_traitsIf13__nv_bfloat16S2_S2_fjLj2560ELj1ELj1ELj4ELj8ENS_18Kernel_traits_baseILj2560EfS2_S2_S2_fjLj128EEEEELb0ELb1ELb1ELb1EEEvNS_9BwdParamsE,@function
        .size           _ZN10layer_norm13ln_bwd_kernelINS_13Kernel_traitsIf13__nv_bfloat16S2_S2_fjLj2560ELj1ELj1ELj4ELj8ENS_18Kernel_traits_baseILj2560EfS2_S2_S2_fjLj128EEEEELb0ELb1ELb1ELb1EEEvNS_9BwdParamsE,(.L_x_10827 - _ZN10layer_norm13ln_bwd_kernelINS_13Kernel_traitsIf13__nv_bfloat16S2_S2_fjLj2560ELj1ELj1ELj4ELj8ENS_18Kernel_traits_baseILj2560EfS2_S2_S2_fjLj128EEEEELb0ELb1ELb1ELb1EEEvNS_9BwdParamsE)
        .other          _ZN10layer_norm13ln_bwd_kernelINS_13Kernel_traitsIf13__nv_bfloat16S2_S2_fjLj2560ELj1ELj1ELj4ELj8ENS_18Kernel_traits_baseILj2560EfS2_S2_S2_fjLj128EEEEELb0ELb1ELb1ELb1EEEvNS_9BwdParamsE,@"STO_CUDA_ENTRY STV_DEFAULT"
_ZN10layer_norm13ln_bwd_kernelINS_13Kernel_traitsIf13__nv_bfloat16S2_S2_fjLj2560ELj1ELj1ELj4ELj8ENS_18Kernel_traits_baseILj2560EfS2_S2_S2_fjLj128EEEEELb0ELb1ELb1ELb1EEEvNS_9BwdParamsE:
.text._ZN10layer_norm13ln_bwd_kernelINS_13Kernel_traitsIf13__nv_bfloat16S2_S2_fjLj2560ELj1ELj1ELj4ELj8ENS_18Kernel_traits_baseILj2560EfS2_S2_S2_fjLj128EEEEELb0ELb1ELb1ELb1EEEvNS_9BwdParamsE:
        /* <DEDUP_REMOVED lines=46> */
[----:B0-----:R0:W5:Y:S01]  /*02e0*/  LDG.E.128 R40, desc[UR12][R2.64] ;  /* 0x0000000c02287981 */ /* 0x001162000c1e1d00 */
[----:B----4-:R-:W-:-:S03]  /*02f0*/  IMAD.WIDE.U32 R104, R173, 0x10, R104 ;  /* 0x00000010ad687825 */ /* 0x010fc600078e0068 */
[----:B------:R0:W5:Y:S04]  /*0300*/  LDG.E.128 R36, desc[UR12][R2.64+0x800] ;  /* 0x0008000c02247981 */ /* 0x000168000c1e1d00 */
[----:B------:R0:W5:Y:S04]  /*0310*/  LDG.E.128 R32, desc[UR12][R2.64+0x1000] ;  /* 0x0010000c02207981 */ /* 0x000168000c1e1d00 */
[----:B------:R0:W5:Y:S04]  /*0320*/  LDG.E.128 R28, desc[UR12][R2.64+0x1800] ;  /* 0x0018000c021c7981 */ /* 0x000168000c1e1d00 */
[----:B------:R0:W5:Y:S04]  /*0330*/  LDG.E.128 R24, desc[UR12][R2.64+0x2000] ;  /* 0x0020000c02187981 */ /* 0x000168000c1e1d00 */
[----:B------:R0:W5:Y:S04]  /*0340*/  LDG.E.128 R20, desc[UR12][R104.64+0x2000] ;  /* 0x0020000c68147981 */ /* 0x000168000c1e1d00 */
[----:B------:R0:W5:Y:S04]  /*0350*/  LDG.E.128 R16, desc[UR12][R104.64+0x1800] ;  /* 0x0018000c68107981 */ /* 0x000168000c1e1d00 */
[----:B------:R0:W5:Y:S04]  /*0360*/  LDG.E.128 R12, desc[UR12][R104.64+0x1000] ;  /* 0x0010000c680c7981 */ /* 0x000168000c1e1d00 */
[----:B------:R0:W5:Y:S04]  /*0370*/  LDG.E.128 R8, desc[UR12][R104.64+0x800] ;  /* 0x0008000c68087981 */ /* 0x000168000c1e1d00 */
[----:B------:R0:W5:Y:S01]  /*0380*/  LDG.E.128 R4, desc[UR12][R104.64] ;  /* 0x0000000c68047981 */ /* 0x000162000c1e1d00 */
[----:B------:R-:W-:Y:S01]  /*0390*/  HFMA2 R100, -RZ, RZ, 0, 0 ;  /* 0x00000000ff647431 */ /* 0x000fe200000001ff */
[----:B------:R-:W-:Y:S01]  /*03a0*/  MOV R0, UR4 ;  /* 0x0000000400007c02 */ /* 0x000fe20008000f00 */
[----:B--23--:R-:W-:-:S11]  /*03b0*/  UPLOP3.LUT UP1, UPT, UPT, UPT, UPT, 0x40, 0x4 ;  /* 0x000000000004789c */ /* 0x00cfd60003f2e870 */
.L_x_2747:
[----:B------:R-:W1:Y:S08]  /*03c0*/  LDC.64 R108, c[0x0][0x3f8] ;  /* 0x0000fe00ff6c7b82 */ /* 0x000e700000000a00 */
[----:B0-----:R-:W0:Y:S08]  /*03d0*/  LDC.64 R104, c[0x0][0x3f0] ;  /* 0x0000fc00ff687b82 */ /* 0x001e300000000a00 */
[----:B------:R-:W2:Y:S01]  /*03e0*/  LDC.64 R106, c[0x0][0x3c8] ;  /* 0x0000f200ff6a7b82 */ /* 0x000ea20000000a00 */
[----:B-1----:R-:W-:-:S05]  /*03f0*/  IMAD.WIDE R108, R0, 0x4, R108 ;  /* 0x00000004006c7825 */ /* 0x002fca00078e026c */
[----:B------:R-:W3:Y:S01]  /*0400*/  LDG.E R129, desc[UR12][R108.64] ;  /* 0x0000000c6c817981 */ /* 0x000ee2000c1e1900 */
[----:B0-----:R-:W-:-:S06]  /*0410*/  IMAD.WIDE R104, R0, 0x4, R104 ;  /* 0x0000000400687825 */ /* 0x001fcc00078e0268 */
[----:B-----5:R0:W5:Y:S01]  /*0420*/  LDG.E R104, desc[UR12][R104.64] ;  /* 0x0000000c68687981 */ /* 0x020162000c1e1900 */
        /* <DEDUP_REMOVED lines=13> */
[----:B------:R-:W3:Y:S03]  /*0500*/  LDC.64 R146, c[0x0][0x3c0] ;  /* 0x0000f000ff927b82 */ /* 0x000ee60000000a00 */
[----:B------:R-:W-:-:S04]  /*0510*/  SHF.R.S32.HI R136, RZ, 0x1f, R3 ;  /* 0x0000001fff887819 */ /* 0x000fc80000011403 */
[----:B------:R-:W-:Y:S02]  /*0520*/  LEA.HI R136, R136, R3, RZ, 0x2 ;  /* 0x0000000388887211 */ /* 0x000fe400078f10ff */
[----:B0-----:R-:W-:-:S04]  /*0530*/  LEA.HI.SX32 R105, R106, R165, 0x1e ;  /* 0x000000a56a697211 */ /* 0x001fc800078ff2ff */
[C---:B------:R-:W-:Y:S01]  /*0540*/  IADD3 R141, PT, PT, R105.reuse, 0x180, RZ ;  /* 0x00000180698d7810 */ /* 0x040fe20007ffe0ff */
[C-C-:B-1----:R-:W-:Y:S01]  /*0550*/  IMAD.WIDE.U32 R106, R105.reuse, 0x8, R142.reuse ;  /* 0x00000008696a7825 */ /* 0x142fe200078e008e */
[C---:B------:R-:W-:Y:S02]  /*0560*/  IADD3 R111, PT, PT, R105.reuse, 0x100, RZ ;  /* 0x00000100696f7810 */ /* 0x040fe40007ffe0ff */
[----:B------:R-:W-:Y:S01]  /*0570*/  IADD3 R109, PT, PT, R105, 0x80, RZ ;  /* 0x00000080696d7810 */ /* 0x000fe20007ffe0ff */
[--C-:B------:R-:W-:Y:S01]  /*0580*/  IMAD.WIDE.U32 R140, R141, 0x8, R142.reuse ;  /* 0x000000088d8c7825 */ /* 0x100fe200078e008e */
[----:B------:R-:W-:Y:S01]  /*0590*/  LEA.HI.SX32 R165, R136, R165, 0x1e ;  /* 0x000000a588a57211 */ /* 0x000fe200078ff2ff */
[----:B------:R-:W4:Y:S01]  /*05a0*/  LDG.E.64 R150, desc[UR12][R106.64] ;  /* 0x0000000c6a967981 */ /* 0x000f22000c1e1b00 */
[----:B------:R-:W-:Y:S01]  /*05b0*/  IADD3 R3, PT, PT, R105, 0x200, RZ ;  /* 0x0000020069037810 */ /* 0x000fe20007ffe0ff */
[--C-:B------:R-:W-:Y:S01]  /*05c0*/  IMAD.WIDE.U32 R110, R111, 0x8, R142.reuse ;  /* 0x000000086f6e7825 */ /* 0x100fe200078e008e */
[C---:B------:R-:W-:Y:S01]  /*05d0*/  IADD3 R105, PT, PT, R165.reuse, 0x80, RZ ;  /* 0x00000080a5697810 */ /* 0x040fe20007ffe0ff */
[----:B------:R3:W4:Y:S01]  /*05e0*/  LDG.E.64 R156, desc[UR12][R140.64] ;  /* 0x0000000c8c9c7981 */ /* 0x000722000c1e1b00 */
[----:B------:R-:W-:Y:S01]  /*05f0*/  IADD3 R135, PT, PT, R165, 0x100, RZ ;  /* 0x00000100a5877810 */ /* 0x000fe20007ffe0ff */
[--C-:B------:R-:W-:Y:S01]  /*0600*/  IMAD.WIDE.U32 R108, R109, 0x8, R142.reuse ;  /* 0x000000086d6c7825 */ /* 0x100fe200078e008e */
[C---:B------:R-:W-:Y:S01]  /*0610*/  IADD3 R163, PT, PT, R165.reuse, 0x180, RZ ;  /* 0x00000180a5a37810 */ /* 0x040fe20007ffe0ff */
[----:B------:R0:W4:Y:S01]  /*0620*/  LDG.E.64 R154, desc[UR12][R110.64] ;  /* 0x0000000c6e9a7981 */ /* 0x000122000c1e1b00 */
[----:B------:R-:W-:Y:S01]  /*0630*/  IADD3 R167, PT, PT, R165, 0x200, RZ ;  /* 0x00000200a5a77810 */ /* 0x000fe20007ffe0ff */
[----:B------:R-:W-:Y:S01]  /*0640*/  IMAD.WIDE.U32 R142, R3, 0x8, R142 ;  /* 0x00000008038e7825 */ /* 0x000fe200078e008e */
[----:B------:R-:W-:Y:S01]  /*0650*/  SHF.R.S32.HI R3, RZ, 0x1f, R0 ;  /* 0x0000001fff037819 */ /* 0x000fe20000011400 */
[----:B------:R1:W4:Y:S02]  /*0660*/  LDG.E.64 R152, desc[UR12][R108.64] ;  /* 0x0000000c6c987981 */ /* 0x000324000c1e1b00 */
[--C-:B--2---:R-:W-:Y:S01]  /*0670*/  IMAD.WIDE.U32 R138, R165, 0x8, R144.reuse ;  /* 0x00000008a58a7825 */ /* 0x104fe200078e0090 */
[C---:B---3--:R-:W-:Y:S01]  /*0680*/  LEA R140, P0, R0.reuse, R146, 0x2 ;  /* 0x00000092008c7211 */ /* 0x048fe200078010ff */
[----:B------:R2:W3:Y:S02]  /*0690*/  LDG.E.64 R158, desc[UR12][R142.64] ;  /* 0x0000000c8e9e7981 */ /* 0x0004e4000c1e1b00 */
[----:B------:R-:W-:Y:S01]  /*06a0*/  IMAD.WIDE.U32 R136, R105, 0x8, R144 ;  /* 0x0000000869887825 */ /* 0x000fe200078e0090 */
[----:B------:R-:W-:Y:S01]  /*06b0*/  LEA.HI.X R141, R0, R147, R3, 0x2, P0 ;  /* 0x00000093008d7211 */ /* 0x000fe200000f1403 */
[----:B------:R-:W3:Y:S02]  /*06c0*/  LDG.E.64 R138, desc[UR12][R138.64] ;  /* 0x0000000c8a8a7981 */ /* 0x000ee4000c1e1b00 */
[----:B0-----:R-:W-:-:S02]  /*06d0*/  IMAD.WIDE.U32 R110, R135, 0x8, R144 ;  /* 0x00000008876e7825 */ /* 0x001fc400078e0090 */
[----:B------:R-:W3:Y:S02]  /*06e0*/  LDG.E.64 R136, desc[UR12][R136.64] ;  /* 0x0000000c88887981 */ /* 0x000ee4000c1e1b00 */
[--C-:B-1----:R-:W-:Y:S02]  /*06f0*/  IMAD.WIDE.U32 R108, R163, 0x8, R144.reuse ;  /* 0x00000008a36c7825 */ /* 0x102fe400078e0090 */
[----:B------:R-:W3:Y:S02]  /*0700*/  LDG.E.64 R110, desc[UR12][R110.64] ;  /* 0x0000000c6e6e7981 */ /* 0x000ee4000c1e1b00 */
[----:B------:R-:W-:Y:S02]  /*0710*/  IMAD.WIDE.U32 R106, R167, 0x8, R144 ;  /* 0x00000008a76a7825 */ /* 0x000fe400078e0090 */
[----:B------:R-:W3:Y:S04]  /*0720*/  LDG.E.64 R108, desc[UR12][R108.64] ;  /* 0x0000000c6c6c7981 */ /* 0x000ee8000c1e1b00 */
[----:B------:R0:W3:Y:S04]  /*0730*/  LDG.E R3, desc[UR12][R140.64] ;  /* 0x0000000c8c037981 */ /* 0x0000e8000c1e1900 */
[----:B------:R-:W3:Y:S01]  /*0740*/  LDG.E.64 R106, desc[UR12][R106.64] ;  /* 0x0000000c6a6a7981 */ /* 0x000ee2000c1e1b00 */
[----:B------:R-:W-:-:S04]  /*0750*/  UISETP.NE.U32.AND UP0, UPT, UR6, URZ, UPT ;  /* 0x000000ff0600728c */ /* 0x000fc8000bf05070 */
[----:B------:R-:W-:-:S06]  /*0760*/  UISETP.NE.AND.EX UP0, UPT, UR7, URZ, UPT, UP0 ;  /* 0x000000ff0700728c */ /* 0x000fcc000bf05300 */
[----:B------:R-:W-:-:S13]  /*0770*/  PLOP3.LUT P0, PT, PT, PT, UP0, 0x80, 0x8 ;  /* 0x000000000008781c */ /* 0x000fda0003f0f008 */
[----:B--2---:R-:W0:Y:S08]  /*0780*/  @P0 LDC.64 R142, c[0x0][0x438] ;  /* 0x00010e00ff8e0b82 */ /* 0x004e300000000a00 */
[----:B------:R-:W1:Y:S08]  /*0790*/  @P0 LDC.64 R144, c[0x0][0x438] ;  /* 0x00010e00ff900b82 */ /* 0x000e700000000a00 */
[----:B------:R-:W2:Y:S08]  /*07a0*/  @P0 LDC.64 R146, c[0x0][0x438] ;  /* 0x00010e00ff920b82 */ /* 0x000eb00000000a00 */
[----:B------:R-:W2:Y:S08]  /*07b0*/  @P0 LDC.64 R148, c[0x0][0x438] ;  /* 0x00010e00ff940b82 */ /* 0x000eb00000000a00 */
[----:B------:R-:W2:Y:S01]  /*07c0*/  @P0 LDC.64 R160, c[0x0][0x438] ;  /* 0x00010e00ffa00b82 */ /* 0x000ea20000000a00 */
[----:B0-----:R-:W-:-:S04]  /*07d0*/  @P0 IMAD.WIDE.U32 R140, R165, 0x8, R142 ;  /* 0x00000008a58c0825 */ /* 0x001fc800078e008e */
[----:B-1----:R-:W-:Y:S01]  /*07e0*/  @P0 IMAD.WIDE.U32 R142, R105, 0x8, R144 ;  /* 0x00000008698e0825 */ /* 0x002fe200078e0090 */
[----:B------:R-:W-:Y:S01]  /*07f0*/  ISETP.NE.AND P2, PT, RZ, UR11, PT ;  /* 0x0000000bff007c0c */ /* 0x000fe2000bf45270 */
[----:B------:R-:W5:Y:S02]  /*0800*/  @P0 LDG.E.64 R120, desc[UR12][R140.64] ;  /* 0x0000000c8c780981 */ /* 0x000f64000c1e1b00 */
[----:B--2---:R-:W-:Y:S02]  /*0810*/  @P0 IMAD.WIDE.U32 R144, R135, 0x8, R146 ;  /* 0x0000000887900825 */ /* 0x004fe400078e0092 */
[----:B------:R-:W5:Y:S04]  /*0820*/  @P0 LDG.E.64 R118, desc[UR12][R142.64] ;  /* 0x0000000c8e760981 */ /* 0x000f68000c1e1b00 */
[----:B------:R-:W5:Y:S01]  /*0830*/  @P0 LDG.E.64 R116, desc[UR12][R144.64] ;  /* 0x0000000c90740981 */ /* 0x000f62000c1e1b00 */
[----:B------:R-:W-:-:S05]  /*0840*/  @P0 IMAD.WIDE.U32 R146, R163, 0x8, R148 ;  /* 0x00000008a3920825 */ /* 0x000fca00078e0094 */
[----:B------:R-:W5:Y:S01]  /*0850*/  @P0 LDG.E.64 R114, desc[UR12][R146.64] ;  /* 0x0000000c92720981 */ /* 0x000f62000c1e1b00 */
[----:B------:R-:W-:-:S05]  /*0860*/  @P0 IMAD.WIDE.U32 R148, R167, 0x8, R160 ;  /* 0x00000008a7940825 */ /* 0x000fca00078e00a0 */
[----:B------:R0:W5:Y:S01]  /*0870*/  @P0 LDG.E.64 R112, desc[UR12][R148.64] ;  /* 0x0000000c94700981 */ /* 0x000162000c1e1b00 */
[--C-:B----4-:R-:W-:Y:S02]  /*0880*/  SHF.R.U64 R174, R150, 0x10, R151.reuse ;  /* 0x0000001096ae7819 */ /* 0x110fe40000001297 */
[----:B------:R-:W-:Y:S02]  /*0890*/  MOV R161, R151 ;  /* 0x0000009700a17202 */ /* 0x000fe40000000f00 */
[----:B------:R-:W-:Y:S02]  /*08a0*/  SHF.R.U32.HI R173, RZ, 0x10, R151 ;  /* 0x00000010ffad7819 */ /* 0x000fe40000011697 */
[----:B0-----:R-:W-:Y:S02]  /*08b0*/  MOV R148, R156 ;  /* 0x0000009c00947202 */ /* 0x001fe40000000f00 */
[----:B------:R-:W-:Y:S02]  /*08c0*/  MOV R144, R154 ;  /* 0x0000009a00907202 */ /* 0x000fe40000000f00 */
[----:B------:R-:W-:-:S02]  /*08d0*/  SHF.R.U64 R165, R154, 0x10, R155 ;  /* 0x000000109aa57819 */ /* 0x000fc4000000129b */
[--C-:B------:R-:W-:Y:S02]  /*08e0*/  SHF.R.U64 R170, R152, 0x10, R153.reuse ;  /* 0x0000001098aa7819 */ /* 0x100fe40000001299 */
[----:B------:R-:W-:Y:S02]  /*08f0*/  MOV R151, R153 ;  /* 0x0000009900977202 */ /* 0x000fe40000000f00 */
[----:B------:R-:W-:Y:S02]  /*0900*/  SHF.R.U32.HI R169, RZ, 0x10, R153 ;  /* 0x00000010ffa97819 */ /* 0x000fe40000011699 */
[--C-:B---3--:R-:W-:Y:S02]  /*0910*/  SHF.R.U64 R105, R138, 0x10, R139.reuse ;  /* 0x000000108a697819 */ /* 0x108fe4000000128b */
[----:B------:R-:W-:Y:S02]  /*0920*/  SHF.R.U32.HI R135, RZ, 0x10, R139 ;  /* 0x00000010ff877819 */ /* 0x000fe4000001168b */
[----:B------:R-:W-:-:S02]  /*0930*/  SHF.R.U64 R143, R136, 0x10, R137 ;  /* 0x00000010888f7819 */ /* 0x000fc40000001289 */
[----:B------:R-:W-:Y:S02]  /*0940*/  SHF.R.U64 R164, R156, 0x10, R157 ;  /* 0x000000109ca47819 */ /* 0x000fe4000000129d */
[----:B------:R-:W-:Y:S02]  /*0950*/  SHF.R.U64 R147, R110, 0x10, R111 ;  /* 0x000000106e937819 */ /* 0x000fe4000000126f */
[----:B------:R-:W-:Y:S02]  /*0960*/  SHF.L.U32 R136, R136, 0x10, RZ ;  /* 0x0000001088887819 */ /* 0x000fe400000006ff */
[C---:B------:R-:W-:Y:S02]  /*0970*/  SHF.R.U64 R153, R108.reuse, 0x10, R109 ;  /* 0x000000106c997819 */ /* 0x040fe4000000126d */
[----:B------:R-:W-:Y:S02]  /*0980*/  SHF.L.U32 R142, R108, 0x10, RZ ;  /* 0x000000106c8e7819 */ /* 0x000fe400000006ff */
[----:B------:R-:W-:-:S02]  /*0990*/  FSEL R177, R3, RZ, !P2 ;  /* 0x000000ff03b17208 */ /* 0x000fc40005000000 */
[----:B------:R-:W-:Y:S02]  /*09a0*/  MOV R154, R157 ;  /* 0x0000009d009a7202 */ /* 0x000fe40000000f00 */
[----:B------:R-:W-:Y:S02]  /*09b0*/  SHF.R.U32.HI R168, RZ, 0x10, R157 ;  /* 0x00000010ffa87819 */ /* 0x000fe4000001169d */
[----:B------:R-:W-:Y:S02]  /*09c0*/  MOV R156, R158 ;  /* 0x0000009e009c7202 */ /* 0x000fe40000000f00 */
[--C-:B------:R-:W-:Y:S02]  /*09d0*/  SHF.R.U64 R172, R158, 0x10, R159.reuse ;  /* 0x000000109eac7819 */ /* 0x100fe4000000129f */
[----:B------:R-:W-:Y:S02]  /*09e0*/  MOV R162, R159 ;  /* 0x0000009f00a27202 */ /* 0x000fe40000000f00 */
[----:B------:R-:W-:-:S02]  /*09f0*/  SHF.R.U32.HI R176, RZ, 0x10, R159 ;  /* 0x00000010ffb07819 */ /* 0x000fc4000001169f */
[----:B------:R-:W-:Y:S02]  /*0a00*/  SHF.R.U32.HI R145, RZ, 0x10, R137 ;  /* 0x00000010ff917819 */ /* 0x000fe40000011689 */
[----:B------:R-:W-:Y:S02]  /*0a10*/  SHF.L.U32 R105, R105, 0x10, RZ ;  /* 0x0000001069697819 */ /* 0x000fe400000006ff */
[----:B------:R-:W-:Y:S02]  /*0a20*/  SHF.L.U32 R108, R135, 0x10, RZ ;  /* 0x00000010876c7819 */ /* 0x000fe400000006ff */
[----:B------:R-:W-:Y:S02]  /*0a30*/  SHF.L.U32 R138, R138, 0x10, RZ ;  /* 0x000000108a8a7819 */ /* 0x000fe400000006ff */
[----:B------:R-:W-:Y:S02]  /*0a40*/  SHF.R.U32.HI R163, RZ, 0x10, R109 ;  /* 0x00000010ffa37819 */ /* 0x000fe4000001166d */
[----:B------:R-:W-:-:S02]  /*0a50*/  SHF.R.U64 R159, R106, 0x10, R107 ;  /* 0x000000106a9f7819 */ /* 0x000fc4000000126b */
[----:B------:R-:W-:Y:S02]  /*0a60*/  SHF.R.U32.HI R158, RZ, 0x10, R107 ;  /* 0x00000010ff9e7819 */ /* 0x000fe4000001166b */
[----:B------:R-:W-:Y:S02]  /*0a70*/  SHF.L.U32 R157, R107, 0x10, RZ ;  /* 0x000000106b9d7819 */ /* 0x000fe400000006ff */
[----:B------:R-:W-:Y:S02]  /*0a80*/  MOV R160, R150 ;  /* 0x0000009600a07202 */ /* 0x000fe40000000f00 */
[----:B------:R-:W-:Y:S02]  /*0a90*/  MOV R146, R155 ;  /* 0x0000009b00927202 */ /* 0x000fe40000000f00 */
[----:B------:R-:W-:Y:S02]  /*0aa0*/  SHF.R.U32.HI R166, RZ, 0x10, R155 ;  /* 0x00000010ffa67819 */ /* 0x000fe4000001169b */
[----:B------:R-:W-:-:S02]  /*0ab0*/  SHF.L.U32 R137, R137, 0x10, RZ ;  /* 0x0000001089897819 */ /* 0x000fc400000006ff */
[----:B------:R-:W-:Y:S02]  /*0ac0*/  SHF.R.U32.HI R149, RZ, 0x10, R111 ;  /* 0x00000010ff957819 */ /* 0x000fe4000001166f */
[----:B------:R-:W-:Y:S01]  /*0ad0*/  SHF.L.U32 R107, R147, 0x10, RZ ;  /* 0x00000010936b7819 */ /* 0x000fe200000006ff */
[----:B------:R-:W-:Y:S01]  /*0ae0*/  FADD.FTZ R141, -R177, R136 ;  /* 0x00000088b18d7221 */ /* 0x000fe20000010100 */
[----:B------:R-:W-:Y:S02]  /*0af0*/  MOV R150, R152 ;  /* 0x0000009800967202 */ /* 0x000fe40000000f00 */
[----:B------:R-:W-:Y:S02]  /*0b00*/  SHF.L.U32 R155, R106, 0x10, RZ ;  /* 0x000000106a9b7819 */ /* 0x000fe400000006ff */
[----:B------:R-:W-:Y:S02]  /*0b10*/  SHF.L.U32 R139, R139, 0x10, RZ ;  /* 0x000000108b8b7819 */ /* 0x000fe400000006ff */
[----:B------:R-:W-:Y:S01]  /*0b20*/  SHF.L.U32 R140, R111, 0x10, RZ ;  /* 0x000000106f8c7819 */ /* 0x000fe200000006ff */
[----:B------:R-:W-:Y:S01]  /*0b30*/  FADD.FTZ R111, -R177, R108 ;  /* 0x0000006cb16f7221 */ /* 0x000fe20000010100 */
        /* <DEDUP_REMOVED lines=10> */
[----:B------:R-:W-:Y:S01]  /*0be0*/  SHF.L.U32 R138, R158, 0x10, RZ ;  /* 0x000000109e8a7819 */ /* 0x000fe200000006ff */
[----:B------:R-:W-:Y:S01]  /*0bf0*/  FADD.FTZ R135, -R177, R139 ;  /* 0x0000008bb1877221 */ /* 0x000fe20000010100 */
[----:B------:R-:W-:Y:S01]  /*0c00*/  SHF.L.U32 R137, R159, 0x10, RZ ;  /* 0x000000109f897819 */ /* 0x000fe200000006ff */
[C---:B------:R-:W-:Y:S01]  /*0c10*/  FADD.FTZ R159, -R177.reuse, R106 ;  /* 0x0000006ab19f7221 */ /* 0x040fe20000010100 */
[----:B------:R-:W-:Y:S01]  /*0c20*/  SHF.L.U32 R107, R160, 0x10, RZ ;  /* 0x00000010a06b7819 */ /* 0x000fe200000006ff */
[C---:B------:R-:W-:Y:S01]  /*0c30*/  FADD.FTZ R181, -R177.reuse, R157 ;  /* 0x0000009db1b57221 */ /* 0x040fe20000010100 */
[C---:B------:R-:W-:Y:S01]  /*0c40*/  FADD.FTZ R175, -R177.reuse, R136 ;  /* 0x00000088b1af7221 */ /* 0x040fe20000010100 */
[----:B-----5:R-:W-:Y:S01]  /*0c50*/  FMUL.FTZ R3, R134, R3 ;  /* 0x0000000386037220 */ /* 0x020fe20000410000 */
[----:B------:R-:W-:Y:S01]  /*0c60*/  SHF.L.U32 R106, R174, 0x10, RZ ;  /* 0x00000010ae6a7819 */ /* 0x000fe200000006ff */
[C---:B------:R-:W-:Y:S01]  /*0c70*/  FADD.FTZ R145, -R177.reuse, R110 ;  /* 0x0000006eb1917221 */ /* 0x040fe20000010100 */
[C---:B------:R-:W-:Y:S01]  /*0c80*/  FADD.FTZ R157, -R177.reuse, R105 ;  /* 0x00000069b19d7221 */ /* 0x040fe20000010100 */
[C---:B------:R-:W-:Y:S01]  /*0c90*/  FADD.FTZ R167, -R177.reuse, R108 ;  /* 0x0000006cb1a77221 */ /* 0x040fe20000010100 */
[C---:B------:R-:W-:Y:S01]  /*0ca0*/  FMUL.FTZ R136, R134.reuse, R109 ;  /* 0x0000006d86887220 */ /* 0x040fe20000410000 */
[----:B------:R-:W-:Y:S01]  /*0cb0*/  FADD.FTZ R147, -R177, R140 ;  /* 0x0000008cb1937221 */ /* 0x000fe20000010100 */
[----:B------:R-:W-:Y:S01]  /*0cc0*/  SHF.L.U32 R110, R153, 0x10, RZ ;  /* 0x00000010996e7819 */ /* 0x000fe200000006ff */
[----:B------:R-:W-:Y:S01]  /*0cd0*/  FADD.FTZ R105, -R177, R138 ;  /* 0x0000008ab1697221 */ /* 0x000fe20000010100 */
[----:B------:R-:W-:Y:S01]  /*0ce0*/  SHF.L.U32 R161, R161, 0x10, RZ ;  /* 0x00000010a1a17819 */ /* 0x000fe200000006ff */
[C---:B------:R-:W-:Y:S01]  /*0cf0*/  FMUL.FTZ R135, R134.reuse, R135 ;  /* 0x0000008786877220 */ /* 0x040fe20000410000 */
[----:B------:R-:W-:Y:S01]  /*0d00*/  SHF.L.U32 R108, R173, 0x10, RZ ;  /* 0x00000010ad6c7819 */ /* 0x000fe200000006ff */
[----:B------:R-:W-:Y:S01]  /*0d10*/  FMUL.FTZ R138, R134, R111 ;  /* 0x0000006f868a7220 */ /* 0x000fe20000410000 */
[-C--:B------:R-:W-:Y:S01]  /*0d20*/  FMUL.FTZ R140, R40, R107.reuse ;  /* 0x0000006b288c7220 */ /* 0x080fe20000410000 */
[----:B------:R-:W-:Y:S01]  /*0d30*/  FADD.FTZ R179, -R177, R137 ;  /* 0x00000089b1b37221 */ /* 0x000fe20000010100 */
[----:B------:R-:W-:Y:S01]  /*0d40*/  FFMA.FTZ R44, R3, R107, R44 ;  /* 0x0000006b032c7223 */ /* 0x000fe2000001002c */
[----:B------:R-:W-:Y:S01]  /*0d50*/  FADD.FTZ R64, R64, R107 ;  /* 0x0000006b40407221 */ /* 0x000fe20000010000 */
[----:B------:R-:W-:Y:S01]  /*0d60*/  FADD.FTZ R65, R65, R106 ;  /* 0x0000006a41417221 */ /* 0x000fe20000010000 */
[-C--:B------:R-:W-:Y:S01]  /*0d70*/  FFMA.FTZ R45, R136, R106.reuse, R45 ;  /* 0x0000006a882d7223 */ /* 0x080fe2000001002d */
[----:B------:R-:W-:Y:S01]  /*0d80*/  FMUL.FTZ R137, R41, R106 ;  /* 0x0000006a29897220 */ /* 0x000fe20000410000 */
[----:B------:R-:W-:Y:S01]  /*0d90*/  SHF.L.U32 R107, R150, 0x10, RZ ;  /* 0x00000010966b7819 */ /* 0x000fe200000006ff */
[C---:B------:R-:W-:Y:S01]  /*0da0*/  FADD.FTZ R149, -R177.reuse, R142 ;  /* 0x0000008eb1957221 */ /* 0x040fe20000010100 */
[----:B------:R-:W-:Y:S01]  /*0db0*/  FMUL.FTZ R141, R134, R141 ;  /* 0x0000008d868d7220 */ /* 0x000fe20000410000 */
[----:B------:R-:W-:Y:S01]  /*0dc0*/  SHF.L.U32 R106, R170, 0x10, RZ ;  /* 0x00000010aa6a7819 */ /* 0x000fe200000006ff */
[----:B------:R-:W-:Y:S01]  /*0dd0*/  FADD.FTZ R171, -R177, R110 ;  /* 0x0000006eb1ab7221 */ /* 0x000fe20000010100 */
[----:B------:R-:W-:Y:S01]  /*0de0*/  SHF.L.U32 R111, R144, 0x10, RZ ;  /* 0x00000010906f7819 */ /* 0x000fe200000006ff */
[-C--:B------:R-:W-:Y:S01]  /*0df0*/  FFMA.FTZ R46, R135, R161.reuse, R46 ;  /* 0x000000a1872e7223 */ /* 0x080fe2000001002e */
[----:B------:R-:W-:Y:S01]  /*0e00*/  FADD.FTZ R66, R66, R161 ;  /* 0x000000a142427221 */ /* 0x000fe20000010000 */
[----:B------:R-:W-:Y:S01]  /*0e10*/  FMUL.FTZ R142, R42, R161 ;  /* 0x000000a12a8e7220 */ /* 0x000fe20000410000 */
[----:B------:R-:W-:Y:S01]  /*0e20*/  FADD.FTZ R67, R67, R108 ;  /* 0x0000006c43437221 */ /* 0x000fe20000010000 */
[-C--:B------:R-:W-:Y:S01]  /*0e30*/  FFMA.FTZ R47, R138, R108.reuse, R47 ;  /* 0x0000006c8a2f7223 */ /* 0x080fe2000001002f */
[----:B------:R-:W-:Y:S01]  /*0e40*/  FMUL.FTZ R139, R43, R108 ;  /* 0x0000006c2b8b7220 */ /* 0x000fe20000410000 */
[----:B------:R-:W-:Y:S01]  /*0e50*/  FADD.FTZ R158, RZ, R140 ;  /* 0x0000008cff9e7221 */ /* 0x000fe20000010000 */
[----:B------:R-:W-:Y:S01]  /*0e60*/  FMUL.FTZ R144, R134, R157 ;  /* 0x0000009d86907220 */ /* 0x000fe20000410000 */
[----:B------:R-:W-:Y:S01]  /*0e70*/  SHF.L.U32 R108, R169, 0x10, RZ ;  /* 0x00000010a96c7819 */ /* 0x000fe200000006ff */
[----:B------:R-:W-:Y:S01]  /*0e80*/  FFMA.FTZ R161, R3, R140, RZ ;  /* 0x0000008c03a17223 */ /* 0x000fe200000100ff */
[----:B------:R-:W-:Y:S01]  /*0e90*/  SHF.L.U32 R110, R165, 0x10, RZ ;  /* 0x00000010a56e7819 */ /* 0x000fe200000006ff */
[----:B------:R-:W-:Y:S01]  /*0ea0*/  FFMA.FTZ R48, R141, R107, R48 ;  /* 0x0000006b8d307223 */ /* 0x000fe20000010030 */
[----:B------:R-:W-:Y:S01]  /*0eb0*/  SHF.L.U32 R165, R146, 0x10, RZ ;  /* 0x0000001092a57819 */ /* 0x000fe200000006ff */
[----:B------:R-:W-:Y:S01]  /*0ec0*/  FMUL.FTZ R146, R134, R159 ;  /* 0x0000009f86927220 */ /* 0x000fe20000410000 */
[----:B------:R-:W-:Y:S01]  /*0ed0*/  SHF.L.U32 R169, R148, 0x10, RZ ;  /* 0x0000001094a97819 */ /* 0x000fe200000006ff */
[----:B------:R-:W-:Y:S01]  /*0ee0*/  FADD.FTZ R68, R68, R107 ;  /* 0x0000006b44447221 */ /* 0x000fe20000010000 */
[----:B------:R-:W-:Y:S01]  /*0ef0*/  FMUL.FTZ R148, R36, R107 ;  /* 0x0000006b24947220 */ /* 0x000fe20000410000 */
[----:B------:R-:W-:Y:S01]  /*0f00*/  FADD.FTZ R69, R69, R106 ;  /* 0x0000006a45457221 */ /* 0x000fe20000010000 */
[-C--:B------:R-:W-:Y:S01]  /*0f10*/  FFMA.FTZ R49, R144, R106.reuse, R49 ;  /* 0x0000006a90317223 */ /* 0x080fe20000010031 */
[----:B------:R-:W-:Y:S01]  /*0f20*/  FMUL.FTZ R157, R37, R106 ;  /* 0x0000006a259d7220 */ /* 0x000fe20000410000 */
[----:B------:R-:W-:Y:S01]  /*0f30*/  FADD.FTZ R107, R137, R158 ;  /* 0x0000009e896b7221 */ /* 0x000fe20000010000 */
[----:B------:R-:W-:Y:S01]  /*0f40*/  FFMA.FTZ R106, R136, R137, R161 ;  /* 0x00000089886a7223 */ /* 0x000fe200000100a1 */
[----:B------:R-:W-:Y:S01]  /*0f50*/  SHF.L.U32 R109, R151, 0x10, RZ ;  /* 0x00000010976d7819 */ /* 0x000fe200000006ff */
[----:B------:R-:W-:Y:S01]  /*0f60*/  FMUL.FTZ R143, R134, R143 ;  /* 0x0000008f868f7220 */ /* 0x000fe20000410000 */
[----:B------:R-:W-:Y:S01]  /*0f70*/  FADD.FTZ R71, R71, R108 ;  /* 0x0000006c47477221 */ /* 0x000fe20000010000 */
[-C--:B------:R-:W-:Y:S01]  /*0f80*/  FFMA.FTZ R51, R146, R108.reuse, R51 ;  /* 0x0000006c92337223 */ /* 0x080fe20000010033 */
[----:B------:R-:W-:Y:S01]  /*0f90*/  FMUL.FTZ R159, R39, R108 ;  /* 0x0000006c279f7220 */ /* 0x000fe20000410000 */
[----:B------:R-:W-:Y:S01]  /*0fa0*/  FADD.FTZ R108, R142, R107 ;  /* 0x0000006b8e6c7221 */ /* 0x000fe20000010000 */
[----:B------:R-:W-:Y:S01]  /*0fb0*/  FFMA.FTZ R107, R135, R142, R106 ;  /* 0x0000008e876b7223 */ /* 0x000fe2000001006a */
[-C--:B------:R-:W-:Y:S01]  /*0fc0*/  FFMA.FTZ R50, R143, R109.reuse, R50 ;  /* 0x0000006d8f327223 */ /* 0x080fe20000010032 */
[----:B------:R-:W-:Y:S01]  /*0fd0*/  FADD.FTZ R70, R70, R109 ;  /* 0x0000006d46467221 */ /* 0x000fe20000010000 */
[----:B------:R-:W-:Y:S01]  /*0fe0*/  FMUL.FTZ R150, R38, R109 ;  /* 0x0000006d26967220 */ /* 0x000fe20000410000 */
[----:B------:R-:W-:Y:S01]  /*0ff0*/  FADD.FTZ R109, R139, R108 ;  /* 0x0000006c8b6d7221 */ /* 0x000fe20000010000 */
[----:B------:R-:W-:-:S03]  /*1000*/  FFMA.FTZ R106, R138, R139, R107 ;  /* 0x0000008b8a6a7223 */ /* 0x000fc6000001006b */
[----:B------:R-:W-:Y:S01]  /*1010*/  FADD.FTZ R108, R148, R109 ;  /* 0x0000006d946c7221 */ /* 0x000fe20000010000 */
[----:B------:R-:W-:-:S03]  /*1020*/  FFMA.FTZ R107, R141, R148, R106 ;  /* 0x000000948d6b7223 */ /* 0x000fc6000001006a */
[----:B------:R-:W-:Y:S01]  /*1030*/  FADD.FTZ R109, R157, R108 ;  /* 0x0000006c9d6d7221 */ /* 0x000fe20000010000 */
[----:B------:R-:W-:Y:S01]  /*1040*/  FFMA.FTZ R106, R144, R157, R107 ;  /* 0x0000009d906a7223 */ /* 0x000fe2000001006b */
[----:B------:R-:W-:Y:S02]  /*1050*/  FADD.FTZ R153, -R177, R152 ;  /* 0x00000098b1997221 */ /* 0x000fe40000010100 */
[----:B------:R-:W-:Y:S01]  /*1060*/  FADD.FTZ R108, R150, R109 ;  /* 0x0000006d966c7221 */ /* 0x000fe20000010000 */
[----:B------:R-:W-:Y:S01]  /*1070*/  FFMA.FTZ R107, R143, R150, R106 ;  /* 0x000000968f6b7223 */ /* 0x000fe2000001006a */
[----:B------:R-:W-:Y:S01]  /*1080*/  FADD.FTZ R155, -R177, R155 ;  /* 0x0000009bb19b7221 */ /* 0x000fe20000010100 */
        /* <DEDUP_REMOVED lines=19> */
[----:B------:R-:W-:Y:S01]  /*11c0*/  SHF.L.U32 R164, R164, 0x10, RZ ;  /* 0x00000010a4a47819 */ /* 0x000fe200000006ff */
[----:B------:R-:W-:Y:S01]  /*11d0*/  FADD.FTZ R75, R75, R160 ;  /* 0x000000a04b4b7221 */ /* 0x000fe20000010000 */
[----:B------:R-:W-:Y:S01]  /*11e0*/  FFMA.FTZ R55, R154, R160, R55 ;  /* 0x000000a09a377223 */ /* 0x000fe20000010037 */
[----:B------:R-:W-:Y:S01]  /*11f0*/  FMUL.FTZ R160, R28, R169 ;  /* 0x000000a91ca07220 */ /* 0x000fe20000410000 */
[----:B------:R-:W-:Y:S01]  /*1200*/  FADD.FTZ R109, R163, R108 ;  /* 0x0000006ca36d7221 */ /* 0x000fe20000010000 */
[----:B------:R-:W-:Y:S01]  /*1210*/  FMUL.FTZ R149, R134, R149 ;  /* 0x0000009586957220 */ /* 0x000fe20000410000 */
[----:B------:R-:W-:Y:S01]  /*1220*/  FFMA.FTZ R106, R154, R163, R107 ;  /* 0x000000a39a6a7223 */ /* 0x000fe2000001006b */
[----:B------:R-:W-:Y:S01]  /*1230*/  SHF.L.U32 R183, R162, 0x10, RZ ;  /* 0x00000010a2b77819 */ /* 0x000fe200000006ff */
[----:B------:R-:W-:Y:S01]  /*1240*/  FFMA.FTZ R54, R147, R165, R54 ;  /* 0x000000a593367223 */ /* 0x000fe20000010036 */
[----:B------:R-:W-:Y:S01]  /*1250*/  FADD.FTZ R74, R74, R165 ;  /* 0x000000a54a4a7221 */ /* 0x000fe20000010000 */
        /* <DEDUP_REMOVED lines=22> */
[----:B------:R-:W-:Y:S01]  /*13c0*/  FADD.FTZ R76, R76, R169 ;  /* 0x000000a94c4c7221 */ /* 0x000fe20000010000 */
        /* <DEDUP_REMOVED lines=8> */
[----:B------:R-:W-:Y:S01]  /*1450*/  FADD.FTZ R109, R106, R169 ;  /* 0x000000a96a6d7221 */ /* 0x000fe20000010000 */
[----:B------:R-:W-:Y:S01]  /*1460*/  FMUL.FTZ R155, R134, R181 ;  /* 0x000000b5869b7220 */ /* 0x000fe20000410000 */
        /* <DEDUP_REMOVED lines=8> */
[----:B------:R-:W-:Y:S01]  /*14f0*/  FFMA.FTZ R52, R145, R111, R52 ;  /* 0x0000006f91347223 */ /* 0x000fe20000010034 */
[----:B------:R-:W-:Y:S01]  /*1500*/  FADD.FTZ R72, R72, R111 ;  /* 0x0000006f48487221 */ /* 0x000fe20000010000 */
        /* <DEDUP_REMOVED lines=11> */
.L_x_2694:
        /* <DEDUP_REMOVED lines=23> */
.L_x_2695:
[----:B------:R-:W0:Y:S01]  /*1730*/  SHFL.DOWN PT, R105, R110, 0x10, 0x1f ;  /* 0x0a001f006e697f89 */ /* 0x000e2200000e0000 */
[----:B------:R-:W1:Y:S01]  /*1740*/  LDC R181, c[0x0][0x388] ;  /* 0x0000e200ffb57b82 */ /* 0x000e620000000800 */
[----:B-----5:R-:W-:Y:S01]  /*1750*/  ISETP.GE.AND P2, PT, R104, 0x1, PT ;  /* 0x000000016800780c */ /* 0x020fe20003f46270 */
[----:B------:R-:W-:Y:S01]  /*1760*/  HFMA2 R175, -RZ, RZ, 0, 0 ;  /* 0x00000000ffaf7431 */ /* 0x000fe200000001ff */
[----:B------:R-:W2:Y:S01]  /*1770*/  SHFL.DOWN PT, R106, R111, 0x10, 0x1f ;  /* 0x0a001f006f6a7f89 */ /* 0x000ea200000e0000 */
[----:B------:R-:W-:Y:S01]  /*1780*/  BSSY.RECONVERGENT B0, `(.L_x_2696) ;  /* 0x0000025000007945 */ /* 0x000fe20003800200 */
[----:B------:R-:W3:Y:S01]  /*1790*/  S2R R173, SR_TID.X ;  /* 0x0000000000ad7919 */ /* 0x000ee20000002100 */
[----:B0-----:R-:W-:Y:S01]  /*17a0*/  FADD.FTZ R105, R105, R110 ;  /* 0x0000006e69697221 */ /* 0x001fe20000010000 */
[----:B--2---:R-:W-:-:S04]  /*17b0*/  FADD.FTZ R106, R106, R111 ;  /* 0x0000006f6a6a7221 */ /* 0x004fc80000010000 */
[----:B------:R-:W0:Y:S04]  /*17c0*/  SHFL.DOWN PT, R108, R105, 0x8, 0x1f ;  /* 0x09001f00696c7f89 */ /* 0x000e2800000e0000 */
[----:B------:R-:W2:Y:S01]  /*17d0*/  SHFL.DOWN PT, R107, R106, 0x8, 0x1f ;  /* 0x09001f006a6b7f89 */ /* 0x000ea200000e0000 */
[----:B---3--:R-:W-:Y:S01]  /*17e0*/  LOP3.LUT P3, RZ, R173, 0x1f, RZ, 0xc0, !PT ;  /* 0x0000001fadff7812 */ /* 0x008fe2000786c0ff */
[----:B0-----:R-:W-:Y:S01]  /*17f0*/  FADD.FTZ R108, R105, R108 ;  /* 0x0000006c696c7221 */ /* 0x001fe20000010000 */
[----:B--2---:R-:W-:-:S04]  /*1800*/  FADD.FTZ R107, R106, R107 ;  /* 0x0000006b6a6b7221 */ /* 0x004fc80000010000 */
[----:B------:R-:W0:Y:S04]  /*1810*/  SHFL.DOWN PT, R109, R108, 0x4, 0x1f ;  /* 0x08801f006c6d7f89 */ /* 0x000e2800000e0000 */
[----:B------:R-:W2:Y:S01]  /*1820*/  SHFL.DOWN PT, R176, R107, 0x4, 0x1f ;  /* 0x08801f006bb07f89 */ /* 0x000ea200000e0000 */
[----:B0-----:R-:W-:Y:S01]  /*1830*/  FADD.FTZ R109, R108, R109 ;  /* 0x0000006d6c6d7221 */ /* 0x001fe20000010000 */
[----:B------:R-:W-:Y:S01]  /*1840*/  @P2 IADD3 R108, PT, PT, R104, -0x1, RZ ;  /* 0xffffffff686c2810 */ /* 0x000fe20007ffe0ff */
[----:B--2---:R-:W-:-:S03]  /*1850*/  FADD.FTZ R110, R107, R176 ;  /* 0x000000b06b6e7221 */ /* 0x004fc60000010000 */
[----:B------:R-:W0:Y:S01]  /*1860*/  SHFL.DOWN PT, R176, R109, 0x2, 0x1f ;  /* 0x08401f006db07f89 */ /* 0x000e2200000e0000 */
[----:B-1----:R-:W-:-:S03]  /*1870*/  @P2 IMAD R108, R108, R181, RZ ;  /* 0x000000b56c6c2224 */ /* 0x002fc600078e02ff */
[----:B------:R-:W1:Y:S02]  /*1880*/  SHFL.DOWN PT, R111, R110, 0x2, 0x1f ;  /* 0x08401f006e6f7f89 */ /* 0x000e6400000e0000 */
[----:B------:R-:W-:-:S04]  /*1890*/  @P2 SHF.R.S32.HI R107, RZ, 0x1f, R108 ;  /* 0x0000001fff6b2819 */ /* 0x000fc8000001146c */
[----:B------:R-:W-:-:S04]  /*18a0*/  @P2 LEA.HI R108, R107, R108, RZ, 0x2 ;  /* 0x0000006c6b6c2211 */ /* 0x000fc800078f10ff */
[----:B------:R-:W-:Y:S01]  /*18b0*/  @P2 LEA.HI.SX32 R175, R108, R173, 0x1e ;  /* 0x000000ad6caf2211 */ /* 0x000fe200078ff2ff */
[----:B0-----:R-:W-:Y:S02]  /*18c0*/  FADD.FTZ R105, R109, R176 ;  /* 0x000000b06d697221 */ /* 0x001fe40000010000 */
[----:B------:R-:W0:Y:S01]  /*18d0*/  @P2 LDC.64 R176, c[0x0][0x390] ;  /* 0x0000e400ffb02b82 */ /* 0x000e220000000a00 */
[----:B-1----:R-:W-:Y:S02]  /*18e0*/  FADD.FTZ R111, R110, R111 ;  /* 0x0000006f6e6f7221 */ /* 0x002fe40000010000 */
[----:B------:R-:W1:Y:S04]  /*18f0*/  SHFL.DOWN PT, R104, R105, 0x1, 0x1f ;  /* 0x08201f0069687f89 */ /* 0x000e6800000e0000 */
[----:B------:R-:W2:Y:S01]  /*1900*/  SHFL.DOWN PT, R106, R111, 0x1, 0x1f ;  /* 0x08201f006f6a7f89 */ /* 0x000ea200000e0000 */
[----:B0-----:R-:W-:-:S04]  /*1910*/  @P2 IMAD.WIDE.U32 R176, R175, 0x8, R176 ;  /* 0x00000008afb02825 */ /* 0x001fc800078e00b0 */
[----:B-1----:R-:W-:Y:S01]  /*1920*/  FADD.FTZ R108, R105, R104 ;  /* 0x00000068696c7221 */ /* 0x002fe20000010000 */
        /* <DEDUP_REMOVED lines=10> */
.L_x_2697:
[----:B------:R-:W-:Y:S05]  /*19d0*/  BSYNC.RECONVERGENT B0 ;  /* 0x0000000000007941 */ /* 0x000fea0003800200 */
.L_x_2696:
        /* <DEDUP_REMOVED lines=21> */
[----:B------:R-:W-:Y:S02]  /*1b30*/  SHF.R.S32.HI R108, RZ, 0x1f, R181 ;  /* 0x0000001fff6c7819 */ /* 0x000fe400000114b5 */
[----:B------:R-:W-:Y:S01]  /*1b40*/  FADD.FTZ R106, R110, R179 ;  /* 0x000000b36e6a7221 */ /* 0x000fe20000010000 */
[----:B------:R-:W-:Y:S01]  /*1b50*/  FADD.FTZ R105, R111, R104 ;  /* 0x000000686f697221 */ /* 0x000fe20000010000 */
[----:B------:R-:W-:Y:S02]  /*1b60*/  LEA.HI R104, R108, R181, RZ, 0x2 ;  /* 0x000000b56c687211 */ /* 0x000fe400078f10ff */
[----:B------:R-:W-:Y:S01]  /*1b70*/  FMUL.FTZ R106, R106, UR15 ;  /* 0x0000000f6a6a7c20 */ /* 0x000fe20008410000 */
[----:B------:R-:W-:Y:S01]  /*1b80*/  FMUL.FTZ R105, R105, UR15 ;  /* 0x0000000f69697c20 */ /* 0x000fe20008410000 */
[----:B------:R-:W-:-:S03]  /*1b90*/  LEA.HI.SX32 R104, R104, R173, 0x1e ;  /* 0x000000ad68687211 */ /* 0x000fc600078ff2ff */
        /* <DEDUP_REMOVED lines=25> */
.L_x_2700:
        /* <DEDUP_REMOVED lines=12> */
.L_x_2701:
        /* <DEDUP_REMOVED lines=12> */
.L_x_2702:
        /* <DEDUP_REMOVED lines=11> */
[----:B------:R-:W-:Y:S01]  /*1f60*/  PRMT R124, R109, 0x7610, R124 ;  /* 0x000076106d7c7816 */ /* 0x000fe2000000007c */
[----:B------:R-:W-:Y:S06]  /*1f70*/  BRA `(.L_x_2703) ;  /* 0x0000000800787947 */ /* 0x000fec0003800000 */
.L_x_2699:
[----:B------:R-:W0:Y:S01]  /*1f80*/  @P2 LDC R108, c[0x0][0x40c] ;  /* 0x00010300ff6c2b82 */ /* 0x000e220000000800 */
[-CC-:B------:R-:W-:Y:S01]  /*1f90*/  FFMA.FTZ R107, R3, R105.reuse, R106.reuse ;  /* 0x00000069036b7223 */ /* 0x180fe2000001006a */
[-CC-:B------:R-:W-:Y:S01]  /*1fa0*/  FFMA.FTZ R110, R136, R105.reuse, R106.reuse ;  /* 0x00000069886e7223 */ /* 0x180fe2000001006a */
[----:B------:R-:W-:Y:S01]  /*1fb0*/  FFMA.FTZ R125, R135, R105, R106 ;  /* 0x00000069877d7223 */ /* 0x000fe2000001006a */
[----:B------:R-:W-:Y:S01]  /*1fc0*/  ISETP.GT.AND P1, PT, R129, RZ, PT ;  /* 0x000000ff8100720c */ /* 0x000fe20003f24270 */
[----:B------:R-:W-:Y:S01]  /*1fd0*/  FADD.FTZ R107, R140, -R107 ;  /* 0x8000006b8c6b7221 */ /* 0x000fe20000010000 */
[----:B------:R-:W-:Y:S01]  /*1fe0*/  FADD.FTZ R109, R137, -R110 ;  /* 0x8000006e896d7221 */ /* 0x000fe20000010000 */
[----:B------:R-:W-:Y:S01]  /*1ff0*/  FADD.FTZ R125, R142, -R125 ;  /* 0x8000007d8e7d7221 */ /* 0x000fe20000010000 */
[----:B------:R-:W1:Y:S01]  /*2000*/  @P2 LDC R126, c[0x0][0x40c] ;  /* 0x00010300ff7e2b82 */ /* 0x000e620000000800 */
[C---:B------:R-:W-:Y:S01]  /*2010*/  FMUL.FTZ R107, R134.reuse, R107 ;  /* 0x0000006b866b7220 */ /* 0x040fe20000410000 */
[C---:B------:R-:W-:Y:S01]  /*2020*/  FMUL.FTZ R109, R134.reuse, R109 ;  /* 0x0000006d866d7220 */ /* 0x040fe20000410000 */
[----:B------:R-:W-:Y:S01]  /*2030*/  FMUL.FTZ R125, R134, R125 ;  /* 0x0000007d867d7220 */ /* 0x000fe20000410000 */
[----:B------:R-:W-:-:S02]  /*2040*/  @P2 SHF.L.U32 R179, R132, 0x10, RZ ;  /* 0x0000001084b32819 */ /* 0x000fc400000006ff */
[----:B------:R-:W-:Y:S02]  /*2050*/  FSEL R107, R107, RZ, P1 ;  /* 0x000000ff6b6b7208 */ /* 0x000fe40000800000 */
[----:B------:R-:W2:Y:S01]  /*2060*/  @P2 LDC R111, c[0x0][0x40c] ;  /* 0x00010300ff6f2b82 */ /* 0x000ea20000000800 */
[----:B------:R-:W-:Y:S02]  /*2070*/  FSEL R110, R109, RZ, P1 ;  /* 0x000000ff6d6e7208 */ /* 0x000fe40000800000 */
[----:B------:R-:W-:Y:S01]  /*2080*/  FSEL R127, R125, RZ, P1 ;  /* 0x000000ff7d7f7208 */ /* 0x000fe20000800000 */
[----:B0-----:R-:W-:-:S04]  /*2090*/  @P2 FMUL.FTZ R109, R107, R108 ;  /* 0x0000006c6b6d2220 */ /* 0x001fc80000410000 */
[----:B------:R-:W-:Y:S01]  /*20a0*/  @P2 FMUL.FTZ R108, R4, R109 ;  /* 0x0000006d046c2220 */ /* 0x000fe20000410000 */
[----:B-1----:R-:W-:Y:S01]  /*20b0*/  @P2 FMUL.FTZ R177, R127, R126 ;  /* 0x0000007e7fb12220 */ /* 0x002fe20000410000 */
[----:B------:R-:W-:-:S03]  /*20c0*/  FFMA.FTZ R126, R138, R105, R106 ;  /* 0x000000698a7e7223 */ /* 0x000fc6000001006a */
[----:B------:R-:W-:Y:S01]  /*20d0*/  @P2 F2FP.BF16.F32.PACK_AB R128, RZ, R108 ;  /* 0x0000006cff80223e */ /* 0x000fe200000010ff */
[-C--:B------:R-:W-:Y:S01]  /*20e0*/  @P2 FMUL.FTZ R108, R6, R177.reuse ;  /* 0x000000b1066c2220 */ /* 0x080fe20000410000 */
[----:B------:R-:W-:Y:S02]  /*20f0*/  FADD.FTZ R125, R139, -R126 ;  /* 0x8000007e8b7d7221 */ /* 0x000fe40000010000 */
[----:B------:R-:W-:Y:S01]  /*2100*/  @P2 PRMT R2, R128, 0x7610, R2 ;  /* 0x0000761080022816 */ /* 0x000fe20000000002 */
[----:B------:R-:W-:Y:S01]  /*2110*/  @P2 FFMA.FTZ R102, R179, R177, R102 ;  /* 0x000000b1b3662223 */ /* 0x000fe20000010066 */
[----:B--2---:R-:W-:Y:S01]  /*2120*/  @P2 FMUL.FTZ R176, R110, R111 ;  /* 0x0000006f6eb02220 */ /* 0x004fe20000410000 */
[----:B------:R-:W-:Y:S01]  /*2130*/  FMUL.FTZ R125, R134, R125 ;  /* 0x0000007d867d7220 */ /* 0x000fe20000410000 */
[----:B------:R-:W-:Y:S02]  /*2140*/  @P2 F2FP.BF16.F32.PACK_AB R126, RZ, R108 ;  /* 0x0000006cff7e223e */ /* 0x000fe400000010ff */
[----:B------:R-:W-:Y:S01]  /*2150*/  @P2 FMUL.FTZ R111, R5, R176 ;  /* 0x000000b0056f2220 */ /* 0x000fe20000410000 */
[----:B------:R-:W-:-:S02]  /*2160*/  F2FP.BF16.F32.PACK_AB R108, RZ, R107 ;  /* 0x0000006bff6c723e */ /* 0x000fc400000010ff */
[----:B------:R-:W-:Y:S02]  /*2170*/  FSEL R107, R125, RZ, P1 ;  /* 0x000000ff7d6b7208 */ /* 0x000fe40000800000 */
[----:B------:R-:W-:Y:S02]  /*2180*/  @P2 F2FP.BF16.F32.PACK_AB R111, RZ, R111 ;  /* 0x0000006fff6f223e */ /* 0x000fe400000010ff */
[----:B------:R-:W-:Y:S02]  /*2190*/  PRMT R125, R108, 0x7610, R125 ;  /* 0x000076106c7d7816 */ /* 0x000fe4000000007d */
[----:B------:R-:W-:Y:S02]  /*21a0*/  @P2 PRMT R122, R111, 0x7610, R122 ;  /* 0x000076106f7a2816 */ /* 0x000fe4000000007a */
[----:B------:R-:W-:Y:S02]  /*21b0*/  @P2 SHF.L.U32 R111, R130, 0x10, RZ ;  /* 0x00000010826f2819 */ /* 0x000fe400000006ff */
[----:B------:R-:W-:-:S02]  /*21c0*/  @P2 SHF.L.U32 R108, R131, 0x10, RZ ;  /* 0x00000010836c2819 */ /* 0x000fc400000006ff */
[----:B------:R-:W-:Y:S01]  /*21d0*/  F2FP.BF16.F32.PACK_AB R110, RZ, R110 ;  /* 0x0000006eff6e723e */ /* 0x000fe200000010ff */
[----:B------:R-:W-:Y:S01]  /*21e0*/  @P2 FFMA.FTZ R100, R111, R109, R100 ;  /* 0x0000006d6f642223 */ /* 0x000fe20000010064 */
[----:B------:R-:W-:Y:S01]  /*21f0*/  @P2 PRMT R123, R126, 0x7610, R123 ;  /* 0x000076107e7b2816 */ /* 0x000fe2000000007b */
[----:B------:R-:W-:Y:S01]  /*2200*/  @P2 FFMA.FTZ R101, R108, R176, R101 ;  /* 0x000000b06c652223 */ /* 0x000fe20000010065 */
[----:B------:R-:W-:Y:S02]  /*2210*/  PRMT R126, R110, 0x7610, R126 ;  /* 0x000076106e7e7816 */ /* 0x000fe4000000007e */
[----:B------:R-:W-:Y:S02]  /*2220*/  F2FP.BF16.F32.PACK_AB R127, RZ, R127 ;  /* 0x0000007fff7f723e */ /* 0x000fe400000010ff */
        /* <DEDUP_REMOVED lines=9> */
.L_x_2698:
        /* <DEDUP_REMOVED lines=21> */
[----:B------:R-:W-:Y:S01]  /*2410*/  @P1 FFMA.FTZ R111, R134, R178, R111 ;  /* 0x000000b2866f1223 */ /* 0x000fe2000001006f */
[----:B------:R-:W-:Y:S01]  /*2420*/  @P2 SHF.L.U32 R177, R132, 0x10, RZ ;  /* 0x0000001084b12819 */ /* 0x000fe200000006ff */
        /* <DEDUP_REMOVED lines=19> */
[----:B------:R-:W-:Y:S01]  /*2560*/  @P1 FFMA.FTZ R108, R138, R105, R106 ;  /* 0x000000698a6c1223 */ /* 0x000fe2000001006a */
[----:B------:R-:W-:Y:S02]  /*2570*/  SHF.L.U32 R110, R133, 0x10, RZ ;  /* 0x00000010856e7819 */ /* 0x000fe400000006ff */
        /* <DEDUP_REMOVED lines=9> */
.L_x_2704:
        /* <DEDUP_REMOVED lines=26> */
[----:B------:R-:W-:Y:S01]  /*27b0*/  @P2 SHF.L.U32 R178, R133, 0x10, RZ ;  /* 0x0000001085b22819 */ /* 0x000fe200000006ff */
[----:B-1----:R-:W-:Y:S01]  /*27c0*/  @P2 FMUL.FTZ R110, R111, R126 ;  /* 0x0000007e6f6e2220 */ /* 0x002fe20000410000 */
[----:B------:R-:W-:Y:S02]  /*27d0*/  F2FP.BF16.F32.PACK_AB R111, RZ, R111 ;  /* 0x0000006fff6f723e */ /* 0x000fe400000010ff */
        /* <DEDUP_REMOVED lines=8> */
[----:B------:R-:W-:Y:S01]  /*2860*/  PRMT R125, R107, 0x7610, R125 ;  /* 0x000076106b7d7816 */ /* 0x000fe2000000007d */
[----:B---3--:R-:W-:Y:S01]  /*2870*/  @P2 FMUL.FTZ R176, R179, R180 ;  /* 0x000000b4b3b02220 */ /* 0x008fe20000410000 */
[----:B------:R-:W-:-:S02]  /*2880*/  @P2 F2FP.BF16.F32.PACK_AB R126, RZ, R126 ;  /* 0x0000007eff7e223e */ /* 0x000fc400000010ff */
[----:B------:R-:W-:Y:S01]  /*2890*/  @P2 SHF.L.U32 R107, R130, 0x10, RZ ;  /* 0x00000010826b2819 */ /* 0x000fe200000006ff */
[-C--:B------:R-:W-:Y:S01]  /*28a0*/  @P2 FMUL.FTZ R108, R7, R176.reuse ;  /* 0x000000b0076c2220 */ /* 0x080fe20000410000 */
[----:B------:R-:W-:Y:S01]  /*28b0*/  @P2 PRMT R123, R126, 0x7610, R123 ;  /* 0x000076107e7b2816 */ /* 0x000fe2000000007b */
[----:B------:R-:W-:Y:S01]  /*28c0*/  @P2 FFMA.FTZ R103, R178, R176, R103 ;  /* 0x000000b0b2672223 */ /* 0x000fe20000010067 */
[----:B------:R-:W-:Y:S01]  /*28d0*/  PRMT R126, R111, 0x7610, R126 ;  /* 0x000076106f7e7816 */ /* 0x000fe2000000007e */
[----:B------:R-:W-:Y:S01]  /*28e0*/  @P2 FFMA.FTZ R100, R107, R109, R100 ;  /* 0x0000006d6b642223 */ /* 0x000fe20000010064 */
[----:B------:R-:W-:Y:S02]  /*28f0*/  @P2 F2FP.BF16.F32.PACK_AB R108, RZ, R108 ;  /* 0x0000006cff6c223e */ /* 0x000fe400000010ff */
[----:B------:R-:W-:Y:S02]  /*2900*/  @P2 SHF.L.U32 R111, R132, 0x10, RZ ;  /* 0x00000010846f2819 */ /* 0x000fe400000006ff */
[----:B------:R-:W-:-:S02]  /*2910*/  @P2 PRMT R124, R108, 0x7610, R124 ;  /* 0x000076106c7c2816 */ /* 0x000fc4000000007c */
[----:B------:R-:W-:Y:S01]  /*2920*/  @P2 SHF.L.U32 R108, R131, 0x10, RZ ;  /* 0x00000010836c2819 */ /* 0x000fe200000006ff */
[----:B------:R-:W-:Y:S01]  /*2930*/  @P2 FFMA.FTZ R102, R111, R177, R102 ;  /* 0x000000b16f662223 */ /* 0x000fe20000010066 */
[----:B------:R-:W-:-:S03]  /*2940*/  F2FP.BF16.F32.PACK_AB R128, RZ, R179 ;  /* 0x000000b3ff80723e */ /* 0x000fc600000010ff */
[----:B------:R-:W-:-:S07]  /*2950*/  @P2 FFMA.FTZ R101, R108, R110, R101 ;  /* 0x0000006e6c652223 */ /* 0x000fce0000010065 */
.L_x_2703:
        /* <DEDUP_REMOVED lines=11> */
.L_x_2705:
        /* <DEDUP_REMOVED lines=9> */
.L_x_2706:
        /* <DEDUP_REMOVED lines=9> */
.L_x_2707:
[----:B------:R-:W-:Y:S05]  /*2b30*/  @!P0 BRA `(.L_x_2708) ;  /* 0x00000004009c8947 */ /* 0x000fea0003800000 */
        /* <DEDUP_REMOVED lines=17> */
[----:B------:R-:W-:-:S03]  /*2c50*/  @P1 FFMA.FTZ R127, R134, R126, R127 ;  /* 0x0000007e867f1223 */ /* 0x000fc6000001007f */
[----:B0-----:R-:W-:Y:S01]  /*2c60*/  @P2 FMUL.FTZ R109, R107, R110 ;  /* 0x0000006e6b6d2220 */ /* 0x001fe20000410000 */
[----:B------:R-:W-:Y:S01]  /*2c70*/  @P1 FADD.FTZ R110, R157, -R108 ;  /* 0x8000006c9d6e1221 */ /* 0x000fe20000010000 */
[----:B------:R-:W-:Y:S02]  /*2c80*/  F2FP.BF16.F32.PACK_AB R107, RZ, R107 ;  /* 0x0000006bff6b723e */ /* 0x000fe400000010ff */
[----:B------:R-:W-:Y:S01]  /*2c90*/  @P2 FMUL.FTZ R108, R8, R109 ;  /* 0x0000006d086c2220 */ /* 0x000fe20000410000 */
[----:B------:R-:W-:Y:S01]  /*2ca0*/  @P1 FFMA.FTZ R111, R134, R110, R111 ;  /* 0x0000006e866f1223 */ /* 0x000fe2000001006f */
[----:B------:R-:W-:Y:S01]  /*2cb0*/  @P1 FFMA.FTZ R110, R146, R105, R106 ;  /* 0x00000069926e1223 */ /* 0x000fe2000001006a */
[----:B-1----:R-:W-:Y:S01]  /*2cc0*/  @P2 FMUL.FTZ R177, R127, R176 ;  /* 0x000000b07fb12220 */ /* 0x002fe20000410000 */
[----:B------:R-:W-:Y:S02]  /*2cd0*/  F2FP.BF16.F32.PACK_AB R127, RZ, R127 ;  /* 0x0000007fff7f723e */ /* 0x000fe400000010ff */
[----:B------:R-:W-:Y:S01]  /*2ce0*/  @P2 F2FP.BF16.F32.PACK_AB R178, RZ, R108 ;  /* 0x0000006cffb2223e */ /* 0x000fe200000010ff */
[----:B------:R-:W-:Y:S01]  /*2cf0*/  @P1 FADD.FTZ R126, R159, -R110 ;  /* 0x8000006e9f7e1221 */ /* 0x000fe20000010000 */
[----:B------:R-:W-:-:S02]  /*2d00*/  @P2 FMUL.FTZ R125, R10, R177 ;  /* 0x000000b10a7d2220 */ /* 0x000fc40000410000 */
[----:B------:R-:W-:Y:S01]  /*2d10*/  @P2 PRMT R2, R178, 0x7610, R2 ;  /* 0x00007610b2022816 */ /* 0x000fe20000000002 */
[----:B--2---:R-:W-:Y:S01]  /*2d20*/  @P2 FMUL.FTZ R108, R111, R128 ;  /* 0x000000806f6c2220 */ /* 0x004fe20000410000 */
[----:B------:R-:W-:Y:S01]  /*2d30*/  F2FP.BF16.F32.PACK_AB R111, RZ, R111 ;  /* 0x0000006fff6f723e */ /* 0x000fe200000010ff */
[----:B------:R-:W-:Y:S01]  /*2d40*/  @P1 FFMA.FTZ R179, R134, R126, R179 ;  /* 0x0000007e86b31223 */ /* 0x000fe200000100b3 */
[----:B------:R-:W-:Y:S01]  /*2d50*/  @P2 F2FP.BF16.F32.PACK_AB R125, RZ, R125 ;  /* 0x0000007dff7d223e */ /* 0x000fe200000010ff */
[----:B------:R-:W-:Y:S01]  /*2d60*/  @P2 FMUL.FTZ R110, R9, R108 ;  /* 0x0000006c096e2220 */ /* 0x000fe20000410000 */
[----:B------:R-:W-:Y:S02]  /*2d70*/  PRMT R126, R111, 0x7610, R126 ;  /* 0x000076106f7e7816 */ /* 0x000fe4000000007e */
[----:B------:R-:W-:Y:S02]  /*2d80*/  @P2 PRMT R123, R125, 0x7610, R123 ;  /* 0x000076107d7b2816 */ /* 0x000fe4000000007b */
[----:B------:R-:W-:-:S02]  /*2d90*/  @P2 F2FP.BF16.F32.PACK_AB R110, RZ, R110 ;  /* 0x0000006eff6e223e */ /* 0x000fc400000010ff */
[----:B------:R-:W-:Y:S02]  /*2da0*/  PRMT R125, R107, 0x7610, R125 ;  /* 0x000076106b7d7816 */ /* 0x000fe4000000007d */
[----:B------:R-:W-:Y:S02]  /*2db0*/  @P2 PRMT R122, R110, 0x7610, R122 ;  /* 0x000076106e7a2816 */ /* 0x000fe4000000007a */
[----:B------:R-:W-:Y:S02]  /*2dc0*/  @P2 SHF.L.U32 R107, R130, 0x10, RZ ;  /* 0x00000010826b2819 */ /* 0x000fe400000006ff */
[----:B------:R-:W-:Y:S02]  /*2dd0*/  @P2 SHF.L.U32 R110, R131, 0x10, RZ ;  /* 0x00000010836e2819 */ /* 0x000fe400000006ff */
[----:B------:R-:W-:Y:S01]  /*2de0*/  @P2 SHF.L.U32 R111, R132, 0x10, RZ ;  /* 0x00000010846f2819 */ /* 0x000fe200000006ff */
[----:B------:R-:W-:Y:S01]  /*2df0*/  @P2 FFMA.FTZ R96, R107, R109, R96 ;  /* 0x0000006d6b602223 */ /* 0x000fe20000010060 */
[----:B------:R-:W-:Y:S01]  /*2e00*/  F2FP.BF16.F32.PACK_AB R128, RZ, R179 ;  /* 0x000000b3ff80723e */ /* 0x000fe200000010ff */
[----:B------:R-:W-:-:S02]  /*2e10*/  @P2 FFMA.FTZ R97, R110, R108, R97 ;  /* 0x0000006c6e612223 */ /* 0x000fc40000010061 */
        /* <DEDUP_REMOVED lines=9> */
.L_x_2709:
[----:B------:R-:W-:Y:S01]  /*2eb0*/  ISETP.GT.AND P1, PT, R129, RZ, PT ;  /* 0x000000ff8100720c */ /* 0x000fe20003f24270 */
[----:B01----:R-:W0:Y:S01]  /*2ec0*/  @P2 LDC R110, c[0x0][0x40c] ;  /* 0x00010300ff6e2b82 */ /* 0x003e220000000800 */
[C---:B------:R-:W-:Y:S02]  /*2ed0*/  SHF.L.U32 R107, R118.reuse, 0x10, RZ ;  /* 0x00000010766b7819 */ /* 0x040fe400000006ff */
[----:B------:R-:W-:Y:S02]  /*2ee0*/  SHF.R.U64 R176, R118, 0x10, R119 ;  /* 0x0000001076b07819 */ /* 0x000fe40000001277 */
[----:B------:R-:W-:-:S03]  /*2ef0*/  SHF.L.U32 R111, R119, 0x10, RZ ;  /* 0x00000010776f7819 */ /* 0x000fc600000006ff */
[----:B------:R-:W1:Y:S04]  /*2f00*/  @P2 LDC R180, c[0x0][0x40c] ;  /* 0x00010300ffb42b82 */ /* 0x000e680000000800 */
[-CC-:B------:R-:W-:Y:S01]  /*2f10*/  @P1 FFMA.FTZ R109, R141, R105.reuse, R106.reuse ;  /* 0x000000698d6d1223 */ /* 0x180fe2000001006a */
[-CC-:B------:R-:W-:Y:S01]  /*2f20*/  @P1 FFMA.FTZ R178, R144, R105.reuse, R106.reuse ;  /* 0x0000006990b21223 */ /* 0x180fe2000001006a */
[----:B------:R-:W-:Y:S02]  /*2f30*/  @P1 FFMA.FTZ R177, R143, R105, R106 ;  /* 0x000000698fb11223 */ /* 0x000fe4000001006a */
[----:B------:R-:W2:Y:S01]  /*2f40*/  @P2 LDC R182, c[0x0][0x40c] ;  /* 0x00010300ffb62b82 */ /* 0x000ea20000000800 */
[----:B------:R-:W-:Y:S01]  /*2f50*/  @P1 FADD.FTZ R108, R148, -R109 ;  /* 0x8000006d946c1221 */ /* 0x000fe20000010000 */
[----:B------:R-:W-:Y:S01]  /*2f60*/  SHF.L.U32 R109, R176, 0x10, RZ ;  /* 0x00000010b06d7819 */ /* 0x000fe200000006ff */
[----:B------:R-:W-:Y:S01]  /*2f70*/  @P1 FADD.FTZ R178, R157, -R178 ;  /* 0x800000b29db21221 */ /* 0x000fe20000010000 */
[----:B------:R-:W-:Y:S01]  /*2f80*/  @P1 FADD.FTZ R176, R150, -R177 ;  /* 0x800000b196b01221 */ /* 0x000fe20000010000 */
[----:B------:R-:W-:Y:S01]  /*2f90*/  @P1 FFMA.FTZ R107, R134, R108, R107 ;  /* 0x0000006c866b1223 */ /* 0x000fe2000001006b */
[----:B------:R-:W-:Y:S01]  /*2fa0*/  @P2 SHF.L.U32 R177, R132, 0x10, RZ ;  /* 0x0000001084b12819 */ /* 0x000fe200000006ff */
[C---:B------:R-:W-:Y:S01]  /*2fb0*/  @P1 FFMA.FTZ R109, R134.reuse, R178, R109 ;  /* 0x000000b2866d1223 */ /* 0x040fe2000001006d */
[----:B------:R-:W-:Y:S01]  /*2fc0*/  @P1 FFMA.FTZ R111, R134, R176, R111 ;  /* 0x000000b0866f1223 */ /* 0x000fe2000001006f */
        /* <DEDUP_REMOVED lines=30> */
.L_x_2708:
        /* <DEDUP_REMOVED lines=21> */
[----:B0-----:R-:W-:-:S04]  /*3300*/  @P2 FMUL.FTZ R177, R127, R128 ;  /* 0x000000807fb12220 */ /* 0x001fc80000410000 */
[----:B------:R-:W-:Y:S02]  /*3310*/  @P2 F2FP.BF16.F32.PACK_AB R128, RZ, R108 ;  /* 0x0000006cff80223e */ /* 0x000fe400000010ff */
[----:B------:R-:W-:Y:S01]  /*3320*/  F2FP.BF16.F32.PACK_AB R127, RZ, R127 ;  /* 0x0000007fff7f723e */ /* 0x000fe200000010ff */
[----:B------:R-:W-:Y:S01]  /*3330*/  @P2 FMUL.FTZ R108, R10, R177 ;  /* 0x000000b10a6c2220 */ /* 0x000fe20000410000 */
[----:B------:R-:W-:Y:S01]  /*3340*/  @P2 PRMT R2, R128, 0x7610, R2 ;  /* 0x0000761080022816 */ /* 0x000fe20000000002 */
[----:B-1----:R-:W-:Y:S01]  /*3350*/  @P2 FMUL.FTZ R176, R110, R125 ;  /* 0x0000007d6eb02220 */ /* 0x002fe20000410000 */
[----:B------:R-:W-:Y:S02]  /*3360*/  FADD.FTZ R125, R159, -R126 ;  /* 0x8000007e9f7d7221 */ /* 0x000fe40000010000 */
[----:B------:R-:W-:Y:S01]  /*3370*/  @P2 F2FP.BF16.F32.PACK_AB R126, RZ, R108 ;  /* 0x0000006cff7e223e */ /* 0x000fe200000010ff */
[----:B------:R-:W-:Y:S01]  /*3380*/  @P2 FMUL.FTZ R111, R9, R176 ;  /* 0x000000b0096f2220 */ /* 0x000fe20000410000 */
[----:B------:R-:W-:Y:S01]  /*3390*/  F2FP.BF16.F32.PACK_AB R110, RZ, R110 ;  /* 0x0000006eff6e723e */ /* 0x000fe200000010ff */
[----:B------:R-:W-:Y:S01]  /*33a0*/  FMUL.FTZ R108, R134, R125 ;  /* 0x0000007d866c7220 */ /* 0x000fe20000410000 */
[----:B------:R-:W-:-:S02]  /*33b0*/  @P2 PRMT R123, R126, 0x7610, R123 ;  /* 0x000076107e7b2816 */ /* 0x000fc4000000007b */
[----:B------:R-:W-:Y:S02]  /*33c0*/  @P2 F2FP.BF16.F32.PACK_AB R111, RZ, R111 ;  /* 0x0000006fff6f223e */ /* 0x000fe400000010ff */
[----:B------:R-:W-:Y:S02]  /*33d0*/  PRMT R125, R107, 0x7610, R125 ;  /* 0x000076106b7d7816 */ /* 0x000fe4000000007d */
[----:B------:R-:W-:Y:S02]  /*33e0*/  @P2 PRMT R122, R111, 0x7610, R122 ;  /* 0x000076106f7a2816 */ /* 0x000fe4000000007a */
[----:B------:R-:W-:Y:S02]  /*33f0*/  PRMT R126, R110, 0x7610, R126 ;  /* 0x000076106e7e7816 */ /* 0x000fe4000000007e */
[----:B------:R-:W-:Y:S02]  /*3400*/  @P2 SHF.L.U32 R107, R130, 0x10, RZ ;  /* 0x00000010826b2819 */ /* 0x000fe400000006ff */
[----:B------:R-:W-:-:S02]  /*3410*/  @P2 SHF.L.U32 R110, R131, 0x10, RZ ;  /* 0x00000010836e2819 */ /* 0x000fc400000006ff */
[----:B------:R-:W-:Y:S01]  /*3420*/  @P2 SHF.L.U32 R111, R132, 0x10, RZ ;  /* 0x00000010846f2819 */ /* 0x000fe200000006ff */
[----:B------:R-:W-:Y:S01]  /*3430*/  @P2 FFMA.FTZ R96, R107, R109, R96 ;  /* 0x0000006d6b602223 */ /* 0x000fe20000010060 */
        /* <DEDUP_REMOVED lines=12> */
.L_x_2711:
        /* <DEDUP_REMOVED lines=10> */
[----:B------:R-:W-:-:S07]  /*35a0*/  F2FP.BF16.F32.PACK_AB R2, RZ, R2 ;  /* 0x00000002ff02723e */ /* 0x000fce00000010ff */
.L_x_2712:
        /* <DEDUP_REMOVED lines=12> */
.L_x_2713:
        /* <DEDUP_REMOVED lines=12> */
.L_x_2714:
        /* <DEDUP_REMOVED lines=12> */
.L_x_2710:
[----:B------:R-:W-:Y:S05]  /*37f0*/  BRA.U !UP0, `(.L_x_2715) ;  /* 0x0000000108247547 */ /* 0x000fea000b800000 */
[----:B01----:R-:W0:Y:S01]  /*3800*/  LDC.64 R110, c[0x0][0x478] ;  /* 0x00011e00ff6e7b82 */ /* 0x003e220000000a00 */
[----:B------:R-:W-:Y:S02]  /*3810*/  LOP3.LUT R108, R126, 0xffff, RZ, 0xc0, !PT ;  /* 0x0000ffff7e6c7812 */ /* 0x000fe400078ec0ff */
[----:B------:R-:W-:Y:S02]  /*3820*/  PRMT R177, R127, 0x5410, R128 ;  /* 0x000054107fb17816 */ /* 0x000fe40000000080 */
[----:B------:R-:W-:Y:S01]  /*3830*/  IADD3 R107, PT, PT, R104, 0x80, RZ ;  /* 0x00000080686b7810 */ /* 0x000fe20007ffe0ff */
[----:B------:R-:W-:-:S05]  /*3840*/  IMAD.WIDE.U32 R108, R108, 0x10000, RZ ;  /* 0x000100006c6c7825 */ /* 0x000fca00078e00ff */
[----:B------:R-:W-:Y:S02]  /*3850*/  LOP3.LUT R177, R177, R109, RZ, 0xfc, !PT ;  /* 0x0000006db1b17212 */ /* 0x000fe400078efcff */
[----:B------:R-:W-:Y:S01]  /*3860*/  LOP3.LUT R176, R108, 0xffff, R125, 0xf8, !PT ;  /* 0x0000ffff6cb07812 */ /* 0x000fe200078ef87d */
[----:B0-----:R-:W-:-:S05]  /*3870*/  IMAD.WIDE.U32 R108, R107, 0x8, R110 ;  /* 0x000000086b6c7825 */ /* 0x001fca00078e006e */
[----:B------:R2:W-:Y:S02]  /*3880*/  STG.E.64 desc[UR12][R108.64], R176 ;  /* 0x000000b06c007986 */ /* 0x0005e4000c101b0c */
.L_x_2715:
[----:B------:R-:W-:Y:S05]  /*3890*/  @!P2 BRA `(.L_x_2716) ;  /* 0x000000000024a947 */ /* 0x000fea0003800000 */
[----:B01----:R-:W0:Y:S01]  /*38a0*/  LDC.64 R110, c[0x0][0x468] ;  /* 0x00011a00ff6e7b82 */ /* 0x003e220000000a00 */
[----:B--2---:R-:W-:Y:S02]  /*38b0*/  LOP3.LUT R108, R122, 0xffff, RZ, 0xc0, !PT ;  /* 0x0000ffff7a6c7812 */ /* 0x004fe400078ec0ff */
[----:B------:R-:W-:Y:S02]  /*38c0*/  PRMT R177, R123, 0x5410, R124 ;  /* 0x000054107bb17816 */ /* 0x000fe4000000007c */
[----:B------:R-:W-:Y:S01]  /*38d0*/  IADD3 R107, PT, PT, R175, 0x80, RZ ;  /* 0x00000080af6b7810 */ /* 0x000fe20007ffe0ff */
[----:B------:R-:W-:-:S05]  /*38e0*/  IMAD.WIDE.U32 R108, R108, 0x10000, RZ ;  /* 0x000100006c6c7825 */ /* 0x000fca00078e00ff */
[----:B------:R-:W-:Y:S02]  /*38f0*/  LOP3.LUT R177, R177, R109, RZ, 0xfc, !PT ;  /* 0x0000006db1b17212 */ /* 0x000fe400078efcff */
[----:B------:R-:W-:Y:S01]  /*3900*/  LOP3.LUT R176, R108, 0xffff, R2, 0xf8, !PT ;  /* 0x0000ffff6cb07812 */ /* 0x000fe200078ef802 */
[----:B0-----:R-:W-:-:S05]  /*3910*/  IMAD.WIDE.U32 R108, R107, 0x8, R110 ;  /* 0x000000086b6c7825 */ /* 0x001fca00078e006e */
[----:B------:R3:W-:Y:S02]  /*3920*/  STG.E.64 desc[UR12][R108.64], R176 ;  /* 0x000000b06c007986 */ /* 0x0007e4000c101b0c */
.L_x_2716:
        /* <DEDUP_REMOVED lines=9> */
.L_x_2717:
        /* <DEDUP_REMOVED lines=8> */
[----:B--23--:R-:W1:Y:S01]  /*3a40*/  @P2 LDC R176, c[0x0][0x40c] ;  /* 0x00010300ffb02b82 */ /* 0x00ce620000000800 */
        /* <DEDUP_REMOVED lines=47> */
.L_x_2719:
[----:B------:R-:W-:Y:S01]  /*3d40*/  ISETP.GT.AND P1, PT, R129, RZ, PT ;  /* 0x000000ff8100720c */ /* 0x000fe20003f24270 */
[----:B01----:R-:W0:Y:S01]  /*3d50*/  @P2 LDC R110, c[0x0][0x40c] ;  /* 0x00010300ff6e2b82 */ /* 0x003e220000000800 */
[C---:B------:R-:W-:Y:S02]  /*3d60*/  SHF.L.U32 R107, R116.reuse, 0x10, RZ ;  /* 0x00000010746b7819 */ /* 0x040fe400000006ff */
[----:B--23--:R-:W-:Y:S02]  /*3d70*/  SHF.R.U64 R176, R116, 0x10, R117 ;  /* 0x0000001074b07819 */ /* 0x00cfe40000001275 */
        /* <DEDUP_REMOVED lines=44> */
.L_x_2718:
[----:B------:R-:W-:Y:S05]  /*4040*/  BRA.U !UP0, `(.L_x_2721) ;  /* 0x0000000108d07547 */ /* 0x000fea000b800000 */
[----:B------:R-:W4:Y:S01]  /*4050*/  @P2 LDC R126, c[0x0][0x40c] ;  /* 0x00010300ff7e2b82 */ /* 0x000f220000000800 */
[-CC-:B------:R-:W-:Y:S01]  /*4060*/  FFMA.FTZ R107, R145, R105.reuse, R106.reuse ;  /* 0x00000069916b7223 */ /* 0x180fe2000001006a */
[-CC-:B01----:R-:W-:Y:S01]  /*4070*/  FFMA.FTZ R111, R147, R105.reuse, R106.reuse ;  /* 0x00000069936f7223 */ /* 0x183fe2000001006a */
[----:B--23--:R-:W-:Y:S01]  /*4080*/  FFMA.FTZ R108, R152, R105, R106 ;  /* 0x00000069986c7223 */ /* 0x00cfe2000001006a */
        /* <DEDUP_REMOVED lines=48> */
.L_x_2721:
        /* <DEDUP_REMOVED lines=10> */
[----:B------:R-:W-:-:S07]  /*4430*/  F2FP.BF16.F32.PACK_AB R2, RZ, R2 ;  /* 0x00000002ff02723e */ /* 0x000fce00000010ff */
.L_x_2722:
        /* <DEDUP_REMOVED lines=12> */
.L_x_2723:
        /* <DEDUP_REMOVED lines=12> */
.L_x_2724:
        /* <DEDUP_REMOVED lines=12> */
.L_x_2720:
[----:B------:R-:W-:Y:S05]  /*4680*/  BRA.U !UP0, `(.L_x_2725) ;  /* 0x0000000108247547 */ /* 0x000fea000b800000 */
[----:B01----:R-:W0:Y:S01]  /*4690*/  LDC.64 R110, c[0x0][0x478] ;  /* 0x00011e00ff6e7b82 */ /* 0x003e220000000a00 */
[----:B--23--:R-:W-:Y:S02]  /*46a0*/  LOP3.LUT R108, R126, 0xffff, RZ, 0xc0, !PT ;  /* 0x0000ffff7e6c7812 */ /* 0x00cfe400078ec0ff */
[----:B------:R-:W-:Y:S02]  /*46b0*/  PRMT R177, R127, 0x5410, R128 ;  /* 0x000054107fb17816 */ /* 0x000fe40000000080 */
[----:B------:R-:W-:Y:S01]  /*46c0*/  IADD3 R107, PT, PT, R104, 0x100, RZ ;  /* 0x00000100686b7810 */ /* 0x000fe20007ffe0ff */
[----:B------:R-:W-:-:S05]  /*46d0*/  IMAD.WIDE.U32 R108, R108, 0x10000, RZ ;  /* 0x000100006c6c7825 */ /* 0x000fca00078e00ff */
[----:B------:R-:W-:Y:S02]  /*46e0*/  LOP3.LUT R177, R177, R109, RZ, 0xfc, !PT ;  /* 0x0000006db1b17212 */ /* 0x000fe400078efcff */
[----:B------:R-:W-:Y:S01]  /*46f0*/  LOP3.LUT R176, R108, 0xffff, R125, 0xf8, !PT ;  /* 0x0000ffff6cb07812 */ /* 0x000fe200078ef87d */
[----:B0-----:R-:W-:-:S05]  /*4700*/  IMAD.WIDE.U32 R108, R107, 0x8, R110 ;  /* 0x000000086b6c7825 */ /* 0x001fca00078e006e */
[----:B------:R4:W-:Y:S02]  /*4710*/  STG.E.64 desc[UR12][R108.64], R176 ;  /* 0x000000b06c007986 */ /* 0x0009e4000c101b0c */
.L_x_2725:
[----:B------:R-:W-:Y:S05]  /*4720*/  @!P2 BRA `(.L_x_2726) ;  /* 0x000000000024a947 */ /* 0x000fea0003800000 */
[----:B01----:R-:W0:Y:S01]  /*4730*/  LDC.64 R110, c[0x0][0x468] ;  /* 0x00011a00ff6e7b82 */ /* 0x003e220000000a00 */
[----:B--234-:R-:W-:Y:S02]  /*4740*/  LOP3.LUT R108, R122, 0xffff, RZ, 0xc0, !PT ;  /* 0x0000ffff7a6c7812 */ /* 0x01cfe400078ec0ff */
[----:B------:R-:W-:Y:S02]  /*4750*/  PRMT R177, R123, 0x5410, R124 ;  /* 0x000054107bb17816 */ /* 0x000fe4000000007c */
[----:B------:R-:W-:Y:S01]  /*4760*/  IADD3 R107, PT, PT, R175, 0x100, RZ ;  /* 0x00000100af6b7810 */ /* 0x000fe20007ffe0ff */
[----:B------:R-:W-:-:S05]  /*4770*/  IMAD.WIDE.U32 R108, R108, 0x10000, RZ ;  /* 0x000100006c6c7825 */ /* 0x000fca00078e00ff */
[----:B------:R-:W-:Y:S02]  /*4780*/  LOP3.LUT R177, R177, R109, RZ, 0xfc, !PT ;  /* 0x0000006db1b17212 */ /* 0x000fe400078efcff */
[----:B------:R-:W-:Y:S01]  /*4790*/  LOP3.LUT R176, R108, 0xffff, R2, 0xf8, !PT ;  /* 0x0000ffff6cb07812 */ /* 0x000fe200078ef802 */
[----:B0-----:R-:W-:-:S05]  /*47a0*/  IMAD.WIDE.U32 R108, R107, 0x8, R110 ;  /* 0x000000086b6c7825 */ /* 0x001fca00078e006e */
[----:B------:R0:W-:Y:S02]  /*47b0*/  STG.E.64 desc[UR12][R108.64], R176 ;  /* 0x000000b06c007986 */ /* 0x0001e4000c101b0c */
.L_x_2726:
        /* <DEDUP_REMOVED lines=9> */
.L_x_2727:
        /* <DEDUP_REMOVED lines=8> */
[----:B--234-:R-:W1:Y:S01]  /*48d0*/  @P2 LDC R176, c[0x0][0x40c] ;  /* 0x00010300ffb02b82 */ /* 0x01ce620000000800 */
        /* <DEDUP_REMOVED lines=47> */
.L_x_2729:
[----:B------:R-:W-:Y:S01]  /*4bd0*/  ISETP.GT.AND P1, PT, R129, RZ, PT ;  /* 0x000000ff8100720c */ /* 0x000fe20003f24270 */
[----:B01----:R-:W0:Y:S01]  /*4be0*/  @P2 LDC R110, c[0x0][0x40c] ;  /* 0x00010300ff6e2b82 */ /* 0x003e220000000800 */
[C---:B------:R-:W-:Y:S02]  /*4bf0*/  SHF.L.U32 R107, R114.reuse, 0x10, RZ ;  /* 0x00000010726b7819 */ /* 0x040fe400000006ff */
[----:B--234-:R-:W-:Y:S02]  /*4c00*/  SHF.R.U64 R176, R114, 0x10, R115 ;  /* 0x0000001072b07819 */ /* 0x01cfe40000001273 */
        /* <DEDUP_REMOVED lines=44> */
.L_x_2728:
[----:B------:R-:W-:Y:S05]  /*4ed0*/  BRA.U !UP0, `(.L_x_2731) ;  /* 0x0000000108d07547 */ /* 0x000fea000b800000 */
[----:B------:R-:W5:Y:S01]  /*4ee0*/  @P2 LDC R126, c[0x0][0x40c] ;  /* 0x00010300ff7e2b82 */ /* 0x000f620000000800 */
[-CC-:B------:R-:W-:Y:S01]  /*4ef0*/  FFMA.FTZ R107, R149, R105.reuse, R106.reuse ;  /* 0x00000069956b7223 */ /* 0x180fe2000001006a */
[-CC-:B01----:R-:W-:Y:S01]  /*4f00*/  FFMA.FTZ R111, R151, R105.reuse, R106.reuse ;  /* 0x00000069976f7223 */ /* 0x183fe2000001006a */
[----:B--234-:R-:W-:Y:S01]  /*4f10*/  FFMA.FTZ R108, R162, R105, R106 ;  /* 0x00000069a26c7223 */ /* 0x01cfe2000001006a */
        /* <DEDUP_REMOVED lines=48> */
.L_x_2731:
        /* <DEDUP_REMOVED lines=10> */
[----:B------:R-:W-:-:S07]  /*52c0*/  F2FP.BF16.F32.PACK_AB R2, RZ, R2 ;  /* 0x00000002ff02723e */ /* 0x000fce00000010ff */
.L_x_2732:
        /* <DEDUP_REMOVED lines=12> */
.L_x_2733:
        /* <DEDUP_REMOVED lines=12> */
.L_x_2734:
        /* <DEDUP_REMOVED lines=12> */
.L_x_2730:
[----:B------:R-:W-:Y:S01]  /*5510*/  IADD3 R107, PT, PT, R175, 0x200, RZ ;  /* 0x00000200af6b7810 */ /* 0x000fe20007ffe0ff */
[----:B------:R-:W-:Y:S06]  /*5520*/  BRA.U !UP0, `(.L_x_2735) ;  /* 0x0000000108247547 */ /* 0x000fec000b800000 */
        /* <DEDUP_REMOVED lines=9> */
.L_x_2735:
        /* <DEDUP_REMOVED lines=10> */
.L_x_2736:
        /* <DEDUP_REMOVED lines=8> */
.L_x_2737:
[----:B------:R-:W-:Y:S05]  /*56e0*/  @!P0 BRA `(.L_x_2738) ;  /* 0x0000000400988947 */ /* 0x000fea0003800000 */
[----:B------:R-:W-:Y:S05]  /*56f0*/  BRA.U !UP0, `(.L_x_2739) ;  /* 0x0000000108d47547 */ /* 0x000fea000b800000 */
[----:B------:R-:W-:Y:S01]  /*5700*/  ISETP.GT.AND P0, PT, R129, RZ, PT ;  /* 0x000000ff8100720c */ /* 0x000fe20003f04270 */
[----:B01----:R-:W0:Y:S01]  /*5710*/  @P2 LDC R110, c[0x0][0x40c] ;  /* 0x00010300ff6e2b82 */ /* 0x003e220000000800 */
[C---:B--234-:R-:W-:Y:S02]  /*5720*/  SHF.L.U32 R109, R112.reuse, 0x10, RZ ;  /* 0x00000010706d7819 */ /* 0x05cfe400000006ff */
        /* <DEDUP_REMOVED lines=16> */
[----:B------:R-:W-:Y:S01]  /*5830*/  @P0 FFMA.FTZ R175, R134, R128, R175 ;  /* 0x0000008086af0223 */ /* 0x000fe200000100af */
[----:B0-----:R-:W-:Y:S01]  /*5840*/  @P2 FMUL.FTZ R111, R109, R110 ;  /* 0x0000006e6d6f2220 */ /* 0x001fe20000410000 */
[----:B------:R-:W-:Y:S01]  /*5850*/  @P0 FADD.FTZ R110, R169, -R108 ;  /* 0x8000006ca96e0221 */ /* 0x000fe20000010000 */
[----:B------:R-:W-:Y:S02]  /*5860*/  F2FP.BF16.F32.PACK_AB R109, RZ, R109 ;  /* 0x0000006dff6d723e */ /* 0x000fe400000010ff */
[----:B------:R-:W-:Y:S01]  /*5870*/  @P2 FMUL.FTZ R108, R20, R111 ;  /* 0x0000006f146c2220 */ /* 0x000fe20000410000 */
[----:B------:R-:W-:Y:S01]  /*5880*/  @P0 FFMA.FTZ R125, R134, R110, R125 ;  /* 0x0000006e867d0223 */ /* 0x000fe2000001007d */
[----:B------:R-:W-:-:S03]  /*5890*/  F2FP.BF16.F32.PACK_AB R128, RZ, R175 ;  /* 0x000000afff80723e */ /* 0x000fc600000010ff */
[----:B-1----:R-:W-:Y:S01]  /*58a0*/  @P2 FMUL.FTZ R106, R125, R176 ;  /* 0x000000b07d6a2220 */ /* 0x002fe20000410000 */
[----:B------:R-:W-:Y:S02]  /*58b0*/  @P2 F2FP.BF16.F32.PACK_AB R110, RZ, R108 ;  /* 0x0000006cff6e223e */ /* 0x000fe400000010ff */
[----:B------:R-:W-:Y:S01]  /*58c0*/  F2FP.BF16.F32.PACK_AB R126, RZ, R125 ;  /* 0x0000007dff7e723e */ /* 0x000fe200000010ff */
[----:B------:R-:W-:Y:S01]  /*58d0*/  @P2 FMUL.FTZ R105, R21, R106 ;  /* 0x0000006a15692220 */ /* 0x000fe20000410000 */
[----:B------:R-:W-:Y:S01]  /*58e0*/  PRMT R125, R109, 0x7610, R125 ;  /* 0x000076106d7d7816 */ /* 0x000fe2000000007d */
[----:B--2---:R-:W-:Y:S01]  /*58f0*/  @P2 FMUL.FTZ R129, R127, R178 ;  /* 0x000000b27f812220 */ /* 0x004fe20000410000 */
[----:B------:R-:W-:Y:S02]  /*5900*/  @P2 SHF.L.U32 R109, R132, 0x10, RZ ;  /* 0x00000010846d2819 */ /* 0x000fe400000006ff */
[----:B------:R-:W-:Y:S01]  /*5910*/  @P2 F2FP.BF16.F32.PACK_AB R105, RZ, R105 ;  /* 0x00000069ff69223e */ /* 0x000fe200000010ff */
[-C--:B------:R-:W-:Y:S01]  /*5920*/  @P2 FMUL.FTZ R108, R22, R129.reuse ;  /* 0x00000081166c2220 */ /* 0x080fe20000410000 */
[----:B------:R-:W-:Y:S01]  /*5930*/  @P2 PRMT R2, R110, 0x7610, R2 ;  /* 0x000076106e022816 */ /* 0x000fe20000000002 */
[----:B------:R-:W-:Y:S01]  /*5940*/  @P2 FFMA.FTZ R86, R109, R129, R86 ;  /* 0x000000816d562223 */ /* 0x000fe20000010056 */
[----:B------:R-:W-:-:S02]  /*5950*/  @P2 PRMT R122, R105, 0x7610, R122 ;  /* 0x00007610697a2816 */ /* 0x000fc4000000007a */
[----:B------:R-:W-:Y:S02]  /*5960*/  @P2 F2FP.BF16.F32.PACK_AB R108, RZ, R108 ;  /* 0x0000006cff6c223e */ /* 0x000fe400000010ff */
[----:B------:R-:W-:Y:S02]  /*5970*/  @P2 SHF.L.U32 R105, R130, 0x10, RZ ;  /* 0x0000001082692819 */ /* 0x000fe400000006ff */
[----:B------:R-:W-:Y:S02]  /*5980*/  @P2 PRMT R123, R108, 0x7610, R123 ;  /* 0x000076106c7b2816 */ /* 0x000fe4000000007b */
[----:B------:R-:W-:Y:S01]  /*5990*/  @P2 SHF.L.U32 R108, R131, 0x10, RZ ;  /* 0x00000010836c2819 */ /* 0x000fe200000006ff */
[----:B------:R-:W-:Y:S01]  /*59a0*/  @P2 FFMA.FTZ R84, R105, R111, R84 ;  /* 0x0000006f69542223 */ /* 0x000fe20000010054 */
[----:B------:R-:W-:-:S03]  /*59b0*/  F2FP.BF16.F32.PACK_AB R127, RZ, R127 ;  /* 0x0000007fff7f723e */ /* 0x000fc600000010ff */
        /* <DEDUP_REMOVED lines=9> */
.L_x_2739:
[----:B------:R-:W-:Y:S01]  /*5a50*/  ISETP.GT.AND P0, PT, R129, RZ, PT ;  /* 0x000000ff8100720c */ /* 0x000fe20003f04270 */
[----:B01----:R-:W0:Y:S01]  /*5a60*/  @P2 LDC R110, c[0x0][0x40c] ;  /* 0x00010300ff6e2b82 */ /* 0x003e220000000800 */
[C---:B--234-:R-:W-:Y:S02]  /*5a70*/  SHF.L.U32 R109, R112.reuse, 0x10, RZ ;  /* 0x00000010706d7819 */ /* 0x05cfe400000006ff */
        /* <DEDUP_REMOVED lines=11> */
[----:B------:R-:W-:-:S02]  /*5b30*/  @P0 FFMA.FTZ R109, R134, R108, R109 ;  /* 0x0000006c866d0223 */ /* 0x000fc4000001006d */
        /* <DEDUP_REMOVED lines=33> */
.L_x_2738:
[----:B------:R-:W-:Y:S05]  /*5d50*/  BRA.U !UP0, `(.L_x_2741) ;  /* 0x0000000108d07547 */ /* 0x000fea000b800000 */
[----:B0-234-:R-:W0:Y:S01]  /*5d60*/  @P2 LDC R176, c[0x0][0x40c] ;  /* 0x00010300ffb02b82 */ /* 0x01de220000000800 */
[-CC-:B-1----:R-:W-:Y:S01]  /*5d70*/  FFMA.FTZ R109, R153, R105.reuse, R106.reuse ;  /* 0x00000069996d7223 */ /* 0x182fe2000001006a */
        /* <DEDUP_REMOVED lines=10> */
[----:B------:R-:W-:-:S02]  /*5e20*/  FFMA.FTZ R106, R174, R105, R106 ;  /* 0x00000069ae6a7223 */ /* 0x000fc4000001006a */
[----:B------:R-:W-:Y:S02]  /*5e30*/  FSEL R108, R108, RZ, P0 ;  /* 0x000000ff6c6c7208 */ /* 0x000fe40000000000 */
[----:B------:R-:W2:Y:S01]  /*5e40*/  @P2 LDC R125, c[0x0][0x40c] ;  /* 0x00010300ff7d2b82 */ /* 0x000ea20000000800 */
[----:B------:R-:W-:Y:S02]  /*5e50*/  FSEL R111, R109, RZ, P0 ;  /* 0x000000ff6d6f7208 */ /* 0x000fe40000000000 */
[----:B------:R-:W-:-:S03]  /*5e60*/  FSEL R127, R110, RZ, P0 ;  /* 0x000000ff6e7f7208 */ /* 0x000fc60000000000 */
[----:B0-----:R-:W-:Y:S01]  /*5e70*/  @P2 FMUL.FTZ R176, R111, R176 ;  /* 0x000000b06fb02220 */ /* 0x001fe20000410000 */
[----:B------:R-:W-:-:S03]  /*5e80*/  F2FP.BF16.F32.PACK_AB R111, RZ, R111 ;  /* 0x0000006fff6f723e */ /* 0x000fc600000010ff */
[----:B------:R-:W-:Y:S01]  /*5e90*/  @P2 FMUL.FTZ R105, R21, R176 ;  /* 0x000000b015692220 */ /* 0x000fe20000410000 */
[----:B-1----:R-:W-:-:S04]  /*5ea0*/  @P2 FMUL.FTZ R129, R127, R126 ;  /* 0x0000007e7f812220 */ /* 0x002fc80000410000 */
[----:B------:R-:W-:Y:S02]  /*5eb0*/  @P2 F2FP.BF16.F32.PACK_AB R105, RZ, R105 ;  /* 0x00000069ff69223e */ /* 0x000fe400000010ff */
[----:B------:R-:W-:Y:S02]  /*5ec0*/  PRMT R126, R111, 0x7610, R126 ;  /* 0x000076106f7e7816 */ /* 0x000fe4000000007e */
[----:B------:R-:W-:Y:S02]  /*5ed0*/  @P2 PRMT R122, R105, 0x7610, R122 ;  /* 0x00007610697a2816 */ /* 0x000fe4000000007a */
[----:B------:R-:W-:Y:S01]  /*5ee0*/  @P2 SHF.L.U32 R105, R130, 0x10, RZ ;  /* 0x0000001082692819 */ /* 0x000fe200000006ff */
[----:B--2---:R-:W-:Y:S01]  /*5ef0*/  @P2 FMUL.FTZ R109, R108, R125 ;  /* 0x0000007d6c6d2220 */ /* 0x004fe20000410000 */
[----:B------:R-:W-:Y:S01]  /*5f00*/  FADD.FTZ R125, R171, -R106 ;  /* 0x8000006aab7d7221 */ /* 0x000fe20000010000 */
[----:B------:R-:W-:Y:S01]  /*5f10*/  @P2 FMUL.FTZ R106, R22, R129 ;  /* 0x00000081166a2220 */ /* 0x000fe20000410000 */
[----:B------:R-:W-:Y:S01]  /*5f20*/  @P2 SHF.L.U32 R111, R132, 0x10, RZ ;  /* 0x00000010846f2819 */ /* 0x000fe200000006ff */
[----:B------:R-:W-:Y:S01]  /*5f30*/  @P2 FMUL.FTZ R110, R20, R109 ;  /* 0x0000006d146e2220 */ /* 0x000fe20000410000 */
[----:B------:R-:W-:Y:S01]  /*5f40*/  FMUL.FTZ R134, R134, R125 ;  /* 0x0000007d86867220 */ /* 0x000fe20000410000 */
[----:B------:R-:W-:Y:S01]  /*5f50*/  F2FP.BF16.F32.PACK_AB R108, RZ, R108 ;  /* 0x0000006cff6c723e */ /* 0x000fe200000010ff */
[----:B------:R-:W-:Y:S01]  /*5f60*/  @P2 FFMA.FTZ R84, R105, R109, R84 ;  /* 0x0000006d69542223 */ /* 0x000fe20000010054 */
[----:B------:R-:W-:Y:S01]  /*5f70*/  @P2 F2FP.BF16.F32.PACK_AB R106, RZ, R106 ;  /* 0x0000006aff6a223e */ /* 0x000fe200000010ff */
[----:B------:R-:W-:Y:S01]  /*5f80*/  @P2 FFMA.FTZ R86, R111, R129, R86 ;  /* 0x000000816f562223 */ /* 0x000fe20000010056 */
[----:B------:R-:W-:-:S02]  /*5f90*/  @P2 F2FP.BF16.F32.PACK_AB R110, RZ, R110 ;  /* 0x0000006eff6e223e */ /* 0x000fc400000010ff */
[----:B------:R-:W-:Y:S02]  /*5fa0*/  @P2 PRMT R123, R106, 0x7610, R123 ;  /* 0x000076106a7b2816 */ /* 0x000fe4000000007b */
[----:B------:R-:W-:Y:S02]  /*5fb0*/  @P2 SHF.L.U32 R106, R131, 0x10, RZ ;  /* 0x00000010836a2819 */ /* 0x000fe400000006ff */
[----:B------:R-:W-:Y:S02]  /*5fc0*/  FSEL R134, R134, RZ, P0 ;  /* 0x000000ff86867208 */ /* 0x000fe40000000000 */
[----:B------:R-:W-:Y:S01]  /*5fd0*/  @P2 PRMT R2, R110, 0x7610, R2 ;  /* 0x000076106e022816 */ /* 0x000fe20000000002 */
[----:B------:R-:W-:Y:S01]  /*5fe0*/  @P2 FFMA.FTZ R85, R106, R176, R85 ;  /* 0x000000b06a552223 */ /* 0x000fe20000010055 */
[----:B------:R-:W-:Y:S02]  /*5ff0*/  PRMT R125, R108, 0x7610, R125 ;  /* 0x000076106c7d7816 */ /* 0x000fe4000000007d */
[----:B------:R-:W-:-:S02]  /*6000*/  F2FP.BF16.F32.PACK_AB R127, RZ, R127 ;  /* 0x0000007fff7f723e */ /* 0x000fc400000010ff */
        /* <DEDUP_REMOVED lines=9> */
.L_x_2741:
[----:B01----:R-:W0:Y:S01]  /*60a0*/  @P2 LDC R111, c[0x0][0x40c] ;  /* 0x00010300ff6f2b82 */ /* 0x003e220000000800 */
[----:B--234-:R-:W-:Y:S01]  /*60b0*/  FFMA.FTZ R108, R174, R105, R106 ;  /* 0x00000069ae6c7223 */ /* 0x01cfe2000001006a */
[----:B------:R-:W-:Y:S02]  /*60c0*/  ISETP.GT.AND P0, PT, R129, RZ, PT ;  /* 0x000000ff8100720c */ /* 0x000fe40003f04270 */
[----:B------:R-:W-:Y:S01]  /*60d0*/  @P2 SHF.L.U32 R176, R133, 0x10, RZ ;  /* 0x0000001085b02819 */ /* 0x000fe200000006ff */
[----:B------:R-:W-:-:S04]  /*60e0*/  FADD.FTZ R109, R171, -R108 ;  /* 0x8000006cab6d7221 */ /* 0x000fc80000010000 */
[----:B------:R-:W-:-:S05]  /*60f0*/  FMUL.FTZ R109, R134, R109 ;  /* 0x0000006d866d7220 */ /* 0x000fca0000410000 */
[----:B------:R-:W-:-:S05]  /*6100*/  FSEL R110, R109, RZ, P0 ;  /* 0x000000ff6d6e7208 */ /* 0x000fca0000000000 */
[----:B0-----:R-:W-:-:S04]  /*6110*/  @P2 FMUL.FTZ R110, R110, R111 ;  /* 0x0000006f6e6e2220 */ /* 0x001fc80000410000 */
        /* <DEDUP_REMOVED lines=13> */
.L_x_2742:
        /* <DEDUP_REMOVED lines=12> */
.L_x_2743:
        /* <DEDUP_REMOVED lines=12> */
.L_x_2744:
[----:B------:R-:W-:Y:S01]  /*6370*/  @P2 FFMA.FTZ R87, R176, R110, R87 ;  /* 0x0000006eb0572223 */ /* 0x000fe20000010057 */
[----:B------:R-:W-:-:S07]  /*6380*/  @P2 PRMT R124, R175, 0x7610, R124 ;  /* 0x00007610af7c2816 */ /* 0x000fce000000007c */
.L_x_2740:
        /* <DEDUP_REMOVED lines=10> */
.L_x_2745:
        /* <DEDUP_REMOVED lines=9> */
.L_x_2746:
[----:B01----:R-:W0:Y:S01]  /*64c0*/  LDC.64 R104, c[0x0][0x380] ;  /* 0x0000e000ff687b82 */ /* 0x003e220000000a00 */
[----:B------:R-:W-:Y:S01]  /*64d0*/  UPLOP3.LUT UP1, UPT, UPT, UPT, UP1, 0x40, 0x4 ;  /* 0x000000000004789c */ /* 0x000fe20003f2e810 */
[----:B0-----:R-:W-:-:S04]  /*64e0*/  IADD3 R0, PT, PT, R0, R104, RZ ;  /* 0x0000006800007210 */ /* 0x001fc80007ffe0ff */
[----:B------:R-:W-:-:S13]  /*64f0*/  ISETP.GE.AND P0, PT, R0, R105, PT ;  /* 0x000000690000720c */ /* 0x000fda0003f06270 */
[----:B------:R-:W-:Y:S05]  /*6500*/  @!P0 BRA `(.L_x_2747) ;  /* 0xffffff9c00ac8947 */ /* 0x000fea000383ffff */
.L_x_2693:
        /* <DEDUP_REMOVED lines=26> */
.L_x_2748:
        /* <DEDUP_REMOVED lines=13> */
.L_x_10827:


//--------------------- .text._ZN10layer_norm13ln_bwd_kernelINS_13Kernel_traitsIf13__nv_bfloat16S2_S2_fjLj2560ELj1ELj1ELj4ELj8ENS_18Kernel_traits_baseILj2560EfS2_S2_S2_fjLj128EEEEELb1ELb0ELb0ELb0EEEvNS_9BwdParamsE --------------------------
	.section	.text._ZN10layer_norm13ln_bwd_kernelINS_13Kernel_traitsIf13__nv_bfloat16S2_S2_fjLj2560ELj1ELj1ELj4ELj8ENS_18Kernel_traits_baseILj2560EfS2_S2_S2_fjLj128EEEEELb1ELb0ELb0ELb0EEEvNS_9BwdParamsE,"ax",@progbits
	.align	128
        .global         _ZN10layer_norm13ln_bwd_kernelINS_13Kernel_traitsIf13__nv_bfloat16S2_S2_fjLj2560ELj1ELj1ELj4ELj8ENS_18Kernel_traits_baseILj2560EfS2_S2_S2_fjLj128EEEEELb1ELb0ELb0ELb0EEEvNS_9BwdParamsE
        .type           _ZN10layer_norm13ln_bwd_kernelINS_13Kernel_traitsIf13__nv_bfloat16S2_S2_fjLj2560ELj1ELj1ELj4ELj8ENS_18Kernel_traits_baseILj2560EfS2_S2_S2_fjLj128EEEEELb1ELb0ELb0ELb0EEEvNS_9BwdParamsE,@function
        .size           _ZN10layer_norm13ln_bwd_kernelINS_13Kernel_traitsIf13__nv_bfloat16S2_S2_fjLj2560ELj1ELj1ELj4ELj8ENS_18Kernel_traits_baseILj2560EfS2_S2_S2_fjLj128EEEEELb1ELb0ELb0ELb0EEEvNS_9BwdParamsE,(.L_x_10828 - _ZN10layer_norm13ln_bwd_kernelINS_13Kernel_traitsIf13__nv_bfloat16S2_S2_fjLj2560ELj1ELj1ELj4ELj8ENS_18Kernel_traits_baseILj2560EfS2_S2_S2_fjLj128EEEEELb1ELb0ELb0ELb0EEEvNS_9BwdParamsE)
        .other          _ZN10layer_norm13ln_bwd_kernelINS_13Kernel_traitsIf13__nv_bfloat16S2_S2_fjLj2560ELj1ELj1ELj4ELj8ENS_18Kernel_traits_baseILj2560EfS2_S2_S2_fjLj128EEEEELb1ELb0ELb0ELb0EEEvNS_9BwdParamsE,@"STO_CUDA_ENTRY STV_DEFAULT"
_ZN10layer_norm13ln_bwd_kernelINS_13Kernel_traitsIf13__nv_bfloat16S2_S2_fjLj2560ELj1ELj1ELj4ELj8ENS_18Kernel_traits_baseILj2560EfS2_S2_S2_fjLj128EEEEELb1ELb0ELb0ELb0EEEvNS_9BwdParamsE:
.text._ZN10layer_norm13ln_bwd_kernelINS_13Kernel_traitsIf13__nv_bfloat16S2_S2_fjLj2560ELj1ELj1ELj4ELj8ENS_18Kernel_traits_baseILj2560EfS2_S2_S2_fjLj128EEEEELb1ELb0ELb0ELb0EEEvNS_9BwdParamsE:
        /* <DEDUP_REMOVED lines=32> */
[----:B0-----:R-:W-:-:S05]  /*0200*/  @P5 IMAD.WIDE.U32 R8, R3, 0x10, R14 ;  /* 0x0000001003085825 */ /* 0x001fca00078e000e */
        /* <DEDUP_REMOVED lines=26> */
[----:B------:R-:W-:Y:S02]  /*03b0*/  SHF.R.U32.HI R4, RZ, 0x5, R0 ;  /* 0x00000005ff047819 */ /* 0x000fe40000011600 */
        /* <DEDUP_REMOVED lines=20> */
[----:B------:R-:W-:Y:S01]  /*0500*/  CS2R R26, SRZ ;  /* 0x00000000001a7805 */ /* 0x000fe2000001ff00 */
[----:B------:R-:W0:Y:S01]  /*0510*/  LDCU.U8 UR18, c[0x0][0x410] ;  /* 0x00008200ff1277ac */ /* 0x000e220008000000 */
        /* <DEDUP_REMOVED lines=10> */
.L_x_2797:
[----:B-1----:R-:W1:Y:S01]  /*05c0*/  @UP0 LDCU.64 UR4, c[0x0][0x3e0] ;  /* 0x00007c00ff0407ac */ /* 0x002e620008000a00 */
[----:B------:R-:W-:Y:S01]  /*05d0*/  PLOP3.LUT P0, PT, PT, PT, UP0, 0x80, 0x8 ;  /* 0x000000000008781c */ /* 0x000fe20003f0f008 */
[----:B0-----:R-:W-:-:S06]  /*05e0*/  UIMAD.WIDE UR10, UR6, 0x4, UR14 ;  /* 0x00000004060a78a5 */ /* 0x001fcc000f8e020e */
[----:B--234-:R-:W-:Y:S02]  /*05f0*/  MOV R86, UR10 ;  /* 0x0000000a00567c02 */ /* 0x01cfe40008000f00 */
[----:B------:R-:W-:-:S05]  /*0600*/  MOV R87, UR11 ;  /* 0x0000000b00577c02 */ /* 0x000fca0008000f00 */
[----:B------:R-:W3:Y:S01]  /*0610*/  LDG.E R86, desc[UR16][R86.64] ;  /* 0x0000001056567981 */ /* 0x000ee2000c1e1900 */
[----:B-1----:R-:W-:-:S06]  /*0620*/  @UP0 UIMAD.WIDE UR4, UR6, 0x2, UR4 ;  /* 0x00000002060408a5 */ /* 0x002fcc000f8e0204 */
[----:B------:R-:W-:Y:S02]  /*0630*/  MOV R84, UR4 ;  /* 0x0000000400547c02 */ /* 0x000fe40008000f00 */
[----:B------:R-:W-:Y:S01]  /*0640*/  MOV R85, UR5 ;  /* 0x0000000500557c02 */ /* 0x000fe20008000f00 */
[----:B------:R-:W-:-:S04]  /*0650*/  UIMAD.WIDE UR4, UR6, 0x4, UR12 ;  /* 0x00000004060478a5 */ /* 0x000fc8000f8e020c */
[----:B------:R-:W4:Y:S02]  /*0660*/  @P0 LDG.E.U16 R84, desc[UR16][R84.64] ;  /* 0x0000001054540981 */ /* 0x000f24000c1e1500 */
        /* <DEDUP_REMOVED lines=11> */
[----:B------:R-:W-:Y:S03]  /*0720*/  BSSY.RECONVERGENT B0, `(.L_x_2750) ;  /* 0x0000047000007945 */ /* 0x000fe60003800200 */
[----:B------:R-:W-:Y:S02]  /*0730*/  LEA.HI.SX32 R129, R129, R0, 0x1e ;  /* 0x0000000081817211 */ /* 0x000fe400078ff2ff */
[C---:B------:R-:W-:Y:S02]  /*0740*/  ISETP.GE.U32.AND P1, PT, R2.reuse, 0x100, PT ;  /* 0x000001000200780c */ /* 0x040fe40003f26070 */
[C---:B------:R-:W-:Y:S02]  /*0750*/  ISETP.GE.U32.AND P2, PT, R2.reuse, 0x180, PT ;  /* 0x000001800200780c */ /* 0x040fe40003f46070 */
[----:B------:R-:W-:-:S02]  /*0760*/  ISETP.GE.U32.AND P3, PT, R2, 0x200, PT ;  /* 0x000002000200780c */ /* 0x000fc40003f66070 */
[----:B------:R-:W-:Y:S02]  /*0770*/  ISETP.GE.U32.AND P5, PT, R2, 0x280, PT ;  /* 0x000002800200780c */ /* 0x000fe40003fa6070 */
[----:B---3--:R-:W-:Y:S02]  /*0780*/  R2UR UR11, R86 ;  /* 0x00000000560b72ca */ /* 0x008fe400000e0000 */
[----:B----4-:R-:W-:Y:S02]  /*0790*/  @P0 R2UR UR10, R84 ;  /* 0x00000000540a02ca */ /* 0x010fe400000e0000 */
[----:B------:R-:W-:Y:S02]  /*07a0*/  CS2R R86, SRZ ;  /* 0x0000000000567805 */ /* 0x000fe4000001ff00 */
[----:B------:R-:W-:Y:S02]  /*07b0*/  P2R R84, PR, RZ, 0x40 ;  /* 0x00000040ff547803 */ /* 0x000fe40000000000 */
[----:B------:R-:W-:-:S02]  /*07c0*/  MOV R84, R129 ;  /* 0x0000008100547202 */ /* 0x000fc40000000f00 */
[----:B------:R-:W-:-:S05]  /*07d0*/  FSEL R85, R88, RZ, !P6 ;  /* 0x000000ff58557208 */ /* 0x000fca0007000000 */
[----:B------:R-:W-:Y:S01]  /*07e0*/  @UP0 USHF.L.U32 UR9, UR10, 0x10, URZ ;  /* 0x000000100a090899 */ /* 0x000fe200080006ff */
[----:B------:R-:W-:Y:S11]  /*07f0*/  @!P4 BRA `(.L_x_2751) ;  /* 0x0000000000e4c947 */ /* 0x000ff60003800000 */
        /* <DEDUP_REMOVED lines=13> */
[----:B------:R0:W5:Y:S01]  /*08d0*/  @P0 LDG.E.64 R114, desc[UR16][R10.64] ;  /* 0x000000100a720981 */ /* 0x000162000c1e1b00 */
[----:B---3--:R-:W-:Y:S02]  /*08e0*/  MOV R3, R6 ;  /* 0x0000000600037202 */ /* 0x008fe40000000f00 */
[----:B------:R-:W-:Y:S02]  /*08f0*/  SHF.R.U64 R6, R6, 0x10, R7 ;  /* 0x0000001006067819 */ /* 0x000fe40000001207 */
[----:B------:R-:W-:Y:S02]  /*0900*/  MOV R84, R7 ;  /* 0x0000000700547202 */ /* 0x000fe40000000f00 */
[C---:B----4-:R-:W-:Y:S02]  /*0910*/  SHF.R.U64 R89, R8.reuse, 0x10, R9 ;  /* 0x0000001008597819 */ /* 0x050fe40000001209 */
[----:B------:R-:W-:Y:S02]  /*0920*/  SHF.L.U32 R8, R8, 0x10, RZ ;  /* 0x0000001008087819 */ /* 0x000fe400000006ff */
[----:B------:R-:W-:-:S02]  /*0930*/  SHF.R.U32.HI R90, RZ, 0x10, R7 ;  /* 0x00000010ff5a7819 */ /* 0x000fc40000011607 */
[----:B------:R-:W-:Y:S01]  /*0940*/  SHF.L.U32 R7, R3, 0x10, RZ ;  /* 0x0000001003077819 */ /* 0x000fe200000006ff */
[----:B------:R-:W-:Y:S01]  /*0950*/  FADD.FTZ R3, -R85, R8 ;  /* 0x0000000855037221 */ /* 0x000fe20000010100 */
[----:B0-----:R-:W-:Y:S02]  /*0960*/  SHF.L.U32 R10, R6, 0x10, RZ ;  /* 0x00000010060a7819 */ /* 0x001fe400000006ff */
[----:B------:R-:W-:Y:S02]  /*0970*/  SHF.L.U32 R12, R9, 0x10, RZ ;  /* 0x00000010090c7819 */ /* 0x000fe400000006ff */
[----:B------:R-:W-:Y:S01]  /*0980*/  SHF.L.U32 R6, R89, 0x10, RZ ;  /* 0x0000001059067819 */ /* 0x000fe200000006ff */
[----:B------:R-:W-:Y:S01]  /*0990*/  FMUL.FTZ R3, R3, UR11 ;  /* 0x0000000b03037c20 */ /* 0x000fe20008410000 */
[----:B------:R-:W-:Y:S01]  /*09a0*/  SHF.R.U32.HI R88, RZ, 0x10, R9 ;  /* 0x00000010ff587819 */ /* 0x000fe20000011609 */
[C---:B------:R-:W-:Y:S01]  /*09b0*/  FADD.FTZ R12, -R85.reuse, R12 ;  /* 0x0000000c550c7221 */ /* 0x040fe20000010100 */
[-C--:B-----5:R-:W-:Y:S01]  /*09c0*/  FMUL.FTZ R8, R64, R7.reuse ;  /* 0x0000000740087220 */ /* 0x0a0fe20000410000 */
[----:B------:R-:W-:Y:S01]  /*09d0*/  FADD.FTZ R6, -R85, R6 ;  /* 0x0000000655067221 */ /* 0x000fe20000010100 */
[----:B------:R-:W-:Y:S01]  /*09e0*/  SHF.L.U32 R11, R84, 0x10, RZ ;  /* 0x00000010540b7819 */ /* 0x000fe200000006ff */
[----:B------:R-:W-:Y:S01]  /*09f0*/  FADD.FTZ R40, R40, R7 ;  /* 0x0000000728287221 */ /* 0x000fe20000010000 */
[----:B------:R-:W-:Y:S01]  /*0a00*/  SHF.L.U32 R84, R88, 0x10, RZ ;  /* 0x0000001058547819 */ /* 0x000fe200000006ff */
[----:B------:R-:W-:Y:S01]  /*0a10*/  FFMA.FTZ R60, R3, R7, R60 ;  /* 0x00000007033c7223 */ /* 0x000fe2000001003c */
[----:B------:R-:W-:Y:S01]  /*0a20*/  FMUL.FTZ R6, R6, UR11 ;  /* 0x0000000b06067c20 */ /* 0x000fe20008410000 */
[----:B------:R-:W-:Y:S01]  /*0a30*/  FMUL.FTZ R7, R12, UR11 ;  /* 0x0000000b0c077c20 */ /* 0x000fe20008410000 */
[----:B------:R-:W-:Y:S01]  /*0a40*/  FMUL.FTZ R9, R65, R10 ;  /* 0x0000000a41097220 */ /* 0x000fe20000410000 */
[----:B------:R-:W-:Y:S01]  /*0a50*/  FADD.FTZ R12, RZ, R8 ;  /* 0x00000008ff0c7221 */ /* 0x000fe20000010000 */
[----:B------:R-:W-:Y:S01]  /*0a60*/  FFMA.FTZ R87, R3, R8, RZ ;  /* 0x0000000803577223 */ /* 0x000fe200000100ff */
[----:B------:R-:W-:Y:S01]  /*0a70*/  SHF.L.U32 R90, R90, 0x10, RZ ;  /* 0x000000105a5a7819 */ /* 0x000fe200000006ff */
[----:B------:R-:W-:Y:S01]  /*0a80*/  FADD.FTZ R41, R41, R10 ;  /* 0x0000000a29297221 */ /* 0x000fe20000010000 */
[----:B------:R-:W-:Y:S01]  /*0a90*/  FFMA.FTZ R61, R6, R10, R61 ;  /* 0x0000000a063d7223 */ /* 0x000fe2000001003d */
[----:B------:R-:W-:Y:S01]  /*0aa0*/  FADD.FTZ R86, -R85, R84 ;  /* 0x0000005455567221 */ /* 0x000fe20000010100 */
[----:B------:R-:W-:Y:S01]  /*0ab0*/  FMUL.FTZ R10, R66, R11 ;  /* 0x0000000b420a7220 */ /* 0x000fe20000410000 */
[----:B------:R-:W-:Y:S01]  /*0ac0*/  FADD.FTZ R89, R12, R9 ;  /* 0x000000090c597221 */ /* 0x000fe20000010000 */
        /* <DEDUP_REMOVED lines=10> */
[----:B------:R-:W-:Y:S01]  /*0b70*/  IADD3 R84, PT, PT, R129, 0x80, RZ ;  /* 0x0000008081547810 */ /* 0x000fe20007ffe0ff */
[----:B------:R-:W-:-:S07]  /*0b80*/  FFMA.FTZ R86, R12, R11, R88 ;  /* 0x0000000b0c567223 */ /* 0x000fce0000010058 */
.L_x_2751:
[----:B------:R-:W-:Y:S05]  /*0b90*/  BSYNC.RECONVERGENT B0 ;  /* 0x0000000000007941 */ /* 0x000fea0003800200 */
.L_x_2750:
        /* <DEDUP_REMOVED lines=16> */
[----:B------:R-:W-:Y:S02]  /*0ca0*/  IADD3 R84, PT, PT, R84, 0x80, RZ ;  /* 0x0000008054547810 */ /* 0x000fe40007ffe0ff */
[----:B---3--:R-:W-:Y:S02]  /*0cb0*/  MOV R20, R16 ;  /* 0x0000001000147202 */ /* 0x008fe40000000f00 */
[----:B------:R-:W-:Y:S02]  /*0cc0*/  SHF.R.U64 R16, R16, 0x10, R17 ;  /* 0x0000001010107819 */ /* 0x000fe40000001211 */
[C---:B----4-:R-:W-:Y:S02]  /*0cd0*/  SHF.R.U64 R127, R14.reuse, 0x10, R15 ;  /* 0x000000100e7f7819 */ /* 0x050fe4000000120f */
[----:B------:R-:W-:Y:S02]  /*0ce0*/  SHF.L.U32 R14, R14, 0x10, RZ ;  /* 0x000000100e0e7819 */ /* 0x000fe400000006ff */
[----:B0-----:R-:W-:-:S02]  /*0cf0*/  SHF.L.U32 R18, R16, 0x10, RZ ;  /* 0x0000001010127819 */ /* 0x001fc400000006ff */
[----:B------:R-:W-:Y:S01]  /*0d00*/  SHF.L.U32 R16, R127, 0x10, RZ ;  /* 0x000000107f107819 */ /* 0x000fe200000006ff */
[C---:B------:R-:W-:Y:S01]  /*0d10*/  FADD.FTZ R14, -R85.reuse, R14 ;  /* 0x0000000e550e7221 */ /* 0x040fe20000010100 */
[----:B------:R-:W-:Y:S02]  /*0d20*/  MOV R90, R17 ;  /* 0x00000011005a7202 */ /* 0x000fe40000000f00 */
[----:B------:R-:W-:Y:S01]  /*0d30*/  SHF.R.U32.HI R91, RZ, 0x10, R17 ;  /* 0x00000010ff5b7819 */ /* 0x000fe20000011611 */
[----:B------:R-:W-:Y:S01]  /*0d40*/  FADD.FTZ R16, -R85, R16 ;  /* 0x0000001055107221 */ /* 0x000fe20000010100 */
[----:B------:R-:W-:Y:S02]  /*0d50*/  SHF.L.U32 R22, R15, 0x10, RZ ;  /* 0x000000100f167819 */ /* 0x000fe400000006ff */
[----:B------:R-:W-:Y:S02]  /*0d60*/  SHF.L.U32 R17, R20, 0x10, RZ ;  /* 0x0000001014117819 */ /* 0x000fe400000006ff */
[----:B------:R-:W-:Y:S01]  /*0d70*/  SHF.R.U32.HI R126, RZ, 0x10, R15 ;  /* 0x00000010ff7e7819 */ /* 0x000fe2000001160f */
[----:B------:R-:W-:Y:S01]  /*0d80*/  FMUL.FTZ R15, R14, UR11 ;  /* 0x0000000b0e0f7c20 */ /* 0x000fe20008410000 */
[----:B------:R-:W-:Y:S01]  /*0d90*/  FADD.FTZ R22, -R85, R22 ;  /* 0x0000001655167221 */ /* 0x000fe20000010100 */
[----:B------:R-:W-:Y:S01]  /*0da0*/  FMUL.FTZ R14, R16, UR11 ;  /* 0x0000000b100e7c20 */ /* 0x000fe20008410000 */
[-C--:B-----5:R-:W-:Y:S01]  /*0db0*/  FMUL.FTZ R16, R80, R17.reuse ;  /* 0x0000001150107220 */ /* 0x0a0fe20000410000 */
[----:B------:R-:W-:Y:S01]  /*0dc0*/  FADD.FTZ R36, R36, R17 ;  /* 0x0000001124247221 */ /* 0x000fe20000010000 */
[----:B------:R-:W-:Y:S01]  /*0dd0*/  FFMA.FTZ R56, R15, R17, R56 ;  /* 0x000000110f387223 */ /* 0x000fe20000010038 */
[----:B------:R-:W-:Y:S01]  /*0de0*/  SHF.L.U32 R89, R90, 0x10, RZ ;  /* 0x000000105a597819 */ /* 0x000fe200000006ff */
[----:B------:R-:W-:Y:S01]  /*0df0*/  FMUL.FTZ R17, R22, UR11 ;  /* 0x0000000b16117c20 */ /* 0x000fe20008410000 */
[----:B------:R-:W-:Y:S01]  /*0e00*/  SHF.L.U32 R20, R126, 0x10, RZ ;  /* 0x000000107e147819 */ /* 0x000fe200000006ff */
[----:B------:R-:W-:Y:S01]  /*0e10*/  FADD.FTZ R22, R87, R16 ;  /* 0x0000001057167221 */ /* 0x000fe20000010000 */
[----:B------:R-:W-:Y:S01]  /*0e20*/  FMUL.FTZ R19, R81, R18 ;  /* 0x0000001251137220 */ /* 0x000fe20000410000 */
[----:B------:R-:W-:Y:S01]  /*0e30*/  FFMA.FTZ R87, R15, R16, R86 ;  /* 0x000000100f577223 */ /* 0x000fe20000010056 */
[----:B------:R-:W-:Y:S01]  /*0e40*/  FADD.FTZ R37, R37, R18 ;  /* 0x0000001225257221 */ /* 0x000fe20000010000 */
[----:B------:R-:W-:Y:S01]  /*0e50*/  FFMA.FTZ R57, R14, R18, R57 ;  /* 0x000000120e397223 */ /* 0x000fe20000010039 */
[----:B------:R-:W-:Y:S01]  /*0e60*/  SHF.L.U32 R90, R91, 0x10, RZ ;  /* 0x000000105b5a7819 */ /* 0x000fe200000006ff */
[----:B------:R-:W-:Y:S01]  /*0e70*/  FADD.FTZ R38, R38, R89 ;  /* 0x0000005926267221 */ /* 0x000fe20000010000 */
[-C--:B------:R-:W-:Y:S01]  /*0e80*/  FFMA.FTZ R58, R17, R89.reuse, R58 ;  /* 0x00000059113a7223 */ /* 0x080fe2000001003a */
[----:B------:R-:W-:Y:S01]  /*0e90*/  FMUL.FTZ R18, R82, R89 ;  /* 0x0000005952127220 */ /* 0x000fe20000410000 */
[----:B------:R-:W-:Y:S01]  /*0ea0*/  FADD.FTZ R88, -R85, R20 ;  /* 0x0000001455587221 */ /* 0x000fe20000010100 */
[----:B------:R-:W-:Y:S01]  /*0eb0*/  FADD.FTZ R89, R22, R19 ;  /* 0x0000001316597221 */ /* 0x000fe20000010000 */
[----:B------:R-:W-:Y:S01]  /*0ec0*/  FFMA.FTZ R86, R14, R19, R87 ;  /* 0x000000130e567223 */ /* 0x000fe20000010057 */
[----:B------:R-:W-:Y:S01]  /*0ed0*/  FMUL.FTZ R20, R83, R90 ;  /* 0x0000005a53147220 */ /* 0x000fe20000410000 */
[----:B------:R-:W-:Y:S01]  /*0ee0*/  FMUL.FTZ R22, R88, UR11 ;  /* 0x0000000b58167c20 */ /* 0x000fe20008410000 */
[----:B------:R-:W-:Y:S01]  /*0ef0*/  FADD.FTZ R89, R89, R18 ;  /* 0x0000001259597221 */ /* 0x000fe20000010000 */
[----:B------:R-:W-:Y:S01]  /*0f00*/  FFMA.FTZ R91, R17, R18, R86 ;  /* 0x00000012115b7223 */ /* 0x000fe20000010056 */
[----:B------:R-:W-:Y:S01]  /*0f10*/  FADD.FTZ R39, R39, R90 ;  /* 0x0000005a27277221 */ /* 0x000fe20000010000 */
[C---:B------:R-:W-:Y:S01]  /*0f20*/  FFMA.FTZ R59, R22.reuse, R90, R59 ;  /* 0x0000005a163b7223 */ /* 0x040fe2000001003b */
[----:B------:R-:W-:Y:S01]  /*0f30*/  FADD.FTZ R87, R89, R20 ;  /* 0x0000001459577221 */ /* 0x000fe20000010000 */
[----:B------:R-:W-:-:S07]  /*0f40*/  FFMA.FTZ R86, R22, R20, R91 ;  /* 0x0000001416567223 */ /* 0x000fce000001005b */
.L_x_2753:
[----:B------:R-:W-:Y:S05]  /*0f50*/  BSYNC.RECONVERGENT B0 ;  /* 0x0000000000007941 */ /* 0x000fea0003800200 */
.L_x_2752:
[----:B------:R-:W-:Y:S04]  /*0f60*/  BSSY.RECONVERGENT B0, `(.L_x_2754) ;  /* 0x000003b000007945 */ /* 0x000fe80003800200 */
[----:B------:R-:W-:Y:S05]  /*0f70*/  @!P2 BRA `(.L_x_2755) ;  /* 0x0000000000e4a947 */ /* 0x000fea0003800000 */
[----:B------:R-:W0:Y:S08]  /*0f80*/  LDC.64 R88, c[0x0][0x428] ;  /* 0x00010a00ff587b82 */ /* 0x000e300000000a00 */
[----:B------:R-:W1:Y:S01]  /*0f90*/  LDC.64 R92, c[0x0][0x3a8] ;  /* 0x0000ea00ff5c7b82 */ /* 0x000e620000000a00 */
[----:B0-----:R-:W-:-:S06]  /*0fa0*/  IMAD.WIDE.U32 R90, R84, 0x8, R88 ;  /* 0x00000008545a7825 */ /* 0x001fcc00078e0058 */
[----:B------:R-:W2:Y:S01]  /*0fb0*/  LDG.E.64 R90, desc[UR16][R90.64] ;  /* 0x000000105a5a7981 */ /* 0x000ea2000c1e1b00 */
[----:B-1----:R-:W-:Y:S01]  /*0fc0*/  IMAD.WIDE.U32 R88, R84, 0x8, R92 ;  /* 0x0000000854587825 */ /* 0x002fe200078e005c */
[----:B------:R-:W-:Y:S01]  /*0fd0*/  ISETP.NE.U32.AND P0, PT, RZ, UR20, PT ;  /* 0x00000014ff007c0c */ /* 0x000fe2000bf05070 */
[----:B------:R-:W0:Y:S04]  /*0fe0*/  LDC.64 R92, c[0x0][0x3b0] ;  /* 0x0000ec00ff5c7b82 */ /* 0x000e280000000a00 */
[----:B------:R-:W3:Y:S01]  /*0ff0*/  LDG.E.64 R88, desc[UR16][R88.64] ;  /* 0x0000001058587981 */ /* 0x000ee2000c1e1b00 */
[----:B------:R-:W-:-:S13]  /*1000*/  ISETP.NE.AND.EX P0, PT, RZ, UR21, PT, P0 ;  /* 0x00000015ff007c0c */ /* 0x000fda000bf05300 */
[----:B------:R-:W1:Y:S01]  /*1010*/  @P0 LDC.64 R94, c[0x0][0x438] ;  /* 0x00010e00ff5e0b82 */ /* 0x000e620000000a00 */
[----:B0-----:R-:W-:-:S05]  /*1020*/  IMAD.WIDE.U32 R92, R84, 0x4, R92 ;  /* 0x00000004545c7825 */ /* 0x001fca00078e005c */
[----:B------:R0:W5:Y:S01]  /*1030*/  LDG.E R21, desc[UR16][R92.64] ;  /* 0x000000105c157981 */ /* 0x000162000c1e1900 */
[----:B-1----:R-:W-:-:S05]  /*1040*/  @P0 IMAD.WIDE.U32 R94, R84, 0x8, R94 ;  /* 0x00000008545e0825 */ /* 0x002fca00078e005e */
[----:B------:R1:W5:Y:S01]  /*1050*/  @P0 LDG.E.64 R118, desc[UR16][R94.64] ;  /* 0x000000105e760981 */ /* 0x000362000c1e1b00 */
[----:B------:R-:W-:Y:S02]  /*1060*/  IADD3 R84, PT, PT, R84, 0x80, RZ ;  /* 0x0000008054547810 */ /* 0x000fe40007ffe0ff */
[----:B--2---:R-:W-:Y:S02]  /*1070*/  MOV R23, R90 ;  /* 0x0000005a00177202 */ /* 0x004fe40000000f00 */
[--C-:B------:R-:W-:Y:S02]  /*1080*/  SHF.R.U64 R97, R90, 0x10, R91.reuse ;  /* 0x000000105a617819 */ /* 0x100fe4000000125b */
[----:B------:R-:W-:Y:S02]  /*1090*/  MOV R96, R91 ;  /* 0x0000005b00607202 */ /* 0x000fe40000000f00 */
[----:B------:R-:W-:Y:S02]  /*10a0*/  SHF.R.U32.HI R90, RZ, 0x10, R91 ;  /* 0x00000010ff5a7819 */ /* 0x000fe4000001165b */
[----:B---3--:R-:W-:-:S02]  /*10b0*/  SHF.R.U64 R91, R88, 0x10, R89 ;  /* 0x00000010585b7819 */ /* 0x008fc40000001259 */
[----:B------:R-:W-:Y:S02]  /*10c0*/  SHF.L.U32 R126, R88, 0x10, RZ ;  /* 0x00000010587e7819 */ /* 0x000fe400000006ff */
[----:B0-----:R-:W-:Y:S02]  /*10d0*/  SHF.L.U32 R92, R91, 0x10, RZ ;  /* 0x000000105b5c7819 */ /* 0x001fe400000006ff */
[----:B------:R-:W-:Y:S02]  /*10e0*/  SHF.R.U32.HI R98, RZ, 0x10, R89 ;  /* 0x00000010ff627819 */ /* 0x000fe40000011659 */
[----:B------:R-:W-:Y:S01]  /*10f0*/  SHF.L.U32 R130, R89, 0x10, RZ ;  /* 0x0000001059827819 */ /* 0x000fe200000006ff */
[----:B------:R-:W-:Y:S01]  /*1100*/  FADD.FTZ R92, -R85, R92 ;  /* 0x0000005c555c7221 */ /* 0x000fe20000010100 */
[----:B------:R-:W-:Y:S01]  /*1110*/  SHF.L.U32 R89, R23, 0x10, RZ ;  /* 0x0000001017597819 */ /* 0x000fe200000006ff */
[----:B------:R-:W-:Y:S01]  /*1120*/  FADD.FTZ R23, -R85, R126 ;  /* 0x0000007e55177221 */ /* 0x000fe20000010100 */
[----:B------:R-:W-:Y:S01]  /*1130*/  SHF.L.U32 R88, R97, 0x10, RZ ;  /* 0x0000001061587819 */ /* 0x000fe200000006ff */
[----:B------:R-:W-:-:S02]  /*1140*/  FMUL.FTZ R92, R92, UR11 ;  /* 0x0000000b5c5c7c20 */ /* 0x000fc40008410000 */
[-C--:B-1---5:R-:W-:Y:S01]  /*1150*/  FMUL.FTZ R94, R76, R89.reuse ;  /* 0x000000594c5e7220 */ /* 0x0a2fe20000410000 */
[----:B------:R-:W-:Y:S01]  /*1160*/  FMUL.FTZ R23, R23, UR11 ;  /* 0x0000000b17177c20 */ /* 0x000fe20008410000 */
[----:B------:R-:W-:Y:S01]  /*1170*/  FADD.FTZ R33, R33, R88 ;  /* 0x0000005821217221 */ /* 0x000fe20000010000 */
[-C--:B------:R-:W-:Y:S01]  /*1180*/  FFMA.FTZ R53, R92, R88.reuse, R53 ;  /* 0x000000585c357223 */ /* 0x080fe20000010035 */
[----:B------:R-:W-:Y:S01]  /*1190*/  FMUL.FTZ R95, R77, R88 ;  /* 0x000000584d5f7220 */ /* 0x000fe20000410000 */
[----:B------:R-:W-:Y:S01]  /*11a0*/  SHF.L.U32 R91, R96, 0x10, RZ ;  /* 0x00000010605b7819 */ /* 0x000fe200000006ff */
[----:B------:R-:W-:Y:S01]  /*11b0*/  FADD.FTZ R88, R87, R94 ;  /* 0x0000005e57587221 */ /* 0x000fe20000010000 */
[----:B------:R-:W-:Y:S01]  /*11c0*/  SHF.L.U32 R98, R98, 0x10, RZ ;  /* 0x0000001062627819 */ /* 0x000fe200000006ff */
[----:B------:R-:W-:Y:S01]  /*11d0*/  FADD.FTZ R93, -R85, R130 ;  /* 0x00000082555d7221 */ /* 0x000fe20000010100 */
[C---:B------:R-:W-:Y:S01]  /*11e0*/  FFMA.FTZ R87, R23.reuse, R94, R86 ;  /* 0x0000005e17577223 */ /* 0x040fe20000010056 */
[----:B------:R-:W-:Y:S01]  /*11f0*/  SHF.L.U32 R90, R90, 0x10, RZ ;  /* 0x000000105a5a7819 */ /* 0x000fe200000006ff */
[----:B------:R-:W-:Y:S01]  /*1200*/  FADD.FTZ R32, R32, R89 ;  /* 0x0000005920207221 */ /* 0x000fe20000010000 */
[----:B------:R-:W-:Y:S01]  /*1210*/  FFMA.FTZ R52, R23, R89, R52 ;  /* 0x0000005917347223 */ /* 0x000fe20000010034 */
[----:B------:R-:W-:Y:S01]  /*1220*/  FMUL.FTZ R93, R93, UR11 ;  /* 0x0000000b5d5d7c20 */ /* 0x000fe20008410000 */
[----:B------:R-:W-:Y:S01]  /*1230*/  FMUL.FTZ R96, R78, R91 ;  /* 0x0000005b4e607220 */ /* 0x000fe20000410000 */
[----:B------:R-:W-:Y:S01]  /*1240*/  FADD.FTZ R98, -R85, R98 ;  /* 0x0000006255627221 */ /* 0x000fe20000010100 */
        /* <DEDUP_REMOVED lines=12> */
.L_x_2755:
[----:B------:R-:W-:Y:S05]  /*1310*/  BSYNC.RECONVERGENT B0 ;  /* 0x0000000000007941 */ /* 0x000fea0003800200 */
.L_x_2754:
        /* <DEDUP_REMOVED lines=26> */
[C---:B------:R-:W-:Y:S01]  /*14c0*/  FADD.FTZ R100, -R85.reuse, R100 ;  /* 0x0000006455647221 */ /* 0x040fe20000010100 */
[----:B------:R-:W-:Y:S01]  /*14d0*/  SHF.L.U32 R89, R104, 0x10, RZ ;  /* 0x0000001068597819 */ /* 0x000fe200000006ff */
[----:B------:R-:W-:Y:S01]  /*14e0*/  FADD.FTZ R101, -R85, R126 ;  /* 0x0000007e55657221 */ /* 0x000fe20000010100 */
[----:B------:R-:W-:Y:S01]  /*14f0*/  SHF.L.U32 R88, R106, 0x10, RZ ;  /* 0x000000106a587819 */ /* 0x000fe200000006ff */
[----:B------:R-:W-:-:S02]  /*1500*/  FMUL.FTZ R100, R100, UR11 ;  /* 0x0000000b64647c20 */ /* 0x000fc40008410000 */
[-C--:B-1---5:R-:W-:Y:S01]  /*1510*/  FMUL.FTZ R102, R72, R89.reuse ;  /* 0x0000005948667220 */ /* 0x0a2fe20000410000 */
[----:B------:R-:W-:Y:S01]  /*1520*/  FMUL.FTZ R101, R101, UR11 ;  /* 0x0000000b65657c20 */ /* 0x000fe20008410000 */
[----:B------:R-:W-:Y:S01]  /*1530*/  SHF.L.U32 R91, R105, 0x10, RZ ;  /* 0x00000010695b7819 */ /* 0x000fe200000006ff */
[----:B------:R-:W-:Y:S01]  /*1540*/  FADD.FTZ R29, R29, R88 ;  /* 0x000000581d1d7221 */ /* 0x000fe20000010000 */
[-C--:B------:R-:W-:Y:S01]  /*1550*/  FFMA.FTZ R49, R100, R88.reuse, R49 ;  /* 0x0000005864317223 */ /* 0x080fe20000010031 */
[----:B------:R-:W-:Y:S01]  /*1560*/  FMUL.FTZ R105, R73, R88 ;  /* 0x0000005849697220 */ /* 0x000fe20000410000 */
[----:B------:R-:W-:Y:S01]  /*1570*/  FADD.FTZ R103, -R85, R130 ;  /* 0x0000008255677221 */ /* 0x000fe20000010100 */
[----:B------:R-:W-:Y:S01]  /*1580*/  SHF.L.U32 R108, R108, 0x10, RZ ;  /* 0x000000106c6c7819 */ /* 0x000fe200000006ff */
[----:B------:R-:W-:Y:S01]  /*1590*/  FADD.FTZ R88, R87, R102 ;  /* 0x0000006657587221 */ /* 0x000fe20000010000 */
        /* <DEDUP_REMOVED lines=19> */
.L_x_2757:
[----:B------:R-:W-:Y:S05]  /*16d0*/  BSYNC.RECONVERGENT B0 ;  /* 0x0000000000007941 */ /* 0x000fea0003800200 */
.L_x_2756:
        /* <DEDUP_REMOVED lines=16> */
[C-C-:B---3--:R-:W-:Y:S02]  /*17e0*/  SHF.R.U64 R125, R90.reuse, 0x10, R91.reuse ;  /* 0x000000105a7d7819 */ /* 0x148fe4000000125b */
[----:B------:R-:W-:Y:S02]  /*17f0*/  SHF.R.U32.HI R126, RZ, 0x10, R91 ;  /* 0x00000010ff7e7819 */ /* 0x000fe4000001165b */
[----:B------:R-:W-:Y:S02]  /*1800*/  SHF.L.U32 R90, R90, 0x10, RZ ;  /* 0x000000105a5a7819 */ /* 0x000fe400000006ff */
[----:B------:R-:W-:Y:S02]  /*1810*/  SHF.L.U32 R124, R91, 0x10, RZ ;  /* 0x000000105b7c7819 */ /* 0x000fe400000006ff */
[----:B----4-:R-:W-:Y:S02]  /*1820*/  MOV R84, R88 ;  /* 0x0000005800547202 */ /* 0x010fe40000000f00 */
[----:B------:R-:W-:-:S02]  /*1830*/  SHF.R.U64 R109, R88, 0x10, R89 ;  /* 0x00000010586d7819 */ /* 0x000fc40000001259 */
[----:B------:R-:W-:Y:S02]  /*1840*/  SHF.L.U32 R88, R125, 0x10, RZ ;  /* 0x000000107d587819 */ /* 0x000fe400000006ff */
[----:B------:R-:W-:Y:S01]  /*1850*/  SHF.L.U32 R126, R126, 0x10, RZ ;  /* 0x000000107e7e7819 */ /* 0x000fe200000006ff */
[C---:B------:R-:W-:Y:S01]  /*1860*/  FADD.FTZ R90, -R85.reuse, R90 ;  /* 0x0000005a555a7221 */ /* 0x040fe20000010100 */
[C---:B0-----:R-:W-:Y:S01]  /*1870*/  FADD.FTZ R113, -R85.reuse, R124 ;  /* 0x0000007c55717221 */ /* 0x041fe20000010100 */
[C---:B------:R-:W-:Y:S02]  /*1880*/  FADD.FTZ R88, -R85.reuse, R88 ;  /* 0x0000005855587221 */ /* 0x040fe40000010100 */
[----:B------:R-:W-:Y:S01]  /*1890*/  FADD.FTZ R126, -R85, R126 ;  /* 0x0000007e557e7221 */ /* 0x000fe20000010100 */
[----:B------:R-:W-:Y:S01]  /*18a0*/  SHF.L.U32 R85, R84, 0x10, RZ ;  /* 0x0000001054557819 */ /* 0x000fe200000006ff */
[----:B------:R-:W-:Y:S01]  /*18b0*/  FMUL.FTZ R110, R88, UR11 ;  /* 0x0000000b586e7c20 */ /* 0x000fe20008410000 */
[----:B------:R-:W-:Y:S01]  /*18c0*/  SHF.L.U32 R84, R109, 0x10, RZ ;  /* 0x000000106d547819 */ /* 0x000fe200000006ff */
[----:B------:R-:W-:Y:S01]  /*18d0*/  FMUL.FTZ R109, R90, UR11 ;  /* 0x0000000b5a6d7c20 */ /* 0x000fe20008410000 */
[----:B------:R-:W-:Y:S01]  /*18e0*/  MOV R91, R89 ;  /* 0x00000059005b7202 */ /* 0x000fe20000000f00 */
[-C--:B-----5:R-:W-:Y:S01]  /*18f0*/  FMUL.FTZ R112, R68, R85.reuse ;  /* 0x0000005544707220 */ /* 0x0a0fe20000410000 */
[----:B------:R-:W-:Y:S01]  /*1900*/  SHF.R.U32.HI R89, RZ, 0x10, R89 ;  /* 0x00000010ff597819 */ /* 0x000fe20000011659 */
[----:B------:R-:W-:Y:S01]  /*1910*/  FADD.FTZ R25, R25, R84 ;  /* 0x0000005419197221 */ /* 0x000fe20000010000 */
[----:B------:R-:W-:Y:S01]  /*1920*/  SHF.L.U32 R91, R91, 0x10, RZ ;  /* 0x000000105b5b7819 */ /* 0x000fe200000006ff */
[-C--:B------:R-:W-:Y:S01]  /*1930*/  FFMA.FTZ R45, R110, R84.reuse, R45 ;  /* 0x000000546e2d7223 */ /* 0x080fe2000001002d */
[----:B------:R-:W-:Y:S01]  /*1940*/  FMUL.FTZ R111, R69, R84 ;  /* 0x00000054456f7220 */ /* 0x000fe20000410000 */
[----:B------:R-:W-:Y:S01]  /*1950*/  FADD.FTZ R24, R24, R85 ;  /* 0x0000005518187221 */ /* 0x000fe20000010000 */
[----:B------:R-:W-:Y:S01]  /*1960*/  FFMA.FTZ R44, R109, R85, R44 ;  /* 0x000000556d2c7223 */ /* 0x000fe2000001002c */
[----:B------:R-:W-:Y:S01]  /*1970*/  FADD.FTZ R84, R87, R112 ;  /* 0x0000007057547221 */ /* 0x000fe20000010000 */
[----:B------:R-:W-:Y:S01]  /*1980*/  FFMA.FTZ R85, R109, R112, R86 ;  /* 0x000000706d557223 */ /* 0x000fe20000010056 */
[----:B------:R-:W-:Y:S01]  /*1990*/  SHF.L.U32 R90, R89, 0x10, RZ ;  /* 0x00000010595a7819 */ /* 0x000fe200000006ff */
[----:B------:R-:W-:Y:S01]  /*19a0*/  FMUL.FTZ R124, R70, R91 ;  /* 0x0000005b467c7220 */ /* 0x000fe20000410000 */
[----:B------:R-:W-:Y:S01]  /*19b0*/  FADD.FTZ R87, R84, R111 ;  /* 0x0000006f54577221 */ /* 0x000fe20000010000 */
[----:B------:R-:W-:Y:S01]  /*19c0*/  FMUL.FTZ R113, R113, UR11 ;  /* 0x0000000b71717c20 */ /* 0x000fe20008410000 */
[----:B------:R-:W-:Y:S01]  /*19d0*/  FFMA.FTZ R84, R110, R111, R85 ;  /* 0x0000006f6e547223 */ /* 0x000fe20000010055 */
[----:B------:R-:W-:Y:S01]  /*19e0*/  FMUL.FTZ R125, R71, R90 ;  /* 0x0000005a477d7220 */ /* 0x000fe20000410000 */
[----:B------:R-:W-:Y:S01]  /*19f0*/  FADD.FTZ R86, R87, R124 ;  /* 0x0000007c57567221 */ /* 0x000fe20000010000 */
[----:B------:R-:W-:Y:S01]  /*1a00*/  FMUL.FTZ R128, R126, UR11 ;  /* 0x0000000b7e807c20 */ /* 0x000fe20008410000 */
[C---:B------:R-:W-:Y:S01]  /*1a10*/  FFMA.FTZ R84, R113.reuse, R124, R84 ;  /* 0x0000007c71547223 */ /* 0x040fe20000010054 */
[----:B------:R-:W-:Y:S01]  /*1a20*/  FADD.FTZ R26, R26, R91 ;  /* 0x0000005b1a1a7221 */ /* 0x000fe20000010000 */
[----:B------:R-:W-:Y:S01]  /*1a30*/  FADD.FTZ R87, R86, R125 ;  /* 0x0000007d56577221 */ /* 0x000fe20000010000 */
[----:B------:R-:W-:Y:S01]  /*1a40*/  FFMA.FTZ R46, R113, R91, R46 ;  /* 0x0000005b712e7223 */ /* 0x000fe2000001002e */
[----:B------:R-:W-:Y:S01]  /*1a50*/  FADD.FTZ R27, R27, R90 ;  /* 0x0000005a1b1b7221 */ /* 0x000fe20000010000 */
[C---:B------:R-:W-:Y:S01]  /*1a60*/  FFMA.FTZ R47, R128.reuse, R90, R47 ;  /* 0x0000005a802f7223 */ /* 0x040fe2000001002f */
[----:B------:R-:W-:-:S07]  /*1a70*/  FFMA.FTZ R86, R128, R125, R84 ;  /* 0x0000007d80567223 */ /* 0x000fce0000010054 */
.L_x_2759:
[----:B------:R-:W-:Y:S05]  /*1a80*/  BSYNC.RECONVERGENT B0 ;  /* 0x0000000000007941 */ /* 0x000fea0003800200 */
.L_x_2758:
        /* <DEDUP_REMOVED lines=67> */
[----:B------:R-:W-:Y:S02]  /*1ec0*/  LOP3.LUT P0, RZ, R5, 0xff0000, RZ, 0xc0, !PT ;  /* 0x00ff000005ff7812 */ /* 0x000fe4000780c0ff */
        /* <DEDUP_REMOVED lines=37> */
.L_x_2764:
[----:B------:R-:W-:Y:S05]  /*2120*/  BSYNC.RECONVERGENT B1 ;  /* 0x0000000000017941 */ /* 0x000fea0003800200 */
.L_x_2763:
[----:B------:R-:W-:Y:S04]  /*2130*/  BSSY.RECONVERGENT B1, `(.L_x_2765) ;  /* 0x000002a000017945 */ /* 0x000fe80003800200 */
[----:B------:R-:W-:Y:S05]  /*2140*/  @!P1 BRA `(.L_x_2766) ;  /* 0x0000000000a09947 */ /* 0x000fea0003800000 */
[--C-:B0-----:R-:W-:Y:S01]  /*2150*/  FFMA.FTZ R85, R17, UR4, R126.reuse ;  /* 0x0000000411557c23 */ /* 0x101fe2000801007e */
[--C-:B------:R-:W-:Y:S01]  /*2160*/  FFMA.FTZ R87, R22, UR4, R126.reuse ;  /* 0x0000000416577c23 */ /* 0x100fe2000801007e */
[C---:B------:R-:W-:Y:S01]  /*2170*/  LOP3.LUT P0, RZ, R13.reuse, 0xff0000, RZ, 0xc0, !PT ;  /* 0x00ff00000dff7812 */ /* 0x040fe2000780c0ff */
[----:B------:R-:W-:Y:S01]  /*2180*/  FFMA.FTZ R84, R14, UR4, R126 ;  /* 0x000000040e547c23 */ /* 0x000fe2000801007e */
[----:B------:R-:W-:Y:S01]  /*2190*/  FADD.FTZ R85, R18, -R85 ;  /* 0x8000005512557221 */ /* 0x000fe20000010000 */
[----:B------:R-:W-:Y:S01]  /*21a0*/  FADD.FTZ R87, R20, -R87 ;  /* 0x8000005714577221 */ /* 0x000fe20000010000 */
[----:B------:R-:W-:Y:S01]  /*21b0*/  ISETP.GE.U32.AND P6, PT, R13, 0x1000000, PT ;  /* 0x010000000d00780c */ /* 0x000fe20003fc6070 */
[----:B------:R-:W-:Y:S01]  /*21c0*/  FADD.FTZ R84, R19, -R84 ;  /* 0x8000005413547221 */ /* 0x000fe20000010000 */
[----:B------:R-:W-:Y:S01]  /*21d0*/  FMUL.FTZ R85, R85, UR11 ;  /* 0x0000000b55557c20 */ /* 0x000fe20008410000 */
[----:B------:R-:W-:Y:S02]  /*21e0*/  FMUL.FTZ R87, R87, UR11 ;  /* 0x0000000b57577c20 */ /* 0x000fe40008410000 */
[----:B------:R-:W-:Y:S01]  /*21f0*/  FMUL.FTZ R84, R84, UR11 ;  /* 0x0000000b54547c20 */ /* 0x000fe20008410000 */
[----:B------:R-:W-:Y:S01]  /*2200*/  FMUL.FTZ R85, R85, UR9 ;  /* 0x0000000955557c20 */ /* 0x000fe20008410000 */
[----:B------:R-:W-:-:S02]  /*2210*/  FMUL.FTZ R87, R87, UR9 ;  /* 0x0000000957577c20 */ /* 0x000fc40008410000 */
[----:B------:R-:W-:Y:S01]  /*2220*/  FMUL.FTZ R84, R84, UR9 ;  /* 0x0000000954547c20 */ /* 0x000fe20008410000 */
[----:B------:R-:W-:Y:S01]  /*2230*/  FMUL.FTZ R85, R85, UR24 ;  /* 0x0000001855557c20 */ /* 0x000fe20008410000 */
[----:B------:R-:W-:Y:S02]  /*2240*/  FMUL.FTZ R87, R87, UR24 ;  /* 0x0000001857577c20 */ /* 0x000fe40008410000 */
[----:B------:R-:W-:Y:S02]  /*2250*/  FMUL.FTZ R84, R84, UR24 ;  /* 0x0000001854547c20 */ /* 0x000fe40008410000 */
[----:B------:R-:W-:Y:S01]  /*2260*/  FSEL R86, R85, RZ, P0 ;  /* 0x000000ff55567208 */ /* 0x000fe20000000000 */
[----:B------:R-:W-:Y:S01]  /*2270*/  FFMA.FTZ R85, R15, UR4, R126 ;  /* 0x000000040f557c23 */ /* 0x000fe2000801007e */
[----:B------:R-:W-:Y:S02]  /*2280*/  FSEL R127, R87, RZ, P6 ;  /* 0x000000ff577f7208 */ /* 0x000fe40003000000 */
[C---:B------:R-:W-:Y:S01]  /*2290*/  LOP3.LUT P6, RZ, R13.reuse, 0xff00, RZ, 0xc0, !PT ;  /* 0x0000ff000dff7812 */ /* 0x040fe200078cc0ff */
[----:B------:R-:W-:Y:S01]  /*22a0*/  FADD.FTZ R85, R16, -R85 ;  /* 0x8000005510557221 */ /* 0x000fe20000010000 */
[----:B------:R0:W-:Y:S01]  /*22b0*/  F2F.BF16.F32 R91, R86 ;  /* 0x00000056005b7304 */ /* 0x0001e20000202000 */
[----:B------:R-:W-:-:S02]  /*22c0*/  LOP3.LUT P0, RZ, R13, 0xff, RZ, 0xc0, !PT ;  /* 0x000000ff0dff7812 */ /* 0x000fc4000780c0ff */
        /* <DEDUP_REMOVED lines=16> */
.L_x_2766:
[----:B------:R-:W-:Y:S05]  /*23d0*/  BSYNC.RECONVERGENT B1 ;  /* 0x0000000000017941 */ /* 0x000fea0003800200 */
.L_x_2765:
[----:B------:R-:W-:Y:S04]  /*23e0*/  BSSY.RECONVERGENT B1, `(.L_x_2767) ;  /* 0x000002a000017945 */ /* 0x000fe80003800200 */
[----:B------:R-:W-:Y:S05]  /*23f0*/  @!P2 BRA `(.L_x_2768) ;  /* 0x0000000000a0a947 */ /* 0x000fea0003800000 */
[--C-:B01----:R-:W-:Y:S01]  /*2400*/  FFMA.FTZ R85, R93, UR4, R126.reuse ;  /* 0x000000045d557c23 */ /* 0x103fe2000801007e */
        /* <DEDUP_REMOVED lines=39> */
.L_x_2768:
[----:B------:R-:W-:Y:S05]  /*2680*/  BSYNC.RECONVERGENT B1 ;  /* 0x0000000000017941 */ /* 0x000fea0003800200 */
.L_x_2767:
[----:B------:R-:W-:Y:S04]  /*2690*/  BSSY.RECONVERGENT B1, `(.L_x_2769) ;  /* 0x000002a000017945 */ /* 0x000fe80003800200 */
[----:B------:R-:W-:Y:S05]  /*26a0*/  @!P3 BRA `(.L_x_2770) ;  /* 0x0000000000a0b947 */ /* 0x000fea0003800000 */
[--C-:B012---:R-:W-:Y:S01]  /*26b0*/  FFMA.FTZ R85, R103, UR4, R126.reuse ;  /* 0x0000000467557c23 */ /* 0x107fe2000801007e */
        /* <DEDUP_REMOVED lines=39> */
.L_x_2770:
[----:B------:R-:W-:Y:S05]  /*2930*/  BSYNC.RECONVERGENT B1 ;  /* 0x0000000000017941 */ /* 0x000fea0003800200 */
.L_x_2769:
[----:B------:R-:W-:Y:S05]  /*2940*/  @!P5 BRA `(.L_x_2771) ;  /* 0x0000003400a4d947 */ /* 0x000fea0003800000 */
[--C-:B0123--:R-:W-:Y:S01]  /*2950*/  FFMA.FTZ R84, R128, UR4, R126.reuse ;  /* 0x0000000480547c23 */ /* 0x10ffe2000801007e */
[----:B------:R-:W-:Y:S01]  /*2960*/  FFMA.FTZ R85, R113, UR4, R126 ;  /* 0x0000000471557c23 */ /* 0x000fe2000801007e */
[----:B------:R-:W-:Y:S02]  /*2970*/  ISETP.GE.U32.AND P6, PT, R107, 0x1000000, PT ;  /* 0x010000006b00780c */ /* 0x000fe40003fc6070 */
        /* <DEDUP_REMOVED lines=37> */
.L_x_2762:
[----:B------:R-:W-:Y:S01]  /*2bd0*/  ISETP.GT.U32.AND P0, PT, R2, 0x7f, PT ;  /* 0x0000007f0200780c */ /* 0x000fe20003f04070 */
[----:B------:R-:W-:-:S12]  /*2be0*/  BSSY.RECONVERGENT B1, `(.L_x_2772) ;  /* 0x0000035000017945 */ /* 0x000fd80003800200 */
[----:B------:R-:W-:Y:S05]  /*2bf0*/  @!P0 BRA `(.L_x_2773) ;  /* 0x0000000000cc8947 */ /* 0x000fea0003800000 */
[--C-:B------:R-:W-:Y:S01]  /*2c00*/  FFMA.FTZ R85, R7, UR4, R126.reuse ;  /* 0x0000000407557c23 */ /* 0x100fe2000801007e */
[--C-:B------:R-:W-:Y:S01]  /*2c10*/  FFMA.FTZ R84, R12, UR4, R126.reuse ;  /* 0x000000040c547c23 */ /* 0x100fe2000801007e */
[----:B------:R-:W-:Y:S01]  /*2c20*/  FFMA.FTZ R88, R6, UR4, R126 ;  /* 0x0000000406587c23 */ /* 0x000fe2000801007e */
[----:B------:R-:W-:Y:S01]  /*2c30*/  LOP3.LUT P0, RZ, R5, 0xff0000, RZ, 0xc0, !PT ;  /* 0x00ff000005ff7812 */ /* 0x000fe2000780c0ff */
        /* <DEDUP_REMOVED lines=27> */
[----:B0-----:R-:W0:Y:S07]  /*2df0*/  LDC.64 R90, c[0x0][0x478] ;  /* 0x00011e00ff5a7b82 */ /* 0x001e2e0000000a00 */
[----:B------:R3:W-:Y:S01]  /*2e00*/  F2F.BF16.F32 R134, R130 ;  /* 0x0000008200867304 */ /* 0x0007e20000202000 */
[----:B-1----:R-:W1:Y:S07]  /*2e10*/  LDC.64 R86, c[0x0][0x468] ;  /* 0x00011a00ff567b82 */ /* 0x002e6e0000000a00 */
        /* <DEDUP_REMOVED lines=10> */
[C---:B-1----:R-:W-:Y:S01]  /*2ec0*/  IMAD.WIDE.U32 R86, R129.reuse, 0x8, R86 ;  /* 0x0000000881567825 */ /* 0x042fe200078e0056 */
[----:B---3--:R-:W-:Y:S02]  /*2ed0*/  PRMT R135, R134, 0x5410, R135 ;  /* 0x0000541086877816 */ /* 0x008fe40000000087 */
[----:B------:R-:W-:Y:S01]  /*2ee0*/  IADD3 R129, PT, PT, R129, 0x80, RZ ;  /* 0x0000008081817810 */ /* 0x000fe20007ffe0ff */
[----:B------:R1:W-:Y:S01]  /*2ef0*/  STG.E.64 desc[UR16][R90.64], R88 ;  /* 0x000000585a007986 */ /* 0x0003e2000c101b10 */
[----:B------:R-:W-:Y:S02]  /*2f00*/  LOP3.LUT R85, R135, R85, RZ, 0xfc, !PT ;  /* 0x0000005587557212 */ /* 0x000fe400078efcff */
[----:B0-----:R-:W-:-:S05]  /*2f10*/  LOP3.LUT R84, R84, R133, RZ, 0xfc, !PT ;  /* 0x0000008554547212 */ /* 0x001fca00078efcff */
[----:B------:R1:W-:Y:S02]  /*2f20*/  STG.E.64 desc[UR16][R86.64], R84 ;  /* 0x0000005456007986 */ /* 0x0003e4000c101b10 */
.L_x_2773:
[----:B------:R-:W-:Y:S05]  /*2f30*/  BSYNC.RECONVERGENT B1 ;  /* 0x0000000000017941 */ /* 0x000fea0003800200 */
.L_x_2772:
[----:B------:R-:W-:Y:S04]  /*2f40*/  BSSY.RECONVERGENT B1, `(.L_x_2774) ;  /* 0x0000035000017945 */ /* 0x000fe80003800200 */
[----:B------:R-:W-:Y:S05]  /*2f50*/  @!P1 BRA `(.L_x_2775) ;  /* 0x0000000000cc9947 */ /* 0x000fea0003800000 */
[--C-:B-1----:R-:W-:Y:S01]  /*2f60*/  FFMA.FTZ R85, R17, UR4, R126.reuse ;  /* 0x0000000411557c23 */ /* 0x102fe2000801007e */
        /* <DEDUP_REMOVED lines=30> */
[----:B------:R-:W0:Y:S05]  /*3150*/  LDC.64 R86, c[0x0][0x468] ;  /* 0x00011a00ff567b82 */ /* 0x000e2a0000000a00 */
        /* <DEDUP_REMOVED lines=14> */
[----:B------:R-:W-:Y:S02]  /*3240*/  IADD3 R129, PT, PT, R129, 0x80, RZ ;  /* 0x0000008081817810 */ /* 0x000fe40007ffe0ff */
[----:B------:R-:W-:Y:S01]  /*3250*/  LOP3.LUT R85, R135, R85, RZ, 0xfc, !PT ;  /* 0x0000005587557212 */ /* 0x000fe200078efcff */
[----:B------:R2:W-:Y:S01]  /*3260*/  STG.E.64 desc[UR16][R88.64], R90 ;  /* 0x0000005a58007986 */ /* 0x0005e2000c101b10 */
[----:B0-----:R-:W-:-:S05]  /*3270*/  LOP3.LUT R84, R84, R133, RZ, 0xfc, !PT ;  /* 0x0000008554547212 */ /* 0x001fca00078efcff */
[----:B------:R2:W-:Y:S02]  /*3280*/  STG.E.64 desc[UR16][R86.64], R84 ;  /* 0x0000005456007986 */ /* 0x0005e4000c101b10 */
.L_x_2775:
[----:B------:R-:W-:Y:S05]  /*3290*/  BSYNC.RECONVERGENT B1 ;  /* 0x0000000000017941 */ /* 0x000fea0003800200 */
.L_x_2774:
[----:B------:R-:W-:Y:S04]  /*32a0*/  BSSY.RECONVERGENT B1, `(.L_x_2776) ;  /* 0x0000035000017945 */ /* 0x000fe80003800200 */
[----:B------:R-:W-:Y:S05]  /*32b0*/  @!P2 BRA `(.L_x_2777) ;  /* 0x0000000000cca947 */ /* 0x000fea0003800000 */
[--C-:B-12---:R-:W-:Y:S01]  /*32c0*/  FFMA.FTZ R85, R93, UR4, R126.reuse ;  /* 0x000000045d557c23 */ /* 0x106fe2000801007e */
        /* <DEDUP_REMOVED lines=50> */
.L_x_2777:
[----:B------:R-:W-:Y:S05]  /*35f0*/  BSYNC.RECONVERGENT B1 ;  /* 0x0000000000017941 */ /* 0x000fea0003800200 */
.L_x_2776:
[----:B------:R-:W-:Y:S04]  /*3600*/  BSSY.RECONVERGENT B1, `(.L_x_2778) ;  /* 0x0000035000017945 */ /* 0x000fe80003800200 */
[----:B------:R-:W-:Y:S05]  /*3610*/  @!P3 BRA `(.L_x_2779) ;  /* 0x0000000000ccb947 */ /* 0x000fea0003800000 */
[--C-:B-123--:R-:W-:Y:S01]  /*3620*/  FFMA.FTZ R85, R103, UR4, R126.reuse ;  /* 0x0000000467557c23 */ /* 0x10efe2000801007e */
        /* <DEDUP_REMOVED lines=50> */
.L_x_2779:
[----:B------:R-:W-:Y:S05]  /*3950*/  BSYNC.RECONVERGENT B1 ;  /* 0x0000000000017941 */ /* 0x000fea0003800200 */
.L_x_2778:
[----:B------:R-:W-:Y:S05]  /*3960*/  @!P5 BRA `(.L_x_2771) ;  /* 0x00000024009cd947 */ /* 0x000fea0003800000 */
[--C-:B-1234-:R-:W-:Y:S01]  /*3970*/  FFMA.FTZ R85, R113, UR4, R126.reuse ;  /* 0x0000000471557c23 */ /* 0x11efe2000801007e */
[----:B------:R-:W-:Y:S01]  /*3980*/  FFMA.FTZ R84, R128, UR4, R126 ;  /* 0x0000000480547c23 */ /* 0x000fe2000801007e */
[----:B------:R-:W-:Y:S02]  /*3990*/  LOP3.LUT P0, RZ, R107, 0xff0000, RZ, 0xc0, !PT ;  /* 0x00ff00006bff7812 */ /* 0x000fe4000780c0ff */
        /* <DEDUP_REMOVED lines=48> */
.L_x_2761:
        /* <DEDUP_REMOVED lines=54> */
.L_x_2782:
[----:B------:R-:W-:Y:S05]  /*4000*/  BSYNC.RECONVERGENT B1 ;  /* 0x0000000000017941 */ /* 0x000fea0003800200 */
.L_x_2781:
[----:B------:R-:W-:Y:S04]  /*4010*/  BSSY.RECONVERGENT B1, `(.L_x_2783) ;  /* 0x0000032000017945 */ /* 0x000fe80003800200 */
[----:B------:R-:W-:Y:S05]  /*4020*/  @!P1 BRA `(.L_x_2784) ;  /* 0x0000000000c09947 */ /* 0x000fea0003800000 */
[----:B0-----:R-:W-:Y:S01]  /*4030*/  MOV R84, R117 ;  /* 0x0000007500547202 */ /* 0x001fe20000000f00 */
[--C-:B------:R-:W-:Y:S01]  /*4040*/  FFMA.FTZ R85, R17, UR4, R126.reuse ;  /* 0x0000000411557c23 */ /* 0x100fe2000801007e */
[--C-:B------:R-:W-:Y:S01]  /*4050*/  FFMA.FTZ R89, R22, UR4, R126.reuse ;  /* 0x0000000416597c23 */ /* 0x100fe2000801007e */
[----:B------:R-:W-:Y:S01]  /*4060*/  SHF.R.U32.HI R87, RZ, 0x10, R117 ;  /* 0x00000010ff577819 */ /* 0x000fe20000011675 */
[----:B------:R-:W-:Y:S01]  /*4070*/  FFMA.FTZ R86, R14, UR4, R126 ;  /* 0x000000040e567c23 */ /* 0x000fe2000801007e */
[----:B------:R-:W-:Y:S01]  /*4080*/  SHF.L.U32 R84, R84, 0x10, RZ ;  /* 0x0000001054547819 */ /* 0x000fe200000006ff */
[----:B------:R-:W-:Y:S01]  /*4090*/  FADD.FTZ R85, R18, -R85 ;  /* 0x8000005512557221 */ /* 0x000fe20000010000 */
[----:B------:R-:W-:Y:S01]  /*40a0*/  FADD.FTZ R88, R20, -R89 ;  /* 0x8000005914587221 */ /* 0x000fe20000010000 */
[----:B------:R-:W-:Y:S01]  /*40b0*/  SHF.L.U32 R87, R87, 0x10, RZ ;  /* 0x0000001057577819 */ /* 0x000fe200000006ff */
[----:B------:R-:W-:Y:S01]  /*40c0*/  FADD.FTZ R89, R19, -R86 ;  /* 0x8000005613597221 */ /* 0x000fe20000010000 */
[----:B------:R-:W-:Y:S01]  /*40d0*/  FFMA.FTZ R85, R85, UR11, R84 ;  /* 0x0000000b55557c23 */ /* 0x000fe20008010054 */
[----:B------:R-:W-:-:S02]  /*40e0*/  SHF.R.U64 R84, R116, 0x10, R117 ;  /* 0x0000001074547819 */ /* 0x000fc40000001275 */
[----:B------:R-:W-:Y:S01]  /*40f0*/  FFMA.FTZ R87, R88, UR11, R87 ;  /* 0x0000000b58577c23 */ /* 0x000fe20008010057 */
[----:B------:R-:W-:Y:S01]  /*4100*/  FMUL.FTZ R86, R85, UR9 ;  /* 0x0000000955567c20 */ /* 0x000fe20008410000 */
[----:B------:R-:W-:Y:S02]  /*4110*/  SHF.L.U32 R84, R84, 0x10, RZ ;  /* 0x0000001054547819 */ /* 0x000fe400000006ff */
[----:B------:R-:W-:Y:S01]  /*4120*/  FMUL.FTZ R87, R87, UR9 ;  /* 0x0000000957577c20 */ /* 0x000fe20008410000 */
[----:B------:R-:W-:Y:S01]  /*4130*/  FMUL.FTZ R86, R86, UR24 ;  /* 0x0000001856567c20 */ /* 0x000fe20008410000 */
[----:B------:R-:W-:Y:S01]  /*4140*/  LOP3.LUT P0, RZ, R13, 0xff0000, RZ, 0xc0, !PT ;  /* 0x00ff00000dff7812 */ /* 0x000fe2000780c0ff */
[----:B------:R-:W-:Y:S01]  /*4150*/  FFMA.FTZ R85, R89, UR11, R84 ;  /* 0x0000000b59557c23 */ /* 0x000fe20008010054 */
[----:B------:R-:W-:Y:S01]  /*4160*/  MOV R84, R116 ;  /* 0x0000007400547202 */ /* 0x000fe20000000f00 */
[----:B------:R-:W-:Y:S01]  /*4170*/  FFMA.FTZ R89, R15, UR4, R126 ;  /* 0x000000040f597c23 */ /* 0x000fe2000801007e */
[----:B------:R-:W-:Y:S01]  /*4180*/  FMUL.FTZ R87, R87, UR24 ;  /* 0x0000001857577c20 */ /* 0x000fe20008410000 */
[----:B------:R-:W-:Y:S01]  /*4190*/  ISETP.GE.U32.AND P6, PT, R13, 0x1000000, PT ;  /* 0x010000000d00780c */ /* 0x000fe20003fc6070 */
[----:B------:R-:W-:Y:S01]  /*41a0*/  FMUL.FTZ R85, R85, UR9 ;  /* 0x0000000955557c20 */ /* 0x000fe20008410000 */
[----:B------:R-:W-:Y:S01]  /*41b0*/  SHF.L.U32 R84, R84, 0x10, RZ ;  /* 0x0000001054547819 */ /* 0x000fe200000006ff */
[----:B------:R-:W-:Y:S01]  /*41c0*/  FADD.FTZ R89, R16, -R89 ;  /* 0x8000005910597221 */ /* 0x000fe20000010000 */
[----:B------:R-:W-:Y:S01]  /*41d0*/  FSEL R86, R86, RZ, P0 ;  /* 0x000000ff56567208 */ /* 0x000fe20000000000 */
[----:B------:R-:W-:Y:S01]  /*41e0*/  FMUL.FTZ R85, R85, UR24 ;  /* 0x0000001855557c20 */ /* 0x000fe20008410000 */
[----:B------:R-:W-:Y:S01]  /*41f0*/  FSEL R127, R87, RZ, P6 ;  /* 0x000000ff577f7208 */ /* 0x000fe20003000000 */
[----:B------:R-:W-:Y:S01]  /*4200*/  FFMA.FTZ R84, R89, UR11, R84 ;  /* 0x0000000b59547c23 */ /* 0x000fe20008010054 */
[C---:B------:R-:W-:Y:S01]  /*4210*/  LOP3.LUT P6, RZ, R13.reuse, 0xff00, RZ, 0xc0, !PT ;  /* 0x0000ff000dff7812 */ /* 0x040fe200078cc0ff */
[----:B------:R0:W-:Y:S01]  /*4220*/  F2F.BF16.F32 R91, R86 ;  /* 0x00000056005b7304 */ /* 0x0001e20000202000 */
[----:B------:R-:W-:Y:S01]  /*4230*/  LOP3.LUT P0, RZ, R13, 0xff, RZ, 0xc0, !PT ;  /* 0x000000ff0dff7812 */ /* 0x000fe2000780c0ff */
[----:B------:R-:W-:Y:S01]  /*4240*/  FMUL.FTZ R84, R84, UR9 ;  /* 0x0000000954547c20 */ /* 0x000fe20008410000 */
[----:B------:R-:W-:-:S05]  /*4250*/  FSEL R90, R85, RZ, P6 ;  /* 0x000000ff555a7208 */ /* 0x000fca0003000000 */
[----:B------:R-:W1:Y:S01]  /*4260*/  F2F.BF16.F32 R87, R90 ;  /* 0x0000005a00577304 */ /* 0x000e620000202000 */
[----:B0-----:R-:W-:Y:S02]  /*4270*/  FMUL.FTZ R86, R84, UR24 ;  /* 0x0000001854567c20 */ /* 0x001fe40008410000 */
[----:B------:R-:W0:Y:S03]  /*4280*/  LDC.64 R84, c[0x0][0x468] ;  /* 0x00011a00ff547b82 */ /* 0x000e260000000a00 */
[----:B------:R-:W-:Y:S02]  /*4290*/  FSEL R88, R86, RZ, P0 ;  /* 0x000000ff56587208 */ /* 0x000fe40000000000 */
[----:B------:R-:W2:Y:S01]  /*42a0*/  F2F.BF16.F32 R130, R127 ;  /* 0x0000007f00827304 */ /* 0x000ea20000202000 */
[----:B-1----:R-:W-:-:S07]  /*42b0*/  IMAD.WIDE.U32 R86, R87, 0x10000, RZ ;  /* 0x0001000057567825 */ /* 0x002fce00078e00ff */
[----:B------:R-:W1:Y:S01]  /*42c0*/  F2F.BF16.F32 R89, R88 ;  /* 0x0000005800597304 */ /* 0x000e620000202000 */
[----:B--2---:R-:W-:-:S04]  /*42d0*/  PRMT R91, R91, 0x5410, R130 ;  /* 0x000054105b5b7816 */ /* 0x004fc80000000082 */
[----:B------:R-:W-:Y:S01]  /*42e0*/  LOP3.LUT R87, R91, R87, RZ, 0xfc, !PT ;  /* 0x000000575b577212 */ /* 0x000fe200078efcff */
[C---:B0-----:R-:W-:Y:S01]  /*42f0*/  IMAD.WIDE.U32 R84, R129.reuse, 0x8, R84 ;  /* 0x0000000881547825 */ /* 0x041fe200078e0054 */
[----:B------:R-:W-:Y:S02]  /*4300*/  IADD3 R129, PT, PT, R129, 0x80, RZ ;  /* 0x0000008081817810 */ /* 0x000fe40007ffe0ff */
[----:B-1----:R-:W-:-:S05]  /*4310*/  LOP3.LUT R86, R86, R89, RZ, 0xfc, !PT ;  /* 0x0000005956567212 */ /* 0x002fca00078efcff */
[----:B------:R1:W-:Y:S02]  /*4320*/  STG.E.64 desc[UR16][R84.64], R86 ;  /* 0x0000005654007986 */ /* 0x0003e4000c101b10 */
.L_x_2784:
[----:B------:R-:W-:Y:S05]  /*4330*/  BSYNC.RECONVERGENT B1 ;  /* 0x0000000000017941 */ /* 0x000fea0003800200 */
.L_x_2783:
[----:B------:R-:W-:Y:S04]  /*4340*/  BSSY.RECONVERGENT B1, `(.L_x_2785) ;  /* 0x0000032000017945 */ /* 0x000fe80003800200 */
[----:B------:R-:W-:Y:S05]  /*4350*/  @!P2 BRA `(.L_x_2786) ;  /* 0x0000000000c0a947 */ /* 0x000fea0003800000 */
[----:B01----:R-:W-:Y:S01]  /*4360*/  MOV R84, R119 ;  /* 0x0000007700547202 */ /* 0x003fe20000000f00 */
        /* <DEDUP_REMOVED lines=47> */
.L_x_2786:
[----:B------:R-:W-:Y:S05]  /*4660*/  BSYNC.RECONVERGENT B1 ;  /* 0x0000000000017941 */ /* 0x000fea0003800200 */
.L_x_2785:
[----:B------:R-:W-:Y:S04]  /*4670*/  BSSY.RECONVERGENT B1, `(.L_x_2787) ;  /* 0x0000032000017945 */ /* 0x000fe80003800200 */
[----:B------:R-:W-:Y:S05]  /*4680*/  @!P3 BRA `(.L_x_2788) ;  /* 0x0000000000c0b947 */ /* 0x000fea0003800000 */
[----:B012---:R-:W-:Y:S01]  /*4690*/  MOV R84, R121 ;  /* 0x0000007900547202 */ /* 0x007fe20000000f00 */
        /* <DEDUP_REMOVED lines=47> */
.L_x_2788:
[----:B------:R-:W-:Y:S05]  /*4990*/  BSYNC.RECONVERGENT B1 ;  /* 0x0000000000017941 */ /* 0x000fea0003800200 */
.L_x_2787:
        /* <DEDUP_REMOVED lines=49> */
.L_x_2780:
        /* <DEDUP_REMOVED lines=42> */
[----:B------:R3:W-:Y:S07]  /*4f50*/  F2F.BF16.F32 R134, R130 ;  /* 0x0000008200867304 */ /* 0x0007ee0000202000 */
[----:B-1----:R-:W1:Y:S01]  /*4f60*/  LDC.64 R88, c[0x0][0x478] ;  /* 0x00011e00ff587b82 */ /* 0x002e620000000a00 */
        /* <DEDUP_REMOVED lines=9> */
[----:B------:R-:W-:Y:S02]  /*5000*/  LOP3.LUT R91, R131, R91, RZ, 0xfc, !PT ;  /* 0x0000005b835b7212 */ /* 0x000fe400078efcff */
[----:B---3--:R-:W-:Y:S01]  /*5010*/  PRMT R135, R134, 0x5410, R135 ;  /* 0x0000541086877816 */ /* 0x008fe20000000087 */
[C---:B-1----:R-:W-:Y:S01]  /*5020*/  IMAD.WIDE.U32 R88, R129.reuse, 0x8, R88 ;  /* 0x0000000881587825 */ /* 0x042fe200078e0058 */
[----:B------:R-:W-:Y:S02]  /*5030*/  IADD3 R129, PT, PT, R129, 0x80, RZ ;  /* 0x0000008081817810 */ /* 0x000fe40007ffe0ff */
[----:B------:R-:W-:Y:S02]  /*5040*/  LOP3.LUT R85, R135, R85, RZ, 0xfc, !PT ;  /* 0x0000005587557212 */ /* 0x000fe400078efcff */
[----:B------:R1:W-:Y:S01]  /*5050*/  STG.E.64 desc[UR16][R88.64], R90 ;  /* 0x0000005a58007986 */ /* 0x0003e2000c101b10 */
[----:B0-----:R-:W-:-:S05]  /*5060*/  LOP3.LUT R84, R84, R133, RZ, 0xfc, !PT ;  /* 0x0000008554547212 */ /* 0x001fca00078efcff */
[----:B------:R1:W-:Y:S02]  /*5070*/  STG.E.64 desc[UR16][R86.64], R84 ;  /* 0x0000005456007986 */ /* 0x0003e4000c101b10 */
.L_x_2790:
[----:B------:R-:W-:Y:S05]  /*5080*/  BSYNC.RECONVERGENT B1 ;  /* 0x0000000000017941 */ /* 0x000fea0003800200 */
.L_x_2789:
[----:B------:R-:W-:Y:S04]  /*5090*/  BSSY.RECONVERGENT B1, `(.L_x_2791) ;  /* 0x000003d000017945 */ /* 0x000fe80003800200 */
[----:B------:R-:W-:Y:S05]  /*50a0*/  @!P1 BRA `(.L_x_2792) ;  /* 0x0000000000ec9947 */ /* 0x000fea0003800000 */
[----:B-1----:R-:W-:Y:S01]  /*50b0*/  MOV R84, R117 ;  /* 0x0000007500547202 */ /* 0x002fe20000000f00 */
        /* <DEDUP_REMOVED lines=10> */
[----:B------:R-:W-:Y:S01]  /*5160*/  FFMA.FTZ R91, R87, UR11, R86 ;  /* 0x0000000b575b7c23 */ /* 0x000fe20008010056 */
[----:B------:R-:W-:Y:S01]  /*5170*/  SHF.R.U64 R87, R116, 0x10, R117 ;  /* 0x0000001074577819 */ /* 0x000fe20000001275 */
[--C-:B------:R-:W-:Y:S01]  /*5180*/  FFMA.FTZ R86, R14, UR4, R126.reuse ;  /* 0x000000040e567c23 */ /* 0x100fe2000801007e */
[----:B------:R0:W-:Y:S01]  /*5190*/  F2F.BF16.F32 R88, R90 ;  /* 0x0000005a00587304 */ /* 0x0001e20000202000 */
[----:B------:R-:W-:Y:S01]  /*51a0*/  FFMA.FTZ R85, R15, UR4, R126 ;  /* 0x000000040f557c23 */ /* 0x000fe2000801007e */
[----:B------:R-:W-:Y:S01]  /*51b0*/  SHF.L.U32 R87, R87, 0x10, RZ ;  /* 0x0000001057577819 */ /* 0x000fe200000006ff */
[----:B------:R-:W-:Y:S01]  /*51c0*/  FADD.FTZ R86, R19, -R86 ;  /* 0x8000005613567221 */ /* 0x000fe20000010000 */
[----:B------:R-:W-:Y:S01]  /*51d0*/  SHF.L.U32 R84, R84, 0x10, RZ ;  /* 0x0000001054547819 */ /* 0x000fe200000006ff */
[----:B------:R-:W-:Y:S01]  /*51e0*/  FADD.FTZ R85, R16, -R85 ;  /* 0x8000005510557221 */ /* 0x000fe20000010000 */
[----:B------:R-:W-:Y:S01]  /*51f0*/  LOP3.LUT P6, RZ, R13, 0xff00, RZ, 0xc0, !PT ;  /* 0x0000ff000dff7812 */ /* 0x000fe200078cc0ff */
[----:B------:R-:W-:Y:S01]  /*5200*/  FFMA.FTZ R86, R86, UR11, R87 ;  /* 0x0000000b56567c23 */ /* 0x000fe20008010057 */
[----:B------:R-:W-:Y:S01]  /*5210*/  FMUL.FTZ R87, R91, UR9 ;  /* 0x000000095b577c20 */ /* 0x000fe20008410000 */
[----:B0-----:R-:W-:Y:S01]  /*5220*/  FMUL.FTZ R90, R90, UR9 ;  /* 0x000000095a5a7c20 */ /* 0x001fe20008410000 */
[----:B------:R0:W-:Y:S01]  /*5230*/  F2F.BF16.F32 R89, R91 ;  /* 0x0000005b00597304 */ /* 0x0001e20000202000 */
[----:B------:R-:W-:-:S02]  /*5240*/  FFMA.FTZ R85, R85, UR11, R84 ;  /* 0x0000000b55557c23 */ /* 0x000fc40008010054 */
[----:B------:R-:W-:-:S05]  /*5250*/  FMUL.FTZ R90, R90, UR24 ;  /* 0x000000185a5a7c20 */ /* 0x000fca0008410000 */
[----:B------:R1:W-:Y:S01]  /*5260*/  F2F.BF16.F32 R127, R85 ;  /* 0x00000055007f7304 */ /* 0x0003e20000202000 */
        /* <DEDUP_REMOVED lines=14> */
[----:B-1----:R-:W-:-:S05]  /*5350*/  IMAD.WIDE.U32 R84, R84, 0x10000, RZ ;  /* 0x0001000054547825 */ /* 0x002fca00078e00ff */
[----:B------:R-:W1:Y:S01]  /*5360*/  F2F.BF16.F32 R132, R132 ;  /* 0x0000008400847304 */ /* 0x000e620000202000 */
[----:B--2---:R-:W2:Y:S01]  /*5370*/  LDC.64 R90, c[0x0][0x468] ;  /* 0x00011a00ff5a7b82 */ /* 0x004ea20000000a00 */
[----:B------:R-:W-:-:S06]  /*5380*/  LOP3.LUT R84, R84, R127, RZ, 0xfc, !PT ;  /* 0x0000007f54547212 */ /* 0x000fcc00078efcff */
[----:B------:R3:W4:Y:S08]  /*5390*/  F2F.BF16.F32 R135, R131 ;  /* 0x0000008300877304 */ /* 0x0007300000202000 */
[----:B------:R-:W2:Y:S01]  /*53a0*/  F2F.BF16.F32 R133, R130 ;  /* 0x0000008200857304 */ /* 0x000ea20000202000 */
[----:B---3--:R-:W-:Y:S01]  /*53b0*/  PRMT R131, R88, 0x5410, R89 ;  /* 0x0000541058837816 */ /* 0x008fe20000000059 */
[----:B-1----:R-:W-:-:S03]  /*53c0*/  IMAD.WIDE.U32 R88, R132, 0x10000, RZ ;  /* 0x0001000084587825 */ /* 0x002fc600078e00ff */
[----:B------:R-:W-:Y:S01]  /*53d0*/  LOP3.LUT R85, R131, R85, RZ, 0xfc, !PT ;  /* 0x0000005583557212 */ /* 0x000fe200078efcff */
[----:B0-----:R-:W-:Y:S01]  /*53e0*/  IMAD.WIDE.U32 R86, R129, 0x8, R86 ;  /* 0x0000000881567825 */ /* 0x001fe200078e0056 */
[----:B----4-:R-:W-:-:S03]  /*53f0*/  PRMT R135, R134, 0x5410, R135 ;  /* 0x0000541086877816 */ /* 0x010fc60000000087 */
[----:B--2---:R-:W-:Y:S01]  /*5400*/  IMAD.WIDE.U32 R90, R129, 0x8, R90 ;  /* 0x00000008815a7825 */ /* 0x004fe200078e005a */
[----:B------:R-:W-:Y:S01]  /*5410*/  LOP3.LUT R89, R135, R89, RZ, 0xfc, !PT ;  /* 0x0000005987597212 */ /* 0x000fe200078efcff */
[----:B------:R0:W-:Y:S01]  /*5420*/  STG.E.64 desc[UR16][R86.64], R84 ;  /* 0x0000005456007986 */ /* 0x0001e2000c101b10 */
[----:B------:R-:W-:Y:S02]  /*5430*/  IADD3 R129, PT, PT, R129, 0x80, RZ ;  /* 0x0000008081817810 */ /* 0x000fe40007ffe0ff */
[----:B------:R-:W-:-:S05]  /*5440*/  LOP3.LUT R88, R88, R133, RZ, 0xfc, !PT ;  /* 0x0000008558587212 */ /* 0x000fca00078efcff */
[----:B------:R0:W-:Y:S02]  /*5450*/  STG.E.64 desc[UR16][R90.64], R88 ;  /* 0x000000585a007986 */ /* 0x0001e4000c101b10 */
.L_x_2792:
[----:B------:R-:W-:Y:S05]  /*5460*/  BSYNC.RECONVERGENT B1 ;  /* 0x0000000000017941 */ /* 0x000fea0003800200 */
.L_x_2791:
        /* <DEDUP_REMOVED lines=61> */
.L_x_2794:
[----:B------:R-:W-:Y:S05]  /*5840*/  BSYNC.RECONVERGENT B1 ;  /* 0x0000000000017941 */ /* 0x000fea0003800200 */
.L_x_2793:
        /* <DEDUP_REMOVED lines=61> */
.L_x_2796:
[----:B------:R-:W-:Y:S05]  /*5c20*/  BSYNC.RECONVERGENT B1 ;  /* 0x0000000000017941 */ /* 0x000fea0003800200 */
.L_x_2795:
        /* <DEDUP_REMOVED lines=59> */
.L_x_2771:
[----:B------:R-:W-:Y:S05]  /*5fe0*/  BSYNC.RECONVERGENT B0 ;  /* 0x0000000000007941 */ /* 0x000fea0003800200 */
.L_x_2760:
[----:B------:R-:W-:Y:S02]  /*5ff0*/  UIADD3 UR6, UPT, UPT, UR6, UR26, URZ ;  /* 0x0000001a06067290 */ /* 0x000fe4000fffe0ff */
[----:B------:R-:W-:Y:S02]  /*6000*/  UPLOP3.LUT UP2, UPT, UPT, UPT, UP2, 0x40, 0x4 ;  /* 0x000000000004789c */ /* 0x000fe40003f4e820 */
[----:B------:R-:W-:-:S09]  /*6010*/  UISETP.GE.AND UP1, UPT, UR6, UR27, UPT ;  /* 0x0000001b0600728c */ /* 0x000fd2000bf26270 */
[----:B------:R-:W-:Y:S05]  /*6020*/  BRA.U !UP1, `(.L_x_2797) ;  /* 0xffffffa509647547 */ /* 0x000fea000b83ffff */
.L_x_2749:
[----:B------:R-:W0:Y:S01]  /*6030*/  LDC.64 R2, c[0x0][0x440] ;  /* 0x00011000ff027b82 */ /* 0x000e220000000a00 */
        /* <DEDUP_REMOVED lines=38> */
.L_x_2798:
        /* <DEDUP_REMOVED lines=14> */
.L_x_10828:


//--------------------- .text._ZN10layer_norm13ln_bwd_kernelINS_13Kernel_traitsIf13__nv_bfloat16S2_S2_fjLj2560ELj1ELj1ELj4ELj8ENS_18Kernel_traits_baseILj2560EfS2_S2_S2_fjLj128EEEEELb1ELb0ELb0ELb1EEEvNS_9BwdParamsE --------------------------
	.section	.text._ZN10layer_norm13ln_bwd_kernelINS_13Kernel_traitsIf13__nv_bfloat16S2_S2_fjLj2560ELj1ELj1ELj4ELj8ENS_18Kernel_traits_baseILj2560EfS2_S2_S2_fjLj128EEEEELb1ELb0ELb0ELb1EEEvNS_9BwdParamsE,"ax",@progbits
	.align	128
        .global         _ZN10layer_norm13ln_bwd_kernelINS_13Kernel_traitsIf13__nv_bfloat16S2_S2_fjLj2560ELj1ELj1ELj4ELj8ENS_18Kernel_traits_baseILj2560EfS2_S2_S2_fjLj128EEEEELb1ELb0ELb0ELb1EEEvNS_9BwdParamsE
        .type           _ZN10layer_norm13ln_bwd_kernelINS_13Kernel_traitsIf13__nv_bfloat16S2_S2_fjLj2560ELj1ELj1ELj4ELj8ENS_18Kernel_traits_baseILj2560EfS2_S2_S2_fjLj128EEEEELb1ELb0ELb0ELb1EEEvNS_9BwdParamsE,@function
        .size           _ZN10layer_norm13ln_bwd_kernelINS_13Kernel_traitsIf13__nv_bfloat16S2_S2_fjLj2560ELj1ELj1ELj4ELj8ENS_18Kernel_traits_baseILj2560EfS2_S2_S2_fjLj128EEEEELb1ELb0ELb0ELb1EEEvNS_9BwdParamsE,(.L_x_10829 - _ZN10layer_norm13ln_bwd_kernelINS_13Kernel_traitsIf13__nv_bfloat16S2_S2_fjLj2560ELj1ELj1ELj4ELj8ENS_18Kernel_traits_baseILj2560EfS2_S2_S2_fjLj128EEEEELb1ELb0ELb0ELb1EEEvNS_9BwdParamsE)
        .other          _ZN10layer_norm13ln_bwd_kernelINS_13Kernel_traitsIf13__nv_bfloat16S2_S2_fjLj2560ELj1ELj1ELj4ELj8ENS_18Kernel_traits_baseILj2560EfS2_S2_S2_fjLj128EEEEELb1ELb0ELb0ELb1EEEvNS_9BwdParamsE,@"STO_CUDA_ENTRY STV_DEFAULT"
_ZN10layer_norm13ln_bwd_kernelINS_13Kernel_traitsIf13__nv_bfloat16S2_S2_fjLj2560ELj1ELj1ELj4ELj8ENS_18Kernel_traits_baseILj2560EfS2_S2_S2_fjLj128EEEEELb1ELb0ELb0ELb1EEEvNS_9BwdParamsE:
.text._ZN10layer_norm13ln_bwd_kernelINS_13Kernel_traitsIf13__nv_bfloat16S2_S2_fjLj2560ELj1ELj1ELj4ELj8ENS_18Kernel_traits_baseILj2560EfS2_S2_S2_fjLj128EEEEELb1ELb0ELb0ELb1EEEvNS_9BwdParamsE:
        /* <DEDUP_REMOVED lines=48> */
[----:B------:R-:W3:Y:S01]  /*0300*/  LDCU UR22, c[0x0][0x408] ;  /* 0x00008100ff1677ac */ /* 0x000ee20008000800 */
[----:B0-----:R-:W-:Y:S01]  /*0310*/  IMAD.WIDE.U32 R2, R115, 0x10, R2 ;  /* 0x0000001073027825 */ /* 0x001fe200078e0002 */
[----:B------:R-:W0:Y:S04]  /*0320*/  LDCU UR18, c[0x0][0x388] ;  /* 0x00007100ff1277ac */ /* 0x000e280008000800 */
[----:B--2---:R2:W5:Y:S01]  /*0330*/  LDG.E.128 R20, desc[UR14][R2.64] ;  /* 0x0000000e02147981 */ /* 0x004562000c1e1d00 */
[----:B------:R-:W4:Y:S03]  /*0340*/  LDCU.U8 UR7, c[0x0][0x410] ;  /* 0x00008200ff0777ac */ /* 0x000f260008000000 */
[----:B------:R2:W5:Y:S01]  /*0350*/  LDG.E.128 R16, desc[UR14][R2.64+0x800] ;  /* 0x0008000e02107981 */ /* 0x000562000c1e1d00 */
[----:B------:R-:W0:Y:S03]  /*0360*/  LDCU UR19, c[0x0][0x400] ;  /* 0x00008000ff1377ac */ /* 0x000e260008000800 */
[----:B------:R2:W5:Y:S01]  /*0370*/  LDG.E.128 R12, desc[UR14][R2.64+0x1000] ;  /* 0x0010000e020c7981 */ /* 0x000562000c1e1d00 */
[----:B------:R-:W0:Y:S03]  /*0380*/  LDCU.64 UR20, c[0x0][0x478] ;  /* 0x00008f00ff1477ac */ /* 0x000e260008000a00 */
[----:B------:R2:W5:Y:S01]  /*0390*/  LDG.E.128 R8, desc[UR14][R2.64+0x1800] ;  /* 0x0018000e02087981 */ /* 0x000562000c1e1d00 */
[----:B------:R-:W0:Y:S03]  /*03a0*/  LDCU.128 UR8, c[0x0][0x3c0] ;  /* 0x00007800ff0877ac */ /* 0x000e260008000c00 */
[----:B------:R2:W5:Y:S01]  /*03b0*/  LDG.E.128 R4, desc[UR14][R2.64+0x2000] ;  /* 0x0020000e02047981 */ /* 0x000562000c1e1d00 */
[----:B-1----:R-:W-:Y:S01]  /*03c0*/  UISETP.NE.U32.AND UP0, UPT, UR4, URZ, UPT ;  /* 0x000000ff0400728c */ /* 0x002fe2000bf05070 */
[----:B------:R-:W-:-:S02]  /*03d0*/  CS2R R62, SRZ ;  /* 0x00000000003e7805 */ /* 0x000fc4000001ff00 */
[----:B------:R-:W-:Y:S02]  /*03e0*/  CS2R R64, SRZ ;  /* 0x0000000000407805 */ /* 0x000fe4000001ff00 */
[----:B------:R-:W-:Y:S01]  /*03f0*/  MOV R101, RZ ;  /* 0x000000ff00657202 */ /* 0x000fe20000000f00 */
[----:B------:R-:W-:Y:S01]  /*0400*/  UISETP.NE.AND.EX UP0, UPT, UR5, URZ, UPT, UP0 ;  /* 0x000000ff0500728c */ /* 0x000fe2000bf05300 */
[----:B------:R-:W1:Y:S01]  /*0410*/  LDCU.64 UR16, c[0x0][0x438] ;  /* 0x00008700ff1077ac */ /* 0x000e620008000a00 */
[----:B---34-:R-:W0:Y:S09]  /*0420*/  LDCU.64 UR24, c[0x0][0x380] ;  /* 0x00007000ff1877ac */ /* 0x018e320008000a00 */
.L_x_2804:
[----:B0-----:R-:W-:Y:S01]  /*0430*/  UIMAD UR4, UR6, UR18, URZ ;  /* 0x00000012060472a4 */ /* 0x001fe2000f8e02ff */
[----:B-123--:R-:W0:Y:S01]  /*0440*/  LDC.64 R42, c[0x0][0x428] ;  /* 0x00010a00ff2a7b82 */ /* 0x00ee220000000a00 */
[----:B------:R-:W-:Y:S02]  /*0450*/  UIMAD.WIDE UR12, UR6, 0x4, UR10 ;  /* 0x00000004060c78a5 */ /* 0x000fe4000f8e020a */
[----:B------:R-:W-:-:S04]  /*0460*/  USHF.R.S32.HI UR5, URZ, 0x1f, UR4 ;  /* 0x0000001fff057899 */ /* 0x000fc80008011404 */
[----:B------:R-:W-:Y:S01]  /*0470*/  ULEA.HI UR5, UR5, UR4, URZ, 0x2 ;  /* 0x0000000405057291 */ /* 0x000fe2000f8f10ff */
[----:B------:R-:W3:Y:S01]  /*0480*/  LDC.64 R30, c[0x0][0x3a8] ;  /* 0x0000ea00ff1e7b82 */ /* 0x000ee20000000a00 */
[----:B------:R-:W-:Y:S02]  /*0490*/  MOV R24, UR12 ;  /* 0x0000000c00187c02 */ /* 0x000fe40008000f00 */
[----:B------:R-:W-:Y:S02]  /*04a0*/  MOV R25, UR13 ;  /* 0x0000000d00197c02 */ /* 0x000fe40008000f00 */
[----:B------:R-:W-:-:S04]  /*04b0*/  MOV R0, UR5 ;  /* 0x0000000500007c02 */ /* 0x000fc80008000f00 */
[----:B------:R-:W-:Y:S02]  /*04c0*/  LEA.HI.SX32 R99, R0, R115, 0x1e ;  /* 0x0000007300637211 */ /* 0x000fe400078ff2ff */
[----:B------:R4:W2:Y:S02]  /*04d0*/  LDG.E R0, desc[UR14][R24.64] ;  /* 0x0000000e18007981 */ /* 0x0008a4000c1e1900 */
[C---:B------:R-:W-:Y:S02]  /*04e0*/  IADD3 R97, PT, PT, R99.reuse, 0x80, RZ ;  /* 0x0000008063617810 */ /* 0x040fe40007ffe0ff */
[C---:B------:R-:W-:Y:S01]  /*04f0*/  IADD3 R95, PT, PT, R99.reuse, 0x100, RZ ;  /* 0x00000100635f7810 */ /* 0x040fe20007ffe0ff */
[C-C-:B0-----:R-:W-:Y:S01]  /*0500*/  IMAD.WIDE.U32 R50, R99.reuse, 0x8, R42.reuse ;  /* 0x0000000863327825 */ /* 0x141fe200078e002a */
[C---:B------:R-:W-:Y:S02]  /*0510*/  IADD3 R93, PT, PT, R99.reuse, 0x180, RZ ;  /* 0x00000180635d7810 */ /* 0x040fe40007ffe0ff */
[----:B------:R-:W-:Y:S01]  /*0520*/  IADD3 R91, PT, PT, R99, 0x200, RZ ;  /* 0x00000200635b7810 */ /* 0x000fe20007ffe0ff */
[--C-:B------:R-:W-:Y:S01]  /*0530*/  IMAD.WIDE.U32 R48, R97, 0x8, R42.reuse ;  /* 0x0000000861307825 */ /* 0x100fe200078e002a */
[----:B------:R-:W-:Y:S01]  /*0540*/  UIMAD.WIDE UR4, UR6, 0x4, UR8 ;  /* 0x00000004060478a5 */ /* 0x000fe2000f8e0208 */
[----:B------:R-:W2:Y:S02]  /*0550*/  LDG.E.64 R50, desc[UR14][R50.64] ;  /* 0x0000000e32327981 */ /* 0x000ea4000c1e1b00 */
[----:B------:R-:W-:-:S02]  /*0560*/  IMAD.WIDE.U32 R46, R95, 0x8, R42 ;  /* 0x000000085f2e7825 */ /* 0x000fc400078e002a */
[----:B------:R-:W2:Y:S02]  /*0570*/  LDG.E.64 R48, desc[UR14][R48.64] ;  /* 0x0000000e30307981 */ /* 0x000ea4000c1e1b00 */
[----:B------:R-:W-:-:S04]  /*0580*/  IMAD.WIDE.U32 R44, R93, 0x8, R42 ;  /* 0x000000085d2c7825 */ /* 0x000fc800078e002a */
[----:B---3--:R-:W-:-:S04]  /*0590*/  IMAD.WIDE.U32 R26, R97, 0x8, R30 ;  /* 0x00000008611a7825 */ /* 0x008fc800078e001e */
[----:B----4-:R-:W-:Y:S01]  /*05a0*/  IMAD.WIDE.U32 R24, R99, 0x8, R30 ;  /* 0x0000000863187825 */ /* 0x010fe200078e001e */
[----:B------:R-:W-:Y:S01]  /*05b0*/  MOV R102, UR4 ;  /* 0x0000000400667c02 */ /* 0x000fe20008000f00 */
[----:B------:R-:W3:Y:S02]  /*05c0*/  LDG.E.64 R26, desc[UR14][R26.64] ;  /* 0x0000000e1a1a7981 */ /* 0x000ee4000c1e1b00 */
[----:B------:R-:W-:Y:S02]  /*05d0*/  IMAD.WIDE.U32 R42, R91, 0x8, R42 ;  /* 0x000000085b2a7825 */ /* 0x000fe400078e002a */
[----:B------:R-:W4:Y:S04]  /*05e0*/  LDG.E.64 R24, desc[UR14][R24.64] ;  /* 0x0000000e18187981 */ /* 0x000f28000c1e1b00 */
[----:B------:R-:W4:Y:S01]  /*05f0*/  LDG.E.64 R42, desc[UR14][R42.64] ;  /* 0x0000000e2a2a7981 */ /* 0x000f22000c1e1b00 */
[--C-:B------:R-:W-:Y:S01]  /*0600*/  IMAD.WIDE.U32 R40, R95, 0x8, R30.reuse ;  /* 0x000000085f287825 */ /* 0x100fe200078e001e */
[----:B------:R-:W-:Y:S01]  /*0610*/  MOV R103, UR5 ;  /* 0x0000000500677c02 */ /* 0x000fe20008000f00 */
[----:B------:R-:W0:Y:S01]  /*0620*/  @UP0 LDCU.64 UR4, c[0x0][0x3e0] ;  /* 0x00007c00ff0407ac */ /* 0x000e220008000a00 */
[----:B------:R-:W4:Y:S01]  /*0630*/  LDG.E.64 R46, desc[UR14][R46.64] ;  /* 0x0000000e2e2e7981 */ /* 0x000f22000c1e1b00 */
[----:B------:R-:W-:-:S03]  /*0640*/  IMAD.WIDE.U32 R28, R93, 0x8, R30 ;  /* 0x000000085d1c7825 */ /* 0x000fc600078e001e */
[----:B------:R-:W4:Y:S01]  /*0650*/  LDG.E.64 R40, desc[UR14][R40.64] ;  /* 0x0000000e28287981 */ /* 0x000f22000c1e1b00 */
[----:B------:R-:W-:-:S03]  /*0660*/  IMAD.WIDE.U32 R30, R91, 0x8, R30 ;  /* 0x000000085b1e7825 */ /* 0x000fc600078e001e */
[----:B------:R-:W4:Y:S04]  /*0670*/  LDG.E.64 R28, desc[UR14][R28.64] ;  /* 0x0000000e1c1c7981 */ /* 0x000f28000c1e1b00 */
[----:B------:R-:W4:Y:S04]  /*0680*/  LDG.E.64 R30, desc[UR14][R30.64] ;  /* 0x0000000e1e1e7981 */ /* 0x000f28000c1e1b00 */
[----:B------:R-:W4:Y:S04]  /*0690*/  LDG.E R136, desc[UR14][R102.64] ;  /* 0x0000000e66887981 */ /* 0x000f28000c1e1900 */
[----:B------:R-:W4:Y:S01]  /*06a0*/  LDG.E.64 R44, desc[UR14][R44.64] ;  /* 0x0000000e2c2c7981 */ /* 0x000f22000c1e1b00 */
[----:B-1----:R-:W-:-:S04]  /*06b0*/  ISETP.NE.U32.AND P0, PT, RZ, UR16, PT ;  /* 0x00000010ff007c0c */ /* 0x002fc8000bf05070 */
[----:B------:R-:W-:Y:S02]  /*06c0*/  ISETP.NE.AND.EX P0, PT, RZ, UR17, PT, P0 ;  /* 0x00000011ff007c0c */ /* 0x000fe4000bf05300 */
[----:B------:R-:W-:Y:S02]  /*06d0*/  PLOP3.LUT P4, PT, PT, PT, UP0, 0x80, 0x8 ;  /* 0x000000000008781c */ /* 0x000fe40003f8f008 */
[----:B------:R-:W-:Y:S01]  /*06e0*/  ISETP.NE.AND P3, PT, RZ, UR7, PT ;  /* 0x00000007ff007c0c */ /* 0x000fe2000bf65270 */
[----:B0-----:R-:W-:-:S06]  /*06f0*/  @UP0 UIMAD.WIDE UR4, UR6, 0x2, UR4 ;  /* 0x00000002060408a5 */ /* 0x001fcc000f8e0204 */
[----:B------:R-:W-:Y:S02]  /*0700*/  MOV R104, UR4 ;  /* 0x0000000400687c02 */ /* 0x000fe40008000f00 */
[----:B------:R-:W-:-:S05]  /*0710*/  MOV R105, UR5 ;  /* 0x0000000500697c02 */ /* 0x000fca0008000f00 */
[----:B------:R-:W4:Y:S01]  /*0720*/  @P4 LDG.E.U16 R92, desc[UR14][R104.64] ;  /* 0x0000000e685c4981 */ /* 0x000f22000c1e1500 */
[----:B--2---:R-:W-:Y:S02]  /*0730*/  R2UR UR12, R0 ;  /* 0x00000000000c72ca */ /* 0x004fe400000e0000 */
[----:B---3--:R-:W-:Y:S02]  /*0740*/  SHF.R.U64 R115, R26, 0x10, R27 ;  /* 0x000000101a737819 */ /* 0x008fe4000000121b */
[----:B----4-:R-:W-:Y:S02]  /*0750*/  MOV R110, R42 ;  /* 0x0000002a006e7202 */ /* 0x010fe40000000f00 */
[--C-:B------:R-:W-:Y:S02]  /*0760*/  SHF.R.U64 R111, R42, 0x10, R43.reuse ;  /* 0x000000102a6f7819 */ /* 0x100fe4000000122b */
[----:B------:R-:W-:Y:S02]  /*0770*/  MOV R112, R43 ;  /* 0x0000002b00707202 */ /* 0x000fe40000000f00 */
[----:B------:R-:W-:-:S02]  /*0780*/  SHF.R.U32.HI R113, RZ, 0x10, R43 ;  /* 0x00000010ff717819 */ /* 0x000fc4000001162b */
[----:B------:R-:W0:Y:S01]  /*0790*/  @P0 LDC.64 R42, c[0x0][0x438] ;  /* 0x00010e00ff2a0b82 */ /* 0x000e220000000a00 */
[----:B------:R-:W-:Y:S02]  /*07a0*/  SHF.L.U32 R116, R26, 0x10, RZ ;  /* 0x000000101a747819 */ /* 0x000fe400000006ff */
[----:B------:R-:W-:Y:S02]  /*07b0*/  SHF.R.U32.HI R117, RZ, 0x10, R27 ;  /* 0x00000010ff757819 */ /* 0x000fe4000001161b */
[----:B------:R-:W-:Y:S02]  /*07c0*/  SHF.L.U32 R118, R27, 0x10, RZ ;  /* 0x000000101b767819 */ /* 0x000fe400000006ff */
[C-C-:B------:R-:W-:Y:S01]  /*07d0*/  SHF.R.U64 R114, R24.reuse, 0x10, R25.reuse ;  /* 0x0000001018727819 */ /* 0x140fe20000001219 */
[----:B------:R-:W1:Y:S01]  /*07e0*/  LDC.64 R26, c[0x0][0x3b0] ;  /* 0x0000ec00ff1a7b82 */ /* 0x000e620000000a00 */
[----:B------:R-:W-:Y:S02]  /*07f0*/  SHF.L.U32 R137, R24, 0x10, RZ ;  /* 0x0000001018897819 */ /* 0x000fe400000006ff */
[----:B------:R-:W-:-:S02]  /*0800*/  SHF.R.U32.HI R131, RZ, 0x10, R25 ;  /* 0x00000010ff837819 */ /* 0x000fc40000011619 */
[----:B------:R-:W-:-:S03]  /*0810*/  SHF.L.U32 R135, R25, 0x10, RZ ;  /* 0x0000001019877819 */ /* 0x000fc600000006ff */
[----:B------:R-:W2:Y:S01]  /*0820*/  @P0 LDC.64 R24, c[0x0][0x438] ;  /* 0x00010e00ff180b82 */ /* 0x000ea20000000a00 */
[--C-:B------:R-:W-:Y:S02]  /*0830*/  SHF.R.U64 R119, R40, 0x10, R41.reuse ;  /* 0x0000001028777819 */ /* 0x100fe40000001229 */
[----:B------:R-:W-:Y:S02]  /*0840*/  SHF.R.U32.HI R121, RZ, 0x10, R41 ;  /* 0x00000010ff797819 */ /* 0x000fe40000011629 */
[--C-:B------:R-:W-:Y:S02]  /*0850*/  SHF.R.U64 R123, R28, 0x10, R29.reuse ;  /* 0x000000101c7b7819 */ /* 0x100fe4000000121d */
[----:B------:R-:W-:Y:S01]  /*0860*/  SHF.R.U32.HI R125, RZ, 0x10, R29 ;  /* 0x00000010ff7d7819 */ /* 0x000fe2000001161d */
[----:B0-----:R-:W-:Y:S01]  /*0870*/  @P0 IMAD.WIDE.U32 R42, R95, 0x8, R42 ;  /* 0x000000085f2a0825 */ /* 0x001fe200078e002a */
[--C-:B------:R-:W-:Y:S02]  /*0880*/  SHF.R.U64 R128, R30, 0x10, R31.reuse ;  /* 0x000000101e807819 */ /* 0x100fe4000000121f */
[----:B------:R-:W-:-:S02]  /*0890*/  SHF.R.U32.HI R130, RZ, 0x10, R31 ;  /* 0x00000010ff827819 */ /* 0x000fc4000001161f */
[----:B------:R-:W-:Y:S01]  /*08a0*/  FSEL R136, R136, RZ, !P3 ;  /* 0x000000ff88887208 */ /* 0x000fe20005800000 */
[----:B-----5:R0:W5:Y:S01]  /*08b0*/  @P0 LDG.E.64 R34, desc[UR14][R42.64] ;  /* 0x0000000e2a220981 */ /* 0x020162000c1e1b00 */
[----:B------:R-:W-:Y:S02]  /*08c0*/  MOV R134, R50 ;  /* 0x0000003200867202 */ /* 0x000fe40000000f00 */
        /* <DEDUP_REMOVED lines=17> */
[----:B------:R-:W-:Y:S02]  /*09e0*/  SHF.R.U64 R132, R50, 0x10, R51 ;  /* 0x0000001032847819 */ /* 0x000fe40000001233 */
[----:B0-----:R-:W-:Y:S01]  /*09f0*/  SHF.L.U32 R43, R134, 0x10, RZ ;  /* 0x00000010862b7819 */ /* 0x001fe200000006ff */
[----:B------:R-:W-:Y:S01]  /*0a00*/  FADD.FTZ R137, -R136, R137 ;  /* 0x0000008988897221 */ /* 0x000fe20000010100 */
[----:B------:R-:W-:Y:S02]  /*0a10*/  SHF.R.U32.HI R0, RZ, 0x10, R51 ;  /* 0x00000010ff007819 */ /* 0x000fe40000011633 */
[----:B------:R-:W-:Y:S02]  /*0a20*/  MOV R94, R48 ;  /* 0x00000030005e7202 */ /* 0x000fe40000000f00 */
[----:B------:R-:W-:Y:S02]  /*0a30*/  SHF.R.U64 R96, R48, 0x10, R49 ;  /* 0x0000001030607819 */ /* 0x000fe40000001231 */
[----:B------:R-:W-:-:S02]  /*0a40*/  MOV R103, R49 ;  /* 0x0000003100677202 */ /* 0x000fc40000000f00 */
[----:B------:R-:W-:Y:S01]  /*0a50*/  SHF.R.U32.HI R98, RZ, 0x10, R49 ;  /* 0x00000010ff627819 */ /* 0x000fe20000011631 */
[----:B-1----:R-:W-:Y:S01]  /*0a60*/  IMAD.WIDE.U32 R48, R95, 0x4, R26 ;  /* 0x000000045f307825 */ /* 0x002fe200078e001a */
[----:B------:R-:W-:-:S03]  /*0a70*/  MOV R133, R51 ;  /* 0x0000003300857202 */ /* 0x000fc60000000f00 */
[C---:B------:R-:W-:Y:S01]  /*0a80*/  FADD.FTZ R114, -R136.reuse, R114 ;  /* 0x0000007288727221 */ /* 0x040fe20000010100 */
[----:B------:R-:W-:Y:S01]  /*0a90*/  FADD.FTZ R131, -R136, R131 ;  /* 0x0000008388837221 */ /* 0x000fe20000010100 */
[----:B--2---:R-:W-:-:S04]  /*0aa0*/  @P0 IMAD.WIDE.U32 R24, R91, 0x8, R24 ;  /* 0x000000085b180825 */ /* 0x004fc800078e0018 */
        /* <DEDUP_REMOVED lines=17> */
[----:B------:R-:W-:Y:S01]  /*0bc0*/  FMUL.FTZ R134, R135, UR12 ;  /* 0x0000000c87867c20 */ /* 0x000fe20008410000 */
[----:B------:R-:W-:Y:S01]  /*0bd0*/  MOV R100, R46 ;  /* 0x0000002e00647202 */ /* 0x000fe20000000f00 */
[----:B------:R-:W-:Y:S01]  /*0be0*/  FMUL.FTZ R135, R20, R43 ;  /* 0x0000002b14877220 */ /* 0x000fe20000410000 */
[----:B------:R-:W-:Y:S01]  /*0bf0*/  SHF.R.U64 R102, R46, 0x10, R47 ;  /* 0x000000102e667819 */ /* 0x000fe2000000122f */
[----:B------:R-:W-:Y:S01]  /*0c00*/  IMAD.WIDE.U32 R50, R93, 0x4, R26 ;  /* 0x000000045d327825 */ /* 0x000fe200078e001a */
[----:B------:R-:W-:Y:S01]  /*0c10*/  MOV R105, R47 ;  /* 0x0000002f00697202 */ /* 0x000fe20000000f00 */
[----:B------:R0:W5:Y:S01]  /*0c20*/  LDG.E R48, desc[UR14][R48.64] ;  /* 0x0000000e30307981 */ /* 0x000162000c1e1900 */
[----:B------:R-:W-:Y:S01]  /*0c30*/  SHF.R.U32.HI R104, RZ, 0x10, R47 ;  /* 0x00000010ff687819 */ /* 0x000fe2000001162f */
[----:B------:R-:W-:Y:S01]  /*0c40*/  IMAD.WIDE.U32 R46, R97, 0x4, R26 ;  /* 0x00000004612e7825 */ /* 0x000fe200078e001a */
[----:B------:R-:W-:-:S03]  /*0c50*/  SHF.L.U32 R136, R0, 0x10, RZ ;  /* 0x0000001000887819 */ /* 0x000fc600000006ff */
[----:B------:R-:W-:Y:S01]  /*0c60*/  FMUL.FTZ R0, R137, UR12 ;  /* 0x0000000c89007c20 */ /* 0x000fe20008410000 */
[----:B------:R1:W5:Y:S01]  /*0c70*/  @P0 LDG.E.64 R38, desc[UR14][R24.64] ;  /* 0x0000000e18260981 */ /* 0x000362000c1e1b00 */
[----:B------:R-:W-:Y:S01]  /*0c80*/  SHF.L.U32 R133, R133, 0x10, RZ ;  /* 0x0000001085857819 */ /* 0x000fe200000006ff */
[----:B------:R-:W-:Y:S01]  /*0c90*/  FMUL.FTZ R114, R114, UR12 ;  /* 0x0000000c72727c20 */ /* 0x000fe20008410000 */
[----:B------:R-:W-:Y:S01]  /*0ca0*/  MOV R106, R44 ;  /* 0x0000002c006a7202 */ /* 0x000fe20000000f00 */
[----:B------:R2:W5:Y:S01]  /*0cb0*/  LDG.E R46, desc[UR14][R46.64] ;  /* 0x0000000e2e2e7981 */ /* 0x000562000c1e1900 */
[--C-:B------:R-:W-:Y:S01]  /*0cc0*/  SHF.R.U64 R107, R44, 0x10, R45.reuse ;  /* 0x000000102c6b7819 */ /* 0x100fe2000000122d */
[----:B0-----:R-:W-:Y:S01]  /*0cd0*/  FMUL.FTZ R49, R21, R132 ;  /* 0x0000008415317220 */ /* 0x001fe20000410000 */
[----:B------:R-:W-:Y:S01]  /*0ce0*/  MOV R109, R45 ;  /* 0x0000002d006d7202 */ /* 0x000fe20000000f00 */
[----:B------:R0:W5:Y:S01]  /*0cf0*/  LDG.E R50, desc[UR14][R50.64] ;  /* 0x0000000e32327981 */ /* 0x000162000c1e1900 */
[----:B------:R-:W-:Y:S01]  /*0d00*/  SHF.R.U32.HI R108, RZ, 0x10, R45 ;  /* 0x00000010ff6c7819 */ /* 0x000fe2000001162d */
[----:B-1----:R-:W-:Y:S01]  /*0d10*/  FADD.FTZ R24, RZ, R135 ;  /* 0x00000087ff187221 */ /* 0x002fe20000010000 */
[----:B------:R-:W-:-:S04]  /*0d20*/  IMAD.WIDE.U32 R44, R99, 0x4, R26 ;  /* 0x00000004632c7825 */ /* 0x000fc800078e001a */
[----:B------:R-:W-:Y:S01]  /*0d30*/  FFMA.FTZ R25, R0, R135, RZ ;  /* 0x0000008700197223 */ /* 0x000fe200000100ff */
[----:B------:R-:W1:Y:S01]  /*0d40*/  @P0 LDC.64 R28, c[0x0][0x438] ;  /* 0x00010e00ff1c0b82 */ /* 0x000e620000000a00 */
[----:B--2---:R-:W-:Y:S01]  /*0d50*/  FMUL.FTZ R47, R22, R133 ;  /* 0x00000085162f7220 */ /* 0x004fe20000410000 */
[----:B------:R-:W-:Y:S01]  /*0d60*/  FADD.FTZ R24, R49, R24 ;  /* 0x0000001831187221 */ /* 0x000fe20000010000 */
[----:B------:R-:W-:Y:S01]  /*0d70*/  FFMA.FTZ R25, R114, R49, R25 ;  /* 0x0000003172197223 */ /* 0x000fe20000010019 */
[----:B0-----:R-:W-:Y:S01]  /*0d80*/  SHF.L.U32 R51, R94, 0x10, RZ ;  /* 0x000000105e337819 */ /* 0x001fe200000006ff */
[----:B------:R-:W-:Y:S01]  /*0d90*/  IMAD.WIDE.U32 R26, R91, 0x4, R26 ;  /* 0x000000045b1a7825 */ /* 0x000fe200078e001a */
[----:B------:R-:W-:Y:S01]  /*0da0*/  SHF.L.U32 R94, R105, 0x10, RZ ;  /* 0x00000010695e7819 */ /* 0x000fe200000006ff */
[----:B------:R0:W5:Y:S01]  /*0db0*/  LDG.E R44, desc[UR14][R44.64] ;  /* 0x0000000e2c2c7981 */ /* 0x000162000c1e1900 */
[----:B------:R-:W-:Y:S01]  /*0dc0*/  SHF.L.U32 R105, R104, 0x10, RZ ;  /* 0x0000001068697819 */ /* 0x000fe200000006ff */
[----:B------:R-:W-:Y:S01]  /*0dd0*/  FADD.FTZ R24, R47, R24 ;  /* 0x000000182f187221 */ /* 0x000fe20000010000 */
[----:B------:R-:W-:Y:S01]  /*0de0*/  SHF.L.U32 R104, R109, 0x10, RZ ;  /* 0x000000106d687819 */ /* 0x000fe200000006ff */
[----:B------:R-:W-:Y:S01]  /*0df0*/  FFMA.FTZ R25, R134, R47, R25 ;  /* 0x0000002f86197223 */ /* 0x000fe20000010019 */
[----:B------:R-:W-:Y:S01]  /*0e00*/  SHF.L.U32 R109, R112, 0x10, RZ ;  /* 0x00000010706d7819 */ /* 0x000fe200000006ff */
[----:B------:R-:W-:Y:S01]  /*0e10*/  FMUL.FTZ R112, R131, UR12 ;  /* 0x0000000c83707c20 */ /* 0x000fe20008410000 */
[----:B------:R-:W-:Y:S01]  /*0e20*/  SHF.L.U32 R137, R100, 0x10, RZ ;  /* 0x0000001064897819 */ /* 0x000fe200000006ff */
[----:B------:R2:W5:Y:S01]  /*0e30*/  LDG.E R42, desc[UR14][R26.64] ;  /* 0x0000000e1a2a7981 */ /* 0x000562000c1e1900 */
[----:B------:R-:W3:Y:S01]  /*0e40*/  @P0 LDC.64 R30, c[0x0][0x438] ;  /* 0x00010e00ff1e0b82 */ /* 0x000ee20000000a00 */
[----:B0-----:R-:W-:Y:S01]  /*0e50*/  FMUL.FTZ R45, R23, R136 ;  /* 0x00000088172d7220 */ /* 0x001fe20000410000 */
[----:B------:R-:W-:-:S02]  /*0e60*/  SHF.L.U32 R100, R107, 0x10, RZ ;  /* 0x000000106b647819 */ /* 0x000fc400000006ff */
[----:B------:R-:W-:Y:S01]  /*0e70*/  SHF.L.U32 R107, R110, 0x10, RZ ;  /* 0x000000106e6b7819 */ /* 0x000fe200000006ff */
[----:B------:R-:W-:Y:S01]  /*0e80*/  FMUL.FTZ R131, R116, UR12 ;  /* 0x0000000c74837c20 */ /* 0x000fe20008410000 */
[----:B------:R-:W-:Y:S02]  /*0e90*/  SHF.L.U32 R96, R96, 0x10, RZ ;  /* 0x0000001060607819 */ /* 0x000fe400000006ff */
[----:B------:R-:W-:Y:S01]  /*0ea0*/  SHF.L.U32 R110, R113, 0x10, RZ ;  /* 0x00000010716e7819 */ /* 0x000fe200000006ff */
[----:B--2---:R-:W-:Y:S01]  /*0eb0*/  FADD.FTZ R26, R45, R24 ;  /* 0x000000182d1a7221 */ /* 0x004fe20000010000 */
[----:B------:R-:W-:Y:S01]  /*0ec0*/  FMUL.FTZ R113, R16, R51 ;  /* 0x0000003310717220 */ /* 0x000fe20000410000 */
[----:B------:R-:W-:Y:S01]  /*0ed0*/  FFMA.FTZ R24, R112, R45, R25 ;  /* 0x0000002d70187223 */ /* 0x000fe20000010019 */
[----:B------:R-:W-:Y:S01]  /*0ee0*/  SHF.L.U32 R139, R106, 0x10, RZ ;  /* 0x000000106a8b7819 */ /* 0x000fe200000006ff */
[----:B------:R-:W-:Y:S01]  /*0ef0*/  FMUL.FTZ R116, R115, UR12 ;  /* 0x0000000c73747c20 */ /* 0x000fe20008410000 */
[----:B------:R-:W-:Y:S01]  /*0f00*/  SHF.L.U32 R103, R103, 0x10, RZ ;  /* 0x0000001067677819 */ /* 0x000fe200000006ff */
[----:B------:R-:W-:Y:S01]  /*0f10*/  FADD.FTZ R26, R113, R26 ;  /* 0x0000001a711a7221 */ /* 0x000fe20000010000 */
[----:B------:R-:W-:Y:S01]  /*0f20*/  SHF.L.U32 R106, R111, 0x10, RZ ;  /* 0x000000106f6a7819 */ /* 0x000fe200000006ff */
        /* <DEDUP_REMOVED lines=64> */
[----:B------:R-:W2:Y:S04]  /*1330*/  SHFL.DOWN PT, R25, R24, 0x10, 0x1f ;  /* 0x0a001f0018197f89 */ /* 0x000ea800000e0000 */
[----:B------:R-:W4:Y:S01]  /*1340*/  SHFL.DOWN PT, R27, R26, 0x10, 0x1f ;  /* 0x0a001f001a1b7f89 */ /* 0x000f2200000e0000 */
[----:B-1----:R-:W-:-:S04]  /*1350*/  @P0 IMAD.WIDE.U32 R28, R99, 0x8, R28 ;  /* 0x00000008631c0825 */ /* 0x002fc800078e001c */
[----:B---3--:R-:W-:Y:S01]  /*1360*/  @P0 IMAD.WIDE.U32 R30, R93, 0x8, R30 ;  /* 0x000000085d1e0825 */ /* 0x008fe200078e001e */
[----:B------:R1:W5:Y:S04]  /*1370*/  @P0 LDG.E.64 R2, desc[UR14][R28.64] ;  /* 0x0000000e1c020981 */ /* 0x000368000c1e1b00 */
[----:B------:R3:W5:Y:S01]  /*1380*/  @P0 LDG.E.64 R36, desc[UR14][R30.64] ;  /* 0x0000000e1e240981 */ /* 0x000762000c1e1b00 */
[----:B--2---:R-:W-:Y:S01]  /*1390*/  FADD.FTZ R25, R24, R25 ;  /* 0x0000001918197221 */ /* 0x004fe20000010000 */
[----:B----4-:R-:W-:-:S04]  /*13a0*/  FADD.FTZ R27, R26, R27 ;  /* 0x0000001b1a1b7221 */ /* 0x010fc80000010000 */
[----:B-1----:R-:W1:Y:S04]  /*13b0*/  SHFL.DOWN PT, R28, R25, 0x8, 0x1f ;  /* 0x09001f00191c7f89 */ /* 0x002e6800000e0000 */
[----:B---3--:R-:W2:Y:S01]  /*13c0*/  SHFL.DOWN PT, R30, R27, 0x8, 0x1f ;  /* 0x09001f001b1e7f89 */ /* 0x008ea200000e0000 */
[----:B-1----:R-:W-:Y:S01]  /*13d0*/  FADD.FTZ R28, R25, R28 ;  /* 0x0000001c191c7221 */ /* 0x002fe20000010000 */
[----:B--2---:R-:W-:-:S04]  /*13e0*/  FADD.FTZ R30, R27, R30 ;  /* 0x0000001e1b1e7221 */ /* 0x004fc80000010000 */
[----:B------:R-:W1:Y:S04]  /*13f0*/  SHFL.DOWN PT, R29, R28, 0x4, 0x1f ;  /* 0x08801f001c1d7f89 */ /* 0x000e6800000e0000 */
[----:B------:R-:W2:Y:S01]  /*1400*/  SHFL.DOWN PT, R31, R30, 0x4, 0x1f ;  /* 0x08801f001e1f7f89 */ /* 0x000ea200000e0000 */
[----:B------:R-:W3:Y:S01]  /*1410*/  S2R R115, SR_TID.X ;  /* 0x0000000000737919 */ /* 0x000ee20000002100 */
[----:B0-----:R-:W-:-:S05]  /*1420*/  @P0 IMAD.WIDE.U32 R40, R97, 0x8, R40 ;  /* 0x0000000861280825 */ /* 0x001fca00078e0028 */
[----:B------:R0:W5:Y:S01]  /*1430*/  @P0 LDG.E.64 R32, desc[UR14][R40.64] ;  /* 0x0000000e28200981 */ /* 0x000162000c1e1b00 */
[----:B-1----:R-:W-:Y:S01]  /*1440*/  FADD.FTZ R29, R28, R29 ;  /* 0x0000001d1c1d7221 */ /* 0x002fe20000010000 */
[----:B--2---:R-:W-:-:S04]  /*1450*/  FADD.FTZ R31, R30, R31 ;  /* 0x0000001f1e1f7221 */ /* 0x004fc80000010000 */
[----:B------:R-:W1:Y:S04]  /*1460*/  SHFL.DOWN PT, R24, R29, 0x2, 0x1f ;  /* 0x08401f001d187f89 */ /* 0x000e6800000e0000 */
[----:B------:R-:W2:Y:S01]  /*1470*/  SHFL.DOWN PT, R26, R31, 0x2, 0x1f ;  /* 0x08401f001f1a7f89 */ /* 0x000ea200000e0000 */
[----:B0-----:R-:W0:Y:S01]  /*1480*/  S2R R40, SR_CgaCtaId ;  /* 0x0000000000287919 */ /* 0x001e220000008800 */
[----:B---3--:R-:W-:Y:S02]  /*1490*/  LOP3.LUT P2, RZ, R115, 0x1f, RZ, 0xc0, !PT ;  /* 0x0000001f73ff7812 */ /* 0x008fe4000784c0ff */
[----:B------:R-:W-:Y:S01]  /*14a0*/  PLOP3.LUT P0, PT, PT, PT, PT, 0x80, 0x8 ;  /* 0x000000000008781c */ /* 0x000fe20003f0f070 */
[----:B-1----:R-:W-:Y:S01]  /*14b0*/  FADD.FTZ R24, R29, R24 ;  /* 0x000000181d187221 */ /* 0x002fe20000010000 */
[----:B--2---:R-:W-:-:S04]  /*14c0*/  FADD.FTZ R26, R31, R26 ;  /* 0x0000001a1f1a7221 */ /* 0x004fc80000010000 */
[----:B------:R-:W1:Y:S04]  /*14d0*/  SHFL.DOWN PT, R25, R24, 0x1, 0x1f ;  /* 0x08201f0018197f89 */ /* 0x000e6800000e0000 */
[----:B------:R-:W2:Y:S01]  /*14e0*/  SHFL.DOWN PT, R41, R26, 0x1, 0x1f ;  /* 0x08201f001a297f89 */ /* 0x000ea200000e0000 */
[----:B------:R-:W-:Y:S02]  /*14f0*/  MOV R27, 0x400 ;  /* 0x00000400001b7802 */ /* 0x000fe40000000f00 */
[----:B------:R-:W-:Y:S02]  /*1500*/  @!P2 PLOP3.LUT P0, PT, P1, PT, PT, 0x80, 0x8 ;  /* 0x000000000008a81c */ /* 0x000fe40000f0f070 */
[----:B0-----:R-:W-:Y:S02]  /*1510*/  LEA R28, R40, R27, 0x18 ;  /* 0x0000001b281c7211 */ /* 0x001fe400078ec0ff */
[----:B------:R-:W-:-:S02]  /*1520*/  @!P2 SHF.R.U32.HI R29, RZ, 0x2, R115 ;  /* 0x00000002ff1da819 */ /* 0x000fc40000011673 */
[----:B------:R-:W-:Y:S02]  /*1530*/  IADD3 R154, PT, PT, R28, 0x2820, RZ ;  /* 0x000028201c9a7810 */ /* 0x000fe40007ffe0ff */
[----:B------:R-:W-:Y:S02]  /*1540*/  @!P2 LOP3.LUT R29, R29, 0x18, RZ, 0xc0, !PT ;  /* 0x000000181d1da812 */ /* 0x000fe400078ec0ff */
[----:B------:R-:W-:-:S03]  /*1550*/  @!P2 MOV R27, R154 ;  /* 0x0000009a001ba202 */ /* 0x000fc60000000f00 */
[----:B------:R-:W-:Y:S01]  /*1560*/  @!P0 IADD3 R27, PT, PT, R28, 0x2800, RZ ;  /* 0x000028001c1b8810 */ /* 0x000fe20007ffe0ff */
[----:B-1----:R-:W-:-:S03]  /*1570*/  FADD.FTZ R40, R24, R25 ;  /* 0x0000001918287221 */ /* 0x002fc60000010000 */
[----:B------:R-:W-:Y:S01]  /*1580*/  @!P2 IADD3 R130, PT, PT, R29, R27, RZ ;  /* 0x0000001b1d82a210 */ /* 0x000fe20007ffe0ff */
[----:B--2---:R-:W-:-:S05]  /*1590*/  FADD.FTZ R41, R26, R41 ;  /* 0x000000291a297221 */ /* 0x004fca0000010000 */
        /* <DEDUP_REMOVED lines=98> */
[----:B------:R-:W-:Y:S01]  /*1bc0*/  FMUL.FTZ R28, R28, UR22 ;  /* 0x000000161c1c7c20 */ /* 0x000fe20008410000 */
[--C-:B------:R-:W-:Y:S01]  /*1bd0*/  FFMA.FTZ R134, R134, UR13, R24.reuse ;  /* 0x0000000d86867c23 */ /* 0x100fe20008010018 */
[----:B------:R-:W-:Y:S01]  /*1be0*/  FMUL.FTZ R116, R116, UR4 ;  /* 0x0000000474747c20 */ /* 0x000fe20008410000 */
[----:B------:R-:W-:Y:S01]  /*1bf0*/  FSEL R30, R112, RZ, P0 ;  /* 0x000000ff701e7208 */ /* 0x000fe20000000000 */
[----:B------:R-:W-:Y:S01]  /*1c00*/  FMUL.FTZ R25, R25, UR12 ;  /* 0x0000000c19197c20 */ /* 0x000fe20008410000 */
[----:B------:R-:W-:Y:S01]  /*1c10*/  LOP3.LUT P0, RZ, R46, 0xff, RZ, 0xc0, !PT ;  /* 0x000000ff2eff7812 */ /* 0x000fe2000780c0ff */
[----:B------:R-:W-:Y:S01]  /*1c20*/  FADD.FTZ R143, R120, -R143 ;  /* 0x8000008f788f7221 */ /* 0x000fe20000010000 */
[----:B------:R-:W-:Y:S01]  /*1c30*/  LOP3.LUT P2, RZ, R44, 0xff0000, RZ, 0xc0, !PT ;  /* 0x00ff00002cff7812 */ /* 0x000fe2000784c0ff */
[----:B------:R-:W-:Y:S01]  /*1c40*/  FFMA.FTZ R44, R119, UR13, R24 ;  /* 0x0000000d772c7c23 */ /* 0x000fe20008010018 */
[----:B------:R-:W-:Y:S01]  /*1c50*/  FADD.FTZ R134, R47, -R134 ;  /* 0x800000862f867221 */ /* 0x000fe20000010000 */
[----:B------:R-:W-:Y:S01]  /*1c60*/  FSEL R28, R28, RZ, P0 ;  /* 0x000000ff1c1c7208 */ /* 0x000fe20000000000 */
[----:B------:R-:W-:Y:S01]  /*1c70*/  FMUL.FTZ R116, R116, UR22 ;  /* 0x0000001674747c20 */ /* 0x000fe20008410000 */
[----:B------:R-:W-:Y:S01]  /*1c80*/  LOP3.LUT P0, RZ, R46, 0xff00, RZ, 0xc0, !PT ;  /* 0x0000ff002eff7812 */ /* 0x000fe2000780c0ff */
[----:B------:R-:W-:Y:S01]  /*1c90*/  FMUL.FTZ R25, R25, UR4 ;  /* 0x0000000419197c20 */ /* 0x000fe20008410000 */
[----:B------:R-:W-:Y:S01]  /*1ca0*/  FMUL.FTZ R143, R143, UR12 ;  /* 0x0000000c8f8f7c20 */ /* 0x000fe20008410000 */
[----:B------:R-:W-:Y:S01]  /*1cb0*/  FADD.FTZ R44, R117, -R44 ;  /* 0x8000002c752c7221 */ /* 0x000fe20000010000 */
[----:B------:R-:W-:Y:S01]  /*1cc0*/  FMUL.FTZ R134, R134, UR12 ;  /* 0x0000000c86867c20 */ /* 0x000fe20008410000 */
[--C-:B------:R-:W-:Y:S01]  /*1cd0*/  FFMA.FTZ R121, R121, UR13, R24.reuse ;  /* 0x0000000d79797c23 */ /* 0x100fe20008010018 */
[----:B------:R-:W-:Y:S01]  /*1ce0*/  FSEL R29, R116, RZ, P0 ;  /* 0x000000ff741d7208 */ /* 0x000fe20000000000 */
[----:B------:R-:W-:Y:S01]  /*1cf0*/  FMUL.FTZ R25, R25, UR22 ;  /* 0x0000001619197c20 */ /* 0x000fe20008410000 */
[--C-:B------:R-:W-:Y:S01]  /*1d00*/  FFMA.FTZ R141, R141, UR13, R24.reuse ;  /* 0x0000000d8d8d7c23 */ /* 0x100fe20008010018 */
[----:B------:R-:W-:Y:S01]  /*1d10*/  ISETP.GE.U32.AND P0, PT, R46, 0x1000000, PT ;  /* 0x010000002e00780c */ /* 0x000fe20003f06070 */
[----:B------:R-:W-:Y:S01]  /*1d20*/  FMUL.FTZ R143, R143, UR4 ;  /* 0x000000048f8f7c20 */ /* 0x000fe20008410000 */
[----:B------:R-:W-:Y:S01]  /*1d30*/  FMUL.FTZ R44, R44, UR12 ;  /* 0x0000000c2c2c7c20 */ /* 0x000fe20008410000 */
[----:B------:R-:W-:Y:S01]  /*1d40*/  FMUL.FTZ R134, R134, UR4 ;  /* 0x0000000486867c20 */ /* 0x000fe20008410000 */
[----:B------:R-:W-:Y:S01]  /*1d50*/  FADD.FTZ R121, R122, -R121 ;  /* 0x800000797a797221 */ /* 0x000fe20000010000 */
[--C-:B------:R-:W-:Y:S01]  /*1d60*/  FFMA.FTZ R124, R124, UR13, R24.reuse ;  /* 0x0000000d7c7c7c23 */ /* 0x100fe20008010018 */
[----:B------:R-:W-:Y:S01]  /*1d70*/  FADD.FTZ R141, R138, -R141 ;  /* 0x8000008d8a8d7221 */ /* 0x000fe20000010000 */
        /* <DEDUP_REMOVED lines=8> */
[----:B------:R-:W-:Y:S01]  /*1e00*/  FMUL.FTZ R141, R141, UR12 ;  /* 0x0000000c8d8d7c20 */ /* 0x000fe20008410000 */
[----:B------:R-:W-:Y:S01]  /*1e10*/  FADD.FTZ R142, R142, -R31 ;  /* 0x8000001f8e8e7221 */ /* 0x000fe20000010000 */
[--C-:B------:R-:W-:Y:S01]  /*1e20*/  FFMA.FTZ R123, R123, UR13, R24.reuse ;  /* 0x0000000d7b7b7c23 */ /* 0x100fe20008010018 */
[----:B------:R-:W-:Y:S01]  /*1e30*/  FSEL R31, R143, RZ, P0 ;  /* 0x000000ff8f1f7208 */ /* 0x000fe20000000000 */
[----:B------:R-:W-:Y:S01]  /*1e40*/  FMUL.FTZ R44, R44, UR22 ;  /* 0x000000162c2c7c20 */ /* 0x000fe20008410000 */
[----:B------:R-:W-:Y:S01]  /*1e50*/  LOP3.LUT P0, RZ, R48, 0xff00, RZ, 0xc0, !PT ;  /* 0x0000ff0030ff7812 */ /* 0x000fe2000780c0ff */
[----:B------:R-:W-:Y:S01]  /*1e60*/  FMUL.FTZ R121, R121, UR4 ;  /* 0x0000000479797c20 */ /* 0x000fe20008410000 */
[----:B------:R-:W-:Y:S01]  /*1e70*/  FSEL R27, R134, RZ, P2 ;  /* 0x000000ff861b7208 */ /* 0x000fe20001000000 */
[----:B------:R-:W-:Y:S01]  /*1e80*/  FMUL.FTZ R124, R124, UR12 ;  /* 0x0000000c7c7c7c20 */ /* 0x000fe20008410000 */
[----:B------:R-:W-:Y:S01]  /*1e90*/  LOP3.LUT P2, RZ, R46, 0xff0000, RZ, 0xc0, !PT ;  /* 0x00ff00002eff7812 */ /* 0x000fe2000784c0ff */
[----:B------:R-:W-:Y:S01]  /*1ea0*/  FMUL.FTZ R141, R141, UR4 ;  /* 0x000000048d8d7c20 */ /* 0x000fe20008410000 */
[----:B------:R-:W-:Y:S01]  /*1eb0*/  FADD.FTZ R123, R146, -R123 ;  /* 0x8000007b927b7221 */ /* 0x000fe20000010000 */
[----:B------:R-:W-:Y:S01]  /*1ec0*/  FFMA.FTZ R46, R125, UR13, R24 ;  /* 0x0000000d7d2e7c23 */ /* 0x000fe20008010018 */
[----:B------:R-:W-:Y:S01]  /*1ed0*/  FSEL R43, R44, RZ, P0 ;  /* 0x000000ff2c2b7208 */ /* 0x000fe20000000000 */
[----:B------:R-:W-:Y:S01]  /*1ee0*/  FMUL.FTZ R121, R121, UR22 ;  /* 0x0000001679797c20 */ /* 0x000fe20008410000 */
[----:B------:R-:W-:Y:S01]  /*1ef0*/  ISETP.GE.U32.AND P0, PT, R48, 0x1000000, PT ;  /* 0x010000003000780c */ /* 0x000fe20003f06070 */
[----:B------:R-:W-:Y:S01]  /*1f00*/  FMUL.FTZ R124, R124, UR4 ;  /* 0x000000047c7c7c20 */ /* 0x000fe20008410000 */
[----:B------:R-:W-:Y:S01]  /*1f10*/  FMUL.FTZ R141, R141, UR22 ;  /* 0x000000168d8d7c20 */ /* 0x000fe20008410000 */
[----:B------:R-:W-:Y:S01]  /*1f20*/  FMUL.FTZ R123, R123, UR12 ;  /* 0x0000000c7b7b7c20 */ /* 0x000fe20008410000 */
[----:B------:R-:W-:Y:S01]  /*1f30*/  FADD.FTZ R46, R147, -R46 ;  /* 0x8000002e932e7221 */ /* 0x000fe20000010000 */
[--C-:B------:R-:W-:Y:S01]  /*1f40*/  FFMA.FTZ R45, R152, UR13, R24.reuse ;  /* 0x0000000d982d7c23 */ /* 0x100fe20008010018 */
[----:B------:R-:W-:Y:S01]  /*1f50*/  FSEL R121, R121, RZ, P0 ;  /* 0x000000ff79797208 */ /* 0x000fe20000000000 */
[----:B------:R-:W-:Y:S01]  /*1f60*/  FMUL.FTZ R124, R124, UR22 ;  /* 0x000000167c7c7c20 */ /* 0x000fe20008410000 */
[----:B------:R0:W-:Y:S01]  /*1f70*/  F2F.BF16.F32 R41, R25 ;  /* 0x0000001900297304 */ /* 0x0001e20000202000 */
[----:B------:R-:W-:Y:S01]  /*1f80*/  LOP3.LUT P0, RZ, R50, 0xff, RZ, 0xc0, !PT ;  /* 0x000000ff32ff7812 */ /* 0x000fe2000780c0ff */
[----:B------:R-:W-:Y:S01]  /*1f90*/  FMUL.FTZ R123, R123, UR4 ;  /* 0x000000047b7b7c20 */ /* 0x000fe20008410000 */
[----:B------:R-:W-:Y:S01]  /*1fa0*/  FSEL R40, R141, RZ, P2 ;  /* 0x000000ff8d287208 */ /* 0x000fe20001000000 */
[----:B------:R-:W-:Y:S01]  /*1fb0*/  FADD.FTZ R45, R128, -R45 ;  /* 0x8000002d802d7221 */ /* 0x000fe20000010000 */
[----:B------:R-:W-:Y:S01]  /*1fc0*/  LOP3.LUT P2, RZ, R48, 0xff0000, RZ, 0xc0, !PT ;  /* 0x00ff000030ff7812 */ /* 0x000fe2000784c0ff */
[----:B------:R-:W-:Y:S01]  /*1fd0*/  FFMA.FTZ R48, R153, UR13, R24 ;  /* 0x0000000d99307c23 */ /* 0x000fe20008010018 */
[----:B------:R-:W-:Y:S01]  /*1fe0*/  FSEL R44, R124, RZ, P0 ;  /* 0x000000ff7c2c7208 */ /* 0x000fe20000000000 */
[----:B------:R-:W-:Y:S01]  /*1ff0*/  FMUL.FTZ R123, R123, UR22 ;  /* 0x000000167b7b7c20 */ /* 0x000fe20008410000 */
[----:B0-----:R-:W-:Y:S01]  /*2000*/  FMUL.FTZ R25, R46, UR12 ;  /* 0x0000000c2e197c20 */ /* 0x001fe20008410000 */
[C---:B------:R-:W-:Y:S01]  /*2010*/  LOP3.LUT P0, RZ, R50.reuse, 0xff00, RZ, 0xc0, !PT ;  /* 0x0000ff0032ff7812 */ /* 0x040fe2000780c0ff */
[----:B------:R-:W-:Y:S01]  /*2020*/  FMUL.FTZ R45, R45, UR12 ;  /* 0x0000000c2d2d7c20 */ /* 0x000fe20008410000 */
[----:B------:R-:W-:Y:S01]  /*2030*/  FADD.FTZ R48, R129, -R48 ;  /* 0x8000003081307221 */ /* 0x000fe20000010000 */
[----:B------:R-:W-:Y:S01]  /*2040*/  FMUL.FTZ R25, R25, UR4 ;  /* 0x0000000419197c20 */ /* 0x000fe20008410000 */
[--C-:B------:R-:W-:Y:S01]  /*2050*/  FFMA.FTZ R151, R151, UR13, R24.reuse ;  /* 0x0000000d97977c23 */ /* 0x100fe20008010018 */
[----:B------:R-:W-:Y:S01]  /*2060*/  FSEL R123, R123, RZ, P0 ;  /* 0x000000ff7b7b7208 */ /* 0x000fe20000000000 */
[----:B------:R-:W-:Y:S01]  /*2070*/  FMUL.FTZ R45, R45, UR4 ;  /* 0x000000042d2d7c20 */ /* 0x000fe20008410000 */
[----:B------:R-:W-:Y:S01]  /*2080*/  FMUL.FTZ R25, R25, UR22 ;  /* 0x0000001619197c20 */ /* 0x000fe20008410000 */
[----:B------:R-:W-:Y:S01]  /*2090*/  ISETP.GE.U32.AND P0, PT, R50, 0x1000000, PT ;  /* 0x010000003200780c */ /* 0x000fe20003f06070 */
[--C-:B------:R-:W-:Y:S01]  /*20a0*/  FFMA.FTZ R126, R126, UR13, R24.reuse ;  /* 0x0000000d7e7e7c23 */ /* 0x100fe20008010018 */
[----:B------:R-:W-:Y:S01]  /*20b0*/  FMUL.FTZ R48, R48, UR12 ;  /* 0x0000000c30307c20 */ /* 0x000fe20008410000 */
[----:B------:R-:W-:Y:S01]  /*20c0*/  FADD.FTZ R151, R150, -R151 ;  /* 0x8000009796977221 */ /* 0x000fe20000010000 */
[----:B------:R-:W-:Y:S01]  /*20d0*/  FFMA.FTZ R127, R127, UR13, R24 ;  /* 0x0000000d7f7f7c23 */ /* 0x000fe20008010018 */
[----:B------:R-:W-:Y:S01]  /*20e0*/  FMUL.FTZ R142, R142, UR12 ;  /* 0x0000000c8e8e7c20 */ /* 0x000fe20008410000 */
[----:B------:R-:W-:Y:S01]  /*20f0*/  FSEL R25, R25, RZ, P0 ;  /* 0x000000ff19197208 */ /* 0x000fe20000000000 */
[----:B------:R-:W-:Y:S01]  /*2100*/  FMUL.FTZ R47, R45, UR22 ;  /* 0x000000162d2f7c20 */ /* 0x000fe20008410000 */
[----:B------:R-:W-:Y:S01]  /*2110*/  FADD.FTZ R126, R149, -R126 ;  /* 0x8000007e957e7221 */ /* 0x000fe20000010000 */
[----:B------:R-:W-:Y:S01]  /*2120*/  LOP3.LUT P0, RZ, R42, 0xff0000, RZ, 0xc0, !PT ;  /* 0x00ff00002aff7812 */ /* 0x000fe2000780c0ff */
[----:B------:R-:W-:Y:S01]  /*2130*/  FMUL.FTZ R48, R48, UR4 ;  /* 0x0000000430307c20 */ /* 0x000fe20008410000 */
[----:B------:R-:W-:Y:S01]  /*2140*/  FMUL.FTZ R151, R151, UR12 ;  /* 0x0000000c97977c20 */ /* 0x000fe20008410000 */
[----:B------:R-:W-:Y:S01]  /*2150*/  FADD.FTZ R127, R148, -R127 ;  /* 0x8000007f947f7221 */ /* 0x000fe20000010000 */
[----:B------:R-:W-:Y:S01]  /*2160*/  FMUL.FTZ R142, R142, UR4 ;  /* 0x000000048e8e7c20 */ /* 0x000fe20008410000 */
[----:B------:R-:W-:Y:S01]  /*2170*/  FMUL.FTZ R126, R126, UR12 ;  /* 0x0000000c7e7e7c20 */ /* 0x000fe20008410000 */
[----:B------:R-:W-:Y:S01]  /*2180*/  FSEL R47, R47, RZ, P0 ;  /* 0x000000ff2f2f7208 */ /* 0x000fe20000000000 */
[----:B------:R-:W-:Y:S01]  /*2190*/  FMUL.FTZ R48, R48, UR22 ;  /* 0x0000001630307c20 */ /* 0x000fe20008410000 */
[----:B------:R-:W-:Y:S01]  /*21a0*/  ISETP.GE.U32.AND P0, PT, R42, 0x1000000, PT ;  /* 0x010000002a00780c */ /* 0x000fe20003f06070 */
[----:B------:R-:W-:Y:S01]  /*21b0*/  FMUL.FTZ R151, R151, UR4 ;  /* 0x0000000497977c20 */ /* 0x000fe20008410000 */
[----:B------:R-:W-:Y:S01]  /*21c0*/  FMUL.FTZ R127, R127, UR12 ;  /* 0x0000000c7f7f7c20 */ /* 0x000fe20008410000 */
[----:B------:R-:W-:Y:S01]  /*21d0*/  FMUL.FTZ R142, R142, UR22 ;  /* 0x000000168e8e7c20 */ /* 0x000fe20008410000 */
[----:B------:R-:W-:Y:S01]  /*21e0*/  FMUL.FTZ R126, R126, UR4 ;  /* 0x000000047e7e7c20 */ /* 0x000fe20008410000 */
[----:B------:R-:W-:Y:S01]  /*21f0*/  FSEL R48, R48, RZ, P0 ;  /* 0x000000ff30307208 */ /* 0x000fe20000000000 */
[----:B------:R-:W-:Y:S01]  /*2200*/  FMUL.FTZ R151, R151, UR22 ;  /* 0x0000001697977c20 */ /* 0x000fe20008410000 */
[----:B------:R-:W-:Y:S01]  /*2210*/  LOP3.LUT P0, RZ, R42, 0xff00, RZ, 0xc0, !PT ;  /* 0x0000ff002aff7812 */ /* 0x000fe2000780c0ff */
[----:B------:R-:W-:Y:S01]  /*2220*/  FMUL.FTZ R127, R127, UR4 ;  /* 0x000000047f7f7c20 */ /* 0x000fe20008410000 */
[----:B------:R-:W-:Y:S01]  /*2230*/  FSEL R142, R142, RZ, P2 ;  /* 0x000000ff8e8e7208 */ /* 0x000fe20001000000 */
[----:B------:R-:W-:Y:S01]  /*2240*/  FMUL.FTZ R126, R126, UR22 ;  /* 0x000000167e7e7c20 */ /* 0x000fe20008410000 */
[----:B------:R-:W0:Y:S01]  /*2250*/  F2F.BF16.F32 R40, R40 ;  /* 0x0000002800287304 */ /* 0x000e220000202000 */
[----:B------:R-:W-:Y:S01]  /*2260*/  LOP3.LUT P2, RZ, R50, 0xff0000, RZ, 0xc0, !PT ;  /* 0x00ff000032ff7812 */ /* 0x000fe2000784c0ff */
[----:B------:R-:W-:Y:S01]  /*2270*/  FMUL.FTZ R127, R127, UR22 ;  /* 0x000000167f7f7c20 */ /* 0x000fe20008410000 */
[----:B------:R-:W-:-:S02]  /*2280*/  FSEL R151, R151, RZ, P0 ;  /* 0x000000ff97977208 */ /* 0x000fc40000000000 */
[----:B------:R-:W-:Y:S02]  /*2290*/  LOP3.LUT P0, RZ, R42, 0xff, RZ, 0xc0, !PT ;  /* 0x000000ff2aff7812 */ /* 0x000fe4000780c0ff */
[----:B------:R-:W-:Y:S01]  /*22a0*/  FSEL R126, R126, RZ, P2 ;  /* 0x000000ff7e7e7208 */ /* 0x000fe20001000000 */
[----:B------:R-:W1:Y:S01]  /*22b0*/  F2F.BF16.F32 R29, R29 ;  /* 0x0000001d001d7304 */ /* 0x000e620000202000 */
[----:B------:R-:W-:Y:S02]  /*22c0*/  FSEL R127, R127, RZ, P0 ;  /* 0x000000ff7f7f7208 */ /* 0x000fe40000000000 */
[----:B0-----:R-:W-:-:S05]  /*22d0*/  PRMT R49, R40, 0x5410, R41 ;  /* 0x0000541028317816 */ /* 0x001fca0000000029 */
[----:B------:R0:W-:Y:S01]  /*22e0*/  F2F.BF16.F32 R45, R25 ;  /* 0x00000019002d7304 */ /* 0x0001e20000202000 */
[----:B-1----:R-:W-:-:S07]  /*22f0*/  IMAD.WIDE.U32 R40, R29, 0x10000, RZ ;  /* 0x000100001d287825 */ /* 0x002fce00078e00ff */
[----:B------:R-:W-:Y:S01]  /*2300*/  F2F.BF16.F32 R27, R27 ;  /* 0x0000001b001b7304 */ /* 0x000fe20000202000 */
[----:B0-----:R-:W0:Y:S01]  /*2310*/  LDC.64 R24, c[0x0][0x468] ;  /* 0x00011a00ff187b82 */ /* 0x001e220000000a00 */
[----:B------:R-:W-:-:S06]  /*2320*/  LOP3.LUT R29, R49, R41, RZ, 0xfc, !PT ;  /* 0x00000029311d7212 */ /* 0x000fcc00078efcff */
[----:B------:R-:W1:Y:S08]  /*2330*/  F2F.BF16.F32 R30, R30 ;  /* 0x0000001e001e7304 */ /* 0x000e700000202000 */
[----:B------:R-:W2:Y:S01]  /*2340*/  F2F.BF16.F32 R28, R28 ;  /* 0x0000001c001c7304 */ /* 0x000ea20000202000 */
[----:B-1----:R-:W-:-:S07]  /*2350*/  PRMT R103, R27, 0x5410, R30 ;  /* 0x000054101b677816 */ /* 0x002fce000000001e */
[----:B------:R-:W1:Y:S01]  /*2360*/  F2F.BF16.F32 R43, R43 ;  /* 0x0000002b002b7304 */ /* 0x000e620000202000 */
[----:B--2---:R-:W-:-:S07]  /*2370*/  LOP3.LUT R28, R40, R28, RZ, 0xfc, !PT ;  /* 0x0000001c281c7212 */ /* 0x004fce00078efcff */
[----:B------:R-:W2:Y:S01]  /*2380*/  F2F.BF16.F32 R26, R26 ;  /* 0x0000001a001a7304 */ /* 0x000ea20000202000 */
[----:B-1----:R-:W-:-:S07]  /*2390*/  IMAD.WIDE.U32 R42, R43, 0x10000, RZ ;  /* 0x000100002b2a7825 */ /* 0x002fce00078e00ff */
[----:B------:R-:W1:Y:S01]  /*23a0*/  F2F.BF16.F32 R151, R151 ;  /* 0x0000009700977304 */ /* 0x000e620000202000 */
[----:B--2---:R-:W-:-:S07]  /*23b0*/  IMAD.WIDE.U32 R26, R26, 0x10000, RZ ;  /* 0x000100001a1a7825 */ /* 0x004fce00078e00ff */
[----:B------:R-:W-:Y:S01]  /*23c0*/  F2F.BF16.F32 R47, R47 ;  /* 0x0000002f002f7304 */ /* 0x000fe20000202000 */
[----:B------:R-:W-:Y:S01]  /*23d0*/  LOP3.LUT R27, R103, R27, RZ, 0xfc, !PT ;  /* 0x0000001b671b7212 */ /* 0x000fe200078efcff */
[----:B-1----:R-:W-:-:S06]  /*23e0*/  IMAD.WIDE.U32 R40, R151, 0x10000, RZ ;  /* 0x0001000097287825 */ /* 0x002fcc00078e00ff */
[----:B------:R-:W1:Y:S08]  /*23f0*/  F2F.BF16.F32 R48, R48 ;  /* 0x0000003000307304 */ /* 0x000e700000202000 */
[----:B------:R-:W-:Y:S01]  /*2400*/  F2F.BF16.F32 R142, R142 ;  /* 0x0000008e008e7304 */ /* 0x000fe20000202000 */
[----:B-1----:R-:W-:-:S07]  /*2410*/  PRMT R51, R47, 0x5410, R48 ;  /* 0x000054102f337816 */ /* 0x002fce0000000030 */
[----:B------:R-:W1:Y:S01]  /*2420*/  F2F.BF16.F32 R121, R121 ;  /* 0x0000007900797304 */ /* 0x000e620000202000 */
[----:B------:R-:W-:-:S07]  /*2430*/  LOP3.LUT R51, R51, R41, RZ, 0xfc, !PT ;  /* 0x0000002933337212 */ /* 0x000fce00078efcff */
[----:B------:R-:W2:Y:S01]  /*2440*/  F2F.BF16.F32 R46, R123 ;  /* 0x0000007b002e7304 */ /* 0x000ea20000202000 */
[----:B-1----:R-:W-:-:S07]  /*2450*/  PRMT R121, R142, 0x5410, R121 ;  /* 0x000054108e797816 */ /* 0x002fce0000000079 */
[----:B------:R-:W1:Y:S01]  /*2460*/  F2F.BF16.F32 R126, R126 ;  /* 0x0000007e007e7304 */ /* 0x000e620000202000 */
[----:B------:R-:W-:Y:S01]  /*2470*/  LOP3.LUT R49, R121, R43, RZ, 0xfc, !PT ;  /* 0x0000002b79317212 */ /* 0x000fe200078efcff */
[----:B--2---:R-:W-:-:S06]  /*2480*/  IMAD.WIDE.U32 R46, R46, 0x10000, RZ ;  /* 0x000100002e2e7825 */ /* 0x004fcc00078e00ff */
[----:B------:R-:W2:Y:S01]  /*2490*/  F2F.BF16.F32 R31, R31 ;  /* 0x0000001f001f7304 */ /* 0x000ea20000202000 */
[----:B-1----:R-:W-:-:S07]  /*24a0*/  PRMT R45, R126, 0x5410, R45 ;  /* 0x000054107e2d7816 */ /* 0x002fce000000002d */
[----:B------:R-:W1:Y:S01]  /*24b0*/  F2F.BF16.F32 R0, R0 ;  /* 0x0000000000007304 */ /* 0x000e620000202000 */
[----:B------:R-:W-:Y:S02]  /*24c0*/  LOP3.LUT R47, R45, R47, RZ, 0xfc, !PT ;  /* 0x0000002f2d2f7212 */ /* 0x000fe400078efcff */
[----:B--2---:R-:W-:-:S05]  /*24d0*/  LOP3.LUT R48, R42, R31, RZ, 0xfc, !PT ;  /* 0x0000001f2a307212 */ /* 0x004fca00078efcff */
[----:B------:R-:W2:Y:S01]  /*24e0*/  F2F.BF16.F32 R127, R127 ;  /* 0x0000007f007f7304 */ /* 0x000ea20000202000 */
[----:B0-----:R-:W-:-:S04]  /*24f0*/  IMAD.WIDE.U32 R30, R99, 0x8, R24 ;  /* 0x00000008631e7825 */ /* 0x001fc800078e0018 */
[--C-:B------:R-:W-:Y:S01]  /*2500*/  IMAD.WIDE.U32 R42, R95, 0x8, R24.reuse ;  /* 0x000000085f2a7825 */ /* 0x100fe200078e0018 */
[----:B-1----:R-:W-:Y:S02]  /*2510*/  LOP3.LUT R26, R26, R0, RZ, 0xfc, !PT ;  /* 0x000000001a1a7212 */ /* 0x002fe400078efcff */
[----:B------:R-:W0:Y:S03]  /*2520*/  F2F.BF16.F32 R44, R44 ;  /* 0x0000002c002c7304 */ /* 0x000e260000202000 */
[----:B------:R1:W-:Y:S01]  /*2530*/  STG.E.64 desc[UR14][R30.64], R26 ;  /* 0x0000001a1e007986 */ /* 0x0003e2000c101b0e */
[----:B--2---:R-:W-:Y:S01]  /*2540*/  LOP3.LUT R50, R40, R127, RZ, 0xfc, !PT ;  /* 0x0000007f28327212 */ /* 0x004fe200078efcff */
[----:B------:R-:W-:-:S05]  /*2550*/  IMAD.WIDE.U32 R40, R97, 0x8, R24 ;  /* 0x0000000861287825 */ /* 0x000fca00078e0018 */
[----:B------:R1:W-:Y:S01]  /*2560*/  STG.E.64 desc[UR14][R40.64], R28 ;  /* 0x0000001c28007986 */ /* 0x0003e2000c101b0e */
[----:B0-----:R-:W-:Y:S01]  /*2570*/  LOP3.LUT R46, R46, R44, RZ, 0xfc, !PT ;  /* 0x0000002c2e2e7212 */ /* 0x001fe200078efcff */
[--C-:B------:R-:W-:Y:S02]  /*2580*/  IMAD.WIDE.U32 R44, R93, 0x8, R24.reuse ;  /* 0x000000085d2c7825 */ /* 0x100fe400078e0018 */
[----:B------:R1:W-:Y:S02]  /*2590*/  STG.E.64 desc[UR14][R42.64], R48 ;  /* 0x000000302a007986 */ /* 0x0003e4000c101b0e */
[----:B------:R-:W-:Y:S02]  /*25a0*/  IMAD.WIDE.U32 R24, R91, 0x8, R24 ;  /* 0x000000085b187825 */ /* 0x000fe400078e0018 */
[----:B------:R1:W-:Y:S04]  /*25b0*/  STG.E.64 desc[UR14][R44.64], R46 ;  /* 0x0000002e2c007986 */ /* 0x0003e8000c101b0e */
[----:B------:R1:W-:Y:S01]  /*25c0*/  STG.E.64 desc[UR14][R24.64], R50 ;  /* 0x0000003218007986 */ /* 0x0003e2000c101b0e */
[----:B------:R-:W-:Y:S05]  /*25d0*/  BRA `(.L_x_2802) ;  /* 0x0000002c00e07947 */ /* 0x000fea0003800000 */
.L_x_2801:
        /* <DEDUP_REMOVED lines=12> */
[----:B------:R0:W-:Y:S01]  /*26a0*/  F2F.BF16.F32 R0, R100 ;  /* 0x0000006400007304 */ /* 0x0001e20000202000 */
[--C-:B------:R-:W-:Y:S01]  /*26b0*/  FFMA.FTZ R26, R131, UR13, R24.reuse ;  /* 0x0000000d831a7c23 */ /* 0x100fe20008010018 */
[--C-:B------:R-:W-:Y:S01]  /*26c0*/  FFMA.FTZ R141, R141, UR13, R24.reuse ;  /* 0x0000000d8d8d7c23 */ /* 0x100fe20008010018 */
[----:B------:R-:W-:Y:S01]  /*26d0*/  FMUL.FTZ R106, R106, UR12 ;  /* 0x0000000c6a6a7c20 */ /* 0x000fe20008410000 */
[----:B------:R-:W-:Y:S01]  /*26e0*/  FFMA.FTZ R94, R119, UR13, R24 ;  /* 0x0000000d775e7c23 */ /* 0x000fe20008010018 */
[----:B------:R-:W-:Y:S01]  /*26f0*/  FADD.FTZ R26, R113, -R26 ;  /* 0x8000001a711a7221 */ /* 0x000fe20000010000 */
[----:B------:R-:W-:Y:S01]  /*2700*/  FADD.FTZ R51, R138, -R141 ;  /* 0x8000008d8a337221 */ /* 0x000fe20000010000 */
[----:B------:R-:W-:Y:S01]  /*2710*/  FFMA.FTZ R29, R140, UR13, R24 ;  /* 0x0000000d8c1d7c23 */ /* 0x000fe20008010018 */
[----:B------:R1:W-:Y:S01]  /*2720*/  F2F.BF16.F32 R25, R107 ;  /* 0x0000006b00197304 */ /* 0x0003e20000202000 */
[----:B0-----:R-:W-:Y:S01]  /*2730*/  FMUL.FTZ R100, R100, UR4 ;  /* 0x0000000464647c20 */ /* 0x001fe20008410000 */
[----:B------:R-:W-:Y:S01]  /*2740*/  FMUL.FTZ R105, R26, UR12 ;  /* 0x0000000c1a697c20 */ /* 0x000fe20008410000 */
[----:B------:R-:W-:Y:S01]  /*2750*/  FADD.FTZ R94, R117, -R94 ;  /* 0x8000005e755e7221 */ /* 0x000fe20000010000 */
[----:B------:R-:W-:Y:S01]  /*2760*/  FMUL.FTZ R51, R51, UR12 ;  /* 0x0000000c33337c20 */ /* 0x000fe20008410000 */
[----:B------:R-:W-:Y:S01]  /*2770*/  FMUL.FTZ R100, R100, UR22 ;  /* 0x0000001664647c20 */ /* 0x000fe20008410000 */
[----:B------:R-:W-:Y:S01]  /*2780*/  FADD.FTZ R29, R118, -R29 ;  /* 0x8000001d761d7221 */ /* 0x000fe20000010000 */
[--C-:B------:R-:W-:Y:S01]  /*2790*/  FFMA.FTZ R116, R116, UR13, R24.reuse ;  /* 0x0000000d74747c23 */ /* 0x100fe20008010018 */
[----:B------:R0:W-:Y:S01]  /*27a0*/  F2F.BF16.F32 R28, R104 ;  /* 0x00000068001c7304 */ /* 0x0001e20000202000 */
[----:B-1----:R-:W-:Y:S01]  /*27b0*/  FMUL.FTZ R107, R107, UR4 ;  /* 0x000000046b6b7c20 */ /* 0x002fe20008410000 */
[----:B------:R-:W-:Y:S01]  /*27c0*/  FSEL R49, R100, RZ, P0 ;  /* 0x000000ff64317208 */ /* 0x000fe20000000000 */
[----:B------:R-:W-:Y:S01]  /*27d0*/  FMUL.FTZ R114, R94, UR12 ;  /* 0x0000000c5e727c20 */ /* 0x000fe20008410000 */
[----:B------:R-:W-:Y:S01]  /*27e0*/  LOP3.LUT P0, RZ, R44, 0xff0000, RZ, 0xc0, !PT ;  /* 0x00ff00002cff7812 */ /* 0x000fe2000780c0ff */
[----:B------:R-:W-:Y:S01]  /*27f0*/  FMUL.FTZ R107, R107, UR22 ;  /* 0x000000166b6b7c20 */ /* 0x000fe20008410000 */
[--C-:B------:R-:W-:Y:S01]  /*2800*/  FFMA.FTZ R143, R143, UR13, R24.reuse ;  /* 0x0000000d8f8f7c23 */ /* 0x100fe20008010018 */
[--C-:B------:R-:W-:Y:S01]  /*2810*/  FFMA.FTZ R31, R144, UR13, R24.reuse ;  /* 0x0000000d901f7c23 */ /* 0x100fe20008010018 */
[----:B------:R1:W-:Y:S01]  /*2820*/  F2F.BF16.F32 R27, R106 ;  /* 0x0000006a001b7304 */ /* 0x0003e20000202000 */
[----:B0-----:R-:W-:Y:S01]  /*2830*/  FMUL.FTZ R104, R104, UR4 ;  /* 0x0000000468687c20 */ /* 0x001fe20008410000 */
[----:B------:R-:W-:Y:S01]  /*2840*/  FSEL R100, R107, RZ, P0 ;  /* 0x000000ff6b647208 */ /* 0x000fe20000000000 */
[--C-:B------:R-:W-:Y:S01]  /*2850*/  FFMA.FTZ R121, R121, UR13, R24.reuse ;  /* 0x0000000d79797c23 */ /* 0x100fe20008010018 */
[----:B------:R-:W-:Y:S01]  /*2860*/  ISETP.GE.U32.AND P0, PT, R44, 0x1000000, PT ;  /* 0x010000002c00780c */ /* 0x000fe20003f06070 */
[----:B------:R-:W-:Y:S01]  /*2870*/  FMUL.FTZ R104, R104, UR22 ;  /* 0x0000001668687c20 */ /* 0x000fe20008410000 */
[--C-:B------:R-:W-:Y:S01]  /*2880*/  FFMA.FTZ R124, R124, UR13, R24.reuse ;  /* 0x0000000d7c7c7c23 */ /* 0x100fe20008010018 */
[--C-:B------:R-:W-:Y:S01]  /*2890*/  FFMA.FTZ R126, R126, UR13, R24.reuse ;  /* 0x0000000d7e7e7c23 */ /* 0x100fe20008010018 */
[----:B------:R0:W-:Y:S01]  /*28a0*/  F2F.BF16.F32 R26, R105 ;  /* 0x00000069001a7304 */ /* 0x0001e20000202000 */
[----:B-1----:R-:W-:Y:S01]  /*28b0*/  FMUL.FTZ R106, R106, UR4 ;  /* 0x000000046a6a7c20 */ /* 0x002fe20008410000 */
[----:B------:R-:W-:Y:S01]  /*28c0*/  FSEL R104, R104, RZ, P0 ;  /* 0x000000ff68687208 */ /* 0x000fe20000000000 */
[--C-:B------:R-:W-:Y:S01]  /*28d0*/  FFMA.FTZ R94, R125, UR13, R24.reuse ;  /* 0x0000000d7d5e7c23 */ /* 0x100fe20008010018 */
[----:B------:R-:W-:Y:S01]  /*28e0*/  LOP3.LUT P0, RZ, R44, 0xff00, RZ, 0xc0, !PT ;  /* 0x0000ff002cff7812 */ /* 0x000fe2000780c0ff */
[----:B------:R-:W-:Y:S01]  /*28f0*/  FMUL.FTZ R106, R106, UR22 ;  /* 0x000000166a6a7c20 */ /* 0x000fe20008410000 */
[--C-:B------:R-:W-:Y:S01]  /*2900*/  FFMA.FTZ R123, R123, UR13, R24.reuse ;  /* 0x0000000d7b7b7c23 */ /* 0x100fe20008010018 */
[--C-:B------:R-:W-:Y:S01]  /*2910*/  FFMA.FTZ R127, R127, UR13, R24.reuse ;  /* 0x0000000d7f7f7c23 */ /* 0x100fe20008010018 */
[--C-:B------:R-:W-:Y:S01]  /*2920*/  FFMA.FTZ R47, R152, UR13, R24.reuse ;  /* 0x0000000d982f7c23 */ /* 0x100fe20008010018 */
[----:B0-----:R-:W-:Y:S01]  /*2930*/  FMUL.FTZ R105, R105, UR4 ;  /* 0x0000000469697c20 */ /* 0x001fe20008410000 */
[--C-:B------:R-:W-:Y:S01]  /*2940*/  FFMA.FTZ R102, R153, UR13, R24.reuse ;  /* 0x0000000d99667c23 */ /* 0x100fe20008010018 */
[----:B------:R-:W-:Y:S01]  /*2950*/  FFMA.FTZ R151, R151, UR13, R24 ;  /* 0x0000000d97977c23 */ /* 0x000fe20008010018 */
[----:B------:R-:W-:Y:S01]  /*2960*/  FSEL R44, R106, RZ, P0 ;  /* 0x000000ff6a2c7208 */ /* 0x000fe20000000000 */
[----:B------:R-:W-:Y:S01]  /*2970*/  FMUL.FTZ R105, R105, UR22 ;  /* 0x0000001669697c20 */ /* 0x000fe20008410000 */
[----:B------:R-:W-:Y:S01]  /*2980*/  FMUL.FTZ R92, R29, UR12 ;  /* 0x0000000c1d5c7c20 */ /* 0x000fe20008410000 */
[----:B------:R-:W-:Y:S01]  /*2990*/  LOP3.LUT P0, RZ, R46, 0xff, RZ, 0xc0, !PT ;  /* 0x000000ff2eff7812 */ /* 0x000fe2000780c0ff */
[----:B------:R-:W-:Y:S01]  /*29a0*/  FMUL.FTZ R24, R51, UR4 ;  /* 0x0000000433187c20 */ /* 0x000fe20008410000 */
[----:B------:R-:W-:Y:S01]  /*29b0*/  FADD.FTZ R98, R111, -R116 ;  /* 0x800000746f627221 */ /* 0x000fe20000010000 */
[----:B------:R0:W-:Y:S01]  /*29c0*/  F2F.BF16.F32 R40, R51 ;  /* 0x0000003300287304 */ /* 0x0001e20000202000 */
[----:B------:R-:W-:Y:S01]  /*29d0*/  FADD.FTZ R108, R120, -R143 ;  /* 0x8000008f786c7221 */ /* 0x000fe20000010000 */
[----:B------:R-:W-:Y:S01]  /*29e0*/  FMUL.FTZ R24, R24, UR22 ;  /* 0x0000001618187c20 */ /* 0x000fe20008410000 */
[----:B------:R-:W-:Y:S01]  /*29f0*/  FMUL.FTZ R98, R98, UR12 ;  /* 0x0000000c62627c20 */ /* 0x000fe20008410000 */
[----:B------:R-:W-:Y:S01]  /*2a00*/  FADD.FTZ R31, R142, -R31 ;  /* 0x8000001f8e1f7221 */ /* 0x000fe20000010000 */
[----:B------:R-:W-:Y:S01]  /*2a10*/  FMUL.FTZ R108, R108, UR12 ;  /* 0x0000000c6c6c7c20 */ /* 0x000fe20008410000 */
[----:B------:R-:W-:Y:S01]  /*2a20*/  FADD.FTZ R110, R122, -R121 ;  /* 0x800000797a6e7221 */ /* 0x000fe20000010000 */
[----:B------:R-:W-:Y:S01]  /*2a30*/  FADD.FTZ R119, R149, -R126 ;  /* 0x8000007e95777221 */ /* 0x000fe20000010000 */
[----:B------:R1:W2:Y:S01]  /*2a40*/  F2F.BF16.F32 R41, R92 ;  /* 0x0000005c00297304 */ /* 0x0002a20000202000 */
[----:B0-----:R-:W-:Y:S01]  /*2a50*/  FSEL R51, R105, RZ, P0 ;  /* 0x000000ff69337208 */ /* 0x001fe20000000000 */
[----:B------:R-:W-:Y:S01]  /*2a60*/  FMUL.FTZ R109, R31, UR12 ;  /* 0x0000000c1f6d7c20 */ /* 0x000fe20008410000 */
[----:B------:R-:W-:Y:S01]  /*2a70*/  LOP3.LUT P0, RZ, R46, 0xff0000, RZ, 0xc0, !PT ;  /* 0x00ff00002eff7812 */ /* 0x000fe2000780c0ff */
[----:B------:R-:W-:Y:S01]  /*2a80*/  FMUL.FTZ R110, R110, UR12 ;  /* 0x0000000c6e6e7c20 */ /* 0x000fe20008410000 */
[----:B------:R-:W-:Y:S01]  /*2a90*/  FMUL.FTZ R119, R119, UR12 ;  /* 0x0000000c77777c20 */ /* 0x000fe20008410000 */
[----:B------:R-:W-:Y:S01]  /*2aa0*/  FADD.FTZ R121, R146, -R123 ;  /* 0x8000007b92797221 */ /* 0x000fe20000010000 */
[----:B------:R-:W-:Y:S01]  /*2ab0*/  FSEL R24, R24, RZ, P0 ;  /* 0x000000ff18187208 */ /* 0x000fe20000000000 */
[----:B------:R0:W3:Y:S01]  /*2ac0*/  F2F.BF16.F32 R29, R98 ;  /* 0x00000062001d7304 */ /* 0x0000e20000202000 */
[----:B-1----:R-:W-:Y:S01]  /*2ad0*/  FMUL.FTZ R92, R92, UR4 ;  /* 0x000000045c5c7c20 */ /* 0x002fe20008410000 */
[----:B------:R-:W-:Y:S01]  /*2ae0*/  ISETP.GE.U32.AND P0, PT, R46, 0x1000000, PT ;  /* 0x010000002e00780c */ /* 0x000fe20003f06070 */
[----:B------:R-:W-:Y:S01]  /*2af0*/  FADD.FTZ R94, R147, -R94 ;  /* 0x8000005e935e7221 */ /* 0x000fe20000010000 */
[----:B------:R-:W-:Y:S01]  /*2b00*/  FMUL.FTZ R121, R121, UR12 ;  /* 0x0000000c79797c20 */ /* 0x000fe20008410000 */
[----:B------:R-:W-:Y:S01]  /*2b10*/  FMUL.FTZ R92, R92, UR22 ;  /* 0x000000165c5c7c20 */ /* 0x000fe20008410000 */
[----:B------:R-:W-:Y:S01]  /*2b20*/  FADD.FTZ R116, R145, -R124 ;  /* 0x8000007c91747221 */ /* 0x000fe20000010000 */
[----:B------:R-:W-:Y:S01]  /*2b30*/  FMUL.FTZ R120, R94, UR12 ;  /* 0x0000000c5e787c20 */ /* 0x000fe20008410000 */
[----:B------:R1:W-:Y:S01]  /*2b40*/  F2F.BF16.F32 R30, R108 ;  /* 0x0000006c001e7304 */ /* 0x0003e20000202000 */
[----:B0-----:R-:W-:Y:S01]  /*2b50*/  FMUL.FTZ R98, R98, UR4 ;  /* 0x0000000462627c20 */ /* 0x001fe20008410000 */
[----:B------:R-:W-:Y:S01]  /*2b60*/  FSEL R105, R92, RZ, P0 ;  /* 0x000000ff5c697208 */ /* 0x000fe20000000000 */
[----:B------:R-:W-:Y:S01]  /*2b70*/  FADD.FTZ R111, R150, -R151 ;  /* 0x80000097966f7221 */ /* 0x000fe20000010000 */
[----:B------:R-:W-:Y:S01]  /*2b80*/  LOP3.LUT P0, RZ, R46, 0xff00, RZ, 0xc0, !PT ;  /* 0x0000ff002eff7812 */ /* 0x000fe2000780c0ff */
[----:B------:R-:W-:Y:S01]  /*2b90*/  FMUL.FTZ R98, R98, UR22 ;  /* 0x0000001662627c20 */ /* 0x000fe20008410000 */
[----:B------:R-:W-:Y:S01]  /*2ba0*/  FADD.FTZ R102, R129, -R102 ;  /* 0x8000006681667221 */ /* 0x000fe20000010000 */
[----:B------:R-:W-:Y:S01]  /*2bb0*/  FMUL.FTZ R116, R116, UR12 ;  /* 0x0000000c74747c20 */ /* 0x000fe20008410000 */
[----:B------:R0:W-:Y:S01]  /*2bc0*/  F2F.BF16.F32 R96, R109 ;  /* 0x0000006d00607304 */ /* 0x0001e20000202000 */
[----:B-1----:R-:W-:Y:S01]  /*2bd0*/  FMUL.FTZ R108, R108, UR4 ;  /* 0x000000046c6c7c20 */ /* 0x002fe20008410000 */
[----:B------:R-:W-:Y:S01]  /*2be0*/  FSEL R46, R98, RZ, P0 ;  /* 0x000000ff622e7208 */ /* 0x000fe20000000000 */
[----:B------:R-:W-:Y:S01]  /*2bf0*/  FMUL.FTZ R111, R111, UR12 ;  /* 0x0000000c6f6f7c20 */ /* 0x000fe20008410000 */
[----:B------:R-:W-:Y:S01]  /*2c00*/  LOP3.LUT P0, RZ, R48, 0xff, RZ, 0xc0, !PT ;  /* 0x000000ff30ff7812 */ /* 0x000fe2000780c0ff */
[----:B------:R-:W-:Y:S01]  /*2c10*/  FMUL.FTZ R108, R108, UR22 ;  /* 0x000000166c6c7c20 */ /* 0x000fe20008410000 */
[----:B------:R-:W-:Y:S01]  /*2c20*/  FMUL.FTZ R112, R102, UR12 ;  /* 0x0000000c66707c20 */ /* 0x000fe20008410000 */
[----:B------:R-:W-:Y:S01]  /*2c30*/  FADD.FTZ R117, R128, -R47 ;  /* 0x8000002f80757221 */ /* 0x000fe20000010000 */
[----:B------:R1:W4:Y:S01]  /*2c40*/  F2F.BF16.F32 R103, R110 ;  /* 0x0000006e00677304 */ /* 0x0003220000202000 */
[----:B0-----:R-:W-:Y:S01]  /*2c50*/  FMUL.FTZ R109, R109, UR4 ;  /* 0x000000046d6d7c20 */ /* 0x001fe20008410000 */
[----:B------:R-:W-:Y:S01]  /*2c60*/  FSEL R92, R108, RZ, P0 ;  /* 0x000000ff6c5c7208 */ /* 0x000fe20000000000 */
[----:B------:R-:W-:Y:S01]  /*2c70*/  FADD.FTZ R94, R148, -R127 ;  /* 0x8000007f945e7221 */ /* 0x000fe20000010000 */
[----:B------:R-:W-:Y:S01]  /*2c80*/  LOP3.LUT P0, RZ, R48, 0xff0000, RZ, 0xc0, !PT ;  /* 0x00ff000030ff7812 */ /* 0x000fe2000780c0ff */
[----:B------:R-:W-:Y:S01]  /*2c90*/  FMUL.FTZ R109, R109, UR22 ;  /* 0x000000166d6d7c20 */ /* 0x000fe20008410000 */
[----:B------:R-:W-:Y:S01]  /*2ca0*/  LOP3.LUT P3, RZ, R50, 0xff, RZ, 0xc0, !PT ;  /* 0x000000ff32ff7812 */ /* 0x000fe2000786c0ff */
[----:B------:R-:W-:Y:S01]  /*2cb0*/  FMUL.FTZ R117, R117, UR12 ;  /* 0x0000000c75757c20 */ /* 0x000fe20008410000 */
[----:B------:R0:W-:Y:S01]  /*2cc0*/  F2F.BF16.F32 R31, R114 ;  /* 0x00000072001f7304 */ /* 0x0001e20000202000 */
[----:B-1----:R-:W-:Y:S01]  /*2cd0*/  FMUL.FTZ R110, R110, UR4 ;  /* 0x000000046e6e7c20 */ /* 0x002fe20008410000 */
[----:B------:R-:W-:Y:S01]  /*2ce0*/  FSEL R106, R109, RZ, P0 ;  /* 0x000000ff6d6a7208 */ /* 0x000fe20000000000 */
[----:B------:R-:W-:Y:S01]  /*2cf0*/  FMUL.FTZ R94, R94, UR12 ;  /* 0x0000000c5e5e7c20 */ /* 0x000fe20008410000 */
[----:B------:R-:W-:Y:S01]  /*2d00*/  ISETP.GE.U32.AND P0, PT, R48, 0x1000000, PT ;  /* 0x010000003000780c */ /* 0x000fe20003f06070 */
[----:B------:R-:W-:Y:S01]  /*2d10*/  FMUL.FTZ R110, R110, UR22 ;  /* 0x000000166e6e7c20 */ /* 0x000fe20008410000 */
[----:B------:R-:W-:-:S02]  /*2d20*/  LOP3.LUT P2, RZ, R50, 0xff00, RZ, 0xc0, !PT ;  /* 0x0000ff0032ff7812 */ /* 0x000fc4000784c0ff */
[----:B------:R1:W-:Y:S01]  /*2d30*/  F2F.BF16.F32 R113, R119 ;  /* 0x0000007700717304 */ /* 0x0003e20000202000 */
[----:B0-----:R-:W-:Y:S01]  /*2d40*/  FMUL.FTZ R114, R114, UR4 ;  /* 0x0000000472727c20 */ /* 0x001fe20008410000 */
[----:B------:R-:W-:Y:S02]  /*2d50*/  FSEL R109, R110, RZ, P0 ;  /* 0x000000ff6e6d7208 */ /* 0x000fe40000000000 */
[----:B------:R-:W-:Y:S01]  /*2d60*/  LOP3.LUT P0, RZ, R48, 0xff00, RZ, 0xc0, !PT ;  /* 0x0000ff0030ff7812 */ /* 0x000fe2000780c0ff */
[----:B------:R-:W-:Y:S01]  /*2d70*/  FMUL.FTZ R114, R114, UR22 ;  /* 0x0000001672727c20 */ /* 0x000fe20008410000 */
[----:B------:R-:W-:Y:S02]  /*2d80*/  ISETP.GE.U32.AND P6, PT, R50, 0x1000000, PT ;  /* 0x010000003200780c */ /* 0x000fe40003fc6070 */
[----:B------:R0:W-:Y:S01]  /*2d90*/  F2F.BF16.F32 R43, R121 ;  /* 0x00000079002b7304 */ /* 0x0001e20000202000 */
[----:B-1----:R-:W-:Y:S01]  /*2da0*/  FMUL.FTZ R119, R119, UR4 ;  /* 0x0000000477777c20 */ /* 0x002fe20008410000 */
[----:B------:R-:W-:-:S02]  /*2db0*/  FSEL R48, R114, RZ, P0 ;  /* 0x000000ff72307208 */ /* 0x000fc40000000000 */
[----:B------:R-:W-:Y:S01]  /*2dc0*/  LOP3.LUT P0, RZ, R50, 0xff0000, RZ, 0xc0, !PT ;  /* 0x00ff000032ff7812 */ /* 0x000fe2000780c0ff */
[----:B------:R-:W-:Y:S01]  /*2dd0*/  FMUL.FTZ R119, R119, UR22 ;  /* 0x0000001677777c20 */ /* 0x000fe20008410000 */
[----:B--2---:R-:W-:Y:S02]  /*2de0*/  PRMT R41, R40, 0x5410, R41 ;  /* 0x0000541028297816 */ /* 0x004fe40000000029 */
[----:B------:R1:W2:Y:S01]  /*2df0*/  F2F.BF16.F32 R118, R120 ;  /* 0x0000007800767304 */ /* 0x0002a20000202000 */
[----:B0-----:R-:W-:Y:S01]  /*2e00*/  FMUL.FTZ R121, R121, UR4 ;  /* 0x0000000479797c20 */ /* 0x001fe20008410000 */
[----:B------:R-:W-:Y:S02]  /*2e10*/  FSEL R50, R119, RZ, P0 ;  /* 0x000000ff77327208 */ /* 0x000fe40000000000 */
[----:B------:R-:W-:Y:S01]  /*2e20*/  PRMT R119, R25, 0x5410, R28 ;  /* 0x0000541019777816 */ /* 0x000fe2000000001c */
[----:B---3--:R-:W-:-:S04]  /*2e30*/  IMAD.WIDE.U32 R28, R29, 0x10000, RZ ;  /* 0x000100001d1c7825 */ /* 0x008fc800078e00ff */
[----:B------:R-:W-:Y:S01]  /*2e40*/  FMUL.FTZ R121, R121, UR22 ;  /* 0x0000001679797c20 */ /* 0x000fe20008410000 */
[----:B------:R-:W-:Y:S01]  /*2e50*/  LOP3.LUT P4, RZ, R42, 0xff00, RZ, 0xc0, !PT ;  /* 0x0000ff002aff7812 */ /* 0x000fe2000788c0ff */
[----:B------:R0:W-:Y:S01]  /*2e60*/  F2F.BF16.F32 R45, R116 ;  /* 0x00000074002d7304 */ /* 0x0001e20000202000 */
[----:B-1----:R-:W-:Y:S01]  /*2e70*/  FMUL.FTZ R120, R120, UR4 ;  /* 0x0000000478787c20 */ /* 0x002fe20008410000 */
[----:B------:R-:W-:Y:S02]  /*2e80*/  LOP3.LUT R26, R28, R26, RZ, 0xfc, !PT ;  /* 0x0000001a1c1a7212 */ /* 0x000fe400078efcff */
[----:B----4-:R-:W-:Y:S01]  /*2e90*/  PRMT R103, R96, 0x5410, R103 ;  /* 0x0000541060677816 */ /* 0x010fe20000000067 */
[----:B------:R-:W-:Y:S01]  /*2ea0*/  FMUL.FTZ R120, R120, UR22 ;  /* 0x0000001678787c20 */ /* 0x000fe20008410000 */
[----:B------:R-:W-:Y:S02]  /*2eb0*/  LOP3.LUT P5, RZ, R42, 0xff0000, RZ, 0xc0, !PT ;  /* 0x00ff00002aff7812 */ /* 0x000fe400078ac0ff */
[----:B------:R1:W3:Y:S01]  /*2ec0*/  F2F.BF16.F32 R102, R111 ;  /* 0x0000006f00667304 */ /* 0x0002e20000202000 */
[----:B0-----:R-:W-:Y:S01]  /*2ed0*/  FMUL.FTZ R116, R116, UR4 ;  /* 0x0000000474747c20 */ /* 0x001fe20008410000 */
[----:B--2---:R-:W-:-:S02]  /*2ee0*/  PRMT R113, R113, 0x5410, R118 ;  /* 0x0000541071717816 */ /* 0x004fc40000000076 */
[----:B------:R-:W-:Y:S01]  /*2ef0*/  ISETP.GE.U32.AND P0, PT, R42, 0x1000000, PT ;  /* 0x010000002a00780c */ /* 0x000fe20003f06070 */
[----:B------:R-:W-:Y:S01]  /*2f00*/  FMUL.FTZ R116, R116, UR22 ;  /* 0x0000001674747c20 */ /* 0x000fe20008410000 */
[----:B------:R-:W-:Y:S02]  /*2f10*/  FSEL R121, R121, RZ, P2 ;  /* 0x000000ff79797208 */ /* 0x000fe40001000000 */
[----:B------:R-:W0:Y:S01]  /*2f20*/  F2F.BF16.F32 R44, R44 ;  /* 0x0000002c002c7304 */ /* 0x000e220000202000 */
[----:B-1----:R-:W-:Y:S01]  /*2f30*/  FMUL.FTZ R111, R111, UR4 ;  /* 0x000000046f6f7c20 */ /* 0x002fe20008410000 */
[----:B------:R-:W-:Y:S02]  /*2f40*/  FSEL R98, R116, RZ, P3 ;  /* 0x000000ff74627208 */ /* 0x000fe40001800000 */
[----:B------:R-:W-:Y:S01]  /*2f50*/  LOP3.LUT P3, RZ, R42, 0xff, RZ, 0xc0, !PT ;  /* 0x000000ff2aff7812 */ /* 0x000fe2000786c0ff */
[----:B------:R-:W-:Y:S01]  /*2f60*/  FMUL.FTZ R111, R111, UR22 ;  /* 0x000000166f6f7c20 */ /* 0x000fe20008410000 */
[----:B------:R-:W-:-:S02]  /*2f70*/  FSEL R120, R120, RZ, P6 ;  /* 0x000000ff78787208 */ /* 0x000fc40003000000 */
[----:B------:R-:W-:Y:S08]  /*2f80*/  F2F.BF16.F32 R107, R104 ;  /* 0x00000068006b7304 */ /* 0x000ff00000202000 */
[----:B------:R1:W-:Y:S08]  /*2f90*/  F2F.BF16.F32 R104, R24 ;  /* 0x0000001800687304 */ /* 0x0003f00000202000 */
[----:B------:R2:W-:Y:S01]  /*2fa0*/  F2F.BF16.F32 R122, R117 ;  /* 0x00000075007a7304 */ /* 0x0005e20000202000 */
[----:B-1----:R-:W-:Y:S01]  /*2fb0*/  IMAD.WIDE.U32 R24, R27, 0x10000, RZ ;  /* 0x000100001b187825 */ /* 0x002fe200078e00ff */
[----:B------:R-:W-:-:S03]  /*2fc0*/  LOP3.LUT R27, R41, R29, RZ, 0xfc, !PT ;  /* 0x0000001d291b7212 */ /* 0x000fc600078efcff */
[----:B------:R-:W-:Y:S01]  /*2fd0*/  IMAD.WIDE.U32 R28, R31, 0x10000, RZ ;  /* 0x000100001f1c7825 */ /* 0x000fe200078e00ff */
[----:B------:R-:W-:Y:S02]  /*2fe0*/  LOP3.LUT R24, R24, R0, RZ, 0xfc, !PT ;  /* 0x0000000018187212 */ /* 0x000fe400078efcff */
[----:B------:R1:W-:Y:S01]  /*2ff0*/  F2F.BF16.F32 R123, R112 ;  /* 0x00000070007b7304 */ /* 0x0003e20000202000 */
[----:B--2---:R-:W-:Y:S01]  /*3000*/  FMUL.FTZ R117, R117, UR4 ;  /* 0x0000000475757c20 */ /* 0x004fe20008410000 */
[----:B------:R-:W-:Y:S01]  /*3010*/  IMAD.WIDE.U32 R40, R43, 0x10000, RZ ;  /* 0x000100002b287825 */ /* 0x000fe200078e00ff */
[----:B------:R-:W-:-:S03]  /*3020*/  LOP3.LUT R28, R28, R30, RZ, 0xfc, !PT ;  /* 0x0000001e1c1c7212 */ /* 0x000fc600078efcff */
[----:B------:R-:W-:Y:S01]  /*3030*/  FMUL.FTZ R117, R117, UR22 ;  /* 0x0000001675757c20 */ /* 0x000fe20008410000 */
[----:B------:R-:W-:Y:S01]  /*3040*/  LOP3.LUT R29, R103, R29, RZ, 0xfc, !PT ;  /* 0x0000001d671d7212 */ /* 0x000fe200078efcff */
[----:B---3--:R-:W-:Y:S01]  /*3050*/  IMAD.WIDE.U32 R42, R102, 0x10000, RZ ;  /* 0x00010000662a7825 */ /* 0x008fe200078e00ff */
[----:B------:R2:W3:Y:S03]  /*3060*/  F2F.BF16.F32 R47, R94 ;  /* 0x0000005e002f7304 */ /* 0x0004e60000202000 */
[----:B-1----:R-:W-:Y:S01]  /*3070*/  FMUL.FTZ R112, R112, UR4 ;  /* 0x0000000470707c20 */ /* 0x002fe20008410000 */
[----:B------:R-:W-:Y:S01]  /*3080*/  LOP3.LUT R31, R113, R41, RZ, 0xfc, !PT ;  /* 0x00000029711f7212 */ /* 0x000fe200078efcff */
[----:B0-----:R-:W-:Y:S01]  /*3090*/  IMAD.WIDE.U32 R102, R44, 0x10000, RZ ;  /* 0x000100002c667825 */ /* 0x001fe200078e00ff */
[----:B------:R-:W-:-:S03]  /*30a0*/  LOP3.LUT R30, R40, R45, RZ, 0xfc, !PT ;  /* 0x0000002d281e7212 */ /* 0x000fc600078efcff */
[----:B------:R-:W-:Y:S01]  /*30b0*/  FMUL.FTZ R112, R112, UR22 ;  /* 0x0000001670707c20 */ /* 0x000fe20008410000 */
[----:B------:R-:W-:Y:S01]  /*30c0*/  FSEL R0, R111, RZ, P4 ;  /* 0x000000ff6f007208 */ /* 0x000fe20002000000 */
[----:B------:R-:W0:Y:S01]  /*30d0*/  LDC.64 R40, c[0x0][0x478] ;  /* 0x00011e00ff287b82 */ /* 0x000e220000000a00 */
[----:B------:R-:W1:Y:S01]  /*30e0*/  F2F.BF16.F32 R100, R100 ;  /* 0x0000006400647304 */ /* 0x000e620000202000 */
[----:B--2---:R-:W-:Y:S01]  /*30f0*/  FMUL.FTZ R94, R94, UR4 ;  /* 0x000000045e5e7c20 */ /* 0x004fe20008410000 */
[----:B------:R-:W-:Y:S02]  /*3100*/  FSEL R117, R117, RZ, P5 ;  /* 0x000000ff75757208 */ /* 0x000fe40002800000 */
[----:B------:R-:W-:Y:S01]  /*3110*/  FSEL R112, R112, RZ, P0 ;  /* 0x000000ff70707208 */ /* 0x000fe20000000000 */
[----:B------:R-:W-:Y:S01]  /*3120*/  FMUL.FTZ R94, R94, UR22 ;  /* 0x000000165e5e7c20 */ /* 0x000fe20008410000 */
[----:B------:R-:W-:Y:S01]  /*3130*/  LOP3.LUT R25, R119, R25, RZ, 0xfc, !PT ;  /* 0x0000001977197212 */ /* 0x000fe200078efcff */
[----:B------:R-:W2:Y:S01]  /*3140*/  LDC.64 R44, c[0x0][0x468] ;  /* 0x00011a00ff2c7b82 */ /* 0x000ea20000000a00 */
[----:B------:R-:W4:Y:S01]  /*3150*/  F2F.BF16.F32 R105, R105 ;  /* 0x0000006900697304 */ /* 0x000f220000202000 */
[----:B---3--:R-:W-:-:S02]  /*3160*/  LOP3.LUT R42, R42, R47, RZ, 0xfc, !PT ;  /* 0x0000002f2a2a7212 */ /* 0x008fc400078efcff */
[----:B------:R-:W-:Y:S02]  /*3170*/  FSEL R94, R94, RZ, P3 ;  /* 0x000000ff5e5e7208 */ /* 0x000fe40001800000 */
[----:B------:R-:W-:Y:S02]  /*3180*/  PRMT R123, R122, 0x5410, R123 ;  /* 0x000054107a7b7816 */ /* 0x000fe4000000007b */
[----:B-1----:R-:W-:Y:S01]  /*3190*/  PRMT R107, R100, 0x5410, R107 ;  /* 0x00005410646b7816 */ /* 0x002fe2000000006b */
[----:B------:R-:W1:Y:S01]  /*31a0*/  F2F.BF16.F32 R46, R46 ;  /* 0x0000002e002e7304 */ /* 0x000e620000202000 */
[----:B------:R-:W-:Y:S02]  /*31b0*/  LOP3.LUT R43, R123, R43, RZ, 0xfc, !PT ;  /* 0x0000002b7b2b7212 */ /* 0x000fe400078efcff */
[----:B------:R-:W-:Y:S02]  /*31c0*/  LOP3.LUT R47, R107, R103, RZ, 0xfc, !PT ;  /* 0x000000676b2f7212 */ /* 0x000fe400078efcff */
[----:B----4-:R-:W-:-:S03]  /*31d0*/  PRMT R111, R104, 0x5410, R105 ;  /* 0x00005410686f7816 */ /* 0x010fc60000000069 */
[----:B------:R-:W3:Y:S01]  /*31e0*/  F2F.BF16.F32 R49, R49 ;  /* 0x0000003100317304 */ /* 0x000ee20000202000 */
[----:B-1----:R-:W-:-:S07]  /*31f0*/  IMAD.WIDE.U32 R104, R46, 0x10000, RZ ;  /* 0x000100002e687825 */ /* 0x002fce00078e00ff */
[----:B------:R-:W1:Y:S01]  /*3200*/  F2F.BF16.F32 R48, R48 ;  /* 0x0000003000307304 */ /* 0x000e620000202000 */
[----:B---3--:R-:W-:-:S07]  /*3210*/  LOP3.LUT R46, R102, R49, RZ, 0xfc, !PT ;  /* 0x00000031662e7212 */ /* 0x008fce00078efcff */
[----:B------:R-:W3:Y:S01]  /*3220*/  F2F.BF16.F32 R51, R51 ;  /* 0x0000003300337304 */ /* 0x000ee20000202000 */
[----:B------:R-:W-:Y:S01]  /*3230*/  LOP3.LUT R49, R111, R105, RZ, 0xfc, !PT ;  /* 0x000000696f317212 */ /* 0x000fe200078efcff */
[----:B0-----:R-:W-:-:S04]  /*3240*/  IMAD.WIDE.U32 R110, R95, 0x8, R40 ;  /* 0x000000085f6e7825 */ /* 0x001fc800078e0028 */
[----:B-1----:R-:W-:Y:S02]  /*3250*/  IMAD.WIDE.U32 R102, R48, 0x10000, RZ ;  /* 0x0001000030667825 */ /* 0x002fe400078e00ff */
[----:B------:R-:W-:Y:S01]  /*3260*/  F2F.BF16.F32 R106, R106 ;  /* 0x0000006a006a7304 */ /* 0x000fe20000202000 */
[----:B---3--:R-:W-:-:S07]  /*3270*/  LOP3.LUT R48, R104, R51, RZ, 0xfc, !PT ;  /* 0x0000003368307212 */ /* 0x008fce00078efcff */
[----:B------:R-:W0:Y:S08]  /*3280*/  F2F.BF16.F32 R109, R109 ;  /* 0x0000006d006d7304 */ /* 0x000e300000202000 */
[----:B------:R-:W1:Y:S01]  /*3290*/  F2F.BF16.F32 R121, R121 ;  /* 0x0000007900797304 */ /* 0x000e620000202000 */
[----:B0-----:R-:W-:-:S07]  /*32a0*/  PRMT R113, R106, 0x5410, R109 ;  /* 0x000054106a717816 */ /* 0x001fce000000006d */
[----:B------:R-:W-:Y:S01]  /*32b0*/  F2F.BF16.F32 R50, R50 ;  /* 0x0000003200327304 */ /* 0x000fe20000202000 */
[----:B------:R-:W-:Y:S01]  /*32c0*/  IMAD.WIDE.U32 R106, R99, 0x8, R40 ;  /* 0x00000008636a7825 */ /* 0x000fe200078e0028 */
[----:B------:R-:W-:-:S04]  /*32d0*/  LOP3.LUT R51, R113, R103, RZ, 0xfc, !PT ;  /* 0x0000006771337212 */ /* 0x000fc800078efcff */
[----:B------:R0:W-:Y:S01]  /*32e0*/  STG.E.64 desc[UR14][R106.64], R24 ;  /* 0x000000186a007986 */ /* 0x0001e2000c101b0e */
[----:B-1----:R-:W-:Y:S01]  /*32f0*/  IMAD.WIDE.U32 R104, R121, 0x10000, RZ ;  /* 0x0001000079687825 */ /* 0x002fe200078e00ff */
[----:B------:R-:W1:Y:S08]  /*3300*/  F2F.BF16.F32 R125, R120 ;  /* 0x00000078007d7304 */ /* 0x000e700000202000 */
[----:B------:R-:W3:Y:S01]  /*3310*/  F2F.BF16.F32 R0, R0 ;  /* 0x0000000000007304 */ /* 0x000ee20000202000 */
[----:B-1----:R-:W-:-:S07]  /*3320*/  PRMT R125, R50, 0x5410, R125 ;  /* 0x00005410327d7816 */ /* 0x002fce000000007d */
[----:B------:R-:W-:Y:S01]  /*3330*/  F2F.BF16.F32 R96, R117 ;  /* 0x0000007500607304 */ /* 0x000fe20000202000 */
[----:B------:R-:W-:Y:S01]  /*3340*/  LOP3.LUT R103, R125, R105, RZ, 0xfc, !PT ;  /* 0x000000697d677212 */ /* 0x000fe200078efcff */
[----:B---3--:R-:W-:-:S06]  /*3350*/  IMAD.WIDE.U32 R108, R0, 0x10000, RZ ;  /* 0x00010000006c7825 */ /* 0x008fcc00078e00ff */
[----:B------:R1:W3:Y:S08]  /*3360*/  F2F.BF16.F32 R119, R112 ;  /* 0x0000007000777304 */ /* 0x0002f00000202000 */
[----:B------:R-:W4:Y:S01]  /*3370*/  F2F.BF16.F32 R92, R92 ;  /* 0x0000005c005c7304 */ /* 0x000f220000202000 */
[----:B-1----:R-:W-:Y:S01]  /*3380*/  IMAD.WIDE.U32 R112, R93, 0x8, R40 ;  /* 0x000000085d707825 */ /* 0x002fe200078e0028 */
[----:B---3--:R-:W-:-:S06]  /*3390*/  PRMT R119, R96, 0x5410, R119 ;  /* 0x0000541060777816 */ /* 0x008fcc0000000077 */
[----:B------:R-:W1:Y:S01]  /*33a0*/  F2F.BF16.F32 R98, R98 ;  /* 0x0000006200627304 */ /* 0x000e620000202000 */
[----:B------:R-:W-:Y:S02]  /*33b0*/  LOP3.LUT R105, R119, R109, RZ, 0xfc, !PT ;  /* 0x0000006d77697212 */ /* 0x000fe400078efcff */
[----:B----4-:R-:W-:-:S05]  /*33c0*/  LOP3.LUT R50, R102, R92, RZ, 0xfc, !PT ;  /* 0x0000005c66327212 */ /* 0x010fca00078efcff */
[----:B------:R3:W4:Y:S01]  /*33d0*/  F2F.BF16.F32 R117, R94 ;  /* 0x0000005e00757304 */ /* 0x0007220000202000 */
[----:B--2---:R-:W-:Y:S01]  /*33e0*/  IMAD.WIDE.U32 R92, R93, 0x8, R44 ;  /* 0x000000085d5c7825 */ /* 0x004fe200078e002c */
[----:B-1----:R-:W-:-:S03]  /*33f0*/  LOP3.LUT R102, R104, R98, RZ, 0xfc, !PT ;  /* 0x0000006268667212 */ /* 0x002fc600078efcff */
[----:B------:R-:W-:-:S04]  /*3400*/  IMAD.WIDE.U32 R98, R99, 0x8, R44 ;  /* 0x0000000863627825 */ /* 0x000fc800078e002c */
[----:B---3--:R-:W-:Y:S01]  /*3410*/  IMAD.WIDE.U32 R94, R95, 0x8, R44 ;  /* 0x000000085f5e7825 */ /* 0x008fe200078e002c */
[----:B------:R0:W-:Y:S01]  /*3420*/  STG.E.64 desc[UR14][R98.64], R46 ;  /* 0x0000002e62007986 */ /* 0x0001e2000c101b0e */
[----:B----4-:R-:W-:Y:S02]  /*3430*/  LOP3.LUT R104, R108, R117, RZ, 0xfc, !PT ;  /* 0x000000756c687212 */ /* 0x010fe400078efcff */
[----:B------:R-:W-:-:S04]  /*3440*/  IMAD.WIDE.U32 R108, R97, 0x8, R40 ;  /* 0x00000008616c7825 */ /* 0x000fc800078e0028 */
[----:B------:R-:W-:Y:S01]  /*3450*/  IMAD.WIDE.U32 R96, R97, 0x8, R44 ;  /* 0x0000000861607825 */ /* 0x000fe200078e002c */
[----:B------:R0:W-:Y:S03]  /*3460*/  STG.E.64 desc[UR14][R108.64], R26 ;  /* 0x0000001a6c007986 */ /* 0x0001e6000c101b0e */
[C---:B------:R-:W-:Y:S01]  /*3470*/  IMAD.WIDE.U32 R40, R91.reuse, 0x8, R40 ;  /* 0x000000085b287825 */ /* 0x040fe200078e0028 */
[----:B------:R0:W-:Y:S03]  /*3480*/  STG.E.64 desc[UR14][R96.64], R48 ;  /* 0x0000003060007986 */ /* 0x0001e6000c101b0e */
        /* <DEDUP_REMOVED lines=8> */
.L_x_2800:
[----:B------:R-:W-:-:S04]  /*3510*/  UISETP.NE.U32.AND UP1, UPT, UR20, URZ, UPT ;  /* 0x000000ff1400728c */ /* 0x000fc8000bf25070 */
[----:B------:R-:W-:-:S09]  /*3520*/  UISETP.NE.AND.EX UP1, UPT, UR21, URZ, UPT, UP1 ;  /* 0x000000ff1500728c */ /* 0x000fd2000bf25310 */
[----:B------:R-:W-:Y:S05]  /*3530*/  BRA.U UP1, `(.L_x_2803) ;  /* 0x0000000d01a07547 */ /* 0x000fea000b800000 */
[----:B-----5:R-:W-:Y:S01]  /*3540*/  MOV R25, R2 ;  /* 0x0000000200197202 */ /* 0x020fe20000000f00 */
[--C-:B------:R-:W-:Y:S01]  /*3550*/  FFMA.FTZ R28, R0, UR13, R24.reuse ;  /* 0x0000000d001c7c23 */ /* 0x100fe20008010018 */
[--C-:B------:R-:W-:Y:S01]  /*3560*/  SHF.R.U64 R26, R2, 0x10, R3.reuse ;  /* 0x00000010021a7819 */ /* 0x100fe20000001203 */
[----:B------:R-:W-:Y:S01]  /*3570*/  FFMA.FTZ R134, R134, UR13, R24 ;  /* 0x0000000d86867c23 */ /* 0x000fe20008010018 */
[----:B------:R-:W-:Y:S01]  /*3580*/  SHF.L.U32 R0, R25, 0x10, RZ ;  /* 0x0000001019007819 */ /* 0x000fe200000006ff */
[----:B------:R-:W-:Y:S01]  /*3590*/  FADD.FTZ R135, R135, -R28 ;  /* 0x8000001c87877221 */ /* 0x000fe20000010000 */
[----:B------:R-:W-:Y:S01]  /*35a0*/  SHF.L.U32 R25, R26, 0x10, RZ ;  /* 0x000000101a197819 */ /* 0x000fe200000006ff */
[--C-:B------:R-:W-:Y:S01]  /*35b0*/  FFMA.FTZ R28, R131, UR13, R24.reuse ;  /* 0x0000000d831c7c23 */ /* 0x100fe20008010018 */
[----:B------:R-:W-:Y:S01]  /*35c0*/  MOV R26, R3 ;  /* 0x00000003001a7202 */ /* 0x000fe20000000f00 */
        /* <DEDUP_REMOVED lines=8> */
[----:B------:R-:W-:Y:S01]  /*3650*/  SHF.R.U64 R29, R32, 0x10, R33 ;  /* 0x00000010201d7819 */ /* 0x000fe20000001221 */
[----:B------:R-:W-:Y:S01]  /*3660*/  FADD.FTZ R114, R49, -R114 ;  /* 0x8000007231727221 */ /* 0x000fe20000010000 */
[----:B------:R-:W-:Y:S01]  /*3670*/  SHF.L.U32 R27, R27, 0x10, RZ ;  /* 0x000000101b1b7819 */ /* 0x000fe200000006ff */
[----:B------:R-:W-:Y:S01]  /*3680*/  FADD.FTZ R112, R45, -R112 ;  /* 0x800000702d707221 */ /* 0x000fe20000010000 */
[----:B------:R-:W-:Y:S01]  /*3690*/  FFMA.FTZ R26, R47, UR12, R26 ;  /* 0x0000000c2f1a7c23 */ /* 0x000fe2000801001a */
[----:B------:R-:W-:Y:S01]  /*36a0*/  SHF.L.U32 R28, R28, 0x10, RZ ;  /* 0x000000101c1c7819 */ /* 0x000fe200000006ff */
[----:B------:R-:W-:Y:S01]  /*36b0*/  FADD.FTZ R30, R111, -R116 ;  /* 0x800000746f1e7221 */ /* 0x000fe20000010000 */
[----:B------:R-:W-:Y:S01]  /*36c0*/  SHF.L.U32 R29, R29, 0x10, RZ ;  /* 0x000000101d1d7819 */ /* 0x000fe200000006ff */
[----:B------:R-:W-:Y:S01]  /*36d0*/  FFMA.FTZ R25, R114, UR12, R25 ;  /* 0x0000000c72197c23 */ /* 0x000fe20008010019 */
[----:B------:R-:W-:Y:S01]  /*36e0*/  FFMA.FTZ R27, R112, UR12, R27 ;  /* 0x0000000c701b7c23 */ /* 0x000fe2000801001b */
[----:B------:R-:W-:Y:S01]  /*36f0*/  FMUL.FTZ R26, R26, UR4 ;  /* 0x000000041a1a7c20 */ /* 0x000fe20008410000 */
[----:B------:R-:W-:Y:S01]  /*3700*/  FFMA.FTZ R28, R113, UR12, R28 ;  /* 0x0000000c711c7c23 */ /* 0x000fe2000801001c */
[----:B------:R-:W-:Y:S01]  /*3710*/  FFMA.FTZ R30, R30, UR12, R29 ;  /* 0x0000000c1e1e7c23 */ /* 0x000fe2000801001d */
[----:B------:R-:W-:Y:S01]  /*3720*/  FMUL.FTZ R25, R25, UR4 ;  /* 0x0000000419197c20 */ /* 0x000fe20008410000 */
[----:B------:R-:W-:Y:S01]  /*3730*/  FMUL.FTZ R27, R27, UR4 ;  /* 0x000000041b1b7c20 */ /* 0x000fe20008410000 */
[----:B------:R-:W-:Y:S01]  /*3740*/  FMUL.FTZ R26, R26, UR22 ;  /* 0x000000161a1a7c20 */ /* 0x000fe20008410000 */
[----:B------:R-:W-:Y:S01]  /*3750*/  LOP3.LUT P4, RZ, R44, 0xff0000, RZ, 0xc0, !PT ;  /* 0x00ff00002cff7812 */ /* 0x000fe2000788c0ff */
[----:B------:R-:W-:Y:S01]  /*3760*/  FMUL.FTZ R29, R28, UR4 ;  /* 0x000000041c1d7c20 */ /* 0x000fe20008410000 */
[----:B------:R-:W-:Y:S01]  /*3770*/  FMUL.FTZ R30, R30, UR4 ;  /* 0x000000041e1e7c20 */ /* 0x000fe20008410000 */
[----:B------:R-:W-:Y:S01]  /*3780*/  FMUL.FTZ R25, R25, UR22 ;  /* 0x0000001619197c20 */ /* 0x000fe20008410000 */
[--C-:B------:R-:W-:Y:S01]  /*3790*/  FFMA.FTZ R31, R140, UR13, R24.reuse ;  /* 0x0000000d8c1f7c23 */ /* 0x100fe20008010018 */
[C---:B------:R-:W-:Y:S01]  /*37a0*/  LOP3.LUT P3, RZ, R44.reuse, 0xff00, RZ, 0xc0, !PT ;  /* 0x0000ff002cff7812 */ /* 0x040fe2000786c0ff */
[----:B------:R-:W-:Y:S01]  /*37b0*/  FMUL.FTZ R28, R27, UR22 ;  /* 0x000000161b1c7c20 */ /* 0x000fe20008410000 */
[----:B------:R-:W-:Y:S01]  /*37c0*/  ISETP.GE.U32.AND P5, PT, R44, 0x1000000, PT ;  /* 0x010000002c00780c */ /* 0x000fe20003fa6070 */
[----:B------:R-:W-:Y:S01]  /*37d0*/  FMUL.FTZ R29, R29, UR22 ;  /* 0x000000161d1d7c20 */ /* 0x000fe20008410000 */
[----:B------:R-:W-:Y:S01]  /*37e0*/  FSEL R27, R26, RZ, P4 ;  /* 0x000000ff1a1b7208 */ /* 0x000fe20002000000 */
[----:B------:R-:W-:Y:S01]  /*37f0*/  FMUL.FTZ R26, R30, UR22 ;  /* 0x000000161e1a7c20 */ /* 0x000fe20008410000 */
[----:B------:R-:W-:Y:S01]  /*3800*/  LOP3.LUT P6, RZ, R46, 0xff, RZ, 0xc0, !PT ;  /* 0x000000ff2eff7812 */ /* 0x000fe200078cc0ff */
[----:B------:R-:W-:Y:S01]  /*3810*/  FADD.FTZ R45, R118, -R31 ;  /* 0x8000001f762d7221 */ /* 0x000fe20000010000 */
[----:B------:R-:W-:Y:S01]  /*3820*/  LOP3.LUT P0, RZ, R46, 0xff00, RZ, 0xc0, !PT ;  /* 0x0000ff002eff7812 */ /* 0x000fe2000780c0ff */
[--C-:B------:R-:W-:Y:S01]  /*3830*/  FFMA.FTZ R141, R141, UR13, R24.reuse ;  /* 0x0000000d8d8d7c23 */ /* 0x100fe20008010018 */
[----:B------:R-:W-:Y:S01]  /*3840*/  FSEL R25, R25, RZ, P3 ;  /* 0x000000ff19197208 */ /* 0x000fe20001800000 */
[----:B------:R-:W-:Y:S01]  /*3850*/  FFMA.FTZ R143, R143, UR13, R24 ;  /* 0x0000000d8f8f7c23 */ /* 0x000fe20008010018 */
[----:B------:R-:W-:Y:S01]  /*3860*/  MOV R31, R33 ;  /* 0x00000021001f7202 */ /* 0x000fe20000000f00 */
[----:B------:R-:W-:Y:S01]  /*3870*/  FFMA.FTZ R0, R135, UR12, R0 ;  /* 0x0000000c87007c23 */ /* 0x000fe20008010000 */
[----:B------:R-:W-:Y:S01]  /*3880*/  FSEL R30, R28, RZ, P5 ;  /* 0x000000ff1c1e7208 */ /* 0x000fe20002800000 */
[----:B------:R-:W-:Y:S01]  /*3890*/  FADD.FTZ R138, R138, -R141 ;  /* 0x8000008d8a8a7221 */ /* 0x000fe20000010000 */
[----:B------:R-:W-:Y:S01]  /*38a0*/  MOV R41, R34 ;  /* 0x0000002200297202 */ /* 0x000fe20000000f00 */
[----:B------:R-:W-:Y:S01]  /*38b0*/  FADD.FTZ R120, R120, -R143 ;  /* 0x8000008f78787221 */ /* 0x000fe20000010000 */
[----:B------:R-:W-:Y:S01]  /*38c0*/  LOP3.LUT P2, RZ, R44, 0xff, RZ, 0xc0, !PT ;  /* 0x000000ff2cff7812 */ /* 0x000fe2000784c0ff */
[----:B------:R-:W-:Y:S01]  /*38d0*/  FFMA.FTZ R44, R119, UR13, R24 ;  /* 0x0000000d772c7c23 */ /* 0x000fe20008010018 */
[----:B------:R-:W-:Y:S01]  /*38e0*/  FSEL R28, R29, RZ, P6 ;  /* 0x000000ff1d1c7208 */ /* 0x000fe20003000000 */
[----:B------:R-:W-:Y:S01]  /*38f0*/  FMUL.FTZ R0, R0, UR4 ;  /* 0x0000000400007c20 */ /* 0x000fe20008410000 */
[----:B------:R-:W-:Y:S01]  /*3900*/  SHF.R.U64 R43, R34, 0x10, R35 ;  /* 0x00000010222b7819 */ /* 0x000fe20000001223 */
[----:B------:R-:W-:Y:S01]  /*3910*/  FADD.FTZ R44, R117, -R44 ;  /* 0x8000002c752c7221 */ /* 0x000fe20000010000 */
[----:B------:R-:W-:Y:S01]  /*3920*/  FSEL R29, R26, RZ, P0 ;  /* 0x000000ff1a1d7208 */ /* 0x000fe20000000000 */
[----:B------:R-:W-:Y:S01]  /*3930*/  FMUL.FTZ R0, R0, UR22 ;  /* 0x0000001600007c20 */ /* 0x000fe20008410000 */
[----:B------:R-:W-:Y:S01]  /*3940*/  SHF.R.U32.HI R40, RZ, 0x10, R33 ;  /* 0x00000010ff287819 */ /* 0x000fe20000011621 */
[----:B------:R0:W-:Y:S01]  /*3950*/  F2F.BF16.F32 R26, R25 ;  /* 0x00000019001a7304 */ /* 0x0001e20000202000 */
[----:B------:R-:W-:Y:S01]  /*3960*/  SHF.L.U32 R31, R31, 0x10, RZ ;  /* 0x000000101f1f7819 */ /* 0x000fe200000006ff */
[--C-:B------:R-:W-:Y:S01]  /*3970*/  FFMA.FTZ R121, R121, UR13, R24.reuse ;  /* 0x0000000d79797c23 */ /* 0x100fe20008010018 */
[----:B------:R-:W-:Y:S01]  /*3980*/  SHF.L.U32 R40, R40, 0x10, RZ ;  /* 0x0000001028287819 */ /* 0x000fe200000006ff */
[----:B------:R-:W-:Y:S01]  /*3990*/  FFMA.FTZ R124, R124, UR13, R24 ;  /* 0x0000000d7c7c7c23 */ /* 0x000fe20008010018 */
[----:B------:R-:W-:Y:S01]  /*39a0*/  LOP3.LUT P4, RZ, R48, 0xff, RZ, 0xc0, !PT ;  /* 0x000000ff30ff7812 */ /* 0x000fe2000788c0ff */
[----:B------:R-:W-:Y:S01]  /*39b0*/  FFMA.FTZ R31, R138, UR12, R31 ;  /* 0x0000000c8a1f7c23 */ /* 0x000fe2000801001f */
[----:B------:R-:W-:Y:S01]  /*39c0*/  LOP3.LUT P5, RZ, R48, 0xff00, RZ, 0xc0, !PT ;  /* 0x0000ff0030ff7812 */ /* 0x000fe200078ac0ff */
[----:B------:R-:W-:Y:S01]  /*39d0*/  FFMA.FTZ R40, R45, UR12, R40 ;  /* 0x0000000c2d287c23 */ /* 0x000fe20008010028 */
[----:B0-----:R-:W-:Y:S01]  /*39e0*/  SHF.L.U32 R25, R41, 0x10, RZ ;  /* 0x0000001029197819 */ /* 0x001fe200000006ff */
[----:B------:R-:W-:Y:S01]  /*39f0*/  FMUL.FTZ R31, R31, UR4 ;  /* 0x000000041f1f7c20 */ /* 0x000fe20008410000 */
[----:B------:R-:W-:Y:S01]  /*3a00*/  SHF.L.U32 R41, R43, 0x10, RZ ;  /* 0x000000102b297819 */ /* 0x000fe200000006ff */
[--C-:B------:R-:W-:Y:S01]  /*3a10*/  FFMA.FTZ R45, R144, UR13, R24.reuse ;  /* 0x0000000d902d7c23 */ /* 0x100fe20008010018 */
[----:B------:R-:W-:Y:S01]  /*3a20*/  LOP3.LUT P6, RZ, R48, 0xff0000, RZ, 0xc0, !PT ;  /* 0x00ff000030ff7812 */ /* 0x000fe200078cc0ff */
[----:B------:R-:W-:Y:S01]  /*3a30*/  FFMA.FTZ R25, R120, UR12, R25 ;  /* 0x0000000c78197c23 */ /* 0x000fe20008010019 */
[----:B------:R-:W-:Y:S01]  /*3a40*/  ISETP.GE.U32.AND P0, PT, R48, 0x1000000, PT ;  /* 0x010000003000780c */ /* 0x000fe20003f06070 */
[----:B------:R-:W-:Y:S01]  /*3a50*/  FFMA.FTZ R41, R44, UR12, R41 ;  /* 0x0000000c2c297c23 */ /* 0x000fe20008010029 */
[----:B------:R-:W-:Y:S01]  /*3a60*/  MOV R44, R35 ;  /* 0x00000023002c7202 */ /* 0x000fe20000000f00 */
[----:B------:R-:W-:Y:S01]  /*3a70*/  FMUL.FTZ R25, R25, UR4 ;  /* 0x0000000419197c20 */ /* 0x000fe20008410000 */
[----:B------:R-:W-:Y:S01]  /*3a80*/  FSEL R0, R0, RZ, P2 ;  /* 0x000000ff00007208 */ /* 0x000fe20001000000 */
[----:B------:R-:W-:Y:S01]  /*3a90*/  FMUL.FTZ R40, R40, UR4 ;  /* 0x0000000428287c20 */ /* 0x000fe20008410000 */
[----:B------:R-:W-:Y:S01]  /*3aa0*/  SHF.L.U32 R44, R44, 0x10, RZ ;  /* 0x000000102c2c7819 */ /* 0x000fe200000006ff */
[----:B------:R-:W-:Y:S01]  /*3ab0*/  FMUL.FTZ R31, R31, UR22 ;  /* 0x000000161f1f7c20 */ /* 0x000fe20008410000 */
[----:B------:R-:W-:Y:S01]  /*3ac0*/  FADD.FTZ R45, R142, -R45 ;  /* 0x8000002d8e2d7221 */ /* 0x000fe20000010000 */
[--C-:B------:R-:W-:Y:S01]  /*3ad0*/  FFMA.FTZ R123, R123, UR13, R24.reuse ;  /* 0x0000000d7b7b7c23 */ /* 0x100fe20008010018 */
[--C-:B------:R-:W-:Y:S01]  /*3ae0*/  FFMA.FTZ R126, R126, UR13, R24.reuse ;  /* 0x0000000d7e7e7c23 */ /* 0x100fe20008010018 */
[--C-:B------:R-:W-:Y:S01]  /*3af0*/  FFMA.FTZ R48, R125, UR13, R24.reuse ;  /* 0x0000000d7d307c23 */ /* 0x100fe20008010018 */
[--C-:B------:R-:W-:Y:S01]  /*3b00*/  FFMA.FTZ R127, R127, UR13, R24.reuse ;  /* 0x0000000d7f7f7c23 */ /* 0x100fe20008010018 */
[--C-:B------:R-:W-:Y:S01]  /*3b10*/  FFMA.FTZ R151, R151, UR13, R24.reuse ;  /* 0x0000000d97977c23 */ /* 0x100fe20008010018 */
[--C-:B------:R-:W-:Y:S01]  /*3b20*/  FFMA.FTZ R51, R152, UR13, R24.reuse ;  /* 0x0000000d98337c23 */ /* 0x100fe20008010018 */
[----:B------:R-:W-:Y:S01]  /*3b30*/  FFMA.FTZ R94, R153, UR13, R24 ;  /* 0x0000000d995e7c23 */ /* 0x000fe20008010018 */
[----:B------:R-:W-:Y:S01]  /*3b40*/  LOP3.LUT P2, RZ, R46, 0xff0000, RZ, 0xc0, !PT ;  /* 0x00ff00002eff7812 */ /* 0x000fe2000784c0ff */
[----:B------:R-:W-:Y:S01]  /*3b50*/  FMUL.FTZ R25, R25, UR22 ;  /* 0x0000001619197c20 */ /* 0x000fe20008410000 */
[----:B------:R-:W-:Y:S01]  /*3b60*/  SHF.R.U32.HI R24, RZ, 0x10, R35 ;  /* 0x00000010ff187819 */ /* 0x000fe20000011623 */
[----:B------:R-:W-:Y:S01]  /*3b70*/  FMUL.FTZ R41, R41, UR4 ;  /* 0x0000000429297c20 */ /* 0x000fe20008410000 */
[----:B------:R-:W-:Y:S01]  /*3b80*/  FMUL.FTZ R40, R40, UR22 ;  /* 0x0000001628287c20 */ /* 0x000fe20008410000 */
[----:B------:R-:W-:Y:S01]  /*3b90*/  FFMA.FTZ R44, R45, UR12, R44 ;  /* 0x0000000c2d2c7c23 */ /* 0x000fe2000801002c */
[----:B------:R-:W-:Y:S01]  /*3ba0*/  ISETP.GE.U32.AND P3, PT, R46, 0x1000000, PT ;  /* 0x010000002e00780c */ /* 0x000fe20003f66070 */
[----:B------:R-:W-:Y:S01]  /*3bb0*/  FADD.FTZ R121, R122, -R121 ;  /* 0x800000797a797221 */ /* 0x000fe20000010000 */
[----:B------:R-:W-:Y:S01]  /*3bc0*/  FSEL R31, R31, RZ, P2 ;  /* 0x000000ff1f1f7208 */ /* 0x000fe20001000000 */
[----:B------:R-:W-:Y:S01]  /*3bd0*/  FMUL.FTZ R43, R41, UR22 ;  /* 0x00000016292b7c20 */ /* 0x000fe20008410000 */
[----:B------:R-:W-:Y:S01]  /*3be0*/  MOV R45, R36 ;  /* 0x00000024002d7202 */ /* 0x000fe20000000f00 */
[----:B------:R-:W-:Y:S01]  /*3bf0*/  FADD.FTZ R46, R145, -R124 ;  /* 0x8000007c912e7221 */ /* 0x000fe20000010000 */
[----:B------:R-:W-:Y:S01]  /*3c00*/  SHF.L.U32 R24, R24, 0x10, RZ ;  /* 0x0000001018187819 */ /* 0x000fe200000006ff */
[----:B------:R-:W-:Y:S01]  /*3c10*/  FMUL.FTZ R44, R44, UR4 ;  /* 0x000000042c2c7c20 */ /* 0x000fe20008410000 */
[----:B------:R-:W-:Y:S01]  /*3c20*/  FSEL R25, R25, RZ, P4 ;  /* 0x000000ff19197208 */ /* 0x000fe20002000000 */
[----:B------:R-:W-:Y:S01]  /*3c30*/  FADD.FTZ R146, R146, -R123 ;  /* 0x8000007b92927221 */ /* 0x000fe20000010000 */
[----:B------:R-:W-:Y:S01]  /*3c40*/  FSEL R41, R40, RZ, P3 ;  /* 0x000000ff28297208 */ /* 0x000fe20001800000 */
[----:B------:R-:W-:Y:S01]  /*3c50*/  FFMA.FTZ R24, R121, UR12, R24 ;  /* 0x0000000c79187c23 */ /* 0x000fe20008010018 */
[----:B------:R-:W-:Y:S01]  /*3c60*/  SHF.L.U32 R45, R45, 0x10, RZ ;  /* 0x000000102d2d7819 */ /* 0x000fe200000006ff */
[----:B------:R-:W-:Y:S01]  /*3c70*/  F2F.BF16.F32 R40, R31 ;  /* 0x0000001f00287304 */ /* 0x000fe20000202000 */
[----:B------:R-:W-:Y:S01]  /*3c80*/  MOV R47, R37 ;  /* 0x00000025002f7202 */ /* 0x000fe20000000f00 */
[----:B------:R-:W-:Y:S01]  /*3c90*/  FMUL.FTZ R24, R24, UR4 ;  /* 0x0000000418187c20 */ /* 0x000fe20008410000 */
[----:B------:R-:W-:Y:S01]  /*3ca0*/  FSEL R43, R43, RZ, P5 ;  /* 0x000000ff2b2b7208 */ /* 0x000fe20002800000 */
[----:B------:R-:W-:Y:S01]  /*3cb0*/  FFMA.FTZ R46, R46, UR12, R45 ;  /* 0x0000000c2e2e7c23 */ /* 0x000fe2000801002d */
[----:B------:R-:W-:Y:S01]  /*3cc0*/  LOP3.LUT P2, RZ, R50, 0xff, RZ, 0xc0, !PT ;  /* 0x000000ff32ff7812 */ /* 0x000fe2000784c0ff */
[----:B------:R-:W-:Y:S01]  /*3cd0*/  FMUL.FTZ R24, R24, UR22 ;  /* 0x0000001618187c20 */ /* 0x000fe20008410000 */
[C---:B------:R-:W-:Y:S01]  /*3ce0*/  LOP3.LUT P3, RZ, R50.reuse, 0xff00, RZ, 0xc0, !PT ;  /* 0x0000ff0032ff7812 */ /* 0x040fe2000786c0ff */
[----:B------:R0:W-:Y:S01]  /*3cf0*/  F2F.BF16.F32 R31, R25 ;  /* 0x00000019001f7304 */ /* 0x0001e20000202000 */
[----:B------:R-:W-:Y:S01]  /*3d00*/  LOP3.LUT P4, RZ, R50, 0xff0000, RZ, 0xc0, !PT ;  /* 0x00ff000032ff7812 */ /* 0x000fe2000788c0ff */
[----:B------:R-:W-:Y:S01]  /*3d10*/  FMUL.FTZ R46, R46, UR4 ;  /* 0x000000042e2e7c20 */ /* 0x000fe20008410000 */
[----:B------:R-:W-:Y:S01]  /*3d20*/  ISETP.GE.U32.AND P5, PT, R50, 0x1000000, PT ;  /* 0x010000003200780c */ /* 0x000fe20003fa6070 */
[----:B------:R-:W-:Y:S01]  /*3d30*/  FADD.FTZ R92, R147, -R48 ;  /* 0x80000030935c7221 */ /* 0x000fe20000010000 */
[----:B------:R-:W-:Y:S01]  /*3d40*/  MOV R50, R39 ;  /* 0x0000002700327202 */ /* 0x000fe20000000f00 */
[----:B------:R-:W-:Y:S01]  /*3d50*/  FMUL.FTZ R44, R44, UR22 ;  /* 0x000000162c2c7c20 */ /* 0x000fe20008410000 */
[----:B------:R-:W-:Y:S01]  /*3d60*/  SHF.L.U32 R48, R47, 0x10, RZ ;  /* 0x000000102f307819 */ /* 0x000fe200000006ff */
[----:B------:R-:W-:Y:S01]  /*3d70*/  FADD.FTZ R51, R128, -R51 ;  /* 0x8000003380337221 */ /* 0x000fe20000010000 */
[----:B0-----:R-:W-:Y:S01]  /*3d80*/  SHF.R.U64 R25, R36, 0x10, R37 ;  /* 0x0000001024197819 */ /* 0x001fe20000001225 */
[----:B------:R-:W-:Y:S01]  /*3d90*/  FADD.FTZ R94, R129, -R94 ;  /* 0x8000005e815e7221 */ /* 0x000fe20000010000 */
[----:B------:R-:W-:Y:S01]  /*3da0*/  FSEL R24, R24, RZ, P0 ;  /* 0x000000ff18187208 */ /* 0x000fe20000000000 */
[----:B------:R-:W-:Y:S01]  /*3db0*/  FADD.FTZ R151, R150, -R151 ;  /* 0x8000009796977221 */ /* 0x000fe20000010000 */
[----:B------:R-:W-:Y:S01]  /*3dc0*/  SHF.L.U32 R25, R25, 0x10, RZ ;  /* 0x0000001019197819 */ /* 0x000fe200000006ff */
[----:B------:R-:W-:Y:S01]  /*3dd0*/  FADD.FTZ R149, R149, -R126 ;  /* 0x8000007e95957221 */ /* 0x000fe20000010000 */
[----:B------:R-:W-:Y:S01]  /*3de0*/  SHF.L.U32 R50, R50, 0x10, RZ ;  /* 0x0000001032327819 */ /* 0x000fe200000006ff */
[----:B------:R-:W-:Y:S01]  /*3df0*/  FADD.FTZ R127, R148, -R127 ;  /* 0x8000007f947f7221 */ /* 0x000fe20000010000 */
[----:B------:R-:W-:Y:S01]  /*3e00*/  FSEL R44, R44, RZ, P6 ;  /* 0x000000ff2c2c7208 */ /* 0x000fe20003000000 */
[----:B------:R-:W-:Y:S01]  /*3e10*/  FFMA.FTZ R47, R146, UR12, R25 ;  /* 0x0000000c922f7c23 */ /* 0x000fe20008010019 */
[----:B------:R-:W-:Y:S01]  /*3e20*/  FMUL.FTZ R25, R46, UR22 ;  /* 0x000000162e197c20 */ /* 0x000fe20008410000 */
[----:B------:R-:W-:Y:S01]  /*3e30*/  FFMA.FTZ R50, R51, UR12, R50 ;  /* 0x0000000c33327c23 */ /* 0x000fe20008010032 */
[----:B------:R0:W-:Y:S01]  /*3e40*/  F2F.BF16.F32 R46, R24 ;  /* 0x00000018002e7304 */ /* 0x0001e20000202000 */
[----:B------:R-:W-:Y:S01]  /*3e50*/  SHF.R.U64 R51, R38, 0x10, R39 ;  /* 0x0000001026337819 */ /* 0x000fe20000001227 */
[----:B------:R-:W-:Y:S01]  /*3e60*/  FFMA.FTZ R48, R149, UR12, R48 ;  /* 0x0000000c95307c23 */ /* 0x000fe20008010030 */
[----:B------:R-:W-:Y:S01]  /*3e70*/  FSEL R25, R25, RZ, P2 ;  /* 0x000000ff19197208 */ /* 0x000fe20001000000 */
[----:B------:R-:W-:Y:S01]  /*3e80*/  FMUL.FTZ R50, R50, UR4 ;  /* 0x0000000432327c20 */ /* 0x000fe20008410000 */
[----:B------:R-:W-:Y:S01]  /*3e90*/  SHF.R.U32.HI R49, RZ, 0x10, R37 ;  /* 0x00000010ff317819 */ /* 0x000fe20000011625 */
[----:B------:R-:W-:Y:S01]  /*3ea0*/  FMUL.FTZ R47, R47, UR4 ;  /* 0x000000042f2f7c20 */ /* 0x000fe20008410000 */
[----:B------:R-:W-:Y:S01]  /*3eb0*/  LOP3.LUT P0, RZ, R42, 0xff0000, RZ, 0xc0, !PT ;  /* 0x00ff00002aff7812 */ /* 0x000fe2000780c0ff */
[----:B------:R-:W1:Y:S01]  /*3ec0*/  F2F.BF16.F32 R45, R44 ;  /* 0x0000002c002d7304 */ /* 0x000e620000202000 */
[----:B0-----:R-:W-:Y:S01]  /*3ed0*/  SHF.R.U32.HI R24, RZ, 0x10, R39 ;  /* 0x00000010ff187819 */ /* 0x001fe20000011627 */
[----:B------:R-:W-:Y:S01]  /*3ee0*/  FMUL.FTZ R50, R50, UR22 ;  /* 0x0000001632327c20 */ /* 0x000fe20008410000 */
[----:B------:R-:W-:Y:S01]  /*3ef0*/  SHF.L.U32 R49, R49, 0x10, RZ ;  /* 0x0000001031317819 */ /* 0x000fe200000006ff */
[----:B------:R-:W-:Y:S01]  /*3f00*/  FMUL.FTZ R48, R48, UR4 ;  /* 0x0000000430307c20 */ /* 0x000fe20008410000 */
[----:B------:R-:W-:-:S03]  /*3f10*/  FMUL.FTZ R47, R47, UR22 ;  /* 0x000000162f2f7c20 */ /* 0x000fc60008410000 */
[----:B------:R0:W-:Y:S01]  /*3f20*/  F2F.BF16.F32 R44, R25 ;  /* 0x00000019002c7304 */ /* 0x0001e20000202000 */
[----:B------:R-:W-:Y:S01]  /*3f30*/  FFMA.FTZ R49, R92, UR12, R49 ;  /* 0x0000000c5c317c23 */ /* 0x000fe20008010031 */
[----:B------:R-:W-:Y:S01]  /*3f40*/  FMUL.FTZ R48, R48, UR22 ;  /* 0x0000001630307c20 */ /* 0x000fe20008410000 */
[----:B------:R-:W-:Y:S02]  /*3f50*/  FSEL R47, R47, RZ, P3 ;  /* 0x000000ff2f2f7208 */ /* 0x000fe40001800000 */
[----:B------:R-:W-:Y:S02]  /*3f60*/  FMUL.FTZ R49, R49, UR4 ;  /* 0x0000000431317c20 */ /* 0x000fe40008410000 */
[----:B------:R-:W-:Y:S01]  /*3f70*/  FSEL R48, R48, RZ, P4 ;  /* 0x000000ff30307208 */ /* 0x000fe20002000000 */
[----:B------:R-:W-:Y:S01]  /*3f80*/  F2F.BF16.F32 R27, R27 ;  /* 0x0000001b001b7304 */ /* 0x000fe20000202000 */
[----:B0-----:R-:W-:Y:S01]  /*3f90*/  SHF.L.U32 R25, R24, 0x10, RZ ;  /* 0x0000001018197819 */ /* 0x001fe200000006ff */
[----:B------:R-:W-:Y:S01]  /*3fa0*/  FMUL.FTZ R49, R49, UR22 ;  /* 0x0000001631317c20 */ /* 0x000fe20008410000 */
[----:B------:R-:W-:-:S02]  /*3fb0*/  SHF.L.U32 R24, R51, 0x10, RZ ;  /* 0x0000001033187819 */ /* 0x000fc400000006ff */
[----:B-1----:R-:W-:Y:S01]  /*3fc0*/  PRMT R103, R45, 0x5410, R46 ;  /* 0x000054102d677816 */ /* 0x002fe2000000002e */
[----:B------:R-:W-:Y:S01]  /*3fd0*/  FFMA.FTZ R51, R94, UR12, R25 ;  /* 0x0000000c5e337c23 */ /* 0x000fe20008010019 */
[----:B------:R-:W-:Y:S01]  /*3fe0*/  FSEL R49, R49, RZ, P5 ;  /* 0x000000ff31317208 */ /* 0x000fe20002800000 */
[----:B------:R-:W-:Y:S01]  /*3ff0*/  FFMA.FTZ R25, R151, UR12, R24 ;  /* 0x0000000c97197c23 */ /* 0x000fe20008010018 */
[----:B------:R-:W-:Y:S01]  /*4000*/  MOV R24, R38 ;  /* 0x0000002600187202 */ /* 0x000fe20000000f00 */
[----:B------:R-:W-:Y:S01]  /*4010*/  FMUL.FTZ R92, R51, UR4 ;  /* 0x00000004335c7c20 */ /* 0x000fe20008410000 */
[----:B------:R-:W-:Y:S01]  /*4020*/  FSEL R51, R50, RZ, P0 ;  /* 0x000000ff32337208 */ /* 0x000fe20000000000 */
[----:B------:R-:W0:Y:S01]  /*4030*/  F2F.BF16.F32 R30, R30 ;  /* 0x0000001e001e7304 */ /* 0x000e220000202000 */
[----:B------:R-:W-:Y:S01]  /*4040*/  SHF.L.U32 R24, R24, 0x10, RZ ;  /* 0x0000001018187819 */ /* 0x000fe200000006ff */
[----:B------:R-:W-:Y:S01]  /*4050*/  FMUL.FTZ R92, R92, UR22 ;  /* 0x000000165c5c7c20 */ /* 0x000fe20008410000 */
[----:B------:R-:W-:Y:S01]  /*4060*/  ISETP.GE.U32.AND P0, PT, R42, 0x1000000, PT ;  /* 0x010000002a00780c */ /* 0x000fe20003f06070 */
[----:B------:R-:W-:-:S02]  /*4070*/  FMUL.FTZ R25, R25, UR4 ;  /* 0x0000000419197c20 */ /* 0x000fc40008410000 */
[----:B------:R-:W-:Y:S01]  /*4080*/  FFMA.FTZ R24, R127, UR12, R24 ;  /* 0x0000000c7f187c23 */ /* 0x000fe20008010018 */
[----:B------:R-:W-:Y:S01]  /*4090*/  FSEL R92, R92, RZ, P0 ;  /* 0x000000ff5c5c7208 */ /* 0x000fe20000000000 */
[----:B------:R-:W-:Y:S01]  /*40a0*/  FMUL.FTZ R25, R25, UR22 ;  /* 0x0000001619197c20 */ /* 0x000fe20008410000 */
[----:B------:R-:W-:Y:S01]  /*40b0*/  LOP3.LUT P0, RZ, R42, 0xff00, RZ, 0xc0, !PT ;  /* 0x0000ff002aff7812 */ /* 0x000fe2000780c0ff */
[----:B------:R-:W-:Y:S01]  /*40c0*/  FMUL.FTZ R24, R24, UR4 ;  /* 0x0000000418187c20 */ /* 0x000fe20008410000 */
[----:B------:R-:W1:Y:S02]  /*40d0*/  F2F.BF16.F32 R41, R41 ;  /* 0x0000002900297304 */ /* 0x000e640000202000 */
[----:B------:R-:W-:Y:S02]  /*40e0*/  FSEL R50, R25, RZ, P0 ;  /* 0x000000ff19327208 */ /* 0x000fe40000000000 */
[----:B------:R-:W-:Y:S01]  /*40f0*/  LOP3.LUT P0, RZ, R42, 0xff, RZ, 0xc0, !PT ;  /* 0x000000ff2aff7812 */ /* 0x000fe2000780c0ff */
[----:B------:R-:W-:Y:S01]  /*4100*/  FMUL.FTZ R42, R24, UR22 ;  /* 0x00000016182a7c20 */ /* 0x000fe20008410000 */
[----:B0-----:R-:W-:Y:S01]  /*4110*/  PRMT R107, R27, 0x5410, R30 ;  /* 0x000054101b6b7816 */ /* 0x001fe2000000001e */
[----:B------:R-:W0:Y:S01]  /*4120*/  LDC.64 R24, c[0x0][0x468] ;  /* 0x00011a00ff187b82 */ /* 0x000e220000000a00 */
[----:B------:R-:W2:Y:S01]  /*4130*/  F2F.BF16.F32 R29, R29 ;  /* 0x0000001d001d7304 */ /* 0x000ea20000202000 */
[----:B------:R-:W-:Y:S01]  /*4140*/  IMAD.WIDE.U32 R26, R26, 0x10000, RZ ;  /* 0x000100001a1a7825 */ /* 0x000fe200078e00ff */
[----:B------:R-:W-:-:S04]  /*4150*/  FSEL R30, R42, RZ, P0 ;  /* 0x000000ff2a1e7208 */ /* 0x000fc80000000000 */
[----:B------:R-:W-:Y:S02]  /*4160*/  LOP3.LUT R27, R107, R27, RZ, 0xfc, !PT ;  /* 0x0000001b6b1b7212 */ /* 0x000fe400078efcff */
[----:B------:R-:W3:Y:S01]  /*4170*/  F2F.BF16.F32 R28, R28 ;  /* 0x0000001c001c7304 */ /* 0x000ee20000202000 */
[----:B-1----:R-:W-:Y:S01]  /*4180*/  PRMT R105, R40, 0x5410, R41 ;  /* 0x0000541028697816 */ /* 0x002fe20000000029 */
[----:B--2---:R-:W-:-:S06]  /*4190*/  IMAD.WIDE.U32 R40, R29, 0x10000, RZ ;  /* 0x000100001d287825 */ /* 0x004fcc00078e00ff */
[----:B------:R-:W1:Y:S01]  /*41a0*/  F2F.BF16.F32 R43, R43 ;  /* 0x0000002b002b7304 */ /* 0x000e620000202000 */
[----:B------:R-:W-:Y:S02]  /*41b0*/  LOP3.LUT R29, R105, R41, RZ, 0xfc, !PT ;  /* 0x00000029691d7212 */ /* 0x000fe400078efcff */
[----:B---3--:R-:W-:-:S05]  /*41c0*/  LOP3.LUT R28, R40, R28, RZ, 0xfc, !PT ;  /* 0x0000001c281c7212 */ /* 0x008fca00078efcff */
[----:B------:R-:W2:Y:S01]  /*41d0*/  F2F.BF16.F32 R47, R47 ;  /* 0x0000002f002f7304 */ /* 0x000ea20000202000 */
[----:B-1----:R-:W-:-:S07]  /*41e0*/  IMAD.WIDE.U32 R42, R43, 0x10000, RZ ;  /* 0x000100002b2a7825 */ /* 0x002fce00078e00ff */
[----:B------:R-:W1:Y:S01]  /*41f0*/  F2F.BF16.F32 R50, R50 ;  /* 0x0000003200327304 */ /* 0x000e620000202000 */
[----:B------:R-:W-:Y:S02]  /*4200*/  LOP3.LUT R42, R42, R31, RZ, 0xfc, !PT ;  /* 0x0000001f2a2a7212 */ /* 0x000fe400078efcff */
[----:B------:R-:W-:Y:S01]  /*4210*/  LOP3.LUT R43, R103, R43, RZ, 0xfc, !PT ;  /* 0x0000002b672b7212 */ /* 0x000fe200078efcff */
[----:B--2---:R-:W-:-:S04]  /*4220*/  IMAD.WIDE.U32 R46, R47, 0x10000, RZ ;  /* 0x000100002f2e7825 */ /* 0x004fc800078e00ff */
[----:B------:R-:W-:Y:S01]  /*4230*/  F2F.BF16.F32 R48, R48 ;  /* 0x0000003000307304 */ /* 0x000fe20000202000 */
[----:B-1----:R-:W-:-:S07]  /*4240*/  IMAD.WIDE.U32 R40, R50, 0x10000, RZ ;  /* 0x0001000032287825 */ /* 0x002fce00078e00ff */
[----:B------:R-:W1:Y:S08]  /*4250*/  F2F.BF16.F32 R49, R49 ;  /* 0x0000003100317304 */ /* 0x000e700000202000 */
[----:B------:R-:W-:Y:S01]  /*4260*/  F2F.BF16.F32 R51, R51 ;  /* 0x0000003300337304 */ /* 0x000fe20000202000 */
[----:B-1----:R-:W-:-:S07]  /*4270*/  PRMT R49, R48, 0x5410, R49 ;  /* 0x0000541030317816 */ /* 0x002fce0000000031 */
[----:B------:R-:W1:Y:S01]  /*4280*/  F2F.BF16.F32 R92, R92 ;  /* 0x0000005c005c7304 */ /* 0x000e620000202000 */
[----:B------:R-:W-:Y:S01]  /*4290*/  LOP3.LUT R31, R49, R47, RZ, 0xfc, !PT ;  /* 0x0000002f311f7212 */ /* 0x000fe200078efcff */
[----:B0-----:R-:W-:-:S06]  /*42a0*/  IMAD.WIDE.U32 R48, R95, 0x8, R24 ;  /* 0x000000085f307825 */ /* 0x001fcc00078e0018 */
[----:B------:R0:W2:Y:S01]  /*42b0*/  F2F.BF16.F32 R45, R30 ;  /* 0x0000001e002d7304 */ /* 0x0000a20000202000 */
[----:B-1----:R-:W-:-:S07]  /*42c0*/  PRMT R51, R51, 0x5410, R92 ;  /* 0x0000541033337816 */ /* 0x002fce000000005c */
[----:B------:R-:W1:Y:S01]  /*42d0*/  F2F.BF16.F32 R0, R0 ;  /* 0x0000000000007304 */ /* 0x000e620000202000 */
[----:B0-----:R-:W-:Y:S01]  /*42e0*/  LOP3.LUT R30, R46, R44, RZ, 0xfc, !PT ;  /* 0x0000002c2e1e7212 */ /* 0x001fe200078efcff */
[----:B------:R-:W-:Y:S01]  /*42f0*/  IMAD.WIDE.U32 R46, R97, 0x8, R24 ;  /* 0x00000008612e7825 */ /* 0x000fe200078e0018 */
[----:B------:R-:W-:-:S03]  /*4300*/  LOP3.LUT R41, R51, R41, RZ, 0xfc, !PT ;  /* 0x0000002933297212 */ /* 0x000fc600078efcff */
[----:B------:R-:W-:Y:S01]  /*4310*/  IMAD.WIDE.U32 R50, R93, 0x8, R24 ;  /* 0x000000085d327825 */ /* 0x000fe200078e0018 */
[----:B--2---:R-:W-:-:S03]  /*4320*/  LOP3.LUT R40, R40, R45, RZ, 0xfc, !PT ;  /* 0x0000002d28287212 */ /* 0x004fc600078efcff */
[----:B------:R-:W-:-:S04]  /*4330*/  IMAD.WIDE.U32 R44, R99, 0x8, R24 ;  /* 0x00000008632c7825 */ /* 0x000fc800078e0018 */
[----:B------:R-:W-:Y:S01]  /*4340*/  IMAD.WIDE.U32 R24, R91, 0x8, R24 ;  /* 0x000000085b187825 */ /* 0x000fe200078e0018 */
[----:B-1----:R-:W-:-:S05]  /*4350*/  LOP3.LUT R26, R26, R0, RZ, 0xfc, !PT ;  /* 0x000000001a1a7212 */ /* 0x002fca00078efcff */
[----:B------:R2:W-:Y:S04]  /*4360*/  STG.E.64 desc[UR14][R44.64], R26 ;  /* 0x0000001a2c007986 */ /* 0x0005e8000c101b0e */
[----:B------:R2:W-:Y:S04]  /*4370*/  STG.E.64 desc[UR14][R46.64], R28 ;  /* 0x0000001c2e007986 */ /* 0x0005e8000c101b0e */
[----:B------:R2:W-:Y:S04]  /*4380*/  STG.E.64 desc[UR14][R48.64], R42 ;  /* 0x0000002a30007986 */ /* 0x0005e8000c101b0e */
[----:B------:R2:W-:Y:S04]  /*4390*/  STG.E.64 desc[UR14][R50.64], R30 ;  /* 0x0000001e32007986 */ /* 0x0005e8000c101b0e */
[----:B------:R2:W-:Y:S01]  /*43a0*/  STG.E.64 desc[UR14][R24.64], R40 ;  /* 0x0000002818007986 */ /* 0x0005e2000c101b0e */
[----:B------:R-:W-:Y:S05]  /*43b0*/  BRA `(.L_x_2802) ;  /* 0x0000001000687947 */ /* 0x000fea0003800000 */
.L_x_2803:
[----:B-----5:R-:W-:Y:S01]  /*43c0*/  MOV R29, R32 ;  /* 0x00000020001d7202 */ /* 0x020fe20000000f00 */
[--C-:B------:R-:W-:Y:S01]  /*43d0*/  FFMA.FTZ R141, R141, UR13, R24.reuse ;  /* 0x0000000d8d8d7c23 */ /* 0x100fe20008010018 */
[----:B------:R-:W-:Y:S01]  /*43e0*/  SHF.R.U32.HI R30, RZ, 0x10, R33 ;  /* 0x00000010ff1e7819 */ /* 0x000fe20000011621 */
[--C-:B------:R-:W-:Y:S01]  /*43f0*/  FFMA.FTZ R31, R140, UR13, R24.reuse ;  /* 0x0000000d8c1f7c23 */ /* 0x100fe20008010018 */
[----:B------:R-:W-:Y:S01]  /*4400*/  SHF.L.U32 R107, R29, 0x10, RZ ;  /* 0x000000101d6b7819 */ /* 0x000fe200000006ff */
[----:B------:R-:W-:Y:S01]  /*4410*/  FADD.FTZ R102, R138, -R141 ;  /* 0x8000008d8a667221 */ /* 0x000fe20000010000 */
[----:B------:R-:W-:Y:S01]  /*4420*/  MOV R29, R33 ;  /* 0x00000021001d7202 */ /* 0x000fe20000000f00 */
[----:B------:R-:W-:Y:S01]  /*4430*/  FADD.FTZ R31, R118, -R31 ;  /* 0x8000001f761f7221 */ /* 0x000fe20000010000 */
[----:B------:R-:W-:Y:S01]  /*4440*/  SHF.L.U32 R30, R30, 0x10, RZ ;  /* 0x000000101e1e7819 */ /* 0x000fe200000006ff */
[--C-:B------:R-:W-:Y:S01]  /*4450*/  FFMA.FTZ R116, R116, UR13, R24.reuse ;  /* 0x0000000d74747c23 */ /* 0x100fe20008010018 */
[----:B------:R-:W-:Y:S01]  /*4460*/  SHF.L.U32 R29, R29, 0x10, RZ ;  /* 0x000000101d1d7819 */ /* 0x000fe200000006ff */
[--C-:B------:R-:W-:Y:S01]  /*4470*/  FFMA.FTZ R112, R112, UR13, R24.reuse ;  /* 0x0000000d70707c23 */ /* 0x100fe20008010018 */
[----:B------:R-:W-:Y:S01]  /*4480*/  FFMA.FTZ R143, R143, UR13, R24 ;  /* 0x0000000d8f8f7c23 */ /* 0x000fe20008010018 */
[----:B------:R-:W-:Y:S01]  /*4490*/  FFMA.FTZ R104, R31, UR12, R30 ;  /* 0x0000000c1f687c23 */ /* 0x000fe2000801001e */
[----:B------:R-:W-:Y:S01]  /*44a0*/  FADD.FTZ R105, R111, -R116 ;  /* 0x800000746f697221 */ /* 0x000fe20000010000 */
[----:B------:R-:W-:Y:S01]  /*44b0*/  FFMA.FTZ R102, R102, UR12, R29 ;  /* 0x0000000c66667c23 */ /* 0x000fe2000801001d */
[----:B------:R-:W-:Y:S01]  /*44c0*/  SHF.R.U64 R29, R32, 0x10, R33 ;  /* 0x00000010201d7819 */ /* 0x000fe20000001221 */
[----:B------:R-:W-:Y:S01]  /*44d0*/  FADD.FTZ R92, R45, -R112 ;  /* 0x800000702d5c7221 */ /* 0x000fe20000010000 */
[----:B------:R-:W-:Y:S01]  /*44e0*/  FADD.FTZ R108, R120, -R143 ;  /* 0x8000008f786c7221 */ /* 0x000fe20000010000 */
[--C-:B------:R-:W-:Y:S01]  /*44f0*/  FFMA.FTZ R45, R144, UR13, R24.reuse ;  /* 0x0000000d902d7c23 */ /* 0x100fe20008010018 */
[----:B------:R-:W-:Y:S01]  /*4500*/  SHF.L.U32 R30, R29, 0x10, RZ ;  /* 0x000000101d1e7819 */ /* 0x000fe200000006ff */
[--C-:B------:R-:W-:Y:S01]  /*4510*/  FFMA.FTZ R134, R134, UR13, R24.reuse ;  /* 0x0000000d86867c23 */ /* 0x100fe20008010018 */
[----:B------:R-:W-:Y:S01]  /*4520*/  MOV R29, R34 ;  /* 0x00000022001d7202 */ /* 0x000fe20000000f00 */
[----:B------:R-:W-:Y:S01]  /*4530*/  FADD.FTZ R45, R142, -R45 ;  /* 0x8000002d8e2d7221 */ /* 0x000fe20000010000 */
[----:B------:R-:W-:Y:S01]  /*4540*/  FFMA.FTZ R114, R114, UR13, R24 ;  /* 0x0000000d72727c23 */ /* 0x000fe20008010018 */
[----:B------:R-:W-:Y:S01]  /*4550*/  FFMA.FTZ R105, R105, UR12, R30 ;  /* 0x0000000c69697c23 */ /* 0x000fe2000801001e */
[----:B------:R-:W-:Y:S01]  /*4560*/  SHF.L.U32 R31, R29, 0x10, RZ ;  /* 0x000000101d1f7819 */ /* 0x000fe200000006ff */
[----:B------:R-:W-:Y:S01]  /*4570*/  FADD.FTZ R51, R47, -R134 ;  /* 0x800000862f337221 */ /* 0x000fe20000010000 */
[----:B------:R-:W-:Y:S01]  /*4580*/  MOV R30, R35 ;  /* 0x00000023001e7202 */ /* 0x000fe20000000f00 */
[----:B------:R-:W-:Y:S01]  /*4590*/  FFMA.FTZ R126, R126, UR13, R24 ;  /* 0x0000000d7e7e7c23 */ /* 0x000fe20008010018 */
[----:B------:R-:W-:Y:S01]  /*45a0*/  MOV R47, R37 ;  /* 0x00000025002f7202 */ /* 0x000fe20000000f00 */
[----:B------:R-:W-:Y:S01]  /*45b0*/  FFMA.FTZ R108, R108, UR12, R31 ;  /* 0x0000000c6c6c7c23 */ /* 0x000fe2000801001f */
[----:B------:R-:W-:Y:S01]  /*45c0*/  SHF.L.U32 R94, R30, 0x10, RZ ;  /* 0x000000101e5e7819 */ /* 0x000fe200000006ff */
[----:B------:R-:W-:Y:S01]  /*45d0*/  FADD.FTZ R100, R49, -R114 ;  /* 0x8000007231647221 */ /* 0x000fe20000010000 */
[--C-:B------:R-:W-:Y:S01]  /*45e0*/  SHF.R.U32.HI R31, RZ, 0x10, R35.reuse ;  /* 0x00000010ff1f7819 */ /* 0x100fe20000011623 */
[----:B------:R-:W-:Y:S01]  /*45f0*/  FADD.FTZ R120, R149, -R126 ;  /* 0x8000007e95787221 */ /* 0x000fe20000010000 */
[----:B------:R-:W-:Y:S01]  /*4600*/  SHF.L.U32 R47, R47, 0x10, RZ ;  /* 0x000000102f2f7819 */ /* 0x000fe200000006ff */
[----:B------:R-:W-:Y:S01]  /*4610*/  FFMA.FTZ R109, R45, UR12, R94 ;  /* 0x0000000c2d6d7c23 */ /* 0x000fe2000801005e */
[----:B------:R-:W-:Y:S01]  /*4620*/  SHF.L.U32 R45, R31, 0x10, RZ ;  /* 0x000000101f2d7819 */ /* 0x000fe200000006ff */
[----:B------:R-:W-:Y:S01]  /*4630*/  FFMA.FTZ R94, R119, UR13, R24 ;  /* 0x0000000d775e7c23 */ /* 0x000fe20008010018 */
[----:B------:R-:W-:Y:S01]  /*4640*/  SHF.R.U64 R31, R34, 0x10, R35 ;  /* 0x00000010221f7819 */ /* 0x000fe20000001223 */
[----:B------:R-:W-:Y:S01]  /*4650*/  FFMA.FTZ R120, R120, UR12, R47 ;  /* 0x0000000c78787c23 */ /* 0x000fe2000801002f */
[--C-:B------:R-:W-:Y:S01]  /*4660*/  SHF.R.U32.HI R49, RZ, 0x10, R37.reuse ;  /* 0x00000010ff317819 */ /* 0x100fe20000011625 */
[----:B------:R-:W-:Y:S01]  /*4670*/  FADD.FTZ R94, R117, -R94 ;  /* 0x8000005e755e7221 */ /* 0x000fe20000010000 */
[----:B------:R-:W-:Y:S01]  /*4680*/  SHF.L.U32 R31, R31, 0x10, RZ ;  /* 0x000000101f1f7819 */ /* 0x000fe200000006ff */
[--C-:B------:R-:W-:Y:S01]  /*4690*/  FFMA.FTZ R121, R121, UR13, R24.reuse ;  /* 0x0000000d79797c23 */ /* 0x100fe20008010018 */
[----:B------:R-:W-:Y:S01]  /*46a0*/  SHF.L.U32 R49, R49, 0x10, RZ ;  /* 0x0000001031317819 */ /* 0x000fe200000006ff */
[--C-:B------:R-:W-:Y:S01]  /*46b0*/  FFMA.FTZ R123, R123, UR13, R24.reuse ;  /* 0x0000000d7b7b7c23 */ /* 0x100fe20008010018 */
[----:B------:R-:W-:Y:S01]  /*46c0*/  SHF.R.U64 R47, R36, 0x10, R37 ;  /* 0x00000010242f7819 */ /* 0x000fe20000001225 */
[----:B------:R-:W-:Y:S01]  /*46d0*/  FFMA.FTZ R114, R94, UR12, R31 ;  /* 0x0000000c5e727c23 */ /* 0x000fe2000801001f */
[----:B------:R-:W-:Y:S01]  /*46e0*/  FFMA.FTZ R94, R125, UR13, R24 ;  /* 0x0000000d7d5e7c23 */ /* 0x000fe20008010018 */
[----:B------:R-:W-:Y:S01]  /*46f0*/  MOV R25, R2 ;  /* 0x0000000200197202 */ /* 0x000fe20000000f00 */
[----:B------:R-:W-:Y:S01]  /*4700*/  FADD.FTZ R110, R122, -R121 ;  /* 0x800000797a6e7221 */ /* 0x000fe20000010000 */
[----:B------:R-:W-:Y:S01]  /*4710*/  SHF.L.U32 R47, R47, 0x10, RZ ;  /* 0x000000102f2f7819 */ /* 0x000fe200000006ff */
[----:B------:R-:W-:Y:S01]  /*4720*/  FADD.FTZ R94, R147, -R94 ;  /* 0x8000005e935e7221 */ /* 0x000fe20000010000 */
[----:B------:R-:W-:Y:S01]  /*4730*/  FADD.FTZ R122, R146, -R123 ;  /* 0x8000007b927a7221 */ /* 0x000fe20000010000 */
[----:B------:R-:W-:Y:S01]  /*4740*/  SHF.L.U32 R43, R25, 0x10, RZ ;  /* 0x00000010192b7819 */ /* 0x000fe200000006ff */
[--C-:B------:R-:W-:Y:S01]  /*4750*/  FFMA.FTZ R0, R0, UR13, R24.reuse ;  /* 0x0000000d00007c23 */ /* 0x100fe20008010018 */
[----:B------:R-:W-:Y:S01]  /*4760*/  FFMA.FTZ R121, R94, UR12, R49 ;  /* 0x0000000c5e797c23 */ /* 0x000fe20008010031 */
[----:B------:R-:W-:Y:S01]  /*4770*/  MOV R49, R38 ;  /* 0x0000002600317202 */ /* 0x000fe20000000f00 */
[----:B------:R-:W-:Y:S01]  /*4780*/  FFMA.FTZ R122, R122, UR12, R47 ;  /* 0x0000000c7a7a7c23 */ /* 0x000fe2000801002f */
[----:B------:R-:W-:Y:S01]  /*4790*/  MOV R25, R3 ;  /* 0x0000000300197202 */ /* 0x000fe20000000f00 */
[--C-:B------:R-:W-:Y:S01]  /*47a0*/  FFMA.FTZ R112, R153, UR13, R24.reuse ;  /* 0x0000000d99707c23 */ /* 0x100fe20008010018 */
[----:B------:R-:W-:Y:S01]  /*47b0*/  SHF.L.U32 R47, R49, 0x10, RZ ;  /* 0x00000010312f7819 */ /* 0x000fe200000006ff */
[----:B------:R-:W-:Y:S01]  /*47c0*/  FFMA.FTZ R49, R152, UR13, R24 ;  /* 0x0000000d98317c23 */ /* 0x000fe20008010018 */
[----:B------:R-:W-:Y:S01]  /*47d0*/  MOV R106, R39 ;  /* 0x00000027006a7202 */ /* 0x000fe20000000f00 */
[----:B------:R-:W-:Y:S01]  /*47e0*/  FADD.FTZ R0, R135, -R0 ;  /* 0x8000000087007221 */ /* 0x000fe20000010000 */
[----:B------:R-:W-:Y:S01]  /*47f0*/  SHF.L.U32 R26, R25, 0x10, RZ ;  /* 0x00000010191a7819 */ /* 0x000fe200000006ff */
[----:B------:R-:W-:Y:S01]  /*4800*/  FADD.FTZ R49, R128, -R49 ;  /* 0x8000003180317221 */ /* 0x000fe20000010000 */
[----:B------:R-:W-:Y:S01]  /*4810*/  SHF.R.U32.HI R25, RZ, 0x10, R3 ;  /* 0x00000010ff197819 */ /* 0x000fe20000011603 */
[----:B------:R-:W-:Y:S01]  /*4820*/  FADD.FTZ R112, R129, -R112 ;  /* 0x8000007081707221 */ /* 0x000fe20000010000 */
[----:B------:R-:W-:Y:S01]  /*4830*/  SHF.L.U32 R106, R106, 0x10, RZ ;  /* 0x000000106a6a7819 */ /* 0x000fe200000006ff */
[----:B------:R-:W-:Y:S01]  /*4840*/  FFMA.FTZ R51, R51, UR12, R26 ;  /* 0x0000000c33337c23 */ /* 0x000fe2000801001a */
[----:B------:R-:W-:Y:S01]  /*4850*/  SHF.R.U32.HI R111, RZ, 0x10, R39 ;  /* 0x00000010ff6f7819 */ /* 0x000fe20000011627 */
[----:B------:R-:W-:Y:S01]  /*4860*/  FFMA.FTZ R43, R0, UR12, R43 ;  /* 0x0000000c002b7c23 */ /* 0x000fe2000801002b */
[----:B------:R-:W-:Y:S01]  /*4870*/  SHF.L.U32 R27, R25, 0x10, RZ ;  /* 0x00000010191b7819 */ /* 0x000fe200000006ff */
[----:B------:R-:W-:Y:S01]  /*4880*/  FFMA.FTZ R119, R49, UR12, R106 ;  /* 0x0000000c31777c23 */ /* 0x000fe2000801006a */
[----:B------:R-:W-:Y:S01]  /*4890*/  SHF.R.U64 R26, R2, 0x10, R3 ;  /* 0x00000010021a7819 */ /* 0x000fe20000001203 */
[--C-:B------:R-:W-:Y:S01]  /*48a0*/  FFMA.FTZ R151, R151, UR13, R24.reuse ;  /* 0x0000000d97977c23 */ /* 0x100fe20008010018 */
[----:B------:R-:W-:Y:S01]  /*48b0*/  SHF.L.U32 R111, R111, 0x10, RZ ;  /* 0x000000106f6f7819 */ /* 0x000fe200000006ff */
[----:B------:R-:W-:Y:S01]  /*48c0*/  FFMA.FTZ R92, R92, UR12, R27 ;  /* 0x0000000c5c5c7c23 */ /* 0x000fe2000801001b */
[----:B------:R-:W-:Y:S01]  /*48d0*/  SHF.R.U64 R49, R38, 0x10, R39 ;  /* 0x0000001026317819 */ /* 0x000fe20000001227 */
[--C-:B------:R-:W-:Y:S01]  /*48e0*/  FFMA.FTZ R124, R124, UR13, R24.reuse ;  /* 0x0000000d7c7c7c23 */ /* 0x100fe20008010018 */
[----:B------:R-:W-:Y:S01]  /*48f0*/  SHF.L.U32 R27, R26, 0x10, RZ ;  /* 0x000000101a1b7819 */ /* 0x000fe200000006ff */
[--C-:B------:R-:W-:Y:S01]  /*4900*/  FFMA.FTZ R26, R131, UR13, R24.reuse ;  /* 0x0000000d831a7c23 */ /* 0x100fe20008010018 */
[----:B------:R-:W-:Y:S01]  /*4910*/  FFMA.FTZ R127, R127, UR13, R24 ;  /* 0x0000000d7f7f7c23 */ /* 0x000fe20008010018 */
[----:B------:R-:W-:Y:S01]  /*4920*/  FFMA.FTZ R112, R112, UR12, R111 ;  /* 0x0000000c70707c23 */ /* 0x000fe2000801006f */
[----:B------:R-:W-:Y:S01]  /*4930*/  SHF.L.U32 R24, R49, 0x10, RZ ;  /* 0x0000001031187819 */ /* 0x000fe200000006ff */
[----:B------:R0:W-:Y:S01]  /*4940*/  F2F.BF16.F32 R0, R43 ;  /* 0x0000002b00007304 */ /* 0x0001e20000202000 */
[----:B------:R-:W-:Y:S01]  /*4950*/  FADD.FTZ R111, R150, -R151 ;  /* 0x80000097966f7221 */ /* 0x000fe20000010000 */
[----:B------:R-:W-:Y:S01]  /*4960*/  LOP3.LUT P0, RZ, R44, 0xff, RZ, 0xc0, !PT ;  /* 0x000000ff2cff7812 */ /* 0x000fe2000780c0ff */
[----:B------:R-:W-:Y:S01]  /*4970*/  FFMA.FTZ R100, R100, UR12, R27 ;  /* 0x0000000c64647c23 */ /* 0x000fe2000801001b */
[----:B------:R-:W-:Y:S01]  /*4980*/  FADD.FTZ R26, R113, -R26 ;  /* 0x8000001a711a7221 */ /* 0x000fe20000010000 */
[----:B------:R-:W-:Y:S01]  /*4990*/  FFMA.FTZ R111, R111, UR12, R24 ;  /* 0x0000000c6f6f7c23 */ /* 0x000fe20008010018 */
[----:B------:R-:W-:Y:S01]  /*49a0*/  FFMA.FTZ R110, R110, UR12, R45 ;  /* 0x0000000c6e6e7c23 */ /* 0x000fe2000801002d */
[----:B------:R-:W-:Y:S01]  /*49b0*/  MOV R45, R36 ;  /* 0x00000024002d7202 */ /* 0x000fe20000000f00 */
[----:B------:R1:W-:Y:S01]  /*49c0*/  F2F.BF16.F32 R25, R51 ;  /* 0x0000003300197304 */ /* 0x0003e20000202000 */
[----:B0-----:R-:W-:Y:S01]  /*49d0*/  FMUL.FTZ R43, R43, UR4 ;  /* 0x000000042b2b7c20 */ /* 0x001fe20008410000 */
[----:B------:R-:W-:Y:S01]  /*49e0*/  FFMA.FTZ R107, R26, UR12, R107 ;  /* 0x0000000c1a6b7c23 */ /* 0x000fe2000801006b */
[----:B------:R-:W-:Y:S01]  /*49f0*/  SHF.L.U32 R45, R45, 0x10, RZ ;  /* 0x000000102d2d7819 */ /* 0x000fe200000006ff */
[----:B------:R-:W-:Y:S01]  /*4a00*/  FADD.FTZ R116, R145, -R124 ;  /* 0x8000007c91747221 */ /* 0x000fe20000010000 */
[----:B------:R-:W-:Y:S01]  /*4a10*/  FMUL.FTZ R24, R43, UR22 ;  /* 0x000000162b187c20 */ /* 0x000fe20008410000 */
[----:B------:R-:W-:Y:S01]  /*4a20*/  FADD.FTZ R94, R148, -R127 ;  /* 0x8000007f945e7221 */ /* 0x000fe20000010000 */
[----:B------:R-:W-:Y:S01]  /*4a30*/  LOP3.LUT P2, RZ, R50, 0xff00, RZ, 0xc0, !PT ;  /* 0x0000ff0032ff7812 */ /* 0x000fe2000784c0ff */
[----:B------:R0:W-:Y:S01]  /*4a40*/  F2F.BF16.F32 R28, R92 ;  /* 0x0000005c001c7304 */ /* 0x0001e20000202000 */
[----:B-1----:R-:W-:Y:S01]  /*4a50*/  FMUL.FTZ R51, R51, UR4 ;  /* 0x0000000433337c20 */ /* 0x002fe20008410000 */
[----:B------:R-:W-:Y:S01]  /*4a60*/  FSEL R24, R24, RZ, P0 ;  /* 0x000000ff18187208 */ /* 0x000fe20000000000 */
[----:B------:R-:W-:Y:S01]  /*4a70*/  FFMA.FTZ R116, R116, UR12, R45 ;  /* 0x0000000c74747c23 */ /* 0x000fe2000801002d */
[----:B------:R-:W-:Y:S01]  /*4a80*/  LOP3.LUT P0, RZ, R44, 0xff0000, RZ, 0xc0, !PT ;  /* 0x00ff00002cff7812 */ /* 0x000fe2000780c0ff */
[----:B------:R-:W-:Y:S01]  /*4a90*/  FMUL.FTZ R51, R51, UR22 ;  /* 0x0000001633337c20 */ /* 0x000fe20008410000 */
[----:B------:R-:W-:Y:S01]  /*4aa0*/  FFMA.FTZ R94, R94, UR12, R47 ;  /* 0x0000000c5e5e7c23 */ /* 0x000fe2000801002f */
[----:B------:R-:W-:Y:S01]  /*4ab0*/  ISETP.GE.U32.AND P6, PT, R50, 0x1000000, PT ;  /* 0x010000003200780c */ /* 0x000fe20003fc6070 */
[----:B------:R1:W-:Y:S01]  /*4ac0*/  F2F.BF16.F32 R27, R100 ;  /* 0x00000064001b7304 */ /* 0x0003e20000202000 */
[----:B0-----:R-:W-:Y:S01]  /*4ad0*/  FMUL.FTZ R92, R92, UR4 ;  /* 0x000000045c5c7c20 */ /* 0x001fe20008410000 */
[----:B------:R-:W-:-:S02]  /*4ae0*/  FSEL R51, R51, RZ, P0 ;  /* 0x000000ff33337208 */ /* 0x000fc40000000000 */
[----:B------:R-:W-:Y:S01]  /*4af0*/  ISETP.GE.U32.AND P0, PT, R44, 0x1000000, PT ;  /* 0x010000002c00780c */ /* 0x000fe20003f06070 */
[----:B------:R-:W-:Y:S01]  /*4b00*/  FMUL.FTZ R92, R92, UR22 ;  /* 0x000000165c5c7c20 */ /* 0x000fe20008410000 */
[----:B------:R-:W-:Y:S02]  /*4b10*/  LOP3.LUT P4, RZ, R42, 0xff00, RZ, 0xc0, !PT ;  /* 0x0000ff002aff7812 */ /* 0x000fe4000788c0ff */
[----:B------:R0:W-:Y:S01]  /*4b20*/  F2F.BF16.F32 R26, R107 ;  /* 0x0000006b001a7304 */ /* 0x0001e20000202000 */
[----:B-1----:R-:W-:Y:S01]  /*4b30*/  FMUL.FTZ R100, R100, UR4 ;  /* 0x0000000464647c20 */ /* 0x002fe20008410000 */
[----:B------:R-:W-:Y:S02]  /*4b40*/  FSEL R92, R92, RZ, P0 ;  /* 0x000000ff5c5c7208 */ /* 0x000fe40000000000 */
[----:B------:R-:W-:Y:S01]  /*4b50*/  LOP3.LUT P0, RZ, R44, 0xff00, RZ, 0xc0, !PT ;  /* 0x0000ff002cff7812 */ /* 0x000fe2000780c0ff */
[----:B------:R-:W-:Y:S01]  /*4b60*/  FMUL.FTZ R100, R100, UR22 ;  /* 0x0000001664647c20 */ /* 0x000fe20008410000 */
[----:B------:R-:W-:-:S02]  /*4b70*/  LOP3.LUT P5, RZ, R42, 0xff0000, RZ, 0xc0, !PT ;  /* 0x00ff00002aff7812 */ /* 0x000fc400078ac0ff */
[----:B------:R1:W-:Y:S01]  /*4b80*/  F2F.BF16.F32 R40, R102 ;  /* 0x0000006600287304 */ /* 0x0003e20000202000 */
[----:B0-----:R-:W-:Y:S01]  /*4b90*/  FMUL.FTZ R107, R107, UR4 ;  /* 0x000000046b6b7c20 */ /* 0x001fe20008410000 */
[----:B------:R-:W-:Y:S02]  /*4ba0*/  FSEL R44, R100, RZ, P0 ;  /* 0x000000ff642c7208 */ /* 0x000fe40000000000 */
[----:B------:R-:W-:Y:S01]  /*4bb0*/  LOP3.LUT P0, RZ, R46, 0xff, RZ, 0xc0, !PT ;  /* 0x000000ff2eff7812 */ /* 0x000fe2000780c0ff */
[----:B------:R-:W-:Y:S01]  /*4bc0*/  FMUL.FTZ R107, R107, UR22 ;  /* 0x000000166b6b7c20 */ /* 0x000fe20008410000 */
[----:B------:R-:W-:Y:S02]  /*4bd0*/  LOP3.LUT P3, RZ, R50, 0xff, RZ, 0xc0, !PT ;  /* 0x000000ff32ff7812 */ /* 0x000fe4000786c0ff */
[----:B------:R0:W-:Y:S01]  /*4be0*/  F2F.BF16.F32 R106, R51 ;  /* 0x00000033006a7304 */ /* 0x0001e20000202000 */
[----:B-1----:R-:W-:-:S04]  /*4bf0*/  FMUL.FTZ R102, R102, UR4 ;  /* 0x0000000466667c20 */ /* 0x002fc80008410000 */
[----:B------:R-:W-:-:S03]  /*4c00*/  FMUL.FTZ R102, R102, UR22 ;  /* 0x0000001666667c20 */ /* 0x000fc60008410000 */
[----:B------:R1:W2:Y:S01]  /*4c10*/  F2F.BF16.F32 R41, R104 ;  /* 0x0000006800297304 */ /* 0x0002a20000202000 */
[----:B0-----:R-:W-:Y:S02]  /*4c20*/  FSEL R51, R107, RZ, P0 ;  /* 0x000000ff6b337208 */ /* 0x001fe40000000000 */
[----:B------:R-:W-:-:S04]  /*4c30*/  LOP3.LUT P0, RZ, R46, 0xff0000, RZ, 0xc0, !PT ;  /* 0x00ff00002eff7812 */ /* 0x000fc8000780c0ff */
[----:B------:R-:W-:Y:S01]  /*4c40*/  FSEL R102, R102, RZ, P0 ;  /* 0x000000ff66667208 */ /* 0x000fe20000000000 */
[----:B------:R0:W-:Y:S01]  /*4c50*/  F2F.BF16.F32 R29, R105 ;  /* 0x00000069001d7304 */ /* 0x0001e20000202000 */
[----:B-1----:R-:W-:Y:S01]  /*4c60*/  FMUL.FTZ R104, R104, UR4 ;  /* 0x0000000468687c20 */ /* 0x002fe20008410000 */
[----:B------:R-:W-:-:S03]  /*4c70*/  ISETP.GE.U32.AND P0, PT, R46, 0x1000000, PT ;  /* 0x010000002e00780c */ /* 0x000fc60003f06070 */
[----:B------:R-:W-:Y:S01]  /*4c80*/  FMUL.FTZ R104, R104, UR22 ;  /* 0x0000001668687c20 */ /* 0x000fe20008410000 */
[----:B--2---:R-:W-:Y:S02]  /*4c90*/  PRMT R41, R40, 0x5410, R41 ;  /* 0x0000541028297816 */ /* 0x004fe40000000029 */
[----:B------:R1:W-:Y:S01]  /*4ca0*/  F2F.BF16.F32 R49, R24 ;  /* 0x0000001800317304 */ /* 0x0003e20000202000 */
[----:B0-----:R-:W-:Y:S01]  /*4cb0*/  FMUL.FTZ R105, R105, UR4 ;  /* 0x0000000469697c20 */ /* 0x001fe20008410000 */
[----:B------:R-:W-:Y:S02]  /*4cc0*/  FSEL R104, R104, RZ, P0 ;  /* 0x000000ff68687208 */ /* 0x000fe40000000000 */
[----:B------:R-:W-:-:S04]  /*4cd0*/  LOP3.LUT P0, RZ, R46, 0xff00, RZ, 0xc0, !PT ;  /* 0x0000ff002eff7812 */ /* 0x000fc8000780c0ff */
[----:B------:R0:W-:Y:S01]  /*4ce0*/  F2F.BF16.F32 R30, R108 ;  /* 0x0000006c001e7304 */ /* 0x0001e20000202000 */
[----:B-1----:R-:W-:-:S05]  /*4cf0*/  FMUL.FTZ R24, R105, UR22 ;  /* 0x0000001669187c20 */ /* 0x002fca0008410000 */
[----:B------:R-:W-:Y:S02]  /*4d00*/  FSEL R24, R24, RZ, P0 ;  /* 0x000000ff18187208 */ /* 0x000fe40000000000 */
[----:B------:R1:W-:Y:S01]  /*4d10*/  F2F.BF16.F32 R98, R109 ;  /* 0x0000006d00627304 */ /* 0x0003e20000202000 */
[----:B0-----:R-:W-:Y:S01]  /*4d20*/  FMUL.FTZ R108, R108, UR4 ;  /* 0x000000046c6c7c20 */ /* 0x001fe20008410000 */
[----:B------:R-:W-:-:S03]  /*4d30*/  LOP3.LUT P0, RZ, R48, 0xff, RZ, 0xc0, !PT ;  /* 0x000000ff30ff7812 */ /* 0x000fc6000780c0ff */
[----:B------:R-:W-:-:S03]  /*4d40*/  FMUL.FTZ R108, R108, UR22 ;  /* 0x000000166c6c7c20 */ /* 0x000fc60008410000 */
[----:B------:R0:W2:Y:S01]  /*4d50*/  F2F.BF16.F32 R117, R92 ;  /* 0x0000005c00757304 */ /* 0x0000a20000202000 */
[----:B-1----:R-:W-:-:S04]  /*4d60*/  FMUL.FTZ R109, R109, UR4 ;  /* 0x000000046d6d7c20 */ /* 0x002fc80008410000 */
[----:B------:R-:W-:-:S03]  /*4d70*/  FMUL.FTZ R109, R109, UR22 ;  /* 0x000000166d6d7c20 */ /* 0x000fc60008410000 */
[----:B------:R1:W3:Y:S01]  /*4d80*/  F2F.BF16.F32 R103, R110 ;  /* 0x0000006e00677304 */ /* 0x0002e20000202000 */
[----:B0-----:R-:W-:Y:S02]  /*4d90*/  FSEL R92, R108, RZ, P0 ;  /* 0x000000ff6c5c7208 */ /* 0x001fe40000000000 */
[----:B------:R-:W-:Y:S02]  /*4da0*/  LOP3.LUT P0, RZ, R48, 0xff0000, RZ, 0xc0, !PT ;  /* 0x00ff000030ff7812 */ /* 0x000fe4000780c0ff */
[----:B--2---:R-:W-:-:S03]  /*4db0*/  PRMT R117, R106, 0x5410, R117 ;  /* 0x000054106a757816 */ /* 0x004fc60000000075 */
[----:B------:R0:W-:Y:S01]  /*4dc0*/  F2F.BF16.F32 R105, R104 ;  /* 0x0000006800697304 */ /* 0x0001e20000202000 */
[----:B-1----:R-:W-:-:S04]  /*4dd0*/  FMUL.FTZ R110, R110, UR4 ;  /* 0x000000046e6e7c20 */ /* 0x002fc80008410000 */
[----:B------:R-:W-:Y:S01]  /*4de0*/  FMUL.FTZ R110, R110, UR22 ;  /* 0x000000166e6e7c20 */ /* 0x000fe20008410000 */
[----:B---3--:R-:W-:Y:S02]  /*4df0*/  PRMT R103, R98, 0x5410, R103 ;  /* 0x0000541062677816 */ /* 0x008fe40000000067 */
[----:B------:R1:W-:Y:S01]  /*4e00*/  F2F.BF16.F32 R31, R114 ;  /* 0x00000072001f7304 */ /* 0x0003e20000202000 */
[----:B0-----:R-:W-:Y:S02]  /*4e10*/  FSEL R104, R109, RZ, P0 ;  /* 0x000000ff6d687208 */ /* 0x001fe40000000000 */
[----:B------:R-:W-:Y:S02]  /*4e20*/  ISETP.GE.U32.AND P0, PT, R48, 0x1000000, PT ;  /* 0x010000003000780c */ /* 0x000fe40003f06070 */
[----:B------:R-:W-:Y:S01]  /*4e30*/  PRMT R109, R25, 0x5410, R28 ;  /* 0x00005410196d7816 */ /* 0x000fe2000000001c */
[----:B------:R-:W-:Y:S01]  /*4e40*/  IMAD.WIDE.U32 R28, R29, 0x10000, RZ ;  /* 0x000100001d1c7825 */ /* 0x000fe200078e00ff */
[----:B------:R-:W-:Y:S01]  /*4e50*/  FSEL R107, R110, RZ, P0 ;  /* 0x000000ff6e6b7208 */ /* 0x000fe20000000000 */
[----:B------:R0:W-:Y:S02]  /*4e60*/  F2F.BF16.F32 R96, R122 ;  /* 0x0000007a00607304 */ /* 0x0001e40000202000 */
[----:B-1----:R-:W-:Y:S01]  /*4e70*/  FMUL.FTZ R114, R114, UR4 ;  /* 0x0000000472727c20 */ /* 0x002fe20008410000 */
[----:B------:R-:W-:-:S02]  /*4e80*/  LOP3.LUT P0, RZ, R48, 0xff00, RZ, 0xc0, !PT ;  /* 0x0000ff0030ff7812 */ /* 0x000fc4000780c0ff */
[----:B------:R-:W-:Y:S01]  /*4e90*/  LOP3.LUT R26, R28, R26, RZ, 0xfc, !PT ;  /* 0x0000001a1c1a7212 */ /* 0x000fe200078efcff */
[----:B------:R-:W-:Y:S02]  /*4ea0*/  FMUL.FTZ R114, R114, UR22 ;  /* 0x0000001672727c20 */ /* 0x000fe40008410000 */
[----:B------:R1:W-:Y:S01]  /*4eb0*/  F2F.BF16.F32 R113, R120 ;  /* 0x0000007800717304 */ /* 0x0003e20000202000 */
[----:B0-----:R-:W-:Y:S02]  /*4ec0*/  FMUL.FTZ R122, R122, UR4 ;  /* 0x000000047a7a7c20 */ /* 0x001fe40008410000 */
[----:B------:R-:W-:Y:S02]  /*4ed0*/  FSEL R48, R114, RZ, P0 ;  /* 0x000000ff72307208 */ /* 0x000fe40000000000 */
[----:B------:R-:W-:Y:S01]  /*4ee0*/  LOP3.LUT P0, RZ, R50, 0xff0000, RZ, 0xc0, !PT ;  /* 0x00ff000032ff7812 */ /* 0x000fe2000780c0ff */
[----:B------:R-:W-:Y:S02]  /*4ef0*/  FMUL.FTZ R122, R122, UR22 ;  /* 0x000000167a7a7c20 */ /* 0x000fe40008410000 */
[----:B------:R0:W2:Y:S01]  /*4f00*/  F2F.BF16.F32 R118, R121 ;  /* 0x0000007900767304 */ /* 0x0000a20000202000 */
[----:B-1----:R-:W-:-:S02]  /*4f10*/  FMUL.FTZ R120, R120, UR4 ;  /* 0x0000000478787c20 */ /* 0x002fc40008410000 */
[----:B------:R-:W-:Y:S02]  /*4f20*/  FSEL R122, R122, RZ, P2 ;  /* 0x000000ff7a7a7208 */ /* 0x000fe40001000000 */
[----:B------:R-:W-:-:S03]  /*4f30*/  FMUL.FTZ R120, R120, UR22 ;  /* 0x0000001678787c20 */ /* 0x000fc60008410000 */
[----:B------:R1:W-:Y:S01]  /*4f40*/  F2F.BF16.F32 R45, R116 ;  /* 0x00000074002d7304 */ /* 0x0003e20000202000 */
[----:B0-----:R-:W-:Y:S01]  /*4f50*/  FMUL.FTZ R121, R121, UR4 ;  /* 0x0000000479797c20 */ /* 0x001fe20008410000 */
[----:B------:R-:W-:Y:S02]  /*4f60*/  FSEL R120, R120, RZ, P0 ;  /* 0x000000ff78787208 */ /* 0x000fe40000000000 */
[----:B------:R-:W-:Y:S01]  /*4f70*/  ISETP.GE.U32.AND P0, PT, R42, 0x1000000, PT ;  /* 0x010000002a00780c */ /* 0x000fe20003f06070 */
[----:B------:R-:W-:Y:S01]  /*4f80*/  FMUL.FTZ R121, R121, UR22 ;  /* 0x0000001679797c20 */ /* 0x000fe20008410000 */
[----:B--2---:R-:W-:Y:S02]  /*4f90*/  PRMT R113, R113, 0x5410, R118 ;  /* 0x0000541071717816 */ /* 0x004fe40000000076 */
[----:B------:R-:W-:Y:S01]  /*4fa0*/  F2F.BF16.F32 R102, R102 ;  /* 0x0000006600667304 */ /* 0x000fe20000202000 */
[----:B-1----:R-:W-:Y:S01]  /*4fb0*/  FMUL.FTZ R116, R116, UR4 ;  /* 0x0000000474747c20 */ /* 0x002fe20008410000 */
[----:B------:R-:W-:-:S03]  /*4fc0*/  FSEL R121, R121, RZ, P6 ;  /* 0x000000ff79797208 */ /* 0x000fc60003000000 */
[----:B------:R-:W-:-:S03]  /*4fd0*/  FMUL.FTZ R116, R116, UR22 ;  /* 0x0000001674747c20 */ /* 0x000fc60008410000 */
[----:B------:R-:W-:Y:S02]  /*4fe0*/  F2F.BF16.F32 R44, R44 ;  /* 0x0000002c002c7304 */ /* 0x000fe40000202000 */
[----:B------:R-:W-:Y:S02]  /*4ff0*/  FSEL R100, R116, RZ, P3 ;  /* 0x000000ff74647208 */ /* 0x000fe40001800000 */
[----:B------:R-:W-:-:S04]  /*5000*/  LOP3.LUT P3, RZ, R42, 0xff, RZ, 0xc0, !PT ;  /* 0x000000ff2aff7812 */ /* 0x000fc8000786c0ff */
[----:B------:R0:W1:Y:S08]  /*5010*/  F2F.BF16.F32 R43, R111 ;  /* 0x0000006f002b7304 */ /* 0x0000700000202000 */
[----:B------:R2:W-:Y:S01]  /*5020*/  F2F.BF16.F32 R123, R119 ;  /* 0x00000077007b7304 */ /* 0x0005e20000202000 */
[----:B0-----:R-:W-:-:S04]  /*5030*/  FMUL.FTZ R111, R111, UR4 ;  /* 0x000000046f6f7c20 */ /* 0x001fc80008410000 */
[----:B------:R-:W-:Y:S01]  /*5040*/  FMUL.FTZ R111, R111, UR22 ;  /* 0x000000166f6f7c20 */ /* 0x000fe20008410000 */
[----:B-1----:R-:W-:Y:S02]  /*5050*/  IMAD.WIDE.U32 R42, R43, 0x10000, RZ ;  /* 0x000100002b2a7825 */ /* 0x002fe400078e00ff */
[----:B------:R0:W1:Y:S02]  /*5060*/  F2F.BF16.F32 R124, R112 ;  /* 0x00000070007c7304 */ /* 0x0000640000202000 */
[----:B--2---:R-:W-:-:S04]  /*5070*/  FMUL.FTZ R119, R119, UR4 ;  /* 0x0000000477777c20 */ /* 0x004fc80008410000 */
[----:B------:R-:W-:Y:S02]  /*5080*/  FMUL.FTZ R119, R119, UR22 ;  /* 0x0000001677777c20 */ /* 0x000fe40008410000 */
[----:B------:R2:W-:Y:S01]  /*5090*/  F2F.BF16.F32 R46, R24 ;  /* 0x00000018002e7304 */ /* 0x0005e20000202000 */
[----:B0-----:R-:W-:Y:S02]  /*50a0*/  FMUL.FTZ R112, R112, UR4 ;  /* 0x0000000470707c20 */ /* 0x001fe40008410000 */
[----:B------:R-:W-:Y:S02]  /*50b0*/  FSEL R119, R119, RZ, P5 ;  /* 0x000000ff77777208 */ /* 0x000fe40002800000 */
[----:B------:R-:W-:Y:S01]  /*50c0*/  FMUL.FTZ R112, R112, UR22 ;  /* 0x0000001670707c20 */ /* 0x000fe20008410000 */
[----:B-1----:R-:W-:Y:S02]  /*50d0*/  PRMT R123, R123, 0x5410, R124 ;  /* 0x000054107b7b7816 */ /* 0x002fe4000000007c */
[----:B------:R0:W1:Y:S01]  /*50e0*/  F2F.BF16.F32 R47, R94 ;  /* 0x0000005e002f7304 */ /* 0x0000620000202000 */
[----:B--2---:R-:W-:Y:S01]  /*50f0*/  IMAD.WIDE.U32 R24, R27, 0x10000, RZ ;  /* 0x000100001b187825 */ /* 0x004fe200078e00ff */
[----:B------:R-:W-:-:S02]  /*5100*/  LOP3.LUT R27, R41, R29, RZ, 0xfc, !PT ;  /* 0x0000001d291b7212 */ /* 0x000fc400078efcff */
[----:B------:R-:W-:Y:S01]  /*5110*/  FSEL R112, R112, RZ, P0 ;  /* 0x000000ff70707208 */ /* 0x000fe20000000000 */
[----:B------:R-:W-:Y:S01]  /*5120*/  IMAD.WIDE.U32 R28, R31, 0x10000, RZ ;  /* 0x000100001f1c7825 */ /* 0x000fe200078e00ff */
[----:B------:R-:W-:Y:S02]  /*5130*/  LOP3.LUT R24, R24, R0, RZ, 0xfc, !PT ;  /* 0x0000000018187212 */ /* 0x000fe400078efcff */
[----:B------:R-:W-:Y:S01]  /*5140*/  F2F.BF16.F32 R104, R104 ;  /* 0x0000006800687304 */ /* 0x000fe20000202000 */
[----:B------:R-:W-:-:S04]  /*5150*/  IMAD.WIDE.U32 R40, R96, 0x10000, RZ ;  /* 0x0001000060287825 */ /* 0x000fc800078e00ff */
[----:B0-----:R-:W-:Y:S01]  /*5160*/  FMUL.FTZ R94, R94, UR4 ;  /* 0x000000045e5e7c20 */ /* 0x001fe20008410000 */
[----:B------:R-:W-:Y:S02]  /*5170*/  FSEL R0, R111, RZ, P4 ;  /* 0x000000ff6f007208 */ /* 0x000fe40002000000 */
[----:B------:R-:W-:Y:S01]  /*5180*/  LOP3.LUT R25, R109, R25, RZ, 0xfc, !PT ;  /* 0x000000196d197212 */ /* 0x000fe200078efcff */
[----:B------:R-:W-:Y:S01]  /*5190*/  FMUL.FTZ R94, R94, UR22 ;  /* 0x000000165e5e7c20 */ /* 0x000fe20008410000 */
[----:B------:R-:W-:Y:S01]  /*51a0*/  LOP3.LUT R28, R28, R30, RZ, 0xfc, !PT ;  /* 0x0000001e1c1c7212 */ /* 0x000fe200078efcff */
[----:B------:R-:W0:Y:S01]  /*51b0*/  F2F.BF16.F32 R107, R107 ;  /* 0x0000006b006b7304 */ /* 0x000e220000202000 */
[----:B------:R-:W-:Y:S02]  /*51c0*/  LOP3.LUT R29, R103, R29, RZ, 0xfc, !PT ;  /* 0x0000001d671d7212 */ /* 0x000fe400078efcff */
[----:B------:R-:W-:Y:S02]  /*51d0*/  LOP3.LUT R31, R113, R41, RZ, 0xfc, !PT ;  /* 0x00000029711f7212 */ /* 0x000fe400078efcff */
[----:B------:R-:W-:-:S02]  /*51e0*/  LOP3.LUT R30, R40, R45, RZ, 0xfc, !PT ;  /* 0x0000002d281e7212 */ /* 0x000fc400078efcff */
[----:B------:R-:W-:Y:S01]  /*51f0*/  PRMT R109, R102, 0x5410, R105 ;  /* 0x00005410666d7816 */ /* 0x000fe20000000069 */
[----:B------:R-:W2:Y:S01]  /*5200*/  F2F.BF16.F32 R48, R48 ;  /* 0x0000003000307304 */ /* 0x000ea20000202000 */
[----:B------:R-:W3:Y:S01]  /*5210*/  LDC.64 R40, c[0x0][0x478] ;  /* 0x00011e00ff287b82 */ /* 0x000ee20000000a00 */
[----:B------:R-:W-:Y:S01]  /*5220*/  IMAD.WIDE.U32 R102, R44, 0x10000, RZ ;  /* 0x000100002c667825 */ /* 0x000fe200078e00ff */
[----:B------:R-:W-:Y:S02]  /*5230*/  FSEL R94, R94, RZ, P3 ;  /* 0x000000ff5e5e7208 */ /* 0x000fe40001800000 */
[----:B-1----:R-:W-:Y:S02]  /*5240*/  LOP3.LUT R42, R42, R47, RZ, 0xfc, !PT ;  /* 0x0000002f2a2a7212 */ /* 0x002fe400078efcff */
[----:B0-----:R-:W-:Y:S01]  /*5250*/  PRMT R107, R104, 0x5410, R107 ;  /* 0x00005410686b7816 */ /* 0x001fe2000000006b */
[----:B------:R-:W0:Y:S01]  /*5260*/  F2F.BF16.F32 R51, R51 ;  /* 0x0000003300337304 */ /* 0x000e220000202000 */
[----:B------:R-:W1:Y:S01]  /*5270*/  LDC.64 R44, c[0x0][0x468] ;  /* 0x00011a00ff2c7b82 */ /* 0x000e620000000a00 */
[----:B------:R-:W-:Y:S01]  /*5280*/  IMAD.WIDE.U32 R104, R46, 0x10000, RZ ;  /* 0x000100002e687825 */ /* 0x000fe200078e00ff */
[----:B------:R-:W-:-:S02]  /*5290*/  LOP3.LUT R47, R117, R103, RZ, 0xfc, !PT ;  /* 0x00000067752f7212 */ /* 0x000fc400078efcff */
[----:B------:R-:W-:Y:S01]  /*52a0*/  LOP3.LUT R46, R102, R49, RZ, 0xfc, !PT ;  /* 0x00000031662e7212 */ /* 0x000fe200078efcff */
[----:B--2---:R-:W-:Y:S02]  /*52b0*/  IMAD.WIDE.U32 R102, R48, 0x10000, RZ ;  /* 0x0001000030667825 */ /* 0x004fe400078e00ff */
[----:B------:R-:W2:Y:S01]  /*52c0*/  F2F.BF16.F32 R122, R122 ;  /* 0x0000007a007a7304 */ /* 0x000ea20000202000 */
[----:B------:R-:W-:Y:S02]  /*52d0*/  LOP3.LUT R49, R109, R105, RZ, 0xfc, !PT ;  /* 0x000000696d317212 */ /* 0x000fe400078efcff */
[----:B------:R-:W-:Y:S02]  /*52e0*/  LOP3.LUT R43, R123, R43, RZ, 0xfc, !PT ;  /* 0x0000002b7b2b7212 */ /* 0x000fe400078efcff */
[----:B0-----:R-:W-:-:S03]  /*52f0*/  LOP3.LUT R48, R104, R51, RZ, 0xfc, !PT ;  /* 0x0000003368307212 */ /* 0x001fc600078efcff */
[----:B------:R-:W-:Y:S01]  /*5300*/  F2F.BF16.F32 R120, R120 ;  /* 0x0000007800787304 */ /* 0x000fe20000202000 */
[----:B------:R-:W-:Y:S01]  /*5310*/  LOP3.LUT R51, R107, R103, RZ, 0xfc, !PT ;  /* 0x000000676b337212 */ /* 0x000fe200078efcff */
[----:B---3--:R-:W-:-:S04]  /*5320*/  IMAD.WIDE.U32 R106, R99, 0x8, R40 ;  /* 0x00000008636a7825 */ /* 0x008fc800078e0028 */
[----:B------:R-:W-:Y:S01]  /*5330*/  IMAD.WIDE.U32 R116, R91, 0x8, R40 ;  /* 0x000000085b747825 */ /* 0x000fe200078e0028 */
[----:B------:R3:W-:Y:S01]  /*5340*/  STG.E.64 desc[UR14][R106.64], R24 ;  /* 0x000000186a007986 */ /* 0x0007e2000c101b0e */
[----:B------:R-:W0:Y:S02]  /*5350*/  F2F.BF16.F32 R121, R121 ;  /* 0x0000007900797304 */ /* 0x000e240000202000 */
[----:B--2---:R-:W-:-:S06]  /*5360*/  IMAD.WIDE.U32 R104, R122, 0x10000, RZ ;  /* 0x000100007a687825 */ /* 0x004fcc00078e00ff */
[----:B------:R-:W2:Y:S01]  /*5370*/  F2F.BF16.F32 R0, R0 ;  /* 0x0000000000007304 */ /* 0x000ea20000202000 */
[----:B0-----:R-:W-:-:S07]  /*5380*/  PRMT R121, R120, 0x5410, R121 ;  /* 0x0000541078797816 */ /* 0x001fce0000000079 */
[----:B------:R-:W-:Y:S01]  /*5390*/  F2F.BF16.F32 R119, R119 ;  /* 0x0000007700777304 */ /* 0x000fe20000202000 */
[----:B------:R-:W-:Y:S01]  /*53a0*/  LOP3.LUT R103, R121, R105, RZ, 0xfc, !PT ;  /* 0x0000006979677212 */ /* 0x000fe200078efcff */
[----:B--2---:R-:W-:-:S06]  /*53b0*/  IMAD.WIDE.U32 R108, R0, 0x10000, RZ ;  /* 0x00010000006c7825 */ /* 0x004fcc00078e00ff */
[----:B------:R-:W0:Y:S08]  /*53c0*/  F2F.BF16.F32 R112, R112 ;  /* 0x0000007000707304 */ /* 0x000e300000202000 */
[----:B------:R-:W2:Y:S01]  /*53d0*/  F2F.BF16.F32 R92, R92 ;  /* 0x0000005c005c7304 */ /* 0x000ea20000202000 */
[----:B0-----:R-:W-:-:S07]  /*53e0*/  PRMT R119, R119, 0x5410, R112 ;  /* 0x0000541077777816 */ /* 0x001fce0000000070 */
[----:B------:R-:W0:Y:S01]  /*53f0*/  F2F.BF16.F32 R100, R100 ;  /* 0x0000006400647304 */ /* 0x000e220000202000 */
[----:B------:R-:W-:Y:S01]  /*5400*/  IMAD.WIDE.U32 R112, R93, 0x8, R40 ;  /* 0x000000085d707825 */ /* 0x000fe200078e0028 */
[----:B------:R-:W-:Y:S02]  /*5410*/  LOP3.LUT R105, R119, R109, RZ, 0xfc, !PT ;  /* 0x0000006d77697212 */ /* 0x000fe400078efcff */
[----:B--2---:R-:W-:-:S04]  /*5420*/  LOP3.LUT R50, R102, R92, RZ, 0xfc, !PT ;  /* 0x0000005c66327212 */ /* 0x004fc800078efcff */
[----:B------:R-:W2:Y:S01]  /*5430*/  F2F.BF16.F32 R111, R94 ;  /* 0x0000005e006f7304 */ /* 0x000ea20000202000 */
[----:B-1----:R-:W-:Y:S01]  /*5440*/  IMAD.WIDE.U32 R92, R93, 0x8, R44 ;  /* 0x000000085d5c7825 */ /* 0x002fe200078e002c */
[----:B0-----:R-:W-:Y:S02]  /*5450*/  LOP3.LUT R102, R104, R100, RZ, 0xfc, !PT ;  /* 0x0000006468667212 */ /* 0x001fe400078efcff */
[----:B--2---:R-:W-:Y:S01]  /*5460*/  LOP3.LUT R104, R108, R111, RZ, 0xfc, !PT ;  /* 0x0000006f6c687212 */ /* 0x004fe200078efcff */
[----:B------:R-:W-:-:S04]  /*5470*/  IMAD.WIDE.U32 R108, R97, 0x8, R40 ;  /* 0x00000008616c7825 */ /* 0x000fc800078e0028 */
[----:B------:R-:W-:-:S04]  /*5480*/  IMAD.WIDE.U32 R110, R95, 0x8, R40 ;  /* 0x000000085f6e7825 */ /* 0x000fc800078e0028 */
[----:B------:R-:W-:-:S04]  /*5490*/  IMAD.WIDE.U32 R40, R99, 0x8, R44 ;  /* 0x0000000863287825 */ /* 0x000fc800078e002c */
[--C-:B------:R-:W-:Y:S01]  /*54a0*/  IMAD.WIDE.U32 R96, R97, 0x8, R44.reuse ;  /* 0x0000000861607825 */ /* 0x100fe200078e002c */
[----:B------:R3:W-:Y:S03]  /*54b0*/  STG.E.64 desc[UR14][R40.64], R46 ;  /* 0x0000002e28007986 */ /* 0x0007e6000c101b0e */
[--C-:B------:R-:W-:Y:S01]  /*54c0*/  IMAD.WIDE.U32 R94, R95, 0x8, R44.reuse ;  /* 0x000000085f5e7825 */ /* 0x100fe200078e002c */
[----:B------:R3:W-:Y:S03]  /*54d0*/  STG.E.64 desc[UR14][R108.64], R26 ;  /* 0x0000001a6c007986 */ /* 0x0007e6000c101b0e */
[----:B------:R-:W-:Y:S01]  /*54e0*/  IMAD.WIDE.U32 R44, R91, 0x8, R44 ;  /* 0x000000085b2c7825 */ /* 0x000fe200078e002c */
[----:B------:R3:W-:Y:S04]  /*54f0*/  STG.E.64 desc[UR14][R96.64], R48 ;  /* 0x0000003060007986 */ /* 0x0007e8000c101b0e */
[----:B------:R3:W-:Y:S04]  /*5500*/  STG.E.64 desc[UR14][R110.64], R28 ;  /* 0x0000001c6e007986 */ /* 0x0007e8000c101b0e */
[----:B------:R3:W-:Y:S04]  /*5510*/  STG.E.64 desc[UR14][R94.64], R50 ;  /* 0x000000325e007986 */ /* 0x0007e8000c101b0e */
[----:B------:R3:W-:Y:S04]  /*5520*/  STG.E.64 desc[UR14][R112.64], R30 ;  /* 0x0000001e70007986 */ /* 0x0007e8000c101b0e */
[----:B------:R3:W-:Y:S04]  /*5530*/  STG.E.64 desc[UR14][R92.64], R102 ;  /* 0x000000665c007986 */ /* 0x0007e8000c101b0e */
[----:B------:R3:W-:Y:S04]  /*5540*/  STG.E.64 desc[UR14][R116.64], R42 ;  /* 0x0000002a74007986 */ /* 0x0007e8000c101b0e */
[----:B------:R3:W-:Y:S02]  /*5550*/  STG.E.64 desc[UR14][R44.64], R104 ;  /* 0x000000682c007986 */ /* 0x0007e4000c101b0e */
.L_x_2802:
[----:B------:R-:W-:Y:S01]  /*5560*/  UIADD3 UR6, UPT, UPT, UR6, UR24, URZ ;  /* 0x0000001806067290 */ /* 0x000fe2000fffe0ff */
[----:B------:R-:W-:-:S03]  /*5570*/  PLOP3.LUT P1, PT, P1, PT, PT, 0x8, 0x80 ;  /* 0x000000000080781c */ /* 0x000fc60000f2e170 */
[----:B------:R-:W-:-:S09]  /*5580*/  UISETP.GE.AND UP1, UPT, UR6, UR25, UPT ;  /* 0x000000190600728c */ /* 0x000fd2000bf26270 */
[----:B------:R-:W-:Y:S05]  /*5590*/  BRA.U !UP1, `(.L_x_2804) ;  /* 0xffffffad09a47547 */ /* 0x000fea000b83ffff */
        /* <DEDUP_REMOVED lines=30> */
[----:B0123--:R-:W-:Y:S02]  /*5780*/  MOV R28, R68 ;  /* 0x00000044001c7202 */ /* 0x00ffe40000000f00 */
[----:B------:R-:W-:Y:S02]  /*5790*/  MOV R80, R70 ;  /* 0x0000004600507202 */ /* 0x000fe40000000f00 */
[----:B------:R-:W-:Y:S02]  /*57a0*/  MOV R29, R54 ;  /* 0x00000036001d7202 */ /* 0x000fe40000000f00 */
[----:B------:R-:W-:Y:S02]  /*57b0*/  MOV R81, R67 ;  /* 0x0000004300517202 */ /* 0x000fe40000000f00 */
[----:B------:R-:W-:Y:S02]  /*57c0*/  MOV R30, R53 ;  /* 0x00000035001e7202 */ /* 0x000fe40000000f00 */
[----:B------:R-:W-:-:S02]  /*57d0*/  MOV R31, R52 ;  /* 0x00000034001f7202 */ /* 0x000fc40000000f00 */
[----:B------:R-:W-:-:S07]  /*57e0*/  MOV R83, R69 ;  /* 0x0000004500537202 */ /* 0x000fce0000000f00 */
.L_x_2799:
        /* <DEDUP_REMOVED lines=19> */
.L_x_2805:
        /* <DEDUP_REMOVED lines=14> */
.L_x_10829:


//--------------------- .text._ZN10layer_norm22ln_bwd_finalize_kernelINS_22Kernel_traits_finalizeILj2560Ef13__nv_bfloat16S2_S2_fjLb0ELj1024ELj4ENS_18Kernel_traits_baseILj2560EfS2_S2_S2_fjLj1024EEEEELb0ELb0EEEvNS_9BwdParamsE --------------------------
	.section	.text._ZN10layer_norm22ln_bwd_finalize_kernelINS_22Kernel_traits_finalizeILj2560Ef13__nv_bfloat16S2_S2_fjLb0ELj1024ELj4ENS_18Kernel_traits_baseILj2560EfS2_S2_S2_fjLj1024EEEEELb0ELb0EEEvNS_9BwdParamsE,"ax",@progbits
	.align	128
        .global         _ZN10layer_norm22ln_bwd_finalize_kernelINS_22Kernel_traits_finalizeILj2560Ef13__nv_bfloat16S2_S2_fjLb0ELj1024ELj4ENS_18Kernel_traits_baseILj2560EfS2_S2_S2_fjLj1024EEEEELb0ELb0EEEvNS_9BwdParamsE
        .type           _ZN10layer_norm22ln_bwd_finalize_kernelINS_22Kernel_traits_finalizeILj2560Ef13__nv_bfloat16S2_S2_fjLb0ELj1024ELj4ENS_18Kernel_traits_baseILj2560EfS2_S2_S2_fjLj1024EEEEELb0ELb0EEEvNS_9BwdParamsE,@function
        .size           _ZN10layer_norm22ln_bwd_finalize_kernelINS_22Kernel_traits_finalizeILj2560Ef13__nv_bfloat16S2_S2_fjLb0ELj1024ELj4ENS_18Kernel_traits_baseILj2560EfS2_S2_S2_fjLj1024EEEEELb0ELb0EEEvNS_9BwdParamsE,(.L_x_10830 - _ZN10layer_norm22ln_bwd_finalize_kernelINS_22Kernel_traits_finalizeILj2560Ef13__nv_bfloat16S2_S2_fjLb0ELj1024ELj4ENS_18Kernel_traits_baseILj2560EfS2_S2_S2_fjLj1024EEEEELb0ELb0EEEvNS_9BwdParamsE)
        .other          _ZN10layer_norm22ln_bwd_finalize_kernelINS_22Kernel_traits_finalizeILj2560Ef13__nv_bfloat16S2_S2_fjLb0ELj1024ELj4ENS_18Kernel_traits_baseILj2560EfS2_S2_S2_fjLj1024EEEEELb0ELb0EEEvNS_9BwdParamsE,@"STO_CUDA_ENTRY STV_DEFAULT"
_ZN10layer_norm22ln_bwd_finalize_kernelINS_22Kernel_traits_finalizeILj2560Ef13__nv_bfloat16S2_S2_fjLb0ELj1024ELj4ENS_18Kernel_traits_baseILj2560EfS2_S2_S2_fjLj1024EEEEELb0ELb0EEEvNS_9BwdParamsE:
.text._ZN10layer_norm22ln_bwd_finalize_kernelINS_22Kernel_traits_finalizeILj2560Ef13__nv_bfloat16S2_S2_fjLb0ELj1024ELj4ENS_18Kernel_traits_baseILj2560EfS2_S2_S2_fjLj1024EEEEELb0ELb0EEEvNS_9BwdParamsE:
        /* <DEDUP_REMOVED lines=13> */
[----:B------:R-:W-:Y:S02]  /*00d0*/  LOP3.LUT R17, R2, 0x1f, RZ, 0xc0, !PT ;  /* 0x0000001f02117812 */ /* 0x000fe400078ec0ff */
        /* <DEDUP_REMOVED lines=24> */
[C---:B------:R-:W-:Y:S01]  /*0260*/  LOP3.LUT R13, R58.reuse, 0x1c0, RZ, 0xfc, !PT ;  /* 0x000001c03a0d7812 */ /* 0x040fe200078efcff */
[-CC-:B------:R-:W-:Y:S01]  /*0270*/  IMAD R12, R11, R56.reuse, R59.reuse ;  /* 0x000000380b0c7224 */ /* 0x180fe200078e023b */
[----:B------:R-:W-:Y:S01]  /*0280*/  LOP3.LUT R15, R58, 0x1e0, RZ, 0xfc, !PT ;  /* 0x000001e03a0f7812 */ /* 0x000fe200078efcff */
[-CC-:B------:R-:W-:Y:S01]  /*0290*/  IMAD R4, R4, R56.reuse, R59.reuse ;  /* 0x0000003804047224 */ /* 0x180fe200078e023b */
[C---:B------:R-:W-:Y:S01]  /*02a0*/  LOP3.LUT R2, R58.reuse, 0x100, RZ, 0xfc, !PT ;  /* 0x000001003a027812 */ /* 0x040fe200078efcff */
[-CC-:B------:R-:W-:Y:S01]  /*02b0*/  IMAD R14, R13, R56.reuse, R59.reuse ;  /* 0x000000380d0e7224 */ /* 0x180fe200078e023b */
[C---:B------:R-:W-:Y:S01]  /*02c0*/  LOP3.LUT R3, R58.reuse, 0x120, RZ, 0xfc, !PT ;  /* 0x000001203a037812 */ /* 0x040fe200078efcff */
[-CC-:B------:R-:W-:Y:S01]  /*02d0*/  IMAD R18, R15, R56.reuse, R59.reuse ;  /* 0x000000380f127224 */ /* 0x180fe200078e023b */
[----:B------:R-:W-:Y:S01]  /*02e0*/  LOP3.LUT R7, R58, 0x160, RZ, 0xfc, !PT ;  /* 0x000001603a077812 */ /* 0x000fe200078efcff */
[-CC-:B------:R-:W-:Y:S01]  /*02f0*/  IMAD R2, R2, R56.reuse, R59.reuse ;  /* 0x0000003802027224 */ /* 0x180fe200078e023b */
[C---:B------:R-:W-:Y:S01]  /*0300*/  LOP3.LUT R16, R58.reuse, 0x80, RZ, 0xfc, !PT ;  /* 0x000000803a107812 */ /* 0x040fe200078efcff */
[----:B------:R-:W-:Y:S01]  /*0310*/  HFMA2 R36, -RZ, RZ, 0, 0 ;  /* 0x00000000ff247431 */ /* 0x000fe200000001ff */
        /* <DEDUP_REMOVED lines=29> */
[----:B------:R-:W-:Y:S02]  /*04f0*/  IADD3 R17, PT, PT, R17, R30, RZ ;  /* 0x0000001e11117210 */ /* 0x000fe40007ffe0ff */
[----:B------:R-:W-:Y:S02]  /*0500*/  MOV R2, R58 ;  /* 0x0000003a00027202 */ /* 0x000fe40000000f00 */
[----:B------:R-:W-:-:S07]  /*0510*/  IADD3 R19, PT, PT, -R29, RZ, RZ ;  /* 0x000000ff1d137210 */ /* 0x000fce0007ffe1ff */
.L_x_2810:
        /* <DEDUP_REMOVED lines=118> */
.L_x_2809:
[----:B------:R-:W-:Y:S05]  /*0c80*/  BSYNC.RECONVERGENT B1 ;  /* 0x0000000000017941 */ /* 0x000fea0003800200 */
.L_x_2808:
        /* <DEDUP_REMOVED lines=75> */
.L_x_2812:
[----:B------:R-:W-:Y:S05]  /*1140*/  BSYNC.RECONVERGENT B1 ;  /* 0x0000000000017941 */ /* 0x000fea0003800200 */
.L_x_2811:
        /* <DEDUP_REMOVED lines=37> */
.L_x_2814:
[----:B------:R-:W-:Y:S05]  /*13a0*/  BSYNC.RECONVERGENT B1 ;  /* 0x0000000000017941 */ /* 0x000fea0003800200 */
.L_x_2813:
[----:B------:R-:W-:Y:S05]  /*13b0*/  @!P1 BRA `(.L_x_2807) ;  /* 0x0000000000409947 */ /* 0x000fea0003800000 */
[----:B------:R-:W0:Y:S01]  /*13c0*/  LDC.64 R6, c[0x0][0x440] ;  /* 0x00011000ff067b82 */ /* 0x000e220000000a00 */
[----:B------:R-:W-:Y:S01]  /*13d0*/  IMAD R59, R2, R56, R59 ;  /* 0x00000038023b7224 */ /* 0x000fe200078e023b */
[----:B------:R-:W-:Y:S02]  /*13e0*/  LOP3.LUT R8, R8, 0x1f, RZ, 0xc0, !PT ;  /* 0x0000001f08087812 */ /* 0x000fe400078ec0ff */
[----:B------:R-:W-:Y:S02]  /*13f0*/  IADD3 R9, PT, PT, -R9, RZ, RZ ;  /* 0x000000ff09097210 */ /* 0x000fe40007ffe1ff */
[----:B------:R-:W-:Y:S02]  /*1400*/  IADD3 R59, PT, PT, R8, R59, RZ ;  /* 0x0000003b083b7210 */ /* 0x000fe40007ffe0ff */
[----:B------:R-:W1:Y:S05]  /*1410*/  LDC.64 R10, c[0x0][0x448] ;  /* 0x00011200ff0a7b82 */ /* 0x000e6a0000000a00 */
.L_x_2815:
        /* <DEDUP_REMOVED lines=10> */
.L_x_2807:
[----:B------:R-:W-:Y:S05]  /*14c0*/  BSYNC.RECONVERGENT B0 ;  /* 0x0000000000007941 */ /* 0x000fea0003800200 */
.L_x_2806:
        /* <DEDUP_REMOVED lines=51> */
[----:B------:R-:W3:Y:S01]  /*1800*/  LDC.64 R8, c[0x0][0x480] ;  /* 0x00012000ff087b82 */ /* 0x000ee20000000a00 */
[----:B0-----:R-:W-:-:S04]  /*1810*/  IMAD.WIDE.U32 R6, R57, 0x8, R6 ;  /* 0x0000000839067825 */ /* 0x001fc800078e0006 */
[----:B---3--:R-:W-:Y:S01]  /*1820*/  IMAD.WIDE.U32 R8, R57, 0x8, R8 ;  /* 0x0000000839087825 */ /* 0x008fe200078e0008 */
[----:B-1----:R-:W-:Y:S04]  /*1830*/  STG.E.64 desc[UR6][R6.64], R4 ;  /* 0x0000000406007986 */ /* 0x002fe8000c101b06 */
[----:B--2---:R-:W-:Y:S01]  /*1840*/  STG.E.64 desc[UR6][R8.64], R2 ;  /* 0x0000000208007986 */ /* 0x004fe2000c101b06 */
[----:B------:R-:W-:Y:S05]  /*1850*/  EXIT ;  /* 0x000000000000794d */ /* 0x000fea0003800000 */
.L_x_2816:
        /* <DEDUP_REMOVED lines=10> */
.L_x_10830:


//--------------------- .text._ZN10layer_norm13ln_bwd_kernelINS_13Kernel_traitsIf13__nv_bfloat16S2_S2_fjLj2560ELj1ELj1ELj4ELj8ENS_18Kernel_traits_baseILj2560EfS2_S2_S2_fjLj128EEEEELb1ELb0ELb1ELb0EEEvNS_9BwdParamsE --------------------------
	.section	.text._ZN10layer_norm13ln_bwd_kernelINS_13Kernel_traitsIf13__nv_bfloat16S2_S2_fjLj2560ELj1ELj1ELj4ELj8ENS_18Kernel_traits_baseILj2560EfS2_S2_S2_fjLj128EEEEELb1ELb0ELb1ELb0EEEvNS_9BwdParamsE,"ax",@progbits
	.align	128
        .global         _ZN10layer_norm13ln_bwd_kernelINS_13Kernel_traitsIf13__nv_bfloat16S2_S2_fjLj2560ELj1ELj1ELj4ELj8ENS_18Kernel_traits_baseILj2560EfS2_S2_S2_fjLj128EEEEELb1ELb0ELb1ELb0EEEvNS_9BwdParamsE
        .type           _ZN10layer_norm13ln_bwd_kernelINS_13Kernel_traitsIf13__nv_bfloat16S2_S2_fjLj2560ELj1ELj1ELj4ELj8ENS_18Kernel_traits_baseILj2560EfS2_S2_S2_fjLj128EEEEELb1ELb0ELb1ELb0EEEvNS_9BwdParamsE,@function
        .size           _ZN10layer_norm13ln_bwd_kernelINS_13Kernel_traitsIf13__nv_bfloat16S2_S2_fjLj2560ELj1ELj1ELj4ELj8ENS_18Kernel_traits_baseILj2560EfS2_S2_S2_fjLj128EEEEELb1ELb0ELb1ELb0EEEvNS_9BwdParamsE,(.L_x_10831 - _ZN10layer_norm13ln_bwd_kernelINS_13Kernel_traitsIf13__nv_bfloat16S2_S2_fjLj2560ELj1ELj1ELj4ELj8ENS_18Kernel_traits_baseILj2560EfS2_S2_S2_fjLj128EEEEELb1ELb0ELb1ELb0EEEvNS_9BwdParamsE)
        .other          _ZN10layer_norm13ln_bwd_kernelINS_13Kernel_traitsIf13__nv_bfloat16S2_S2_fjLj2560ELj1ELj1ELj4ELj8ENS_18Kernel_traits_baseILj2560EfS2_S2_S2_fjLj128EEEEELb1ELb0ELb1ELb0EEEvNS_9BwdParamsE,@"STO_CUDA_ENTRY STV_DEFAULT"
_ZN10layer_norm13ln_bwd_kernelINS_13Kernel_traitsIf13__nv_bfloat16S2_S2_fjLj2560ELj1ELj1ELj4ELj8ENS_18Kernel_traits_baseILj2560EfS2_S2_S2_fjLj128EEEEELb1ELb0ELb1ELb0EEEvNS_9BwdParamsE:
.text._ZN10layer_norm13ln_bwd_kernelINS_13Kernel_traitsIf13__nv_bfloat16S2_S2_fjLj2560ELj1ELj1ELj4ELj8ENS_18Kernel_traits_baseILj2560EfS2_S2_S2_fjLj128EEEEELb1ELb0ELb1ELb0EEEvNS_9BwdParamsE:
        /* <DEDUP_REMOVED lines=28> */
[----:B--2---:R0:W5:Y:S02]  /*01c0*/  @P0 LDG.E.128 R80, desc[UR10][R6.64] ;  /* 0x0000000a06500981 */ /* 0x004164000c1e1d00 */
[----:B------:R-:W2:Y:S01]  /*01d0*/  @P3 LDC.64 R4, c[0x0][0x3d0] ;  /* 0x0000f400ff043b82 */ /* 0x000ea20000000a00 */
[----:B-1----:R-:W-:-:S04]  /*01e0*/  @P1 IMAD.WIDE.U32 R10, R3, 0x10, R8 ;  /* 0x00000010030a1825 */ /* 0x002fc800078e0008 */
[----:B------:R-:W-:Y:S01]  /*01f0*/  @P1 VIADD R3, R3, 0x80 ;  /* 0x0000008003031836 */ /* 0x000fe20000000000 */
[----:B------:R0:W5:Y:S03]  /*0200*/  @P1 LDG.E.128 R76, desc[UR10][R10.64] ;  /* 0x0000000a0a4c1981 */ /* 0x000166000c1e1d00 */
[----:B---3--:R-:W-:-:S04]  /*0210*/  @P2 IMAD.WIDE.U32 R12, R3, 0x10, R12 ;  /* 0x00000010030c2825 */ /* 0x008fc800078e000c */
[----:B------:R-:W-:Y:S01]  /*0220*/  @P2 VIADD R3, R3, 0x80 ;  /* 0x0000008003032836 */ /* 0x000fe20000000000 */
[----:B------:R0:W5:Y:S03]  /*0230*/  @P2 LDG.E.128 R72, desc[UR10][R12.64] ;  /* 0x0000000a0c482981 */ /* 0x000166000c1e1d00 */
[----:B----4-:R-:W-:-:S05]  /*0240*/  @P4 IMAD.WIDE.U32 R8, R3, 0x10, R14 ;  /* 0x0000001003084825 */ /* 0x010fca00078e000e */
        /* <DEDUP_REMOVED lines=22> */
[----:B------:R-:W-:Y:S02]  /*03b0*/  MOV R131, UR9 ;  /* 0x0000000900837c02 */ /* 0x000fe40008000f00 */
        /* <DEDUP_REMOVED lines=20> */
[----:B------:R-:W0:Y:S01]  /*0500*/  LDCU.U8 UR12, c[0x0][0x410] ;  /* 0x00008200ff0c77ac */ /* 0x000e220008000000 */
[----:B------:R-:W-:Y:S01]  /*0510*/  UPLOP3.LUT UP1, UPT, UPT, UPT, UPT, 0x40, 0x4 ;  /* 0x000000000004789c */ /* 0x000fe20003f2e870 */
[----:B------:R-:W1:Y:S01]  /*0520*/  LDCU UR13, c[0x0][0x400] ;  /* 0x00008000ff0d77ac */ /* 0x000e620008000800 */
[----:B------:R-:W2:Y:S01]  /*0530*/  LDCU.64 UR16, c[0x0][0x408] ;  /* 0x00008100ff1077ac */ /* 0x000ea20008000a00 */
[----:B------:R-:W3:Y:S01]  /*0540*/  LDCU.64 UR14, c[0x0][0x438] ;  /* 0x00008700ff0e77ac */ /* 0x000ee20008000a00 */
[----:B------:R-:W4:Y:S07]  /*0550*/  LDCU.64 UR6, c[0x0][0x478] ;  /* 0x00008f00ff0677ac */ /* 0x000f2e0008000a00 */
.L_x_2886:
        /* <DEDUP_REMOVED lines=26> */
[----:B------:R-:W-:-:S04]  /*0700*/  @P4 VIADD R87, R135, 0xffffffff ;  /* 0xffffffff87574836 */ /* 0x000fc80000000000 */
        /* <DEDUP_REMOVED lines=9> */
[----:B------:R-:W-:Y:S02]  /*07a0*/  LEA.HI R85, R85, R88, RZ, 0x2 ;  /* 0x0000005855557211 */ /* 0x000fe400078f10ff */
[----:B------:R-:W-:-:S02]  /*07b0*/  LEA.HI.SX32 R136, R87, R0, 0x1e ;  /* 0x0000000057887211 */ /* 0x000fc400078ff2ff */
[-C--:B------:R-:W-:Y:S02]  /*07c0*/  @P4 LEA.HI.SX32 R143, R89, R0.reuse, 0x1e ;  /* 0x00000000598f4211 */ /* 0x080fe400078ff2ff */
        /* <DEDUP_REMOVED lines=18> */
[----:B------:R-:W-:Y:S01]  /*08f0*/  VIADD R143, R143, 0x80 ;  /* 0x000000808f8f7836 */ /* 0x000fe20000000000 */
[----:B------:R-:W-:Y:S01]  /*0900*/  IADD3 R144, PT, PT, R144, 0x80, RZ ;  /* 0x0000008090907810 */ /* 0x000fe20007ffe0ff */
[----:B------:R-:W-:Y:S02]  /*0910*/  VIADD R145, R145, 0x80 ;  /* 0x0000008091917836 */ /* 0x000fe40000000000 */
[----:B---3--:R-:W-:Y:S01]  /*0920*/  IMAD.MOV.U32 R10, RZ, RZ, R6 ;  /* 0x000000ffff0a7224 */ /* 0x008fe200078e0006 */
[--C-:B------:R-:W-:Y:S02]  /*0930*/  SHF.R.U64 R88, R6, 0x10, R7.reuse ;  /* 0x0000001006587819 */ /* 0x100fe40000001207 */
[----:B------:R-:W-:Y:S02]  /*0940*/  MOV R86, R7 ;  /* 0x0000000700567202 */ /* 0x000fe40000000f00 */
[----:B------:R-:W-:-:S02]  /*0950*/  SHF.R.U32.HI R6, RZ, 0x10, R7 ;  /* 0x00000010ff067819 */ /* 0x000fc40000011607 */
[C---:B----4-:R-:W-:Y:S01]  /*0960*/  SHF.R.U64 R7, R4.reuse, 0x10, R5 ;  /* 0x0000001004077819 */ /* 0x050fe20000001205 */
[----:B------:R-:W-:Y:S01]  /*0970*/  IMAD.U32 R3, R4, 0x10000, RZ ;  /* 0x0001000004037824 */ /* 0x000fe200078e00ff */
[----:B------:R-:W-:Y:S02]  /*0980*/  SHF.L.U32 R87, R5, 0x10, RZ ;  /* 0x0000001005577819 */ /* 0x000fe400000006ff */
[----:B------:R-:W-:Y:S01]  /*0990*/  SHF.L.U32 R7, R7, 0x10, RZ ;  /* 0x0000001007077819 */ /* 0x000fe200000006ff */
[----:B------:R-:W-:Y:S01]  /*09a0*/  FADD.FTZ R4, -R142, R3 ;  /* 0x000000038e047221 */ /* 0x000fe20000010100 */
[----:B0-----:R-:W-:Y:S01]  /*09b0*/  IMAD.U32 R9, R86, 0x10000, RZ ;  /* 0x0001000056097824 */ /* 0x001fe200078e00ff */
[----:B------:R-:W-:Y:S02]  /*09c0*/  SHF.R.U32.HI R89, RZ, 0x10, R5 ;  /* 0x00000010ff597819 */ /* 0x000fe40000011605 */
[----:B------:R-:W-:Y:S01]  /*09d0*/  SHF.L.U32 R86, R6, 0x10, RZ ;  /* 0x0000001006567819 */ /* 0x000fe200000006ff */
[----:B------:R-:W-:Y:S01]  /*09e0*/  FADD.FTZ R6, -R142, R7 ;  /* 0x000000078e067221 */ /* 0x000fe20000010100 */
[----:B------:R-:W-:Y:S01]  /*09f0*/  SHF.L.U32 R5, R10, 0x10, RZ ;  /* 0x000000100a057819 */ /* 0x000fe200000006ff */
[C---:B------:R-:W-:Y:S01]  /*0a00*/  FMUL.FTZ R3, R133.reuse, R4 ;  /* 0x0000000485037220 */ /* 0x040fe20000410000 */
[----:B------:R-:W-:Y:S01]  /*0a10*/  FADD.FTZ R10, -R142, R87 ;  /* 0x000000578e0a7221 */ /* 0x000fe20000010100 */
[----:B------:R-:W-:Y:S01]  /*0a20*/  FMUL.FTZ R4, R133, R6 ;  /* 0x0000000685047220 */ /* 0x000fe20000410000 */
[----:B------:R-:W-:-:S02]  /*0a30*/  IMAD.U32 R8, R88, 0x10000, RZ ;  /* 0x0001000058087824 */ /* 0x000fc400078e00ff */
[----:B------:R-:W-:Y:S01]  /*0a40*/  FADD.FTZ R40, R40, R5 ;  /* 0x0000000528287221 */ /* 0x000fe20000010000 */
[----:B------:R-:W-:Y:S02]  /*0a50*/  IMAD.U32 R85, R89, 0x10000, RZ ;  /* 0x0001000059557824 */ /* 0x000fe400078e00ff */
[-C--:B------:R-:W-:Y:S01]  /*0a60*/  FFMA.FTZ R60, R3, R5.reuse, R60 ;  /* 0x00000005033c7223 */ /* 0x080fe2000001003c */
[----:B------:R-:W-:Y:S01]  /*0a70*/  FMUL.FTZ R6, R64, R5 ;  /* 0x0000000540067220 */ /* 0x000fe20000410000 */
[----:B------:R-:W-:Y:S01]  /*0a80*/  FMUL.FTZ R5, R133, R10 ;  /* 0x0000000a85057220 */ /* 0x000fe20000410000 */
        /* <DEDUP_REMOVED lines=9> */
[----:B------:R-:W-:-:S02]  /*0b20*/  FMUL.FTZ R10, R133, R10 ;  /* 0x0000000a850a7220 */ /* 0x000fc40000410000 */
        /* <DEDUP_REMOVED lines=9> */
.L_x_2821:
[----:B----4-:R-:W-:Y:S05]  /*0bc0*/  BSYNC.RECONVERGENT B1 ;  /* 0x0000000000017941 */ /* 0x010fea0003800200 */
.L_x_2820:
        /* <DEDUP_REMOVED lines=16> */
[----:B------:R-:W-:Y:S01]  /*0cd0*/  IADD3 R143, PT, PT, R143, 0x80, RZ ;  /* 0x000000808f8f7810 */ /* 0x000fe20007ffe0ff */
[----:B------:R-:W-:Y:S01]  /*0ce0*/  VIADD R144, R144, 0x80 ;  /* 0x0000008090907836 */ /* 0x000fe20000000000 */
[----:B------:R-:W-:Y:S02]  /*0cf0*/  IADD3 R145, PT, PT, R145, 0x80, RZ ;  /* 0x0000008091917810 */ /* 0x000fe40007ffe0ff */
[----:B---3--:R-:W-:Y:S01]  /*0d00*/  MOV R11, R16 ;  /* 0x00000010000b7202 */ /* 0x008fe20000000f00 */
[--C-:B------:R-:W-:Y:S01]  /*0d10*/  IMAD.MOV.U32 R18, RZ, RZ, R17.reuse ;  /* 0x000000ffff127224 */ /* 0x100fe200078e0011 */
[--C-:B------:R-:W-:Y:S02]  /*0d20*/  SHF.R.U64 R16, R16, 0x10, R17.reuse ;  /* 0x0000001010107819 */ /* 0x100fe40000001211 */
[----:B------:R-:W-:Y:S02]  /*0d30*/  SHF.R.U32.HI R86, RZ, 0x10, R17 ;  /* 0x00000010ff567819 */ /* 0x000fe40000011611 */
[----:B----4-:R-:W-:-:S02]  /*0d40*/  SHF.R.U64 R17, R12, 0x10, R13 ;  /* 0x000000100c117819 */ /* 0x010fc4000000120d */
[----:B------:R-:W-:Y:S01]  /*0d50*/  SHF.L.U32 R87, R12, 0x10, RZ ;  /* 0x000000100c577819 */ /* 0x000fe200000006ff */
[----:B------:R-:W-:Y:S01]  /*0d60*/  IMAD.U32 R89, R13, 0x10000, RZ ;  /* 0x000100000d597824 */ /* 0x000fe200078e00ff */
[----:B------:R-:W-:Y:S01]  /*0d70*/  SHF.R.U32.HI R12, RZ, 0x10, R13 ;  /* 0x00000010ff0c7819 */ /* 0x000fe2000001160d */
[----:B------:R-:W-:Y:S02]  /*0d80*/  IMAD.U32 R13, R11, 0x10000, RZ ;  /* 0x000100000b0d7824 */ /* 0x000fe400078e00ff */
[----:B------:R-:W-:Y:S02]  /*0d90*/  IMAD.U32 R11, R17, 0x10000, RZ ;  /* 0x00010000110b7824 */ /* 0x000fe400078e00ff */
[----:B0-----:R-:W-:Y:S01]  /*0da0*/  FADD.FTZ R14, -R142, R87 ;  /* 0x000000578e0e7221 */ /* 0x001fe20000010100 */
[----:B------:R-:W-:Y:S01]  /*0db0*/  SHF.L.U32 R17, R18, 0x10, RZ ;  /* 0x0000001012117819 */ /* 0x000fe200000006ff */
[C---:B------:R-:W-:Y:S02]  /*0dc0*/  FADD.FTZ R18, -R142.reuse, R11 ;  /* 0x0000000b8e127221 */ /* 0x040fe40000010100 */
[C---:B------:R-:W-:Y:S01]  /*0dd0*/  FMUL.FTZ R11, R133.reuse, R14 ;  /* 0x0000000e850b7220 */ /* 0x040fe20000410000 */
[----:B------:R-:W-:Y:S01]  /*0de0*/  FADD.FTZ R84, -R142, R89 ;  /* 0x000000598e547221 */ /* 0x000fe20000010100 */
[----:B------:R-:W-:Y:S01]  /*0df0*/  SHF.L.U32 R16, R16, 0x10, RZ ;  /* 0x0000001010107819 */ /* 0x000fe200000006ff */
[----:B------:R-:W-:Y:S01]  /*0e00*/  FADD.FTZ R36, R36, R13 ;  /* 0x0000000d24247221 */ /* 0x000fe20000010000 */
[----:B------:R-:W-:Y:S01]  /*0e10*/  SHF.L.U32 R85, R12, 0x10, RZ ;  /* 0x000000100c557819 */ /* 0x000fe200000006ff */
[----:B------:R-:W-:Y:S01]  /*0e20*/  FMUL.FTZ R12, R133, R18 ;  /* 0x00000012850c7220 */ /* 0x000fe20000410000 */
        /* <DEDUP_REMOVED lines=12> */
[----:B------:R-:W-:-:S02]  /*0ef0*/  IMAD.U32 R86, R86, 0x10000, RZ ;  /* 0x0001000056567824 */ /* 0x000fc400078e00ff */
        /* <DEDUP_REMOVED lines=10> */
.L_x_2823:
[----:B------:R-:W-:Y:S05]  /*0fa0*/  BSYNC.RECONVERGENT B1 ;  /* 0x0000000000017941 */ /* 0x000fea0003800200 */
.L_x_2822:
        /* <DEDUP_REMOVED lines=23> */
[C-C-:B----4-:R-:W-:Y:S01]  /*1120*/  SHF.R.U64 R85, R20.reuse, 0x10, R21.reuse ;  /* 0x0000001014557819 */ /* 0x150fe20000001215 */
[----:B------:R-:W-:Y:S01]  /*1130*/  IMAD.U32 R91, R20, 0x10000, RZ ;  /* 0x00010000145b7824 */ /* 0x000fe200078e00ff */
[----:B------:R-:W-:Y:S02]  /*1140*/  SHF.R.U32.HI R20, RZ, 0x10, R21 ;  /* 0x00000010ff147819 */ /* 0x000fe40000011615 */
[----:B------:R-:W-:Y:S02]  /*1150*/  SHF.L.U32 R93, R21, 0x10, RZ ;  /* 0x00000010155d7819 */ /* 0x000fe400000006ff */
[----:B------:R-:W-:Y:S02]  /*1160*/  SHF.L.U32 R21, R19, 0x10, RZ ;  /* 0x0000001013157819 */ /* 0x000fe400000006ff */
[----:B------:R-:W-:Y:S01]  /*1170*/  SHF.L.U32 R19, R85, 0x10, RZ ;  /* 0x0000001055137819 */ /* 0x000fe200000006ff */
[----:B0-----:R-:W-:Y:S01]  /*1180*/  FADD.FTZ R22, -R142, R91 ;  /* 0x0000005b8e167221 */ /* 0x001fe20000010100 */
[----:B------:R-:W-:-:S02]  /*1190*/  IMAD.U32 R85, R88, 0x10000, RZ ;  /* 0x0001000058557824 */ /* 0x000fc400078e00ff */
[C---:B------:R-:W-:Y:S01]  /*11a0*/  FADD.FTZ R90, -R142.reuse, R93 ;  /* 0x0000005d8e5a7221 */ /* 0x040fe20000010100 */
[----:B------:R-:W-:Y:S01]  /*11b0*/  FADD.FTZ R88, -R142, R19 ;  /* 0x000000138e587221 */ /* 0x000fe20000010100 */
[C---:B------:R-:W-:Y:S01]  /*11c0*/  FMUL.FTZ R19, R133.reuse, R22 ;  /* 0x0000001685137220 */ /* 0x040fe20000410000 */
[----:B------:R-:W-:Y:S02]  /*11d0*/  IMAD.U32 R87, R20, 0x10000, RZ ;  /* 0x0001000014577824 */ /* 0x000fe400078e00ff */
[----:B------:R-:W-:Y:S01]  /*11e0*/  FADD.FTZ R32, R32, R21 ;  /* 0x0000001520207221 */ /* 0x000fe20000010000 */
[----:B------:R-:W-:Y:S02]  /*11f0*/  IMAD.U32 R84, R84, 0x10000, RZ ;  /* 0x0001000054547824 */ /* 0x000fe400078e00ff */
        /* <DEDUP_REMOVED lines=24> */
.L_x_2825:
[----:B------:R-:W-:Y:S05]  /*1380*/  BSYNC.RECONVERGENT B1 ;  /* 0x0000000000017941 */ /* 0x000fea0003800200 */
.L_x_2824:
        /* <DEDUP_REMOVED lines=24> */
[----:B------:R-:W-:-:S03]  /*1510*/  SHF.L.U32 R99, R84, 0x10, RZ ;  /* 0x0000001054637819 */ /* 0x000fc600000006ff */
[----:B------:R-:W-:Y:S01]  /*1520*/  IMAD.U32 R89, R89, 0x10000, RZ ;  /* 0x0001000059597824 */ /* 0x000fe200078e00ff */
[----:B0-----:R-:W-:Y:S01]  /*1530*/  SHF.L.U32 R87, R96, 0x10, RZ ;  /* 0x0000001060577819 */ /* 0x001fe200000006ff */
[----:B------:R-:W-:Y:S01]  /*1540*/  IMAD.U32 R101, R85, 0x10000, RZ ;  /* 0x0001000055657824 */ /* 0x000fe200078e00ff */
[----:B------:R-:W-:Y:S01]  /*1550*/  SHF.R.U32.HI R98, RZ, 0x10, R85 ;  /* 0x00000010ff627819 */ /* 0x000fe20000011655 */
[C---:B------:R-:W-:Y:S01]  /*1560*/  FADD.FTZ R96, -R142.reuse, R89 ;  /* 0x000000598e607221 */ /* 0x040fe20000010100 */
[----:B------:R-:W-:Y:S02]  /*1570*/  IMAD.U32 R85, R95, 0x10000, RZ ;  /* 0x000100005f557824 */ /* 0x000fe400078e00ff */
[----:B------:R-:W-:Y:S01]  /*1580*/  FADD.FTZ R90, -R142, R99 ;  /* 0x000000638e5a7221 */ /* 0x000fe20000010100 */
[----:B------:R-:W-:Y:S01]  /*1590*/  SHF.L.U32 R84, R97, 0x10, RZ ;  /* 0x0000001061547819 */ /* 0x000fe200000006ff */
[----:B------:R-:W-:Y:S02]  /*15a0*/  IMAD.U32 R86, R88, 0x10000, RZ ;  /* 0x0001000058567824 */ /* 0x000fe400078e00ff */
[----:B------:R-:W-:Y:S01]  /*15b0*/  FADD.FTZ R88, -R142, R101 ;  /* 0x000000658e587221 */ /* 0x000fe20000010100 */
[----:B------:R-:W-:Y:S01]  /*15c0*/  SHF.L.U32 R89, R98, 0x10, RZ ;  /* 0x0000001062597819 */ /* 0x000fe200000006ff */
[C---:B------:R-:W-:Y:S01]  /*15d0*/  FMUL.FTZ R96, R133.reuse, R96 ;  /* 0x0000006085607220 */ /* 0x040fe20000410000 */
[C---:B------:R-:W-:Y:S01]  /*15e0*/  FMUL.FTZ R95, R133.reuse, R90 ;  /* 0x0000005a855f7220 */ /* 0x040fe20000410000 */
[-C--:B------:R-:W-:Y:S01]  /*15f0*/  FMUL.FTZ R98, R72, R85.reuse ;  /* 0x0000005548627220 */ /* 0x080fe20000410000 */
[----:B------:R-:W-:Y:S01]  /*1600*/  FMUL.FTZ R97, R133, R88 ;  /* 0x0000005885617220 */ /* 0x000fe20000410000 */
        /* <DEDUP_REMOVED lines=21> */
.L_x_2827:
[----:B------:R-:W-:Y:S05]  /*1760*/  BSYNC.RECONVERGENT B1 ;  /* 0x0000000000017941 */ /* 0x000fea0003800200 */
.L_x_2826:
        /* <DEDUP_REMOVED lines=12> */
[----:B------:R-:W0:Y:S01]  /*1830*/  LDG.E.64 R86, desc[UR10][R86.64] ;  /* 0x0000000a56567981 */ /* 0x000e22000c1e1b00 */
[----:B--2---:R-:W-:-:S06]  /*1840*/  IMAD.WIDE.U32 R84, R145, 0x8, R84 ;  /* 0x0000000891547825 */ /* 0x004fcc00078e0054 */
[----:B------:R-:W2:Y:S01]  /*1850*/  LDG.E.64 R84, desc[UR10][R84.64] ;  /* 0x0000000a54547981 */ /* 0x000ea2000c1e1b00 */
[----:B-1----:R-:W-:-:S05]  /*1860*/  IMAD.WIDE.U32 R88, R143, 0x4, R88 ;  /* 0x000000048f587825 */ /* 0x002fca00078e0058 */
[----:B------:R1:W5:Y:S01]  /*1870*/  LDG.E R125, desc[UR10][R88.64] ;  /* 0x0000000a587d7981 */ /* 0x000362000c1e1900 */
[----:B0-----:R-:W-:Y:S01]  /*1880*/  IMAD.MOV.U32 R90, RZ, RZ, R86 ;  /* 0x000000ffff5a7224 */ /* 0x001fe200078e0056 */
[--C-:B------:R-:W-:Y:S02]  /*1890*/  SHF.R.U64 R108, R86, 0x10, R87.reuse ;  /* 0x00000010566c7819 */ /* 0x100fe40000001257 */
[----:B------:R-:W-:Y:S02]  /*18a0*/  SHF.R.U32.HI R106, RZ, 0x10, R87 ;  /* 0x00000010ff6a7819 */ /* 0x000fe40000011657 */
[----:B------:R-:W-:Y:S02]  /*18b0*/  MOV R105, R87 ;  /* 0x0000005700697202 */ /* 0x000fe40000000f00 */
[----:B------:R-:W-:Y:S02]  /*18c0*/  SHF.L.U32 R86, R108, 0x10, RZ ;  /* 0x000000106c567819 */ /* 0x000fe400000006ff */
[----:B--2---:R-:W-:-:S02]  /*18d0*/  SHF.R.U64 R104, R84, 0x10, R85 ;  /* 0x0000001054687819 */ /* 0x004fc40000001255 */
[----:B------:R-:W-:Y:S02]  /*18e0*/  SHF.R.U32.HI R107, RZ, 0x10, R85 ;  /* 0x00000010ff6b7819 */ /* 0x000fe40000011655 */
[----:B------:R-:W-:Y:S01]  /*18f0*/  SHF.L.U32 R103, R85, 0x10, RZ ;  /* 0x0000001055677819 */ /* 0x000fe200000006ff */
[----:B------:R-:W-:Y:S02]  /*1900*/  IMAD.U32 R85, R104, 0x10000, RZ ;  /* 0x0001000068557824 */ /* 0x000fe400078e00ff */
[----:B------:R-:W-:Y:S02]  /*1910*/  IMAD.U32 R91, R84, 0x10000, RZ ;  /* 0x00010000545b7824 */ /* 0x000fe400078e00ff */
[----:B------:R-:W-:Y:S01]  /*1920*/  FADD.FTZ R104, -R142, R85 ;  /* 0x000000558e687221 */ /* 0x000fe20000010100 */
[----:B------:R-:W-:Y:S02]  /*1930*/  IMAD.U32 R85, R90, 0x10000, RZ ;  /* 0x000100005a557824 */ /* 0x000fe400078e00ff */
[C---:B------:R-:W-:Y:S01]  /*1940*/  FADD.FTZ R84, -R142.reuse, R91 ;  /* 0x0000005b8e547221 */ /* 0x040fe20000010100 */
[----:B------:R-:W-:Y:S01]  /*1950*/  SHF.L.U32 R107, R107, 0x10, RZ ;  /* 0x000000106b6b7819 */ /* 0x000fe200000006ff */
[----:B-1----:R-:W-:Y:S01]  /*1960*/  FADD.FTZ R88, -R142, R103 ;  /* 0x000000678e587221 */ /* 0x002fe20000010100 */
[----:B------:R-:W-:Y:S01]  /*1970*/  SHF.L.U32 R90, R106, 0x10, RZ ;  /* 0x000000106a5a7819 */ /* 0x000fe200000006ff */
[----:B------:R-:W-:Y:S01]  /*1980*/  FMUL.FTZ R103, R133, R84 ;  /* 0x0000005485677220 */ /* 0x000fe20000410000 */
[----:B------:R-:W-:Y:S01]  /*1990*/  FMUL.FTZ R106, R68, R85 ;  /* 0x00000055446a7220 */ /* 0x000fe20000410000 */
[----:B------:R-:W-:Y:S01]  /*19a0*/  FADD.FTZ R110, -R142, R107 ;  /* 0x0000006b8e6e7221 */ /* 0x000fe20000010100 */
[----:B------:R-:W-:-:S02]  /*19b0*/  IMAD.U32 R87, R105, 0x10000, RZ ;  /* 0x0001000069577824 */ /* 0x000fc400078e00ff */
[----:B------:R-:W-:Y:S01]  /*19c0*/  FMUL.FTZ R107, R133, R88 ;  /* 0x00000058856b7220 */ /* 0x000fe20000410000 */
[----:B------:R-:W-:Y:S01]  /*19d0*/  FADD.FTZ R24, R24, R85 ;  /* 0x0000005518187221 */ /* 0x000fe20000010000 */
[----:B------:R-:W-:Y:S01]  /*19e0*/  FFMA.FTZ R44, R103, R85, R44 ;  /* 0x00000055672c7223 */ /* 0x000fe2000001002c */
        /* <DEDUP_REMOVED lines=20> */
.L_x_2819:
        /* <DEDUP_REMOVED lines=45> */
.L_x_2829:
        /* <DEDUP_REMOVED lines=46> */
.L_x_2828:
[----:B----4-:R-:W-:Y:S05]  /*20e0*/  BSYNC.RECONVERGENT B0 ;  /* 0x0000000000007941 */ /* 0x010fea0003800200 */
.L_x_2818:
        /* <DEDUP_REMOVED lines=32> */
.L_x_2831:
[----:B------:R-:W-:Y:S05]  /*22f0*/  BSYNC.RECONVERGENT B0 ;  /* 0x0000000000007941 */ /* 0x000fea0003800200 */
.L_x_2830:
        /* <DEDUP_REMOVED lines=50> */
.L_x_2836:
        /* <DEDUP_REMOVED lines=12> */
.L_x_2837:
        /* <DEDUP_REMOVED lines=12> */
.L_x_2838:
        /* <DEDUP_REMOVED lines=13> */
.L_x_2835:
[----:B------:R-:W0:Y:S01]  /*2870*/  @P4 LDC.64 R84, c[0x0][0x408] ;  /* 0x00010200ff544b82 */ /* 0x000e220000000a00 */
[-CC-:B------:R-:W-:Y:S01]  /*2880*/  FFMA.FTZ R87, R3, R91.reuse, R90.reuse ;  /* 0x0000005b03577223 */ /* 0x180fe2000001005a */
[----:B------:R-:W-:Y:S01]  /*2890*/  ISETP.GT.AND P5, PT, R134, RZ, PT ;  /* 0x000000ff8600720c */ /* 0x000fe20003fa4270 */
[-CC-:B------:R-:W-:Y:S01]  /*28a0*/  FFMA.FTZ R88, R4, R91.reuse, R90.reuse ;  /* 0x0000005b04587223 */ /* 0x180fe2000001005a */
[----:B-----5:R-:W-:Y:S01]  /*28b0*/  @P4 LOP3.LUT P6, RZ, R129, 0xff, RZ, 0xc0, !PT ;  /* 0x000000ff81ff4812 */ /* 0x020fe200078cc0ff */
[----:B------:R-:W-:Y:S01]  /*28c0*/  FADD.FTZ R86, R6, -R87 ;  /* 0x8000005706567221 */ /* 0x000fe20000010000 */
[----:B------:R-:W-:Y:S01]  /*28d0*/  FFMA.FTZ R89, R5, R91, R90 ;  /* 0x0000005b05597223 */ /* 0x000fe2000001005a */
[----:B------:R-:W-:Y:S02]  /*28e0*/  FADD.FTZ R88, R7, -R88 ;  /* 0x8000005807587221 */ /* 0x000fe40000010000 */
[C---:B------:R-:W-:Y:S02]  /*28f0*/  FMUL.FTZ R86, R133.reuse, R86 ;  /* 0x0000005685567220 */ /* 0x040fe40000410000 */
[----:B------:R-:W-:-:S03]  /*2900*/  FMUL.FTZ R88, R133, R88 ;  /* 0x0000005885587220 */ /* 0x000fc60000410000 */
[----:B------:R-:W-:Y:S02]  /*2910*/  FSEL R138, R86, RZ, P5 ;  /* 0x000000ff568a7208 */ /* 0x000fe40002800000 */
[----:B------:R-:W-:Y:S01]  /*2920*/  FSEL R140, R88, RZ, P5 ;  /* 0x000000ff588c7208 */ /* 0x000fe20002800000 */
[----:B------:R-:W-:-:S03]  /*2930*/  FADD.FTZ R88, R8, -R89 ;  /* 0x8000005908587221 */ /* 0x000fc60000010000 */
[----:B------:R-:W-:Y:S01]  /*2940*/  F2FP.BF16.F32.PACK_AB R139, RZ, R140 ;  /* 0x0000008cff8b723e */ /* 0x000fe200000010ff */
[----:B------:R-:W-:Y:S01]  /*2950*/  FMUL.FTZ R88, R133, R88 ;  /* 0x0000005885587220 */ /* 0x000fe20000410000 */
[----:B0-----:R-:W-:Y:S01]  /*2960*/  @P4 FMUL.FTZ R85, R138, R85 ;  /* 0x000000558a554220 */ /* 0x001fe20000410000 */
[----:B------:R-:W-:-:S03]  /*2970*/  F2FP.BF16.F32.PACK_AB R138, RZ, R138 ;  /* 0x0000008aff8a723e */ /* 0x000fc600000010ff */
[----:B------:R-:W-:Y:S01]  /*2980*/  FSEL R142, R88, RZ, P5 ;  /* 0x000000ff588e7208 */ /* 0x000fe20002800000 */
[----:B------:R-:W-:Y:S01]  /*2990*/  @P4 FMUL.FTZ R84, R85, R84 ;  /* 0x0000005455544220 */ /* 0x000fe20000410000 */
[----:B------:R-:W-:-:S04]  /*29a0*/  FFMA.FTZ R88, R10, R91, R90 ;  /* 0x0000005b0a587223 */ /* 0x000fc8000001005a */
[----:B------:R-:W-:Y:S01]  /*29b0*/  @P4 FSEL R86, R84, RZ, P6 ;  /* 0x000000ff54564208 */ /* 0x000fe20003000000 */
[----:B------:R-:W-:Y:S01]  /*29c0*/  FADD.FTZ R88, R9, -R88 ;  /* 0x8000005809587221 */ /* 0x000fe20000010000 */
[----:B------:R-:W0:Y:S01]  /*29d0*/  @P4 LDC.64 R84, c[0x0][0x408] ;  /* 0x00010200ff544b82 */ /* 0x000e220000000a00 */
[----:B------:R-:W-:Y:S02]  /*29e0*/  @P4 LOP3.LUT P6, RZ, R129, 0xff00, RZ, 0xc0, !PT ;  /* 0x0000ff0081ff4812 */ /* 0x000fe400078cc0ff */
[----:B------:R-:W-:Y:S01]  /*29f0*/  FMUL.FTZ R88, R133, R88 ;  /* 0x0000005885587220 */ /* 0x000fe20000410000 */
[----:B------:R-:W-:-:S04]  /*2a00*/  @P4 F2FP.BF16.F32.PACK_AB R86, RZ, R86 ;  /* 0x00000056ff56423e */ /* 0x000fc800000010ff */
[----:B------:R-:W-:Y:S02]  /*2a10*/  FSEL R88, R88, RZ, P5 ;  /* 0x000000ff58587208 */ /* 0x000fe40002800000 */
[----:B------:R-:W-:Y:S02]  /*2a20*/  @P4 PRMT R111, R86, 0x7610, R111 ;  /* 0x00007610566f4816 */ /* 0x000fe4000000006f */
[----:B------:R-:W-:Y:S01]  /*2a30*/  F2FP.BF16.F32.PACK_AB R137, RZ, R88 ;  /* 0x00000058ff89723e */ /* 0x000fe200000010ff */
        /* <DEDUP_REMOVED lines=12> */
[----:B------:R-:W-:-:S04]  /*2b00*/  @P4 FSEL R84, R84, RZ, P6 ;  /* 0x000000ff54544208 */ /* 0x000fc80003000000 */
[----:B------:R-:W-:-:S04]  /*2b10*/  @P4 F2FP.BF16.F32.PACK_AB R84, RZ, R84 ;  /* 0x00000054ff54423e */ /* 0x000fc800000010ff */
        /* <DEDUP_REMOVED lines=9> */
.L_x_2834:
[----:B------:R-:W-:Y:S01]  /*2bb0*/  UMOV UR4, UR6 ;  /* 0x0000000600047c82 */ /* 0x000fe20008000000 */
[----:B------:R-:W-:Y:S01]  /*2bc0*/  UMOV UR5, UR7 ;  /* 0x0000000700057c82 */ /* 0x000fe20008000000 */
[----:B------:R-:W-:-:S04]  /*2bd0*/  UISETP.NE.U32.AND UP0, UPT, UR4, URZ, UPT ;  /* 0x000000ff0400728c */ /* 0x000fc8000bf05070 */
[----:B------:R-:W-:-:S09]  /*2be0*/  UISETP.NE.AND.EX UP0, UPT, UR5, URZ, UPT, UP0 ;  /* 0x000000ff0500728c */ /* 0x000fd2000bf05300 */
[----:B------:R-:W-:Y:S05]  /*2bf0*/  BRA.U UP0, `(.L_x_2840) ;  /* 0x0000000100c07547 */ /* 0x000fea000b800000 */
[----:B------:R-:W-:Y:S01]  /*2c00*/  ISETP.GT.AND P5, PT, R134, RZ, PT ;  /* 0x000000ff8600720c */ /* 0x000fe20003fa4270 */
[----:B------:R-:W0:Y:S01]  /*2c10*/  @P4 LDC.64 R84, c[0x0][0x408] ;  /* 0x00010200ff544b82 */ /* 0x000e220000000a00 */
[C---:B-----5:R-:W-:Y:S02]  /*2c20*/  SHF.L.U32 R86, R120.reuse, 0x10, RZ ;  /* 0x0000001078567819 */ /* 0x060fe400000006ff */
[----:B------:R-:W-:Y:S02]  /*2c30*/  @P4 LOP3.LUT P6, RZ, R129, 0xff, RZ, 0xc0, !PT ;  /* 0x000000ff81ff4812 */ /* 0x000fe400078cc0ff */
[----:B------:R-:W-:-:S05]  /*2c40*/  SHF.R.U64 R88, R120, 0x10, R121 ;  /* 0x0000001078587819 */ /* 0x000fca0000001279 */
[----:B------:R-:W-:Y:S02]  /*2c50*/  IMAD.U32 R88, R88, 0x10000, RZ ;  /* 0x0001000058587824 */ /* 0x000fe400078e00ff */
[-CC-:B------:R-:W-:Y:S01]  /*2c60*/  @P5 FFMA.FTZ R87, R3, R91.reuse, R90.reuse ;  /* 0x0000005b03575223 */ /* 0x180fe2000001005a */
[-CC-:B------:R-:W-:Y:S01]  /*2c70*/  @P5 FFMA.FTZ R142, R4, R91.reuse, R90.reuse ;  /* 0x0000005b048e5223 */ /* 0x180fe2000001005a */
[----:B------:R-:W-:Y:S02]  /*2c80*/  @P5 FFMA.FTZ R89, R5, R91, R90 ;  /* 0x0000005b05595223 */ /* 0x000fe4000001005a */
[----:B------:R-:W-:Y:S01]  /*2c90*/  @P5 FADD.FTZ R87, R6, -R87 ;  /* 0x8000005706575221 */ /* 0x000fe20000010000 */
[----:B------:R-:W-:Y:S01]  /*2ca0*/  @P5 FADD.FTZ R142, R7, -R142 ;  /* 0x8000008e078e5221 */ /* 0x000fe20000010000 */
[----:B------:R-:W-:Y:S02]  /*2cb0*/  @P5 FADD.FTZ R89, R8, -R89 ;  /* 0x8000005908595221 */ /* 0x000fe40000010000 */
[C---:B------:R-:W-:Y:S01]  /*2cc0*/  @P5 FFMA.FTZ R86, R133.reuse, R87, R86 ;  /* 0x0000005785565223 */ /* 0x040fe20000010056 */
[----:B------:R-:W-:-:S03]  /*2cd0*/  @P5 FFMA.FTZ R88, R133, R142, R88 ;  /* 0x0000008e85585223 */ /* 0x000fc60000010058 */
[----:B0-----:R-:W-:-:S04]  /*2ce0*/  @P4 FMUL.FTZ R85, R86, R85 ;  /* 0x0000005556554220 */ /* 0x001fc80000410000 */
[----:B------:R-:W-:-:S05]  /*2cf0*/  @P4 FMUL.FTZ R84, R85, R84 ;  /* 0x0000005455544220 */ /* 0x000fca0000410000 */
[----:B------:R-:W-:Y:S02]  /*2d00*/  @P4 FSEL R86, R84, RZ, P6 ;  /* 0x000000ff54564208 */ /* 0x000fe40003000000 */
[----:B------:R-:W0:Y:S01]  /*2d10*/  @P4 LDC.64 R84, c[0x0][0x408] ;  /* 0x00010200ff544b82 */ /* 0x000e220000000a00 */
[----:B------:R-:W-:Y:S02]  /*2d20*/  @P4 LOP3.LUT P6, RZ, R129, 0xff00, RZ, 0xc0, !PT ;  /* 0x0000ff0081ff4812 */ /* 0x000fe400078cc0ff */
[----:B------:R-:W-:-:S04]  /*2d30*/  @P4 F2FP.BF16.F32.PACK_AB R86, RZ, R86 ;  /* 0x00000056ff56423e */ /* 0x000fc800000010ff */
[----:B------:R-:W-:Y:S01]  /*2d40*/  @P4 PRMT R111, R86, 0x7610, R111 ;  /* 0x00007610566f4816 */ /* 0x000fe2000000006f */
[----:B0-----:R-:W-:Y:S01]  /*2d50*/  @P4 FMUL.FTZ R85, R88, R85 ;  /* 0x0000005558554220 */ /* 0x001fe20000410000 */
[----:B------:R-:W-:-:S03]  /*2d60*/  SHF.L.U32 R88, R121, 0x10, RZ ;  /* 0x0000001079587819 */ /* 0x000fc600000006ff */
[----:B------:R-:W-:Y:S02]  /*2d70*/  @P4 FMUL.FTZ R84, R85, R84 ;  /* 0x0000005455544220 */ /* 0x000fe40000410000 */
[----:B------:R-:W-:-:S03]  /*2d80*/  @P5 FFMA.FTZ R88, R133, R89, R88 ;  /* 0x0000005985585223 */ /* 0x000fc60000010058 */
        /* <DEDUP_REMOVED lines=23> */
.L_x_2840:
[----:B------:R-:W0:Y:S01]  /*2f00*/  @P4 LDC.64 R84, c[0x0][0x408] ;  /* 0x00010200ff544b82 */ /* 0x000e220000000a00 */
[----:B------:R-:W-:Y:S01]  /*2f10*/  @P5 FFMA.FTZ R87, R3, R91, R90 ;  /* 0x0000005b03575223 */ /* 0x000fe2000001005a */
[C---:B-----5:R-:W-:Y:S01]  /*2f20*/  SHF.L.U32 R138, R120.reuse, 0x10, RZ ;  /* 0x00000010788a7819 */ /* 0x060fe200000006ff */
[----:B------:R-:W-:Y:S01]  /*2f30*/  IMAD.U32 R142, R121, 0x10000, RZ ;  /* 0x00010000798e7824 */ /* 0x000fe200078e00ff */
[----:B------:R-:W-:Y:S01]  /*2f40*/  SHF.R.U64 R140, R120, 0x10, R121 ;  /* 0x00000010788c7819 */ /* 0x000fe20000001279 */
        /* <DEDUP_REMOVED lines=19> */
[----:B------:R-:W-:-:S03]  /*3080*/  @P5 FADD.FTZ R139, R8, -R139 ;  /* 0x8000008b088b5221 */ /* 0x000fc60000010000 */
[----:B------:R-:W-:Y:S01]  /*3090*/  @P5 FFMA.FTZ R140, R133, R144, R140 ;  /* 0x00000090858c5223 */ /* 0x000fe2000001008c */
[----:B------:R-:W-:Y:S02]  /*30a0*/  IMAD.U32 R144, R141, 0x10000, RZ ;  /* 0x000100008d907824 */ /* 0x000fe400078e00ff */
[----:B------:R-:W-:Y:S01]  /*30b0*/  @P5 FADD.FTZ R141, R9, -R146 ;  /* 0x80000092098d5221 */ /* 0x000fe20000010000 */
[C---:B------:R-:W-:Y:S01]  /*30c0*/  @P5 FFMA.FTZ R142, R133.reuse, R139, R142 ;  /* 0x0000008b858e5223 */ /* 0x040fe2000001008e */
[----:B0-----:R-:W-:Y:S01]  /*30d0*/  @P4 FMUL.FTZ R85, R140, R85 ;  /* 0x000000558c554220 */ /* 0x001fe20000410000 */
[----:B------:R-:W-:Y:S01]  /*30e0*/  F2FP.BF16.F32.PACK_AB R139, RZ, R140 ;  /* 0x0000008cff8b723e */ /* 0x000fe200000010ff */
[----:B------:R-:W-:Y:S01]  /*30f0*/  @P5 FFMA.FTZ R144, R133, R141, R144 ;  /* 0x0000008d85905223 */ /* 0x000fe20000010090 */
[----:B--2---:R-:W-:Y:S01]  /*3100*/  @P4 FMUL.FTZ R87, R142, R87 ;  /* 0x000000578e574220 */ /* 0x004fe20000410000 */
[----:B------:R-:W-:Y:S01]  /*3110*/  @P4 FMUL.FTZ R84, R85, R84 ;  /* 0x0000005455544220 */ /* 0x000fe20000410000 */
[----:B------:R-:W-:Y:S01]  /*3120*/  @P4 LOP3.LUT P5, RZ, R129, 0xff00, RZ, 0xc0, !PT ;  /* 0x0000ff0081ff4812 */ /* 0x000fe200078ac0ff */
[----:B-1----:R-:W-:Y:S01]  /*3130*/  @P4 FMUL.FTZ R89, R144, R89 ;  /* 0x0000005990594220 */ /* 0x002fe20000410000 */
[----:B------:R-:W-:Y:S01]  /*3140*/  @P4 FMUL.FTZ R86, R87, R86 ;  /* 0x0000005657564220 */ /* 0x000fe20000410000 */
[----:B------:R-:W-:-:S02]  /*3150*/  F2FP.BF16.F32.PACK_AB R142, RZ, R142 ;  /* 0x0000008eff8e723e */ /* 0x000fc400000010ff */
[----:B------:R-:W-:Y:S01]  /*3160*/  @P4 FSEL R84, R84, RZ, P5 ;  /* 0x000000ff54544208 */ /* 0x000fe20002800000 */
[----:B------:R-:W-:Y:S01]  /*3170*/  @P4 FMUL.FTZ R88, R89, R88 ;  /* 0x0000005859584220 */ /* 0x000fe20000410000 */
[C---:B------:R-:W-:Y:S02]  /*3180*/  @P4 LOP3.LUT P5, RZ, R129.reuse, 0xff0000, RZ, 0xc0, !PT ;  /* 0x00ff000081ff4812 */ /* 0x040fe400078ac0ff */
[----:B------:R-:W-:Y:S02]  /*3190*/  @P4 F2FP.BF16.F32.PACK_AB R84, RZ, R84 ;  /* 0x00000054ff54423e */ /* 0x000fe400000010ff */
[----:B------:R-:W-:Y:S02]  /*31a0*/  @P4 FSEL R86, R86, RZ, P5 ;  /* 0x000000ff56564208 */ /* 0x000fe40002800000 */
[----:B------:R-:W-:Y:S02]  /*31b0*/  @P4 ISETP.GE.U32.AND P5, PT, R129, 0x1000000, PT ;  /* 0x010000008100480c */ /* 0x000fe40003fa6070 */
[----:B------:R-:W-:-:S02]  /*31c0*/  @P4 F2FP.BF16.F32.PACK_AB R86, RZ, R86 ;  /* 0x00000056ff56423e */ /* 0x000fc400000010ff */
[----:B------:R-:W-:Y:S02]  /*31d0*/  @P4 FSEL R88, R88, RZ, P5 ;  /* 0x000000ff58584208 */ /* 0x000fe40002800000 */
[----:B------:R-:W-:Y:S02]  /*31e0*/  PRMT R140, R138, 0x7610, R140 ;  /* 0x000076108a8c7816 */ /* 0x000fe4000000008c */
[----:B------:R-:W-:Y:S02]  /*31f0*/  @P4 F2FP.BF16.F32.PACK_AB R88, RZ, R88 ;  /* 0x00000058ff58423e */ /* 0x000fe400000010ff */
[----:B------:R-:W-:Y:S02]  /*3200*/  @P4 PRMT R122, R84, 0x7610, R122 ;  /* 0x00007610547a4816 */ /* 0x000fe4000000007a */
[----:B------:R-:W-:Y:S02]  /*3210*/  @P4 PRMT R123, R86, 0x7610, R123 ;  /* 0x00007610567b4816 */ /* 0x000fe4000000007b */
[----:B------:R-:W-:-:S02]  /*3220*/  @P4 PRMT R124, R88, 0x7610, R124 ;  /* 0x00007610587c4816 */ /* 0x000fc4000000007c */
[----:B------:R-:W-:Y:S02]  /*3230*/  F2FP.BF16.F32.PACK_AB R137, RZ, R144 ;  /* 0x00000090ff89723e */ /* 0x000fe400000010ff */
[----:B------:R-:W-:-:S07]  /*3240*/  PRMT R138, R142, 0x7610, R138 ;  /* 0x000076108e8a7816 */ /* 0x000fce000000008a */
.L_x_2839:
        /* <DEDUP_REMOVED lines=11> */
.L_x_2841:
        /* <DEDUP_REMOVED lines=9> */
.L_x_2842:
[----:B------:R-:W-:Y:S01]  /*3390*/  IADD3 R136, PT, PT, R136, 0x80, RZ ;  /* 0x0000008088887810 */ /* 0x000fe20007ffe0ff */
[----:B------:R-:W-:-:S07]  /*33a0*/  VIADD R135, R135, 0x80 ;  /* 0x0000008087877836 */ /* 0x000fce0000000000 */
.L_x_2833:
[----:B------:R-:W-:Y:S05]  /*33b0*/  BSYNC.RECONVERGENT B0 ;  /* 0x0000000000007941 */ /* 0x000fea0003800200 */
.L_x_2832:
        /* <DEDUP_REMOVED lines=12> */
[--C-:B------:R-:W-:Y:S02]  /*3480*/  SHF.R.U64 R88, R118, 0x10, R119.reuse ;  /* 0x0000001076587819 */ /* 0x100fe40000001277 */
[----:B------:R-:W-:-:S03]  /*3490*/  SHF.R.U32.HI R142, RZ, 0x10, R119 ;  /* 0x00000010ff8e7819 */ /* 0x000fc60000011677 */
[----:B------:R-:W-:Y:S02]  /*34a0*/  IMAD.U32 R88, R88, 0x10000, RZ ;  /* 0x0001000058587824 */ /* 0x000fe400078e00ff */
[-CC-:B------:R-:W-:Y:S01]  /*34b0*/  @P5 FFMA.FTZ R87, R11, R91.reuse, R90.reuse ;  /* 0x0000005b0b575223 */ /* 0x180fe2000001005a */
[-CC-:B------:R-:W-:Y:S01]  /*34c0*/  @P5 FFMA.FTZ R138, R12, R91.reuse, R90.reuse ;  /* 0x0000005b0c8a5223 */ /* 0x180fe2000001005a */
[-CC-:B------:R-:W-:Y:S01]  /*34d0*/  @P5 FFMA.FTZ R137, R13, R91.reuse, R90.reuse ;  /* 0x0000005b0d895223 */ /* 0x180fe2000001005a */
[----:B------:R-:W-:Y:S01]  /*34e0*/  @P5 FFMA.FTZ R140, R18, R91, R90 ;  /* 0x0000005b128c5223 */ /* 0x000fe2000001005a */
[----:B------:R-:W-:Y:S01]  /*34f0*/  @P5 FADD.FTZ R87, R14, -R87 ;  /* 0x800000570e575221 */ /* 0x000fe20000010000 */
[----:B------:R-:W-:Y:S01]  /*3500*/  @P5 FADD.FTZ R138, R15, -R138 ;  /* 0x8000008a0f8a5221 */ /* 0x000fe20000010000 */
[----:B------:R-:W-:Y:S01]  /*3510*/  @P5 FADD.FTZ R137, R16, -R137 ;  /* 0x8000008910895221 */ /* 0x000fe20000010000 */
[----:B------:R-:W-:Y:S02]  /*3520*/  IMAD.U32 R142, R142, 0x10000, RZ ;  /* 0x000100008e8e7824 */ /* 0x000fe400078e00ff */
[C---:B------:R-:W-:Y:S01]  /*3530*/  @P5 FFMA.FTZ R86, R133.reuse, R87, R86 ;  /* 0x0000005785565223 */ /* 0x040fe20000010056 */
[----:B------:R-:W-:Y:S01]  /*3540*/  @P5 FFMA.FTZ R88, R133, R138, R88 ;  /* 0x0000008a85585223 */ /* 0x000fe20000010058 */
[----:B------:R-:W-:Y:S01]  /*3550*/  SHF.L.U32 R138, R119, 0x10, RZ ;  /* 0x00000010778a7819 */ /* 0x000fe200000006ff */
[----:B------:R-:W-:Y:S01]  /*3560*/  @P5 FADD.FTZ R140, R17, -R140 ;  /* 0x8000008c118c5221 */ /* 0x000fe20000010000 */
[----:B0-----:R-:W-:Y:S01]  /*3570*/  @P4 FMUL.FTZ R85, R86, R85 ;  /* 0x0000005556554220 */ /* 0x001fe20000410000 */
[----:B------:R-:W-:-:S02]  /*3580*/  F2FP.BF16.F32.PACK_AB R86, RZ, R86 ;  /* 0x00000056ff56723e */ /* 0x000fc400000010ff */
[----:B------:R-:W-:Y:S01]  /*3590*/  @P5 FFMA.FTZ R138, R133, R137, R138 ;  /* 0x00000089858a5223 */ /* 0x000fe2000001008a */
[----:B------:R-:W-:Y:S01]  /*35a0*/  @P4 FMUL.FTZ R84, R85, R84 ;  /* 0x0000005455544220 */ /* 0x000fe20000410000 */
[----:B------:R-:W-:Y:S01]  /*35b0*/  @P5 FFMA.FTZ R142, R133, R140, R142 ;  /* 0x0000008c858e5223 */ /* 0x000fe2000001008e */
[----:B------:R-:W-:-:S03]  /*35c0*/  PRMT R140, R86, 0x7610, R140 ;  /* 0x00007610568c7816 */ /* 0x000fc6000000008c */
[----:B------:R-:W-:Y:S02]  /*35d0*/  @P4 FSEL R87, R84, RZ, P6 ;  /* 0x000000ff54574208 */ /* 0x000fe40003000000 */
[----:B------:R-:W0:Y:S01]  /*35e0*/  @P4 LDC.64 R84, c[0x0][0x408] ;  /* 0x00010200ff544b82 */ /* 0x000e220000000a00 */
[----:B------:R-:W-:Y:S02]  /*35f0*/  @P4 LOP3.LUT P6, RZ, R128, 0xff00, RZ, 0xc0, !PT ;  /* 0x0000ff0080ff4812 */ /* 0x000fe400078cc0ff */
[----:B------:R-:W-:Y:S02]  /*3600*/  @P4 F2FP.BF16.F32.PACK_AB R87, RZ, R87 ;  /* 0x00000057ff57423e */ /* 0x000fe400000010ff */
[----:B------:R-:W-:Y:S02]  /*3610*/  F2FP.BF16.F32.PACK_AB R137, RZ, R142 ;  /* 0x0000008eff89723e */ /* 0x000fe400000010ff */
        /* <DEDUP_REMOVED lines=12> */
[----:B------:R-:W-:-:S05]  /*36e0*/  @P4 FMUL.FTZ R84, R85, R84 ;  /* 0x0000005455544220 */ /* 0x000fca0000410000 */
        /* <DEDUP_REMOVED lines=11> */
.L_x_2846:
[----:B------:R-:W-:Y:S01]  /*37a0*/  ISETP.GT.AND P5, PT, R134, RZ, PT ;  /* 0x000000ff8600720c */ /* 0x000fe20003fa4270 */
[----:B01----:R-:W0:Y:S01]  /*37b0*/  @P4 LDC.64 R84, c[0x0][0x408] ;  /* 0x00010200ff544b82 */ /* 0x003e220000000a00 */
[----:B-----5:R-:W-:Y:S02]  /*37c0*/  SHF.L.U32 R86, R118, 0x10, RZ ;  /* 0x0000001076567819 */ /* 0x020fe400000006ff */
        /* <DEDUP_REMOVED lines=45> */
.L_x_2845:
        /* <DEDUP_REMOVED lines=9> */
[-C--:B------:R-:W-:Y:S01]  /*3b30*/  FFMA.FTZ R89, R13, R91.reuse, R90 ;  /* 0x0000005b0d597223 */ /* 0x080fe2000001005a */
[----:B------:R-:W-:Y:S01]  /*3b40*/  FADD.FTZ R88, R15, -R88 ;  /* 0x800000580f587221 */ /* 0x000fe20000010000 */
[----:B------:R-:W-:Y:S01]  /*3b50*/  FFMA.FTZ R142, R18, R91, R90 ;  /* 0x0000005b128e7223 */ /* 0x000fe2000001005a */
[C---:B------:R-:W-:Y:S02]  /*3b60*/  FMUL.FTZ R86, R133.reuse, R86 ;  /* 0x0000005685567220 */ /* 0x040fe40000410000 */
[----:B------:R-:W-:Y:S01]  /*3b70*/  FMUL.FTZ R87, R133, R88 ;  /* 0x0000005885577220 */ /* 0x000fe20000410000 */
[----:B------:R-:W-:Y:S01]  /*3b80*/  FADD.FTZ R88, R16, -R89 ;  /* 0x8000005910587221 */ /* 0x000fe20000010000 */
[----:B------:R-:W-:Y:S01]  /*3b90*/  FADD.FTZ R142, R17, -R142 ;  /* 0x8000008e118e7221 */ /* 0x000fe20000010000 */
[----:B------:R-:W-:-:S02]  /*3ba0*/  FSEL R138, R86, RZ, P5 ;  /* 0x000000ff568a7208 */ /* 0x000fc40002800000 */
[----:B------:R-:W-:Y:S01]  /*3bb0*/  FSEL R140, R87, RZ, P5 ;  /* 0x000000ff578c7208 */ /* 0x000fe20002800000 */
[----:B------:R-:W-:-:S03]  /*3bc0*/  FMUL.FTZ R88, R133, R88 ;  /* 0x0000005885587220 */ /* 0x000fc60000410000 */
[----:B------:R-:W-:Y:S02]  /*3bd0*/  F2FP.BF16.F32.PACK_AB R139, RZ, R140 ;  /* 0x0000008cff8b723e */ /* 0x000fe400000010ff */
[----:B------:R-:W-:Y:S01]  /*3be0*/  FSEL R88, R88, RZ, P5 ;  /* 0x000000ff58587208 */ /* 0x000fe20002800000 */
[----:B0-----:R-:W-:Y:S01]  /*3bf0*/  @P4 FMUL.FTZ R85, R138, R85 ;  /* 0x000000558a554220 */ /* 0x001fe20000410000 */
[----:B------:R-:W-:-:S03]  /*3c00*/  F2FP.BF16.F32.PACK_AB R138, RZ, R138 ;  /* 0x0000008aff8a723e */ /* 0x000fc600000010ff */
        /* <DEDUP_REMOVED lines=32> */
.L_x_2848:
        /* <DEDUP_REMOVED lines=12> */
.L_x_2849:
        /* <DEDUP_REMOVED lines=12> */
.L_x_2850:
        /* <DEDUP_REMOVED lines=12> */
.L_x_2851:
        /* <DEDUP_REMOVED lines=12> */
.L_x_2847:
        /* <DEDUP_REMOVED lines=9> */
.L_x_2852:
        /* <DEDUP_REMOVED lines=9> */
.L_x_2853:
[----:B------:R-:W-:Y:S01]  /*4230*/  IADD3 R136, PT, PT, R136, 0x80, RZ ;  /* 0x0000008088887810 */ /* 0x000fe20007ffe0ff */
[----:B------:R-:W-:-:S07]  /*4240*/  VIADD R135, R135, 0x80 ;  /* 0x0000008087877836 */ /* 0x000fce0000000000 */
.L_x_2844:
[----:B------:R-:W-:Y:S05]  /*4250*/  BSYNC.RECONVERGENT B0 ;  /* 0x0000000000007941 */ /* 0x000fea0003800200 */
.L_x_2843:
        /* <DEDUP_REMOVED lines=10> */
[C---:B-----5:R-:W-:Y:S02]  /*4300*/  SHF.L.U32 R86, R116.reuse, 0x10, RZ ;  /* 0x0000001074567819 */ /* 0x060fe400000006ff */
        /* <DEDUP_REMOVED lines=51> */
.L_x_2857:
[----:B------:R-:W-:Y:S01]  /*4640*/  ISETP.GT.AND P5, PT, R134, RZ, PT ;  /* 0x000000ff8600720c */ /* 0x000fe20003fa4270 */
[----:B0123--:R-:W0:Y:S01]  /*4650*/  @P4 LDC.64 R84, c[0x0][0x408] ;  /* 0x00010200ff544b82 */ /* 0x00fe220000000a00 */
        /* <DEDUP_REMOVED lines=46> */
.L_x_2856:
        /* <DEDUP_REMOVED lines=55> */
.L_x_2859:
        /* <DEDUP_REMOVED lines=12> */
.L_x_2860:
        /* <DEDUP_REMOVED lines=12> */
.L_x_2861:
        /* <DEDUP_REMOVED lines=12> */
.L_x_2862:
        /* <DEDUP_REMOVED lines=12> */
.L_x_2858:
        /* <DEDUP_REMOVED lines=9> */
.L_x_2863:
        /* <DEDUP_REMOVED lines=9> */
.L_x_2864:
[----:B------:R-:W-:Y:S01]  /*50d0*/  IADD3 R136, PT, PT, R136, 0x80, RZ ;  /* 0x0000008088887810 */ /* 0x000fe20007ffe0ff */
[----:B------:R-:W-:-:S07]  /*50e0*/  VIADD R135, R135, 0x80 ;  /* 0x0000008087877836 */ /* 0x000fce0000000000 */
.L_x_2855:
[----:B------:R-:W-:Y:S05]  /*50f0*/  BSYNC.RECONVERGENT B0 ;  /* 0x0000000000007941 */ /* 0x000fea0003800200 */
.L_x_2854:
        /* <DEDUP_REMOVED lines=62> */
.L_x_2868:
[----:B------:R-:W-:Y:S01]  /*54e0*/  ISETP.GT.AND P5, PT, R134, RZ, PT ;  /* 0x000000ff8600720c */ /* 0x000fe20003fa4270 */
[----:B01234-:R-:W0:Y:S01]  /*54f0*/  @P4 LDC.64 R84, c[0x0][0x408] ;  /* 0x00010200ff544b82 */ /* 0x01fe220000000a00 */
        /* <DEDUP_REMOVED lines=46> */
.L_x_2867:
        /* <DEDUP_REMOVED lines=55> */
.L_x_2870:
        /* <DEDUP_REMOVED lines=12> */
.L_x_2871:
        /* <DEDUP_REMOVED lines=12> */
.L_x_2872:
        /* <DEDUP_REMOVED lines=12> */
.L_x_2873:
        /* <DEDUP_REMOVED lines=12> */
.L_x_2869:
        /* <DEDUP_REMOVED lines=9> */
.L_x_2874:
        /* <DEDUP_REMOVED lines=9> */
.L_x_2875:
[----:B------:R-:W-:Y:S01]  /*5f70*/  IADD3 R136, PT, PT, R136, 0x80, RZ ;  /* 0x0000008088887810 */ /* 0x000fe20007ffe0ff */
[----:B------:R-:W-:-:S07]  /*5f80*/  VIADD R135, R135, 0x80 ;  /* 0x0000008087877836 */ /* 0x000fce0000000000 */
.L_x_2866:
[----:B------:R-:W-:Y:S05]  /*5f90*/  BSYNC.RECONVERGENT B0 ;  /* 0x0000000000007941 */ /* 0x000fea0003800200 */
.L_x_2865:
        /* <DEDUP_REMOVED lines=11> */
[C---:B-----5:R-:W-:Y:S02]  /*6050*/  SHF.L.U32 R86, R112.reuse, 0x10, RZ ;  /* 0x0000001070567819 */ /* 0x060fe400000006ff */
[----:B------:R-:W-:Y:S02]  /*6060*/  @P4 LOP3.LUT P6, RZ, R125, 0xff, RZ, 0xc0, !PT ;  /* 0x000000ff7dff4812 */ /* 0x000fe400078cc0ff */
[----:B------:R-:W-:-:S05]  /*6070*/  SHF.R.U64 R88, R112, 0x10, R113 ;  /* 0x0000001070587819 */ /* 0x000fca0000001271 */
        /* <DEDUP_REMOVED lines=9> */
[C---:B------:R-:W-:Y:S01]  /*6110*/  @P5 FFMA.FTZ R86, R133.reuse, R87, R86 ;  /* 0x0000005785565223 */ /* 0x040fe20000010056 */
[----:B------:R-:W-:Y:S01]  /*6120*/  @P5 FFMA.FTZ R88, R133, R134, R88 ;  /* 0x0000008685585223 */ /* 0x000fe20000010058 */
[----:B------:R-:W-:-:S02]  /*6130*/  SHF.L.U32 R134, R113, 0x10, RZ ;  /* 0x0000001071867819 */ /* 0x000fc400000006ff */
[----:B0-----:R-:W-:Y:S01]  /*6140*/  @P4 FMUL.FTZ R85, R86, R85 ;  /* 0x0000005556554220 */ /* 0x001fe20000410000 */
[----:B------:R-:W-:Y:S02]  /*6150*/  F2FP.BF16.F32.PACK_AB R86, RZ, R86 ;  /* 0x00000056ff56723e */ /* 0x000fe400000010ff */
[----:B------:R-:W-:Y:S01]  /*6160*/  @P5 FFMA.FTZ R134, R133, R137, R134 ;  /* 0x0000008985865223 */ /* 0x000fe20000010086 */
        /* <DEDUP_REMOVED lines=35> */
.L_x_2879:
        /* <DEDUP_REMOVED lines=48> */
.L_x_2878:
        /* <DEDUP_REMOVED lines=18> */
[C---:B------:R-:W-:Y:S01]  /*67c0*/  FMUL.FTZ R88, R133.reuse, R88 ;  /* 0x0000005885587220 */ /* 0x040fe20000410000 */
[----:B------:R-:W-:-:S04]  /*67d0*/  FMUL.FTZ R133, R133, R90 ;  /* 0x0000005a85857220 */ /* 0x000fc80000410000 */
[----:B------:R-:W-:Y:S01]  /*67e0*/  FSEL R88, R88, RZ, P5 ;  /* 0x000000ff58587208 */ /* 0x000fe20002800000 */
[----:B0-----:R-:W-:Y:S01]  /*67f0*/  @P4 FMUL.FTZ R85, R134, R85 ;  /* 0x0000005586554220 */ /* 0x001fe20000410000 */
[----:B------:R-:W-:Y:S02]  /*6800*/  FSEL R133, R133, RZ, P5 ;  /* 0x000000ff85857208 */ /* 0x000fe40002800000 */
[----:B------:R-:W-:Y:S01]  /*6810*/  F2FP.BF16.F32.PACK_AB R134, RZ, R134 ;  /* 0x00000086ff86723e */ /* 0x000fe200000010ff */
[----:B------:R-:W-:Y:S01]  /*6820*/  @P4 FMUL.FTZ R84, R85, R84 ;  /* 0x0000005455544220 */ /* 0x000fe20000410000 */
[----:B------:R-:W-:Y:S02]  /*6830*/  F2FP.BF16.F32.PACK_AB R137, RZ, R133 ;  /* 0x00000085ff89723e */ /* 0x000fe400000010ff */
[----:B------:R-:W-:Y:S02]  /*6840*/  PRMT R140, R134, 0x7610, R140 ;  /* 0x00007610868c7816 */ /* 0x000fe4000000008c */
[----:B------:R-:W-:-:S02]  /*6850*/  @P4 FSEL R86, R84, RZ, P6 ;  /* 0x000000ff54564208 */ /* 0x000fc40003000000 */
        /* <DEDUP_REMOVED lines=28> */
.L_x_2881:
        /* <DEDUP_REMOVED lines=23> */
.L_x_2882:
        /* <DEDUP_REMOVED lines=12> */
.L_x_2883:
        /* <DEDUP_REMOVED lines=12> */
.L_x_2884:
[----:B------:R-:W-:-:S07]  /*6d10*/  @P4 PRMT R124, R86, 0x7610, R124 ;  /* 0x00007610567c4816 */ /* 0x000fce000000007c */
.L_x_2880:
        /* <DEDUP_REMOVED lines=9> */
.L_x_2885:
        /* <DEDUP_REMOVED lines=9> */
.L_x_2877:
[----:B------:R-:W-:Y:S05]  /*6e40*/  BSYNC.RECONVERGENT B0 ;  /* 0x0000000000007941 */ /* 0x000fea0003800200 */
.L_x_2876:
[----:B01234-:R-:W0:Y:S01]  /*6e50*/  LDC.64 R84, c[0x0][0x380] ;  /* 0x0000e000ff547b82 */ /* 0x01fe220000000a00 */
[----:B------:R-:W-:Y:S01]  /*6e60*/  UPLOP3.LUT UP1, UPT, UPT, UPT, UP1, 0x40, 0x4 ;  /* 0x000000000004789c */ /* 0x000fe20003f2e810 */
[----:B0-----:R-:W-:-:S04]  /*6e70*/  IADD3 R131, PT, PT, R131, R84, RZ ;  /* 0x0000005483837210 */ /* 0x001fc80007ffe0ff */
[----:B------:R-:W-:-:S13]  /*6e80*/  ISETP.GE.AND P4, PT, R131, R85, PT ;  /* 0x000000558300720c */ /* 0x000fda0003f86270 */
[----:B------:R-:W-:Y:S05]  /*6e90*/  @!P4 BRA `(.L_x_2886) ;  /* 0xffffff9400b0c947 */ /* 0x000fea000383ffff */
.L_x_2817:
[----:B------:R-:W0:Y:S01]  /*6ea0*/  LDC.64 R4, c[0x0][0x440] ;  /* 0x00011000ff047b82 */ /* 0x000e220000000a00 */
[----:B------:R-:W-:Y:S01]  /*6eb0*/  IMAD R3, R2, UR9, RZ ;  /* 0x0000000902037c24 */ /* 0x000fe2000f8e02ff */
[----:B------:R-:W-:-:S04]  /*6ec0*/  ISETP.NE.AND P4, PT, R132, RZ, PT ;  /* 0x000000ff8400720c */ /* 0x000fc80003f85270 */
[----:B------:R-:W-:Y:S02]  /*6ed0*/  LEA.HI R21, R3, R0, RZ, 0x1e ;  /* 0x0000000003157211 */ /* 0x000fe400078ff0ff */
[----:B------:R-:W1:Y:S08]  /*6ee0*/  LDC.64 R6, c[0x0][0x448] ;  /* 0x00011200ff067b82 */ /* 0x000e700000000a00 */
[----:B------:R-:W2:Y:S08]  /*6ef0*/  LDC.64 R8, c[0x0][0x440] ;  /* 0x00011000ff087b82 */ /* 0x000eb00000000a00 */
        /* <DEDUP_REMOVED lines=33> */
.L_x_2887:
        /* <DEDUP_REMOVED lines=15> */
.L_x_10831:


//--------------------- .text._ZN10layer_norm22ln_bwd_finalize_kernelINS_22Kernel_traits_finalizeILj2560Ef13__nv_bfloat16S2_S2_fjLb0ELj1024ELj4ENS_18Kernel_traits_baseILj2560EfS2_S2_S2_fjLj1024EEEEELb0ELb1EEEvNS_9BwdParamsE --------------------------
	.section	.text._ZN10layer_norm22ln_bwd_finalize_kernelINS_22Kernel_traits_finalizeILj2560Ef13__nv_bfloat16S2_S2_fjLb0ELj1024ELj4ENS_18Kernel_traits_baseILj2560EfS2_S2_S2_fjLj1024EEEEELb0ELb1EEEvNS_9BwdParamsE,"ax",@progbits
	.align	128
        .global         _ZN10layer_norm22ln_bwd_finalize_kernelINS_22Kernel_traits_finalizeILj2560Ef13__nv_bfloat16S2_S2_fjLb0ELj1024ELj4ENS_18Kernel_traits_baseILj2560EfS2_S2_S2_fjLj1024EEEEELb0ELb1EEEvNS_9BwdParamsE
        .type           _ZN10layer_norm22ln_bwd_finalize_kernelINS_22Kernel_traits_finalizeILj2560Ef13__nv_bfloat16S2_S2_fjLb0ELj1024ELj4ENS_18Kernel_traits_baseILj2560EfS2_S2_S2_fjLj1024EEEEELb0ELb1EEEvNS_9BwdParamsE,@function
        .size           _ZN10layer_norm22ln_bwd_finalize_kernelINS_22Kernel_traits_finalizeILj2560Ef13__nv_bfloat16S2_S2_fjLb0ELj1024ELj4ENS_18Kernel_traits_baseILj2560EfS2_S2_S2_fjLj1024EEEEELb0ELb1EEEvNS_9BwdParamsE,(.L_x_10832 - _ZN10layer_norm22ln_bwd_finalize_kernelINS_22Kernel_traits_finalizeILj2560Ef13__nv_bfloat16S2_S2_fjLb0ELj1024ELj4ENS_18Kernel_traits_baseILj2560EfS2_S2_S2_fjLj1024EEEEELb0ELb1EEEvNS_9BwdParamsE)
        .other          _ZN10layer_norm22ln_bwd_finalize_kernelINS_22Kernel_traits_finalizeILj2560Ef13__nv_bfloat16S2_S2_fjLb0ELj1024ELj4ENS_18Kernel_traits_baseILj2560EfS2_S2_S2_fjLj1024EEEEELb0ELb1EEEvNS_9BwdParamsE,@"STO_CUDA_ENTRY STV_DEFAULT"
_ZN10layer_norm22ln_bwd_finalize_kernelINS_22Kernel_traits_finalizeILj2560Ef13__nv_bfloat16S2_S2_fjLb0ELj1024ELj4ENS_18Kernel_traits_baseILj2560EfS2_S2_S2_fjLj1024EEEEELb0ELb1EEEvNS_9BwdParamsE:
.text._ZN10layer_norm22ln_bwd_finalize_kernelINS_22Kernel_traits_finalizeILj2560Ef13__nv_bfloat16S2_S2_fjLb0ELj1024ELj4ENS_18Kernel_traits_baseILj2560EfS2_S2_S2_fjLj1024EEEEELb0ELb1EEEvNS_9BwdParamsE:
        /* <DEDUP_REMOVED lines=21> */
[----:B------:R-:W-:Y:S02]  /*0150*/  LOP3.LUT R3, RZ, R0, RZ, 0x33, !PT ;  /* 0x00000000ff037212 */ /* 0x000fe400078e33ff */
[----:B------:R-:W-:Y:S02]  /*0160*/  VIMNMX.U32 R2, PT, PT, R8, UR10, !PT ;  /* 0x0000000a08027c48 */ /* 0x000fe4000ffe0000 */
[----:B------:R-:W-:Y:S02]  /*0170*/  MOV R26, RZ ;  /* 0x000000ff001a7202 */ /* 0x000fe40000000f00 */
[----:B------:R-:W-:Y:S02]  /*0180*/  IADD3 R5, PT, PT, R2, R3, RZ ;  /* 0x0000000302057210 */ /* 0x000fe40007ffe0ff */
[----:B------:R-:W-:-:S02]  /*0190*/  MOV R2, RZ ;  /* 0x000000ff00027202 */ /* 0x000fc40000000f00 */
[C---:B------:R-:W-:Y:S02]  /*01a0*/  ISETP.GE.U32.AND P0, PT, R5.reuse, 0x1e0, PT ;  /* 0x000001e00500780c */ /* 0x040fe40003f06070 */
[----:B------:R-:W-:Y:S02]  /*01b0*/  MOV R3, R0 ;  /* 0x0000000000037202 */ /* 0x000fe40000000f00 */
        /* <DEDUP_REMOVED lines=25> */
[-C--:B------:R-:W-:Y:S01]  /*0350*/  IMAD R29, R28, R5.reuse, UR7 ;  /* 0x000000071c1d7e24 */ /* 0x080fe2000f8e0205 */
[C---:B------:R-:W-:Y:S01]  /*0360*/  IADD3 R8, PT, PT, R4.reuse, R8, RZ ;  /* 0x0000000804087210 */ /* 0x040fe20007ffe0ff */
[-C--:B------:R-:W-:Y:S01]  /*0370*/  IMAD R27, R27, R5.reuse, UR7 ;  /* 0x000000071b1b7e24 */ /* 0x080fe2000f8e0205 */
[C---:B------:R-:W-:Y:S01]  /*0380*/  IADD3 R10, PT, PT, R4.reuse, R10, RZ ;  /* 0x0000000a040a7210 */ /* 0x040fe20007ffe0ff */
[-C--:B------:R-:W-:Y:S01]  /*0390*/  IMAD R23, R23, R5.reuse, UR7 ;  /* 0x0000000717177e24 */ /* 0x080fe2000f8e0205 */
[----:B------:R-:W-:Y:S01]  /*03a0*/  IADD3 R12, PT, PT, R4, R12, RZ ;  /* 0x0000000c040c7210 */ /* 0x000fe20007ffe0ff */
[-C--:B------:R-:W-:Y:S01]  /*03b0*/  IMAD R7, R7, R5.reuse, UR7 ;  /* 0x0000000707077e24 */ /* 0x080fe2000f8e0205 */
[----:B------:R-:W-:Y:S01]  /*03c0*/  IADD3 R24, PT, PT, -R24, RZ, RZ ;  /* 0x000000ff18187210 */ /* 0x000fe20007ffe1ff */
[----:B------:R-:W-:-:S02]  /*03d0*/  IMAD R19, R19, R5, UR7 ;  /* 0x0000000713137e24 */ /* 0x000fc4000f8e0205 */
        /* <DEDUP_REMOVED lines=11> */
[C---:B------:R-:W-:Y:S01]  /*0490*/  IADD3 R9, PT, PT, R4.reuse, R9, RZ ;  /* 0x0000000904097210 */ /* 0x040fe20007ffe0ff */
[----:B------:R-:W-:Y:S01]  /*04a0*/  HFMA2 R2, -RZ, RZ, 0, 0 ;  /* 0x00000000ff027431 */ /* 0x000fe200000001ff */
[----:B------:R-:W-:-:S02]  /*04b0*/  IADD3 R11, PT, PT, R4, R11, RZ ;  /* 0x0000000b040b7210 */ /* 0x000fc40007ffe0ff */
[C---:B------:R-:W-:Y:S02]  /*04c0*/  IADD3 R13, PT, PT, R4.reuse, R13, RZ ;  /* 0x0000000d040d7210 */ /* 0x040fe40007ffe0ff */
[C---:B------:R-:W-:Y:S02]  /*04d0*/  IADD3 R6, PT, PT, R4.reuse, R21, RZ ;  /* 0x0000001504067210 */ /* 0x040fe40007ffe0ff */
[C---:B------:R-:W-:Y:S02]  /*04e0*/  IADD3 R17, PT, PT, R4.reuse, R17, RZ ;  /* 0x0000001104117210 */ /* 0x040fe40007ffe0ff */
[----:B------:R-:W-:Y:S02]  /*04f0*/  IADD3 R4, PT, PT, R4, R3, RZ ;  /* 0x0000000304047210 */ /* 0x000fe40007ffe0ff */
[----:B------:R-:W-:-:S07]  /*0500*/  MOV R3, R0 ;  /* 0x0000000000037202 */ /* 0x000fce0000000f00 */
.L_x_2892:
        /* <DEDUP_REMOVED lines=118> */
.L_x_2891:
[----:B------:R-:W-:Y:S05]  /*0c70*/  BSYNC.RECONVERGENT B1 ;  /* 0x0000000000017941 */ /* 0x000fea0003800200 */
.L_x_2890:
        /* <DEDUP_REMOVED lines=25> */
[----:B--2---:R-:W-:Y:S01]  /*0e10*/  IMAD.WIDE.U32 R20, R19, 0x4, R14 ;  /* 0x0000000413147825 */ /* 0x004fe200078e000e */
[----:B------:R0:W2:Y:S04]  /*0e20*/  LDG.E R22, desc[UR8][R12.64] ;  /* 0x000000080c167981 */ /* 0x0000a8000c1e1900 */
[----:B------:R1:W4:Y:S01]  /*0e30*/  LDG.E R23, desc[UR8][R20.64] ;  /* 0x0000000814177981 */ /* 0x000322000c1e1900 */
[----:B------:R-:W-:-:S04]  /*0e40*/  LEA R17, R18, R19, 0x6 ;  /* 0x0000001312117211 */ /* 0x000fc800078e30ff */
[C---:B------:R-:W-:Y:S02]  /*0e50*/  LEA R27, R18.reuse, R17, 0x5 ;  /* 0x00000011121b7211 */ /* 0x040fe400078e28ff */
[----:B------:R-:W-:Y:S01]  /*0e60*/  LEA R19, R18, R19, 0x7 ;  /* 0x0000001312137211 */ /* 0x000fe200078e38ff */
[----:B------:R-:W-:-:S04]  /*0e70*/  IMAD.WIDE.U32 R24, R25, 0x4, R14 ;  /* 0x0000000419187825 */ /* 0x000fc800078e000e */
[----:B0-----:R-:W-:-:S04]  /*0e80*/  IMAD.WIDE.U32 R12, R27, 0x4, R10 ;  /* 0x000000041b0c7825 */ /* 0x001fc800078e000a */
[--C-:B-1----:R-:W-:Y:S02]  /*0e90*/  IMAD.WIDE.U32 R20, R19, 0x4, R10.reuse ;  /* 0x0000000413147825 */ /* 0x102fe400078e000a */
[----:B------:R-:W5:Y:S02]  /*0ea0*/  LDG.E R13, desc[UR8][R12.64] ;  /* 0x000000080c0d7981 */ /* 0x000f64000c1e1900 */
[----:B------:R-:W-:Y:S02]  /*0eb0*/  IMAD.WIDE.U32 R28, R17, 0x4, R10 ;  /* 0x00000004111c7825 */ /* 0x000fe400078e000a */
[----:B------:R0:W5:Y:S04]  /*0ec0*/  LDG.E R8, desc[UR8][R20.64] ;  /* 0x0000000814087981 */ /* 0x000168000c1e1900 */
[----:B------:R1:W5:Y:S04]  /*0ed0*/  LDG.E R9, desc[UR8][R28.64] ;  /* 0x000000081c097981 */ /* 0x000368000c1e1900 */
[----:B------:R1:W5:Y:S01]  /*0ee0*/  LDG.E R12, desc[UR8][R24.64] ;  /* 0x00000008180c7981 */ /* 0x000362000c1e1900 */
[CC--:B0-----:R-:W-:Y:S01]  /*0ef0*/  LEA R21, R18.reuse, R19.reuse, 0x5 ;  /* 0x0000001312157211 */ /* 0x0c1fe200078e28ff */
[----:B-1----:R-:W-:Y:S01]  /*0f00*/  IMAD.WIDE.U32 R28, R19, 0x4, R14 ;  /* 0x00000004131c7825 */ /* 0x002fe200078e000e */
[----:B------:R-:W-:-:S03]  /*0f10*/  LEA R19, R18, R19, 0x6 ;  /* 0x0000001312137211 */ /* 0x000fc600078e30ff */
[----:B------:R-:W-:-:S04]  /*0f20*/  IMAD.WIDE.U32 R24, R21, 0x4, R10 ;  /* 0x0000000415187825 */ /* 0x000fc800078e000a */
[----:B------:R-:W-:-:S06]  /*0f30*/  IMAD.WIDE.U32 R20, R21, 0x4, R14 ;  /* 0x0000000415147825 */ /* 0x000fcc00078e000e */
[----:B------:R-:W5:Y:S01]  /*0f40*/  LDG.E R20, desc[UR8][R20.64] ;  /* 0x0000000814147981 */ /* 0x000f62000c1e1900 */
[----:B---3--:R-:W-:Y:S01]  /*0f50*/  FADD.FTZ R26, R26, R16 ;  /* 0x000000101a1a7221 */ /* 0x008fe20000010000 */
[----:B------:R-:W-:-:S04]  /*0f60*/  IMAD.WIDE.U32 R16, R17, 0x4, R14 ;  /* 0x0000000411107825 */ /* 0x000fc800078e000e */
[----:B--2---:R-:W-:Y:S01]  /*0f70*/  FADD.FTZ R22, R26, R22 ;  /* 0x000000161a167221 */ /* 0x004fe20000010000 */
[----:B------:R-:W-:Y:S01]  /*0f80*/  IMAD.WIDE.U32 R26, R27, 0x4, R14 ;  /* 0x000000041b1a7825 */ /* 0x000fe200078e000e */
[----:B------:R-:W2:Y:S03]  /*0f90*/  LDG.E R16, desc[UR8][R16.64] ;  /* 0x0000000810107981 */ /* 0x000ea6000c1e1900 */
[----:B----4-:R-:W-:Y:S02]  /*0fa0*/  FADD.FTZ R23, R2, R23 ;  /* 0x0000001702177221 */ /* 0x010fe40000010000 */
[----:B------:R-:W3:Y:S04]  /*0fb0*/  LDG.E R26, desc[UR8][R26.64] ;  /* 0x000000081a1a7981 */ /* 0x000ee8000c1e1900 */
[----:B------:R0:W4:Y:S04]  /*0fc0*/  LDG.E R2, desc[UR8][R24.64] ;  /* 0x0000000818027981 */ /* 0x000128000c1e1900 */
[----:B------:R1:W4:Y:S01]  /*0fd0*/  LDG.E R17, desc[UR8][R28.64] ;  /* 0x000000081c117981 */ /* 0x000322000c1e1900 */
[----:B0-----:R-:W-:Y:S01]  /*0fe0*/  LEA R25, R18, R19, 0x5 ;  /* 0x0000001312197211 */ /* 0x001fe200078e28ff */
[----:B-1----:R-:W-:-:S04]  /*0ff0*/  IMAD.WIDE.U32 R28, R19, 0x4, R10 ;  /* 0x00000004131c7825 */ /* 0x002fc800078e000a */
[----:B------:R-:W-:Y:S01]  /*1000*/  IMAD.WIDE.U32 R18, R19, 0x4, R14 ;  /* 0x0000000413127825 */ /* 0x000fe200078e000e */
[----:B------:R-:W4:Y:S03]  /*1010*/  LDG.E R24, desc[UR8][R28.64] ;  /* 0x000000081c187981 */ /* 0x000f26000c1e1900 */
[C---:B------:R-:W-:Y:S02]  /*1020*/  IMAD.WIDE.U32 R10, R25.reuse, 0x4, R10 ;  /* 0x00000004190a7825 */ /* 0x040fe400078e000a */
[----:B------:R-:W4:Y:S02]  /*1030*/  LDG.E R18, desc[UR8][R18.64] ;  /* 0x0000000812127981 */ /* 0x000f24000c1e1900 */
[----:B------:R-:W-:Y:S02]  /*1040*/  IMAD.WIDE.U32 R14, R25, 0x4, R14 ;  /* 0x00000004190e7825 */ /* 0x000fe400078e000e */
[----:B------:R-:W4:Y:S04]  /*1050*/  LDG.E R10, desc[UR8][R10.64] ;  /* 0x000000080a0a7981 */ /* 0x000f28000c1e1900 */
[----:B------:R-:W4:Y:S01]  /*1060*/  LDG.E R14, desc[UR8][R14.64] ;  /* 0x000000080e0e7981 */ /* 0x000f22000c1e1900 */
[----:B-----5:R-:W-:Y:S01]  /*1070*/  FADD.FTZ R23, R23, R12 ;  /* 0x0000000c17177221 */ /* 0x020fe20000010000 */
[----:B------:R-:W-:-:S04]  /*1080*/  FADD.FTZ R22, R22, R9 ;  /* 0x0000000916167221 */ /* 0x000fc80000010000 */
[----:B------:R-:W-:-:S04]  /*1090*/  FADD.FTZ R13, R22, R13 ;  /* 0x0000000d160d7221 */ /* 0x000fc80000010000 */
[----:B------:R-:W-:Y:S01]  /*10a0*/  FADD.FTZ R13, R13, R8 ;  /* 0x000000080d0d7221 */ /* 0x000fe20000010000 */
[----:B------:R-:W-:Y:S01]  /*10b0*/  IADD3 R3, PT, PT, R3, 0x100, RZ ;  /* 0x0000010003037810 */ /* 0x000fe20007ffe0ff */
[----:B--2---:R-:W-:-:S04]  /*10c0*/  FADD.FTZ R23, R23, R16 ;  /* 0x0000001017177221 */ /* 0x004fc80000010000 */
[----:B---3--:R-:W-:Y:S01]  /*10d0*/  FADD.FTZ R26, R23, R26 ;  /* 0x0000001a171a7221 */ /* 0x008fe20000010000 */
[----:B----4-:R-:W-:-:S03]  /*10e0*/  FADD.FTZ R13, R13, R2 ;  /* 0x000000020d0d7221 */ /* 0x010fc60000010000 */
[----:B------:R-:W-:-:S04]  /*10f0*/  FADD.FTZ R17, R26, R17 ;  /* 0x000000111a117221 */ /* 0x000fc80000010000 */
[----:B------:R-:W-:Y:S01]  /*1100*/  FADD.FTZ R17, R17, R20 ;  /* 0x0000001411117221 */ /* 0x000fe20000010000 */
[----:B------:R-:W-:-:S03]  /*1110*/  FADD.FTZ R13, R13, R24 ;  /* 0x000000180d0d7221 */ /* 0x000fc60000010000 */
[----:B------:R-:W-:Y:S01]  /*1120*/  FADD.FTZ R17, R17, R18 ;  /* 0x0000001211117221 */ /* 0x000fe20000010000 */
[----:B------:R-:W-:-:S03]  /*1130*/  FADD.FTZ R26, R13, R10 ;  /* 0x0000000a0d1a7221 */ /* 0x000fc60000010000 */
[----:B------:R-:W-:-:S07]  /*1140*/  FADD.FTZ R2, R17, R14 ;  /* 0x0000000e11027221 */ /* 0x000fce0000010000 */
.L_x_2894:
[----:B------:R-:W-:Y:S05]  /*1150*/  BSYNC.RECONVERGENT B1 ;  /* 0x0000000000017941 */ /* 0x000fea0003800200 */
.L_x_2893:
        /* <DEDUP_REMOVED lines=16> */
[----:B------:R-:W3:Y:S01]  /*1260*/  LDG.E R7, desc[UR8][R22.64] ;  /* 0x0000000816077981 */ /* 0x000ee2000c1e1900 */
[----:B------:R-:W-:Y:S01]  /*1270*/  LEA R25, R12, R15, 0x5 ;  /* 0x0000000f0c197211 */ /* 0x000fe200078e28ff */
[----:B------:R-:W-:Y:S02]  /*1280*/  IMAD.WIDE.U32 R16, R17, 0x4, R8 ;  /* 0x0000000411107825 */ /* 0x000fe400078e0008 */
        /* <DEDUP_REMOVED lines=19> */
.L_x_2896:
[----:B------:R-:W-:Y:S05]  /*13c0*/  BSYNC.RECONVERGENT B1 ;  /* 0x0000000000017941 */ /* 0x000fea0003800200 */
.L_x_2895:
[----:B------:R-:W-:Y:S05]  /*13d0*/  @!P1 BRA `(.L_x_2889) ;  /* 0x0000000000449947 */ /* 0x000fea0003800000 */
[----:B------:R-:W0:Y:S01]  /*13e0*/  LDC R14, c[0x0][0x388] ;  /* 0x0000e200ff0e7b82 */ /* 0x000e220000000800 */
[----:B------:R-:W-:Y:S02]  /*13f0*/  LOP3.LUT R6, R6, 0x1f, RZ, 0xc0, !PT ;  /* 0x0000001f06067812 */ /* 0x000fe400078ec0ff */
[----:B------:R-:W-:-:S05]  /*1400*/  IADD3 R12, PT, PT, -R5, RZ, RZ ;  /* 0x000000ff050c7210 */ /* 0x000fca0007ffe1ff */
[----:B------:R-:W1:Y:S08]  /*1410*/  LDC.64 R8, c[0x0][0x440] ;  /* 0x00011000ff087b82 */ /* 0x000e700000000a00 */
[----:B------:R-:W2:Y:S01]  /*1420*/  LDC.64 R10, c[0x0][0x448] ;  /* 0x00011200ff0a7b82 */ /* 0x000ea20000000a00 */
[----:B0-----:R-:W-:-:S05]  /*1430*/  IMAD R3, R3, R14, UR7 ;  /* 0x0000000703037e24 */ /* 0x001fca000f8e020e */
[----:B------:R-:W-:-:S07]  /*1440*/  IADD3 R3, PT, PT, R6, R3, RZ ;  /* 0x0000000306037210 */ /* 0x000fce0007ffe0ff */
.L_x_2897:
        /* <DEDUP_REMOVED lines=10> */
.L_x_2889:
[----:B------:R-:W-:Y:S05]  /*14f0*/  BSYNC.RECONVERGENT B0 ;  /* 0x0000000000007941 */ /* 0x000fea0003800200 */
.L_x_2888:
        /* <DEDUP_REMOVED lines=55> */
.L_x_2898:
        /* <DEDUP_REMOVED lines=9> */
.L_x_10832:


//--------------------- .text._ZN10layer_norm13ln_bwd_kernelINS_13Kernel_traitsIf13__nv_bfloat16S2_S2_fjLj2560ELj1ELj1ELj4ELj8ENS_18Kernel_traits_baseILj2560EfS2_S2_S2_fjLj128EEEEELb1ELb0ELb1ELb1EEEvNS_9BwdParamsE --------------------------
	.section	.text._ZN10layer_norm13ln_bwd_kernelINS_13Kernel_traitsIf13__nv_bfloat16S2_S2_fjLj2560ELj1ELj1ELj4ELj8ENS_18Kernel_traits_baseILj2560EfS2_S2_S2_fjLj128EEEEELb1ELb0ELb1ELb1EEEvNS_9BwdParamsE,"ax",@progbits
	.align	128
        .global         _ZN10layer_norm13ln_bwd_kernelINS_13Kernel_traitsIf13__nv_bfloat16S2_S2_fjLj2560ELj1ELj1ELj4ELj8ENS_18Kernel_traits_baseILj2560EfS2_S2_S2_fjLj128EEEEELb1ELb0ELb1ELb1EEEvNS_9BwdParamsE
        .type           _ZN10layer_norm13ln_bwd_kernelINS_13Kernel_traitsIf13__nv_bfloat16S2_S2_fjLj2560ELj1ELj1ELj4ELj8ENS_18Kernel_traits_baseILj2560EfS2_S2_S2_fjLj128EEEEELb1ELb0ELb1ELb1EEEvNS_9BwdParamsE,@function
        .size           _ZN10layer_norm13ln_bwd_kernelINS_13Kernel_traitsIf13__nv_bfloat16S2_S2_fjLj2560ELj1ELj1ELj4ELj8ENS_18Kernel_traits_baseILj2560EfS2_S2_S2_fjLj128EEEEELb1ELb0ELb1ELb1EEEvNS_9BwdParamsE,(.L_x_10833 - _ZN10layer_norm13ln_bwd_kernelINS_13Kernel_traitsIf13__nv_bfloat16S2_S2_fjLj2560ELj1ELj1ELj4ELj8ENS_18Kernel_traits_baseILj2560EfS2_S2_S2_fjLj128EEEEELb1ELb0ELb1ELb1EEEvNS_9BwdParamsE)
        .other          _ZN10layer_norm13ln_bwd_kernelINS_13Kernel_traitsIf13__nv_bfloat16S2_S2_fjLj2560ELj1ELj1ELj4ELj8ENS_18Kernel_traits_baseILj2560EfS2_S2_S2_fjLj128EEEEELb1ELb0ELb1ELb1EEEvNS_9BwdParamsE,@"STO_CUDA_ENTRY STV_DEFAULT"
_ZN10layer_norm13ln_bwd_kernelINS_13Kernel_traitsIf13__nv_bfloat16S2_S2_fjLj2560ELj1ELj1ELj4ELj8ENS_18Kernel_traits_baseILj2560EfS2_S2_S2_fjLj128EEEEELb1ELb0ELb1ELb1EEEvNS_9BwdParamsE:
.text._ZN10layer_norm13ln_bwd_kernelINS_13Kernel_traitsIf13__nv_bfloat16S2_S2_fjLj2560ELj1ELj1ELj4ELj8ENS_18Kernel_traits_baseILj2560EfS2_S2_S2_fjLj128EEEEELb1ELb0ELb1ELb1EEEvNS_9BwdParamsE:
        /* <DEDUP_REMOVED lines=35> */
[----:B--2---:R0:W5:Y:S04]  /*0230*/  LDG.E.128 R40, desc[UR12][R2.64] ;  /* 0x0000000c02287981 */ /* 0x004168000c1e1d00 */
[----:B------:R0:W5:Y:S04]  /*0240*/  LDG.E.128 R36, desc[UR12][R2.64+0x800] ;  /* 0x0008000c02247981 */ /* 0x000168000c1e1d00 */
[----:B------:R0:W5:Y:S04]  /*0250*/  LDG.E.128 R32, desc[UR12][R2.64+0x1000] ;  /* 0x0010000c02207981 */ /* 0x000168000c1e1d00 */
[----:B------:R0:W5:Y:S04]  /*0260*/  LDG.E.128 R28, desc[UR12][R2.64+0x1800] ;  /* 0x0018000c021c7981 */ /* 0x000168000c1e1d00 */
[----:B------:R0:W5:Y:S01]  /*0270*/  LDG.E.128 R24, desc[UR12][R2.64+0x2000] ;  /* 0x0020000c02187981 */ /* 0x000162000c1e1d00 */
[----:B------:R-:W-:Y:S01]  /*0280*/  MOV R126, UR11 ;  /* 0x0000000b007e7c02 */ /* 0x000fe20008000f00 */
[----:B------:R-:W-:Y:S01]  /*0290*/  IMAD.MOV.U32 R80, RZ, RZ, RZ ;  /* 0x000000ffff507224 */ /* 0x000fe200078e00ff */
[----:B-1-34-:R-:W-:-:S11]  /*02a0*/  UPLOP3.LUT UP1, UPT, UPT, UPT, UPT, 0x40, 0x4 ;  /* 0x000000000004789c */ /* 0x01afd60003f2e870 */
.L_x_2950:
[----:B------:R-:W1:Y:S08]  /*02b0*/  LDC.64 R84, c[0x0][0x3f8] ;  /* 0x0000fe00ff547b82 */ /* 0x000e700000000a00 */
[----:B------:R-:W2:Y:S08]  /*02c0*/  LDC.64 R88, c[0x0][0x3c8] ;  /* 0x0000f200ff587b82 */ /* 0x000eb00000000a00 */
[----:B------:R-:W3:Y:S01]  /*02d0*/  LDC.64 R86, c[0x0][0x3f0] ;  /* 0x0000fc00ff567b82 */ /* 0x000ee20000000a00 */
[----:B-1----:R-:W-:-:S07]  /*02e0*/  IMAD.WIDE R90, R126, 0x4, R84 ;  /* 0x000000047e5a7825 */ /* 0x002fce00078e0254 */
[----:B------:R-:W1:Y:S01]  /*02f0*/  LDC.64 R84, c[0x0][0x3c0] ;  /* 0x0000f000ff547b82 */ /* 0x000e620000000a00 */
[----:B------:R-:W4:Y:S01]  /*0300*/  LDG.E R131, desc[UR12][R90.64] ;  /* 0x0000000c5a837981 */ /* 0x000f22000c1e1900 */
[----:B--2---:R-:W-:-:S05]  /*0310*/  IMAD.WIDE R88, R126, 0x4, R88 ;  /* 0x000000047e587825 */ /* 0x004fca00078e0258 */
[----:B0----5:R0:W5:Y:S01]  /*0320*/  LDG.E R2, desc[UR12][R88.64] ;  /* 0x0000000c58027981 */ /* 0x021162000c1e1900 */
[----:B---3--:R-:W-:-:S05]  /*0330*/  IMAD.WIDE R86, R126, 0x4, R86 ;  /* 0x000000047e567825 */ /* 0x008fca00078e0256 */
[----:B------:R0:W5:Y:S01]  /*0340*/  LDG.E R127, desc[UR12][R86.64] ;  /* 0x0000000c567f7981 */ /* 0x000162000c1e1900 */
[----:B----4-:R-:W-:-:S13]  /*0350*/  ISETP.GE.AND P2, PT, R131, 0x1, PT ;  /* 0x000000018300780c */ /* 0x010fda0003f46270 */
        /* <DEDUP_REMOVED lines=14> */
[C---:B------:R-:W-:Y:S01]  /*0440*/  VIADD R21, R5.reuse, 0x80 ;  /* 0x0000008005157836 */ /* 0x040fe20000000000 */
[----:B------:R-:W-:Y:S01]  /*0450*/  SHF.R.S32.HI R4, RZ, 0x1f, R3 ;  /* 0x0000001fff047819 */ /* 0x000fe20000011403 */
[----:B--2---:R-:W-:-:S03]  /*0460*/  IMAD.WIDE.U32 R22, R5, 0x8, R10 ;  /* 0x0000000805167825 */ /* 0x004fc600078e000a */
[----:B------:R-:W-:Y:S01]  /*0470*/  LEA.HI R95, R4, R3, RZ, 0x2 ;  /* 0x00000003045f7211 */ /* 0x000fe200078f10ff */
[----:B------:R-:W-:Y:S02]  /*0480*/  VIADD R17, R5, 0x180 ;  /* 0x0000018005117836 */ /* 0x000fe40000000000 */
[--C-:B------:R-:W-:Y:S01]  /*0490*/  IMAD.WIDE.U32 R20, R21, 0x8, R10.reuse ;  /* 0x0000000815147825 */ /* 0x100fe200078e000a */
[----:B------:R-:W-:Y:S01]  /*04a0*/  LEA.HI.SX32 R95, R95, R0, 0x1e ;  /* 0x000000005f5f7211 */ /* 0x000fe200078ff2ff */
[----:B------:R-:W2:Y:S02]  /*04b0*/  LDG.E.64 R22, desc[UR12][R22.64] ;  /* 0x0000000c16167981 */ /* 0x000ea4000c1e1b00 */
[----:B------:R-:W-:Y:S01]  /*04c0*/  IMAD.WIDE.U32 R18, R19, 0x8, R10 ;  /* 0x0000000813127825 */ /* 0x000fe200078e000a */
[C---:B------:R-:W-:Y:S01]  /*04d0*/  IADD3 R99, PT, PT, R95.reuse, 0x100, RZ ;  /* 0x000001005f637810 */ /* 0x040fe20007ffe0ff */
[----:B------:R-:W3:Y:S01]  /*04e0*/  LDG.E.64 R20, desc[UR12][R20.64] ;  /* 0x0000000c14147981 */ /* 0x000ee2000c1e1b00 */
[C---:B------:R-:W-:Y:S01]  /*04f0*/  IADD3 R129, PT, PT, R95.reuse, 0x200, RZ ;  /* 0x000002005f817810 */ /* 0x040fe20007ffe0ff */
[----:B------:R-:W-:Y:S01]  /*0500*/  VIADD R101, R95, 0x180 ;  /* 0x000001805f657836 */ /* 0x000fe20000000000 */
[----:B------:R-:W-:Y:S01]  /*0510*/  IADD3 R3, PT, PT, R5, 0x200, RZ ;  /* 0x0000020005037810 */ /* 0x000fe20007ffe0ff */
[C---:B------:R-:W-:Y:S01]  /*0520*/  VIADD R97, R95.reuse, 0x80 ;  /* 0x000000805f617836 */ /* 0x040fe20000000000 */
        /* <DEDUP_REMOVED lines=13> */
[----:B------:R1:W4:Y:S04]  /*0600*/  LDG.E R3, desc[UR12][R84.64] ;  /* 0x0000000c54037981 */ /* 0x000328000c1e1900 */
[----:B------:R-:W4:Y:S04]  /*0610*/  LDG.E.64 R16, desc[UR12][R16.64] ;  /* 0x0000000c10107981 */ /* 0x000f28000c1e1b00 */
[----:B------:R-:W4:Y:S01]  /*0620*/  LDG.E.64 R10, desc[UR12][R10.64] ;  /* 0x0000000c0a0a7981 */ /* 0x000f22000c1e1b00 */
[----:B------:R-:W-:Y:S01]  /*0630*/  IMAD.U32 R139, RZ, RZ, UR7 ;  /* 0x00000007ff8b7e24 */ /* 0x000fe2000f8e00ff */
[----:B------:R-:W-:-:S02]  /*0640*/  ISETP.NE.U32.AND P0, PT, RZ, UR6, PT ;  /* 0x00000006ff007c0c */ /* 0x000fc4000bf05070 */
[----:B------:R-:W-:Y:S02]  /*0650*/  @P1 IADD3 R86, PT, PT, R127, -0x1, RZ ;  /* 0xffffffff7f561810 */ /* 0x000fe40007ffe0ff */
[----:B------:R-:W-:-:S03]  /*0660*/  ISETP.NE.AND.EX P0, PT, R139, RZ, PT, P0 ;  /* 0x000000ff8b00720c */ /* 0x000fc60003f05300 */
[----:B------:R-:W-:-:S05]  /*0670*/  @P1 IMAD R86, R86, R87, RZ ;  /* 0x0000005756561224 */ /* 0x000fca00078e02ff */
[----:B------:R-:W-:-:S04]  /*0680*/  @P1 SHF.R.S32.HI R87, RZ, 0x1f, R86 ;  /* 0x0000001fff571819 */ /* 0x000fc80000011456 */
[----:B------:R-:W-:Y:S01]  /*0690*/  @P1 LEA.HI R105, R87, R86, RZ, 0x2 ;  /* 0x0000005657691211 */ /* 0x000fe200078f10ff */
[----:B------:R-:W0:Y:S08]  /*06a0*/  @P0 LDC.64 R92, c[0x0][0x438] ;  /* 0x00010e00ff5c0b82 */ /* 0x000e300000000a00 */
[----:B------:R-:W0:Y:S08]  /*06b0*/  @P0 LDC.64 R90, c[0x0][0x438] ;  /* 0x00010e00ff5a0b82 */ /* 0x000e300000000a00 */
[----:B------:R-:W0:Y:S08]  /*06c0*/  @P0 LDC.64 R88, c[0x0][0x438] ;  /* 0x00010e00ff580b82 */ /* 0x000e300000000a00 */
[----:B------:R-:W0:Y:S08]  /*06d0*/  @P0 LDC.64 R86, c[0x0][0x438] ;  /* 0x00010e00ff560b82 */ /* 0x000e300000000a00 */
[----:B-1----:R-:W1:Y:S01]  /*06e0*/  @P0 LDC.64 R84, c[0x0][0x438] ;  /* 0x00010e00ff540b82 */ /* 0x002e620000000a00 */
[----:B------:R-:W-:Y:S01]  /*06f0*/  IMAD.MOV.U32 R141, RZ, RZ, RZ ;  /* 0x000000ffff8d7224 */ /* 0x000fe200078e00ff */
[----:B------:R-:W-:Y:S01]  /*0700*/  @P1 LEA.HI.SX32 R141, R105, R0, 0x1e ;  /* 0x00000000698d1211 */ /* 0x000fe200078ff2ff */
[----:B0-----:R-:W-:-:S03]  /*0710*/  @P0 IMAD.WIDE.U32 R92, R95, 0x8, R92 ;  /* 0x000000085f5c0825 */ /* 0x001fc600078e005c */
[----:B------:R-:W-:Y:S01]  /*0720*/  IADD3 R105, PT, PT, R141, 0x80, RZ ;  /* 0x000000808d697810 */ /* 0x000fe20007ffe0ff */
[----:B------:R-:W-:Y:S01]  /*0730*/  @P0 IMAD.WIDE.U32 R90, R97, 0x8, R90 ;  /* 0x00000008615a0825 */ /* 0x000fe200078e005a */
[C---:B------:R-:W-:Y:S01]  /*0740*/  IADD3 R109, PT, PT, R141.reuse, 0x180, RZ ;  /* 0x000001808d6d7810 */ /* 0x040fe20007ffe0ff */
[----:B------:R-:W5:Y:S02]  /*0750*/  @P0 LDG.E.64 R112, desc[UR12][R92.64] ;  /* 0x0000000c5c700981 */ /* 0x000f64000c1e1b00 */
[----:B------:R-:W-:Y:S02]  /*0760*/  VIADD R107, R141, 0x100 ;  /* 0x000001008d6b7836 */ /* 0x000fe40000000000 */
[----:B------:R-:W-:Y:S01]  /*0770*/  @P0 IMAD.WIDE.U32 R88, R99, 0x8, R88 ;  /* 0x0000000863580825 */ /* 0x000fe200078e0058 */
[----:B------:R-:W5:Y:S03]  /*0780*/  @P0 LDG.E.64 R114, desc[UR12][R90.64] ;  /* 0x0000000c5a720981 */ /* 0x000f66000c1e1b00 */
[----:B------:R-:W-:Y:S01]  /*0790*/  @P0 IMAD.WIDE.U32 R94, R101, 0x8, R86 ;  /* 0x00000008655e0825 */ /* 0x000fe200078e0056 */
[----:B------:R-:W5:Y:S03]  /*07a0*/  @P0 LDG.E.64 R116, desc[UR12][R88.64] ;  /* 0x0000000c58740981 */ /* 0x000f66000c1e1b00 */
[----:B------:R-:W-:Y:S01]  /*07b0*/  VIADD R125, R141, 0x200 ;  /* 0x000002008d7d7836 */ /* 0x000fe20000000000 */
[----:B------:R-:W5:Y:S01]  /*07c0*/  @P0 LDG.E.64 R118, desc[UR12][R94.64] ;  /* 0x0000000c5e760981 */ /* 0x000f62000c1e1b00 */
[----:B-1----:R-:W-:-:S04]  /*07d0*/  @P0 IMAD.WIDE.U32 R96, R129, 0x8, R84 ;  /* 0x0000000881600825 */ /* 0x002fc800078e0054 */
[--C-:B------:R-:W-:Y:S01]  /*07e0*/  IMAD.WIDE.U32 R140, R141, 0x4, R102.reuse ;  /* 0x000000048d8c7825 */ /* 0x100fe200078e0066 */
[----:B------:R-:W5:Y:S01]  /*07f0*/  @P0 LDG.E.64 R120, desc[UR12][R96.64] ;  /* 0x0000000c60780981 */ /* 0x000f62000c1e1b00 */
[----:B------:R-:W-:Y:S02]  /*0800*/  ISETP.NE.AND P0, PT, RZ, UR14, PT ;  /* 0x0000000eff007c0c */ /* 0x000fe4000bf05270 */
[--C-:B------:R-:W-:Y:S02]  /*0810*/  IMAD.WIDE.U32 R104, R105, 0x4, R102.reuse ;  /* 0x0000000469687825 */ /* 0x100fe400078e0066 */
[----:B------:R-:W5:Y:S02]  /*0820*/  LDG.E R140, desc[UR12][R140.64] ;  /* 0x0000000c8c8c7981 */ /* 0x000f64000c1e1900 */
[--C-:B------:R-:W-:Y:S02]  /*0830*/  IMAD.WIDE.U32 R106, R107, 0x4, R102.reuse ;  /* 0x000000046b6a7825 */ /* 0x100fe400078e0066 */
[----:B------:R-:W5:Y:S02]  /*0840*/  LDG.E R134, desc[UR12][R104.64] ;  /* 0x0000000c68867981 */ /* 0x000f64000c1e1900 */
[----:B------:R-:W-:-:S02]  /*0850*/  IMAD.WIDE.U32 R108, R109, 0x4, R102 ;  /* 0x000000046d6c7825 */ /* 0x000fc400078e0066 */
[----:B------:R-:W5:Y:S02]  /*0860*/  LDG.E R133, desc[UR12][R106.64] ;  /* 0x0000000c6a857981 */ /* 0x000f64000c1e1900 */
[----:B------:R-:W-:Y:S02]  /*0870*/  IMAD.WIDE.U32 R102, R125, 0x4, R102 ;  /* 0x000000047d667825 */ /* 0x000fe400078e0066 */
[----:B------:R-:W5:Y:S04]  /*0880*/  LDG.E R132, desc[UR12][R108.64] ;  /* 0x0000000c6c847981 */ /* 0x000f68000c1e1900 */
[----:B------:R2:W5:Y:S02]  /*0890*/  LDG.E R125, desc[UR12][R102.64] ;  /* 0x0000000c667d7981 */ /* 0x000564000c1e1900 */
[--C-:B--2---:R-:W-:Y:S01]  /*08a0*/  SHF.R.U64 R102, R22, 0x10, R23.reuse ;  /* 0x0000001016667819 */ /* 0x104fe20000001217 */
[--C-:B------:R-:W-:Y:S01]  /*08b0*/  IMAD.MOV.U32 R98, RZ, RZ, R23.reuse ;  /* 0x000000ffff627224 */ /* 0x100fe200078e0017 */
[----:B------:R-:W-:-:S02]  /*08c0*/  SHF.R.U32.HI R100, RZ, 0x10, R23 ;  /* 0x00000010ff647819 */ /* 0x000fc40000011617 */
[----:B------:R-:W-:Y:S01]  /*08d0*/  MOV R104, R22 ;  /* 0x0000001600687202 */ /* 0x000fe20000000f00 */
[--C-:B---3--:R-:W-:Y:S01]  /*08e0*/  IMAD.MOV.U32 R22, RZ, RZ, R21.reuse ;  /* 0x000000ffff167224 */ /* 0x108fe200078e0015 */
[----:B------:R-:W-:Y:S02]  /*08f0*/  MOV R23, R20 ;  /* 0x0000001400177202 */ /* 0x000fe40000000f00 */
[--C-:B------:R-:W-:Y:S02]  /*0900*/  SHF.R.U64 R20, R20, 0x10, R21.reuse ;  /* 0x0000001014147819 */ /* 0x100fe40000001215 */
[----:B------:R-:W-:Y:S02]  /*0910*/  SHF.R.U32.HI R86, RZ, 0x10, R21 ;  /* 0x00000010ff567819 */ /* 0x000fe40000011615 */
[--C-:B----4-:R-:W-:Y:S02]  /*0920*/  SHF.R.U32.HI R87, RZ, 0x10, R9.reuse ;  /* 0x00000010ff577819 */ /* 0x110fe40000011609 */
[----:B------:R-:W-:-:S02]  /*0930*/  SHF.R.U64 R103, R8, 0x10, R9 ;  /* 0x0000001008677819 */ /* 0x000fc40000001209 */
[C---:B------:R-:W-:Y:S02]  /*0940*/  SHF.R.U64 R91, R12.reuse, 0x10, R13 ;  /* 0x000000100c5b7819 */ /* 0x040fe4000000120d */
[----:B------:R-:W-:Y:S01]  /*0950*/  SHF.L.U32 R95, R12, 0x10, RZ ;  /* 0x000000100c5f7819 */ /* 0x000fe200000006ff */
[----:B------:R-:W-:Y:S01]  /*0960*/  IMAD.U32 R85, R5, 0x10000, RZ ;  /* 0x0001000005557824 */ /* 0x000fe200078e00ff */
[----:B------:R-:W-:Y:S02]  /*0970*/  SHF.L.U32 R8, R8, 0x10, RZ ;  /* 0x0000001008087819 */ /* 0x000fe400000006ff */
[--C-:B------:R-:W-:Y:S01]  /*0980*/  SHF.R.U64 R129, R6, 0x10, R7.reuse ;  /* 0x0000001006817819 */ /* 0x100fe20000001207 */
[----:B------:R-:W-:Y:S01]  /*0990*/  IMAD.U32 R97, R7, 0x10000, RZ ;  /* 0x0001000007617824 */ /* 0x000fe200078e00ff */
[----:B------:R-:W-:Y:S02]  /*09a0*/  SHF.R.U32.HI R93, RZ, 0x10, R7 ;  /* 0x00000010ff5d7819 */ /* 0x000fe40000011607 */
[----:B------:R-:W-:-:S02]  /*09b0*/  SHF.R.U32.HI R7, RZ, 0x10, R15 ;  /* 0x00000010ff077819 */ /* 0x000fc4000001160f */
[----:B------:R-:W-:Y:S02]  /*09c0*/  SHF.L.U32 R101, R6, 0x10, RZ ;  /* 0x0000001006657819 */ /* 0x000fe400000006ff */
[----:B------:R-:W-:Y:S01]  /*09d0*/  FSEL R12, R3, RZ, !P0 ;  /* 0x000000ff030c7208 */ /* 0x000fe20004000000 */
[----:B------:R-:W-:Y:S01]  /*09e0*/  IMAD.U32 R6, R87, 0x10000, RZ ;  /* 0x0001000057067824 */ /* 0x000fe200078e00ff */
[----:B------:R-:W-:Y:S01]  /*09f0*/  MOV R84, R18 ;  /* 0x0000001200547202 */ /* 0x000fe20000000f00 */
[----:B------:R-:W-:Y:S01]  /*0a00*/  IMAD.U32 R107, R15, 0x10000, RZ ;  /* 0x000100000f6b7824 */ /* 0x000fe200078e00ff */
[----:B------:R-:W-:Y:S01]  /*0a10*/  SHF.R.U64 R87, R14, 0x10, R15 ;  /* 0x000000100e577819 */ /* 0x000fe2000000120f */
[--C-:B------:R-:W-:Y:S01]  /*0a20*/  IMAD.MOV.U32 R21, RZ, RZ, R19.reuse ;  /* 0x000000ffff157224 */ /* 0x100fe200078e0013 */
[----:B------:R-:W-:Y:S01]  /*0a30*/  SHF.R.U64 R18, R18, 0x10, R19 ;  /* 0x0000001012127819 */ /* 0x000fe20000001213 */
[----:B------:R-:W-:Y:S01]  /*0a40*/  IMAD.MOV.U32 R88, RZ, RZ, R17 ;  /* 0x000000ffff587224 */ /* 0x000fe200078e0011 */
[----:B------:R-:W-:Y:S01]  /*0a50*/  SHF.R.U32.HI R96, RZ, 0x10, R19 ;  /* 0x00000010ff607819 */ /* 0x000fe20000011613 */
[----:B------:R-:W-:Y:S01]  /*0a60*/  FADD.FTZ R15, -R12, R85 ;  /* 0x000000550c0f7221 */ /* 0x000fe20000010100 */
[--C-:B------:R-:W-:Y:S01]  /*0a70*/  SHF.R.U64 R92, R16, 0x10, R17.reuse ;  /* 0x00000010105c7819 */ /* 0x100fe20000001211 */
[----:B------:R-:W-:Y:S01]  /*0a80*/  IMAD.U32 R85, R7, 0x10000, RZ ;  /* 0x0001000007557824 */ /* 0x000fe200078e00ff */
[----:B------:R-:W-:Y:S01]  /*0a90*/  SHF.R.U32.HI R90, RZ, 0x10, R17 ;  /* 0x00000010ff5a7819 */ /* 0x000fe20000011611 */
[----:B------:R-:W-:Y:S01]  /*0aa0*/  FADD.FTZ R3, -R12, R8 ;  /* 0x000000080c037221 */ /* 0x000fe20000010100 */
[----:B------:R-:W-:-:S02]  /*0ab0*/  MOV R19, R10 ;  /* 0x0000000a00137202 */ /* 0x000fc40000000f00 */
[----:B------:R-:W-:Y:S01]  /*0ac0*/  SHF.R.U64 R17, R10, 0x10, R11 ;  /* 0x000000100a117819 */ /* 0x000fe2000000120b */
[----:B------:R-:W-:Y:S01]  /*0ad0*/  IMAD.U32 R9, R9, 0x10000, RZ ;  /* 0x0001000009097824 */ /* 0x000fe200078e00ff */
[C-C-:B------:R-:W-:Y:S02]  /*0ae0*/  SHF.R.U64 R145, R4.reuse, 0x10, R5.reuse ;  /* 0x0000001004917819 */ /* 0x140fe40000001205 */
[----:B------:R-:W-:Y:S02]  /*0af0*/  SHF.L.U32 R10, R4, 0x10, RZ ;  /* 0x00000010040a7819 */ /* 0x000fe400000006ff */
[----:B------:R-:W-:Y:S02]  /*0b00*/  SHF.L.U32 R7, R104, 0x10, RZ ;  /* 0x0000001068077819 */ /* 0x000fe400000006ff */
[----:B------:R-:W-:Y:S01]  /*0b10*/  SHF.L.U32 R4, R103, 0x10, RZ ;  /* 0x0000001067047819 */ /* 0x000fe200000006ff */
[----:B------:R-:W-:Y:S01]  /*0b20*/  FADD.FTZ R109, -R12, R6 ;  /* 0x000000060c6d7221 */ /* 0x000fe20000010100 */
[----:B------:R-:W-:Y:S01]  /*0b30*/  SHF.R.U32.HI R143, RZ, 0x10, R5 ;  /* 0x00000010ff8f7819 */ /* 0x000fe20000011605 */
[----:B------:R-:W-:Y:S01]  /*0b40*/  FMUL.FTZ R3, R2, R3 ;  /* 0x0000000302037220 */ /* 0x000fe20000410000 */
[----:B------:R-:W-:Y:S01]  /*0b50*/  FADD.FTZ R5, -R12, R9 ;  /* 0x000000090c057221 */ /* 0x000fe20000010100 */
[----:B------:R-:W-:-:S02]  /*0b60*/  IMAD.U32 R102, R102, 0x10000, RZ ;  /* 0x0001000066667824 */ /* 0x000fc400078e00ff */
[-C--:B------:R-:W-:Y:S01]  /*0b70*/  FMUL.FTZ R6, R40, R7.reuse ;  /* 0x0000000728067220 */ /* 0x080fe20000410000 */
[C---:B------:R-:W-:Y:S01]  /*0b80*/  FADD.FTZ R9, -R12.reuse, R4 ;  /* 0x000000040c097221 */ /* 0x040fe20000010100 */
[----:B------:R-:W-:Y:S01]  /*0b90*/  FADD.FTZ R97, -R12, R97 ;  /* 0x000000610c617221 */ /* 0x000fe20000010100 */
[----:B------:R-:W-:Y:S01]  /*0ba0*/  SHF.L.U32 R105, R98, 0x10, RZ ;  /* 0x0000001062697819 */ /* 0x000fe200000006ff */
[----:B------:R-:W-:Y:S01]  /*0bb0*/  FADD.FTZ R80, R80, R7 ;  /* 0x0000000750507221 */ /* 0x000fe20000010000 */
[----:B------:R-:W-:Y:S01]  /*0bc0*/  FFMA.FTZ R44, R3, R7, R44 ;  /* 0x00000007032c7223 */ /* 0x000fe2000001002c */
[----:B------:R-:W-:Y:S02]  /*0bd0*/  IMAD.U32 R141, R88, 0x10000, RZ ;  /* 0x00010000588d7824 */ /* 0x000fe400078e00ff */
[----:B------:R-:W-:Y:S01]  /*0be0*/  FMUL.FTZ R7, R41, R102 ;  /* 0x0000006629077220 */ /* 0x000fe20000410000 */
[----:B------:R-:W-:Y:S01]  /*0bf0*/  FADD.FTZ R88, RZ, R6 ;  /* 0x00000006ff587221 */ /* 0x000fe20000010000 */
[----:B------:R-:W-:Y:S01]  /*0c00*/  FMUL.FTZ R4, R2, R9 ;  /* 0x0000000902047220 */ /* 0x000fe20000410000 */
[----:B------:R-:W-:Y:S01]  /*0c10*/  FFMA.FTZ R147, R3, R6, RZ ;  /* 0x0000000603937223 */ /* 0x000fe200000100ff */
[----:B------:R-:W-:Y:S01]  /*0c20*/  SHF.R.U32.HI R89, RZ, 0x10, R13 ;  /* 0x00000010ff597819 */ /* 0x000fe2000001160d */
[----:B------:R-:W-:Y:S01]  /*0c30*/  IMAD.U32 R99, R13, 0x10000, RZ ;  /* 0x000100000d637824 */ /* 0x000fe200078e00ff */
[----:B------:R-:W-:Y:S01]  /*0c40*/  SHF.L.U32 R153, R21, 0x10, RZ ;  /* 0x0000001015997819 */ /* 0x000fe200000006ff */
[----:B------:R-:W-:Y:S01]  /*0c50*/  FADD.FTZ R13, -R12, R10 ;  /* 0x0000000a0c0d7221 */ /* 0x000fe20000010100 */
[----:B------:R-:W-:Y:S01]  /*0c60*/  FMUL.FTZ R21, R2, R97 ;  /* 0x0000006102157220 */ /* 0x000fe20000410000 */
[----:B------:R-:W-:-:S02]  /*0c70*/  IMAD.U32 R100, R100, 0x10000, RZ ;  /* 0x0001000064647824 */ /* 0x000fc400078e00ff */
[----:B------:R-:W-:Y:S01]  /*0c80*/  FMUL.FTZ R10, R42, R105 ;  /* 0x000000692a0a7220 */ /* 0x000fe20000410000 */
[----:B------:R-:W-:Y:S01]  /*0c90*/  FADD.FTZ R97, R88, R7 ;  /* 0x0000000758617221 */ /* 0x000fe20000010000 */
[----:B------:R-:W-:Y:S01]  /*0ca0*/  SHF.L.U32 R145, R145, 0x10, RZ ;  /* 0x0000001091917819 */ /* 0x000fe200000006ff */
[----:B------:R-:W-:Y:S01]  /*0cb0*/  FMUL.FTZ R5, R2, R5 ;  /* 0x0000000502057220 */ /* 0x000fe20000410000 */
[C---:B------:R-:W-:Y:S01]  /*0cc0*/  FFMA.FTZ R88, R4.reuse, R7, R147 ;  /* 0x0000000704587223 */ /* 0x040fe20000010093 */
[----:B------:R-:W-:Y:S01]  /*0cd0*/  MOV R94, R16 ;  /* 0x00000010005e7202 */ /* 0x000fe20000000f00 */
[----:B------:R-:W-:Y:S01]  /*0ce0*/  FADD.FTZ R81, R81, R102 ;  /* 0x0000006651517221 */ /* 0x000fe20000010000 */
[----:B------:R-:W-:Y:S01]  /*0cf0*/  FFMA.FTZ R45, R4, R102, R45 ;  /* 0x00000066042d7223 */ /* 0x000fe2000001002d */
[----:B------:R-:W-:Y:S02]  /*0d00*/  IMAD.MOV.U32 R16, RZ, RZ, R11 ;  /* 0x000000ffff107224 */ /* 0x000fe400078e000b */
[----:B------:R-:W-:Y:S01]  /*0d10*/  FADD.FTZ R101, -R12, R101 ;  /* 0x000000650c657221 */ /* 0x000fe20000010100 */
[----:B------:R-:W-:Y:S01]  /*0d20*/  SHF.L.U32 R23, R23, 0x10, RZ ;  /* 0x0000001017177819 */ /* 0x000fe200000006ff */
[----:B------:R-:W-:Y:S01]  /*0d30*/  IMAD.U32 R102, R96, 0x10000, RZ ;  /* 0x0001000060667824 */ /* 0x000fe200078e00ff */
[----:B------:R-:W-:Y:S01]  /*0d40*/  SHF.R.U32.HI R11, RZ, 0x10, R11 ;  /* 0x00000010ff0b7819 */ /* 0x000fe2000001160b */
[----:B------:R-:W-:Y:S01]  /*0d50*/  FMUL.FTZ R9, R43, R100 ;  /* 0x000000642b097220 */ /* 0x000fe20000410000 */
[----:B------:R-:W-:Y:S01]  /*0d60*/  SHF.L.U32 R103, R14, 0x10, RZ ;  /* 0x000000100e677819 */ /* 0x000fe200000006ff */
[----:B------:R-:W-:Y:S01]  /*0d70*/  FADD.FTZ R96, R97, R10 ;  /* 0x0000000a61607221 */ /* 0x000fe20000010000 */
[----:B------:R-:W-:Y:S01]  /*0d80*/  SHF.L.U32 R129, R129, 0x10, RZ ;  /* 0x0000001081817819 */ /* 0x000fe200000006ff */
[----:B------:R-:W-:Y:S01]  /*0d90*/  IMAD.U32 R143, R143, 0x10000, RZ ;  /* 0x000100008f8f7824 */ /* 0x000fe200078e00ff */
[----:B------:R-:W-:Y:S01]  /*0da0*/  SHF.L.U32 R91, R91, 0x10, RZ ;  /* 0x000000105b5b7819 */ /* 0x000fe200000006ff */
[----:B------:R-:W-:Y:S01]  /*0db0*/  IMAD.U32 R93, R93, 0x10000, RZ ;  /* 0x000100005d5d7824 */ /* 0x000fe200078e00ff */
[----:B------:R-:W-:Y:S01]  /*0dc0*/  SHF.L.U32 R87, R87, 0x10, RZ ;  /* 0x0000001057577819 */ /* 0x000fe200000006ff */
[----:B------:R-:W-:-:S02]  /*0dd0*/  IMAD.U32 R89, R89, 0x10000, RZ ;  /* 0x0001000059597824 */ /* 0x000fc400078e00ff */
[----:B------:R-:W-:Y:S01]  /*0de0*/  FADD.FTZ R82, R82, R105 ;  /* 0x0000006952527221 */ /* 0x000fe20000010000 */
[----:B------:R-:W-:Y:S01]  /*0df0*/  FMUL.FTZ R8, R2, R109 ;  /* 0x0000006d02087220 */ /* 0x000fe20000410000 */
[C---:B------:R-:W-:Y:S01]  /*0e00*/  FFMA.FTZ R46, R5.reuse, R105, R46 ;  /* 0x00000069052e7223 */ /* 0x040fe2000001002e */
[----:B------:R-:W-:Y:S01]  /*0e10*/  FFMA.FTZ R97, R5, R10, R88 ;  /* 0x0000000a05617223 */ /* 0x000fe20000010058 */
[----:B------:R-:W-:Y:S01]  /*0e20*/  FADD.FTZ R145, -R12, R145 ;  /* 0x000000910c917221 */ /* 0x000fe20000010100 */
[----:B------:R-:W-:Y:S01]  /*0e30*/  SHF.L.U32 R105, R19, 0x10, RZ ;  /* 0x0000001013697819 */ /* 0x000fe200000006ff */
[----:B------:R-:W-:Y:S01]  /*0e40*/  FMUL.FTZ R19, R2, R101 ;  /* 0x0000006502137220 */ /* 0x000fe20000410000 */
[----:B------:R-:W-:Y:S01]  /*0e50*/  SHF.L.U32 R151, R84, 0x10, RZ ;  /* 0x0000001054977819 */ /* 0x000fe200000006ff */
[----:B------:R-:W-:Y:S01]  /*0e60*/  IMAD.U32 R20, R20, 0x10000, RZ ;  /* 0x0001000014147824 */ /* 0x000fe200078e00ff */
[----:B------:R-:W-:Y:S01]  /*0e70*/  SHF.L.U32 R84, R11, 0x10, RZ ;  /* 0x000000100b547819 */ /* 0x000fe200000006ff */
[----:B------:R-:W-:Y:S01]  /*0e80*/  FMUL.FTZ R14, R36, R23 ;  /* 0x00000017240e7220 */ /* 0x000fe20000410000 */
[----:B------:R-:W-:Y:S01]  /*0e90*/  FADD.FTZ R101, R96, R9 ;  /* 0x0000000960657221 */ /* 0x000fe20000010000 */
        /* <DEDUP_REMOVED lines=12> */
[----:B------:R-:W-:Y:S01]  /*0f60*/  FFMA.FTZ R96, R8, R9, R97 ;  /* 0x0000000908607223 */ /* 0x000fe20000010061 */
[----:B------:R-:W-:Y:S01]  /*0f70*/  FMUL.FTZ R12, R2, R145 ;  /* 0x00000091020c7220 */ /* 0x000fe20000410000 */
        /* <DEDUP_REMOVED lines=8> */
[----:B------:R-:W-:-:S02]  /*1000*/  IMAD.U32 R98, R18, 0x10000, RZ ;  /* 0x0001000012627824 */ /* 0x000fc400078e00ff */
[C---:B------:R-:W-:Y:S01]  /*1010*/  FMUL.FTZ R20, R2.reuse, R129 ;  /* 0x0000008102147220 */ /* 0x040fe20000410000 */
[----:B------:R-:W-:Y:S01]  /*1020*/  FMUL.FTZ R94, R2, R93 ;  /* 0x0000005d025e7220 */ /* 0x000fe20000410000 */
[----:B------:R-:W-:Y:S02]  /*1030*/  IMAD.U32 R22, R86, 0x10000, RZ ;  /* 0x0001000056167824 */ /* 0x000fe400078e00ff */
[----:B------:R-:W-:Y:S01]  /*1040*/  FMUL.FTZ R18, R38, R149 ;  /* 0x0000009526127220 */ /* 0x000fe20000410000 */
[----:B------:R-:W-:Y:S01]  /*1050*/  FADD.FTZ R101, R88, R15 ;  /* 0x0000000f58657221 */ /* 0x000fe20000010000 */
[----:B------:R-:W-:Y:S01]  /*1060*/  FFMA.FTZ R88, R12, R15, R97 ;  /* 0x0000000f0c587223 */ /* 0x000fe20000010061 */
        /* <DEDUP_REMOVED lines=8> */
[----:B------:R-:W-:Y:S01]  /*10f0*/  FADD.FTZ R73, R73, R98 ;  /* 0x0000006249497221 */ /* 0x000fe20000010000 */
[-C--:B------:R-:W-:Y:S01]  /*1100*/  FFMA.FTZ R53, R20, R98.reuse, R53 ;  /* 0x0000006214357223 */ /* 0x080fe20000010035 */
[----:B------:R-:W-:Y:S01]  /*1110*/  FMUL.FTZ R23, R33, R98 ;  /* 0x0000006221177220 */ /* 0x000fe20000410000 */
[----:B------:R-:W-:Y:S01]  /*1120*/  FADD.FTZ R75, R75, R102 ;  /* 0x000000664b4b7221 */ /* 0x000fe20000010000 */
[-C--:B------:R-:W-:Y:S01]  /*1130*/  FFMA.FTZ R55, R94, R102.reuse, R55 ;  /* 0x000000665e377223 */ /* 0x080fe20000010037 */
[----:B------:R-:W-:Y:S01]  /*1140*/  FMUL.FTZ R93, R35, R102 ;  /* 0x00000066235d7220 */ /* 0x000fe20000410000 */
[----:B------:R-:W-:Y:S01]  /*1150*/  FMUL.FTZ R17, R39, R22 ;  /* 0x0000001627117220 */ /* 0x000fe20000410000 */
[----:B------:R-:W-:Y:S01]  /*1160*/  FMUL.FTZ R98, R2, R91 ;  /* 0x0000005b02627220 */ /* 0x000fe20000410000 */
[----:B------:R-:W-:Y:S01]  /*1170*/  FADD.FTZ R102, R101, R18 ;  /* 0x0000001265667221 */ /* 0x000fe20000010000 */
[----:B------:R-:W-:Y:S01]  /*1180*/  FFMA.FTZ R91, R13, R18, R88 ;  /* 0x000000120d5b7223 */ /* 0x000fe20000010058 */
[----:B------:R-:W-:Y:S01]  /*1190*/  FADD.FTZ R79, R79, R22 ;  /* 0x000000164f4f7221 */ /* 0x000fe20000010000 */
[----:B------:R-:W-:Y:S01]  /*11a0*/  FFMA.FTZ R51, R16, R22, R51 ;  /* 0x0000001610337223 */ /* 0x000fe20000010033 */
        /* <DEDUP_REMOVED lines=8> */
[----:B------:R-:W-:Y:S02]  /*1230*/  FMUL.FTZ R92, R34, R153 ;  /* 0x00000099225c7220 */ /* 0x000fe40000410000 */
[----:B------:R-:W-:Y:S01]  /*1240*/  FADD.FTZ R101, R88, R23 ;  /* 0x0000001758657221 */ /* 0x000fe20000010000 */
[----:B------:R-:W-:Y:S01]  /*1250*/  FFMA.FTZ R88, R20, R23, R91 ;  /* 0x0000001714587223 */ /* 0x000fe2000001005b */
[----:B------:R-:W-:Y:S01]  /*1260*/  SHF.L.U32 R90, R90, 0x10, RZ ;  /* 0x000000105a5a7819 */ /* 0x000fe200000006ff */
[----:B------:R-:W-:Y:S01]  /*1270*/  FMUL.FTZ R102, R2, R89 ;  /* 0x0000005902667220 */ /* 0x000fe20000410000 */
[----:B------:R-:W-:Y:S01]  /*1280*/  FADD.FTZ R104, R101, R92 ;  /* 0x0000005c65687221 */ /* 0x000fe20000010000 */
[----:B------:R-:W-:Y:S01]  /*1290*/  FFMA.FTZ R89, R21, R92, R88 ;  /* 0x0000005c15597223 */ /* 0x000fe20000010058 */
[----:B------:R-:W-:Y:S01]  /*12a0*/  FMUL.FTZ R96, R28, R155 ;  /* 0x0000009b1c607220 */ /* 0x000fe20000410000 */
[----:B------:R-:W-:Y:S01]  /*12b0*/  FADD.FTZ R71, R71, R90 ;  /* 0x0000005a47477221 */ /* 0x000fe20000010000 */
[-C--:B------:R-:W-:Y:S01]  /*12c0*/  FFMA.FTZ R59, R102, R90.reuse, R59 ;  /* 0x0000005a663b7223 */ /* 0x080fe2000001003b */
[----:B------:R-:W-:Y:S01]  /*12d0*/  FMUL.FTZ R101, R31, R90 ;  /* 0x0000005a1f657220 */ /* 0x000fe20000410000 */
[----:B------:R-:W-:Y:S01]  /*12e0*/  FADD.FTZ R91, R104, R93 ;  /* 0x0000005d685b7221 */ /* 0x000fe20000010000 */
[----:B------:R-:W-:Y:S01]  /*12f0*/  FMUL.FTZ R95, R2, R95 ;  /* 0x0000005f025f7220 */ /* 0x000fe20000410000 */
[----:B------:R-:W-:-:S02]  /*1300*/  FFMA.FTZ R90, R94, R93, R89 ;  /* 0x0000005d5e5a7223 */ /* 0x000fc40000010059 */
[----:B------:R-:W-:Y:S02]  /*1310*/  FADD.FTZ R88, R91, R96 ;  /* 0x000000605b587221 */ /* 0x000fe40000010000 */
[----:B------:R-:W-:Y:S01]  /*1320*/  FFMA.FTZ R89, R95, R96, R90 ;  /* 0x000000605f597223 */ /* 0x000fe2000001005a */
[----:B------:R-:W-:Y:S01]  /*1330*/  FMUL.FTZ R100, R30, R141 ;  /* 0x0000008d1e647220 */ /* 0x000fe20000410000 */
[----:B------:R-:W-:Y:S01]  /*1340*/  FADD.FTZ R91, R88, R97 ;  /* 0x00000061585b7221 */ /* 0x000fe20000010000 */
[----:B------:R-:W-:Y:S01]  /*1350*/  FMUL.FTZ R99, R2, R99 ;  /* 0x0000006302637220 */ /* 0x000fe20000410000 */
[----:B------:R-:W-:Y:S01]  /*1360*/  FFMA.FTZ R88, R98, R97, R89 ;  /* 0x0000006162587223 */ /* 0x000fe20000010059 */
[C---:B------:R-:W-:Y:S01]  /*1370*/  FMUL.FTZ R106, R2.reuse, R87 ;  /* 0x00000057026a7220 */ /* 0x040fe20000410000 */
[----:B------:R-:W-:Y:S01]  /*1380*/  FADD.FTZ R90, R91, R100 ;  /* 0x000000645b5a7221 */ /* 0x000fe20000010000 */
[----:B------:R-:W-:Y:S01]  /*1390*/  FMUL.FTZ R103, R2, R103 ;  /* 0x0000006702677220 */ /* 0x000fe20000410000 */
[----:B------:R-:W-:Y:S01]  /*13a0*/  FFMA.FTZ R87, R99, R100, R88 ;  /* 0x0000006463577223 */ /* 0x000fe20000010058 */
[----:B------:R-:W-:Y:S01]  /*13b0*/  FMUL.FTZ R104, R24, R105 ;  /* 0x0000006918687220 */ /* 0x000fe20000410000 */
[----:B------:R-:W-:Y:S01]  /*13c0*/  FADD.FTZ R89, R90, R101 ;  /* 0x000000655a597221 */ /* 0x000fe20000010000 */
[----:B------:R-:W-:Y:S01]  /*13d0*/  FADD.FTZ R64, R64, R105 ;  /* 0x0000006940407221 */ /* 0x000fe20000010000 */
[----:B------:R-:W-:Y:S01]  /*13e0*/  FFMA.FTZ R88, R102, R101, R87 ;  /* 0x0000006566587223 */ /* 0x000fe20000010057 */
[----:B------:R-:W-:Y:S01]  /*13f0*/  FFMA.FTZ R60, R103, R105, R60 ;  /* 0x00000069673c7223 */ /* 0x000fe2000001003c */
[----:B------:R-:W-:Y:S01]  /*1400*/  FADD.FTZ R65, R65, R86 ;  /* 0x0000005641417221 */ /* 0x000fe20000010000 */
[-C--:B------:R-:W-:Y:S01]  /*1410*/  FFMA.FTZ R61, R106, R86.reuse, R61 ;  /* 0x000000566a3d7223 */ /* 0x080fe2000001003d */
        /* <DEDUP_REMOVED lines=28> */
.L_x_2900:
[----:B-----5:R-:W-:Y:S01]  /*15e0*/  ISETP.GE.AND P1, PT, R127, 0x1, PT ;  /* 0x000000017f00780c */ /* 0x020fe20003f26270 */
[----:B------:R-:W-:Y:S01]  /*15f0*/  HFMA2 R141, -RZ, RZ, 0, 0 ;  /* 0x00000000ff8d7431 */ /* 0x000fe200000001ff */
[----:B------:R-:W-:Y:S02]  /*1600*/  MOV R139, UR7 ;  /* 0x00000007008b7c02 */ /* 0x000fe40008000f00 */
[----:B------:R-:W-:Y:S02]  /*1610*/  CS2R R128, SRZ ;  /* 0x0000000000807805 */ /* 0x000fe4000001ff00 */
[----:B------:R-:W-:-:S04]  /*1620*/  ISETP.NE.U32.AND P0, PT, RZ, UR6, PT ;  /* 0x00000006ff007c0c */ /* 0x000fc8000bf05070 */
[----:B------:R-:W-:-:S03]  /*1630*/  ISETP.NE.AND.EX P0, PT, R139, RZ, PT, P0 ;  /* 0x000000ff8b00720c */ /* 0x000fc60003f05300 */
[----:B------:R-:W0:Y:S01]  /*1640*/  @P1 LDC R85, c[0x0][0x388] ;  /* 0x0000e200ff551b82 */ /* 0x000e220000000800 */
[----:B------:R-:W-:-:S04]  /*1650*/  @P1 VIADD R84, R127, 0xffffffff ;  /* 0xffffffff7f541836 */ /* 0x000fc80000000000 */
        /* <DEDUP_REMOVED lines=21> */
.L_x_2902:
[----:B------:R-:W0:Y:S01]  /*17b0*/  LDC.64 R84, c[0x0][0x3b0] ;  /* 0x0000ec00ff547b82 */ /* 0x000e220000000a00 */
[----:B------:R-:W-:Y:S01]  /*17c0*/  IMAD R86, R126, UR18, RZ ;  /* 0x000000127e567c24 */ /* 0x000fe2000f8e02ff */
[C---:B------:R-:W-:Y:S01]  /*17d0*/  IADD3 R91, PT, PT, R141.reuse, 0x80, RZ ;  /* 0x000000808d5b7810 */ /* 0x040fe20007ffe0ff */
[C---:B------:R-:W-:Y:S01]  /*17e0*/  VIADD R115, R141.reuse, 0x180 ;  /* 0x000001808d737836 */ /* 0x040fe20000000000 */
[C---:B------:R-:W-:Y:S02]  /*17f0*/  IADD3 R89, PT, PT, R141.reuse, 0x100, RZ ;  /* 0x000001008d597810 */ /* 0x040fe40007ffe0ff */
[----:B------:R-:W-:Y:S02]  /*1800*/  SHF.R.S32.HI R87, RZ, 0x1f, R86 ;  /* 0x0000001fff577819 */ /* 0x000fe40000011456 */
[----:B------:R-:W1:Y:S01]  /*1810*/  LDC.64 R120, c[0x0][0x438] ;  /* 0x00010e00ff787b82 */ /* 0x000e620000000a00 */
[----:B------:R-:W-:Y:S02]  /*1820*/  IADD3 R117, PT, PT, R141, 0x200, RZ ;  /* 0x000002008d757810 */ /* 0x000fe40007ffe0ff */
[----:B------:R-:W-:-:S04]  /*1830*/  LEA.HI R113, R87, R86, RZ, 0x2 ;  /* 0x0000005657717211 */ /* 0x000fc800078f10ff */
[----:B------:R-:W-:-:S04]  /*1840*/  LEA.HI.SX32 R113, R113, R0, 0x1e ;  /* 0x0000000071717211 */ /* 0x000fc800078ff2ff */
[C---:B------:R-:W-:Y:S02]  /*1850*/  IADD3 R119, PT, PT, R113.reuse, 0x180, RZ ;  /* 0x0000018071777810 */ /* 0x040fe40007ffe0ff */
[----:B------:R-:W-:Y:S01]  /*1860*/  IADD3 R143, PT, PT, R113, 0x200, RZ ;  /* 0x00000200718f7810 */ /* 0x000fe20007ffe0ff */
[----:B0-----:R-:W-:-:S04]  /*1870*/  IMAD.WIDE.U32 R90, R91, 0x4, R84 ;  /* 0x000000045b5a7825 */ /* 0x001fc800078e0054 */
[--C-:B------:R-:W-:Y:S01]  /*1880*/  IMAD.WIDE.U32 R88, R89, 0x4, R84.reuse ;  /* 0x0000000459587825 */ /* 0x100fe200078e0054 */
[----:B------:R0:W5:Y:S03]  /*1890*/  LDG.E R134, desc[UR12][R90.64] ;  /* 0x0000000c5a867981 */ /* 0x000166000c1e1900 */
[--C-:B------:R-:W-:Y:S01]  /*18a0*/  IMAD.WIDE.U32 R86, R115, 0x4, R84.reuse ;  /* 0x0000000473567825 */ /* 0x100fe200078e0054 */
[----:B------:R-:W-:Y:S01]  /*18b0*/  IADD3 R115, PT, PT, R113, 0x80, RZ ;  /* 0x0000008071737810 */ /* 0x000fe20007ffe0ff */
[----:B------:R0:W5:Y:S02]  /*18c0*/  LDG.E R133, desc[UR12][R88.64] ;  /* 0x0000000c58857981 */ /* 0x000164000c1e1900 */
[--C-:B------:R-:W-:Y:S02]  /*18d0*/  IMAD.WIDE.U32 R140, R141, 0x4, R84.reuse ;  /* 0x000000048d8c7825 */ /* 0x100fe400078e0054 */
[----:B------:R0:W5:Y:S02]  /*18e0*/  LDG.E R132, desc[UR12][R86.64] ;  /* 0x0000000c56847981 */ /* 0x000164000c1e1900 */
[----:B------:R-:W-:-:S02]  /*18f0*/  IMAD.WIDE.U32 R84, R117, 0x4, R84 ;  /* 0x0000000475547825 */ /* 0x000fc400078e0054 */
[----:B------:R0:W5:Y:S02]  /*1900*/  LDG.E R140, desc[UR12][R140.64] ;  /* 0x0000000c8c8c7981 */ /* 0x000164000c1e1900 */
[C---:B------:R-:W-:Y:S02]  /*1910*/  VIADD R117, R113.reuse, 0x100 ;  /* 0x0000010071757836 */ /* 0x040fe40000000000 */
[--C-:B-1----:R-:W-:Y:S01]  /*1920*/  IMAD.WIDE.U32 R112, R113, 0x8, R120.reuse ;  /* 0x0000000871707825 */ /* 0x102fe200078e0078 */
[----:B------:R0:W5:Y:S03]  /*1930*/  LDG.E R125, desc[UR12][R84.64] ;  /* 0x0000000c547d7981 */ /* 0x000166000c1e1900 */
[--C-:B------:R-:W-:Y:S02]  /*1940*/  IMAD.WIDE.U32 R114, R115, 0x8, R120.reuse ;  /* 0x0000000873727825 */ /* 0x100fe400078e0078 */
[----:B------:R-:W5:Y:S02]  /*1950*/  LDG.E.64 R112, desc[UR12][R112.64] ;  /* 0x0000000c70707981 */ /* 0x000f64000c1e1b00 */
[----:B------:R-:W-:-:S02]  /*1960*/  IMAD.WIDE.U32 R116, R117, 0x8, R120 ;  /* 0x0000000875747825 */ /* 0x000fc400078e0078 */
[----:B------:R-:W5:Y:S02]  /*1970*/  LDG.E.64 R114, desc[UR12][R114.64] ;  /* 0x0000000c72727981 */ /* 0x000f64000c1e1b00 */
[--C-:B------:R-:W-:Y:S02]  /*1980*/  IMAD.WIDE.U32 R118, R119, 0x8, R120.reuse ;  /* 0x0000000877767825 */ /* 0x100fe400078e0078 */
[----:B------:R-:W5:Y:S02]  /*1990*/  LDG.E.64 R116, desc[UR12][R116.64] ;  /* 0x0000000c74747981 */ /* 0x000f64000c1e1b00 */
[----:B------:R-:W-:Y:S02]  /*19a0*/  IMAD.WIDE.U32 R120, R143, 0x8, R120 ;  /* 0x000000088f787825 */ /* 0x000fe400078e0078 */
[----:B------:R-:W5:Y:S04]  /*19b0*/  LDG.E.64 R118, desc[UR12][R118.64] ;  /* 0x0000000c76767981 */ /* 0x000f68000c1e1b00 */
[----:B0-----:R-:W5:Y:S02]  /*19c0*/  LDG.E.64 R120, desc[UR12][R120.64] ;  /* 0x0000000c78787981 */ /* 0x001f64000c1e1b00 */
.L_x_2901:
        /* <DEDUP_REMOVED lines=32> */
.L_x_2904:
[----:B------:R-:W-:Y:S05]  /*1bd0*/  BSYNC.RECONVERGENT B0 ;  /* 0x0000000000007941 */ /* 0x000fea0003800200 */
.L_x_2903:
        /* <DEDUP_REMOVED lines=19> */
[----:B------:R-:W-:-:S02]  /*1d10*/  @P1 VIADD R86, R127, 0xffffffff ;  /* 0xffffffff7f561836 */ /* 0x000fc40000000000 */
[----:B------:R-:W-:Y:S01]  /*1d20*/  FADD.FTZ R84, R87, R84 ;  /* 0x0000005457547221 */ /* 0x000fe20000010000 */
[----:B-1----:R-:W-:Y:S01]  /*1d30*/  FADD.FTZ R129, R129, R88 ;  /* 0x0000005881817221 */ /* 0x002fe20000010000 */
[----:B------:R-:W-:Y:S02]  /*1d40*/  @P1 IMAD R141, R86, R141, RZ ;  /* 0x0000008d568d1224 */ /* 0x000fe400078e02ff */
[----:B------:R-:W-:Y:S01]  /*1d50*/  FADD.FTZ R84, R84, R89 ;  /* 0x0000005954547221 */ /* 0x000fe20000010000 */
[----:B------:R-:W-:Y:S01]  /*1d60*/  SHF.R.S32.HI R86, RZ, 0x1f, R85 ;  /* 0x0000001fff567819 */ /* 0x000fe20000011455 */
[----:B------:R-:W-:Y:S01]  /*1d70*/  FADD.FTZ R90, R90, R129 ;  /* 0x000000815a5a7221 */ /* 0x000fe20000010000 */
[----:B------:R-:W-:Y:S01]  /*1d80*/  @P1 SHF.R.S32.HI R88, RZ, 0x1f, R141 ;  /* 0x0000001fff581819 */ /* 0x000fe2000001148d */
[----:B------:R-:W-:Y:S02]  /*1d90*/  FADD.FTZ R84, R91, R84 ;  /* 0x000000545b547221 */ /* 0x000fe40000010000 */
[----:B------:R-:W-:Y:S01]  /*1da0*/  FMUL.FTZ R128, R90, UR15 ;  /* 0x0000000f5a807c20 */ /* 0x000fe20008410000 */
        /* <DEDUP_REMOVED lines=24> */
.L_x_2907:
        /* <DEDUP_REMOVED lines=12> */
.L_x_2908:
        /* <DEDUP_REMOVED lines=12> */
.L_x_2909:
        /* <DEDUP_REMOVED lines=13> */
.L_x_2906:
[----:B------:R-:W0:Y:S01]  /*2180*/  @P1 LDC.64 R84, c[0x0][0x408] ;  /* 0x00010200ff541b82 */ /* 0x000e220000000a00 */
[-CC-:B------:R-:W-:Y:S01]  /*2190*/  FFMA.FTZ R91, R3, R129.reuse, R128.reuse ;  /* 0x00000081035b7223 */ /* 0x180fe20000010080 */
[-CC-:B------:R-:W-:Y:S01]  /*21a0*/  FFMA.FTZ R90, R4, R129.reuse, R128.reuse ;  /* 0x00000081045a7223 */ /* 0x180fe20000010080 */
        /* <DEDUP_REMOVED lines=13> */
[----:B------:R-:W-:Y:S02]  /*2280*/  FSEL R136, R135, RZ, P0 ;  /* 0x000000ff87887208 */ /* 0x000fe40000000000 */
[----:B------:R-:W-:Y:S02]  /*2290*/  FSEL R138, R137, RZ, P0 ;  /* 0x000000ff898a7208 */ /* 0x000fe40000000000 */
[C---:B------:R-:W-:Y:S02]  /*22a0*/  @P1 LOP3.LUT P3, RZ, R140.reuse, 0xff00, RZ, 0xc0, !PT ;  /* 0x0000ff008cff1812 */ /* 0x040fe4000786c0ff */
[----:B------:R-:W-:Y:S01]  /*22b0*/  @P1 LOP3.LUT P4, RZ, R140, 0xff0000, RZ, 0xc0, !PT ;  /* 0x00ff00008cff1812 */ /* 0x000fe2000788c0ff */
[----:B0-----:R-:W-:Y:S01]  /*22c0*/  @P1 FMUL.FTZ R85, R90, R85 ;  /* 0x000000555a551220 */ /* 0x001fe20000410000 */
[----:B------:R-:W-:-:S03]  /*22d0*/  F2FP.BF16.F32.PACK_AB R90, RZ, R90 ;  /* 0x0000005aff5a723e */ /* 0x000fc600000010ff */
[----:B------:R-:W-:Y:S01]  /*22e0*/  @P1 FMUL.FTZ R84, R85, R84 ;  /* 0x0000005455541220 */ /* 0x000fe20000410000 */
[----:B------:R-:W-:Y:S01]  /*22f0*/  FADD.FTZ R85, R9, -R142 ;  /* 0x8000008e09557221 */ /* 0x000fe20000010000 */
[----:B-1----:R-:W-:-:S03]  /*2300*/  @P1 FMUL.FTZ R87, R136, R87 ;  /* 0x0000005788571220 */ /* 0x002fc60000410000 */
[----:B------:R-:W-:Y:S02]  /*2310*/  @P1 FSEL R84, R84, RZ, P2 ;  /* 0x000000ff54541208 */ /* 0x000fe40001000000 */
[----:B------:R-:W-:Y:S01]  /*2320*/  F2FP.BF16.F32.PACK_AB R136, RZ, R136 ;  /* 0x00000088ff88723e */ /* 0x000fe200000010ff */
[----:B------:R-:W-:Y:S01]  /*2330*/  @P1 FMUL.FTZ R86, R87, R86 ;  /* 0x0000005657561220 */ /* 0x000fe20000410000 */
[----:B------:R-:W-:Y:S01]  /*2340*/  @P1 F2FP.BF16.F32.PACK_AB R87, RZ, R84 ;  /* 0x00000054ff57123e */ /* 0x000fe200000010ff */
[----:B------:R-:W-:Y:S01]  /*2350*/  FMUL.FTZ R84, R2, R85 ;  /* 0x0000005502547220 */ /* 0x000fe20000410000 */
[----:B------:R-:W-:Y:S01]  /*2360*/  F2FP.BF16.F32.PACK_AB R85, RZ, R138 ;  /* 0x0000008aff55723e */ /* 0x000fe200000010ff */
[----:B--2---:R-:W-:Y:S01]  /*2370*/  @P1 FMUL.FTZ R89, R138, R89 ;  /* 0x000000598a591220 */ /* 0x004fe20000410000 */
[----:B------:R-:W-:Y:S02]  /*2380*/  @P1 FSEL R86, R86, RZ, P3 ;  /* 0x000000ff56561208 */ /* 0x000fe40001800000 */
[----:B------:R-:W-:Y:S01]  /*2390*/  FSEL R84, R84, RZ, P0 ;  /* 0x000000ff54547208 */ /* 0x000fe20000000000 */
[----:B------:R-:W-:Y:S01]  /*23a0*/  @P1 FMUL.FTZ R88, R89, R88 ;  /* 0x0000005859581220 */ /* 0x000fe20000410000 */
[----:B------:R-:W-:-:S02]  /*23b0*/  @P1 F2FP.BF16.F32.PACK_AB R86, RZ, R86 ;  /* 0x00000056ff56123e */ /* 0x000fc400000010ff */
[----:B------:R-:W-:Y:S02]  /*23c0*/  PRMT R137, R136, 0x7610, R137 ;  /* 0x0000761088897816 */ /* 0x000fe40000000089 */
        /* <DEDUP_REMOVED lines=16> */
.L_x_2905:
        /* <DEDUP_REMOVED lines=53> */
.L_x_2911:
[----:B------:R-:W0:Y:S01]  /*2820*/  @P1 LDC.64 R84, c[0x0][0x408] ;  /* 0x00010200ff541b82 */ /* 0x000e220000000a00 */
[----:B------:R-:W-:Y:S01]  /*2830*/  ISETP.GT.AND P0, PT, R131, RZ, PT ;  /* 0x000000ff8300720c */ /* 0x000fe20003f04270 */
[----:B------:R-:W-:Y:S01]  /*2840*/  @P2 FFMA.FTZ R141, R3, R129, R128 ;  /* 0x00000081038d2223 */ /* 0x000fe20000010080 */
[C---:B-----5:R-:W-:Y:S01]  /*2850*/  IMAD.U32 R137, R112.reuse, 0x10000, RZ ;  /* 0x0001000070897824 */ /* 0x060fe200078e00ff */
[--C-:B------:R-:W-:Y:S02]  /*2860*/  SHF.R.U64 R138, R112, 0x10, R113.reuse ;  /* 0x00000010708a7819 */ /* 0x100fe40000001271 */
[----:B------:R-:W-:Y:S01]  /*2870*/  SHF.R.U32.HI R136, RZ, 0x10, R113 ;  /* 0x00000010ff887819 */ /* 0x000fe20000011671 */
[----:B------:R-:W-:Y:S01]  /*2880*/  @P2 FADD.FTZ R141, R6, -R141 ;  /* 0x8000008d068d2221 */ /* 0x000fe20000010000 */
[----:B------:R-:W1:Y:S01]  /*2890*/  @P1 LDC.64 R86, c[0x0][0x408] ;  /* 0x00010200ff561b82 */ /* 0x000e620000000a00 */
[----:B------:R-:W-:Y:S02]  /*28a0*/  SHF.L.U32 R135, R113, 0x10, RZ ;  /* 0x0000001071877819 */ /* 0x000fe400000006ff */
[----:B------:R-:W-:Y:S01]  /*28b0*/  SHF.L.U32 R138, R138, 0x10, RZ ;  /* 0x000000108a8a7819 */ /* 0x000fe200000006ff */
[----:B------:R-:W-:Y:S01]  /*28c0*/  @P2 FFMA.FTZ R137, R2, R141, R137 ;  /* 0x0000008d02892223 */ /* 0x000fe20000010089 */
[----:B------:R-:W-:-:S02]  /*28d0*/  IMAD.U32 R136, R136, 0x10000, RZ ;  /* 0x0001000088887824 */ /* 0x000fc400078e00ff */
[-CC-:B------:R-:W-:Y:S01]  /*28e0*/  @P0 FFMA.FTZ R142, R4, R129.reuse, R128.reuse ;  /* 0x00000081048e0223 */ /* 0x180fe20000010080 */
[-CC-:B------:R-:W-:Y:S01]  /*28f0*/  @P0 FFMA.FTZ R145, R5, R129.reuse, R128.reuse ;  /* 0x0000008105910223 */ /* 0x180fe20000010080 */
[----:B------:R-:W2:Y:S01]  /*2900*/  @P1 LDC.64 R88, c[0x0][0x408] ;  /* 0x00010200ff581b82 */ /* 0x000ea20000000a00 */
[----:B------:R-:W-:Y:S01]  /*2910*/  @P0 FFMA.FTZ R144, R8, R129, R128 ;  /* 0x0000008108900223 */ /* 0x000fe20000010080 */
[----:B------:R-:W-:Y:S01]  /*2920*/  @P0 FADD.FTZ R143, R7, -R142 ;  /* 0x8000008e078f0221 */ /* 0x000fe20000010000 */
[----:B------:R-:W-:Y:S01]  /*2930*/  @P0 FADD.FTZ R142, R10, -R145 ;  /* 0x800000910a8e0221 */ /* 0x000fe20000010000 */
[----:B------:R-:W-:Y:S01]  /*2940*/  @P1 LOP3.LUT P2, RZ, R140, 0xff00, RZ, 0xc0, !PT ;  /* 0x0000ff008cff1812 */ /* 0x000fe2000784c0ff */
[----:B------:R-:W-:Y:S01]  /*2950*/  @P0 FADD.FTZ R145, R9, -R144 ;  /* 0x8000009009910221 */ /* 0x000fe20000010000 */
[C---:B------:R-:W-:Y:S01]  /*2960*/  @P0 FFMA.FTZ R138, R2.reuse, R143, R138 ;  /* 0x0000008f028a0223 */ /* 0x040fe2000001008a */
[C---:B------:R-:W-:Y:S01]  /*2970*/  @P0 FFMA.FTZ R135, R2.reuse, R142, R135 ;  /* 0x0000008e02870223 */ /* 0x040fe20000010087 */
[----:B------:R-:W3:Y:S01]  /*2980*/  @P1 LDC.64 R90, c[0x0][0x408] ;  /* 0x00010200ff5a1b82 */ /* 0x000ee20000000a00 */
[----:B0-----:R-:W-:Y:S01]  /*2990*/  @P1 FMUL.FTZ R85, R137, R85 ;  /* 0x0000005589551220 */ /* 0x001fe20000410000 */
[----:B------:R-:W-:Y:S01]  /*29a0*/  @P0 FFMA.FTZ R136, R2, R145, R136 ;  /* 0x0000009102880223 */ /* 0x000fe20000010088 */
[----:B------:R-:W-:-:S02]  /*29b0*/  @P1 LOP3.LUT P0, RZ, R140, 0xff, RZ, 0xc0, !PT ;  /* 0x000000ff8cff1812 */ /* 0x000fc4000780c0ff */
[----:B------:R-:W-:Y:S01]  /*29c0*/  @P1 FMUL.FTZ R84, R85, R84 ;  /* 0x0000005455541220 */ /* 0x000fe20000410000 */
[----:B------:R-:W-:Y:S01]  /*29d0*/  @P1 LOP3.LUT P3, RZ, R140, 0xff0000, RZ, 0xc0, !PT ;  /* 0x00ff00008cff1812 */ /* 0x000fe2000786c0ff */
[----:B-1----:R-:W-:Y:S01]  /*29e0*/  @P1 FMUL.FTZ R87, R138, R87 ;  /* 0x000000578a571220 */ /* 0x002fe20000410000 */
[----:B------:R-:W-:Y:S02]  /*29f0*/  @P1 ISETP.GE.U32.AND P4, PT, R140, 0x1000000, PT ;  /* 0x010000008c00180c */ /* 0x000fe40003f86070 */
        /* <DEDUP_REMOVED lines=8> */
[----:B------:R-:W-:Y:S02]  /*2a80*/  F2FP.BF16.F32.PACK_AB R135, RZ, R135 ;  /* 0x00000087ff87723e */ /* 0x000fe400000010ff */
[----:B------:R-:W-:Y:S01]  /*2a90*/  @P1 F2FP.BF16.F32.PACK_AB R86, RZ, R86 ;  /* 0x00000056ff56123e */ /* 0x000fe200000010ff */
[----:B---3--:R-:W-:Y:S01]  /*2aa0*/  @P1 FMUL.FTZ R91, R136, R91 ;  /* 0x0000005b885b1220 */ /* 0x008fe20000410000 */
[----:B------:R-:W-:Y:S02]  /*2ab0*/  @P1 FSEL R88, R88, RZ, P3 ;  /* 0x000000ff58581208 */ /* 0x000fe40001800000 */
[----:B------:R-:W-:Y:S01]  /*2ac0*/  F2FP.BF16.F32.PACK_AB R84, RZ, R138 ;  /* 0x0000008aff54723e */ /* 0x000fe200000010ff */
[----:B------:R-:W-:Y:S01]  /*2ad0*/  @P1 FMUL.FTZ R90, R91, R90 ;  /* 0x0000005a5b5a1220 */ /* 0x000fe20000410000 */
[----:B------:R-:W-:-:S02]  /*2ae0*/  @P1 F2FP.BF16.F32.PACK_AB R88, RZ, R88 ;  /* 0x00000058ff58123e */ /* 0x000fc400000010ff */
[----:B------:R-:W-:Y:S02]  /*2af0*/  F2FP.BF16.F32.PACK_AB R85, RZ, R136 ;  /* 0x00000088ff55723e */ /* 0x000fe400000010ff */
[----:B------:R-:W-:Y:S02]  /*2b00*/  @P1 FSEL R90, R90, RZ, P4 ;  /* 0x000000ff5a5a1208 */ /* 0x000fe40002000000 */
[----:B------:R-:W-:Y:S02]  /*2b10*/  PRMT R138, R137, 0x7610, R138 ;  /* 0x00007610898a7816 */ /* 0x000fe4000000008a */
[----:B------:R-:W-:Y:S02]  /*2b20*/  @P1 F2FP.BF16.F32.PACK_AB R90, RZ, R90 ;  /* 0x0000005aff5a123e */ /* 0x000fe400000010ff */
[----:B------:R-:W-:Y:S02]  /*2b30*/  PRMT R136, R135, 0x7610, R136 ;  /* 0x0000761087887816 */ /* 0x000fe40000000088 */
[----:B------:R-:W-:-:S02]  /*2b40*/  @P1 PRMT R123, R86, 0x7610, R123 ;  /* 0x00007610567b1816 */ /* 0x000fc4000000007b */
[----:B------:R-:W-:Y:S02]  /*2b50*/  @P1 PRMT R111, R88, 0x7610, R111 ;  /* 0x00007610586f1816 */ /* 0x000fe4000000006f */
[----:B------:R-:W-:Y:S02]  /*2b60*/  @P1 PRMT R122, R90, 0x7610, R122 ;  /* 0x000076105a7a1816 */ /* 0x000fe4000000007a */
[----:B------:R-:W-:Y:S02]  /*2b70*/  PRMT R137, R84, 0x7610, R137 ;  /* 0x0000761054897816 */ /* 0x000fe40000000089 */
[----:B------:R-:W-:-:S07]  /*2b80*/  PRMT R135, R85, 0x7610, R135 ;  /* 0x0000761055877816 */ /* 0x000fce0000000087 */
.L_x_2910:
        /* <DEDUP_REMOVED lines=13> */
.L_x_2912:
        /* <DEDUP_REMOVED lines=9> */
.L_x_2913:
[----:B------:R-:W-:Y:S05]  /*2cf0*/  @!P0 BRA `(.L_x_2914) ;  /* 0x00000004009c8947 */ /* 0x000fea0003800000 */
[----:B------:R-:W-:Y:S05]  /*2d00*/  BRA.U !UP0, `(.L_x_2915) ;  /* 0x0000000108d87547 */ /* 0x000fea000b800000 */
[----:B------:R-:W-:Y:S01]  /*2d10*/  ISETP.GT.AND P5, PT, R131, RZ, PT ;  /* 0x000000ff8300720c */ /* 0x000fe20003fa4270 */
[----:B01----:R-:W0:Y:S01]  /*2d20*/  @P1 LDC.64 R84, c[0x0][0x408] ;  /* 0x00010200ff541b82 */ /* 0x003e220000000a00 */
        /* <DEDUP_REMOVED lines=10> */
[-C--:B------:R-:W-:Y:S02]  /*2dd0*/  @P5 FFMA.FTZ R139, R13, R129.reuse, R128 ;  /* 0x000000810d8b5223 */ /* 0x080fe40000010080 */
        /* <DEDUP_REMOVED lines=8> */
[----:B------:R-:W-:Y:S01]  /*2e60*/  @P5 FADD.FTZ R136, R17, -R136 ;  /* 0x8000008811885221 */ /* 0x000fe20000010000 */
[----:B0-----:R-:W-:Y:S01]  /*2e70*/  @P1 FMUL.FTZ R85, R91, R85 ;  /* 0x000000555b551220 */ /* 0x001fe20000410000 */
[----:B------:R-:W-:-:S03]  /*2e80*/  F2FP.BF16.F32.PACK_AB R91, RZ, R91 ;  /* 0x0000005bff5b723e */ /* 0x000fc600000010ff */
[----:B------:R-:W-:Y:S01]  /*2e90*/  @P1 FMUL.FTZ R84, R85, R84 ;  /* 0x0000005455541220 */ /* 0x000fe20000410000 */
[----:B------:R-:W-:Y:S01]  /*2ea0*/  SHF.R.U32.HI R85, RZ, 0x10, R115 ;  /* 0x00000010ff557819 */ /* 0x000fe20000011673 */
[----:B-1----:R-:W-:Y:S01]  /*2eb0*/  @P1 FMUL.FTZ R87, R90, R87 ;  /* 0x000000575a571220 */ /* 0x002fe20000410000 */
[----:B------:R-:W-:Y:S02]  /*2ec0*/  F2FP.BF16.F32.PACK_AB R90, RZ, R90 ;  /* 0x0000005aff5a723e */ /* 0x000fe400000010ff */
[----:B------:R-:W-:Y:S01]  /*2ed0*/  SHF.L.U32 R85, R85, 0x10, RZ ;  /* 0x0000001055557819 */ /* 0x000fe200000006ff */
[----:B------:R-:W-:Y:S01]  /*2ee0*/  @P1 FMUL.FTZ R86, R87, R86 ;  /* 0x0000005657561220 */ /* 0x000fe20000410000 */
[----:B------:R-:W-:Y:S02]  /*2ef0*/  @P1 FSEL R84, R84, RZ, P2 ;  /* 0x000000ff54541208 */ /* 0x000fe40001000000 */
[----:B------:R-:W-:Y:S01]  /*2f00*/  PRMT R137, R90, 0x7610, R137 ;  /* 0x000076105a897816 */ /* 0x000fe20000000089 */
[----:B--2---:R-:W-:Y:S01]  /*2f10*/  @P1 FMUL.FTZ R89, R138, R89 ;  /* 0x000000598a591220 */ /* 0x004fe20000410000 */
[----:B------:R-:W-:Y:S01]  /*2f20*/  @P1 FSEL R86, R86, RZ, P3 ;  /* 0x000000ff56561208 */ /* 0x000fe20001800000 */
[----:B------:R-:W-:Y:S01]  /*2f30*/  @P5 FFMA.FTZ R85, R2, R136, R85 ;  /* 0x0000008802555223 */ /* 0x000fe20000010055 */
[----:B------:R-:W-:Y:S01]  /*2f40*/  @P1 F2FP.BF16.F32.PACK_AB R84, RZ, R84 ;  /* 0x00000054ff54123e */ /* 0x000fe200000010ff */
        /* <DEDUP_REMOVED lines=18> */
.L_x_2915:
        /* <DEDUP_REMOVED lines=48> */
.L_x_2914:
[----:B------:R-:W-:Y:S05]  /*3370*/  BRA.U !UP0, `(.L_x_2917) ;  /* 0x0000000108d47547 */ /* 0x000fea000b800000 */
[----:B01----:R-:W0:Y:S01]  /*3380*/  @P1 LDC.64 R84, c[0x0][0x408] ;  /* 0x00010200ff541b82 */ /* 0x003e220000000a00 */
        /* <DEDUP_REMOVED lines=52> */
.L_x_2917:
        /* <DEDUP_REMOVED lines=12> */
.L_x_2918:
        /* <DEDUP_REMOVED lines=12> */
.L_x_2919:
        /* <DEDUP_REMOVED lines=12> */
.L_x_2920:
        /* <DEDUP_REMOVED lines=12> */
.L_x_2916:
        /* <DEDUP_REMOVED lines=10> */
.L_x_2921:
        /* <DEDUP_REMOVED lines=10> */
.L_x_2922:
[----:B------:R-:W-:Y:S05]  /*3b10*/  @!P0 BRA `(.L_x_2923) ;  /* 0x00000004009c8947 */ /* 0x000fea0003800000 */
[----:B------:R-:W-:Y:S05]  /*3b20*/  BRA.U !UP0, `(.L_x_2924) ;  /* 0x0000000108d87547 */ /* 0x000fea000b800000 */
        /* <DEDUP_REMOVED lines=54> */
.L_x_2924:
        /* <DEDUP_REMOVED lines=48> */
.L_x_2923:
[----:B------:R-:W-:Y:S05]  /*4190*/  BRA.U !UP0, `(.L_x_2926) ;  /* 0x0000000108d47547 */ /* 0x000fea000b800000 */
[----:B0123--:R-:W0:Y:S01]  /*41a0*/  @P1 LDC.64 R84, c[0x0][0x408] ;  /* 0x00010200ff541b82 */ /* 0x00fe220000000a00 */
        /* <DEDUP_REMOVED lines=10> */
[----:B-----5:R-:W-:Y:S01]  /*4250*/  FMUL.FTZ R134, R2, R137 ;  /* 0x0000008902867220 */ /* 0x020fe20000410000 */
[----:B------:R-:W-:Y:S01]  /*4260*/  @P1 LOP3.LUT P3, RZ, R133, 0xff, RZ, 0xc0, !PT ;  /* 0x000000ff85ff1812 */ /* 0x000fe2000786c0ff */
        /* <DEDUP_REMOVED lines=10> */
[--C-:B------:R-:W-:Y:S01]  /*4310*/  FADD.FTZ R85, R93, -R138.reuse ;  /* 0x8000008a5d557221 */ /* 0x100fe20000010000 */
[----:B------:R-:W-:Y:S01]  /*4320*/  PRMT R138, R90, 0x7610, R138 ;  /* 0x000076105a8a7816 */ /* 0x000fe2000000008a */
[----:B-1----:R-:W-:Y:S02]  /*4330*/  @P1 FMUL.FTZ R87, R136, R87 ;  /* 0x0000005788571220 */ /* 0x002fe40000410000 */
[----:B------:R-:W-:Y:S02]  /*4340*/  @P1 FSEL R84, R84, RZ, P3 ;  /* 0x000000ff54541208 */ /* 0x000fe40001800000 */
[----:B------:R-:W-:Y:S01]  /*4350*/  F2FP.BF16.F32.PACK_AB R136, RZ, R136 ;  /* 0x00000088ff88723e */ /* 0x000fe200000010ff */
[----:B------:R-:W-:Y:S01]  /*4360*/  @P1 FMUL.FTZ R86, R87, R86 ;  /* 0x0000005657561220 */ /* 0x000fe20000410000 */
[----:B------:R-:W-:Y:S01]  /*4370*/  @P1 F2FP.BF16.F32.PACK_AB R87, RZ, R84 ;  /* 0x00000054ff57123e */ /* 0x000fe200000010ff */
[----:B------:R-:W-:Y:S01]  /*4380*/  FMUL.FTZ R84, R2, R85 ;  /* 0x0000005502547220 */ /* 0x000fe20000410000 */
[----:B------:R-:W-:Y:S01]  /*4390*/  PRMT R137, R136, 0x7610, R137 ;  /* 0x0000761088897816 */ /* 0x000fe20000000089 */
[----:B--2---:R-:W-:Y:S01]  /*43a0*/  @P1 FMUL.FTZ R89, R134, R89 ;  /* 0x0000005986591220 */ /* 0x004fe20000410000 */
[----:B------:R-:W-:-:S02]  /*43b0*/  @P1 FSEL R86, R86, RZ, P4 ;  /* 0x000000ff56561208 */ /* 0x000fc40002000000 */
[----:B------:R-:W-:Y:S01]  /*43c0*/  FSEL R84, R84, RZ, P2 ;  /* 0x000000ff54547208 */ /* 0x000fe20001000000 */
[----:B------:R-:W-:Y:S01]  /*43d0*/  @P1 FMUL.FTZ R88, R89, R88 ;  /* 0x0000005859581220 */ /* 0x000fe20000410000 */
[----:B------:R-:W-:Y:S02]  /*43e0*/  @P1 F2FP.BF16.F32.PACK_AB R86, RZ, R86 ;  /* 0x00000056ff56123e */ /* 0x000fe400000010ff */
[----:B------:R-:W-:Y:S02]  /*43f0*/  F2FP.BF16.F32.PACK_AB R134, RZ, R134 ;  /* 0x00000086ff86723e */ /* 0x000fe400000010ff */
[----:B------:R-:W-:Y:S02]  /*4400*/  @P1 FSEL R88, R88, RZ, P5 ;  /* 0x000000ff58581208 */ /* 0x000fe40002800000 */
[----:B------:R-:W-:Y:S02]  /*4410*/  @P1 PRMT R124, R87, 0x7610, R124 ;  /* 0x00007610577c1816 */ /* 0x000fe4000000007c */
[----:B------:R-:W-:-:S02]  /*4420*/  @P1 F2FP.BF16.F32.PACK_AB R88, RZ, R88 ;  /* 0x00000058ff58123e */ /* 0x000fc400000010ff */
[----:B------:R-:W-:Y:S02]  /*4430*/  @P1 PRMT R123, R86, 0x7610, R123 ;  /* 0x00007610567b1816 */ /* 0x000fe4000000007b */
[----:B------:R-:W-:Y:S02]  /*4440*/  @P1 PRMT R111, R88, 0x7610, R111 ;  /* 0x00007610586f1816 */ /* 0x000fe4000000006f */
        /* <DEDUP_REMOVED lines=10> */
.L_x_2926:
        /* <DEDUP_REMOVED lines=12> */
.L_x_2927:
        /* <DEDUP_REMOVED lines=12> */
.L_x_2928:
        /* <DEDUP_REMOVED lines=12> */
.L_x_2929:
        /* <DEDUP_REMOVED lines=12> */
.L_x_2925:
        /* <DEDUP_REMOVED lines=10> */
.L_x_2930:
        /* <DEDUP_REMOVED lines=10> */
.L_x_2931:
[----:B------:R-:W-:Y:S05]  /*4930*/  @!P0 BRA `(.L_x_2932) ;  /* 0x00000004009c8947 */ /* 0x000fea0003800000 */
[----:B------:R-:W-:Y:S05]  /*4940*/  BRA.U !UP0, `(.L_x_2933) ;  /* 0x0000000108d87547 */ /* 0x000fea000b800000 */
        /* <DEDUP_REMOVED lines=27> */
[----:B------:R-:W-:-:S03]  /*4b00*/  F2FP.BF16.F32.PACK_AB R90, RZ, R90 ;  /* 0x0000005aff5a723e */ /* 0x000fc600000010ff */
[----:B------:R-:W-:Y:S02]  /*4b10*/  IMAD.U32 R85, R85, 0x10000, RZ ;  /* 0x0001000055557824 */ /* 0x000fe400078e00ff */
[----:B------:R-:W-:Y:S01]  /*4b20*/  @P1 FMUL.FTZ R86, R87, R86 ;  /* 0x0000005657561220 */ /* 0x000fe20000410000 */
[----:B------:R-:W-:Y:S01]  /*4b30*/  @P1 FSEL R84, R84, RZ, P2 ;  /* 0x000000ff54541208 */ /* 0x000fe20001000000 */
[----:B------:R-:W-:Y:S01]  /*4b40*/  @P5 FFMA.FTZ R85, R2, R134, R85 ;  /* 0x0000008602555223 */ /* 0x000fe20000010055 */
[----:B--2---:R-:W-:Y:S02]  /*4b50*/  @P1 FMUL.FTZ R89, R136, R89 ;  /* 0x0000005988591220 */ /* 0x004fe40000410000 */
[----:B------:R-:W-:Y:S02]  /*4b60*/  @P1 FSEL R86, R86, RZ, P3 ;  /* 0x000000ff56561208 */ /* 0x000fe40001800000 */
        /* <DEDUP_REMOVED lines=20> */
.L_x_2933:
        /* <DEDUP_REMOVED lines=48> */
.L_x_2932:
[----:B------:R-:W-:Y:S05]  /*4fb0*/  BRA.U !UP0, `(.L_x_2935) ;  /* 0x0000000108d07547 */ /* 0x000fea000b800000 */
[----:B01234-:R-:W0:Y:S01]  /*4fc0*/  @P1 LDC.64 R84, c[0x0][0x408] ;  /* 0x00010200ff541b82 */ /* 0x01fe220000000a00 */
[-CC-:B------:R-:W-:Y:S01]  /*4fd0*/  FFMA.FTZ R91, R95, R129.reuse, R128.reuse ;  /* 0x000000815f5b7223 */ /* 0x180fe20000010080 */
[-CC-:B------:R-:W-:Y:S01]  /*4fe0*/  FFMA.FTZ R90, R98, R129.reuse, R128.reuse ;  /* 0x00000081625a7223 */ /* 0x180fe20000010080 */
[----:B------:R-:W-:Y:S01]  /*4ff0*/  FFMA.FTZ R135, R99, R129, R128 ;  /* 0x0000008163877223 */ /* 0x000fe20000010080 */
[----:B------:R-:W-:Y:S01]  /*5000*/  ISETP.GT.AND P2, PT, R131, RZ, PT ;  /* 0x000000ff8300720c */ /* 0x000fe20003f44270 */
[----:B------:R-:W-:Y:S01]  /*5010*/  FADD.FTZ R91, R96, -R91 ;  /* 0x8000005b605b7221 */ /* 0x000fe20000010000 */
[----:B-----5:R-:W-:Y:S01]  /*5020*/  FADD.FTZ R133, R97, -R90 ;  /* 0x8000005a61857221 */ /* 0x020fe20000010000 */
        /* <DEDUP_REMOVED lines=45> */
.L_x_2935:
        /* <DEDUP_REMOVED lines=12> */
.L_x_2936:
        /* <DEDUP_REMOVED lines=12> */
.L_x_2937:
        /* <DEDUP_REMOVED lines=12> */
.L_x_2938:
        /* <DEDUP_REMOVED lines=12> */
.L_x_2934:
        /* <DEDUP_REMOVED lines=10> */
.L_x_2939:
        /* <DEDUP_REMOVED lines=10> */
.L_x_2940:
        /* <DEDUP_REMOVED lines=20> */
[----:B------:R-:W-:Y:S01]  /*5880*/  @P4 FADD.FTZ R128, R109, -R128 ;  /* 0x800000806d804221 */ /* 0x000fe20000010000 */
[C---:B------:R-:W-:Y:S01]  /*5890*/  @P4 FFMA.FTZ R91, R2.reuse, R131, R91 ;  /* 0x00000083025b4223 */ /* 0x040fe2000001005b */
[C---:B------:R-:W-:Y:S01]  /*58a0*/  @P4 FFMA.FTZ R90, R2.reuse, R133, R90 ;  /* 0x00000085025a4223 */ /* 0x040fe2000001005a */
[----:B------:R-:W-:-:S02]  /*58b0*/  @P4 FFMA.FTZ R134, R2, R135, R134 ;  /* 0x0000008702864223 */ /* 0x000fc40000010086 */
        /* <DEDUP_REMOVED lines=33> */
.L_x_2942:
        /* <DEDUP_REMOVED lines=48> */
.L_x_2941:
        /* <DEDUP_REMOVED lines=25> */
[----:B------:R-:W-:Y:S01]  /*5f60*/  PRMT R138, R90, 0x7610, R138 ;  /* 0x000076105a8a7816 */ /* 0x000fe2000000008a */
[----:B-1----:R-:W-:Y:S02]  /*5f70*/  @P1 FMUL.FTZ R87, R132, R87 ;  /* 0x0000005784571220 */ /* 0x002fe40000410000 */
[----:B------:R-:W-:Y:S01]  /*5f80*/  FMUL.FTZ R2, R2, R85 ;  /* 0x0000005502027220 */ /* 0x000fe20000410000 */
[----:B------:R-:W-:Y:S01]  /*5f90*/  @P1 FSEL R84, R84, RZ, P2 ;  /* 0x000000ff54541208 */ /* 0x000fe20001000000 */
[----:B------:R-:W-:Y:S01]  /*5fa0*/  @P1 FMUL.FTZ R86, R87, R86 ;  /* 0x0000005657561220 */ /* 0x000fe20000410000 */
[----:B------:R-:W-:Y:S02]  /*5fb0*/  F2FP.BF16.F32.PACK_AB R132, RZ, R132 ;  /* 0x00000084ff84723e */ /* 0x000fe400000010ff */
[----:B------:R-:W-:Y:S01]  /*5fc0*/  @P1 F2FP.BF16.F32.PACK_AB R84, RZ, R84 ;  /* 0x00000054ff54123e */ /* 0x000fe200000010ff */
        /* <DEDUP_REMOVED lines=22> */
.L_x_2944:
        /* <DEDUP_REMOVED lines=23> */
.L_x_2945:
        /* <DEDUP_REMOVED lines=12> */
.L_x_2946:
        /* <DEDUP_REMOVED lines=12> */
.L_x_2947:
[----:B------:R-:W-:-:S07]  /*6420*/  @P1 PRMT R122, R86, 0x7610, R122 ;  /* 0x00007610567a1816 */ /* 0x000fce000000007a */
.L_x_2943:
        /* <DEDUP_REMOVED lines=10> */
.L_x_2948:
        /* <DEDUP_REMOVED lines=10> */
.L_x_2949:
[----:B01----:R-:W0:Y:S01]  /*6570*/  LDC.64 R84, c[0x0][0x380] ;  /* 0x0000e000ff547b82 */ /* 0x003e220000000a00 */
[----:B------:R-:W-:Y:S01]  /*6580*/  UPLOP3.LUT UP1, UPT, UPT, UPT, UP1, 0x40, 0x4 ;  /* 0x000000000004789c */ /* 0x000fe20003f2e810 */
[----:B0-----:R-:W-:-:S04]  /*6590*/  IADD3 R126, PT, PT, R126, R84, RZ ;  /* 0x000000547e7e7210 */ /* 0x001fc80007ffe0ff */
[----:B------:R-:W-:-:S13]  /*65a0*/  ISETP.GE.AND P0, PT, R126, R85, PT ;  /* 0x000000557e00720c */ /* 0x000fda0003f06270 */
[----:B------:R-:W-:Y:S05]  /*65b0*/  @!P0 BRA `(.L_x_2950) ;  /* 0xffffff9c003c8947 */ /* 0x000fea000383ffff */
.L_x_2899:
        /* <DEDUP_REMOVED lines=18> */
.L_x_2951:
        /* <DEDUP_REMOVED lines=10> */
.L_x_10833:


//--------------------- .text._ZN10layer_norm13ln_bwd_kernelINS_13Kernel_traitsIf13__nv_bfloat16S2_S2_fjLj2560ELj1ELj1ELj4ELj8ENS_18Kernel_traits_baseILj2560EfS2_S2_S2_fjLj128EEEEELb1ELb1ELb0ELb0EEEvNS_9BwdParamsE --------------------------
	.section	.text._ZN10layer_norm13ln_bwd_kernelINS_13Kernel_traitsIf13__nv_bfloat16S2_S2_fjLj2560ELj1ELj1ELj4ELj8ENS_18Kernel_traits_baseILj2560EfS2_S2_S2_fjLj128EEEEELb1ELb1ELb0ELb0EEEvNS_9BwdParamsE,"ax",@progbits
	.align	128
        .global         _ZN10layer_norm13ln_bwd_kernelINS_13Kernel_traitsIf13__nv_bfloat16S2_S2_fjLj2560ELj1ELj1ELj4ELj8ENS_18Kernel_traits_baseILj2560EfS2_S2_S2_fjLj128EEEEELb1ELb1ELb0ELb0EEEvNS_9BwdParamsE
        .type           _ZN10layer_norm13ln_bwd_kernelINS_13Kernel_traitsIf13__nv_bfloat16S2_S2_fjLj2560ELj1ELj1ELj4ELj8ENS_18Kernel_traits_baseILj2560EfS2_S2_S2_fjLj128EEEEELb1ELb1ELb0ELb0EEEvNS_9BwdParamsE,@function
        .size           _ZN10layer_norm13ln_bwd_kernelINS_13Kernel_traitsIf13__nv_bfloat16S2_S2_fjLj2560ELj1ELj1ELj4ELj8ENS_18Kernel_traits_baseILj2560EfS2_S2_S2_fjLj128EEEEELb1ELb1ELb0ELb0EEEvNS_9BwdParamsE,(.L_x_10834 - _ZN10layer_norm13ln_bwd_kernelINS_13Kernel_traitsIf13__nv_bfloat16S2_S2_fjLj2560ELj1ELj1ELj4ELj8ENS_18Kernel_traits_baseILj2560EfS2_S2_S2_fjLj128EEEEELb1ELb1ELb0ELb0EEEvNS_9BwdParamsE)
        .other          _ZN10layer_norm13ln_bwd_kernelINS_13Kernel_traitsIf13__nv_bfloat16S2_S2_fjLj2560ELj1ELj1ELj4ELj8ENS_18Kernel_traits_baseILj2560EfS2_S2_S2_fjLj128EEEEELb1ELb1ELb0ELb0EEEvNS_9BwdParamsE,@"STO_CUDA_ENTRY STV_DEFAULT"
_ZN10layer_norm13ln_bwd_kernelINS_13Kernel_traitsIf13__nv_bfloat16S2_S2_fjLj2560ELj1ELj1ELj4ELj8ENS_18Kernel_traits_baseILj2560EfS2_S2_S2_fjLj128EEEEELb1ELb1ELb0ELb0EEEvNS_9BwdParamsE:
.text._ZN10layer_norm13ln_bwd_kernelINS_13Kernel_traitsIf13__nv_bfloat16S2_S2_fjLj2560ELj1ELj1ELj4ELj8ENS_18Kernel_traits_baseILj2560EfS2_S2_S2_fjLj128EEEEELb1ELb1ELb0ELb0EEEvNS_9BwdParamsE:
        /* <DEDUP_REMOVED lines=26> */
[----:B--2---:R-:W5:Y:S01]  /*01a0*/  @P1 LDG.E.128 R100, desc[UR14][R4.64] ;  /* 0x0000000e04641981 */ /* 0x004f62000c1e1d00 */
[----:B------:R-:W0:Y:S01]  /*01b0*/  @P3 LDC.64 R16, c[0x0][0x3d0] ;  /* 0x0000f400ff103b82 */ /* 0x000e220000000a00 */
[C---:B---3--:R-:W-:Y:S01]  /*01c0*/  @P1 IMAD.WIDE.U32 R6, R3.reuse, 0x10, R6 ;  /* 0x0000001003061825 */ /* 0x048fe200078e0006 */
[----:B------:R-:W-:Y:S02]  /*01d0*/  @P1 LOP3.LUT R3, R3, 0x80, RZ, 0xfc, !PT ;  /* 0x0000008003031812 */ /* 0x000fe400078efcff */
[----:B------:R-:W-:Y:S02]  /*01e0*/  CS2R R58, SRZ ;  /* 0x00000000003a7805 */ /* 0x000fe4000001ff00 */
[----:B------:R-:W-:-:S02]  /*01f0*/  CS2R R52, SRZ ;  /* 0x0000000000347805 */ /* 0x000fc4000001ff00 */
[----:B------:R-:W-:Y:S01]  /*0200*/  CS2R R54, SRZ ;  /* 0x0000000000367805 */ /* 0x000fe2000001ff00 */
[----:B------:R-:W5:Y:S01]  /*0210*/  @P1 LDG.E.128 R96, desc[UR14][R6.64] ;  /* 0x0000000e06601981 */ /* 0x000f62000c1e1d00 */
[----:B------:R-:W1:Y:S01]  /*0220*/  @P3 LDC.64 R18, c[0x0][0x3e8] ;  /* 0x0000fa00ff123b82 */ /* 0x000e620000000a00 */
[----:B----4-:R-:W-:-:S07]  /*0230*/  @P2 IMAD.WIDE.U32 R12, R3, 0x10, R8 ;  /* 0x00000010030c2825 */ /* 0x010fce00078e0008 */
[----:B------:R-:W2:Y:S01]  /*0240*/  @P4 LDC.64 R20, c[0x0][0x3d0] ;  /* 0x0000f400ff144b82 */ /* 0x000ea20000000a00 */
[C---:B------:R-:W-:Y:S01]  /*0250*/  @P2 IMAD.WIDE.U32 R14, R3.reuse, 0x10, R10 ;  /* 0x00000010030e2825 */ /* 0x040fe200078e000a */
[----:B------:R-:W-:Y:S01]  /*0260*/  @P2 IADD3 R3, PT, PT, R3, 0x80, RZ ;  /* 0x0000008003032810 */ /* 0x000fe20007ffe0ff */
[----:B------:R-:W5:Y:S05]  /*0270*/  @P2 LDG.E.128 R92, desc[UR14][R12.64] ;  /* 0x0000000e0c5c2981 */ /* 0x000f6a000c1e1d00 */
[----:B------:R-:W3:Y:S01]  /*0280*/  @P4 LDC.64 R22, c[0x0][0x3e8] ;  /* 0x0000fa00ff164b82 */ /* 0x000ee20000000a00 */
[C---:B0-----:R-:W-:Y:S01]  /*0290*/  @P3 IMAD.WIDE.U32 R16, R3.reuse, 0x10, R16 ;  /* 0x0000001003103825 */ /* 0x041fe200078e0010 */
[----:B------:R-:W5:Y:S06]  /*02a0*/  @P2 LDG.E.128 R88, desc[UR14][R14.64] ;  /* 0x0000000e0e582981 */ /* 0x000f6c000c1e1d00 */
[----:B------:R-:W0:Y:S01]  /*02b0*/  @P5 LDC.64 R24, c[0x0][0x3d0] ;  /* 0x0000f400ff185b82 */ /* 0x000e220000000a00 */
[C---:B-1----:R-:W-:Y:S01]  /*02c0*/  @P3 IMAD.WIDE.U32 R18, R3.reuse, 0x10, R18 ;  /* 0x0000001003123825 */ /* 0x042fe200078e0012 */
[----:B------:R-:W-:Y:S01]  /*02d0*/  @P3 IADD3 R3, PT, PT, R3, 0x80, RZ ;  /* 0x0000008003033810 */ /* 0x000fe20007ffe0ff */
[----:B------:R-:W5:Y:S05]  /*02e0*/  @P3 LDG.E.128 R84, desc[UR14][R16.64] ;  /* 0x0000000e10543981 */ /* 0x000f6a000c1e1d00 */
[----:B------:R-:W1:Y:S01]  /*02f0*/  @P5 LDC.64 R26, c[0x0][0x3e8] ;  /* 0x0000fa00ff1a5b82 */ /* 0x000e620000000a00 */
[C---:B--2---:R-:W-:Y:S01]  /*0300*/  @P4 IMAD.WIDE.U32 R20, R3.reuse, 0x10, R20 ;  /* 0x0000001003144825 */ /* 0x044fe200078e0014 */
[----:B------:R-:W5:Y:S03]  /*0310*/  @P3 LDG.E.128 R80, desc[UR14][R18.64] ;  /* 0x0000000e12503981 */ /* 0x000f66000c1e1d00 */
[C---:B---3--:R-:W-:Y:S01]  /*0320*/  @P4 IMAD.WIDE.U32 R22, R3.reuse, 0x10, R22 ;  /* 0x0000001003164825 */ /* 0x048fe200078e0016 */
[----:B------:R-:W-:Y:S01]  /*0330*/  @P4 IADD3 R3, PT, PT, R3, 0x80, RZ ;  /* 0x0000008003034810 */ /* 0x000fe20007ffe0ff */
[----:B------:R2:W5:Y:S01]  /*0340*/  @P4 LDG.E.128 R76, desc[UR14][R20.64] ;  /* 0x0000000e144c4981 */ /* 0x000562000c1e1d00 */
[----:B------:R-:W-:-:S02]  /*0350*/  CS2R R48, SRZ ;  /* 0x0000000000307805 */ /* 0x000fc4000001ff00 */
[----:B------:R-:W-:Y:S02]  /*0360*/  CS2R R50, SRZ ;  /* 0x0000000000327805 */ /* 0x000fe4000001ff00 */
[----:B------:R-:W-:Y:S01]  /*0370*/  CS2R R44, SRZ ;  /* 0x00000000002c7805 */ /* 0x000fe2000001ff00 */
[----:B------:R3:W5:Y:S01]  /*0380*/  @P4 LDG.E.128 R72, desc[UR14][R22.64] ;  /* 0x0000000e16484981 */ /* 0x000762000c1e1d00 */
[C---:B0-----:R-:W-:Y:S01]  /*0390*/  @P5 IMAD.WIDE.U32 R8, R3.reuse, 0x10, R24 ;  /* 0x0000001003085825 */ /* 0x041fe200078e0018 */
[----:B------:R-:W-:Y:S02]  /*03a0*/  CS2R R46, SRZ ;  /* 0x00000000002e7805 */ /* 0x000fe4000001ff00 */
[----:B------:R-:W-:Y:S01]  /*03b0*/  CS2R R40, SRZ ;  /* 0x0000000000287805 */ /* 0x000fe2000001ff00 */
[----:B-1----:R-:W-:Y:S01]  /*03c0*/  @P5 IMAD.WIDE.U32 R10, R3, 0x10, R26 ;  /* 0x00000010030a5825 */ /* 0x002fe200078e001a */
[----:B------:R0:W5:Y:S01]  /*03d0*/  @P5 LDG.E.128 R68, desc[UR14][R8.64] ;  /* 0x0000000e08445981 */ /* 0x000162000c1e1d00 */
        /* <DEDUP_REMOVED lines=56> */
[----:B------:R-:W1:Y:S01]  /*0760*/  LDCU UR6, c[0x0][0x388] ;  /* 0x00007100ff0677ac */ /* 0x000e620008000800 */
[----:B------:R-:W2:Y:S01]  /*0770*/  LDCU.U8 UR16, c[0x0][0x410] ;  /* 0x00008200ff1077ac */ /* 0x000ea20008000000 */
[----:B------:R-:W3:Y:S01]  /*0780*/  LDCU UR17, c[0x0][0x400] ;  /* 0x00008000ff1177ac */ /* 0x000ee20008000800 */
[----:B------:R-:W4:Y:S01]  /*0790*/  LDCU.64 UR18, c[0x0][0x438] ;  /* 0x00008700ff1277ac */ /* 0x000f220008000a00 */
[----:B------:R-:W0:Y:S01]  /*07a0*/  LDCU.64 UR20, c[0x0][0x478] ;  /* 0x00008f00ff1477ac */ /* 0x000e220008000a00 */
[----:B------:R-:W0:Y:S01]  /*07b0*/  LDCU.128 UR8, c[0x0][0x3c0] ;  /* 0x00007800ff0877ac */ /* 0x000e220008000c00 */
[----:B------:R-:W0:Y:S04]  /*07c0*/  LDCU.64 UR24, c[0x0][0x380] ;  /* 0x00007000ff1877ac */ /* 0x000e280008000a00 */
.L_x_3002:
[----:B-1----:R-:W1:Y:S01]  /*07d0*/  @UP0 LDCU.64 UR4, c[0x0][0x3e0] ;  /* 0x00007c00ff0407ac */ /* 0x002e620008000a00 */
[----:B------:R-:W-:Y:S01]  /*07e0*/  PLOP3.LUT P0, PT, PT, PT, UP0, 0x80, 0x8 ;  /* 0x000000000008781c */ /* 0x000fe20003f0f008 */
[----:B0-----:R-:W-:-:S06]  /*07f0*/  UIMAD.WIDE UR12, UR7, 0x4, UR10 ;  /* 0x00000004070c78a5 */ /* 0x001fcc000f8e020a */
[----:B------:R-:W-:Y:S02]  /*0800*/  MOV R106, UR12 ;  /* 0x0000000c006a7c02 */ /* 0x000fe40008000f00 */
[----:B------:R-:W-:-:S05]  /*0810*/  MOV R107, UR13 ;  /* 0x0000000d006b7c02 */ /* 0x000fca0008000f00 */
[----:B---3--:R-:W3:Y:S01]  /*0820*/  LDG.E R106, desc[UR14][R106.64] ;  /* 0x0000000e6a6a7981 */ /* 0x008ee2000c1e1900 */
[----:B-1----:R-:W-:-:S06]  /*0830*/  @UP0 UIMAD.WIDE UR4, UR7, 0x2, UR4 ;  /* 0x00000002070408a5 */ /* 0x002fcc000f8e0204 */
[----:B--2-4-:R-:W-:Y:S02]  /*0840*/  MOV R108, UR4 ;  /* 0x00000004006c7c02 */ /* 0x014fe40008000f00 */
[----:B------:R-:W-:Y:S01]  /*0850*/  MOV R109, UR5 ;  /* 0x00000005006d7c02 */ /* 0x000fe20008000f00 */
[----:B------:R-:W-:-:S04]  /*0860*/  UIMAD.WIDE UR4, UR7, 0x4, UR8 ;  /* 0x00000004070478a5 */ /* 0x000fc8000f8e0208 */
[----:B------:R-:W4:Y:S02]  /*0870*/  @P0 LDG.E.U16 R108, desc[UR14][R108.64] ;  /* 0x0000000e6c6c0981 */ /* 0x000f24000c1e1500 */
[----:B------:R-:W-:Y:S02]  /*0880*/  MOV R104, UR4 ;  /* 0x0000000400687c02 */ /* 0x000fe40008000f00 */
[----:B------:R-:W-:-:S05]  /*0890*/  MOV R105, UR5 ;  /* 0x0000000500697c02 */ /* 0x000fca0008000f00 */
[----:B------:R0:W4:Y:S01]  /*08a0*/  LDG.E R104, desc[UR14][R104.64] ;  /* 0x0000000e68687981 */ /* 0x000122000c1e1900 */
[----:B------:R-:W1:Y:S01]  /*08b0*/  S2R R0, SR_TID.X ;  /* 0x0000000000007919 */ /* 0x000e620000002100 */
[----:B------:R-:W-:Y:S01]  /*08c0*/  PLOP3.LUT P0, PT, PT, PT, UP0, 0x80, 0x8 ;  /* 0x000000000008781c */ /* 0x000fe20003f0f008 */
[----:B------:R-:W-:Y:S01]  /*08d0*/  UIMAD UR4, UR7, UR6, URZ ;  /* 0x00000006070472a4 */ /* 0x000fe2000f8e02ff */
[----:B------:R-:W-:-:S03]  /*08e0*/  ISETP.GE.U32.AND P1, PT, R2, 0x80, PT ;  /* 0x000000800200780c */ /* 0x000fc60003f26070 */
[----:B------:R-:W-:-:S04]  /*08f0*/  USHF.R.S32.HI UR5, URZ, 0x1f, UR4 ;  /* 0x0000001fff057899 */ /* 0x000fc80008011404 */
[----:B------:R-:W-:Y:S01]  /*0900*/  ULEA.HI UR5, UR5, UR4, URZ, 0x2 ;  /* 0x0000000405057291 */ /* 0x000fe2000f8f10ff */
[----:B--2---:R-:W-:Y:S01]  /*0910*/  ISETP.NE.AND P6, PT, RZ, UR16, PT ;  /* 0x00000010ff007c0c */ /* 0x004fe2000bfc5270 */
        /* <DEDUP_REMOVED lines=9> */
[----:B---3--:R-:W-:Y:S02]  /*09b0*/  R2UR UR23, R106 ;  /* 0x000000006a1772ca */ /* 0x008fe400000e0000 */
[----:B----4-:R-:W-:Y:S02]  /*09c0*/  @P0 R2UR UR13, R108 ;  /* 0x000000006c0d02ca */ /* 0x010fe400000e0000 */
[----:B------:R-:W-:Y:S02]  /*09d0*/  CS2R R106, SRZ ;  /* 0x00000000006a7805 */ /* 0x000fe4000001ff00 */
[----:B------:R-:W-:-:S09]  /*09e0*/  FSEL R104, R104, RZ, !P6 ;  /* 0x000000ff68687208 */ /* 0x000fd20007000000 */
        /* <DEDUP_REMOVED lines=8> */
[----:B-1----:R-:W-:-:S05]  /*0a70*/  IMAD.WIDE.U32 R110, R126, 0x8, R110 ;  /* 0x000000087e6e7825 */ /* 0x002fca00078e006e */
[----:B------:R0:W4:Y:S01]  /*0a80*/  LDG.E.64 R166, desc[UR14][R110.64] ;  /* 0x0000000e6ea67981 */ /* 0x000122000c1e1b00 */
[----:B------:R-:W-:-:S13]  /*0a90*/  ISETP.NE.AND.EX P0, PT, RZ, UR19, PT, P0 ;  /* 0x00000013ff007c0c */ /* 0x000fda000bf05300 */
[----:B------:R-:W1:Y:S01]  /*0aa0*/  @P0 LDC.64 R108, c[0x0][0x438] ;  /* 0x00010e00ff6c0b82 */ /* 0x000e620000000a00 */
[----:B--2---:R-:W-:-:S05]  /*0ab0*/  IMAD.WIDE.U32 R160, R126, 0x4, R160 ;  /* 0x000000047ea07825 */ /* 0x004fca00078e00a0 */
[----:B------:R-:W5:Y:S01]  /*0ac0*/  LDG.E R158, desc[UR14][R160.64] ;  /* 0x0000000ea09e7981 */ /* 0x000f62000c1e1900 */
[----:B-1----:R-:W-:-:S05]  /*0ad0*/  @P0 IMAD.WIDE.U32 R108, R126, 0x8, R108 ;  /* 0x000000087e6c0825 */ /* 0x002fca00078e006c */
[----:B------:R1:W5:Y:S01]  /*0ae0*/  @P0 LDG.E.64 R112, desc[UR14][R108.64] ;  /* 0x0000000e6c700981 */ /* 0x000362000c1e1b00 */
[----:B---3--:R-:W-:Y:S02]  /*0af0*/  MOV R105, R106 ;  /* 0x0000006a00697202 */ /* 0x008fe40000000f00 */
[--C-:B------:R-:W-:Y:S02]  /*0b00*/  SHF.R.U64 R106, R106, 0x10, R107.reuse ;  /* 0x000000106a6a7819 */ /* 0x100fe4000000126b */
[----:B------:R-:W-:Y:S02]  /*0b10*/  MOV R162, R107 ;  /* 0x0000006b00a27202 */ /* 0x000fe40000000f00 */
[----:B0-----:R-:W-:Y:S02]  /*0b20*/  SHF.R.U32.HI R110, RZ, 0x10, R107 ;  /* 0x00000010ff6e7819 */ /* 0x001fe4000001166b */
[C---:B----4-:R-:W-:Y:S02]  /*0b30*/  SHF.R.U64 R107, R166.reuse, 0x10, R167 ;  /* 0x00000010a66b7819 */ /* 0x050fe400000012a7 */
[----:B------:R-:W-:-:S02]  /*0b40*/  SHF.L.U32 R3, R166, 0x10, RZ ;  /* 0x00000010a6037819 */ /* 0x000fc400000006ff */
[----:B------:R-:W-:Y:S02]  /*0b50*/  SHF.L.U32 R107, R107, 0x10, RZ ;  /* 0x000000106b6b7819 */ /* 0x000fe400000006ff */
[----:B------:R-:W-:Y:S01]  /*0b60*/  SHF.L.U32 R105, R105, 0x10, RZ ;  /* 0x0000001069697819 */ /* 0x000fe200000006ff */
[C---:B------:R-:W-:Y:S02]  /*0b70*/  FADD.FTZ R3, -R104.reuse, R3 ;  /* 0x0000000368037221 */ /* 0x040fe40000010100 */
[----:B------:R-:W-:Y:S01]  /*0b80*/  FADD.FTZ R107, -R104, R107 ;  /* 0x0000006b686b7221 */ /* 0x000fe20000010100 */
[----:B------:R-:W-:Y:S01]  /*0b90*/  SHF.L.U32 R106, R106, 0x10, RZ ;  /* 0x000000106a6a7819 */ /* 0x000fe200000006ff */
[----:B------:R-:W-:Y:S01]  /*0ba0*/  FMUL.FTZ R3, R3, UR23 ;  /* 0x0000001703037c20 */ /* 0x000fe20008410000 */
[----:B-1----:R-:W-:Y:S01]  /*0bb0*/  SHF.L.U32 R109, R162, 0x10, RZ ;  /* 0x00000010a26d7819 */ /* 0x002fe200000006ff */
[----:B------:R-:W-:Y:S01]  /*0bc0*/  FMUL.FTZ R160, R107, UR23 ;  /* 0x000000176ba07c20 */ /* 0x000fe20008410000 */
[----:B------:R-:W-:Y:S01]  /*0bd0*/  SHF.R.U32.HI R165, RZ, 0x10, R167 ;  /* 0x00000010ffa57819 */ /* 0x000fe200000116a7 */
[-C--:B-----5:R-:W-:Y:S01]  /*0be0*/  FMUL.FTZ R162, R100, R105.reuse ;  /* 0x0000006964a27220 */ /* 0x0a0fe20000410000 */
[----:B------:R-:W-:Y:S01]  /*0bf0*/  SHF.L.U32 R111, R167, 0x10, RZ ;  /* 0x00000010a76f7819 */ /* 0x000fe200000006ff */
[----:B------:R-:W-:Y:S01]  /*0c00*/  FADD.FTZ R41, R41, R106 ;  /* 0x0000006a29297221 */ /* 0x000fe20000010000 */
[-C--:B------:R-:W-:Y:S01]  /*0c10*/  FFMA.FTZ R61, R160, R106.reuse, R61 ;  /* 0x0000006aa03d7223 */ /* 0x080fe2000001003d */
[----:B------:R-:W-:Y:S01]  /*0c20*/  FMUL.FTZ R163, R101, R106 ;  /* 0x0000006a65a37220 */ /* 0x000fe20000410000 */
[----:B------:R-:W-:Y:S01]  /*0c30*/  SHF.L.U32 R165, R165, 0x10, RZ ;  /* 0x00000010a5a57819 */ /* 0x000fe200000006ff */
[----:B------:R-:W-:Y:S01]  /*0c40*/  FADD.FTZ R40, R40, R105 ;  /* 0x0000006928287221 */ /* 0x000fe20000010000 */
[C---:B------:R-:W-:Y:S01]  /*0c50*/  FFMA.FTZ R60, R3.reuse, R105, R60 ;  /* 0x00000069033c7223 */ /* 0x040fe2000001003c */
[----:B------:R-:W-:Y:S01]  /*0c60*/  FADD.FTZ R106, RZ, R162 ;  /* 0x000000a2ff6a7221 */ /* 0x000fe20000010000 */
[----:B------:R-:W-:Y:S01]  /*0c70*/  FADD.FTZ R111, -R104, R111 ;  /* 0x0000006f686f7221 */ /* 0x000fe20000010100 */
[----:B------:R-:W-:Y:S01]  /*0c80*/  FFMA.FTZ R105, R3, R162, RZ ;  /* 0x000000a203697223 */ /* 0x000fe200000100ff */
[----:B------:R-:W-:Y:S01]  /*0c90*/  SHF.L.U32 R110, R110, 0x10, RZ ;  /* 0x000000106e6e7819 */ /* 0x000fe200000006ff */
[----:B------:R-:W-:Y:S01]  /*0ca0*/  FADD.FTZ R107, R106, R163 ;  /* 0x000000a36a6b7221 */ /* 0x000fe20000010000 */
[----:B------:R-:W-:Y:S01]  /*0cb0*/  FMUL.FTZ R161, R111, UR23 ;  /* 0x000000176fa17c20 */ /* 0x000fe20008410000 */
[----:B------:R-:W-:Y:S01]  /*0cc0*/  FMUL.FTZ R164, R102, R109 ;  /* 0x0000006d66a47220 */ /* 0x000fe20000410000 */
[----:B------:R-:W-:Y:S01]  /*0cd0*/  FADD.FTZ R166, -R104, R165 ;  /* 0x000000a568a67221 */ /* 0x000fe20000010100 */
[----:B------:R-:W-:Y:S01]  /*0ce0*/  FFMA.FTZ R106, R160, R163, R105 ;  /* 0x000000a3a06a7223 */ /* 0x000fe20000010069 */
[----:B------:R-:W-:Y:S01]  /*0cf0*/  FMUL.FTZ R165, R103, R110 ;  /* 0x0000006e67a57220 */ /* 0x000fe20000410000 */
[----:B------:R-:W-:Y:S01]  /*0d00*/  FADD.FTZ R108, R107, R164 ;  /* 0x000000a46b6c7221 */ /* 0x000fe20000010000 */
[----:B------:R-:W-:Y:S01]  /*0d10*/  FMUL.FTZ R166, R166, UR23 ;  /* 0x00000017a6a67c20 */ /* 0x000fe20008410000 */
[C---:B------:R-:W-:Y:S01]  /*0d20*/  FFMA.FTZ R106, R161.reuse, R164, R106 ;  /* 0x000000a4a16a7223 */ /* 0x040fe2000001006a */
[----:B------:R-:W-:Y:S01]  /*0d30*/  FADD.FTZ R42, R42, R109 ;  /* 0x0000006d2a2a7221 */ /* 0x000fe20000010000 */
[----:B------:R-:W-:Y:S01]  /*0d40*/  FFMA.FTZ R62, R161, R109, R62 ;  /* 0x0000006da13e7223 */ /* 0x000fe2000001003e */
[----:B------:R-:W-:Y:S01]  /*0d50*/  FADD.FTZ R43, R43, R110 ;  /* 0x0000006e2b2b7221 */ /* 0x000fe20000010000 */
[----:B------:R-:W-:Y:S01]  /*0d60*/  FFMA.FTZ R63, R166, R110, R63 ;  /* 0x0000006ea63f7223 */ /* 0x000fe2000001003f */
[----:B------:R-:W-:Y:S01]  /*0d70*/  IADD3 R105, PT, PT, R126, 0x80, RZ ;  /* 0x000000807e697810 */ /* 0x000fe20007ffe0ff */
[----:B------:R-:W-:Y:S01]  /*0d80*/  FADD.FTZ R107, R108, R165 ;  /* 0x000000a56c6b7221 */ /* 0x000fe20000010000 */
[----:B------:R-:W-:-:S07]  /*0d90*/  FFMA.FTZ R106, R166, R165, R106 ;  /* 0x000000a5a66a7223 */ /* 0x000fce000001006a */
.L_x_2954:
[----:B------:R-:W-:Y:S05]  /*0da0*/  BSYNC.RECONVERGENT B0 ;  /* 0x0000000000007941 */ /* 0x000fea0003800200 */
.L_x_2953:
        /* <DEDUP_REMOVED lines=8> */
[----:B-1----:R-:W-:-:S05]  /*0e30*/  IMAD.WIDE.U32 R134, R105, 0x8, R134 ;  /* 0x0000000869867825 */ /* 0x002fca00078e0086 */
        /* <DEDUP_REMOVED lines=10> */
[----:B------:R-:W-:Y:S02]  /*0ee0*/  MOV R140, R109 ;  /* 0x0000006d008c7202 */ /* 0x000fe40000000f00 */
[----:B----4-:R-:W-:Y:S02]  /*0ef0*/  SHF.R.U64 R167, R168, 0x10, R169 ;  /* 0x00000010a8a77819 */ /* 0x010fe400000012a9 */
[----:B------:R-:W-:-:S02]  /*0f00*/  SHF.R.U32.HI R134, RZ, 0x10, R109 ;  /* 0x00000010ff867819 */ /* 0x000fc4000001166d */
[----:B------:R-:W-:Y:S02]  /*0f10*/  SHF.L.U32 R109, R168, 0x10, RZ ;  /* 0x00000010a86d7819 */ /* 0x000fe400000006ff */
[----:B0-----:R-:W-:Y:S02]  /*0f20*/  SHF.L.U32 R111, R167, 0x10, RZ ;  /* 0x00000010a76f7819 */ /* 0x001fe400000006ff */
[----:B------:R-:W-:Y:S01]  /*0f30*/  SHF.L.U32 R135, R169, 0x10, RZ ;  /* 0x00000010a9877819 */ /* 0x000fe200000006ff */
[----:B------:R-:W-:Y:S01]  /*0f40*/  FADD.FTZ R109, -R104, R109 ;  /* 0x0000006d686d7221 */ /* 0x000fe20000010100 */
[----:B------:R-:W-:Y:S01]  /*0f50*/  SHF.L.U32 R139, R138, 0x10, RZ ;  /* 0x000000108a8b7819 */ /* 0x000fe200000006ff */
[----:B------:R-:W-:Y:S01]  /*0f60*/  FADD.FTZ R111, -R104, R111 ;  /* 0x0000006f686f7221 */ /* 0x000fe20000010100 */
[----:B------:R-:W-:Y:S01]  /*0f70*/  SHF.L.U32 R108, R108, 0x10, RZ ;  /* 0x000000106c6c7819 */ /* 0x000fe200000006ff */
[----:B------:R-:W-:Y:S01]  /*0f80*/  FADD.FTZ R137, -R104, R135 ;  /* 0x0000008768897221 */ /* 0x000fe20000010100 */
[----:B------:R-:W-:Y:S01]  /*0f90*/  SHF.L.U32 R110, R134, 0x10, RZ ;  /* 0x00000010866e7819 */ /* 0x000fe200000006ff */
[----:B------:R-:W-:Y:S01]  /*0fa0*/  FMUL.FTZ R135, R109, UR23 ;  /* 0x000000176d877c20 */ /* 0x000fe20008410000 */
[----:B------:R-:W-:Y:S01]  /*0fb0*/  SHF.R.U32.HI R142, RZ, 0x10, R169 ;  /* 0x00000010ff8e7819 */ /* 0x000fe200000116a9 */
[----:B------:R-:W-:Y:S01]  /*0fc0*/  FMUL.FTZ R134, R111, UR23 ;  /* 0x000000176f867c20 */ /* 0x000fe20008410000 */
[-C--:B-----5:R-:W-:Y:S01]  /*0fd0*/  FMUL.FTZ R136, R92, R139.reuse ;  /* 0x0000008b5c887220 */ /* 0x0a0fe20000410000 */
        /* <DEDUP_REMOVED lines=21> */
[C---:B------:R-:W-:Y:S01]  /*1130*/  FFMA.FTZ R59, R142.reuse, R110, R59 ;  /* 0x0000006e8e3b7223 */ /* 0x040fe2000001003b */
[----:B------:R-:W-:Y:S01]  /*1140*/  FADD.FTZ R107, R109, R140 ;  /* 0x0000008c6d6b7221 */ /* 0x000fe20000010000 */
[----:B------:R-:W-:-:S07]  /*1150*/  FFMA.FTZ R106, R142, R140, R111 ;  /* 0x0000008c8e6a7223 */ /* 0x000fce000001006f */
.L_x_2956:
[----:B------:R-:W-:Y:S05]  /*1160*/  BSYNC.RECONVERGENT B0 ;  /* 0x0000000000007941 */ /* 0x000fea0003800200 */
.L_x_2955:
[----:B------:R-:W-:Y:S04]  /*1170*/  BSSY.RECONVERGENT B0, `(.L_x_2957) ;  /* 0x000003b000007945 */ /* 0x000fe80003800200 */
[----:B------:R-:W-:Y:S05]  /*1180*/  @!P3 BRA `(.L_x_2958) ;  /* 0x0000000000e4b947 */ /* 0x000fea0003800000 */
[----:B------:R-:W0:Y:S08]  /*1190*/  LDC.64 R110, c[0x0][0x3a8] ;  /* 0x0000ea00ff6e7b82 */ /* 0x000e300000000a00 */
[----:B------:R-:W1:Y:S01]  /*11a0*/  LDC.64 R108, c[0x0][0x428] ;  /* 0x00010a00ff6c7b82 */ /* 0x000e620000000a00 */
[----:B------:R-:W-:-:S07]  /*11b0*/  ISETP.NE.U32.AND P0, PT, RZ, UR18, PT ;  /* 0x00000012ff007c0c */ /* 0x000fce000bf05070 */
[----:B------:R-:W2:Y:S01]  /*11c0*/  LDC.64 R146, c[0x0][0x3b0] ;  /* 0x0000ec00ff927b82 */ /* 0x000ea20000000a00 */
[----:B0-----:R-:W-:-:S05]  /*11d0*/  IMAD.WIDE.U32 R144, R105, 0x8, R110 ;  /* 0x0000000869907825 */ /* 0x001fca00078e006e */
        /* <DEDUP_REMOVED lines=10> */
[C---:B---3--:R-:W-:Y:S02]  /*1280*/  SHF.R.U64 R145, R168.reuse, 0x10, R169 ;  /* 0x00000010a8917819 */ /* 0x048fe400000012a9 */
[----:B------:R-:W-:Y:S02]  /*1290*/  SHF.L.U32 R167, R168, 0x10, RZ ;  /* 0x00000010a8a77819 */ /* 0x000fe400000006ff */
[----:B------:R-:W-:Y:S02]  /*12a0*/  SHF.L.U32 R145, R145, 0x10, RZ ;  /* 0x0000001091917819 */ /* 0x000fe400000006ff */
[----:B----4-:R-:W-:Y:S02]  /*12b0*/  SHF.R.U32.HI R144, RZ, 0x10, R109 ;  /* 0x00000010ff907819 */ /* 0x010fe4000001166d */
[----:B------:R-:W-:-:S02]  /*12c0*/  MOV R143, R108 ;  /* 0x0000006c008f7202 */ /* 0x000fc40000000f00 */
[----:B------:R-:W-:Y:S02]  /*12d0*/  SHF.R.U64 R108, R108, 0x10, R109 ;  /* 0x000000106c6c7819 */ /* 0x000fe4000000126d */
[----:B------:R-:W-:Y:S02]  /*12e0*/  MOV R148, R109 ;  /* 0x0000006d00947202 */ /* 0x000fe40000000f00 */
[----:B0-----:R-:W-:Y:S01]  /*12f0*/  SHF.L.U32 R110, R144, 0x10, RZ ;  /* 0x00000010906e7819 */ /* 0x001fe200000006ff */
[C---:B------:R-:W-:Y:S01]  /*1300*/  FADD.FTZ R144, -R104.reuse, R145 ;  /* 0x0000009168907221 */ /* 0x040fe20000010100 */
[----:B------:R-:W-:Y:S01]  /*1310*/  SHF.L.U32 R109, R143, 0x10, RZ ;  /* 0x000000108f6d7819 */ /* 0x000fe200000006ff */
[----:B------:R-:W-:Y:S01]  /*1320*/  FADD.FTZ R143, -R104, R167 ;  /* 0x000000a7688f7221 */ /* 0x000fe20000010100 */
[----:B------:R-:W-:Y:S01]  /*1330*/  SHF.L.U32 R108, R108, 0x10, RZ ;  /* 0x000000106c6c7819 */ /* 0x000fe200000006ff */
[----:B------:R-:W-:Y:S01]  /*1340*/  FMUL.FTZ R144, R144, UR23 ;  /* 0x0000001790907c20 */ /* 0x000fe20008410000 */
[----:B------:R-:W-:Y:S01]  /*1350*/  SHF.R.U32.HI R149, RZ, 0x10, R169 ;  /* 0x00000010ff957819 */ /* 0x000fe200000116a9 */
[-C--:B-----5:R-:W-:Y:S01]  /*1360*/  FMUL.FTZ R146, R84, R109.reuse ;  /* 0x0000006d54927220 */ /* 0x0a0fe20000410000 */
[----:B------:R-:W-:Y:S01]  /*1370*/  SHF.L.U32 R169, R169, 0x10, RZ ;  /* 0x00000010a9a97819 */ /* 0x000fe200000006ff */
        /* <DEDUP_REMOVED lines=26> */
.L_x_2958:
[----:B------:R-:W-:Y:S05]  /*1520*/  BSYNC.RECONVERGENT B0 ;  /* 0x0000000000007941 */ /* 0x000fea0003800200 */
.L_x_2957:
        /* <DEDUP_REMOVED lines=16> */
[----:B------:R-:W-:Y:S02]  /*1630*/  IADD3 R105, PT, PT, R105, 0x80, RZ ;  /* 0x0000008069697810 */ /* 0x000fe40007ffe0ff */
[C---:B---3--:R-:W-:Y:S02]  /*1640*/  SHF.R.U64 R153, R168.reuse, 0x10, R169 ;  /* 0x00000010a8997819 */ /* 0x048fe400000012a9 */
[----:B------:R-:W-:Y:S02]  /*1650*/  SHF.L.U32 R159, R168, 0x10, RZ ;  /* 0x00000010a89f7819 */ /* 0x000fe400000006ff */
[----:B-1----:R-:W-:Y:S02]  /*1660*/  SHF.L.U32 R155, R153, 0x10, RZ ;  /* 0x00000010999b7819 */ /* 0x002fe400000006ff */
[----:B----4-:R-:W-:Y:S02]  /*1670*/  SHF.R.U32.HI R152, RZ, 0x10, R109 ;  /* 0x00000010ff987819 */ /* 0x010fe4000001166d */
[----:B------:R-:W-:-:S02]  /*1680*/  MOV R130, R108 ;  /* 0x0000006c00827202 */ /* 0x000fc40000000f00 */
[----:B------:R-:W-:Y:S02]  /*1690*/  SHF.R.U64 R108, R108, 0x10, R109 ;  /* 0x000000106c6c7819 */ /* 0x000fe4000000126d */
[----:B------:R-:W-:Y:S02]  /*16a0*/  MOV R156, R109 ;  /* 0x0000006d009c7202 */ /* 0x000fe40000000f00 */
[----:B0-----:R-:W-:Y:S01]  /*16b0*/  SHF.L.U32 R110, R152, 0x10, RZ ;  /* 0x00000010986e7819 */ /* 0x001fe200000006ff */
[----:B------:R-:W-:Y:S01]  /*16c0*/  FADD.FTZ R152, -R104, R155 ;  /* 0x0000009b68987221 */ /* 0x000fe20000010100 */
[----:B------:R-:W-:Y:S01]  /*16d0*/  SHF.L.U32 R109, R130, 0x10, RZ ;  /* 0x00000010826d7819 */ /* 0x000fe200000006ff */
[----:B------:R-:W-:Y:S01]  /*16e0*/  FADD.FTZ R153, -R104, R159 ;  /* 0x0000009f68997221 */ /* 0x000fe20000010100 */
[----:B------:R-:W-:Y:S01]  /*16f0*/  SHF.R.U32.HI R157, RZ, 0x10, R169 ;  /* 0x00000010ff9d7819 */ /* 0x000fe200000116a9 */
[----:B------:R-:W-:Y:S01]  /*1700*/  FMUL.FTZ R152, R152, UR23 ;  /* 0x0000001798987c20 */ /* 0x000fe20008410000 */
[----:B------:R-:W-:Y:S01]  /*1710*/  SHF.L.U32 R108, R108, 0x10, RZ ;  /* 0x000000106c6c7819 */ /* 0x000fe200000006ff */
[-C--:B-----5:R-:W-:Y:S01]  /*1720*/  FMUL.FTZ R154, R76, R109.reuse ;  /* 0x0000006d4c9a7220 */ /* 0x0a0fe20000410000 */
[----:B------:R-:W-:Y:S01]  /*1730*/  SHF.L.U32 R167, R169, 0x10, RZ ;  /* 0x00000010a9a77819 */ /* 0x000fe200000006ff */
[----:B------:R-:W-:Y:S01]  /*1740*/  FMUL.FTZ R153, R153, UR23 ;  /* 0x0000001799997c20 */ /* 0x000fe20008410000 */
[----:B------:R-:W-:Y:S01]  /*1750*/  SHF.L.U32 R159, R157, 0x10, RZ ;  /* 0x000000109d9f7819 */ /* 0x000fe200000006ff */
[----:B------:R-:W-:Y:S01]  /*1760*/  FADD.FTZ R29, R29, R108 ;  /* 0x0000006c1d1d7221 */ /* 0x000fe20000010000 */
[-C--:B------:R-:W-:Y:S01]  /*1770*/  FFMA.FTZ R49, R152, R108.reuse, R49 ;  /* 0x0000006c98317223 */ /* 0x080fe20000010031 */
[----:B------:R-:W-:Y:S01]  /*1780*/  FMUL.FTZ R157, R77, R108 ;  /* 0x0000006c4d9d7220 */ /* 0x000fe20000410000 */
[----:B------:R-:W-:Y:S01]  /*1790*/  SHF.L.U32 R111, R156, 0x10, RZ ;  /* 0x000000109c6f7819 */ /* 0x000fe200000006ff */
[----:B------:R-:W-:Y:S01]  /*17a0*/  FADD.FTZ R108, R107, R154 ;  /* 0x0000009a6b6c7221 */ /* 0x000fe20000010000 */
        /* <DEDUP_REMOVED lines=19> */
.L_x_2960:
[----:B------:R-:W-:Y:S05]  /*18e0*/  BSYNC.RECONVERGENT B0 ;  /* 0x0000000000007941 */ /* 0x000fea0003800200 */
.L_x_2959:
        /* <DEDUP_REMOVED lines=14> */
[----:B--2---:R-:W-:-:S05]  /*19d0*/  IMAD.WIDE.U32 R124, R105, 0x4, R124 ;  /* 0x00000004697c7825 */ /* 0x004fca00078e007c */
[----:B------:R0:W5:Y:S01]  /*19e0*/  LDG.E R129, desc[UR14][R124.64] ;  /* 0x0000000e7c817981 */ /* 0x000162000c1e1900 */
[C-C-:B---3--:R-:W-:Y:S02]  /*19f0*/  SHF.R.U64 R131, R122.reuse, 0x10, R123.reuse ;  /* 0x000000107a837819 */ /* 0x148fe4000000127b */
[----:B------:R-:W-:Y:S02]  /*1a00*/  SHF.L.U32 R105, R122, 0x10, RZ ;  /* 0x000000107a697819 */ /* 0x000fe400000006ff */
[----:B------:R-:W-:Y:S02]  /*1a10*/  SHF.R.U32.HI R167, RZ, 0x10, R123 ;  /* 0x00000010ffa77819 */ /* 0x000fe4000001167b */
[----:B------:R-:W-:Y:S01]  /*1a20*/  SHF.L.U32 R127, R123, 0x10, RZ ;  /* 0x000000107b7f7819 */ /* 0x000fe200000006ff */
[----:B------:R-:W-:Y:S01]  /*1a30*/  FADD.FTZ R105, -R104, R105 ;  /* 0x0000006968697221 */ /* 0x000fe20000010100 */
[----:B----4-:R-:W-:Y:S02]  /*1a40*/  MOV R122, R108 ;  /* 0x0000006c007a7202 */ /* 0x010fe40000000f00 */
[----:B------:R-:W-:-:S02]  /*1a50*/  SHF.L.U32 R123, R131, 0x10, RZ ;  /* 0x00000010837b7819 */ /* 0x000fc400000006ff */
[----:B------:R-:W-:Y:S01]  /*1a60*/  SHF.L.U32 R167, R167, 0x10, RZ ;  /* 0x00000010a7a77819 */ /* 0x000fe200000006ff */
[----:B------:R-:W-:Y:S01]  /*1a70*/  FADD.FTZ R131, -R104, R127 ;  /* 0x0000007f68837221 */ /* 0x000fe20000010100 */
[----:B------:R-:W-:Y:S01]  /*1a80*/  SHF.R.U64 R132, R108, 0x10, R109 ;  /* 0x000000106c847819 */ /* 0x000fe2000000126d */
[----:B------:R-:W-:Y:S01]  /*1a90*/  FADD.FTZ R123, -R104, R123 ;  /* 0x0000007b687b7221 */ /* 0x000fe20000010100 */
[----:B0-----:R-:W-:Y:S01]  /*1aa0*/  SHF.L.U32 R125, R122, 0x10, RZ ;  /* 0x000000107a7d7819 */ /* 0x001fe200000006ff */
[----:B------:R-:W-:Y:S01]  /*1ab0*/  FMUL.FTZ R127, R105, UR23 ;  /* 0x00000017697f7c20 */ /* 0x000fe20008410000 */
[----:B------:R-:W-:Y:S01]  /*1ac0*/  FADD.FTZ R167, -R104, R167 ;  /* 0x000000a768a77221 */ /* 0x000fe20000010100 */
[----:B------:R-:W-:Y:S01]  /*1ad0*/  SHF.L.U32 R104, R132, 0x10, RZ ;  /* 0x0000001084687819 */ /* 0x000fe200000006ff */
[----:B------:R-:W-:Y:S01]  /*1ae0*/  FMUL.FTZ R122, R123, UR23 ;  /* 0x000000177b7a7c20 */ /* 0x000fe20008410000 */
[----:B------:R-:W-:Y:S01]  /*1af0*/  FADD.FTZ R24, R24, R125 ;  /* 0x0000007d18187221 */ /* 0x000fe20000010000 */
[----:B------:R-:W-:Y:S01]  /*1b00*/  FFMA.FTZ R44, R127, R125, R44 ;  /* 0x0000007d7f2c7223 */ /* 0x000fe2000001002c */
[----:B------:R-:W-:Y:S01]  /*1b10*/  MOV R128, R109 ;  /* 0x0000006d00807202 */ /* 0x000fe20000000f00 */
[----:B-----5:R-:W-:Y:S01]  /*1b20*/  FMUL.FTZ R125, R68, R125 ;  /* 0x0000007d447d7220 */ /* 0x020fe20000410000 */
[----:B------:R-:W-:Y:S01]  /*1b30*/  SHF.R.U32.HI R108, RZ, 0x10, R109 ;  /* 0x00000010ff6c7819 */ /* 0x000fe2000001166d */
[----:B------:R-:W-:Y:S01]  /*1b40*/  FADD.FTZ R25, R25, R104 ;  /* 0x0000006819197221 */ /* 0x000fe20000010000 */
[-C--:B------:R-:W-:Y:S01]  /*1b50*/  FFMA.FTZ R45, R122, R104.reuse, R45 ;  /* 0x000000687a2d7223 */ /* 0x080fe2000001002d */
[----:B------:R-:W-:Y:S01]  /*1b60*/  FMUL.FTZ R123, R69, R104 ;  /* 0x00000068457b7220 */ /* 0x000fe20000410000 */
[----:B------:R-:W-:Y:S01]  /*1b70*/  SHF.L.U32 R109, R128, 0x10, RZ ;  /* 0x00000010806d7819 */ /* 0x000fe200000006ff */
[----:B------:R-:W-:Y:S01]  /*1b80*/  FADD.FTZ R104, R107, R125 ;  /* 0x0000007d6b687221 */ /* 0x000fe20000010000 */
[----:B------:R-:W-:Y:S01]  /*1b90*/  FFMA.FTZ R105, R127, R125, R106 ;  /* 0x0000007d7f697223 */ /* 0x000fe2000001006a */
[----:B------:R-:W-:Y:S01]  /*1ba0*/  SHF.L.U32 R108, R108, 0x10, RZ ;  /* 0x000000106c6c7819 */ /* 0x000fe200000006ff */
[----:B------:R-:W-:Y:S01]  /*1bb0*/  FMUL.FTZ R131, R131, UR23 ;  /* 0x0000001783837c20 */ /* 0x000fe20008410000 */
[----:B------:R-:W-:Y:S01]  /*1bc0*/  FADD.FTZ R107, R104, R123 ;  /* 0x0000007b686b7221 */ /* 0x000fe20000010000 */
[----:B------:R-:W-:Y:S01]  /*1bd0*/  FMUL.FTZ R132, R70, R109 ;  /* 0x0000006d46847220 */ /* 0x000fe20000410000 */
        /* <DEDUP_REMOVED lines=11> */
.L_x_2962:
[----:B------:R-:W-:Y:S05]  /*1c90*/  BSYNC.RECONVERGENT B0 ;  /* 0x0000000000007941 */ /* 0x000fea0003800200 */
.L_x_2961:
        /* <DEDUP_REMOVED lines=31> */
.L_x_2964:
[----:B------:R-:W-:Y:S05]  /*1e90*/  BSYNC.RECONVERGENT B0 ;  /* 0x0000000000007941 */ /* 0x000fea0003800200 */
.L_x_2963:
        /* <DEDUP_REMOVED lines=35> */
[--C-:B------:R-:W-:Y:S01]  /*20d0*/  FFMA.FTZ R105, R3, UR4, R104.reuse ;  /* 0x0000000403697c23 */ /* 0x100fe20008010068 */
[--C-:B------:R-:W-:Y:S01]  /*20e0*/  FFMA.FTZ R110, R160, UR4, R104.reuse ;  /* 0x00000004a06e7c23 */ /* 0x100fe20008010068 */
[----:B------:R-:W-:Y:S01]  /*20f0*/  LOP3.LUT P0, RZ, R158, 0xff00, RZ, 0xc0, !PT ;  /* 0x0000ff009eff7812 */ /* 0x000fe2000780c0ff */
        /* <DEDUP_REMOVED lines=8> */
[----:B------:R-:W-:-:S02]  /*2180*/  HFMA2 R105, -RZ, RZ, 0, 0 ;  /* 0x00000000ff697431 */ /* 0x000fc400000001ff */
[----:B------:R-:W-:Y:S01]  /*2190*/  FMUL.FTZ R109, R109, UR12 ;  /* 0x0000000c6d6d7c20 */ /* 0x000fe20008410000 */
[----:B------:R-:W-:Y:S01]  /*21a0*/  FMUL.FTZ R110, R110, UR12 ;  /* 0x0000000c6e6e7c20 */ /* 0x000fe20008410000 */
[----:B------:R-:W-:Y:S01]  /*21b0*/  FMUL.FTZ R168, R168, UR23 ;  /* 0x00000017a8a87c20 */ /* 0x000fe20008410000 */
[----:B------:R-:W-:Y:S01]  /*21c0*/  FMUL.FTZ R111, R111, UR23 ;  /* 0x000000176f6f7c20 */ /* 0x000fe20008410000 */
[----:B------:R-:W-:Y:S01]  /*21d0*/  FMUL.FTZ R109, R109, UR22 ;  /* 0x000000166d6d7c20 */ /* 0x000fe20008410000 */
[----:B------:R-:W-:Y:S01]  /*21e0*/  FMUL.FTZ R110, R110, UR22 ;  /* 0x000000166e6e7c20 */ /* 0x000fe20008410000 */
[----:B------:R-:W-:Y:S01]  /*21f0*/  FMUL.FTZ R168, R168, UR12 ;  /* 0x0000000ca8a87c20 */ /* 0x000fe20008410000 */
[----:B------:R-:W-:Y:S01]  /*2200*/  FMUL.FTZ R111, R111, UR12 ;  /* 0x0000000c6f6f7c20 */ /* 0x000fe20008410000 */
[----:B------:R-:W-:Y:S02]  /*2210*/  HFMA2 R170, -RZ, RZ, 0, 0 ;  /* 0x00000000ffaa7431 */ /* 0x000fe400000001ff */
[----:B------:R-:W-:Y:S01]  /*2220*/  FMUL.FTZ R172, R168, UR22 ;  /* 0x00000016a8ac7c20 */ /* 0x000fe20008410000 */
[----:B------:R-:W-:Y:S01]  /*2230*/  FMUL.FTZ R171, R111, UR22 ;  /* 0x000000166fab7c20 */ /* 0x000fe20008410000 */
[----:B------:R-:W0:Y:S03]  /*2240*/  LDC.64 R168, c[0x0][0x468] ;  /* 0x00011a00ffa87b82 */ /* 0x000e260000000a00 */
[----:B-----5:R-:W-:Y:S01]  /*2250*/  FMUL.FTZ R167, R98, R171 ;  /* 0x000000ab62a77220 */ /* 0x020fe20000410000 */
[----:B--2---:R-:W-:-:S04]  /*2260*/  @P6 MOV R108, R106 ;  /* 0x0000006a006c6202 */ /* 0x004fc80000000f00 */
[----:B------:R-:W-:-:S05]  /*2270*/  @P6 SHF.L.U32 R108, R108, 0x10, RZ ;  /* 0x000000106c6c6819 */ /* 0x000fca00000006ff */
[-C--:B------:R-:W-:Y:S01]  /*2280*/  @P6 FMUL.FTZ R105, R108, R109.reuse ;  /* 0x0000006d6c696220 */ /* 0x080fe20000410000 */
[----:B------:R-:W-:Y:S01]  /*2290*/  @P0 SHF.R.U64 R108, R106, 0x10, R107 ;  /* 0x000000106a6c0819 */ /* 0x000fe2000000126b */
[-C--:B------:R-:W-:Y:S01]  /*22a0*/  FMUL.FTZ R106, R97, R110.reuse ;  /* 0x0000006e616a7220 */ /* 0x080fe20000410000 */
[----:B------:R-:W-:Y:S01]  /*22b0*/  FMUL.FTZ R109, R96, R109 ;  /* 0x0000006d606d7220 */ /* 0x000fe20000410000 */
[----:B------:R-:W-:Y:S01]  /*22c0*/  FADD.FTZ R20, R20, R105 ;  /* 0x0000006914147221 */ /* 0x000fe20000010000 */
[----:B------:R-:W-:Y:S02]  /*22d0*/  @P0 SHF.L.U32 R108, R108, 0x10, RZ ;  /* 0x000000106c6c0819 */ /* 0x000fe400000006ff */
[----:B------:R-:W-:Y:S02]  /*22e0*/  FSEL R111, R106, RZ, P0 ;  /* 0x000000ff6a6f7208 */ /* 0x000fe40000000000 */
[----:B------:R-:W-:Y:S01]  /*22f0*/  FSEL R106, R109, RZ, P6 ;  /* 0x000000ff6d6a7208 */ /* 0x000fe20003000000 */
[----:B------:R-:W-:Y:S01]  /*2300*/  @P0 FMUL.FTZ R170, R108, R110 ;  /* 0x0000006e6caa0220 */ /* 0x000fe20000410000 */
[----:B------:R-:W-:Y:S01]  /*2310*/  FMUL.FTZ R108, R99, R172 ;  /* 0x000000ac636c7220 */ /* 0x000fe20000410000 */
[C---:B------:R-:W-:Y:S01]  /*2320*/  ISETP.GE.U32.AND P0, PT, R158.reuse, 0x1000000, PT ;  /* 0x010000009e00780c */ /* 0x040fe20003f06070 */
[----:B------:R-:W1:Y:S01]  /*2330*/  F2F.BF16.F32 R109, R111 ;  /* 0x0000006f006d7304 */ /* 0x000e620000202000 */
[----:B------:R-:W-:Y:S01]  /*2340*/  LOP3.LUT P6, RZ, R158, 0xff0000, RZ, 0xc0, !PT ;  /* 0x00ff00009eff7812 */ /* 0x000fe200078cc0ff */
[----:B------:R-:W-:Y:S01]  /*2350*/  FADD.FTZ R21, R21, R170 ;  /* 0x000000aa15157221 */ /* 0x000fe20000010000 */
[----:B------:R-:W-:-:S02]  /*2360*/  FSEL R173, R108, RZ, P0 ;  /* 0x000000ff6cad7208 */ /* 0x000fc40000000000 */
[----:B------:R-:W-:-:S03]  /*2370*/  FSEL R167, R167, RZ, P6 ;  /* 0x000000ffa7a77208 */ /* 0x000fc60003000000 */
[----:B------:R-:W2:Y:S01]  /*2380*/  F2F.BF16.F32 R175, R106 ;  /* 0x0000006a00af7304 */ /* 0x000ea20000202000 */
[----:B-1----:R-:W-:-:S07]  /*2390*/  IMAD.WIDE.U32 R108, R109, 0x10000, RZ ;  /* 0x000100006d6c7825 */ /* 0x002fce00078e00ff */
[----:B------:R-:W1:Y:S01]  /*23a0*/  F2F.BF16.F32 R173, R173 ;  /* 0x000000ad00ad7304 */ /* 0x000e620000202000 */
[----:B--2---:R-:W-:-:S07]  /*23b0*/  LOP3.LUT R110, R108, R175, RZ, 0xfc, !PT ;  /* 0x000000af6c6e7212 */ /* 0x004fce00078efcff */
[----:B------:R-:W2:Y:S01]  /*23c0*/  F2F.BF16.F32 R167, R167 ;  /* 0x000000a700a77304 */ /* 0x000ea20000202000 */
[----:B-1----:R-:W-:-:S04]  /*23d0*/  SHF.L.U32 R111, R173, 0x10, RZ ;  /* 0x00000010ad6f7819 */ /* 0x002fc800000006ff */
[----:B--2---:R-:W-:Y:S01]  /*23e0*/  LOP3.LUT R111, R109, R111, R167, 0xfe, !PT ;  /* 0x0000006f6d6f7212 */ /* 0x004fe200078efea7 */
[C---:B0-----:R-:W-:Y:S01]  /*23f0*/  IMAD.WIDE.U32 R108, R126.reuse, 0x8, R168 ;  /* 0x000000087e6c7825 */ /* 0x041fe200078e00a8 */
[----:B------:R-:W-:Y:S02]  /*2400*/  @P6 MOV R167, R107 ;  /* 0x0000006b00a76202 */ /* 0x000fe40000000f00 */
[----:B------:R-:W-:Y:S01]  /*2410*/  @P0 SHF.R.U32.HI R169, RZ, 0x10, R107 ;  /* 0x00000010ffa90819 */ /* 0x000fe2000001166b */
[----:B------:R-:W-:Y:S01]  /*2420*/  HFMA2 R107, -RZ, RZ, 0, 0 ;  /* 0x00000000ff6b7431 */ /* 0x000fe200000001ff */
[----:B------:R0:W-:Y:S01]  /*2430*/  STG.E.64 desc[UR14][R108.64], R110 ;  /* 0x0000006e6c007986 */ /* 0x0001e2000c101b0e */
[----:B------:R-:W-:Y:S02]  /*2440*/  @P6 SHF.L.U32 R167, R167, 0x10, RZ ;  /* 0x00000010a7a76819 */ /* 0x000fe400000006ff */
[----:B------:R-:W-:Y:S02]  /*2450*/  @P0 SHF.L.U32 R106, R169, 0x10, RZ ;  /* 0x00000010a96a0819 */ /* 0x000fe400000006ff */
[----:B------:R-:W-:Y:S01]  /*2460*/  MOV R168, RZ ;  /* 0x000000ff00a87202 */ /* 0x000fe20000000f00 */
[----:B------:R-:W-:Y:S01]  /*2470*/  @P6 FMUL.FTZ R107, R167, R171 ;  /* 0x000000aba76b6220 */ /* 0x000fe20000410000 */
[----:B------:R-:W-:Y:S01]  /*2480*/  IADD3 R126, PT, PT, R126, 0x80, RZ ;  /* 0x000000807e7e7810 */ /* 0x000fe20007ffe0ff */
[----:B------:R-:W-:-:S02]  /*2490*/  @P0 FMUL.FTZ R168, R106, R172 ;  /* 0x000000ac6aa80220 */ /* 0x000fc40000410000 */
[----:B------:R-:W-:Y:S02]  /*24a0*/  FADD.FTZ R22, R22, R107 ;  /* 0x0000006b16167221 */ /* 0x000fe40000010000 */
[----:B------:R-:W-:-:S07]  /*24b0*/  FADD.FTZ R23, R23, R168 ;  /* 0x000000a817177221 */ /* 0x000fce0000010000 */
.L_x_2969:
[----:B------:R-:W-:Y:S05]  /*24c0*/  BSYNC.RECONVERGENT B1 ;  /* 0x0000000000017941 */ /* 0x000fea0003800200 */
.L_x_2968:
[----:B------:R-:W-:Y:S04]  /*24d0*/  BSSY.RECONVERGENT B1, `(.L_x_2970) ;  /* 0x0000045000017945 */ /* 0x000fe80003800200 */
[----:B------:R-:W-:Y:S05]  /*24e0*/  @!P2 BRA `(.L_x_2971) ;  /* 0x00000004000ca947 */ /* 0x000fea0003800000 */
[----:B------:R-:W1:Y:S02]  /*24f0*/  LDC.64 R106, c[0x0][0x390] ;  /* 0x0000e400ff6a7b82 */ /* 0x000e640000000a00 */
[----:B-1----:R-:W-:-:S06]  /*2500*/  IMAD.WIDE.U32 R106, R126, 0x8, R106 ;  /* 0x000000087e6a7825 */ /* 0x002fcc00078e006a */
[----:B------:R-:W2:Y:S01]  /*2510*/  LDG.E.64 R106, desc[UR14][R106.64] ;  /* 0x0000000e6a6a7981 */ /* 0x000ea2000c1e1b00 */
[----:B------:R-:W-:Y:S01]  /*2520*/  LOP3.LUT P6, RZ, R133, 0xff, RZ, 0xc0, !PT ;  /* 0x000000ff85ff7812 */ /* 0x000fe200078cc0ff */
[--C-:B------:R-:W-:Y:S01]  /*2530*/  FFMA.FTZ R105, R135, UR4, R104.reuse ;  /* 0x0000000487697c23 */ /* 0x100fe20008010068 */
[--C-:B0-----:R-:W-:Y:S01]  /*2540*/  FFMA.FTZ R110, R134, UR4, R104.reuse ;  /* 0x00000004866e7c23 */ /* 0x101fe20008010068 */
        /* <DEDUP_REMOVED lines=20> */
[----:B------:R-:W-:-:S03]  /*2690*/  FMUL.FTZ R171, R167, UR22 ;  /* 0x00000016a7ab7c20 */ /* 0x000fc60008410000 */
        /* <DEDUP_REMOVED lines=13> */
[C---:B------:R-:W-:Y:S01]  /*2770*/  LOP3.LUT P6, RZ, R133.reuse, 0xff0000, RZ, 0xc0, !PT ;  /* 0x00ff000085ff7812 */ /* 0x040fe200078cc0ff */
[----:B------:R-:W0:Y:S01]  /*2780*/  F2F.BF16.F32 R109, R167 ;  /* 0x000000a7006d7304 */ /* 0x000e220000202000 */
[----:B------:R-:W-:Y:S01]  /*2790*/  ISETP.GE.U32.AND P0, PT, R133, 0x1000000, PT ;  /* 0x010000008500780c */ /* 0x000fe20003f06070 */
[----:B------:R-:W-:Y:S01]  /*27a0*/  FADD.FTZ R17, R17, R168 ;  /* 0x000000a811117221 */ /* 0x000fe20000010000 */
[----:B------:R-:W-:-:S02]  /*27b0*/  FSEL R170, R111, RZ, P6 ;  /* 0x000000ff6faa7208 */ /* 0x000fc40003000000 */
[----:B------:R-:W-:Y:S01]  /*27c0*/  FSEL R172, R108, RZ, P0 ;  /* 0x000000ff6cac7208 */ /* 0x000fe20000000000 */
[----:B------:R-:W1:Y:S02]  /*27d0*/  LDC.64 R110, c[0x0][0x468] ;  /* 0x00011a00ff6e7b82 */ /* 0x000e640000000a00 */
[----:B------:R-:W2:Y:S01]  /*27e0*/  F2F.BF16.F32 R173, R106 ;  /* 0x0000006a00ad7304 */ /* 0x000ea20000202000 */
[----:B0-----:R-:W-:-:S07]  /*27f0*/  IMAD.WIDE.U32 R108, R109, 0x10000, RZ ;  /* 0x000100006d6c7825 */ /* 0x001fce00078e00ff */
[----:B------:R-:W0:Y:S01]  /*2800*/  F2F.BF16.F32 R172, R172 ;  /* 0x000000ac00ac7304 */ /* 0x000e220000202000 */
[----:B--2---:R-:W-:-:S07]  /*2810*/  LOP3.LUT R108, R108, R173, RZ, 0xfc, !PT ;  /* 0x000000ad6c6c7212 */ /* 0x004fce00078efcff */
[----:B------:R-:W2:Y:S01]  /*2820*/  F2F.BF16.F32 R170, R170 ;  /* 0x000000aa00aa7304 */ /* 0x000ea20000202000 */
[----:B------:R-:W-:-:S04]  /*2830*/  @P0 SHF.R.U32.HI R173, RZ, 0x10, R107 ;  /* 0x00000010ffad0819 */ /* 0x000fc8000001166b */
[----:B------:R-:W-:Y:S01]  /*2840*/  @P0 SHF.L.U32 R106, R173, 0x10, RZ ;  /* 0x00000010ad6a0819 */ /* 0x000fe200000006ff */
[----:B-1----:R-:W-:Y:S01]  /*2850*/  IMAD.WIDE.U32 R110, R126, 0x8, R110 ;  /* 0x000000087e6e7825 */ /* 0x002fe200078e006e */
[----:B0-----:R-:W-:Y:S02]  /*2860*/  SHF.L.U32 R167, R172, 0x10, RZ ;  /* 0x00000010aca77819 */ /* 0x001fe400000006ff */
[----:B------:R-:W-:Y:S02]  /*2870*/  IADD3 R126, PT, PT, R126, 0x80, RZ ;  /* 0x000000807e7e7810 */ /* 0x000fe40007ffe0ff */
[----:B--2---:R-:W-:Y:S02]  /*2880*/  LOP3.LUT R109, R109, R167, R170, 0xfe, !PT ;  /* 0x000000a76d6d7212 */ /* 0x004fe400078efeaa */
[----:B------:R-:W-:Y:S01]  /*2890*/  @P6 MOV R167, R107 ;  /* 0x0000006b00a76202 */ /* 0x000fe20000000f00 */
[----:B------:R-:W-:Y:S01]  /*28a0*/  HFMA2 R107, -RZ, RZ, 0, 0 ;  /* 0x00000000ff6b7431 */ /* 0x000fe200000001ff */
[----:B------:R-:W-:Y:S01]  /*28b0*/  MOV R170, RZ ;  /* 0x000000ff00aa7202 */ /* 0x000fe20000000f00 */
[----:B------:R1:W-:Y:S01]  /*28c0*/  STG.E.64 desc[UR14][R110.64], R108 ;  /* 0x0000006c6e007986 */ /* 0x0003e2000c101b0e */
[----:B------:R-:W-:Y:S01]  /*28d0*/  @P6 SHF.L.U32 R167, R167, 0x10, RZ ;  /* 0x00000010a7a76819 */ /* 0x000fe200000006ff */
[----:B------:R-:W-:-:S04]  /*28e0*/  @P0 FMUL.FTZ R170, R106, R171 ;  /* 0x000000ab6aaa0220 */ /* 0x000fc80000410000 */
[----:B------:R-:W-:Y:S01]  /*28f0*/  @P6 FMUL.FTZ R107, R167, R169 ;  /* 0x000000a9a76b6220 */ /* 0x000fe20000410000 */
[----:B------:R-:W-:-:S03]  /*2900*/  FADD.FTZ R19, R19, R170 ;  /* 0x000000aa13137221 */ /* 0x000fc60000010000 */
[----:B------:R-:W-:-:S07]  /*2910*/  FADD.FTZ R18, R18, R107 ;  /* 0x0000006b12127221 */ /* 0x000fce0000010000 */
.L_x_2971:
[----:B------:R-:W-:Y:S05]  /*2920*/  BSYNC.RECONVERGENT B1 ;  /* 0x0000000000017941 */ /* 0x000fea0003800200 */
.L_x_2970:
[----:B------:R-:W-:Y:S04]  /*2930*/  BSSY.RECONVERGENT B1, `(.L_x_2972) ;  /* 0x0000045000017945 */ /* 0x000fe80003800200 */
[----:B------:R-:W-:Y:S05]  /*2940*/  @!P3 BRA `(.L_x_2973) ;  /* 0x00000004000cb947 */ /* 0x000fea0003800000 */
[----:B------:R-:W2:Y:S02]  /*2950*/  LDC.64 R106, c[0x0][0x390] ;  /* 0x0000e400ff6a7b82 */ /* 0x000ea40000000a00 */
[----:B--2---:R-:W-:-:S06]  /*2960*/  IMAD.WIDE.U32 R106, R126, 0x8, R106 ;  /* 0x000000087e6a7825 */ /* 0x004fcc00078e006a */
[----:B------:R-:W2:Y:S01]  /*2970*/  LDG.E.64 R106, desc[UR14][R106.64] ;  /* 0x0000000e6a6a7981 */ /* 0x000ea2000c1e1b00 */
[----:B------:R-:W-:Y:S01]  /*2980*/  LOP3.LUT P6, RZ, R141, 0xff, RZ, 0xc0, !PT ;  /* 0x000000ff8dff7812 */ /* 0x000fe200078cc0ff */
[--C-:B------:R-:W-:Y:S01]  /*2990*/  FFMA.FTZ R105, R143, UR4, R104.reuse ;  /* 0x000000048f697c23 */ /* 0x100fe20008010068 */
[--C-:B01----:R-:W-:Y:S01]  /*29a0*/  FFMA.FTZ R110, R144, UR4, R104.reuse ;  /* 0x00000004906e7c23 */ /* 0x103fe20008010068 */
        /* <DEDUP_REMOVED lines=8> */
[----:B------:R-:W-:-:S02]  /*2a30*/  HFMA2 R105, -RZ, RZ, 0, 0 ;  /* 0x00000000ff697431 */ /* 0x000fc400000001ff */
[----:B------:R-:W-:Y:S01]  /*2a40*/  FADD.FTZ R111, R148, -R111 ;  /* 0x8000006f946f7221 */ /* 0x000fe20000010000 */
[----:B------:R-:W-:Y:S01]  /*2a50*/  FMUL.FTZ R109, R109, UR12 ;  /* 0x0000000c6d6d7c20 */ /* 0x000fe20008410000 */
[----:B------:R-:W-:Y:S02]  /*2a60*/  FMUL.FTZ R110, R110, UR12 ;  /* 0x0000000c6e6e7c20 */ /* 0x000fe40008410000 */
[----:B------:R-:W-:Y:S01]  /*2a70*/  FMUL.FTZ R111, R111, UR23 ;  /* 0x000000176f6f7c20 */ /* 0x000fe20008410000 */
[----:B------:R-:W-:Y:S01]  /*2a80*/  FMUL.FTZ R109, R109, UR22 ;  /* 0x000000166d6d7c20 */ /* 0x000fe20008410000 */
[----:B------:R-:W-:Y:S02]  /*2a90*/  FMUL.FTZ R110, R110, UR22 ;  /* 0x000000166e6e7c20 */ /* 0x000fe40008410000 */
[----:B------:R-:W-:-:S04]  /*2aa0*/  FMUL.FTZ R111, R111, UR12 ;  /* 0x0000000c6f6f7c20 */ /* 0x000fc80008410000 */
[----:B------:R-:W-:-:S04]  /*2ab0*/  FMUL.FTZ R169, R111, UR22 ;  /* 0x000000166fa97c20 */ /* 0x000fc80008410000 */
[----:B-----5:R-:W-:Y:S01]  /*2ac0*/  FMUL.FTZ R111, R82, R169 ;  /* 0x000000a9526f7220 */ /* 0x020fe20000410000 */
[----:B--2---:R-:W-:Y:S02]  /*2ad0*/  @P6 MOV R108, R106 ;  /* 0x0000006a006c6202 */ /* 0x004fe40000000f00 */
[----:B------:R-:W-:Y:S01]  /*2ae0*/  @P0 SHF.R.U64 R167, R106, 0x10, R107 ;  /* 0x000000106aa70819 */ /* 0x000fe2000000126b */
[----:B------:R-:W-:Y:S01]  /*2af0*/  FMUL.FTZ R106, R81, R110 ;  /* 0x0000006e516a7220 */ /* 0x000fe20000410000 */
[----:B------:R-:W-:-:S05]  /*2b00*/  @P6 SHF.L.U32 R108, R108, 0x10, RZ ;  /* 0x000000106c6c6819 */ /* 0x000fca00000006ff */
[-C--:B------:R-:W-:Y:S01]  /*2b10*/  @P6 FMUL.FTZ R105, R108, R109.reuse ;  /* 0x0000006d6c696220 */ /* 0x080fe20000410000 */
[----:B------:R-:W-:Y:S01]  /*2b20*/  FMUL.FTZ R108, R168, UR23 ;  /* 0x00000017a86c7c20 */ /* 0x000fe20008410000 */
[----:B------:R-:W-:Y:S01]  /*2b30*/  FMUL.FTZ R109, R80, R109 ;  /* 0x0000006d506d7220 */ /* 0x000fe20000410000 */
[----:B------:R-:W-:Y:S02]  /*2b40*/  HFMA2 R168, -RZ, RZ, 0, 0 ;  /* 0x00000000ffa87431 */ /* 0x000fe400000001ff */
[----:B------:R-:W-:Y:S01]  /*2b50*/  FADD.FTZ R12, R12, R105 ;  /* 0x000000690c0c7221 */ /* 0x000fe20000010000 */
[----:B------:R-:W-:-:S04]  /*2b60*/  FMUL.FTZ R108, R108, UR12 ;  /* 0x0000000c6c6c7c20 */ /* 0x000fc80008410000 */
[----:B------:R-:W-:Y:S01]  /*2b70*/  FMUL.FTZ R171, R108, UR22 ;  /* 0x000000166cab7c20 */ /* 0x000fe20008410000 */
        /* <DEDUP_REMOVED lines=32> */
.L_x_2973:
[----:B------:R-:W-:Y:S05]  /*2d80*/  BSYNC.RECONVERGENT B1 ;  /* 0x0000000000017941 */ /* 0x000fea0003800200 */
.L_x_2972:
[----:B------:R-:W-:Y:S04]  /*2d90*/  BSSY.RECONVERGENT B1, `(.L_x_2974) ;  /* 0x0000045000017945 */ /* 0x000fe80003800200 */
[----:B------:R-:W-:Y:S05]  /*2da0*/  @!P4 BRA `(.L_x_2975) ;  /* 0x00000004000cc947 */ /* 0x000fea0003800000 */
[----:B------:R-:W3:Y:S02]  /*2db0*/  LDC.64 R106, c[0x0][0x390] ;  /* 0x0000e400ff6a7b82 */ /* 0x000ee40000000a00 */
[----:B---3--:R-:W-:-:S06]  /*2dc0*/  IMAD.WIDE.U32 R106, R126, 0x8, R106 ;  /* 0x000000087e6a7825 */ /* 0x008fcc00078e006a */
[----:B------:R-:W3:Y:S01]  /*2dd0*/  LDG.E.64 R106, desc[UR14][R106.64] ;  /* 0x0000000e6a6a7981 */ /* 0x000ee2000c1e1b00 */
[----:B------:R-:W-:Y:S01]  /*2de0*/  LOP3.LUT P6, RZ, R151, 0xff, RZ, 0xc0, !PT ;  /* 0x000000ff97ff7812 */ /* 0x000fe200078cc0ff */
[--C-:B------:R-:W-:Y:S01]  /*2df0*/  FFMA.FTZ R105, R153, UR4, R104.reuse ;  /* 0x0000000499697c23 */ /* 0x100fe20008010068 */
[--C-:B012---:R-:W-:Y:S01]  /*2e00*/  FFMA.FTZ R110, R152, UR4, R104.reuse ;  /* 0x00000004986e7c23 */ /* 0x107fe20008010068 */
        /* <DEDUP_REMOVED lines=18> */
[----:B---3--:R-:W-:Y:S02]  /*2f30*/  @P6 MOV R108, R106 ;  /* 0x0000006a006c6202 */ /* 0x008fe40000000f00 */
        /* <DEDUP_REMOVED lines=42> */
.L_x_2975:
[----:B------:R-:W-:Y:S05]  /*31e0*/  BSYNC.RECONVERGENT B1 ;  /* 0x0000000000017941 */ /* 0x000fea0003800200 */
.L_x_2974:
[----:B------:R-:W-:Y:S05]  /*31f0*/  @!P5 BRA `(.L_x_2976) ;  /* 0x000000500028d947 */ /* 0x000fea0003800000 */
[----:B------:R-:W4:Y:S02]  /*3200*/  LDC.64 R106, c[0x0][0x390] ;  /* 0x0000e400ff6a7b82 */ /* 0x000f240000000a00 */
[----:B----4-:R-:W-:-:S06]  /*3210*/  IMAD.WIDE.U32 R106, R126, 0x8, R106 ;  /* 0x000000087e6a7825 */ /* 0x010fcc00078e006a */
[----:B------:R-:W4:Y:S01]  /*3220*/  LDG.E.64 R106, desc[UR14][R106.64] ;  /* 0x0000000e6a6a7981 */ /* 0x000f22000c1e1b00 */
[----:B------:R-:W-:Y:S01]  /*3230*/  LOP3.LUT P6, RZ, R129, 0xff, RZ, 0xc0, !PT ;  /* 0x000000ff81ff7812 */ /* 0x000fe200078cc0ff */
[--C-:B0123--:R-:W-:Y:S01]  /*3240*/  FFMA.FTZ R108, R127, UR4, R104.reuse ;  /* 0x000000047f6c7c23 */ /* 0x10ffe20008010068 */
[--C-:B------:R-:W-:Y:S01]  /*3250*/  FFMA.FTZ R110, R122, UR4, R104.reuse ;  /* 0x000000047a6e7c23 */ /* 0x100fe20008010068 */
[----:B------:R-:W-:Y:S01]  /*3260*/  LOP3.LUT P0, RZ, R129, 0xff00, RZ, 0xc0, !PT ;  /* 0x0000ff0081ff7812 */ /* 0x000fe2000780c0ff */
[----:B------:R-:W-:Y:S01]  /*3270*/  FFMA.FTZ R109, R131, UR4, R104 ;  /* 0x00000004836d7c23 */ /* 0x000fe20008010068 */
[----:B------:R-:W-:Y:S01]  /*3280*/  FADD.FTZ R108, R125, -R108 ;  /* 0x8000006c7d6c7221 */ /* 0x000fe20000010000 */
[----:B------:R-:W-:Y:S01]  /*3290*/  FFMA.FTZ R111, R128, UR4, R104 ;  /* 0x00000004806f7c23 */ /* 0x000fe20008010068 */
[----:B------:R-:W-:Y:S01]  /*32a0*/  FADD.FTZ R110, R123, -R110 ;  /* 0x8000006e7b6e7221 */ /* 0x000fe20000010000 */
[----:B------:R-:W-:Y:S02]  /*32b0*/  HFMA2 R167, -RZ, RZ, 0, 0 ;  /* 0x00000000ffa77431 */ /* 0x000fe400000001ff */
[----:B------:R-:W-:Y:S01]  /*32c0*/  FMUL.FTZ R108, R108, UR23 ;  /* 0x000000176c6c7c20 */ /* 0x000fe20008410000 */
[----:B------:R-:W-:Y:S01]  /*32d0*/  FADD.FTZ R111, R124, -R111 ;  /* 0x8000006f7c6f7221 */ /* 0x000fe20000010000 */
[----:B------:R-:W-:Y:S01]  /*32e0*/  FMUL.FTZ R110, R110, UR23 ;  /* 0x000000176e6e7c20 */ /* 0x000fe20008410000 */
[----:B------:R-:W-:Y:S01]  /*32f0*/  FADD.FTZ R109, R132, -R109 ;  /* 0x8000006d846d7221 */ /* 0x000fe20000010000 */
        /* <DEDUP_REMOVED lines=8> */
[----:B------:R-:W-:Y:S01]  /*3380*/  MOV R168, RZ ;  /* 0x000000ff00a87202 */ /* 0x000fe20000000f00 */
[----:B------:R-:W-:-:S02]  /*3390*/  FMUL.FTZ R172, R111, UR22 ;  /* 0x000000166fac7c20 */ /* 0x000fc40008410000 */
[----:B------:R-:W-:-:S04]  /*33a0*/  FMUL.FTZ R169, R109, UR22 ;  /* 0x000000166da97c20 */ /* 0x000fc80008410000 */
[----:B-----5:R-:W-:Y:S01]  /*33b0*/  FMUL.FTZ R109, R66, R169 ;  /* 0x000000a9426d7220 */ /* 0x020fe20000410000 */
[----:B----4-:R-:W-:-:S04]  /*33c0*/  @P6 MOV R104, R106 ;  /* 0x0000006a00686202 */ /* 0x010fc80000000f00 */
        /* <DEDUP_REMOVED lines=12> */
[----:B------:R-:W0:Y:S01]  /*3490*/  LDC.64 R110, c[0x0][0x468] ;  /* 0x00011a00ff6e7b82 */ /* 0x000e220000000a00 */
[----:B------:R-:W-:Y:S01]  /*34a0*/  LOP3.LUT P6, RZ, R129, 0xff0000, RZ, 0xc0, !PT ;  /* 0x00ff000081ff7812 */ /* 0x000fe200078cc0ff */
[----:B------:R-:W1:Y:S01]  /*34b0*/  F2F.BF16.F32 R105, R108 ;  /* 0x0000006c00697304 */ /* 0x000e620000202000 */
[----:B------:R-:W-:Y:S01]  /*34c0*/  FSEL R171, R104, RZ, P0 ;  /* 0x000000ff68ab7208 */ /* 0x000fe20000000000 */
[----:B------:R-:W-:Y:S01]  /*34d0*/  FADD.FTZ R5, R5, R168 ;  /* 0x000000a805057221 */ /* 0x000fe20000010000 */
[----:B------:R-:W-:-:S05]  /*34e0*/  FSEL R170, R109, RZ, P6 ;  /* 0x000000ff6daa7208 */ /* 0x000fca0003000000 */
[----:B------:R-:W2:Y:S01]  /*34f0*/  F2F.BF16.F32 R171, R171 ;  /* 0x000000ab00ab7304 */ /* 0x000ea20000202000 */
[----:B-1----:R-:W-:-:S07]  /*3500*/  IMAD.WIDE.U32 R104, R105, 0x10000, RZ ;  /* 0x0001000069687825 */ /* 0x002fce00078e00ff */
[----:B------:R-:W1:Y:S01]  /*3510*/  F2F.BF16.F32 R170, R170 ;  /* 0x000000aa00aa7304 */ /* 0x000e620000202000 */
[----:B--2---:R-:W-:-:S07]  /*3520*/  SHF.L.U32 R109, R171, 0x10, RZ ;  /* 0x00000010ab6d7819 */ /* 0x004fce00000006ff */
[----:B------:R-:W2:Y:S01]  /*3530*/  F2F.BF16.F32 R173, R106 ;  /* 0x0000006a00ad7304 */ /* 0x000ea20000202000 */
[----:B-1----:R-:W-:Y:S02]  /*3540*/  LOP3.LUT R109, R105, R109, R170, 0xfe, !PT ;  /* 0x0000006d696d7212 */ /* 0x002fe400078efeaa */
[----:B--2---:R-:W-:Y:S01]  /*3550*/  LOP3.LUT R108, R104, R173, RZ, 0xfc, !PT ;  /* 0x000000ad686c7212 */ /* 0x004fe200078efcff */
[----:B0-----:R-:W-:Y:S01]  /*3560*/  IMAD.WIDE.U32 R104, R126, 0x8, R110 ;  /* 0x000000087e687825 */ /* 0x001fe200078e006e */
[----:B------:R-:W-:Y:S02]  /*3570*/  @P6 MOV R110, R107 ;  /* 0x0000006b006e6202 */ /* 0x000fe40000000f00 */
[----:B------:R-:W-:Y:S01]  /*3580*/  @P0 SHF.R.U32.HI R111, RZ, 0x10, R107 ;  /* 0x00000010ff6f0819 */ /* 0x000fe2000001166b */
[----:B------:R-:W-:Y:S01]  /*3590*/  HFMA2 R107, -RZ, RZ, 0, 0 ;  /* 0x00000000ff6b7431 */ /* 0x000fe200000001ff */
[----:B------:R0:W-:Y:S01]  /*35a0*/  STG.E.64 desc[UR14][R104.64], R108 ;  /* 0x0000006c68007986 */ /* 0x0001e2000c101b0e */
[----:B------:R-:W-:-:S02]  /*35b0*/  @P6 SHF.L.U32 R110, R110, 0x10, RZ ;  /* 0x000000106e6e6819 */ /* 0x000fc400000006ff */
[----:B------:R-:W-:Y:S02]  /*35c0*/  @P0 SHF.L.U32 R106, R111, 0x10, RZ ;  /* 0x000000106f6a0819 */ /* 0x000fe400000006ff */
[----:B------:R-:W-:Y:S01]  /*35d0*/  MOV R126, RZ ;  /* 0x000000ff007e7202 */ /* 0x000fe20000000f00 */
[----:B------:R-:W-:Y:S02]  /*35e0*/  @P6 FMUL.FTZ R107, R110, R169 ;  /* 0x000000a96e6b6220 */ /* 0x000fe40000410000 */
[----:B------:R-:W-:Y:S02]  /*35f0*/  @P0 FMUL.FTZ R126, R172, R106 ;  /* 0x0000006aac7e0220 */ /* 0x000fe40000410000 */
[----:B------:R-:W-:Y:S02]  /*3600*/  FADD.FTZ R6, R6, R107 ;  /* 0x0000006b06067221 */ /* 0x000fe40000010000 */
[----:B------:R-:W-:Y:S01]  /*3610*/  FADD.FTZ R7, R7, R126 ;  /* 0x0000007e07077221 */ /* 0x000fe20000010000 */
[----:B------:R-:W-:Y:S06]  /*3620*/  BRA `(.L_x_2976) ;  /* 0x0000004c001c7947 */ /* 0x000fec0003800000 */
.L_x_2967:
[----:B------:R-:W-:Y:S04]  /*3630*/  BSSY.RECONVERGENT B1, `(.L_x_2977) ;  /* 0x000004f000017945 */ /* 0x000fe80003800200 */
[----:B------:R-:W-:Y:S05]  /*3640*/  @!P1 BRA `(.L_x_2978) ;  /* 0x0000000400349947 */ /* 0x000fea0003800000 */
[----:B------:R-:W0:Y:S02]  /*3650*/  LDC.64 R106, c[0x0][0x390] ;  /* 0x0000e400ff6a7b82 */ /* 0x000e240000000a00 */
[----:B0-----:R-:W-:-:S06]  /*3660*/  IMAD.WIDE.U32 R106, R126, 0x8, R106 ;  /* 0x000000087e6a7825 */ /* 0x001fcc00078e006a */
[----:B------:R-:W2:Y:S01]  /*3670*/  LDG.E.64 R106, desc[UR14][R106.64] ;  /* 0x0000000e6a6a7981 */ /* 0x000ea2000c1e1b00 */
[--C-:B------:R-:W-:Y:S01]  /*3680*/  FFMA.FTZ R105, R3, UR4, R104.reuse ;  /* 0x0000000403697c23 */ /* 0x100fe20008010068 */
[----:B------:R-:W-:Y:S01]  /*3690*/  LOP3.LUT P6, RZ, R158, 0xff, RZ, 0xc0, !PT ;  /* 0x000000ff9eff7812 */ /* 0x000fe200078cc0ff */
[--C-:B------:R-:W-:Y:S01]  /*36a0*/  FFMA.FTZ R108, R160, UR4, R104.reuse ;  /* 0x00000004a06c7c23 */ /* 0x100fe20008010068 */
[----:B------:R-:W-:Y:S01]  /*36b0*/  FFMA.FTZ R167, R161, UR4, R104 ;  /* 0x00000004a1a77c23 */ /* 0x000fe20008010068 */
[----:B------:R-:W-:Y:S01]  /*36c0*/  FADD.FTZ R105, R162, -R105 ;  /* 0x80000069a2697221 */ /* 0x000fe20000010000 */
[----:B------:R-:W-:Y:S01]  /*36d0*/  LOP3.LUT P0, RZ, R158, 0xff00, RZ, 0xc0, !PT ;  /* 0x0000ff009eff7812 */ /* 0x000fe2000780c0ff */
[----:B------:R-:W-:Y:S01]  /*36e0*/  FADD.FTZ R108, R163, -R108 ;  /* 0x8000006ca36c7221 */ /* 0x000fe20000010000 */
[----:B------:R-:W-:Y:S01]  /*36f0*/  FADD.FTZ R167, R164, -R167 ;  /* 0x800000a7a4a77221 */ /* 0x000fe20000010000 */
[----:B------:R-:W-:Y:S01]  /*3700*/  FMUL.FTZ R109, R105, UR23 ;  /* 0x00000017696d7c20 */ /* 0x000fe20008410000 */
[----:B------:R-:W-:Y:S01]  /*3710*/  FFMA.FTZ R170, R166, UR4, R104 ;  /* 0x00000004a6aa7c23 */ /* 0x000fe20008010068 */
[----:B------:R-:W-:Y:S01]  /*3720*/  FMUL.FTZ R111, R108, UR23 ;  /* 0x000000176c6f7c20 */ /* 0x000fe20008410000 */
[----:B------:R-:W-:Y:S01]  /*3730*/  FMUL.FTZ R169, R167, UR23 ;  /* 0x00000017a7a97c20 */ /* 0x000fe20008410000 */
[----:B------:R-:W-:Y:S01]  /*3740*/  FMUL.FTZ R110, R109, UR12 ;  /* 0x0000000c6d6e7c20 */ /* 0x000fe20008410000 */
[----:B------:R0:W-:Y:S01]  /*3750*/  F2F.BF16.F32 R175, R109 ;  /* 0x0000006d00af7304 */ /* 0x0001e20000202000 */
[----:B------:R-:W-:Y:S01]  /*3760*/  FADD.FTZ R170, R165, -R170 ;  /* 0x800000aaa5aa7221 */ /* 0x000fe20000010000 */
[----:B------:R-:W-:Y:S01]  /*3770*/  FMUL.FTZ R167, R111, UR12 ;  /* 0x0000000c6fa77c20 */ /* 0x000fe20008410000 */
[----:B------:R-:W-:-:S02]  /*3780*/  HFMA2 R105, -RZ, RZ, 0, 0 ;  /* 0x00000000ff697431 */ /* 0x000fc400000001ff */
[----:B------:R-:W-:-:S03]  /*3790*/  HFMA2 R172, -RZ, RZ, 0, 0 ;  /* 0x00000000ffac7431 */ /* 0x000fc600000001ff */
[----:B------:R1:W-:Y:S01]  /*37a0*/  F2F.BF16.F32 R168, R111 ;  /* 0x0000006f00a87304 */ /* 0x0003e20000202000 */
[----:B0-----:R-:W-:-:S04]  /*37b0*/  FMUL.FTZ R109, R110, UR22 ;  /* 0x000000166e6d7c20 */ /* 0x001fc80008410000 */
[----:B-----5:R-:W-:-:S03]  /*37c0*/  FMUL.FTZ R110, R96, R109 ;  /* 0x0000006d606e7220 */ /* 0x020fc60000410000 */
[----:B------:R0:W-:Y:S01]  /*37d0*/  F2F.BF16.F32 R174, R169 ;  /* 0x000000a900ae7304 */ /* 0x0001e20000202000 */
[----:B-1----:R-:W-:Y:S01]  /*37e0*/  FMUL.FTZ R111, R170, UR23 ;  /* 0x00000017aa6f7c20 */ /* 0x002fe20008410000 */
[----:B------:R-:W-:Y:S01]  /*37f0*/  FSEL R176, R110, RZ, P6 ;  /* 0x000000ff6eb07208 */ /* 0x000fe20003000000 */
[----:B------:R-:W-:-:S04]  /*3800*/  FMUL.FTZ R110, R169, UR12 ;  /* 0x0000000ca96e7c20 */ /* 0x000fc80008410000 */
[----:B------:R-:W-:Y:S01]  /*3810*/  FMUL.FTZ R178, R110, UR22 ;  /* 0x000000166eb27c20 */ /* 0x000fe20008410000 */
[----:B------:R-:W-:Y:S01]  /*3820*/  FMUL.FTZ R110, R111, UR12 ;  /* 0x0000000c6f6e7c20 */ /* 0x000fe20008410000 */
[----:B------:R-:W-:Y:S03]  /*3830*/  F2F.BF16.F32 R177, R176 ;  /* 0x000000b000b17304 */ /* 0x000fe60000202000 */
[----:B------:R-:W-:Y:S01]  /*3840*/  FMUL.FTZ R180, R110, UR22 ;  /* 0x000000166eb47c20 */ /* 0x000fe20008410000 */
[----:B--2---:R-:W-:Y:S02]  /*3850*/  @P6 MOV R108, R106 ;  /* 0x0000006a006c6202 */ /* 0x004fe40000000f00 */
[----:B------:R-:W-:Y:S02]  /*3860*/  @P0 SHF.R.U64 R106, R106, 0x10, R107 ;  /* 0x000000106a6a0819 */ /* 0x000fe4000000126b */
[----:B------:R-:W-:-:S02]  /*3870*/  @P6 SHF.L.U32 R108, R108, 0x10, RZ ;  /* 0x000000106c6c6819 */ /* 0x000fc400000006ff */
[----:B------:R-:W-:-:S03]  /*3880*/  @P0 SHF.L.U32 R106, R106, 0x10, RZ ;  /* 0x000000106a6a0819 */ /* 0x000fc600000006ff */
[----:B------:R-:W-:Y:S01]  /*3890*/  @P6 FMUL.FTZ R105, R109, R108 ;  /* 0x0000006c6d696220 */ /* 0x000fe20000410000 */
[----:B------:R-:W-:Y:S01]  /*38a0*/  FMUL.FTZ R108, R167, UR22 ;  /* 0x00000016a76c7c20 */ /* 0x000fe20008410000 */
[----:B------:R-:W-:Y:S01]  /*38b0*/  LOP3.LUT P6, RZ, R158, 0xff0000, RZ, 0xc0, !PT ;  /* 0x00ff00009eff7812 */ /* 0x000fe200078cc0ff */
[----:B------:R1:W2:Y:S01]  /*38c0*/  F2F.BF16.F32 R167, R111 ;  /* 0x0000006f00a77304 */ /* 0x0002a20000202000 */
[----:B------:R-:W-:Y:S01]  /*38d0*/  FADD.FTZ R20, R20, R105 ;  /* 0x0000006914147221 */ /* 0x000fe20000010000 */
[----:B------:R-:W-:Y:S01]  /*38e0*/  FMUL.FTZ R109, R97, R108 ;  /* 0x0000006c616d7220 */ /* 0x000fe20000410000 */
[----:B------:R-:W-:Y:S01]  /*38f0*/  @P0 FMUL.FTZ R172, R108, R106 ;  /* 0x0000006a6cac0220 */ /* 0x000fe20000410000 */
[----:B------:R-:W-:-:S03]  /*3900*/  FMUL.FTZ R106, R99, R180 ;  /* 0x000000b4636a7220 */ /* 0x000fc60000410000 */
[----:B0-----:R-:W-:Y:S01]  /*3910*/  FSEL R169, R109, RZ, P0 ;  /* 0x000000ff6da97208 */ /* 0x001fe20000000000 */
[----:B------:R-:W-:Y:S01]  /*3920*/  FMUL.FTZ R109, R98, R178 ;  /* 0x000000b2626d7220 */ /* 0x000fe20000410000 */
[----:B------:R-:W-:Y:S01]  /*3930*/  ISETP.GE.U32.AND P0, PT, R158, 0x1000000, PT ;  /* 0x010000009e00780c */ /* 0x000fe20003f06070 */
[----:B-1----:R-:W0:Y:S01]  /*3940*/  LDC.64 R110, c[0x0][0x478] ;  /* 0x00011e00ff6e7b82 */ /* 0x002e220000000a00 */
[----:B------:R1:W3:Y:S01]  /*3950*/  F2F.BF16.F32 R170, R169 ;  /* 0x000000a900aa7304 */ /* 0x0002e20000202000 */
[----:B------:R-:W-:Y:S01]  /*3960*/  FADD.FTZ R21, R21, R172 ;  /* 0x000000ac15157221 */ /* 0x000fe20000010000 */
[----:B------:R-:W-:Y:S02]  /*3970*/  FSEL R179, R109, RZ, P6 ;  /* 0x000000ff6db37208 */ /* 0x000fe40003000000 */
[----:B------:R-:W-:Y:S02]  /*3980*/  FSEL R106, R106, RZ, P0 ;  /* 0x000000ff6a6a7208 */ /* 0x000fe40000000000 */
[----:B--2---:R-:W-:Y:S01]  /*3990*/  SHF.L.U32 R167, R167, 0x10, RZ ;  /* 0x00000010a7a77819 */ /* 0x004fe200000006ff */
[----:B------:R-:W2:Y:S01]  /*39a0*/  LDC.64 R108, c[0x0][0x468] ;  /* 0x00011a00ff6c7b82 */ /* 0x000ea20000000a00 */
[----:B------:R-:W-:Y:S01]  /*39b0*/  F2F.BF16.F32 R179, R179 ;  /* 0x000000b300b37304 */ /* 0x000fe20000202000 */
[----:B-1----:R-:W-:-:S05]  /*39c0*/  IMAD.WIDE.U32 R168, R168, 0x10000, RZ ;  /* 0x00010000a8a87825 */ /* 0x002fca00078e00ff */
[----:B------:R-:W-:Y:S01]  /*39d0*/  LOP3.LUT R169, R169, R167, R174, 0xfe, !PT ;  /* 0x000000a7a9a97212 */ /* 0x000fe200078efeae */
[----:B---3--:R-:W-:Y:S01]  /*39e0*/  IMAD.WIDE.U32 R170, R170, 0x10000, RZ ;  /* 0x00010000aaaa7825 */ /* 0x008fe200078e00ff */
[----:B------:R-:W1:Y:S01]  /*39f0*/  F2F.BF16.F32 R106, R106 ;  /* 0x0000006a006a7304 */ /* 0x000e620000202000 */
[----:B------:R-:W-:Y:S02]  /*3a00*/  LOP3.LUT R168, R168, R175, RZ, 0xfc, !PT ;  /* 0x000000afa8a87212 */ /* 0x000fe400078efcff */
[----:B------:R-:W-:Y:S02]  /*3a10*/  @P6 MOV R167, R107 ;  /* 0x0000006b00a76202 */ /* 0x000fe40000000f00 */
[----:B------:R-:W-:Y:S01]  /*3a20*/  LOP3.LUT R170, R170, R177, RZ, 0xfc, !PT ;  /* 0x000000b1aaaa7212 */ /* 0x000fe200078efcff */
[----:B0-----:R-:W-:Y:S01]  /*3a30*/  IMAD.WIDE.U32 R110, R126, 0x8, R110 ;  /* 0x000000087e6e7825 */ /* 0x001fe200078e006e */
[----:B------:R-:W-:-:S04]  /*3a40*/  @P6 SHF.L.U32 R167, R167, 0x10, RZ ;  /* 0x00000010a7a76819 */ /* 0x000fc800000006ff */
[----:B------:R0:W-:Y:S01]  /*3a50*/  STG.E.64 desc[UR14][R110.64], R168 ;  /* 0x000000a86e007986 */ /* 0x0001e2000c101b0e */
[----:B-1----:R-:W-:Y:S01]  /*3a60*/  SHF.L.U32 R173, R106, 0x10, RZ ;  /* 0x000000106aad7819 */ /* 0x002fe200000006ff */
[C---:B--2---:R-:W-:Y:S01]  /*3a70*/  IMAD.WIDE.U32 R108, R126.reuse, 0x8, R108 ;  /* 0x000000087e6c7825 */ /* 0x044fe200078e006c */
[----:B------:R-:W-:Y:S02]  /*3a80*/  IADD3 R126, PT, PT, R126, 0x80, RZ ;  /* 0x000000807e7e7810 */ /* 0x000fe40007ffe0ff */
[----:B------:R-:W-:Y:S02]  /*3a90*/  LOP3.LUT R171, R171, R173, R179, 0xfe, !PT ;  /* 0x000000adabab7212 */ /* 0x000fe400078efeb3 */
[----:B------:R-:W-:Y:S02]  /*3aa0*/  @P0 SHF.R.U32.HI R173, RZ, 0x10, R107 ;  /* 0x00000010ffad0819 */ /* 0x000fe4000001166b */
[----:B------:R-:W-:Y:S01]  /*3ab0*/  CS2R R106, SRZ ;  /* 0x00000000006a7805 */ /* 0x000fe2000001ff00 */
[----:B------:R0:W-:Y:S01]  /*3ac0*/  STG.E.64 desc[UR14][R108.64], R170 ;  /* 0x000000aa6c007986 */ /* 0x0001e2000c101b0e */
[----:B------:R-:W-:Y:S01]  /*3ad0*/  @P0 SHF.L.U32 R173, R173, 0x10, RZ ;  /* 0x00000010adad0819 */ /* 0x000fe200000006ff */
[----:B------:R-:W-:-:S04]  /*3ae0*/  @P6 FMUL.FTZ R107, R178, R167 ;  /* 0x000000a7b26b6220 */ /* 0x000fc80000410000 */
[----:B------:R-:W-:Y:S01]  /*3af0*/  @P0 FMUL.FTZ R106, R180, R173 ;  /* 0x000000adb46a0220 */ /* 0x000fe20000410000 */
[----:B------:R-:W-:-:S03]  /*3b00*/  FADD.FTZ R22, R22, R107 ;  /* 0x0000006b16167221 */ /* 0x000fc60000010000 */
[----:B------:R-:W-:-:S07]  /*3b10*/  FADD.FTZ R23, R23, R106 ;  /* 0x0000006a17177221 */ /* 0x000fce0000010000 */
.L_x_2978:
[----:B------:R-:W-:Y:S05]  /*3b20*/  BSYNC.RECONVERGENT B1 ;  /* 0x0000000000017941 */ /* 0x000fea0003800200 */
.L_x_2977:
[----:B------:R-:W-:Y:S04]  /*3b30*/  BSSY.RECONVERGENT B1, `(.L_x_2979) ;  /* 0x000004f000017945 */ /* 0x000fe80003800200 */
[----:B------:R-:W-:Y:S05]  /*3b40*/  @!P2 BRA `(.L_x_2980) ;  /* 0x000000040034a947 */ /* 0x000fea0003800000 */
[----:B------:R-:W1:Y:S02]  /*3b50*/  LDC.64 R106, c[0x0][0x390] ;  /* 0x0000e400ff6a7b82 */ /* 0x000e640000000a00 */
[----:B-1----:R-:W-:-:S06]  /*3b60*/  IMAD.WIDE.U32 R106, R126, 0x8, R106 ;  /* 0x000000087e6a7825 */ /* 0x002fcc00078e006a */
[----:B------:R-:W2:Y:S01]  /*3b70*/  LDG.E.64 R106, desc[UR14][R106.64] ;  /* 0x0000000e6a6a7981 */ /* 0x000ea2000c1e1b00 */
[--C-:B------:R-:W-:Y:S01]  /*3b80*/  FFMA.FTZ R105, R135, UR4, R104.reuse ;  /* 0x0000000487697c23 */ /* 0x100fe20008010068 */
[----:B------:R-:W-:Y:S01]  /*3b90*/  LOP3.LUT P6, RZ, R133, 0xff, RZ, 0xc0, !PT ;  /* 0x000000ff85ff7812 */ /* 0x000fe200078cc0ff */
[--C-:B0-----:R-:W-:Y:S01]  /*3ba0*/  FFMA.FTZ R108, R134, UR4, R104.reuse ;  /* 0x00000004866c7c23 */ /* 0x101fe20008010068 */
        /* <DEDUP_REMOVED lines=14> */
[----:B------:R-:W-:Y:S01]  /*3c90*/  FMUL.FTZ R171, R171, UR23 ;  /* 0x00000017abab7c20 */ /* 0x000fe20008410000 */
[----:B------:R-:W-:Y:S02]  /*3ca0*/  HFMA2 R172, -RZ, RZ, 0, 0 ;  /* 0x00000000ffac7431 */ /* 0x000fe400000001ff */
[----:B------:R-:W-:Y:S01]  /*3cb0*/  F2F.BF16.F32 R174, R169 ;  /* 0x000000a900ae7304 */ /* 0x000fe20000202000 */
[----:B0-----:R-:W-:-:S04]  /*3cc0*/  FMUL.FTZ R109, R110, UR22 ;  /* 0x000000166e6d7c20 */ /* 0x001fc80008410000 */
[----:B-----5:R-:W-:-:S03]  /*3cd0*/  FMUL.FTZ R110, R88, R109 ;  /* 0x0000006d586e7220 */ /* 0x020fc60000410000 */
[----:B------:R0:W-:Y:S02]  /*3ce0*/  F2F.BF16.F32 R168, R111 ;  /* 0x0000006f00a87304 */ /* 0x0001e40000202000 */
[----:B------:R-:W-:Y:S01]  /*3cf0*/  FSEL R176, R110, RZ, P6 ;  /* 0x000000ff6eb07208 */ /* 0x000fe20003000000 */
[----:B------:R-:W-:-:S04]  /*3d00*/  FMUL.FTZ R110, R169, UR12 ;  /* 0x0000000ca96e7c20 */ /* 0x000fc80008410000 */
[----:B------:R-:W-:Y:S01]  /*3d10*/  FMUL.FTZ R178, R110, UR22 ;  /* 0x000000166eb27c20 */ /* 0x000fe20008410000 */
[----:B------:R-:W-:Y:S01]  /*3d20*/  FMUL.FTZ R110, R171, UR12 ;  /* 0x0000000cab6e7c20 */ /* 0x000fe20008410000 */
[----:B------:R-:W-:Y:S03]  /*3d30*/  F2F.BF16.F32 R177, R176 ;  /* 0x000000b000b17304 */ /* 0x000fe60000202000 */
[----:B------:R-:W-:Y:S02]  /*3d40*/  FMUL.FTZ R180, R110, UR22 ;  /* 0x000000166eb47c20 */ /* 0x000fe40008410000 */
[----:B0-----:R-:W0:Y:S02]  /*3d50*/  LDC.64 R110, c[0x0][0x478] ;  /* 0x00011e00ff6e7b82 */ /* 0x001e240000000a00 */
[----:B0-----:R-:W-:Y:S01]  /*3d60*/  IMAD.WIDE.U32 R110, R126, 0x8, R110 ;  /* 0x000000087e6e7825 */ /* 0x001fe200078e006e */
[----:B--2---:R-:W-:-:S02]  /*3d70*/  @P6 MOV R108, R106 ;  /* 0x0000006a006c6202 */ /* 0x004fc40000000f00 */
[----:B------:R-:W-:Y:S02]  /*3d80*/  @P0 SHF.R.U64 R106, R106, 0x10, R107 ;  /* 0x000000106a6a0819 */ /* 0x000fe4000000126b */
[----:B------:R-:W-:Y:S02]  /*3d90*/  @P6 SHF.L.U32 R108, R108, 0x10, RZ ;  /* 0x000000106c6c6819 */ /* 0x000fe400000006ff */
[----:B------:R-:W-:-:S03]  /*3da0*/  @P0 SHF.L.U32 R106, R106, 0x10, RZ ;  /* 0x000000106a6a0819 */ /* 0x000fc600000006ff */
[----:B------:R-:W-:Y:S01]  /*3db0*/  @P6 FMUL.FTZ R105, R109, R108 ;  /* 0x0000006c6d696220 */ /* 0x000fe20000410000 */
[----:B------:R-:W-:Y:S01]  /*3dc0*/  FMUL.FTZ R108, R167, UR22 ;  /* 0x00000016a76c7c20 */ /* 0x000fe20008410000 */
[----:B------:R-:W-:Y:S01]  /*3dd0*/  LOP3.LUT P6, RZ, R133, 0xff0000, RZ, 0xc0, !PT ;  /* 0x00ff000085ff7812 */ /* 0x000fe200078cc0ff */
[----:B------:R-:W0:Y:S01]  /*3de0*/  F2F.BF16.F32 R167, R171 ;  /* 0x000000ab00a77304 */ /* 0x000e220000202000 */
[----:B------:R-:W-:Y:S01]  /*3df0*/  FADD.FTZ R16, R16, R105 ;  /* 0x0000006910107221 */ /* 0x000fe20000010000 */
[----:B------:R-:W-:Y:S01]  /*3e00*/  FMUL.FTZ R109, R89, R108 ;  /* 0x0000006c596d7220 */ /* 0x000fe20000410000 */
[----:B------:R-:W-:Y:S01]  /*3e10*/  @P0 FMUL.FTZ R172, R108, R106 ;  /* 0x0000006a6cac0220 */ /* 0x000fe20000410000 */
[----:B------:R-:W-:-:S03]  /*3e20*/  FMUL.FTZ R106, R91, R180 ;  /* 0x000000b45b6a7220 */ /* 0x000fc60000410000 */
[----:B------:R-:W-:Y:S01]  /*3e30*/  FSEL R169, R109, RZ, P0 ;  /* 0x000000ff6da97208 */ /* 0x000fe20000000000 */
[----:B------:R-:W-:Y:S01]  /*3e40*/  FMUL.FTZ R109, R90, R178 ;  /* 0x000000b25a6d7220 */ /* 0x000fe20000410000 */
[----:B------:R-:W-:Y:S01]  /*3e50*/  ISETP.GE.U32.AND P0, PT, R133, 0x1000000, PT ;  /* 0x010000008500780c */ /* 0x000fe20003f06070 */
[----:B------:R-:W-:Y:S01]  /*3e60*/  FADD.FTZ R17, R17, R172 ;  /* 0x000000ac11117221 */ /* 0x000fe20000010000 */
[----:B------:R1:W2:Y:S02]  /*3e70*/  F2F.BF16.F32 R170, R169 ;  /* 0x000000a900aa7304 */ /* 0x0002a40000202000 */
[----:B------:R-:W-:Y:S02]  /*3e80*/  FSEL R179, R109, RZ, P6 ;  /* 0x000000ff6db37208 */ /* 0x000fe40003000000 */
[----:B------:R-:W-:Y:S01]  /*3e90*/  FSEL R106, R106, RZ, P0 ;  /* 0x000000ff6a6a7208 */ /* 0x000fe20000000000 */
[----:B------:R-:W3:Y:S01]  /*3ea0*/  LDC.64 R108, c[0x0][0x468] ;  /* 0x00011a00ff6c7b82 */ /* 0x000ee20000000a00 */
[----:B0-----:R-:W-:-:S02]  /*3eb0*/  SHF.L.U32 R167, R167, 0x10, RZ ;  /* 0x00000010a7a77819 */ /* 0x001fc400000006ff */
[----:B------:R-:W-:Y:S01]  /*3ec0*/  F2F.BF16.F32 R179, R179 ;  /* 0x000000b300b37304 */ /* 0x000fe20000202000 */
[----:B-1----:R-:W-:-:S05]  /*3ed0*/  IMAD.WIDE.U32 R168, R168, 0x10000, RZ ;  /* 0x00010000a8a87825 */ /* 0x002fca00078e00ff */
[----:B------:R-:W-:Y:S01]  /*3ee0*/  LOP3.LUT R169, R169, R167, R174, 0xfe, !PT ;  /* 0x000000a7a9a97212 */ /* 0x000fe200078efeae */
[----:B--2---:R-:W-:Y:S01]  /*3ef0*/  IMAD.WIDE.U32 R170, R170, 0x10000, RZ ;  /* 0x00010000aaaa7825 */ /* 0x004fe200078e00ff */
[----:B------:R-:W0:Y:S01]  /*3f00*/  F2F.BF16.F32 R106, R106 ;  /* 0x0000006a006a7304 */ /* 0x000e220000202000 */
[----:B------:R-:W-:Y:S02]  /*3f10*/  LOP3.LUT R168, R168, R175, RZ, 0xfc, !PT ;  /* 0x000000afa8a87212 */ /* 0x000fe400078efcff */
[----:B------:R-:W-:Y:S02]  /*3f20*/  @P6 MOV R167, R107 ;  /* 0x0000006b00a76202 */ /* 0x000fe40000000f00 */
[----:B------:R-:W-:Y:S01]  /*3f30*/  LOP3.LUT R170, R170, R177, RZ, 0xfc, !PT ;  /* 0x000000b1aaaa7212 */ /* 0x000fe200078efcff */
[----:B------:R1:W-:Y:S01]  /*3f40*/  STG.E.64 desc[UR14][R110.64], R168 ;  /* 0x000000a86e007986 */ /* 0x0003e2000c101b0e */
[----:B------:R-:W-:Y:S01]  /*3f50*/  @P6 SHF.L.U32 R167, R167, 0x10, RZ ;  /* 0x00000010a7a76819 */ /* 0x000fe200000006ff */
[C---:B---3--:R-:W-:Y:S01]  /*3f60*/  IMAD.WIDE.U32 R108, R126.reuse, 0x8, R108 ;  /* 0x000000087e6c7825 */ /* 0x048fe200078e006c */
[----:B------:R-:W-:-:S02]  /*3f70*/  IADD3 R126, PT, PT, R126, 0x80, RZ ;  /* 0x000000807e7e7810 */ /* 0x000fc40007ffe0ff */
[----:B0-----:R-:W-:-:S04]  /*3f80*/  SHF.L.U32 R173, R106, 0x10, RZ ;  /* 0x000000106aad7819 */ /* 0x001fc800000006ff */
        /* <DEDUP_REMOVED lines=9> */
.L_x_2980:
[----:B------:R-:W-:Y:S05]  /*4020*/  BSYNC.RECONVERGENT B1 ;  /* 0x0000000000017941 */ /* 0x000fea0003800200 */
.L_x_2979:
[----:B------:R-:W-:Y:S04]  /*4030*/  BSSY.RECONVERGENT B1, `(.L_x_2981) ;  /* 0x000004f000017945 */ /* 0x000fe80003800200 */
[----:B------:R-:W-:Y:S05]  /*4040*/  @!P3 BRA `(.L_x_2982) ;  /* 0x000000040034b947 */ /* 0x000fea0003800000 */
[----:B------:R-:W2:Y:S02]  /*4050*/  LDC.64 R106, c[0x0][0x390] ;  /* 0x0000e400ff6a7b82 */ /* 0x000ea40000000a00 */
[----:B--2---:R-:W-:-:S06]  /*4060*/  IMAD.WIDE.U32 R106, R126, 0x8, R106 ;  /* 0x000000087e6a7825 */ /* 0x004fcc00078e006a */
[----:B------:R-:W2:Y:S01]  /*4070*/  LDG.E.64 R106, desc[UR14][R106.64] ;  /* 0x0000000e6a6a7981 */ /* 0x000ea2000c1e1b00 */
[--C-:B------:R-:W-:Y:S01]  /*4080*/  FFMA.FTZ R105, R143, UR4, R104.reuse ;  /* 0x000000048f697c23 */ /* 0x100fe20008010068 */
[----:B------:R-:W-:Y:S01]  /*4090*/  LOP3.LUT P6, RZ, R141, 0xff, RZ, 0xc0, !PT ;  /* 0x000000ff8dff7812 */ /* 0x000fe200078cc0ff */
[--C-:B01----:R-:W-:Y:S01]  /*40a0*/  FFMA.FTZ R108, R144, UR4, R104.reuse ;  /* 0x00000004906c7c23 */ /* 0x103fe20008010068 */
        /* <DEDUP_REMOVED lines=71> */
.L_x_2982:
[----:B------:R-:W-:Y:S05]  /*4520*/  BSYNC.RECONVERGENT B1 ;  /* 0x0000000000017941 */ /* 0x000fea0003800200 */
.L_x_2981:
[----:B------:R-:W-:Y:S04]  /*4530*/  BSSY.RECONVERGENT B1, `(.L_x_2983) ;  /* 0x000004f000017945 */ /* 0x000fe80003800200 */
[----:B------:R-:W-:Y:S05]  /*4540*/  @!P4 BRA `(.L_x_2984) ;  /* 0x000000040034c947 */ /* 0x000fea0003800000 */
[----:B------:R-:W2:Y:S02]  /*4550*/  LDC.64 R106, c[0x0][0x390] ;  /* 0x0000e400ff6a7b82 */ /* 0x000ea40000000a00 */
[----:B--2---:R-:W-:-:S06]  /*4560*/  IMAD.WIDE.U32 R106, R126, 0x8, R106 ;  /* 0x000000087e6a7825 */ /* 0x004fcc00078e006a */
[----:B------:R-:W2:Y:S01]  /*4570*/  LDG.E.64 R106, desc[UR14][R106.64] ;  /* 0x0000000e6a6a7981 */ /* 0x000ea2000c1e1b00 */
[--C-:B------:R-:W-:Y:S01]  /*4580*/  FFMA.FTZ R105, R153, UR4, R104.reuse ;  /* 0x0000000499697c23 */ /* 0x100fe20008010068 */
[----:B------:R-:W-:Y:S01]  /*4590*/  LOP3.LUT P6, RZ, R151, 0xff, RZ, 0xc0, !PT ;  /* 0x000000ff97ff7812 */ /* 0x000fe200078cc0ff */
[--C-:B01-3--:R-:W-:Y:S01]  /*45a0*/  FFMA.FTZ R108, R152, UR4, R104.reuse ;  /* 0x00000004986c7c23 */ /* 0x10bfe20008010068 */
        /* <DEDUP_REMOVED lines=71> */
.L_x_2984:
[----:B------:R-:W-:Y:S05]  /*4a20*/  BSYNC.RECONVERGENT B1 ;  /* 0x0000000000017941 */ /* 0x000fea0003800200 */
.L_x_2983:
[----:B------:R-:W-:Y:S05]  /*4a30*/  @!P5 BRA `(.L_x_2976) ;  /* 0x000000380018d947 */ /* 0x000fea0003800000 */
[----:B------:R-:W2:Y:S02]  /*4a40*/  LDC.64 R106, c[0x0][0x390] ;  /* 0x0000e400ff6a7b82 */ /* 0x000ea40000000a00 */
[----:B--2---:R-:W-:-:S06]  /*4a50*/  IMAD.WIDE.U32 R106, R126, 0x8, R106 ;  /* 0x000000087e6a7825 */ /* 0x004fcc00078e006a */
[----:B------:R-:W2:Y:S01]  /*4a60*/  LDG.E.64 R106, desc[UR14][R106.64] ;  /* 0x0000000e6a6a7981 */ /* 0x000ea2000c1e1b00 */
[--C-:B------:R-:W-:Y:S01]  /*4a70*/  FFMA.FTZ R105, R128, UR4, R104.reuse ;  /* 0x0000000480697c23 */ /* 0x100fe20008010068 */
[----:B------:R-:W-:Y:S01]  /*4a80*/  ISETP.GE.U32.AND P0, PT, R129, 0x1000000, PT ;  /* 0x010000008100780c */ /* 0x000fe20003f06070 */
[--C-:B01-34-:R-:W-:Y:S01]  /*4a90*/  FFMA.FTZ R108, R127, UR4, R104.reuse ;  /* 0x000000047f6c7c23 */ /* 0x11bfe20008010068 */
        /* <DEDUP_REMOVED lines=8> */
[----:B------:R-:W-:-:S02]  /*4b20*/  HFMA2 R170, -RZ, RZ, 0, 0 ;  /* 0x00000000ffaa7431 */ /* 0x000fc400000001ff */
[----:B------:R-:W-:Y:S01]  /*4b30*/  FMUL.FTZ R111, R109, UR12 ;  /* 0x0000000c6d6f7c20 */ /* 0x000fe20008410000 */
[----:B------:R0:W1:Y:S03]  /*4b40*/  F2F.BF16.F32 R173, R109 ;  /* 0x0000006d00ad7304 */ /* 0x0000660000202000 */
[----:B------:R-:W-:-:S05]  /*4b50*/  FMUL.FTZ R167, R111, UR22 ;  /* 0x000000166fa77c20 */ /* 0x000fca0008410000 */
[----:B------:R3:W-:Y:S01]  /*4b60*/  F2F.BF16.F32 R175, R108 ;  /* 0x0000006c00af7304 */ /* 0x0007e20000202000 */
[----:B0-----:R-:W-:Y:S01]  /*4b70*/  FMUL.FTZ R109, R110, UR23 ;  /* 0x000000176e6d7c20 */ /* 0x001fe20008410000 */
[----:B------:R-:W-:Y:S01]  /*4b80*/  FADD.FTZ R110, R132, -R105 ;  /* 0x80000069846e7221 */ /* 0x000fe20000010000 */
[----:B-----5:R-:W-:Y:S02]  /*4b90*/  FMUL.FTZ R105, R67, R167 ;  /* 0x000000a743697220 */ /* 0x020fe40000410000 */
[----:B------:R-:W-:Y:S01]  /*4ba0*/  FMUL.FTZ R168, R109, UR12 ;  /* 0x0000000c6da87c20 */ /* 0x000fe20008410000 */
[----:B------:R-:W-:Y:S01]  /*4bb0*/  FMUL.FTZ R169, R110, UR23 ;  /* 0x000000176ea97c20 */ /* 0x000fe20008410000 */
[----:B-1----:R-:W-:Y:S01]  /*4bc0*/  SHF.L.U32 R173, R173, 0x10, RZ ;  /* 0x00000010adad7819 */ /* 0x002fe200000006ff */
[----:B------:R0:W1:Y:S01]  /*4bd0*/  F2F.BF16.F32 R111, R109 ;  /* 0x0000006d006f7304 */ /* 0x0000620000202000 */
[----:B---3--:R-:W-:Y:S01]  /*4be0*/  FMUL.FTZ R108, R108, UR12 ;  /* 0x0000000c6c6c7c20 */ /* 0x008fe20008410000 */
[----:B------:R-:W-:Y:S01]  /*4bf0*/  FSEL R110, R105, RZ, P0 ;  /* 0x000000ff696e7208 */ /* 0x000fe20000000000 */
[----:B------:R-:W-:Y:S01]  /*4c00*/  FMUL.FTZ R176, R168, UR22 ;  /* 0x00000016a8b07c20 */ /* 0x000fe20008410000 */
[----:B------:R-:W-:Y:S01]  /*4c10*/  FMUL.FTZ R168, R169, UR12 ;  /* 0x0000000ca9a87c20 */ /* 0x000fe20008410000 */
[----:B------:R-:W-:-:S03]  /*4c20*/  FMUL.FTZ R105, R108, UR22 ;  /* 0x000000166c697c20 */ /* 0x000fc60008410000 */
[----:B------:R-:W-:Y:S01]  /*4c30*/  FMUL.FTZ R179, R168, UR22 ;  /* 0x00000016a8b37c20 */ /* 0x000fe20008410000 */
[----:B------:R-:W-:Y:S01]  /*4c40*/  FMUL.FTZ R108, R64, R105 ;  /* 0x00000069406c7220 */ /* 0x000fe20000410000 */
[----:B0-----:R-:W-:Y:S01]  /*4c50*/  FMUL.FTZ R109, R65, R176 ;  /* 0x000000b0416d7220 */ /* 0x001fe20000410000 */
[----:B------:R0:W3:Y:S03]  /*4c60*/  F2F.BF16.F32 R172, R169 ;  /* 0x000000a900ac7304 */ /* 0x0000e60000202000 */
[----:B------:R-:W-:-:S05]  /*4c70*/  FSEL R174, R108, RZ, P6 ;  /* 0x000000ff6cae7208 */ /* 0x000fca0003000000 */
[----:B------:R1:W4:Y:S01]  /*4c80*/  F2F.BF16.F32 R171, R110 ;  /* 0x0000006e00ab7304 */ /* 0x0003220000202000 */
[----:B0-----:R-:W-:-:S07]  /*4c90*/  FMUL.FTZ R169, R66, R179 ;  /* 0x000000b342a97220 */ /* 0x001fce0000410000 */
[----:B------:R-:W-:Y:S01]  /*4ca0*/  F2F.BF16.F32 R177, R174 ;  /* 0x000000ae00b17304 */ /* 0x000fe20000202000 */
[----:B-1----:R-:W-:-:S05]  /*4cb0*/  IMAD.WIDE.U32 R110, R111, 0x10000, RZ ;  /* 0x000100006f6e7825 */ /* 0x002fca00078e00ff */
[----:B---3--:R-:W-:Y:S02]  /*4cc0*/  LOP3.LUT R111, R111, R173, R172, 0xfe, !PT ;  /* 0x000000ad6f6f7212 */ /* 0x008fe400078efeac */
[----:B----4-:R-:W-:Y:S02]  /*4cd0*/  SHF.L.U32 R171, R171, 0x10, RZ ;  /* 0x00000010abab7819 */ /* 0x010fe400000006ff */
[----:B------:R-:W-:Y:S02]  /*4ce0*/  LOP3.LUT R110, R110, R175, RZ, 0xfc, !PT ;  /* 0x000000af6e6e7212 */ /* 0x000fe400078efcff */
[----:B--2---:R-:W-:-:S04]  /*4cf0*/  @P0 SHF.R.U32.HI R104, RZ, 0x10, R107 ;  /* 0x00000010ff680819 */ /* 0x004fc8000001166b */
[----:B------:R-:W-:-:S05]  /*4d00*/  @P0 SHF.L.U32 R104, R104, 0x10, RZ ;  /* 0x0000001068680819 */ /* 0x000fca00000006ff */
[----:B------:R-:W-:Y:S01]  /*4d10*/  @P0 FMUL.FTZ R170, R167, R104 ;  /* 0x00000068a7aa0220 */ /* 0x000fe20000410000 */
[----:B------:R-:W-:Y:S01]  /*4d20*/  @P6 MOV R104, R106 ;  /* 0x0000006a00686202 */ /* 0x000fe20000000f00 */
[----:B------:R-:W-:Y:S01]  /*4d30*/  HFMA2 R167, -RZ, RZ, 0, 0 ;  /* 0x00000000ffa77431 */ /* 0x000fe200000001ff */
[----:B------:R-:W-:Y:S01]  /*4d40*/  LOP3.LUT P0, RZ, R129, 0xff00, RZ, 0xc0, !PT ;  /* 0x0000ff0081ff7812 */ /* 0x000fe2000780c0ff */
[----:B------:R-:W-:Y:S01]  /*4d50*/  FADD.FTZ R7, R7, R170 ;  /* 0x000000aa07077221 */ /* 0x000fe20000010000 */
[----:B------:R-:W-:Y:S02]  /*4d60*/  @P6 SHF.L.U32 R104, R104, 0x10, RZ ;  /* 0x0000001068686819 */ /* 0x000fe400000006ff */
[----:B------:R-:W-:Y:S02]  /*4d70*/  FSEL R178, R109, RZ, P0 ;  /* 0x000000ff6db27208 */ /* 0x000fe40000000000 */
[----:B------:R-:W0:Y:S01]  /*4d80*/  LDC.64 R108, c[0x0][0x468] ;  /* 0x00011a00ff6c7b82 */ /* 0x000e220000000a00 */
[----:B------:R-:W-:Y:S01]  /*4d90*/  @P6 FMUL.FTZ R167, R105, R104 ;  /* 0x0000006869a76220 */ /* 0x000fe20000410000 */
[----:B------:R-:W-:Y:S01]  /*4da0*/  LOP3.LUT P6, RZ, R129, 0xff0000, RZ, 0xc0, !PT ;  /* 0x00ff000081ff7812 */ /* 0x000fe200078cc0ff */
[----:B------:R-:W1:Y:S02]  /*4db0*/  F2F.BF16.F32 R168, R178 ;  /* 0x000000b200a87304 */ /* 0x000e640000202000 */
[----:B------:R-:W-:Y:S01]  /*4dc0*/  FADD.FTZ R4, R4, R167 ;  /* 0x000000a704047221 */ /* 0x000fe20000010000 */
[----:B------:R-:W-:-:S02]  /*4dd0*/  FSEL R180, R169, RZ, P6 ;  /* 0x000000ffa9b47208 */ /* 0x000fc40003000000 */
[----:B------:R-:W2:Y:S01]  /*4de0*/  LDC.64 R104, c[0x0][0x478] ;  /* 0x00011e00ff687b82 */ /* 0x000ea20000000a00 */
[----:B------:R-:W-:Y:S01]  /*4df0*/  @P0 SHF.R.U64 R172, R106, 0x10, R107 ;  /* 0x000000106aac0819 */ /* 0x000fe2000000126b */
[----:B------:R-:W-:Y:S02]  /*4e00*/  HFMA2 R106, -RZ, RZ, 0, 0 ;  /* 0x00000000ff6a7431 */ /* 0x000fe400000001ff */
[----:B------:R-:W3:Y:S01]  /*4e10*/  F2F.BF16.F32 R180, R180 ;  /* 0x000000b400b47304 */ /* 0x000ee20000202000 */
[----:B-1----:R-:W-:-:S03]  /*4e20*/  IMAD.WIDE.U32 R168, R168, 0x10000, RZ ;  /* 0x00010000a8a87825 */ /* 0x002fc600078e00ff */
[----:B------:R-:W-:Y:S01]  /*4e30*/  LOP3.LUT R168, R168, R177, RZ, 0xfc, !PT ;  /* 0x000000b1a8a87212 */ /* 0x000fe200078efcff */
[C---:B0-----:R-:W-:Y:S01]  /*4e40*/  IMAD.WIDE.U32 R108, R126.reuse, 0x8, R108 ;  /* 0x000000087e6c7825 */ /* 0x041fe200078e006c */
[----:B---3--:R-:W-:Y:S02]  /*4e50*/  LOP3.LUT R169, R169, R171, R180, 0xfe, !PT ;  /* 0x000000aba9a97212 */ /* 0x008fe400078efeb4 */
[----:B------:R-:W-:Y:S01]  /*4e60*/  MOV R171, RZ ;  /* 0x000000ff00ab7202 */ /* 0x000fe20000000f00 */
[----:B--2---:R-:W-:Y:S01]  /*4e70*/  IMAD.WIDE.U32 R104, R126, 0x8, R104 ;  /* 0x000000087e687825 */ /* 0x004fe200078e0068 */
[----:B------:R-:W-:Y:S02]  /*4e80*/  @P6 MOV R126, R107 ;  /* 0x0000006b007e6202 */ /* 0x000fe40000000f00 */
[----:B------:R-:W-:Y:S02]  /*4e90*/  @P0 SHF.L.U32 R107, R172, 0x10, RZ ;  /* 0x00000010ac6b0819 */ /* 0x000fe400000006ff */
[----:B------:R0:W-:Y:S01]  /*4ea0*/  STG.E.64 desc[UR14][R104.64], R110 ;  /* 0x0000006e68007986 */ /* 0x0001e2000c101b0e */
[----:B------:R-:W-:-:S02]  /*4eb0*/  @P6 SHF.L.U32 R126, R126, 0x10, RZ ;  /* 0x000000107e7e6819 */ /* 0x000fc400000006ff */
[----:B------:R-:W-:Y:S01]  /*4ec0*/  @P0 FMUL.FTZ R106, R176, R107 ;  /* 0x0000006bb06a0220 */ /* 0x000fe20000410000 */
[----:B------:R0:W-:Y:S02]  /*4ed0*/  STG.E.64 desc[UR14][R108.64], R168 ;  /* 0x000000a86c007986 */ /* 0x0001e4000c101b0e */
[----:B------:R-:W-:Y:S01]  /*4ee0*/  @P6 FMUL.FTZ R171, R179, R126 ;  /* 0x0000007eb3ab6220 */ /* 0x000fe20000410000 */
[----:B------:R-:W-:-:S03]  /*4ef0*/  FADD.FTZ R5, R5, R106 ;  /* 0x0000006a05057221 */ /* 0x000fc60000010000 */
[----:B------:R-:W-:Y:S01]  /*4f00*/  FADD.FTZ R6, R6, R171 ;  /* 0x000000ab06067221 */ /* 0x000fe20000010000 */
[----:B------:R-:W-:Y:S06]  /*4f10*/  BRA `(.L_x_2976) ;  /* 0x0000003000e07947 */ /* 0x000fec0003800000 */
.L_x_2966:
        /* <DEDUP_REMOVED lines=9> */
[----:B------:R-:W-:Y:S01]  /*4fb0*/  SHF.R.U64 R108, R112, 0x10, R113 ;  /* 0x00000010706c7819 */ /* 0x000fe20000001271 */
[----:B------:R-:W-:Y:S01]  /*4fc0*/  FFMA.FTZ R168, R160, UR4, R104 ;  /* 0x00000004a0a87c23 */ /* 0x000fe20008010068 */
[----:B------:R-:W-:Y:S01]  /*4fd0*/  LOP3.LUT P6, RZ, R158, 0xff, RZ, 0xc0, !PT ;  /* 0x000000ff9eff7812 */ /* 0x000fe200078cc0ff */
[----:B------:R-:W-:Y:S01]  /*4fe0*/  FADD.FTZ R110, R162, -R109 ;  /* 0x8000006da26e7221 */ /* 0x000fe20000010000 */
[----:B------:R-:W-:Y:S01]  /*4ff0*/  MOV R105, R112 ;  /* 0x0000007000697202 */ /* 0x000fe20000000f00 */
[----:B------:R-:W-:Y:S01]  /*5000*/  FADD.FTZ R109, R163, -R168 ;  /* 0x800000a8a36d7221 */ /* 0x000fe20000010000 */
[----:B------:R-:W-:Y:S01]  /*5010*/  SHF.L.U32 R108, R108, 0x10, RZ ;  /* 0x000000106c6c7819 */ /* 0x000fe200000006ff */
[--C-:B------:R-:W-:Y:S01]  /*5020*/  FFMA.FTZ R168, R166, UR4, R104.reuse ;  /* 0x00000004a6a87c23 */ /* 0x100fe20008010068 */
[----:B------:R-:W-:Y:S01]  /*5030*/  SHF.L.U32 R105, R105, 0x10, RZ ;  /* 0x0000001069697819 */ /* 0x000fe200000006ff */
[----:B------:R-:W-:Y:S01]  /*5040*/  FFMA.FTZ R169, R161, UR4, R104 ;  /* 0x00000004a1a97c23 */ /* 0x000fe20008010068 */
[----:B------:R-:W-:Y:S01]  /*5050*/  LOP3.LUT P0, RZ, R158, 0xff00, RZ, 0xc0, !PT ;  /* 0x0000ff009eff7812 */ /* 0x000fe2000780c0ff */
[----:B------:R-:W-:Y:S01]  /*5060*/  FFMA.FTZ R109, R109, UR23, R108 ;  /* 0x000000176d6d7c23 */ /* 0x000fe2000801006c */
[----:B------:R-:W-:Y:S01]  /*5070*/  SHF.R.U32.HI R111, RZ, 0x10, R113 ;  /* 0x00000010ff6f7819 */ /* 0x000fe20000011671 */
[----:B------:R-:W-:Y:S01]  /*5080*/  FFMA.FTZ R105, R110, UR23, R105 ;  /* 0x000000176e697c23 */ /* 0x000fe20008010069 */
[----:B------:R-:W-:Y:S01]  /*5090*/  MOV R108, R113 ;  /* 0x00000071006c7202 */ /* 0x000fe20000000f00 */
[----:B------:R-:W-:Y:S01]  /*50a0*/  FADD.FTZ R168, R165, -R168 ;  /* 0x800000a8a5a87221 */ /* 0x000fe20000010000 */
[----:B------:R-:W-:Y:S01]  /*50b0*/  SHF.L.U32 R111, R111, 0x10, RZ ;  /* 0x000000106f6f7819 */ /* 0x000fe200000006ff */
[----:B------:R-:W-:Y:S01]  /*50c0*/  FMUL.FTZ R105, R105, UR12 ;  /* 0x0000000c69697c20 */ /* 0x000fe20008410000 */
[----:B------:R-:W-:Y:S01]  /*50d0*/  SHF.L.U32 R110, R108, 0x10, RZ ;  /* 0x000000106c6e7819 */ /* 0x000fe200000006ff */
[----:B------:R-:W-:Y:S01]  /*50e0*/  FMUL.FTZ R109, R109, UR12 ;  /* 0x0000000c6d6d7c20 */ /* 0x000fe20008410000 */
[----:B------:R-:W-:Y:S01]  /*50f0*/  FADD.FTZ R169, R164, -R169 ;  /* 0x800000a9a4a97221 */ /* 0x000fe20000010000 */
[----:B------:R-:W-:Y:S01]  /*5100*/  FFMA.FTZ R111, R168, UR23, R111 ;  /* 0x00000017a86f7c23 */ /* 0x000fe2000801006f */
[----:B------:R-:W-:Y:S01]  /*5110*/  FMUL.FTZ R105, R105, UR22 ;  /* 0x0000001669697c20 */ /* 0x000fe20008410000 */
[----:B------:R-:W-:Y:S01]  /*5120*/  FMUL.FTZ R109, R109, UR22 ;  /* 0x000000166d6d7c20 */ /* 0x000fe20008410000 */
[----:B------:R-:W-:Y:S01]  /*5130*/  FFMA.FTZ R110, R169, UR23, R110 ;  /* 0x00000017a96e7c23 */ /* 0x000fe2000801006e */
[----:B------:R-:W-:Y:S01]  /*5140*/  FMUL.FTZ R111, R111, UR12 ;  /* 0x0000000c6f6f7c20 */ /* 0x000fe20008410000 */
[----:B------:R-:W-:-:S02]  /*5150*/  HFMA2 R167, -RZ, RZ, 0, 0 ;  /* 0x00000000ffa77431 */ /* 0x000fc400000001ff */
[----:B------:R-:W-:Y:S01]  /*5160*/  FMUL.FTZ R110, R110, UR12 ;  /* 0x0000000c6e6e7c20 */ /* 0x000fe20008410000 */
[----:B------:R-:W-:Y:S01]  /*5170*/  FMUL.FTZ R174, R111, UR22 ;  /* 0x000000166fae7c20 */ /* 0x000fe20008410000 */
[----:B------:R-:W-:Y:S02]  /*5180*/  HFMA2 R168, -RZ, RZ, 0, 0 ;  /* 0x00000000ffa87431 */ /* 0x000fe400000001ff */
[----:B------:R-:W-:Y:S02]  /*5190*/  FMUL.FTZ R172, R110, UR22 ;  /* 0x000000166eac7c20 */ /* 0x000fe40008410000 */
[----:B------:R-:W0:Y:S02]  /*51a0*/  LDC.64 R110, c[0x0][0x468] ;  /* 0x00011a00ff6e7b82 */ /* 0x000e240000000a00 */
[C---:B0-----:R-:W-:Y:S01]  /*51b0*/  IMAD.WIDE.U32 R110, R126.reuse, 0x8, R110 ;  /* 0x000000087e6e7825 */ /* 0x041fe200078e006e */
[----:B------:R-:W-:Y:S02]  /*51c0*/  IADD3 R126, PT, PT, R126, 0x80, RZ ;  /* 0x000000807e7e7810 */ /* 0x000fe40007ffe0ff */
[----:B--2---:R-:W-:-:S02]  /*51d0*/  @P6 MOV R108, R106 ;  /* 0x0000006a006c6202 */ /* 0x004fc40000000f00 */
[----:B------:R-:W-:Y:S02]  /*51e0*/  @P0 SHF.R.U64 R106, R106, 0x10, R107 ;  /* 0x000000106a6a0819 */ /* 0x000fe4000000126b */
[----:B------:R-:W-:Y:S02]  /*51f0*/  @P6 SHF.L.U32 R108, R108, 0x10, RZ ;  /* 0x000000106c6c6819 */ /* 0x000fe400000006ff */
[----:B------:R-:W-:-:S03]  /*5200*/  @P0 SHF.L.U32 R106, R106, 0x10, RZ ;  /* 0x000000106a6a0819 */ /* 0x000fc600000006ff */
[----:B------:R-:W-:Y:S01]  /*5210*/  @P6 FMUL.FTZ R167, R105, R108 ;  /* 0x0000006c69a76220 */ /* 0x000fe20000410000 */
[----:B-----5:R-:W-:Y:S01]  /*5220*/  FMUL.FTZ R108, R97, R109 ;  /* 0x0000006d616c7220 */ /* 0x020fe20000410000 */
[----:B------:R-:W-:Y:S01]  /*5230*/  FMUL.FTZ R105, R96, R105 ;  /* 0x0000006960697220 */ /* 0x000fe20000410000 */
[----:B------:R-:W-:Y:S01]  /*5240*/  @P0 FMUL.FTZ R168, R109, R106 ;  /* 0x0000006a6da80220 */ /* 0x000fe20000410000 */
[----:B------:R-:W-:Y:S01]  /*5250*/  FMUL.FTZ R109, R99, R174 ;  /* 0x000000ae636d7220 */ /* 0x000fe20000410000 */
[----:B------:R-:W-:Y:S01]  /*5260*/  FADD.FTZ R20, R20, R167 ;  /* 0x000000a714147221 */ /* 0x000fe20000010000 */
[----:B------:R-:W-:Y:S01]  /*5270*/  FSEL R169, R108, RZ, P0 ;  /* 0x000000ff6ca97208 */ /* 0x000fe20000000000 */
[----:B------:R-:W-:Y:S01]  /*5280*/  FMUL.FTZ R108, R98, R172 ;  /* 0x000000ac626c7220 */ /* 0x000fe20000410000 */
[----:B------:R-:W-:Y:S01]  /*5290*/  ISETP.GE.U32.AND P0, PT, R158, 0x1000000, PT ;  /* 0x010000009e00780c */ /* 0x000fe20003f06070 */
[----:B------:R-:W-:Y:S01]  /*52a0*/  FADD.FTZ R21, R21, R168 ;  /* 0x000000a815157221 */ /* 0x000fe20000010000 */
[----:B------:R-:W-:-:S02]  /*52b0*/  FSEL R105, R105, RZ, P6 ;  /* 0x000000ff69697208 */ /* 0x000fc40003000000 */
[----:B------:R-:W-:Y:S01]  /*52c0*/  LOP3.LUT P6, RZ, R158, 0xff0000, RZ, 0xc0, !PT ;  /* 0x00ff00009eff7812 */ /* 0x000fe200078cc0ff */
[----:B------:R-:W0:Y:S01]  /*52d0*/  F2F.BF16.F32 R169, R169 ;  /* 0x000000a900a97304 */ /* 0x000e220000202000 */
[----:B------:R-:W-:Y:S02]  /*52e0*/  FSEL R170, R109, RZ, P0 ;  /* 0x000000ff6daa7208 */ /* 0x000fe40000000000 */
[----:B------:R-:W-:-:S05]  /*52f0*/  FSEL R106, R108, RZ, P6 ;  /* 0x000000ff6c6a7208 */ /* 0x000fca0003000000 */
[----:B------:R-:W1:Y:S01]  /*5300*/  F2F.BF16.F32 R170, R170 ;  /* 0x000000aa00aa7304 */ /* 0x000e620000202000 */
[----:B------:R-:W-:Y:S01]  /*5310*/  @P0 SHF.R.U32.HI R171, RZ, 0x10, R107 ;  /* 0x00000010ffab0819 */ /* 0x000fe2000001166b */
[----:B0-----:R-:W-:-:S06]  /*5320*/  IMAD.WIDE.U32 R108, R169, 0x10000, RZ ;  /* 0x00010000a96c7825 */ /* 0x001fcc00078e00ff */
[----:B------:R-:W0:Y:S01]  /*5330*/  F2F.BF16.F32 R106, R106 ;  /* 0x0000006a006a7304 */ /* 0x000e220000202000 */
[----:B-1----:R-:W-:-:S07]  /*5340*/  SHF.L.U32 R169, R170, 0x10, RZ ;  /* 0x00000010aaa97819 */ /* 0x002fce00000006ff */
[----:B------:R-:W1:Y:S01]  /*5350*/  F2F.BF16.F32 R105, R105 ;  /* 0x0000006900697304 */ /* 0x000e620000202000 */
[----:B0-----:R-:W-:Y:S02]  /*5360*/  LOP3.LUT R109, R109, R169, R106, 0xfe, !PT ;  /* 0x000000a96d6d7212 */ /* 0x001fe400078efe6a */
[----:B------:R-:W-:Y:S02]  /*5370*/  @P6 MOV R169, R107 ;  /* 0x0000006b00a96202 */ /* 0x000fe40000000f00 */
[----:B------:R-:W-:Y:S02]  /*5380*/  CS2R R106, SRZ ;  /* 0x00000000006a7805 */ /* 0x000fe4000001ff00 */
[----:B------:R-:W-:Y:S02]  /*5390*/  @P6 SHF.L.U32 R169, R169, 0x10, RZ ;  /* 0x00000010a9a96819 */ /* 0x000fe400000006ff */
[----:B-1----:R-:W-:Y:S02]  /*53a0*/  LOP3.LUT R108, R108, R105, RZ, 0xfc, !PT ;  /* 0x000000696c6c7212 */ /* 0x002fe400078efcff */
[----:B------:R-:W-:Y:S01]  /*53b0*/  @P0 SHF.L.U32 R105, R171, 0x10, RZ ;  /* 0x00000010ab690819 */ /* 0x000fe200000006ff */
[----:B------:R-:W-:-:S02]  /*53c0*/  @P6 FMUL.FTZ R107, R172, R169 ;  /* 0x000000a9ac6b6220 */ /* 0x000fc40000410000 */
[----:B------:R0:W-:Y:S02]  /*53d0*/  STG.E.64 desc[UR14][R110.64], R108 ;  /* 0x0000006c6e007986 */ /* 0x0001e4000c101b0e */
[----:B------:R-:W-:Y:S01]  /*53e0*/  @P0 FMUL.FTZ R106, R174, R105 ;  /* 0x00000069ae6a0220 */ /* 0x000fe20000410000 */
[----:B------:R-:W-:-:S03]  /*53f0*/  FADD.FTZ R22, R22, R107 ;  /* 0x0000006b16167221 */ /* 0x000fc60000010000 */
[----:B------:R-:W-:-:S07]  /*5400*/  FADD.FTZ R23, R23, R106 ;  /* 0x0000006a17177221 */ /* 0x000fce0000010000 */
.L_x_2987:
[----:B------:R-:W-:Y:S05]  /*5410*/  BSYNC.RECONVERGENT B1 ;  /* 0x0000000000017941 */ /* 0x000fea0003800200 */
.L_x_2986:
[----:B------:R-:W-:Y:S04]  /*5420*/  BSSY.RECONVERGENT B1, `(.L_x_2988) ;  /* 0x000004c000017945 */ /* 0x000fe80003800200 */
[----:B------:R-:W-:Y:S05]  /*5430*/  @!P2 BRA `(.L_x_2989) ;  /* 0x000000040028a947 */ /* 0x000fea0003800000 */
[----:B------:R-:W1:Y:S02]  /*5440*/  LDC.64 R106, c[0x0][0x390] ;  /* 0x0000e400ff6a7b82 */ /* 0x000e640000000a00 */
[----:B-1----:R-:W-:-:S06]  /*5450*/  IMAD.WIDE.U32 R106, R126, 0x8, R106 ;  /* 0x000000087e6a7825 */ /* 0x002fcc00078e006a */
[----:B------:R-:W2:Y:S01]  /*5460*/  LDG.E.64 R106, desc[UR14][R106.64] ;  /* 0x0000000e6a6a7981 */ /* 0x000ea2000c1e1b00 */
[--C-:B0-----:R-:W-:Y:S01]  /*5470*/  FFMA.FTZ R109, R135, UR4, R104.reuse ;  /* 0x00000004876d7c23 */ /* 0x101fe20008010068 */
        /* <DEDUP_REMOVED lines=70> */
.L_x_2989:
[----:B------:R-:W-:Y:S05]  /*58e0*/  BSYNC.RECONVERGENT B1 ;  /* 0x0000000000017941 */ /* 0x000fea0003800200 */
.L_x_2988:
[----:B------:R-:W-:Y:S04]  /*58f0*/  BSSY.RECONVERGENT B1, `(.L_x_2990) ;  /* 0x000004c000017945 */ /* 0x000fe80003800200 */
[----:B------:R-:W-:Y:S05]  /*5900*/  @!P3 BRA `(.L_x_2991) ;  /* 0x000000040028b947 */ /* 0x000fea0003800000 */
[----:B------:R-:W2:Y:S02]  /*5910*/  LDC.64 R106, c[0x0][0x390] ;  /* 0x0000e400ff6a7b82 */ /* 0x000ea40000000a00 */
[----:B--2---:R-:W-:-:S06]  /*5920*/  IMAD.WIDE.U32 R106, R126, 0x8, R106 ;  /* 0x000000087e6a7825 */ /* 0x004fcc00078e006a */
[----:B------:R-:W2:Y:S01]  /*5930*/  LDG.E.64 R106, desc[UR14][R106.64] ;  /* 0x0000000e6a6a7981 */ /* 0x000ea2000c1e1b00 */
[--C-:B01----:R-:W-:Y:S01]  /*5940*/  FFMA.FTZ R109, R143, UR4, R104.reuse ;  /* 0x000000048f6d7c23 */ /* 0x103fe20008010068 */
        /* <DEDUP_REMOVED lines=70> */
.L_x_2991:
[----:B------:R-:W-:Y:S05]  /*5db0*/  BSYNC.RECONVERGENT B1 ;  /* 0x0000000000017941 */ /* 0x000fea0003800200 */
.L_x_2990:
[----:B------:R-:W-:Y:S04]  /*5dc0*/  BSSY.RECONVERGENT B1, `(.L_x_2992) ;  /* 0x000004c000017945 */ /* 0x000fe80003800200 */
[----:B------:R-:W-:Y:S05]  /*5dd0*/  @!P4 BRA `(.L_x_2993) ;  /* 0x000000040028c947 */ /* 0x000fea0003800000 */
[----:B------:R-:W3:Y:S02]  /*5de0*/  LDC.64 R106, c[0x0][0x390] ;  /* 0x0000e400ff6a7b82 */ /* 0x000ee40000000a00 */
[----:B---3--:R-:W-:-:S06]  /*5df0*/  IMAD.WIDE.U32 R106, R126, 0x8, R106 ;  /* 0x000000087e6a7825 */ /* 0x008fcc00078e006a */
[----:B------:R-:W3:Y:S01]  /*5e00*/  LDG.E.64 R106, desc[UR14][R106.64] ;  /* 0x0000000e6a6a7981 */ /* 0x000ee2000c1e1b00 */
[--C-:B012---:R-:W-:Y:S01]  /*5e10*/  FFMA.FTZ R109, R153, UR4, R104.reuse ;  /* 0x00000004996d7c23 */ /* 0x107fe20008010068 */
        /* <DEDUP_REMOVED lines=34> */
[----:B---3--:R-:W-:-:S02]  /*6040*/  @P6 MOV R108, R106 ;  /* 0x0000006a006c6202 */ /* 0x008fc40000000f00 */
        /* <DEDUP_REMOVED lines=35> */
.L_x_2993:
[----:B------:R-:W-:Y:S05]  /*6280*/  BSYNC.RECONVERGENT B1 ;  /* 0x0000000000017941 */ /* 0x000fea0003800200 */
.L_x_2992:
[----:B------:R-:W-:Y:S05]  /*6290*/  @!P5 BRA `(.L_x_2976) ;  /* 0x000000200000d947 */ /* 0x000fea0003800000 */
[----:B------:R-:W4:Y:S02]  /*62a0*/  LDC.64 R106, c[0x0][0x390] ;  /* 0x0000e400ff6a7b82 */ /* 0x000f240000000a00 */
[----:B----4-:R-:W-:-:S06]  /*62b0*/  IMAD.WIDE.U32 R106, R126, 0x8, R106 ;  /* 0x000000087e6a7825 */ /* 0x010fcc00078e006a */
[----:B------:R-:W4:Y:S01]  /*62c0*/  LDG.E.64 R106, desc[UR14][R106.64] ;  /* 0x0000000e6a6a7981 */ /* 0x000f22000c1e1b00 */
[----:B0123--:R-:W-:Y:S01]  /*62d0*/  SHF.R.U64 R108, R120, 0x10, R121 ;  /* 0x00000010786c7819 */ /* 0x00ffe20000001279 */
[--C-:B------:R-:W-:Y:S01]  /*62e0*/  FFMA.FTZ R168, R122, UR4, R104.reuse ;  /* 0x000000047aa87c23 */ /* 0x100fe20008010068 */
[----:B------:R-:W-:Y:S01]  /*62f0*/  MOV R105, R120 ;  /* 0x0000007800697202 */ /* 0x000fe20000000f00 */
[----:B------:R-:W-:Y:S01]  /*6300*/  FFMA.FTZ R110, R127, UR4, R104 ;  /* 0x000000047f6e7c23 */ /* 0x000fe20008010068 */
[----:B------:R-:W-:Y:S01]  /*6310*/  LOP3.LUT P6, RZ, R129, 0xff, RZ, 0xc0, !PT ;  /* 0x000000ff81ff7812 */ /* 0x000fe200078cc0ff */
[----:B------:R-:W-:Y:S01]  /*6320*/  FADD.FTZ R109, R123, -R168 ;  /* 0x800000a87b6d7221 */ /* 0x000fe20000010000 */
[----:B------:R-:W-:Y:S01]  /*6330*/  SHF.L.U32 R108, R108, 0x10, RZ ;  /* 0x000000106c6c7819 */ /* 0x000fe200000006ff */
[----:B------:R-:W-:Y:S01]  /*6340*/  FADD.FTZ R110, R125, -R110 ;  /* 0x8000006e7d6e7221 */ /* 0x000fe20000010000 */
[----:B------:R-:W-:Y:S01]  /*6350*/  SHF.L.U32 R105, R105, 0x10, RZ ;  /* 0x0000001069697819 */ /* 0x000fe200000006ff */
[----:B------:R-:W-:Y:S01]  /*6360*/  FFMA.FTZ R111, R128, UR4, R104 ;  /* 0x00000004806f7c23 */ /* 0x000fe20008010068 */
[----:B------:R-:W-:Y:S01]  /*6370*/  LOP3.LUT P0, RZ, R129, 0xff00, RZ, 0xc0, !PT ;  /* 0x0000ff0081ff7812 */ /* 0x000fe2000780c0ff */
[----:B------:R-:W-:Y:S01]  /*6380*/  FFMA.FTZ R108, R109, UR23, R108 ;  /* 0x000000176d6c7c23 */ /* 0x000fe2000801006c */
[----:B------:R-:W-:Y:S01]  /*6390*/  FFMA.FTZ R109, R131, UR4, R104 ;  /* 0x00000004836d7c23 */ /* 0x000fe20008010068 */
[----:B------:R-:W-:Y:S01]  /*63a0*/  FFMA.FTZ R105, R110, UR23, R105 ;  /* 0x000000176e697c23 */ /* 0x000fe20008010069 */
[----:B------:R-:W-:Y:S01]  /*63b0*/  MOV R104, R121 ;  /* 0x0000007900687202 */ /* 0x000fe20000000f00 */
[----:B------:R-:W-:Y:S01]  /*63c0*/  FADD.FTZ R169, R124, -R111 ;  /* 0x8000006f7ca97221 */ /* 0x000fe20000010000 */
[----:B------:R-:W-:Y:S01]  /*63d0*/  SHF.R.U32.HI R110, RZ, 0x10, R121 ;  /* 0x00000010ff6e7819 */ /* 0x000fe20000011679 */
[----:B------:R-:W-:Y:S01]  /*63e0*/  FADD.FTZ R168, R132, -R109 ;  /* 0x8000006d84a87221 */ /* 0x000fe20000010000 */
[----:B------:R-:W-:Y:S01]  /*63f0*/  SHF.L.U32 R109, R104, 0x10, RZ ;  /* 0x00000010686d7819 */ /* 0x000fe200000006ff */
[----:B------:R-:W-:Y:S01]  /*6400*/  FMUL.FTZ R105, R105, UR12 ;  /* 0x0000000c69697c20 */ /* 0x000fe20008410000 */
[----:B------:R-:W-:Y:S01]  /*6410*/  SHF.L.U32 R110, R110, 0x10, RZ ;  /* 0x000000106e6e7819 */ /* 0x000fe200000006ff */
[----:B------:R-:W-:Y:S01]  /*6420*/  FMUL.FTZ R108, R108, UR12 ;  /* 0x0000000c6c6c7c20 */ /* 0x000fe20008410000 */
[----:B------:R-:W-:-:S02]  /*6430*/  HFMA2 R167, -RZ, RZ, 0, 0 ;  /* 0x00000000ffa77431 */ /* 0x000fc400000001ff */
[----:B------:R-:W-:Y:S01]  /*6440*/  FMUL.FTZ R111, R105, UR22 ;  /* 0x00000016696f7c20 */ /* 0x000fe20008410000 */
[----:B------:R-:W-:Y:S01]  /*6450*/  FFMA.FTZ R109, R168, UR23, R109 ;  /* 0x00000017a86d7c23 */ /* 0x000fe2000801006d */
[----:B------:R-:W-:Y:S01]  /*6460*/  FFMA.FTZ R110, R169, UR23, R110 ;  /* 0x00000017a96e7c23 */ /* 0x000fe2000801006e */
[----:B------:R-:W-:Y:S01]  /*6470*/  FMUL.FTZ R170, R108, UR22 ;  /* 0x000000166caa7c20 */ /* 0x000fe20008410000 */
[----:B------:R-:W-:Y:S02]  /*6480*/  HFMA2 R168, -RZ, RZ, 0, 0 ;  /* 0x00000000ffa87431 */ /* 0x000fe400000001ff */
[----:B------:R-:W-:Y:S01]  /*6490*/  FMUL.FTZ R109, R109, UR12 ;  /* 0x0000000c6d6d7c20 */ /* 0x000fe20008410000 */
[----:B------:R-:W-:-:S03]  /*64a0*/  FMUL.FTZ R110, R110, UR12 ;  /* 0x0000000c6e6e7c20 */ /* 0x000fc60008410000 */
[----:B------:R-:W-:Y:S01]  /*64b0*/  FMUL.FTZ R173, R109, UR22 ;  /* 0x000000166dad7c20 */ /* 0x000fe20008410000 */
[----:B------:R-:W-:-:S03]  /*64c0*/  FMUL.FTZ R172, R110, UR22 ;  /* 0x000000166eac7c20 */ /* 0x000fc60008410000 */
[----:B-----5:R-:W-:Y:S01]  /*64d0*/  FMUL.FTZ R109, R66, R173 ;  /* 0x000000ad426d7220 */ /* 0x020fe20000410000 */
[----:B----4-:R-:W-:Y:S02]  /*64e0*/  @P6 MOV R104, R106 ;  /* 0x0000006a00686202 */ /* 0x010fe40000000f00 */
[----:B------:R-:W-:Y:S01]  /*64f0*/  @P0 SHF.R.U64 R105, R106, 0x10, R107 ;  /* 0x000000106a690819 */ /* 0x000fe2000000126b */
[----:B------:R-:W-:Y:S01]  /*6500*/  FMUL.FTZ R106, R65, R170 ;  /* 0x000000aa416a7220 */ /* 0x000fe20000410000 */
[----:B------:R-:W-:Y:S02]  /*6510*/  @P6 SHF.L.U32 R104, R104, 0x10, RZ ;  /* 0x0000001068686819 */ /* 0x000fe400000006ff */
[----:B------:R-:W-:Y:S02]  /*6520*/  @P0 SHF.L.U32 R105, R105, 0x10, RZ ;  /* 0x0000001069690819 */ /* 0x000fe400000006ff */
[----:B------:R-:W-:Y:S01]  /*6530*/  FSEL R108, R106, RZ, P0 ;  /* 0x000000ff6a6c7208 */ /* 0x000fe20000000000 */
[----:B------:R-:W-:Y:S01]  /*6540*/  @P6 FMUL.FTZ R167, R111, R104 ;  /* 0x000000686fa76220 */ /* 0x000fe20000410000 */
[----:B------:R-:W-:Y:S01]  /*6550*/  FMUL.FTZ R104, R64, R111 ;  /* 0x0000006f40687220 */ /* 0x000fe20000410000 */
[----:B------:R-:W-:Y:S01]  /*6560*/  @P0 FMUL.FTZ R168, R170, R105 ;  /* 0x00000069aaa80220 */ /* 0x000fe20000410000 */
[----:B------:R-:W-:Y:S01]  /*6570*/  ISETP.GE.U32.AND P0, PT, R129, 0x1000000, PT ;  /* 0x010000008100780c */ /* 0x000fe20003f06070 */
[----:B------:R-:W0:Y:S01]  /*6580*/  LDC.64 R110, c[0x0][0x468] ;  /* 0x00011a00ff6e7b82 */ /* 0x000e220000000a00 */
[----:B------:R-:W1:Y:S01]  /*6590*/  F2F.BF16.F32 R108, R108 ;  /* 0x0000006c006c7304 */ /* 0x000e620000202000 */
[----:B------:R-:W-:Y:S01]  /*65a0*/  FSEL R106, R104, RZ, P6 ;  /* 0x000000ff686a7208 */ /* 0x000fe20003000000 */
[----:B------:R-:W-:Y:S01]  /*65b0*/  FMUL.FTZ R104, R67, R172 ;  /* 0x000000ac43687220 */ /* 0x000fe20000410000 */
[----:B------:R-:W-:Y:S01]  /*65c0*/  LOP3.LUT P6, RZ, R129, 0xff0000, RZ, 0xc0, !PT ;  /* 0x00ff000081ff7812 */ /* 0x000fe200078cc0ff */
[----:B------:R-:W-:Y:S01]  /*65d0*/  FADD.FTZ R4, R4, R167 ;  /* 0x000000a704047221 */ /* 0x000fe20000010000 */
[----:B------:R-:W-:-:S02]  /*65e0*/  FADD.FTZ R5, R5, R168 ;  /* 0x000000a805057221 */ /* 0x000fc40000010000 */
[----:B------:R-:W-:Y:S01]  /*65f0*/  FSEL R170, R104, RZ, P0 ;  /* 0x000000ff68aa7208 */ /* 0x000fe20000000000 */
[----:B------:R-:W2:Y:S01]  /*6600*/  F2F.BF16.F32 R171, R106 ;  /* 0x0000006a00ab7304 */ /* 0x000ea20000202000 */
[----:B------:R-:W-:Y:S01]  /*6610*/  FSEL R169, R109, RZ, P6 ;  /* 0x000000ff6da97208 */ /* 0x000fe20003000000 */
[----:B-1----:R-:W-:-:S06]  /*6620*/  IMAD.WIDE.U32 R104, R108, 0x10000, RZ ;  /* 0x000100006c687825 */ /* 0x002fcc00078e00ff */
[----:B------:R-:W1:Y:S01]  /*6630*/  F2F.BF16.F32 R170, R170 ;  /* 0x000000aa00aa7304 */ /* 0x000e620000202000 */
[----:B--2---:R-:W-:-:S07]  /*6640*/  LOP3.LUT R108, R104, R171, RZ, 0xfc, !PT ;  /* 0x000000ab686c7212 */ /* 0x004fce00078efcff */
[----:B------:R-:W2:Y:S01]  /*6650*/  F2F.BF16.F32 R169, R169 ;  /* 0x000000a900a97304 */ /* 0x000ea20000202000 */
[----:B-1----:R-:W-:-:S04]  /*6660*/  SHF.L.U32 R109, R170, 0x10, RZ ;  /* 0x00000010aa6d7819 */ /* 0x002fc800000006ff */
[----:B--2---:R-:W-:Y:S01]  /*6670*/  LOP3.LUT R109, R105, R109, R169, 0xfe, !PT ;  /* 0x0000006d696d7212 */ /* 0x004fe200078efea9 */
[----:B0-----:R-:W-:Y:S01]  /*6680*/  IMAD.WIDE.U32 R104, R126, 0x8, R110 ;  /* 0x000000087e687825 */ /* 0x001fe200078e006e */
[----:B------:R-:W-:Y:S02]  /*6690*/  @P6 MOV R110, R107 ;  /* 0x0000006b006e6202 */ /* 0x000fe40000000f00 */
[----:B------:R-:W-:Y:S01]  /*66a0*/  @P0 SHF.R.U32.HI R111, RZ, 0x10, R107 ;  /* 0x00000010ff6f0819 */ /* 0x000fe2000001166b */
[----:B------:R-:W-:Y:S01]  /*66b0*/  HFMA2 R107, -RZ, RZ, 0, 0 ;  /* 0x00000000ff6b7431 */ /* 0x000fe200000001ff */
[----:B------:R4:W-:Y:S01]  /*66c0*/  STG.E.64 desc[UR14][R104.64], R108 ;  /* 0x0000006c68007986 */ /* 0x0009e2000c101b0e */
[----:B------:R-:W-:Y:S02]  /*66d0*/  @P6 SHF.L.U32 R110, R110, 0x10, RZ ;  /* 0x000000106e6e6819 */ /* 0x000fe400000006ff */
[----:B------:R-:W-:Y:S02]  /*66e0*/  @P0 SHF.L.U32 R106, R111, 0x10, RZ ;  /* 0x000000106f6a0819 */ /* 0x000fe400000006ff */
[----:B------:R-:W-:Y:S01]  /*66f0*/  MOV R126, RZ ;  /* 0x000000ff007e7202 */ /* 0x000fe20000000f00 */
[----:B------:R-:W-:-:S02]  /*6700*/  @P6 FMUL.FTZ R107, R173, R110 ;  /* 0x0000006ead6b6220 */ /* 0x000fc40000410000 */
[----:B------:R-:W-:Y:S02]  /*6710*/  @P0 FMUL.FTZ R126, R172, R106 ;  /* 0x0000006aac7e0220 */ /* 0x000fe40000410000 */
[----:B------:R-:W-:Y:S02]  /*6720*/  FADD.FTZ R6, R6, R107 ;  /* 0x0000006b06067221 */ /* 0x000fe40000010000 */
[----:B------:R-:W-:Y:S01]  /*6730*/  FADD.FTZ R7, R7, R126 ;  /* 0x0000007e07077221 */ /* 0x000fe20000010000 */
[----:B------:R-:W-:Y:S06]  /*6740*/  BRA `(.L_x_2976) ;  /* 0x0000001800d47947 */ /* 0x000fec0003800000 */
.L_x_2985:
[----:B------:R-:W-:Y:S04]  /*6750*/  BSSY.RECONVERGENT B1, `(.L_x_2994) ;  /* 0x0000057000017945 */ /* 0x000fe80003800200 */
[----:B------:R-:W-:Y:S05]  /*6760*/  @!P1 BRA `(.L_x_2995) ;  /* 0x0000000400549947 */ /* 0x000fea0003800000 */
[----:B------:R-:W0:Y:S02]  /*6770*/  LDC.64 R106, c[0x0][0x390] ;  /* 0x0000e400ff6a7b82 */ /* 0x000e240000000a00 */
[----:B0-----:R-:W-:-:S06]  /*6780*/  IMAD.WIDE.U32 R106, R126, 0x8, R106 ;  /* 0x000000087e6a7825 */ /* 0x001fcc00078e006a */
[----:B------:R-:W2:Y:S01]  /*6790*/  LDG.E.64 R106, desc[UR14][R106.64] ;  /* 0x0000000e6a6a7981 */ /* 0x000ea2000c1e1b00 */
[----:B------:R-:W-:Y:S01]  /*67a0*/  MOV R108, R112 ;  /* 0x00000070006c7202 */ /* 0x000fe20000000f00 */
[--C-:B------:R-:W-:Y:S01]  /*67b0*/  FFMA.FTZ R105, R3, UR4, R104.reuse ;  /* 0x0000000403697c23 */ /* 0x100fe20008010068 */
[----:B------:R-:W-:Y:S01]  /*67c0*/  MOV R110, R113 ;  /* 0x00000071006e7202 */ /* 0x000fe20000000f00 */
[----:B------:R-:W-:Y:S01]  /*67d0*/  FFMA.FTZ R111, R161, UR4, R104 ;  /* 0x00000004a16f7c23 */ /* 0x000fe20008010068 */
[----:B------:R-:W-:Y:S01]  /*67e0*/  SHF.L.U32 R108, R108, 0x10, RZ ;  /* 0x000000106c6c7819 */ /* 0x000fe200000006ff */
[----:B------:R-:W-:Y:S01]  /*67f0*/  FADD.FTZ R105, R162, -R105 ;  /* 0x80000069a2697221 */ /* 0x000fe20000010000 */
[----:B------:R-:W-:Y:S01]  /*6800*/  SHF.L.U32 R110, R110, 0x10, RZ ;  /* 0x000000106e6e7819 */ /* 0x000fe200000006ff */
[----:B------:R-:W-:Y:S01]  /*6810*/  FADD.FTZ R111, R164, -R111 ;  /* 0x8000006fa46f7221 */ /* 0x000fe20000010000 */
[----:B------:R-:W-:Y:S01]  /*6820*/  LOP3.LUT P6, RZ, R158, 0xff, RZ, 0xc0, !PT ;  /* 0x000000ff9eff7812 */ /* 0x000fe200078cc0ff */
[----:B------:R-:W-:Y:S01]  /*6830*/  FFMA.FTZ R109, R105, UR23, R108 ;  /* 0x00000017696d7c23 */ /* 0x000fe2000801006c */
[--C-:B------:R-:W-:Y:S01]  /*6840*/  SHF.R.U64 R105, R112, 0x10, R113.reuse ;  /* 0x0000001070697819 */ /* 0x100fe20000001271 */
[----:B------:R-:W-:Y:S01]  /*6850*/  FFMA.FTZ R168, R111, UR23, R110 ;  /* 0x000000176fa87c23 */ /* 0x000fe2000801006e */
[----:B------:R-:W-:Y:S01]  /*6860*/  FFMA.FTZ R108, R160, UR4, R104 ;  /* 0x00000004a06c7c23 */ /* 0x000fe20008010068 */
[----:B------:R-:W-:Y:S01]  /*6870*/  FMUL.FTZ R110, R109, UR12 ;  /* 0x0000000c6d6e7c20 */ /* 0x000fe20008410000 */
[----:B------:R-:W-:Y:S01]  /*6880*/  SHF.L.U32 R105, R105, 0x10, RZ ;  /* 0x0000001069697819 */ /* 0x000fe200000006ff */
[----:B------:R0:W-:Y:S01]  /*6890*/  F2F.BF16.F32 R179, R109 ;  /* 0x0000006d00b37304 */ /* 0x0001e20000202000 */
[----:B------:R-:W-:Y:S01]  /*68a0*/  FADD.FTZ R108, R163, -R108 ;  /* 0x8000006ca36c7221 */ /* 0x000fe20000010000 */
[----:B------:R-:W-:Y:S01]  /*68b0*/  LOP3.LUT P0, RZ, R158, 0xff00, RZ, 0xc0, !PT ;  /* 0x0000ff009eff7812 */ /* 0x000fe2000780c0ff */
[----:B------:R-:W-:Y:S01]  /*68c0*/  FMUL.FTZ R111, R110, UR22 ;  /* 0x000000166e6f7c20 */ /* 0x000fe20008410000 */
[----:B------:R-:W-:Y:S01]  /*68d0*/  SHF.R.U32.HI R171, RZ, 0x10, R113 ;  /* 0x00000010ffab7819 */ /* 0x000fe20000011671 */
[----:B------:R-:W-:Y:S01]  /*68e0*/  FFMA.FTZ R170, R166, UR4, R104 ;  /* 0x00000004a6aa7c23 */ /* 0x000fe20008010068 */
[----:B------:R-:W-:Y:S01]  /*68f0*/  FFMA.FTZ R167, R108, UR23, R105 ;  /* 0x000000176ca77c23 */ /* 0x000fe20008010069 */
[----:B------:R-:W-:Y:S01]  /*6900*/  HFMA2 R105, -RZ, RZ, 0, 0 ;  /* 0x00000000ff697431 */ /* 0x000fe200000001ff */
[----:B------:R-:W-:Y:S01]  /*6910*/  SHF.L.U32 R171, R171, 0x10, RZ ;  /* 0x00000010abab7819 */ /* 0x000fe200000006ff */
[----:B0----5:R-:W-:Y:S01]  /*6920*/  FMUL.FTZ R109, R96, R111 ;  /* 0x0000006f606d7220 */ /* 0x021fe20000410000 */
[----:B------:R-:W-:Y:S01]  /*6930*/  FADD.FTZ R170, R165, -R170 ;  /* 0x800000aaa5aa7221 */ /* 0x000fe20000010000 */
[----:B------:R0:W-:Y:S01]  /*6940*/  F2F.BF16.F32 R169, R167 ;  /* 0x000000a700a97304 */ /* 0x0001e20000202000 */
[----:B------:R-:W-:Y:S01]  /*6950*/  FMUL.FTZ R110, R167, UR12 ;  /* 0x0000000ca76e7c20 */ /* 0x000fe20008410000 */
[----:B------:R-:W-:-:S02]  /*6960*/  HFMA2 R172, -RZ, RZ, 0, 0 ;  /* 0x00000000ffac7431 */ /* 0x000fc400000001ff */
[----:B------:R-:W-:Y:S01]  /*6970*/  FFMA.FTZ R171, R170, UR23, R171 ;  /* 0x00000017aaab7c23 */ /* 0x000fe200080100ab */
[----:B------:R-:W-:-:S03]  /*6980*/  FMUL.FTZ R110, R110, UR22 ;  /* 0x000000166e6e7c20 */ /* 0x000fc60008410000 */
[----:B------:R-:W-:Y:S01]  /*6990*/  F2F.BF16.F32 R174, R168 ;  /* 0x000000a800ae7304 */ /* 0x000fe20000202000 */
[----:B0-----:R-:W-:Y:S01]  /*69a0*/  FSEL R167, R109, RZ, P6 ;  /* 0x000000ff6da77208 */ /* 0x001fe20003000000 */
[----:B------:R-:W-:-:S04]  /*69b0*/  FMUL.FTZ R109, R168, UR12 ;  /* 0x0000000ca86d7c20 */ /* 0x000fc80008410000 */
[----:B------:R-:W-:Y:S01]  /*69c0*/  FMUL.FTZ R176, R109, UR22 ;  /* 0x000000166db07c20 */ /* 0x000fe20008410000 */
[----:B------:R-:W-:Y:S01]  /*69d0*/  FMUL.FTZ R109, R171, UR12 ;  /* 0x0000000cab6d7c20 */ /* 0x000fe20008410000 */
[----:B------:R-:W0:Y:S03]  /*69e0*/  F2F.BF16.F32 R175, R171 ;  /* 0x000000ab00af7304 */ /* 0x000e260000202000 */
[----:B------:R-:W-:-:S05]  /*69f0*/  FMUL.FTZ R178, R109, UR22 ;  /* 0x000000166db27c20 */ /* 0x000fca0008410000 */
[----:B------:R-:W-:Y:S01]  /*6a00*/  F2F.BF16.F32 R167, R167 ;  /* 0x000000a700a77304 */ /* 0x000fe20000202000 */
[----:B0-----:R-:W-:Y:S02]  /*6a10*/  SHF.L.U32 R175, R175, 0x10, RZ ;  /* 0x00000010afaf7819 */ /* 0x001fe400000006ff */
[----:B--2---:R-:W-:Y:S02]  /*6a20*/  @P6 MOV R108, R106 ;  /* 0x0000006a006c6202 */ /* 0x004fe40000000f00 */
[----:B------:R-:W-:Y:S02]  /*6a30*/  @P0 SHF.R.U64 R106, R106, 0x10, R107 ;  /* 0x000000106a6a0819 */ /* 0x000fe4000000126b */
[----:B------:R-:W-:Y:S02]  /*6a40*/  @P6 SHF.L.U32 R108, R108, 0x10, RZ ;  /* 0x000000106c6c6819 */ /* 0x000fe400000006ff */
[----:B------:R-:W-:-:S03]  /*6a50*/  @P0 SHF.L.U32 R106, R106, 0x10, RZ ;  /* 0x000000106a6a0819 */ /* 0x000fc600000006ff */
[----:B------:R-:W-:Y:S01]  /*6a60*/  @P6 FMUL.FTZ R105, R111, R108 ;  /* 0x0000006c6f696220 */ /* 0x000fe20000410000 */
[----:B------:R-:W-:Y:S01]  /*6a70*/  FMUL.FTZ R108, R97, R110 ;  /* 0x0000006e616c7220 */ /* 0x000fe20000410000 */
[----:B------:R-:W-:Y:S01]  /*6a80*/  @P0 FMUL.FTZ R172, R110, R106 ;  /* 0x0000006a6eac0220 */ /* 0x000fe20000410000 */
[----:B------:R-:W-:Y:S01]  /*6a90*/  LOP3.LUT P6, RZ, R158, 0xff0000, RZ, 0xc0, !PT ;  /* 0x00ff00009eff7812 */ /* 0x000fe200078cc0ff */
[----:B------:R-:W-:Y:S01]  /*6aa0*/  FMUL.FTZ R110, R99, R178 ;  /* 0x000000b2636e7220 */ /* 0x000fe20000410000 */
[----:B------:R-:W-:Y:S01]  /*6ab0*/  FADD.FTZ R20, R20, R105 ;  /* 0x0000006914147221 */ /* 0x000fe20000010000 */
[----:B------:R-:W-:Y:S01]  /*6ac0*/  FSEL R168, R108, RZ, P0 ;  /* 0x000000ff6ca87208 */ /* 0x000fe20000000000 */
[----:B------:R-:W-:Y:S01]  /*6ad0*/  FMUL.FTZ R108, R98, R176 ;  /* 0x000000b0626c7220 */ /* 0x000fe20000410000 */
[----:B------:R-:W-:Y:S01]  /*6ae0*/  ISETP.GE.U32.AND P0, PT, R158, 0x1000000, PT ;  /* 0x010000009e00780c */ /* 0x000fe20003f06070 */
[----:B------:R-:W-:Y:S01]  /*6af0*/  FADD.FTZ R21, R21, R172 ;  /* 0x000000ac15157221 */ /* 0x000fe20000010000 */
[----:B------:R0:W1:Y:S02]  /*6b00*/  F2F.BF16.F32 R170, R168 ;  /* 0x000000a800aa7304 */ /* 0x0000640000202000 */
[----:B------:R-:W-:-:S02]  /*6b10*/  FSEL R106, R108, RZ, P6 ;  /* 0x000000ff6c6a7208 */ /* 0x000fc40003000000 */
[----:B------:R-:W2:Y:S01]  /*6b20*/  LDC.64 R108, c[0x0][0x478] ;  /* 0x00011e00ff6c7b82 */ /* 0x000ea20000000a00 */
[----:B------:R-:W-:-:S03]  /*6b30*/  FSEL R173, R110, RZ, P0 ;  /* 0x000000ff6ead7208 */ /* 0x000fc60000000000 */
[----:B------:R-:W-:Y:S01]  /*6b40*/  F2F.BF16.F32 R106, R106 ;  /* 0x0000006a006a7304 */ /* 0x000fe20000202000 */
[----:B0-----:R-:W-:-:S03]  /*6b50*/  IMAD.WIDE.U32 R168, R169, 0x10000, RZ ;  /* 0x00010000a9a87825 */ /* 0x001fc600078e00ff */
[----:B------:R-:W0:Y:S02]  /*6b60*/  LDC.64 R110, c[0x0][0x468] ;  /* 0x00011a00ff6e7b82 */ /* 0x000e240000000a00 */
[----:B------:R-:W-:Y:S01]  /*6b70*/  LOP3.LUT R169, R169, R175, R174, 0xfe, !PT ;  /* 0x000000afa9a97212 */ /* 0x000fe200078efeae */
[----:B-1----:R-:W-:Y:S01]  /*6b80*/  IMAD.WIDE.U32 R170, R170, 0x10000, RZ ;  /* 0x00010000aaaa7825 */ /* 0x002fe200078e00ff */
[----:B------:R-:W1:Y:S01]  /*6b90*/  F2F.BF16.F32 R173, R173 ;  /* 0x000000ad00ad7304 */ /* 0x000e620000202000 */
[----:B------:R-:W-:Y:S02]  /*6ba0*/  LOP3.LUT R168, R168, R179, RZ, 0xfc, !PT ;  /* 0x000000b3a8a87212 */ /* 0x000fe400078efcff */
[----:B------:R-:W-:Y:S02]  /*6bb0*/  LOP3.LUT R170, R170, R167, RZ, 0xfc, !PT ;  /* 0x000000a7aaaa7212 */ /* 0x000fe400078efcff */
[----:B------:R-:W-:-:S04]  /*6bc0*/  @P6 MOV R167, R107 ;  /* 0x0000006b00a76202 */ /* 0x000fc80000000f00 */
[----:B------:R-:W-:Y:S01]  /*6bd0*/  @P6 SHF.L.U32 R167, R167, 0x10, RZ ;  /* 0x00000010a7a76819 */ /* 0x000fe200000006ff */
[----:B--2---:R-:W-:Y:S01]  /*6be0*/  IMAD.WIDE.U32 R108, R126, 0x8, R108 ;  /* 0x000000087e6c7825 */ /* 0x004fe200078e006c */
[----:B-1----:R-:W-:-:S04]  /*6bf0*/  SHF.L.U32 R177, R173, 0x10, RZ ;  /* 0x00000010adb17819 */ /* 0x002fc800000006ff */
[----:B------:R1:W-:Y:S01]  /*6c00*/  STG.E.64 desc[UR14][R108.64], R168 ;  /* 0x000000a86c007986 */ /* 0x0003e2000c101b0e */
[----:B------:R-:W-:Y:S02]  /*6c10*/  @P0 SHF.R.U32.HI R173, RZ, 0x10, R107 ;  /* 0x00000010ffad0819 */ /* 0x000fe4000001166b */
[----:B------:R-:W-:Y:S01]  /*6c20*/  LOP3.LUT R171, R171, R177, R106, 0xfe, !PT ;  /* 0x000000b1abab7212 */ /* 0x000fe200078efe6a */
[C---:B0-----:R-:W-:Y:S01]  /*6c30*/  IMAD.WIDE.U32 R110, R126.reuse, 0x8, R110 ;  /* 0x000000087e6e7825 */ /* 0x041fe200078e006e */
[----:B------:R-:W-:Y:S02]  /*6c40*/  @P0 SHF.L.U32 R173, R173, 0x10, RZ ;  /* 0x00000010adad0819 */ /* 0x000fe400000006ff */
[----:B------:R-:W-:Y:S02]  /*6c50*/  CS2R R106, SRZ ;  /* 0x00000000006a7805 */ /* 0x000fe4000001ff00 */
[----:B------:R-:W-:Y:S01]  /*6c60*/  IADD3 R126, PT, PT, R126, 0x80, RZ ;  /* 0x000000807e7e7810 */ /* 0x000fe20007ffe0ff */
[----:B------:R-:W-:Y:S01]  /*6c70*/  @P6 FMUL.FTZ R107, R176, R167 ;  /* 0x000000a7b06b6220 */ /* 0x000fe20000410000 */
[----:B------:R1:W-:Y:S01]  /*6c80*/  STG.E.64 desc[UR14][R110.64], R170 ;  /* 0x000000aa6e007986 */ /* 0x0003e2000c101b0e */
[----:B------:R-:W-:-:S02]  /*6c90*/  @P0 FMUL.FTZ R106, R178, R173 ;  /* 0x000000adb26a0220 */ /* 0x000fc40000410000 */
[----:B------:R-:W-:Y:S02]  /*6ca0*/  FADD.FTZ R22, R22, R107 ;  /* 0x0000006b16167221 */ /* 0x000fe40000010000 */
[----:B------:R-:W-:-:S07]  /*6cb0*/  FADD.FTZ R23, R23, R106 ;  /* 0x0000006a17177221 */ /* 0x000fce0000010000 */
.L_x_2995:
[----:B------:R-:W-:Y:S05]  /*6cc0*/  BSYNC.RECONVERGENT B1 ;  /* 0x0000000000017941 */ /* 0x000fea0003800200 */
.L_x_2994:
[----:B------:R-:W-:Y:S04]  /*6cd0*/  BSSY.RECONVERGENT B1, `(.L_x_2996) ;  /* 0x0000057000017945 */ /* 0x000fe80003800200 */
[----:B------:R-:W-:Y:S05]  /*6ce0*/  @!P2 BRA `(.L_x_2997) ;  /* 0x000000040054a947 */ /* 0x000fea0003800000 */
[----:B------:R-:W0:Y:S02]  /*6cf0*/  LDC.64 R106, c[0x0][0x390] ;  /* 0x0000e400ff6a7b82 */ /* 0x000e240000000a00 */
[----:B0-----:R-:W-:-:S06]  /*6d00*/  IMAD.WIDE.U32 R106, R126, 0x8, R106 ;  /* 0x000000087e6a7825 */ /* 0x001fcc00078e006a */
[----:B------:R-:W2:Y:S01]  /*6d10*/  LDG.E.64 R106, desc[UR14][R106.64] ;  /* 0x0000000e6a6a7981 */ /* 0x000ea2000c1e1b00 */
[----:B-1----:R-:W-:Y:S01]  /*6d20*/  MOV R108, R114 ;  /* 0x00000072006c7202 */ /* 0x002fe20000000f00 */
        /* <DEDUP_REMOVED lines=9> */
[----:B------:R-:W-:Y:S01]  /*6dc0*/  SHF.R.U64 R105, R114, 0x10, R115 ;  /* 0x0000001072697819 */ /* 0x000fe20000001273 */
[----:B------:R-:W-:Y:S01]  /*6dd0*/  FFMA.FTZ R168, R111, UR23, R110 ;  /* 0x000000176fa87c23 */ /* 0x000fe2000801006e */
[--C-:B------:R-:W-:Y:S01]  /*6de0*/  FFMA.FTZ R111, R142, UR4, R104.reuse ;  /* 0x000000048e6f7c23 */ /* 0x100fe20008010068 */
[----:B------:R-:W-:Y:S01]  /*6df0*/  FFMA.FTZ R108, R134, UR4, R104 ;  /* 0x00000004866c7c23 */ /* 0x000fe20008010068 */
[----:B------:R-:W-:Y:S01]  /*6e00*/  FMUL.FTZ R110, R109, UR12 ;  /* 0x0000000c6d6e7c20 */ /* 0x000fe20008410000 */
[----:B------:R-:W-:Y:S01]  /*6e10*/  SHF.L.U32 R105, R105, 0x10, RZ ;  /* 0x0000001069697819 */ /* 0x000fe200000006ff */
[----:B------:R-:W-:Y:S01]  /*6e20*/  FADD.FTZ R170, R140, -R111 ;  /* 0x8000006f8caa7221 */ /* 0x000fe20000010000 */
[----:B------:R-:W-:Y:S01]  /*6e30*/  FADD.FTZ R108, R139, -R108 ;  /* 0x8000006c8b6c7221 */ /* 0x000fe20000010000 */
[----:B------:R-:W-:Y:S01]  /*6e40*/  LOP3.LUT P0, RZ, R133, 0xff00, RZ, 0xc0, !PT ;  /* 0x0000ff0085ff7812 */ /* 0x000fe2000780c0ff */
[----:B------:R-:W-:Y:S01]  /*6e50*/  FMUL.FTZ R111, R110, UR22 ;  /* 0x000000166e6f7c20 */ /* 0x000fe20008410000 */
[----:B------:R-:W-:Y:S01]  /*6e60*/  SHF.R.U32.HI R171, RZ, 0x10, R115 ;  /* 0x00000010ffab7819 */ /* 0x000fe20000011673 */
[----:B------:R0:W-:Y:S01]  /*6e70*/  F2F.BF16.F32 R179, R109 ;  /* 0x0000006d00b37304 */ /* 0x0001e20000202000 */
[----:B------:R-:W-:Y:S01]  /*6e80*/  FFMA.FTZ R167, R108, UR23, R105 ;  /* 0x000000176ca77c23 */ /* 0x000fe20008010069 */
[----:B------:R-:W-:Y:S01]  /*6e90*/  HFMA2 R105, -RZ, RZ, 0, 0 ;  /* 0x00000000ff697431 */ /* 0x000fe200000001ff */
[----:B------:R-:W-:Y:S01]  /*6ea0*/  SHF.L.U32 R171, R171, 0x10, RZ ;  /* 0x00000010abab7819 */ /* 0x000fe200000006ff */
[----:B------:R-:W-:-:S02]  /*6eb0*/  HFMA2 R172, -RZ, RZ, 0, 0 ;  /* 0x00000000ffac7431 */ /* 0x000fc400000001ff */
[----:B------:R-:W-:Y:S02]  /*6ec0*/  FMUL.FTZ R110, R167, UR12 ;  /* 0x0000000ca76e7c20 */ /* 0x000fe40008410000 */
[----:B------:R1:W-:Y:S01]  /*6ed0*/  F2F.BF16.F32 R169, R167 ;  /* 0x000000a700a97304 */ /* 0x0003e20000202000 */
[----:B0----5:R-:W-:Y:S01]  /*6ee0*/  FMUL.FTZ R109, R88, R111 ;  /* 0x0000006f586d7220 */ /* 0x021fe20000410000 */
[----:B------:R-:W-:Y:S01]  /*6ef0*/  FFMA.FTZ R171, R170, UR23, R171 ;  /* 0x00000017aaab7c23 */ /* 0x000fe200080100ab */
[----:B------:R-:W-:-:S05]  /*6f00*/  FMUL.FTZ R110, R110, UR22 ;  /* 0x000000166e6e7c20 */ /* 0x000fca0008410000 */
[----:B------:R-:W-:Y:S01]  /*6f10*/  F2F.BF16.F32 R174, R168 ;  /* 0x000000a800ae7304 */ /* 0x000fe20000202000 */
[----:B-1----:R-:W-:Y:S01]  /*6f20*/  FSEL R167, R109, RZ, P6 ;  /* 0x000000ff6da77208 */ /* 0x002fe20003000000 */
        /* <DEDUP_REMOVED lines=49> */
.L_x_2997:
[----:B------:R-:W-:Y:S05]  /*7240*/  BSYNC.RECONVERGENT B1 ;  /* 0x0000000000017941 */ /* 0x000fea0003800200 */
.L_x_2996:
[----:B------:R-:W-:Y:S04]  /*7250*/  BSSY.RECONVERGENT B1, `(.L_x_2998) ;  /* 0x0000057000017945 */ /* 0x000fe80003800200 */
[----:B------:R-:W-:Y:S05]  /*7260*/  @!P3 BRA `(.L_x_2999) ;  /* 0x000000040054b947 */ /* 0x000fea0003800000 */
[----:B------:R-:W0:Y:S02]  /*7270*/  LDC.64 R106, c[0x0][0x390] ;  /* 0x0000e400ff6a7b82 */ /* 0x000e240000000a00 */
[----:B0-----:R-:W-:-:S06]  /*7280*/  IMAD.WIDE.U32 R106, R126, 0x8, R106 ;  /* 0x000000087e6a7825 */ /* 0x001fcc00078e006a */
[----:B------:R-:W3:Y:S01]  /*7290*/  LDG.E.64 R106, desc[UR14][R106.64] ;  /* 0x0000000e6a6a7981 */ /* 0x000ee2000c1e1b00 */
[----:B-12---:R-:W-:Y:S01]  /*72a0*/  MOV R108, R116 ;  /* 0x00000074006c7202 */ /* 0x006fe20000000f00 */
        /* <DEDUP_REMOVED lines=39> */
[----:B---3--:R-:W-:Y:S02]  /*7520*/  @P6 MOV R108, R106 ;  /* 0x0000006a006c6202 */ /* 0x008fe40000000f00 */
        /* <DEDUP_REMOVED lines=41> */
.L_x_2999:
[----:B------:R-:W-:Y:S05]  /*77c0*/  BSYNC.RECONVERGENT B1 ;  /* 0x0000000000017941 */ /* 0x000fea0003800200 */
.L_x_2998:
[----:B------:R-:W-:Y:S04]  /*77d0*/  BSSY.RECONVERGENT B1, `(.L_x_3000) ;  /* 0x0000057000017945 */ /* 0x000fe80003800200 */
[----:B------:R-:W-:Y:S05]  /*77e0*/  @!P4 BRA `(.L_x_3001) ;  /* 0x000000040054c947 */ /* 0x000fea0003800000 */
[----:B------:R-:W0:Y:S02]  /*77f0*/  LDC.64 R106, c[0x0][0x390] ;  /* 0x0000e400ff6a7b82 */ /* 0x000e240000000a00 */
[----:B0-----:R-:W-:-:S06]  /*7800*/  IMAD.WIDE.U32 R106, R126, 0x8, R106 ;  /* 0x000000087e6a7825 */ /* 0x001fcc00078e006a */
[----:B------:R-:W4:Y:S01]  /*7810*/  LDG.E.64 R106, desc[UR14][R106.64] ;  /* 0x0000000e6a6a7981 */ /* 0x000f22000c1e1b00 */
[----:B-123--:R-:W-:Y:S01]  /*7820*/  MOV R108, R118 ;  /* 0x00000076006c7202 */ /* 0x00efe20000000f00 */
        /* <DEDUP_REMOVED lines=39> */
[----:B----4-:R-:W-:Y:S02]  /*7aa0*/  @P6 MOV R108, R106 ;  /* 0x0000006a006c6202 */ /* 0x010fe40000000f00 */
        /* <DEDUP_REMOVED lines=41> */
.L_x_3001:
[----:B------:R-:W-:Y:S05]  /*7d40*/  BSYNC.RECONVERGENT B1 ;  /* 0x0000000000017941 */ /* 0x000fea0003800200 */
.L_x_3000:
[----:B------:R-:W-:Y:S05]  /*7d50*/  @!P5 BRA `(.L_x_2976) ;  /* 0x000000040050d947 */ /* 0x000fea0003800000 */
[----:B------:R-:W0:Y:S02]  /*7d60*/  LDC.64 R106, c[0x0][0x390] ;  /* 0x0000e400ff6a7b82 */ /* 0x000e240000000a00 */
[----:B0-----:R-:W-:-:S06]  /*7d70*/  IMAD.WIDE.U32 R106, R126, 0x8, R106 ;  /* 0x000000087e6a7825 */ /* 0x001fcc00078e006a */
[----:B------:R-:W2:Y:S01]  /*7d80*/  LDG.E.64 R106, desc[UR14][R106.64] ;  /* 0x0000000e6a6a7981 */ /* 0x000ea2000c1e1b00 */
[----:B------:R-:W-:Y:S01]  /*7d90*/  MOV R105, R120 ;  /* 0x0000007800697202 */ /* 0x000fe20000000f00 */
[--C-:B-1234-:R-:W-:Y:S01]  /*7da0*/  FFMA.FTZ R108, R127, UR4, R104.reuse ;  /* 0x000000047f6c7c23 */ /* 0x11efe20008010068 */
[----:B------:R-:W-:Y:S01]  /*7db0*/  LOP3.LUT P6, RZ, R129, 0xff, RZ, 0xc0, !PT ;  /* 0x000000ff81ff7812 */ /* 0x000fe200078cc0ff */
[----:B------:R-:W-:Y:S01]  /*7dc0*/  FFMA.FTZ R111, R131, UR4, R104 ;  /* 0x00000004836f7c23 */ /* 0x000fe20008010068 */
[----:B------:R-:W-:Y:S01]  /*7dd0*/  SHF.L.U32 R105, R105, 0x10, RZ ;  /* 0x0000001069697819 */ /* 0x000fe200000006ff */
[----:B------:R-:W-:Y:S01]  /*7de0*/  FADD.FTZ R108, R125, -R108 ;  /* 0x8000006c7d6c7221 */ /* 0x000fe20000010000 */
[----:B------:R-:W-:Y:S01]  /*7df0*/  SHF.R.U64 R109, R120, 0x10, R121 ;  /* 0x00000010786d7819 */ /* 0x000fe20000001279 */
[----:B------:R-:W-:Y:S01]  /*7e00*/  HFMA2 R172, -RZ, RZ, 0, 0 ;  /* 0x00000000ffac7431 */ /* 0x000fe200000001ff */
[----:B------:R-:W-:Y:S01]  /*7e10*/  MOV R110, R121 ;  /* 0x00000079006e7202 */ /* 0x000fe20000000f00 */
[----:B------:R-:W-:Y:S01]  /*7e20*/  FFMA.FTZ R105, R108, UR23, R105 ;  /* 0x000000176c697c23 */ /* 0x000fe20008010069 */
[----:B------:R-:W-:Y:S01]  /*7e30*/  FFMA.FTZ R108, R122, UR4, R104 ;  /* 0x000000047a6c7c23 */ /* 0x000fe20008010068 */
[----:B------:R-:W-:-:S02]  /*7e40*/  SHF.L.U32 R109, R109, 0x10, RZ ;  /* 0x000000106d6d7819 */ /* 0x000fc400000006ff */
[----:B------:R-:W-:Y:S01]  /*7e50*/  SHF.L.U32 R167, R110, 0x10, RZ ;  /* 0x000000106ea77819 */ /* 0x000fe200000006ff */
[----:B------:R-:W-:Y:S01]  /*7e60*/  FADD.FTZ R108, R123, -R108 ;  /* 0x8000006c7b6c7221 */ /* 0x000fe20000010000 */
[----:B------:R-:W-:Y:S01]  /*7e70*/  FADD.FTZ R110, R132, -R111 ;  /* 0x8000006f846e7221 */ /* 0x000fe20000010000 */
[----:B------:R-:W-:Y:S01]  /*7e80*/  LOP3.LUT P0, RZ, R129, 0xff00, RZ, 0xc0, !PT ;  /* 0x0000ff0081ff7812 */ /* 0x000fe2000780c0ff */
[----:B------:R0:W-:Y:S01]  /*7e90*/  F2F.BF16.F32 R179, R105 ;  /* 0x0000006900b37304 */ /* 0x0001e20000202000 */
[----:B------:R-:W-:Y:S01]  /*7ea0*/  FFMA.FTZ R111, R108, UR23, R109 ;  /* 0x000000176c6f7c23 */ /* 0x000fe2000801006d */
[----:B------:R-:W-:Y:S01]  /*7eb0*/  FFMA.FTZ R109, R128, UR4, R104 ;  /* 0x00000004806d7c23 */ /* 0x000fe20008010068 */
[----:B------:R-:W-:Y:S01]  /*7ec0*/  FMUL.FTZ R108, R105, UR12 ;  /* 0x0000000c696c7c20 */ /* 0x000fe20008410000 */
[----:B------:R-:W-:Y:S01]  /*7ed0*/  SHF.R.U32.HI R170, RZ, 0x10, R121 ;  /* 0x00000010ffaa7819 */ /* 0x000fe20000011679 */
[----:B------:R-:W-:Y:S01]  /*7ee0*/  FFMA.FTZ R168, R110, UR23, R167 ;  /* 0x000000176ea87c23 */ /* 0x000fe200080100a7 */
[----:B------:R-:W-:Y:S01]  /*7ef0*/  FADD.FTZ R169, R124, -R109 ;  /* 0x8000006d7ca97221 */ /* 0x000fe20000010000 */
[----:B------:R-:W-:Y:S01]  /*7f00*/  FMUL.FTZ R109, R108, UR22 ;  /* 0x000000166c6d7c20 */ /* 0x000fe20008410000 */
[----:B------:R-:W-:Y:S01]  /*7f10*/  FMUL.FTZ R108, R111, UR12 ;  /* 0x0000000c6f6c7c20 */ /* 0x000fe20008410000 */
[----:B------:R-:W-:Y:S01]  /*7f20*/  SHF.L.U32 R170, R170, 0x10, RZ ;  /* 0x00000010aaaa7819 */ /* 0x000fe200000006ff */
[----:B------:R-:W-:-:S02]  /*7f30*/  HFMA2 R167, -RZ, RZ, 0, 0 ;  /* 0x00000000ffa77431 */ /* 0x000fc400000001ff */
[----:B0----5:R-:W-:Y:S01]  /*7f40*/  FMUL.FTZ R105, R64, R109 ;  /* 0x0000006d40697220 */ /* 0x021fe20000410000 */
[----:B------:R-:W-:Y:S01]  /*7f50*/  FMUL.FTZ R108, R108, UR22 ;  /* 0x000000166c6c7c20 */ /* 0x000fe20008410000 */
[----:B------:R-:W0:Y:S01]  /*7f60*/  F2F.BF16.F32 R110, R111 ;  /* 0x0000006f006e7304 */ /* 0x000e220000202000 */
[----:B------:R-:W-:Y:S02]  /*7f70*/  FFMA.FTZ R169, R169, UR23, R170 ;  /* 0x00000017a9a97c23 */ /* 0x000fe400080100aa */
[----:B------:R-:W-:-:S05]  /*7f80*/  FSEL R170, R105, RZ, P6 ;  /* 0x000000ff69aa7208 */ /* 0x000fca0003000000 */
[----:B------:R-:W1:Y:S01]  /*7f90*/  F2F.BF16.F32 R175, R169 ;  /* 0x000000a900af7304 */ /* 0x000e620000202000 */
[----:B0-----:R-:W-:-:S07]  /*7fa0*/  IMAD.WIDE.U32 R110, R110, 0x10000, RZ ;  /* 0x000100006e6e7825 */ /* 0x001fce00078e00ff */
[----:B------:R-:W0:Y:S01]  /*7fb0*/  F2F.BF16.F32 R174, R168 ;  /* 0x000000a800ae7304 */ /* 0x000e220000202000 */
[----:B------:R-:W-:Y:S02]  /*7fc0*/  LOP3.LUT R110, R110, R179, RZ, 0xfc, !PT ;  /* 0x000000b36e6e7212 */ /* 0x000fe400078efcff */
[----:B-1----:R-:W-:-:S05]  /*7fd0*/  SHF.L.U32 R175, R175, 0x10, RZ ;  /* 0x00000010afaf7819 */ /* 0x002fca00000006ff */
[----:B------:R-:W-:Y:S01]  /*7fe0*/  F2F.BF16.F32 R181, R170 ;  /* 0x000000aa00b57304 */ /* 0x000fe20000202000 */
[----:B0-----:R-:W-:Y:S02]  /*7ff0*/  LOP3.LUT R111, R111, R175, R174, 0xfe, !PT ;  /* 0x000000af6f6f7212 */ /* 0x001fe400078efeae */
[----:B------:R-:W-:Y:S02]  /*8000*/  @P6 MOV R104, R106 ;  /* 0x0000006a00686202 */ /* 0x000fe40000000f00 */
[----:B------:R-:W-:Y:S02]  /*8010*/  @P0 SHF.R.U64 R105, R106, 0x10, R107 ;  /* 0x000000106a690819 */ /* 0x000fe4000000126b */
[----:B------:R-:W-:-:S05]  /*8020*/  @P6 SHF.L.U32 R104, R104, 0x10, RZ ;  /* 0x0000001068686819 */ /* 0x000fca00000006ff */
[----:B------:R-:W-:Y:S01]  /*8030*/  @P6 FMUL.FTZ R167, R109, R104 ;  /* 0x000000686da76220 */ /* 0x000fe20000410000 */
[----:B------:R-:W-:Y:S01]  /*8040*/  FMUL.FTZ R109, R168, UR12 ;  /* 0x0000000ca86d7c20 */ /* 0x000fe20008410000 */
[----:B------:R-:W-:Y:S01]  /*8050*/  FMUL.FTZ R104, R65, R108 ;  /* 0x0000006c41687220 */ /* 0x000fe20000410000 */
[----:B------:R-:W-:Y:S01]  /*8060*/  LOP3.LUT P6, RZ, R129, 0xff0000, RZ, 0xc0, !PT ;  /* 0x00ff000081ff7812 */ /* 0x000fe200078cc0ff */
[----:B------:R-:W-:Y:S01]  /*8070*/  FADD.FTZ R4, R4, R167 ;  /* 0x000000a704047221 */ /* 0x000fe20000010000 */
[----:B------:R-:W-:Y:S01]  /*8080*/  FMUL.FTZ R183, R109, UR22 ;  /* 0x000000166db77c20 */ /* 0x000fe20008410000 */
[----:B------:R-:W-:Y:S01]  /*8090*/  FMUL.FTZ R109, R169, UR12 ;  /* 0x0000000ca96d7c20 */ /* 0x000fe20008410000 */
[----:B------:R-:W-:Y:S02]  /*80a0*/  FSEL R106, R104, RZ, P0 ;  /* 0x000000ff686a7208 */ /* 0x000fe40000000000 */
[----:B------:R-:W-:Y:S01]  /*80b0*/  @P0 SHF.L.U32 R104, R105, 0x10, RZ ;  /* 0x0000001069680819 */ /* 0x000fe200000006ff */
[----:B------:R-:W-:Y:S01]  /*80c0*/  FMUL.FTZ R176, R109, UR22 ;  /* 0x000000166db07c20 */ /* 0x000fe20008410000 */
[----:B------:R-:W-:-:S02]  /*80d0*/  FMUL.FTZ R105, R66, R183 ;  /* 0x000000b742697220 */ /* 0x000fc40000410000 */
[----:B------:R-:W0:Y:S01]  /*80e0*/  F2F.BF16.F32 R106, R106 ;  /* 0x0000006a006a7304 */ /* 0x000e220000202000 */
[----:B------:R-:W-:Y:S01]  /*80f0*/  @P0 FMUL.FTZ R172, R108, R104 ;  /* 0x000000686cac0220 */ /* 0x000fe20000410000 */
[----:B------:R-:W-:Y:S01]  /*8100*/  FMUL.FTZ R108, R67, R176 ;  /* 0x000000b0436c7220 */ /* 0x000fe20000410000 */
[----:B------:R-:W-:Y:S02]  /*8110*/  ISETP.GE.U32.AND P0, PT, R129, 0x1000000, PT ;  /* 0x010000008100780c */ /* 0x000fe40003f06070 */
[----:B------:R-:W-:Y:S01]  /*8120*/  FSEL R171, R105, RZ, P6 ;  /* 0x000000ff69ab7208 */ /* 0x000fe20003000000 */
[----:B------:R-:W-:Y:S01]  /*8130*/  FADD.FTZ R5, R5, R172 ;  /* 0x000000ac05057221 */ /* 0x000fe20000010000 */
[----:B------:R-:W1:Y:S01]  /*8140*/  LDC.64 R104, c[0x0][0x478] ;  /* 0x00011e00ff687b82 */ /* 0x000e620000000a00 */
[----:B------:R-:W-:-:S03]  /*8150*/  FSEL R173, R108, RZ, P0 ;  /* 0x000000ff6cad7208 */ /* 0x000fc60000000000 */
[----:B------:R-:W-:Y:S04]  /*8160*/  F2F.BF16.F32 R171, R171 ;  /* 0x000000ab00ab7304 */ /* 0x000fe80000202000 */
[----:B------:R-:W2:Y:S01]  /*8170*/  LDC.64 R108, c[0x0][0x468] ;  /* 0x00011a00ff6c7b82 */ /* 0x000ea20000000a00 */
[----:B0-----:R-:W-:Y:S01]  /*8180*/  IMAD.WIDE.U32 R168, R106, 0x10000, RZ ;  /* 0x000100006aa87825 */ /* 0x001fe200078e00ff */
[----:B------:R-:W-:Y:S02]  /*8190*/  @P0 SHF.R.U32.HI R170, RZ, 0x10, R107 ;  /* 0x00000010ffaa0819 */ /* 0x000fe4000001166b */
[----:B------:R-:W0:Y:S01]  /*81a0*/  F2F.BF16.F32 R173, R173 ;  /* 0x000000ad00ad7304 */ /* 0x000e220000202000 */
[----:B------:R-:W-:Y:S02]  /*81b0*/  LOP3.LUT R168, R168, R181, RZ, 0xfc, !PT ;  /* 0x000000b5a8a87212 */ /* 0x000fe400078efcff */
[----:B------:R-:W-:Y:S01]  /*81c0*/  @P0 SHF.L.U32 R170, R170, 0x10, RZ ;  /* 0x00000010aaaa0819 */ /* 0x000fe200000006ff */
[----:B-1----:R-:W-:Y:S01]  /*81d0*/  IMAD.WIDE.U32 R104, R126, 0x8, R104 ;  /* 0x000000087e687825 */ /* 0x002fe200078e0068 */
[----:B0-----:R-:W-:-:S04]  /*81e0*/  SHF.L.U32 R177, R173, 0x10, RZ ;  /* 0x00000010adb17819 */ /* 0x001fc800000006ff */
[----:B------:R0:W-:Y:S01]  /*81f0*/  STG.E.64 desc[UR14][R104.64], R110 ;  /* 0x0000006e68007986 */ /* 0x0001e2000c101b0e */
[----:B------:R-:W-:Y:S01]  /*8200*/  LOP3.LUT R169, R169, R177, R171, 0xfe, !PT ;  /* 0x000000b1a9a97212 */ /* 0x000fe200078efeab */
[----:B--2---:R-:W-:Y:S01]  /*8210*/  IMAD.WIDE.U32 R108, R126, 0x8, R108 ;  /* 0x000000087e6c7825 */ /* 0x004fe200078e006c */
[----:B------:R-:W-:Y:S02]  /*8220*/  @P6 MOV R126, R107 ;  /* 0x0000006b007e6202 */ /* 0x000fe40000000f00 */
[----:B------:R-:W-:Y:S02]  /*8230*/  CS2R R106, SRZ ;  /* 0x00000000006a7805 */ /* 0x000fe4000001ff00 */
[----:B------:R-:W-:Y:S01]  /*8240*/  @P0 FMUL.FTZ R106, R176, R170 ;  /* 0x000000aab06a0220 */ /* 0x000fe20000410000 */
[----:B------:R0:W-:Y:S01]  /*8250*/  STG.E.64 desc[UR14][R108.64], R168 ;  /* 0x000000a86c007986 */ /* 0x0001e2000c101b0e */
[----:B------:R-:W-:Y:S02]  /*8260*/  @P6 SHF.L.U32 R126, R126, 0x10, RZ ;  /* 0x000000107e7e6819 */ /* 0x000fe400000006ff */
[----:B------:R-:W-:-:S03]  /*8270*/  FADD.FTZ R7, R7, R106 ;  /* 0x0000006a07077221 */ /* 0x000fc60000010000 */
[----:B------:R-:W-:-:S04]  /*8280*/  @P6 FMUL.FTZ R107, R183, R126 ;  /* 0x0000007eb76b6220 */ /* 0x000fc80000410000 */
[----:B------:R-:W-:-:S07]  /*8290*/  FADD.FTZ R6, R6, R107 ;  /* 0x0000006b06067221 */ /* 0x000fce0000010000 */
.L_x_2976:
[----:B------:R-:W-:Y:S05]  /*82a0*/  BSYNC.RECONVERGENT B0 ;  /* 0x0000000000007941 */ /* 0x000fea0003800200 */
.L_x_2965:
[----:B------:R-:W-:Y:S02]  /*82b0*/  UIADD3 UR7, UPT, UPT, UR7, UR24, URZ ;  /* 0x0000001807077290 */ /* 0x000fe4000fffe0ff */
[----:B------:R-:W-:Y:S02]  /*82c0*/  UPLOP3.LUT UP2, UPT, UPT, UPT, UP2, 0x40, 0x4 ;  /* 0x000000000004789c */ /* 0x000fe40003f4e820 */
[----:B------:R-:W-:-:S09]  /*82d0*/  UISETP.GE.AND UP1, UPT, UR7, UR25, UPT ;  /* 0x000000190700728c */ /* 0x000fd2000bf26270 */
[----:B------:R-:W-:Y:S05]  /*82e0*/  BRA.U !UP1, `(.L_x_3002) ;  /* 0xffffff8509387547 */ /* 0x000fea000b83ffff */
.L_x_2952:
        /* <DEDUP_REMOVED lines=16> */
.L_x_3004:
[----:B------:R-:W-:Y:S05]  /*83f0*/  BSYNC.RECONVERGENT B0 ;  /* 0x0000000000007941 */ /* 0x000fea0003800200 */
.L_x_3003:
        /* <DEDUP_REMOVED lines=12> */
.L_x_3006:
[----:B------:R-:W-:Y:S05]  /*84c0*/  BSYNC.RECONVERGENT B0 ;  /* 0x0000000000007941 */ /* 0x000fea0003800200 */
.L_x_3005:
        /* <DEDUP_REMOVED lines=12> */
.L_x_3008:
[----:B------:R-:W-:Y:S05]  /*8590*/  BSYNC.RECONVERGENT B0 ;  /* 0x0000000000007941 */ /* 0x000fea0003800200 */
.L_x_3007:
        /* <DEDUP_REMOVED lines=12> */
.L_x_3010:
[----:B------:R-:W-:Y:S05]  /*8660*/  BSYNC.RECONVERGENT B0 ;  /* 0x0000000000007941 */ /* 0x000fea0003800200 */
.L_x_3009:
        /* <DEDUP_REMOVED lines=11> */
.L_x_3011:
        /* <DEDUP_REMOVED lines=14> */
.L_x_10834:


//--------------------- .text._ZN10layer_norm13ln_bwd_kernelINS_13Kernel_traitsIf13__nv_bfloat16S2_S2_fjLj2560ELj1ELj1ELj4ELj8ENS_18Kernel_traits_baseILj2560EfS2_S2_S2_fjLj128EEEEELb1ELb1ELb0ELb1EEEvNS_9BwdParamsE --------------------------
	.section	.text._ZN10layer_norm13ln_bwd_kernelINS_13Kernel_traitsIf13__nv_bfloat16S2_S2_fjLj2560ELj1ELj1ELj4ELj8ENS_18Kernel_traits_baseILj2560EfS2_S2_S2_fjLj128EEEEELb1ELb1ELb0ELb1EEEvNS_9BwdParamsE,"ax",@progbits
	.align	128
        .global         _ZN10layer_norm13ln_bwd_kernelINS_13Kernel_traitsIf13__nv_bfloat16S2_S2_fjLj2560ELj1ELj1ELj4ELj8ENS_18Kernel_traits_baseILj2560EfS2_S2_S2_fjLj128EEEEELb1ELb1ELb0ELb1EEEvNS_9BwdParamsE
        .type           _ZN10layer_norm13ln_bwd_kernelINS_13Kernel_traitsIf13__nv_bfloat16S2_S2_fjLj2560ELj1ELj1ELj4ELj8ENS_18Kernel_traits_baseILj2560EfS2_S2_S2_fjLj128EEEEELb1ELb1ELb0ELb1EEEvNS_9BwdParamsE,@function
        .size           _ZN10layer_norm13ln_bwd_kernelINS_13Kernel_traitsIf13__nv_bfloat16S2_S2_fjLj2560ELj1ELj1ELj4ELj8ENS_18Kernel_traits_baseILj2560EfS2_S2_S2_fjLj128EEEEELb1ELb1ELb0ELb1EEEvNS_9BwdParamsE,(.L_x_10835 - _ZN10layer_norm13ln_bwd_kernelINS_13Kernel_traitsIf13__nv_bfloat16S2_S2_fjLj2560ELj1ELj1ELj4ELj8ENS_18Kernel_traits_baseILj2560EfS2_S2_S2_fjLj128EEEEELb1ELb1ELb0ELb1EEEvNS_9BwdParamsE)
        .other          _ZN10layer_norm13ln_bwd_kernelINS_13Kernel_traitsIf13__nv_bfloat16S2_S2_fjLj2560ELj1ELj1ELj4ELj8ENS_18Kernel_traits_baseILj2560EfS2_S2_S2_fjLj128EEEEELb1ELb1ELb0ELb1EEEvNS_9BwdParamsE,@"STO_CUDA_ENTRY STV_DEFAULT"
_ZN10layer_norm13ln_bwd_kernelINS_13Kernel_traitsIf13__nv_bfloat16S2_S2_fjLj2560ELj1ELj1ELj4ELj8ENS_18Kernel_traits_baseILj2560EfS2_S2_S2_fjLj128EEEEELb1ELb1ELb0ELb1EEEvNS_9BwdParamsE:
.text._ZN10layer_norm13ln_bwd_kernelINS_13Kernel_traitsIf13__nv_bfloat16S2_S2_fjLj2560ELj1ELj1ELj4ELj8ENS_18Kernel_traits_baseILj2560EfS2_S2_S2_fjLj128EEEEELb1ELb1ELb0ELb1EEEvNS_9BwdParamsE:
        /* <DEDUP_REMOVED lines=40> */
[----:B------:R-:W-:Y:S01]  /*0280*/  HFMA2 R73, -RZ, RZ, 0, 0 ;  /* 0x00000000ff497431 */ /* 0x000fe200000001ff */
[----:B------:R-:W-:-:S02]  /*0290*/  PLOP3.LUT P1, PT, PT, PT, PT, 0x8, 0x80 ;  /* 0x000000000080781c */ /* 0x000fc40003f2e170 */
        /* <DEDUP_REMOVED lines=18> */
[----:B0-----:R0:W5:Y:S01]  /*03c0*/  LDG.E.128 R40, desc[UR14][R2.64] ;  /* 0x0000000e02287981 */ /* 0x001162000c1e1d00 */
[----:B------:R-:W-:-:S02]  /*03d0*/  CS2R R108, SRZ ;  /* 0x00000000006c7805 */ /* 0x000fc4000001ff00 */
[----:B------:R-:W-:Y:S01]  /*03e0*/  CS2R R110, SRZ ;  /* 0x00000000006e7805 */ /* 0x000fe2000001ff00 */
[----:B---3--:R-:W-:Y:S01]  /*03f0*/  IMAD.WIDE.U32 R44, R72, 0x10, R44 ;  /* 0x00000010482c7825 */ /* 0x008fe200078e002c */
[----:B------:R0:W5:Y:S01]  /*0400*/  LDG.E.128 R36, desc[UR14][R2.64+0x800] ;  /* 0x0008000e02247981 */ /* 0x000162000c1e1d00 */
[----:B------:R-:W-:Y:S02]  /*0410*/  CS2R R112, SRZ ;  /* 0x0000000000707805 */ /* 0x000fe4000001ff00 */
[----:B------:R-:W-:Y:S02]  /*0420*/  CS2R R114, SRZ ;  /* 0x0000000000727805 */ /* 0x000fe4000001ff00 */
[----:B------:R-:W-:Y:S01]  /*0430*/  CS2R R116, SRZ ;  /* 0x0000000000747805 */ /* 0x000fe2000001ff00 */
[----:B------:R0:W5:Y:S01]  /*0440*/  LDG.E.128 R32, desc[UR14][R2.64+0x1000] ;  /* 0x0010000e02207981 */ /* 0x000162000c1e1d00 */
[----:B------:R-:W-:Y:S02]  /*0450*/  CS2R R118, SRZ ;  /* 0x0000000000767805 */ /* 0x000fe4000001ff00 */
[----:B------:R-:W-:Y:S01]  /*0460*/  CS2R R120, SRZ ;  /* 0x0000000000787805 */ /* 0x000fe2000001ff00 */
[----:B------:R-:W1:Y:S01]  /*0470*/  LDCU UR22, c[0x0][0x408] ;  /* 0x00008100ff1677ac */ /* 0x000e620008000800 */
[----:B------:R0:W5:Y:S01]  /*0480*/  LDG.E.128 R28, desc[UR14][R2.64+0x1800] ;  /* 0x0018000e021c7981 */ /* 0x000162000c1e1d00 */
[----:B------:R-:W3:Y:S03]  /*0490*/  LDCU UR18, c[0x0][0x388] ;  /* 0x00007100ff1277ac */ /* 0x000ee60008000800 */
[----:B------:R0:W5:Y:S01]  /*04a0*/  LDG.E.128 R24, desc[UR14][R2.64+0x2000] ;  /* 0x0020000e02187981 */ /* 0x000162000c1e1d00 */
        /* <DEDUP_REMOVED lines=8> */
[----:B------:R-:W0:Y:S03]  /*0530*/  LDCU.64 UR16, c[0x0][0x438] ;  /* 0x00008700ff1077ac */ /* 0x000e260008000a00 */
[----:B------:R0:W5:Y:S01]  /*0540*/  LDG.E.128 R4, desc[UR14][R44.64] ;  /* 0x0000000e2c047981 */ /* 0x000162000c1e1d00 */
[----:B------:R-:W-:-:S02]  /*0550*/  CS2R R122, SRZ ;  /* 0x00000000007a7805 */ /* 0x000fc4000001ff00 */
[----:B------:R-:W-:Y:S01]  /*0560*/  CS2R R124, SRZ ;  /* 0x00000000007c7805 */ /* 0x000fe2000001ff00 */
[----:B--2---:R-:W-:Y:S01]  /*0570*/  UISETP.NE.U32.AND UP0, UPT, UR4, URZ, UPT ;  /* 0x000000ff0400728c */ /* 0x004fe2000bf05070 */
[----:B------:R-:W-:Y:S02]  /*0580*/  CS2R R126, SRZ ;  /* 0x00000000007e7805 */ /* 0x000fe4000001ff00 */
[----:B------:R-:W-:Y:S02]  /*0590*/  CS2R R128, SRZ ;  /* 0x0000000000807805 */ /* 0x000fe4000001ff00 */
[----:B------:R-:W-:Y:S02]  /*05a0*/  CS2R R130, SRZ ;  /* 0x0000000000827805 */ /* 0x000fe4000001ff00 */
[----:B------:R-:W-:Y:S01]  /*05b0*/  MOV R133, RZ ;  /* 0x000000ff00857202 */ /* 0x000fe20000000f00 */
[----:B------:R-:W-:Y:S01]  /*05c0*/  UISETP.NE.AND.EX UP0, UPT, UR5, URZ, UPT, UP0 ;  /* 0x000000ff0500728c */ /* 0x000fe2000bf05300 */
[----:B-1-34-:R-:W2:Y:S10]  /*05d0*/  LDCU.64 UR24, c[0x0][0x380] ;  /* 0x00007000ff1877ac */ /* 0x01aeb40008000a00 */
.L_x_3017:
[----:B------:R-:W-:Y:S01]  /*05e0*/  UIMAD UR4, UR6, UR18, URZ ;  /* 0x00000012060472a4 */ /* 0x000fe2000f8e02ff */
[----:B------:R-:W1:Y:S01]  /*05f0*/  LDC.64 R64, c[0x0][0x3a8] ;  /* 0x0000ea00ff407b82 */ /* 0x000e620000000a00 */
[----:B0-----:R-:W-:Y:S02]  /*0600*/  UIMAD.WIDE UR12, UR6, 0x4, UR10 ;  /* 0x00000004060c78a5 */ /* 0x001fe4000f8e020a */
[----:B------:R-:W-:-:S04]  /*0610*/  USHF.R.S32.HI UR5, URZ, 0x1f, UR4 ;  /* 0x0000001fff057899 */ /* 0x000fc80008011404 */
[----:B------:R-:W-:Y:S01]  /*0620*/  ULEA.HI UR5, UR5, UR4, URZ, 0x2 ;  /* 0x0000000405057291 */ /* 0x000fe2000f8f10ff */
[----:B------:R-:W0:Y:S01]  /*0630*/  LDC.64 R48, c[0x0][0x428] ;  /* 0x00010a00ff307b82 */ /* 0x000e220000000a00 */
[----:B------:R-:W-:Y:S02]  /*0640*/  MOV R50, UR12 ;  /* 0x0000000c00327c02 */ /* 0x000fe40008000f00 */
[----:B------:R-:W-:Y:S02]  /*0650*/  MOV R51, UR13 ;  /* 0x0000000d00337c02 */ /* 0x000fe40008000f00 */
[----:B------:R-:W-:-:S03]  /*0660*/  MOV R69, UR5 ;  /* 0x0000000500457c02 */ /* 0x000fc60008000f00 */
[----:B------:R3:W4:Y:S01]  /*0670*/  LDG.E R0, desc[UR14][R50.64] ;  /* 0x0000000e32007981 */ /* 0x000722000c1e1900 */
[----:B------:R-:W-:-:S04]  /*0680*/  LEA.HI.SX32 R69, R69, R72, 0x1e ;  /* 0x0000004845457211 */ /* 0x000fc800078ff2ff */
[C---:B------:R-:W-:Y:S02]  /*0690*/  IADD3 R71, PT, PT, R69.reuse, 0x80, RZ ;  /* 0x0000008045477810 */ /* 0x040fe40007ffe0ff */
[C---:B------:R-:W-:Y:S02]  /*06a0*/  IADD3 R155, PT, PT, R69.reuse, 0x100, RZ ;  /* 0x00000100459b7810 */ /* 0x040fe40007ffe0ff */
[C---:B------:R-:W-:Y:S02]  /*06b0*/  IADD3 R147, PT, PT, R69.reuse, 0x180, RZ ;  /* 0x0000018045937810 */ /* 0x040fe40007ffe0ff */
[C---:B------:R-:W-:Y:S01]  /*06c0*/  IADD3 R143, PT, PT, R69.reuse, 0x200, RZ ;  /* 0x00000200458f7810 */ /* 0x040fe20007ffe0ff */
[----:B-1----:R-:W-:-:S04]  /*06d0*/  IMAD.WIDE.U32 R62, R69, 0x8, R64 ;  /* 0x00000008453e7825 */ /* 0x002fc800078e0040 */
[----:B------:R-:W-:-:S04]  /*06e0*/  IMAD.WIDE.U32 R134, R71, 0x8, R64 ;  /* 0x0000000847867825 */ /* 0x000fc800078e0040 */
[----:B---3--:R-:W-:-:S04]  /*06f0*/  IMAD.WIDE.U32 R50, R155, 0x8, R64 ;  /* 0x000000089b327825 */ /* 0x008fc800078e0040 */
[----:B------:R-:W-:Y:S01]  /*0700*/  IMAD.WIDE.U32 R136, R147, 0x8, R64 ;  /* 0x0000000893887825 */ /* 0x000fe200078e0040 */
[----:B------:R-:W-:Y:S01]  /*0710*/  UIMAD.WIDE UR4, UR6, 0x4, UR8 ;  /* 0x00000004060478a5 */ /* 0x000fe2000f8e0208 */
[----:B------:R-:W3:Y:S02]  /*0720*/  LDG.E.64 R50, desc[UR14][R50.64] ;  /* 0x0000000e32327981 */ /* 0x000ee4000c1e1b00 */
[----:B0-----:R-:W-:-:S04]  /*0730*/  IMAD.WIDE.U32 R60, R155, 0x8, R48 ;  /* 0x000000089b3c7825 */ /* 0x001fc800078e0030 */
[----:B------:R-:W-:Y:S01]  /*0740*/  IMAD.WIDE.U32 R64, R143, 0x8, R64 ;  /* 0x000000088f407825 */ /* 0x000fe200078e0040 */
[----:B------:R-:W2:Y:S03]  /*0750*/  LDG.E.64 R144, desc[UR14][R60.64] ;  /* 0x0000000e3c907981 */ /* 0x000ea6000c1e1b00 */
[--C-:B------:R-:W-:Y:S02]  /*0760*/  IMAD.WIDE.U32 R46, R71, 0x8, R48.reuse ;  /* 0x00000008472e7825 */ /* 0x100fe400078e0030 */
[----:B------:R-:W2:Y:S02]  /*0770*/  LDG.E.64 R64, desc[UR14][R64.64] ;  /* 0x0000000e40407981 */ /* 0x000ea4000c1e1b00 */
[--C-:B------:R-:W-:Y:S02]  /*0780*/  IMAD.WIDE.U32 R66, R147, 0x8, R48.reuse ;  /* 0x0000000893427825 */ /* 0x100fe400078e0030 */
[----:B------:R-:W2:Y:S02]  /*0790*/  LDG.E.64 R140, desc[UR14][R46.64] ;  /* 0x0000000e2e8c7981 */ /* 0x000ea4000c1e1b00 */
[----:B------:R-:W-:-:S02]  /*07a0*/  IMAD.WIDE.U32 R44, R69, 0x8, R48 ;  /* 0x00000008452c7825 */ /* 0x000fc400078e0030 */
[----:B------:R-:W2:Y:S01]  /*07b0*/  LDG.E.64 R66, desc[UR14][R66.64] ;  /* 0x0000000e42427981 */ /* 0x000ea2000c1e1b00 */
[----:B------:R-:W-:-:S03]  /*07c0*/  MOV R149, UR5 ;  /* 0x0000000500957c02 */ /* 0x000fc60008000f00 */
[----:B------:R-:W2:Y:S04]  /*07d0*/  LDG.E.64 R138, desc[UR14][R44.64] ;  /* 0x0000000e2c8a7981 */ /* 0x000ea8000c1e1b00 */
[----:B------:R-:W2:Y:S01]  /*07e0*/  LDG.E.64 R46, desc[UR14][R134.64] ;  /* 0x0000000e862e7981 */ /* 0x000ea2000c1e1b00 */
[----:B------:R-:W-:-:S03]  /*07f0*/  MOV R148, UR4 ;  /* 0x0000000400947c02 */ /* 0x000fc60008000f00 */
[----:B------:R-:W2:Y:S01]  /*0800*/  LDG.E.64 R60, desc[UR14][R136.64] ;  /* 0x0000000e883c7981 */ /* 0x000ea2000c1e1b00 */
[----:B------:R-:W-:Y:S01]  /*0810*/  IMAD.WIDE.U32 R48, R143, 0x8, R48 ;  /* 0x000000088f307825 */ /* 0x000fe200078e0030 */
[----:B------:R-:W0:Y:S02]  /*0820*/  @UP0 LDCU.64 UR4, c[0x0][0x3e0] ;  /* 0x00007c00ff0407ac */ /* 0x000e240008000a00 */
[----:B------:R1:W2:Y:S04]  /*0830*/  LDG.E.64 R44, desc[UR14][R62.64] ;  /* 0x0000000e3e2c7981 */ /* 0x0002a8000c1e1b00 */
[----:B------:R3:W2:Y:S04]  /*0840*/  LDG.E R149, desc[UR14][R148.64] ;  /* 0x0000000e94957981 */ /* 0x0006a8000c1e1900 */
[----:B------:R-:W2:Y:S01]  /*0850*/  LDG.E.64 R48, desc[UR14][R48.64] ;  /* 0x0000000e30307981 */ /* 0x000ea2000c1e1b00 */
[----:B------:R-:W-:-:S04]  /*0860*/  ISETP.NE.U32.AND P0, PT, RZ, UR16, PT ;  /* 0x00000010ff007c0c */ /* 0x000fc8000bf05070 */
[----:B------:R-:W-:Y:S02]  /*0870*/  ISETP.NE.AND.EX P0, PT, RZ, UR17, PT, P0 ;  /* 0x00000011ff007c0c */ /* 0x000fe4000bf05300 */
[----:B------:R-:W-:Y:S01]  /*0880*/  PLOP3.LUT P4, PT, PT, PT, UP0, 0x80, 0x8 ;  /* 0x000000000008781c */ /* 0x000fe20003f8f008 */
[----:B0-----:R-:W-:-:S06]  /*0890*/  @UP0 UIMAD.WIDE UR4, UR6, 0x2, UR4 ;  /* 0x00000002060408a5 */ /* 0x001fcc000f8e0204 */
[----:B-1----:R-:W-:Y:S02]  /*08a0*/  MOV R62, UR4 ;  /* 0x00000004003e7c02 */ /* 0x002fe40008000f00 */
[----:B------:R-:W-:-:S05]  /*08b0*/  MOV R63, UR5 ;  /* 0x00000005003f7c02 */ /* 0x000fca0008000f00 */
[----:B------:R0:W2:Y:S01]  /*08c0*/  @P4 LDG.E.U16 R62, desc[UR14][R62.64] ;  /* 0x0000000e3e3e4981 */ /* 0x0000a2000c1e1500 */
[----:B------:R-:W-:Y:S02]  /*08d0*/  ISETP.NE.AND P3, PT, RZ, UR7, PT ;  /* 0x00000007ff007c0c */ /* 0x000fe4000bf65270 */
[----:B----4-:R-:W-:Y:S02]  /*08e0*/  R2UR UR12, R0 ;  /* 0x00000000000c72ca */ /* 0x010fe400000e0000 */
[C-C-:B---3--:R-:W-:Y:S02]  /*08f0*/  SHF.R.U64 R156, R50.reuse, 0x10, R51.reuse ;  /* 0x00000010329c7819 */ /* 0x148fe40000001233 */
[----:B------:R-:W-:Y:S02]  /*0900*/  SHF.L.U32 R148, R50, 0x10, RZ ;  /* 0x0000001032947819 */ /* 0x000fe400000006ff */
[----:B------:R-:W-:Y:S02]  /*0910*/  SHF.R.U32.HI R146, RZ, 0x10, R51 ;  /* 0x00000010ff927819 */ /* 0x000fe40000011633 */
[----:B--2---:R-:W-:-:S02]  /*0920*/  MOV R154, R144 ;  /* 0x00000090009a7202 */ /* 0x004fc40000000f00 */
[--C-:B------:R-:W-:Y:S02]  /*0930*/  SHF.R.U64 R188, R144, 0x10, R145.reuse ;  /* 0x0000001090bc7819 */ /* 0x100fe40000001291 */
[----:B------:R-:W-:Y:S02]  /*0940*/  MOV R179, R145 ;  /* 0x0000009100b37202 */ /* 0x000fe40000000f00 */
[----:B------:R-:W-:Y:S02]  /*0950*/  SHF.R.U32.HI R190, RZ, 0x10, R145 ;  /* 0x00000010ffbe7819 */ /* 0x000fe40000011691 */
[C-C-:B------:R-:W-:Y:S02]  /*0960*/  SHF.R.U64 R144, R64.reuse, 0x10, R65.reuse ;  /* 0x0000001040907819 */ /* 0x140fe40000001241 */
[----:B------:R-:W-:Y:S02]  /*0970*/  SHF.L.U32 R145, R64, 0x10, RZ ;  /* 0x0000001040917819 */ /* 0x000fe400000006ff */
[----:B------:R-:W-:-:S02]  /*0980*/  SHF.R.U32.HI R152, RZ, 0x10, R65 ;  /* 0x00000010ff987819 */ /* 0x000fc40000011641 */
[----:B------:R-:W-:Y:S02]  /*0990*/  SHF.L.U32 R70, R65, 0x10, RZ ;  /* 0x0000001041467819 */ /* 0x000fe400000006ff */
[----:B------:R-:W1:Y:S01]  /*09a0*/  @P0 LDC.64 R64, c[0x0][0x438] ;  /* 0x00010e00ff400b82 */ /* 0x000e620000000a00 */
[----:B------:R-:W-:Y:S02]  /*09b0*/  SHF.L.U32 R132, R51, 0x10, RZ ;  /* 0x0000001033847819 */ /* 0x000fe400000006ff */
[----:B------:R-:W-:Y:S02]  /*09c0*/  MOV R150, R66 ;  /* 0x0000004200967202 */ /* 0x000fe40000000f00 */
[C-C-:B------:R-:W-:Y:S02]  /*09d0*/  SHF.R.U64 R136, R46.reuse, 0x10, R47.reuse ;  /* 0x000000102e887819 */ /* 0x140fe4000000122f */
[----:B------:R-:W-:Y:S01]  /*09e0*/  SHF.L.U32 R68, R46, 0x10, RZ ;  /* 0x000000102e447819 */ /* 0x000fe200000006ff */
[----:B------:R-:W2:Y:S01]  /*09f0*/  @P0 LDC.64 R50, c[0x0][0x438] ;  /* 0x00010e00ff320b82 */ /* 0x000ea20000000a00 */
[----:B------:R-:W-:-:S02]  /*0a00*/  SHF.R.U32.HI R135, RZ, 0x10, R47 ;  /* 0x00000010ff877819 */ /* 0x000fc4000001162f */
[----:B------:R-:W-:Y:S02]  /*0a10*/  SHF.L.U32 R170, R47, 0x10, RZ ;  /* 0x000000102faa7819 */ /* 0x000fe400000006ff */
[--C-:B------:R-:W-:Y:S02]  /*0a20*/  SHF.R.U64 R192, R66, 0x10, R67.reuse ;  /* 0x0000001042c07819 */ /* 0x100fe40000001243 */
[----:B------:R-:W-:Y:S01]  /*0a30*/  MOV R183, R67 ;  /* 0x0000004300b77202 */ /* 0x000fe20000000f00 */
[----:B------:R-:W3:Y:S01]  /*0a40*/  LDC.64 R46, c[0x0][0x3b0] ;  /* 0x0000ec00ff2e7b82 */ /* 0x000ee20000000a00 */
[----:B------:R-:W-:Y:S02]  /*0a50*/  SHF.R.U32.HI R194, RZ, 0x10, R67 ;  /* 0x00000010ffc27819 */ /* 0x000fe40000011643 */
[C---:B0-----:R-:W-:Y:S02]  /*0a60*/  SHF.R.U64 R63, R44.reuse, 0x10, R45 ;  /* 0x000000102c3f7819 */ /* 0x041fe4000000122d */
[----:B------:R-:W-:-:S02]  /*0a70*/  SHF.L.U32 R0, R44, 0x10, RZ ;  /* 0x000000102c007819 */ /* 0x000fc400000006ff */
[----:B------:R-:W-:Y:S02]  /*0a80*/  SHF.R.U32.HI R67, RZ, 0x10, R45 ;  /* 0x00000010ff437819 */ /* 0x000fe4000001162d */
[----:B------:R-:W-:Y:S02]  /*0a90*/  SHF.L.U32 R66, R45, 0x10, RZ ;  /* 0x000000102d427819 */ /* 0x000fe400000006ff */
[----:B------:R-:W0:Y:S01]  /*0aa0*/  @P0 LDC.64 R44, c[0x0][0x438] ;  /* 0x00010e00ff2c0b82 */ /* 0x000e220000000a00 */
[----:B------:R-:W-:Y:S02]  /*0ab0*/  FSEL R137, R149, RZ, !P3 ;  /* 0x000000ff95897208 */ /* 0x000fe40005800000 */
[----:B------:R-:W-:Y:S02]  /*0ac0*/  SHF.L.U32 R63, R63, 0x10, RZ ;  /* 0x000000103f3f7819 */ /* 0x000fe400000006ff */
[--C-:B------:R-:W-:Y:S01]  /*0ad0*/  SHF.R.U64 R72, R60, 0x10, R61.reuse ;  /* 0x000000103c487819 */ /* 0x100fe2000000123d */
[----:B------:R-:W-:Y:S01]  /*0ae0*/  FADD.FTZ R149, -R137, R66 ;  /* 0x0000004289957221 */ /* 0x000fe20000010100 */
[----:B------:R-:W-:-:S02]  /*0af0*/  SHF.R.U32.HI R134, RZ, 0x10, R61 ;  /* 0x00000010ff867819 */ /* 0x000fc4000001163d */
[----:B------:R-:W-:Y:S02]  /*0b00*/  SHF.L.U32 R67, R67, 0x10, RZ ;  /* 0x0000001043437819 */ /* 0x000fe400000006ff */
[----:B------:R-:W-:Y:S01]  /*0b10*/  SHF.L.U32 R66, R135, 0x10, RZ ;  /* 0x0000001087427819 */ /* 0x000fe200000006ff */
[----:B------:R-:W-:Y:S01]  /*0b20*/  FADD.FTZ R176, -R137, R63 ;  /* 0x0000003f89b07221 */ /* 0x000fe20000010100 */
[----:B------:R-:W-:Y:S02]  /*0b30*/  MOV R165, R138 ;  /* 0x0000008a00a57202 */ /* 0x000fe40000000f00 */
        /* <DEDUP_REMOVED lines=9> */
[C---:B------:R-:W-:Y:S01]  /*0bd0*/  FADD.FTZ R178, -R137.reuse, R67 ;  /* 0x0000004389b27221 */ /* 0x040fe20000010100 */
[----:B------:R-:W-:Y:S01]  /*0be0*/  FADD.FTZ R164, -R137, R66 ;  /* 0x0000004289a47221 */ /* 0x000fe20000010100 */
[----:B-1----:R-:W-:Y:S01]  /*0bf0*/  @P0 IMAD.WIDE.U32 R66, R155, 0x8, R64 ;  /* 0x000000089b420825 */ /* 0x002fe200078e0040 */
[----:B------:R-:W-:-:S03]  /*0c00*/  SHF.R.U64 R180, R138, 0x10, R139 ;  /* 0x000000108ab47819 */ /* 0x000fc6000000128b */
[C---:B------:R-:W-:Y:S01]  /*0c10*/  FADD.FTZ R174, -R137.reuse, R68 ;  /* 0x0000004489ae7221 */ /* 0x040fe20000010100 */
[----:B------:R-:W-:Y:S01]  /*0c20*/  MOV R171, R139 ;  /* 0x0000008b00ab7202 */ /* 0x000fe20000000f00 */
[C---:B------:R-:W-:Y:S01]  /*0c30*/  FADD.FTZ R0, -R137.reuse, R0 ;  /* 0x0000000089007221 */ /* 0x040fe20000010100 */
[----:B------:R-:W-:Y:S01]  /*0c40*/  SHF.R.U32.HI R182, RZ, 0x10, R139 ;  /* 0x00000010ffb67819 */ /* 0x000fe2000001168b */
[----:B------:R-:W-:Y:S01]  /*0c50*/  FADD.FTZ R170, -R137, R170 ;  /* 0x000000aa89aa7221 */ /* 0x000fe20000010100 */
[----:B------:R-:W-:Y:S01]  /*0c60*/  SHF.L.U32 R165, R165, 0x10, RZ ;  /* 0x00000010a5a57819 */ /* 0x000fe200000006ff */
[C---:B------:R-:W-:Y:S01]  /*0c70*/  FADD.FTZ R148, -R137.reuse, R148 ;  /* 0x0000009489947221 */ /* 0x040fe20000010100 */
[----:B------:R-:W-:Y:S01]  /*0c80*/  MOV R158, R140 ;  /* 0x0000008c009e7202 */ /* 0x000fe20000000f00 */
[C---:B------:R-:W-:Y:S01]  /*0c90*/  FADD.FTZ R132, -R137.reuse, R132 ;  /* 0x0000008489847221 */ /* 0x040fe20000010100 */
[----:B------:R-:W-:Y:S01]  /*0ca0*/  SHF.R.U64 R184, R140, 0x10, R141 ;  /* 0x000000108cb87819 */ /* 0x000fe2000000128d */
[C---:B------:R-:W-:Y:S01]  /*0cb0*/  FADD.FTZ R153, -R137.reuse, R153 ;  /* 0x0000009989997221 */ /* 0x040fe20000010100 */
[----:B------:R-:W-:Y:S01]  /*0cc0*/  MOV R175, R141 ;  /* 0x0000008d00af7202 */ /* 0x000fe20000000f00 */
[C---:B------:R-:W-:Y:S01]  /*0cd0*/  FADD.FTZ R157, -R137.reuse, R157 ;  /* 0x0000009d899d7221 */ /* 0x040fe20000010100 */
[----:B------:R-:W-:Y:S01]  /*0ce0*/  SHF.R.U32.HI R186, RZ, 0x10, R141 ;  /* 0x00000010ffba7819 */ /* 0x000fe2000001168d */
        /* <DEDUP_REMOVED lines=9> */
[----:B--2---:R-:W-:Y:S01]  /*0d80*/  @P0 IMAD.WIDE.U32 R138, R147, 0x8, R50 ;  /* 0x00000008938a0825 */ /* 0x004fe200078e0032 */
[----:B-----5:R1:W5:Y:S01]  /*0d90*/  @P0 LDG.E.64 R54, desc[UR14][R66.64] ;  /* 0x0000000e42360981 */ /* 0x020362000c1e1b00 */
[----:B------:R-:W-:-:S02]  /*0da0*/  SHF.L.U32 R180, R180, 0x10, RZ ;  /* 0x00000010b4b47819 */ /* 0x000fc400000006ff */
[----:B0-----:R-:W-:-:S04]  /*0db0*/  @P0 IMAD.WIDE.U32 R44, R143, 0x8, R44 ;  /* 0x000000088f2c0825 */ /* 0x001fc800078e002c */
[----:B------:R-:W-:Y:S01]  /*0dc0*/  FMUL.FTZ R176, R176, UR12 ;  /* 0x0000000cb0b07c20 */ /* 0x000fe20008410000 */
[----:B------:R-:W-:Y:S01]  /*0dd0*/  SHF.L.U32 R177, R154, 0x10, RZ ;  /* 0x000000109ab17819 */ /* 0x000fe200000006ff */
[----:B------:R-:W0:Y:S01]  /*0de0*/  @P0 LDC.64 R60, c[0x0][0x438] ;  /* 0x00010e00ff3c0b82 */ /* 0x000e220000000a00 */
[----:B---3--:R-:W-:-:S04]  /*0df0*/  IMAD.WIDE.U32 R140, R69, 0x4, R46 ;  /* 0x00000004458c7825 */ /* 0x008fc800078e002e */
[----:B------:R-:W-:-:S04]  /*0e00*/  IMAD.WIDE.U32 R64, R155, 0x4, R46 ;  /* 0x000000049b407825 */ /* 0x000fc800078e002e */
[----:B-1----:R-:W-:Y:S01]  /*0e10*/  FMUL.FTZ R67, R40, R165 ;  /* 0x000000a528437220 */ /* 0x002fe20000410000 */
[----:B------:R-:W-:Y:S01]  /*0e20*/  FMUL.FTZ R0, R0, UR12 ;  /* 0x0000000c00007c20 */ /* 0x000fe20008410000 */
[----:B------:R-:W-:Y:S01]  /*0e30*/  SHF.L.U32 R171, R171, 0x10, RZ ;  /* 0x00000010abab7819 */ /* 0x000fe200000006ff */
[--C-:B------:R-:W-:Y:S01]  /*0e40*/  IMAD.WIDE.U32 R136, R71, 0x4, R46.reuse ;  /* 0x0000000447887825 */ /* 0x100fe200078e002e */
[----:B------:R1:W5:Y:S03]  /*0e50*/  LDG.E R135, desc[UR14][R64.64] ;  /* 0x0000000e40877981 */ /* 0x000366000c1e1900 */
[--C-:B------:R-:W-:Y:S01]  /*0e60*/  IMAD.WIDE.U32 R50, R147, 0x4, R46.reuse ;  /* 0x0000000493327825 */ /* 0x100fe200078e002e */
[----:B------:R2:W5:Y:S03]  /*0e70*/  @P0 LDG.E.64 R2, desc[UR14][R44.64] ;  /* 0x0000000e2c020981 */ /* 0x000566000c1e1b00 */
[----:B------:R-:W-:Y:S01]  /*0e80*/  IMAD.WIDE.U32 R46, R143, 0x4, R46 ;  /* 0x000000048f2e7825 */ /* 0x000fe200078e002e */
[----:B------:R-:W-:-:S03]  /*0e90*/  SHF.L.U32 R182, R182, 0x10, RZ ;  /* 0x00000010b6b67819 */ /* 0x000fc600000006ff */
[----:B------:R-:W-:Y:S01]  /*0ea0*/  FMUL.FTZ R66, R149, UR12 ;  /* 0x0000000c95427c20 */ /* 0x000fe20008410000 */
[----:B-1----:R-:W-:Y:S01]  /*0eb0*/  FMUL.FTZ R64, R41, R180 ;  /* 0x000000b429407220 */ /* 0x002fe20000410000 */
[----:B------:R-:W-:Y:S01]  /*0ec0*/  FMUL.FTZ R65, R42, R171 ;  /* 0x000000ab2a417220 */ /* 0x000fe20000410000 */
[----:B------:R1:W5:Y:S01]  /*0ed0*/  LDG.E R142, desc[UR14][R46.64] ;  /* 0x0000000e2e8e7981 */ /* 0x000362000c1e1900 */
[----:B--2---:R-:W-:Y:S01]  /*0ee0*/  FFMA.FTZ R45, R0, R67, RZ ;  /* 0x00000043002d7223 */ /* 0x004fe200000100ff */
[----:B------:R-:W-:Y:S01]  /*0ef0*/  SHF.L.U32 R173, R158, 0x10, RZ ;  /* 0x000000109ead7819 */ /* 0x000fe200000006ff */
[----:B------:R-:W-:Y:S01]  /*0f00*/  FMUL.FTZ R178, R178, UR12 ;  /* 0x0000000cb2b27c20 */ /* 0x000fe20008410000 */
[----:B------:R-:W-:Y:S01]  /*0f10*/  SHF.L.U32 R184, R184, 0x10, RZ ;  /* 0x00000010b8b87819 */ /* 0x000fe200000006ff */
[----:B------:R-:W-:Y:S01]  /*0f20*/  FMUL.FTZ R174, R174, UR12 ;  /* 0x0000000caeae7c20 */ /* 0x000fe20008410000 */
[----:B------:R-:W-:Y:S01]  /*0f30*/  SHF.L.U32 R175, R175, 0x10, RZ ;  /* 0x00000010afaf7819 */ /* 0x000fe200000006ff */
[----:B------:R-:W-:Y:S01]  /*0f40*/  FMUL.FTZ R172, R172, UR12 ;  /* 0x0000000cacac7c20 */ /* 0x000fe20008410000 */
[----:B------:R-:W-:Y:S01]  /*0f50*/  SHF.L.U32 R186, R186, 0x10, RZ ;  /* 0x00000010baba7819 */ /* 0x000fe200000006ff */
[----:B-1----:R-:W-:Y:S01]  /*0f60*/  FADD.FTZ R47, RZ, R67 ;  /* 0x00000043ff2f7221 */ /* 0x002fe20000010000 */
[----:B------:R-:W-:Y:S01]  /*0f70*/  FFMA.FTZ R45, R176, R64, R45 ;  /* 0x00000040b02d7223 */ /* 0x000fe2000001002d */
[----:B------:R-:W-:Y:S01]  /*0f80*/  FMUL.FTZ R170, R170, UR12 ;  /* 0x0000000caaaa7c20 */ /* 0x000fe20008410000 */
[----:B------:R-:W-:Y:S01]  /*0f90*/  FMUL.FTZ R164, R164, UR12 ;  /* 0x0000000ca4a47c20 */ /* 0x000fe20008410000 */
[----:B------:R-:W-:Y:S01]  /*0fa0*/  FADD.FTZ R44, R64, R47 ;  /* 0x0000002f402c7221 */ /* 0x000fe20000010000 */
[----:B------:R-:W-:Y:S01]  /*0fb0*/  FMUL.FTZ R169, R43, R182 ;  /* 0x000000b62ba97220 */ /* 0x000fe20000410000 */
[----:B------:R-:W-:Y:S01]  /*0fc0*/  FFMA.FTZ R45, R66, R65, R45 ;  /* 0x00000041422d7223 */ /* 0x000fe2000001002d */
[----:B------:R-:W-:Y:S01]  /*0fd0*/  SHF.L.U32 R188, R188, 0x10, RZ ;  /* 0x00000010bcbc7819 */ /* 0x000fe200000006ff */
[----:B------:R-:W-:Y:S01]  /*0fe0*/  FADD.FTZ R44, R65, R44 ;  /* 0x0000002c412c7221 */ /* 0x000fe20000010000 */
[----:B------:R-:W-:Y:S01]  /*0ff0*/  FMUL.FTZ R168, R36, R173 ;  /* 0x000000ad24a87220 */ /* 0x000fe20000410000 */
[----:B------:R-:W-:Y:S01]  /*1000*/  FFMA.FTZ R45, R178, R169, R45 ;  /* 0x000000a9b22d7223 */ /* 0x000fe2000001002d */
[----:B------:R1:W5:Y:S01]  /*1010*/  @P0 LDG.E.64 R52, desc[UR14][R138.64] ;  /* 0x0000000e8a340981 */ /* 0x000362000c1e1b00 */
        /* <DEDUP_REMOVED lines=11> */
[----:B------:R-:W-:Y:S01]  /*10d0*/  FMUL.FTZ R156, R156, UR12 ;  /* 0x0000000c9c9c7c20 */ /* 0x000fe20008410000 */
[----:B------:R-:W-:Y:S01]  /*10e0*/  FADD.FTZ R47, R166, R47 ;  /* 0x0000002fa62f7221 */ /* 0x000fe20000010000 */
[----:B-1----:R-:W-:Y:S01]  /*10f0*/  FMUL.FTZ R139, R148, UR12 ;  /* 0x0000000c948b7c20 */ /* 0x002fe20008410000 */
[----:B------:R-:W-:Y:S01]  /*1100*/  FFMA.FTZ R44, R164, R162, R45 ;  /* 0x000000a2a42c7223 */ /* 0x000fe2000001002d */
[----:B------:R-:W-:Y:S01]  /*1110*/  SHF.L.U32 R190, R190, 0x10, RZ ;  /* 0x00000010bebe7819 */ /* 0x000fe200000006ff */
[----:B------:R-:W-:Y:S01]  /*1120*/  FADD.FTZ R47, R162, R47 ;  /* 0x0000002fa22f7221 */ /* 0x000fe20000010000 */
[----:B------:R-:W-:Y:S01]  /*1130*/  FMUL.FTZ R163, R33, R188 ;  /* 0x000000bc21a37220 */ /* 0x000fe20000410000 */
[----:B------:R-:W-:Y:S01]  /*1140*/  FFMA.FTZ R45, R139, R160, R44 ;  /* 0x000000a08b2d7223 */ /* 0x000fe2000001002c */
[----:B------:R1:W5:Y:S01]  /*1150*/  LDG.E R70, desc[UR14][R136.64] ;  /* 0x0000000e88467981 */ /* 0x000362000c1e1900 */
[----:B------:R-:W-:Y:S01]  /*1160*/  FADD.FTZ R46, R160, R47 ;  /* 0x0000002fa02e7221 */ /* 0x000fe20000010000 */
[----:B------:R-:W-:Y:S01]  /*1170*/  FMUL.FTZ R158, R34, R179 ;  /* 0x000000b3229e7220 */ /* 0x000fe20000410000 */
[----:B------:R-:W-:Y:S01]  /*1180*/  FFMA.FTZ R44, R156, R163, R45 ;  /* 0x000000a39c2c7223 */ /* 0x000fe2000001002d */
[----:B------:R-:W-:Y:S01]  /*1190*/  SHF.L.U32 R181, R150, 0x10, RZ ;  /* 0x0000001096b57819 */ /* 0x000fe200000006ff */
[----:B------:R-:W-:Y:S01]  /*11a0*/  FADD.FTZ R47, R163, R46 ;  /* 0x0000002ea32f7221 */ /* 0x000fe20000010000 */
[----:B------:R-:W-:Y:S01]  /*11b0*/  FMUL.FTZ R161, R35, R190 ;  /* 0x000000be23a17220 */ /* 0x000fe20000410000 */
[----:B------:R-:W-:Y:S01]  /*11c0*/  SHF.L.U32 R192, R192, 0x10, RZ ;  /* 0x00000010c0c07819 */ /* 0x000fe200000006ff */
[----:B------:R-:W-:Y:S01]  /*11d0*/  FMUL.FTZ R153, R153, UR12 ;  /* 0x0000000c99997c20 */ /* 0x000fe20008410000 */
[----:B------:R-:W-:Y:S01]  /*11e0*/  SHF.L.U32 R183, R183, 0x10, RZ ;  /* 0x00000010b7b77819 */ /* 0x000fe200000006ff */
[----:B-1----:R-:W-:Y:S01]  /*11f0*/  FMUL.FTZ R137, R132, UR12 ;  /* 0x0000000c84897c20 */ /* 0x002fe20008410000 */
[----:B------:R-:W-:Y:S01]  /*1200*/  FADD.FTZ R46, R158, R47 ;  /* 0x0000002f9e2e7221 */ /* 0x000fe20000010000 */
[----:B------:R-:W-:Y:S01]  /*1210*/  FMUL.FTZ R132, R146, UR12 ;  /* 0x0000000c92847c20 */ /* 0x000fe20008410000 */
[----:B------:R1:W5:Y:S01]  /*1220*/  LDG.E R63, desc[UR14][R140.64] ;  /* 0x0000000e8c3f7981 */ /* 0x000362000c1e1900 */
[----:B------:R-:W-:Y:S01]  /*1230*/  FFMA.FTZ R45, R137, R158, R44 ;  /* 0x0000009e892d7223 */ /* 0x000fe2000001002c */
[----:B------:R-:W-:Y:S01]  /*1240*/  FMUL.FTZ R136, R28, R181 ;  /* 0x000000b51c887220 */ /* 0x000fe20000410000 */
[----:B------:R-:W-:Y:S01]  /*1250*/  FADD.FTZ R47, R161, R46 ;  /* 0x0000002ea12f7221 */ /* 0x000fe20000010000 */
[----:B------:R-:W-:Y:S01]  /*1260*/  MOV R185, R48 ;  /* 0x0000003000b97202 */ /* 0x000fe20000000f00 */
[----:B------:R-:W-:Y:S01]  /*1270*/  FFMA.FTZ R44, R132, R161, R45 ;  /* 0x000000a1842c7223 */ /* 0x000fe2000001002d */
[----:B------:R-:W-:Y:S01]  /*1280*/  FMUL.FTZ R138, R29, R192 ;  /* 0x000000c01d8a7220 */ /* 0x000fe20000410000 */
[----:B------:R-:W-:Y:S01]  /*1290*/  FADD.FTZ R47, R136, R47 ;  /* 0x0000002f882f7221 */ /* 0x000fe20000010000 */
[----:B------:R-:W-:Y:S01]  /*12a0*/  SHF.L.U32 R194, R194, 0x10, RZ ;  /* 0x00000010c2c27819 */ /* 0x000fe200000006ff */
[----:B------:R-:W-:Y:S01]  /*12b0*/  FFMA.FTZ R45, R153, R136, R44 ;  /* 0x00000088992d7223 */ /* 0x000fe2000001002c */
[----:B-1----:R-:W-:Y:S01]  /*12c0*/  FMUL.FTZ R140, R72, UR12 ;  /* 0x0000000c488c7c20 */ /* 0x002fe20008410000 */
[----:B------:R-:W-:Y:S01]  /*12d0*/  FMUL.FTZ R154, R30, R183 ;  /* 0x000000b71e9a7220 */ /* 0x000fe20000410000 */
[----:B------:R-:W-:Y:S01]  /*12e0*/  FADD.FTZ R47, R138, R47 ;  /* 0x0000002f8a2f7221 */ /* 0x000fe20000010000 */
[----:B------:R-:W-:Y:S01]  /*12f0*/  FMUL.FTZ R157, R157, UR12 ;  /* 0x0000000c9d9d7c20 */ /* 0x000fe20008410000 */
[----:B------:R-:W-:Y:S01]  /*1300*/  FFMA.FTZ R44, R140, R138, R45 ;  /* 0x0000008a8c2c7223 */ /* 0x000fe2000001002d */
[----:B------:R-:W-:Y:S01]  /*1310*/  SHF.R.U64 R196, R48, 0x10, R49 ;  /* 0x0000001030c47819 */ /* 0x000fe20000001231 */
[----:B------:R-:W-:Y:S01]  /*1320*/  FMUL.FTZ R159, R31, R194 ;  /* 0x000000c21f9f7220 */ /* 0x000fe20000410000 */
[----:B------:R-:W-:Y:S01]  /*1330*/  SHF.L.U32 R185, R185, 0x10, RZ ;  /* 0x00000010b9b97819 */ /* 0x000fe200000006ff */
[----:B------:R-:W-:Y:S01]  /*1340*/  FADD.FTZ R46, R154, R47 ;  /* 0x0000002f9a2e7221 */ /* 0x000fe20000010000 */
[----:B------:R-:W-:Y:S01]  /*1350*/  FMUL.FTZ R134, R134, UR12 ;  /* 0x0000000c86867c20 */ /* 0x000fe20008410000 */
[----:B------:R-:W-:Y:S01]  /*1360*/  FFMA.FTZ R45, R157, R154, R44 ;  /* 0x0000009a9d2d7223 */ /* 0x000fe2000001002c */
[----:B------:R-:W-:Y:S01]  /*1370*/  SHF.L.U32 R196, R196, 0x10, RZ ;  /* 0x00000010c4c47819 */ /* 0x000fe200000006ff */
[----:B------:R-:W-:Y:S01]  /*1380*/  FMUL.FTZ R150, R24, R185 ;  /* 0x000000b918967220 */ /* 0x000fe20000410000 */
[----:B------:R-:W-:Y:S01]  /*1390*/  MOV R187, R49 ;  /* 0x0000003100bb7202 */ /* 0x000fe20000000f00 */
[----:B------:R-:W-:Y:S01]  /*13a0*/  FADD.FTZ R47, R159, R46 ;  /* 0x0000002e9f2f7221 */ /* 0x000fe20000010000 */
[----:B------:R-:W-:Y:S01]  /*13b0*/  FMUL.FTZ R145, R145, UR12 ;  /* 0x0000000c91917c20 */ /* 0x000fe20008410000 */
        /* <DEDUP_REMOVED lines=8> */
[----:B------:R-:W-:Y:S01]  /*1440*/  FADD.FTZ R47, R44, R149 ;  /* 0x000000952c2f7221 */ /* 0x000fe20000010000 */
[----:B------:R-:W-:Y:S01]  /*1450*/  FMUL.FTZ R148, R26, R187 ;  /* 0x000000bb1a947220 */ /* 0x000fe20000410000 */
[----:B------:R-:W-:Y:S01]  /*1460*/  FMUL.FTZ R141, R68, UR12 ;  /* 0x0000000c448d7c20 */ /* 0x000fe20008410000 */
[----:B------:R-:W-:Y:S01]  /*1470*/  FFMA.FTZ R44, R144, R149, R45 ;  /* 0x00000095902c7223 */ /* 0x000fe2000001002d */
[----:B------:R-:W-:Y:S01]  /*1480*/  FMUL.FTZ R146, R27, R198 ;  /* 0x000000c61b927220 */ /* 0x000fe20000410000 */
[----:B------:R-:W-:Y:S01]  /*1490*/  FMUL.FTZ R152, R152, UR12 ;  /* 0x0000000c98987c20 */ /* 0x000fe20008410000 */
[----:B------:R-:W-:Y:S01]  /*14a0*/  FADD.FTZ R47, R47, R148 ;  /* 0x000000942f2f7221 */ /* 0x000fe20000010000 */
[----:B------:R-:W-:Y:S01]  /*14b0*/  FFMA.FTZ R45, R141, R148, R44 ;  /* 0x000000948d2d7223 */ /* 0x000fe2000001002c */
[----:B------:R-:W1:Y:S01]  /*14c0*/  @P0 LDC.64 R48, c[0x0][0x438] ;  /* 0x00010e00ff300b82 */ /* 0x000e620000000a00 */
[----:B------:R-:W5:Y:S01]  /*14d0*/  LDG.E R151, desc[UR14][R50.64] ;  /* 0x0000000e32977981 */ /* 0x000f62000c1e1900 */
[----:B------:R-:W-:Y:S01]  /*14e0*/  FADD.FTZ R47, R47, R146 ;  /* 0x000000922f2f7221 */ /* 0x000fe20000010000 */
[----:B------:R-:W-:-:S04]  /*14f0*/  FFMA.FTZ R45, R152, R146, R45 ;  /* 0x00000092982d7223 */ /* 0x000fc8000001002d */
[----:B------:R-:W2:Y:S04]  /*1500*/  SHFL.DOWN PT, R44, R47, 0x10, 0x1f ;  /* 0x0a001f002f2c7f89 */ /* 0x000ea800000e0000 */
[----:B------:R-:W3:Y:S01]  /*1510*/  SHFL.DOWN PT, R46, R45, 0x10, 0x1f ;  /* 0x0a001f002d2e7f89 */ /* 0x000ee200000e0000 */
[----:B-1----:R-:W-:-:S05]  /*1520*/  @P0 IMAD.WIDE.U32 R48, R69, 0x8, R48 ;  /* 0x0000000845300825 */ /* 0x002fca00078e0030 */
[----:B------:R1:W5:Y:S01]  /*1530*/  @P0 LDG.E.64 R58, desc[UR14][R48.64] ;  /* 0x0000000e303a0981 */ /* 0x000362000c1e1b00 */
[----:B--2---:R-:W-:Y:S01]  /*1540*/  FADD.FTZ R44, R47, R44 ;  /* 0x0000002c2f2c7221 */ /* 0x004fe20000010000 */
[----:B---3--:R-:W-:-:S04]  /*1550*/  FADD.FTZ R46, R45, R46 ;  /* 0x0000002e2d2e7221 */ /* 0x008fc80000010000 */
[----:B-1----:R-:W1:Y:S04]  /*1560*/  SHFL.DOWN PT, R49, R44, 0x8, 0x1f ;  /* 0x09001f002c317f89 */ /* 0x002e6800000e0000 */
[----:B------:R-:W2:Y:S01]  /*1570*/  SHFL.DOWN PT, R51, R46, 0x8, 0x1f ;  /* 0x09001f002e337f89 */ /* 0x000ea200000e0000 */
        /* <DEDUP_REMOVED lines=40> */
[----:B------:R-:W-:Y:S01]  /*1800*/  FFMA.FTZ R133, R0, R165, R133 ;  /* 0x000000a500857223 */ /* 0x000fe20000010085 */
        /* <DEDUP_REMOVED lines=56> */
[----:B------:R-:W0:Y:S01]  /*1b90*/  LDC.64 R44, c[0x0][0x390] ;  /* 0x0000e400ff2c7b82 */ /* 0x000e220000000a00 */
[--C-:B------:R-:W-:Y:S01]  /*1ba0*/  FFMA.FTZ R66, R66, UR13, R165.reuse ;  /* 0x0000000d42427c23 */ /* 0x100fe200080100a5 */
[--C-:B------:R-:W-:Y:S01]  /*1bb0*/  FFMA.FTZ R49, R176, UR13, R165.reuse ;  /* 0x0000000db0317c23 */ /* 0x100fe200080100a5 */
[--C-:B------:R-:W-:Y:S01]  /*1bc0*/  FFMA.FTZ R178, R178, UR13, R165.reuse ;  /* 0x0000000db2b27c23 */ /* 0x100fe200080100a5 */
[----:B------:R-:W-:Y:S01]  /*1bd0*/  FFMA.FTZ R0, R0, UR13, R165 ;  /* 0x0000000d00007c23 */ /* 0x000fe200080100a5 */
[C---:B-----5:R-:W-:Y:S02]  /*1be0*/  LOP3.LUT P0, RZ, R63.reuse, 0xff0000, RZ, 0xc0, !PT ;  /* 0x00ff00003fff7812 */ /* 0x060fe4000780c0ff */
[----:B------:R-:W-:Y:S01]  /*1bf0*/  LOP3.LUT P4, RZ, R63, 0xff00, RZ, 0xc0, !PT ;  /* 0x0000ff003fff7812 */ /* 0x000fe2000788c0ff */
[----:B------:R-:W1:Y:S01]  /*1c00*/  LDC.64 R50, c[0x0][0x468] ;  /* 0x00011a00ff327b82 */ /* 0x000e620000000a00 */
[----:B0-----:R-:W-:-:S06]  /*1c10*/  IMAD.WIDE.U32 R46, R69, 0x8, R44 ;  /* 0x00000008452e7825 */ /* 0x001fcc00078e002c */
[----:B------:R-:W2:Y:S01]  /*1c20*/  LDG.E.64 R46, desc[UR14][R46.64] ;  /* 0x0000000e2e2e7981 */ /* 0x000ea2000c1e1b00 */
        /* <DEDUP_REMOVED lines=11> */
[----:B------:R0:W-:Y:S01]  /*1ce0*/  F2F.BF16.F32 R67, R49 ;  /* 0x0000003100437304 */ /* 0x0001e20000202000 */
[----:B------:R-:W-:Y:S01]  /*1cf0*/  FMUL.FTZ R169, R169, UR22 ;  /* 0x00000016a9a97c20 */ /* 0x000fe20008410000 */
[----:B------:R-:W-:Y:S01]  /*1d00*/  FMUL.FTZ R180, R48, UR22 ;  /* 0x0000001630b47c20 */ /* 0x000fe20008410000 */
[----:B------:R-:W-:Y:S01]  /*1d10*/  FMUL.FTZ R176, R176, UR22 ;  /* 0x00000016b0b07c20 */ /* 0x000fe20008410000 */
[----:B------:R-:W-:Y:S01]  /*1d20*/  ISETP.GE.U32.AND P2, PT, R63, 0x1000000, PT ;  /* 0x010000003f00780c */ /* 0x000fe20003f46070 */
[--C-:B------:R-:W-:Y:S01]  /*1d30*/  FFMA.FTZ R65, R174, UR13, R165.reuse ;  /* 0x0000000dae417c23 */ /* 0x100fe200080100a5 */
[----:B------:R-:W-:Y:S01]  /*1d40*/  FMUL.FTZ R48, R5, R180 ;  /* 0x000000b405307220 */ /* 0x000fe20000410000 */
[----:B------:R-:W-:Y:S01]  /*1d50*/  LOP3.LUT P5, RZ, R63, 0xff, RZ, 0xc0, !PT ;  /* 0x000000ff3fff7812 */ /* 0x000fe200078ac0ff */
[----:B------:R3:W-:Y:S01]  /*1d60*/  F2F.BF16.F32 R171, R0 ;  /* 0x0000000000ab7304 */ /* 0x0007e20000202000 */
[----:B0-----:R-:W-:Y:S01]  /*1d70*/  FMUL.FTZ R49, R6, R169 ;  /* 0x000000a906317220 */ /* 0x001fe20000410000 */
[--C-:B------:R-:W-:Y:S01]  /*1d80*/  FFMA.FTZ R63, R164, UR13, R165.reuse ;  /* 0x0000000da43f7c23 */ /* 0x100fe200080100a5 */
[----:B------:R-:W-:Y:S01]  /*1d90*/  FSEL R48, R48, RZ, P4 ;  /* 0x000000ff30307208 */ /* 0x000fe20002000000 */
[----:B------:R-:W-:Y:S01]  /*1da0*/  FFMA.FTZ R61, R170, UR13, R165 ;  /* 0x0000000daa3d7c23 */ /* 0x000fe200080100a5 */
[----:B------:R-:W-:Y:S01]  /*1db0*/  FADD.FTZ R65, R168, -R65 ;  /* 0x80000041a8417221 */ /* 0x000fe20000010000 */
[----:B------:R-:W-:Y:S01]  /*1dc0*/  FSEL R60, R49, RZ, P0 ;  /* 0x000000ff313c7208 */ /* 0x000fe20000000000 */
[----:B------:R-:W-:Y:S01]  /*1dd0*/  FMUL.FTZ R49, R7, R176 ;  /* 0x000000b007317220 */ /* 0x000fe20000410000 */
[----:B------:R-:W-:Y:S01]  /*1de0*/  F2F.BF16.F32 R68, R66 ;  /* 0x0000004200447304 */ /* 0x000fe20000202000 */
[----:B---3--:R-:W-:Y:S01]  /*1df0*/  FMUL.FTZ R0, R0, UR4 ;  /* 0x0000000400007c20 */ /* 0x008fe20008410000 */
[----:B------:R-:W-:Y:S01]  /*1e00*/  FADD.FTZ R162, R162, -R63 ;  /* 0x8000003fa2a27221 */ /* 0x000fe20000010000 */
[----:B------:R-:W-:Y:S01]  /*1e10*/  FADD.FTZ R166, R166, -R61 ;  /* 0x8000003da6a67221 */ /* 0x000fe20000010000 */
[----:B------:R-:W-:Y:S01]  /*1e20*/  FSEL R62, R49, RZ, P2 ;  /* 0x000000ff313e7208 */ /* 0x000fe20001000000 */
[----:B------:R-:W-:Y:S01]  /*1e30*/  FMUL.FTZ R173, R0, UR22 ;  /* 0x0000001600ad7c20 */ /* 0x000fe20008410000 */
[----:B------:R-:W-:Y:S01]  /*1e40*/  FMUL.FTZ R168, R65, UR12 ;  /* 0x0000000c41a87c20 */ /* 0x000fe20008410000 */
[----:B------:R-:W-:Y:S01]  /*1e50*/  FFMA.FTZ R172, R172, UR13, R165 ;  /* 0x0000000dacac7c23 */ /* 0x000fe200080100a5 */
[----:B------:R0:W3:Y:S01]  /*1e60*/  F2F.BF16.F32 R66, R48 ;  /* 0x0000003000427304 */ /* 0x0000e20000202000 */
[----:B------:R-:W-:Y:S01]  /*1e70*/  FMUL.FTZ R0, R4, R173 ;  /* 0x000000ad04007220 */ /* 0x000fe20000410000 */
[----:B------:R-:W-:Y:S01]  /*1e80*/  FMUL.FTZ R166, R166, UR12 ;  /* 0x0000000ca6a67c20 */ /* 0x000fe20008410000 */
[----:B------:R-:W-:-:S03]  /*1e90*/  FADD.FTZ R172, R167, -R172 ;  /* 0x800000aca7ac7221 */ /* 0x000fc60000010000 */
[----:B------:R-:W-:Y:S02]  /*1ea0*/  FSEL R0, R0, RZ, P5 ;  /* 0x000000ff00007208 */ /* 0x000fe40002800000 */
[----:B------:R-:W4:Y:S01]  /*1eb0*/  F2F.BF16.F32 R179, R178 ;  /* 0x000000b200b37304 */ /* 0x000f220000202000 */
[----:B0-----:R-:W0:Y:S07]  /*1ec0*/  LDC.64 R48, c[0x0][0x478] ;  /* 0x00011e00ff307b82 */ /* 0x001e2e0000000a00 */
[----:B------:R3:W-:Y:S01]  /*1ed0*/  F2F.BF16.F32 R177, R60 ;  /* 0x0000003c00b17304 */ /* 0x0007e20000202000 */
[----:B------:R-:W-:Y:S01]  /*1ee0*/  FMUL.FTZ R162, R162, UR12 ;  /* 0x0000000ca2a27c20 */ /* 0x000fe20008410000 */
[----:B------:R-:W-:-:S06]  /*1ef0*/  FMUL.FTZ R172, R172, UR12 ;  /* 0x0000000cacac7c20 */ /* 0x000fcc0008410000 */
[----:B------:R1:W0:Y:S01]  /*1f00*/  F2F.BF16.F32 R64, R62 ;  /* 0x0000003e00407304 */ /* 0x0002220000202000 */
[----:B---3--:R-:W-:-:S07]  /*1f10*/  IMAD.WIDE.U32 R60, R66, 0x10000, RZ ;  /* 0x00010000423c7825 */ /* 0x008fce00078e00ff */
[----:B------:R3:W3:Y:S01]  /*1f20*/  F2F.BF16.F32 R175, R0 ;  /* 0x0000000000af7304 */ /* 0x0006e20000202000 */
[----:B-1----:R-:W-:Y:S01]  /*1f30*/  IMAD.WIDE.U32 R62, R67, 0x10000, RZ ;  /* 0x00010000433e7825 */ /* 0x002fe200078e00ff */
[----:B----4-:R-:W-:-:S04]  /*1f40*/  SHF.L.U32 R67, R179, 0x10, RZ ;  /* 0x00000010b3437819 */ /* 0x010fc800000006ff */
[----:B------:R-:W-:Y:S01]  /*1f50*/  LOP3.LUT R63, R63, R67, R68, 0xfe, !PT ;  /* 0x000000433f3f7212 */ /* 0x000fe200078efe44 */
[----:B0-----:R-:W-:Y:S01]  /*1f60*/  IMAD.WIDE.U32 R66, R69, 0x8, R48 ;  /* 0x0000000845427825 */ /* 0x001fe200078e0030 */
[----:B------:R-:W-:-:S03]  /*1f70*/  SHF.L.U32 R65, R64, 0x10, RZ ;  /* 0x0000001040417819 */ /* 0x000fc600000006ff */
[----:B------:R-:W-:Y:S01]  /*1f80*/  HFMA2 R167, -RZ, RZ, 0, 0 ;  /* 0x00000000ffa77431 */ /* 0x000fe200000001ff */
[----:B------:R-:W-:Y:S01]  /*1f90*/  LOP3.LUT R62, R62, R171, RZ, 0xfc, !PT ;  /* 0x000000ab3e3e7212 */ /* 0x000fe200078efcff */
[----:B------:R-:W-:Y:S01]  /*1fa0*/  IMAD.WIDE.U32 R68, R69, 0x8, R50 ;  /* 0x0000000845447825 */ /* 0x000fe200078e0032 */
[----:B------:R-:W-:-:S03]  /*1fb0*/  LOP3.LUT R65, R61, R65, R177, 0xfe, !PT ;  /* 0x000000413d417212 */ /* 0x000fc600078efeb1 */
[----:B---3--:R-:W-:Y:S01]  /*1fc0*/  FMUL.FTZ R0, R172, UR4 ;  /* 0x00000004ac007c20 */ /* 0x008fe20008410000 */
[----:B------:R0:W-:Y:S01]  /*1fd0*/  F2F.BF16.F32 R179, R168 ;  /* 0x000000a800b37304 */ /* 0x0001e20000202000 */
[----:B------:R-:W-:Y:S01]  /*1fe0*/  LOP3.LUT R64, R60, R175, RZ, 0xfc, !PT ;  /* 0x000000af3c407212 */ /* 0x000fe200078efcff */
[----:B------:R-:W-:Y:S01]  /*1ff0*/  IMAD.WIDE.U32 R60, R71, 0x8, R44 ;  /* 0x00000008473c7825 */ /* 0x000fe200078e002c */
[----:B------:R1:W-:Y:S04]  /*2000*/  STG.E.64 desc[UR14][R66.64], R62 ;  /* 0x0000003e42007986 */ /* 0x0003e8000c101b0e */
[----:B------:R3:W-:Y:S01]  /*2010*/  STG.E.64 desc[UR14][R68.64], R64 ;  /* 0x0000004044007986 */ /* 0x0007e2000c101b0e */
[----:B------:R-:W-:Y:S01]  /*2020*/  ISETP.GE.U32.AND P6, PT, R70, 0x1000000, PT ;  /* 0x010000004600780c */ /* 0x000fe20003fc6070 */
[----:B------:R-:W-:Y:S02]  /*2030*/  F2F.BF16.F32 R170, R172 ;  /* 0x000000ac00aa7304 */ /* 0x000fe40000202000 */
[----:B------:R-:W4:Y:S01]  /*2040*/  LDG.E.64 R60, desc[UR14][R60.64] ;  /* 0x0000000e3c3c7981 */ /* 0x000f22000c1e1b00 */
[----:B------:R-:W-:Y:S01]  /*2050*/  FMUL.FTZ R171, R166, UR4 ;  /* 0x00000004a6ab7c20 */ /* 0x000fe20008410000 */
[----:B------:R-:W-:Y:S01]  /*2060*/  FMUL.FTZ R174, R0, UR22 ;  /* 0x0000001600ae7c20 */ /* 0x000fe20008410000 */
[----:B0-----:R-:W-:Y:S01]  /*2070*/  FMUL.FTZ R168, R168, UR4 ;  /* 0x00000004a8a87c20 */ /* 0x001fe20008410000 */
[----:B------:R-:W-:Y:S01]  /*2080*/  LOP3.LUT P3, RZ, R70, 0xff00, RZ, 0xc0, !PT ;  /* 0x0000ff0046ff7812 */ /* 0x000fe2000786c0ff */
[----:B------:R-:W-:Y:S01]  /*2090*/  FMUL.FTZ R171, R171, UR22 ;  /* 0x00000016abab7c20 */ /* 0x000fe20008410000 */
[----:B------:R-:W-:Y:S01]  /*20a0*/  FMUL.FTZ R0, R9, R174 ;  /* 0x000000ae09007220 */ /* 0x000fe20000410000 */
[----:B------:R-:W-:Y:S02]  /*20b0*/  F2F.BF16.F32 R177, R166 ;  /* 0x000000a600b17304 */ /* 0x000fe40000202000 */
[----:B-1----:R-:W-:Y:S01]  /*20c0*/  FMUL.FTZ R63, R10, R171 ;  /* 0x000000ab0a3f7220 */ /* 0x002fe20000410000 */
[----:B---3--:R-:W-:Y:S01]  /*20d0*/  FMUL.FTZ R64, R162, UR4 ;  /* 0x00000004a2407c20 */ /* 0x008fe20008410000 */
[----:B------:R-:W-:-:S02]  /*20e0*/  FSEL R62, R0, RZ, P3 ;  /* 0x000000ff003e7208 */ /* 0x000fc40001800000 */
[----:B------:R-:W-:Y:S02]  /*20f0*/  MOV R0, RZ ;  /* 0x000000ff00007202 */ /* 0x000fe40000000f00 */
[----:B------:R0:W1:Y:S08]  /*2100*/  F2F.BF16.F32 R65, R162 ;  /* 0x000000a200417304 */ /* 0x0000700000202000 */
[----:B------:R-:W3:Y:S01]  /*2110*/  F2F.BF16.F32 R66, R62 ;  /* 0x0000003e00427304 */ /* 0x000ee20000202000 */
[----:B0-----:R-:W-:Y:S01]  /*2120*/  FMUL.FTZ R162, R64, UR22 ;  /* 0x0000001640a27c20 */ /* 0x001fe20008410000 */
[----:B-1----:R-:W-:Y:S01]  /*2130*/  SHF.L.U32 R65, R65, 0x10, RZ ;  /* 0x0000001041417819 */ /* 0x002fe200000006ff */
[----:B---3--:R-:W-:Y:S01]  /*2140*/  IMAD.WIDE.U32 R66, R66, 0x10000, RZ ;  /* 0x0001000042427825 */ /* 0x008fe200078e00ff */
[----:B--2---:R-:W-:-:S02]  /*2150*/  @P5 MOV R164, R46 ;  /* 0x0000002e00a45202 */ /* 0x004fc40000000f00 */
[----:B------:R-:W-:Y:S02]  /*2160*/  @P4 SHF.R.U64 R46, R46, 0x10, R47 ;  /* 0x000000102e2e4819 */ /* 0x000fe4000000122f */
[----:B------:R-:W-:-:S05]  /*2170*/  @P5 SHF.L.U32 R164, R164, 0x10, RZ ;  /* 0x00000010a4a45819 */ /* 0x000fca00000006ff */
[----:B------:R-:W-:Y:S01]  /*2180*/  @P5 FMUL.FTZ R167, R173, R164 ;  /* 0x000000a4ada75220 */ /* 0x000fe20000410000 */
[----:B------:R-:W-:Y:S01]  /*2190*/  LOP3.LUT P5, RZ, R70, 0xff0000, RZ, 0xc0, !PT ;  /* 0x00ff000046ff7812 */ /* 0x000fe200078ac0ff */
[----:B------:R-:W-:-:S03]  /*21a0*/  FMUL.FTZ R173, R168, UR22 ;  /* 0x00000016a8ad7c20 */ /* 0x000fc60008410000 */
[----:B------:R-:W-:Y:S02]  /*21b0*/  FSEL R64, R63, RZ, P5 ;  /* 0x000000ff3f407208 */ /* 0x000fe40002800000 */
[----:B------:R-:W-:Y:S01]  /*21c0*/  @P4 SHF.L.U32 R63, R46, 0x10, RZ ;  /* 0x000000102e3f4819 */ /* 0x000fe200000006ff */
[----:B------:R-:W-:-:S03]  /*21d0*/  FMUL.FTZ R46, R11, R162 ;  /* 0x000000a20b2e7220 */ /* 0x000fc60000410000 */
[----:B------:R-:W-:Y:S01]  /*21e0*/  F2F.BF16.F32 R64, R64 ;  /* 0x0000004000407304 */ /* 0x000fe20000202000 */
[----:B------:R-:W-:Y:S01]  /*21f0*/  @P4 FMUL.FTZ R0, R180, R63 ;  /* 0x0000003fb4004220 */ /* 0x000fe20000410000 */
[----:B------:R-:W-:Y:S01]  /*2200*/  FSEL R68, R46, RZ, P6 ;  /* 0x000000ff2e447208 */ /* 0x000fe20003000000 */
[----:B------:R-:W-:Y:S01]  /*2210*/  FMUL.FTZ R46, R8, R173 ;  /* 0x000000ad082e7220 */ /* 0x000fe20000410000 */
[----:B------:R-:W-:Y:S01]  /*2220*/  LOP3.LUT P4, RZ, R70, 0xff, RZ, 0xc0, !PT ;  /* 0x000000ff46ff7812 */ /* 0x000fe2000788c0ff */
[----:B------:R-:W-:-:S03]  /*2230*/  IMAD.WIDE.U32 R62, R170, 0x10000, RZ ;  /* 0x00010000aa3e7825 */ /* 0x000fc600078e00ff */
[----:B------:R-:W0:Y:S01]  /*2240*/  F2F.BF16.F32 R68, R68 ;  /* 0x0000004400447304 */ /* 0x000e220000202000 */
[----:B------:R-:W-:Y:S02]  /*2250*/  FSEL R46, R46, RZ, P4 ;  /* 0x000000ff2e2e7208 */ /* 0x000fe40002000000 */
[----:B------:R-:W-:Y:S02]  /*2260*/  LOP3.LUT R63, R63, R65, R177, 0xfe, !PT ;  /* 0x000000413f3f7212 */ /* 0x000fe400078efeb1 */
[----:B------:R-:W-:-:S03]  /*2270*/  LOP3.LUT R62, R62, R179, RZ, 0xfc, !PT ;  /* 0x000000b33e3e7212 */ /* 0x000fc600078efcff */
[----:B------:R-:W1:Y:S01]  /*2280*/  F2F.BF16.F32 R175, R46 ;  /* 0x0000002e00af7304 */ /* 0x000e620000202000 */
[----:B0-----:R-:W-:-:S04]  /*2290*/  SHF.L.U32 R69, R68, 0x10, RZ ;  /* 0x0000001044457819 */ /* 0x001fc800000006ff */
[----:B------:R-:W-:Y:S01]  /*22a0*/  LOP3.LUT R67, R67, R69, R64, 0xfe, !PT ;  /* 0x0000004543437212 */ /* 0x000fe200078efe40 */
[----:B------:R-:W-:Y:S01]  /*22b0*/  IMAD.WIDE.U32 R64, R71, 0x8, R48 ;  /* 0x0000000847407825 */ /* 0x000fe200078e0030 */
[----:B-1----:R-:W-:-:S03]  /*22c0*/  LOP3.LUT R66, R66, R175, RZ, 0xfc, !PT ;  /* 0x000000af42427212 */ /* 0x002fc600078efcff */
[----:B------:R-:W-:Y:S01]  /*22d0*/  IMAD.WIDE.U32 R68, R71, 0x8, R50 ;  /* 0x0000000847447825 */ /* 0x000fe200078e0032 */
[----:B------:R0:W-:Y:S03]  /*22e0*/  STG.E.64 desc[UR14][R64.64], R62 ;  /* 0x0000003e40007986 */ /* 0x0001e6000c101b0e */
[----:B------:R-:W-:Y:S01]  /*22f0*/  IMAD.WIDE.U32 R70, R155, 0x8, R44 ;  /* 0x000000089b467825 */ /* 0x000fe200078e002c */
[----:B------:R1:W-:Y:S05]  /*2300*/  STG.E.64 desc[UR14][R68.64], R66 ;  /* 0x0000004244007986 */ /* 0x0003ea000c101b0e */
[----:B------:R-:W2:Y:S01]  /*2310*/  LDG.E.64 R70, desc[UR14][R70.64] ;  /* 0x0000000e46467981 */ /* 0x000ea2000c1e1b00 */
[--C-:B------:R-:W-:Y:S01]  /*2320*/  FFMA.FTZ R156, R156, UR13, R165.reuse ;  /* 0x0000000d9c9c7c23 */ /* 0x100fe200080100a5 */
[--C-:B------:R-:W-:Y:S01]  /*2330*/  FFMA.FTZ R137, R137, UR13, R165.reuse ;  /* 0x0000000d89897c23 */ /* 0x100fe200080100a5 */
[--C-:B------:R-:W-:Y:S01]  /*2340*/  FFMA.FTZ R132, R132, UR13, R165.reuse ;  /* 0x0000000d84847c23 */ /* 0x100fe200080100a5 */
[----:B------:R-:W-:Y:S01]  /*2350*/  FFMA.FTZ R139, R139, UR13, R165 ;  /* 0x0000000d8b8b7c23 */ /* 0x000fe200080100a5 */
[----:B------:R-:W-:Y:S01]  /*2360*/  FADD.FTZ R156, R163, -R156 ;  /* 0x8000009ca39c7221 */ /* 0x000fe20000010000 */
[----:B0-----:R-:W-:-:S02]  /*2370*/  @P0 MOV R64, R47 ;  /* 0x0000002f00400202 */ /* 0x001fc40000000f00 */
[----:B------:R-:W-:Y:S02]  /*2380*/  CS2R R62, SRZ ;  /* 0x00000000003e7805 */ /* 0x000fe4000001ff00 */
[----:B------:R-:W-:Y:S01]  /*2390*/  @P2 SHF.R.U32.HI R47, RZ, 0x10, R47 ;  /* 0x00000010ff2f2819 */ /* 0x000fe2000001162f */
[----:B------:R-:W-:Y:S01]  /*23a0*/  FMUL.FTZ R156, R156, UR12 ;  /* 0x0000000c9c9c7c20 */ /* 0x000fe20008410000 */
[----:B------:R-:W-:Y:S01]  /*23b0*/  @P0 SHF.L.U32 R64, R64, 0x10, RZ ;  /* 0x0000001040400819 */ /* 0x000fe200000006ff */
[----:B------:R-:W-:Y:S01]  /*23c0*/  FADD.FTZ R137, R158, -R137 ;  /* 0x800000899e897221 */ /* 0x000fe20000010000 */
[----:B------:R-:W-:Y:S01]  /*23d0*/  @P2 SHF.L.U32 R47, R47, 0x10, RZ ;  /* 0x000000102f2f2819 */ /* 0x000fe200000006ff */
[----:B------:R-:W-:Y:S01]  /*23e0*/  FMUL.FTZ R46, R156, UR4 ;  /* 0x000000049c2e7c20 */ /* 0x000fe20008410000 */
[----:B-1----:R0:W-:Y:S01]  /*23f0*/  F2F.BF16.F32 R68, R156 ;  /* 0x0000009c00447304 */ /* 0x0021e20000202000 */
[----:B------:R-:W-:Y:S01]  /*2400*/  FADD.FTZ R132, R161, -R132 ;  /* 0x80000084a1847221 */ /* 0x000fe20000010000 */
[----:B------:R-:W-:Y:S01]  /*2410*/  @P0 FMUL.FTZ R63, R169, R64 ;  /* 0x00000040a93f0220 */ /* 0x000fe20000410000 */
[----:B------:R-:W-:Y:S01]  /*2420*/  @P2 FMUL.FTZ R62, R176, R47 ;  /* 0x0000002fb03e2220 */ /* 0x000fe20000410000 */
[----:B------:R-:W-:Y:S01]  /*2430*/  LOP3.LUT P0, RZ, R135, 0xff00, RZ, 0xc0, !PT ;  /* 0x0000ff0087ff7812 */ /* 0x000fe2000780c0ff */
[----:B------:R-:W-:Y:S01]  /*2440*/  FMUL.FTZ R137, R137, UR12 ;  /* 0x0000000c89897c20 */ /* 0x000fe20008410000 */
[----:B------:R-:W-:Y:S01]  /*2450*/  FMUL.FTZ R132, R132, UR12 ;  /* 0x0000000c84847c20 */ /* 0x000fe20008410000 */
[----:B------:R-:W-:Y:S01]  /*2460*/  FADD.FTZ R139, R160, -R139 ;  /* 0x8000008ba08b7221 */ /* 0x000fe20000010000 */
[----:B------:R-:W-:Y:S01]  /*2470*/  CS2R R66, SRZ ;  /* 0x0000000000427805 */ /* 0x000fe2000001ff00 */
[----:B0-----:R-:W-:Y:S01]  /*2480*/  FMUL.FTZ R156, R46, UR22 ;  /* 0x000000162e9c7c20 */ /* 0x001fe20008410000 */
[----:B------:R-:W-:Y:S01]  /*2490*/  FMUL.FTZ R64, R137, UR4 ;  /* 0x0000000489407c20 */ /* 0x000fe20008410000 */
[----:B------:R-:W-:Y:S01]  /*24a0*/  FMUL.FTZ R139, R139, UR12 ;  /* 0x0000000c8b8b7c20 */ /* 0x000fe20008410000 */
[----:B------:R0:W-:Y:S01]  /*24b0*/  F2F.BF16.F32 R69, R137 ;  /* 0x0000008900457304 */ /* 0x0001e20000202000 */
[----:B------:R-:W-:Y:S01]  /*24c0*/  FMUL.FTZ R47, R13, R156 ;  /* 0x0000009c0d2f7220 */ /* 0x000fe20000410000 */
[----:B------:R-:W-:Y:S01]  /*24d0*/  LOP3.LUT P2, RZ, R135, 0xff0000, RZ, 0xc0, !PT ;  /* 0x00ff000087ff7812 */ /* 0x000fe2000784c0ff */
[--C-:B------:R-:W-:Y:S01]  /*24e0*/  FFMA.FTZ R153, R153, UR13, R165.reuse ;  /* 0x0000000d99997c23 */ /* 0x100fe200080100a5 */
[----:B------:R-:W-:Y:S01]  /*24f0*/  FFMA.FTZ R157, R157, UR13, R165 ;  /* 0x0000000d9d9d7c23 */ /* 0x000fe200080100a5 */
[----:B----4-:R-:W-:-:S02]  /*2500*/  @P3 SHF.R.U64 R65, R60, 0x10, R61 ;  /* 0x000000103c413819 */ /* 0x010fc4000000123d */
[----:B------:R-:W-:Y:S01]  /*2510*/  @P4 MOV R46, R60 ;  /* 0x0000003c002e4202 */ /* 0x000fe20000000f00 */
[----:B------:R1:W3:Y:S01]  /*2520*/  F2F.BF16.F32 R164, R132 ;  /* 0x0000008400a47304 */ /* 0x0002e20000202000 */
[----:B------:R-:W-:Y:S01]  /*2530*/  FSEL R60, R47, RZ, P0 ;  /* 0x000000ff2f3c7208 */ /* 0x000fe20000000000 */
[----:B0-----:R-:W-:Y:S01]  /*2540*/  FMUL.FTZ R137, R64, UR22 ;  /* 0x0000001640897c20 */ /* 0x001fe20008410000 */
[----:B------:R-:W-:Y:S01]  /*2550*/  @P3 SHF.L.U32 R47, R65, 0x10, RZ ;  /* 0x00000010412f3819 */ /* 0x000fe200000006ff */
[----:B------:R-:W-:Y:S01]  /*2560*/  FMUL.FTZ R65, R132, UR4 ;  /* 0x0000000484417c20 */ /* 0x000fe20008410000 */
[----:B------:R-:W-:Y:S01]  /*2570*/  @P4 SHF.L.U32 R46, R46, 0x10, RZ ;  /* 0x000000102e2e4819 */ /* 0x000fe200000006ff */
[----:B------:R-:W-:Y:S01]  /*2580*/  FMUL.FTZ R64, R14, R137 ;  /* 0x000000890e407220 */ /* 0x000fe20000410000 */
[----:B------:R-:W-:Y:S01]  /*2590*/  FADD.FTZ R153, R136, -R153 ;  /* 0x8000009988997221 */ /* 0x000fe20000010000 */
[----:B------:R0:W4:Y:S01]  /*25a0*/  F2F.BF16.F32 R163, R139 ;  /* 0x0000008b00a37304 */ /* 0x0001220000202000 */
[----:B-1----:R-:W-:Y:S01]  /*25b0*/  FMUL.FTZ R132, R65, UR22 ;  /* 0x0000001641847c20 */ /* 0x002fe20008410000 */
[----:B------:R-:W-:Y:S01]  /*25c0*/  @P4 FMUL.FTZ R67, R46, R173 ;  /* 0x000000ad2e434220 */ /* 0x000fe20000410000 */
[----:B------:R-:W-:Y:S01]  /*25d0*/  @P3 FMUL.FTZ R66, R174, R47 ;  /* 0x0000002fae423220 */ /* 0x000fe20000410000 */
[----:B------:R-:W-:Y:S01]  /*25e0*/  ISETP.GE.U32.AND P3, PT, R135, 0x1000000, PT ;  /* 0x010000008700780c */ /* 0x000fe20003f66070 */
[----:B------:R-:W-:Y:S01]  /*25f0*/  FMUL.FTZ R46, R15, R132 ;  /* 0x000000840f2e7220 */ /* 0x000fe20000410000 */
[----:B------:R-:W-:Y:S01]  /*2600*/  FSEL R64, R64, RZ, P2 ;  /* 0x000000ff40407208 */ /* 0x000fe20001000000 */
[----:B------:R-:W-:Y:S01]  /*2610*/  FFMA.FTZ R47, R140, UR13, R165 ;  /* 0x0000000d8c2f7c23 */ /* 0x000fe200080100a5 */
[----:B------:R1:W4:Y:S01]  /*2620*/  F2F.BF16.F32 R158, R60 ;  /* 0x0000003c009e7304 */ /* 0x0003220000202000 */
[----:B0-----:R-:W-:Y:S01]  /*2630*/  FMUL.FTZ R139, R139, UR4 ;  /* 0x000000048b8b7c20 */ /* 0x001fe20008410000 */
[----:B------:R-:W-:Y:S01]  /*2640*/  LOP3.LUT P4, RZ, R135, 0xff, RZ, 0xc0, !PT ;  /* 0x000000ff87ff7812 */ /* 0x000fe2000788c0ff */
[----:B------:R-:W-:Y:S01]  /*2650*/  FADD.FTZ R138, R138, -R47 ;  /* 0x8000002f8a8a7221 */ /* 0x000fe20000010000 */
[----:B---3--:R-:W-:Y:S01]  /*2660*/  SHF.L.U32 R65, R164, 0x10, RZ ;  /* 0x00000010a4417819 */ /* 0x008fe200000006ff */
[----:B------:R-:W-:Y:S01]  /*2670*/  FMUL.FTZ R161, R139, UR22 ;  /* 0x000000168ba17c20 */ /* 0x000fe20008410000 */
[----:B------:R-:W-:Y:S01]  /*2680*/  FADD.FTZ R157, R154, -R157 ;  /* 0x8000009d9a9d7221 */ /* 0x000fe20000010000 */
[----:B------:R-:W-:Y:S01]  /*2690*/  FMUL.FTZ R136, R138, UR12 ;  /* 0x0000000c8a887c20 */ /* 0x000fe20008410000 */
[----:B------:R0:W-:Y:S01]  /*26a0*/  F2F.BF16.F32 R160, R64 ;  /* 0x0000004000a07304 */ /* 0x0001e20000202000 */
[----:B-1----:R-:W-:Y:S01]  /*26b0*/  FSEL R60, R46, RZ, P3 ;  /* 0x000000ff2e3c7208 */ /* 0x002fe20001800000 */
[----:B------:R-:W-:Y:S01]  /*26c0*/  FMUL.FTZ R46, R12, R161 ;  /* 0x000000a10c2e7220 */ /* 0x000fe20000410000 */
[----:B------:R-:W-:Y:S01]  /*26d0*/  FMUL.FTZ R140, R153, UR12 ;  /* 0x0000000c998c7c20 */ /* 0x000fe20008410000 */
[----:B------:R-:W-:-:S04]  /*26e0*/  FMUL.FTZ R157, R157, UR12 ;  /* 0x0000000c9d9d7c20 */ /* 0x000fc80008410000 */
[----:B------:R-:W1:Y:S01]  /*26f0*/  F2F.BF16.F32 R135, R60 ;  /* 0x0000003c00877304 */ /* 0x000e620000202000 */
[----:B0-----:R-:W-:Y:S01]  /*2700*/  FFMA.FTZ R64, R134, UR13, R165 ;  /* 0x0000000d86407c23 */ /* 0x001fe200080100a5 */
[----:B------:R-:W-:Y:S01]  /*2710*/  FSEL R134, R46, RZ, P4 ;  /* 0x000000ff2e867208 */ /* 0x000fe20002000000 */
[----:B------:R-:W-:Y:S01]  /*2720*/  IMAD.WIDE.U32 R46, R68, 0x10000, RZ ;  /* 0x00010000442e7825 */ /* 0x000fe200078e00ff */
[----:B------:R-:W-:-:S03]  /*2730*/  @P5 MOV R68, R61 ;  /* 0x0000003d00445202 */ /* 0x000fc60000000f00 */
[----:B------:R-:W-:Y:S01]  /*2740*/  FADD.FTZ R159, R159, -R64 ;  /* 0x800000409f9f7221 */ /* 0x000fe20000010000 */
[----:B------:R-:W-:Y:S01]  /*2750*/  FMUL.FTZ R153, R136, UR4 ;  /* 0x0000000488997c20 */ /* 0x000fe20008410000 */
[----:B------:R-:W-:Y:S01]  /*2760*/  @P6 SHF.R.U32.HI R61, RZ, 0x10, R61 ;  /* 0x00000010ff3d6819 */ /* 0x000fe2000001163d */
[----:B------:R-:W0:Y:S01]  /*2770*/  F2F.BF16.F32 R139, R134 ;  /* 0x00000086008b7304 */ /* 0x000e220000202000 */
[----:B------:R-:W-:Y:S01]  /*2780*/  LOP3.LUT R65, R47, R65, R69, 0xfe, !PT ;  /* 0x000000412f417212 */ /* 0x000fe200078efe45 */
[----:B------:R-:W-:Y:S01]  /*2790*/  HFMA2 R69, -RZ, RZ, 0, 0 ;  /* 0x00000000ff457431 */ /* 0x000fe200000001ff */
[----:B----4-:R-:W-:Y:S01]  /*27a0*/  LOP3.LUT R64, R46, R163, RZ, 0xfc, !PT ;  /* 0x000000a32e407212 */ /* 0x010fe200078efcff */
[----:B------:R-:W-:Y:S01]  /*27b0*/  IMAD.WIDE.U32 R46, R158, 0x10000, RZ ;  /* 0x000100009e2e7825 */ /* 0x000fe200078e00ff */
[----:B------:R-:W-:Y:S02]  /*27c0*/  @P5 SHF.L.U32 R68, R68, 0x10, RZ ;  /* 0x0000001044445819 */ /* 0x000fe400000006ff */
[----:B-1----:R-:W-:Y:S01]  /*27d0*/  SHF.L.U32 R135, R135, 0x10, RZ ;  /* 0x0000001087877819 */ /* 0x002fe200000006ff */
[----:B------:R-:W-:Y:S01]  /*27e0*/  FMUL.FTZ R159, R159, UR12 ;  /* 0x0000000c9f9f7c20 */ /* 0x000fe20008410000 */
[----:B------:R-:W-:Y:S01]  /*27f0*/  @P6 SHF.L.U32 R61, R61, 0x10, RZ ;  /* 0x000000103d3d6819 */ /* 0x000fe200000006ff */
[----:B------:R-:W-:Y:S01]  /*2800*/  @P5 FMUL.FTZ R69, R171, R68 ;  /* 0x00000044ab455220 */ /* 0x000fe20000410000 */
[----:B------:R-:W-:Y:S01]  /*2810*/  LOP3.LUT R135, R47, R135, R160, 0xfe, !PT ;  /* 0x000000872f877212 */ /* 0x000fe200078efea0 */
[----:B------:R1:W3:Y:S01]  /*2820*/  F2F.BF16.F32 R158, R136 ;  /* 0x00000088009e7304 */ /* 0x0002e20000202000 */
[----:B------:R-:W-:-:S02]  /*2830*/  MOV R60, RZ ;  /* 0x000000ff003c7202 */ /* 0x000fc40000000f00 */
[----:B0-----:R-:W-:Y:S01]  /*2840*/  LOP3.LUT R134, R46, R139, RZ, 0xfc, !PT ;  /* 0x0000008b2e867212 */ /* 0x001fe200078efcff */
[----:B------:R-:W-:-:S04]  /*2850*/  IMAD.WIDE.U32 R138, R155, 0x8, R48 ;  /* 0x000000089b8a7825 */ /* 0x000fc800078e0030 */
[----:B------:R-:W-:Y:S01]  /*2860*/  FMUL.FTZ R160, R153, UR22 ;  /* 0x0000001699a07c20 */ /* 0x000fe20008410000 */
[----:B------:R-:W-:Y:S01]  /*2870*/  LOP3.LUT P5, RZ, R151, 0xff00, RZ, 0xc0, !PT ;  /* 0x0000ff0097ff7812 */ /* 0x000fe200078ac0ff */
[----:B------:R-:W-:Y:S01]  /*2880*/  @P6 FMUL.FTZ R60, R162, R61 ;  /* 0x0000003da23c6220 */ /* 0x000fe20000410000 */
[----:B------:R-:W-:Y:S01]  /*2890*/  IMAD.WIDE.U32 R46, R147, 0x8, R44 ;  /* 0x00000008932e7825 */ /* 0x000fe200078e002c */
[----:B------:R0:W-:Y:S01]  /*28a0*/  STG.E.64 desc[UR14][R138.64], R64 ;  /* 0x000000408a007986 */ /* 0x0001e2000c101b0e */
[----:B------:R4:W3:Y:S02]  /*28b0*/  F2F.BF16.F32 R163, R140 ;  /* 0x0000008c00a37304 */ /* 0x0008e40000202000 */
[----:B------:R-:W-:-:S04]  /*28c0*/  IMAD.WIDE.U32 R154, R155, 0x8, R50 ;  /* 0x000000089b9a7825 */ /* 0x000fc800078e0032 */
[----:B------:R-:W-:Y:S01]  /*28d0*/  FMUL.FTZ R153, R157, UR4 ;  /* 0x000000049d997c20 */ /* 0x000fe20008410000 */
[----:B------:R3:W-:Y:S04]  /*28e0*/  STG.E.64 desc[UR14][R154.64], R134 ;  /* 0x000000869a007986 */ /* 0x0007e8000c101b0e */
[----:B------:R-:W2:Y:S01]  /*28f0*/  LDG.E.64 R46, desc[UR14][R46.64] ;  /* 0x0000000e2e2e7981 */ /* 0x000ea2000c1e1b00 */
[----:B------:R-:W-:Y:S01]  /*2900*/  FMUL.FTZ R153, R153, UR22 ;  /* 0x0000001699997c20 */ /* 0x000fe20008410000 */
[----:B0-----:R-:W-:Y:S01]  /*2910*/  FMUL.FTZ R64, R17, R160 ;  /* 0x000000a011407220 */ /* 0x001fe20000410000 */
[----:B-1----:R-:W-:Y:S01]  /*2920*/  FMUL.FTZ R136, R159, UR4 ;  /* 0x000000049f887c20 */ /* 0x002fe20008410000 */
[----:B------:R-:W-:Y:S01]  /*2930*/  LOP3.LUT P6, RZ, R151, 0xff0000, RZ, 0xc0, !PT ;  /* 0x00ff000097ff7812 */ /* 0x000fe200078cc0ff */
[----:B------:R-:W-:-:S02]  /*2940*/  HFMA2 R61, -RZ, RZ, 0, 0 ;  /* 0x00000000ff3d7431 */ /* 0x000fc400000001ff */
[----:B----4-:R-:W-:Y:S01]  /*2950*/  FMUL.FTZ R140, R140, UR4 ;  /* 0x000000048c8c7c20 */ /* 0x010fe20008410000 */
[----:B------:R-:W-:Y:S01]  /*2960*/  FSEL R65, R64, RZ, P5 ;  /* 0x000000ff40417208 */ /* 0x000fe20002800000 */
[----:B------:R-:W-:Y:S01]  /*2970*/  FMUL.FTZ R64, R18, R153 ;  /* 0x0000009912407220 */ /* 0x000fe20000410000 */
[----:B------:R-:W-:Y:S01]  /*2980*/  FMUL.FTZ R136, R136, UR22 ;  /* 0x0000001688887c20 */ /* 0x000fe20008410000 */
[----:B------:R0:W-:Y:S01]  /*2990*/  F2F.BF16.F32 R162, R157 ;  /* 0x0000009d00a27304 */ /* 0x0001e20000202000 */
[----:B---3--:R-:W-:Y:S02]  /*29a0*/  IMAD.WIDE.U32 R134, R158, 0x10000, RZ ;  /* 0x000100009e867825 */ /* 0x008fe400078e00ff */
[----:B------:R-:W-:Y:S02]  /*29b0*/  FSEL R138, R64, RZ, P6 ;  /* 0x000000ff408a7208 */ /* 0x000fe40003000000 */
[----:B------:R-:W-:Y:S01]  /*29c0*/  IMAD.WIDE.U32 R44, R143, 0x8, R44 ;  /* 0x000000088f2c7825 */ /* 0x000fe200078e002c */
[----:B------:R-:W-:-:S02]  /*29d0*/  LOP3.LUT R134, R134, R163, RZ, 0xfc, !PT ;  /* 0x000000a386867212 */ /* 0x000fc400078efcff */
[----:B------:R-:W-:Y:S01]  /*29e0*/  F2F.BF16.F32 R65, R65 ;  /* 0x0000004100417304 */ /* 0x000fe20000202000 */
[----:B0-----:R-:W-:-:S07]  /*29f0*/  FMUL.FTZ R157, R140, UR22 ;  /* 0x000000168c9d7c20 */ /* 0x001fce0008410000 */
[----:B------:R-:W0:Y:S08]  /*2a00*/  F2F.BF16.F32 R139, R159 ;  /* 0x0000009f008b7304 */ /* 0x000e300000202000 */
[----:B------:R-:W-:Y:S01]  /*2a10*/  F2F.BF16.F32 R138, R138 ;  /* 0x0000008a008a7304 */ /* 0x000fe20000202000 */
[----:B0-----:R-:W-:-:S04]  /*2a20*/  SHF.L.U32 R139, R139, 0x10, RZ ;  /* 0x000000108b8b7819 */ /* 0x001fc800000006ff */
[----:B------:R-:W-:Y:S02]  /*2a30*/  LOP3.LUT R135, R135, R139, R162, 0xfe, !PT ;  /* 0x0000008b87877212 */ /* 0x000fe400078efea2 */
[----:B--2---:R-:W-:Y:S02]  /*2a40*/  @P4 MOV R68, R70 ;  /* 0x0000004600444202 */ /* 0x004fe40000000f00 */
[----:B------:R-:W-:Y:S02]  /*2a50*/  @P0 SHF.R.U64 R70, R70, 0x10, R71 ;  /* 0x0000001046460819 */ /* 0x000fe40000001247 */
[----:B------:R-:W-:Y:S02]  /*2a60*/  @P4 SHF.L.U32 R68, R68, 0x10, RZ ;  /* 0x0000001044444819 */ /* 0x000fe400000006ff */
[----:B------:R-:W-:Y:S01]  /*2a70*/  @P0 SHF.L.U32 R64, R70, 0x10, RZ ;  /* 0x0000001046400819 */ /* 0x000fe200000006ff */
[----:B------:R-:W-:Y:S02]  /*2a80*/  FMUL.FTZ R70, R19, R136 ;  /* 0x0000008813467220 */ /* 0x000fe40000410000 */
[----:B------:R-:W-:Y:S01]  /*2a90*/  @P4 FMUL.FTZ R61, R161, R68 ;  /* 0x00000044a13d4220 */ /* 0x000fe20000410000 */
[----:B------:R-:W-:-:S02]  /*2aa0*/  ISETP.GE.U32.AND P4, PT, R151, 0x1000000, PT ;  /* 0x010000009700780c */ /* 0x000fc40003f86070 */
[----:B------:R-:W-:Y:S01]  /*2ab0*/  MOV R68, RZ ;  /* 0x000000ff00447202 */ /* 0x000fe20000000f00 */
[----:B------:R-:W-:Y:S01]  /*2ac0*/  @P0 FMUL.FTZ R68, R156, R64 ;  /* 0x000000409c440220 */ /* 0x000fe20000410000 */
[----:B------:R-:W-:Y:S01]  /*2ad0*/  FSEL R140, R70, RZ, P4 ;  /* 0x000000ff468c7208 */ /* 0x000fe20002000000 */
[----:B------:R-:W-:Y:S01]  /*2ae0*/  FMUL.FTZ R64, R16, R157 ;  /* 0x0000009d10407220 */ /* 0x000fe20000410000 */
[----:B------:R-:W-:-:S04]  /*2af0*/  LOP3.LUT P0, RZ, R151, 0xff, RZ, 0xc0, !PT ;  /* 0x000000ff97ff7812 */ /* 0x000fc8000780c0ff */
[----:B------:R-:W0:Y:S01]  /*2b00*/  F2F.BF16.F32 R140, R140 ;  /* 0x0000008c008c7304 */ /* 0x000e220000202000 */
[----:B------:R-:W-:Y:S01]  /*2b10*/  FSEL R70, R64, RZ, P0 ;  /* 0x000000ff40467208 */ /* 0x000fe20000000000 */
[----:B------:R-:W-:-:S06]  /*2b20*/  IMAD.WIDE.U32 R64, R65, 0x10000, RZ ;  /* 0x0001000041407825 */ /* 0x000fcc00078e00ff */
[----:B------:R-:W1:Y:S01]  /*2b30*/  F2F.BF16.F32 R151, R70 ;  /* 0x0000004600977304 */ /* 0x000e620000202000 */
[----:B0-----:R-:W-:-:S04]  /*2b40*/  SHF.L.U32 R155, R140, 0x10, RZ ;  /* 0x000000108c9b7819 */ /* 0x001fc800000006ff */
[----:B------:R-:W-:Y:S01]  /*2b50*/  LOP3.LUT R155, R65, R155, R138, 0xfe, !PT ;  /* 0x0000009b419b7212 */ /* 0x000fe200078efe8a */
[----:B------:R-:W-:Y:S01]  /*2b60*/  IMAD.WIDE.U32 R138, R147, 0x8, R48 ;  /* 0x00000008938a7825 */ /* 0x000fe200078e0030 */
[----:B-1----:R-:W-:-:S03]  /*2b70*/  LOP3.LUT R154, R64, R151, RZ, 0xfc, !PT ;  /* 0x00000097409a7212 */ /* 0x002fc600078efcff */
[----:B------:R-:W-:Y:S01]  /*2b80*/  IMAD.WIDE.U32 R64, R147, 0x8, R50 ;  /* 0x0000000893407825 */ /* 0x000fe200078e0032 */
[----:B------:R0:W-:Y:S04]  /*2b90*/  STG.E.64 desc[UR14][R138.64], R134 ;  /* 0x000000868a007986 */ /* 0x0001e8000c101b0e */
[----:B------:R1:W-:Y:S04]  /*2ba0*/  STG.E.64 desc[UR14][R64.64], R154 ;  /* 0x0000009a40007986 */ /* 0x0003e8000c101b0e */
[----:B------:R-:W2:Y:S01]  /*2bb0*/  LDG.E.64 R44, desc[UR14][R44.64] ;  /* 0x0000000e2c2c7981 */ /* 0x000ea2000c1e1b00 */
[--C-:B------:R-:W-:Y:S01]  /*2bc0*/  FFMA.FTZ R144, R144, UR13, R165.reuse ;  /* 0x0000000d90907c23 */ /* 0x100fe200080100a5 */
[--C-:B------:R-:W-:Y:S01]  /*2bd0*/  FFMA.FTZ R145, R145, UR13, R165.reuse ;  /* 0x0000000d91917c23 */ /* 0x100fe200080100a5 */
[--C-:B------:R-:W-:Y:S01]  /*2be0*/  FFMA.FTZ R141, R141, UR13, R165.reuse ;  /* 0x0000000d8d8d7c23 */ /* 0x100fe200080100a5 */
[----:B------:R-:W-:Y:S01]  /*2bf0*/  @P2 MOV R140, R71 ;  /* 0x00000047008c2202 */ /* 0x000fe20000000f00 */
[----:B------:R-:W-:Y:S01]  /*2c00*/  FADD.FTZ R144, R149, -R144 ;  /* 0x8000009095907221 */ /* 0x000fe20000010000 */
[----:B------:R-:W-:Y:S01]  /*2c10*/  FFMA.FTZ R165, R152, UR13, R165 ;  /* 0x0000000d98a57c23 */ /* 0x000fe200080100a5 */
[----:B0-----:R-:W-:Y:S01]  /*2c20*/  @P3 SHF.R.U32.HI R134, RZ, 0x10, R71 ;  /* 0x00000010ff863819 */ /* 0x001fe20000011647 */
[----:B------:R-:W-:-:S02]  /*2c30*/  HFMA2 R135, -RZ, RZ, 0, 0 ;  /* 0x00000000ff877431 */ /* 0x000fc400000001ff */
[----:B------:R-:W-:Y:S01]  /*2c40*/  FMUL.FTZ R144, R144, UR12 ;  /* 0x0000000c90907c20 */ /* 0x000fe20008410000 */
[----:B-1----:R-:W-:Y:S01]  /*2c50*/  @P2 SHF.L.U32 R64, R140, 0x10, RZ ;  /* 0x000000108c402819 */ /* 0x002fe200000006ff */
[----:B------:R-:W-:Y:S01]  /*2c60*/  FADD.FTZ R165, R146, -R165 ;  /* 0x800000a592a57221 */ /* 0x000fe20000010000 */
[----:B------:R-:W-:Y:S01]  /*2c70*/  FADD.FTZ R145, R150, -R145 ;  /* 0x8000009196917221 */ /* 0x000fe20000010000 */
[----:B------:R-:W-:Y:S01]  /*2c80*/  FMUL.FTZ R71, R144, UR4 ;  /* 0x0000000490477c20 */ /* 0x000fe20008410000 */
[----:B------:R-:W-:Y:S01]  /*2c90*/  FADD.FTZ R141, R148, -R141 ;  /* 0x8000008d948d7221 */ /* 0x000fe20000010000 */
[----:B------:R-:W-:Y:S01]  /*2ca0*/  @P2 FMUL.FTZ R135, R137, R64 ;  /* 0x0000004089872220 */ /* 0x000fe20000410000 */
[----:B------:R-:W-:Y:S01]  /*2cb0*/  FMUL.FTZ R165, R165, UR12 ;  /* 0x0000000ca5a57c20 */ /* 0x000fe20008410000 */
[----:B------:R-:W-:Y:S01]  /*2cc0*/  FMUL.FTZ R146, R71, UR22 ;  /* 0x0000001647927c20 */ /* 0x000fe20008410000 */
[----:B------:R-:W-:Y:S02]  /*2cd0*/  @P3 SHF.L.U32 R71, R134, 0x10, RZ ;  /* 0x0000001086473819 */ /* 0x000fe400000006ff */
[----:B------:R-:W-:Y:S01]  /*2ce0*/  CS2R R64, SRZ ;  /* 0x0000000000407805 */ /* 0x000fe2000001ff00 */
[----:B------:R-:W-:Y:S01]  /*2cf0*/  FMUL.FTZ R145, R145, UR12 ;  /* 0x0000000c91917c20 */ /* 0x000fe20008410000 */
[----:B------:R-:W-:Y:S01]  /*2d00*/  FMUL.FTZ R141, R141, UR12 ;  /* 0x0000000c8d8d7c20 */ /* 0x000fe20008410000 */
[----:B------:R-:W-:Y:S01]  /*2d10*/  FMUL.FTZ R134, R21, R146 ;  /* 0x0000009215867220 */ /* 0x000fe20000410000 */
[----:B------:R-:W-:Y:S01]  /*2d20*/  @P3 FMUL.FTZ R64, R132, R71 ;  /* 0x0000004784403220 */ /* 0x000fe20000410000 */
[----:B------:R-:W-:Y:S01]  /*2d30*/  FMUL.FTZ R132, R165, UR4 ;  /* 0x00000004a5847c20 */ /* 0x000fe20008410000 */
[----:B------:R0:W-:Y:S01]  /*2d40*/  F2F.BF16.F32 R147, R145 ;  /* 0x0000009100937304 */ /* 0x0001e20000202000 */
[----:B------:R-:W-:Y:S01]  /*2d50*/  FMUL.FTZ R137, R141, UR4 ;  /* 0x000000048d897c20 */ /* 0x000fe20008410000 */
[----:B------:R-:W-:Y:S01]  /*2d60*/  LOP3.LUT P2, RZ, R142, 0xff00, RZ, 0xc0, !PT ;  /* 0x0000ff008eff7812 */ /* 0x000fe2000784c0ff */
[----:B------:R-:W-:Y:S01]  /*2d70*/  FMUL.FTZ R152, R132, UR22 ;  /* 0x0000001684987c20 */ /* 0x000fe20008410000 */
[----:B------:R-:W-:Y:S01]  /*2d80*/  LOP3.LUT P3, RZ, R142, 0xff0000, RZ, 0xc0, !PT ;  /* 0x00ff00008eff7812 */ /* 0x000fe2000786c0ff */
[----:B------:R-:W-:Y:S01]  /*2d90*/  FMUL.FTZ R155, R137, UR22 ;  /* 0x00000016899b7c20 */ /* 0x000fe20008410000 */
[----:B------:R-:W-:Y:S01]  /*2da0*/  FSEL R134, R134, RZ, P2 ;  /* 0x000000ff86867208 */ /* 0x000fe20001000000 */
[----:B------:R-:W-:Y:S01]  /*2db0*/  FMUL.FTZ R132, R23, R152 ;  /* 0x0000009817847220 */ /* 0x000fe20000410000 */
[----:B------:R-:W1:Y:S01]  /*2dc0*/  F2F.BF16.F32 R138, R144 ;  /* 0x00000090008a7304 */ /* 0x000e620000202000 */
[----:B0-----:R-:W-:Y:S01]  /*2dd0*/  FMUL.FTZ R145, R145, UR4 ;  /* 0x0000000491917c20 */ /* 0x001fe20008410000 */
[----:B------:R-:W-:Y:S01]  /*2de0*/  FMUL.FTZ R71, R22, R155 ;  /* 0x0000009b16477220 */ /* 0x000fe20000410000 */
[----:B------:R-:W-:-:S04]  /*2df0*/  IMAD.WIDE.U32 R48, R143, 0x8, R48 ;  /* 0x000000088f307825 */ /* 0x000fc800078e0030 */
[----:B------:R-:W-:Y:S01]  /*2e00*/  FMUL.FTZ R149, R145, UR22 ;  /* 0x0000001691957c20 */ /* 0x000fe20008410000 */
[----:B------:R-:W-:Y:S01]  /*2e10*/  FSEL R71, R71, RZ, P3 ;  /* 0x000000ff47477208 */ /* 0x000fe20001800000 */
[----:B------:R-:W-:Y:S01]  /*2e20*/  F2F.BF16.F32 R150, R165 ;  /* 0x000000a500967304 */ /* 0x000fe20000202000 */
[----:B------:R-:W-:-:S04]  /*2e30*/  IMAD.WIDE.U32 R50, R143, 0x8, R50 ;  /* 0x000000088f327825 */ /* 0x000fc800078e0032 */
[----:B-1----:R-:W-:-:S03]  /*2e40*/  IMAD.WIDE.U32 R138, R138, 0x10000, RZ ;  /* 0x000100008a8a7825 */ /* 0x002fc600078e00ff */
[----:B------:R-:W0:Y:S01]  /*2e50*/  F2F.BF16.F32 R140, R134 ;  /* 0x00000086008c7304 */ /* 0x000e220000202000 */
[----:B------:R-:W-:Y:S02]  /*2e60*/  LOP3.LUT R138, R138, R147, RZ, 0xfc, !PT ;  /* 0x000000938a8a7212 */ /* 0x000fe400078efcff */
[----:B------:R-:W-:Y:S02]  /*2e70*/  @P0 MOV R70, R46 ;  /* 0x0000002e00460202 */ /* 0x000fe40000000f00 */
[----:B------:R-:W-:-:S03]  /*2e80*/  @P5 SHF.R.U64 R46, R46, 0x10, R47 ;  /* 0x000000102e2e5819 */ /* 0x000fc6000000122f */
[----:B------:R0:W1:Y:S01]  /*2e90*/  F2F.BF16.F32 R148, R141 ;  /* 0x0000008d00947304 */ /* 0x0000620000202000 */
[----:B------:R-:W-:Y:S02]  /*2ea0*/  @P0 SHF.L.U32 R70, R70, 0x10, RZ ;  /* 0x0000001046460819 */ /* 0x000fe400000006ff */
[----:B------:R-:W-:-:S03]  /*2eb0*/  @P5 SHF.L.U32 R46, R46, 0x10, RZ ;  /* 0x000000102e2e5819 */ /* 0x000fc600000006ff */
[----:B------:R-:W-:Y:S01]  /*2ec0*/  @P0 FMUL.FTZ R65, R157, R70 ;  /* 0x000000469d410220 */ /* 0x000fe20000410000 */
[----:B------:R-:W-:Y:S01]  /*2ed0*/  ISETP.GE.U32.AND P0, PT, R142, 0x1000000, PT ;  /* 0x010000008e00780c */ /* 0x000fe20003f06070 */
[----:B------:R-:W-:Y:S02]  /*2ee0*/  HFMA2 R70, -RZ, RZ, 0, 0 ;  /* 0x00000000ff467431 */ /* 0x000fe400000001ff */
[----:B------:R-:W-:Y:S01]  /*2ef0*/  @P5 FMUL.FTZ R70, R160, R46 ;  /* 0x0000002ea0465220 */ /* 0x000fe20000410000 */
[----:B------:R-:W-:Y:S01]  /*2f00*/  FMUL.FTZ R46, R20, R149 ;  /* 0x00000095142e7220 */ /* 0x000fe20000410000 */
[----:B------:R-:W-:Y:S01]  /*2f10*/  FSEL R137, R132, RZ, P0 ;  /* 0x000000ff84897208 */ /* 0x000fe20000000000 */
[----:B------:R3:W-:Y:S01]  /*2f20*/  F2F.BF16.F32 R144, R71 ;  /* 0x0000004700907304 */ /* 0x0007e20000202000 */
[----:B------:R-:W-:Y:S01]  /*2f30*/  LOP3.LUT P5, RZ, R142, 0xff, RZ, 0xc0, !PT ;  /* 0x000000ff8eff7812 */ /* 0x000fe200078ac0ff */
[----:B0-----:R-:W-:Y:S01]  /*2f40*/  IMAD.WIDE.U32 R140, R140, 0x10000, RZ ;  /* 0x000100008c8c7825 */ /* 0x001fe200078e00ff */
[----:B------:R-:W-:-:S02]  /*2f50*/  @P6 MOV R132, R47 ;  /* 0x0000002f00846202 */ /* 0x000fc40000000f00 */
[----:B------:R-:W-:Y:S02]  /*2f60*/  CS2R R142, SRZ ;  /* 0x00000000008e7805 */ /* 0x000fe4000001ff00 */
[----:B------:R-:W-:Y:S02]  /*2f70*/  FSEL R134, R46, RZ, P5 ;  /* 0x000000ff2e867208 */ /* 0x000fe40002800000 */
[----:B------:R-:W-:Y:S01]  /*2f80*/  @P6 SHF.L.U32 R46, R132, 0x10, RZ ;  /* 0x00000010842e6819 */ /* 0x000fe200000006ff */
[----:B------:R-:W0:Y:S01]  /*2f90*/  F2F.BF16.F32 R137, R137 ;  /* 0x0000008900897304 */ /* 0x000e220000202000 */
[----:B---3--:R-:W-:-:S04]  /*2fa0*/  SHF.L.U32 R71, R150, 0x10, RZ ;  /* 0x0000001096477819 */ /* 0x008fc800000006ff */
[----:B-1----:R-:W-:Y:S01]  /*2fb0*/  LOP3.LUT R139, R139, R71, R148, 0xfe, !PT ;  /* 0x000000478b8b7212 */ /* 0x002fe200078efe94 */
[----:B------:R-:W-:Y:S02]  /*2fc0*/  HFMA2 R71, -RZ, RZ, 0, 0 ;  /* 0x00000000ff477431 */ /* 0x000fe400000001ff */
[----:B------:R-:W-:Y:S01]  /*2fd0*/  @P6 FMUL.FTZ R71, R153, R46 ;  /* 0x0000002e99476220 */ /* 0x000fe20000410000 */
[----:B------:R-:W1:Y:S01]  /*2fe0*/  F2F.BF16.F32 R151, R134 ;  /* 0x0000008600977304 */ /* 0x000e620000202000 */
[----:B------:R3:W-:Y:S01]  /*2ff0*/  STG.E.64 desc[UR14][R48.64], R138 ;  /* 0x0000008a30007986 */ /* 0x0007e2000c101b0e */
[----:B0-----:R-:W-:-:S04]  /*3000*/  SHF.L.U32 R145, R137, 0x10, RZ ;  /* 0x0000001089917819 */ /* 0x001fc800000006ff */
[----:B------:R-:W-:Y:S02]  /*3010*/  LOP3.LUT R141, R141, R145, R144, 0xfe, !PT ;  /* 0x000000918d8d7212 */ /* 0x000fe400078efe90 */
[----:B------:R-:W-:Y:S02]  /*3020*/  @P4 SHF.R.U32.HI R145, RZ, 0x10, R47 ;  /* 0x00000010ff914819 */ /* 0x000fe4000001162f */
[----:B------:R-:W-:Y:S02]  /*3030*/  CS2R R46, SRZ ;  /* 0x00000000002e7805 */ /* 0x000fe4000001ff00 */
[----:B-1----:R-:W-:-:S05]  /*3040*/  LOP3.LUT R140, R140, R151, RZ, 0xfc, !PT ;  /* 0x000000978c8c7212 */ /* 0x002fca00078efcff */
[----:B------:R0:W-:Y:S01]  /*3050*/  STG.E.64 desc[UR14][R50.64], R140 ;  /* 0x0000008c32007986 */ /* 0x0001e2000c101b0e */
[----:B--2---:R-:W-:Y:S02]  /*3060*/  @P5 MOV R132, R44 ;  /* 0x0000002c00845202 */ /* 0x004fe40000000f00 */
[--C-:B------:R-:W-:Y:S01]  /*3070*/  @P2 SHF.R.U64 R144, R44, 0x10, R45.reuse ;  /* 0x000000102c902819 */ /* 0x100fe2000000122d */
[----:B------:R-:W-:Y:S01]  /*3080*/  HFMA2 R44, -RZ, RZ, 0, 0 ;  /* 0x00000000ff2c7431 */ /* 0x000fe200000001ff */
[----:B------:R-:W-:Y:S02]  /*3090*/  @P3 MOV R134, R45 ;  /* 0x0000002d00863202 */ /* 0x000fe40000000f00 */
[----:B------:R-:W-:Y:S02]  /*30a0*/  @P0 SHF.R.U32.HI R137, RZ, 0x10, R45 ;  /* 0x00000010ff890819 */ /* 0x000fe4000001162d */
[----:B------:R-:W-:Y:S02]  /*30b0*/  @P4 SHF.L.U32 R45, R145, 0x10, RZ ;  /* 0x00000010912d4819 */ /* 0x000fe400000006ff */
[----:B------:R-:W-:-:S02]  /*30c0*/  @P5 SHF.L.U32 R132, R132, 0x10, RZ ;  /* 0x0000001084845819 */ /* 0x000fc400000006ff */
[----:B---3--:R-:W-:Y:S01]  /*30d0*/  @P2 SHF.L.U32 R48, R144, 0x10, RZ ;  /* 0x0000001090302819 */ /* 0x008fe200000006ff */
[----:B------:R-:W-:Y:S01]  /*30e0*/  @P4 FMUL.FTZ R44, R136, R45 ;  /* 0x0000002d882c4220 */ /* 0x000fe20000410000 */
[----:B------:R-:W-:Y:S01]  /*30f0*/  @P3 SHF.L.U32 R134, R134, 0x10, RZ ;  /* 0x0000001086863819 */ /* 0x000fe200000006ff */
[----:B------:R-:W-:Y:S01]  /*3100*/  @P5 FMUL.FTZ R47, R149, R132 ;  /* 0x00000084952f5220 */ /* 0x000fe20000410000 */
[----:B------:R-:W-:Y:S01]  /*3110*/  @P0 SHF.L.U32 R49, R137, 0x10, RZ ;  /* 0x0000001089310819 */ /* 0x000fe200000006ff */
[----:B------:R-:W-:Y:S02]  /*3120*/  @P2 FMUL.FTZ R46, R146, R48 ;  /* 0x00000030922e2220 */ /* 0x000fe40000410000 */
[----:B------:R-:W-:Y:S02]  /*3130*/  @P3 FMUL.FTZ R143, R155, R134 ;  /* 0x000000869b8f3220 */ /* 0x000fe40000410000 */
[----:B------:R-:W-:Y:S01]  /*3140*/  @P0 FMUL.FTZ R142, R152, R49 ;  /* 0x00000031988e0220 */ /* 0x000fe20000410000 */
[----:B0-----:R-:W-:Y:S06]  /*3150*/  BRA `(.L_x_3015) ;  /* 0x0000004000147947 */ /* 0x001fec0003800000 */
.L_x_3014:
[----:B------:R-:W0:Y:S02]  /*3160*/  LDC.64 R46, c[0x0][0x390] ;  /* 0x0000e400ff2e7b82 */ /* 0x000e240000000a00 */
        /* <DEDUP_REMOVED lines=16> */
[----:B-----5:R-:W-:Y:S01]  /*3270*/  LOP3.LUT P0, RZ, R63, 0xff00, RZ, 0xc0, !PT ;  /* 0x0000ff003fff7812 */ /* 0x020fe2000780c0ff */
[----:B------:R-:W-:Y:S01]  /*3280*/  FMUL.FTZ R67, R67, UR4 ;  /* 0x0000000443437c20 */ /* 0x000fe20008410000 */
[----:B------:R-:W-:Y:S01]  /*3290*/  FMUL.FTZ R65, R49, UR22 ;  /* 0x0000001631417c20 */ /* 0x000fe20008410000 */
[----:B------:R-:W-:Y:S01]  /*32a0*/  FMUL.FTZ R169, R66, UR22 ;  /* 0x0000001642a97c20 */ /* 0x000fe20008410000 */
[----:B------:R-:W-:Y:S01]  /*32b0*/  FMUL.FTZ R66, R178, UR4 ;  /* 0x00000004b2427c20 */ /* 0x000fe20008410000 */
[----:B------:R-:W-:Y:S01]  /*32c0*/  LOP3.LUT P3, RZ, R63, 0xff0000, RZ, 0xc0, !PT ;  /* 0x00ff00003fff7812 */ /* 0x000fe2000786c0ff */
[----:B------:R-:W-:Y:S01]  /*32d0*/  FMUL.FTZ R0, R5, R65 ;  /* 0x0000004105007220 */ /* 0x000fe20000410000 */
[----:B------:R-:W-:Y:S01]  /*32e0*/  ISETP.GE.U32.AND P2, PT, R63, 0x1000000, PT ;  /* 0x010000003f00780c */ /* 0x000fe20003f46070 */
[----:B------:R-:W-:Y:S01]  /*32f0*/  FMUL.FTZ R66, R66, UR22 ;  /* 0x0000001642427c20 */ /* 0x000fe20008410000 */
[----:B------:R-:W-:Y:S01]  /*3300*/  FMUL.FTZ R67, R67, UR22 ;  /* 0x0000001643437c20 */ /* 0x000fe20008410000 */
[----:B------:R-:W-:Y:S01]  /*3310*/  LOP3.LUT P4, RZ, R63, 0xff, RZ, 0xc0, !PT ;  /* 0x000000ff3fff7812 */ /* 0x000fe2000788c0ff */
[----:B------:R-:W-:Y:S01]  /*3320*/  FFMA.FTZ R172, R172, UR13, R165 ;  /* 0x0000000dacac7c23 */ /* 0x000fe200080100a5 */
[----:B------:R-:W-:Y:S01]  /*3330*/  FSEL R48, R0, RZ, P0 ;  /* 0x000000ff00307208 */ /* 0x000fe20000000000 */
[----:B------:R-:W-:Y:S01]  /*3340*/  FMUL.FTZ R0, R6, R169 ;  /* 0x000000a906007220 */ /* 0x000fe20000410000 */
[----:B------:R-:W-:-:S02]  /*3350*/  FMUL.FTZ R49, R7, R66 ;  /* 0x0000004207317220 */ /* 0x000fc40000410000 */
[----:B------:R0:W1:Y:S02]  /*3360*/  F2F.BF16.F32 R50, R48 ;  /* 0x0000003000327304 */ /* 0x0000640000202000 */
[----:B------:R-:W-:Y:S01]  /*3370*/  FSEL R62, R0, RZ, P3 ;  /* 0x000000ff003e7208 */ /* 0x000fe20001800000 */
[----:B------:R-:W-:Y:S01]  /*3380*/  FMUL.FTZ R0, R4, R67 ;  /* 0x0000004304007220 */ /* 0x000fe20000410000 */
[----:B------:R-:W-:-:S04]  /*3390*/  FSEL R64, R49, RZ, P2 ;  /* 0x000000ff31407208 */ /* 0x000fc80001000000 */
[----:B------:R-:W-:Y:S01]  /*33a0*/  FSEL R0, R0, RZ, P4 ;  /* 0x000000ff00007208 */ /* 0x000fe20002000000 */
[----:B0-----:R-:W0:Y:S01]  /*33b0*/  LDC.64 R48, c[0x0][0x468] ;  /* 0x00011a00ff307b82 */ /* 0x001e220000000a00 */
[----:B------:R-:W3:Y:S01]  /*33c0*/  F2F.BF16.F32 R64, R64 ;  /* 0x0000004000407304 */ /* 0x000ee20000202000 */
[----:B-1----:R-:W-:-:S07]  /*33d0*/  IMAD.WIDE.U32 R50, R50, 0x10000, RZ ;  /* 0x0001000032327825 */ /* 0x002fce00078e00ff */
[----:B------:R-:W1:Y:S01]  /*33e0*/  F2F.BF16.F32 R62, R62 ;  /* 0x0000003e003e7304 */ /* 0x000e620000202000 */
[----:B---3--:R-:W-:-:S07]  /*33f0*/  SHF.L.U32 R61, R64, 0x10, RZ ;  /* 0x00000010403d7819 */ /* 0x008fce00000006ff */
[----:B------:R-:W3:Y:S01]  /*3400*/  F2F.BF16.F32 R63, R0 ;  /* 0x00000000003f7304 */ /* 0x000ee20000202000 */
[----:B------:R-:W-:Y:S01]  /*3410*/  FFMA.FTZ R171, R170, UR13, R165 ;  /* 0x0000000daaab7c23 */ /* 0x000fe200080100a5 */
[----:B-1----:R-:W-:Y:S02]  /*3420*/  LOP3.LUT R61, R51, R61, R62, 0xfe, !PT ;  /* 0x0000003d333d7212 */ /* 0x002fe400078efe3e */
[----:B---3--:R-:W-:Y:S01]  /*3430*/  LOP3.LUT R60, R50, R63, RZ, 0xfc, !PT ;  /* 0x0000003f323c7212 */ /* 0x008fe200078efcff */
[----:B0-----:R-:W-:-:S04]  /*3440*/  IMAD.WIDE.U32 R62, R69, 0x8, R48 ;  /* 0x00000008453e7825 */ /* 0x001fc800078e0030 */
[----:B------:R-:W-:Y:S01]  /*3450*/  FADD.FTZ R171, R166, -R171 ;  /* 0x800000aba6ab7221 */ /* 0x000fe20000010000 */
[----:B------:R-:W-:Y:S01]  /*3460*/  FFMA.FTZ R173, R164, UR13, R165 ;  /* 0x0000000da4ad7c23 */ /* 0x000fe200080100a5 */
[----:B------:R-:W-:Y:S01]  /*3470*/  FADD.FTZ R172, R167, -R172 ;  /* 0x800000aca7ac7221 */ /* 0x000fe20000010000 */
[----:B------:R-:W-:Y:S01]  /*3480*/  IMAD.WIDE.U32 R50, R71, 0x8, R46 ;  /* 0x0000000847327825 */ /* 0x000fe200078e002e */
[----:B------:R0:W-:Y:S03]  /*3490*/  STG.E.64 desc[UR14][R62.64], R60 ;  /* 0x0000003c3e007986 */ /* 0x0001e6000c101b0e */
[----:B------:R-:W-:Y:S02]  /*34a0*/  FFMA.FTZ R69, R174, UR13, R165 ;  /* 0x0000000dae457c23 */ /* 0x000fe400080100a5 */
[----:B------:R-:W3:Y:S01]  /*34b0*/  LDG.E.64 R50, desc[UR14][R50.64] ;  /* 0x0000000e32327981 */ /* 0x000ee2000c1e1b00 */
        /* <DEDUP_REMOVED lines=11> */
[----:B------:R-:W-:Y:S01]  /*3570*/  LOP3.LUT P5, RZ, R70, 0xff0000, RZ, 0xc0, !PT ;  /* 0x00ff000046ff7812 */ /* 0x000fe200078ac0ff */
[----:B0-----:R-:W-:Y:S01]  /*3580*/  FMUL.FTZ R61, R10, R171 ;  /* 0x000000ab0a3d7220 */ /* 0x001fe20000410000 */
[----:B------:R-:W-:Y:S01]  /*3590*/  FMUL.FTZ R68, R68, UR22 ;  /* 0x0000001644447c20 */ /* 0x000fe20008410000 */
[----:B------:R-:W-:-:S02]  /*35a0*/  HFMA2 R167, -RZ, RZ, 0, 0 ;  /* 0x00000000ffa77431 */ /* 0x000fc400000001ff */
[----:B------:R-:W-:Y:S01]  /*35b0*/  FMUL.FTZ R69, R69, UR4 ;  /* 0x0000000445457c20 */ /* 0x000fe20008410000 */
[----:B------:R-:W-:Y:S01]  /*35c0*/  FMUL.FTZ R60, R9, R172 ;  /* 0x000000ac093c7220 */ /* 0x000fe20000410000 */
[----:B------:R-:W-:Y:S01]  /*35d0*/  FSEL R62, R61, RZ, P5 ;  /* 0x000000ff3d3e7208 */ /* 0x000fe20002800000 */
[----:B------:R-:W-:Y:S01]  /*35e0*/  FMUL.FTZ R61, R11, R68 ;  /* 0x000000440b3d7220 */ /* 0x000fe20000410000 */
[----:B------:R-:W-:Y:S01]  /*35f0*/  ISETP.GE.U32.AND P6, PT, R70, 0x1000000, PT ;  /* 0x010000004600780c */ /* 0x000fe20003fc6070 */
[----:B------:R-:W-:-:S03]  /*3600*/  FMUL.FTZ R69, R69, UR22 ;  /* 0x0000001645457c20 */ /* 0x000fc60008410000 */
[----:B------:R-:W-:Y:S01]  /*3610*/  F2F.BF16.F32 R62, R62 ;  /* 0x0000003e003e7304 */ /* 0x000fe20000202000 */
[----:B--2---:R-:W-:Y:S02]  /*3620*/  @P4 MOV R0, R44 ;  /* 0x0000002c00004202 */ /* 0x004fe40000000f00 */
[----:B------:R-:W-:Y:S02]  /*3630*/  @P0 SHF.R.U64 R44, R44, 0x10, R45 ;  /* 0x000000102c2c0819 */ /* 0x000fe4000000122d */
[----:B------:R-:W-:Y:S02]  /*3640*/  @P4 SHF.L.U32 R0, R0, 0x10, RZ ;  /* 0x0000001000004819 */ /* 0x000fe400000006ff */
[----:B------:R-:W-:-:S03]  /*3650*/  @P0 SHF.L.U32 R44, R44, 0x10, RZ ;  /* 0x000000102c2c0819 */ /* 0x000fc600000006ff */
[----:B------:R-:W-:Y:S01]  /*3660*/  @P4 FMUL.FTZ R167, R67, R0 ;  /* 0x0000000043a74220 */ /* 0x000fe20000410000 */
[----:B------:R-:W-:Y:S02]  /*3670*/  LOP3.LUT P4, RZ, R70, 0xff00, RZ, 0xc0, !PT ;  /* 0x0000ff0046ff7812 */ /* 0x000fe4000788c0ff */
[----:B------:R-:W-:Y:S01]  /*3680*/  MOV R0, RZ ;  /* 0x000000ff00007202 */ /* 0x000fe20000000f00 */
[----:B------:R-:W-:Y:S01]  /*3690*/  @P0 FMUL.FTZ R0, R65, R44 ;  /* 0x0000002c41000220 */ /* 0x000fe20000410000 */
[----:B------:R-:W-:Y:S01]  /*36a0*/  FSEL R60, R60, RZ, P4 ;  /* 0x000000ff3c3c7208 */ /* 0x000fe20002000000 */
[----:B------:R-:W-:Y:S01]  /*36b0*/  FMUL.FTZ R44, R8, R69 ;  /* 0x00000045082c7220 */ /* 0x000fe20000410000 */
[----:B------:R-:W-:Y:S02]  /*36c0*/  FSEL R67, R61, RZ, P6 ;  /* 0x000000ff3d437208 */ /* 0x000fe40003000000 */
[----:B------:R-:W-:Y:S02]  /*36d0*/  LOP3.LUT P0, RZ, R70, 0xff, RZ, 0xc0, !PT ;  /* 0x000000ff46ff7812 */ /* 0x000fe4000780c0ff */
[----:B------:R-:W0:Y:S02]  /*36e0*/  F2F.BF16.F32 R60, R60 ;  /* 0x0000003c003c7304 */ /* 0x000e240000202000 */
[----:B------:R-:W-:-:S06]  /*36f0*/  FSEL R44, R44, RZ, P0 ;  /* 0x000000ff2c2c7208 */ /* 0x000fcc0000000000 */
[----:B------:R-:W1:Y:S01]  /*3700*/  F2F.BF16.F32 R67, R67 ;  /* 0x0000004300437304 */ /* 0x000e620000202000 */
[----:B0-----:R-:W-:-:S07]  /*3710*/  IMAD.WIDE.U32 R60, R60, 0x10000, RZ ;  /* 0x000100003c3c7825 */ /* 0x001fce00078e00ff */
[----:B------:R-:W0:Y:S01]  /*3720*/  F2F.BF16.F32 R65, R44 ;  /* 0x0000002c00417304 */ /* 0x000e220000202000 */
[----:B-1----:R-:W-:-:S04]  /*3730*/  SHF.L.U32 R63, R67, 0x10, RZ ;  /* 0x00000010433f7819 */ /* 0x002fc800000006ff */
[----:B------:R-:W-:Y:S01]  /*3740*/  LOP3.LUT R61, R61, R63, R62, 0xfe, !PT ;  /* 0x0000003f3d3d7212 */ /* 0x000fe200078efe3e */
[----:B------:R-:W-:Y:S01]  /*3750*/  IMAD.WIDE.U32 R62, R71, 0x8, R48 ;  /* 0x00000008473e7825 */ /* 0x000fe200078e0030 */
[----:B0-----:R-:W-:-:S03]  /*3760*/  LOP3.LUT R60, R60, R65, RZ, 0xfc, !PT ;  /* 0x000000413c3c7212 */ /* 0x001fc600078efcff */
[----:B------:R-:W-:Y:S02]  /*3770*/  IMAD.WIDE.U32 R64, R155, 0x8, R46 ;  /* 0x000000089b407825 */ /* 0x000fe400078e002e */
[----:B------:R0:W-:Y:S04]  /*3780*/  STG.E.64 desc[UR14][R62.64], R60 ;  /* 0x0000003c3e007986 */ /* 0x0001e8000c101b0e */
[----:B------:R-:W2:Y:S01]  /*3790*/  LDG.E.64 R64, desc[UR14][R64.64] ;  /* 0x0000000e40407981 */ /* 0x000ea2000c1e1b00 */
[--C-:B------:R-:W-:Y:S01]  /*37a0*/  FFMA.FTZ R156, R156, UR13, R165.reuse ;  /* 0x0000000d9c9c7c23 */ /* 0x100fe200080100a5 */
[--C-:B------:R-:W-:Y:S01]  /*37b0*/  FFMA.FTZ R137, R137, UR13, R165.reuse ;  /* 0x0000000d89897c23 */ /* 0x100fe200080100a5 */
[----:B------:R-:W-:Y:S01]  /*37c0*/  @P3 MOV R67, R45 ;  /* 0x0000002d00433202 */ /* 0x000fe20000000f00 */
[----:B------:R-:W-:Y:S01]  /*37d0*/  FFMA.FTZ R132, R132, UR13, R165 ;  /* 0x0000000d84847c23 */ /* 0x000fe200080100a5 */
[----:B------:R-:W-:Y:S01]  /*37e0*/  FADD.FTZ R156, R163, -R156 ;  /* 0x8000009ca39c7221 */ /* 0x000fe20000010000 */
[----:B------:R-:W-:Y:S01]  /*37f0*/  FADD.FTZ R137, R158, -R137 ;  /* 0x800000899e897221 */ /* 0x000fe20000010000 */
[----:B------:R-:W-:Y:S01]  /*3800*/  @P3 SHF.L.U32 R44, R67, 0x10, RZ ;  /* 0x00000010432c3819 */ /* 0x000fe200000006ff */
[----:B------:R-:W-:Y:S01]  /*3810*/  FADD.FTZ R132, R161, -R132 ;  /* 0x80000084a1847221 */ /* 0x000fe20000010000 */
[----:B------:R-:W-:Y:S01]  /*3820*/  FMUL.FTZ R156, R156, UR12 ;  /* 0x0000000c9c9c7c20 */ /* 0x000fe20008410000 */
[----:B------:R-:W-:Y:S01]  /*3830*/  FMUL.FTZ R137, R137, UR12 ;  /* 0x0000000c89897c20 */ /* 0x000fe20008410000 */
[----:B------:R-:W-:-:S02]  /*3840*/  @P2 SHF.R.U32.HI R45, RZ, 0x10, R45 ;  /* 0x00000010ff2d2819 */ /* 0x000fc4000001162d */
[----:B0-----:R-:W-:Y:S01]  /*3850*/  CS2R R62, SRZ ;  /* 0x00000000003e7805 */ /* 0x001fe2000001ff00 */
[----:B------:R-:W-:Y:S01]  /*3860*/  FMUL.FTZ R156, R156, UR4 ;  /* 0x000000049c9c7c20 */ /* 0x000fe20008410000 */
[----:B------:R-:W-:Y:S01]  /*3870*/  FMUL.FTZ R137, R137, UR4 ;  /* 0x0000000489897c20 */ /* 0x000fe20008410000 */
[----:B------:R-:W-:Y:S01]  /*3880*/  @P2 SHF.L.U32 R45, R45, 0x10, RZ ;  /* 0x000000102d2d2819 */ /* 0x000fe200000006ff */
[----:B------:R-:W-:Y:S02]  /*3890*/  HFMA2 R67, -RZ, RZ, 0, 0 ;  /* 0x00000000ff437431 */ /* 0x000fe400000001ff */
[----:B------:R-:W-:Y:S01]  /*38a0*/  FMUL.FTZ R156, R156, UR22 ;  /* 0x000000169c9c7c20 */ /* 0x000fe20008410000 */
[----:B------:R-:W-:Y:S01]  /*38b0*/  @P3 FMUL.FTZ R63, R169, R44 ;  /* 0x0000002ca93f3220 */ /* 0x000fe20000410000 */
[----:B------:R-:W-:Y:S01]  /*38c0*/  FMUL.FTZ R132, R132, UR12 ;  /* 0x0000000c84847c20 */ /* 0x000fe20008410000 */
[----:B------:R-:W-:Y:S01]  /*38d0*/  FMUL.FTZ R137, R137, UR22 ;  /* 0x0000001689897c20 */ /* 0x000fe20008410000 */
[----:B------:R-:W-:Y:S01]  /*38e0*/  FMUL.FTZ R44, R13, R156 ;  /* 0x0000009c0d2c7220 */ /* 0x000fe20000410000 */
[----:B------:R-:W-:Y:S01]  /*38f0*/  @P2 FMUL.FTZ R62, R66, R45 ;  /* 0x0000002d423e2220 */ /* 0x000fe20000410000 */
[----:B---3--:R-:W-:Y:S01]  /*3900*/  @P0 MOV R60, R50 ;  /* 0x00000032003c0202 */ /* 0x008fe20000000f00 */
[----:B------:R-:W-:Y:S01]  /*3910*/  FMUL.FTZ R132, R132, UR4 ;  /* 0x0000000484847c20 */ /* 0x000fe20008410000 */
[----:B------:R-:W-:Y:S01]  /*3920*/  LOP3.LUT P2, RZ, R135, 0xff0000, RZ, 0xc0, !PT ;  /* 0x00ff000087ff7812 */ /* 0x000fe2000784c0ff */
[--C-:B------:R-:W-:Y:S01]  /*3930*/  FFMA.FTZ R139, R139, UR13, R165.reuse ;  /* 0x0000000d8b8b7c23 */ /* 0x100fe200080100a5 */
[----:B------:R-:W-:Y:S01]  /*3940*/  @P0 SHF.L.U32 R60, R60, 0x10, RZ ;  /* 0x000000103c3c0819 */ /* 0x000fe200000006ff */
[----:B------:R-:W-:Y:S01]  /*3950*/  FFMA.FTZ R161, R140, UR13, R165 ;  /* 0x0000000d8ca17c23 */ /* 0x000fe200080100a5 */
[----:B------:R-:W-:Y:S01]  /*3960*/  ISETP.GE.U32.AND P3, PT, R135, 0x1000000, PT ;  /* 0x010000008700780c */ /* 0x000fe20003f66070 */
[----:B------:R-:W-:Y:S01]  /*3970*/  FADD.FTZ R139, R160, -R139 ;  /* 0x8000008ba08b7221 */ /* 0x000fe20000010000 */
[----:B------:R-:W-:Y:S01]  /*3980*/  MOV R66, RZ ;  /* 0x000000ff00427202 */ /* 0x000fe20000000f00 */
[----:B------:R-:W-:Y:S01]  /*3990*/  @P0 FMUL.FTZ R67, R69, R60 ;  /* 0x0000003c45430220 */ /* 0x000fe20000410000 */
[----:B------:R-:W-:Y:S01]  /*39a0*/  LOP3.LUT P0, RZ, R135, 0xff00, RZ, 0xc0, !PT ;  /* 0x0000ff0087ff7812 */ /* 0x000fe2000780c0ff */
[----:B------:R-:W-:Y:S01]  /*39b0*/  FMUL.FTZ R139, R139, UR12 ;  /* 0x0000000c8b8b7c20 */ /* 0x000fe20008410000 */
[----:B------:R-:W-:Y:S01]  /*39c0*/  @P4 SHF.R.U64 R60, R50, 0x10, R51 ;  /* 0x00000010323c4819 */ /* 0x000fe20000001233 */
[----:B------:R-:W-:Y:S01]  /*39d0*/  FMUL.FTZ R50, R132, UR22 ;  /* 0x0000001684327c20 */ /* 0x000fe20008410000 */
[----:B------:R-:W-:Y:S01]  /*39e0*/  FSEL R45, R44, RZ, P0 ;  /* 0x000000ff2c2d7208 */ /* 0x000fe20000000000 */
[----:B------:R-:W-:Y:S01]  /*39f0*/  FMUL.FTZ R44, R14, R137 ;  /* 0x000000890e2c7220 */ /* 0x000fe20000410000 */
[----:B------:R-:W-:Y:S01]  /*3a00*/  FMUL.FTZ R139, R139, UR4 ;  /* 0x000000048b8b7c20 */ /* 0x000fe20008410000 */
[----:B------:R-:W-:Y:S01]  /*3a10*/  FADD.FTZ R161, R138, -R161 ;  /* 0x800000a18aa17221 */ /* 0x000fe20000010000 */
[--C-:B------:R-:W-:Y:S01]  /*3a20*/  FFMA.FTZ R157, R157, UR13, R165.reuse ;  /* 0x0000000d9d9d7c23 */ /* 0x100fe200080100a5 */
[----:B------:R-:W-:Y:S01]  /*3a30*/  FFMA.FTZ R153, R153, UR13, R165 ;  /* 0x0000000d99997c23 */ /* 0x000fe200080100a5 */
[----:B------:R-:W-:Y:S01]  /*3a40*/  FSEL R61, R44, RZ, P2 ;  /* 0x000000ff2c3d7208 */ /* 0x000fe20001000000 */
[----:B------:R-:W0:Y:S01]  /*3a50*/  F2F.BF16.F32 R45, R45 ;  /* 0x0000002d002d7304 */ /* 0x000e220000202000 */
[----:B------:R-:W-:Y:S01]  /*3a60*/  @P4 SHF.L.U32 R44, R60, 0x10, RZ ;  /* 0x000000103c2c4819 */ /* 0x000fe200000006ff */
[----:B------:R-:W-:Y:S01]  /*3a70*/  FMUL.FTZ R60, R15, R50 ;  /* 0x000000320f3c7220 */ /* 0x000fe20000410000 */
[----:B------:R-:W-:Y:S01]  /*3a80*/  FMUL.FTZ R139, R139, UR22 ;  /* 0x000000168b8b7c20 */ /* 0x000fe20008410000 */
[----:B------:R-:W-:Y:S01]  /*3a90*/  FMUL.FTZ R161, R161, UR12 ;  /* 0x0000000ca1a17c20 */ /* 0x000fe20008410000 */
[----:B------:R-:W-:Y:S01]  /*3aa0*/  FADD.FTZ R157, R154, -R157 ;  /* 0x8000009d9a9d7221 */ /* 0x000fe20000010000 */
[----:B------:R-:W-:Y:S01]  /*3ab0*/  @P4 FMUL.FTZ R66, R172, R44 ;  /* 0x0000002cac424220 */ /* 0x000fe20000410000 */
[----:B------:R-:W-:Y:S01]  /*3ac0*/  FSEL R69, R60, RZ, P3 ;  /* 0x000000ff3c457208 */ /* 0x000fe20001800000 */
[----:B------:R-:W-:Y:S01]  /*3ad0*/  F2F.BF16.F32 R61, R61 ;  /* 0x0000003d003d7304 */ /* 0x000fe20000202000 */
[----:B------:R-:W-:Y:S01]  /*3ae0*/  FMUL.FTZ R44, R12, R139 ;  /* 0x0000008b0c2c7220 */ /* 0x000fe20000410000 */
[----:B------:R-:W-:Y:S01]  /*3af0*/  LOP3.LUT P4, RZ, R135, 0xff, RZ, 0xc0, !PT ;  /* 0x000000ff87ff7812 */ /* 0x000fe2000788c0ff */
[----:B------:R-:W-:Y:S01]  /*3b00*/  FFMA.FTZ R134, R134, UR13, R165 ;  /* 0x0000000d86867c23 */ /* 0x000fe200080100a5 */
[----:B------:R-:W-:-:S02]  /*3b10*/  FADD.FTZ R153, R136, -R153 ;  /* 0x8000009988997221 */ /* 0x000fc40000010000 */
[----:B------:R-:W-:Y:S01]  /*3b20*/  FSEL R60, R44, RZ, P4 ;  /* 0x000000ff2c3c7208 */ /* 0x000fe20002000000 */
[----:B0-----:R-:W-:Y:S01]  /*3b30*/  IMAD.WIDE.U32 R44, R45, 0x10000, RZ ;  /* 0x000100002d2c7825 */ /* 0x001fe200078e00ff */
[----:B------:R-:W0:Y:S03]  /*3b40*/  F2F.BF16.F32 R69, R69 ;  /* 0x0000004500457304 */ /* 0x000e260000202000 */
[----:B------:R-:W-:Y:S01]  /*3b50*/  FMUL.FTZ R161, R161, UR4 ;  /* 0x00000004a1a17c20 */ /* 0x000fe20008410000 */
[----:B------:R-:W-:Y:S01]  /*3b60*/  FMUL.FTZ R157, R157, UR12 ;  /* 0x0000000c9d9d7c20 */ /* 0x000fe20008410000 */
[----:B------:R-:W-:-:S03]  /*3b70*/  FADD.FTZ R159, R159, -R134 ;  /* 0x800000869f9f7221 */ /* 0x000fc60000010000 */
[----:B------:R1:W3:Y:S01]  /*3b80*/  F2F.BF16.F32 R135, R60 ;  /* 0x0000003c00877304 */ /* 0x0002e20000202000 */
[----:B0-----:R-:W-:Y:S01]  /*3b90*/  SHF.L.U32 R71, R69, 0x10, RZ ;  /* 0x0000001045477819 */ /* 0x001fe200000006ff */
[----:B------:R-:W-:Y:S01]  /*3ba0*/  FMUL.FTZ R161, R161, UR22 ;  /* 0x00000016a1a17c20 */ /* 0x000fe20008410000 */
[----:B------:R-:W-:Y:S01]  /*3bb0*/  FMUL.FTZ R157, R157, UR4 ;  /* 0x000000049d9d7c20 */ /* 0x000fe20008410000 */
[----:B------:R-:W-:Y:S01]  /*3bc0*/  FMUL.FTZ R159, R159, UR12 ;  /* 0x0000000c9f9f7c20 */ /* 0x000fe20008410000 */
[----:B------:R-:W-:Y:S01]  /*3bd0*/  LOP3.LUT R71, R45, R71, R61, 0xfe, !PT ;  /* 0x000000472d477212 */ /* 0x000fe200078efe3d */
[----:B------:R-:W-:Y:S01]  /*3be0*/  FMUL.FTZ R153, R153, UR12 ;  /* 0x0000000c99997c20 */ /* 0x000fe20008410000 */
[----:B------:R-:W-:Y:S01]  /*3bf0*/  @P5 MOV R61, R51 ;  /* 0x00000033003d5202 */ /* 0x000fe20000000f00 */
[----:B------:R-:W-:Y:S01]  /*3c00*/  HFMA2 R69, -RZ, RZ, 0, 0 ;  /* 0x00000000ff457431 */ /* 0x000fe200000001ff */
[----:B------:R-:W-:Y:S02]  /*3c10*/  @P6 SHF.R.U32.HI R51, RZ, 0x10, R51 ;  /* 0x00000010ff336819 */ /* 0x000fe40000011633 */
[----:B------:R-:W-:-:S02]  /*3c20*/  @P5 SHF.L.U32 R132, R61, 0x10, RZ ;  /* 0x000000103d845819 */ /* 0x000fc400000006ff */
[----:B------:R-:W-:Y:S02]  /*3c30*/  @P6 SHF.L.U32 R51, R51, 0x10, RZ ;  /* 0x0000001033336819 */ /* 0x000fe400000006ff */
[----:B-1----:R-:W-:Y:S02]  /*3c40*/  CS2R R60, SRZ ;  /* 0x00000000003c7805 */ /* 0x002fe4000001ff00 */
[----:B---3--:R-:W-:Y:S01]  /*3c50*/  LOP3.LUT R70, R44, R135, RZ, 0xfc, !PT ;  /* 0x000000872c467212 */ /* 0x008fe200078efcff */
[----:B------:R-:W-:-:S04]  /*3c60*/  IMAD.WIDE.U32 R134, R155, 0x8, R48 ;  /* 0x000000089b867825 */ /* 0x000fc800078e0030 */
[----:B------:R-:W-:Y:S01]  /*3c70*/  @P6 FMUL.FTZ R60, R68, R51 ;  /* 0x00000033443c6220 */ /* 0x000fe20000410000 */
[----:B------:R-:W-:Y:S01]  /*3c80*/  FMUL.FTZ R51, R17, R161 ;  /* 0x000000a111337220 */ /* 0x000fe20000410000 */
[----:B------:R-:W-:Y:S01]  /*3c90*/  IMAD.WIDE.U32 R44, R147, 0x8, R46 ;  /* 0x00000008932c7825 */ /* 0x000fe200078e002e */
[----:B------:R-:W-:-:S03]  /*3ca0*/  LOP3.LUT P6, RZ, R151, 0xff00, RZ, 0xc0, !PT ;  /* 0x0000ff0097ff7812 */ /* 0x000fc600078cc0ff */
[----:B------:R-:W-:Y:S01]  /*3cb0*/  FMUL.FTZ R157, R157, UR22 ;  /* 0x000000169d9d7c20 */ /* 0x000fe20008410000 */
[----:B------:R0:W-:Y:S01]  /*3cc0*/  STG.E.64 desc[UR14][R134.64], R70 ;  /* 0x0000004686007986 */ /* 0x0001e2000c101b0e */
[----:B------:R-:W-:-:S03]  /*3cd0*/  FMUL.FTZ R159, R159, UR4 ;  /* 0x000000049f9f7c20 */ /* 0x000fc60008410000 */
[----:B------:R-:W3:Y:S01]  /*3ce0*/  LDG.E.64 R44, desc[UR14][R44.64] ;  /* 0x0000000e2c2c7981 */ /* 0x000ee2000c1e1b00 */
[----:B------:R-:W-:Y:S01]  /*3cf0*/  FMUL.FTZ R140, R159, UR22 ;  /* 0x000000169f8c7c20 */ /* 0x000fe20008410000 */
[----:B------:R-:W-:Y:S01]  /*3d00*/  FMUL.FTZ R153, R153, UR4 ;  /* 0x0000000499997c20 */ /* 0x000fe20008410000 */
[----:B------:R-:W-:Y:S01]  /*3d10*/  @P5 FMUL.FTZ R69, R171, R132 ;  /* 0x00000084ab455220 */ /* 0x000fe20000410000 */
[----:B------:R-:W-:Y:S01]  /*3d20*/  ISETP.GE.U32.AND P5, PT, R151, 0x1000000, PT ;  /* 0x010000009700780c */ /* 0x000fe20003fa6070 */
[----:B------:R-:W-:Y:S02]  /*3d30*/  HFMA2 R68, -RZ, RZ, 0, 0 ;  /* 0x00000000ff447431 */ /* 0x000fe400000001ff */
[----:B------:R-:W-:Y:S01]  /*3d40*/  FMUL.FTZ R153, R153, UR22 ;  /* 0x0000001699997c20 */ /* 0x000fe20008410000 */
[----:B------:R-:W-:Y:S01]  /*3d50*/  IMAD.WIDE.U32 R46, R143, 0x8, R46 ;  /* 0x000000088f2e7825 */ /* 0x000fe200078e002e */
[----:B0-----:R-:W-:-:S03]  /*3d60*/  FSEL R70, R51, RZ, P6 ;  /* 0x000000ff33467208 */ /* 0x001fc60003000000 */
[----:B------:R-:W-:-:S03]  /*3d70*/  FMUL.FTZ R51, R18, R157 ;  /* 0x0000009d12337220 */ /* 0x000fc60000410000 */
[----:B------:R-:W0:Y:S01]  /*3d80*/  F2F.BF16.F32 R70, R70 ;  /* 0x0000004600467304 */ /* 0x000e220000202000 */
[----:B--2---:R-:W-:Y:S02]  /*3d90*/  @P4 MOV R136, R64 ;  /* 0x0000004000884202 */ /* 0x004fe40000000f00 */
[----:B------:R-:W-:Y:S02]  /*3da0*/  @P0 SHF.R.U64 R71, R64, 0x10, R65 ;  /* 0x0000001040470819 */ /* 0x000fe40000001241 */
[----:B------:R-:W-:-:S05]  /*3db0*/  @P4 SHF.L.U32 R136, R136, 0x10, RZ ;  /* 0x0000001088884819 */ /* 0x000fca00000006ff */
[----:B------:R-:W-:Y:S01]  /*3dc0*/  @P4 FMUL.FTZ R61, R139, R136 ;  /* 0x000000888b3d4220 */ /* 0x000fe20000410000 */
[----:B------:R-:W-:-:S04]  /*3dd0*/  LOP3.LUT P4, RZ, R151, 0xff0000, RZ, 0xc0, !PT ;  /* 0x00ff000097ff7812 */ /* 0x000fc8000788c0ff */
[----:B------:R-:W-:Y:S02]  /*3de0*/  FSEL R64, R51, RZ, P4 ;  /* 0x000000ff33407208 */ /* 0x000fe40002000000 */
[----:B------:R-:W-:Y:S01]  /*3df0*/  @P0 SHF.L.U32 R51, R71, 0x10, RZ ;  /* 0x0000001047330819 */ /* 0x000fe200000006ff */
[----:B------:R-:W-:-:S03]  /*3e00*/  FMUL.FTZ R71, R19, R140 ;  /* 0x0000008c13477220 */ /* 0x000fc60000410000 */
[----:B------:R-:W-:Y:S01]  /*3e10*/  F2F.BF16.F32 R64, R64 ;  /* 0x0000004000407304 */ /* 0x000fe20000202000 */
[----:B------:R-:W-:Y:S01]  /*3e20*/  @P0 FMUL.FTZ R68, R156, R51 ;  /* 0x000000339c440220 */ /* 0x000fe20000410000 */
[----:B------:R-:W-:Y:S01]  /*3e30*/  FMUL.FTZ R51, R16, R153 ;  /* 0x0000009910337220 */ /* 0x000fe20000410000 */
[----:B------:R-:W-:Y:S01]  /*3e40*/  FSEL R132, R71, RZ, P5 ;  /* 0x000000ff47847208 */ /* 0x000fe20002800000 */
[----:B0-----:R-:W-:Y:S01]  /*3e50*/  IMAD.WIDE.U32 R70, R70, 0x10000, RZ ;  /* 0x0001000046467825 */ /* 0x001fe200078e00ff */
[----:B------:R-:W-:-:S04]  /*3e60*/  LOP3.LUT P0, RZ, R151, 0xff, RZ, 0xc0, !PT ;  /* 0x000000ff97ff7812 */ /* 0x000fc8000780c0ff */
[----:B------:R-:W-:Y:S01]  /*3e70*/  FSEL R51, R51, RZ, P0 ;  /* 0x000000ff33337208 */ /* 0x000fe20000000000 */
[----:B------:R-:W0:Y:S08]  /*3e80*/  F2F.BF16.F32 R132, R132 ;  /* 0x0000008400847304 */ /* 0x000e300000202000 */
[----:B------:R-:W1:Y:S01]  /*3e90*/  F2F.BF16.F32 R51, R51 ;  /* 0x0000003300337304 */ /* 0x000e620000202000 */
[----:B0-----:R-:W-:-:S04]  /*3ea0*/  SHF.L.U32 R135, R132, 0x10, RZ ;  /* 0x0000001084877819 */ /* 0x001fc800000006ff */
[----:B------:R-:W-:Y:S01]  /*3eb0*/  LOP3.LUT R71, R71, R135, R64, 0xfe, !PT ;  /* 0x0000008747477212 */ /* 0x000fe200078efe40 */
[----:B------:R-:W-:Y:S01]  /*3ec0*/  IMAD.WIDE.U32 R134, R147, 0x8, R48 ;  /* 0x0000000893867825 */ /* 0x000fe200078e0030 */
[----:B-1----:R-:W-:-:S05]  /*3ed0*/  LOP3.LUT R70, R70, R51, RZ, 0xfc, !PT ;  /* 0x0000003346467212 */ /* 0x002fca00078efcff */
[----:B------:R0:W-:Y:S04]  /*3ee0*/  STG.E.64 desc[UR14][R134.64], R70 ;  /* 0x0000004686007986 */ /* 0x0001e8000c101b0e */
[----:B------:R-:W2:Y:S01]  /*3ef0*/  LDG.E.64 R46, desc[UR14][R46.64] ;  /* 0x0000000e2e2e7981 */ /* 0x000ea2000c1e1b00 */
[--C-:B------:R-:W-:Y:S01]  /*3f00*/  FFMA.FTZ R141, R141, UR13, R165.reuse ;  /* 0x0000000d8d8d7c23 */ /* 0x100fe200080100a5 */
[--C-:B------:R-:W-:Y:S01]  /*3f10*/  FFMA.FTZ R145, R145, UR13, R165.reuse ;  /* 0x0000000d91917c23 */ /* 0x100fe200080100a5 */
[--C-:B------:R-:W-:Y:S01]  /*3f20*/  FFMA.FTZ R144, R144, UR13, R165.reuse ;  /* 0x0000000d90907c23 */ /* 0x100fe200080100a5 */
[----:B------:R-:W-:Y:S01]  /*3f30*/  FFMA.FTZ R165, R152, UR13, R165 ;  /* 0x0000000d98a57c23 */ /* 0x000fe200080100a5 */
[----:B------:R-:W-:Y:S01]  /*3f40*/  FADD.FTZ R141, R148, -R141 ;  /* 0x8000008d948d7221 */ /* 0x000fe20000010000 */
[----:B------:R-:W-:Y:S01]  /*3f50*/  @P2 MOV R51, R65 ;  /* 0x0000004100332202 */ /* 0x000fe20000000f00 */
[----:B------:R-:W-:Y:S01]  /*3f60*/  FADD.FTZ R144, R149, -R144 ;  /* 0x8000009095907221 */ /* 0x000fe20000010000 */
[----:B------:R-:W-:Y:S01]  /*3f70*/  FADD.FTZ R165, R146, -R165 ;  /* 0x800000a592a57221 */ /* 0x000fe20000010000 */
[----:B------:R-:W-:Y:S01]  /*3f80*/  FMUL.FTZ R141, R141, UR12 ;  /* 0x0000000c8d8d7c20 */ /* 0x000fe20008410000 */
[----:B------:R-:W-:Y:S01]  /*3f90*/  @P3 SHF.R.U32.HI R132, RZ, 0x10, R65 ;  /* 0x00000010ff843819 */ /* 0x000fe20000011641 */
[----:B------:R-:W-:Y:S01]  /*3fa0*/  FMUL.FTZ R144, R144, UR12 ;  /* 0x0000000c90907c20 */ /* 0x000fe20008410000 */
[----:B0-----:R-:W-:Y:S01]  /*3fb0*/  @P2 SHF.L.U32 R70, R51, 0x10, RZ ;  /* 0x0000001033462819 */ /* 0x001fe200000006ff */
[----:B------:R-:W-:Y:S01]  /*3fc0*/  FMUL.FTZ R141, R141, UR4 ;  /* 0x000000048d8d7c20 */ /* 0x000fe20008410000 */
[----:B------:R-:W-:Y:S01]  /*3fd0*/  @P3 SHF.L.U32 R51, R132, 0x10, RZ ;  /* 0x0000001084333819 */ /* 0x000fe200000006ff */
[----:B------:R-:W-:Y:S01]  /*3fe0*/  FMUL.FTZ R165, R165, UR12 ;  /* 0x0000000ca5a57c20 */ /* 0x000fe20008410000 */
[----:B------:R-:W-:Y:S01]  /*3ff0*/  FADD.FTZ R145, R150, -R145 ;  /* 0x8000009196917221 */ /* 0x000fe20000010000 */
[----:B------:R-:W-:Y:S01]  /*4000*/  FMUL.FTZ R141, R141, UR22 ;  /* 0x000000168d8d7c20 */ /* 0x000fe20008410000 */
[----:B------:R-:W-:Y:S01]  /*4010*/  CS2R R64, SRZ ;  /* 0x0000000000407805 */ /* 0x000fe2000001ff00 */
[----:B------:R-:W-:Y:S01]  /*4020*/  FMUL.FTZ R144, R144, UR4 ;  /* 0x0000000490907c20 */ /* 0x000fe20008410000 */
[----:B------:R-:W-:Y:S01]  /*4030*/  FMUL.FTZ R165, R165, UR4 ;  /* 0x00000004a5a57c20 */ /* 0x000fe20008410000 */
[----:B------:R-:W-:-:S02]  /*4040*/  HFMA2 R135, -RZ, RZ, 0, 0 ;  /* 0x00000000ff877431 */ /* 0x000fc400000001ff */
[----:B------:R-:W-:Y:S01]  /*4050*/  @P3 FMUL.FTZ R64, R50, R51 ;  /* 0x0000003332403220 */ /* 0x000fe20000410000 */
[----:B------:R-:W-:Y:S01]  /*4060*/  @P2 FMUL.FTZ R135, R137, R70 ;  /* 0x0000004689872220 */ /* 0x000fe20000410000 */
[----:B------:R-:W-:Y:S01]  /*4070*/  FMUL.FTZ R51, R22, R141 ;  /* 0x0000008d16337220 */ /* 0x000fe20000410000 */
[----:B------:R-:W-:Y:S01]  /*4080*/  FMUL.FTZ R145, R145, UR12 ;  /* 0x0000000c91917c20 */ /* 0x000fe20008410000 */
[----:B------:R-:W-:Y:S01]  /*4090*/  FMUL.FTZ R144, R144, UR22 ;  /* 0x0000001690907c20 */ /* 0x000fe20008410000 */
[C---:B------:R-:W-:Y:S01]  /*40a0*/  LOP3.LUT P2, RZ, R142.reuse, 0xff0000, RZ, 0xc0, !PT ;  /* 0x00ff00008eff7812 */ /* 0x040fe2000784c0ff */
[----:B------:R-:W-:Y:S01]  /*40b0*/  FMUL.FTZ R146, R165, UR22 ;  /* 0x00000016a5927c20 */ /* 0x000fe20008410000 */
[----:B------:R-:W-:Y:S01]  /*40c0*/  FMUL.FTZ R145, R145, UR4 ;  /* 0x0000000491917c20 */ /* 0x000fe20008410000 */
[----:B------:R-:W-:Y:S01]  /*40d0*/  FMUL.FTZ R50, R21, R144 ;  /* 0x0000009015327220 */ /* 0x000fe20000410000 */
[----:B------:R-:W-:Y:S01]  /*40e0*/  LOP3.LUT P3, RZ, R142, 0xff00, RZ, 0xc0, !PT ;  /* 0x0000ff008eff7812 */ /* 0x000fe2000786c0ff */
[----:B------:R-:W-:-:S02]  /*40f0*/  HFMA2 R70, -RZ, RZ, 0, 0 ;  /* 0x00000000ff467431 */ /* 0x000fc400000001ff */
[----:B------:R-:W-:Y:S01]  /*4100*/  FMUL.FTZ R145, R145, UR22 ;  /* 0x0000001691917c20 */ /* 0x000fe20008410000 */
[----:B------:R-:W-:Y:S01]  /*4110*/  IMAD.WIDE.U32 R48, R143, 0x8, R48 ;  /* 0x000000088f307825 */ /* 0x000fe200078e0030 */
[----:B------:R-:W-:Y:S02]  /*4120*/  FSEL R50, R50, RZ, P3 ;  /* 0x000000ff32327208 */ /* 0x000fe40001800000 */
[----:B---3--:R-:W-:Y:S02]  /*4130*/  @P0 MOV R71, R44 ;  /* 0x0000002c00470202 */ /* 0x008fe40000000f00 */
[----:B------:R-:W-:Y:S02]  /*4140*/  @P6 SHF.R.U64 R44, R44, 0x10, R45 ;  /* 0x000000102c2c6819 */ /* 0x000fe4000000122d */
[----:B------:R-:W0:Y:S01]  /*4150*/  F2F.BF16.F32 R50, R50 ;  /* 0x0000003200327304 */ /* 0x000e220000202000 */
[----:B------:R-:W-:Y:S02]  /*4160*/  @P0 SHF.L.U32 R71, R71, 0x10, RZ ;  /* 0x0000001047470819 */ /* 0x000fe400000006ff */
[----:B------:R-:W-:-:S02]  /*4170*/  @P6 SHF.L.U32 R44, R44, 0x10, RZ ;  /* 0x000000102c2c6819 */ /* 0x000fc400000006ff */
[----:B------:R-:W-:Y:S01]  /*4180*/  @P4 MOV R132, R45 ;  /* 0x0000002d00844202 */ /* 0x000fe20000000f00 */
[----:B------:R-:W-:Y:S01]  /*4190*/  @P0 FMUL.FTZ R65, R153, R71 ;  /* 0x0000004799410220 */ /* 0x000fe20000410000 */
[----:B------:R-:W-:Y:S01]  /*41a0*/  FSEL R71, R51, RZ, P2 ;  /* 0x000000ff33477208 */ /* 0x000fe20001000000 */
[----:B------:R-:W-:Y:S01]  /*41b0*/  FMUL.FTZ R51, R23, R146 ;  /* 0x0000009217337220 */ /* 0x000fe20000410000 */
[----:B------:R-:W-:Y:S01]  /*41c0*/  ISETP.GE.U32.AND P0, PT, R142, 0x1000000, PT ;  /* 0x010000008e00780c */ /* 0x000fe20003f06070 */
[----:B------:R-:W-:Y:S01]  /*41d0*/  @P6 FMUL.FTZ R70, R161, R44 ;  /* 0x0000002ca1466220 */ /* 0x000fe20000410000 */
[----:B------:R-:W-:Y:S01]  /*41e0*/  FMUL.FTZ R44, R20, R145 ;  /* 0x00000091142c7220 */ /* 0x000fe20000410000 */
[----:B------:R-:W-:Y:S01]  /*41f0*/  LOP3.LUT P6, RZ, R142, 0xff, RZ, 0xc0, !PT ;  /* 0x000000ff8eff7812 */ /* 0x000fe200078cc0ff */
[----:B------:R-:W-:Y:S01]  /*4200*/  F2F.BF16.F32 R138, R71 ;  /* 0x00000047008a7304 */ /* 0x000fe20000202000 */
[----:B------:R-:W-:Y:S01]  /*4210*/  FSEL R136, R51, RZ, P0 ;  /* 0x000000ff33887208 */ /* 0x000fe20000000000 */
[----:B0-----:R-:W-:Y:S01]  /*4220*/  IMAD.WIDE.U32 R50, R50, 0x10000, RZ ;  /* 0x0001000032327825 */ /* 0x001fe200078e00ff */
[----:B------:R-:W-:-:S02]  /*4230*/  FSEL R134, R44, RZ, P6 ;  /* 0x000000ff2c867208 */ /* 0x000fc40003000000 */
[----:B------:R-:W-:Y:S02]  /*4240*/  CS2R R142, SRZ ;  /* 0x00000000008e7805 */ /* 0x000fe4000001ff00 */
[----:B------:R-:W-:Y:S02]  /*4250*/  @P4 SHF.L.U32 R44, R132, 0x10, RZ ;  /* 0x00000010842c4819 */ /* 0x000fe400000006ff */
[----:B------:R-:W-:Y:S01]  /*4260*/  @P5 SHF.R.U32.HI R45, RZ, 0x10, R45 ;  /* 0x00000010ff2d5819 */ /* 0x000fe2000001162d */
[----:B------:R-:W0:Y:S03]  /*4270*/  F2F.BF16.F32 R136, R136 ;  /* 0x0000008800887304 */ /* 0x000e260000202000 */
[----:B------:R-:W-:-:S05]  /*4280*/  @P5 SHF.L.U32 R45, R45, 0x10, RZ ;  /* 0x000000102d2d5819 */ /* 0x000fca00000006ff */
[----:B------:R-:W1:Y:S01]  /*4290*/  F2F.BF16.F32 R137, R134 ;  /* 0x0000008600897304 */ /* 0x000e620000202000 */
[----:B0-----:R-:W-:-:S04]  /*42a0*/  SHF.L.U32 R71, R136, 0x10, RZ ;  /* 0x0000001088477819 */ /* 0x001fc800000006ff */
[----:B------:R-:W-:Y:S01]  /*42b0*/  LOP3.LUT R51, R51, R71, R138, 0xfe, !PT ;  /* 0x0000004733337212 */ /* 0x000fe200078efe8a */
[----:B------:R-:W-:Y:S02]  /*42c0*/  HFMA2 R71, -RZ, RZ, 0, 0 ;  /* 0x00000000ff477431 */ /* 0x000fe400000001ff */
[----:B------:R-:W-:Y:S01]  /*42d0*/  @P4 FMUL.FTZ R71, R157, R44 ;  /* 0x0000002c9d474220 */ /* 0x000fe20000410000 */
[----:B------:R-:W-:Y:S01]  /*42e0*/  HFMA2 R44, -RZ, RZ, 0, 0 ;  /* 0x00000000ff2c7431 */ /* 0x000fe200000001ff */
[----:B-1----:R-:W-:Y:S01]  /*42f0*/  LOP3.LUT R50, R50, R137, RZ, 0xfc, !PT ;  /* 0x0000008932327212 */ /* 0x002fe200078efcff */
[----:B------:R-:W-:-:S04]  /*4300*/  @P5 FMUL.FTZ R44, R140, R45 ;  /* 0x0000002d8c2c5220 */ /* 0x000fc80000410000 */
[----:B------:R0:W-:Y:S01]  /*4310*/  STG.E.64 desc[UR14][R48.64], R50 ;  /* 0x0000003230007986 */ /* 0x0001e2000c101b0e */
[----:B--2---:R-:W-:Y:S02]  /*4320*/  @P6 MOV R132, R46 ;  /* 0x0000002e00846202 */ /* 0x004fe40000000f00 */
[--C-:B------:R-:W-:Y:S02]  /*4330*/  @P3 SHF.R.U64 R137, R46, 0x10, R47.reuse ;  /* 0x000000102e893819 */ /* 0x100fe4000000122f */
[----:B------:R-:W-:Y:S02]  /*4340*/  @P2 MOV R134, R47 ;  /* 0x0000002f00862202 */ /* 0x000fe40000000f00 */
[----:B------:R-:W-:Y:S02]  /*4350*/  @P0 SHF.R.U32.HI R136, RZ, 0x10, R47 ;  /* 0x00000010ff880819 */ /* 0x000fe4000001162f */
[----:B------:R-:W-:Y:S02]  /*4360*/  CS2R R46, SRZ ;  /* 0x00000000002e7805 */ /* 0x000fe4000001ff00 */
[----:B------:R-:W-:-:S02]  /*4370*/  @P6 SHF.L.U32 R132, R132, 0x10, RZ ;  /* 0x0000001084846819 */ /* 0x000fc400000006ff */
[----:B0-----:R-:W-:Y:S02]  /*4380*/  @P3 SHF.L.U32 R48, R137, 0x10, RZ ;  /* 0x0000001089303819 */ /* 0x001fe400000006ff */
[----:B------:R-:W-:Y:S01]  /*4390*/  @P2 SHF.L.U32 R134, R134, 0x10, RZ ;  /* 0x0000001086862819 */ /* 0x000fe200000006ff */
[----:B------:R-:W-:Y:S01]  /*43a0*/  @P6 FMUL.FTZ R47, R145, R132 ;  /* 0x00000084912f6220 */ /* 0x000fe20000410000 */
[----:B------:R-:W-:Y:S01]  /*43b0*/  @P0 SHF.L.U32 R49, R136, 0x10, RZ ;  /* 0x0000001088310819 */ /* 0x000fe200000006ff */
[----:B------:R-:W-:Y:S02]  /*43c0*/  @P3 FMUL.FTZ R46, R144, R48 ;  /* 0x00000030902e3220 */ /* 0x000fe40000410000 */
[----:B------:R-:W-:Y:S02]  /*43d0*/  @P2 FMUL.FTZ R143, R141, R134 ;  /* 0x000000868d8f2220 */ /* 0x000fe40000410000 */
[----:B------:R-:W-:Y:S01]  /*43e0*/  @P0 FMUL.FTZ R142, R146, R49 ;  /* 0x00000031928e0220 */ /* 0x000fe20000410000 */
[----:B------:R-:W-:Y:S06]  /*43f0*/  BRA `(.L_x_3015) ;  /* 0x0000002c006c7947 */ /* 0x000fec0003800000 */
.L_x_3013:
[----:B------:R-:W-:-:S04]  /*4400*/  UISETP.NE.U32.AND UP1, UPT, UR20, URZ, UPT ;  /* 0x000000ff1400728c */ /* 0x000fc8000bf25070 */
[----:B------:R-:W-:-:S09]  /*4410*/  UISETP.NE.AND.EX UP1, UPT, UR21, URZ, UPT, UP1 ;  /* 0x000000ff1500728c */ /* 0x000fd2000bf25310 */
[----:B------:R-:W-:Y:S05]  /*4420*/  BRA.U UP1, `(.L_x_3016) ;  /* 0x00000015014c7547 */ /* 0x000fea000b800000 */
[----:B------:R-:W0:Y:S02]  /*4430*/  LDC.64 R46, c[0x0][0x390] ;  /* 0x0000e400ff2e7b82 */ /* 0x000e240000000a00 */
[----:B0-----:R-:W-:-:S06]  /*4440*/  IMAD.WIDE.U32 R44, R69, 0x8, R46 ;  /* 0x00000008452c7825 */ /* 0x001fcc00078e002e */
[----:B------:R-:W2:Y:S01]  /*4450*/  LDG.E.64 R44, desc[UR14][R44.64] ;  /* 0x0000000e2c2c7981 */ /* 0x000ea2000c1e1b00 */
[----:B-----5:R-:W-:Y:S01]  /*4460*/  SHF.R.U64 R48, R58, 0x10, R59 ;  /* 0x000000103a307819 */ /* 0x020fe2000000123b */
[--C-:B------:R-:W-:Y:S01]  /*4470*/  FFMA.FTZ R49, R176, UR13, R165.reuse ;  /* 0x0000000db0317c23 */ /* 0x100fe200080100a5 */
[--C-:B------:R-:W-:Y:S01]  /*4480*/  FFMA.FTZ R50, R0, UR13, R165.reuse ;  /* 0x0000000d00327c23 */ /* 0x100fe200080100a5 */
[----:B------:R-:W-:Y:S01]  /*4490*/  FFMA.FTZ R66, R66, UR13, R165 ;  /* 0x0000000d42427c23 */ /* 0x000fe200080100a5 */
[----:B------:R-:W-:Y:S01]  /*44a0*/  SHF.L.U32 R0, R48, 0x10, RZ ;  /* 0x0000001030007819 */ /* 0x000fe200000006ff */
[----:B------:R-:W-:Y:S01]  /*44b0*/  FADD.FTZ R49, R64, -R49 ;  /* 0x8000003140317221 */ /* 0x000fe20000010000 */
[----:B------:R-:W-:Y:S01]  /*44c0*/  MOV R48, R59 ;  /* 0x0000003b00307202 */ /* 0x000fe20000000f00 */
[----:B------:R-:W-:Y:S01]  /*44d0*/  FADD.FTZ R65, R65, -R66 ;  /* 0x8000004241417221 */ /* 0x000fe20000010000 */
[----:B------:R-:W-:Y:S01]  /*44e0*/  FFMA.FTZ R178, R178, UR13, R165 ;  /* 0x0000000db2b27c23 */ /* 0x000fe200080100a5 */
[----:B------:R-:W-:Y:S01]  /*44f0*/  FFMA.FTZ R0, R49, UR12, R0 ;  /* 0x0000000c31007c23 */ /* 0x000fe20008010000 */
[----:B------:R-:W-:Y:S01]  /*4500*/  SHF.L.U32 R48, R48, 0x10, RZ ;  /* 0x0000001030307819 */ /* 0x000fe200000006ff */
[----:B------:R-:W-:Y:S01]  /*4510*/  FADD.FTZ R61, R67, -R50 ;  /* 0x80000032433d7221 */ /* 0x000fe20000010000 */
[----:B------:R-:W-:Y:S01]  /*4520*/  SHF.R.U32.HI R49, RZ, 0x10, R59 ;  /* 0x00000010ff317819 */ /* 0x000fe2000001163b */
[----:B------:R-:W-:Y:S01]  /*4530*/  FMUL.FTZ R0, R0, UR4 ;  /* 0x0000000400007c20 */ /* 0x000fe20008410000 */
[----:B------:R-:W-:Y:S01]  /*4540*/  FADD.FTZ R178, R169, -R178 ;  /* 0x800000b2a9b27221 */ /* 0x000fe20000010000 */
[----:B------:R-:W-:Y:S01]  /*4550*/  FFMA.FTZ R48, R65, UR12, R48 ;  /* 0x0000000c41307c23 */ /* 0x000fe20008010030 */
[----:B------:R-:W-:Y:S01]  /*4560*/  SHF.L.U32 R49, R49, 0x10, RZ ;  /* 0x0000001031317819 */ /* 0x000fe200000006ff */
[----:B------:R-:W-:Y:S01]  /*4570*/  FMUL.FTZ R171, R0, UR22 ;  /* 0x0000001600ab7c20 */ /* 0x000fe20008410000 */
[----:B------:R-:W-:Y:S01]  /*4580*/  MOV R0, R58 ;  /* 0x0000003a00007202 */ /* 0x000fe20000000f00 */
[----:B------:R-:W-:Y:S01]  /*4590*/  FMUL.FTZ R67, R48, UR4 ;  /* 0x0000000430437c20 */ /* 0x000fe20008410000 */
[----:B------:R-:W-:Y:S01]  /*45a0*/  LOP3.LUT P0, RZ, R63, 0xff0000, RZ, 0xc0, !PT ;  /* 0x00ff00003fff7812 */ /* 0x000fe2000780c0ff */
[----:B------:R-:W-:Y:S01]  /*45b0*/  FFMA.FTZ R49, R178, UR12, R49 ;  /* 0x0000000cb2317c23 */ /* 0x000fe20008010031 */
[----:B------:R-:W-:Y:S01]  /*45c0*/  SHF.L.U32 R0, R0, 0x10, RZ ;  /* 0x0000001000007819 */ /* 0x000fe200000006ff */
[----:B------:R-:W-:Y:S01]  /*45d0*/  FMUL.FTZ R67, R67, UR22 ;  /* 0x0000001643437c20 */ /* 0x000fe20008410000 */
[----:B------:R-:W-:Y:S01]  /*45e0*/  FMUL.FTZ R48, R5, R171 ;  /* 0x000000ab05307220 */ /* 0x000fe20000410000 */
[----:B------:R-:W-:Y:S01]  /*45f0*/  FMUL.FTZ R66, R49, UR4 ;  /* 0x0000000431427c20 */ /* 0x000fe20008410000 */
[----:B------:R-:W-:Y:S01]  /*4600*/  LOP3.LUT P3, RZ, R63, 0xff00, RZ, 0xc0, !PT ;  /* 0x0000ff003fff7812 */ /* 0x000fe2000786c0ff */
[----:B------:R-:W-:Y:S01]  /*4610*/  FMUL.FTZ R49, R6, R67 ;  /* 0x0000004306317220 */ /* 0x000fe20000410000 */
[----:B------:R-:W-:Y:S01]  /*4620*/  FFMA.FTZ R0, R61, UR12, R0 ;  /* 0x0000000c3d007c23 */ /* 0x000fe20008010000 */
[----:B------:R-:W-:Y:S01]  /*4630*/  FMUL.FTZ R66, R66, UR22 ;  /* 0x0000001642427c20 */ /* 0x000fe20008410000 */
[----:B------:R-:W-:Y:S01]  /*4640*/  FSEL R48, R48, RZ, P3 ;  /* 0x000000ff30307208 */ /* 0x000fe20001800000 */
[--C-:B------:R-:W-:Y:S01]  /*4650*/  FFMA.FTZ R65, R174, UR13, R165.reuse ;  /* 0x0000000dae417c23 */ /* 0x100fe200080100a5 */
[----:B------:R-:W-:Y:S01]  /*4660*/  FMUL.FTZ R0, R0, UR4 ;  /* 0x0000000400007c20 */ /* 0x000fe20008410000 */
[----:B------:R-:W-:Y:S01]  /*4670*/  FSEL R50, R49, RZ, P0 ;  /* 0x000000ff31327208 */ /* 0x000fe20000000000 */
[----:B------:R-:W-:Y:S01]  /*4680*/  FMUL.FTZ R49, R7, R66 ;  /* 0x0000004207317220 */ /* 0x000fe20000410000 */
[C---:B------:R-:W-:Y:S01]  /*4690*/  ISETP.GE.U32.AND P2, PT, R63.reuse, 0x1000000, PT ;  /* 0x010000003f00780c */ /* 0x040fe20003f46070 */
[----:B------:R-:W-:Y:S01]  /*46a0*/  FMUL.FTZ R169, R0, UR22 ;  /* 0x0000001600a97c20 */ /* 0x000fe20008410000 */
[----:B------:R0:W1:Y:S01]  /*46b0*/  F2F.BF16.F32 R51, R48 ;  /* 0x0000003000337304 */ /* 0x0000620000202000 */
[----:B------:R-:W-:Y:S01]  /*46c0*/  LOP3.LUT P4, RZ, R63, 0xff, RZ, 0xc0, !PT ;  /* 0x000000ff3fff7812 */ /* 0x000fe2000788c0ff */
[----:B------:R-:W-:Y:S01]  /*46d0*/  FFMA.FTZ R172, R172, UR13, R165 ;  /* 0x0000000dacac7c23 */ /* 0x000fe200080100a5 */
[----:B------:R-:W-:Y:S01]  /*46e0*/  FSEL R60, R49, RZ, P2 ;  /* 0x000000ff313c7208 */ /* 0x000fe20001000000 */
[----:B------:R-:W-:Y:S01]  /*46f0*/  FMUL.FTZ R0, R4, R169 ;  /* 0x000000a904007220 */ /* 0x000fe20000410000 */
[----:B------:R-:W-:Y:S01]  /*4700*/  FADD.FTZ R173, R168, -R65 ;  /* 0x80000041a8ad7221 */ /* 0x000fe20000010000 */
[----:B------:R-:W-:Y:S01]  /*4710*/  FADD.FTZ R65, R167, -R172 ;  /* 0x800000aca7417221 */ /* 0x000fe20000010000 */
[----:B------:R-:W-:Y:S01]  /*4720*/  MOV R68, R57 ;  /* 0x0000003900447202 */ /* 0x000fe20000000f00 */
[----:B------:R1:W-:Y:S01]  /*4730*/  F2F.BF16.F32 R62, R50 ;  /* 0x00000032003e7304 */ /* 0x0003e20000202000 */
[----:B0-----:R-:W0:Y:S01]  /*4740*/  LDC.64 R48, c[0x0][0x468] ;  /* 0x00011a00ff307b82 */ /* 0x001e220000000a00 */
[----:B------:R-:W-:Y:S01]  /*4750*/  FSEL R0, R0, RZ, P4 ;  /* 0x000000ff00007208 */ /* 0x000fe20002000000 */
[----:B------:R-:W-:-:S05]  /*4760*/  FFMA.FTZ R175, R170, UR13, R165 ;  /* 0x0000000daaaf7c23 */ /* 0x000fca00080100a5 */
[----:B------:R-:W3:Y:S01]  /*4770*/  F2F.BF16.F32 R60, R60 ;  /* 0x0000003c003c7304 */ /* 0x000ee20000202000 */
[----:B-1----:R-:W-:Y:S01]  /*4780*/  IMAD.WIDE.U32 R50, R51, 0x10000, RZ ;  /* 0x0001000033327825 */ /* 0x002fe200078e00ff */
[----:B------:R-:W-:-:S03]  /*4790*/  SHF.L.U32 R68, R68, 0x10, RZ ;  /* 0x0000001044447819 */ /* 0x000fc600000006ff */
[----:B------:R-:W-:Y:S01]  /*47a0*/  FADD.FTZ R175, R166, -R175 ;  /* 0x800000afa6af7221 */ /* 0x000fe20000010000 */
[----:B------:R-:W-:Y:S02]  /*47b0*/  FFMA.FTZ R167, R164, UR13, R165 ;  /* 0x0000000da4a77c23 */ /* 0x000fe400080100a5 */
[----:B------:R1:W4:Y:S01]  /*47c0*/  F2F.BF16.F32 R63, R0 ;  /* 0x00000000003f7304 */ /* 0x0003220000202000 */
[----:B---3--:R-:W-:Y:S01]  /*47d0*/  SHF.L.U32 R61, R60, 0x10, RZ ;  /* 0x000000103c3d7819 */ /* 0x008fe200000006ff */
[----:B------:R-:W-:Y:S01]  /*47e0*/  FFMA.FTZ R68, R175, UR12, R68 ;  /* 0x0000000caf447c23 */ /* 0x000fe20008010044 */
[----:B-1----:R-:W-:Y:S01]  /*47f0*/  SHF.R.U64 R0, R56, 0x10, R57 ;  /* 0x0000001038007819 */ /* 0x002fe20000001239 */
[----:B------:R-:W-:Y:S01]  /*4800*/  FADD.FTZ R164, R162, -R167 ;  /* 0x800000a7a2a47221 */ /* 0x000fe20000010000 */
[----:B------:R-:W-:Y:S02]  /*4810*/  LOP3.LUT R61, R51, R61, R62, 0xfe, !PT ;  /* 0x0000003d333d7212 */ /* 0x000fe400078efe3e */
[----:B------:R-:W-:-:S02]  /*4820*/  SHF.L.U32 R0, R0, 0x10, RZ ;  /* 0x0000001000007819 */ /* 0x000fc400000006ff */
[----:B----4-:R-:W-:Y:S01]  /*4830*/  LOP3.LUT R60, R50, R63, RZ, 0xfc, !PT ;  /* 0x0000003f323c7212 */ /* 0x010fe200078efcff */
[----:B0-----:R-:W-:-:S04]  /*4840*/  IMAD.WIDE.U32 R62, R69, 0x8, R48 ;  /* 0x00000008453e7825 */ /* 0x001fc800078e0030 */
[----:B------:R-:W-:Y:S01]  /*4850*/  FFMA.FTZ R65, R65, UR12, R0 ;  /* 0x0000000c41417c23 */ /* 0x000fe20008010000 */
[----:B------:R-:W-:Y:S01]  /*4860*/  MOV R0, R56 ;  /* 0x0000003800007202 */ /* 0x000fe20000000f00 */
[----:B------:R-:W-:Y:S01]  /*4870*/  IMAD.WIDE.U32 R50, R71, 0x8, R46 ;  /* 0x0000000847327825 */ /* 0x000fe200078e002e */
[----:B------:R-:W-:Y:S01]  /*4880*/  SHF.R.U32.HI R69, RZ, 0x10, R57 ;  /* 0x00000010ff457819 */ /* 0x000fe20000011639 */
[----:B------:R0:W-:Y:S01]  /*4890*/  STG.E.64 desc[UR14][R62.64], R60 ;  /* 0x0000003c3e007986 */ /* 0x0001e2000c101b0e */
[----:B------:R-:W-:Y:S02]  /*48a0*/  SHF.L.U32 R64, R0, 0x10, RZ ;  /* 0x0000001000407819 */ /* 0x000fe400000006ff */
[----:B------:R-:W-:Y:S01]  /*48b0*/  SHF.L.U32 R69, R69, 0x10, RZ ;  /* 0x0000001045457819 */ /* 0x000fe200000006ff */
[----:B------:R-:W3:Y:S01]  /*48c0*/  LDG.E.64 R50, desc[UR14][R50.64] ;  /* 0x0000000e32327981 */ /* 0x000ee2000c1e1b00 */
[----:B------:R-:W-:Y:S01]  /*48d0*/  FMUL.FTZ R68, R68, UR4 ;  /* 0x0000000444447c20 */ /* 0x000fe20008410000 */
[----:B------:R-:W-:-:S02]  /*48e0*/  HFMA2 R167, -RZ, RZ, 0, 0 ;  /* 0x00000000ffa77431 */ /* 0x000fc400000001ff */
[----:B------:R-:W-:Y:S01]  /*48f0*/  FMUL.FTZ R65, R65, UR4 ;  /* 0x0000000441417c20 */ /* 0x000fe20008410000 */
[----:B------:R-:W-:Y:S01]  /*4900*/  FFMA.FTZ R69, R164, UR12, R69 ;  /* 0x0000000ca4457c23 */ /* 0x000fe20008010045 */
[----:B------:R-:W-:Y:S01]  /*4910*/  FFMA.FTZ R64, R173, UR12, R64 ;  /* 0x0000000cad407c23 */ /* 0x000fe20008010040 */
[C---:B------:R-:W-:Y:S01]  /*4920*/  LOP3.LUT P5, RZ, R70.reuse, 0xff0000, RZ, 0xc0, !PT ;  /* 0x00ff000046ff7812 */ /* 0x040fe200078ac0ff */
[----:B------:R-:W-:Y:S01]  /*4930*/  FMUL.FTZ R162, R65, UR22 ;  /* 0x0000001641a27c20 */ /* 0x000fe20008410000 */
[----:B------:R-:W-:Y:S01]  /*4940*/  ISETP.GE.U32.AND P6, PT, R70, 0x1000000, PT ;  /* 0x010000004600780c */ /* 0x000fe20003fc6070 */
[----:B------:R-:W-:Y:S02]  /*4950*/  FMUL.FTZ R64, R64, UR4 ;  /* 0x0000000440407c20 */ /* 0x000fe40008410000 */
[----:B0-----:R-:W-:Y:S02]  /*4960*/  FMUL.FTZ R60, R9, R162 ;  /* 0x000000a2093c7220 */ /* 0x001fe40000410000 */
[----:B------:R-:W-:Y:S01]  /*4970*/  FMUL.FTZ R173, R64, UR22 ;  /* 0x0000001640ad7c20 */ /* 0x000fe20008410000 */
[----:B--2---:R-:W-:-:S02]  /*4980*/  @P4 MOV R0, R44 ;  /* 0x0000002c00004202 */ /* 0x004fc40000000f00 */
[----:B------:R-:W-:Y:S02]  /*4990*/  @P3 SHF.R.U64 R44, R44, 0x10, R45 ;  /* 0x000000102c2c3819 */ /* 0x000fe4000000122d */
[----:B------:R-:W-:Y:S02]  /*49a0*/  @P4 SHF.L.U32 R0, R0, 0x10, RZ ;  /* 0x0000001000004819 */ /* 0x000fe400000006ff */
[----:B------:R-:W-:-:S03]  /*49b0*/  @P3 SHF.L.U32 R44, R44, 0x10, RZ ;  /* 0x000000102c2c3819 */ /* 0x000fc600000006ff */
[----:B------:R-:W-:Y:S01]  /*49c0*/  @P4 FMUL.FTZ R167, R169, R0 ;  /* 0x00000000a9a74220 */ /* 0x000fe20000410000 */
[----:B------:R-:W-:Y:S01]  /*49d0*/  FMUL.FTZ R169, R68, UR22 ;  /* 0x0000001644a97c20 */ /* 0x000fe20008410000 */
[----:B------:R-:W-:Y:S01]  /*49e0*/  FMUL.FTZ R68, R69, UR4 ;  /* 0x0000000445447c20 */ /* 0x000fe20008410000 */
[----:B------:R-:W-:Y:S01]  /*49f0*/  LOP3.LUT P4, RZ, R70, 0xff00, RZ, 0xc0, !PT ;  /* 0x0000ff0046ff7812 */ /* 0x000fe2000788c0ff */
[----:B------:R-:W-:Y:S02]  /*4a00*/  HFMA2 R0, -RZ, RZ, 0, 0 ;  /* 0x00000000ff007431 */ /* 0x000fe400000001ff */
[----:B------:R-:W-:Y:S01]  /*4a10*/  FMUL.FTZ R61, R10, R169 ;  /* 0x000000a90a3d7220 */ /* 0x000fe20000410000 */
[----:B------:R-:W-:Y:S01]  /*4a20*/  FMUL.FTZ R68, R68, UR22 ;  /* 0x0000001644447c20 */ /* 0x000fe20008410000 */
[----:B------:R-:W-:Y:S01]  /*4a30*/  FSEL R60, R60, RZ, P4 ;  /* 0x000000ff3c3c7208 */ /* 0x000fe20002000000 */
[----:B------:R-:W-:Y:S01]  /*4a40*/  @P3 FMUL.FTZ R0, R171, R44 ;  /* 0x0000002cab003220 */ /* 0x000fe20000410000 */
[----:B------:R-:W-:Y:S01]  /*4a50*/  FMUL.FTZ R44, R8, R173 ;  /* 0x000000ad082c7220 */ /* 0x000fe20000410000 */
[----:B------:R-:W-:Y:S01]  /*4a60*/  FSEL R62, R61, RZ, P5 ;  /* 0x000000ff3d3e7208 */ /* 0x000fe20002800000 */
[----:B------:R-:W-:Y:S01]  /*4a70*/  FMUL.FTZ R61, R11, R68 ;  /* 0x000000440b3d7220 */ /* 0x000fe20000410000 */
[----:B------:R-:W-:Y:S01]  /*4a80*/  LOP3.LUT P3, RZ, R70, 0xff, RZ, 0xc0, !PT ;  /* 0x000000ff46ff7812 */ /* 0x000fe2000786c0ff */
[----:B------:R-:W0:Y:S03]  /*4a90*/  F2F.BF16.F32 R60, R60 ;  /* 0x0000003c003c7304 */ /* 0x000e260000202000 */
[----:B------:R-:W-:-:S02]  /*4aa0*/  FSEL R69, R61, RZ, P6 ;  /* 0x000000ff3d457208 */ /* 0x000fc40003000000 */
[----:B------:R-:W-:-:S03]  /*4ab0*/  FSEL R44, R44, RZ, P3 ;  /* 0x000000ff2c2c7208 */ /* 0x000fc60001800000 */
        /* <DEDUP_REMOVED lines=11> */
[----:B------:R-:W-:Y:S01]  /*4b70*/  MOV R44, R54 ;  /* 0x00000036002c7202 */ /* 0x000fe20000000f00 */
[--C-:B------:R-:W-:Y:S01]  /*4b80*/  FFMA.FTZ R139, R139, UR13, R165.reuse ;  /* 0x0000000d8b8b7c23 */ /* 0x100fe200080100a5 */
[--C-:B------:R-:W-:Y:S01]  /*4b90*/  FFMA.FTZ R137, R137, UR13, R165.reuse ;  /* 0x0000000d89897c23 */ /* 0x100fe200080100a5 */
[----:B------:R-:W-:Y:S01]  /*4ba0*/  FFMA.FTZ R156, R156, UR13, R165 ;  /* 0x0000000d9c9c7c23 */ /* 0x000fe200080100a5 */
[----:B------:R-:W-:Y:S01]  /*4bb0*/  SHF.L.U32 R44, R44, 0x10, RZ ;  /* 0x000000102c2c7819 */ /* 0x000fe200000006ff */
[----:B------:R-:W-:Y:S01]  /*4bc0*/  FADD.FTZ R139, R160, -R139 ;  /* 0x8000008ba08b7221 */ /* 0x000fe20000010000 */
[----:B------:R-:W-:Y:S01]  /*4bd0*/  FADD.FTZ R158, R158, -R137 ;  /* 0x800000899e9e7221 */ /* 0x000fe20000010000 */
[----:B------:R-:W-:Y:S01]  /*4be0*/  FADD.FTZ R163, R163, -R156 ;  /* 0x8000009ca3a37221 */ /* 0x000fe20000010000 */
[----:B------:R-:W-:Y:S01]  /*4bf0*/  SHF.R.U32.HI R70, RZ, 0x10, R55 ;  /* 0x00000010ff467819 */ /* 0x000fe20000011637 */
[----:B0-----:R-:W-:Y:S01]  /*4c00*/  FFMA.FTZ R61, R139, UR12, R44 ;  /* 0x0000000c8b3d7c23 */ /* 0x001fe2000801002c */
[----:B------:R-:W-:Y:S01]  /*4c10*/  MOV R44, R55 ;  /* 0x00000037002c7202 */ /* 0x000fe20000000f00 */
[----:B------:R-:W-:Y:S01]  /*4c20*/  FFMA.FTZ R132, R132, UR13, R165 ;  /* 0x0000000d84847c23 */ /* 0x000fe200080100a5 */
[----:B------:R-:W-:Y:S01]  /*4c30*/  @P0 MOV R60, R45 ;  /* 0x0000002d003c0202 */ /* 0x000fe20000000f00 */
[----:B------:R-:W-:Y:S01]  /*4c40*/  HFMA2 R63, -RZ, RZ, 0, 0 ;  /* 0x00000000ff3f7431 */ /* 0x000fe200000001ff */
[----:B------:R-:W-:Y:S01]  /*4c50*/  SHF.R.U64 R62, R54, 0x10, R55 ;  /* 0x00000010363e7819 */ /* 0x000fe20000001237 */
[----:B------:R-:W-:Y:S01]  /*4c60*/  FADD.FTZ R161, R161, -R132 ;  /* 0x80000084a1a17221 */ /* 0x000fe20000010000 */
[----:B------:R-:W-:Y:S01]  /*4c70*/  SHF.L.U32 R69, R44, 0x10, RZ ;  /* 0x000000102c457819 */ /* 0x000fe200000006ff */
[----:B------:R-:W-:Y:S01]  /*4c80*/  FMUL.FTZ R61, R61, UR4 ;  /* 0x000000043d3d7c20 */ /* 0x000fe20008410000 */
[----:B------:R-:W-:Y:S01]  /*4c90*/  @P0 SHF.L.U32 R44, R60, 0x10, RZ ;  /* 0x000000103c2c0819 */ /* 0x000fe200000006ff */
[----:B------:R-:W-:Y:S01]  /*4ca0*/  FFMA.FTZ R153, R153, UR13, R165 ;  /* 0x0000000d99997c23 */ /* 0x000fe200080100a5 */
[----:B------:R-:W-:Y:S01]  /*4cb0*/  SHF.L.U32 R62, R62, 0x10, RZ ;  /* 0x000000103e3e7819 */ /* 0x000fe200000006ff */
[----:B------:R-:W-:Y:S01]  /*4cc0*/  FFMA.FTZ R69, R158, UR12, R69 ;  /* 0x0000000c9e457c23 */ /* 0x000fe20008010045 */
[----:B------:R-:W-:Y:S01]  /*4cd0*/  SHF.L.U32 R70, R70, 0x10, RZ ;  /* 0x0000001046467819 */ /* 0x000fe200000006ff */
[----:B------:R-:W-:Y:S01]  /*4ce0*/  @P0 FMUL.FTZ R63, R67, R44 ;  /* 0x0000002c433f0220 */ /* 0x000fe20000410000 */
[----:B---3--:R-:W-:Y:S01]  /*4cf0*/  @P3 MOV R44, R50 ;  /* 0x00000032002c3202 */ /* 0x008fe20000000f00 */
[----:B------:R-:W-:Y:S01]  /*4d00*/  FFMA.FTZ R62, R163, UR12, R62 ;  /* 0x0000000ca33e7c23 */ /* 0x000fe2000801003e */
[----:B------:R-:W-:Y:S01]  /*4d10*/  FMUL.FTZ R69, R69, UR4 ;  /* 0x0000000445457c20 */ /* 0x000fe20008410000 */
[----:B------:R-:W-:Y:S01]  /*4d20*/  @P2 SHF.R.U32.HI R60, RZ, 0x10, R45 ;  /* 0x00000010ff3c2819 */ /* 0x000fe2000001162d */
[----:B------:R-:W-:Y:S01]  /*4d30*/  FFMA.FTZ R70, R161, UR12, R70 ;  /* 0x0000000ca1467c23 */ /* 0x000fe20008010046 */
[----:B------:R-:W-:Y:S01]  /*4d40*/  FMUL.FTZ R45, R62, UR4 ;  /* 0x000000043e2d7c20 */ /* 0x000fe20008410000 */
[----:B------:R-:W-:Y:S01]  /*4d50*/  @P3 SHF.L.U32 R44, R44, 0x10, RZ ;  /* 0x000000102c2c3819 */ /* 0x000fe200000006ff */
[----:B------:R-:W-:Y:S01]  /*4d60*/  FMUL.FTZ R137, R69, UR22 ;  /* 0x0000001645897c20 */ /* 0x000fe20008410000 */
[----:B------:R-:W-:-:S02]  /*4d70*/  HFMA2 R67, -RZ, RZ, 0, 0 ;  /* 0x00000000ff437431 */ /* 0x000fc400000001ff */
[----:B------:R-:W-:Y:S01]  /*4d80*/  FMUL.FTZ R156, R45, UR22 ;  /* 0x000000162d9c7c20 */ /* 0x000fe20008410000 */
[----:B------:R-:W-:Y:S01]  /*4d90*/  @P2 SHF.L.U32 R45, R60, 0x10, RZ ;  /* 0x000000103c2d2819 */ /* 0x000fe200000006ff */
[----:B------:R-:W-:Y:S01]  /*4da0*/  @P3 FMUL.FTZ R67, R173, R44 ;  /* 0x0000002cad433220 */ /* 0x000fe20000410000 */
[----:B------:R-:W-:Y:S01]  /*4db0*/  FMUL.FTZ R70, R70, UR4 ;  /* 0x0000000446467c20 */ /* 0x000fe20008410000 */
[----:B------:R-:W-:Y:S01]  /*4dc0*/  FMUL.FTZ R44, R14, R137 ;  /* 0x000000890e2c7220 */ /* 0x000fe20000410000 */
[----:B------:R-:W-:Y:S01]  /*4dd0*/  LOP3.LUT P3, RZ, R135, 0xff0000, RZ, 0xc0, !PT ;  /* 0x00ff000087ff7812 */ /* 0x000fe2000786c0ff */
[----:B------:R-:W-:Y:S01]  /*4de0*/  FMUL.FTZ R60, R13, R156 ;  /* 0x0000009c0d3c7220 */ /* 0x000fe20000410000 */
[----:B------:R-:W-:Y:S01]  /*4df0*/  @P4 SHF.R.U64 R69, R50, 0x10, R51 ;  /* 0x0000001032454819 */ /* 0x000fe20000001233 */
[----:B------:R-:W-:Y:S01]  /*4e00*/  FMUL.FTZ R50, R70, UR22 ;  /* 0x0000001646327c20 */ /* 0x000fe20008410000 */
[----:B------:R-:W-:Y:S01]  /*4e10*/  MOV R62, RZ ;  /* 0x000000ff003e7202 */ /* 0x000fe20000000f00 */
[----:B------:R-:W-:Y:S01]  /*4e20*/  @P2 FMUL.FTZ R62, R66, R45 ;  /* 0x0000002d423e2220 */ /* 0x000fe20000410000 */
[----:B------:R-:W-:Y:S01]  /*4e30*/  FSEL R45, R44, RZ, P3 ;  /* 0x000000ff2c2d7208 */ /* 0x000fe20001800000 */
[----:B------:R-:W-:Y:S01]  /*4e40*/  FMUL.FTZ R161, R61, UR22 ;  /* 0x000000163da17c20 */ /* 0x000fe20008410000 */
[----:B------:R-:W-:Y:S01]  /*4e50*/  @P4 SHF.L.U32 R44, R69, 0x10, RZ ;  /* 0x00000010452c4819 */ /* 0x000fe200000006ff */
[----:B------:R-:W-:Y:S01]  /*4e60*/  FMUL.FTZ R69, R15, R50 ;  /* 0x000000320f457220 */ /* 0x000fe20000410000 */
[C---:B------:R-:W-:Y:S01]  /*4e70*/  ISETP.GE.U32.AND P2, PT, R135.reuse, 0x1000000, PT ;  /* 0x010000008700780c */ /* 0x040fe20003f46070 */
[----:B------:R-:W-:Y:S01]  /*4e80*/  FFMA.FTZ R61, R140, UR13, R165 ;  /* 0x0000000d8c3d7c23 */ /* 0x000fe200080100a5 */
[----:B------:R-:W-:Y:S01]  /*4e90*/  LOP3.LUT P0, RZ, R135, 0xff00, RZ, 0xc0, !PT ;  /* 0x0000ff0087ff7812 */ /* 0x000fe2000780c0ff */
[----:B------:R0:W-:Y:S01]  /*4ea0*/  F2F.BF16.F32 R139, R45 ;  /* 0x0000002d008b7304 */ /* 0x0001e20000202000 */
[----:B------:R-:W-:Y:S01]  /*4eb0*/  MOV R66, RZ ;  /* 0x000000ff00427202 */ /* 0x000fe20000000f00 */
[----:B------:R-:W-:Y:S01]  /*4ec0*/  @P4 FMUL.FTZ R66, R162, R44 ;  /* 0x0000002ca2424220 */ /* 0x000fe20000410000 */
[----:B------:R-:W-:Y:S01]  /*4ed0*/  FSEL R69, R69, RZ, P2 ;  /* 0x000000ff45457208 */ /* 0x000fe20001000000 */
[----:B------:R-:W-:Y:S01]  /*4ee0*/  FMUL.FTZ R44, R12, R161 ;  /* 0x000000a10c2c7220 */ /* 0x000fe20000410000 */
[----:B------:R-:W-:Y:S01]  /*4ef0*/  FSEL R60, R60, RZ, P0 ;  /* 0x000000ff3c3c7208 */ /* 0x000fe20000000000 */
[----:B------:R-:W-:Y:S01]  /*4f00*/  FADD.FTZ R153, R136, -R153 ;  /* 0x8000009988997221 */ /* 0x000fe20000010000 */
[----:B------:R-:W-:Y:S01]  /*4f10*/  LOP3.LUT P4, RZ, R135, 0xff, RZ, 0xc0, !PT ;  /* 0x000000ff87ff7812 */ /* 0x000fe2000788c0ff */
[----:B------:R-:W-:Y:S01]  /*4f20*/  FADD.FTZ R136, R138, -R61 ;  /* 0x8000003d8a887221 */ /* 0x000fe20000010000 */
[----:B------:R1:W3:Y:S01]  /*4f30*/  F2F.BF16.F32 R132, R60 ;  /* 0x0000003c00847304 */ /* 0x0002e20000202000 */
[----:B0-----:R-:W-:Y:S01]  /*4f40*/  MOV R45, R52 ;  /* 0x00000034002d7202 */ /* 0x001fe20000000f00 */
[----:B------:R-:W-:Y:S01]  /*4f50*/  FFMA.FTZ R157, R157, UR13, R165 ;  /* 0x0000000d9d9d7c23 */ /* 0x000fe200080100a5 */
[----:B------:R-:W-:Y:S01]  /*4f60*/  SHF.R.U64 R61, R52, 0x10, R53 ;  /* 0x00000010343d7819 */ /* 0x000fe20000001235 */
[----:B------:R-:W-:Y:S01]  /*4f70*/  FFMA.FTZ R134, R134, UR13, R165 ;  /* 0x0000000d86867c23 */ /* 0x000fe200080100a5 */
[----:B------:R-:W-:Y:S01]  /*4f80*/  SHF.R.U32.HI R71, RZ, 0x10, R53 ;  /* 0x00000010ff477819 */ /* 0x000fe20000011635 */
[----:B------:R-:W-:Y:S01]  /*4f90*/  FADD.FTZ R157, R154, -R157 ;  /* 0x8000009d9a9d7221 */ /* 0x000fe20000010000 */
[----:B------:R-:W-:Y:S01]  /*4fa0*/  SHF.L.U32 R61, R61, 0x10, RZ ;  /* 0x000000103d3d7819 */ /* 0x000fe200000006ff */
[----:B------:R-:W0:Y:S01]  /*4fb0*/  F2F.BF16.F32 R69, R69 ;  /* 0x0000004500457304 */ /* 0x000e220000202000 */
[----:B-1----:R-:W-:Y:S01]  /*4fc0*/  FSEL R60, R44, RZ, P4 ;  /* 0x000000ff2c3c7208 */ /* 0x002fe20002000000 */
[----:B------:R-:W-:Y:S01]  /*4fd0*/  FADD.FTZ R159, R159, -R134 ;  /* 0x800000869f9f7221 */ /* 0x000fe20000010000 */
[----:B------:R-:W-:Y:S01]  /*4fe0*/  SHF.L.U32 R44, R45, 0x10, RZ ;  /* 0x000000102d2c7819 */ /* 0x000fe200000006ff */
[----:B------:R-:W-:Y:S01]  /*4ff0*/  FFMA.FTZ R136, R136, UR12, R61 ;  /* 0x0000000c88887c23 */ /* 0x000fe2000801003d */
[----:B------:R-:W-:-:S02]  /*5000*/  MOV R45, R53 ;  /* 0x00000035002d7202 */ /* 0x000fc40000000f00 */
[----:B------:R-:W-:Y:S01]  /*5010*/  @P5 MOV R61, R51 ;  /* 0x00000033003d5202 */ /* 0x000fe20000000f00 */
[----:B------:R1:W4:Y:S01]  /*5020*/  F2F.BF16.F32 R135, R60 ;  /* 0x0000003c00877304 */ /* 0x0003220000202000 */
[----:B------:R-:W-:Y:S01]  /*5030*/  FFMA.FTZ R138, R153, UR12, R44 ;  /* 0x0000000c998a7c23 */ /* 0x000fe2000801002c */
[----:B------:R-:W-:Y:S01]  /*5040*/  SHF.L.U32 R70, R45, 0x10, RZ ;  /* 0x000000102d467819 */ /* 0x000fe200000006ff */
[----:B---3--:R-:W-:Y:S01]  /*5050*/  IMAD.WIDE.U32 R44, R132, 0x10000, RZ ;  /* 0x00010000842c7825 */ /* 0x008fe200078e00ff */
[----:B------:R-:W-:Y:S02]  /*5060*/  @P6 SHF.R.U32.HI R51, RZ, 0x10, R51 ;  /* 0x00000010ff336819 */ /* 0x000fe40000011633 */
[----:B------:R-:W-:Y:S01]  /*5070*/  @P5 SHF.L.U32 R132, R61, 0x10, RZ ;  /* 0x000000103d845819 */ /* 0x000fe200000006ff */
[----:B------:R-:W-:Y:S01]  /*5080*/  FFMA.FTZ R140, R157, UR12, R70 ;  /* 0x0000000c9d8c7c23 */ /* 0x000fe20008010046 */
[----:B0-----:R-:W-:Y:S02]  /*5090*/  SHF.L.U32 R69, R69, 0x10, RZ ;  /* 0x0000001045457819 */ /* 0x001fe400000006ff */
[----:B-1----:R-:W-:-:S02]  /*50a0*/  SHF.L.U32 R60, R71, 0x10, RZ ;  /* 0x00000010473c7819 */ /* 0x002fc400000006ff */
[----:B------:R-:W-:Y:S01]  /*50b0*/  LOP3.LUT R71, R45, R69, R139, 0xfe, !PT ;  /* 0x000000452d477212 */ /* 0x000fe200078efe8b */
[----:B------:R-:W-:Y:S01]  /*50c0*/  FMUL.FTZ R139, R136, UR4 ;  /* 0x00000004888b7c20 */ /* 0x000fe20008410000 */
[----:B----4-:R-:W-:Y:S01]  /*50d0*/  LOP3.LUT R70, R44, R135, RZ, 0xfc, !PT ;  /* 0x000000872c467212 */ /* 0x010fe200078efcff */
[----:B------:R-:W-:Y:S01]  /*50e0*/  IMAD.WIDE.U32 R134, R155, 0x8, R48 ;  /* 0x000000089b867825 */ /* 0x000fe200078e0030 */
[----:B------:R-:W-:-:S03]  /*50f0*/  @P6 SHF.L.U32 R51, R51, 0x10, RZ ;  /* 0x0000001033336819 */ /* 0x000fc600000006ff */
[----:B------:R-:W-:Y:S01]  /*5100*/  FFMA.FTZ R153, R159, UR12, R60 ;  /* 0x0000000c9f997c23 */ /* 0x000fe2000801003c */
[----:B------:R-:W-:Y:S01]  /*5110*/  FMUL.FTZ R154, R139, UR22 ;  /* 0x000000168b9a7c20 */ /* 0x000fe20008410000 */
[----:B------:R-:W-:Y:S01]  /*5120*/  CS2R R60, SRZ ;  /* 0x00000000003c7805 */ /* 0x000fe2000001ff00 */
[----:B------:R0:W-:Y:S01]  /*5130*/  STG.E.64 desc[UR14][R134.64], R70 ;  /* 0x0000004686007986 */ /* 0x0001e2000c101b0e */
[----:B------:R-:W-:Y:S01]  /*5140*/  FMUL.FTZ R140, R140, UR4 ;  /* 0x000000048c8c7c20 */ /* 0x000fe20008410000 */
[----:B------:R-:W-:Y:S02]  /*5150*/  HFMA2 R69, -RZ, RZ, 0, 0 ;  /* 0x00000000ff457431 */ /* 0x000fe400000001ff */
[----:B------:R-:W-:Y:S01]  /*5160*/  @P6 FMUL.FTZ R60, R68, R51 ;  /* 0x00000033443c6220 */ /* 0x000fe20000410000 */
[----:B------:R-:W-:Y:S01]  /*5170*/  @P5 FMUL.FTZ R69, R169, R132 ;  /* 0x00000084a9455220 */ /* 0x000fe20000410000 */
[----:B------:R-:W-:Y:S01]  /*5180*/  FMUL.FTZ R51, R17, R154 ;  /* 0x0000009a11337220 */ /* 0x000fe20000410000 */
[----:B------:R-:W-:Y:S01]  /*5190*/  LOP3.LUT P5, RZ, R151, 0xff00, RZ, 0xc0, !PT ;  /* 0x0000ff0097ff7812 */ /* 0x000fe200078ac0ff */
[----:B------:R-:W-:Y:S01]  /*51a0*/  FMUL.FTZ R155, R140, UR22 ;  /* 0x000000168c9b7c20 */ /* 0x000fe20008410000 */
[----:B------:R-:W-:-:S04]  /*51b0*/  IMAD.WIDE.U32 R44, R147, 0x8, R46 ;  /* 0x00000008932c7825 */ /* 0x000fc800078e002e */
[----:B------:R-:W-:Y:S01]  /*51c0*/  FMUL.FTZ R153, R153, UR4 ;  /* 0x0000000499997c20 */ /* 0x000fe20008410000 */
[----:B------:R-:W-:Y:S01]  /*51d0*/  LOP3.LUT P6, RZ, R151, 0xff0000, RZ, 0xc0, !PT ;  /* 0x00ff000097ff7812 */ /* 0x000fe200078cc0ff */
[----:B------:R-:W-:Y:S02]  /*51e0*/  FMUL.FTZ R138, R138, UR4 ;  /* 0x000000048a8a7c20 */ /* 0x000fe40008410000 */
[----:B------:R-:W-:Y:S01]  /*51f0*/  FMUL.FTZ R140, R153, UR22 ;  /* 0x00000016998c7c20 */ /* 0x000fe20008410000 */
[----:B------:R-:W3:Y:S01]  /*5200*/  LDG.E.64 R44, desc[UR14][R44.64] ;  /* 0x0000000e2c2c7981 */ /* 0x000ee2000c1e1b00 */
[----:B------:R-:W-:Y:S01]  /*5210*/  FMUL.FTZ R139, R138, UR22 ;  /* 0x000000168a8b7c20 */ /* 0x000fe20008410000 */
[----:B------:R-:W-:Y:S02]  /*5220*/  HFMA2 R68, -RZ, RZ, 0, 0 ;  /* 0x00000000ff447431 */ /* 0x000fe400000001ff */
[----:B------:R-:W-:Y:S01]  /*5230*/  IMAD.WIDE.U32 R46, R143, 0x8, R46 ;  /* 0x000000088f2e7825 */ /* 0x000fe200078e002e */
[----:B--2---:R-:W-:-:S02]  /*5240*/  @P4 MOV R136, R64 ;  /* 0x0000004000884202 */ /* 0x004fc40000000f00 */
[----:B0-----:R-:W-:Y:S02]  /*5250*/  @P0 SHF.R.U64 R71, R64, 0x10, R65 ;  /* 0x0000001040470819 */ /* 0x001fe40000001241 */
[----:B------:R-:W-:-:S05]  /*5260*/  @P4 SHF.L.U32 R70, R136, 0x10, RZ ;  /* 0x0000001088464819 */ /* 0x000fca00000006ff */
[----:B------:R-:W-:Y:S01]  /*5270*/  @P4 FMUL.FTZ R61, R161, R70 ;  /* 0x00000046a13d4220 */ /* 0x000fe20000410000 */
[----:B------:R-:W-:Y:S01]  /*5280*/  FSEL R70, R51, RZ, P5 ;  /* 0x000000ff33467208 */ /* 0x000fe20002800000 */
[----:B------:R-:W-:Y:S01]  /*5290*/  FMUL.FTZ R51, R18, R155 ;  /* 0x0000009b12337220 */ /* 0x000fe20000410000 */
[----:B------:R-:W-:-:S04]  /*52a0*/  ISETP.GE.U32.AND P4, PT, R151, 0x1000000, PT ;  /* 0x010000009700780c */ /* 0x000fc80003f86070 */
[----:B------:R-:W-:Y:S01]  /*52b0*/  FSEL R64, R51, RZ, P6 ;  /* 0x000000ff33407208 */ /* 0x000fe20003000000 */
[----:B------:R-:W0:Y:S01]  /*52c0*/  F2F.BF16.F32 R70, R70 ;  /* 0x0000004600467304 */ /* 0x000e220000202000 */
[----:B------:R-:W-:Y:S01]  /*52d0*/  @P0 SHF.L.U32 R51, R71, 0x10, RZ ;  /* 0x0000001047330819 */ /* 0x000fe200000006ff */
[----:B------:R-:W-:-:S04]  /*52e0*/  FMUL.FTZ R71, R19, R140 ;  /* 0x0000008c13477220 */ /* 0x000fc80000410000 */
[----:B------:R-:W-:Y:S01]  /*52f0*/  @P0 FMUL.FTZ R68, R156, R51 ;  /* 0x000000339c440220 */ /* 0x000fe20000410000 */
[----:B------:R-:W-:Y:S01]  /*5300*/  FMUL.FTZ R51, R16, R139 ;  /* 0x0000008b10337220 */ /* 0x000fe20000410000 */
[----:B------:R-:W-:Y:S01]  /*5310*/  FSEL R132, R71, RZ, P4 ;  /* 0x000000ff47847208 */ /* 0x000fe20002000000 */
[----:B------:R-:W-:Y:S01]  /*5320*/  F2F.BF16.F32 R64, R64 ;  /* 0x0000004000407304 */ /* 0x000fe20000202000 */
[----:B------:R-:W-:-:S04]  /*5330*/  LOP3.LUT P0, RZ, R151, 0xff, RZ, 0xc0, !PT ;  /* 0x000000ff97ff7812 */ /* 0x000fc8000780c0ff */
[----:B------:R-:W-:Y:S01]  /*5340*/  FSEL R51, R51, RZ, P0 ;  /* 0x000000ff33337208 */ /* 0x000fe20000000000 */
[----:B0-----:R-:W-:Y:S02]  /*5350*/  IMAD.WIDE.U32 R70, R70, 0x10000, RZ ;  /* 0x0001000046467825 */ /* 0x001fe400078e00ff */
        /* <DEDUP_REMOVED lines=14> */
[----:B------:R-:W-:Y:S01]  /*5440*/  FFMA.FTZ R165, R152, UR13, R165 ;  /* 0x0000000d98a57c23 */ /* 0x000fe200080100a5 */
[----:B------:R-:W-:Y:S01]  /*5450*/  FADD.FTZ R149, R149, -R144 ;  /* 0x8000009095957221 */ /* 0x000fe20000010000 */
[----:B------:R-:W-:Y:S01]  /*5460*/  MOV R64, R3 ;  /* 0x0000000300407202 */ /* 0x000fe20000000f00 */
[----:B0-----:R-:W-:Y:S01]  /*5470*/  FFMA.FTZ R71, R150, UR12, R51 ;  /* 0x0000000c96477c23 */ /* 0x001fe20008010033 */
[----:B------:R-:W-:Y:S01]  /*5480*/  SHF.R.U64 R70, R2, 0x10, R3 ;  /* 0x0000001002467819 */ /* 0x000fe20000001203 */
[----:B------:R-:W-:Y:S01]  /*5490*/  FADD.FTZ R165, R146, -R165 ;  /* 0x800000a592a57221 */ /* 0x000fe20000010000 */
[----:B------:R-:W-:Y:S01]  /*54a0*/  SHF.R.U32.HI R134, RZ, 0x10, R3 ;  /* 0x00000010ff867819 */ /* 0x000fe20000011603 */
[----:B------:R-:W-:Y:S01]  /*54b0*/  FADD.FTZ R141, R148, -R141 ;  /* 0x8000008d948d7221 */ /* 0x000fe20000010000 */
[----:B------:R-:W-:Y:S01]  /*54c0*/  SHF.L.U32 R70, R70, 0x10, RZ ;  /* 0x0000001046467819 */ /* 0x000fe200000006ff */
[----:B------:R-:W-:Y:S01]  /*54d0*/  HFMA2 R135, -RZ, RZ, 0, 0 ;  /* 0x00000000ff877431 */ /* 0x000fe200000001ff */
[----:B------:R-:W-:Y:S01]  /*54e0*/  @P3 MOV R51, R65 ;  /* 0x0000004100333202 */ /* 0x000fe20000000f00 */
[----:B------:R-:W-:Y:S01]  /*54f0*/  FMUL.FTZ R71, R71, UR4 ;  /* 0x0000000447477c20 */ /* 0x000fe20008410000 */
[----:B------:R-:W-:Y:S01]  /*5500*/  SHF.L.U32 R134, R134, 0x10, RZ ;  /* 0x0000001086867819 */ /* 0x000fe200000006ff */
[----:B------:R-:W-:Y:S01]  /*5510*/  FFMA.FTZ R70, R149, UR12, R70 ;  /* 0x0000000c95467c23 */ /* 0x000fe20008010046 */
[----:B------:R-:W-:Y:S01]  /*5520*/  SHF.L.U32 R132, R64, 0x10, RZ ;  /* 0x0000001040847819 */ /* 0x000fe200000006ff */
[----:B------:R-:W-:Y:S01]  /*5530*/  IMAD.WIDE.U32 R48, R143, 0x8, R48 ;  /* 0x000000088f307825 */ /* 0x000fe200078e0030 */
[----:B------:R-:W-:-:S03]  /*5540*/  @P3 SHF.L.U32 R64, R51, 0x10, RZ ;  /* 0x0000001033403819 */ /* 0x000fc600000006ff */
[----:B------:R-:W-:Y:S01]  /*5550*/  FFMA.FTZ R136, R165, UR12, R134 ;  /* 0x0000000ca5887c23 */ /* 0x000fe20008010086 */
[----:B------:R-:W-:Y:S01]  /*5560*/  FMUL.FTZ R51, R70, UR4 ;  /* 0x0000000446337c20 */ /* 0x000fe20008410000 */
[----:B------:R-:W-:Y:S01]  /*5570*/  @P2 SHF.R.U32.HI R134, RZ, 0x10, R65 ;  /* 0x00000010ff862819 */ /* 0x000fe20000011641 */
[----:B------:R-:W-:Y:S01]  /*5580*/  FFMA.FTZ R132, R141, UR12, R132 ;  /* 0x0000000c8d847c23 */ /* 0x000fe20008010084 */
[----:B------:R-:W-:Y:S01]  /*5590*/  @P3 FMUL.FTZ R135, R137, R64 ;  /* 0x0000004089873220 */ /* 0x000fe20000410000 */
[----:B------:R-:W-:Y:S01]  /*55a0*/  FMUL.FTZ R138, R51, UR22 ;  /* 0x00000016338a7c20 */ /* 0x000fe20008410000 */
[----:B------:R-:W-:Y:S01]  /*55b0*/  @P2 SHF.L.U32 R51, R134, 0x10, RZ ;  /* 0x0000001086332819 */ /* 0x000fe200000006ff */
[----:B------:R-:W-:Y:S01]  /*55c0*/  FMUL.FTZ R134, R132, UR4 ;  /* 0x0000000484867c20 */ /* 0x000fe20008410000 */
[----:B------:R-:W-:Y:S01]  /*55d0*/  CS2R R64, SRZ ;  /* 0x0000000000407805 */ /* 0x000fe2000001ff00 */
[----:B------:R-:W-:Y:S01]  /*55e0*/  FMUL.FTZ R136, R136, UR4 ;  /* 0x0000000488887c20 */ /* 0x000fe20008410000 */
[----:B------:R-:W-:Y:S01]  /*55f0*/  FMUL.FTZ R132, R21, R138 ;  /* 0x0000008a15847220 */ /* 0x000fe20000410000 */
[----:B------:R-:W-:Y:S01]  /*5600*/  FMUL.FTZ R145, R134, UR22 ;  /* 0x0000001686917c20 */ /* 0x000fe20008410000 */
[----:B------:R-:W-:Y:S01]  /*5610*/  @P2 FMUL.FTZ R64, R50, R51 ;  /* 0x0000003332402220 */ /* 0x000fe20000410000 */
[----:B------:R-:W-:Y:S01]  /*5620*/  LOP3.LUT P2, RZ, R142, 0xff0000, RZ, 0xc0, !PT ;  /* 0x00ff00008eff7812 */ /* 0x000fe2000784c0ff */
[----:B------:R-:W-:Y:S01]  /*5630*/  FMUL.FTZ R144, R136, UR22 ;  /* 0x0000001688907c20 */ /* 0x000fe20008410000 */
[----:B------:R-:W-:Y:S01]  /*5640*/  FMUL.FTZ R50, R22, R145 ;  /* 0x0000009116327220 */ /* 0x000fe20000410000 */
[----:B------:R-:W-:-:S04]  /*5650*/  LOP3.LUT P3, RZ, R142, 0xff00, RZ, 0xc0, !PT ;  /* 0x0000ff008eff7812 */ /* 0x000fc8000786c0ff */
[----:B------:R-:W-:Y:S01]  /*5660*/  FSEL R136, R50, RZ, P2 ;  /* 0x000000ff32887208 */ /* 0x000fe20001000000 */
[----:B------:R-:W-:Y:S01]  /*5670*/  FMUL.FTZ R50, R23, R144 ;  /* 0x0000009017327220 */ /* 0x000fe20000410000 */
[----:B---3--:R-:W-:Y:S02]  /*5680*/  @P0 MOV R70, R44 ;  /* 0x0000002c00460202 */ /* 0x008fe40000000f00 */
[----:B------:R-:W-:Y:S02]  /*5690*/  @P5 SHF.R.U64 R44, R44, 0x10, R45 ;  /* 0x000000102c2c5819 */ /* 0x000fe4000000122d */
[----:B------:R-:W-:Y:S01]  /*56a0*/  @P0 SHF.L.U32 R70, R70, 0x10, RZ ;  /* 0x0000001046460819 */ /* 0x000fe200000006ff */
[----:B------:R-:W-:Y:S01]  /*56b0*/  F2F.BF16.F32 R136, R136 ;  /* 0x0000008800887304 */ /* 0x000fe20000202000 */
[----:B------:R-:W-:Y:S02]  /*56c0*/  @P5 SHF.L.U32 R44, R44, 0x10, RZ ;  /* 0x000000102c2c5819 */ /* 0x000fe400000006ff */
[----:B------:R-:W-:Y:S01]  /*56d0*/  FSEL R132, R132, RZ, P3 ;  /* 0x000000ff84847208 */ /* 0x000fe20001800000 */
[----:B------:R-:W-:Y:S01]  /*56e0*/  @P0 FMUL.FTZ R65, R139, R70 ;  /* 0x000000468b410220 */ /* 0x000fe20000410000 */
[----:B------:R-:W-:Y:S01]  /*56f0*/  ISETP.GE.U32.AND P0, PT, R142, 0x1000000, PT ;  /* 0x010000008e00780c */ /* 0x000fe20003f06070 */
[----:B------:R-:W-:Y:S01]  /*5700*/  FMUL.FTZ R139, R71, UR22 ;  /* 0x00000016478b7c20 */ /* 0x000fe20008410000 */
[----:B------:R-:W-:-:S02]  /*5710*/  HFMA2 R70, -RZ, RZ, 0, 0 ;  /* 0x00000000ff467431 */ /* 0x000fc400000001ff */
[----:B------:R-:W-:Y:S01]  /*5720*/  @P5 FMUL.FTZ R70, R154, R44 ;  /* 0x0000002c9a465220 */ /* 0x000fe20000410000 */
[----:B------:R-:W-:Y:S01]  /*5730*/  FSEL R137, R50, RZ, P0 ;  /* 0x000000ff32897208 */ /* 0x000fe20000000000 */
[----:B------:R-:W-:Y:S01]  /*5740*/  FMUL.FTZ R44, R20, R139 ;  /* 0x0000008b142c7220 */ /* 0x000fe20000410000 */
[----:B------:R-:W-:Y:S01]  /*5750*/  LOP3.LUT P5, RZ, R142, 0xff, RZ, 0xc0, !PT ;  /* 0x000000ff8eff7812 */ /* 0x000fe200078ac0ff */
[----:B------:R0:W1:Y:S01]  /*5760*/  F2F.BF16.F32 R51, R132 ;  /* 0x0000008400337304 */ /* 0x0000620000202000 */
[----:B------:R-:W-:Y:S02]  /*5770*/  CS2R R142, SRZ ;  /* 0x00000000008e7805 */ /* 0x000fe4000001ff00 */
[----:B------:R-:W-:-:S05]  /*5780*/  FSEL R134, R44, RZ, P5 ;  /* 0x000000ff2c867208 */ /* 0x000fca0002800000 */
[----:B------:R-:W3:Y:S01]  /*5790*/  F2F.BF16.F32 R137, R137 ;  /* 0x0000008900897304 */ /* 0x000ee20000202000 */
[----:B0-----:R-:W-:Y:S02]  /*57a0*/  @P6 MOV R132, R45 ;  /* 0x0000002d00846202 */ /* 0x001fe40000000f00 */
[----:B------:R-:W-:Y:S02]  /*57b0*/  @P4 SHF.R.U32.HI R45, RZ, 0x10, R45 ;  /* 0x00000010ff2d4819 */ /* 0x000fe4000001162d */
[----:B------:R-:W-:Y:S01]  /*57c0*/  @P6 SHF.L.U32 R44, R132, 0x10, RZ ;  /* 0x00000010842c6819 */ /* 0x000fe200000006ff */
[----:B-1----:R-:W-:Y:S02]  /*57d0*/  IMAD.WIDE.U32 R50, R51, 0x10000, RZ ;  /* 0x0001000033327825 */ /* 0x002fe400078e00ff */
[----:B------:R-:W0:Y:S01]  /*57e0*/  F2F.BF16.F32 R141, R134 ;  /* 0x00000086008d7304 */ /* 0x000e220000202000 */
[----:B------:R-:W-:Y:S02]  /*57f0*/  @P4 SHF.L.U32 R45, R45, 0x10, RZ ;  /* 0x000000102d2d4819 */ /* 0x000fe400000006ff */
[----:B---3--:R-:W-:-:S04]  /*5800*/  SHF.L.U32 R71, R137, 0x10, RZ ;  /* 0x0000001089477819 */ /* 0x008fc800000006ff */
[----:B------:R-:W-:Y:S01]  /*5810*/  LOP3.LUT R51, R51, R71, R136, 0xfe, !PT ;  /* 0x0000004733337212 */ /* 0x000fe200078efe88 */
[----:B------:R-:W-:Y:S02]  /*5820*/  HFMA2 R71, -RZ, RZ, 0, 0 ;  /* 0x00000000ff477431 */ /* 0x000fe400000001ff */
[----:B------:R-:W-:Y:S01]  /*5830*/  @P6 FMUL.FTZ R71, R155, R44 ;  /* 0x0000002c9b476220 */ /* 0x000fe20000410000 */
[----:B------:R-:W-:Y:S01]  /*5840*/  HFMA2 R44, -RZ, RZ, 0, 0 ;  /* 0x00000000ff2c7431 */ /* 0x000fe200000001ff */
[----:B0-----:R-:W-:Y:S01]  /*5850*/  LOP3.LUT R50, R50, R141, RZ, 0xfc, !PT ;  /* 0x0000008d32327212 */ /* 0x001fe200078efcff */
        /* <DEDUP_REMOVED lines=16> */
.L_x_3016:
        /* <DEDUP_REMOVED lines=10> */
[----:B------:R-:W-:Y:S01]  /*5a00*/  FADD.FTZ R51, R64, -R51 ;  /* 0x8000003340337221 */ /* 0x000fe20000010000 */
[----:B------:R-:W-:Y:S01]  /*5a10*/  SHF.R.U32.HI R50, RZ, 0x10, R59 ;  /* 0x00000010ff327819 */ /* 0x000fe2000001163b */
[----:B------:R-:W-:Y:S01]  /*5a20*/  FFMA.FTZ R49, R0, UR12, R49 ;  /* 0x0000000c00317c23 */ /* 0x000fe20008010031 */
[----:B------:R-:W-:Y:S01]  /*5a30*/  SHF.L.U32 R48, R48, 0x10, RZ ;  /* 0x0000001030307819 */ /* 0x000fe200000006ff */
[----:B------:R-:W-:Y:S01]  /*5a40*/  FADD.FTZ R66, R65, -R66 ;  /* 0x8000004241427221 */ /* 0x000fe20000010000 */
[----:B------:R-:W-:Y:S01]  /*5a50*/  MOV R0, R59 ;  /* 0x0000003b00007202 */ /* 0x000fe20000000f00 */
[----:B------:R0:W-:Y:S01]  /*5a60*/  F2F.BF16.F32 R171, R49 ;  /* 0x0000003100ab7304 */ /* 0x0001e20000202000 */
[----:B------:R-:W-:Y:S01]  /*5a70*/  SHF.L.U32 R61, R50, 0x10, RZ ;  /* 0x00000010323d7819 */ /* 0x000fe200000006ff */
[----:B------:R-:W-:Y:S01]  /*5a80*/  FFMA.FTZ R48, R51, UR12, R48 ;  /* 0x0000000c33307c23 */ /* 0x000fe20008010030 */
[----:B------:R-:W-:Y:S01]  /*5a90*/  SHF.L.U32 R51, R0, 0x10, RZ ;  /* 0x0000001000337819 */ /* 0x000fe200000006ff */
[----:B------:R-:W-:Y:S01]  /*5aa0*/  FFMA.FTZ R0, R178, UR13, R165 ;  /* 0x0000000db2007c23 */ /* 0x000fe200080100a5 */
[C---:B------:R-:W-:Y:S01]  /*5ab0*/  LOP3.LUT P2, RZ, R63.reuse, 0xff00, RZ, 0xc0, !PT ;  /* 0x0000ff003fff7812 */ /* 0x040fe2000784c0ff */
[----:B------:R-:W-:Y:S01]  /*5ac0*/  FMUL.FTZ R178, R48, UR4 ;  /* 0x0000000430b27c20 */ /* 0x000fe20008410000 */
[----:B------:R-:W-:Y:S01]  /*5ad0*/  ISETP.GE.U32.AND P0, PT, R63, 0x1000000, PT ;  /* 0x010000003f00780c */ /* 0x000fe20003f06070 */
[----:B------:R-:W-:Y:S01]  /*5ae0*/  FADD.FTZ R0, R169, -R0 ;  /* 0x80000000a9007221 */ /* 0x000fe20000010000 */
[----:B------:R-:W-:Y:S01]  /*5af0*/  FFMA.FTZ R51, R66, UR12, R51 ;  /* 0x0000000c42337c23 */ /* 0x000fe20008010033 */
[----:B------:R-:W-:Y:S01]  /*5b00*/  FMUL.FTZ R178, R178, UR22 ;  /* 0x00000016b2b27c20 */ /* 0x000fe20008410000 */
[----:B0-----:R-:W-:Y:S01]  /*5b10*/  FMUL.FTZ R49, R49, UR4 ;  /* 0x0000000431317c20 */ /* 0x001fe20008410000 */
[----:B------:R-:W-:Y:S01]  /*5b20*/  FFMA.FTZ R66, R0, UR12, R61 ;  /* 0x0000000c00427c23 */ /* 0x000fe2000801003d */
[----:B------:R-:W-:Y:S01]  /*5b30*/  FMUL.FTZ R169, R51, UR4 ;  /* 0x0000000433a97c20 */ /* 0x000fe20008410000 */
[----:B------:R-:W-:Y:S01]  /*5b40*/  FMUL.FTZ R0, R5, R178 ;  /* 0x000000b205007220 */ /* 0x000fe20000410000 */
[----:B------:R0:W-:Y:S01]  /*5b50*/  F2F.BF16.F32 R64, R51 ;  /* 0x0000003300407304 */ /* 0x0001e20000202000 */
[----:B------:R-:W-:Y:S01]  /*5b60*/  FMUL.FTZ R176, R66, UR4 ;  /* 0x0000000442b07c20 */ /* 0x000fe20008410000 */
[----:B------:R-:W-:Y:S01]  /*5b70*/  FMUL.FTZ R169, R169, UR22 ;  /* 0x00000016a9a97c20 */ /* 0x000fe20008410000 */
[----:B------:R-:W-:Y:S01]  /*5b80*/  LOP3.LUT P3, RZ, R63, 0xff0000, RZ, 0xc0, !PT ;  /* 0x00ff00003fff7812 */ /* 0x000fe2000786c0ff */
[----:B------:R-:W-:Y:S01]  /*5b90*/  FMUL.FTZ R175, R49, UR22 ;  /* 0x0000001631af7c20 */ /* 0x000fe20008410000 */
[----:B------:R-:W-:Y:S01]  /*5ba0*/  FMUL.FTZ R176, R176, UR22 ;  /* 0x00000016b0b07c20 */ /* 0x000fe20008410000 */
[----:B------:R-:W-:Y:S01]  /*5bb0*/  FSEL R50, R0, RZ, P2 ;  /* 0x000000ff00327208 */ /* 0x000fe20001000000 */
[----:B------:R-:W-:Y:S01]  /*5bc0*/  FMUL.FTZ R0, R6, R169 ;  /* 0x000000a906007220 */ /* 0x000fe20000410000 */
[----:B------:R1:W3:Y:S01]  /*5bd0*/  F2F.BF16.F32 R62, R48 ;  /* 0x00000030003e7304 */ /* 0x0002e20000202000 */
[----:B0-----:R-:W-:Y:S01]  /*5be0*/  FMUL.FTZ R51, R7, R176 ;  /* 0x000000b007337220 */ /* 0x001fe20000410000 */
[----:B------:R-:W-:-:S02]  /*5bf0*/  LOP3.LUT P4, RZ, R63, 0xff, RZ, 0xc0, !PT ;  /* 0x000000ff3fff7812 */ /* 0x000fc4000788c0ff */
[----:B------:R-:W-:Y:S01]  /*5c00*/  FSEL R60, R0, RZ, P3 ;  /* 0x000000ff003c7208 */ /* 0x000fe20001800000 */
[----:B------:R-:W-:Y:S01]  /*5c10*/  FMUL.FTZ R0, R4, R175 ;  /* 0x000000af04007220 */ /* 0x000fe20000410000 */
[----:B------:R-:W-:Y:S02]  /*5c20*/  FSEL R68, R51, RZ, P0 ;  /* 0x000000ff33447208 */ /* 0x000fe40000000000 */
[----:B------:R0:W-:Y:S01]  /*5c30*/  F2F.BF16.F32 R61, R50 ;  /* 0x00000032003d7304 */ /* 0x0001e20000202000 */
[----:B-1----:R-:W1:Y:S01]  /*5c40*/  LDC.64 R48, c[0x0][0x478] ;  /* 0x00011e00ff307b82 */ /* 0x002e620000000a00 */
[----:B------:R-:W-:Y:S01]  /*5c50*/  FSEL R0, R0, RZ, P4 ;  /* 0x000000ff00007208 */ /* 0x000fe20002000000 */
[----:B---3--:R-:W-:-:S05]  /*5c60*/  IMAD.WIDE.U32 R62, R62, 0x10000, RZ ;  /* 0x000100003e3e7825 */ /* 0x008fca00078e00ff */
[----:B------:R-:W3:Y:S01]  /*5c70*/  F2F.BF16.F32 R65, R66 ;  /* 0x0000004200417304 */ /* 0x000ee20000202000 */
[----:B0-----:R-:W0:Y:S01]  /*5c80*/  LDC.64 R50, c[0x0][0x468] ;  /* 0x00011a00ff327b82 */ /* 0x001e220000000a00 */
[----:B------:R-:W-:Y:S01]  /*5c90*/  LOP3.LUT R62, R62, R171, RZ, 0xfc, !PT ;  /* 0x000000ab3e3e7212 */ /* 0x000fe200078efcff */
[----:B------:R-:W-:-:S05]  /*5ca0*/  FFMA.FTZ R171, R174, UR13, R165 ;  /* 0x0000000daeab7c23 */ /* 0x000fca00080100a5 */
[----:B------:R-:W4:Y:S01]  /*5cb0*/  F2F.BF16.F32 R68, R68 ;  /* 0x0000004400447304 */ /* 0x000f220000202000 */
[----:B---3--:R-:W-:-:S07]  /*5cc0*/  SHF.L.U32 R65, R65, 0x10, RZ ;  /* 0x0000001041417819 */ /* 0x008fce00000006ff */
[----:B------:R3:W0:Y:S01]  /*5cd0*/  F2F.BF16.F32 R66, R60 ;  /* 0x0000003c00427304 */ /* 0x0006220000202000 */
[----:B------:R-:W-:Y:S01]  /*5ce0*/  LOP3.LUT R63, R63, R65, R64, 0xfe, !PT ;  /* 0x000000413f3f7212 */ /* 0x000fe200078efe40 */
[----:B-1----:R-:W-:Y:S01]  /*5cf0*/  IMAD.WIDE.U32 R64, R69, 0x8, R48 ;  /* 0x0000000845407825 */ /* 0x002fe200078e0030 */
[----:B----4-:R-:W-:-:S05]  /*5d00*/  SHF.L.U32 R67, R68, 0x10, RZ ;  /* 0x0000001044437819 */ /* 0x010fca00000006ff */
[----:B------:R1:W4:Y:S01]  /*5d10*/  F2F.BF16.F32 R173, R0 ;  /* 0x0000000000ad7304 */ /* 0x0003220000202000 */
[----:B---3--:R-:W-:-:S04]  /*5d20*/  IMAD.WIDE.U32 R60, R61, 0x10000, RZ ;  /* 0x000100003d3c7825 */ /* 0x008fc800078e00ff */
[----:B------:R-:W-:Y:S01]  /*5d30*/  FADD.FTZ R171, R168, -R171 ;  /* 0x800000aba8ab7221 */ /* 0x000fe20000010000 */
[----:B------:R3:W-:Y:S01]  /*5d40*/  STG.E.64 desc[UR14][R64.64], R62 ;  /* 0x0000003e40007986 */ /* 0x0007e2000c101b0e */
[----:B0-----:R-:W-:Y:S01]  /*5d50*/  IMAD.WIDE.U32 R68, R69, 0x8, R50 ;  /* 0x0000000845447825 */ /* 0x001fe200078e0032 */
[----:B------:R-:W-:Y:S02]  /*5d60*/  LOP3.LUT R67, R61, R67, R66, 0xfe, !PT ;  /* 0x000000433d437212 */ /* 0x000fe400078efe42 */
[----:B-1----:R-:W-:Y:S02]  /*5d70*/  MOV R0, R56 ;  /* 0x0000003800007202 */ /* 0x002fe40000000f00 */
[----:B----4-:R-:W-:Y:S01]  /*5d80*/  LOP3.LUT R66, R60, R173, RZ, 0xfc, !PT ;  /* 0x000000ad3c427212 */ /* 0x010fe200078efcff */
[----:B------:R-:W-:Y:S01]  /*5d90*/  IMAD.WIDE.U32 R60, R71, 0x8, R44 ;  /* 0x00000008473c7825 */ /* 0x000fe200078e002c */
[----:B------:R-:W-:-:S03]  /*5da0*/  SHF.L.U32 R0, R0, 0x10, RZ ;  /* 0x0000001000007819 */ /* 0x000fc600000006ff */
[----:B------:R0:W-:Y:S02]  /*5db0*/  STG.E.64 desc[UR14][R68.64], R66 ;  /* 0x0000004244007986 */ /* 0x0001e4000c101b0e */
[----:B------:R-:W-:Y:S02]  /*5dc0*/  FFMA.FTZ R168, R171, UR12, R0 ;  /* 0x0000000caba87c23 */ /* 0x000fe40008010000 */
[----:B------:R-:W4:Y:S01]  /*5dd0*/  LDG.E.64 R60, desc[UR14][R60.64] ;  /* 0x0000000e3c3c7981 */ /* 0x000f22000c1e1b00 */
[----:B------:R-:W-:Y:S01]  /*5de0*/  MOV R0, R57 ;  /* 0x0000003900007202 */ /* 0x000fe20000000f00 */
[----:B---3--:R-:W-:Y:S01]  /*5df0*/  FFMA.FTZ R65, R170, UR13, R165 ;  /* 0x0000000daa417c23 */ /* 0x008fe200080100a5 */
[----:B------:R-:W-:Y:S01]  /*5e00*/  SHF.R.U64 R173, R56, 0x10, R57 ;  /* 0x0000001038ad7819 */ /* 0x000fe20000001239 */
[----:B------:R-:W-:Y:S01]  /*5e10*/  FFMA.FTZ R172, R172, UR13, R165 ;  /* 0x0000000dacac7c23 */ /* 0x000fe200080100a5 */
[----:B------:R-:W-:Y:S01]  /*5e20*/  ISETP.GE.U32.AND P6, PT, R70, 0x1000000, PT ;  /* 0x010000004600780c */ /* 0x000fe20003fc6070 */
[----:B------:R-:W-:Y:S01]  /*5e30*/  FADD.FTZ R166, R166, -R65 ;  /* 0x80000041a6a67221 */ /* 0x000fe20000010000 */
[----:B------:R-:W-:Y:S01]  /*5e40*/  SHF.L.U32 R63, R173, 0x10, RZ ;  /* 0x00000010ad3f7819 */ /* 0x000fe200000006ff */
[----:B------:R-:W-:Y:S01]  /*5e50*/  FADD.FTZ R172, R167, -R172 ;  /* 0x800000aca7ac7221 */ /* 0x000fe20000010000 */
[----:B------:R-:W-:Y:S01]  /*5e60*/  HFMA2 R167, -RZ, RZ, 0, 0 ;  /* 0x00000000ffa77431 */ /* 0x000fe200000001ff */
[----:B0-----:R-:W-:Y:S01]  /*5e70*/  SHF.L.U32 R67, R0, 0x10, RZ ;  /* 0x0000001000437819 */ /* 0x001fe200000006ff */
[----:B------:R-:W-:Y:S01]  /*5e80*/  FFMA.FTZ R69, R164, UR13, R165 ;  /* 0x0000000da4457c23 */ /* 0x000fe200080100a5 */
[----:B------:R-:W-:Y:S01]  /*5e90*/  SHF.R.U32.HI R0, RZ, 0x10, R57 ;  /* 0x00000010ff007819 */ /* 0x000fe20000011639 */
[----:B------:R-:W-:Y:S01]  /*5ea0*/  FFMA.FTZ R63, R172, UR12, R63 ;  /* 0x0000000cac3f7c23 */ /* 0x000fe2000801003f */
[----:B------:R0:W-:Y:S01]  /*5eb0*/  F2F.BF16.F32 R173, R168 ;  /* 0x000000a800ad7304 */ /* 0x0001e20000202000 */
[----:B------:R-:W-:Y:S01]  /*5ec0*/  FFMA.FTZ R64, R166, UR12, R67 ;  /* 0x0000000ca6407c23 */ /* 0x000fe20008010043 */
[----:B------:R-:W-:Y:S01]  /*5ed0*/  SHF.L.U32 R66, R0, 0x10, RZ ;  /* 0x0000001000427819 */ /* 0x000fe200000006ff */
[----:B------:R-:W-:Y:S01]  /*5ee0*/  FADD.FTZ R69, R162, -R69 ;  /* 0x80000045a2457221 */ /* 0x000fe20000010000 */
[----:B------:R-:W-:Y:S01]  /*5ef0*/  FMUL.FTZ R62, R63, UR4 ;  /* 0x000000043f3e7c20 */ /* 0x000fe20008410000 */
[----:B------:R-:W-:Y:S01]  /*5f00*/  FMUL.FTZ R171, R64, UR4 ;  /* 0x0000000440ab7c20 */ /* 0x000fe20008410000 */
[----:B------:R-:W-:Y:S01]  /*5f10*/  LOP3.LUT P5, RZ, R70, 0xff00, RZ, 0xc0, !PT ;  /* 0x0000ff0046ff7812 */ /* 0x000fe200078ac0ff */
[----:B------:R-:W-:Y:S01]  /*5f20*/  FFMA.FTZ R69, R69, UR12, R66 ;  /* 0x0000000c45457c23 */ /* 0x000fe20008010042 */
[----:B------:R1:W3:Y:S01]  /*5f30*/  F2F.BF16.F32 R65, R63 ;  /* 0x0000003f00417304 */ /* 0x0002e20000202000 */
[----:B------:R-:W-:Y:S01]  /*5f40*/  FMUL.FTZ R171, R171, UR22 ;  /* 0x00000016abab7c20 */ /* 0x000fe20008410000 */
[----:B------:R-:W-:Y:S01]  /*5f50*/  FMUL.FTZ R166, R62, UR22 ;  /* 0x000000163ea67c20 */ /* 0x000fe20008410000 */
[----:B------:R-:W-:Y:S01]  /*5f60*/  FMUL.FTZ R162, R69, UR4 ;  /* 0x0000000445a27c20 */ /* 0x000fe20008410000 */
[----:B0-----:R-:W-:-:S02]  /*5f70*/  FMUL.FTZ R168, R168, UR4 ;  /* 0x00000004a8a87c20 */ /* 0x001fc40008410000 */
[----:B------:R-:W-:Y:S01]  /*5f80*/  FMUL.FTZ R62, R9, R166 ;  /* 0x000000a6093e7220 */ /* 0x000fe20000410000 */
[----:B------:R-:W-:Y:S01]  /*5f90*/  FMUL.FTZ R162, R162, UR22 ;  /* 0x00000016a2a27c20 */ /* 0x000fe20008410000 */
[----:B------:R0:W-:Y:S01]  /*5fa0*/  F2F.BF16.F32 R164, R64 ;  /* 0x0000004000a47304 */ /* 0x0001e20000202000 */
[----:B-1----:R-:W-:Y:S01]  /*5fb0*/  FMUL.FTZ R63, R10, R171 ;  /* 0x000000ab0a3f7220 */ /* 0x002fe20000410000 */
[----:B------:R-:W-:Y:S01]  /*5fc0*/  FMUL.FTZ R177, R168, UR22 ;  /* 0x00000016a8b17c20 */ /* 0x000fe20008410000 */
[----:B------:R-:W-:-:S05]  /*5fd0*/  FSEL R62, R62, RZ, P5 ;  /* 0x000000ff3e3e7208 */ /* 0x000fca0002800000 */
[----:B------:R-:W1:Y:S08]  /*5fe0*/  F2F.BF16.F32 R67, R69 ;  /* 0x0000004500437304 */ /* 0x000e700000202000 */
[----:B------:R3:W1:Y:S01]  /*5ff0*/  F2F.BF16.F32 R66, R62 ;  /* 0x0000003e00427304 */ /* 0x0006620000202000 */
[----:B--2---:R-:W-:Y:S02]  /*6000*/  @P4 MOV R0, R46 ;  /* 0x0000002e00004202 */ /* 0x004fe40000000f00 */
[----:B------:R-:W-:-:S02]  /*6010*/  @P2 SHF.R.U64 R46, R46, 0x10, R47 ;  /* 0x000000102e2e2819 */ /* 0x000fc4000000122f */
[----:B------:R-:W-:-:S05]  /*6020*/  @P4 SHF.L.U32 R0, R0, 0x10, RZ ;  /* 0x0000001000004819 */ /* 0x000fca00000006ff */
[----:B------:R-:W-:Y:S01]  /*6030*/  @P4 FMUL.FTZ R167, R175, R0 ;  /* 0x00000000afa74220 */ /* 0x000fe20000410000 */
[----:B------:R-:W-:Y:S02]  /*6040*/  LOP3.LUT P4, RZ, R70, 0xff0000, RZ, 0xc0, !PT ;  /* 0x00ff000046ff7812 */ /* 0x000fe4000788c0ff */
[----:B------:R-:W-:Y:S02]  /*6050*/  MOV R0, RZ ;  /* 0x000000ff00007202 */ /* 0x000fe40000000f00 */
[----:B0-----:R-:W-:Y:S02]  /*6060*/  FSEL R64, R63, RZ, P4 ;  /* 0x000000ff3f407208 */ /* 0x001fe40002000000 */
[----:B------:R-:W-:Y:S01]  /*6070*/  @P2 SHF.L.U32 R63, R46, 0x10, RZ ;  /* 0x000000102e3f2819 */ /* 0x000fe200000006ff */
[----:B------:R-:W-:-:S03]  /*6080*/  FMUL.FTZ R46, R11, R162 ;  /* 0x000000a20b2e7220 */ /* 0x000fc60000410000 */
[----:B------:R-:W-:Y:S01]  /*6090*/  F2F.BF16.F32 R64, R64 ;  /* 0x0000004000407304 */ /* 0x000fe20000202000 */
[----:B------:R-:W-:Y:S01]  /*60a0*/  @P2 FMUL.FTZ R0, R178, R63 ;  /* 0x0000003fb2002220 */ /* 0x000fe20000410000 */
[----:B------:R-:W-:Y:S01]  /*60b0*/  FSEL R68, R46, RZ, P6 ;  /* 0x000000ff2e447208 */ /* 0x000fe20003000000 */
[----:B------:R-:W-:Y:S01]  /*60c0*/  FMUL.FTZ R46, R8, R177 ;  /* 0x000000b1082e7220 */ /* 0x000fe20000410000 */
[----:B------:R-:W-:Y:S01]  /*60d0*/  LOP3.LUT P2, RZ, R70, 0xff, RZ, 0xc0, !PT ;  /* 0x000000ff46ff7812 */ /* 0x000fe2000784c0ff */
[----:B---3--:R-:W-:Y:S01]  /*60e0*/  IMAD.WIDE.U32 R62, R65, 0x10000, RZ ;  /* 0x00010000413e7825 */ /* 0x008fe200078e00ff */
[----:B-1----:R-:W-:Y:S02]  /*60f0*/  SHF.L.U32 R65, R67, 0x10, RZ ;  /* 0x0000001043417819 */ /* 0x002fe400000006ff */
[----:B------:R-:W0:Y:S01]  /*6100*/  F2F.BF16.F32 R68, R68 ;  /* 0x0000004400447304 */ /* 0x000e220000202000 */
[----:B------:R-:W-:Y:S01]  /*6110*/  FSEL R46, R46, RZ, P2 ;  /* 0x000000ff2e2e7208 */ /* 0x000fe20001000000 */
[----:B------:R-:W-:Y:S01]  /*6120*/  IMAD.WIDE.U32 R66, R66, 0x10000, RZ ;  /* 0x0001000042427825 */ /* 0x000fe200078e00ff */
[----:B------:R-:W-:-:S02]  /*6130*/  LOP3.LUT R63, R63, R65, R164, 0xfe, !PT ;  /* 0x000000413f3f7212 */ /* 0x000fc400078efea4 */
        /* <DEDUP_REMOVED lines=11> */
[----:B------:R-:W-:Y:S01]  /*61f0*/  MOV R46, R54 ;  /* 0x00000036002e7202 */ /* 0x000fe20000000f00 */
[--C-:B------:R-:W-:Y:S01]  /*6200*/  FFMA.FTZ R137, R137, UR13, R165.reuse ;  /* 0x0000000d89897c23 */ /* 0x100fe200080100a5 */
[--C-:B------:R-:W-:Y:S01]  /*6210*/  FFMA.FTZ R132, R132, UR13, R165.reuse ;  /* 0x0000000d84847c23 */ /* 0x100fe200080100a5 */
[----:B------:R-:W-:Y:S01]  /*6220*/  FFMA.FTZ R156, R156, UR13, R165 ;  /* 0x0000000d9c9c7c23 */ /* 0x000fe200080100a5 */
[----:B0-----:R-:W-:Y:S01]  /*6230*/  @P3 MOV R62, R47 ;  /* 0x0000002f003e3202 */ /* 0x001fe20000000f00 */
[----:B------:R-:W-:Y:S01]  /*6240*/  FADD.FTZ R137, R158, -R137 ;  /* 0x800000899e897221 */ /* 0x000fe20000010000 */
[----:B------:R-:W-:Y:S01]  /*6250*/  SHF.R.U64 R63, R54, 0x10, R55 ;  /* 0x00000010363f7819 */ /* 0x000fe20000001237 */
[----:B------:R-:W-:Y:S01]  /*6260*/  FADD.FTZ R161, R161, -R132 ;  /* 0x80000084a1a17221 */ /* 0x000fe20000010000 */
[----:B------:R-:W-:Y:S01]  /*6270*/  SHF.L.U32 R64, R46, 0x10, RZ ;  /* 0x000000102e407819 */ /* 0x000fe200000006ff */
[----:B------:R-:W-:Y:S01]  /*6280*/  FADD.FTZ R156, R163, -R156 ;  /* 0x8000009ca39c7221 */ /* 0x000fe20000010000 */
[----:B------:R-:W-:Y:S01]  /*6290*/  @P3 SHF.L.U32 R46, R62, 0x10, RZ ;  /* 0x000000103e2e3819 */ /* 0x000fe200000006ff */
[--C-:B------:R-:W-:Y:S01]  /*62a0*/  FFMA.FTZ R139, R139, UR13, R165.reuse ;  /* 0x0000000d8b8b7c23 */ /* 0x100fe200080100a5 */
[----:B-1----:R-:W-:Y:S01]  /*62b0*/  MOV R66, R55 ;  /* 0x0000003700427202 */ /* 0x002fe20000000f00 */
[----:B------:R-:W-:Y:S01]  /*62c0*/  FFMA.FTZ R157, R157, UR13, R165 ;  /* 0x0000000d9d9d7c23 */ /* 0x000fe200080100a5 */
[----:B------:R-:W-:Y:S01]  /*62d0*/  SHF.L.U32 R65, R63, 0x10, RZ ;  /* 0x000000103f417819 */ /* 0x000fe200000006ff */
[----:B------:R-:W-:-:S02]  /*62e0*/  HFMA2 R63, -RZ, RZ, 0, 0 ;  /* 0x00000000ff3f7431 */ /* 0x000fc400000001ff */
[----:B------:R-:W-:Y:S01]  /*62f0*/  @P3 FMUL.FTZ R63, R169, R46 ;  /* 0x0000002ea93f3220 */ /* 0x000fe20000410000 */
[----:B------:R-:W-:Y:S01]  /*6300*/  SHF.L.U32 R66, R66, 0x10, RZ ;  /* 0x0000001042427819 */ /* 0x000fe200000006ff */
[----:B------:R-:W-:Y:S01]  /*6310*/  FADD.FTZ R139, R160, -R139 ;  /* 0x8000008ba08b7221 */ /* 0x000fe20000010000 */
[----:B------:R-:W-:Y:S01]  /*6320*/  FFMA.FTZ R68, R156, UR12, R65 ;  /* 0x0000000c9c447c23 */ /* 0x000fe20008010041 */
[----:B------:R-:W-:Y:S01]  /*6330*/  @P0 SHF.R.U32.HI R47, RZ, 0x10, R47 ;  /* 0x00000010ff2f0819 */ /* 0x000fe2000001162f */
[----:B------:R-:W-:Y:S01]  /*6340*/  FFMA.FTZ R153, R153, UR13, R165 ;  /* 0x0000000d99997c23 */ /* 0x000fe200080100a5 */
[----:B------:R-:W-:Y:S01]  /*6350*/  FFMA.FTZ R132, R137, UR12, R66 ;  /* 0x0000000c89847c23 */ /* 0x000fe20008010042 */
[----:B------:R-:W-:Y:S01]  /*6360*/  CS2R R66, SRZ ;  /* 0x0000000000427805 */ /* 0x000fe2000001ff00 */
[----:B------:R-:W-:Y:S01]  /*6370*/  FFMA.FTZ R64, R139, UR12, R64 ;  /* 0x0000000c8b407c23 */ /* 0x000fe20008010040 */
[----:B------:R-:W-:Y:S01]  /*6380*/  @P0 SHF.L.U32 R47, R47, 0x10, RZ ;  /* 0x000000102f2f0819 */ /* 0x000fe200000006ff */
[----:B------:R-:W-:Y:S01]  /*6390*/  F2F.BF16.F32 R156, R132 ;  /* 0x00000084009c7304 */ /* 0x000fe20000202000 */
[----:B------:R-:W-:Y:S01]  /*63a0*/  FMUL.FTZ R139, R132, UR4 ;  /* 0x00000004848b7c20 */ /* 0x000fe20008410000 */
[----:B------:R-:W-:Y:S01]  /*63b0*/  MOV R62, RZ ;  /* 0x000000ff003e7202 */ /* 0x000fe20000000f00 */
[----:B------:R-:W-:Y:S01]  /*63c0*/  FADD.FTZ R157, R154, -R157 ;  /* 0x8000009d9a9d7221 */ /* 0x000fe20000010000 */
[----:B------:R-:W-:Y:S01]  /*63d0*/  @P0 FMUL.FTZ R62, R176, R47 ;  /* 0x0000002fb03e0220 */ /* 0x000fe20000410000 */
[----:B------:R-:W-:Y:S01]  /*63e0*/  LOP3.LUT P0, RZ, R135, 0xff00, RZ, 0xc0, !PT ;  /* 0x0000ff0087ff7812 */ /* 0x000fe2000780c0ff */
[----:B------:R-:W-:Y:S01]  /*63f0*/  FMUL.FTZ R139, R139, UR22 ;  /* 0x000000168b8b7c20 */ /* 0x000fe20008410000 */
[----:B------:R-:W-:Y:S01]  /*6400*/  ISETP.GE.U32.AND P3, PT, R135, 0x1000000, PT ;  /* 0x010000008700780c */ /* 0x000fe20003f66070 */
[----:B------:R-:W-:Y:S01]  /*6410*/  F2F.BF16.F32 R65, R68 ;  /* 0x0000004400417304 */ /* 0x000fe20000202000 */
[----:B------:R-:W-:Y:S01]  /*6420*/  FADD.FTZ R153, R136, -R153 ;  /* 0x8000009988997221 */ /* 0x000fe20000010000 */
[----:B------:R-:W-:Y:S01]  /*6430*/  FMUL.FTZ R47, R14, R139 ;  /* 0x0000008b0e2f7220 */ /* 0x000fe20000410000 */
[----:B------:R-:W-:-:S02]  /*6440*/  MOV R136, R52 ;  /* 0x0000003400887202 */ /* 0x000fc40000000f00 */
[----:B----4-:R-:W-:Y:S02]  /*6450*/  @P2 MOV R46, R60 ;  /* 0x0000003c002e2202 */ /* 0x010fe40000000f00 */
[----:B------:R-:W-:Y:S01]  /*6460*/  @P5 SHF.R.U64 R60, R60, 0x10, R61 ;  /* 0x000000103c3c5819 */ /* 0x000fe2000000123d */
[----:B------:R0:W-:Y:S01]  /*6470*/  F2F.BF16.F32 R137, R64 ;  /* 0x0000004000897304 */ /* 0x0001e20000202000 */
[----:B------:R-:W-:Y:S02]  /*6480*/  @P2 SHF.L.U32 R46, R46, 0x10, RZ ;  /* 0x000000102e2e2819 */ /* 0x000fe400000006ff */
[----:B------:R-:W-:Y:S02]  /*6490*/  @P5 SHF.L.U32 R60, R60, 0x10, RZ ;  /* 0x000000103c3c5819 */ /* 0x000fe400000006ff */
[----:B------:R-:W-:Y:S01]  /*64a0*/  SHF.L.U32 R136, R136, 0x10, RZ ;  /* 0x0000001088887819 */ /* 0x000fe200000006ff */
[----:B------:R-:W-:Y:S01]  /*64b0*/  @P2 FMUL.FTZ R67, R177, R46 ;  /* 0x0000002eb1432220 */ /* 0x000fe20000410000 */
[----:B------:R-:W-:Y:S01]  /*64c0*/  SHF.R.U32.HI R46, RZ, 0x10, R55 ;  /* 0x00000010ff2e7819 */ /* 0x000fe20000011637 */
[----:B------:R-:W-:Y:S01]  /*64d0*/  @P5 FMUL.FTZ R66, R166, R60 ;  /* 0x0000003ca6425220 */ /* 0x000fe20000410000 */
[----:B0-----:R-:W-:Y:S01]  /*64e0*/  FMUL.FTZ R64, R64, UR4 ;  /* 0x0000000440407c20 */ /* 0x001fe20008410000 */
[----:B------:R-:W-:-:S02]  /*64f0*/  LOP3.LUT P5, RZ, R135, 0xff, RZ, 0xc0, !PT ;  /* 0x000000ff87ff7812 */ /* 0x000fc400078ac0ff */
[----:B------:R-:W-:Y:S01]  /*6500*/  SHF.L.U32 R60, R46, 0x10, RZ ;  /* 0x000000102e3c7819 */ /* 0x000fe200000006ff */
[----:B------:R-:W-:Y:S01]  /*6510*/  FMUL.FTZ R46, R68, UR4 ;  /* 0x00000004442e7c20 */ /* 0x000fe20008410000 */
[--C-:B------:R-:W-:Y:S01]  /*6520*/  FFMA.FTZ R68, R134, UR13, R165.reuse ;  /* 0x0000000d86447c23 */ /* 0x100fe200080100a5 */
[----:B------:R-:W-:Y:S02]  /*6530*/  LOP3.LUT P2, RZ, R135, 0xff0000, RZ, 0xc0, !PT ;  /* 0x00ff000087ff7812 */ /* 0x000fe4000784c0ff */
[----:B------:R-:W-:Y:S01]  /*6540*/  FFMA.FTZ R60, R161, UR12, R60 ;  /* 0x0000000ca13c7c23 */ /* 0x000fe2000801003c */
[----:B------:R-:W-:Y:S01]  /*6550*/  FMUL.FTZ R160, R46, UR22 ;  /* 0x000000162ea07c20 */ /* 0x000fe20008410000 */
[----:B------:R-:W-:Y:S01]  /*6560*/  FADD.FTZ R154, R159, -R68 ;  /* 0x800000449f9a7221 */ /* 0x000fe20000010000 */
[----:B------:R-:W-:Y:S01]  /*6570*/  FMUL.FTZ R159, R64, UR22 ;  /* 0x00000016409f7c20 */ /* 0x000fe20008410000 */
[----:B------:R-:W-:Y:S01]  /*6580*/  FMUL.FTZ R132, R60, UR4 ;  /* 0x000000043c847c20 */ /* 0x000fe20008410000 */
[----:B------:R-:W-:Y:S01]  /*6590*/  FMUL.FTZ R46, R13, R160 ;  /* 0x000000a00d2e7220 */ /* 0x000fe20000410000 */
[----:B------:R0:W1:Y:S01]  /*65a0*/  F2F.BF16.F32 R69, R60 ;  /* 0x0000003c00457304 */ /* 0x0000620000202000 */
[----:B------:R-:W-:Y:S01]  /*65b0*/  FFMA.FTZ R161, R140, UR13, R165 ;  /* 0x0000000d8ca17c23 */ /* 0x000fe200080100a5 */
[----:B------:R-:W-:Y:S01]  /*65c0*/  FMUL.FTZ R132, R132, UR22 ;  /* 0x0000001684847c20 */ /* 0x000fe20008410000 */
[----:B------:R-:W-:-:S02]  /*65d0*/  MOV R140, R53 ;  /* 0x00000035008c7202 */ /* 0x000fc40000000f00 */
[----:B------:R-:W-:Y:S01]  /*65e0*/  FSEL R46, R46, RZ, P0 ;  /* 0x000000ff2e2e7208 */ /* 0x000fe20000000000 */
[----:B------:R-:W-:Y:S01]  /*65f0*/  FADD.FTZ R161, R138, -R161 ;  /* 0x800000a18aa17221 */ /* 0x000fe20000010000 */
[----:B------:R-:W-:Y:S01]  /*6600*/  FSEL R47, R47, RZ, P2 ;  /* 0x000000ff2f2f7208 */ /* 0x000fe20001000000 */
[----:B0-----:R-:W-:Y:S01]  /*6610*/  FMUL.FTZ R60, R15, R132 ;  /* 0x000000840f3c7220 */ /* 0x001fe20000410000 */
[----:B------:R0:W3:Y:S01]  /*6620*/  F2F.BF16.F32 R135, R46 ;  /* 0x0000002e00877304 */ /* 0x0000e20000202000 */
[----:B------:R-:W-:-:S03]  /*6630*/  SHF.R.U32.HI R158, RZ, 0x10, R53 ;  /* 0x00000010ff9e7819 */ /* 0x000fc60000011635 */
[----:B------:R-:W-:Y:S02]  /*6640*/  FSEL R64, R60, RZ, P3 ;  /* 0x000000ff3c407208 */ /* 0x000fe40001800000 */
[----:B------:R-:W-:Y:S02]  /*6650*/  SHF.R.U64 R60, R52, 0x10, R53 ;  /* 0x00000010343c7819 */ /* 0x000fe40000001235 */
[----:B------:R4:W3:Y:S01]  /*6660*/  F2F.BF16.F32 R68, R64 ;  /* 0x0000004000447304 */ /* 0x0008e20000202000 */
[----:B0-----:R-:W-:Y:S01]  /*6670*/  FMUL.FTZ R46, R12, R159 ;  /* 0x0000009f0c2e7220 */ /* 0x001fe20000410000 */
[----:B------:R-:W-:Y:S02]  /*6680*/  SHF.L.U32 R138, R60, 0x10, RZ ;  /* 0x000000103c8a7819 */ /* 0x000fe400000006ff */
[----:B-1----:R-:W-:Y:S02]  /*6690*/  SHF.L.U32 R69, R69, 0x10, RZ ;  /* 0x0000001045457819 */ /* 0x002fe400000006ff */
[----:B------:R-:W-:Y:S01]  /*66a0*/  FSEL R60, R46, RZ, P5 ;  /* 0x000000ff2e3c7208 */ /* 0x000fe20002800000 */
[----:B------:R-:W-:Y:S01]  /*66b0*/  FFMA.FTZ R138, R161, UR12, R138 ;  /* 0x0000000ca18a7c23 */ /* 0x000fe2000801008a */
[----:B------:R-:W-:Y:S01]  /*66c0*/  SHF.L.U32 R46, R140, 0x10, RZ ;  /* 0x000000108c2e7819 */ /* 0x000fe200000006ff */
[----:B------:R0:W1:Y:S01]  /*66d0*/  F2F.BF16.F32 R134, R47 ;  /* 0x0000002f00867304 */ /* 0x0000620000202000 */
[----:B------:R-:W-:Y:S01]  /*66e0*/  FFMA.FTZ R140, R153, UR12, R136 ;  /* 0x0000000c998c7c23 */ /* 0x000fe20008010088 */
[----:B----4-:R-:W-:-:S04]  /*66f0*/  IMAD.WIDE.U32 R64, R65, 0x10000, RZ ;  /* 0x0001000041407825 */ /* 0x010fc800078e00ff */
[----:B------:R-:W-:Y:S01]  /*6700*/  FFMA.FTZ R163, R157, UR12, R46 ;  /* 0x0000000c9da37c23 */ /* 0x000fe2000801002e */
[----:B------:R-:W-:Y:S01]  /*6710*/  LOP3.LUT R64, R64, R137, RZ, 0xfc, !PT ;  /* 0x0000008940407212 */ /* 0x000fe200078efcff */
[----:B------:R-:W4:Y:S01]  /*6720*/  F2F.BF16.F32 R153, R60 ;  /* 0x0000003c00997304 */ /* 0x000f220000202000 */
[----:B0-----:R-:W-:Y:S01]  /*6730*/  SHF.L.U32 R47, R158, 0x10, RZ ;  /* 0x000000109e2f7819 */ /* 0x001fe200000006ff */
[----:B------:R-:W-:Y:S01]  /*6740*/  IMAD.WIDE.U32 R136, R155, 0x8, R48 ;  /* 0x000000089b887825 */ /* 0x000fe200078e0030 */
[----:B------:R-:W-:-:S03]  /*6750*/  LOP3.LUT R65, R65, R69, R156, 0xfe, !PT ;  /* 0x0000004541417212 */ /* 0x000fc600078efe9c */
[----:B------:R-:W-:Y:S02]  /*6760*/  HFMA2 R69, -RZ, RZ, 0, 0 ;  /* 0x00000000ff457431 */ /* 0x000fe400000001ff */
[----:B------:R-:W-:Y:S01]  /*6770*/  FFMA.FTZ R164, R154, UR12, R47 ;  /* 0x0000000c9aa47c23 */ /* 0x000fe2000801002f */
[----:B---3--:R-:W-:Y:S01]  /*6780*/  IMAD.WIDE.U32 R46, R135, 0x10000, RZ ;  /* 0x00010000872e7825 */ /* 0x008fe200078e00ff */
[----:B------:R-:W-:Y:S01]  /*6790*/  SHF.L.U32 R135, R68, 0x10, RZ ;  /* 0x0000001044877819 */ /* 0x000fe200000006ff */
[----:B------:R0:W-:Y:S01]  /*67a0*/  STG.E.64 desc[UR14][R136.64], R64 ;  /* 0x0000004088007986 */ /* 0x0001e2000c101b0e */
[----:B------:R-:W-:Y:S01]  /*67b0*/  @P4 MOV R68, R61 ;  /* 0x0000003d00444202 */ /* 0x000fe20000000f00 */
[----:B------:R-:W-:Y:S01]  /*67c0*/  IMAD.WIDE.U32 R154, R155, 0x8, R50 ;  /* 0x000000089b9a7825 */ /* 0x000fe200078e0032 */
[----:B-1----:R-:W-:Y:S01]  /*67d0*/  LOP3.LUT R135, R47, R135, R134, 0xfe, !PT ;  /* 0x000000872f877212 */ /* 0x002fe200078efe86 */
[----:B------:R1:W3:Y:S01]  /*67e0*/  F2F.BF16.F32 R156, R138 ;  /* 0x0000008a009c7304 */ /* 0x0002e20000202000 */
[----:B------:R-:W-:-:S02]  /*67f0*/  @P6 SHF.R.U32.HI R61, RZ, 0x10, R61 ;  /* 0x00000010ff3d6819 */ /* 0x000fc4000001163d */
[----:B----4-:R-:W-:Y:S01]  /*6800*/  LOP3.LUT R134, R46, R153, RZ, 0xfc, !PT ;  /* 0x000000992e867212 */ /* 0x010fe200078efcff */
[----:B------:R-:W-:-:S04]  /*6810*/  IMAD.WIDE.U32 R46, R147, 0x8, R44 ;  /* 0x00000008932e7825 */ /* 0x000fc800078e002c */
[----:B------:R-:W-:Y:S01]  /*6820*/  FMUL.FTZ R153, R138, UR4 ;  /* 0x000000048a997c20 */ /* 0x000fe20008410000 */
[----:B------:R-:W-:Y:S01]  /*6830*/  @P4 SHF.L.U32 R60, R68, 0x10, RZ ;  /* 0x00000010443c4819 */ /* 0x000fe200000006ff */
[----:B------:R3:W-:Y:S02]  /*6840*/  STG.E.64 desc[UR14][R154.64], R134 ;  /* 0x000000869a007986 */ /* 0x0007e4000c101b0e */
[----:B------:R-:W-:Y:S01]  /*6850*/  FMUL.FTZ R161, R153, UR22 ;  /* 0x0000001699a17c20 */ /* 0x000fe20008410000 */
[----:B------:R-:W-:Y:S01]  /*6860*/  @P6 SHF.L.U32 R61, R61, 0x10, RZ ;  /* 0x000000103d3d6819 */ /* 0x000fe200000006ff */
[----:B------:R-:W-:Y:S01]  /*6870*/  @P4 FMUL.FTZ R69, R171, R60 ;  /* 0x0000003cab454220 */ /* 0x000fe20000410000 */
[----:B------:R-:W4:Y:S01]  /*6880*/  LDG.E.64 R46, desc[UR14][R46.64] ;  /* 0x0000000e2e2e7981 */ /* 0x000f22000c1e1b00 */
[----:B------:R-:W-:Y:S01]  /*6890*/  FMUL.FTZ R153, R163, UR4 ;  /* 0x00000004a3997c20 */ /* 0x000fe20008410000 */
[----:B------:R-:W-:Y:S01]  /*68a0*/  MOV R60, RZ ;  /* 0x000000ff003c7202 */ /* 0x000fe20000000f00 */
[----:B------:R-:W-:Y:S01]  /*68b0*/  @P6 FMUL.FTZ R60, R162, R61 ;  /* 0x0000003da23c6220 */ /* 0x000fe20000410000 */
[----:B------:R3:W-:Y:S01]  /*68c0*/  F2F.BF16.F32 R157, R140 ;  /* 0x0000008c009d7304 */ /* 0x0007e20000202000 */
[----:B------:R-:W-:Y:S01]  /*68d0*/  FMUL.FTZ R153, R153, UR22 ;  /* 0x0000001699997c20 */ /* 0x000fe20008410000 */
[----:B------:R-:W-:-:S02]  /*68e0*/  HFMA2 R61, -RZ, RZ, 0, 0 ;  /* 0x00000000ff3d7431 */ /* 0x000fc400000001ff */
[----:B-1----:R-:W-:Y:S01]  /*68f0*/  FMUL.FTZ R138, R164, UR4 ;  /* 0x00000004a48a7c20 */ /* 0x002fe20008410000 */
[----:B------:R-:W-:-:S03]  /*6900*/  LOP3.LUT P6, RZ, R151, 0xff0000, RZ, 0xc0, !PT ;  /* 0x00ff000097ff7812 */ /* 0x000fc600078cc0ff */
[----:B------:R-:W-:Y:S01]  /*6910*/  FMUL.FTZ R138, R138, UR22 ;  /* 0x000000168a8a7c20 */ /* 0x000fe20008410000 */
[----:B0-----:R-:W-:Y:S01]  /*6920*/  FMUL.FTZ R65, R17, R161 ;  /* 0x000000a111417220 */ /* 0x001fe20000410000 */
[----:B---3--:R-:W-:Y:S01]  /*6930*/  FMUL.FTZ R140, R140, UR4 ;  /* 0x000000048c8c7c20 */ /* 0x008fe20008410000 */
[----:B------:R-:W-:-:S04]  /*6940*/  LOP3.LUT P4, RZ, R151, 0xff00, RZ, 0xc0, !PT ;  /* 0x0000ff0097ff7812 */ /* 0x000fc8000788c0ff */
[----:B------:R-:W-:Y:S01]  /*6950*/  FSEL R65, R65, RZ, P4 ;  /* 0x000000ff41417208 */ /* 0x000fe20002000000 */
[----:B------:R-:W0:Y:S08]  /*6960*/  F2F.BF16.F32 R137, R164 ;  /* 0x000000a400897304 */ /* 0x000e300000202000 */
[----:B------:R-:W-:Y:S08]  /*6970*/  F2F.BF16.F32 R65, R65 ;  /* 0x0000004100417304 */ /* 0x000ff00000202000 */
[----:B------:R-:W1:Y:S01]  /*6980*/  F2F.BF16.F32 R158, R163 ;  /* 0x000000a3009e7304 */ /* 0x000e620000202000 */
[----:B------:R-:W-:Y:S01]  /*6990*/  IMAD.WIDE.U32 R134, R156, 0x10000, RZ ;  /* 0x000100009c867825 */ /* 0x000fe200078e00ff */
[----:B0-----:R-:W-:-:S03]  /*69a0*/  SHF.L.U32 R137, R137, 0x10, RZ ;  /* 0x0000001089897819 */ /* 0x001fc600000006ff */
[----:B------:R-:W-:Y:S01]  /*69b0*/  IMAD.WIDE.U32 R44, R143, 0x8, R44 ;  /* 0x000000088f2c7825 */ /* 0x000fe200078e002c */
[----:B------:R-:W-:Y:S02]  /*69c0*/  LOP3.LUT R134, R134, R157, RZ, 0xfc, !PT ;  /* 0x0000009d86867212 */ /* 0x000fe400078efcff */
[----:B-1----:R-:W-:Y:S02]  /*69d0*/  LOP3.LUT R135, R135, R137, R158, 0xfe, !PT ;  /* 0x0000008987877212 */ /* 0x002fe400078efe9e */
[----:B--2---:R-:W-:-:S04]  /*69e0*/  @P5 MOV R68, R70 ;  /* 0x0000004600445202 */ /* 0x004fc80000000f00 */
[----:B------:R-:W-:Y:S02]  /*69f0*/  @P5 SHF.L.U32 R64, R68, 0x10, RZ ;  /* 0x0000001044405819 */ /* 0x000fe400000006ff */
[----:B------:R-:W-:-:S03]  /*6a00*/  @P0 SHF.R.U64 R70, R70, 0x10, R71 ;  /* 0x0000001046460819 */ /* 0x000fc60000001247 */
[----:B------:R-:W-:Y:S01]  /*6a10*/  @P5 FMUL.FTZ R61, R159, R64 ;  /* 0x000000409f3d5220 */ /* 0x000fe20000410000 */
[----:B------:R-:W-:Y:S01]  /*6a20*/  FMUL.FTZ R64, R18, R153 ;  /* 0x0000009912407220 */ /* 0x000fe20000410000 */
[----:B------:R-:W-:-:S04]  /*6a30*/  ISETP.GE.U32.AND P5, PT, R151, 0x1000000, PT ;  /* 0x010000009700780c */ /* 0x000fc80003fa6070 */
[----:B------:R-:W-:Y:S02]  /*6a40*/  FSEL R136, R64, RZ, P6 ;  /* 0x000000ff40887208 */ /* 0x000fe40003000000 */
[----:B------:R-:W-:Y:S01]  /*6a50*/  @P0 SHF.L.U32 R64, R70, 0x10, RZ ;  /* 0x0000001046400819 */ /* 0x000fe200000006ff */
[----:B------:R-:W-:Y:S01]  /*6a60*/  FMUL.FTZ R70, R19, R138 ;  /* 0x0000008a13467220 */ /* 0x000fe20000410000 */
[----:B------:R-:W-:Y:S01]  /*6a70*/  FMUL.FTZ R159, R140, UR22 ;  /* 0x000000168c9f7c20 */ /* 0x000fe20008410000 */
[----:B------:R-:W-:Y:S02]  /*6a80*/  MOV R68, RZ ;  /* 0x000000ff00447202 */ /* 0x000fe40000000f00 */
[----:B------:R-:W-:Y:S01]  /*6a90*/  @P0 FMUL.FTZ R68, R160, R64 ;  /* 0x00000040a0440220 */ /* 0x000fe20000410000 */
[----:B------:R-:W-:Y:S01]  /*6aa0*/  FSEL R140, R70, RZ, P5 ;  /* 0x000000ff468c7208 */ /* 0x000fe20002800000 */
[----:B------:R-:W-:Y:S01]  /*6ab0*/  FMUL.FTZ R64, R16, R159 ;  /* 0x0000009f10407220 */ /* 0x000fe20000410000 */
[----:B------:R-:W-:-:S04]  /*6ac0*/  LOP3.LUT P0, RZ, R151, 0xff, RZ, 0xc0, !PT ;  /* 0x000000ff97ff7812 */ /* 0x000fc8000780c0ff */
[----:B------:R-:W0:Y:S01]  /*6ad0*/  F2F.BF16.F32 R140, R140 ;  /* 0x0000008c008c7304 */ /* 0x000e220000202000 */
[----:B------:R-:W-:-:S07]  /*6ae0*/  FSEL R70, R64, RZ, P0 ;  /* 0x000000ff40467208 */ /* 0x000fce0000000000 */
[----:B------:R-:W1:Y:S08]  /*6af0*/  F2F.BF16.F32 R136, R136 ;  /* 0x0000008800887304 */ /* 0x000e700000202000 */
[----:B------:R-:W2:Y:S01]  /*6b00*/  F2F.BF16.F32 R155, R70 ;  /* 0x00000046009b7304 */ /* 0x000ea20000202000 */
[----:B------:R-:W-:Y:S01]  /*6b10*/  IMAD.WIDE.U32 R64, R65, 0x10000, RZ ;  /* 0x0001000041407825 */ /* 0x000fe200078e00ff */
[----:B0-----:R-:W-:-:S04]  /*6b20*/  SHF.L.U32 R151, R140, 0x10, RZ ;  /* 0x000000108c977819 */ /* 0x001fc800000006ff */
[----:B-1----:R-:W-:Y:S01]  /*6b30*/  LOP3.LUT R65, R65, R151, R136, 0xfe, !PT ;  /* 0x0000009741417212 */ /* 0x002fe200078efe88 */
[----:B------:R-:W-:Y:S01]  /*6b40*/  IMAD.WIDE.U32 R136, R147, 0x8, R48 ;  /* 0x0000000893887825 */ /* 0x000fe200078e0030 */
[----:B--2---:R-:W-:-:S03]  /*6b50*/  LOP3.LUT R64, R64, R155, RZ, 0xfc, !PT ;  /* 0x0000009b40407212 */ /* 0x004fc600078efcff */
[----:B------:R-:W-:Y:S01]  /*6b60*/  IMAD.WIDE.U32 R154, R147, 0x8, R50 ;  /* 0x00000008939a7825 */ /* 0x000fe200078e0032 */
[----:B------:R-:W-:Y:S04]  /*6b70*/  STG.E.64 desc[UR14][R136.64], R134 ;  /* 0x0000008688007986 */ /* 0x000fe8000c101b0e */
[----:B------:R0:W-:Y:S04]  /*6b80*/  STG.E.64 desc[UR14][R154.64], R64 ;  /* 0x000000409a007986 */ /* 0x0001e8000c101b0e */
[----:B------:R-:W2:Y:S01]  /*6b90*/  LDG.E.64 R44, desc[UR14][R44.64] ;  /* 0x0000000e2c2c7981 */ /* 0x000ea2000c1e1b00 */
[----:B------:R-:W-:Y:S01]  /*6ba0*/  MOV R70, R2 ;  /* 0x0000000200467202 */ /* 0x000fe20000000f00 */
[----:B------:R-:W-:Y:S01]  /*6bb0*/  FFMA.FTZ R145, R145, UR13, R165 ;  /* 0x0000000d91917c23 */ /* 0x000fe200080100a5 */
[----:B------:R-:W-:Y:S01]  /*6bc0*/  SHF.R.U64 R140, R2, 0x10, R3 ;  /* 0x00000010028c7819 */ /* 0x000fe20000001203 */
[----:B------:R-:W-:Y:S01]  /*6bd0*/  FFMA.FTZ R144, R144, UR13, R165 ;  /* 0x0000000d90907c23 */ /* 0x000fe200080100a5 */
[----:B------:R-:W-:Y:S01]  /*6be0*/  SHF.L.U32 R70, R70, 0x10, RZ ;  /* 0x0000001046467819 */ /* 0x000fe200000006ff */
[----:B------:R-:W-:Y:S01]  /*6bf0*/  FADD.FTZ R145, R150, -R145 ;  /* 0x8000009196917221 */ /* 0x000fe20000010000 */
[--C-:B------:R-:W-:Y:S01]  /*6c00*/  FFMA.FTZ R141, R141, UR13, R165.reuse ;  /* 0x0000000d8d8d7c23 */ /* 0x100fe200080100a5 */
[----:B------:R-:W-:Y:S01]  /*6c10*/  FADD.FTZ R144, R149, -R144 ;  /* 0x8000009095907221 */ /* 0x000fe20000010000 */
[----:B0-----:R-:W-:Y:S01]  /*6c20*/  SHF.L.U32 R65, R140, 0x10, RZ ;  /* 0x000000108c417819 */ /* 0x001fe200000006ff */
[----:B------:R-:W-:Y:S01]  /*6c30*/  FFMA.FTZ R165, R152, UR13, R165 ;  /* 0x0000000d98a57c23 */ /* 0x000fe200080100a5 */
[----:B------:R-:W-:Y:S01]  /*6c40*/  SHF.R.U32.HI R135, RZ, 0x10, R3 ;  /* 0x00000010ff877819 */ /* 0x000fe20000011603 */
[----:B------:R-:W-:Y:S01]  /*6c50*/  FFMA.FTZ R145, R145, UR12, R70 ;  /* 0x0000000c91917c23 */ /* 0x000fe20008010046 */
[----:B------:R-:W-:Y:S01]  /*6c60*/  @P2 MOV R64, R71 ;  /* 0x0000004700402202 */ /* 0x000fe20000000f00 */
[----:B------:R-:W-:Y:S01]  /*6c70*/  FFMA.FTZ R134, R144, UR12, R65 ;  /* 0x0000000c90867c23 */ /* 0x000fe20008010041 */
[----:B------:R-:W-:-:S02]  /*6c80*/  MOV R70, R3 ;  /* 0x0000000300467202 */ /* 0x000fc40000000f00 */
[----:B------:R-:W-:Y:S01]  /*6c90*/  @P3 SHF.R.U32.HI R71, RZ, 0x10, R71 ;  /* 0x00000010ff473819 */ /* 0x000fe20000011647 */
[----:B------:R-:W-:Y:S01]  /*6ca0*/  FADD.FTZ R165, R146, -R165 ;  /* 0x800000a592a57221 */ /* 0x000fe20000010000 */
[----:B------:R-:W-:Y:S02]  /*6cb0*/  SHF.L.U32 R144, R135, 0x10, RZ ;  /* 0x0000001087907819 */ /* 0x000fe400000006ff */
[----:B------:R-:W-:Y:S01]  /*6cc0*/  @P2 SHF.L.U32 R64, R64, 0x10, RZ ;  /* 0x0000001040402819 */ /* 0x000fe200000006ff */
[----:B------:R-:W-:Y:S01]  /*6cd0*/  FADD.FTZ R141, R148, -R141 ;  /* 0x8000008d948d7221 */ /* 0x000fe20000010000 */
[----:B------:R-:W-:Y:S01]  /*6ce0*/  SHF.L.U32 R70, R70, 0x10, RZ ;  /* 0x0000001046467819 */ /* 0x000fe200000006ff */
[----:B------:R-:W-:Y:S01]  /*6cf0*/  HFMA2 R135, -RZ, RZ, 0, 0 ;  /* 0x00000000ff877431 */ /* 0x000fe200000001ff */
[----:B------:R-:W-:Y:S01]  /*6d00*/  @P3 SHF.L.U32 R71, R71, 0x10, RZ ;  /* 0x0000001047473819 */ /* 0x000fe200000006ff */
[----:B------:R-:W-:Y:S01]  /*6d10*/  FFMA.FTZ R165, R165, UR12, R144 ;  /* 0x0000000ca5a57c23 */ /* 0x000fe20008010090 */
[----:B------:R-:W-:Y:S01]  /*6d20*/  @P2 FMUL.FTZ R135, R139, R64 ;  /* 0x000000408b872220 */ /* 0x000fe20000410000 */
[----:B------:R-:W-:Y:S01]  /*6d30*/  CS2R R64, SRZ ;  /* 0x0000000000407805 */ /* 0x000fe2000001ff00 */
[----:B------:R-:W-:Y:S01]  /*6d40*/  FFMA.FTZ R140, R141, UR12, R70 ;  /* 0x0000000c8d8c7c23 */ /* 0x000fe20008010046 */
[----:B------:R-:W-:Y:S01]  /*6d50*/  @P3 FMUL.FTZ R64, R132, R71 ;  /* 0x0000004784403220 */ /* 0x000fe20000410000 */
[----:B------:R-:W-:Y:S01]  /*6d60*/  FMUL.FTZ R132, R165, UR4 ;  /* 0x00000004a5847c20 */ /* 0x000fe20008410000 */
[----:B------:R-:W-:Y:S01]  /*6d70*/  FMUL.FTZ R137, R134, UR4 ;  /* 0x0000000486897c20 */ /* 0x000fe20008410000 */
[----:B------:R0:W-:Y:S02]  /*6d80*/  F2F.BF16.F32 R147, R145 ;  /* 0x0000009100937304 */ /* 0x0001e40000202000 */
[----:B------:R-:W-:Y:S01]  /*6d90*/  FMUL.FTZ R150, R132, UR22 ;  /* 0x0000001684967c20 */ /* 0x000fe20008410000 */
[----:B------:R-:W-:Y:S01]  /*6da0*/  FMUL.FTZ R148, R137, UR22 ;  /* 0x0000001689947c20 */ /* 0x000fe20008410000 */
[----:B------:R-:W-:-:S02]  /*6db0*/  FMUL.FTZ R137, R140, UR4 ;  /* 0x000000048c897c20 */ /* 0x000fc40008410000 */
[----:B------:R-:W-:Y:S01]  /*6dc0*/  FMUL.FTZ R132, R23, R150 ;  /* 0x0000009617847220 */ /* 0x000fe20000410000 */
[----:B0-----:R-:W-:Y:S01]  /*6dd0*/  FMUL.FTZ R145, R145, UR4 ;  /* 0x0000000491917c20 */ /* 0x001fe20008410000 */
[----:B------:R0:W1:Y:S01]  /*6de0*/  F2F.BF16.F32 R136, R134 ;  /* 0x0000008600887304 */ /* 0x0000620000202000 */
[----:B------:R-:W-:Y:S02]  /*6df0*/  LOP3.LUT P2, RZ, R142, 0xff00, RZ, 0xc0, !PT ;  /* 0x0000ff008eff7812 */ /* 0x000fe4000784c0ff */
[----:B----4-:R-:W-:Y:S02]  /*6e00*/  @P0 MOV R70, R46 ;  /* 0x0000002e00460202 */ /* 0x010fe40000000f00 */
[----:B------:R-:W-:Y:S02]  /*6e10*/  @P4 SHF.R.U64 R46, R46, 0x10, R47 ;  /* 0x000000102e2e4819 */ /* 0x000fe4000000122f */
[----:B------:R-:W-:Y:S01]  /*6e20*/  @P0 SHF.L.U32 R70, R70, 0x10, RZ ;  /* 0x0000001046460819 */ /* 0x000fe200000006ff */
[----:B0-----:R-:W-:Y:S01]  /*6e30*/  FMUL.FTZ R134, R21, R148 ;  /* 0x0000009415867220 */ /* 0x001fe20000410000 */
[----:B------:R-:W-:Y:S01]  /*6e40*/  @P4 SHF.L.U32 R46, R46, 0x10, RZ ;  /* 0x000000102e2e4819 */ /* 0x000fe200000006ff */
[----:B------:R-:W-:-:S02]  /*6e50*/  FMUL.FTZ R155, R137, UR22 ;  /* 0x00000016899b7c20 */ /* 0x000fc40008410000 */
[----:B------:R-:W-:Y:S01]  /*6e60*/  @P0 FMUL.FTZ R65, R159, R70 ;  /* 0x000000469f410220 */ /* 0x000fe20000410000 */
[----:B------:R-:W-:Y:S01]  /*6e70*/  ISETP.GE.U32.AND P0, PT, R142, 0x1000000, PT ;  /* 0x010000008e00780c */ /* 0x000fe20003f06070 */
[----:B------:R-:W-:Y:S01]  /*6e80*/  FMUL.FTZ R151, R145, UR22 ;  /* 0x0000001691977c20 */ /* 0x000fe20008410000 */
[----:B------:R-:W-:Y:S02]  /*6e90*/  HFMA2 R70, -RZ, RZ, 0, 0 ;  /* 0x00000000ff467431 */ /* 0x000fe400000001ff */
[----:B------:R-:W-:Y:S01]  /*6ea0*/  @P4 FMUL.FTZ R70, R161, R46 ;  /* 0x0000002ea1464220 */ /* 0x000fe20000410000 */
[----:B------:R-:W-:Y:S01]  /*6eb0*/  FSEL R139, R132, RZ, P0 ;  /* 0x000000ff848b7208 */ /* 0x000fe20000000000 */
[----:B------:R-:W-:Y:S01]  /*6ec0*/  FMUL.FTZ R71, R22, R155 ;  /* 0x0000009b16477220 */ /* 0x000fe20000410000 */
[----:B------:R-:W-:Y:S01]  /*6ed0*/  FSEL R134, R134, RZ, P2 ;  /* 0x000000ff86867208 */ /* 0x000fe20001000000 */
[----:B------:R-:W-:Y:S01]  /*6ee0*/  FMUL.FTZ R46, R20, R151 ;  /* 0x00000097142e7220 */ /* 0x000fe20000410000 */
[----:B------:R-:W-:-:S02]  /*6ef0*/  LOP3.LUT P3, RZ, R142, 0xff0000, RZ, 0xc0, !PT ;  /* 0x00ff00008eff7812 */ /* 0x000fc4000786c0ff */
[----:B------:R-:W-:Y:S01]  /*6f00*/  LOP3.LUT P4, RZ, R142, 0xff, RZ, 0xc0, !PT ;  /* 0x000000ff8eff7812 */ /* 0x000fe2000788c0ff */
[----:B------:R-:W-:Y:S01]  /*6f10*/  F2F.BF16.F32 R144, R140 ;  /* 0x0000008c00907304 */ /* 0x000fe20000202000 */
[----:B------:R-:W-:-:S07]  /*6f20*/  FSEL R71, R71, RZ, P3 ;  /* 0x000000ff47477208 */ /* 0x000fce0001800000 */
[----:B------:R-:W0:Y:S08]  /*6f30*/  F2F.BF16.F32 R141, R165 ;  /* 0x000000a5008d7304 */ /* 0x000e300000202000 */
[----:B------:R3:W-:Y:S08]  /*6f40*/  F2F.BF16.F32 R140, R134 ;  /* 0x00000086008c7304 */ /* 0x0007f00000202000 */
[----:B------:R-:W4:Y:S01]  /*6f50*/  F2F.BF16.F32 R139, R139 ;  /* 0x0000008b008b7304 */ /* 0x000f220000202000 */
[----:B---3--:R-:W-:-:S07]  /*6f60*/  FSEL R134, R46, RZ, P4 ;  /* 0x000000ff2e867208 */ /* 0x008fce0002000000 */
[----:B------:R0:W3:Y:S08]  /*6f70*/  F2F.BF16.F32 R146, R71 ;  /* 0x0000004700927304 */ /* 0x0000f00000202000 */
[----:B------:R-:W3:Y:S01]  /*6f80*/  F2F.BF16.F32 R149, R134 ;  /* 0x0000008600957304 */ /* 0x000ee20000202000 */
[----:B-1----:R-:W-:Y:S01]  /*6f90*/  IMAD.WIDE.U32 R136, R136, 0x10000, RZ ;  /* 0x0001000088887825 */ /* 0x002fe200078e00ff */
[----:B0-----:R-:W-:-:S02]  /*6fa0*/  SHF.L.U32 R71, R141, 0x10, RZ ;  /* 0x000000108d477819 */ /* 0x001fc400000006ff */
[----:B----4-:R-:W-:Y:S01]  /*6fb0*/  SHF.L.U32 R145, R139, 0x10, RZ ;  /* 0x000000108b917819 */ /* 0x010fe200000006ff */
[----:B------:R-:W-:Y:S01]  /*6fc0*/  IMAD.WIDE.U32 R140, R140, 0x10000, RZ ;  /* 0x000100008c8c7825 */ /* 0x000fe200078e00ff */
[----:B------:R-:W-:Y:S02]  /*6fd0*/  LOP3.LUT R137, R137, R71, R144, 0xfe, !PT ;  /* 0x0000004789897212 */ /* 0x000fe400078efe90 */
[----:B------:R-:W-:Y:S01]  /*6fe0*/  LOP3.LUT R136, R136, R147, RZ, 0xfc, !PT ;  /* 0x0000009388887212 */ /* 0x000fe200078efcff */
[----:B------:R-:W-:Y:S01]  /*6ff0*/  IMAD.WIDE.U32 R48, R143, 0x8, R48 ;  /* 0x000000088f307825 */ /* 0x000fe200078e0030 */
[----:B---3--:R-:W-:-:S03]  /*7000*/  LOP3.LUT R141, R141, R145, R146, 0xfe, !PT ;  /* 0x000000918d8d7212 */ /* 0x008fc600078efe92 */
[----:B------:R-:W-:Y:S01]  /*7010*/  IMAD.WIDE.U32 R50, R143, 0x8, R50 ;  /* 0x000000088f327825 */ /* 0x000fe200078e0032 */
[----:B------:R-:W-:Y:S01]  /*7020*/  LOP3.LUT R140, R140, R149, RZ, 0xfc, !PT ;  /* 0x000000958c8c7212 */ /* 0x000fe200078efcff */
[----:B------:R0:W-:Y:S04]  /*7030*/  STG.E.64 desc[UR14][R48.64], R136 ;  /* 0x0000008830007986 */ /* 0x0001e8000c101b0e */
[----:B------:R1:W-:Y:S01]  /*7040*/  STG.E.64 desc[UR14][R50.64], R140 ;  /* 0x0000008c32007986 */ /* 0x0003e2000c101b0e */
[----:B------:R-:W-:Y:S02]  /*7050*/  @P6 MOV R132, R47 ;  /* 0x0000002f00846202 */ /* 0x000fe40000000f00 */
[----:B------:R-:W-:Y:S02]  /*7060*/  @P5 SHF.R.U32.HI R145, RZ, 0x10, R47 ;  /* 0x00000010ff915819 */ /* 0x000fe4000001162f */
[----:B------:R-:W-:Y:S01]  /*7070*/  @P6 SHF.L.U32 R46, R132, 0x10, RZ ;  /* 0x00000010842e6819 */ /* 0x000fe200000006ff */
[----:B------:R-:W-:Y:S01]  /*7080*/  HFMA2 R71, -RZ, RZ, 0, 0 ;  /* 0x00000000ff477431 */ /* 0x000fe200000001ff */
[----:B------:R-:W-:-:S03]  /*7090*/  CS2R R142, SRZ ;  /* 0x00000000008e7805 */ /* 0x000fc6000001ff00 */
[----:B------:R-:W-:Y:S01]  /*70a0*/  @P6 FMUL.FTZ R71, R153, R46 ;  /* 0x0000002e99476220 */ /* 0x000fe20000410000 */
[----:B------:R-:W-:Y:S02]  /*70b0*/  CS2R R46, SRZ ;  /* 0x00000000002e7805 */ /* 0x000fe4000001ff00 */
[----:B--2---:R-:W-:Y:S02]  /*70c0*/  @P4 MOV R132, R44 ;  /* 0x0000002c00844202 */ /* 0x004fe40000000f00 */
[--C-:B------:R-:W-:Y:S02]  /*70d0*/  @P2 SHF.R.U64 R144, R44, 0x10, R45.reuse ;  /* 0x000000102c902819 */ /* 0x100fe4000000122d */
[----:B------:R-:W-:Y:S02]  /*70e0*/  @P3 MOV R134, R45 ;  /* 0x0000002d00863202 */ /* 0x000fe40000000f00 */
[----:B------:R-:W-:Y:S02]  /*70f0*/  @P0 SHF.R.U32.HI R139, RZ, 0x10, R45 ;  /* 0x00000010ff8b0819 */ /* 0x000fe4000001162d */
[----:B------:R-:W-:-:S02]  /*7100*/  @P5 SHF.L.U32 R45, R145, 0x10, RZ ;  /* 0x00000010912d5819 */ /* 0x000fc400000006ff */
[----:B------:R-:W-:Y:S02]  /*7110*/  @P4 SHF.L.U32 R132, R132, 0x10, RZ ;  /* 0x0000001084844819 */ /* 0x000fe400000006ff */
[----:B0-----:R-:W-:Y:S02]  /*7120*/  @P2 SHF.L.U32 R48, R144, 0x10, RZ ;  /* 0x0000001090302819 */ /* 0x001fe400000006ff */
        /* <DEDUP_REMOVED lines=8> */
.L_x_3015:
        /* <DEDUP_REMOVED lines=76> */
.L_x_3012:
        /* <DEDUP_REMOVED lines=26> */
.L_x_3018:
        /* <DEDUP_REMOVED lines=15> */
.L_x_10835:


//--------------------- .text._ZN10layer_norm22ln_bwd_finalize_kernelINS_22Kernel_traits_finalizeILj2560Ef13__nv_bfloat16S2_S2_fjLb1ELj1024ELj4ENS_18Kernel_traits_baseILj2560EfS2_S2_S2_fjLj1024EEEEELb1ELb0EEEvNS_9BwdParamsE --------------------------
	.section	.text._ZN10layer_norm22ln_bwd_finalize_kernelINS_22Kernel_traits_finalizeILj2560Ef13__nv_bfloat16S2_S2_fjLb1ELj1024ELj4ENS_18Kernel_traits_baseILj2560EfS2_S2_S2_fjLj1024EEEEELb1ELb0EEEvNS_9BwdParamsE,"ax",@progbits
	.align	128
        .global         _ZN10layer_norm22ln_bwd_finalize_kernelINS_22Kernel_traits_finalizeILj2560Ef13__nv_bfloat16S2_S2_fjLb1ELj1024ELj4ENS_18Kernel_traits_baseILj2560EfS2_S2_S2_fjLj1024EEEEELb1ELb0EEEvNS_9BwdParamsE
        .type           _ZN10layer_norm22ln_bwd_finalize_kernelINS_22Kernel_traits_finalizeILj2560Ef13__nv_bfloat16S2_S2_fjLb1ELj1024ELj4ENS_18Kernel_traits_baseILj2560EfS2_S2_S2_fjLj1024EEEEELb1ELb0EEEvNS_9BwdParamsE,@function
        .size           _ZN10layer_norm22ln_bwd_finalize_kernelINS_22Kernel_traits_finalizeILj2560Ef13__nv_bfloat16S2_S2_fjLb1ELj1024ELj4ENS_18Kernel_traits_baseILj2560EfS2_S2_S2_fjLj1024EEEEELb1ELb0EEEvNS_9BwdParamsE,(.L_x_10836 - _ZN10layer_norm22ln_bwd_finalize_kernelINS_22Kernel_traits_finalizeILj2560Ef13__nv_bfloat16S2_S2_fjLb1ELj1024ELj4ENS_18Kernel_traits_baseILj2560EfS2_S2_S2_fjLj1024EEEEELb1ELb0EEEvNS_9BwdParamsE)
        .other          _ZN10layer_norm22ln_bwd_finalize_kernelINS_22Kernel_traits_finalizeILj2560Ef13__nv_bfloat16S2_S2_fjLb1ELj1024ELj4ENS_18Kernel_traits_baseILj2560EfS2_S2_S2_fjLj1024EEEEELb1ELb0EEEvNS_9BwdParamsE,@"STO_CUDA_ENTRY STV_DEFAULT"
_ZN10layer_norm22ln_bwd_finalize_kernelINS_22Kernel_traits_finalizeILj2560Ef13__nv_bfloat16S2_S2_fjLb1ELj1024ELj4ENS_18Kernel_traits_baseILj2560EfS2_S2_S2_fjLj1024EEEEELb1ELb0EEEvNS_9BwdParamsE:
.text._ZN10layer_norm22ln_bwd_finalize_kernelINS_22Kernel_traits_finalizeILj2560Ef13__nv_bfloat16S2_S2_fjLb1ELj1024ELj4ENS_18Kernel_traits_baseILj2560EfS2_S2_S2_fjLj1024EEEEELb1ELb0EEEvNS_9BwdParamsE:
        /* <DEDUP_REMOVED lines=16> */
[----:B------:R-:W-:-:S02]  /*0100*/  CS2R R6, SRZ ;  /* 0x0000000000067805 */ /* 0x000fc4000001ff00 */
        /* <DEDUP_REMOVED lines=8> */
[----:B------:R-:W-:Y:S02]  /*0190*/  MOV R8, R4 ;  /* 0x0000000400087202 */ /* 0x000fe40000000f00 */
[----:B------:R-:W-:Y:S02]  /*01a0*/  IADD3 R10, PT, PT, R10, R7, RZ ;  /* 0x000000070a0a7210 */ /* 0x000fe40007ffe0ff */
[----:B------:R-:W-:-:S02]  /*01b0*/  CS2R R6, SRZ ;  /* 0x0000000000067805 */ /* 0x000fc4000001ff00 */
[----:B------:R-:W-:Y:S02]  /*01c0*/  MOV R22, RZ ;  /* 0x000000ff00167202 */ /* 0x000fe40000000f00 */
[C---:B------:R-:W-:Y:S02]  /*01d0*/  ISETP.GE.U32.AND P1, PT, R10.reuse, 0xe0, PT ;  /* 0x000000e00a00780c */ /* 0x040fe40003f26070 */
[----:B------:R-:W-:-:S04]  /*01e0*/  LEA.HI R11, R10, 0x1, RZ, 0x1b ;  /* 0x000000010a0b7811 */ /* 0x000fc800078fd8ff */
[----:B------:R-:W-:-:S04]  /*01f0*/  LOP3.LUT R12, R11, 0x7, RZ, 0xc0, !PT ;  /* 0x000000070b0c7812 */ /* 0x000fc800078ec0ff */
        /* <DEDUP_REMOVED lines=28> */
.L_x_3023:
        /* <DEDUP_REMOVED lines=87> */
.L_x_3022:
[----:B------:R-:W-:Y:S05]  /*0930*/  BSYNC.RECONVERGENT B1 ;  /* 0x0000000000017941 */ /* 0x000fea0003800200 */
.L_x_3021:
        /* <DEDUP_REMOVED lines=49> */
.L_x_3025:
[----:B------:R-:W-:Y:S05]  /*0c50*/  BSYNC.RECONVERGENT B1 ;  /* 0x0000000000017941 */ /* 0x000fea0003800200 */
.L_x_3024:
        /* <DEDUP_REMOVED lines=29> */
.L_x_3027:
[----:B------:R-:W-:Y:S05]  /*0e30*/  BSYNC.RECONVERGENT B1 ;  /* 0x0000000000017941 */ /* 0x000fea0003800200 */
.L_x_3026:
        /* <DEDUP_REMOVED lines=14> */
.L_x_3020:
[----:B------:R-:W-:Y:S05]  /*0f20*/  BSYNC.RECONVERGENT B0 ;  /* 0x0000000000007941 */ /* 0x000fea0003800200 */
.L_x_3019:
        /* <DEDUP_REMOVED lines=68> */
[----:B-1----:R-:W-:Y:S04]  /*1370*/  STG.E.64 desc[UR6][R10.64], R6 ;  /* 0x000000060a007986 */ /* 0x002fe8000c101b06 */
[----:B--2---:R-:W-:Y:S04]  /*1380*/  STG.E.64 desc[UR6][R12.64], R4 ;  /* 0x000000040c007986 */ /* 0x004fe8000c101b06 */
[----:B----4-:R-:W-:Y:S01]  /*1390*/  STG.E.64 desc[UR6][R8.64], R2 ;  /* 0x0000000208007986 */ /* 0x010fe2000c101b06 */
[----:B------:R-:W-:Y:S05]  /*13a0*/  EXIT ;  /* 0x000000000000794d */ /* 0x000fea0003800000 */
.L_x_3028:
        /* <DEDUP_REMOVED lines=13> */
.L_x_10836:


//--------------------- .text._ZN10layer_norm13ln_bwd_kernelINS_13Kernel_traitsIf13__nv_bfloat16S2_S2_fjLj2560ELj1ELj1ELj4ELj8ENS_18Kernel_traits_baseILj2560EfS2_S2_S2_fjLj128EEEEELb1ELb1ELb1ELb0EEEvNS_9BwdParamsE --------------------------
	.section	.text._ZN10layer_norm13ln_bwd_kernelINS_13Kernel_traitsIf13__nv_bfloat16S2_S2_fjLj2560ELj1ELj1ELj4ELj8ENS_18Kernel_traits_baseILj2560EfS2_S2_S2_fjLj128EEEEELb1ELb1ELb1ELb0EEEvNS_9BwdParamsE,"ax",@progbits
	.align	128
        .global         _ZN10layer_norm13ln_bwd_kernelINS_13Kernel_traitsIf13__nv_bfloat16S2_S2_fjLj2560ELj1ELj1ELj4ELj8ENS_18Kernel_traits_baseILj2560EfS2_S2_S2_fjLj128EEEEELb1ELb1ELb1ELb0EEEvNS_9BwdParamsE
        .type           _ZN10layer_norm13ln_bwd_kernelINS_13Kernel_traitsIf13__nv_bfloat16S2_S2_fjLj2560ELj1ELj1ELj4ELj8ENS_18Kernel_traits_baseILj2560EfS2_S2_S2_fjLj128EEEEELb1ELb1ELb1ELb0EEEvNS_9BwdParamsE,@function
        .size           _ZN10layer_norm13ln_bwd_kernelINS_13Kernel_traitsIf13__nv_bfloat16S2_S2_fjLj2560ELj1ELj1ELj4ELj8ENS_18Kernel_traits_baseILj2560EfS2_S2_S2_fjLj128EEEEELb1ELb1ELb1ELb0EEEvNS_9BwdParamsE,(.L_x_10837 - _ZN10layer_norm13ln_bwd_kernelINS_13Kernel_traitsIf13__nv_bfloat16S2_S2_fjLj2560ELj1ELj1ELj4ELj8ENS_18Kernel_traits_baseILj2560EfS2_S2_S2_fjLj128EEEEELb1ELb1ELb1ELb0EEEvNS_9BwdParamsE)
        .other          _ZN10layer_norm13ln_bwd_kernelINS_13Kernel_traitsIf13__nv_bfloat16S2_S2_fjLj2560ELj1ELj1ELj4ELj8ENS_18Kernel_traits_baseILj2560EfS2_S2_S2_fjLj128EEEEELb1ELb1ELb1ELb0EEEvNS_9BwdParamsE,@"STO_CUDA_ENTRY STV_DEFAULT"
_ZN10layer_norm13ln_bwd_kernelINS_13Kernel_traitsIf13__nv_bfloat16S2_S2_fjLj2560ELj1ELj1ELj4ELj8ENS_18Kernel_traits_baseILj2560EfS2_S2_S2_fjLj128EEEEELb1ELb1ELb1ELb0EEEvNS_9BwdParamsE:
.text._ZN10layer_norm13ln_bwd_kernelINS_13Kernel_traitsIf13__nv_bfloat16S2_S2_fjLj2560ELj1ELj1ELj4ELj8ENS_18Kernel_traits_baseILj2560EfS2_S2_S2_fjLj128EEEEELb1ELb1ELb1ELb0EEEvNS_9BwdParamsE:
        /* <DEDUP_REMOVED lines=23> */
[----:B--2---:R-:W5:Y:S01]  /*0170*/  @P0 LDG.E.128 R100, desc[UR8][R2.64] ;  /* 0x0000000802640981 */ /* 0x004f62000c1e1d00 */
[----:B----4-:R-:W-:-:S06]  /*0180*/  @P0 IMAD.WIDE.U32 R4, R27, 0x10, R4 ;  /* 0x000000101b040825 */ /* 0x010fcc00078e0004 */
[----:B------:R-:W2:Y:S01]  /*0190*/  @P2 LDC.64 R14, c[0x0][0x3d0] ;  /* 0x0000f400ff0e2b82 */ /* 0x000ea20000000a00 */
[----:B------:R-:W-:-:S07]  /*01a0*/  @P0 LOP3.LUT R27, R27, 0x80, RZ, 0xfc, !PT ;  /* 0x000000801b1b0812 */ /* 0x000fce00078efcff */
[----:B------:R-:W4:Y:S01]  /*01b0*/  @P2 LDC.64 R16, c[0x0][0x3e8] ;  /* 0x0000fa00ff102b82 */ /* 0x000f220000000a00 */
[----:B---3--:R-:W-:-:S07]  /*01c0*/  @P1 IMAD.WIDE.U32 R10, R27, 0x10, R6 ;  /* 0x000000101b0a1825 */ /* 0x008fce00078e0006 */
[----:B------:R-:W3:Y:S01]  /*01d0*/  @P3 LDC.64 R18, c[0x0][0x3d0] ;  /* 0x0000f400ff123b82 */ /* 0x000ee20000000a00 */
[C---:B-1----:R-:W-:Y:S01]  /*01e0*/  @P1 IMAD.WIDE.U32 R12, R27.reuse, 0x10, R8 ;  /* 0x000000101b0c1825 */ /* 0x042fe200078e0008 */
[----:B------:R-:W-:Y:S01]  /*01f0*/  @P1 IADD3 R27, PT, PT, R27, 0x80, RZ ;  /* 0x000000801b1b1810 */ /* 0x000fe20007ffe0ff */
[----:B------:R-:W5:Y:S05]  /*0200*/  @P0 LDG.E.128 R96, desc[UR8][R4.64] ;  /* 0x0000000804600981 */ /* 0x000f6a000c1e1d00 */
[----:B------:R-:W1:Y:S01]  /*0210*/  @P3 LDC.64 R20, c[0x0][0x3e8] ;  /* 0x0000fa00ff143b82 */ /* 0x000e620000000a00 */
[----:B--2---:R-:W-:-:S07]  /*0220*/  @P2 IMAD.WIDE.U32 R14, R27, 0x10, R14 ;  /* 0x000000101b0e2825 */ /* 0x004fce00078e000e */
[----:B------:R-:W2:Y:S01]  /*0230*/  @P4 LDC.64 R22, c[0x0][0x3d0] ;  /* 0x0000f400ff164b82 */ /* 0x000ea20000000a00 */
[C---:B----4-:R-:W-:Y:S01]  /*0240*/  @P2 IMAD.WIDE.U32 R16, R27.reuse, 0x10, R16 ;  /* 0x000000101b102825 */ /* 0x050fe200078e0010 */
[----:B------:R-:W-:Y:S01]  /*0250*/  @P2 IADD3 R27, PT, PT, R27, 0x80, RZ ;  /* 0x000000801b1b2810 */ /* 0x000fe20007ffe0ff */
[----:B------:R-:W5:Y:S05]  /*0260*/  @P1 LDG.E.128 R92, desc[UR8][R10.64] ;  /* 0x000000080a5c1981 */ /* 0x000f6a000c1e1d00 */
[----:B------:R-:W4:Y:S01]  /*0270*/  @P4 LDC.64 R24, c[0x0][0x3e8] ;  /* 0x0000fa00ff184b82 */ /* 0x000f220000000a00 */
[----:B---3--:R-:W-:Y:S01]  /*0280*/  @P3 IMAD.WIDE.U32 R18, R27, 0x10, R18 ;  /* 0x000000101b123825 */ /* 0x008fe200078e0012 */
[----:B0-----:R-:W-:Y:S01]  /*0290*/  MOV R134, UR4 ;  /* 0x0000000400867c02 */ /* 0x001fe20008000f00 */
[----:B------:R-:W5:Y:S01]  /*02a0*/  @P1 LDG.E.128 R88, desc[UR8][R12.64] ;  /* 0x000000080c581981 */ /* 0x000f62000c1e1d00 */
[----:B------:R-:W-:-:S02]  /*02b0*/  CS2R R60, SRZ ;  /* 0x00000000003c7805 */ /* 0x000fc4000001ff00 */
[----:B------:R-:W-:Y:S02]  /*02c0*/  CS2R R62, SRZ ;  /* 0x00000000003e7805 */ /* 0x000fe4000001ff00 */
[----:B------:R-:W-:Y:S01]  /*02d0*/  CS2R R56, SRZ ;  /* 0x0000000000387805 */ /* 0x000fe2000001ff00 */
[----:B------:R-:W5:Y:S01]  /*02e0*/  @P2 LDG.E.128 R84, desc[UR8][R14.64] ;  /* 0x000000080e542981 */ /* 0x000f62000c1e1d00 */
[C---:B-1----:R-:W-:Y:S01]  /*02f0*/  @P3 IMAD.WIDE.U32 R20, R27.reuse, 0x10, R20 ;  /* 0x000000101b143825 */ /* 0x042fe200078e0014 */
[----:B------:R-:W-:Y:S02]  /*0300*/  @P3 IADD3 R27, PT, PT, R27, 0x80, RZ ;  /* 0x000000801b1b3810 */ /* 0x000fe40007ffe0ff */
[----:B------:R-:W-:Y:S01]  /*0310*/  CS2R R58, SRZ ;  /* 0x00000000003a7805 */ /* 0x000fe2000001ff00 */
[----:B------:R-:W5:Y:S01]  /*0320*/  @P2 LDG.E.128 R80, desc[UR8][R16.64] ;  /* 0x0000000810502981 */ /* 0x000f62000c1e1d00 */
[----:B------:R-:W-:Y:S02]  /*0330*/  CS2R R52, SRZ ;  /* 0x0000000000347805 */ /* 0x000fe4000001ff00 */
[----:B------:R-:W-:-:S02]  /*0340*/  CS2R R54, SRZ ;  /* 0x0000000000367805 */ /* 0x000fc4000001ff00 */
[----:B------:R-:W-:Y:S01]  /*0350*/  CS2R R48, SRZ ;  /* 0x0000000000307805 */ /* 0x000fe2000001ff00 */
[----:B------:R-:W5:Y:S01]  /*0360*/  @P3 LDG.E.128 R76, desc[UR8][R18.64] ;  /* 0x00000008124c3981 */ /* 0x000f62000c1e1d00 */
[C---:B--2---:R-:W-:Y:S01]  /*0370*/  @P4 IMAD.WIDE.U32 R6, R27.reuse, 0x10, R22 ;  /* 0x000000101b064825 */ /* 0x044fe200078e0016 */
[----:B------:R-:W-:Y:S02]  /*0380*/  CS2R R50, SRZ ;  /* 0x0000000000327805 */ /* 0x000fe4000001ff00 */
[----:B------:R-:W-:Y:S01]  /*0390*/  CS2R R44, SRZ ;  /* 0x00000000002c7805 */ /* 0x000fe2000001ff00 */
[----:B------:R0:W5:Y:S04]  /*03a0*/  @P3 LDG.E.128 R72, desc[UR8][R20.64] ;  /* 0x0000000814483981 */ /* 0x000168000c1e1d00 */
[----:B------:R-:W5:Y:S01]  /*03b0*/  @P4 LDG.E.128 R68, desc[UR8][R6.64] ;  /* 0x0000000806444981 */ /* 0x000f62000c1e1d00 */
[----:B----4-:R-:W-:-:S05]  /*03c0*/  @P4 IMAD.WIDE.U32 R8, R27, 0x10, R24 ;  /* 0x000000101b084825 */ /* 0x010fca00078e0018 */
[----:B------:R1:W5:Y:S01]  /*03d0*/  @P4 LDG.E.128 R64, desc[UR8][R8.64] ;  /* 0x0000000808404981 */ /* 0x000362000c1e1d00 */
        /* <DEDUP_REMOVED lines=12> */
[----:B0-----:R-:W-:Y:S02]  /*04a0*/  CS2R R20, SRZ ;  /* 0x0000000000147805 */ /* 0x001fe4000001ff00 */
[----:B------:R-:W-:Y:S02]  /*04b0*/  CS2R R22, SRZ ;  /* 0x0000000000167805 */ /* 0x000fe4000001ff00 */
[----:B------:R-:W-:Y:S02]  /*04c0*/  CS2R R16, SRZ ;  /* 0x0000000000107805 */ /* 0x000fe4000001ff00 */
[----:B------:R-:W-:Y:S02]  /*04d0*/  CS2R R18, SRZ ;  /* 0x0000000000127805 */ /* 0x000fe4000001ff00 */
[----:B------:R-:W-:Y:S02]  /*04e0*/  CS2R R12, SRZ ;  /* 0x00000000000c7805 */ /* 0x000fe4000001ff00 */
[----:B------:R-:W-:-:S02]  /*04f0*/  CS2R R14, SRZ ;  /* 0x00000000000e7805 */ /* 0x000fc4000001ff00 */
[----:B-1----:R-:W-:Y:S02]  /*0500*/  CS2R R8, SRZ ;  /* 0x0000000000087805 */ /* 0x002fe4000001ff00 */
[----:B------:R-:W-:Y:S02]  /*0510*/  CS2R R10, SRZ ;  /* 0x00000000000a7805 */ /* 0x000fe4000001ff00 */
        /* <DEDUP_REMOVED lines=34> */
[----:B------:R-:W0:Y:S01]  /*0740*/  LDCU.U8 UR7, c[0x0][0x410] ;  /* 0x00008200ff0777ac */ /* 0x000e220008000000 */
[----:B------:R-:W1:Y:S01]  /*0750*/  LDCU UR12, c[0x0][0x400] ;  /* 0x00008000ff0c77ac */ /* 0x000e620008000800 */
[----:B------:R-:W2:Y:S01]  /*0760*/  LDCU.64 UR14, c[0x0][0x408] ;  /* 0x00008100ff0e77ac */ /* 0x000ea20008000a00 */
[----:B------:R-:W3:Y:S01]  /*0770*/  LDCU.64 UR10, c[0x0][0x438] ;  /* 0x00008700ff0a77ac */ /* 0x000ee20008000a00 */
[----:B------:R-:W4:Y:S06]  /*0780*/  LDCU.64 UR16, c[0x0][0x478] ;  /* 0x00008f00ff1077ac */ /* 0x000f2c0008000a00 */
.L_x_3186:
        /* <DEDUP_REMOVED lines=21> */
[----:B------:R-:W-:Y:S02]  /*08e0*/  CS2R R124, SRZ ;  /* 0x00000000007c7805 */ /* 0x000fe4000001ff00 */
[----:B------:R-:W-:Y:S02]  /*08f0*/  ISETP.NE.AND P5, PT, RZ, UR7, PT ;  /* 0x00000007ff007c0c */ /* 0x000fe4000bfa5270 */
[C---:B------:R-:W-:Y:S01]  /*0900*/  ISETP.GE.U32.AND P1, PT, R135.reuse, 0x100, PT ;  /* 0x000001008700780c */ /* 0x040fe20003f26070 */
[----:B-1----:R-:W-:Y:S01]  /*0910*/  HFMA2 R105, -RZ, RZ, 0, 0 ;  /* 0x00000000ff697431 */ /* 0x002fe200000001ff */
[C---:B------:R-:W-:Y:S02]  /*0920*/  ISETP.GE.U32.AND P2, PT, R135.reuse, 0x180, PT ;  /* 0x000001808700780c */ /* 0x040fe40003f46070 */
[----:B------:R-:W-:Y:S02]  /*0930*/  ISETP.GE.U32.AND P3, PT, R135, 0x200, PT ;  /* 0x000002008700780c */ /* 0x000fe40003f66070 */
[----:B------:R-:W-:Y:S01]  /*0940*/  @P4 IADD3 R106, PT, PT, R194, -0x1, RZ ;  /* 0xffffffffc26a4810 */ /* 0x000fe20007ffe0ff */
[----:B0-----:R-:W-:-:S04]  /*0950*/  IMAD R108, R108, R137, RZ ;  /* 0x000000896c6c7224 */ /* 0x001fc800078e02ff */
[-C--:B------:R-:W-:Y:S02]  /*0960*/  @P4 IMAD R107, R106, R137.reuse, RZ ;  /* 0x000000896a6b4224 */ /* 0x080fe400078e02ff */
[----:B------:R-:W-:Y:S01]  /*0970*/  IMAD R106, R134, R137, RZ ;  /* 0x00000089866a7224 */ /* 0x000fe200078e02ff */
[----:B------:R-:W-:Y:S02]  /*0980*/  SHF.R.S32.HI R109, RZ, 0x1f, R108 ;  /* 0x0000001fff6d7819 */ /* 0x000fe4000001146c */
[----:B------:R-:W-:Y:S02]  /*0990*/  @P4 SHF.R.S32.HI R110, RZ, 0x1f, R107 ;  /* 0x0000001fff6e4819 */ /* 0x000fe4000001146b */
[----:B------:R-:W-:Y:S02]  /*09a0*/  LEA.HI R109, R109, R108, RZ, 0x2 ;  /* 0x0000006c6d6d7211 */ /* 0x000fe400078f10ff */
[----:B------:R-:W-:Y:S02]  /*09b0*/  @P4 LEA.HI R111, R110, R107, RZ, 0x2 ;  /* 0x0000006b6e6f4211 */ /* 0x000fe400078f10ff */
[----:B------:R-:W-:-:S04]  /*09c0*/  SHF.R.S32.HI R107, RZ, 0x1f, R106 ;  /* 0x0000001fff6b7819 */ /* 0x000fc8000001146a */
[----:B------:R-:W-:Y:S02]  /*09d0*/  LEA.HI R107, R107, R106, RZ, 0x2 ;  /* 0x0000006a6b6b7211 */ /* 0x000fe400078f10ff */
[-C--:B---3--:R-:W-:Y:S02]  /*09e0*/  @P4 LEA.HI.SX32 R105, R111, R136.reuse, 0x1e ;  /* 0x000000886f694211 */ /* 0x088fe400078ff2ff */
[-C--:B------:R-:W-:Y:S02]  /*09f0*/  LEA.HI.SX32 R195, R107, R136.reuse, 0x1e ;  /* 0x000000886bc37211 */ /* 0x080fe400078ff2ff */
        /* <DEDUP_REMOVED lines=14> */
[----:B--2---:R-:W-:-:S06]  /*0ae0*/  IMAD.WIDE.U32 R138, R105, 0x4, R138 ;  /* 0x00000004698a7825 */ /* 0x004fcc00078e008a */
[----:B------:R-:W5:Y:S01]  /*0af0*/  LDG.E R138, desc[UR8][R138.64] ;  /* 0x000000088a8a7981 */ /* 0x000f62000c1e1900 */
[----:B0-----:R-:W-:-:S05]  /*0b00*/  @P5 IMAD.WIDE.U32 R122, R107, 0x8, R122 ;  /* 0x000000086b7a5825 */ /* 0x001fca00078e007a */
[----:B------:R0:W5:Y:S01]  /*0b10*/  @P5 LDG.E.64 R120, desc[UR8][R122.64] ;  /* 0x000000087a785981 */ /* 0x000162000c1e1b00 */
[----:B------:R-:W-:Y:S01]  /*0b20*/  VIADD R105, R105, 0x80 ;  /* 0x0000008069697836 */ /* 0x000fe20000000000 */
[----:B------:R-:W-:Y:S02]  /*0b30*/  IADD3 R106, PT, PT, R106, 0x80, RZ ;  /* 0x000000806a6a7810 */ /* 0x000fe40007ffe0ff */
[----:B------:R-:W-:Y:S02]  /*0b40*/  IADD3 R107, PT, PT, R107, 0x80, RZ ;  /* 0x000000806b6b7810 */ /* 0x000fe40007ffe0ff */
[----:B---3--:R-:W-:Y:S02]  /*0b50*/  MOV R124, R110 ;  /* 0x0000006e007c7202 */ /* 0x008fe40000000f00 */
[----:B------:R-:W-:Y:S02]  /*0b60*/  SHF.R.U64 R127, R110, 0x10, R111 ;  /* 0x000000106e7f7819 */ /* 0x000fe4000000126f */
[----:B------:R-:W-:-:S02]  /*0b70*/  MOV R126, R111 ;  /* 0x0000006f007e7202 */ /* 0x000fc40000000f00 */
[----:B------:R-:W-:Y:S02]  /*0b80*/  SHF.R.U32.HI R110, RZ, 0x10, R111 ;  /* 0x00000010ff6e7819 */ /* 0x000fe4000001166f */
[C-C-:B----4-:R-:W-:Y:S02]  /*0b90*/  SHF.R.U64 R111, R108.reuse, 0x10, R109.reuse ;  /* 0x000000106c6f7819 */ /* 0x150fe4000000126d */
[----:B------:R-:W-:Y:S02]  /*0ba0*/  SHF.L.U32 R3, R108, 0x10, RZ ;  /* 0x000000106c037819 */ /* 0x000fe400000006ff */
[----:B------:R-:W-:Y:S02]  /*0bb0*/  SHF.L.U32 R111, R111, 0x10, RZ ;  /* 0x000000106f6f7819 */ /* 0x000fe400000006ff */
[----:B------:R-:W-:Y:S02]  /*0bc0*/  SHF.R.U32.HI R128, RZ, 0x10, R109 ;  /* 0x00000010ff807819 */ /* 0x000fe4000001166d */
[----:B------:R-:W-:Y:S01]  /*0bd0*/  SHF.L.U32 R125, R109, 0x10, RZ ;  /* 0x000000106d7d7819 */ /* 0x000fe200000006ff */
[----:B------:R-:W-:Y:S01]  /*0be0*/  FADD.FTZ R111, -R104, R111 ;  /* 0x0000006f686f7221 */ /* 0x000fe20000010100 */
[----:B------:R-:W-:Y:S01]  /*0bf0*/  SHF.L.U32 R109, R124, 0x10, RZ ;  /* 0x000000107c6d7819 */ /* 0x000fe200000006ff */
[----:B------:R-:W-:Y:S01]  /*0c00*/  FADD.FTZ R3, -R104, R3 ;  /* 0x0000000368037221 */ /* 0x000fe20000010100 */
[----:B------:R-:W-:Y:S01]  /*0c10*/  SHF.L.U32 R108, R127, 0x10, RZ ;  /* 0x000000107f6c7819 */ /* 0x000fe200000006ff */
[----:B------:R-:W-:Y:S01]  /*0c20*/  FMUL.FTZ R140, R0, R111 ;  /* 0x0000006f008c7220 */ /* 0x000fe20000410000 */
[----:B------:R-:W-:Y:S01]  /*0c30*/  SHF.L.U32 R127, R128, 0x10, RZ ;  /* 0x00000010807f7819 */ /* 0x000fe200000006ff */
[----:B------:R-:W-:Y:S01]  /*0c40*/  FMUL.FTZ R3, R0, R3 ;  /* 0x0000000300037220 */ /* 0x000fe20000410000 */
[-C--:B------:R-:W-:Y:S01]  /*0c50*/  FMUL.FTZ R142, R100, R109.reuse ;  /* 0x0000006d648e7220 */ /* 0x080fe20000410000 */
[----:B------:R-:W-:Y:S01]  /*0c60*/  FADD.FTZ R41, R41, R108 ;  /* 0x0000006c29297221 */ /* 0x000fe20000010000 */
[-C--:B------:R-:W-:Y:S01]  /*0c70*/  FFMA.FTZ R61, R140, R108.reuse, R61 ;  /* 0x0000006c8c3d7223 */ /* 0x080fe2000001003d */
[----:B------:R-:W-:Y:S01]  /*0c80*/  FMUL.FTZ R141, R101, R108 ;  /* 0x0000006c658d7220 */ /* 0x000fe20000410000 */
[----:B0-----:R-:W-:Y:S01]  /*0c90*/  SHF.L.U32 R123, R126, 0x10, RZ ;  /* 0x000000107e7b7819 */ /* 0x001fe200000006ff */
[----:B------:R-:W-:Y:S01]  /*0ca0*/  FADD.FTZ R40, R40, R109 ;  /* 0x0000006d28287221 */ /* 0x000fe20000010000 */
[C---:B------:R-:W-:Y:S01]  /*0cb0*/  FFMA.FTZ R60, R3.reuse, R109, R60 ;  /* 0x0000006d033c7223 */ /* 0x040fe2000001003c */
[C---:B------:R-:W-:Y:S01]  /*0cc0*/  FADD.FTZ R127, -R104.reuse, R127 ;  /* 0x0000007f687f7221 */ /* 0x040fe20000010100 */
[----:B------:R-:W-:Y:S01]  /*0cd0*/  FADD.FTZ R108, RZ, R142 ;  /* 0x0000008eff6c7221 */ /* 0x000fe20000010000 */
[----:B------:R-:W-:Y:S01]  /*0ce0*/  FADD.FTZ R125, -R104, R125 ;  /* 0x0000007d687d7221 */ /* 0x000fe20000010100 */
[----:B------:R-:W-:Y:S01]  /*0cf0*/  FFMA.FTZ R109, R3, R142, RZ ;  /* 0x0000008e036d7223 */ /* 0x000fe200000100ff */
[----:B------:R-:W-:Y:S01]  /*0d00*/  SHF.L.U32 R110, R110, 0x10, RZ ;  /* 0x000000106e6e7819 */ /* 0x000fe200000006ff */
[----:B------:R-:W-:Y:S01]  /*0d10*/  FMUL.FTZ R146, R0, R127 ;  /* 0x0000007f00927220 */ /* 0x000fe20000410000 */
[----:B------:R-:W-:Y:S01]  /*0d20*/  FADD.FTZ R111, R108, R141 ;  /* 0x0000008d6c6f7221 */ /* 0x000fe20000010000 */
[----:B------:R-:W-:Y:S01]  /*0d30*/  FMUL.FTZ R139, R0, R125 ;  /* 0x0000007d008b7220 */ /* 0x000fe20000410000 */
        /* <DEDUP_REMOVED lines=11> */
.L_x_3033:
[----:B----4-:R-:W-:Y:S05]  /*0df0*/  BSYNC.RECONVERGENT B1 ;  /* 0x0000000000017941 */ /* 0x010fea0003800200 */
.L_x_3032:
        /* <DEDUP_REMOVED lines=13> */
[----:B------:R-:W0:Y:S02]  /*0ed0*/  @P5 LDC.64 R122, c[0x0][0x438] ;  /* 0x00010e00ff7a5b82 */ /* 0x000e240000000a00 */
[----:B0-----:R-:W-:-:S05]  /*0ee0*/  @P5 IMAD.WIDE.U32 R122, R107, 0x8, R122 ;  /* 0x000000086b7a5825 */ /* 0x001fca00078e007a */
[----:B------:R0:W5:Y:S01]  /*0ef0*/  @P5 LDG.E.64 R118, desc[UR8][R122.64] ;  /* 0x000000087a765981 */ /* 0x000162000c1e1b00 */
[----:B------:R-:W-:Y:S02]  /*0f00*/  IADD3 R105, PT, PT, R105, 0x80, RZ ;  /* 0x0000008069697810 */ /* 0x000fe40007ffe0ff */
[----:B------:R-:W-:Y:S02]  /*0f10*/  IADD3 R106, PT, PT, R106, 0x80, RZ ;  /* 0x000000806a6a7810 */ /* 0x000fe40007ffe0ff */
[----:B------:R-:W-:Y:S02]  /*0f20*/  IADD3 R107, PT, PT, R107, 0x80, RZ ;  /* 0x000000806b6b7810 */ /* 0x000fe40007ffe0ff */
[C---:B---3--:R-:W-:Y:S02]  /*0f30*/  SHF.R.U64 R131, R110.reuse, 0x10, R111 ;  /* 0x000000106e837819 */ /* 0x048fe4000000126f */
[----:B------:R-:W-:Y:S02]  /*0f40*/  SHF.L.U32 R133, R110, 0x10, RZ ;  /* 0x000000106e857819 */ /* 0x000fe400000006ff */
[----:B------:R-:W-:-:S02]  /*0f50*/  SHF.L.U32 R131, R131, 0x10, RZ ;  /* 0x0000001083837819 */ /* 0x000fc400000006ff */
[----:B----4-:R-:W-:-:S03]  /*0f60*/  MOV R128, R108 ;  /* 0x0000006c00807202 */ /* 0x010fc60000000f00 */
[----:B------:R-:W-:Y:S01]  /*0f70*/  FADD.FTZ R131, -R104, R131 ;  /* 0x0000008368837221 */ /* 0x000fe20000010100 */
[----:B------:R-:W-:Y:S01]  /*0f80*/  SHF.R.U64 R108, R108, 0x10, R109 ;  /* 0x000000106c6c7819 */ /* 0x000fe2000000126d */
[----:B------:R-:W-:Y:S01]  /*0f90*/  FADD.FTZ R133, -R104, R133 ;  /* 0x0000008568857221 */ /* 0x000fe20000010100 */
[----:B------:R-:W-:Y:S02]  /*0fa0*/  MOV R129, R109 ;  /* 0x0000006d00817202 */ /* 0x000fe40000000f00 */
[----:B------:R-:W-:Y:S01]  /*0fb0*/  SHF.R.U32.HI R130, RZ, 0x10, R109 ;  /* 0x00000010ff827819 */ /* 0x000fe2000001166d */
[----:B------:R-:W-:Y:S01]  /*0fc0*/  IMAD.U32 R109, R128, 0x10000, RZ ;  /* 0x00010000806d7824 */ /* 0x000fe200078e00ff */
[----:B------:R-:W-:Y:S01]  /*0fd0*/  SHF.R.U32.HI R132, RZ, 0x10, R111 ;  /* 0x00000010ff847819 */ /* 0x000fe2000001166f */
[----:B------:R-:W-:Y:S01]  /*0fe0*/  FMUL.FTZ R148, R0, R131 ;  /* 0x0000008300947220 */ /* 0x000fe20000410000 */
[----:B------:R-:W-:Y:S02]  /*0ff0*/  SHF.L.U32 R111, R111, 0x10, RZ ;  /* 0x000000106f6f7819 */ /* 0x000fe400000006ff */
[----:B------:R-:W-:Y:S01]  /*1000*/  SHF.L.U32 R108, R108, 0x10, RZ ;  /* 0x000000106c6c7819 */ /* 0x000fe200000006ff */
[----:B------:R-:W-:Y:S01]  /*1010*/  FMUL.FTZ R147, R0, R133 ;  /* 0x0000008500937220 */ /* 0x000fe20000410000 */
[----:B0-----:R-:W-:Y:S01]  /*1020*/  SHF.L.U32 R123, R132, 0x10, RZ ;  /* 0x00000010847b7819 */ /* 0x001fe200000006ff */
[-C--:B------:R-:W-:Y:S01]  /*1030*/  FMUL.FTZ R150, R92, R109.reuse ;  /* 0x0000006d5c967220 */ /* 0x080fe20000410000 */
[----:B------:R-:W-:Y:S01]  /*1040*/  FADD.FTZ R111, -R104, R111 ;  /* 0x0000006f686f7221 */ /* 0x000fe20000010100 */
[----:B------:R-:W-:Y:S01]  /*1050*/  FADD.FTZ R37, R37, R108 ;  /* 0x0000006c25257221 */ /* 0x000fe20000010000 */
[-C--:B------:R-:W-:Y:S01]  /*1060*/  FFMA.FTZ R57, R148, R108.reuse, R57 ;  /* 0x0000006c94397223 */ /* 0x080fe20000010039 */
[----:B------:R-:W-:Y:S01]  /*1070*/  FMUL.FTZ R151, R93, R108 ;  /* 0x0000006c5d977220 */ /* 0x000fe20000410000 */
[----:B------:R-:W-:Y:S01]  /*1080*/  SHF.L.U32 R129, R129, 0x10, RZ ;  /* 0x0000001081817819 */ /* 0x000fe200000006ff */
[----:B------:R-:W-:Y:S01]  /*1090*/  FADD.FTZ R36, R36, R109 ;  /* 0x0000006d24247221 */ /* 0x000fe20000010000 */
[----:B------:R-:W-:Y:S01]  /*10a0*/  FFMA.FTZ R56, R147, R109, R56 ;  /* 0x0000006d93387223 */ /* 0x000fe20000010038 */
[----:B------:R-:W-:Y:S01]  /*10b0*/  FADD.FTZ R123, -R104, R123 ;  /* 0x0000007b687b7221 */ /* 0x000fe20000010100 */
[----:B------:R-:W-:Y:S01]  /*10c0*/  FADD.FTZ R108, R125, R150 ;  /* 0x000000967d6c7221 */ /* 0x000fe20000010000 */
[----:B------:R-:W-:Y:S01]  /*10d0*/  FFMA.FTZ R109, R147, R150, R124 ;  /* 0x00000096936d7223 */ /* 0x000fe2000001007c */
[----:B------:R-:W-:Y:S01]  /*10e0*/  SHF.L.U32 R110, R130, 0x10, RZ ;  /* 0x00000010826e7819 */ /* 0x000fe200000006ff */
[C---:B------:R-:W-:Y:S01]  /*10f0*/  FMUL.FTZ R149, R0.reuse, R111 ;  /* 0x0000006f00957220 */ /* 0x040fe20000410000 */
        /* <DEDUP_REMOVED lines=13> */
.L_x_3035:
[----:B------:R-:W-:Y:S05]  /*11d0*/  BSYNC.RECONVERGENT B1 ;  /* 0x0000000000017941 */ /* 0x000fea0003800200 */
.L_x_3034:
        /* <DEDUP_REMOVED lines=24> */
[--C-:B------:R-:W-:Y:S02]  /*1360*/  SHF.R.U64 R108, R108, 0x10, R109.reuse ;  /* 0x000000106c6c7819 */ /* 0x100fe4000000126d */
[----:B------:R-:W-:Y:S02]  /*1370*/  MOV R129, R109 ;  /* 0x0000006d00817202 */ /* 0x000fe40000000f00 */
[----:B------:R-:W-:Y:S01]  /*1380*/  SHF.R.U32.HI R130, RZ, 0x10, R109 ;  /* 0x00000010ff827819 */ /* 0x000fe2000001166d */
[----:B------:R-:W-:Y:S01]  /*1390*/  FADD.FTZ R133, -R104, R133 ;  /* 0x0000008568857221 */ /* 0x000fe20000010100 */
[----:B------:R-:W-:Y:S02]  /*13a0*/  SHF.R.U32.HI R132, RZ, 0x10, R111 ;  /* 0x00000010ff847819 */ /* 0x000fe4000001166f */
[----:B------:R-:W-:Y:S01]  /*13b0*/  SHF.L.U32 R109, R128, 0x10, RZ ;  /* 0x00000010806d7819 */ /* 0x000fe200000006ff */
[----:B------:R-:W-:Y:S01]  /*13c0*/  IMAD.U32 R108, R108, 0x10000, RZ ;  /* 0x000100006c6c7824 */ /* 0x000fe200078e00ff */
[----:B------:R-:W-:Y:S01]  /*13d0*/  SHF.L.U32 R111, R111, 0x10, RZ ;  /* 0x000000106f6f7819 */ /* 0x000fe200000006ff */
[----:B------:R-:W-:Y:S01]  /*13e0*/  FMUL.FTZ R156, R0, R131 ;  /* 0x00000083009c7220 */ /* 0x000fe20000410000 */
[----:B0-----:R-:W-:Y:S01]  /*13f0*/  SHF.L.U32 R123, R132, 0x10, RZ ;  /* 0x00000010847b7819 */ /* 0x001fe200000006ff */
[----:B------:R-:W-:Y:S01]  /*1400*/  FMUL.FTZ R157, R0, R133 ;  /* 0x00000085009d7220 */ /* 0x000fe20000410000 */
        /* <DEDUP_REMOVED lines=26> */
.L_x_3037:
[----:B------:R-:W-:Y:S05]  /*15b0*/  BSYNC.RECONVERGENT B1 ;  /* 0x0000000000017941 */ /* 0x000fea0003800200 */
.L_x_3036:
        /* <DEDUP_REMOVED lines=20> */
[----:B------:R-:W-:-:S03]  /*1700*/  SHF.L.U32 R133, R110, 0x10, RZ ;  /* 0x000000106e857819 */ /* 0x000fc600000006ff */
[----:B------:R-:W-:Y:S01]  /*1710*/  IMAD.U32 R131, R131, 0x10000, RZ ;  /* 0x0001000083837824 */ /* 0x000fe200078e00ff */
        /* <DEDUP_REMOVED lines=8> */
[----:B------:R-:W-:Y:S01]  /*17a0*/  FMUL.FTZ R166, R0, R131 ;  /* 0x0000008300a67220 */ /* 0x000fe20000410000 */
[----:B------:R-:W-:-:S02]  /*17b0*/  SHF.L.U32 R111, R111, 0x10, RZ ;  /* 0x000000106f6f7819 */ /* 0x000fc400000006ff */
        /* <DEDUP_REMOVED lines=29> */
.L_x_3039:
[----:B------:R-:W-:Y:S05]  /*1990*/  BSYNC.RECONVERGENT B1 ;  /* 0x0000000000017941 */ /* 0x000fea0003800200 */
.L_x_3038:
[----:B------:R-:W-:-:S04]  /*19a0*/  ISETP.GE.U32.AND P5, PT, R135, 0x280, PT ;  /* 0x000002808700780c */ /* 0x000fc80003fa6070 */
[----:B------:R-:W-:-:S09]  /*19b0*/  P2R R196, PR, RZ, 0x20 ;  /* 0x00000020ffc47803 */ /* 0x000fd20000000000 */
[----:B------:R-:W-:Y:S05]  /*19c0*/  @!P5 BRA `(.L_x_3040) ;  /* 0x00000008004cd947 */ /* 0x000fea0003800000 */
[----:B------:R-:W-:Y:S01]  /*19d0*/  ISETP.NE.U32.AND P5, PT, RZ, UR10, PT ;  /* 0x0000000aff007c0c */ /* 0x000fe2000bfa5070 */
[----:B------:R-:W0:Y:S03]  /*19e0*/  LDC.64 R110, c[0x0][0x3a8] ;  /* 0x0000ea00ff6e7b82 */ /* 0x000e260000000a00 */
[----:B------:R-:W-:-:S05]  /*19f0*/  ISETP.NE.AND.EX P5, PT, RZ, UR11, PT, P5 ;  /* 0x0000000bff007c0c */ /* 0x000fca000bfa5350 */
[----:B------:R-:W1:Y:S08]  /*1a00*/  LDC.64 R122, c[0x0][0x428] ;  /* 0x00010a00ff7a7b82 */ /* 0x000e700000000a00 */
[----:B------:R-:W2:Y:S01]  /*1a10*/  @P5 LDC.64 R108, c[0x0][0x438] ;  /* 0x00010e00ff6c5b82 */ /* 0x000ea20000000a00 */
[----:B0-----:R-:W-:-:S06]  /*1a20*/  IMAD.WIDE.U32 R110, R107, 0x8, R110 ;  /* 0x000000086b6e7825 */ /* 0x001fcc00078e006e */
[----:B------:R-:W3:Y:S01]  /*1a30*/  LDG.E.64 R110, desc[UR8][R110.64] ;  /* 0x000000086e6e7981 */ /* 0x000ee2000c1e1b00 */
[----:B--2---:R-:W-:-:S04]  /*1a40*/  @P5 IMAD.WIDE.U32 R108, R107, 0x8, R108 ;  /* 0x000000086b6c5825 */ /* 0x004fc800078e006c */
[----:B-1----:R-:W-:Y:S01]  /*1a50*/  IMAD.WIDE.U32 R106, R106, 0x8, R122 ;  /* 0x000000086a6a7825 */ /* 0x002fe200078e007a */
[----:B------:R0:W5:Y:S01]  /*1a60*/  @P5 LDG.E.64 R112, desc[UR8][R108.64] ;  /* 0x000000086c705981 */ /* 0x000162000c1e1b00 */
[----:B------:R-:W1:Y:S04]  /*1a70*/  LDC.64 R122, c[0x0][0x3b0] ;  /* 0x0000ec00ff7a7b82 */ /* 0x000e680000000a00 */
[----:B------:R-:W2:Y:S01]  /*1a80*/  LDG.E.64 R106, desc[UR8][R106.64] ;  /* 0x000000086a6a7981 */ /* 0x000ea2000c1e1b00 */
[----:B-1----:R-:W-:-:S05]  /*1a90*/  IMAD.WIDE.U32 R122, R105, 0x4, R122 ;  /* 0x00000004697a7825 */ /* 0x002fca00078e007a */
[----:B------:R1:W5:Y:S01]  /*1aa0*/  LDG.E R173, desc[UR8][R122.64] ;  /* 0x000000087aad7981 */ /* 0x000362000c1e1900 */
[C-C-:B---3--:R-:W-:Y:S02]  /*1ab0*/  SHF.R.U64 R129, R110.reuse, 0x10, R111.reuse ;  /* 0x000000106e817819 */ /* 0x148fe4000000126f */
[----:B------:R-:W-:Y:S02]  /*1ac0*/  SHF.R.U32.HI R128, RZ, 0x10, R111 ;  /* 0x00000010ff807819 */ /* 0x000fe4000001166f */
[----:B0-----:R-:W-:Y:S02]  /*1ad0*/  SHF.L.U32 R109, R129, 0x10, RZ ;  /* 0x00000010816d7819 */ /* 0x001fe400000006ff */
[----:B------:R-:W-:Y:S02]  /*1ae0*/  SHF.L.U32 R127, R111, 0x10, RZ ;  /* 0x000000106f7f7819 */ /* 0x000fe400000006ff */
[----:B------:R-:W-:Y:S02]  /*1af0*/  SHF.L.U32 R105, R110, 0x10, RZ ;  /* 0x000000106e697819 */ /* 0x000fe400000006ff */
[----:B------:R-:W-:Y:S01]  /*1b00*/  SHF.L.U32 R111, R128, 0x10, RZ ;  /* 0x00000010806f7819 */ /* 0x000fe200000006ff */
[C---:B------:R-:W-:Y:S01]  /*1b10*/  FADD.FTZ R109, -R104.reuse, R109 ;  /* 0x0000006d686d7221 */ /* 0x040fe20000010100 */
[C---:B------:R-:W-:Y:S01]  /*1b20*/  FADD.FTZ R127, -R104.reuse, R127 ;  /* 0x0000007f687f7221 */ /* 0x040fe20000010100 */
[----:B------:R-:W-:Y:S01]  /*1b30*/  FADD.FTZ R105, -R104, R105 ;  /* 0x0000006968697221 */ /* 0x000fe20000010100 */
[----:B--2---:R-:W-:-:S02]  /*1b40*/  MOV R108, R106 ;  /* 0x0000006a006c7202 */ /* 0x004fc40000000f00 */
[--C-:B------:R-:W-:Y:S02]  /*1b50*/  SHF.R.U64 R126, R106, 0x10, R107.reuse ;  /* 0x000000106a7e7819 */ /* 0x100fe4000000126b */
[----:B------:R-:W-:Y:S02]  /*1b60*/  MOV R110, R107 ;  /* 0x0000006b006e7202 */ /* 0x000fe40000000f00 */
[----:B------:R-:W-:Y:S02]  /*1b70*/  SHF.R.U32.HI R106, RZ, 0x10, R107 ;  /* 0x00000010ff6a7819 */ /* 0x000fe4000001166b */
[----:B------:R-:W-:Y:S01]  /*1b80*/  SHF.L.U32 R107, R108, 0x10, RZ ;  /* 0x000000106c6b7819 */ /* 0x000fe200000006ff */
[----:B-1----:R-:W-:Y:S01]  /*1b90*/  FADD.FTZ R123, -R104, R111 ;  /* 0x0000006f687b7221 */ /* 0x002fe20000010100 */
[----:B------:R-:W-:Y:S01]  /*1ba0*/  SHF.L.U32 R104, R126, 0x10, RZ ;  /* 0x000000107e687819 */ /* 0x000fe200000006ff */
[C---:B------:R-:W-:Y:S01]  /*1bb0*/  FMUL.FTZ R174, R0.reuse, R109 ;  /* 0x0000006d00ae7220 */ /* 0x040fe20000410000 */
[----:B------:R-:W-:Y:S01]  /*1bc0*/  FMUL.FTZ R175, R0, R105 ;  /* 0x0000006900af7220 */ /* 0x000fe20000410000 */
[----:B------:R-:W-:-:S02]  /*1bd0*/  FMUL.FTZ R176, R68, R107 ;  /* 0x0000006b44b07220 */ /* 0x000fc40000410000 */
[----:B------:R-:W-:Y:S01]  /*1be0*/  FADD.FTZ R25, R25, R104 ;  /* 0x0000006819197221 */ /* 0x000fe20000010000 */
[-C--:B------:R-:W-:Y:S01]  /*1bf0*/  FFMA.FTZ R45, R174, R104.reuse, R45 ;  /* 0x00000068ae2d7223 */ /* 0x080fe2000001002d */
[----:B------:R-:W-:Y:S01]  /*1c00*/  FMUL.FTZ R177, R69, R104 ;  /* 0x0000006845b17220 */ /* 0x000fe20000410000 */
[----:B------:R-:W-:Y:S01]  /*1c10*/  FADD.FTZ R104, R125, R176 ;  /* 0x000000b07d687221 */ /* 0x000fe20000010000 */
[----:B------:R-:W-:Y:S02]  /*1c20*/  IMAD.U32 R111, R110, 0x10000, RZ ;  /* 0x000100006e6f7824 */ /* 0x000fe400078e00ff */
[C---:B------:R-:W-:Y:S01]  /*1c30*/  FFMA.FTZ R105, R175.reuse, R176, R124 ;  /* 0x000000b0af697223 */ /* 0x040fe2000001007c */
[----:B------:R-:W-:Y:S01]  /*1c40*/  FADD.FTZ R24, R24, R107 ;  /* 0x0000006b18187221 */ /* 0x000fe20000010000 */
[----:B------:R-:W-:Y:S01]  /*1c50*/  FFMA.FTZ R44, R175, R107, R44 ;  /* 0x0000006baf2c7223 */ /* 0x000fe2000001002c */
[----:B------:R-:W-:Y:S01]  /*1c60*/  SHF.L.U32 R106, R106, 0x10, RZ ;  /* 0x000000106a6a7819 */ /* 0x000fe200000006ff */
[----:B------:R-:W-:Y:S01]  /*1c70*/  FADD.FTZ R107, R104, R177 ;  /* 0x000000b1686b7221 */ /* 0x000fe20000010000 */
[----:B------:R-:W-:Y:S01]  /*1c80*/  FMUL.FTZ R179, R0, R127 ;  /* 0x0000007f00b37220 */ /* 0x000fe20000410000 */
        /* <DEDUP_REMOVED lines=9> */
[C---:B------:R-:W-:Y:S01]  /*1d20*/  FFMA.FTZ R47, R182.reuse, R106, R47 ;  /* 0x0000006ab62f7223 */ /* 0x040fe2000001002f */
[----:B------:R-:W-:Y:S01]  /*1d30*/  FADD.FTZ R125, R107, R180 ;  /* 0x000000b46b7d7221 */ /* 0x000fe20000010000 */
[----:B------:R-:W-:Y:S01]  /*1d40*/  FFMA.FTZ R124, R182, R180, R105 ;  /* 0x000000b4b67c7223 */ /* 0x000fe20000010069 */
[----:B------:R-:W-:Y:S06]  /*1d50*/  BRA `(.L_x_3040) ;  /* 0x0000000400687947 */ /* 0x000fec0003800000 */
.L_x_3031:
[----:B------:R-:W0:Y:S01]  /*1d60*/  LDC R137, c[0x0][0x388] ;  /* 0x0000e200ff897b82 */ /* 0x000e220000000800 */
[----:B------:R-:W1:Y:S01]  /*1d70*/  S2R R136, SR_TID.X ;  /* 0x0000000000887919 */ /* 0x000e620000002100 */
[----:B-----5:R-:W-:Y:S01]  /*1d80*/  ISETP.GE.AND P4, PT, R194, 0x1, PT ;  /* 0x00000001c200780c */ /* 0x020fe20003f86270 */
[----:B------:R-:W-:Y:S01]  /*1d90*/  UISETP.NE.U32.AND UP0, UPT, UR10, URZ, UPT ;  /* 0x000000ff0a00728c */ /* 0x000fe2000bf05070 */
[----:B------:R-:W-:-:S03]  /*1da0*/  HFMA2 R199, -RZ, RZ, 0, 0 ;  /* 0x00000000ffc77431 */ /* 0x000fc600000001ff */
        /* <DEDUP_REMOVED lines=8> */
[-C--:B-1----:R-:W-:Y:S02]  /*1e30*/  LEA.HI.SX32 R195, R105, R136.reuse, 0x1e ;  /* 0x0000008869c37211 */ /* 0x082fe400078ff2ff */
        /* <DEDUP_REMOVED lines=31> */
.L_x_3041:
        /* <DEDUP_REMOVED lines=45> */
.L_x_3040:
[----:B----4-:R-:W-:Y:S05]  /*2300*/  BSYNC.RECONVERGENT B0 ;  /* 0x0000000000007941 */ /* 0x010fea0003800200 */
.L_x_3030:
[----:B0-----:R-:W0:Y:S01]  /*2310*/  SHFL.DOWN PT, R104, R125, 0x10, 0x1f ;  /* 0x0a001f007d687f89 */ /* 0x001e2200000e0000 */
[----:B------:R-:W-:Y:S01]  /*2320*/  LOP3.LUT P5, RZ, R136, 0x1f, RZ, 0xc0, !PT ;  /* 0x0000001f88ff7812 */ /* 0x000fe200078ac0ff */
[----:B------:R-:W-:Y:S02]  /*2330*/  BSSY.RECONVERGENT B0, `(.L_x_3042) ;  /* 0x000001d000007945 */ /* 0x000fe40003800200 */
[----:B------:R-:W1:Y:S01]  /*2340*/  SHFL.DOWN PT, R105, R124, 0x10, 0x1f ;  /* 0x0a001f007c697f89 */ /* 0x000e6200000e0000 */
[----:B0-----:R-:W-:Y:S01]  /*2350*/  FADD.FTZ R104, R104, R125 ;  /* 0x0000007d68687221 */ /* 0x001fe20000010000 */
[----:B-1----:R-:W-:-:S04]  /*2360*/  FADD.FTZ R105, R105, R124 ;  /* 0x0000007c69697221 */ /* 0x002fc80000010000 */
[----:B--2---:R-:W0:Y:S04]  /*2370*/  SHFL.DOWN PT, R107, R104, 0x8, 0x1f ;  /* 0x09001f00686b7f89 */ /* 0x004e2800000e0000 */
        /* <DEDUP_REMOVED lines=24> */
.L_x_3043:
[----:B------:R-:W-:Y:S05]  /*2500*/  BSYNC.RECONVERGENT B0 ;  /* 0x0000000000007941 */ /* 0x000fea0003800200 */
.L_x_3042:
        /* <DEDUP_REMOVED lines=40> */
.L_x_3046:
[----:B------:R-:W-:Y:S05]  /*2790*/  BRA.U UP0, `(.L_x_3047) ;  /* 0x0000000900d47547 */ /* 0x000fea000b800000 */
[----:B------:R-:W-:Y:S02]  /*27a0*/  MOV R123, UR16 ;  /* 0x00000010007b7c02 */ /* 0x000fe40008000f00 */
[----:B------:R-:W-:Y:S02]  /*27b0*/  MOV R124, UR17 ;  /* 0x00000011007c7c02 */ /* 0x000fe40008000f00 */
[----:B------:R-:W-:-:S04]  /*27c0*/  ISETP.NE.U32.AND P5, PT, R123, RZ, PT ;  /* 0x000000ff7b00720c */ /* 0x000fc80003fa5070 */
[----:B------:R-:W-:-:S13]  /*27d0*/  ISETP.NE.AND.EX P5, PT, R124, RZ, PT, P5 ;  /* 0x000000ff7c00720c */ /* 0x000fda0003fa5350 */
[----:B------:R-:W-:Y:S05]  /*27e0*/  @P5 BRA `(.L_x_3048) ;  /* 0x0000000400a45947 */ /* 0x000fea0003800000 */
[----:B------:R-:W-:Y:S05]  /*27f0*/  @!P4 BRA `(.L_x_3049) ;  /* 0x000000000064c947 */ /* 0x000fea0003800000 */
[----:B------:R-:W-:Y:S01]  /*2800*/  FFMA.FTZ R105, R3, R111, R108 ;  /* 0x0000006f03697223 */ /* 0x000fe2000001006c */
[----:B------:R-:W-:Y:S01]  /*2810*/  ISETP.GT.AND P5, PT, R2, RZ, PT ;  /* 0x000000ff0200720c */ /* 0x000fe20003fa4270 */
[----:B------:R-:W-:Y:S02]  /*2820*/  BSSY.RECONVERGENT B1, `(.L_x_3050) ;  /* 0x0000015000017945 */ /* 0x000fe40003800200 */
[----:B------:R-:W-:-:S04]  /*2830*/  FADD.FTZ R105, R142, -R105 ;  /* 0x800000698e697221 */ /* 0x000fc80000010000 */
[----:B------:R-:W-:-:S05]  /*2840*/  FMUL.FTZ R105, R0, R105 ;  /* 0x0000006900697220 */ /* 0x000fca0000410000 */
[----:B------:R-:W-:Y:S02]  /*2850*/  FSEL R105, R105, RZ, P5 ;  /* 0x000000ff69697208 */ /* 0x000fe40002800000 */
[----:B-----5:R-:W-:-:S03]  /*2860*/  LOP3.LUT P5, RZ, R138, 0xff, RZ, 0xc0, !PT ;  /* 0x000000ff8aff7812 */ /* 0x020fc600078ac0ff */
[----:B------:R-:W-:-:S04]  /*2870*/  FMUL.FTZ R105, R105, UR15 ;  /* 0x0000000f69697c20 */ /* 0x000fc80008410000 */
[----:B------:R-:W-:-:S04]  /*2880*/  FMUL.FTZ R105, R105, UR14 ;  /* 0x0000000e69697c20 */ /* 0x000fc80008410000 */
[----:B------:R-:W-:Y:S01]  /*2890*/  FMUL.FTZ R104, R96, R105 ;  /* 0x0000006960687220 */ /* 0x000fe20000410000 */
[----:B------:R-:W-:-:S04]  /*28a0*/  MOV R105, RZ ;  /* 0x000000ff00697202 */ /* 0x000fc80000000f00 */
[----:B------:R-:W-:-:S04]  /*28b0*/  FSEL R104, R104, RZ, P5 ;  /* 0x000000ff68687208 */ /* 0x000fc80002800000 */
[----:B------:R-:W-:Y:S01]  /*28c0*/  F2FP.BF16.F32.PACK_AB R186, RZ, R104 ;  /* 0x00000068ffba723e */ /* 0x000fe200000010ff */
[----:B------:R-:W-:Y:S06]  /*28d0*/  @!P5 BRA `(.L_x_3051) ;  /* 0x000000000024d947 */ /* 0x000fec0003800000 */
        /* <DEDUP_REMOVED lines=9> */
.L_x_3051:
[----:B------:R-:W-:Y:S05]  /*2970*/  BSYNC.RECONVERGENT B1 ;  /* 0x0000000000017941 */ /* 0x000fea0003800200 */
.L_x_3050:
[----:B------:R-:W-:-:S07]  /*2980*/  FADD.FTZ R20, R20, R105 ;  /* 0x0000006914147221 */ /* 0x000fce0000010000 */
.L_x_3049:
        /* <DEDUP_REMOVED lines=10> */
[----:B------:R-:W-:-:S05]  /*2a30*/  FMUL.FTZ R104, R97, R104 ;  /* 0x0000006861687220 */ /* 0x000fca0000410000 */
[----:B------:R-:W-:-:S04]  /*2a40*/  FSEL R104, R104, RZ, P5 ;  /* 0x000000ff68687208 */ /* 0x000fc80002800000 */
[----:B------:R-:W-:Y:S01]  /*2a50*/  F2FP.BF16.F32.PACK_AB R187, RZ, R104 ;  /* 0x00000068ffbb723e */ /* 0x000fe200000010ff */
[----:B------:R-:W-:Y:S01]  /*2a60*/  HFMA2 R104, -RZ, RZ, 0, 0 ;  /* 0x00000000ff687431 */ /* 0x000fe200000001ff */
[----:B------:R-:W-:Y:S06]  /*2a70*/  @!P5 BRA `(.L_x_3054) ;  /* 0x000000000024d947 */ /* 0x000fec0003800000 */
        /* <DEDUP_REMOVED lines=9> */
.L_x_3054:
[----:B------:R-:W-:Y:S05]  /*2b10*/  BSYNC.RECONVERGENT B1 ;  /* 0x0000000000017941 */ /* 0x000fea0003800200 */
.L_x_3053:
[----:B------:R-:W-:-:S07]  /*2b20*/  FADD.FTZ R21, R21, R104 ;  /* 0x0000006815157221 */ /* 0x000fce0000010000 */
.L_x_3052:
        /* <DEDUP_REMOVED lines=24> */
.L_x_3057:
[----:B------:R-:W-:Y:S05]  /*2cb0*/  BSYNC.RECONVERGENT B1 ;  /* 0x0000000000017941 */ /* 0x000fea0003800200 */
.L_x_3056:
[----:B------:R-:W-:-:S07]  /*2cc0*/  FADD.FTZ R22, R22, R105 ;  /* 0x0000006916167221 */ /* 0x000fce0000010000 */
.L_x_3055:
[----:B------:R-:W-:Y:S05]  /*2cd0*/  @!P4 BRA `(.L_x_3058) ;  /* 0x0000000c00c8c947 */ /* 0x000fea0003800000 */
[----:B------:R-:W-:Y:S01]  /*2ce0*/  FFMA.FTZ R104, R146, R111, R108 ;  /* 0x0000006f92687223 */ /* 0x000fe2000001006c */
[----:B------:R-:W-:Y:S01]  /*2cf0*/  ISETP.GT.AND P5, PT, R2, RZ, PT ;  /* 0x000000ff0200720c */ /* 0x000fe20003fa4270 */
[----:B------:R-:W-:Y:S02]  /*2d00*/  BSSY.RECONVERGENT B1, `(.L_x_3059) ;  /* 0x0000015000017945 */ /* 0x000fe40003800200 */
[----:B------:R-:W-:-:S04]  /*2d10*/  FADD.FTZ R105, R143, -R104 ;  /* 0x800000688f697221 */ /* 0x000fc80000010000 */
[----:B------:R-:W-:-:S05]  /*2d20*/  FMUL.FTZ R105, R0, R105 ;  /* 0x0000006900697220 */ /* 0x000fca0000410000 */
[----:B------:R-:W-:Y:S02]  /*2d30*/  FSEL R105, R105, RZ, P5 ;  /* 0x000000ff69697208 */ /* 0x000fe40002800000 */
[----:B-----5:R-:W-:-:S03]  /*2d40*/  ISETP.GE.U32.AND P5, PT, R138, 0x1000000, PT ;  /* 0x010000008a00780c */ /* 0x020fc60003fa6070 */
        /* <DEDUP_REMOVED lines=16> */
.L_x_3060:
[----:B------:R-:W-:Y:S05]  /*2e50*/  BSYNC.RECONVERGENT B1 ;  /* 0x0000000000017941 */ /* 0x000fea0003800200 */
.L_x_3059:
[----:B------:R-:W-:Y:S01]  /*2e60*/  FADD.FTZ R23, R23, R104 ;  /* 0x0000006817177221 */ /* 0x000fe20000010000 */
[----:B------:R-:W-:Y:S06]  /*2e70*/  BRA `(.L_x_3058) ;  /* 0x0000000c00607947 */ /* 0x000fec0003800000 */
.L_x_3048:
[-CC-:B------:R-:W-:Y:S01]  /*2e80*/  FFMA.FTZ R105, R3, R111.reuse, R108.reuse ;  /* 0x0000006f03697223 */ /* 0x180fe2000001006c */
[-CC-:B------:R-:W-:Y:S01]  /*2e90*/  FFMA.FTZ R104, R140, R111.reuse, R108.reuse ;  /* 0x0000006f8c687223 */ /* 0x180fe2000001006c */
        /* <DEDUP_REMOVED lines=18> */
[----:B-----5:R-:W-:Y:S01]  /*2fc0*/  LOP3.LUT P5, RZ, R138, 0xff, RZ, 0xc0, !PT ;  /* 0x000000ff8aff7812 */ /* 0x020fe200078ac0ff */
[----:B------:R-:W-:Y:S01]  /*2fd0*/  FMUL.FTZ R104, R104, UR15 ;  /* 0x0000000f68687c20 */ /* 0x000fe20008410000 */
[----:B------:R-:W-:-:S03]  /*2fe0*/  MOV R105, RZ ;  /* 0x000000ff00697202 */ /* 0x000fc60000000f00 */
[----:B------:R-:W-:-:S04]  /*2ff0*/  FMUL.FTZ R107, R104, UR14 ;  /* 0x0000000e686b7c20 */ /* 0x000fc80008410000 */
[----:B------:R-:W-:-:S04]  /*3000*/  FMUL.FTZ R104, R96, R107 ;  /* 0x0000006b60687220 */ /* 0x000fc80000410000 */
[----:B------:R-:W-:Y:S02]  /*3010*/  @P5 SHF.L.U32 R126, R181, 0x10, RZ ;  /* 0x00000010b57e5819 */ /* 0x000fe400000006ff */
[----:B------:R-:W-:-:S03]  /*3020*/  FSEL R104, R104, RZ, P5 ;  /* 0x000000ff68687208 */ /* 0x000fc60002800000 */
[----:B------:R-:W-:Y:S01]  /*3030*/  @P5 FMUL.FTZ R105, R126, R107 ;  /* 0x0000006b7e695220 */ /* 0x000fe20000410000 */
[----:B------:R-:W-:-:S03]  /*3040*/  F2FP.BF16.F32.PACK_AB R104, RZ, R104 ;  /* 0x00000068ff68723e */ /* 0x000fc600000010ff */
[----:B------:R-:W-:Y:S01]  /*3050*/  FADD.FTZ R20, R20, R105 ;  /* 0x0000006914147221 */ /* 0x000fe20000010000 */
[----:B------:R-:W-:-:S07]  /*3060*/  PRMT R186, R104, 0x7610, R186 ;  /* 0x0000761068ba7816 */ /* 0x000fce00000000ba */
.L_x_3061:
[----:B------:R-:W-:Y:S05]  /*3070*/  @!P4 BRA `(.L_x_3062) ;  /* 0x00000000002cc947 */ /* 0x000fea0003800000 */
[----:B-----5:R-:W-:Y:S01]  /*3080*/  LOP3.LUT P5, RZ, R138, 0xff00, RZ, 0xc0, !PT ;  /* 0x0000ff008aff7812 */ /* 0x020fe200078ac0ff */
[----:B------:R-:W-:Y:S01]  /*3090*/  FMUL.FTZ R106, R106, UR15 ;  /* 0x0000000f6a6a7c20 */ /* 0x000fe20008410000 */
[----:B------:R-:W-:-:S03]  /*30a0*/  HFMA2 R104, -RZ, RZ, 0, 0 ;  /* 0x00000000ff687431 */ /* 0x000fc600000001ff */
        /* <DEDUP_REMOVED lines=8> */
.L_x_3062:
[----:B------:R-:W-:Y:S05]  /*3130*/  @!P4 BRA `(.L_x_3063) ;  /* 0x00000000002cc947 */ /* 0x000fea0003800000 */
        /* <DEDUP_REMOVED lines=11> */
.L_x_3063:
[----:B------:R-:W-:Y:S02]  /*31f0*/  F2FP.BF16.F32.PACK_AB R110, RZ, R110 ;  /* 0x0000006eff6e723e */ /* 0x000fe400000010ff */
[----:B------:R-:W-:Y:S02]  /*3200*/  F2FP.BF16.F32.PACK_AB R193, RZ, R122 ;  /* 0x0000007affc1723e */ /* 0x000fe400000010ff */
[----:B------:R-:W-:Y:S01]  /*3210*/  PRMT R192, R110, 0x7610, R192 ;  /* 0x000076106ec07816 */ /* 0x000fe200000000c0 */
[----:B------:R-:W-:Y:S06]  /*3220*/  @!P4 BRA `(.L_x_3058) ;  /* 0x000000080074c947 */ /* 0x000fec0003800000 */
[----:B-----5:R-:W-:Y:S01]  /*3230*/  ISETP.GE.U32.AND P5, PT, R138, 0x1000000, PT ;  /* 0x010000008a00780c */ /* 0x020fe20003fa6070 */
        /* <DEDUP_REMOVED lines=9> */
[----:B------:R-:W-:Y:S01]  /*32d0*/  PRMT R189, R105, 0x7610, R189 ;  /* 0x0000761069bd7816 */ /* 0x000fe200000000bd */
[----:B------:R-:W-:Y:S06]  /*32e0*/  BRA `(.L_x_3058) ;  /* 0x0000000800447947 */ /* 0x000fec0003800000 */
.L_x_3047:
        /* <DEDUP_REMOVED lines=8> */
[----:B-----5:R-:W-:Y:S02]  /*3370*/  SHF.L.U32 R105, R120, 0x10, RZ ;  /* 0x0000001078697819 */ /* 0x020fe400000006ff */
[----:B------:R-:W-:Y:S01]  /*3380*/  LOP3.LUT P6, RZ, R138, 0xff, RZ, 0xc0, !PT ;  /* 0x000000ff8aff7812 */ /* 0x000fe200078cc0ff */
[----:B------:R-:W-:-:S04]  /*3390*/  @P5 FADD.FTZ R107, R142, -R107 ;  /* 0x8000006b8e6b5221 */ /* 0x000fc80000010000 */
[----:B------:R-:W-:-:S04]  /*33a0*/  @P5 FFMA.FTZ R105, R0, R107, R105 ;  /* 0x0000006b00695223 */ /* 0x000fc80000010069 */
[----:B------:R-:W-:-:S04]  /*33b0*/  FMUL.FTZ R105, R105, UR15 ;  /* 0x0000000f69697c20 */ /* 0x000fc80008410000 */
[----:B------:R-:W-:Y:S01]  /*33c0*/  FMUL.FTZ R107, R105, UR14 ;  /* 0x0000000e696b7c20 */ /* 0x000fe20008410000 */
[----:B------:R-:W-:Y:S02]  /*33d0*/  @P6 SHF.L.U32 R106, R181, 0x10, RZ ;  /* 0x00000010b56a6819 */ /* 0x000fe400000006ff */
[----:B------:R-:W-:Y:S01]  /*33e0*/  MOV R105, RZ ;  /* 0x000000ff00697202 */ /* 0x000fe20000000f00 */
[-C--:B------:R-:W-:Y:S02]  /*33f0*/  FMUL.FTZ R104, R96, R107.reuse ;  /* 0x0000006b60687220 */ /* 0x080fe40000410000 */
[----:B------:R-:W-:-:S03]  /*3400*/  @P6 FMUL.FTZ R105, R106, R107 ;  /* 0x0000006b6a696220 */ /* 0x000fc60000410000 */
[----:B------:R-:W-:Y:S01]  /*3410*/  FSEL R104, R104, RZ, P6 ;  /* 0x000000ff68687208 */ /* 0x000fe20003000000 */
[----:B------:R-:W-:-:S03]  /*3420*/  FADD.FTZ R20, R20, R105 ;  /* 0x0000006914147221 */ /* 0x000fc60000010000 */
[----:B------:R-:W-:-:S04]  /*3430*/  F2FP.BF16.F32.PACK_AB R104, RZ, R104 ;  /* 0x00000068ff68723e */ /* 0x000fc800000010ff */
[----:B------:R-:W-:-:S07]  /*3440*/  PRMT R186, R104, 0x7610, R186 ;  /* 0x0000761068ba7816 */ /* 0x000fce00000000ba */
.L_x_3065:
[----:B------:R-:W-:Y:S05]  /*3450*/  @!P4 BRA `(.L_x_3066) ;  /* 0x000000000040c947 */ /* 0x000fea0003800000 */
[----:B-----5:R-:W-:Y:S01]  /*3460*/  SHF.R.U64 R105, R120, 0x10, R121 ;  /* 0x0000001078697819 */ /* 0x020fe20000001279 */
[----:B------:R-:W-:Y:S01]  /*3470*/  @P5 FFMA.FTZ R104, R140, R111, R108 ;  /* 0x0000006f8c685223 */ /* 0x000fe2000001006c */
[----:B------:R-:W-:-:S03]  /*3480*/  LOP3.LUT P6, RZ, R138, 0xff00, RZ, 0xc0, !PT ;  /* 0x0000ff008aff7812 */ /* 0x000fc600078cc0ff */
[----:B------:R-:W-:Y:S02]  /*3490*/  IMAD.U32 R105, R105, 0x10000, RZ ;  /* 0x0001000069697824 */ /* 0x000fe400078e00ff */
[----:B------:R-:W-:-:S04]  /*34a0*/  @P5 FADD.FTZ R104, R141, -R104 ;  /* 0x800000688d685221 */ /* 0x000fc80000010000 */
[----:B------:R-:W-:Y:S01]  /*34b0*/  @P5 FFMA.FTZ R105, R0, R104, R105 ;  /* 0x0000006800695223 */ /* 0x000fe20000010069 */
[----:B------:R-:W-:-:S03]  /*34c0*/  HFMA2 R104, -RZ, RZ, 0, 0 ;  /* 0x00000000ff687431 */ /* 0x000fc600000001ff */
[----:B------:R-:W-:Y:S01]  /*34d0*/  FMUL.FTZ R105, R105, UR15 ;  /* 0x0000000f69697c20 */ /* 0x000fe20008410000 */
[----:B------:R-:W-:-:S03]  /*34e0*/  @P6 SHF.L.U32 R107, R184, 0x10, RZ ;  /* 0x00000010b86b6819 */ /* 0x000fc600000006ff */
[----:B------:R-:W-:-:S04]  /*34f0*/  FMUL.FTZ R106, R105, UR14 ;  /* 0x0000000e696a7c20 */ /* 0x000fc80008410000 */
[-C--:B------:R-:W-:Y:S01]  /*3500*/  FMUL.FTZ R105, R97, R106.reuse ;  /* 0x0000006a61697220 */ /* 0x080fe20000410000 */
[----:B------:R-:W-:-:S04]  /*3510*/  @P6 FMUL.FTZ R104, R107, R106 ;  /* 0x0000006a6b686220 */ /* 0x000fc80000410000 */
[----:B------:R-:W-:Y:S01]  /*3520*/  FSEL R105, R105, RZ, P6 ;  /* 0x000000ff69697208 */ /* 0x000fe20003000000 */
[----:B------:R-:W-:-:S03]  /*3530*/  FADD.FTZ R21, R21, R104 ;  /* 0x0000006815157221 */ /* 0x000fc60000010000 */
[----:B------:R-:W-:-:S04]  /*3540*/  F2FP.BF16.F32.PACK_AB R105, RZ, R105 ;  /* 0x00000069ff69723e */ /* 0x000fc800000010ff */
[----:B------:R-:W-:-:S07]  /*3550*/  PRMT R187, R105, 0x7610, R187 ;  /* 0x0000761069bb7816 */ /* 0x000fce00000000bb */
.L_x_3066:
[----:B------:R-:W-:Y:S05]  /*3560*/  @!P4 BRA `(.L_x_3067) ;  /* 0x00000000003cc947 */ /* 0x000fea0003800000 */
        /* <DEDUP_REMOVED lines=15> */
.L_x_3067:
[----:B------:R-:W-:Y:S05]  /*3660*/  @!P4 BRA `(.L_x_3058) ;  /* 0x000000040064c947 */ /* 0x000fea0003800000 */
[----:B-----5:R-:W-:Y:S01]  /*3670*/  SHF.R.U32.HI R105, RZ, 0x10, R121 ;  /* 0x00000010ff697819 */ /* 0x020fe20000011679 */
[----:B------:R-:W-:-:S03]  /*3680*/  @P5 FFMA.FTZ R104, R146, R111, R108 ;  /* 0x0000006f92685223 */ /* 0x000fc6000001006c */
[----:B------:R-:W-:Y:S01]  /*3690*/  SHF.L.U32 R105, R105, 0x10, RZ ;  /* 0x0000001069697819 */ /* 0x000fe200000006ff */
[----:B------:R-:W-:-:S04]  /*36a0*/  @P5 FADD.FTZ R104, R143, -R104 ;  /* 0x800000688f685221 */ /* 0x000fc80000010000 */
[----:B------:R-:W-:Y:S01]  /*36b0*/  @P5 FFMA.FTZ R105, R0, R104, R105 ;  /* 0x0000006800695223 */ /* 0x000fe20000010069 */
[----:B------:R-:W-:Y:S01]  /*36c0*/  ISETP.GE.U32.AND P5, PT, R138, 0x1000000, PT ;  /* 0x010000008a00780c */ /* 0x000fe20003fa6070 */
[----:B------:R-:W-:Y:S02]  /*36d0*/  HFMA2 R104, -RZ, RZ, 0, 0 ;  /* 0x00000000ff687431 */ /* 0x000fe400000001ff */
[----:B------:R-:W-:-:S04]  /*36e0*/  FMUL.FTZ R105, R105, UR15 ;  /* 0x0000000f69697c20 */ /* 0x000fc80008410000 */
[----:B------:R-:W-:-:S04]  /*36f0*/  FMUL.FTZ R106, R105, UR14 ;  /* 0x0000000e696a7c20 */ /* 0x000fc80008410000 */
[----:B------:R-:W-:Y:S02]  /*3700*/  FMUL.FTZ R105, R99, R106 ;  /* 0x0000006a63697220 */ /* 0x000fe40000410000 */
[----:B------:R-:W-:-:S03]  /*3710*/  @P5 SHF.L.U32 R107, R185, 0x10, RZ ;  /* 0x00000010b96b5819 */ /* 0x000fc600000006ff */
[----:B------:R-:W-:Y:S02]  /*3720*/  FSEL R105, R105, RZ, P5 ;  /* 0x000000ff69697208 */ /* 0x000fe40002800000 */
[----:B------:R-:W-:Y:S02]  /*3730*/  @P5 FMUL.FTZ R104, R107, R106 ;  /* 0x0000006a6b685220 */ /* 0x000fe40000410000 */
[----:B------:R-:W-:Y:S02]  /*3740*/  F2FP.BF16.F32.PACK_AB R105, RZ, R105 ;  /* 0x00000069ff69723e */ /* 0x000fe400000010ff */
[----:B------:R-:W-:Y:S02]  /*3750*/  FADD.FTZ R23, R23, R104 ;  /* 0x0000006817177221 */ /* 0x000fe40000010000 */
[----:B------:R-:W-:Y:S01]  /*3760*/  PRMT R189, R105, 0x7610, R189 ;  /* 0x0000761069bd7816 */ /* 0x000fe200000000bd */
[----:B------:R-:W-:Y:S06]  /*3770*/  BRA `(.L_x_3058) ;  /* 0x0000000400207947 */ /* 0x000fec0003800000 */
.L_x_3064:
[----:B------:R-:W-:Y:S01]  /*3780*/  ISETP.GT.AND P5, PT, R2, RZ, PT ;  /* 0x000000ff0200720c */ /* 0x000fe20003fa4270 */
[----:B------:R-:W-:Y:S01]  /*3790*/  @P6 FFMA.FTZ R107, R3, R111, R108 ;  /* 0x0000006f036b6223 */ /* 0x000fe2000001006c */
[----:B-----5:R-:W-:Y:S02]  /*37a0*/  SHF.L.U32 R105, R120, 0x10, RZ ;  /* 0x0000001078697819 */ /* 0x020fe400000006ff */
[----:B------:R-:W-:Y:S01]  /*37b0*/  SHF.R.U32.HI R127, RZ, 0x10, R121 ;  /* 0x00000010ff7f7819 */ /* 0x000fe20000011679 */
[----:B------:R-:W-:Y:S01]  /*37c0*/  @P6 FADD.FTZ R107, R142, -R107 ;  /* 0x8000006b8e6b6221 */ /* 0x000fe20000010000 */
[----:B------:R-:W-:Y:S02]  /*37d0*/  SHF.L.U32 R125, R121, 0x10, RZ ;  /* 0x00000010797d7819 */ /* 0x000fe400000006ff */
[----:B------:R-:W-:Y:S01]  /*37e0*/  SHF.L.U32 R127, R127, 0x10, RZ ;  /* 0x000000107f7f7819 */ /* 0x000fe200000006ff */
[----:B------:R-:W-:Y:S01]  /*37f0*/  @P6 FFMA.FTZ R105, R0, R107, R105 ;  /* 0x0000006b00696223 */ /* 0x000fe20000010069 */
[----:B------:R-:W-:-:S03]  /*3800*/  SHF.R.U64 R107, R120, 0x10, R121 ;  /* 0x00000010786b7819 */ /* 0x000fc60000001279 */
[-CC-:B------:R-:W-:Y:S01]  /*3810*/  @P5 FFMA.FTZ R104, R140, R111.reuse, R108.reuse ;  /* 0x0000006f8c685223 */ /* 0x180fe2000001006c */
[----:B------:R-:W-:Y:S01]  /*3820*/  SHF.L.U32 R107, R107, 0x10, RZ ;  /* 0x000000106b6b7819 */ /* 0x000fe200000006ff */
[-CC-:B------:R-:W-:Y:S01]  /*3830*/  @P5 FFMA.FTZ R129, R139, R111.reuse, R108.reuse ;  /* 0x0000006f8b815223 */ /* 0x180fe2000001006c */
[----:B------:R-:W-:Y:S01]  /*3840*/  @P5 FFMA.FTZ R110, R146, R111, R108 ;  /* 0x0000006f926e5223 */ /* 0x000fe2000001006c */
[----:B------:R-:W-:Y:S01]  /*3850*/  @P5 FADD.FTZ R104, R141, -R104 ;  /* 0x800000688d685221 */ /* 0x000fe20000010000 */
[----:B------:R-:W-:Y:S01]  /*3860*/  F2FP.BF16.F32.PACK_AB R190, RZ, R105 ;  /* 0x00000069ffbe723e */ /* 0x000fe200000010ff */
[----:B------:R-:W-:Y:S01]  /*3870*/  @P5 FADD.FTZ R106, R144, -R129 ;  /* 0x80000081906a5221 */ /* 0x000fe20000010000 */
[----:B------:R-:W-:Y:S01]  /*3880*/  @P5 FADD.FTZ R110, R143, -R110 ;  /* 0x8000006e8f6e5221 */ /* 0x000fe20000010000 */
[C---:B------:R-:W-:Y:S02]  /*3890*/  @P5 FFMA.FTZ R107, R0.reuse, R104, R107 ;  /* 0x00000068006b5223 */ /* 0x040fe4000001006b */
[C---:B------:R-:W-:Y:S01]  /*38a0*/  @P5 FFMA.FTZ R125, R0.reuse, R106, R125 ;  /* 0x0000006a007d5223 */ /* 0x040fe2000001007d */
[----:B------:R-:W-:-:S02]  /*38b0*/  @P5 FFMA.FTZ R127, R0, R110, R127 ;  /* 0x0000006e007f5223 */ /* 0x000fc4000001007f */
[----:B------:R-:W-:Y:S01]  /*38c0*/  F2FP.BF16.F32.PACK_AB R191, RZ, R107 ;  /* 0x0000006bffbf723e */ /* 0x000fe200000010ff */
[----:B------:R-:W-:Y:S06]  /*38d0*/  @!P4 BRA `(.L_x_3068) ;  /* 0x00000000002cc947 */ /* 0x000fec0003800000 */
[----:B------:R-:W-:Y:S01]  /*38e0*/  LOP3.LUT P5, RZ, R138, 0xff, RZ, 0xc0, !PT ;  /* 0x000000ff8aff7812 */ /* 0x000fe200078ac0ff */
[----:B------:R-:W-:-:S04]  /*38f0*/  FMUL.FTZ R105, R105, UR15 ;  /* 0x0000000f69697c20 */ /* 0x000fc80008410000 */
[----:B------:R-:W-:Y:S01]  /*3900*/  FMUL.FTZ R129, R105, UR14 ;  /* 0x0000000e69817c20 */ /* 0x000fe20008410000 */
[----:B------:R-:W-:-:S03]  /*3910*/  MOV R105, RZ ;  /* 0x000000ff00697202 */ /* 0x000fc60000000f00 */
[----:B------:R-:W-:-:S04]  /*3920*/  FMUL.FTZ R104, R96, R129 ;  /* 0x0000008160687220 */ /* 0x000fc80000410000 */
[----:B------:R-:W-:Y:S01]  /*3930*/  @P5 IMAD.U32 R106, R181, 0x10000, RZ ;  /* 0x00010000b56a5824 */ /* 0x000fe200078e00ff */
[----:B------:R-:W-:-:S03]  /*3940*/  FSEL R104, R104, RZ, P5 ;  /* 0x000000ff68687208 */ /* 0x000fc60002800000 */
[----:B------:R-:W-:Y:S01]  /*3950*/  @P5 FMUL.FTZ R105, R106, R129 ;  /* 0x000000816a695220 */ /* 0x000fe20000410000 */
[----:B------:R-:W-:-:S03]  /*3960*/  F2FP.BF16.F32.PACK_AB R104, RZ, R104 ;  /* 0x00000068ff68723e */ /* 0x000fc600000010ff */
[----:B------:R-:W-:Y:S01]  /*3970*/  FADD.FTZ R20, R20, R105 ;  /* 0x0000006914147221 */ /* 0x000fe20000010000 */
[----:B------:R-:W-:-:S07]  /*3980*/  PRMT R186, R104, 0x7610, R186 ;  /* 0x0000761068ba7816 */ /* 0x000fce00000000ba */
.L_x_3068:
[----:B------:R-:W-:Y:S05]  /*3990*/  @!P4 BRA `(.L_x_3069) ;  /* 0x00000000002cc947 */ /* 0x000fea0003800000 */
[----:B------:R-:W-:Y:S01]  /*39a0*/  LOP3.LUT P5, RZ, R138, 0xff00, RZ, 0xc0, !PT ;  /* 0x0000ff008aff7812 */ /* 0x000fe200078ac0ff */
        /* <DEDUP_REMOVED lines=10> */
.L_x_3069:
[----:B------:R-:W-:Y:S05]  /*3a50*/  @!P4 BRA `(.L_x_3070) ;  /* 0x00000000002cc947 */ /* 0x000fea0003800000 */
[----:B------:R-:W-:Y:S01]  /*3a60*/  LOP3.LUT P5, RZ, R138, 0xff0000, RZ, 0xc0, !PT ;  /* 0x00ff00008aff7812 */ /* 0x000fe200078ac0ff */
        /* <DEDUP_REMOVED lines=10> */
.L_x_3070:
[----:B------:R-:W-:Y:S02]  /*3b10*/  F2FP.BF16.F32.PACK_AB R125, RZ, R125 ;  /* 0x0000007dff7d723e */ /* 0x000fe400000010ff */
[----:B------:R-:W-:Y:S02]  /*3b20*/  F2FP.BF16.F32.PACK_AB R193, RZ, R127 ;  /* 0x0000007fffc1723e */ /* 0x000fe400000010ff */
[----:B------:R-:W-:Y:S01]  /*3b30*/  PRMT R192, R125, 0x7610, R192 ;  /* 0x000076107dc07816 */ /* 0x000fe200000000c0 */
[----:B------:R-:W-:Y:S06]  /*3b40*/  @!P4 BRA `(.L_x_3058) ;  /* 0x00000000002cc947 */ /* 0x000fec0003800000 */
[----:B------:R-:W-:Y:S01]  /*3b50*/  ISETP.GE.U32.AND P5, PT, R138, 0x1000000, PT ;  /* 0x010000008a00780c */ /* 0x000fe20003fa6070 */
        /* <DEDUP_REMOVED lines=10> */
.L_x_3058:
        /* <DEDUP_REMOVED lines=11> */
.L_x_3071:
        /* <DEDUP_REMOVED lines=9> */
.L_x_3072:
[----:B------:R-:W-:Y:S02]  /*3d40*/  IADD3 R195, PT, PT, R195, 0x80, RZ ;  /* 0x00000080c3c37810 */ /* 0x000fe40007ffe0ff */
[----:B------:R-:W-:-:S07]  /*3d50*/  IADD3 R109, PT, PT, R109, 0x80, RZ ;  /* 0x000000806d6d7810 */ /* 0x000fce0007ffe0ff */
.L_x_3045:
[----:B------:R-:W-:Y:S05]  /*3d60*/  BSYNC.RECONVERGENT B0 ;  /* 0x0000000000007941 */ /* 0x000fea0003800200 */
.L_x_3044:
        /* <DEDUP_REMOVED lines=12> */
.L_x_3075:
        /* <DEDUP_REMOVED lines=31> */
[----:B------:R-:W-:-:S03]  /*4020*/  MOV R105, RZ ;  /* 0x000000ff00697202 */ /* 0x000fc60000000f00 */
[----:B------:R-:W-:-:S04]  /*4030*/  FMUL.FTZ R104, R88, R125 ;  /* 0x0000007d58687220 */ /* 0x000fc80000410000 */
[----:B------:R-:W-:Y:S02]  /*4040*/  @P5 SHF.L.U32 R106, R181, 0x10, RZ ;  /* 0x00000010b56a5819 */ /* 0x000fe400000006ff */
[----:B------:R-:W-:-:S03]  /*4050*/  FSEL R104, R104, RZ, P5 ;  /* 0x000000ff68687208 */ /* 0x000fc60002800000 */
[----:B------:R-:W-:Y:S01]  /*4060*/  @P5 FMUL.FTZ R105, R106, R125 ;  /* 0x0000007d6a695220 */ /* 0x000fe20000410000 */
[----:B------:R-:W-:-:S03]  /*4070*/  F2FP.BF16.F32.PACK_AB R104, RZ, R104 ;  /* 0x00000068ff68723e */ /* 0x000fc600000010ff */
[----:B------:R-:W-:Y:S01]  /*4080*/  FADD.FTZ R16, R16, R105 ;  /* 0x0000006910107221 */ /* 0x000fe20000010000 */
[----:B------:R-:W-:-:S07]  /*4090*/  PRMT R186, R104, 0x7610, R186 ;  /* 0x0000761068ba7816 */ /* 0x000fce00000000ba */
.L_x_3078:
[----:B------:R-:W-:Y:S05]  /*40a0*/  @!P4 BRA `(.L_x_3079) ;  /* 0x00000000002cc947 */ /* 0x000fea0003800000 */
[----:B------:R-:W-:Y:S01]  /*40b0*/  LOP3.LUT P5, RZ, R145, 0xff00, RZ, 0xc0, !PT ;  /* 0x0000ff0091ff7812 */ /* 0x000fe200078ac0ff */
[----:B------:R-:W-:Y:S01]  /*40c0*/  FMUL.FTZ R107, R107, UR15 ;  /* 0x0000000f6b6b7c20 */ /* 0x000fe20008410000 */
[----:B------:R-:W-:-:S03]  /*40d0*/  IMAD.MOV.U32 R104, RZ, RZ, RZ ;  /* 0x000000ffff687224 */ /* 0x000fc600078e00ff */
        /* <DEDUP_REMOVED lines=8> */
.L_x_3079:
        /* <DEDUP_REMOVED lines=12> */
.L_x_3080:
[----:B------:R-:W-:Y:S02]  /*4220*/  F2FP.BF16.F32.PACK_AB R123, RZ, R123 ;  /* 0x0000007bff7b723e */ /* 0x000fe400000010ff */
[----:B------:R-:W-:Y:S02]  /*4230*/  F2FP.BF16.F32.PACK_AB R193, RZ, R127 ;  /* 0x0000007fffc1723e */ /* 0x000fe400000010ff */
[----:B------:R-:W-:Y:S01]  /*4240*/  PRMT R192, R123, 0x7610, R192 ;  /* 0x000076107bc07816 */ /* 0x000fe200000000c0 */
[----:B------:R-:W-:Y:S06]  /*4250*/  @!P4 BRA `(.L_x_3081) ;  /* 0x000000100010c947 */ /* 0x000fec0003800000 */
[----:B------:R-:W-:Y:S01]  /*4260*/  ISETP.GE.U32.AND P5, PT, R145, 0x1000000, PT ;  /* 0x010000009100780c */ /* 0x000fe20003fa6070 */
        /* <DEDUP_REMOVED lines=11> */
.L_x_3077:
[----:B------:R-:W-:Y:S01]  /*4320*/  ISETP.GT.AND P5, PT, R2, RZ, PT ;  /* 0x000000ff0200720c */ /* 0x000fe20003fa4270 */
[----:B------:R-:W-:-:S12]  /*4330*/  @!P4 BRA `(.L_x_3082) ;  /* 0x00000000003cc947 */ /* 0x000fd80003800000 */
[----:B01----:R-:W-:Y:S01]  /*4340*/  @P5 FFMA.FTZ R107, R147, R111, R108 ;  /* 0x0000006f936b5223 */ /* 0x003fe2000001006c */
[----:B-----5:R-:W-:Y:S02]  /*4350*/  SHF.L.U32 R105, R118, 0x10, RZ ;  /* 0x0000001076697819 */ /* 0x020fe400000006ff */
[----:B------:R-:W-:Y:S01]  /*4360*/  LOP3.LUT P6, RZ, R145, 0xff, RZ, 0xc0, !PT ;  /* 0x000000ff91ff7812 */ /* 0x000fe200078cc0ff */
[----:B------:R-:W-:-:S04]  /*4370*/  @P5 FADD.FTZ R107, R150, -R107 ;  /* 0x8000006b966b5221 */ /* 0x000fc80000010000 */
[----:B------:R-:W-:-:S04]  /*4380*/  @P5 FFMA.FTZ R105, R0, R107, R105 ;  /* 0x0000006b00695223 */ /* 0x000fc80000010069 */
[----:B------:R-:W-:-:S04]  /*4390*/  FMUL.FTZ R105, R105, UR15 ;  /* 0x0000000f69697c20 */ /* 0x000fc80008410000 */
[----:B------:R-:W-:Y:S01]  /*43a0*/  FMUL.FTZ R107, R105, UR14 ;  /* 0x0000000e696b7c20 */ /* 0x000fe20008410000 */
[----:B------:R-:W-:Y:S01]  /*43b0*/  @P6 SHF.L.U32 R106, R181, 0x10, RZ ;  /* 0x00000010b56a6819 */ /* 0x000fe200000006ff */
[----:B------:R-:W-:Y:S02]  /*43c0*/  HFMA2 R105, -RZ, RZ, 0, 0 ;  /* 0x00000000ff697431 */ /* 0x000fe400000001ff */
[-C--:B------:R-:W-:Y:S02]  /*43d0*/  FMUL.FTZ R104, R88, R107.reuse ;  /* 0x0000006b58687220 */ /* 0x080fe40000410000 */
[----:B------:R-:W-:-:S03]  /*43e0*/  @P6 FMUL.FTZ R105, R106, R107 ;  /* 0x0000006b6a696220 */ /* 0x000fc60000410000 */
[----:B------:R-:W-:Y:S01]  /*43f0*/  FSEL R104, R104, RZ, P6 ;  /* 0x000000ff68687208 */ /* 0x000fe20003000000 */
[----:B------:R-:W-:-:S03]  /*4400*/  FADD.FTZ R16, R16, R105 ;  /* 0x0000006910107221 */ /* 0x000fc60000010000 */
[----:B------:R-:W-:-:S04]  /*4410*/  F2FP.BF16.F32.PACK_AB R104, RZ, R104 ;  /* 0x00000068ff68723e */ /* 0x000fc800000010ff */
[----:B------:R-:W-:-:S07]  /*4420*/  PRMT R186, R104, 0x7610, R186 ;  /* 0x0000761068ba7816 */ /* 0x000fce00000000ba */
.L_x_3082:
[----:B------:R-:W-:Y:S05]  /*4430*/  @!P4 BRA `(.L_x_3083) ;  /* 0x000000000040c947 */ /* 0x000fea0003800000 */
[----:B01---5:R-:W-:Y:S01]  /*4440*/  SHF.R.U64 R105, R118, 0x10, R119 ;  /* 0x0000001076697819 */ /* 0x023fe20000001277 */
[----:B------:R-:W-:Y:S01]  /*4450*/  @P5 FFMA.FTZ R104, R148, R111, R108 ;  /* 0x0000006f94685223 */ /* 0x000fe2000001006c */
[----:B------:R-:W-:Y:S02]  /*4460*/  LOP3.LUT P6, RZ, R145, 0xff00, RZ, 0xc0, !PT ;  /* 0x0000ff0091ff7812 */ /* 0x000fe400078cc0ff */
[----:B------:R-:W-:Y:S01]  /*4470*/  SHF.L.U32 R105, R105, 0x10, RZ ;  /* 0x0000001069697819 */ /* 0x000fe200000006ff */
[----:B------:R-:W-:-:S04]  /*4480*/  @P5 FADD.FTZ R104, R151, -R104 ;  /* 0x8000006897685221 */ /* 0x000fc80000010000 */
[----:B------:R-:W-:Y:S01]  /*4490*/  @P5 FFMA.FTZ R105, R0, R104, R105 ;  /* 0x0000006800695223 */ /* 0x000fe20000010069 */
[----:B------:R-:W-:-:S03]  /*44a0*/  MOV R104, RZ ;  /* 0x000000ff00687202 */ /* 0x000fc60000000f00 */
[----:B------:R-:W-:Y:S02]  /*44b0*/  FMUL.FTZ R105, R105, UR15 ;  /* 0x0000000f69697c20 */ /* 0x000fe40008410000 */
[----:B------:R-:W-:Y:S02]  /*44c0*/  @P6 SHF.L.U32 R107, R184, 0x10, RZ ;  /* 0x00000010b86b6819 */ /* 0x000fe400000006ff */
[----:B------:R-:W-:-:S04]  /*44d0*/  FMUL.FTZ R106, R105, UR14 ;  /* 0x0000000e696a7c20 */ /* 0x000fc80008410000 */
[-C--:B------:R-:W-:Y:S01]  /*44e0*/  FMUL.FTZ R105, R89, R106.reuse ;  /* 0x0000006a59697220 */ /* 0x080fe20000410000 */
[----:B------:R-:W-:-:S04]  /*44f0*/  @P6 FMUL.FTZ R104, R107, R106 ;  /* 0x0000006a6b686220 */ /* 0x000fc80000410000 */
[----:B------:R-:W-:Y:S01]  /*4500*/  FSEL R105, R105, RZ, P6 ;  /* 0x000000ff69697208 */ /* 0x000fe20003000000 */
[----:B------:R-:W-:-:S03]  /*4510*/  FADD.FTZ R17, R17, R104 ;  /* 0x0000006811117221 */ /* 0x000fc60000010000 */
[----:B------:R-:W-:-:S04]  /*4520*/  F2FP.BF16.F32.PACK_AB R105, RZ, R105 ;  /* 0x00000069ff69723e */ /* 0x000fc800000010ff */
[----:B------:R-:W-:-:S07]  /*4530*/  PRMT R187, R105, 0x7610, R187 ;  /* 0x0000761069bb7816 */ /* 0x000fce00000000bb */
.L_x_3083:
[----:B------:R-:W-:Y:S05]  /*4540*/  @!P4 BRA `(.L_x_3084) ;  /* 0x00000000003cc947 */ /* 0x000fea0003800000 */
        /* <DEDUP_REMOVED lines=15> */
.L_x_3084:
[----:B------:R-:W-:Y:S05]  /*4640*/  @!P4 BRA `(.L_x_3081) ;  /* 0x0000000c0014c947 */ /* 0x000fea0003800000 */
[----:B01---5:R-:W-:Y:S01]  /*4650*/  SHF.R.U32.HI R105, RZ, 0x10, R119 ;  /* 0x00000010ff697819 */ /* 0x023fe20000011677 */
[----:B------:R-:W-:-:S04]  /*4660*/  @P5 FFMA.FTZ R104, R154, R111, R108 ;  /* 0x0000006f9a685223 */ /* 0x000fc8000001006c */
[----:B------:R-:W-:Y:S02]  /*4670*/  IMAD.U32 R105, R105, 0x10000, RZ ;  /* 0x0001000069697824 */ /* 0x000fe400078e00ff */
[----:B------:R-:W-:-:S04]  /*4680*/  @P5 FADD.FTZ R104, R153, -R104 ;  /* 0x8000006899685221 */ /* 0x000fc80000010000 */
[----:B------:R-:W-:Y:S01]  /*4690*/  @P5 FFMA.FTZ R105, R0, R104, R105 ;  /* 0x0000006800695223 */ /* 0x000fe20000010069 */
[----:B------:R-:W-:Y:S02]  /*46a0*/  ISETP.GE.U32.AND P5, PT, R145, 0x1000000, PT ;  /* 0x010000009100780c */ /* 0x000fe40003fa6070 */
[----:B------:R-:W-:Y:S01]  /*46b0*/  MOV R104, RZ ;  /* 0x000000ff00687202 */ /* 0x000fe20000000f00 */
        /* <DEDUP_REMOVED lines=10> */
.L_x_3076:
        /* <DEDUP_REMOVED lines=14> */
[----:B------:R-:W-:Y:S01]  /*4840*/  FMUL.FTZ R105, R0, R107 ;  /* 0x0000006b00697220 */ /* 0x000fe20000410000 */
        /* <DEDUP_REMOVED lines=21> */
.L_x_3086:
        /* <DEDUP_REMOVED lines=12> */
.L_x_3087:
        /* <DEDUP_REMOVED lines=12> */
.L_x_3088:
[----:B------:R-:W-:Y:S02]  /*4b20*/  F2FP.BF16.F32.PACK_AB R110, RZ, R110 ;  /* 0x0000006eff6e723e */ /* 0x000fe400000010ff */
[----:B------:R-:W-:Y:S02]  /*4b30*/  F2FP.BF16.F32.PACK_AB R193, RZ, R122 ;  /* 0x0000007affc1723e */ /* 0x000fe400000010ff */
[----:B------:R-:W-:Y:S01]  /*4b40*/  PRMT R192, R110, 0x7610, R192 ;  /* 0x000076106ec07816 */ /* 0x000fe200000000c0 */
[----:B------:R-:W-:Y:S06]  /*4b50*/  @!P4 BRA `(.L_x_3081) ;  /* 0x0000000400d0c947 */ /* 0x000fec0003800000 */
[----:B-----5:R-:W-:Y:S01]  /*4b60*/  ISETP.GE.U32.AND P5, PT, R145, 0x1000000, PT ;  /* 0x010000009100780c */ /* 0x020fe20003fa6070 */
        /* <DEDUP_REMOVED lines=11> */
.L_x_3085:
[----:B------:R-:W-:Y:S05]  /*4c20*/  @!P4 BRA `(.L_x_3089) ;  /* 0x000000000064c947 */ /* 0x000fea0003800000 */
[----:B01----:R-:W-:Y:S01]  /*4c30*/  FFMA.FTZ R105, R147, R111, R108 ;  /* 0x0000006f93697223 */ /* 0x003fe2000001006c */
        /* <DEDUP_REMOVED lines=9> */
[----:B------:R-:W-:-:S04]  /*4cd0*/  HFMA2 R105, -RZ, RZ, 0, 0 ;  /* 0x00000000ff697431 */ /* 0x000fc800000001ff */
[----:B------:R-:W-:-:S04]  /*4ce0*/  FSEL R104, R104, RZ, P5 ;  /* 0x000000ff68687208 */ /* 0x000fc80002800000 */
[----:B------:R-:W-:Y:S01]  /*4cf0*/  F2FP.BF16.F32.PACK_AB R186, RZ, R104 ;  /* 0x00000068ffba723e */ /* 0x000fe200000010ff */
[----:B------:R-:W-:Y:S06]  /*4d00*/  @!P5 BRA `(.L_x_3091) ;  /* 0x000000000024d947 */ /* 0x000fec0003800000 */
        /* <DEDUP_REMOVED lines=9> */
.L_x_3091:
[----:B------:R-:W-:Y:S05]  /*4da0*/  BSYNC.RECONVERGENT B1 ;  /* 0x0000000000017941 */ /* 0x000fea0003800200 */
.L_x_3090:
[----:B------:R-:W-:-:S07]  /*4db0*/  FADD.FTZ R16, R16, R105 ;  /* 0x0000006910107221 */ /* 0x000fce0000010000 */
.L_x_3089:
        /* <DEDUP_REMOVED lines=12> */
[----:B------:R-:W-:Y:S02]  /*4e80*/  F2FP.BF16.F32.PACK_AB R187, RZ, R104 ;  /* 0x00000068ffbb723e */ /* 0x000fe400000010ff */
[----:B------:R-:W-:Y:S01]  /*4e90*/  MOV R104, RZ ;  /* 0x000000ff00687202 */ /* 0x000fe20000000f00 */
        /* <DEDUP_REMOVED lines=10> */
.L_x_3094:
[----:B------:R-:W-:Y:S05]  /*4f40*/  BSYNC.RECONVERGENT B1 ;  /* 0x0000000000017941 */ /* 0x000fea0003800200 */
.L_x_3093:
[----:B------:R-:W-:-:S07]  /*4f50*/  FADD.FTZ R17, R17, R104 ;  /* 0x0000006811117221 */ /* 0x000fce0000010000 */
.L_x_3092:
        /* <DEDUP_REMOVED lines=11> */
[----:B------:R-:W-:-:S04]  /*5010*/  IMAD.MOV.U32 R105, RZ, RZ, RZ ;  /* 0x000000ffff697224 */ /* 0x000fc800078e00ff */
        /* <DEDUP_REMOVED lines=12> */
.L_x_3097:
[----:B------:R-:W-:Y:S05]  /*50e0*/  BSYNC.RECONVERGENT B1 ;  /* 0x0000000000017941 */ /* 0x000fea0003800200 */
.L_x_3096:
[----:B------:R-:W-:-:S07]  /*50f0*/  FADD.FTZ R18, R18, R105 ;  /* 0x0000006912127221 */ /* 0x000fce0000010000 */
.L_x_3095:
[----:B------:R-:W-:Y:S05]  /*5100*/  @!P4 BRA `(.L_x_3081) ;  /* 0x000000000064c947 */ /* 0x000fea0003800000 */
[----:B01----:R-:W-:Y:S01]  /*5110*/  FFMA.FTZ R104, R154, R111, R108 ;  /* 0x0000006f9a687223 */ /* 0x003fe2000001006c */
        /* <DEDUP_REMOVED lines=22> */
.L_x_3099:
[----:B------:R-:W-:Y:S05]  /*5280*/  BSYNC.RECONVERGENT B1 ;  /* 0x0000000000017941 */ /* 0x000fea0003800200 */
.L_x_3098:
[----:B------:R-:W-:-:S07]  /*5290*/  FADD.FTZ R19, R19, R104 ;  /* 0x0000006813137221 */ /* 0x000fce0000010000 */
.L_x_3081:
        /* <DEDUP_REMOVED lines=10> */
.L_x_3100:
        /* <DEDUP_REMOVED lines=9> */
.L_x_3101:
[----:B------:R-:W-:Y:S02]  /*53d0*/  IADD3 R195, PT, PT, R195, 0x80, RZ ;  /* 0x00000080c3c37810 */ /* 0x000fe40007ffe0ff */
[----:B------:R-:W-:-:S07]  /*53e0*/  IADD3 R109, PT, PT, R109, 0x80, RZ ;  /* 0x000000806d6d7810 */ /* 0x000fce0007ffe0ff */
.L_x_3074:
[----:B------:R-:W-:Y:S05]  /*53f0*/  BSYNC.RECONVERGENT B0 ;  /* 0x0000000000007941 */ /* 0x000fea0003800200 */
.L_x_3073:
        /* <DEDUP_REMOVED lines=12> */
.L_x_3104:
[----:B------:R-:W-:Y:S05]  /*54c0*/  BRA.U !UP0, `(.L_x_3105) ;  /* 0x0000000908487547 */ /* 0x000fea000b800000 */
[----:B------:R-:W-:-:S04]  /*54d0*/  UISETP.NE.U32.AND UP0, UPT, UR16, URZ, UPT ;  /* 0x000000ff1000728c */ /* 0x000fc8000bf05070 */
[----:B------:R-:W-:-:S06]  /*54e0*/  UISETP.NE.AND.EX UP0, UPT, UR17, URZ, UPT, UP0 ;  /* 0x000000ff1100728c */ /* 0x000fcc000bf05300 */
[----:B------:R-:W-:-:S04]  /*54f0*/  PLOP3.LUT P5, PT, PT, PT, UP0, 0x80, 0x8 ;  /* 0x000000000008781c */ /* 0x000fc80003faf008 */
[----:B------:R-:W-:-:S09]  /*5500*/  P2R R124, PR, RZ, 0x20 ;  /* 0x00000020ff7c7803 */ /* 0x000fd20000000000 */
[----:B------:R-:W-:Y:S05]  /*5510*/  @!P5 BRA `(.L_x_3106) ;  /* 0x000000040024d947 */ /* 0x000fea0003800000 */
[----:B------:R-:W-:Y:S02]  /*5520*/  ISETP.GT.AND P5, PT, R2, RZ, PT ;  /* 0x000000ff0200720c */ /* 0x000fe40003fa4270 */
[C---:B0123-5:R-:W-:Y:S02]  /*5530*/  SHF.L.U32 R105, R116.reuse, 0x10, RZ ;  /* 0x0000001074697819 */ /* 0x06ffe400000006ff */
        /* <DEDUP_REMOVED lines=31> */
.L_x_3107:
        /* <DEDUP_REMOVED lines=12> */
.L_x_3108:
[----:B------:R-:W-:Y:S05]  /*57f0*/  @!P4 BRA `(.L_x_3109) ;  /* 0x00000000002cc947 */ /* 0x000fea0003800000 */
[----:B------:R-:W-:Y:S01]  /*5800*/  FMUL.FTZ R104, R123, UR15 ;  /* 0x0000000f7b687c20 */ /* 0x000fe20008410000 */
[----:B------:R-:W-:Y:S02]  /*5810*/  LOP3.LUT P5, RZ, R155, 0xff0000, RZ, 0xc0, !PT ;  /* 0x00ff00009bff7812 */ /* 0x000fe400078ac0ff */
[----:B------:R-:W-:Y:S01]  /*5820*/  MOV R105, RZ ;  /* 0x000000ff00697202 */ /* 0x000fe20000000f00 */
[----:B------:R-:W-:-:S04]  /*5830*/  FMUL.FTZ R107, R104, UR14 ;  /* 0x0000000e686b7c20 */ /* 0x000fc80008410000 */
[----:B------:R-:W-:-:S05]  /*5840*/  FMUL.FTZ R104, R82, R107 ;  /* 0x0000006b52687220 */ /* 0x000fca0000410000 */
[----:B------:R-:W-:Y:S01]  /*5850*/  FSEL R104, R104, RZ, P5 ;  /* 0x000000ff68687208 */ /* 0x000fe20002800000 */
[----:B------:R-:W-:-:S03]  /*5860*/  @P5 IMAD.U32 R106, R183, 0x10000, RZ ;  /* 0x00010000b76a5824 */ /* 0x000fc600078e00ff */
[----:B------:R-:W-:Y:S01]  /*5870*/  F2FP.BF16.F32.PACK_AB R104, RZ, R104 ;  /* 0x00000068ff68723e */ /* 0x000fe200000010ff */
[----:B------:R-:W-:-:S03]  /*5880*/  @P5 FMUL.FTZ R105, R106, R107 ;  /* 0x0000006b6a695220 */ /* 0x000fc60000410000 */
[----:B------:R-:W-:Y:S01]  /*5890*/  PRMT R188, R104, 0x7610, R188 ;  /* 0x0000761068bc7816 */ /* 0x000fe200000000bc */
[----:B------:R-:W-:-:S07]  /*58a0*/  FADD.FTZ R14, R14, R105 ;  /* 0x000000690e0e7221 */ /* 0x000fce0000010000 */
.L_x_3109:
        /* <DEDUP_REMOVED lines=16> */
.L_x_3106:
[----:B------:R-:W-:Y:S01]  /*59b0*/  ISETP.GT.AND P5, PT, R2, RZ, PT ;  /* 0x000000ff0200720c */ /* 0x000fe20003fa4270 */
[----:B------:R-:W-:-:S12]  /*59c0*/  @!P4 BRA `(.L_x_3111) ;  /* 0x00000000003cc947 */ /* 0x000fd80003800000 */
[----:B0123--:R-:W-:Y:S01]  /*59d0*/  @P5 FFMA.FTZ R107, R157, R111, R108 ;  /* 0x0000006f9d6b5223 */ /* 0x00ffe2000001006c */
        /* <DEDUP_REMOVED lines=14> */
.L_x_3111:
[----:B------:R-:W-:Y:S05]  /*5ac0*/  @!P4 BRA `(.L_x_3112) ;  /* 0x000000000040c947 */ /* 0x000fea0003800000 */
[----:B0123-5:R-:W-:Y:S01]  /*5ad0*/  SHF.R.U64 R105, R116, 0x10, R117 ;  /* 0x0000001074697819 */ /* 0x02ffe20000001275 */
[----:B------:R-:W-:Y:S01]  /*5ae0*/  @P5 FFMA.FTZ R104, R156, R111, R108 ;  /* 0x0000006f9c685223 */ /* 0x000fe2000001006c */
[----:B------:R-:W-:Y:S02]  /*5af0*/  LOP3.LUT P6, RZ, R155, 0xff00, RZ, 0xc0, !PT ;  /* 0x0000ff009bff7812 */ /* 0x000fe400078cc0ff */
[----:B------:R-:W-:Y:S01]  /*5b00*/  SHF.L.U32 R105, R105, 0x10, RZ ;  /* 0x0000001069697819 */ /* 0x000fe200000006ff */
[----:B------:R-:W-:-:S04]  /*5b10*/  @P5 FADD.FTZ R104, R161, -R104 ;  /* 0x80000068a1685221 */ /* 0x000fc80000010000 */
[----:B------:R-:W-:Y:S01]  /*5b20*/  @P5 FFMA.FTZ R105, R0, R104, R105 ;  /* 0x0000006800695223 */ /* 0x000fe20000010069 */
[----:B------:R-:W-:-:S03]  /*5b30*/  HFMA2 R104, -RZ, RZ, 0, 0 ;  /* 0x00000000ff687431 */ /* 0x000fc600000001ff */
        /* <DEDUP_REMOVED lines=9> */
.L_x_3112:
[----:B------:R-:W-:Y:S05]  /*5bd0*/  @!P4 BRA `(.L_x_3113) ;  /* 0x00000000003cc947 */ /* 0x000fea0003800000 */
        /* <DEDUP_REMOVED lines=15> */
.L_x_3113:
[----:B------:R-:W-:Y:S05]  /*5cd0*/  @!P4 BRA `(.L_x_3110) ;  /* 0x0000000c0014c947 */ /* 0x000fea0003800000 */
[----:B0123-5:R-:W-:Y:S01]  /*5ce0*/  SHF.R.U32.HI R105, RZ, 0x10, R117 ;  /* 0x00000010ff697819 */ /* 0x02ffe20000011675 */
        /* <DEDUP_REMOVED lines=16> */
.L_x_3105:
        /* <DEDUP_REMOVED lines=36> */
.L_x_3115:
        /* <DEDUP_REMOVED lines=12> */
.L_x_3116:
        /* <DEDUP_REMOVED lines=12> */
.L_x_3117:
        /* <DEDUP_REMOVED lines=16> */
.L_x_3114:
[----:B------:R-:W-:Y:S05]  /*62b0*/  @!P4 BRA `(.L_x_3118) ;  /* 0x000000000064c947 */ /* 0x000fea0003800000 */
[----:B0123--:R-:W-:Y:S01]  /*62c0*/  FFMA.FTZ R105, R157, R111, R108 ;  /* 0x0000006f9d697223 */ /* 0x00ffe2000001006c */
        /* <DEDUP_REMOVED lines=22> */
.L_x_3120:
[----:B------:R-:W-:Y:S05]  /*6430*/  BSYNC.RECONVERGENT B1 ;  /* 0x0000000000017941 */ /* 0x000fea0003800200 */
.L_x_3119:
[----:B------:R-:W-:-:S07]  /*6440*/  FADD.FTZ R12, R12, R105 ;  /* 0x000000690c0c7221 */ /* 0x000fce0000010000 */
.L_x_3118:
        /* <DEDUP_REMOVED lines=24> */
.L_x_3123:
[----:B------:R-:W-:Y:S05]  /*65d0*/  BSYNC.RECONVERGENT B1 ;  /* 0x0000000000017941 */ /* 0x000fea0003800200 */
.L_x_3122:
[----:B------:R-:W-:-:S07]  /*65e0*/  FADD.FTZ R13, R13, R104 ;  /* 0x000000680d0d7221 */ /* 0x000fce0000010000 */
.L_x_3121:
        /* <DEDUP_REMOVED lines=24> */
.L_x_3126:
[----:B------:R-:W-:Y:S05]  /*6770*/  BSYNC.RECONVERGENT B1 ;  /* 0x0000000000017941 */ /* 0x000fea0003800200 */
.L_x_3125:
[----:B------:R-:W-:-:S07]  /*6780*/  FADD.FTZ R14, R14, R105 ;  /* 0x000000690e0e7221 */ /* 0x000fce0000010000 */
.L_x_3124:
[----:B------:R-:W-:Y:S05]  /*6790*/  @!P4 BRA `(.L_x_3110) ;  /* 0x000000000064c947 */ /* 0x000fea0003800000 */
[----:B0123--:R-:W-:Y:S01]  /*67a0*/  FFMA.FTZ R104, R162, R111, R108 ;  /* 0x0000006fa2687223 */ /* 0x00ffe2000001006c */
        /* <DEDUP_REMOVED lines=22> */
.L_x_3128:
[----:B------:R-:W-:Y:S05]  /*6910*/  BSYNC.RECONVERGENT B1 ;  /* 0x0000000000017941 */ /* 0x000fea0003800200 */
.L_x_3127:
[----:B------:R-:W-:-:S07]  /*6920*/  FADD.FTZ R15, R15, R104 ;  /* 0x000000680f0f7221 */ /* 0x000fce0000010000 */
.L_x_3110:
        /* <DEDUP_REMOVED lines=10> */
.L_x_3129:
        /* <DEDUP_REMOVED lines=9> */
.L_x_3130:
[----:B------:R-:W-:Y:S02]  /*6a60*/  IADD3 R195, PT, PT, R195, 0x80, RZ ;  /* 0x00000080c3c37810 */ /* 0x000fe40007ffe0ff */
[----:B------:R-:W-:-:S07]  /*6a70*/  IADD3 R109, PT, PT, R109, 0x80, RZ ;  /* 0x000000806d6d7810 */ /* 0x000fce0007ffe0ff */
.L_x_3103:
[----:B------:R-:W-:Y:S05]  /*6a80*/  BSYNC.RECONVERGENT B0 ;  /* 0x0000000000007941 */ /* 0x000fea0003800200 */
.L_x_3102:
        /* <DEDUP_REMOVED lines=12> */
.L_x_3133:
        /* <DEDUP_REMOVED lines=31> */
[----:B------:R-:W-:-:S03]  /*6d40*/  HFMA2 R105, -RZ, RZ, 0, 0 ;  /* 0x00000000ff697431 */ /* 0x000fc600000001ff */
[----:B------:R-:W-:-:S04]  /*6d50*/  FMUL.FTZ R104, R72, R125 ;  /* 0x0000007d48687220 */ /* 0x000fc80000410000 */
[----:B------:R-:W-:Y:S02]  /*6d60*/  @P5 SHF.L.U32 R106, R181, 0x10, RZ ;  /* 0x00000010b56a5819 */ /* 0x000fe400000006ff */
[----:B------:R-:W-:-:S03]  /*6d70*/  FSEL R104, R104, RZ, P5 ;  /* 0x000000ff68687208 */ /* 0x000fc60002800000 */
[----:B------:R-:W-:Y:S01]  /*6d80*/  @P5 FMUL.FTZ R105, R106, R125 ;  /* 0x0000007d6a695220 */ /* 0x000fe20000410000 */
[----:B------:R-:W-:-:S03]  /*6d90*/  F2FP.BF16.F32.PACK_AB R104, RZ, R104 ;  /* 0x00000068ff68723e */ /* 0x000fc600000010ff */
[----:B------:R-:W-:Y:S01]  /*6da0*/  FADD.FTZ R8, R8, R105 ;  /* 0x0000006908087221 */ /* 0x000fe20000010000 */
[----:B------:R-:W-:-:S07]  /*6db0*/  PRMT R186, R104, 0x7610, R186 ;  /* 0x0000761068ba7816 */ /* 0x000fce00000000ba */
.L_x_3136:
        /* <DEDUP_REMOVED lines=12> */
.L_x_3137:
        /* <DEDUP_REMOVED lines=12> */
.L_x_3138:
        /* <DEDUP_REMOVED lines=16> */
.L_x_3135:
[----:B------:R-:W-:Y:S01]  /*7040*/  ISETP.GT.AND P5, PT, R2, RZ, PT ;  /* 0x000000ff0200720c */ /* 0x000fe20003fa4270 */
[----:B------:R-:W-:-:S12]  /*7050*/  @!P4 BRA `(.L_x_3140) ;  /* 0x00000000003cc947 */ /* 0x000fd80003800000 */
[----:B01234-:R-:W-:Y:S01]  /*7060*/  @P5 FFMA.FTZ R107, R165, R111, R108 ;  /* 0x0000006fa56b5223 */ /* 0x01ffe2000001006c */
[----:B-----5:R-:W-:Y:S01]  /*7070*/  IMAD.U32 R105, R114, 0x10000, RZ ;  /* 0x0001000072697824 */ /* 0x020fe200078e00ff */
[----:B------:R-:W-:Y:S02]  /*7080*/  LOP3.LUT P6, RZ, R164, 0xff, RZ, 0xc0, !PT ;  /* 0x000000ffa4ff7812 */ /* 0x000fe400078cc0ff */
[----:B------:R-:W-:-:S04]  /*7090*/  @P5 FADD.FTZ R107, R168, -R107 ;  /* 0x8000006ba86b5221 */ /* 0x000fc80000010000 */
[----:B------:R-:W-:-:S04]  /*70a0*/  @P5 FFMA.FTZ R105, R0, R107, R105 ;  /* 0x0000006b00695223 */ /* 0x000fc80000010069 */
[----:B------:R-:W-:-:S03]  /*70b0*/  FMUL.FTZ R105, R105, UR15 ;  /* 0x0000000f69697c20 */ /* 0x000fc60008410000 */
[----:B------:R-:W-:Y:S01]  /*70c0*/  @P6 SHF.L.U32 R106, R181, 0x10, RZ ;  /* 0x00000010b56a6819 */ /* 0x000fe200000006ff */
[----:B------:R-:W-:Y:S01]  /*70d0*/  FMUL.FTZ R107, R105, UR14 ;  /* 0x0000000e696b7c20 */ /* 0x000fe20008410000 */
[----:B------:R-:W-:-:S03]  /*70e0*/  HFMA2 R105, -RZ, RZ, 0, 0 ;  /* 0x00000000ff697431 */ /* 0x000fc600000001ff */
[-C--:B------:R-:W-:Y:S01]  /*70f0*/  FMUL.FTZ R104, R72, R107.reuse ;  /* 0x0000006b48687220 */ /* 0x080fe20000410000 */
[----:B------:R-:W-:-:S04]  /*7100*/  @P6 FMUL.FTZ R105, R106, R107 ;  /* 0x0000006b6a696220 */ /* 0x000fc80000410000 */
[----:B------:R-:W-:Y:S01]  /*7110*/  FSEL R104, R104, RZ, P6 ;  /* 0x000000ff68687208 */ /* 0x000fe20003000000 */
[----:B------:R-:W-:-:S03]  /*7120*/  FADD.FTZ R8, R8, R105 ;  /* 0x0000006908087221 */ /* 0x000fc60000010000 */
[----:B------:R-:W-:-:S04]  /*7130*/  F2FP.BF16.F32.PACK_AB R104, RZ, R104 ;  /* 0x00000068ff68723e */ /* 0x000fc800000010ff */
[----:B------:R-:W-:-:S07]  /*7140*/  PRMT R186, R104, 0x7610, R186 ;  /* 0x0000761068ba7816 */ /* 0x000fce00000000ba */
.L_x_3140:
[----:B------:R-:W-:Y:S05]  /*7150*/  @!P4 BRA `(.L_x_3141) ;  /* 0x000000000040c947 */ /* 0x000fea0003800000 */
[----:B012345:R-:W-:Y:S01]  /*7160*/  SHF.R.U64 R105, R114, 0x10, R115 ;  /* 0x0000001072697819 */ /* 0x03ffe20000001273 */
        /* <DEDUP_REMOVED lines=15> */
.L_x_3141:
[----:B------:R-:W-:Y:S05]  /*7260*/  @!P4 BRA `(.L_x_3142) ;  /* 0x00000000003cc947 */ /* 0x000fea0003800000 */
[----:B01234-:R-:W-:Y:S01]  /*7270*/  @P5 FFMA.FTZ R107, R167, R111, R108 ;  /* 0x0000006fa76b5223 */ /* 0x01ffe2000001006c */
        /* <DEDUP_REMOVED lines=14> */
.L_x_3142:
[----:B------:R-:W-:Y:S05]  /*7360*/  @!P4 BRA `(.L_x_3139) ;  /* 0x0000000c0014c947 */ /* 0x000fea0003800000 */
[----:B012345:R-:W-:Y:S01]  /*7370*/  SHF.R.U32.HI R105, RZ, 0x10, R115 ;  /* 0x00000010ff697819 */ /* 0x03ffe20000011673 */
[----:B------:R-:W-:-:S03]  /*7380*/  @P5 FFMA.FTZ R104, R172, R111, R108 ;  /* 0x0000006fac685223 */ /* 0x000fc6000001006c */
[----:B------:R-:W-:Y:S01]  /*7390*/  SHF.L.U32 R105, R105, 0x10, RZ ;  /* 0x0000001069697819 */ /* 0x000fe200000006ff */
        /* <DEDUP_REMOVED lines=14> */
.L_x_3134:
        /* <DEDUP_REMOVED lines=36> */
.L_x_3144:
[----:B------:R-:W-:Y:S05]  /*76c0*/  @!P4 BRA `(.L_x_3145) ;  /* 0x00000000002cc947 */ /* 0x000fea0003800000 */
[----:B------:R-:W-:Y:S01]  /*76d0*/  FMUL.FTZ R106, R106, UR15 ;  /* 0x0000000f6a6a7c20 */ /* 0x000fe20008410000 */
[----:B-----5:R-:W-:Y:S02]  /*76e0*/  LOP3.LUT P5, RZ, R164, 0xff00, RZ, 0xc0, !PT ;  /* 0x0000ff00a4ff7812 */ /* 0x020fe400078ac0ff */
        /* <DEDUP_REMOVED lines=9> */
.L_x_3145:
        /* <DEDUP_REMOVED lines=12> */
.L_x_3146:
        /* <DEDUP_REMOVED lines=16> */
.L_x_3143:
[----:B------:R-:W-:Y:S05]  /*7940*/  @!P4 BRA `(.L_x_3147) ;  /* 0x000000000064c947 */ /* 0x000fea0003800000 */
[----:B01234-:R-:W-:Y:S01]  /*7950*/  FFMA.FTZ R105, R165, R111, R108 ;  /* 0x0000006fa5697223 */ /* 0x01ffe2000001006c */
        /* <DEDUP_REMOVED lines=22> */
.L_x_3149:
[----:B------:R-:W-:Y:S05]  /*7ac0*/  BSYNC.RECONVERGENT B1 ;  /* 0x0000000000017941 */ /* 0x000fea0003800200 */
.L_x_3148:
[----:B------:R-:W-:-:S07]  /*7ad0*/  FADD.FTZ R8, R8, R105 ;  /* 0x0000006908087221 */ /* 0x000fce0000010000 */
.L_x_3147:
        /* <DEDUP_REMOVED lines=24> */
.L_x_3152:
[----:B------:R-:W-:Y:S05]  /*7c60*/  BSYNC.RECONVERGENT B1 ;  /* 0x0000000000017941 */ /* 0x000fea0003800200 */
.L_x_3151:
[----:B------:R-:W-:-:S07]  /*7c70*/  FADD.FTZ R9, R9, R104 ;  /* 0x0000006809097221 */ /* 0x000fce0000010000 */
.L_x_3150:
        /* <DEDUP_REMOVED lines=24> */
.L_x_3155:
[----:B------:R-:W-:Y:S05]  /*7e00*/  BSYNC.RECONVERGENT B1 ;  /* 0x0000000000017941 */ /* 0x000fea0003800200 */
.L_x_3154:
[----:B------:R-:W-:-:S07]  /*7e10*/  FADD.FTZ R10, R10, R105 ;  /* 0x000000690a0a7221 */ /* 0x000fce0000010000 */
.L_x_3153:
[----:B------:R-:W-:Y:S05]  /*7e20*/  @!P4 BRA `(.L_x_3139) ;  /* 0x000000000064c947 */ /* 0x000fea0003800000 */
[----:B01234-:R-:W-:Y:S01]  /*7e30*/  FFMA.FTZ R104, R172, R111, R108 ;  /* 0x0000006fac687223 */ /* 0x01ffe2000001006c */
        /* <DEDUP_REMOVED lines=22> */
.L_x_3157:
[----:B------:R-:W-:Y:S05]  /*7fa0*/  BSYNC.RECONVERGENT B1 ;  /* 0x0000000000017941 */ /* 0x000fea0003800200 */
.L_x_3156:
[----:B------:R-:W-:-:S07]  /*7fb0*/  FADD.FTZ R11, R11, R104 ;  /* 0x000000680b0b7221 */ /* 0x000fce0000010000 */
.L_x_3139:
        /* <DEDUP_REMOVED lines=10> */
.L_x_3158:
        /* <DEDUP_REMOVED lines=9> */
.L_x_3159:
[----:B------:R-:W-:Y:S02]  /*80f0*/  IADD3 R195, PT, PT, R195, 0x80, RZ ;  /* 0x00000080c3c37810 */ /* 0x000fe40007ffe0ff */
[----:B------:R-:W-:-:S07]  /*8100*/  IADD3 R109, PT, PT, R109, 0x80, RZ ;  /* 0x000000806d6d7810 */ /* 0x000fce0007ffe0ff */
.L_x_3132:
[----:B------:R-:W-:Y:S05]  /*8110*/  BSYNC.RECONVERGENT B0 ;  /* 0x0000000000007941 */ /* 0x000fea0003800200 */
.L_x_3131:
        /* <DEDUP_REMOVED lines=13> */
.L_x_3162:
[----:B------:R-:W-:Y:S05]  /*81f0*/  BRA.U !UP0, `(.L_x_3163) ;  /* 0x0000000908487547 */ /* 0x000fea000b800000 */
[----:B------:R-:W-:-:S04]  /*8200*/  UISETP.NE.U32.AND UP0, UPT, UR16, URZ, UPT ;  /* 0x000000ff1000728c */ /* 0x000fc8000bf05070 */
[----:B------:R-:W-:-:S06]  /*8210*/  UISETP.NE.AND.EX UP0, UPT, UR17, URZ, UPT, UP0 ;  /* 0x000000ff1100728c */ /* 0x000fcc000bf05300 */
[----:B------:R-:W-:-:S04]  /*8220*/  PLOP3.LUT P5, PT, PT, PT, UP0, 0x80, 0x8 ;  /* 0x000000000008781c */ /* 0x000fc80003faf008 */
[----:B------:R-:W-:-:S09]  /*8230*/  P2R R110, PR, RZ, 0x20 ;  /* 0x00000020ff6e7803 */ /* 0x000fd20000000000 */
[----:B------:R-:W-:Y:S05]  /*8240*/  @!P5 BRA `(.L_x_3164) ;  /* 0x000000040024d947 */ /* 0x000fea0003800000 */
[----:B------:R-:W-:Y:S01]  /*8250*/  ISETP.GT.AND P5, PT, R2, RZ, PT ;  /* 0x000000ff0200720c */ /* 0x000fe20003fa4270 */
[C---:B012345:R-:W-:Y:S01]  /*8260*/  IMAD.U32 R105, R112.reuse, 0x10000, RZ ;  /* 0x0001000070697824 */ /* 0x07ffe200078e00ff */
[--C-:B------:R-:W-:Y:S02]  /*8270*/  SHF.R.U64 R104, R112, 0x10, R113.reuse ;  /* 0x0000001070687819 */ /* 0x100fe40000001271 */
[----:B------:R-:W-:-:S04]  /*8280*/  SHF.R.U32.HI R125, RZ, 0x10, R113 ;  /* 0x00000010ff7d7819 */ /* 0x000fc80000011671 */
[----:B------:R-:W-:-:S05]  /*8290*/  SHF.L.U32 R125, R125, 0x10, RZ ;  /* 0x000000107d7d7819 */ /* 0x000fca00000006ff */
        /* <DEDUP_REMOVED lines=28> */
.L_x_3165:
        /* <DEDUP_REMOVED lines=12> */
.L_x_3166:
        /* <DEDUP_REMOVED lines=12> */
.L_x_3167:
        /* <DEDUP_REMOVED lines=16> */
.L_x_3164:
[----:B------:R-:W-:Y:S01]  /*86e0*/  ISETP.GT.AND P5, PT, R2, RZ, PT ;  /* 0x000000ff0200720c */ /* 0x000fe20003fa4270 */
[----:B------:R-:W-:-:S12]  /*86f0*/  @!P4 BRA `(.L_x_3169) ;  /* 0x00000000003cc947 */ /* 0x000fd80003800000 */
        /* <DEDUP_REMOVED lines=15> */
.L_x_3169:
[----:B------:R-:W-:Y:S05]  /*87f0*/  @!P4 BRA `(.L_x_3170) ;  /* 0x000000000040c947 */ /* 0x000fea0003800000 */
[----:B012345:R-:W-:Y:S01]  /*8800*/  SHF.R.U64 R105, R112, 0x10, R113 ;  /* 0x0000001070697819 */ /* 0x03ffe20000001271 */
[----:B------:R-:W-:Y:S01]  /*8810*/  @P5 FFMA.FTZ R2, R174, R111, R108 ;  /* 0x0000006fae025223 */ /* 0x000fe2000001006c */
[----:B------:R-:W-:-:S03]  /*8820*/  LOP3.LUT P6, RZ, R173, 0xff00, RZ, 0xc0, !PT ;  /* 0x0000ff00adff7812 */ /* 0x000fc600078cc0ff */
[----:B------:R-:W-:Y:S02]  /*8830*/  IMAD.U32 R105, R105, 0x10000, RZ ;  /* 0x0001000069697824 */ /* 0x000fe400078e00ff */
[----:B------:R-:W-:-:S04]  /*8840*/  @P5 FADD.FTZ R2, R177, -R2 ;  /* 0x80000002b1025221 */ /* 0x000fc80000010000 */
[----:B------:R-:W-:Y:S01]  /*8850*/  @P5 FFMA.FTZ R105, R0, R2, R105 ;  /* 0x0000000200695223 */ /* 0x000fe20000010069 */
[----:B------:R-:W-:-:S03]  /*8860*/  MOV R2, RZ ;  /* 0x000000ff00027202 */ /* 0x000fc60000000f00 */
[----:B------:R-:W-:-:S04]  /*8870*/  FMUL.FTZ R105, R105, UR15 ;  /* 0x0000000f69697c20 */ /* 0x000fc80008410000 */
[----:B------:R-:W-:Y:S01]  /*8880*/  FMUL.FTZ R106, R105, UR14 ;  /* 0x0000000e696a7c20 */ /* 0x000fe20008410000 */
[----:B------:R-:W-:-:S03]  /*8890*/  @P6 SHF.L.U32 R105, R184, 0x10, RZ ;  /* 0x00000010b8696819 */ /* 0x000fc600000006ff */
[-C--:B------:R-:W-:Y:S02]  /*88a0*/  FMUL.FTZ R104, R65, R106.reuse ;  /* 0x0000006a41687220 */ /* 0x080fe40000410000 */
[----:B------:R-:W-:-:S03]  /*88b0*/  @P6 FMUL.FTZ R2, R105, R106 ;  /* 0x0000006a69026220 */ /* 0x000fc60000410000 */
[----:B------:R-:W-:Y:S01]  /*88c0*/  FSEL R104, R104, RZ, P6 ;  /* 0x000000ff68687208 */ /* 0x000fe20003000000 */
[----:B------:R-:W-:-:S03]  /*88d0*/  FADD.FTZ R5, R5, R2 ;  /* 0x0000000205057221 */ /* 0x000fc60000010000 */
[----:B------:R-:W-:-:S04]  /*88e0*/  F2FP.BF16.F32.PACK_AB R104, RZ, R104 ;  /* 0x00000068ff68723e */ /* 0x000fc800000010ff */
[----:B------:R-:W-:-:S07]  /*88f0*/  PRMT R187, R104, 0x7610, R187 ;  /* 0x0000761068bb7816 */ /* 0x000fce00000000bb */
.L_x_3170:
        /* <DEDUP_REMOVED lines=16> */
.L_x_3171:
        /* <DEDUP_REMOVED lines=18> */
.L_x_3163:
        /* <DEDUP_REMOVED lines=36> */
.L_x_3173:
        /* <DEDUP_REMOVED lines=12> */
.L_x_3174:
        /* <DEDUP_REMOVED lines=12> */
.L_x_3175:
[----:B------:R-:W-:Y:S02]  /*8ee0*/  F2FP.BF16.F32.PACK_AB R106, RZ, R106 ;  /* 0x0000006aff6a723e */ /* 0x000fe400000010ff */
[----:B------:R-:W-:Y:S02]  /*8ef0*/  F2FP.BF16.F32.PACK_AB R193, RZ, R108 ;  /* 0x0000006cffc1723e */ /* 0x000fe400000010ff */
[----:B------:R-:W-:Y:S01]  /*8f00*/  PRMT R192, R106, 0x7610, R192 ;  /* 0x000076106ac07816 */ /* 0x000fe200000000c0 */
[----:B------:R-:W-:Y:S06]  /*8f10*/  @!P4 BRA `(.L_x_3168) ;  /* 0x0000000400acc947 */ /* 0x000fec0003800000 */
[----:B-----5:R-:W-:Y:S01]  /*8f20*/  ISETP.GE.U32.AND P5, PT, R173, 0x1000000, PT ;  /* 0x01000000ad00780c */ /* 0x020fe20003fa6070 */
[----:B------:R-:W-:-:S04]  /*8f30*/  FMUL.FTZ R0, R108, UR15 ;  /* 0x0000000f6c007c20 */ /* 0x000fc80008410000 */
[----:B------:R-:W-:Y:S01]  /*8f40*/  FMUL.FTZ R104, R0, UR14 ;  /* 0x0000000e00687c20 */ /* 0x000fe20008410000 */
[----:B------:R-:W-:-:S03]  /*8f50*/  IMAD.MOV.U32 R0, RZ, RZ, RZ ;  /* 0x000000ffff007224 */ /* 0x000fc600078e00ff */
        /* <DEDUP_REMOVED lines=8> */
.L_x_3172:
        /* <DEDUP_REMOVED lines=24> */
.L_x_3178:
[----:B------:R-:W-:Y:S05]  /*9160*/  BSYNC.RECONVERGENT B1 ;  /* 0x0000000000017941 */ /* 0x000fea0003800200 */
.L_x_3177:
[----:B------:R-:W-:-:S07]  /*9170*/  FADD.FTZ R4, R4, R105 ;  /* 0x0000006904047221 */ /* 0x000fce0000010000 */
.L_x_3176:
        /* <DEDUP_REMOVED lines=24> */
.L_x_3181:
[----:B------:R-:W-:Y:S05]  /*9300*/  BSYNC.RECONVERGENT B1 ;  /* 0x0000000000017941 */ /* 0x000fea0003800200 */
.L_x_3180:
[----:B------:R-:W-:-:S07]  /*9310*/  FADD.FTZ R5, R5, R104 ;  /* 0x0000006805057221 */ /* 0x000fce0000010000 */
.L_x_3179:
        /* <DEDUP_REMOVED lines=24> */
.L_x_3184:
[----:B------:R-:W-:Y:S05]  /*94a0*/  BSYNC.RECONVERGENT B1 ;  /* 0x0000000000017941 */ /* 0x000fea0003800200 */
.L_x_3183:
[----:B------:R-:W-:-:S07]  /*94b0*/  FADD.FTZ R6, R6, R105 ;  /* 0x0000006906067221 */ /* 0x000fce0000010000 */
.L_x_3182:
        /* <DEDUP_REMOVED lines=8> */
[----:B01234-:R-:W-:Y:S01]  /*9540*/  FMUL.FTZ R104, R0, UR14 ;  /* 0x0000000e00687c20 */ /* 0x01ffe20008410000 */
[----:B------:R-:W-:-:S03]  /*9550*/  HFMA2 R0, -RZ, RZ, 0, 0 ;  /* 0x00000000ff007431 */ /* 0x000fc600000001ff */
[----:B------:R-:W-:Y:S02]  /*9560*/  FMUL.FTZ R2, R67, R104 ;  /* 0x0000006843027220 */ /* 0x000fe40000410000 */
[----:B------:R-:W-:-:S03]  /*9570*/  @P5 SHF.L.U32 R105, R185, 0x10, RZ ;  /* 0x00000010b9695819 */ /* 0x000fc600000006ff */
[----:B------:R-:W-:Y:S02]  /*9580*/  FSEL R2, R2, RZ, P5 ;  /* 0x000000ff02027208 */ /* 0x000fe40002800000 */
[----:B------:R-:W-:Y:S02]  /*9590*/  @P5 FMUL.FTZ R0, R105, R104 ;  /* 0x0000006869005220 */ /* 0x000fe40000410000 */
[----:B------:R-:W-:Y:S02]  /*95a0*/  F2FP.BF16.F32.PACK_AB R2, RZ, R2 ;  /* 0x00000002ff02723e */ /* 0x000fe400000010ff */
[----:B------:R-:W-:Y:S02]  /*95b0*/  FADD.FTZ R7, R7, R0 ;  /* 0x0000000007077221 */ /* 0x000fe40000010000 */
[----:B------:R-:W-:-:S07]  /*95c0*/  PRMT R189, R2, 0x7610, R189 ;  /* 0x0000761002bd7816 */ /* 0x000fce00000000bd */
.L_x_3168:
        /* <DEDUP_REMOVED lines=10> */
.L_x_3185:
        /* <DEDUP_REMOVED lines=9> */
.L_x_3161:
[----:B------:R-:W-:Y:S05]  /*9700*/  BSYNC.RECONVERGENT B0 ;  /* 0x0000000000007941 */ /* 0x000fea0003800200 */
.L_x_3160:
[----:B01234-:R-:W0:Y:S01]  /*9710*/  LDC.64 R104, c[0x0][0x380] ;  /* 0x0000e000ff687b82 */ /* 0x01fe220000000a00 */
[----:B------:R-:W-:Y:S01]  /*9720*/  UPLOP3.LUT UP1, UPT, UPT, UPT, UP1, 0x40, 0x4 ;  /* 0x000000000004789c */ /* 0x000fe20003f2e810 */
[----:B0-----:R-:W-:-:S04]  /*9730*/  IADD3 R134, PT, PT, R134, R104, RZ ;  /* 0x0000006886867210 */ /* 0x001fc80007ffe0ff */
[----:B------:R-:W-:-:S13]  /*9740*/  ISETP.GE.AND P4, PT, R134, R105, PT ;  /* 0x000000698600720c */ /* 0x000fda0003f86270 */
[----:B------:R-:W-:Y:S05]  /*9750*/  @!P4 BRA `(.L_x_3186) ;  /* 0xffffff70000cc947 */ /* 0x000fea000383ffff */
.L_x_3029:
        /* <DEDUP_REMOVED lines=15> */
.L_x_3188:
[----:B------:R-:W-:Y:S05]  /*9850*/  BSYNC.RECONVERGENT B0 ;  /* 0x0000000000007941 */ /* 0x000fea0003800200 */
.L_x_3187:
        /* <DEDUP_REMOVED lines=12> */
.L_x_3190:
[----:B------:R-:W-:Y:S05]  /*9920*/  BSYNC.RECONVERGENT B0 ;  /* 0x0000000000007941 */ /* 0x000fea0003800200 */
.L_x_3189:
        /* <DEDUP_REMOVED lines=12> */
.L_x_3192:
[----:B------:R-:W-:Y:S05]  /*99f0*/  BSYNC.RECONVERGENT B0 ;  /* 0x0000000000007941 */ /* 0x000fea0003800200 */
.L_x_3191:
        /* <DEDUP_REMOVED lines=12> */
.L_x_3194:
[----:B------:R-:W-:Y:S05]  /*9ac0*/  BSYNC.RECONVERGENT B0 ;  /* 0x0000000000007941 */ /* 0x000fea0003800200 */
.L_x_3193:
        /* <DEDUP_REMOVED lines=12> */
.L_x_3195:
        /* <DEDUP_REMOVED lines=15> */
.L_x_10837:


//--------------------- .text._ZN10layer_norm22ln_bwd_finalize_kernelINS_22Kernel_traits_finalizeILj2560Ef13__nv_bfloat16S2_S2_fjLb1ELj1024ELj4ENS_18Kernel_traits_baseILj2560EfS2_S2_S2_fjLj1024EEEEELb1ELb1EEEvNS_9BwdParamsE --------------------------
	.section	.text._ZN10layer_norm22ln_bwd_finalize_kernelINS_22Kernel_traits_finalizeILj2560Ef13__nv_bfloat16S2_S2_fjLb1ELj1024ELj4ENS_18Kernel_traits_baseILj2560EfS2_S2_S2_fjLj1024EEEEELb1ELb1EEEvNS_9BwdParamsE,"ax",@progbits
	.align	128
        .global         _ZN10layer_norm22ln_bwd_finalize_kernelINS_22Kernel_traits_finalizeILj2560Ef13__nv_bfloat16S2_S2_fjLb1ELj1024ELj4ENS_18Kernel_traits_baseILj2560EfS2_S2_S2_fjLj1024EEEEELb1ELb1EEEvNS_9BwdParamsE
        .type           _ZN10layer_norm22ln_bwd_finalize_kernelINS_22Kernel_traits_finalizeILj2560Ef13__nv_bfloat16S2_S2_fjLb1ELj1024ELj4ENS_18Kernel_traits_baseILj2560EfS2_S2_S2_fjLj1024EEEEELb1ELb1EEEvNS_9BwdParamsE,@function
        .size           _ZN10layer_norm22ln_bwd_finalize_kernelINS_22Kernel_traits_finalizeILj2560Ef13__nv_bfloat16S2_S2_fjLb1ELj1024ELj4ENS_18Kernel_traits_baseILj2560EfS2_S2_S2_fjLj1024EEEEELb1ELb1EEEvNS_9BwdParamsE,(.L_x_10838 - _ZN10layer_norm22ln_bwd_finalize_kernelINS_22Kernel_traits_finalizeILj2560Ef13__nv_bfloat16S2_S2_fjLb1ELj1024ELj4ENS_18Kernel_traits_baseILj2560EfS2_S2_S2_fjLj1024EEEEELb1ELb1EEEvNS_9BwdParamsE)
        .other          _ZN10layer_norm22ln_bwd_finalize_kernelINS_22Kernel_traits_finalizeILj2560Ef13__nv_bfloat16S2_S2_fjLb1ELj1024ELj4ENS_18Kernel_traits_baseILj2560EfS2_S2_S2_fjLj1024EEEEELb1ELb1EEEvNS_9BwdParamsE,@"STO_CUDA_ENTRY STV_DEFAULT"
_ZN10layer_norm22ln_bwd_finalize_kernelINS_22Kernel_traits_finalizeILj2560Ef13__nv_bfloat16S2_S2_fjLb1ELj1024ELj4ENS_18Kernel_traits_baseILj2560EfS2_S2_S2_fjLj1024EEEEELb1ELb1EEEvNS_9BwdParamsE:
.text._ZN10layer_norm22ln_bwd_finalize_kernelINS_22Kernel_traits_finalizeILj2560Ef13__nv_bfloat16S2_S2_fjLb1ELj1024ELj4ENS_18Kernel_traits_baseILj2560EfS2_S2_S2_fjLj1024EEEEELb1ELb1EEEvNS_9BwdParamsE:
        /* <DEDUP_REMOVED lines=13> */
[----:B------:R-:W-:Y:S01]  /*00d0*/  LOP3.LUT R4, R0, 0x1f, RZ, 0xc0, !PT ;  /* 0x0000001f00047812 */ /* 0x000fe200078ec0ff */
[----:B------:R-:W-:Y:S01]  /*00e0*/  HFMA2 R6, -RZ, RZ, 0, 0 ;  /* 0x00000000ff067431 */ /* 0x000fe200000001ff */
[----:B------:R-:W-:Y:S02]  /*00f0*/  MOV R22, RZ ;  /* 0x000000ff00167202 */ /* 0x000fe40000000f00 */
[----:B------:R-:W-:-:S02]  /*0100*/  LOP3.LUT R9, R9, 0x7ffffff0, RZ, 0xc0, !PT ;  /* 0x7ffffff009097812 */ /* 0x000fc400078ec0ff */
        /* <DEDUP_REMOVED lines=43> */
.L_x_3200:
        /* <DEDUP_REMOVED lines=87> */
.L_x_3199:
[----:B------:R-:W-:Y:S05]  /*0930*/  BSYNC.RECONVERGENT B1 ;  /* 0x0000000000017941 */ /* 0x000fea0003800200 */
.L_x_3198:
        /* <DEDUP_REMOVED lines=50> */
.L_x_3202:
[----:B------:R-:W-:Y:S05]  /*0c60*/  BSYNC.RECONVERGENT B1 ;  /* 0x0000000000017941 */ /* 0x000fea0003800200 */
.L_x_3201:
        /* <DEDUP_REMOVED lines=30> */
.L_x_3204:
[----:B------:R-:W-:Y:S05]  /*0e50*/  BSYNC.RECONVERGENT B1 ;  /* 0x0000000000017941 */ /* 0x000fea0003800200 */
.L_x_3203:
        /* <DEDUP_REMOVED lines=15> */
.L_x_3197:
[----:B------:R-:W-:Y:S05]  /*0f50*/  BSYNC.RECONVERGENT B0 ;  /* 0x0000000000007941 */ /* 0x000fea0003800200 */
.L_x_3196:
        /* <DEDUP_REMOVED lines=70> */
.L_x_3205:
        /* <DEDUP_REMOVED lines=12> */
.L_x_10838:


//--------------------- .text._ZN10layer_norm13ln_bwd_kernelINS_13Kernel_traitsIf13__nv_bfloat16S2_S2_fjLj2560ELj1ELj1ELj4ELj8ENS_18Kernel_traits_baseILj2560EfS2_S2_S2_fjLj128EEEEELb1ELb1ELb1ELb1EEEvNS_9BwdParamsE --------------------------
	.section	.text._ZN10layer_norm13ln_bwd_kernelINS_13Kernel_traitsIf13__nv_bfloat16S2_S2_fjLj2560ELj1ELj1ELj4ELj8ENS_18Kernel_traits_baseILj2560EfS2_S2_S2_fjLj128EEEEELb1ELb1ELb1ELb1EEEvNS_9BwdParamsE,"ax",@progbits
	.align	128
        .global         _ZN10layer_norm13ln_bwd_kernelINS_13Kernel_traitsIf13__nv_bfloat16S2_S2_fjLj2560ELj1ELj1ELj4ELj8ENS_18Kernel_traits_baseILj2560EfS2_S2_S2_fjLj128EEEEELb1ELb1ELb1ELb1EEEvNS_9BwdParamsE
        .type           _ZN10layer_norm13ln_bwd_kernelINS_13Kernel_traitsIf13__nv_bfloat16S2_S2_fjLj2560ELj1ELj1ELj4ELj8ENS_18Kernel_traits_baseILj2560EfS2_S2_S2_fjLj128EEEEELb1ELb1ELb1ELb1EEEvNS_9BwdParamsE,@function
        .size           _ZN10layer_norm13ln_bwd_kernelINS_13Kernel_traitsIf13__nv_bfloat16S2_S2_fjLj2560ELj1ELj1ELj4ELj8ENS_18Kernel_traits_baseILj2560EfS2_S2_S2_fjLj128EEEEELb1ELb1ELb1ELb1EEEvNS_9BwdParamsE,(.L_x_10839 - _ZN10layer_norm13ln_bwd_kernelINS_13Kernel_traitsIf13__nv_bfloat16S2_S2_fjLj2560ELj1ELj1ELj4ELj8ENS_18Kernel_traits_baseILj2560EfS2_S2_S2_fjLj128EEEEELb1ELb1ELb1ELb1EEEvNS_9BwdParamsE)
        .other          _ZN10layer_norm13ln_bwd_kernelINS_13Kernel_traitsIf13__nv_bfloat16S2_S2_fjLj2560ELj1ELj1ELj4ELj8ENS_18Kernel_traits_baseILj2560EfS2_S2_S2_fjLj128EEEEELb1ELb1ELb1ELb1EEEvNS_9BwdParamsE,@"STO_CUDA_ENTRY STV_DEFAULT"
_ZN10layer_norm13ln_bwd_kernelINS_13Kernel_traitsIf13__nv_bfloat16S2_S2_fjLj2560ELj1ELj1ELj4ELj8ENS_18Kernel_traits_baseILj2560EfS2_S2_S2_fjLj128EEEEELb1ELb1ELb1ELb1EEEvNS_9BwdParamsE:
.text._ZN10layer_norm13ln_bwd_kernelINS_13Kernel_traitsIf13__nv_bfloat16S2_S2_fjLj2560ELj1ELj1ELj4ELj8ENS_18Kernel_traits_baseILj2560EfS2_S2_S2_fjLj128EEEEELb1ELb1ELb1ELb1EEEvNS_9BwdParamsE:
        /* <DEDUP_REMOVED lines=60> */
.L_x_3345:
[----:B-1234-:R-:W1:Y:S08]  /*03c0*/  LDC.64 R108, c[0x0][0x3f8] ;  /* 0x0000fe00ff6c7b82 */ /* 0x01ee700000000a00 */
[----:B------:R-:W2:Y:S08]  /*03d0*/  LDC.64 R134, c[0x0][0x3c8] ;  /* 0x0000f200ff867b82 */ /* 0x000eb00000000a00 */
[----:B------:R-:W3:Y:S01]  /*03e0*/  LDC.64 R106, c[0x0][0x3f0] ;  /* 0x0000fc00ff6a7b82 */ /* 0x000ee20000000a00 */
[----:B-1----:R-:W-:-:S07]  /*03f0*/  IMAD.WIDE R108, R131, 0x4, R108 ;  /* 0x00000004836c7825 */ /* 0x002fce00078e026c */
[----:B------:R-:W1:Y:S01]  /*0400*/  LDC.64 R104, c[0x0][0x3c0] ;  /* 0x0000f000ff687b82 */ /* 0x000e620000000a00 */
[----:B------:R-:W4:Y:S01]  /*0410*/  LDG.E R133, desc[UR12][R108.64] ;  /* 0x0000000c6c857981 */ /* 0x000f22000c1e1900 */
[----:B--2---:R-:W-:-:S06]  /*0420*/  IMAD.WIDE R134, R131, 0x4, R134 ;  /* 0x0000000483867825 */ /* 0x004fcc00078e0286 */
[----:B-----5:R2:W5:Y:S01]  /*0430*/  LDG.E R134, desc[UR12][R134.64] ;  /* 0x0000000c86867981 */ /* 0x020562000c1e1900 */
[----:B---3--:R-:W-:-:S06]  /*0440*/  IMAD.WIDE R106, R131, 0x4, R106 ;  /* 0x00000004836a7825 */ /* 0x008fcc00078e026a */
[----:B------:R2:W5:Y:S01]  /*0450*/  LDG.E R106, desc[UR12][R106.64] ;  /* 0x0000000c6a6a7981 */ /* 0x000562000c1e1900 */
[----:B----4-:R-:W-:-:S13]  /*0460*/  ISETP.GE.AND P2, PT, R133, 0x1, PT ;  /* 0x000000018500780c */ /* 0x010fda0003f46270 */
[----:B-12---:R-:W-:Y:S05]  /*0470*/  @!P2 BRA `(.L_x_3207) ;  /* 0x0000001000a0a947 */ /* 0x006fea0003800000 */
[----:B------:R-:W1:Y:S01]  /*0480*/  LDC R154, c[0x0][0x388] ;  /* 0x0000e200ff9a7b82 */ /* 0x000e620000000800 */
[----:B------:R-:W2:Y:S01]  /*0490*/  S2R R161, SR_TID.X ;  /* 0x0000000000a17919 */ /* 0x000ea20000002100 */
[----:B0-----:R-:W-:-:S06]  /*04a0*/  IADD3 R3, PT, PT, R133, -0x1, RZ ;  /* 0xffffffff85037810 */ /* 0x001fcc0007ffe0ff */
[----:B------:R-:W0:Y:S08]  /*04b0*/  LDC.64 R148, c[0x0][0x428] ;  /* 0x00010a00ff947b82 */ /* 0x000e300000000a00 */
[----:B------:R-:W3:Y:S01]  /*04c0*/  LDC.64 R152, c[0x0][0x3a8] ;  /* 0x0000ea00ff987b82 */ /* 0x000ee20000000a00 */
[----:B-1----:R-:W-:Y:S01]  /*04d0*/  IMAD R3, R3, R154, RZ ;  /* 0x0000009a03037224 */ /* 0x002fe200078e02ff */
[----:B-----5:R-:W-:-:S06]  /*04e0*/  ISETP.GE.AND P1, PT, R106, 0x1, PT ;  /* 0x000000016a00780c */ /* 0x020fcc0003f26270 */
[----:B------:R-:W1:Y:S01]  /*04f0*/  LDC.64 R172, c[0x0][0x3b0] ;  /* 0x0000ec00ffac7b82 */ /* 0x000e620000000a00 */
[----:B------:R-:W-:-:S04]  /*0500*/  SHF.R.S32.HI R108, RZ, 0x1f, R3 ;  /* 0x0000001fff6c7819 */ /* 0x000fc80000011403 */
[----:B------:R-:W-:Y:S01]  /*0510*/  LEA.HI R108, R108, R3, RZ, 0x2 ;  /* 0x000000036c6c7211 */ /* 0x000fe200078f10ff */
[----:B------:R-:W-:-:S03]  /*0520*/  IMAD R3, R131, R154, RZ ;  /* 0x0000009a83037224 */ /* 0x000fc600078e02ff */
[----:B--2---:R-:W-:Y:S02]  /*0530*/  LEA.HI.SX32 R107, R108, R161, 0x1e ;  /* 0x000000a16c6b7211 */ /* 0x004fe400078ff2ff */
[----:B------:R-:W-:Y:S02]  /*0540*/  SHF.R.S32.HI R136, RZ, 0x1f, R3 ;  /* 0x0000001fff887819 */ /* 0x000fe40000011403 */
[C---:B------:R-:W-:Y:S01]  /*0550*/  IADD3 R111, PT, PT, R107.reuse, 0x80, RZ ;  /* 0x000000806b6f7810 */ /* 0x040fe20007ffe0ff */
[C-C-:B0-----:R-:W-:Y:S01]  /*0560*/  IMAD.WIDE.U32 R108, R107.reuse, 0x8, R148.reuse ;  /* 0x000000086b6c7825 */ /* 0x141fe200078e0094 */
[----:B------:R-:W-:Y:S02]  /*0570*/  LEA.HI R136, R136, R3, RZ, 0x2 ;  /* 0x0000000388887211 */ /* 0x000fe400078f10ff */
[----:B------:R-:W-:Y:S01]  /*0580*/  IADD3 R141, PT, PT, R107, 0x100, RZ ;  /* 0x000001006b8d7810 */ /* 0x000fe20007ffe0ff */
[--C-:B------:R-:W-:Y:S01]  /*0590*/  IMAD.WIDE.U32 R110, R111, 0x8, R148.reuse ;  /* 0x000000086f6e7825 */ /* 0x100fe200078e0094 */
[----:B------:R-:W-:Y:S01]  /*05a0*/  LEA.HI.SX32 R183, R136, R161, 0x1e ;  /* 0x000000a188b77211 */ /* 0x000fe200078ff2ff */
[----:B------:R-:W2:Y:S01]  /*05b0*/  LDG.E.64 R108, desc[UR12][R108.64] ;  /* 0x0000000c6c6c7981 */ /* 0x000ea2000c1e1b00 */
[----:B------:R-:W-:Y:S01]  /*05c0*/  IADD3 R145, PT, PT, R107, 0x180, RZ ;  /* 0x000001806b917810 */ /* 0x000fe20007ffe0ff */
[----:B------:R-:W-:Y:S01]  /*05d0*/  IMAD.WIDE.U32 R140, R141, 0x8, R148 ;  /* 0x000000088d8c7825 */ /* 0x000fe200078e0094 */
[----:B------:R-:W-:Y:S01]  /*05e0*/  IADD3 R177, PT, PT, R183, 0x180, RZ ;  /* 0x00000180b7b17810 */ /* 0x000fe20007ffe0ff */
[----:B------:R-:W4:Y:S01]  /*05f0*/  LDG.E.64 R110, desc[UR12][R110.64] ;  /* 0x0000000c6e6e7981 */ /* 0x000f22000c1e1b00 */
[----:B------:R-:W-:Y:S01]  /*0600*/  IADD3 R3, PT, PT, R107, 0x200, RZ ;  /* 0x000002006b037810 */ /* 0x000fe20007ffe0ff */
[C-C-:B---3--:R-:W-:Y:S01]  /*0610*/  IMAD.WIDE.U32 R150, R183.reuse, 0x8, R152.reuse ;  /* 0x00000008b7967825 */ /* 0x148fe200078e0098 */
[C---:B------:R-:W-:Y:S01]  /*0620*/  IADD3 R175, PT, PT, R183.reuse, 0x100, RZ ;  /* 0x00000100b7af7810 */ /* 0x040fe20007ffe0ff */
[----:B------:R-:W3:Y:S01]  /*0630*/  LDG.E.64 R140, desc[UR12][R140.64] ;  /* 0x0000000c8c8c7981 */ /* 0x000ee2000c1e1b00 */
[----:B------:R-:W-:Y:S01]  /*0640*/  IADD3 R107, PT, PT, R183, 0x80, RZ ;  /* 0x00000080b76b7810 */ /* 0x000fe20007ffe0ff */
[----:B------:R-:W-:Y:S01]  /*0650*/  IMAD.WIDE.U32 R138, R177, 0x8, R152 ;  /* 0x00000008b18a7825 */ /* 0x000fe200078e0098 */
[----:B------:R-:W-:Y:S01]  /*0660*/  IADD3 R185, PT, PT, R183, 0x200, RZ ;  /* 0x00000200b7b97810 */ /* 0x000fe20007ffe0ff */
[----:B------:R-:W3:Y:S02]  /*0670*/  LDG.E.64 R150, desc[UR12][R150.64] ;  /* 0x0000000c96967981 */ /* 0x000ee4000c1e1b00 */
[----:B------:R-:W-:-:S02]  /*0680*/  IMAD.WIDE R136, R131, 0x4, R104 ;  /* 0x0000000483887825 */ /* 0x000fc400078e0268 */
[----:B------:R0:W3:Y:S02]  /*0690*/  LDG.E.64 R104, desc[UR12][R138.64] ;  /* 0x0000000c8a687981 */ /* 0x0000e4000c1e1b00 */
[--C-:B------:R-:W-:Y:S02]  /*06a0*/  IMAD.WIDE.U32 R144, R145, 0x8, R148.reuse ;  /* 0x0000000891907825 */ /* 0x100fe400078e0094 */
[----:B------:R-:W3:Y:S02]  /*06b0*/  LDG.E R181, desc[UR12][R136.64] ;  /* 0x0000000c88b57981 */ /* 0x000ee4000c1e1900 */
[----:B------:R-:W-:Y:S02]  /*06c0*/  IMAD.WIDE.U32 R148, R3, 0x8, R148 ;  /* 0x0000000803947825 */ /* 0x000fe400078e0094 */
[----:B------:R-:W3:Y:S02]  /*06d0*/  LDG.E.64 R144, desc[UR12][R144.64] ;  /* 0x0000000c90907981 */ /* 0x000ee4000c1e1b00 */
[----:B------:R-:W-:-:S02]  /*06e0*/  IMAD.WIDE.U32 R142, R175, 0x8, R152 ;  /* 0x00000008af8e7825 */ /* 0x000fc400078e0098 */
[----:B------:R-:W3:Y:S02]  /*06f0*/  LDG.E.64 R148, desc[UR12][R148.64] ;  /* 0x0000000c94947981 */ /* 0x000ee4000c1e1b00 */
[--C-:B------:R-:W-:Y:S02]  /*0700*/  IMAD.WIDE.U32 R146, R107, 0x8, R152.reuse ;  /* 0x000000086b927825 */ /* 0x100fe400078e0098 */
[----:B------:R-:W3:Y:S02]  /*0710*/  LDG.E.64 R142, desc[UR12][R142.64] ;  /* 0x0000000c8e8e7981 */ /* 0x000ee4000c1e1b00 */
[----:B------:R-:W-:Y:S02]  /*0720*/  IMAD.WIDE.U32 R152, R185, 0x8, R152 ;  /* 0x00000008b9987825 */ /* 0x000fe400078e0098 */
[----:B------:R-:W3:Y:S04]  /*0730*/  LDG.E.64 R146, desc[UR12][R146.64] ;  /* 0x0000000c92927981 */ /* 0x000ee8000c1e1b00 */
[----:B------:R-:W3:Y:S01]  /*0740*/  LDG.E.64 R152, desc[UR12][R152.64] ;  /* 0x0000000c98987981 */ /* 0x000ee2000c1e1b00 */
[----:B------:R-:W-:-:S02]  /*0750*/  MOV R135, UR7 ;  /* 0x0000000700877c02 */ /* 0x000fc40008000f00 */
[----:B------:R-:W-:-:S04]  /*0760*/  ISETP.NE.U32.AND P0, PT, RZ, UR6, PT ;  /* 0x00000006ff007c0c */ /* 0x000fc8000bf05070 */
[----:B------:R-:W-:Y:S02]  /*0770*/  ISETP.NE.AND.EX P0, PT, R135, RZ, PT, P0 ;  /* 0x000000ff8700720c */ /* 0x000fe40003f05300 */
[----:B------:R-:W-:-:S05]  /*0780*/  @P1 IADD3 R3, PT, PT, R106, -0x1, RZ ;  /* 0xffffffff6a031810 */ /* 0x000fca0007ffe0ff */
[----:B------:R-:W-:-:S06]  /*0790*/  @P1 IMAD R3, R3, R154, RZ ;  /* 0x0000009a03031224 */ /* 0x000fcc00078e02ff */
[----:B------:R-:W1:Y:S01]  /*07a0*/  @P0 LDC.64 R154, c[0x0][0x438] ;  /* 0x00010e00ff9a0b82 */ /* 0x000e620000000a00 */
[----:B0-----:R-:W-:-:S07]  /*07b0*/  @P1 SHF.R.S32.HI R138, RZ, 0x1f, R3 ;  /* 0x0000001fff8a1819 */ /* 0x001fce0000011403 */
[----:B------:R-:W0:Y:S08]  /*07c0*/  @P0 LDC.64 R158, c[0x0][0x438] ;  /* 0x00010e00ff9e0b82 */ /* 0x000e300000000a00 */
[----:B------:R-:W0:Y:S08]  /*07d0*/  @P0 LDC.64 R162, c[0x0][0x438] ;  /* 0x00010e00ffa20b82 */ /* 0x000e300000000a00 */
[----:B------:R-:W0:Y:S08]  /*07e0*/  @P0 LDC.64 R166, c[0x0][0x438] ;  /* 0x00010e00ffa60b82 */ /* 0x000e300000000a00 */
[----:B------:R-:W0:Y:S01]  /*07f0*/  @P0 LDC.64 R170, c[0x0][0x438] ;  /* 0x00010e00ffaa0b82 */ /* 0x000e220000000a00 */
[----:B------:R-:W-:-:S02]  /*0800*/  @P1 LEA.HI R138, R138, R3, RZ, 0x2 ;  /* 0x000000038a8a1211 */ /* 0x000fc400078f10ff */
[----:B------:R-:W-:Y:S02]  /*0810*/  MOV R157, RZ ;  /* 0x000000ff009d7202 */ /* 0x000fe40000000f00 */
[----:B------:R-:W-:-:S04]  /*0820*/  @P1 LEA.HI.SX32 R157, R138, R161, 0x1e ;  /* 0x000000a18a9d1211 */ /* 0x000fc800078ff2ff */
[C---:B------:R-:W-:Y:S02]  /*0830*/  IADD3 R161, PT, PT, R157.reuse, 0x80, RZ ;  /* 0x000000809da17810 */ /* 0x040fe40007ffe0ff */
[C---:B------:R-:W-:Y:S02]  /*0840*/  IADD3 R165, PT, PT, R157.reuse, 0x100, RZ ;  /* 0x000001009da57810 */ /* 0x040fe40007ffe0ff */
[C---:B------:R-:W-:Y:S02]  /*0850*/  IADD3 R169, PT, PT, R157.reuse, 0x180, RZ ;  /* 0x000001809da97810 */ /* 0x040fe40007ffe0ff */
[C---:B------:R-:W-:Y:S01]  /*0860*/  IADD3 R3, PT, PT, R157.reuse, 0x200, RZ ;  /* 0x000002009d037810 */ /* 0x040fe20007ffe0ff */
[----:B-1----:R-:W-:-:S04]  /*0870*/  IMAD.WIDE.U32 R156, R157, 0x4, R172 ;  /* 0x000000049d9c7825 */ /* 0x002fc800078e00ac */
[--C-:B------:R-:W-:Y:S01]  /*0880*/  IMAD.WIDE.U32 R160, R161, 0x4, R172.reuse ;  /* 0x00000004a1a07825 */ /* 0x100fe200078e00ac */
[----:B------:R1:W5:Y:S03]  /*0890*/  LDG.E R179, desc[UR12][R156.64] ;  /* 0x0000000c9cb37981 */ /* 0x000366000c1e1900 */
[--C-:B------:R-:W-:Y:S01]  /*08a0*/  IMAD.WIDE.U32 R164, R165, 0x4, R172.reuse ;  /* 0x00000004a5a47825 */ /* 0x100fe200078e00ac */
[----:B------:R-:W5:Y:S03]  /*08b0*/  LDG.E R136, desc[UR12][R160.64] ;  /* 0x0000000ca0887981 */ /* 0x000f66000c1e1900 */
[----:B------:R-:W-:Y:S01]  /*08c0*/  IMAD.WIDE.U32 R168, R169, 0x4, R172 ;  /* 0x00000004a9a87825 */ /* 0x000fe200078e00ac */
[----:B------:R-:W5:Y:S03]  /*08d0*/  LDG.E R137, desc[UR12][R164.64] ;  /* 0x0000000ca4897981 */ /* 0x000f66000c1e1900 */
[----:B------:R-:W-:Y:S01]  /*08e0*/  @P0 IMAD.WIDE.U32 R154, R183, 0x8, R154 ;  /* 0x00000008b79a0825 */ /* 0x000fe200078e009a */
[----:B------:R-:W5:Y:S03]  /*08f0*/  LDG.E R138, desc[UR12][R168.64] ;  /* 0x0000000ca88a7981 */ /* 0x000f66000c1e1900 */
[----:B0-----:R-:W-:Y:S01]  /*0900*/  @P0 IMAD.WIDE.U32 R158, R107, 0x8, R158 ;  /* 0x000000086b9e0825 */ /* 0x001fe200078e009e */
[----:B------:R0:W5:Y:S03]  /*0910*/  @P0 LDG.E.64 R120, desc[UR12][R154.64] ;  /* 0x0000000c9a780981 */ /* 0x000166000c1e1b00 */
[----:B------:R-:W-:Y:S01]  /*0920*/  @P0 IMAD.WIDE.U32 R162, R175, 0x8, R162 ;  /* 0x00000008afa20825 */ /* 0x000fe200078e00a2 */
[----:B------:R-:W5:Y:S03]  /*0930*/  @P0 LDG.E.64 R118, desc[UR12][R158.64] ;  /* 0x0000000c9e760981 */ /* 0x000f66000c1e1b00 */
[----:B------:R-:W-:Y:S01]  /*0940*/  @P0 IMAD.WIDE.U32 R166, R177, 0x8, R166 ;  /* 0x00000008b1a60825 */ /* 0x000fe200078e00a6 */
[----:B------:R-:W5:Y:S03]  /*0950*/  @P0 LDG.E.64 R116, desc[UR12][R162.64] ;  /* 0x0000000ca2740981 */ /* 0x000f66000c1e1b00 */
[----:B------:R-:W-:Y:S01]  /*0960*/  @P0 IMAD.WIDE.U32 R170, R185, 0x8, R170 ;  /* 0x00000008b9aa0825 */ /* 0x000fe200078e00aa */
[----:B------:R-:W5:Y:S03]  /*0970*/  @P0 LDG.E.64 R114, desc[UR12][R166.64] ;  /* 0x0000000ca6720981 */ /* 0x000f66000c1e1b00 */
[----:B------:R-:W-:Y:S01]  /*0980*/  IMAD.WIDE.U32 R172, R3, 0x4, R172 ;  /* 0x0000000403ac7825 */ /* 0x000fe200078e00ac */
[----:B------:R-:W5:Y:S01]  /*0990*/  @P0 LDG.E.64 R112, desc[UR12][R170.64] ;  /* 0x0000000caa700981 */ /* 0x000f62000c1e1b00 */
[----:B------:R-:W-:-:S03]  /*09a0*/  ISETP.NE.AND P0, PT, RZ, UR11, PT ;  /* 0x0000000bff007c0c */ /* 0x000fc6000bf05270 */
[----:B------:R0:W5:Y:S01]  /*09b0*/  LDG.E R139, desc[UR12][R172.64] ;  /* 0x0000000cac8b7981 */ /* 0x000162000c1e1900 */
[----:B--2---:R-:W-:Y:S02]  /*09c0*/  SHF.R.U64 R182, R108, 0x10, R109 ;  /* 0x000000106cb67819 */ /* 0x004fe4000000126d */
[----:B-1----:R-:W-:Y:S02]  /*09d0*/  MOV R157, R109 ;  /* 0x0000006d009d7202 */ /* 0x002fe40000000f00 */
[--C-:B----4-:R-:W-:Y:S02]  /*09e0*/  SHF.R.U64 R177, R110, 0x10, R111.reuse ;  /* 0x000000106eb17819 */ /* 0x110fe4000000126f */
[----:B0-----:R-:W-:Y:S02]  /*09f0*/  MOV R154, R111 ;  /* 0x0000006f009a7202 */ /* 0x001fe40000000f00 */
[----:B------:R-:W-:Y:S02]  /*0a00*/  SHF.R.U32.HI R173, RZ, 0x10, R111 ;  /* 0x00000010ffad7819 */ /* 0x000fe4000001166f */
[----:B------:R-:W-:-:S02]  /*0a10*/  SHF.R.U32.HI R178, RZ, 0x10, R109 ;  /* 0x00000010ffb27819 */ /* 0x000fc4000001166d */
[--C-:B---3--:R-:W-:Y:S02]  /*0a20*/  SHF.R.U64 R111, R150, 0x10, R151.reuse ;  /* 0x00000010966f7819 */ /* 0x108fe40000001297 */
[----:B------:R-:W-:Y:S02]  /*0a30*/  SHF.R.U32.HI R3, RZ, 0x10, R151 ;  /* 0x00000010ff037819 */ /* 0x000fe40000011697 */
[----:B------:R-:W-:Y:S02]  /*0a40*/  MOV R160, R110 ;  /* 0x0000006e00a07202 */ /* 0x000fe40000000f00 */
[----:B------:R-:W-:Y:S02]  /*0a50*/  SHF.L.U32 R109, R104, 0x10, RZ ;  /* 0x00000010686d7819 */ /* 0x000fe400000006ff */
[----:B------:R-:W-:Y:S02]  /*0a60*/  FSEL R184, R181, RZ, !P0 ;  /* 0x000000ffb5b87208 */ /* 0x000fe40004000000 */
[----:B------:R-:W-:-:S02]  /*0a70*/  MOV R110, R140 ;  /* 0x0000008c006e7202 */ /* 0x000fc40000000f00 */
[----:B------:R-:W-:Y:S02]  /*0a80*/  SHF.R.U64 R165, R140, 0x10, R141 ;  /* 0x000000108ca57819 */ /* 0x000fe4000000128d */
[--C-:B------:R-:W-:Y:S02]  /*0a90*/  SHF.R.U64 R161, R104, 0x10, R105.reuse ;  /* 0x0000001068a17819 */ /* 0x100fe40000001269 */
[----:B------:R-:W-:Y:S02]  /*0aa0*/  MOV R156, R108 ;  /* 0x0000006c009c7202 */ /* 0x000fe40000000f00 */
[----:B------:R-:W-:Y:S02]  /*0ab0*/  SHF.R.U32.HI R159, RZ, 0x10, R105 ;  /* 0x00000010ff9f7819 */ /* 0x000fe40000011669 */
[----:B------:R-:W-:Y:S02]  /*0ac0*/  SHF.L.U32 R140, R105, 0x10, RZ ;  /* 0x00000010698c7819 */ /* 0x000fe400000006ff */
[----:B------:R-:W-:-:S02]  /*0ad0*/  SHF.L.U32 R104, R111, 0x10, RZ ;  /* 0x000000106f687819 */ /* 0x000fc400000006ff */
[--C-:B------:R-:W-:Y:S02]  /*0ae0*/  SHF.R.U64 R176, R148, 0x10, R149.reuse ;  /* 0x0000001094b07819 */ /* 0x100fe40000001295 */
[----:B------:R-:W-:Y:S02]  /*0af0*/  MOV R174, R149 ;  /* 0x0000009500ae7202 */ /* 0x000fe40000000f00 */
[----:B------:R-:W-:Y:S02]  /*0b00*/  SHF.R.U32.HI R180, RZ, 0x10, R149 ;  /* 0x00000010ffb47819 */ /* 0x000fe40000011695 */
[----:B------:R-:W-:Y:S02]  /*0b10*/  SHF.R.U32.HI R108, RZ, 0x10, R143 ;  /* 0x00000010ff6c7819 */ /* 0x000fe4000001168f */
[----:B------:R-:W-:Y:S01]  /*0b20*/  SHF.L.U32 R105, R3, 0x10, RZ ;  /* 0x0000001003697819 */ /* 0x000fe200000006ff */
[----:B------:R-:W-:Y:S01]  /*0b30*/  FADD.FTZ R169, -R184, R109 ;  /* 0x0000006db8a97221 */ /* 0x000fe20000010100 */
[----:B------:R-:W-:-:S02]  /*0b40*/  SHF.R.U64 R149, R146, 0x10, R147 ;  /* 0x0000001092957819 */ /* 0x000fc40000001293 */
[----:B------:R-:W-:Y:S02]  /*0b50*/  SHF.L.U32 R107, R147, 0x10, RZ ;  /* 0x00000010936b7819 */ /* 0x000fe400000006ff */
[----:B------:R-:W-:Y:S02]  /*0b60*/  SHF.R.U64 R163, R142, 0x10, R143 ;  /* 0x000000108ea37819 */ /* 0x000fe4000000128f */
[----:B------:R-:W-:Y:S02]  /*0b70*/  SHF.L.U32 R150, R150, 0x10, RZ ;  /* 0x0000001096967819 */ /* 0x000fe400000006ff */
[----:B------:R-:W-:Y:S02]  /*0b80*/  SHF.R.U32.HI R155, RZ, 0x10, R147 ;  /* 0x00000010ff9b7819 */ /* 0x000fe40000011693 */
[----:B------:R-:W-:Y:S01]  /*0b90*/  SHF.L.U32 R142, R142, 0x10, RZ ;  /* 0x000000108e8e7819 */ /* 0x000fe200000006ff */
[----:B------:R-:W-:Y:S01]  /*0ba0*/  FADD.FTZ R111, -R184, R104 ;  /* 0x00000068b86f7221 */ /* 0x000fe20000010100 */
[----:B------:R-:W-:-:S02]  /*0bb0*/  MOV R170, R148 ;  /* 0x0000009400aa7202 */ /* 0x000fc40000000f00 */
[----:B------:R-:W-:Y:S01]  /*0bc0*/  SHF.L.U32 R109, R161, 0x10, RZ ;  /* 0x00000010a16d7819 */ /* 0x000fe200000006ff */
[----:B------:R-:W-:Y:S01]  /*0bd0*/  FADD.FTZ R183, -R184, R140 ;  /* 0x0000008cb8b77221 */ /* 0x000fe20000010100 */
[--C-:B------:R-:W-:Y:S02]  /*0be0*/  SHF.R.U64 R168, R144, 0x10, R145.reuse ;  /* 0x0000001090a87819 */ /* 0x100fe40000001291 */
[----:B------:R-:W-:Y:S02]  /*0bf0*/  MOV R166, R145 ;  /* 0x0000009100a67202 */ /* 0x000fe40000000f00 */
[----:B------:R-:W-:Y:S01]  /*0c00*/  SHF.R.U32.HI R172, RZ, 0x10, R145 ;  /* 0x00000010ffac7819 */ /* 0x000fe20000011691 */
[----:B------:R-:W-:Y:S01]  /*0c10*/  FADD.FTZ R145, -R184, R105 ;  /* 0x00000069b8917221 */ /* 0x000fe20000010100 */
[----:B------:R-:W-:Y:S02]  /*0c20*/  SHF.L.U32 R151, R151, 0x10, RZ ;  /* 0x0000001097977819 */ /* 0x000fe400000006ff */
[----:B------:R-:W-:-:S02]  /*0c30*/  SHF.L.U32 R143, R143, 0x10, RZ ;  /* 0x000000108f8f7819 */ /* 0x000fc400000006ff */
[----:B------:R-:W-:Y:S02]  /*0c40*/  SHF.R.U64 R148, R152, 0x10, R153 ;  /* 0x0000001098947819 */ /* 0x000fe40000001299 */
[----:B------:R-:W-:Y:S02]  /*0c50*/  SHF.L.U32 R108, R108, 0x10, RZ ;  /* 0x000000106c6c7819 */ /* 0x000fe400000006ff */
[----:B------:R-:W-:Y:S02]  /*0c60*/  MOV R162, R144 ;  /* 0x0000009000a27202 */ /* 0x000fe40000000f00 */
[----:B------:R-:W-:Y:S01]  /*0c70*/  SHF.L.U32 R104, R149, 0x10, RZ ;  /* 0x0000001095687819 */ /* 0x000fe200000006ff */
[C---:B------:R-:W-:Y:S01]  /*0c80*/  FADD.FTZ R149, -R184.reuse, R107 ;  /* 0x0000006bb8957221 */ /* 0x040fe20000010100 */
[----:B------:R-:W-:Y:S01]  /*0c90*/  SHF.R.U32.HI R144, RZ, 0x10, R153 ;  /* 0x00000010ff907819 */ /* 0x000fe20000011699 */
[C---:B------:R-:W-:Y:S01]  /*0ca0*/  FADD.FTZ R3, -R184.reuse, R150 ;  /* 0x00000096b8037221 */ /* 0x040fe20000010100 */
[----:B------:R-:W-:Y:S01]  /*0cb0*/  SHF.L.U32 R105, R155, 0x10, RZ ;  /* 0x000000109b697819 */ /* 0x000fe200000006ff */
[C---:B------:R-:W-:Y:S01]  /*0cc0*/  FADD.FTZ R155, -R184.reuse, R142 ;  /* 0x0000008eb89b7221 */ /* 0x040fe20000010100 */
[----:B------:R-:W-:Y:S01]  /*0cd0*/  SHF.L.U32 R140, R159, 0x10, RZ ;  /* 0x000000109f8c7819 */ /* 0x000fe200000006ff */
[C---:B------:R-:W-:Y:S01]  /*0ce0*/  FADD.FTZ R181, -R184.reuse, R109 ;  /* 0x0000006db8b57221 */ /* 0x040fe20000010100 */
[----:B------:R-:W-:Y:S01]  /*0cf0*/  SHF.L.U32 R107, R163, 0x10, RZ ;  /* 0x00000010a36b7819 */ /* 0x000fe200000006ff */
[C---:B------:R-:W-:Y:S01]  /*0d00*/  FADD.FTZ R163, -R184.reuse, R143 ;  /* 0x0000008fb8a37221 */ /* 0x040fe20000010100 */
[----:B------:R-:W-:Y:S01]  /*0d10*/  MOV R158, R141 ;  /* 0x0000008d009e7202 */ /* 0x000fe20000000f00 */
[C---:B------:R-:W-:Y:S01]  /*0d20*/  FADD.FTZ R167, -R184.reuse, R108 ;  /* 0x0000006cb8a77221 */ /* 0x040fe20000010100 */
[----:B------:R-:W-:Y:S01]  /*0d30*/  SHF.R.U32.HI R164, RZ, 0x10, R141 ;  /* 0x00000010ffa47819 */ /* 0x000fe2000001168d */
[----:B------:R-:W-:Y:S01]  /*0d40*/  FADD.FTZ R141, -R184, R151 ;  /* 0x00000097b88d7221 */ /* 0x000fe20000010100 */
[----:B------:R-:W-:-:S02]  /*0d50*/  SHF.L.U32 R146, R146, 0x10, RZ ;  /* 0x0000001092927819 */ /* 0x000fc400000006ff */
        /* <DEDUP_REMOVED lines=8> */
[----:B------:R-:W-:Y:S01]  /*0de0*/  SHF.L.U32 R104, R182, 0x10, RZ ;  /* 0x00000010b6687819 */ /* 0x000fe200000006ff */
[----:B------:R-:W-:Y:S01]  /*0df0*/  FADD.FTZ R161, -R184, R107 ;  /* 0x0000006bb8a17221 */ /* 0x000fe20000010100 */
[----:B------:R-:W-:Y:S01]  /*0e00*/  FMUL.FTZ R140, R134, R111 ;  /* 0x0000006f868c7220 */ /* 0x000fe20000410000 */
[----:B------:R-:W-:Y:S01]  /*0e10*/  SHF.L.U32 R175, R153, 0x10, RZ ;  /* 0x0000001099af7819 */ /* 0x000fe200000006ff */
[C---:B------:R-:W-:Y:S01]  /*0e20*/  FADD.FTZ R147, -R184.reuse, R146 ;  /* 0x00000092b8937221 */ /* 0x040fe20000010100 */
[C---:B------:R-:W-:Y:S01]  /*0e30*/  FADD.FTZ R107, -R184.reuse, R142 ;  /* 0x0000008eb86b7221 */ /* 0x040fe20000010100 */
[----:B------:R-:W-:Y:S01]  /*0e40*/  FADD.FTZ R153, -R184, R105 ;  /* 0x00000069b8997221 */ /* 0x000fe20000010100 */
        /* <DEDUP_REMOVED lines=10> */
[----:B------:R-:W-:Y:S01]  /*0ef0*/  SHF.L.U32 R109, R160, 0x10, RZ ;  /* 0x00000010a06d7819 */ /* 0x000fe200000006ff */
[C---:B------:R-:W-:Y:S01]  /*0f00*/  FMUL.FTZ R147, R134.reuse, R147 ;  /* 0x0000009386937220 */ /* 0x040fe20000410000 */
[----:B------:R-:W-:Y:S01]  /*0f10*/  SHF.L.U32 R108, R173, 0x10, RZ ;  /* 0x00000010ad6c7819 */ /* 0x000fe200000006ff */
[----:B------:R-:W-:Y:S01]  /*0f20*/  FMUL.FTZ R148, R134, R151 ;  /* 0x0000009786947220 */ /* 0x000fe20000410000 */
[----:B------:R-:W-:-:S02]  /*0f30*/  SHF.L.U32 R157, R157, 0x10, RZ ;  /* 0x000000109d9d7819 */ /* 0x000fc400000006ff */
[----:B------:R-:W-:Y:S02]  /*0f40*/  SHF.L.U32 R104, R177, 0x10, RZ ;  /* 0x00000010b1687819 */ /* 0x000fe400000006ff */
[----:B------:R-:W-:Y:S01]  /*0f50*/  SHF.L.U32 R173, R162, 0x10, RZ ;  /* 0x00000010a2ad7819 */ /* 0x000fe200000006ff */
[----:B------:R-:W-:Y:S01]  /*0f60*/  FADD.FTZ R162, RZ, R142 ;  /* 0x0000008effa27221 */ /* 0x000fe20000010000 */
[----:B------:R-:W-:Y:S01]  /*0f70*/  FFMA.FTZ R177, R3, R142, RZ ;  /* 0x0000008e03b17223 */ /* 0x000fe200000100ff */
[----:B------:R-:W-:Y:S01]  /*0f80*/  SHF.L.U32 R171, R152, 0x10, RZ ;  /* 0x0000001098ab7819 */ /* 0x000fe200000006ff */
[----:B------:R-:W-:Y:S01]  /*0f90*/  FADD.FTZ R68, R68, R109 ;  /* 0x0000006d44447221 */ /* 0x000fe20000010000 */
[-C--:B------:R-:W-:Y:S01]  /*0fa0*/  FFMA.FTZ R48, R147, R109.reuse, R48 ;  /* 0x0000006d93307223 */ /* 0x080fe20000010030 */
[----:B------:R-:W-:Y:S01]  /*0fb0*/  FMUL.FTZ R150, R36, R109 ;  /* 0x0000006d24967220 */ /* 0x000fe20000410000 */
[----:B------:R-:W-:Y:S01]  /*0fc0*/  FMUL.FTZ R152, R134, R153 ;  /* 0x0000009986987220 */ /* 0x000fe20000410000 */
[----:B------:R-:W-:Y:S01]  /*0fd0*/  FMUL.FTZ R146, R42, R157 ;  /* 0x0000009d2a927220 */ /* 0x000fe20000410000 */
[----:B------:R-:W-:Y:S01]  /*0fe0*/  FADD.FTZ R69, R69, R104 ;  /* 0x0000006845457221 */ /* 0x000fe20000010000 */
[-C--:B------:R-:W-:Y:S01]  /*0ff0*/  FFMA.FTZ R49, R148, R104.reuse, R49 ;  /* 0x0000006894317223 */ /* 0x080fe20000010031 */
[----:B------:R-:W-:Y:S01]  /*1000*/  FMUL.FTZ R151, R37, R104 ;  /* 0x0000006825977220 */ /* 0x000fe20000410000 */
[----:B------:R-:W-:Y:S01]  /*1010*/  FADD.FTZ R109, R143, R162 ;  /* 0x000000a28f6d7221 */ /* 0x000fe20000010000 */
[----:B------:R-:W-:Y:S01]  /*1020*/  FMUL.FTZ R141, R134, R141 ;  /* 0x0000008d868d7220 */ /* 0x000fe20000410000 */
        /* <DEDUP_REMOVED lines=14> */
[----:B------:R-:W-:-:S03]  /*1110*/  FFMA.FTZ R109, R147, R150, R104 ;  /* 0x00000096936d7223 */ /* 0x000fc60000010068 */
[----:B------:R-:W-:Y:S01]  /*1120*/  FADD.FTZ R111, R151, R108 ;  /* 0x0000006c976f7221 */ /* 0x000fe20000010000 */
[----:B------:R-:W-:Y:S01]  /*1130*/  FFMA.FTZ R104, R148, R151, R109 ;  /* 0x0000009794687223 */ /* 0x000fe2000001006d */
[----:B------:R-:W-:Y:S02]  /*1140*/  SHF.L.U32 R159, R110, 0x10, RZ ;  /* 0x000000106e9f7819 */ /* 0x000fe400000006ff */
[----:B------:R-:W-:Y:S01]  /*1150*/  FADD.FTZ R108, R154, R111 ;  /* 0x0000006f9a6c7221 */ /* 0x000fe20000010000 */
[----:B------:R-:W-:Y:S01]  /*1160*/  FFMA.FTZ R109, R149, R154, R104 ;  /* 0x0000009a956d7223 */ /* 0x000fe20000010068 */
[----:B------:R-:W-:Y:S01]  /*1170*/  SHF.L.U32 R110, R165, 0x10, RZ ;  /* 0x00000010a56e7819 */ /* 0x000fe200000006ff */
[----:B------:R-:W-:Y:S01]  /*1180*/  FMUL.FTZ R155, R134, R155 ;  /* 0x0000009b869b7220 */ /* 0x000fe20000410000 */
[----:B------:R-:W-:Y:S01]  /*1190*/  SHF.L.U32 R165, R158, 0x10, RZ ;  /* 0x000000109ea57819 */ /* 0x000fe200000006ff */
[----:B------:R-:W-:Y:S01]  /*11a0*/  FMUL.FTZ R158, R32, R159 ;  /* 0x0000009f209e7220 */ /* 0x000fe20000410000 */
[----:B------:R-:W-:Y:S01]  /*11b0*/  FADD.FTZ R111, R153, R108 ;  /* 0x0000006c996f7221 */ /* 0x000fe20000010000 */
[----:B------:R-:W-:Y:S01]  /*11c0*/  FFMA.FTZ R104, R152, R153, R109 ;  /* 0x0000009998687223 */ /* 0x000fe2000001006d */
[----:B------:R-:W-:Y:S01]  /*11d0*/  FADD.FTZ R72, R72, R159 ;  /* 0x0000009f48487221 */ /* 0x000fe20000010000 */
[----:B------:R-:W-:Y:S01]  /*11e0*/  FFMA.FTZ R52, R155, R159, R52 ;  /* 0x0000009f9b347223 */ /* 0x000fe20000010034 */
[----:B------:R-:W-:Y:S01]  /*11f0*/  FMUL.FTZ R159, R33, R110 ;  /* 0x0000006e219f7220 */ /* 0x000fe20000410000 */
[----:B------:R-:W-:Y:S01]  /*1200*/  FADD.FTZ R108, R158, R111 ;  /* 0x0000006f9e6c7221 */ /* 0x000fe20000010000 */
[----:B------:R-:W-:Y:S01]  /*1210*/  FMUL.FTZ R156, R134, R161 ;  /* 0x000000a1869c7220 */ /* 0x000fe20000410000 */
        /* <DEDUP_REMOVED lines=34> */
[----:B------:R-:W-:Y:S01]  /*1440*/  FMUL.FTZ R170, R134, R187 ;  /* 0x000000bb86aa7220 */ /* 0x000fe20000410000 */
[----:B------:R-:W-:Y:S01]  /*1450*/  SHF.L.U32 R191, R174, 0x10, RZ ;  /* 0x00000010aebf7819 */ /* 0x000fe200000006ff */
[----:B------:R-:W-:Y:S01]  /*1460*/  FMUL.FTZ R169, R31, R172 ;  /* 0x000000ac1fa97220 */ /* 0x000fe20000410000 */
[----:B------:R-:W-:Y:S01]  /*1470*/  FMUL.FTZ R174, R134, R107 ;  /* 0x0000006b86ae7220 */ /* 0x000fe20000410000 */
[----:B------:R-:W-:Y:S01]  /*1480*/  FADD.FTZ R108, R168, R111 ;  /* 0x0000006fa86c7221 */ /* 0x000fe20000010000 */
[----:B------:R-:W-:Y:S01]  /*1490*/  FADD.FTZ R171, -R184, R171 ;  /* 0x000000abb8ab7221 */ /* 0x000fe20000010100 */
        /* <DEDUP_REMOVED lines=11> */
[----:B------:R-:W-:Y:S01]  /*1550*/  FADD.FTZ R104, R172, R109 ;  /* 0x0000006dac687221 */ /* 0x000fe20000010000 */
[----:B------:R-:W-:Y:S01]  /*1560*/  FADD.FTZ R175, -R184, R175 ;  /* 0x000000afb8af7221 */ /* 0x000fe20000010100 */
        /* <DEDUP_REMOVED lines=25> */
.L_x_3207:
[----:B-----5:R-:W-:Y:S01]  /*1700*/  ISETP.GE.AND P1, PT, R106, 0x1, PT ;  /* 0x000000016a00780c */ /* 0x020fe20003f26270 */
[----:B------:R-:W-:Y:S01]  /*1710*/  HFMA2 R137, -RZ, RZ, 0, 0 ;  /* 0x00000000ff897431 */ /* 0x000fe200000001ff */
[----:B------:R-:W-:Y:S02]  /*1720*/  MOV R135, UR7 ;  /* 0x0000000700877c02 */ /* 0x000fe40008000f00 */
[----:B------:R-:W-:-:S04]  /*1730*/  ISETP.NE.U32.AND P0, PT, RZ, UR6, PT ;  /* 0x00000006ff007c0c */ /* 0x000fc8000bf05070 */
[----:B------:R-:W-:-:S05]  /*1740*/  ISETP.NE.AND.EX P0, PT, R135, RZ, PT, P0 ;  /* 0x000000ff8700720c */ /* 0x000fca0003f05300 */
[----:B------:R-:W-:Y:S08]  /*1750*/  @!P1 BRA `(.L_x_3209) ;  /* 0x0000000000189947 */ /* 0x000ff00003800000 */
[----:B------:R-:W1:Y:S01]  /*1760*/  S2R R108, SR_TID.X ;  /* 0x00000000006c7919 */ /* 0x000e620000002100 */
[----:B------:R-:W-:-:S05]  /*1770*/  IADD3 R104, PT, PT, R106, -0x1, RZ ;  /* 0xffffffff6a687810 */ /* 0x000fca0007ffe0ff */
[----:B------:R-:W-:-:S05]  /*1780*/  IMAD R104, R104, UR15, RZ ;  /* 0x0000000f68687c24 */ /* 0x000fca000f8e02ff */
[----:B------:R-:W-:-:S04]  /*1790*/  SHF.R.S32.HI R105, RZ, 0x1f, R104 ;  /* 0x0000001fff697819 */ /* 0x000fc80000011468 */
[----:B------:R-:W-:-:S04]  /*17a0*/  LEA.HI R105, R105, R104, RZ, 0x2 ;  /* 0x0000006869697211 */ /* 0x000fc800078f10ff */
[----:B-1----:R-:W-:-:S07]  /*17b0*/  LEA.HI.SX32 R137, R105, R108, 0x1e ;  /* 0x0000006c69897211 */ /* 0x002fce00078ff2ff */
.L_x_3209:
[----:B------:R-:W-:Y:S02]  /*17c0*/  MOV R107, RZ ;  /* 0x000000ff006b7202 */ /* 0x000fe40000000f00 */
[----:B------:R-:W-:Y:S01]  /*17d0*/  MOV R184, RZ ;  /* 0x000000ff00b87202 */ /* 0x000fe20000000f00 */
[----:B------:R-:W-:Y:S06]  /*17e0*/  @P0 BRA `(.L_x_3210) ;  /* 0x0000000000400947 */ /* 0x000fec0003800000 */
[----:B------:R-:W1:Y:S01]  /*17f0*/  LDC.64 R182, c[0x0][0x3b0] ;  /* 0x0000ec00ffb67b82 */ /* 0x000e620000000a00 */
[C---:B------:R-:W-:Y:S02]  /*1800*/  IADD3 R109, PT, PT, R137.reuse, 0x80, RZ ;  /* 0x00000080896d7810 */ /* 0x040fe40007ffe0ff */
[C---:B------:R-:W-:Y:S02]  /*1810*/  IADD3 R111, PT, PT, R137.reuse, 0x100, RZ ;  /* 0x00000100896f7810 */ /* 0x040fe40007ffe0ff */
[C---:B0-----:R-:W-:Y:S02]  /*1820*/  IADD3 R181, PT, PT, R137.reuse, 0x180, RZ ;  /* 0x0000018089b57810 */ /* 0x041fe40007ffe0ff */
[----:B------:R-:W-:Y:S01]  /*1830*/  IADD3 R139, PT, PT, R137, 0x200, RZ ;  /* 0x00000200898b7810 */ /* 0x000fe20007ffe0ff */
[----:B-1----:R-:W-:-:S04]  /*1840*/  IMAD.WIDE.U32 R108, R109, 0x4, R182 ;  /* 0x000000046d6c7825 */ /* 0x002fc800078e00b6 */
[--C-:B------:R-:W-:Y:S01]  /*1850*/  IMAD.WIDE.U32 R110, R111, 0x4, R182.reuse ;  /* 0x000000046f6e7825 */ /* 0x100fe200078e00b6 */
[----:B------:R0:W5:Y:S03]  /*1860*/  LDG.E R136, desc[UR12][R108.64] ;  /* 0x0000000c6c887981 */ /* 0x000166000c1e1900 */
[----:B------:R-:W-:-:S04]  /*1870*/  IMAD.WIDE.U32 R180, R181, 0x4, R182 ;  /* 0x00000004b5b47825 */ /* 0x000fc800078e00b6 */
[--C-:B------:R-:W-:Y:S01]  /*1880*/  IMAD.WIDE.U32 R104, R137, 0x4, R182.reuse ;  /* 0x0000000489687825 */ /* 0x100fe200078e00b6 */
[----:B------:R0:W5:Y:S03]  /*1890*/  LDG.E R138, desc[UR12][R180.64] ;  /* 0x0000000cb48a7981 */ /* 0x000166000c1e1900 */
[----:B------:R-:W-:Y:S01]  /*18a0*/  IMAD.WIDE.U32 R182, R139, 0x4, R182 ;  /* 0x000000048bb67825 */ /* 0x000fe200078e00b6 */
[----:B------:R0:W5:Y:S04]  /*18b0*/  LDG.E R137, desc[UR12][R110.64] ;  /* 0x0000000c6e897981 */ /* 0x000168000c1e1900 */
[----:B------:R0:W5:Y:S04]  /*18c0*/  LDG.E R179, desc[UR12][R104.64] ;  /* 0x0000000c68b37981 */ /* 0x000168000c1e1900 */
[----:B------:R0:W5:Y:S01]  /*18d0*/  LDG.E R139, desc[UR12][R182.64] ;  /* 0x0000000cb68b7981 */ /* 0x000162000c1e1900 */
[----:B------:R-:W-:Y:S05]  /*18e0*/  BRA `(.L_x_3208) ;  /* 0x00000000008c7947 */ /* 0x000fea0003800000 */
.L_x_3210:
[----:B------:R-:W1:Y:S01]  /*18f0*/  S2R R112, SR_TID.X ;  /* 0x0000000000707919 */ /* 0x000e620000002100 */
[----:B------:R-:W2:Y:S01]  /*1900*/  LDC.64 R108, c[0x0][0x3b0] ;  /* 0x0000ec00ff6c7b82 */ /* 0x000ea20000000a00 */
[----:B------:R-:W-:Y:S01]  /*1910*/  IMAD R110, R131, UR15, RZ ;  /* 0x0000000f836e7c24 */ /* 0x000fe2000f8e02ff */
[C---:B------:R-:W-:Y:S02]  /*1920*/  IADD3 R113, PT, PT, R137.reuse, 0x80, RZ ;  /* 0x0000008089717810 */ /* 0x040fe40007ffe0ff */
[C---:B------:R-:W-:Y:S02]  /*1930*/  IADD3 R115, PT, PT, R137.reuse, 0x100, RZ ;  /* 0x0000010089737810 */ /* 0x040fe40007ffe0ff */
[----:B------:R-:W-:Y:S02]  /*1940*/  SHF.R.S32.HI R111, RZ, 0x1f, R110 ;  /* 0x0000001fff6f7819 */ /* 0x000fe4000001146e */
[----:B------:R-:W3:Y:S01]  /*1950*/  LDC.64 R104, c[0x0][0x438] ;  /* 0x00010e00ff687b82 */ /* 0x000ee20000000a00 */
[----:B0-----:R-:W-:-:S02]  /*1960*/  IADD3 R181, PT, PT, R137, 0x180, RZ ;  /* 0x0000018089b57810 */ /* 0x001fc40007ffe0ff */
[----:B------:R-:W-:Y:S02]  /*1970*/  LEA.HI R111, R111, R110, RZ, 0x2 ;  /* 0x0000006e6f6f7211 */ /* 0x000fe400078f10ff */
[----:B------:R-:W-:Y:S01]  /*1980*/  IADD3 R117, PT, PT, R137, 0x200, RZ ;  /* 0x0000020089757810 */ /* 0x000fe20007ffe0ff */
[----:B--2---:R-:W-:-:S04]  /*1990*/  IMAD.WIDE.U32 R114, R115, 0x4, R108 ;  /* 0x0000000473727825 */ /* 0x004fc800078e006c */
[----:B------:R-:W-:Y:S01]  /*19a0*/  IMAD.WIDE.U32 R180, R181, 0x4, R108 ;  /* 0x00000004b5b47825 */ /* 0x000fe200078e006c */
[----:B-1----:R-:W-:-:S03]  /*19b0*/  LEA.HI.SX32 R121, R111, R112, 0x1e ;  /* 0x000000706f797211 */ /* 0x002fc600078ff2ff */
[--C-:B------:R-:W-:Y:S01]  /*19c0*/  IMAD.WIDE.U32 R112, R113, 0x4, R108.reuse ;  /* 0x0000000471707825 */ /* 0x100fe200078e006c */
[----:B------:R-:W5:Y:S03]  /*19d0*/  LDG.E R138, desc[UR12][R180.64] ;  /* 0x0000000cb48a7981 */ /* 0x000f66000c1e1900 */
        /* <DEDUP_REMOVED lines=8> */
[----:B---3--:R-:W-:-:S02]  /*1a60*/  IMAD.WIDE.U32 R120, R121, 0x8, R104 ;  /* 0x0000000879787825 */ /* 0x008fc400078e0068 */
[----:B------:R1:W5:Y:S02]  /*1a70*/  LDG.E R179, desc[UR12][R110.64] ;  /* 0x0000000c6eb37981 */ /* 0x000364000c1e1900 */
[--C-:B------:R-:W-:Y:S02]  /*1a80*/  IMAD.WIDE.U32 R118, R119, 0x8, R104.reuse ;  /* 0x0000000877767825 */ /* 0x100fe400078e0068 */
[----:B------:R1:W5:Y:S02]  /*1a90*/  LDG.E R139, desc[UR12][R108.64] ;  /* 0x0000000c6c8b7981 */ /* 0x000364000c1e1900 */
[--C-:B------:R-:W-:Y:S02]  /*1aa0*/  IMAD.WIDE.U32 R116, R117, 0x8, R104.reuse ;  /* 0x0000000875747825 */ /* 0x100fe400078e0068 */
[----:B------:R-:W5:Y:S02]  /*1ab0*/  LDG.E.64 R120, desc[UR12][R120.64] ;  /* 0x0000000c78787981 */ /* 0x000f64000c1e1b00 */
[----:B0-----:R-:W-:-:S02]  /*1ac0*/  IMAD.WIDE.U32 R114, R183, 0x8, R104 ;  /* 0x00000008b7727825 */ /* 0x001fc400078e0068 */
[----:B------:R-:W5:Y:S02]  /*1ad0*/  LDG.E.64 R118, desc[UR12][R118.64] ;  /* 0x0000000c76767981 */ /* 0x000f64000c1e1b00 */
[----:B------:R-:W-:Y:S02]  /*1ae0*/  IMAD.WIDE.U32 R104, R185, 0x8, R104 ;  /* 0x00000008b9687825 */ /* 0x000fe400078e0068 */
[----:B------:R-:W5:Y:S04]  /*1af0*/  LDG.E.64 R116, desc[UR12][R116.64] ;  /* 0x0000000c74747981 */ /* 0x000f68000c1e1b00 */
[----:B------:R-:W5:Y:S04]  /*1b00*/  LDG.E.64 R114, desc[UR12][R114.64] ;  /* 0x0000000c72727981 */ /* 0x000f68000c1e1b00 */
[----:B------:R1:W5:Y:S02]  /*1b10*/  LDG.E.64 R112, desc[UR12][R104.64] ;  /* 0x0000000c68707981 */ /* 0x000364000c1e1b00 */
.L_x_3208:
[----:B01----:R-:W0:Y:S01]  /*1b20*/  SHFL.DOWN PT, R104, R107, 0x10, 0x1f ;  /* 0x0a001f006b687f89 */ /* 0x003e2200000e0000 */
[----:B------:R-:W1:Y:S01]  /*1b30*/  LDC R186, c[0x0][0x388] ;  /* 0x0000e200ffba7b82 */ /* 0x000e620000000800 */
[----:B------:R-:W-:Y:S01]  /*1b40*/  @P1 IADD3 R181, PT, PT, R106, -0x1, RZ ;  /* 0xffffffff6ab51810 */ /* 0x000fe20007ffe0ff */
[----:B------:R-:W-:Y:S01]  /*1b50*/  BSSY.RECONVERGENT B0, `(.L_x_3211) ;  /* 0x0000026000007945 */ /* 0x000fe20003800200 */
[----:B------:R-:W2:Y:S01]  /*1b60*/  SHFL.DOWN PT, R105, R184, 0x10, 0x1f ;  /* 0x0a001f00b8697f89 */ /* 0x000ea200000e0000 */
[----:B------:R-:W3:Y:S01]  /*1b70*/  S2R R180, SR_TID.X ;  /* 0x0000000000b47919 */ /* 0x000ee20000002100 */
[----:B0-----:R-:W-:Y:S01]  /*1b80*/  FADD.FTZ R104, R104, R107 ;  /* 0x0000006b68687221 */ /* 0x001fe20000010000 */
[----:B-1----:R-:W-:Y:S02]  /*1b90*/  @P1 IMAD R181, R181, R186, RZ ;  /* 0x000000bab5b51224 */ /* 0x002fe400078e02ff */
[----:B--2---:R-:W-:Y:S02]  /*1ba0*/  FADD.FTZ R105, R105, R184 ;  /* 0x000000b869697221 */ /* 0x004fe40000010000 */
        /* <DEDUP_REMOVED lines=10> */
[----:B------:R-:W-:-:S03]  /*1c50*/  @P1 SHF.R.S32.HI R108, RZ, 0x1f, R181 ;  /* 0x0000001fff6c1819 */ /* 0x000fc600000114b5 */
[----:B------:R-:W1:Y:S01]  /*1c60*/  SHFL.DOWN PT, R182, R111, 0x2, 0x1f ;  /* 0x08401f006fb67f89 */ /* 0x000e6200000e0000 */
[----:B0-----:R-:W-:Y:S02]  /*1c70*/  FADD.FTZ R105, R110, R107 ;  /* 0x0000006b6e697221 */ /* 0x001fe40000010000 */
[----:B------:R-:W0:Y:S01]  /*1c80*/  @P1 LDC.64 R106, c[0x0][0x390] ;  /* 0x0000e400ff6a1b82 */ /* 0x000e220000000a00 */
[----:B-1----:R-:W-:Y:S02]  /*1c90*/  FADD.FTZ R184, R111, R182 ;  /* 0x000000b66fb87221 */ /* 0x002fe40000010000 */
[----:B------:R-:W1:Y:S01]  /*1ca0*/  SHFL.DOWN PT, R104, R105, 0x1, 0x1f ;  /* 0x08201f0069687f89 */ /* 0x000e6200000e0000 */
[----:B------:R-:W-:Y:S02]  /*1cb0*/  @P1 LEA.HI R111, R108, R181, RZ, 0x2 ;  /* 0x000000b56c6f1211 */ /* 0x000fe400078f10ff */
[----:B------:R-:W-:Y:S01]  /*1cc0*/  MOV R181, RZ ;  /* 0x000000ff00b57202 */ /* 0x000fe20000000f00 */
[----:B------:R-:W2:Y:S01]  /*1cd0*/  SHFL.DOWN PT, R109, R184, 0x1, 0x1f ;  /* 0x08201f00b86d7f89 */ /* 0x000ea200000e0000 */
[----:B------:R-:W-:-:S05]  /*1ce0*/  @P1 LEA.HI.SX32 R181, R111, R180, 0x1e ;  /* 0x000000b46fb51211 */ /* 0x000fca00078ff2ff */
        /* <DEDUP_REMOVED lines=12> */
.L_x_3212:
[----:B------:R-:W-:Y:S05]  /*1db0*/  BSYNC.RECONVERGENT B0 ;  /* 0x0000000000007941 */ /* 0x000fea0003800200 */
.L_x_3211:
[----:B------:R-:W-:Y:S06]  /*1dc0*/  BAR.SYNC.DEFER_BLOCKING 0x0 ;  /* 0x0000000000007b1d */ /* 0x000fec0000010000 */
[----:B------:R-:W2:Y:S02]  /*1dd0*/  @P1 LDG.E.64 R182, desc[UR12][R182.64] ;  /* 0x0000000cb6b61981 */ /* 0x000ea4000c1e1b00 */
[----:B------:R-:W1:Y:S01]  /*1de0*/  S2UR UR5, SR_CgaCtaId ;  /* 0x00000000000579c3 */ /* 0x000e620000008800 */
[----:B------:R-:W-:Y:S01]  /*1df0*/  UMOV UR4, 0x400 ;  /* 0x0000040000047882 */ /* 0x000fe20000000000 */
[----:B------:R-:W-:Y:S01]  /*1e00*/  ISETP.NE.U32.AND P0, PT, RZ, UR6, PT ;  /* 0x00000006ff007c0c */ /* 0x000fe2000bf05070 */
[----:B------:R-:W-:Y:S01]  /*1e10*/  IMAD R186, R131, R186, RZ ;  /* 0x000000ba83ba7224 */ /* 0x000fe200078e02ff */
[----:B------:R-:W-:-:S02]  /*1e20*/  ISETP.NE.AND P3, PT, RZ, UR11, PT ;  /* 0x0000000bff007c0c */ /* 0x000fc4000bf65270 */
[----:B------:R-:W-:Y:S01]  /*1e30*/  ISETP.NE.AND.EX P0, PT, R135, RZ, PT, P0 ;  /* 0x000000ff8700720c */ /* 0x000fe20003f05300 */
        /* <DEDUP_REMOVED lines=11> */
[----:B------:R-:W-:Y:S02]  /*1ef0*/  SHF.R.S32.HI R107, RZ, 0x1f, R186 ;  /* 0x0000001fff6b7819 */ /* 0x000fe400000114ba */
[----:B-1----:R-:W-:Y:S01]  /*1f00*/  FADD.FTZ R185, R185, R108 ;  /* 0x0000006cb9b97221 */ /* 0x002fe20000010000 */
[----:B------:R-:W-:Y:S01]  /*1f10*/  FADD.FTZ R104, R104, R109 ;  /* 0x0000006d68687221 */ /* 0x000fe20000010000 */
[----:B------:R-:W-:Y:S02]  /*1f20*/  LEA.HI R107, R107, R186, RZ, 0x2 ;  /* 0x000000ba6b6b7211 */ /* 0x000fe400078f10ff */
[----:B------:R-:W-:Y:S01]  /*1f30*/  FADD.FTZ R105, R110, R185 ;  /* 0x000000b96e697221 */ /* 0x000fe20000010000 */
[----:B------:R-:W-:Y:S01]  /*1f40*/  FADD.FTZ R106, R111, R104 ;  /* 0x000000686f6a7221 */ /* 0x000fe20000010000 */
[----:B------:R-:W-:-:S02]  /*1f50*/  LEA.HI.SX32 R104, R107, R180, 0x1e ;  /* 0x000000b46b687211 */ /* 0x000fc400078ff2ff */
[----:B------:R-:W-:Y:S01]  /*1f60*/  FMUL.FTZ R105, R105, UR14 ;  /* 0x0000000e69697c20 */ /* 0x000fe20008410000 */
[----:B------:R-:W-:-:S04]  /*1f70*/  FMUL.FTZ R106, R106, UR14 ;  /* 0x0000000e6a6a7c20 */ /* 0x000fc80008410000 */
[----:B------:R-:W-:Y:S02]  /*1f80*/  FSEL R105, R105, RZ, !P3 ;  /* 0x000000ff69697208 */ /* 0x000fe40005800000 */
[C---:B--2---:R-:W-:Y:S02]  /*1f90*/  @P1 PRMT R127, R182.reuse, 0x7610, R127 ;  /* 0x00007610b67f1816 */ /* 0x044fe4000000007f */
[--C-:B------:R-:W-:Y:S02]  /*1fa0*/  @P1 SHF.R.U64 R182, R182, 0x10, R183.reuse ;  /* 0x00000010b6b61819 */ /* 0x100fe400000012b7 */
[----:B------:R-:W-:Y:S02]  /*1fb0*/  @P1 PRMT R132, R183, 0x7610, R132 ;  /* 0x00007610b7841816 */ /* 0x000fe40000000084 */
[----:B------:R-:W-:Y:S02]  /*1fc0*/  @P1 SHF.R.U32.HI R183, RZ, 0x10, R183 ;  /* 0x00000010ffb71819 */ /* 0x000fe400000116b7 */
[----:B------:R-:W-:-:S02]  /*1fd0*/  @P1 PRMT R130, R182, 0x7610, R130 ;  /* 0x00007610b6821816 */ /* 0x000fc40000000082 */
[----:B------:R-:W-:Y:S01]  /*1fe0*/  @P1 PRMT R124, R183, 0x7610, R124 ;  /* 0x00007610b77c1816 */ /* 0x000fe2000000007c */
        /* <DEDUP_REMOVED lines=30> */
.L_x_3217:
[----:B------:R-:W-:Y:S05]  /*21d0*/  BSYNC.RECONVERGENT B0 ;  /* 0x0000000000007941 */ /* 0x000fea0003800200 */
.L_x_3216:
[----:B------:R-:W-:-:S07]  /*21e0*/  FADD.FTZ R100, R100, R107 ;  /* 0x0000006b64647221 */ /* 0x000fce0000010000 */
.L_x_3215:
        /* <DEDUP_REMOVED lines=24> */
.L_x_3220:
[----:B------:R-:W-:Y:S05]  /*2370*/  BSYNC.RECONVERGENT B0 ;  /* 0x0000000000007941 */ /* 0x000fea0003800200 */
.L_x_3219:
[----:B------:R-:W-:-:S07]  /*2380*/  FADD.FTZ R101, R101, R108 ;  /* 0x0000006c65657221 */ /* 0x000fce0000010000 */
.L_x_3218:
        /* <DEDUP_REMOVED lines=24> */
.L_x_3223:
[----:B------:R-:W-:Y:S05]  /*2510*/  BSYNC.RECONVERGENT B0 ;  /* 0x0000000000007941 */ /* 0x000fea0003800200 */
.L_x_3222:
[----:B------:R-:W-:-:S07]  /*2520*/  FADD.FTZ R102, R102, R107 ;  /* 0x0000006b66667221 */ /* 0x000fce0000010000 */
.L_x_3221:
        /* <DEDUP_REMOVED lines=24> */
.L_x_3226:
[----:B------:R-:W-:Y:S05]  /*26b0*/  BSYNC.RECONVERGENT B0 ;  /* 0x0000000000007941 */ /* 0x000fea0003800200 */
.L_x_3225:
[--C-:B------:R-:W-:Y:S01]  /*26c0*/  FADD.FTZ R103, R103, R2.reuse ;  /* 0x0000000267677221 */ /* 0x100fe20000010000 */
[----:B------:R-:W-:Y:S01]  /*26d0*/  PRMT R2, R108, 0x7610, R2 ;  /* 0x000076106c027816 */ /* 0x000fe20000000002 */
[----:B------:R-:W-:Y:S06]  /*26e0*/  BRA `(.L_x_3224) ;  /* 0x0000000c00647947 */ /* 0x000fec0003800000 */
.L_x_3214:
        /* <DEDUP_REMOVED lines=13> */
[----:B-----5:R-:W-:Y:S01]  /*27c0*/  LOP3.LUT P2, RZ, R179, 0xff, RZ, 0xc0, !PT ;  /* 0x000000ffb3ff7812 */ /* 0x020fe2000784c0ff */
        /* <DEDUP_REMOVED lines=10> */
.L_x_3227:
[----:B------:R-:W-:Y:S01]  /*2870*/  F2FP.BF16.F32.PACK_AB R182, RZ, R0 ;  /* 0x00000000ffb6723e */ /* 0x000fe200000010ff */
[C---:B------:R-:W-:Y:S01]  /*2880*/  FMUL.FTZ R125, R134.reuse, R125 ;  /* 0x0000007d867d7220 */ /* 0x040fe20000410000 */
[----:B------:R-:W-:Y:S01]  /*2890*/  FMUL.FTZ R129, R134, R129 ;  /* 0x0000008186817220 */ /* 0x000fe20000410000 */
        /* <DEDUP_REMOVED lines=13> */
.L_x_3228:
[----:B------:R-:W-:Y:S02]  /*2970*/  F2FP.BF16.F32.PACK_AB R111, RZ, R0 ;  /* 0x00000000ff6f723e */ /* 0x000fe400000010ff */
[----:B------:R-:W-:Y:S02]  /*2980*/  FSEL R110, R129, RZ, P0 ;  /* 0x000000ff816e7208 */ /* 0x000fe40000000000 */
        /* <DEDUP_REMOVED lines=13> */
.L_x_3229:
[----:B------:R-:W-:Y:S02]  /*2a60*/  F2FP.BF16.F32.PACK_AB R0, RZ, R0 ;  /* 0x00000000ff00723e */ /* 0x000fe400000010ff */
[----:B------:R-:W-:Y:S02]  /*2a70*/  F2FP.BF16.F32.PACK_AB R129, RZ, R110 ;  /* 0x0000006eff81723e */ /* 0x000fe400000010ff */
[----:B------:R-:W-:Y:S02]  /*2a80*/  PRMT R125, R182, 0x7610, R125 ;  /* 0x00007610b67d7816 */ /* 0x000fe4000000007d */
        /* <DEDUP_REMOVED lines=11> */
[--C-:B------:R-:W-:Y:S01]  /*2b40*/  FADD.FTZ R103, R103, R2.reuse ;  /* 0x0000000267677221 */ /* 0x100fe20000010000 */
[----:B------:R-:W-:Y:S01]  /*2b50*/  PRMT R2, R107, 0x7610, R2 ;  /* 0x000076106b027816 */ /* 0x000fe20000000002 */
[----:B------:R-:W-:Y:S06]  /*2b60*/  BRA `(.L_x_3224) ;  /* 0x0000000800447947 */ /* 0x000fec0003800000 */
.L_x_3213:
        /* <DEDUP_REMOVED lines=22> */
.L_x_3231:
[----:B------:R-:W-:Y:S05]  /*2cd0*/  @!P1 BRA `(.L_x_3232) ;  /* 0x0000000000409947 */ /* 0x000fea0003800000 */
[----:B-----5:R-:W-:Y:S01]  /*2ce0*/  SHF.R.U64 R107, R120, 0x10, R121 ;  /* 0x00000010786b7819 */ /* 0x020fe20000001279 */
        /* <DEDUP_REMOVED lines=15> */
.L_x_3232:
        /* <DEDUP_REMOVED lines=16> */
.L_x_3233:
[----:B------:R-:W-:Y:S05]  /*2ee0*/  @!P1 BRA `(.L_x_3224) ;  /* 0x0000000400649947 */ /* 0x000fea0003800000 */
[----:B-----5:R-:W-:Y:S01]  /*2ef0*/  SHF.R.U32.HI R107, RZ, 0x10, R121 ;  /* 0x00000010ff6b7819 */ /* 0x020fe20000011679 */
        /* <DEDUP_REMOVED lines=13> */
[--C-:B------:R-:W-:Y:S02]  /*2fd0*/  FADD.FTZ R103, R103, R2.reuse ;  /* 0x0000000267677221 */ /* 0x100fe40000010000 */
[----:B------:R-:W-:Y:S01]  /*2fe0*/  PRMT R2, R107, 0x7610, R2 ;  /* 0x000076106b027816 */ /* 0x000fe20000000002 */
[----:B------:R-:W-:Y:S06]  /*2ff0*/  BRA `(.L_x_3224) ;  /* 0x0000000400207947 */ /* 0x000fec0003800000 */
.L_x_3230:
        /* <DEDUP_REMOVED lines=12> */
[----:B------:R-:W-:Y:S02]  /*30c0*/  @P0 FFMA.FTZ R125, R141, R106, R105 ;  /* 0x0000006a8d7d0223 */ /* 0x000fe40000010069 */
[----:B------:R-:W-:Y:S01]  /*30d0*/  @P0 FADD.FTZ R108, R143, -R108 ;  /* 0x8000006c8f6c0221 */ /* 0x000fe20000010000 */
[----:B------:R-:W-:Y:S01]  /*30e0*/  @P0 FADD.FTZ R110, R145, -R110 ;  /* 0x8000006e916e0221 */ /* 0x000fe20000010000 */
[----:B------:R-:W-:Y:S02]  /*30f0*/  @P0 FADD.FTZ R0, R146, -R125 ;  /* 0x8000007d92000221 */ /* 0x000fe40000010000 */
[C---:B------:R-:W-:Y:S01]  /*3100*/  @P0 FFMA.FTZ R109, R134.reuse, R108, R109 ;  /* 0x0000006c866d0223 */ /* 0x040fe2000001006d */
[C---:B------:R-:W-:Y:S01]  /*3110*/  @P0 FFMA.FTZ R183, R134.reuse, R110, R183 ;  /* 0x0000006e86b70223 */ /* 0x040fe200000100b7 */
[----:B------:R-:W-:Y:S01]  /*3120*/  @P0 FFMA.FTZ R111, R134, R0, R111 ;  /* 0x00000000866f0223 */ /* 0x000fe2000001006f */
[----:B------:R-:W-:-:S02]  /*3130*/  F2FP.BF16.F32.PACK_AB R110, RZ, R107 ;  /* 0x0000006bff6e723e */ /* 0x000fc400000010ff */
        /* <DEDUP_REMOVED lines=13> */
.L_x_3234:
        /* <DEDUP_REMOVED lines=12> */
.L_x_3235:
        /* <DEDUP_REMOVED lines=12> */
.L_x_3236:
        /* <DEDUP_REMOVED lines=14> */
[----:B------:R-:W-:-:S07]  /*3470*/  PRMT R2, R107, 0x7610, R2 ;  /* 0x000076106b027816 */ /* 0x000fce0000000002 */
.L_x_3224:
        /* <DEDUP_REMOVED lines=13> */
.L_x_3237:
        /* <DEDUP_REMOVED lines=9> */
.L_x_3238:
        /* <DEDUP_REMOVED lines=9> */
.L_x_3239:
[----:B------:R-:W-:Y:S05]  /*3670*/  @!P0 BRA `(.L_x_3240) ;  /* 0x0000000800388947 */ /* 0x000fea0003800000 */
[----:B------:R-:W-:Y:S05]  /*3680*/  BRA.U !UP0, `(.L_x_3241) ;  /* 0x0000000508247547 */ /* 0x000fea000b800000 */
[----:B------:R-:W-:Y:S02]  /*3690*/  ISETP.GT.AND P2, PT, R133, RZ, PT ;  /* 0x000000ff8500720c */ /* 0x000fe40003f44270 */
[C---:B-----5:R-:W-:Y:S02]  /*36a0*/  SHF.L.U32 R107, R118.reuse, 0x10, RZ ;  /* 0x00000010766b7819 */ /* 0x060fe400000006ff */
[--C-:B01----:R-:W-:Y:S02]  /*36b0*/  SHF.R.U64 R108, R118, 0x10, R119.reuse ;  /* 0x00000010766c7819 */ /* 0x103fe40000001277 */
        /* <DEDUP_REMOVED lines=30> */
.L_x_3242:
        /* <DEDUP_REMOVED lines=12> */
.L_x_3243:
        /* <DEDUP_REMOVED lines=12> */
.L_x_3244:
        /* <DEDUP_REMOVED lines=16> */
.L_x_3241:
        /* <DEDUP_REMOVED lines=17> */
.L_x_3246:
[----:B------:R-:W-:Y:S05]  /*3c30*/  @!P1 BRA `(.L_x_3247) ;  /* 0x0000000000409947 */ /* 0x000fea0003800000 */
[----:B-----5:R-:W-:Y:S01]  /*3c40*/  SHF.R.U64 R107, R118, 0x10, R119 ;  /* 0x00000010766b7819 */ /* 0x020fe20000001277 */
[----:B01----:R-:W-:Y:S01]  /*3c50*/  @P2 FFMA.FTZ R108, R148, R106, R105 ;  /* 0x0000006a946c2223 */ /* 0x003fe20000010069 */
        /* <DEDUP_REMOVED lines=14> */
.L_x_3247:
        /* <DEDUP_REMOVED lines=16> */
.L_x_3248:
        /* <DEDUP_REMOVED lines=9> */
[----:B01----:R-:W-:-:S04]  /*3ed0*/  FMUL.FTZ R108, R107, UR16 ;  /* 0x000000106b6c7c20 */ /* 0x003fc80008410000 */
        /* <DEDUP_REMOVED lines=8> */
.L_x_3240:
[----:B------:R-:W-:Y:S05]  /*3f60*/  BRA.U !UP0, `(.L_x_3249) ;  /* 0x0000000508247547 */ /* 0x000fea000b800000 */
[-CC-:B------:R-:W-:Y:S01]  /*3f70*/  FFMA.FTZ R107, R147, R106.reuse, R105.reuse ;  /* 0x0000006a936b7223 */ /* 0x180fe20000010069 */
[-CC-:B------:R-:W-:Y:S01]  /*3f80*/  FFMA.FTZ R0, R148, R106.reuse, R105.reuse ;  /* 0x0000006a94007223 */ /* 0x180fe20000010069 */
[-CC-:B01----:R-:W-:Y:S01]  /*3f90*/  FFMA.FTZ R111, R149, R106.reuse, R105.reuse ;  /* 0x0000006a956f7223 */ /* 0x183fe20000010069 */
        /* <DEDUP_REMOVED lines=21> */
.L_x_3250:
[C---:B------:R-:W-:Y:S01]  /*40f0*/  FMUL.FTZ R109, R134.reuse, R111 ;  /* 0x0000006f866d7220 */ /* 0x040fe20000410000 */
[----:B------:R-:W-:Y:S01]  /*4100*/  F2FP.BF16.F32.PACK_AB R126, RZ, R0 ;  /* 0x00000000ff7e723e */ /* 0x000fe200000010ff */
[----:B------:R-:W-:Y:S01]  /*4110*/  FMUL.FTZ R111, R134, R125 ;  /* 0x0000007d866f7220 */ /* 0x000fe20000410000 */
[----:B------:R-:W-:Y:S01]  /*4120*/  FSEL R110, R110, RZ, P2 ;  /* 0x000000ff6e6e7208 */ /* 0x000fe20001000000 */
[----:B------:R-:W-:Y:S06]  /*4130*/  @!P1 BRA `(.L_x_3251) ;  /* 0x00000000002c9947 */ /* 0x000fec0003800000 */
[----:B-----5:R-:W-:Y:S01]  /*4140*/  LOP3.LUT P3, RZ, R136, 0xff00, RZ, 0xc0, !PT ;  /* 0x0000ff0088ff7812 */ /* 0x020fe2000786c0ff */
        /* <DEDUP_REMOVED lines=10> */
.L_x_3251:
[----:B------:R-:W-:Y:S02]  /*41f0*/  F2FP.BF16.F32.PACK_AB R129, RZ, R110 ;  /* 0x0000006eff81723e */ /* 0x000fe400000010ff */
[----:B------:R-:W-:Y:S02]  /*4200*/  FSEL R108, R111, RZ, P2 ;  /* 0x000000ff6f6c7208 */ /* 0x000fe40001000000 */
[----:B------:R-:W-:Y:S01]  /*4210*/  FSEL R109, R109, RZ, P2 ;  /* 0x000000ff6d6d7208 */ /* 0x000fe20001000000 */
        /* <DEDUP_REMOVED lines=12> */
.L_x_3252:
[----:B------:R-:W-:Y:S02]  /*42e0*/  F2FP.BF16.F32.PACK_AB R107, RZ, R108 ;  /* 0x0000006cff6b723e */ /* 0x000fe400000010ff */
[----:B------:R-:W-:Y:S02]  /*42f0*/  PRMT R125, R126, 0x7610, R125 ;  /* 0x000076107e7d7816 */ /* 0x000fe4000000007d */
[----:B------:R-:W-:Y:S02]  /*4300*/  PRMT R126, R129, 0x7610, R126 ;  /* 0x00007610817e7816 */ /* 0x000fe4000000007e */
        /* <DEDUP_REMOVED lines=15> */
.L_x_3249:
        /* <DEDUP_REMOVED lines=16> */
[----:B------:R-:W-:Y:S02]  /*4500*/  ISETP.GT.AND P2, PT, R133, RZ, PT ;  /* 0x000000ff8500720c */ /* 0x000fe40003f44270 */
[----:B01----:R-:W-:Y:S01]  /*4510*/  SHF.L.U32 R108, R127, 0x10, RZ ;  /* 0x000000107f6c7819 */ /* 0x003fe200000006ff */
[----:B------:R-:W-:-:S04]  /*4520*/  FADD.FTZ R107, R150, -R107 ;  /* 0x8000006b966b7221 */ /* 0x000fc80000010000 */
[----:B------:R-:W-:-:S05]  /*4530*/  FMUL.FTZ R107, R134, R107 ;  /* 0x0000006b866b7220 */ /* 0x000fca0000410000 */
[----:B------:R-:W-:-:S05]  /*4540*/  FSEL R107, R107, RZ, P2 ;  /* 0x000000ff6b6b7208 */ /* 0x000fca0001000000 */
[----:B------:R-:W-:-:S04]  /*4550*/  FMUL.FTZ R107, R107, UR17 ;  /* 0x000000116b6b7c20 */ /* 0x000fc80008410000 */
[----:B------:R-:W-:-:S04]  /*4560*/  FMUL.FTZ R107, R107, UR16 ;  /* 0x000000106b6b7c20 */ /* 0x000fc80008410000 */
[----:B------:R-:W-:-:S07]  /*4570*/  FMUL.FTZ R107, R108, R107 ;  /* 0x0000006b6c6b7220 */ /* 0x000fce0000410000 */
.L_x_3255:
[----:B------:R-:W-:Y:S05]  /*4580*/  BSYNC.RECONVERGENT B0 ;  /* 0x0000000000007941 */ /* 0x000fea0003800200 */
.L_x_3254:
[----:B------:R-:W-:-:S07]  /*4590*/  FADD.FTZ R96, R96, R107 ;  /* 0x0000006b60607221 */ /* 0x000fce0000010000 */
.L_x_3253:
        /* <DEDUP_REMOVED lines=24> */
.L_x_3258:
[----:B------:R-:W-:Y:S05]  /*4720*/  BSYNC.RECONVERGENT B0 ;  /* 0x0000000000007941 */ /* 0x000fea0003800200 */
.L_x_3257:
[----:B------:R-:W-:-:S07]  /*4730*/  FADD.FTZ R97, R97, R108 ;  /* 0x0000006c61617221 */ /* 0x000fce0000010000 */
.L_x_3256:
        /* <DEDUP_REMOVED lines=24> */
.L_x_3261:
[----:B------:R-:W-:Y:S05]  /*48c0*/  BSYNC.RECONVERGENT B0 ;  /* 0x0000000000007941 */ /* 0x000fea0003800200 */
.L_x_3260:
[----:B------:R-:W-:-:S07]  /*48d0*/  FADD.FTZ R98, R98, R107 ;  /* 0x0000006b62627221 */ /* 0x000fce0000010000 */
.L_x_3259:
        /* <DEDUP_REMOVED lines=12> */
[----:B01----:R-:W-:Y:S02]  /*49a0*/  F2FP.BF16.F32.PACK_AB R108, RZ, R2 ;  /* 0x00000002ff6c723e */ /* 0x003fe400000010ff */
        /* <DEDUP_REMOVED lines=11> */
.L_x_3263:
[----:B------:R-:W-:Y:S05]  /*4a60*/  BSYNC.RECONVERGENT B0 ;  /* 0x0000000000007941 */ /* 0x000fea0003800200 */
.L_x_3262:
[--C-:B------:R-:W-:Y:S01]  /*4a70*/  FADD.FTZ R99, R99, R2.reuse ;  /* 0x0000000263637221 */ /* 0x100fe20000010000 */
[----:B------:R-:W-:-:S07]  /*4a80*/  PRMT R2, R108, 0x7610, R2 ;  /* 0x000076106c027816 */ /* 0x000fce0000000002 */
.L_x_3245:
        /* <DEDUP_REMOVED lines=10> */
.L_x_3264:
        /* <DEDUP_REMOVED lines=10> */
.L_x_3265:
        /* <DEDUP_REMOVED lines=9> */
.L_x_3266:
[----:B------:R-:W-:Y:S05]  /*4c60*/  @!P0 BRA `(.L_x_3267) ;  /* 0x0000000800388947 */ /* 0x000fea0003800000 */
[----:B------:R-:W-:Y:S05]  /*4c70*/  BRA.U !UP0, `(.L_x_3268) ;  /* 0x0000000508247547 */ /* 0x000fea000b800000 */
[----:B------:R-:W-:Y:S02]  /*4c80*/  ISETP.GT.AND P2, PT, R133, RZ, PT ;  /* 0x000000ff8500720c */ /* 0x000fe40003f44270 */
[C---:B-----5:R-:W-:Y:S02]  /*4c90*/  SHF.L.U32 R107, R116.reuse, 0x10, RZ ;  /* 0x00000010746b7819 */ /* 0x060fe400000006ff */
[--C-:B0123--:R-:W-:Y:S02]  /*4ca0*/  SHF.R.U64 R108, R116, 0x10, R117.reuse ;  /* 0x00000010746c7819 */ /* 0x10ffe40000001275 */
        /* <DEDUP_REMOVED lines=30> */
.L_x_3269:
        /* <DEDUP_REMOVED lines=12> */
.L_x_3270:
        /* <DEDUP_REMOVED lines=12> */
.L_x_3271:
        /* <DEDUP_REMOVED lines=16> */
.L_x_3268:
        /* <DEDUP_REMOVED lines=17> */
.L_x_3273:
[----:B------:R-:W-:Y:S05]  /*5220*/  @!P1 BRA `(.L_x_3274) ;  /* 0x0000000000409947 */ /* 0x000fea0003800000 */
[----:B-----5:R-:W-:Y:S01]  /*5230*/  SHF.R.U64 R107, R116, 0x10, R117 ;  /* 0x00000010746b7819 */ /* 0x020fe20000001275 */
[----:B0123--:R-:W-:Y:S01]  /*5240*/  @P2 FFMA.FTZ R108, R156, R106, R105 ;  /* 0x0000006a9c6c2223 */ /* 0x00ffe20000010069 */
        /* <DEDUP_REMOVED lines=14> */
.L_x_3274:
        /* <DEDUP_REMOVED lines=16> */
.L_x_3275:
        /* <DEDUP_REMOVED lines=9> */
[----:B0123--:R-:W-:-:S04]  /*54c0*/  FMUL.FTZ R108, R107, UR16 ;  /* 0x000000106b6c7c20 */ /* 0x00ffc80008410000 */
        /* <DEDUP_REMOVED lines=8> */
.L_x_3267:
[----:B------:R-:W-:Y:S05]  /*5550*/  BRA.U !UP0, `(.L_x_3276) ;  /* 0x0000000508247547 */ /* 0x000fea000b800000 */
[-CC-:B------:R-:W-:Y:S01]  /*5560*/  FFMA.FTZ R107, R155, R106.reuse, R105.reuse ;  /* 0x0000006a9b6b7223 */ /* 0x180fe20000010069 */
[-CC-:B------:R-:W-:Y:S01]  /*5570*/  FFMA.FTZ R0, R156, R106.reuse, R105.reuse ;  /* 0x0000006a9c007223 */ /* 0x180fe20000010069 */
[-CC-:B01----:R-:W-:Y:S01]  /*5580*/  FFMA.FTZ R111, R157, R106.reuse, R105.reuse ;  /* 0x0000006a9d6f7223 */ /* 0x183fe20000010069 */
[----:B--23--:R-:W-:Y:S01]  /*5590*/  FFMA.FTZ R108, R162, R106, R105 ;  /* 0x0000006aa26c7223 */ /* 0x00cfe20000010069 */
        /* <DEDUP_REMOVED lines=20> */
.L_x_3277:
        /* <DEDUP_REMOVED lines=16> */
.L_x_3278:
        /* <DEDUP_REMOVED lines=15> */
.L_x_3279:
        /* <DEDUP_REMOVED lines=18> */
.L_x_3276:
        /* <DEDUP_REMOVED lines=17> */
[----:B0123--:R-:W-:Y:S01]  /*5b00*/  SHF.L.U32 R108, R127, 0x10, RZ ;  /* 0x000000107f6c7819 */ /* 0x00ffe200000006ff */
[----:B------:R-:W-:-:S04]  /*5b10*/  FADD.FTZ R107, R158, -R107 ;  /* 0x8000006b9e6b7221 */ /* 0x000fc80000010000 */
[----:B------:R-:W-:-:S05]  /*5b20*/  FMUL.FTZ R107, R134, R107 ;  /* 0x0000006b866b7220 */ /* 0x000fca0000410000 */
[----:B------:R-:W-:-:S05]  /*5b30*/  FSEL R107, R107, RZ, P2 ;  /* 0x000000ff6b6b7208 */ /* 0x000fca0001000000 */
[----:B------:R-:W-:-:S04]  /*5b40*/  FMUL.FTZ R107, R107, UR17 ;  /* 0x000000116b6b7c20 */ /* 0x000fc80008410000 */
[----:B------:R-:W-:-:S04]  /*5b50*/  FMUL.FTZ R107, R107, UR16 ;  /* 0x000000106b6b7c20 */ /* 0x000fc80008410000 */
[----:B------:R-:W-:-:S07]  /*5b60*/  FMUL.FTZ R107, R108, R107 ;  /* 0x0000006b6c6b7220 */ /* 0x000fce0000410000 */
.L_x_3282:
[----:B------:R-:W-:Y:S05]  /*5b70*/  BSYNC.RECONVERGENT B0 ;  /* 0x0000000000007941 */ /* 0x000fea0003800200 */
.L_x_3281:
[----:B------:R-:W-:-:S07]  /*5b80*/  FADD.FTZ R92, R92, R107 ;  /* 0x0000006b5c5c7221 */ /* 0x000fce0000010000 */
.L_x_3280:
        /* <DEDUP_REMOVED lines=24> */
.L_x_3285:
[----:B------:R-:W-:Y:S05]  /*5d10*/  BSYNC.RECONVERGENT B0 ;  /* 0x0000000000007941 */ /* 0x000fea0003800200 */
.L_x_3284:
[----:B------:R-:W-:-:S07]  /*5d20*/  FADD.FTZ R93, R93, R108 ;  /* 0x0000006c5d5d7221 */ /* 0x000fce0000010000 */
.L_x_3283:
        /* <DEDUP_REMOVED lines=24> */
.L_x_3288:
[----:B------:R-:W-:Y:S05]  /*5eb0*/  BSYNC.RECONVERGENT B0 ;  /* 0x0000000000007941 */ /* 0x000fea0003800200 */
.L_x_3287:
[----:B------:R-:W-:-:S07]  /*5ec0*/  FADD.FTZ R94, R94, R107 ;  /* 0x0000006b5e5e7221 */ /* 0x000fce0000010000 */
.L_x_3286:
        /* <DEDUP_REMOVED lines=12> */
[----:B0123--:R-:W-:Y:S02]  /*5f90*/  F2FP.BF16.F32.PACK_AB R108, RZ, R2 ;  /* 0x00000002ff6c723e */ /* 0x00ffe400000010ff */
        /* <DEDUP_REMOVED lines=11> */
.L_x_3290:
[----:B------:R-:W-:Y:S05]  /*6050*/  BSYNC.RECONVERGENT B0 ;  /* 0x0000000000007941 */ /* 0x000fea0003800200 */
.L_x_3289:
[--C-:B------:R-:W-:Y:S01]  /*6060*/  FADD.FTZ R95, R95, R2.reuse ;  /* 0x000000025f5f7221 */ /* 0x100fe20000010000 */
[----:B------:R-:W-:-:S07]  /*6070*/  PRMT R2, R108, 0x7610, R2 ;  /* 0x000076106c027816 */ /* 0x000fce0000000002 */
.L_x_3272:
[----:B------:R-:W-:Y:S05]  /*6080*/  BRA.U !UP0, `(.L_x_3291) ;  /* 0x0000000108247547 */ /* 0x000fea000b800000 */
[----:B01----:R-:W0:Y:S01]  /*6090*/  LDC.64 R110, c[0x0][0x478] ;  /* 0x00011e00ff6e7b82 */ /* 0x003e220000000a00 */
[----:B--23--:R-:W-:Y:S02]  /*60a0*/  LOP3.LUT R108, R126, 0xffff, RZ, 0xc0, !PT ;  /* 0x0000ffff7e6c7812 */ /* 0x00cfe400078ec0ff */
[----:B-----5:R-:W-:Y:S02]  /*60b0*/  PRMT R137, R0, 0x5410, R129 ;  /* 0x0000541000897816 */ /* 0x020fe40000000081 */
[----:B------:R-:W-:Y:S01]  /*60c0*/  IADD3 R107, PT, PT, R104, 0x100, RZ ;  /* 0x00000100686b7810 */ /* 0x000fe20007ffe0ff */
[----:B------:R-:W-:-:S05]  /*60d0*/  IMAD.WIDE.U32 R108, R108, 0x10000, RZ ;  /* 0x000100006c6c7825 */ /* 0x000fca00078e00ff */
[----:B------:R-:W-:Y:S02]  /*60e0*/  LOP3.LUT R137, R137, R109, RZ, 0xfc, !PT ;  /* 0x0000006d89897212 */ /* 0x000fe400078efcff */
[----:B------:R-:W-:Y:S01]  /*60f0*/  LOP3.LUT R136, R108, 0xffff, R125, 0xf8, !PT ;  /* 0x0000ffff6c887812 */ /* 0x000fe200078ef87d */
[----:B0-----:R-:W-:-:S05]  /*6100*/  IMAD.WIDE.U32 R108, R107, 0x8, R110 ;  /* 0x000000086b6c7825 */ /* 0x001fca00078e006e */
[----:B------:R4:W-:Y:S02]  /*6110*/  STG.E.64 desc[UR12][R108.64], R136 ;  /* 0x000000886c007986 */ /* 0x0009e4000c101b0c */
.L_x_3291:
[----:B------:R-:W-:Y:S05]  /*6120*/  @!P1 BRA `(.L_x_3292) ;  /* 0x0000000000249947 */ /* 0x000fea0003800000 */
[----:B01----:R-:W0:Y:S01]  /*6130*/  LDC.64 R110, c[0x0][0x468] ;  /* 0x00011a00ff6e7b82 */ /* 0x003e220000000a00 */
[----:B--234-:R-:W-:Y:S02]  /*6140*/  LOP3.LUT R108, R122, 0xffff, RZ, 0xc0, !PT ;  /* 0x0000ffff7a6c7812 */ /* 0x01cfe400078ec0ff */
[----:B-----5:R-:W-:Y:S02]  /*6150*/  PRMT R137, R123, 0x5410, R2 ;  /* 0x000054107b897816 */ /* 0x020fe40000000002 */
[----:B------:R-:W-:Y:S01]  /*6160*/  IADD3 R107, PT, PT, R181, 0x100, RZ ;  /* 0x00000100b56b7810 */ /* 0x000fe20007ffe0ff */
[----:B------:R-:W-:-:S05]  /*6170*/  IMAD.WIDE.U32 R108, R108, 0x10000, RZ ;  /* 0x000100006c6c7825 */ /* 0x000fca00078e00ff */
[----:B------:R-:W-:Y:S02]  /*6180*/  LOP3.LUT R137, R137, R109, RZ, 0xfc, !PT ;  /* 0x0000006d89897212 */ /* 0x000fe400078efcff */
[----:B------:R-:W-:Y:S01]  /*6190*/  LOP3.LUT R136, R108, 0xffff, R128, 0xf8, !PT ;  /* 0x0000ffff6c887812 */ /* 0x000fe200078ef880 */
[----:B0-----:R-:W-:-:S05]  /*61a0*/  IMAD.WIDE.U32 R108, R107, 0x8, R110 ;  /* 0x000000086b6c7825 */ /* 0x001fca00078e006e */
[----:B------:R0:W-:Y:S02]  /*61b0*/  STG.E.64 desc[UR12][R108.64], R136 ;  /* 0x000000886c007986 */ /* 0x0001e4000c101b0c */
.L_x_3292:
        /* <DEDUP_REMOVED lines=9> */
.L_x_3293:
[----:B------:R-:W-:Y:S05]  /*6250*/  @!P0 BRA `(.L_x_3294) ;  /* 0x0000000800388947 */ /* 0x000fea0003800000 */
[----:B------:R-:W-:Y:S05]  /*6260*/  BRA.U !UP0, `(.L_x_3295) ;  /* 0x0000000508247547 */ /* 0x000fea000b800000 */
[----:B------:R-:W-:Y:S02]  /*6270*/  ISETP.GT.AND P2, PT, R133, RZ, PT ;  /* 0x000000ff8500720c */ /* 0x000fe40003f44270 */
[C---:B-----5:R-:W-:Y:S02]  /*6280*/  SHF.L.U32 R107, R114.reuse, 0x10, RZ ;  /* 0x00000010726b7819 */ /* 0x060fe400000006ff */
[--C-:B01234-:R-:W-:Y:S02]  /*6290*/  SHF.R.U64 R108, R114, 0x10, R115.reuse ;  /* 0x00000010726c7819 */ /* 0x11ffe40000001273 */
        /* <DEDUP_REMOVED lines=30> */
.L_x_3296:
        /* <DEDUP_REMOVED lines=12> */
.L_x_3297:
        /* <DEDUP_REMOVED lines=12> */
.L_x_3298:
        /* <DEDUP_REMOVED lines=16> */
.L_x_3295:
        /* <DEDUP_REMOVED lines=17> */
.L_x_3300:
[----:B------:R-:W-:Y:S05]  /*6810*/  @!P1 BRA `(.L_x_3301) ;  /* 0x0000000000409947 */ /* 0x000fea0003800000 */
[----:B-----5:R-:W-:Y:S01]  /*6820*/  SHF.R.U64 R107, R114, 0x10, R115 ;  /* 0x00000010726b7819 */ /* 0x020fe20000001273 */
[----:B01234-:R-:W-:Y:S01]  /*6830*/  @P2 FFMA.FTZ R108, R166, R106, R105 ;  /* 0x0000006aa66c2223 */ /* 0x01ffe20000010069 */
        /* <DEDUP_REMOVED lines=14> */
.L_x_3301:
        /* <DEDUP_REMOVED lines=16> */
.L_x_3302:
        /* <DEDUP_REMOVED lines=9> */
[----:B01234-:R-:W-:-:S04]  /*6ab0*/  FMUL.FTZ R108, R107, UR16 ;  /* 0x000000106b6c7c20 */ /* 0x01ffc80008410000 */
        /* <DEDUP_REMOVED lines=8> */
.L_x_3294:
[----:B------:R-:W-:Y:S05]  /*6b40*/  BRA.U !UP0, `(.L_x_3303) ;  /* 0x0000000508247547 */ /* 0x000fea000b800000 */
[-CC-:B------:R-:W-:Y:S01]  /*6b50*/  FFMA.FTZ R107, R163, R106.reuse, R105.reuse ;  /* 0x0000006aa36b7223 */ /* 0x180fe20000010069 */
[-CC-:B------:R-:W-:Y:S01]  /*6b60*/  FFMA.FTZ R0, R166, R106.reuse, R105.reuse ;  /* 0x0000006aa6007223 */ /* 0x180fe20000010069 */
[-CC-:B01----:R-:W-:Y:S01]  /*6b70*/  FFMA.FTZ R111, R167, R106.reuse, R105.reuse ;  /* 0x0000006aa76f7223 */ /* 0x183fe20000010069 */
[----:B--234-:R-:W-:Y:S01]  /*6b80*/  FFMA.FTZ R108, R170, R106, R105 ;  /* 0x0000006aaa6c7223 */ /* 0x01cfe20000010069 */
        /* <DEDUP_REMOVED lines=20> */
.L_x_3304:
        /* <DEDUP_REMOVED lines=16> */
.L_x_3305:
        /* <DEDUP_REMOVED lines=15> */
.L_x_3306:
        /* <DEDUP_REMOVED lines=18> */
.L_x_3303:
        /* <DEDUP_REMOVED lines=17> */
[----:B01234-:R-:W-:Y:S01]  /*70f0*/  SHF.L.U32 R108, R127, 0x10, RZ ;  /* 0x000000107f6c7819 */ /* 0x01ffe200000006ff */
[----:B------:R-:W-:-:S04]  /*7100*/  FADD.FTZ R107, R164, -R107 ;  /* 0x8000006ba46b7221 */ /* 0x000fc80000010000 */
[----:B------:R-:W-:-:S05]  /*7110*/  FMUL.FTZ R107, R134, R107 ;  /* 0x0000006b866b7220 */ /* 0x000fca0000410000 */
[----:B------:R-:W-:-:S05]  /*7120*/  FSEL R107, R107, RZ, P2 ;  /* 0x000000ff6b6b7208 */ /* 0x000fca0001000000 */
[----:B------:R-:W-:-:S04]  /*7130*/  FMUL.FTZ R107, R107, UR17 ;  /* 0x000000116b6b7c20 */ /* 0x000fc80008410000 */
[----:B------:R-:W-:-:S04]  /*7140*/  FMUL.FTZ R107, R107, UR16 ;  /* 0x000000106b6b7c20 */ /* 0x000fc80008410000 */
[----:B------:R-:W-:-:S07]  /*7150*/  FMUL.FTZ R107, R108, R107 ;  /* 0x0000006b6c6b7220 */ /* 0x000fce0000410000 */
.L_x_3309:
[----:B------:R-:W-:Y:S05]  /*7160*/  BSYNC.RECONVERGENT B0 ;  /* 0x0000000000007941 */ /* 0x000fea0003800200 */
.L_x_3308:
[----:B------:R-:W-:-:S07]  /*7170*/  FADD.FTZ R88, R88, R107 ;  /* 0x0000006b58587221 */ /* 0x000fce0000010000 */
.L_x_3307:
        /* <DEDUP_REMOVED lines=24> */
.L_x_3312:
[----:B------:R-:W-:Y:S05]  /*7300*/  BSYNC.RECONVERGENT B0 ;  /* 0x0000000000007941 */ /* 0x000fea0003800200 */
.L_x_3311:
[----:B------:R-:W-:-:S07]  /*7310*/  FADD.FTZ R89, R89, R108 ;  /* 0x0000006c59597221 */ /* 0x000fce0000010000 */
.L_x_3310:
        /* <DEDUP_REMOVED lines=24> */
.L_x_3315:
[----:B------:R-:W-:Y:S05]  /*74a0*/  BSYNC.RECONVERGENT B0 ;  /* 0x0000000000007941 */ /* 0x000fea0003800200 */
.L_x_3314:
[----:B------:R-:W-:-:S07]  /*74b0*/  FADD.FTZ R90, R90, R107 ;  /* 0x0000006b5a5a7221 */ /* 0x000fce0000010000 */
.L_x_3313:
        /* <DEDUP_REMOVED lines=12> */
[----:B01234-:R-:W-:Y:S02]  /*7580*/  F2FP.BF16.F32.PACK_AB R108, RZ, R2 ;  /* 0x00000002ff6c723e */ /* 0x01ffe400000010ff */
        /* <DEDUP_REMOVED lines=11> */
.L_x_3317:
[----:B------:R-:W-:Y:S05]  /*7640*/  BSYNC.RECONVERGENT B0 ;  /* 0x0000000000007941 */ /* 0x000fea0003800200 */
.L_x_3316:
[--C-:B------:R-:W-:Y:S01]  /*7650*/  FADD.FTZ R91, R91, R2.reuse ;  /* 0x000000025b5b7221 */ /* 0x100fe20000010000 */
[----:B------:R-:W-:-:S07]  /*7660*/  PRMT R2, R108, 0x7610, R2 ;  /* 0x000076106c027816 */ /* 0x000fce0000000002 */
.L_x_3299:
[----:B------:R-:W-:Y:S01]  /*7670*/  IADD3 R107, PT, PT, R181, 0x200, RZ ;  /* 0x00000200b56b7810 */ /* 0x000fe20007ffe0ff */
[----:B------:R-:W-:Y:S06]  /*7680*/  BRA.U !UP0, `(.L_x_3318) ;  /* 0x0000000108247547 */ /* 0x000fec000b800000 */
        /* <DEDUP_REMOVED lines=9> */
.L_x_3318:
        /* <DEDUP_REMOVED lines=10> */
.L_x_3319:
        /* <DEDUP_REMOVED lines=8> */
.L_x_3320:
[----:B------:R-:W-:Y:S05]  /*7840*/  @!P0 BRA `(.L_x_3321) ;  /* 0x0000000800388947 */ /* 0x000fea0003800000 */
[----:B------:R-:W-:Y:S05]  /*7850*/  BRA.U !UP0, `(.L_x_3322) ;  /* 0x0000000508247547 */ /* 0x000fea000b800000 */
[----:B------:R-:W-:Y:S02]  /*7860*/  ISETP.GT.AND P0, PT, R133, RZ, PT ;  /* 0x000000ff8500720c */ /* 0x000fe40003f04270 */
[----:B012345:R-:W-:Y:S02]  /*7870*/  SHF.L.U32 R109, R112, 0x10, RZ ;  /* 0x00000010706d7819 */ /* 0x03ffe400000006ff */
        /* <DEDUP_REMOVED lines=8> */
[----:B------:R-:W-:Y:S01]  /*7900*/  SHF.R.U64 R105, R112, 0x10, R113 ;  /* 0x0000001070697819 */ /* 0x000fe20000001271 */
[----:B------:R-:W-:Y:S01]  /*7910*/  @P0 FADD.FTZ R0, R173, -R0 ;  /* 0x80000000ad000221 */ /* 0x000fe20000010000 */
        /* <DEDUP_REMOVED lines=21> */
.L_x_3323:
        /* <DEDUP_REMOVED lines=12> */
.L_x_3324:
        /* <DEDUP_REMOVED lines=12> */
.L_x_3325:
        /* <DEDUP_REMOVED lines=16> */
.L_x_3322:
[----:B------:R-:W-:Y:S01]  /*7cf0*/  ISETP.GT.AND P0, PT, R133, RZ, PT ;  /* 0x000000ff8500720c */ /* 0x000fe20003f04270 */
[----:B------:R-:W-:-:S12]  /*7d00*/  @!P1 BRA `(.L_x_3327) ;  /* 0x00000000003c9947 */ /* 0x000fd80003800000 */
[----:B01----:R-:W-:Y:S01]  /*7d10*/  @P0 FFMA.FTZ R111, R171, R106, R105 ;  /* 0x0000006aab6f0223 */ /* 0x003fe20000010069 */
[----:B--2345:R-:W-:Y:S02]  /*7d20*/  SHF.L.U32 R109, R112, 0x10, RZ ;  /* 0x00000010706d7819 */ /* 0x03cfe400000006ff */
        /* <DEDUP_REMOVED lines=13> */
.L_x_3327:
        /* <DEDUP_REMOVED lines=17> */
.L_x_3328:
[----:B------:R-:W-:Y:S05]  /*7f10*/  @!P1 BRA `(.L_x_3329) ;  /* 0x00000000003c9947 */ /* 0x000fea0003800000 */
        /* <DEDUP_REMOVED lines=15> */
.L_x_3329:
[----:B------:R-:W-:Y:S05]  /*8010*/  @!P1 BRA `(.L_x_3326) ;  /* 0x0000000800e09947 */ /* 0x000fea0003800000 */
[----:B-----5:R-:W-:Y:S01]  /*8020*/  SHF.R.U32.HI R2, RZ, 0x10, R113 ;  /* 0x00000010ff027819 */ /* 0x020fe20000011671 */
[----:B------:R-:W-:-:S03]  /*8030*/  @P0 FFMA.FTZ R106, R178, R106, R105 ;  /* 0x0000006ab26a0223 */ /* 0x000fc60000010069 */
[----:B------:R-:W-:Y:S01]  /*8040*/  SHF.L.U32 R105, R2, 0x10, RZ ;  /* 0x0000001002697819 */ /* 0x000fe200000006ff */
[----:B------:R-:W-:Y:S01]  /*8050*/  @P0 FADD.FTZ R106, R177, -R106 ;  /* 0x8000006ab16a0221 */ /* 0x000fe20000010000 */
[----:B------:R-:W-:-:S03]  /*8060*/  MOV R2, RZ ;  /* 0x000000ff00027202 */ /* 0x000fc60000000f00 */
[----:B------:R-:W-:Y:S01]  /*8070*/  @P0 FFMA.FTZ R105, R134, R106, R105 ;  /* 0x0000006a86690223 */ /* 0x000fe20000010069 */
[----:B------:R-:W-:-:S03]  /*8080*/  ISETP.GE.U32.AND P0, PT, R139, 0x1000000, PT ;  /* 0x010000008b00780c */ /* 0x000fc60003f06070 */
[----:B------:R-:W-:-:S04]  /*8090*/  FMUL.FTZ R105, R105, UR17 ;  /* 0x0000001169697c20 */ /* 0x000fc80008410000 */
[----:B------:R-:W-:-:S04]  /*80a0*/  FMUL.FTZ R106, R105, UR16 ;  /* 0x00000010696a7c20 */ /* 0x000fc80008410000 */
[----:B------:R-:W-:Y:S02]  /*80b0*/  FMUL.FTZ R105, R23, R106 ;  /* 0x0000006a17697220 */ /* 0x000fe40000410000 */
[----:B01234-:R-:W-:-:S03]  /*80c0*/  @P0 SHF.L.U32 R109, R124, 0x10, RZ ;  /* 0x000000107c6d0819 */ /* 0x01ffc600000006ff */
[----:B------:R-:W-:Y:S02]  /*80d0*/  FSEL R105, R105, RZ, P0 ;  /* 0x000000ff69697208 */ /* 0x000fe40000000000 */
[----:B------:R-:W-:Y:S02]  /*80e0*/  @P0 FMUL.FTZ R2, R109, R106 ;  /* 0x0000006a6d020220 */ /* 0x000fe40000410000 */
[----:B------:R-:W-:Y:S02]  /*80f0*/  F2FP.BF16.F32.PACK_AB R105, RZ, R105 ;  /* 0x00000069ff69723e */ /* 0x000fe400000010ff */
[--C-:B------:R-:W-:Y:S02]  /*8100*/  FADD.FTZ R87, R87, R2.reuse ;  /* 0x0000000257577221 */ /* 0x100fe40000010000 */
[----:B------:R-:W-:Y:S01]  /*8110*/  PRMT R2, R105, 0x7610, R2 ;  /* 0x0000761069027816 */ /* 0x000fe20000000002 */
[----:B------:R-:W-:Y:S06]  /*8120*/  BRA `(.L_x_3326) ;  /* 0x00000008009c7947 */ /* 0x000fec0003800000 */
.L_x_3321:
        /* <DEDUP_REMOVED lines=27> */
.L_x_3331:
[----:B------:R-:W-:Y:S02]  /*82e0*/  F2FP.BF16.F32.PACK_AB R125, RZ, R0 ;  /* 0x00000000ff7d723e */ /* 0x000fe400000010ff */
        /* <DEDUP_REMOVED lines=13> */
.L_x_3332:
        /* <DEDUP_REMOVED lines=15> */
.L_x_3333:
[----:B------:R-:W-:Y:S02]  /*84b0*/  F2FP.BF16.F32.PACK_AB R0, RZ, R110 ;  /* 0x0000006eff00723e */ /* 0x000fe400000010ff */
[----:B------:R-:W-:Y:S02]  /*84c0*/  F2FP.BF16.F32.PACK_AB R129, RZ, R134 ;  /* 0x00000086ff81723e */ /* 0x000fe400000010ff */
[----:B------:R-:W-:Y:S01]  /*84d0*/  PRMT R126, R108, 0x7610, R126 ;  /* 0x000076106c7e7816 */ /* 0x000fe2000000007e */
[----:B------:R-:W-:Y:S06]  /*84e0*/  @!P1 BRA `(.L_x_3326) ;  /* 0x0000000400ac9947 */ /* 0x000fec0003800000 */
[----:B-----5:R-:W-:Y:S01]  /*84f0*/  ISETP.GE.U32.AND P0, PT, R139, 0x1000000, PT ;  /* 0x010000008b00780c */ /* 0x020fe20003f06070 */
        /* <DEDUP_REMOVED lines=11> */
.L_x_3330:
        /* <DEDUP_REMOVED lines=24> */
.L_x_3336:
[----:B------:R-:W-:Y:S05]  /*8730*/  BSYNC.RECONVERGENT B0 ;  /* 0x0000000000007941 */ /* 0x000fea0003800200 */
.L_x_3335:
[----:B------:R-:W-:-:S07]  /*8740*/  FADD.FTZ R84, R84, R109 ;  /* 0x0000006d54547221 */ /* 0x000fce0000010000 */
.L_x_3334:
        /* <DEDUP_REMOVED lines=24> */
.L_x_3339:
[----:B------:R-:W-:Y:S05]  /*88d0*/  BSYNC.RECONVERGENT B0 ;  /* 0x0000000000007941 */ /* 0x000fea0003800200 */
.L_x_3338:
[----:B------:R-:W-:-:S07]  /*88e0*/  FADD.FTZ R85, R85, R108 ;  /* 0x0000006c55557221 */ /* 0x000fce0000010000 */
.L_x_3337:
        /* <DEDUP_REMOVED lines=24> */
.L_x_3342:
[----:B------:R-:W-:Y:S05]  /*8a70*/  BSYNC.RECONVERGENT B0 ;  /* 0x0000000000007941 */ /* 0x000fea0003800200 */
.L_x_3341:
[----:B------:R-:W-:-:S07]  /*8a80*/  FADD.FTZ R86, R86, R109 ;  /* 0x0000006d56567221 */ /* 0x000fce0000010000 */
.L_x_3340:
        /* <DEDUP_REMOVED lines=8> */
[----:B------:R-:W-:Y:S01]  /*8b10*/  FMUL.FTZ R106, R2, UR16 ;  /* 0x00000010026a7c20 */ /* 0x000fe20008410000 */
[----:B------:R-:W-:-:S03]  /*8b20*/  MOV R2, RZ ;  /* 0x000000ff00027202 */ /* 0x000fc60000000f00 */
[----:B------:R-:W-:Y:S02]  /*8b30*/  FMUL.FTZ R105, R23, R106 ;  /* 0x0000006a17697220 */ /* 0x000fe40000410000 */
[----:B01234-:R-:W-:-:S03]  /*8b40*/  @P0 SHF.L.U32 R109, R124, 0x10, RZ ;  /* 0x000000107c6d0819 */ /* 0x01ffc600000006ff */
[----:B------:R-:W-:Y:S02]  /*8b50*/  FSEL R105, R105, RZ, P0 ;  /* 0x000000ff69697208 */ /* 0x000fe40000000000 */
[----:B------:R-:W-:Y:S02]  /*8b60*/  @P0 FMUL.FTZ R2, R109, R106 ;  /* 0x0000006a6d020220 */ /* 0x000fe40000410000 */
[----:B------:R-:W-:Y:S02]  /*8b70*/  F2FP.BF16.F32.PACK_AB R105, RZ, R105 ;  /* 0x00000069ff69723e */ /* 0x000fe400000010ff */
[--C-:B------:R-:W-:Y:S02]  /*8b80*/  FADD.FTZ R87, R87, R2.reuse ;  /* 0x0000000257577221 */ /* 0x100fe40000010000 */
[----:B------:R-:W-:-:S07]  /*8b90*/  PRMT R2, R105, 0x7610, R2 ;  /* 0x0000761069027816 */ /* 0x000fce0000000002 */
.L_x_3326:
[----:B------:R-:W-:Y:S05]  /*8ba0*/  BRA.U !UP0, `(.L_x_3343) ;  /* 0x0000000108247547 */ /* 0x000fea000b800000 */
[----:B01----:R-:W0:Y:S01]  /*8bb0*/  LDC.64 R110, c[0x0][0x478] ;  /* 0x00011e00ff6e7b82 */ /* 0x003e220000000a00 */
[----:B--234-:R-:W-:Y:S02]  /*8bc0*/  LOP3.LUT R108, R126, 0xffff, RZ, 0xc0, !PT ;  /* 0x0000ffff7e6c7812 */ /* 0x01cfe400078ec0ff */
[----:B------:R-:W-:Y:S02]  /*8bd0*/  IADD3 R105, PT, PT, R104, 0x200, RZ ;  /* 0x0000020068697810 */ /* 0x000fe40007ffe0ff */
[----:B------:R-:W-:Y:S01]  /*8be0*/  PRMT R133, R0, 0x5410, R129 ;  /* 0x0000541000857816 */ /* 0x000fe20000000081 */
[----:B------:R-:W-:-:S05]  /*8bf0*/  IMAD.WIDE.U32 R108, R108, 0x10000, RZ ;  /* 0x000100006c6c7825 */ /* 0x000fca00078e00ff */
[----:B------:R-:W-:Y:S02]  /*8c00*/  LOP3.LUT R109, R133, R109, RZ, 0xfc, !PT ;  /* 0x0000006d856d7212 */ /* 0x000fe400078efcff */
[----:B------:R-:W-:Y:S01]  /*8c10*/  LOP3.LUT R108, R108, 0xffff, R125, 0xf8, !PT ;  /* 0x0000ffff6c6c7812 */ /* 0x000fe200078ef87d */
[----:B0-----:R-:W-:-:S05]  /*8c20*/  IMAD.WIDE.U32 R104, R105, 0x8, R110 ;  /* 0x0000000869687825 */ /* 0x001fca00078e006e */
[----:B------:R0:W-:Y:S02]  /*8c30*/  STG.E.64 desc[UR12][R104.64], R108 ;  /* 0x0000006c68007986 */ /* 0x0001e4000c101b0c */
.L_x_3343:
        /* <DEDUP_REMOVED lines=9> */
.L_x_3344:
[----:B0-----:R-:W0:Y:S01]  /*8cd0*/  LDC.64 R104, c[0x0][0x380] ;  /* 0x0000e000ff687b82 */ /* 0x001e220000000a00 */
[----:B------:R-:W-:Y:S01]  /*8ce0*/  UPLOP3.LUT UP1, UPT, UPT, UPT, UP1, 0x40, 0x4 ;  /* 0x000000000004789c */ /* 0x000fe20003f2e810 */
[----:B0-----:R-:W-:-:S04]  /*8cf0*/  IADD3 R131, PT, PT, R131, R104, RZ ;  /* 0x0000006883837210 */ /* 0x001fc80007ffe0ff */
[----:B------:R-:W-:-:S13]  /*8d00*/  ISETP.GE.AND P0, PT, R131, R105, PT ;  /* 0x000000698300720c */ /* 0x000fda0003f06270 */
[----:B------:R-:W-:Y:S05]  /*8d10*/  @!P0 BRA `(.L_x_3345) ;  /* 0xffffff7400a88947 */ /* 0x000fea000383ffff */
.L_x_3206:
        /* <DEDUP_REMOVED lines=26> */
.L_x_3346:
        /* <DEDUP_REMOVED lines=12> */
.L_x_10839:


//--------------------- .text._ZN10layer_norm13ln_bwd_kernelINS_13Kernel_traitsI13__nv_bfloat16S2_fS2_fjLj2560ELj1ELj1ELj4ELj8ENS_18Kernel_traits_baseILj2560ES2_S2_fS2_fjLj128EEEEELb0ELb0ELb0ELb0EEEvNS_9BwdParamsE --------------------------
	.section	.text._ZN10layer_norm13ln_bwd_kernelINS_13Kernel_traitsI13__nv_bfloat16S2_fS2_fjLj2560ELj1ELj1ELj4ELj8ENS_18Kernel_traits_baseILj2560ES2_S2_fS2_fjLj128EEEEELb0ELb0ELb0ELb0EEEvNS_9BwdParamsE,"ax",@progbits
	.align	128
        .global         _ZN10layer_norm13ln_bwd_kernelINS_13Kernel_traitsI13__nv_bfloat16S2_fS2_fjLj2560ELj1ELj1ELj4ELj8ENS_18Kernel_traits_baseILj2560ES2_S2_fS2_fjLj128EEEEELb0ELb0ELb0ELb0EEEvNS_9BwdParamsE
        .type           _ZN10layer_norm13ln_bwd_kernelINS_13Kernel_traitsI13__nv_bfloat16S2_fS2_fjLj2560ELj1ELj1ELj4ELj8ENS_18Kernel_traits_baseILj2560ES2_S2_fS2_fjLj128EEEEELb0ELb0ELb0ELb0EEEvNS_9BwdParamsE,@function
        .size           _ZN10layer_norm13ln_bwd_kernelINS_13Kernel_traitsI13__nv_bfloat16S2_fS2_fjLj2560ELj1ELj1ELj4ELj8ENS_18Kernel_traits_baseILj2560ES2_S2_fS2_fjLj128EEEEELb0ELb0ELb0ELb0EEEvNS_9BwdParamsE,(.L_x_10840 - _ZN10layer_norm13ln_bwd_kernelINS_13Kernel_traitsI13__nv_bfloat16S2_fS2_fjLj2560ELj1ELj1ELj4ELj8ENS_18Kernel_traits_baseILj2560ES2_S2_fS2_fjLj128EEEEELb0ELb0ELb0ELb0EEEvNS_9BwdParamsE)
        .other          _ZN10layer_norm13ln_bwd_kernelINS_13Kernel_traitsI13__nv_bfloat16S2_fS2_fjLj2560ELj1ELj1ELj4ELj8ENS_18Kernel_traits_baseILj2560ES2_S2_fS2_fjLj128EEEEELb0ELb0ELb0ELb0EEEvNS_9BwdParamsE,@"STO_CUDA_ENTRY STV_DEFAULT"
_ZN10layer_norm13ln_bwd_kernelINS_13Kernel_traitsI13__nv_bfloat16S2_fS2_fjLj2560ELj1ELj1ELj4ELj8ENS_18Kernel_traits_baseILj2560ES2_S2_fS2_fjLj128EEEEELb0ELb0ELb0ELb0EEEvNS_9BwdParamsE:
.text._ZN10layer_norm13ln_bwd_kernelINS_13Kernel_traitsI13__nv_bfloat16S2_fS2_fjLj2560ELj1ELj1ELj4ELj8ENS_18Kernel_traits_baseILj2560ES2_S2_fS2_fjLj128EEEEELb0ELb0ELb0ELb0EEEvNS_9BwdParamsE:
[----:B------:R-:W-:Y:S01]  /*0000*/  LDC R1, c[0x0][0x37c] ;  /* 0x0000df00ff017b82 */ /* 0x000fe20000000800 */
[----:B------:R-:W0:Y:S01]  /*0010*/  S2R R94, SR_TID.X ;  /* 0x00000000005e7919 */ /* 0x000e220000002100 */
[----:B------:R-:W1:Y:S06]  /*0020*/  LDCU UR4, c[0x0][0x388] ;  /* 0x00007100ff0477ac */ /* 0x000e6c0008000800 */
[----:B------:R-:W2:Y:S01]  /*0030*/  S2UR UR6, SR_CTAID.X ;  /* 0x00000000000679c3 */ /* 0x000ea20000002500 */
[----:B------:R-:W2:Y:S01]  /*0040*/  LDCU UR7, c[0x0][0x384] ;  /* 0x00007080ff0777ac */ /* 0x000ea20008000800 */
[----:B-1----:R-:W-:Y:S01]  /*0050*/  MOV R23, UR4 ;  /* 0x0000000400177c02 */ /* 0x002fe20008000f00 */
[----:B------:R-:W1:Y:S03]  /*0060*/  LDCU.64 UR4, c[0x0][0x358] ;  /* 0x00006b00ff0477ac */ /* 0x000e660008000a00 */
        /* <DEDUP_REMOVED lines=10> */
[----:B--2---:R-:W-:Y:S01]  /*0110*/  UISETP.GE.AND UP0, UPT, UR6, UR7, UPT ;  /* 0x000000070600728c */ /* 0x004fe2000bf06270 */
[----:B------:R-:W-:-:S03]  /*0120*/  P2R R95, PR, RZ, 0x1 ;  /* 0x00000001ff5f7803 */ /* 0x000fc60000000000 */
[----:B------:R-:W0:Y:S06]  /*0130*/  @P1 LDC.64 R4, c[0x0][0x3d0] ;  /* 0x0000f400ff041b82 */ /* 0x000e2c0000000a00 */
[----:B------:R-:W-:Y:S02]  /*0140*/  @P0 LOP3.LUT R25, R94, 0x80, RZ, 0xfc, !PT ;  /* 0x000000805e190812 */ /* 0x000fe400078efcff */
[----:B------:R-:W2:Y:S08]  /*0150*/  @P2 LDC.64 R12, c[0x0][0x3d0] ;  /* 0x0000f400ff0c2b82 */ /* 0x000eb00000000a00 */
[----:B------:R-:W3:Y:S08]  /*0160*/  @P3 LDC.64 R18, c[0x0][0x3d0] ;  /* 0x0000f400ff123b82 */ /* 0x000ef00000000a00 */
[----:B------:R-:W4:Y:S01]  /*0170*/  @P4 LDC.64 R20, c[0x0][0x3d0] ;  /* 0x0000f400ff144b82 */ /* 0x000f220000000a00 */
[C---:B0-----:R-:W-:Y:S01]  /*0180*/  @P1 IMAD.WIDE.U32 R4, R25.reuse, 0x8, R4 ;  /* 0x0000000819041825 */ /* 0x041fe200078e0004 */
[----:B------:R-:W-:-:S04]  /*0190*/  @P1 IADD3 R25, PT, PT, R25, 0x80, RZ ;  /* 0x0000008019191810 */ /* 0x000fc80007ffe0ff */
[----:B-1----:R0:W5:Y:S02]  /*01a0*/  @P1 LDG.E.64 R6, desc[UR4][R4.64] ;  /* 0x0000000404061981 */ /* 0x002164000c1e1b00 */
[----:B------:R-:W1:Y:S01]  /*01b0*/  @P0 LDC.64 R2, c[0x0][0x3d0] ;  /* 0x0000f400ff020b82 */ /* 0x000e620000000a00 */
[C---:B--2---:R-:W-:Y:S01]  /*01c0*/  @P2 IMAD.WIDE.U32 R16, R25.reuse, 0x8, R12 ;  /* 0x0000000819102825 */ /* 0x044fe200078e000c */
[----:B------:R-:W-:-:S04]  /*01d0*/  @P2 IADD3 R25, PT, PT, R25, 0x80, RZ ;  /* 0x0000008019192810 */ /* 0x000fc80007ffe0ff */
[----:B------:R0:W5:Y:S01]  /*01e0*/  @P2 LDG.E.64 R8, desc[UR4][R16.64] ;  /* 0x0000000410082981 */ /* 0x000162000c1e1b00 */
[C---:B---3--:R-:W-:Y:S01]  /*01f0*/  @P3 IMAD.WIDE.U32 R18, R25.reuse, 0x8, R18 ;  /* 0x0000000819123825 */ /* 0x048fe200078e0012 */
[----:B------:R-:W-:-:S04]  /*0200*/  @P3 IADD3 R25, PT, PT, R25, 0x80, RZ ;  /* 0x0000008019193810 */ /* 0x000fc80007ffe0ff */
[----:B------:R0:W5:Y:S01]  /*0210*/  @P3 LDG.E.64 R10, desc[UR4][R18.64] ;  /* 0x00000004120a3981 */ /* 0x000162000c1e1b00 */
[----:B----4-:R-:W-:-:S05]  /*0220*/  @P4 IMAD.WIDE.U32 R12, R25, 0x8, R20 ;  /* 0x00000008190c4825 */ /* 0x010fca00078e0014 */
        /* <DEDUP_REMOVED lines=23> */
[----:B0-----:R-:W-:Y:S06]  /*03a0*/  BRA.U UP0, `(.L_x_3347) ;  /* 0x0000004100b07547 */ /* 0x001fec000b800000 */
[----:B------:R-:W0:Y:S01]  /*03b0*/  LDC.64 R2, c[0x0][0x3e0] ;  /* 0x0000f800ff027b82 */ /* 0x000e220000000a00 */
[----:B-----5:R-:W-:Y:S02]  /*03c0*/  SHF.R.U64 R4, R8, 0x10, R9 ;  /* 0x0000001008047819 */ /* 0x020fe40000001209 */
[----:B------:R-:W-:Y:S02]  /*03d0*/  CS2R R24, SRZ ;  /* 0x0000000000187805 */ /* 0x000fe4000001ff00 */
[----:B------:R-:W-:Y:S02]  /*03e0*/  MOV R5, R10 ;  /* 0x0000000a00057202 */ /* 0x000fe40000000f00 */
[----:B------:R-:W-:Y:S02]  /*03f0*/  CS2R R26, SRZ ;  /* 0x00000000001a7805 */ /* 0x000fe4000001ff00 */
[----:B------:R-:W-:Y:S02]  /*0400*/  MOV R0, R8 ;  /* 0x0000000800007202 */ /* 0x000fe40000000f00 */
        /* <DEDUP_REMOVED lines=29> */
[----:B------:R-:W-:Y:S02]  /*05e0*/  ISETP.NE.AND.EX P5, PT, R3, RZ, PT, P5 ;  /* 0x000000ff0300720c */ /* 0x000fe40003fa5350 */
[----:B------:R-:W-:-:S02]  /*05f0*/  CS2R R58, SRZ ;  /* 0x00000000003a7805 */ /* 0x000fc4000001ff00 */
[----:B------:R-:W-:Y:S02]  /*0600*/  PRMT R14, R4, 0x7610, R14 ;  /* 0x00007610040e7816 */ /* 0x000fe4000000000e */
[----:B------:R-:W-:Y:S02]  /*0610*/  CS2R R60, SRZ ;  /* 0x00000000003c7805 */ /* 0x000fe4000001ff00 */
[----:B------:R-:W-:Y:S02]  /*0620*/  PRMT R11, R5, 0x7610, R11 ;  /* 0x00007610050b7816 */ /* 0x000fe4000000000b */
[----:B------:R-:W-:Y:S02]  /*0630*/  CS2R R62, SRZ ;  /* 0x00000000003e7805 */ /* 0x000fe4000001ff00 */
[----:B------:R-:W-:Y:S01]  /*0640*/  PLOP3.LUT P6, PT, PT, PT, PT, 0x8, 0x80 ;  /* 0x000000000080781c */ /* 0x000fe20003fce170 */
[----:B------:R-:W0:Y:S01]  /*0650*/  LDCU.U8 UR7, c[0x0][0x410] ;  /* 0x00008200ff0777ac */ /* 0x000e220008000000 */
[----:B------:R-:W-:-:S02]  /*0660*/  SHF.R.U64 R3, R92, 0x10, R93 ;  /* 0x000000105c037819 */ /* 0x000fc4000000125d */
[----:B------:R-:W-:Y:S01]  /*0670*/  SHF.R.U32.HI R2, RZ, 0x10, R93 ;  /* 0x00000010ff027819 */ /* 0x000fe2000001165d */
[----:B------:R-:W1:Y:S01]  /*0680*/  LDCU UR10, c[0x0][0x400] ;  /* 0x00008000ff0a77ac */ /* 0x000e620008000800 */
[----:B------:R-:W-:Y:S02]  /*0690*/  SHF.R.U32.HI R21, RZ, 0x5, R94 ;  /* 0x00000005ff157819 */ /* 0x000fe4000001165e */
[----:B------:R-:W-:Y:S01]  /*06a0*/  MOV R20, UR6 ;  /* 0x0000000600147c02 */ /* 0x000fe20008000f00 */
[----:B------:R-:W2:Y:S01]  /*06b0*/  LDCU.64 UR8, c[0x0][0x438] ;  /* 0x00008700ff0877ac */ /* 0x000ea20008000a00 */
[----:B------:R-:W-:Y:S02]  /*06c0*/  PRMT R15, R0, 0x7610, R15 ;  /* 0x00007610000f7816 */ /* 0x000fe4000000000f */
[----:B------:R-:W-:Y:S01]  /*06d0*/  PRMT R5, R23, 0x7610, R5 ;  /* 0x0000761017057816 */ /* 0x000fe20000000005 */
[----:B------:R-:W3:Y:S01]  /*06e0*/  LDCU.64 UR12, c[0x0][0x478] ;  /* 0x00008f00ff0c77ac */ /* 0x000ee20008000a00 */
[----:B------:R-:W-:-:S07]  /*06f0*/  PRMT R4, R64, 0x7610, R4 ;  /* 0x0000761040047816 */ /* 0x000fce0000000004 */
.L_x_3395:
[----:B------:R-:W4:Y:S08]  /*0700*/  LDC.64 R84, c[0x0][0x3c0] ;  /* 0x0000f000ff547b82 */ /* 0x000f300000000a00 */
[----:B------:R-:W0:Y:S01]  /*0710*/  LDC R23, c[0x0][0x388] ;  /* 0x0000e200ff177b82 */ /* 0x000e220000000800 */
[----:B----4-:R-:W-:-:S07]  /*0720*/  IMAD.WIDE R86, R20, 0x4, R84 ;  /* 0x0000000414567825 */ /* 0x010fce00078e0254 */
[----:B------:R-:W4:Y:S01]  /*0730*/  LDC.64 R84, c[0x0][0x3c8] ;  /* 0x0000f200ff547b82 */ /* 0x000f220000000a00 */
[----:B------:R-:W2:Y:S01]  /*0740*/  LDG.E R86, desc[UR4][R86.64] ;  /* 0x0000000456567981 */ /* 0x000ea2000c1e1900 */
[----:B------:R-:W-:Y:S01]  /*0750*/  ISETP.GE.U32.AND P0, PT, R22, 0x80, PT ;  /* 0x000000801600780c */ /* 0x000fe20003f06070 */
[----:B0-----:R-:W-:Y:S01]  /*0760*/  IMAD R0, R20, R23, RZ ;  /* 0x0000001714007224 */ /* 0x001fe200078e02ff */
[C---:B------:R-:W-:Y:S01]  /*0770*/  ISETP.GE.U32.AND P1, PT, R22.reuse, 0x100, PT ;  /* 0x000001001600780c */ /* 0x040fe20003f26070 */
[----:B------:R-:W0:Y:S01]  /*0780*/  S2R R123, SR_CgaCtaId ;  /* 0x00000000007b7919 */ /* 0x000e220000008800 */
[----:B------:R-:W-:Y:S02]  /*0790*/  ISETP.GE.U32.AND P2, PT, R22, 0x180, PT ;  /* 0x000001801600780c */ /* 0x000fe40003f46070 */
[----:B------:R-:W-:-:S04]  /*07a0*/  SHF.R.S32.HI R89, RZ, 0x1f, R0 ;  /* 0x0000001fff597819 */ /* 0x000fc80000011400 */
[----:B------:R-:W-:Y:S01]  /*07b0*/  LEA.HI R89, R89, R0, RZ, 0x2 ;  /* 0x0000000059597211 */ /* 0x000fe200078f10ff */
[----:B------:R-:W-:Y:S01]  /*07c0*/  BSSY.RECONVERGENT B0, `(.L_x_3348) ;  /* 0x0000040000007945 */ /* 0x000fe20003800200 */
[----:B------:R-:W-:Y:S02]  /*07d0*/  ISETP.NE.AND P3, PT, RZ, UR7, PT ;  /* 0x00000007ff007c0c */ /* 0x000fe4000bf65270 */
[----:B------:R-:W-:Y:S01]  /*07e0*/  LEA.HI.SX32 R0, R89, R94, 0x1e ;  /* 0x0000005e59007211 */ /* 0x000fe200078ff2ff */
[----:B------:R-:W-:Y:S02]  /*07f0*/  HFMA2 R139, -RZ, RZ, 0, 0 ;  /* 0x00000000ff8b7431 */ /* 0x000fe400000001ff */
[----:B----4-:R-:W-:Y:S01]  /*0800*/  IMAD.WIDE R84, R20, 0x4, R84 ;  /* 0x0000000414547825 */ /* 0x010fe200078e0254 */
[----:B------:R-:W-:Y:S02]  /*0810*/  P2R R95, PR, RZ, 0x1 ;  /* 0x00000001ff5f7803 */ /* 0x000fe40000000000 */
[----:B------:R-:W-:-:S02]  /*0820*/  MOV R140, RZ ;  /* 0x000000ff008c7202 */ /* 0x000fc40000000f00 */
[----:B-----5:R4:W5:Y:S01]  /*0830*/  LDG.E R138, desc[UR4][R84.64] ;  /* 0x00000004548a7981 */ /* 0x020962000c1e1900 */
[----:B------:R-:W-:Y:S02]  /*0840*/  MOV R141, R0 ;  /* 0x00000000008d7202 */ /* 0x000fe40000000f00 */
[----:B----4-:R-:W-:Y:S02]  /*0850*/  P2R R84, PR, RZ, 0x8 ;  /* 0x00000008ff547803 */ /* 0x010fe40000000000 */
[----:B--2---:R-:W-:Y:S01]  /*0860*/  FSEL R122, R86, RZ, !P3 ;  /* 0x000000ff567a7208 */ /* 0x004fe20005800000 */
[----:B0-----:R-:W-:Y:S06]  /*0870*/  @!P0 BRA `(.L_x_3349) ;  /* 0x0000000000d08947 */ /* 0x001fec0003800000 */
[----:B------:R-:W0:Y:S01]  /*0880*/  LDC.64 R88, c[0x0][0x428] ;  /* 0x00010a00ff587b82 */ /* 0x000e220000000a00 */
[----:B------:R-:W-:-:S07]  /*0890*/  ISETP.NE.U32.AND P0, PT, RZ, UR8, PT ;  /* 0x00000008ff007c0c */ /* 0x000fce000bf05070 */
[----:B------:R-:W2:Y:S01]  /*08a0*/  LDC.64 R84, c[0x0][0x3a8] ;  /* 0x0000ea00ff547b82 */ /* 0x000ea20000000a00 */
[----:B------:R-:W-:-:S13]  /*08b0*/  ISETP.NE.AND.EX P0, PT, RZ, UR9, PT, P0 ;  /* 0x00000009ff007c0c */ /* 0x000fda000bf05300 */
[----:B------:R-:W4:Y:S01]  /*08c0*/  @P0 LDC.64 R90, c[0x0][0x438] ;  /* 0x00010e00ff5a0b82 */ /* 0x000f220000000a00 */
[----:B0-----:R-:W-:-:S06]  /*08d0*/  IMAD.WIDE.U32 R88, R0, 0x8, R88 ;  /* 0x0000000800587825 */ /* 0x001fcc00078e0058 */
[----:B------:R-:W3:Y:S01]  /*08e0*/  LDG.E.64 R88, desc[UR4][R88.64] ;  /* 0x0000000458587981 */ /* 0x000ee2000c1e1b00 */
[----:B--2---:R-:W-:-:S06]  /*08f0*/  IMAD.WIDE.U32 R84, R0, 0x10, R84 ;  /* 0x0000001000547825 */ /* 0x004fcc00078e0054 */
[----:B------:R-:W2:Y:S01]  /*0900*/  LDG.E.128 R84, desc[UR4][R84.64] ;  /* 0x0000000454547981 */ /* 0x000ea2000c1e1d00 */
[----:B----4-:R-:W-:-:S05]  /*0910*/  @P0 IMAD.WIDE.U32 R90, R0, 0x10, R90 ;  /* 0x00000010005a0825 */ /* 0x010fca00078e005a */
[----:B------:R0:W5:Y:S01]  /*0920*/  @P0 LDG.E.128 R64, desc[UR4][R90.64] ;  /* 0x000000045a400981 */ /* 0x000162000c1e1d00 */
[----:B------:R-:W-:Y:S02]  /*0930*/  SHF.L.U32 R135, R92, 0x10, RZ ;  /* 0x000000105c877819 */ /* 0x000fe400000006ff */
[----:B------:R-:W-:Y:S02]  /*0940*/  SHF.L.U32 R134, R3, 0x10, RZ ;  /* 0x0000001003867819 */ /* 0x000fe400000006ff */
[----:B------:R-:W-:Y:S02]  /*0950*/  IADD3 R141, PT, PT, R0, 0x80, RZ ;  /* 0x00000080008d7810 */ /* 0x000fe40007ffe0ff */
[----:B---3--:R-:W-:Y:S02]  /*0960*/  MOV R130, R88 ;  /* 0x0000005800827202 */ /* 0x008fe40000000f00 */
[----:B------:R-:W-:Y:S02]  /*0970*/  SHF.R.U64 R131, R88, 0x10, R89 ;  /* 0x0000001058837819 */ /* 0x000fe40000001259 */
[----:B------:R-:W-:-:S02]  /*0980*/  SHF.L.U32 R130, R130, 0x10, RZ ;  /* 0x0000001082827819 */ /* 0x000fc400000006ff */
[----:B------:R-:W-:Y:S01]  /*0990*/  MOV R132, R89 ;  /* 0x0000005900847202 */ /* 0x000fe20000000f00 */
[C---:B--2---:R-:W-:Y:S01]  /*09a0*/  FADD.FTZ R137, -R122.reuse, R84 ;  /* 0x000000547a897221 */ /* 0x044fe20000010100 */
[----:B------:R-:W-:Y:S01]  /*09b0*/  SHF.R.U32.HI R140, RZ, 0x10, R89 ;  /* 0x00000010ff8c7819 */ /* 0x000fe20000011659 */
[----:B------:R-:W-:Y:S01]  /*09c0*/  FADD.FTZ R89, -R122, R85 ;  /* 0x000000557a597221 */ /* 0x000fe20000010100 */
[----:B------:R-:W-:Y:S01]  /*09d0*/  SHF.L.U32 R84, R131, 0x10, RZ ;  /* 0x0000001083547819 */ /* 0x000fe200000006ff */
[----:B-----5:R-:W-:Y:S01]  /*09e0*/  FMUL.FTZ R137, R138, R137 ;  /* 0x000000898a897220 */ /* 0x020fe20000410000 */
[----:B------:R-:W-:Y:S01]  /*09f0*/  FMUL.FTZ R135, R135, R130 ;  /* 0x0000008287877220 */ /* 0x000fe20000410000 */
[C---:B------:R-:W-:Y:S01]  /*0a00*/  FADD.FTZ R133, -R122.reuse, R86 ;  /* 0x000000567a857221 */ /* 0x040fe20000010100 */
[----:B------:R-:W-:Y:S01]  /*0a10*/  FADD.FTZ R139, -R122, R87 ;  /* 0x000000577a8b7221 */ /* 0x000fe20000010100 */
[----:B------:R-:W-:Y:S01]  /*0a20*/  SHF.L.U32 R131, R93, 0x10, RZ ;  /* 0x000000105d837819 */ /* 0x000fe200000006ff */
[----:B------:R-:W-:Y:S01]  /*0a30*/  FMUL.FTZ R136, R138, R89 ;  /* 0x000000598a887220 */ /* 0x000fe20000410000 */
[----:B------:R-:W-:Y:S01]  /*0a40*/  SHF.L.U32 R132, R132, 0x10, RZ ;  /* 0x0000001084847819 */ /* 0x000fe200000006ff */
[----:B------:R-:W-:Y:S01]  /*0a50*/  FMUL.FTZ R134, R134, R84 ;  /* 0x0000005486867220 */ /* 0x000fe20000410000 */
[----:B------:R-:W-:Y:S01]  /*0a60*/  FADD.FTZ R85, RZ, R135 ;  /* 0x00000087ff557221 */ /* 0x000fe20000010000 */
[C---:B------:R-:W-:Y:S01]  /*0a70*/  FFMA.FTZ R87, R137.reuse, R135, RZ ;  /* 0x0000008789577223 */ /* 0x040fe200000100ff */
[----:B------:R-:W-:Y:S01]  /*0a80*/  FADD.FTZ R44, R44, R130 ;  /* 0x000000822c2c7221 */ /* 0x000fe20000010000 */
[----:B------:R-:W-:Y:S01]  /*0a90*/  FFMA.FTZ R24, R137, R130, R24 ;  /* 0x0000008289187223 */ /* 0x000fe20000010018 */
[----:B------:R-:W-:Y:S01]  /*0aa0*/  FMUL.FTZ R133, R138, R133 ;  /* 0x000000858a857220 */ /* 0x000fe20000410000 */
[----:B------:R-:W-:Y:S01]  /*0ab0*/  FADD.FTZ R45, R45, R84 ;  /* 0x000000542d2d7221 */ /* 0x000fe20000010000 */
[----:B------:R-:W-:Y:S01]  /*0ac0*/  FFMA.FTZ R25, R136, R84, R25 ;  /* 0x0000005488197223 */ /* 0x000fe20000010019 */
[----:B------:R-:W-:Y:S01]  /*0ad0*/  SHF.L.U32 R130, R2, 0x10, RZ ;  /* 0x0000001002827819 */ /* 0x000fe200000006ff */
[----:B------:R-:W-:Y:S01]  /*0ae0*/  FMUL.FTZ R131, R131, R132 ;  /* 0x0000008483837220 */ /* 0x000fe20000410000 */
[----:B------:R-:W-:Y:S01]  /*0af0*/  SHF.L.U32 R88, R140, 0x10, RZ ;  /* 0x000000108c587819 */ /* 0x000fe200000006ff */
[----:B------:R-:W-:Y:S01]  /*0b00*/  FADD.FTZ R84, R85, R134 ;  /* 0x0000008655547221 */ /* 0x000fe20000010000 */
[----:B------:R-:W-:Y:S01]  /*0b10*/  FFMA.FTZ R86, R136, R134, R87 ;  /* 0x0000008688567223 */ /* 0x000fe20000010057 */
[----:B------:R-:W-:Y:S01]  /*0b20*/  FADD.FTZ R46, R46, R132 ;  /* 0x000000842e2e7221 */ /* 0x000fe20000010000 */
[C---:B------:R-:W-:Y:S01]  /*0b30*/  FFMA.FTZ R26, R133.reuse, R132, R26 ;  /* 0x00000084851a7223 */ /* 0x040fe2000001001a */
[----:B------:R-:W-:Y:S01]  /*0b40*/  FMUL.FTZ R132, R138, R139 ;  /* 0x0000008b8a847220 */ /* 0x000fe20000410000 */
[-C--:B------:R-:W-:Y:S01]  /*0b50*/  FMUL.FTZ R130, R130, R88.reuse ;  /* 0x0000005882827220 */ /* 0x080fe20000410000 */
[----:B------:R-:W-:Y:S01]  /*0b60*/  FADD.FTZ R139, R84, R131 ;  /* 0x00000083548b7221 */ /* 0x000fe20000010000 */
[----:B------:R-:W-:Y:S01]  /*0b70*/  FFMA.FTZ R85, R133, R131, R86 ;  /* 0x0000008385557223 */ /* 0x000fe20000010056 */
[----:B------:R-:W-:Y:S01]  /*0b80*/  FADD.FTZ R47, R47, R88 ;  /* 0x000000582f2f7221 */ /* 0x000fe20000010000 */
[C---:B------:R-:W-:Y:S01]  /*0b90*/  FFMA.FTZ R27, R132.reuse, R88, R27 ;  /* 0x00000058841b7223 */ /* 0x040fe2000001001b */
[----:B------:R-:W-:Y:S01]  /*0ba0*/  FADD.FTZ R139, R139, R130 ;  /* 0x000000828b8b7221 */ /* 0x000fe20000010000 */
[----:B0-----:R-:W-:-:S07]  /*0bb0*/  FFMA.FTZ R140, R132, R130, R85 ;  /* 0x00000082848c7223 */ /* 0x001fce0000010055 */
.L_x_3349:
[----:B-1-3--:R-:W-:Y:S05]  /*0bc0*/  BSYNC.RECONVERGENT B0 ;  /* 0x0000000000007941 */ /* 0x00afea0003800200 */
.L_x_3348:
[----:B------:R-:W-:Y:S04]  /*0bd0*/  BSSY.RECONVERGENT B0, `(.L_x_3350) ;  /* 0x0000036000007945 */ /* 0x000fe80003800200 */
[----:B------:R-:W-:Y:S05]  /*0be0*/  @!P1 BRA `(.L_x_3351) ;  /* 0x0000000000d09947 */ /* 0x000fea0003800000 */
[----:B------:R-:W0:Y:S01]  /*0bf0*/  LDC.64 R90, c[0x0][0x428] ;  /* 0x00010a00ff5a7b82 */ /* 0x000e220000000a00 */
[----:B------:R-:W-:-:S07]  /*0c00*/  ISETP.NE.U32.AND P0, PT, RZ, UR8, PT ;  /* 0x00000008ff007c0c */ /* 0x000fce000bf05070 */
[----:B------:R-:W1:Y:S01]  /*0c10*/  LDC.64 R84, c[0x0][0x3a8] ;  /* 0x0000ea00ff547b82 */ /* 0x000e620000000a00 */
[----:B0-----:R-:W-:-:S06]  /*0c20*/  IMAD.WIDE.U32 R90, R141, 0x8, R90 ;  /* 0x000000088d5a7825 */ /* 0x001fcc00078e005a */
[----:B------:R-:W2:Y:S01]  /*0c30*/  LDG.E.64 R90, desc[UR4][R90.64] ;  /* 0x000000045a5a7981 */ /* 0x000ea2000c1e1b00 */
[----:B-1----:R-:W-:-:S06]  /*0c40*/  IMAD.WIDE.U32 R84, R141, 0x10, R84 ;  /* 0x000000108d547825 */ /* 0x002fcc00078e0054 */
[----:B------:R-:W3:Y:S01]  /*0c50*/  LDG.E.128 R84, desc[UR4][R84.64] ;  /* 0x0000000454547981 */ /* 0x000ee2000c1e1d00 */
[----:B------:R-:W-:-:S13]  /*0c60*/  ISETP.NE.AND.EX P0, PT, RZ, UR9, PT, P0 ;  /* 0x00000009ff007c0c */ /* 0x000fda000bf05300 */
[----:B------:R-:W0:Y:S01]  /*0c70*/  @P0 LDC.64 R88, c[0x0][0x438] ;  /* 0x00010e00ff580b82 */ /* 0x000e220000000a00 */
[----:B------:R-:W-:Y:S02]  /*0c80*/  SHF.L.U32 R127, R19, 0x10, RZ ;  /* 0x00000010137f7819 */ /* 0x000fe400000006ff */
[----:B------:R-:W-:Y:S01]  /*0c90*/  SHF.L.U32 R126, R18, 0x10, RZ ;  /* 0x00000010127e7819 */ /* 0x000fe200000006ff */
[----:B0-----:R-:W-:-:S05]  /*0ca0*/  @P0 IMAD.WIDE.U32 R88, R141, 0x10, R88 ;  /* 0x000000108d580825 */ /* 0x001fca00078e0058 */
[----:B------:R0:W5:Y:S01]  /*0cb0*/  @P0 LDG.E.128 R68, desc[UR4][R88.64] ;  /* 0x0000000458440981 */ /* 0x000162000c1e1d00 */
[----:B------:R-:W-:Y:S02]  /*0cc0*/  IADD3 R141, PT, PT, R141, 0x80, RZ ;  /* 0x000000808d8d7810 */ /* 0x000fe40007ffe0ff */
[----:B--2---:R-:W-:Y:S02]  /*0cd0*/  MOV R120, R90 ;  /* 0x0000005a00787202 */ /* 0x004fe40000000f00 */
[--C-:B------:R-:W-:Y:S02]  /*0ce0*/  SHF.R.U64 R121, R90, 0x10, R91.reuse ;  /* 0x000000105a797819 */ /* 0x100fe4000000125b */
[----:B------:R-:W-:Y:S02]  /*0cf0*/  SHF.L.U32 R120, R120, 0x10, RZ ;  /* 0x0000001078787819 */ /* 0x000fe400000006ff */
[----:B------:R-:W-:Y:S01]  /*0d00*/  MOV R124, R91 ;  /* 0x0000005b007c7202 */ /* 0x000fe20000000f00 */
[C---:B---3--:R-:W-:Y:S01]  /*0d10*/  FADD.FTZ R129, -R122.reuse, R84 ;  /* 0x000000547a817221 */ /* 0x048fe20000010100 */
[----:B------:R-:W-:Y:S01]  /*0d20*/  SHF.R.U32.HI R142, RZ, 0x10, R91 ;  /* 0x00000010ff8e7819 */ /* 0x000fe2000001165b */
[----:B------:R-:W-:Y:S01]  /*0d30*/  FADD.FTZ R91, -R122, R85 ;  /* 0x000000557a5b7221 */ /* 0x000fe20000010100 */
[----:B------:R-:W-:Y:S01]  /*0d40*/  SHF.L.U32 R84, R121, 0x10, RZ ;  /* 0x0000001079547819 */ /* 0x000fe200000006ff */
        /* <DEDUP_REMOVED lines=11> */
[----:B------:R-:W-:Y:S01]  /*0e00*/  FADD.FTZ R49, R49, R84 ;  /* 0x0000005431317221 */ /* 0x000fe20000010000 */
[----:B------:R-:W-:Y:S01]  /*0e10*/  FFMA.FTZ R29, R128, R84, R29 ;  /* 0x00000054801d7223 */ /* 0x000fe2000001001d */
[----:B------:R-:W-:Y:S01]  /*0e20*/  SHF.L.U32 R120, R16, 0x10, RZ ;  /* 0x0000001010787819 */ /* 0x000fe200000006ff */
[----:B------:R-:W-:Y:S01]  /*0e30*/  FMUL.FTZ R125, R138, R125 ;  /* 0x0000007d8a7d7220 */ /* 0x000fe20000410000 */
[----:B0-----:R-:W-:Y:S01]  /*0e40*/  SHF.L.U32 R88, R142, 0x10, RZ ;  /* 0x000000108e587819 */ /* 0x001fe200000006ff */
[----:B------:R-:W-:Y:S01]  /*0e50*/  FADD.FTZ R87, -R122, R87 ;  /* 0x000000577a577221 */ /* 0x000fe20000010100 */
[----:B------:R-:W-:Y:S01]  /*0e60*/  FMUL.FTZ R121, R121, R124 ;  /* 0x0000007c79797220 */ /* 0x000fe20000410000 */
        /* <DEDUP_REMOVED lines=11> */
[----:B------:R-:W-:-:S07]  /*0f20*/  FFMA.FTZ R140, R124, R120, R85 ;  /* 0x000000787c8c7223 */ /* 0x000fce0000010055 */
.L_x_3351:
[----:B------:R-:W-:Y:S05]  /*0f30*/  BSYNC.RECONVERGENT B0 ;  /* 0x0000000000007941 */ /* 0x000fea0003800200 */
.L_x_3350:
        /* <DEDUP_REMOVED lines=12> */
[----:B------:R-:W-:Y:S02]  /*1000*/  SHF.L.U32 R119, R14, 0x10, RZ ;  /* 0x000000100e777819 */ /* 0x000fe400000006ff */
[----:B------:R-:W-:Y:S02]  /*1010*/  SHF.L.U32 R116, R13, 0x10, RZ ;  /* 0x000000100d747819 */ /* 0x000fe400000006ff */
[----:B------:R-:W-:Y:S01]  /*1020*/  SHF.L.U32 R117, R12, 0x10, RZ ;  /* 0x000000100c757819 */ /* 0x000fe200000006ff */
[----:B0-----:R-:W-:-:S05]  /*1030*/  @P0 IMAD.WIDE.U32 R88, R141, 0x10, R88 ;  /* 0x000000108d580825 */ /* 0x001fca00078e0058 */
[----:B------:R0:W5:Y:S01]  /*1040*/  @P0 LDG.E.128 R72, desc[UR4][R88.64] ;  /* 0x0000000458480981 */ /* 0x000162000c1e1d00 */
[----:B------:R-:W-:Y:S02]  /*1050*/  IADD3 R141, PT, PT, R141, 0x80, RZ ;  /* 0x000000808d8d7810 */ /* 0x000fe40007ffe0ff */
[----:B--2---:R-:W-:Y:S02]  /*1060*/  MOV R100, R90 ;  /* 0x0000005a00647202 */ /* 0x004fe40000000f00 */
[--C-:B------:R-:W-:Y:S02]  /*1070*/  SHF.R.U64 R102, R90, 0x10, R91.reuse ;  /* 0x000000105a667819 */ /* 0x100fe4000000125b */
[----:B------:R-:W-:Y:S02]  /*1080*/  MOV R101, R91 ;  /* 0x0000005b00657202 */ /* 0x000fe40000000f00 */
[----:B------:R-:W-:Y:S01]  /*1090*/  SHF.R.U32.HI R142, RZ, 0x10, R91 ;  /* 0x00000010ff8e7819 */ /* 0x000fe2000001165b */
[----:B---3--:R-:W-:Y:S01]  /*10a0*/  FADD.FTZ R91, -R122, R85 ;  /* 0x000000557a5b7221 */ /* 0x008fe20000010100 */
[----:B------:R-:W-:Y:S01]  /*10b0*/  SHF.L.U32 R85, R100, 0x10, RZ ;  /* 0x0000001064557819 */ /* 0x000fe200000006ff */
[----:B------:R-:W-:Y:S01]  /*10c0*/  FADD.FTZ R103, -R122, R84 ;  /* 0x000000547a677221 */ /* 0x000fe20000010100 */
[----:B------:R-:W-:Y:S01]  /*10d0*/  SHF.L.U32 R84, R102, 0x10, RZ ;  /* 0x0000001066547819 */ /* 0x000fe200000006ff */
[----:B------:R-:W-:Y:S01]  /*10e0*/  FADD.FTZ R143, -R122, R86 ;  /* 0x000000567a8f7221 */ /* 0x000fe20000010100 */
[C---:B-----5:R-:W-:Y:S01]  /*10f0*/  FMUL.FTZ R102, R138.reuse, R91 ;  /* 0x0000005b8a667220 */ /* 0x060fe20000410000 */
[----:B------:R-:W-:Y:S01]  /*1100*/  FMUL.FTZ R103, R138, R103 ;  /* 0x000000678a677220 */ /* 0x000fe20000410000 */
[----:B------:R-:W-:Y:S01]  /*1110*/  FMUL.FTZ R118, R118, R85 ;  /* 0x0000005576767220 */ /* 0x000fe20000410000 */
[----:B------:R-:W-:Y:S01]  /*1120*/  FADD.FTZ R145, -R122, R87 ;  /* 0x000000577a917221 */ /* 0x000fe20000010100 */
[----:B------:R-:W-:Y:S01]  /*1130*/  SHF.L.U32 R87, R101, 0x10, RZ ;  /* 0x0000001065577819 */ /* 0x000fe200000006ff */
[-C--:B------:R-:W-:Y:S01]  /*1140*/  FMUL.FTZ R119, R119, R84.reuse ;  /* 0x0000005477777220 */ /* 0x080fe20000410000 */
[----:B------:R-:W-:Y:S01]  /*1150*/  FADD.FTZ R53, R53, R84 ;  /* 0x0000005435357221 */ /* 0x000fe20000010000 */
[----:B------:R-:W-:Y:S01]  /*1160*/  FFMA.FTZ R33, R102, R84, R33 ;  /* 0x0000005466217223 */ /* 0x000fe20000010021 */
[----:B------:R-:W-:Y:S01]  /*1170*/  FMUL.FTZ R101, R138, R143 ;  /* 0x0000008f8a657220 */ /* 0x000fe20000410000 */
[----:B------:R-:W-:Y:S01]  /*1180*/  FADD.FTZ R52, R52, R85 ;  /* 0x0000005534347221 */ /* 0x000fe20000010000 */
[----:B------:R-:W-:Y:S01]  /*1190*/  FFMA.FTZ R32, R103, R85, R32 ;  /* 0x0000005567207223 */ /* 0x000fe20000010020 */
[----:B------:R-:W-:Y:S01]  /*11a0*/  FADD.FTZ R84, R139, R118 ;  /* 0x000000768b547221 */ /* 0x000fe20000010000 */
[----:B------:R-:W-:Y:S01]  /*11b0*/  FFMA.FTZ R85, R103, R118, R140 ;  /* 0x0000007667557223 */ /* 0x000fe2000001008c */
[-C--:B------:R-:W-:Y:S01]  /*11c0*/  FMUL.FTZ R116, R116, R87.reuse ;  /* 0x0000005774747220 */ /* 0x080fe20000410000 */
[----:B------:R-:W-:Y:S01]  /*11d0*/  FADD.FTZ R54, R54, R87 ;  /* 0x0000005736367221 */ /* 0x000fe20000010000 */
[----:B------:R-:W-:Y:S01]  /*11e0*/  FFMA.FTZ R34, R101, R87, R34 ;  /* 0x0000005765227223 */ /* 0x000fe20000010022 */
[----:B0-----:R-:W-:Y:S01]  /*11f0*/  SHF.L.U32 R88, R142, 0x10, RZ ;  /* 0x000000108e587819 */ /* 0x001fe200000006ff */
        /* <DEDUP_REMOVED lines=9> */
[----:B------:R-:W-:-:S07]  /*1290*/  FFMA.FTZ R140, R100, R117, R84 ;  /* 0x00000075648c7223 */ /* 0x000fce0000010054 */
.L_x_3353:
[----:B------:R-:W-:Y:S05]  /*12a0*/  BSYNC.RECONVERGENT B0 ;  /* 0x0000000000007941 */ /* 0x000fea0003800200 */
.L_x_3352:
[----:B------:R-:W-:Y:S01]  /*12b0*/  ISETP.GE.U32.AND P3, PT, R22, 0x200, PT ;  /* 0x000002001600780c */ /* 0x000fe20003f66070 */
[----:B------:R-:W-:Y:S01]  /*12c0*/  BSSY.RECONVERGENT B0, `(.L_x_3354) ;  /* 0x0000037000007945 */ /* 0x000fe20003800200 */
[----:B------:R-:W-:-:S11]  /*12d0*/  MOV R90, 0x400 ;  /* 0x00000400005a7802 */ /* 0x000fd60000000f00 */
[----:B------:R-:W-:Y:S05]  /*12e0*/  @!P3 BRA `(.L_x_3355) ;  /* 0x0000000000d0b947 */ /* 0x000fea0003800000 */
[----:B------:R-:W0:Y:S01]  /*12f0*/  LDC.64 R88, c[0x0][0x428] ;  /* 0x00010a00ff587b82 */ /* 0x000e220000000a00 */
[----:B------:R-:W-:-:S04]  /*1300*/  ISETP.NE.U32.AND P0, PT, RZ, UR8, PT ;  /* 0x00000008ff007c0c */ /* 0x000fc8000bf05070 */
[----:B------:R-:W-:-:S03]  /*1310*/  ISETP.NE.AND.EX P0, PT, RZ, UR9, PT, P0 ;  /* 0x00000009ff007c0c */ /* 0x000fc6000bf05300 */
[----:B------:R-:W1:Y:S10]  /*1320*/  LDC.64 R84, c[0x0][0x3a8] ;  /* 0x0000ea00ff547b82 */ /* 0x000e740000000a00 */
[----:B------:R-:W2:Y:S01]  /*1330*/  @P0 LDC.64 R96, c[0x0][0x438] ;  /* 0x00010e00ff600b82 */ /* 0x000ea20000000a00 */
[----:B0-----:R-:W-:-:S06]  /*1340*/  IMAD.WIDE.U32 R88, R141, 0x8, R88 ;  /* 0x000000088d587825 */ /* 0x001fcc00078e0058 */
[----:B------:R-:W3:Y:S01]  /*1350*/  LDG.E.64 R88, desc[UR4][R88.64] ;  /* 0x0000000458587981 */ /* 0x000ee2000c1e1b00 */
[----:B-1----:R-:W-:-:S06]  /*1360*/  IMAD.WIDE.U32 R84, R141, 0x10, R84 ;  /* 0x000000108d547825 */ /* 0x002fcc00078e0054 */
[----:B------:R-:W4:Y:S01]  /*1370*/  LDG.E.128 R84, desc[UR4][R84.64] ;  /* 0x0000000454547981 */ /* 0x000f22000c1e1d00 */
[----:B--2---:R-:W-:Y:S01]  /*1380*/  @P0 IMAD.WIDE.U32 R96, R141, 0x10, R96 ;  /* 0x000000108d600825 */ /* 0x004fe200078e0060 */
[----:B------:R-:W-:-:S04]  /*1390*/  SHF.L.U32 R114, R11, 0x10, RZ ;  /* 0x000000100b727819 */ /* 0x000fc800000006ff */
[----:B------:R4:W5:Y:S01]  /*13a0*/  @P0 LDG.E.128 R76, desc[UR4][R96.64] ;  /* 0x00000004604c0981 */ /* 0x000962000c1e1d00 */
[----:B------:R-:W-:Y:S02]  /*13b0*/  SHF.L.U32 R115, R10, 0x10, RZ ;  /* 0x000000100a737819 */ /* 0x000fe400000006ff */
[----:B------:R-:W-:Y:S02]  /*13c0*/  SHF.L.U32 R112, R9, 0x10, RZ ;  /* 0x0000001009707819 */ /* 0x000fe400000006ff */
[----:B------:R-:W-:Y:S02]  /*13d0*/  IADD3 R141, PT, PT, R141, 0x80, RZ ;  /* 0x000000808d8d7810 */ /* 0x000fe40007ffe0ff */
[----:B---3--:R-:W-:Y:S02]  /*13e0*/  MOV R91, R88 ;  /* 0x00000058005b7202 */ /* 0x008fe40000000f00 */
[----:B------:R-:W-:Y:S02]  /*13f0*/  SHF.R.U64 R98, R88, 0x10, R89 ;  /* 0x0000001058627819 */ /* 0x000fe40000001259 */
[----:B------:R-:W-:Y:S01]  /*1400*/  SHF.L.U32 R91, R91, 0x10, RZ ;  /* 0x000000105b5b7819 */ /* 0x000fe200000006ff */
[C---:B----4-:R-:W-:Y:S01]  /*1410*/  FADD.FTZ R97, -R122.reuse, R85 ;  /* 0x000000557a617221 */ /* 0x050fe20000010100 */
[----:B------:R-:W-:Y:S01]  /*1420*/  FADD.FTZ R99, -R122, R84 ;  /* 0x000000547a637221 */ /* 0x000fe20000010100 */
[----:B------:R-:W-:-:S02]  /*1430*/  SHF.L.U32 R84, R98, 0x10, RZ ;  /* 0x0000001062547819 */ /* 0x000fc400000006ff */
[----:B------:R-:W-:Y:S01]  /*1440*/  FMUL.FTZ R114, R114, R91 ;  /* 0x0000005b72727220 */ /* 0x000fe20000410000 */
[C---:B-----5:R-:W-:Y:S01]  /*1450*/  FMUL.FTZ R98, R138.reuse, R97 ;  /* 0x000000618a627220 */ /* 0x060fe20000410000 */
[----:B------:R-:W-:Y:S01]  /*1460*/  MOV R113, R89 ;  /* 0x0000005900717202 */ /* 0x000fe20000000f00 */
[----:B------:R-:W-:Y:S01]  /*1470*/  FMUL.FTZ R99, R138, R99 ;  /* 0x000000638a637220 */ /* 0x000fe20000410000 */
[----:B------:R-:W-:Y:S01]  /*1480*/  SHF.R.U32.HI R142, RZ, 0x10, R89 ;  /* 0x00000010ff8e7819 */ /* 0x000fe20000011659 */
[C---:B------:R-:W-:Y:S01]  /*1490*/  FADD.FTZ R143, -R122.reuse, R86 ;  /* 0x000000567a8f7221 */ /* 0x040fe20000010100 */
[----:B------:R-:W-:Y:S01]  /*14a0*/  FADD.FTZ R87, -R122, R87 ;  /* 0x000000577a577221 */ /* 0x000fe20000010100 */
[-C--:B------:R-:W-:Y:S01]  /*14b0*/  FMUL.FTZ R115, R115, R84.reuse ;  /* 0x0000005473737220 */ /* 0x080fe20000410000 */
[----:B------:R-:W-:Y:S01]  /*14c0*/  FADD.FTZ R57, R57, R84 ;  /* 0x0000005439397221 */ /* 0x000fe20000010000 */
[----:B------:R-:W-:Y:S01]  /*14d0*/  FFMA.FTZ R37, R98, R84, R37 ;  /* 0x0000005462257223 */ /* 0x000fe20000010025 */
[----:B------:R-:W-:Y:S01]  /*14e0*/  SHF.L.U32 R113, R113, 0x10, RZ ;  /* 0x0000001071717819 */ /* 0x000fe200000006ff */
[----:B------:R-:W-:Y:S01]  /*14f0*/  FADD.FTZ R84, R139, R114 ;  /* 0x000000728b547221 */ /* 0x000fe20000010000 */
[----:B------:R-:W-:Y:S01]  /*1500*/  FFMA.FTZ R85, R99, R114, R140 ;  /* 0x0000007263557223 */ /* 0x000fe2000001008c */
[----:B------:R-:W-:Y:S01]  /*1510*/  SHF.L.U32 R86, R8, 0x10, RZ ;  /* 0x0000001008567819 */ /* 0x000fe200000006ff */
[----:B------:R-:W-:Y:S01]  /*1520*/  FMUL.FTZ R97, R138, R143 ;  /* 0x0000008f8a617220 */ /* 0x000fe20000410000 */
[----:B------:R-:W-:Y:S01]  /*1530*/  SHF.L.U32 R88, R142, 0x10, RZ ;  /* 0x000000108e587819 */ /* 0x000fe200000006ff */
        /* <DEDUP_REMOVED lines=15> */
.L_x_3355:
[----:B------:R-:W-:Y:S05]  /*1630*/  BSYNC.RECONVERGENT B0 ;  /* 0x0000000000007941 */ /* 0x000fea0003800200 */
.L_x_3354:
[----:B------:R-:W-:Y:S01]  /*1640*/  ISETP.GE.U32.AND P4, PT, R22, 0x280, PT ;  /* 0x000002801600780c */ /* 0x000fe20003f86070 */
[----:B------:R-:W-:-:S12]  /*1650*/  BSSY.RECONVERGENT B0, `(.L_x_3356) ;  /* 0x0000035000007945 */ /* 0x000fd80003800200 */
[----:B------:R-:W-:Y:S05]  /*1660*/  @!P4 BRA `(.L_x_3357) ;  /* 0x0000000000ccc947 */ /* 0x000fea0003800000 */
[----:B------:R-:W-:Y:S01]  /*1670*/  ISETP.NE.U32.AND P0, PT, RZ, UR8, PT ;  /* 0x00000008ff007c0c */ /* 0x000fe2000bf05070 */
[----:B------:R-:W0:Y:S03]  /*1680*/  LDC.64 R86, c[0x0][0x428] ;  /* 0x00010a00ff567b82 */ /* 0x000e260000000a00 */
[----:B------:R-:W-:-:S13]  /*1690*/  ISETP.NE.AND.EX P0, PT, RZ, UR9, PT, P0 ;  /* 0x00000009ff007c0c */ /* 0x000fda000bf05300 */
[----:B------:R-:W1:Y:S02]  /*16a0*/  @P0 LDC.64 R84, c[0x0][0x438] ;  /* 0x00010e00ff540b82 */ /* 0x000e640000000a00 */
[----:B-1----:R-:W-:-:S06]  /*16b0*/  @P0 IMAD.WIDE.U32 R104, R141, 0x10, R84 ;  /* 0x000000108d680825 */ /* 0x002fcc00078e0054 */
[----:B------:R-:W1:Y:S01]  /*16c0*/  LDC.64 R84, c[0x0][0x3a8] ;  /* 0x0000ea00ff547b82 */ /* 0x000e620000000a00 */
[C---:B0-----:R-:W-:Y:S01]  /*16d0*/  IMAD.WIDE.U32 R88, R141.reuse, 0x8, R86 ;  /* 0x000000088d587825 */ /* 0x041fe200078e0056 */
[----:B------:R0:W5:Y:S05]  /*16e0*/  @P0 LDG.E.128 R80, desc[UR4][R104.64] ;  /* 0x0000000468500981 */ /* 0x00016a000c1e1d00 */
[----:B------:R-:W2:Y:S01]  /*16f0*/  LDG.E.64 R88, desc[UR4][R88.64] ;  /* 0x0000000458587981 */ /* 0x000ea2000c1e1b00 */
[----:B-1----:R-:W-:-:S06]  /*1700*/  IMAD.WIDE.U32 R84, R141, 0x10, R84 ;  /* 0x000000108d547825 */ /* 0x002fcc00078e0054 */
[----:B------:R-:W0:Y:S01]  /*1710*/  LDG.E.128 R84, desc[UR4][R84.64] ;  /* 0x0000000454547981 */ /* 0x000e22000c1e1d00 */
[----:B------:R-:W-:Y:S02]  /*1720*/  SHF.L.U32 R110, R7, 0x10, RZ ;  /* 0x00000010076e7819 */ /* 0x000fe400000006ff */
[----:B------:R-:W-:Y:S02]  /*1730*/  SHF.L.U32 R109, R4, 0x10, RZ ;  /* 0x00000010046d7819 */ /* 0x000fe400000006ff */
[----:B--2---:R-:W-:Y:S02]  /*1740*/  MOV R91, R88 ;  /* 0x00000058005b7202 */ /* 0x004fe40000000f00 */
[----:B------:R-:W-:Y:S02]  /*1750*/  SHF.R.U64 R106, R88, 0x10, R89 ;  /* 0x00000010586a7819 */ /* 0x000fe40000001259 */
[----:B------:R-:W-:Y:S02]  /*1760*/  SHF.L.U32 R91, R91, 0x10, RZ ;  /* 0x000000105b5b7819 */ /* 0x000fe400000006ff */
[----:B------:R-:W-:-:S02]  /*1770*/  MOV R108, R89 ;  /* 0x00000059006c7202 */ /* 0x000fc40000000f00 */
[----:B------:R-:W-:Y:S01]  /*1780*/  SHF.R.U32.HI R141, RZ, 0x10, R89 ;  /* 0x00000010ff8d7819 */ /* 0x000fe20000011659 */
[----:B------:R-:W-:Y:S01]  /*1790*/  FMUL.FTZ R110, R110, R91 ;  /* 0x0000005b6e6e7220 */ /* 0x000fe20000410000 */
[C---:B0-----:R-:W-:Y:S01]  /*17a0*/  FADD.FTZ R105, -R122.reuse, R85 ;  /* 0x000000557a697221 */ /* 0x041fe20000010100 */
[----:B------:R-:W-:Y:S01]  /*17b0*/  FADD.FTZ R111, -R122, R84 ;  /* 0x000000547a6f7221 */ /* 0x000fe20000010100 */
[----:B------:R-:W-:Y:S01]  /*17c0*/  SHF.L.U32 R84, R6, 0x10, RZ ;  /* 0x0000001006547819 */ /* 0x000fe200000006ff */
[----:B------:R-:W-:Y:S01]  /*17d0*/  FADD.FTZ R107, -R122, R86 ;  /* 0x000000567a6b7221 */ /* 0x000fe20000010100 */
[----:B------:R-:W-:Y:S01]  /*17e0*/  SHF.L.U32 R85, R106, 0x10, RZ ;  /* 0x000000106a557819 */ /* 0x000fe200000006ff */
[----:B-----5:R-:W-:Y:S01]  /*17f0*/  FMUL.FTZ R104, R138, R105 ;  /* 0x000000698a687220 */ /* 0x020fe20000410000 */
[----:B------:R-:W-:Y:S01]  /*1800*/  FADD.FTZ R89, -R122, R87 ;  /* 0x000000577a597221 */ /* 0x000fe20000010100 */
[----:B------:R-:W-:Y:S01]  /*1810*/  FMUL.FTZ R111, R138, R111 ;  /* 0x0000006f8a6f7220 */ /* 0x000fe20000410000 */
        /* <DEDUP_REMOVED lines=24> */
.L_x_3357:
[----:B------:R-:W-:Y:S05]  /*19a0*/  BSYNC.RECONVERGENT B0 ;  /* 0x0000000000007941 */ /* 0x000fea0003800200 */
.L_x_3356:
[----:B------:R-:W0:Y:S01]  /*19b0*/  SHFL.DOWN PT, R85, R140, 0x10, 0x1f ;  /* 0x0a001f008c557f89 */ /* 0x000e2200000e0000 */
[----:B------:R-:W-:Y:S02]  /*19c0*/  P2R R84, PR, RZ, 0x2 ;  /* 0x00000002ff547803 */ /* 0x000fe40000000000 */
[----:B------:R-:W-:Y:S02]  /*19d0*/  LOP3.LUT P1, RZ, R94, 0x1f, RZ, 0xc0, !PT ;  /* 0x0000001f5eff7812 */ /* 0x000fe4000782c0ff */
[----:B------:R-:W-:Y:S02]  /*19e0*/  LEA R90, R123, R90, 0x18 ;  /* 0x0000005a7b5a7211 */ /* 0x000fe400078ec0ff */
[----:B------:R-:W-:Y:S02]  /*19f0*/  PLOP3.LUT P0, PT, PT, PT, PT, 0x80, 0x8 ;  /* 0x000000000008781c */ /* 0x000fe40003f0f070 */
[----:B------:R-:W-:-:S07]  /*1a00*/  IADD3 R143, PT, PT, R90, 0x2820, RZ ;  /* 0x000028205a8f7810 */ /* 0x000fce0007ffe0ff */
[----:B------:R-:W-:Y:S02]  /*1a10*/  @!P1 PLOP3.LUT P0, PT, P6, PT, PT, 0x80, 0x8 ;  /* 0x000000000008981c */ /* 0x000fe4000370f070 */
[----:B------:R-:W-:Y:S02]  /*1a20*/  @!P1 MOV R123, R143 ;  /* 0x0000008f007b9202 */ /* 0x000fe40000000f00 */
[----:B------:R-:W-:Y:S02]  /*1a30*/  ISETP.NE.AND P1, PT, R84, RZ, PT ;  /* 0x000000ff5400720c */ /* 0x000fe40003f25270 */
[----:B------:R-:W1:Y:S01]  /*1a40*/  SHFL.DOWN PT, R84, R139, 0x10, 0x1f ;  /* 0x0a001f008b547f89 */ /* 0x000e6200000e0000 */
[----:B0-----:R-:W-:-:S05]  /*1a50*/  FADD.FTZ R85, R85, R140 ;  /* 0x0000008c55557221 */ /* 0x001fca0000010000 */
[----:B------:R-:W0:Y:S01]  /*1a60*/  SHFL.DOWN PT, R86, R85, 0x8, 0x1f ;  /* 0x09001f0055567f89 */ /* 0x000e2200000e0000 */
[----:B------:R-:W-:Y:S02]  /*1a70*/  @!P0 IADD3 R123, PT, PT, R90, 0x2800, RZ ;  /* 0x000028005a7b8810 */ /* 0x000fe40007ffe0ff */
[----:B------:R-:W-:-:S13]  /*1a80*/  LOP3.LUT P0, RZ, R94, 0x1f, RZ, 0xc0, !PT ;  /* 0x0000001f5eff7812 */ /* 0x000fda000780c0ff */
[----:B------:R-:W-:Y:S01]  /*1a90*/  @!P0 LEA R142, R21, R123, 0x3 ;  /* 0x0000007b158e8211 */ /* 0x000fe200078e18ff */
[----:B-1----:R-:W-:-:S05]  /*1aa0*/  FADD.FTZ R84, R84, R139 ;  /* 0x0000008b54547221 */ /* 0x002fca0000010000 */
[----:B------:R-:W1:Y:S01]  /*1ab0*/  SHFL.DOWN PT, R87, R84, 0x8, 0x1f ;  /* 0x09001f0054577f89 */ /* 0x000e6200000e0000 */
[----:B0-----:R-:W-:-:S05]  /*1ac0*/  FADD.FTZ R86, R85, R86 ;  /* 0x0000005655567221 */ /* 0x001fca0000010000 */
[----:B------:R-:W0:Y:S01]  /*1ad0*/  SHFL.DOWN PT, R89, R86, 0x4, 0x1f ;  /* 0x08801f0056597f89 */ /* 0x000e2200000e0000 */
        /* <DEDUP_REMOVED lines=10> */
[----:B0-----:R-:W-:Y:S02]  /*1b80*/  FADD.FTZ R123, R139, R84 ;  /* 0x000000548b7b7221 */ /* 0x001fe40000010000 */
[----:B------:R-:W0:Y:S01]  /*1b90*/  @P5 LDC.64 R84, c[0x0][0x3e0] ;  /* 0x0000f800ff545b82 */ /* 0x000e220000000a00 */
[----:B-1----:R-:W-:Y:S01]  /*1ba0*/  FADD.FTZ R122, R91, R122 ;  /* 0x0000007a5b7a7221 */ /* 0x002fe20000010000 */
[----:B0-----:R-:W-:-:S04]  /*1bb0*/  @P5 IMAD.WIDE R140, R20, 0x2, R84 ;  /* 0x00000002148c5825 */ /* 0x001fc800078e0254 */
[----:B------:R-:W-:Y:S04]  /*1bc0*/  @!P0 STS.64 [R142], R122 ;  /* 0x0000007a8e008388 */ /* 0x000fe80000000a00 */
[----:B------:R-:W2:Y:S01]  /*1bd0*/  @P5 LDG.E.U16 R140, desc[UR4][R140.64] ;  /* 0x000000048c8c5981 */ /* 0x000ea2000c1e1500 */
[C---:B------:R-:W-:Y:S01]  /*1be0*/  @!P6 IADD3 R143, PT, PT, R90.reuse, 0x2800, RZ ;  /* 0x000028005a8fe810 */ /* 0x040fe20007ffe0ff */
[----:B------:R-:W-:Y:S01]  /*1bf0*/  UISETP.NE.U32.AND UP0, UPT, UR8, URZ, UPT ;  /* 0x000000ff0800728c */ /* 0x000fe2000bf05070 */
[C---:B------:R-:W-:Y:S01]  /*1c00*/  IADD3 R89, PT, PT, R90.reuse, 0x2830, RZ ;  /* 0x000028305a597810 */ /* 0x040fe20007ffe0ff */
[----:B------:R-:W-:Y:S01]  /*1c10*/  BAR.SYNC.DEFER_BLOCKING 0x0 ;  /* 0x0000000000007b1d */ /* 0x000fe20000010000 */
[----:B------:R-:W-:Y:S01]  /*1c20*/  @!P6 IADD3 R89, PT, PT, R90, 0x2810, RZ ;  /* 0x000028105a59e810 */ /* 0x000fe20007ffe0ff */
[----:B------:R-:W-:Y:S01]  /*1c30*/  UISETP.NE.AND.EX UP0, UPT, UR9, URZ, UPT, UP0 ;  /* 0x000000ff0900728c */ /* 0x000fe2000bf05300 */
[----:B------:R-:W-:-:S03]  /*1c40*/  ISETP.NE.AND P0, PT, RZ, UR7, PT ;  /* 0x00000007ff007c0c */ /* 0x000fc6000bf05270 */
[----:B------:R-:W-:Y:S01]  /*1c50*/  BSSY.RECONVERGENT B0, `(.L_x_3358) ;  /* 0x000029c000007945 */ /* 0x000fe20003800200 */
[----:B------:R-:W0:Y:S04]  /*1c60*/  LDS.128 R84, [R143] ;  /* 0x000000008f547984 */ /* 0x000e280000000c00 */
[----:B------:R-:W1:Y:S01]  /*1c70*/  LDS.128 R88, [R89] ;  /* 0x0000000059587984 */ /* 0x000e620000000c00 */
[----:B0-----:R-:W-:Y:S01]  /*1c80*/  FADD.FTZ R139, RZ, R84 ;  /* 0x00000054ff8b7221 */ /* 0x001fe20000010000 */
[----:B------:R-:W-:-:S03]  /*1c90*/  FADD.FTZ R84, RZ, R85 ;  /* 0x00000055ff547221 */ /* 0x000fc60000010000 */
[----:B------:R-:W-:Y:S01]  /*1ca0*/  FADD.FTZ R139, R86, R139 ;  /* 0x0000008b568b7221 */ /* 0x000fe20000010000 */
[----:B------:R-:W-:-:S03]  /*1cb0*/  FADD.FTZ R84, R87, R84 ;  /* 0x0000005457547221 */ /* 0x000fc60000010000 */
[----:B-1----:R-:W-:Y:S01]  /*1cc0*/  FADD.FTZ R139, R139, R88 ;  /* 0x000000588b8b7221 */ /* 0x002fe20000010000 */
[----:B------:R-:W-:Y:S01]  /*1cd0*/  FADD.FTZ R84, R84, R89 ;  /* 0x0000005954547221 */ /* 0x000fe20000010000 */
[----:B------:R-:W-:Y:S02]  /*1ce0*/  HFMA2 R89, -RZ, RZ, 1.875, 0 ;  /* 0x3f800000ff597431 */ /* 0x000fe400000001ff */
[----:B------:R-:W-:Y:S01]  /*1cf0*/  FADD.FTZ R90, R90, R139 ;  /* 0x0000008b5a5a7221 */ /* 0x000fe20000010000 */
[----:B------:R-:W-:-:S03]  /*1d00*/  FADD.FTZ R91, R91, R84 ;  /* 0x000000545b5b7221 */ /* 0x000fc60000010000 */
[----:B------:R-:W-:Y:S01]  /*1d10*/  FMUL.FTZ R88, R90, UR10 ;  /* 0x0000000a5a587c20 */ /* 0x000fe20008410000 */
[----:B------:R-:W-:-:S04]  /*1d20*/  FMUL.FTZ R91, R91, UR10 ;  /* 0x0000000a5b5b7c20 */ /* 0x000fc80008410000 */
[----:B------:R-:W-:Y:S02]  /*1d30*/  FSEL R88, R88, RZ, !P0 ;  /* 0x000000ff58587208 */ /* 0x000fe40004000000 */
[----:B--2---:R-:W-:Y:S01]  /*1d40*/  @P5 SHF.L.U32 R89, R140, 0x10, RZ ;  /* 0x000000108c595819 */ /* 0x004fe200000006ff */
[----:B------:R-:W-:Y:S06]  /*1d50*/  BRA.U UP0, `(.L_x_3359) ;  /* 0x0000001500187547 */ /* 0x000fec000b800000 */
[----:B------:R-:W-:-:S04]  /*1d60*/  UISETP.NE.U32.AND UP0, UPT, UR12, URZ, UPT ;  /* 0x000000ff0c00728c */ /* 0x000fc8000bf05070 */
[----:B------:R-:W-:-:S09]  /*1d70*/  UISETP.NE.AND.EX UP0, UPT, UR13, URZ, UPT, UP0 ;  /* 0x000000ff0d00728c */ /* 0x000fd2000bf05300 */
[----:B------:R-:W-:Y:S05]  /*1d80*/  BRA.U UP0, `(.L_x_3360) ;  /* 0x0000000900687547 */ /* 0x000fea000b800000 */
[----:B------:R-:W-:Y:S01]  /*1d90*/  ISETP.GT.U32.AND P0, PT, R22, 0x7f, PT ;  /* 0x0000007f1600780c */ /* 0x000fe20003f04070 */
[----:B------:R-:W-:-:S12]  /*1da0*/  BSSY.RECONVERGENT B1, `(.L_x_3361) ;  /* 0x000001e000017945 */ /* 0x000fd80003800200 */
[----:B------:R-:W-:Y:S05]  /*1db0*/  @!P0 BRA `(.L_x_3362) ;  /* 0x0000000000708947 */ /* 0x000fea0003800000 */
[-CC-:B------:R-:W-:Y:S01]  /*1dc0*/  FFMA.FTZ R84, R133, R91.reuse, R88.reuse ;  /* 0x0000005b85547223 */ /* 0x180fe20000010058 */
[----:B------:R-:W-:-:S03]  /*1dd0*/  FFMA.FTZ R87, R132, R91, R88 ;  /* 0x0000005b84577223 */ /* 0x000fc60000010058 */
[----:B------:R-:W-:Y:S01]  /*1de0*/  FADD.FTZ R85, R131, -R84 ;  /* 0x8000005483557221 */ /* 0x000fe20000010000 */
[----:B------:R-:W-:-:S03]  /*1df0*/  FADD.FTZ R87, R130, -R87 ;  /* 0x8000005782577221 */ /* 0x000fc60000010000 */
[----:B-----5:R-:W-:Y:S01]  /*1e00*/  FMUL.FTZ R84, R138, R85 ;  /* 0x000000558a547220 */ /* 0x020fe20000410000 */
[----:B------:R-:W-:-:S03]  /*1e10*/  FFMA.FTZ R85, R136, R91, R88 ;  /* 0x0000005b88557223 */ /* 0x000fc60000010058 */
[----:B------:R-:W-:Y:S01]  /*1e20*/  FMUL.FTZ R90, R84, R89 ;  /* 0x00000059545a7220 */ /* 0x000fe20000410000 */
[----:B------:R-:W-:Y:S01]  /*1e30*/  FMUL.FTZ R84, R138, R87 ;  /* 0x000000578a547220 */ /* 0x000fe20000410000 */
[----:B------:R-:W-:Y:S02]  /*1e40*/  FADD.FTZ R85, R134, -R85 ;  /* 0x8000005586557221 */ /* 0x000fe40000010000 */
[----:B------:R0:W-:Y:S01]  /*1e50*/  F2F.BF16.F32 R139, R90 ;  /* 0x0000005a008b7304 */ /* 0x0001e20000202000 */
[----:B------:R-:W-:Y:S01]  /*1e60*/  FMUL.FTZ R140, R84, R89 ;  /* 0x00000059548c7220 */ /* 0x000fe20000410000 */
[----:B------:R-:W-:Y:S01]  /*1e70*/  FFMA.FTZ R84, R137, R91, R88 ;  /* 0x0000005b89547223 */ /* 0x000fe20000010058 */
[----:B------:R-:W-:-:S03]  /*1e80*/  FMUL.FTZ R86, R138, R85 ;  /* 0x000000558a567220 */ /* 0x000fc60000410000 */
[----:B------:R-:W-:Y:S01]  /*1e90*/  FADD.FTZ R87, R135, -R84 ;  /* 0x8000005487577221 */ /* 0x000fe20000010000 */
[----:B------:R-:W-:Y:S01]  /*1ea0*/  FMUL.FTZ R122, R86, R89 ;  /* 0x00000059567a7220 */ /* 0x000fe20000410000 */
[----:B------:R-:W1:Y:S01]  /*1eb0*/  LDC.64 R84, c[0x0][0x468] ;  /* 0x00011a00ff547b82 */ /* 0x000e620000000a00 */
[----:B------:R-:W2:Y:S01]  /*1ec0*/  F2F.BF16.F32 R140, R140 ;  /* 0x0000008c008c7304 */ /* 0x000ea20000202000 */
[----:B------:R-:W-:-:S04]  /*1ed0*/  FMUL.FTZ R86, R138, R87 ;  /* 0x000000578a567220 */ /* 0x000fc80000410000 */
[----:B0-----:R-:W-:-:S03]  /*1ee0*/  FMUL.FTZ R90, R86, R89 ;  /* 0x00000059565a7220 */ /* 0x001fc60000410000 */
[----:B------:R-:W0:Y:S01]  /*1ef0*/  F2F.BF16.F32 R87, R122 ;  /* 0x0000007a00577304 */ /* 0x000e220000202000 */
[----:B--2---:R-:W-:-:S07]  /*1f00*/  PRMT R139, R139, 0x5410, R140 ;  /* 0x000054108b8b7816 */ /* 0x004fce000000008c */
[----:B------:R-:W2:Y:S01]  /*1f10*/  F2F.BF16.F32 R123, R90 ;  /* 0x0000005a007b7304 */ /* 0x000ea20000202000 */
[----:B0-----:R-:W-:-:S04]  /*1f20*/  IMAD.WIDE.U32 R86, R87, 0x10000, RZ ;  /* 0x0001000057567825 */ /* 0x001fc800078e00ff */
[C---:B-1----:R-:W-:Y:S01]  /*1f30*/  IMAD.WIDE.U32 R84, R0.reuse, 0x8, R84 ;  /* 0x0000000800547825 */ /* 0x042fe200078e0054 */
[----:B------:R-:W-:Y:S02]  /*1f40*/  LOP3.LUT R87, R139, R87, RZ, 0xfc, !PT ;  /* 0x000000578b577212 */ /* 0x000fe400078efcff */
[----:B------:R-:W-:Y:S02]  /*1f50*/  IADD3 R0, PT, PT, R0, 0x80, RZ ;  /* 0x0000008000007810 */ /* 0x000fe40007ffe0ff */
[----:B--2---:R-:W-:-:S05]  /*1f60*/  LOP3.LUT R86, R86, R123, RZ, 0xfc, !PT ;  /* 0x0000007b56567212 */ /* 0x004fca00078efcff */
[----:B------:R0:W-:Y:S02]  /*1f70*/  STG.E.64 desc[UR4][R84.64], R86 ;  /* 0x0000005654007986 */ /* 0x0001e4000c101b04 */
.L_x_3362:
[----:B------:R-:W-:Y:S05]  /*1f80*/  BSYNC.RECONVERGENT B1 ;  /* 0x0000000000017941 */ /* 0x000fea0003800200 */
.L_x_3361:
[----:B------:R-:W-:Y:S04]  /*1f90*/  BSSY.RECONVERGENT B1, `(.L_x_3363) ;  /* 0x000001e000017945 */ /* 0x000fe80003800200 */
[----:B------:R-:W-:Y:S05]  /*1fa0*/  @!P1 BRA `(.L_x_3364) ;  /* 0x0000000000709947 */ /* 0x000fea0003800000 */
[-CC-:B0-----:R-:W-:Y:S01]  /*1fb0*/  FFMA.FTZ R84, R125, R91.reuse, R88.reuse ;  /* 0x0000005b7d547223 */ /* 0x181fe20000010058 */
        /* <DEDUP_REMOVED lines=27> */
.L_x_3364:
[----:B------:R-:W-:Y:S05]  /*2170*/  BSYNC.RECONVERGENT B1 ;  /* 0x0000000000017941 */ /* 0x000fea0003800200 */
.L_x_3363:
[----:B------:R-:W-:Y:S04]  /*2180*/  BSSY.RECONVERGENT B1, `(.L_x_3365) ;  /* 0x000001e000017945 */ /* 0x000fe80003800200 */
[----:B------:R-:W-:Y:S05]  /*2190*/  @!P2 BRA `(.L_x_3366) ;  /* 0x000000000070a947 */ /* 0x000fea0003800000 */
[-CC-:B01----:R-:W-:Y:S01]  /*21a0*/  FFMA.FTZ R85, R101, R91.reuse, R88.reuse ;  /* 0x0000005b65557223 */ /* 0x183fe20000010058 */
[----:B------:R-:W-:-:S03]  /*21b0*/  FFMA.FTZ R86, R100, R91, R88 ;  /* 0x0000005b64567223 */ /* 0x000fc60000010058 */
[----:B------:R-:W-:-:S04]  /*21c0*/  FADD.FTZ R85, R116, -R85 ;  /* 0x8000005574557221 */ /* 0x000fc80000010000 */
[----:B-----5:R-:W-:Y:S01]  /*21d0*/  FMUL.FTZ R84, R138, R85 ;  /* 0x000000558a547220 */ /* 0x020fe20000410000 */
[----:B------:R-:W-:-:S03]  /*21e0*/  FADD.FTZ R85, R117, -R86 ;  /* 0x8000005675557221 */ /* 0x000fc60000010000 */
[----:B------:R-:W-:Y:S01]  /*21f0*/  FMUL.FTZ R90, R84, R89 ;  /* 0x00000059545a7220 */ /* 0x000fe20000410000 */
[--C-:B------:R-:W-:Y:S01]  /*2200*/  FFMA.FTZ R84, R102, R91, R88.reuse ;  /* 0x0000005b66547223 */ /* 0x100fe20000010058 */
[----:B------:R-:W-:Y:S01]  /*2210*/  FMUL.FTZ R86, R138, R85 ;  /* 0x000000558a567220 */ /* 0x000fe20000410000 */
[----:B------:R-:W-:Y:S01]  /*2220*/  FFMA.FTZ R85, R103, R91, R88 ;  /* 0x0000005b67557223 */ /* 0x000fe20000010058 */
[----:B------:R0:W-:Y:S01]  /*2230*/  F2F.BF16.F32 R139, R90 ;  /* 0x0000005a008b7304 */ /* 0x0001e20000202000 */
[----:B------:R-:W-:Y:S01]  /*2240*/  FADD.FTZ R87, R119, -R84 ;  /* 0x8000005477577221 */ /* 0x000fe20000010000 */
[----:B------:R-:W-:-:S03]  /*2250*/  FMUL.FTZ R140, R86, R89 ;  /* 0x00000059568c7220 */ /* 0x000fc60000410000 */
[----:B------:R-:W-:Y:S01]  /*2260*/  FMUL.FTZ R84, R138, R87 ;  /* 0x000000578a547220 */ /* 0x000fe20000410000 */
[----:B------:R-:W-:Y:S02]  /*2270*/  FADD.FTZ R87, R118, -R85 ;  /* 0x8000005576577221 */ /* 0x000fe40000010000 */
[----:B------:R-:W1:Y:S01]  /*2280*/  F2F.BF16.F32 R140, R140 ;  /* 0x0000008c008c7304 */ /* 0x000e620000202000 */
[----:B------:R-:W-:Y:S01]  /*2290*/  FMUL.FTZ R122, R84, R89 ;  /* 0x00000059547a7220 */ /* 0x000fe20000410000 */
[----:B------:R-:W-:Y:S01]  /*22a0*/  FMUL.FTZ R86, R138, R87 ;  /* 0x000000578a567220 */ /* 0x000fe20000410000 */
[----:B------:R-:W2:Y:S03]  /*22b0*/  LDC.64 R84, c[0x0][0x468] ;  /* 0x00011a00ff547b82 */ /* 0x000ea60000000a00 */
[----:B0-----:R-:W-:Y:S02]  /*22c0*/  FMUL.FTZ R90, R86, R89 ;  /* 0x00000059565a7220 */ /* 0x001fe40000410000 */
[----:B------:R-:W0:Y:S01]  /*22d0*/  F2F.BF16.F32 R87, R122 ;  /* 0x0000007a00577304 */ /* 0x000e220000202000 */
[----:B-1----:R-:W-:-:S07]  /*22e0*/  PRMT R139, R139, 0x5410, R140 ;  /* 0x000054108b8b7816 */ /* 0x002fce000000008c */
[----:B------:R-:W1:Y:S01]  /*22f0*/  F2F.BF16.F32 R123, R90 ;  /* 0x0000005a007b7304 */ /* 0x000e620000202000 */
[----:B0-----:R-:W-:-:S04]  /*2300*/  IMAD.WIDE.U32 R86, R87, 0x10000, RZ ;  /* 0x0001000057567825 */ /* 0x001fc800078e00ff */
[C---:B--2---:R-:W-:Y:S01]  /*2310*/  IMAD.WIDE.U32 R84, R0.reuse, 0x8, R84 ;  /* 0x0000000800547825 */ /* 0x044fe200078e0054 */
[----:B------:R-:W-:Y:S02]  /*2320*/  LOP3.LUT R87, R139, R87, RZ, 0xfc, !PT ;  /* 0x000000578b577212 */ /* 0x000fe400078efcff */
[----:B------:R-:W-:Y:S02]  /*2330*/  IADD3 R0, PT, PT, R0, 0x80, RZ ;  /* 0x0000008000007810 */ /* 0x000fe40007ffe0ff */
[----:B-1----:R-:W-:-:S05]  /*2340*/  LOP3.LUT R86, R86, R123, RZ, 0xfc, !PT ;  /* 0x0000007b56567212 */ /* 0x002fca00078efcff */
[----:B------:R2:W-:Y:S02]  /*2350*/  STG.E.64 desc[UR4][R84.64], R86 ;  /* 0x0000005654007986 */ /* 0x0005e4000c101b04 */
.L_x_3366:
[----:B------:R-:W-:Y:S05]  /*2360*/  BSYNC.RECONVERGENT B1 ;  /* 0x0000000000017941 */ /* 0x000fea0003800200 */
.L_x_3365:
[----:B------:R-:W-:Y:S04]  /*2370*/  BSSY.RECONVERGENT B1, `(.L_x_3367) ;  /* 0x000001e000017945 */ /* 0x000fe80003800200 */
[----:B------:R-:W-:Y:S05]  /*2380*/  @!P3 BRA `(.L_x_3368) ;  /* 0x000000000070b947 */ /* 0x000fea0003800000 */
[-CC-:B012---:R-:W-:Y:S01]  /*2390*/  FFMA.FTZ R85, R97, R91.reuse, R88.reuse ;  /* 0x0000005b61557223 */ /* 0x187fe20000010058 */
        /* <DEDUP_REMOVED lines=27> */
.L_x_3368:
[----:B------:R-:W-:Y:S05]  /*2550*/  BSYNC.RECONVERGENT B1 ;  /* 0x0000000000017941 */ /* 0x000fea0003800200 */
.L_x_3367:
[----:B------:R-:W-:Y:S05]  /*2560*/  @!P4 BRA `(.L_x_3369) ;  /* 0x000000200028c947 */ /* 0x000fea0003800000 */
[-CC-:B0123--:R-:W-:Y:S01]  /*2570*/  FFMA.FTZ R84, R108, R91.reuse, R88.reuse ;  /* 0x0000005b6c547223 */ /* 0x18ffe20000010058 */
[----:B------:R-:W-:-:S03]  /*2580*/  FFMA.FTZ R85, R107, R91, R88 ;  /* 0x0000005b6b557223 */ /* 0x000fc60000010058 */
[----:B------:R-:W-:Y:S01]  /*2590*/  FADD.FTZ R87, R109, -R84 ;  /* 0x800000546d577221 */ /* 0x000fe20000010000 */
[----:B------:R-:W-:-:S03]  /*25a0*/  FADD.FTZ R85, R106, -R85 ;  /* 0x800000556a557221 */ /* 0x000fc60000010000 */
[C---:B-----5:R-:W-:Y:S01]  /*25b0*/  FMUL.FTZ R84, R138.reuse, R87 ;  /* 0x000000578a547220 */ /* 0x060fe20000410000 */
[----:B------:R-:W-:-:S03]  /*25c0*/  FMUL.FTZ R86, R138, R85 ;  /* 0x000000558a567220 */ /* 0x000fc60000410000 */
[----:B------:R-:W-:Y:S01]  /*25d0*/  FMUL.FTZ R87, R84, R89 ;  /* 0x0000005954577220 */ /* 0x000fe20000410000 */
[-CC-:B------:R-:W-:Y:S01]  /*25e0*/  FFMA.FTZ R84, R104, R91.reuse, R88.reuse ;  /* 0x0000005b68547223 */ /* 0x180fe20000010058 */
[----:B------:R-:W-:Y:S01]  /*25f0*/  FFMA.FTZ R91, R111, R91, R88 ;  /* 0x0000005b6f5b7223 */ /* 0x000fe20000010058 */
[----:B------:R-:W-:Y:S01]  /*2600*/  FMUL.FTZ R90, R86, R89 ;  /* 0x00000059565a7220 */ /* 0x000fe20000410000 */
[----:B------:R-:W-:Y:S01]  /*2610*/  F2F.BF16.F32 R123, R87 ;  /* 0x00000057007b7304 */ /* 0x000fe20000202000 */
[----:B------:R-:W-:Y:S01]  /*2620*/  FADD.FTZ R85, R105, -R84 ;  /* 0x8000005469557221 */ /* 0x000fe20000010000 */
[----:B------:R-:W-:-:S03]  /*2630*/  FADD.FTZ R91, R110, -R91 ;  /* 0x8000005b6e5b7221 */ /* 0x000fc60000010000 */
[C---:B------:R-:W-:Y:S01]  /*2640*/  FMUL.FTZ R84, R138.reuse, R85 ;  /* 0x000000558a547220 */ /* 0x040fe20000410000 */
[----:B------:R-:W-:Y:S02]  /*2650*/  FMUL.FTZ R138, R138, R91 ;  /* 0x0000005b8a8a7220 */ /* 0x000fe40000410000 */
[----:B------:R-:W0:Y:S01]  /*2660*/  F2F.BF16.F32 R90, R90 ;  /* 0x0000005a005a7304 */ /* 0x000e220000202000 */
[-C--:B------:R-:W-:Y:S01]  /*2670*/  FMUL.FTZ R88, R84, R89.reuse ;  /* 0x0000005954587220 */ /* 0x080fe20000410000 */
[----:B------:R-:W-:Y:S01]  /*2680*/  FMUL.FTZ R138, R138, R89 ;  /* 0x000000598a8a7220 */ /* 0x000fe20000410000 */
[----:B------:R-:W1:Y:S05]  /*2690*/  LDC.64 R84, c[0x0][0x468] ;  /* 0x00011a00ff547b82 */ /* 0x000e6a0000000a00 */
        /* <DEDUP_REMOVED lines=9> */
.L_x_3360:
[----:B------:R-:W-:Y:S01]  /*2730*/  ISETP.GT.U32.AND P0, PT, R22, 0x7f, PT ;  /* 0x0000007f1600780c */ /* 0x000fe20003f04070 */
[----:B------:R-:W-:-:S12]  /*2740*/  BSSY.RECONVERGENT B1, `(.L_x_3370) ;  /* 0x0000021000017945 */ /* 0x000fd80003800200 */
[----:B------:R-:W-:Y:S05]  /*2750*/  @!P0 BRA `(.L_x_3371) ;  /* 0x00000000007c8947 */ /* 0x000fea0003800000 */
[-CC-:B------:R-:W-:Y:S01]  /*2760*/  FFMA.FTZ R84, R133, R91.reuse, R88.reuse ;  /* 0x0000005b85547223 */ /* 0x180fe20000010058 */
[-CC-:B------:R-:W-:Y:S01]  /*2770*/  FFMA.FTZ R123, R132, R91.reuse, R88.reuse ;  /* 0x0000005b847b7223 */ /* 0x180fe20000010058 */
[-C--:B------:R-:W-:Y:S01]  /*2780*/  FFMA.FTZ R85, R136, R91.reuse, R88 ;  /* 0x0000005b88557223 */ /* 0x080fe20000010058 */
[----:B------:R-:W0:Y:S01]  /*2790*/  LDC.64 R142, c[0x0][0x478] ;  /* 0x00011e00ff8e7b82 */ /* 0x000e220000000a00 */
[----:B------:R-:W-:Y:S01]  /*27a0*/  FADD.FTZ R87, R131, -R84 ;  /* 0x8000005483577221 */ /* 0x000fe20000010000 */
[----:B------:R-:W-:Y:S01]  /*27b0*/  FFMA.FTZ R84, R137, R91, R88 ;  /* 0x0000005b89547223 */ /* 0x000fe20000010058 */
[----:B------:R-:W-:Y:S02]  /*27c0*/  FADD.FTZ R85, R134, -R85 ;  /* 0x8000005586557221 */ /* 0x000fe40000010000 */
[----:B-----5:R-:W-:Y:S01]  /*27d0*/  FMUL.FTZ R86, R138, R87 ;  /* 0x000000578a567220 */ /* 0x020fe20000410000 */
[----:B------:R-:W-:Y:S01]  /*27e0*/  FADD.FTZ R87, R130, -R123 ;  /* 0x8000007b82577221 */ /* 0x000fe20000010000 */
[----:B------:R-:W-:Y:S01]  /*27f0*/  FMUL.FTZ R85, R138, R85 ;  /* 0x000000558a557220 */ /* 0x000fe20000410000 */
[----:B------:R-:W-:Y:S01]  /*2800*/  FADD.FTZ R123, R135, -R84 ;  /* 0x80000054877b7221 */ /* 0x000fe20000010000 */
[----:B------:R-:W-:Y:S01]  /*2810*/  FMUL.FTZ R144, R86, R89 ;  /* 0x0000005956907220 */ /* 0x000fe20000410000 */
[C---:B------:R-:W-:Y:S01]  /*2820*/  FMUL.FTZ R87, R138.reuse, R87 ;  /* 0x000000578a577220 */ /* 0x040fe20000410000 */
[----:B------:R-:W-:Y:S01]  /*2830*/  FMUL.FTZ R90, R85, R89 ;  /* 0x00000059555a7220 */ /* 0x000fe20000410000 */
[----:B------:R-:W1:Y:S01]  /*2840*/  LDC.64 R140, c[0x0][0x468] ;  /* 0x00011a00ff8c7b82 */ /* 0x000e620000000a00 */
[----:B------:R-:W-:Y:S01]  /*2850*/  FMUL.FTZ R84, R138, R123 ;  /* 0x0000007b8a547220 */ /* 0x000fe20000410000 */
[-C--:B------:R-:W-:Y:S01]  /*2860*/  FMUL.FTZ R145, R87, R89.reuse ;  /* 0x0000005957917220 */ /* 0x080fe20000410000 */
[----:B------:R2:W3:Y:S08]  /*2870*/  F2F.BF16.F32 R122, R90 ;  /* 0x0000005a007a7304 */ /* 0x0004f00000202000 */
[----:B------:R-:W-:Y:S01]  /*2880*/  F2F.BF16.F32 R144, R144 ;  /* 0x0000009000907304 */ /* 0x000fe20000202000 */
[----:B--2---:R-:W-:Y:S01]  /*2890*/  FMUL.FTZ R90, R84, R89 ;  /* 0x00000059545a7220 */ /* 0x004fe20000410000 */
[----:B0-----:R-:W-:-:S04]  /*28a0*/  IMAD.WIDE.U32 R142, R0, 0x10, R142 ;  /* 0x00000010008e7825 */ /* 0x001fc800078e008e */
[----:B---3--:R-:W-:Y:S02]  /*28b0*/  IMAD.WIDE.U32 R122, R122, 0x10000, RZ ;  /* 0x000100007a7a7825 */ /* 0x008fe400078e00ff */
[----:B------:R-:W0:Y:S01]  /*28c0*/  F2F.BF16.F32 R145, R145 ;  /* 0x0000009100917304 */ /* 0x000e220000202000 */
[----:B------:R2:W-:Y:S01]  /*28d0*/  STG.E.128 desc[UR4][R142.64], R84 ;  /* 0x000000548e007986 */ /* 0x0005e2000c101d04 */
[C---:B-1----:R-:W-:Y:S01]  /*28e0*/  IMAD.WIDE.U32 R140, R0.reuse, 0x8, R140 ;  /* 0x00000008008c7825 */ /* 0x042fe200078e008c */
[----:B------:R-:W-:-:S05]  /*28f0*/  IADD3 R0, PT, PT, R0, 0x80, RZ ;  /* 0x0000008000007810 */ /* 0x000fca0007ffe0ff */
[----:B------:R-:W1:Y:S01]  /*2900*/  F2F.BF16.F32 R139, R90 ;  /* 0x0000005a008b7304 */ /* 0x000e620000202000 */
[----:B0-----:R-:W-:-:S04]  /*2910*/  PRMT R147, R144, 0x5410, R145 ;  /* 0x0000541090937816 */ /* 0x001fc80000000091 */
[----:B------:R-:W-:Y:S02]  /*2920*/  LOP3.LUT R123, R147, R123, RZ, 0xfc, !PT ;  /* 0x0000007b937b7212 */ /* 0x000fe400078efcff */
[----:B-1----:R-:W-:-:S05]  /*2930*/  LOP3.LUT R122, R122, R139, RZ, 0xfc, !PT ;  /* 0x0000008b7a7a7212 */ /* 0x002fca00078efcff */
[----:B------:R2:W-:Y:S02]  /*2940*/  STG.E.64 desc[UR4][R140.64], R122 ;  /* 0x0000007a8c007986 */ /* 0x0005e4000c101b04 */
.L_x_3371:
[----:B------:R-:W-:Y:S05]  /*2950*/  BSYNC.RECONVERGENT B1 ;  /* 0x0000000000017941 */ /* 0x000fea0003800200 */
.L_x_3370:
[----:B------:R-:W-:Y:S04]  /*2960*/  BSSY.RECONVERGENT B1, `(.L_x_3372) ;  /* 0x0000021000017945 */ /* 0x000fe80003800200 */
[----:B------:R-:W-:Y:S05]  /*2970*/  @!P1 BRA `(.L_x_3373) ;  /* 0x00000000007c9947 */ /* 0x000fea0003800000 */
[-CC-:B--2---:R-:W-:Y:S01]  /*2980*/  FFMA.FTZ R84, R125, R91.reuse, R88.reuse ;  /* 0x0000005b7d547223 */ /* 0x184fe20000010058 */
        /* <DEDUP_REMOVED lines=30> */
.L_x_3373:
[----:B------:R-:W-:Y:S05]  /*2b70*/  BSYNC.RECONVERGENT B1 ;  /* 0x0000000000017941 */ /* 0x000fea0003800200 */
.L_x_3372:
[----:B------:R-:W-:Y:S04]  /*2b80*/  BSSY.RECONVERGENT B1, `(.L_x_3374) ;  /* 0x0000021000017945 */ /* 0x000fe80003800200 */
[----:B------:R-:W-:Y:S05]  /*2b90*/  @!P2 BRA `(.L_x_3375) ;  /* 0x00000000007ca947 */ /* 0x000fea0003800000 */
[-CC-:B--23--:R-:W-:Y:S01]  /*2ba0*/  FFMA.FTZ R84, R102, R91.reuse, R88.reuse ;  /* 0x0000005b66547223 */ /* 0x18cfe20000010058 */
[-CC-:B------:R-:W-:Y:S01]  /*2bb0*/  FFMA.FTZ R87, R101, R91.reuse, R88.reuse ;  /* 0x0000005b65577223 */ /* 0x180fe20000010058 */
[-C--:B------:R-:W-:Y:S01]  /*2bc0*/  FFMA.FTZ R123, R103, R91.reuse, R88 ;  /* 0x0000005b677b7223 */ /* 0x080fe20000010058 */
[----:B------:R-:W0:Y:S01]  /*2bd0*/  LDC.64 R142, c[0x0][0x478] ;  /* 0x00011e00ff8e7b82 */ /* 0x000e220000000a00 */
[----:B------:R-:W-:Y:S01]  /*2be0*/  FADD.FTZ R85, R119, -R84 ;  /* 0x8000005477557221 */ /* 0x000fe20000010000 */
[----:B------:R-:W-:Y:S01]  /*2bf0*/  FADD.FTZ R87, R116, -R87 ;  /* 0x8000005774577221 */ /* 0x000fe20000010000 */
[----:B------:R-:W-:Y:S01]  /*2c00*/  FFMA.FTZ R84, R100, R91, R88 ;  /* 0x0000005b64547223 */ /* 0x000fe20000010058 */
[----:B------:R-:W-:Y:S01]  /*2c10*/  FADD.FTZ R123, R118, -R123 ;  /* 0x8000007b767b7221 */ /* 0x000fe20000010000 */
[C---:B-----5:R-:W-:Y:S01]  /*2c20*/  FMUL.FTZ R85, R138.reuse, R85 ;  /* 0x000000558a557220 */ /* 0x060fe20000410000 */
[----:B------:R-:W-:Y:S01]  /*2c30*/  FMUL.FTZ R86, R138, R87 ;  /* 0x000000578a567220 */ /* 0x000fe20000410000 */
[----:B------:R-:W-:Y:S01]  /*2c40*/  FADD.FTZ R87, R117, -R84 ;  /* 0x8000005475577221 */ /* 0x000fe20000010000 */
[----:B------:R-:W1:Y:S01]  /*2c50*/  LDC.64 R140, c[0x0][0x468] ;  /* 0x00011a00ff8c7b82 */ /* 0x000e620000000a00 */
[-C--:B------:R-:W-:Y:S01]  /*2c60*/  FMUL.FTZ R90, R85, R89.reuse ;  /* 0x00000059555a7220 */ /* 0x080fe20000410000 */
[----:B------:R-:W-:Y:S01]  /*2c70*/  FMUL.FTZ R144, R86, R89 ;  /* 0x0000005956907220 */ /* 0x000fe20000410000 */
[C---:B------:R-:W-:Y:S01]  /*2c80*/  FMUL.FTZ R87, R138.reuse, R87 ;  /* 0x000000578a577220 */ /* 0x040fe20000410000 */
[----:B------:R-:W-:Y:S01]  /*2c90*/  FMUL.FTZ R84, R138, R123 ;  /* 0x0000007b8a547220 */ /* 0x000fe20000410000 */
[----:B------:R2:W3:Y:S02]  /*2ca0*/  F2F.BF16.F32 R122, R90 ;  /* 0x0000005a007a7304 */ /* 0x0004e40000202000 */
[----:B------:R-:W-:-:S06]  /*2cb0*/  FMUL.FTZ R145, R87, R89 ;  /* 0x0000005957917220 */ /* 0x000fcc0000410000 */
        /* <DEDUP_REMOVED lines=13> */
.L_x_3375:
[----:B------:R-:W-:Y:S05]  /*2d90*/  BSYNC.RECONVERGENT B1 ;  /* 0x0000000000017941 */ /* 0x000fea0003800200 */
.L_x_3374:
[----:B------:R-:W-:Y:S04]  /*2da0*/  BSSY.RECONVERGENT B1, `(.L_x_3376) ;  /* 0x0000021000017945 */ /* 0x000fe80003800200 */
[----:B------:R-:W-:Y:S05]  /*2db0*/  @!P3 BRA `(.L_x_3377) ;  /* 0x00000000007cb947 */ /* 0x000fea0003800000 */
[-CC-:B--234-:R-:W-:Y:S01]  /*2dc0*/  FFMA.FTZ R84, R98, R91.reuse, R88.reuse ;  /* 0x0000005b62547223 */ /* 0x19cfe20000010058 */
        /* <DEDUP_REMOVED lines=30> */
.L_x_3377:
[----:B------:R-:W-:Y:S05]  /*2fb0*/  BSYNC.RECONVERGENT B1 ;  /* 0x0000000000017941 */ /* 0x000fea0003800200 */
.L_x_3376:
[----:B------:R-:W-:Y:S05]  /*2fc0*/  @!P4 BRA `(.L_x_3369) ;  /* 0x000000140090c947 */ /* 0x000fea0003800000 */
[-CC-:B--234-:R-:W-:Y:S01]  /*2fd0*/  FFMA.FTZ R84, R104, R91.reuse, R88.reuse ;  /* 0x0000005b68547223 */ /* 0x19cfe20000010058 */
[----:B------:R-:W-:-:S03]  /*2fe0*/  FFMA.FTZ R123, R107, R91, R88 ;  /* 0x0000005b6b7b7223 */ /* 0x000fc60000010058 */
[----:B------:R-:W-:Y:S01]  /*2ff0*/  FADD.FTZ R85, R105, -R84 ;  /* 0x8000005469557221 */ /* 0x000fe20000010000 */
[-CC-:B------:R-:W-:Y:S01]  /*3000*/  FFMA.FTZ R84, R108, R91.reuse, R88.reuse ;  /* 0x0000005b6c547223 */ /* 0x180fe20000010058 */
[----:B------:R-:W-:Y:S01]  /*3010*/  FFMA.FTZ R91, R111, R91, R88 ;  /* 0x0000005b6f5b7223 */ /* 0x000fe20000010058 */
[----:B------:R-:W-:Y:S01]  /*3020*/  FADD.FTZ R141, R106, -R123 ;  /* 0x8000007b6a8d7221 */ /* 0x000fe20000010000 */
[----:B-----5:R-:W-:Y:S01]  /*3030*/  FMUL.FTZ R85, R138, R85 ;  /* 0x000000558a557220 */ /* 0x020fe20000410000 */
[----:B------:R-:W-:Y:S01]  /*3040*/  FADD.FTZ R87, R109, -R84 ;  /* 0x800000546d577221 */ /* 0x000fe20000010000 */
[----:B------:R-:W-:Y:S01]  /*3050*/  FADD.FTZ R123, R110, -R91 ;  /* 0x8000005b6e7b7221 */ /* 0x000fe20000010000 */
[C---:B------:R-:W-:Y:S01]  /*3060*/  FMUL.FTZ R86, R138.reuse, R141 ;  /* 0x0000008d8a567220 */ /* 0x040fe20000410000 */
[----:B------:R-:W0:Y:S01]  /*3070*/  LDC.64 R90, c[0x0][0x478] ;  /* 0x00011e00ff5a7b82 */ /* 0x000e220000000a00 */
[C---:B------:R-:W-:Y:S01]  /*3080*/  FMUL.FTZ R87, R138.reuse, R87 ;  /* 0x000000578a577220 */ /* 0x040fe20000410000 */
[----:B------:R-:W-:Y:S01]  /*3090*/  FMUL.FTZ R84, R138, R123 ;  /* 0x0000007b8a547220 */ /* 0x000fe20000410000 */
[-C--:B------:R-:W-:Y:S01]  /*30a0*/  FMUL.FTZ R141, R86, R89.reuse ;  /* 0x00000059568d7220 */ /* 0x080fe20000410000 */
[-C--:B------:R-:W-:Y:S01]  /*30b0*/  FMUL.FTZ R139, R85, R89.reuse ;  /* 0x00000059558b7220 */ /* 0x080fe20000410000 */
[-C--:B------:R-:W-:Y:S01]  /*30c0*/  FMUL.FTZ R142, R87, R89.reuse ;  /* 0x00000059578e7220 */ /* 0x080fe20000410000 */
[----:B------:R-:W-:-:S02]  /*30d0*/  FMUL.FTZ R138, R84, R89 ;  /* 0x00000059548a7220 */ /* 0x000fc40000410000 */
[----:B------:R-:W1:Y:S01]  /*30e0*/  LDC.64 R122, c[0x0][0x468] ;  /* 0x00011a00ff7a7b82 */ /* 0x000e620000000a00 */
[----:B------:R-:W2:Y:S08]  /*30f0*/  F2F.BF16.F32 R140, R139 ;  /* 0x0000008b008c7304 */ /* 0x000eb00000202000 */
[----:B------:R-:W-:Y:S01]  /*3100*/  F2F.BF16.F32 R142, R142 ;  /* 0x0000008e008e7304 */ /* 0x000fe20000202000 */
[----:B--2---:R-:W-:-:S07]  /*3110*/  IMAD.WIDE.U32 R88, R140, 0x10000, RZ ;  /* 0x000100008c587825 */ /* 0x004fce00078e00ff */
[----:B------:R-:W2:Y:S01]  /*3120*/  F2F.BF16.F32 R141, R141 ;  /* 0x0000008d008d7304 */ /* 0x000ea20000202000 */
[----:B0-----:R-:W-:-:S04]  /*3130*/  IMAD.WIDE.U32 R90, R0, 0x10, R90 ;  /* 0x00000010005a7825 */ /* 0x001fc800078e005a */
[----:B-1----:R-:W-:-:S03]  /*3140*/  IMAD.WIDE.U32 R122, R0, 0x8, R122 ;  /* 0x00000008007a7825 */ /* 0x002fc600078e007a */
[----:B------:R-:W0:Y:S01]  /*3150*/  F2F.BF16.F32 R139, R138 ;  /* 0x0000008a008b7304 */ /* 0x000e220000202000 */
[----:B------:R1:W-:Y:S01]  /*3160*/  STG.E.128 desc[UR4][R90.64], R84 ;  /* 0x000000545a007986 */ /* 0x0003e2000c101d04 */
[----:B--2---:R-:W-:-:S04]  /*3170*/  PRMT R143, R141, 0x5410, R142 ;  /* 0x000054108d8f7816 */ /* 0x004fc8000000008e */
[----:B------:R-:W-:Y:S02]  /*3180*/  LOP3.LUT R89, R143, R89, RZ, 0xfc, !PT ;  /* 0x000000598f597212 */ /* 0x000fe400078efcff */
[----:B0-----:R-:W-:-:S05]  /*3190*/  LOP3.LUT R88, R88, R139, RZ, 0xfc, !PT ;  /* 0x0000008b58587212 */ /* 0x001fca00078efcff */
[----:B------:R1:W-:Y:S01]  /*31a0*/  STG.E.64 desc[UR4][R122.64], R88 ;  /* 0x000000587a007986 */ /* 0x0003e2000c101b04 */
[----:B------:R-:W-:Y:S05]  /*31b0*/  BRA `(.L_x_3369) ;  /* 0x0000001400147947 */ /* 0x000fea0003800000 */
.L_x_3359:
[----:B------:R-:W-:-:S04]  /*31c0*/  UISETP.NE.U32.AND UP0, UPT, UR12, URZ, UPT ;  /* 0x000000ff0c00728c */ /* 0x000fc8000bf05070 */
[----:B------:R-:W-:-:S09]  /*31d0*/  UISETP.NE.AND.EX UP0, UPT, UR13, URZ, UPT, UP0 ;  /* 0x000000ff0d00728c */ /* 0x000fd2000bf05300 */
[----:B------:R-:W-:Y:S05]  /*31e0*/  BRA.U UP0, `(.L_x_3378) ;  /* 0x0000000900687547 */ /* 0x000fea000b800000 */
[----:B------:R-:W-:Y:S01]  /*31f0*/  ISETP.GT.U32.AND P0, PT, R22, 0x7f, PT ;  /* 0x0000007f1600780c */ /* 0x000fe20003f04070 */
[----:B------:R-:W-:-:S12]  /*3200*/  BSSY.RECONVERGENT B1, `(.L_x_3379) ;  /* 0x000001e000017945 */ /* 0x000fd80003800200 */
[----:B------:R-:W-:Y:S05]  /*3210*/  @!P0 BRA `(.L_x_3380) ;  /* 0x0000000000708947 */ /* 0x000fea0003800000 */
[-CC-:B------:R-:W-:Y:S01]  /*3220*/  FFMA.FTZ R84, R133, R91.reuse, R88.reuse ;  /* 0x0000005b85547223 */ /* 0x180fe20000010058 */
[-CC-:B------:R-:W-:Y:S01]  /*3230*/  FFMA.FTZ R87, R132, R91.reuse, R88.reuse ;  /* 0x0000005b84577223 */ /* 0x180fe20000010058 */
[----:B------:R-:W-:Y:S02]  /*3240*/  FFMA.FTZ R86, R137, R91, R88 ;  /* 0x0000005b89567223 */ /* 0x000fe40000010058 */
[----:B------:R-:W-:Y:S01]  /*3250*/  FADD.FTZ R85, R131, -R84 ;  /* 0x8000005483557221 */ /* 0x000fe20000010000 */
[----:B------:R-:W-:-:S03]  /*3260*/  FADD.FTZ R87, R130, -R87 ;  /* 0x8000005782577221 */ /* 0x000fc60000010000 */
[----:B-----5:R-:W-:Y:S01]  /*3270*/  FFMA.FTZ R84, R138, R85, R66 ;  /* 0x000000558a547223 */ /* 0x020fe20000010042 */
[----:B------:R-:W-:-:S03]  /*3280*/  FFMA.FTZ R85, R136, R91, R88 ;  /* 0x0000005b88557223 */ /* 0x000fc60000010058 */
[----:B------:R-:W-:Y:S01]  /*3290*/  FMUL.FTZ R90, R84, R89 ;  /* 0x00000059545a7220 */ /* 0x000fe20000410000 */
[----:B------:R-:W-:Y:S01]  /*32a0*/  FFMA.FTZ R84, R138, R87, R67 ;  /* 0x000000578a547223 */ /* 0x000fe20000010043 */
[----:B------:R-:W-:Y:S01]  /*32b0*/  FADD.FTZ R85, R134, -R85 ;  /* 0x8000005586557221 */ /* 0x000fe20000010000 */
[----:B------:R-:W-:Y:S01]  /*32c0*/  FADD.FTZ R87, R135, -R86 ;  /* 0x8000005687577221 */ /* 0x000fe20000010000 */
[----:B------:R0:W-:Y:S01]  /*32d0*/  F2F.BF16.F32 R139, R90 ;  /* 0x0000005a008b7304 */ /* 0x0001e20000202000 */
[----:B------:R-:W-:Y:S01]  /*32e0*/  FMUL.FTZ R140, R84, R89 ;  /* 0x00000059548c7220 */ /* 0x000fe20000410000 */
[C---:B------:R-:W-:Y:S01]  /*32f0*/  FFMA.FTZ R84, R138.reuse, R85, R65 ;  /* 0x000000558a547223 */ /* 0x040fe20000010041 */
[----:B------:R-:W-:-:S03]  /*3300*/  FFMA.FTZ R86, R138, R87, R64 ;  /* 0x000000578a567223 */ /* 0x000fc60000010040 */
[-C--:B------:R-:W-:Y:S02]  /*3310*/  FMUL.FTZ R122, R84, R89.reuse ;  /* 0x00000059547a7220 */ /* 0x080fe40000410000 */
[----:B------:R-:W1:Y:S01]  /*3320*/  LDC.64 R84, c[0x0][0x468] ;  /* 0x00011a00ff547b82 */ /* 0x000e620000000a00 */
[----:B------:R-:W2:Y:S01]  /*3330*/  F2F.BF16.F32 R140, R140 ;  /* 0x0000008c008c7304 */ /* 0x000ea20000202000 */
[----:B0-----:R-:W-:-:S07]  /*3340*/  FMUL.FTZ R90, R86, R89 ;  /* 0x00000059565a7220 */ /* 0x001fce0000410000 */
        /* <DEDUP_REMOVED lines=9> */
.L_x_3380:
[----:B------:R-:W-:Y:S05]  /*33e0*/  BSYNC.RECONVERGENT B1 ;  /* 0x0000000000017941 */ /* 0x000fea0003800200 */
.L_x_3379:
[----:B------:R-:W-:Y:S04]  /*33f0*/  BSSY.RECONVERGENT B1, `(.L_x_3381) ;  /* 0x000001e000017945 */ /* 0x000fe80003800200 */
[----:B------:R-:W-:Y:S05]  /*3400*/  @!P1 BRA `(.L_x_3382) ;  /* 0x0000000000709947 */ /* 0x000fea0003800000 */
[-CC-:B0-----:R-:W-:Y:S01]  /*3410*/  FFMA.FTZ R84, R125, R91.reuse, R88.reuse ;  /* 0x0000005b7d547223 */ /* 0x181fe20000010058 */
        /* <DEDUP_REMOVED lines=27> */
.L_x_3382:
[----:B------:R-:W-:Y:S05]  /*35d0*/  BSYNC.RECONVERGENT B1 ;  /* 0x0000000000017941 */ /* 0x000fea0003800200 */
.L_x_3381:
[----:B------:R-:W-:Y:S04]  /*35e0*/  BSSY.RECONVERGENT B1, `(.L_x_3383) ;  /* 0x000001e000017945 */ /* 0x000fe80003800200 */
[----:B------:R-:W-:Y:S05]  /*35f0*/  @!P2 BRA `(.L_x_3384) ;  /* 0x000000000070a947 */ /* 0x000fea0003800000 */
[-CC-:B01----:R-:W-:Y:S01]  /*3600*/  FFMA.FTZ R85, R101, R91.reuse, R88.reuse ;  /* 0x0000005b65557223 */ /* 0x183fe20000010058 */
[----:B------:R-:W-:-:S03]  /*3610*/  FFMA.FTZ R86, R100, R91, R88 ;  /* 0x0000005b64567223 */ /* 0x000fc60000010058 */
[----:B------:R-:W-:-:S04]  /*3620*/  FADD.FTZ R85, R116, -R85 ;  /* 0x8000005574557221 */ /* 0x000fc80000010000 */
[----:B-----5:R-:W-:Y:S01]  /*3630*/  FFMA.FTZ R84, R138, R85, R74 ;  /* 0x000000558a547223 */ /* 0x020fe2000001004a */
[----:B------:R-:W-:Y:S01]  /*3640*/  FADD.FTZ R85, R117, -R86 ;  /* 0x8000005675557221 */ /* 0x000fe20000010000 */
[----:B------:R-:W-:Y:S02]  /*3650*/  FFMA.FTZ R86, R102, R91, R88 ;  /* 0x0000005b66567223 */ /* 0x000fe40000010058 */
[----:B------:R-:W-:Y:S01]  /*3660*/  FMUL.FTZ R90, R84, R89 ;  /* 0x00000059545a7220 */ /* 0x000fe20000410000 */
[----:B------:R-:W-:Y:S01]  /*3670*/  FFMA.FTZ R84, R138, R85, R75 ;  /* 0x000000558a547223 */ /* 0x000fe2000001004b */
[----:B------:R-:W-:Y:S01]  /*3680*/  FADD.FTZ R86, R119, -R86 ;  /* 0x8000005677567221 */ /* 0x000fe20000010000 */
[----:B------:R-:W-:Y:S01]  /*3690*/  FFMA.FTZ R85, R103, R91, R88 ;  /* 0x0000005b67557223 */ /* 0x000fe20000010058 */
[----:B------:R0:W-:Y:S01]  /*36a0*/  F2F.BF16.F32 R139, R90 ;  /* 0x0000005a008b7304 */ /* 0x0001e20000202000 */
[----:B------:R-:W-:Y:S01]  /*36b0*/  FMUL.FTZ R140, R84, R89 ;  /* 0x00000059548c7220 */ /* 0x000fe20000410000 */
[----:B------:R-:W-:Y:S01]  /*36c0*/  FFMA.FTZ R84, R138, R86, R73 ;  /* 0x000000568a547223 */ /* 0x000fe20000010049 */
[----:B------:R-:W-:-:S03]  /*36d0*/  FADD.FTZ R87, R118, -R85 ;  /* 0x8000005576577221 */ /* 0x000fc60000010000 */
[----:B------:R-:W-:Y:S01]  /*36e0*/  FMUL.FTZ R122, R84, R89 ;  /* 0x00000059547a7220 */ /* 0x000fe20000410000 */
[----:B------:R-:W-:Y:S01]  /*36f0*/  FFMA.FTZ R86, R138, R87, R72 ;  /* 0x000000578a567223 */ /* 0x000fe20000010048 */
[----:B------:R-:W1:Y:S01]  /*3700*/  LDC.64 R84, c[0x0][0x468] ;  /* 0x00011a00ff547b82 */ /* 0x000e620000000a00 */
[----:B------:R-:W2:Y:S02]  /*3710*/  F2F.BF16.F32 R140, R140 ;  /* 0x0000008c008c7304 */ /* 0x000ea40000202000 */
[----:B0-----:R-:W-:-:S06]  /*3720*/  FMUL.FTZ R90, R86, R89 ;  /* 0x00000059565a7220 */ /* 0x001fcc0000410000 */
        /* <DEDUP_REMOVED lines=9> */
.L_x_3384:
[----:B------:R-:W-:Y:S05]  /*37c0*/  BSYNC.RECONVERGENT B1 ;  /* 0x0000000000017941 */ /* 0x000fea0003800200 */
.L_x_3383:
[----:B------:R-:W-:Y:S04]  /*37d0*/  BSSY.RECONVERGENT B1, `(.L_x_3385) ;  /* 0x000001e000017945 */ /* 0x000fe80003800200 */
[----:B------:R-:W-:Y:S05]  /*37e0*/  @!P3 BRA `(.L_x_3386) ;  /* 0x000000000070b947 */ /* 0x000fea0003800000 */
[-CC-:B012---:R-:W-:Y:S01]  /*37f0*/  FFMA.FTZ R85, R97, R91.reuse, R88.reuse ;  /* 0x0000005b61557223 */ /* 0x187fe20000010058 */
        /* <DEDUP_REMOVED lines=27> */
.L_x_3386:
[----:B------:R-:W-:Y:S05]  /*39b0*/  BSYNC.RECONVERGENT B1 ;  /* 0x0000000000017941 */ /* 0x000fea0003800200 */
.L_x_3385:
        /* <DEDUP_REMOVED lines=9> */
[----:B-----5:R-:W-:-:S04]  /*3a50*/  FFMA.FTZ R84, R138, R84, R83 ;  /* 0x000000548a547223 */ /* 0x020fc80000010053 */
[----:B------:R-:W-:Y:S01]  /*3a60*/  FMUL.FTZ R87, R84, R89 ;  /* 0x0000005954577220 */ /* 0x000fe20000410000 */
[----:B------:R-:W-:-:S03]  /*3a70*/  FFMA.FTZ R84, R138, R85, R82 ;  /* 0x000000558a547223 */ /* 0x000fc60000010052 */
[----:B------:R-:W-:Y:S01]  /*3a80*/  F2F.BF16.F32 R123, R87 ;  /* 0x00000057007b7304 */ /* 0x000fe20000202000 */
[----:B------:R-:W-:Y:S01]  /*3a90*/  FMUL.FTZ R90, R84, R89 ;  /* 0x00000059545a7220 */ /* 0x000fe20000410000 */
[C---:B------:R-:W-:Y:S01]  /*3aa0*/  FFMA.FTZ R84, R138.reuse, R86, R81 ;  /* 0x000000568a547223 */ /* 0x040fe20000010051 */
[----:B------:R-:W-:-:S03]  /*3ab0*/  FFMA.FTZ R138, R138, R91, R80 ;  /* 0x0000005b8a8a7223 */ /* 0x000fc60000010050 */
[-C--:B------:R-:W-:Y:S01]  /*3ac0*/  FMUL.FTZ R88, R84, R89.reuse ;  /* 0x0000005954587220 */ /* 0x080fe20000410000 */
[----:B------:R-:W-:Y:S01]  /*3ad0*/  FMUL.FTZ R138, R138, R89 ;  /* 0x000000598a8a7220 */ /* 0x000fe20000410000 */
[----:B------:R-:W0:Y:S01]  /*3ae0*/  LDC.64 R84, c[0x0][0x468] ;  /* 0x00011a00ff547b82 */ /* 0x000e220000000a00 */
[----:B------:R-:W1:Y:S08]  /*3af0*/  F2F.BF16.F32 R90, R90 ;  /* 0x0000005a005a7304 */ /* 0x000e700000202000 */
        /* <DEDUP_REMOVED lines=9> */
.L_x_3378:
[----:B------:R-:W-:Y:S01]  /*3b90*/  ISETP.NE.AND P0, PT, R95, RZ, PT ;  /* 0x000000ff5f00720c */ /* 0x000fe20003f05270 */
        /* <DEDUP_REMOVED lines=9> */
[----:B-----5:R-:W-:Y:S01]  /*3c30*/  FFMA.FTZ R86, R138, R87, R66 ;  /* 0x000000578a567223 */ /* 0x020fe20000010042 */
[----:B------:R-:W-:Y:S01]  /*3c40*/  FADD.FTZ R87, R130, -R123 ;  /* 0x8000007b82577221 */ /* 0x000fe20000010000 */
[----:B------:R-:W-:Y:S01]  /*3c50*/  FFMA.FTZ R85, R138, R85, R65 ;  /* 0x000000558a557223 */ /* 0x000fe20000010041 */
[----:B------:R-:W-:Y:S01]  /*3c60*/  FADD.FTZ R123, R135, -R84 ;  /* 0x80000054877b7221 */ /* 0x000fe20000010000 */
[----:B------:R-:W-:Y:S01]  /*3c70*/  FMUL.FTZ R144, R86, R89 ;  /* 0x0000005956907220 */ /* 0x000fe20000410000 */
[C---:B------:R-:W-:Y:S01]  /*3c80*/  FFMA.FTZ R87, R138.reuse, R87, R67 ;  /* 0x000000578a577223 */ /* 0x040fe20000010043 */
[----:B------:R-:W-:Y:S01]  /*3c90*/  FMUL.FTZ R90, R85, R89 ;  /* 0x00000059555a7220 */ /* 0x000fe20000410000 */
[----:B------:R-:W1:Y:S01]  /*3ca0*/  LDC.64 R140, c[0x0][0x468] ;  /* 0x00011a00ff8c7b82 */ /* 0x000e620000000a00 */
[----:B------:R-:W-:Y:S01]  /*3cb0*/  FFMA.FTZ R84, R138, R123, R64 ;  /* 0x0000007b8a547223 */ /* 0x000fe20000010040 */
        /* <DEDUP_REMOVED lines=15> */
.L_x_3388:
[----:B------:R-:W-:Y:S05]  /*3db0*/  BSYNC.RECONVERGENT B1 ;  /* 0x0000000000017941 */ /* 0x000fea0003800200 */
.L_x_3387:
        /* <DEDUP_REMOVED lines=33> */
.L_x_3390:
[----:B------:R-:W-:Y:S05]  /*3fd0*/  BSYNC.RECONVERGENT B1 ;  /* 0x0000000000017941 */ /* 0x000fea0003800200 */
.L_x_3389:
        /* <DEDUP_REMOVED lines=8> */
[----:B------:R-:W-:Y:S02]  /*4060*/  FADD.FTZ R123, R118, -R123 ;  /* 0x8000007b767b7221 */ /* 0x000fe40000010000 */
[----:B-----5:R-:W-:Y:S01]  /*4070*/  FFMA.FTZ R85, R138, R84, R73 ;  /* 0x000000548a557223 */ /* 0x020fe20000010049 */
[----:B------:R-:W-:Y:S01]  /*4080*/  FFMA.FTZ R84, R100, R91, R88 ;  /* 0x0000005b64547223 */ /* 0x000fe20000010058 */
[----:B------:R-:W-:Y:S01]  /*4090*/  FFMA.FTZ R86, R138, R87, R74 ;  /* 0x000000578a567223 */ /* 0x000fe2000001004a */
[----:B------:R-:W1:Y:S01]  /*40a0*/  LDC.64 R140, c[0x0][0x468] ;  /* 0x00011a00ff8c7b82 */ /* 0x000e620000000a00 */
[-C--:B------:R-:W-:Y:S01]  /*40b0*/  FMUL.FTZ R90, R85, R89.reuse ;  /* 0x00000059555a7220 */ /* 0x080fe20000410000 */
[----:B------:R-:W-:Y:S01]  /*40c0*/  FADD.FTZ R84, R117, -R84 ;  /* 0x8000005475547221 */ /* 0x000fe20000010000 */
[----:B------:R-:W-:-:S02]  /*40d0*/  FMUL.FTZ R144, R86, R89 ;  /* 0x0000005956907220 */ /* 0x000fc40000410000 */
[----:B------:R2:W3:Y:S01]  /*40e0*/  F2F.BF16.F32 R122, R90 ;  /* 0x0000005a007a7304 */ /* 0x0004e20000202000 */
[C---:B------:R-:W-:Y:S01]  /*40f0*/  FFMA.FTZ R87, R138.reuse, R84, R75 ;  /* 0x000000548a577223 */ /* 0x040fe2000001004b */
[----:B------:R-:W-:-:S03]  /*4100*/  FFMA.FTZ R84, R138, R123, R72 ;  /* 0x0000007b8a547223 */ /* 0x000fc60000010048 */
[----:B------:R-:W-:-:S03]  /*4110*/  FMUL.FTZ R145, R87, R89 ;  /* 0x0000005957917220 */ /* 0x000fc60000410000 */
        /* <DEDUP_REMOVED lines=13> */
.L_x_3392:
[----:B------:R-:W-:Y:S05]  /*41f0*/  BSYNC.RECONVERGENT B1 ;  /* 0x0000000000017941 */ /* 0x000fea0003800200 */
.L_x_3391:
        /* <DEDUP_REMOVED lines=33> */
.L_x_3394:
[----:B------:R-:W-:Y:S05]  /*4410*/  BSYNC.RECONVERGENT B1 ;  /* 0x0000000000017941 */ /* 0x000fea0003800200 */
.L_x_3393:
[----:B------:R-:W-:Y:S05]  /*4420*/  @!P4 BRA `(.L_x_3369) ;  /* 0x000000000078c947 */ /* 0x000fea0003800000 */
[-CC-:B--234-:R-:W-:Y:S01]  /*4430*/  FFMA.FTZ R86, R108, R91.reuse, R88.reuse ;  /* 0x0000005b6c567223 */ /* 0x19cfe20000010058 */
[-CC-:B------:R-:W-:Y:S01]  /*4440*/  FFMA.FTZ R123, R107, R91.reuse, R88.reuse ;  /* 0x0000005b6b7b7223 */ /* 0x180fe20000010058 */
[-CC-:B------:R-:W-:Y:S01]  /*4450*/  FFMA.FTZ R84, R104, R91.reuse, R88.reuse ;  /* 0x0000005b68547223 */ /* 0x180fe20000010058 */
[----:B------:R-:W-:Y:S01]  /*4460*/  FFMA.FTZ R91, R111, R91, R88 ;  /* 0x0000005b6f5b7223 */ /* 0x000fe20000010058 */
[----:B------:R-:W-:Y:S01]  /*4470*/  FADD.FTZ R86, R109, -R86 ;  /* 0x800000566d567221 */ /* 0x000fe20000010000 */
[----:B------:R-:W-:Y:S01]  /*4480*/  FADD.FTZ R141, R106, -R123 ;  /* 0x8000007b6a8d7221 */ /* 0x000fe20000010000 */
[----:B------:R-:W-:Y:S01]  /*4490*/  FADD.FTZ R84, R105, -R84 ;  /* 0x8000005469547221 */ /* 0x000fe20000010000 */
[----:B------:R-:W-:Y:S01]  /*44a0*/  FADD.FTZ R123, R110, -R91 ;  /* 0x8000005b6e7b7221 */ /* 0x000fe20000010000 */
[C---:B-----5:R-:W-:Y:S01]  /*44b0*/  FFMA.FTZ R87, R138.reuse, R86, R83 ;  /* 0x000000568a577223 */ /* 0x060fe20000010053 */
[C---:B------:R-:W-:Y:S01]  /*44c0*/  FFMA.FTZ R86, R138.reuse, R141, R82 ;  /* 0x0000008d8a567223 */ /* 0x040fe20000010052 */
[C---:B------:R-:W-:Y:S01]  /*44d0*/  FFMA.FTZ R85, R138.reuse, R84, R81 ;  /* 0x000000548a557223 */ /* 0x040fe20000010051 */
[----:B------:R-:W0:Y:S01]  /*44e0*/  LDC.64 R90, c[0x0][0x478] ;  /* 0x00011e00ff5a7b82 */ /* 0x000e220000000a00 */
[----:B------:R-:W-:Y:S01]  /*44f0*/  FMUL.FTZ R142, R87, R89 ;  /* 0x00000059578e7220 */ /* 0x000fe20000410000 */
[----:B------:R-:W-:Y:S01]  /*4500*/  FFMA.FTZ R84, R138, R123, R80 ;  /* 0x0000007b8a547223 */ /* 0x000fe20000010050 */
[-C--:B------:R-:W-:Y:S01]  /*4510*/  FMUL.FTZ R141, R86, R89.reuse ;  /* 0x00000059568d7220 */ /* 0x080fe20000410000 */
[----:B------:R-:W-:-:S02]  /*4520*/  FMUL.FTZ R139, R85, R89 ;  /* 0x00000059558b7220 */ /* 0x000fc40000410000 */
[----:B------:R-:W-:Y:S01]  /*4530*/  FMUL.FTZ R138, R84, R89 ;  /* 0x00000059548a7220 */ /* 0x000fe20000410000 */
[----:B------:R-:W-:Y:S01]  /*4540*/  F2F.BF16.F32 R142, R142 ;  /* 0x0000008e008e7304 */ /* 0x000fe20000202000 */
[----:B------:R-:W1:Y:S07]  /*4550*/  LDC.64 R122, c[0x0][0x468] ;  /* 0x00011a00ff7a7b82 */ /* 0x000e6e0000000a00 */
[----:B------:R-:W2:Y:S08]  /*4560*/  F2F.BF16.F32 R140, R139 ;  /* 0x0000008b008c7304 */ /* 0x000eb00000202000 */
[----:B------:R-:W3:Y:S01]  /*4570*/  F2F.BF16.F32 R141, R141 ;  /* 0x0000008d008d7304 */ /* 0x000ee20000202000 */
[----:B0-----:R-:W-:-:S05]  /*4580*/  IMAD.WIDE.U32 R90, R0, 0x10, R90 ;  /* 0x00000010005a7825 */ /* 0x001fca00078e005a */
[----:B------:R0:W-:Y:S01]  /*4590*/  STG.E.128 desc[UR4][R90.64], R84 ;  /* 0x000000545a007986 */ /* 0x0001e2000c101d04 */
[----:B--2---:R-:W-:Y:S01]  /*45a0*/  IMAD.WIDE.U32 R88, R140, 0x10000, RZ ;  /* 0x000100008c587825 */ /* 0x004fe200078e00ff */
[----:B------:R-:W2:Y:S03]  /*45b0*/  F2F.BF16.F32 R139, R138 ;  /* 0x0000008a008b7304 */ /* 0x000ea60000202000 */
[----:B-1----:R-:W-:Y:S01]  /*45c0*/  IMAD.WIDE.U32 R122, R0, 0x8, R122 ;  /* 0x00000008007a7825 */ /* 0x002fe200078e007a */
[----:B---3--:R-:W-:-:S04]  /*45d0*/  PRMT R143, R141, 0x5410, R142 ;  /* 0x000054108d8f7816 */ /* 0x008fc8000000008e */
[----:B------:R-:W-:Y:S02]  /*45e0*/  LOP3.LUT R89, R143, R89, RZ, 0xfc, !PT ;  /* 0x000000598f597212 */ /* 0x000fe400078efcff */
[----:B--2---:R-:W-:-:S05]  /*45f0*/  LOP3.LUT R88, R88, R139, RZ, 0xfc, !PT ;  /* 0x0000008b58587212 */ /* 0x004fca00078efcff */
[----:B------:R0:W-:Y:S02]  /*4600*/  STG.E.64 desc[UR4][R122.64], R88 ;  /* 0x000000587a007986 */ /* 0x0001e4000c101b04 */
.L_x_3369:
[----:B------:R-:W-:Y:S05]  /*4610*/  BSYNC.RECONVERGENT B0 ;  /* 0x0000000000007941 */ /* 0x000fea0003800200 */
.L_x_3358:
[----:B01234-:R-:W0:Y:S01]  /*4620*/  LDC.64 R84, c[0x0][0x380] ;  /* 0x0000e000ff547b82 */ /* 0x01fe220000000a00 */
[----:B------:R-:W-:Y:S02]  /*4630*/  PLOP3.LUT P6, PT, P6, PT, PT, 0x8, 0x80 ;  /* 0x000000000080781c */ /* 0x000fe400037ce170 */
[----:B0-----:R-:W-:-:S04]  /*4640*/  IADD3 R20, PT, PT, R20, R84, RZ ;  /* 0x0000005414147210 */ /* 0x001fc80007ffe0ff */
[----:B------:R-:W-:-:S13]  /*4650*/  ISETP.GE.AND P0, PT, R20, R85, PT ;  /* 0x000000551400720c */ /* 0x000fda0003f06270 */
[----:B------:R-:W-:Y:S05]  /*4660*/  @!P0 BRA `(.L_x_3395) ;  /* 0xffffffc000248947 */ /* 0x000fea000383ffff */
.L_x_3347:
[----:B------:R-:W0:Y:S01]  /*4670*/  LDC.64 R2, c[0x0][0x440] ;  /* 0x00011000ff027b82 */ /* 0x000e220000000a00 */
[----:B------:R-:W-:Y:S01]  /*4680*/  ISETP.NE.AND P0, PT, R95, RZ, PT ;  /* 0x000000ff5f00720c */ /* 0x000fe20003f05270 */
[----:B------:R-:W-:-:S05]  /*4690*/  IMAD R23, R23, UR6, RZ ;  /* 0x0000000617177c24 */ /* 0x000fca000f8e02ff */
[----:B------:R-:W-:Y:S01]  /*46a0*/  LEA.HI R23, R23, R94, RZ, 0x1e ;  /* 0x0000005e17177211 */ /* 0x000fe200078ff0ff */
[----:B------:R-:W1:Y:S08]  /*46b0*/  LDC.64 R4, c[0x0][0x448] ;  /* 0x00011200ff047b82 */ /* 0x000e700000000a00 */
[----:B-----5:R-:W2:Y:S08]  /*46c0*/  LDC.64 R6, c[0x0][0x440] ;  /* 0x00011000ff067b82 */ /* 0x020eb00000000a00 */
        /* <DEDUP_REMOVED lines=33> */
.L_x_3396:
        /* <DEDUP_REMOVED lines=10> */
.L_x_10840:


//--------------------- .text._ZN10layer_norm13ln_bwd_kernelINS_13Kernel_traitsI13__nv_bfloat16S2_fS2_fjLj2560ELj1ELj1ELj4ELj8ENS_18Kernel_traits_baseILj2560ES2_S2_fS2_fjLj128EEEEELb0ELb0ELb0ELb1EEEvNS_9BwdParamsE --------------------------
	.section	.text._ZN10layer_norm13ln_bwd_kernelINS_13Kernel_traitsI13__nv_bfloat16S2_fS2_fjLj2560ELj1ELj1ELj4ELj8ENS_18Kernel_traits_baseILj2560ES2_S2_fS2_fjLj128EEEEELb0ELb0ELb0ELb1EEEvNS_9BwdParamsE,"ax",@progbits
	.align	128
        .global         _ZN10layer_norm13ln_bwd_kernelINS_13Kernel_traitsI13__nv_bfloat16S2_fS2_fjLj2560ELj1ELj1ELj4ELj8ENS_18Kernel_traits_baseILj2560ES2_S2_fS2_fjLj128EEEEELb0ELb0ELb0ELb1EEEvNS_9BwdParamsE
        .type           _ZN10layer_norm13ln_bwd_kernelINS_13Kernel_traitsI13__nv_bfloat16S2_fS2_fjLj2560ELj1ELj1ELj4ELj8ENS_18Kernel_traits_baseILj2560ES2_S2_fS2_fjLj128EEEEELb0ELb0ELb0ELb1EEEvNS_9BwdParamsE,@function
        .size           _ZN10layer_norm13ln_bwd_kernelINS_13Kernel_traitsI13__nv_bfloat16S2_fS2_fjLj2560ELj1ELj1ELj4ELj8ENS_18Kernel_traits_baseILj2560ES2_S2_fS2_fjLj128EEEEELb0ELb0ELb0ELb1EEEvNS_9BwdParamsE,(.L_x_10841 - _ZN10layer_norm13ln_bwd_kernelINS_13Kernel_traitsI13__nv_bfloat16S2_fS2_fjLj2560ELj1ELj1ELj4ELj8ENS_18Kernel_traits_baseILj2560ES2_S2_fS2_fjLj128EEEEELb0ELb0ELb0ELb1EEEvNS_9BwdParamsE)
        .other          _ZN10layer_norm13ln_bwd_kernelINS_13Kernel_traitsI13__nv_bfloat16S2_fS2_fjLj2560ELj1ELj1ELj4ELj8ENS_18Kernel_traits_baseILj2560ES2_S2_fS2_fjLj128EEEEELb0ELb0ELb0ELb1EEEvNS_9BwdParamsE,@"STO_CUDA_ENTRY STV_DEFAULT"
_ZN10layer_norm13ln_bwd_kernelINS_13Kernel_traitsI13__nv_bfloat16S2_fS2_fjLj2560ELj1ELj1ELj4ELj8ENS_18Kernel_traits_baseILj2560ES2_S2_fS2_fjLj128EEEEELb0ELb0ELb0ELb1EEEvNS_9BwdParamsE:
.text._ZN10layer_norm13ln_bwd_kernelINS_13Kernel_traitsI13__nv_bfloat16S2_fS2_fjLj2560ELj1ELj1ELj4ELj8ENS_18Kernel_traits_baseILj2560ES2_S2_fS2_fjLj128EEEEELb0ELb0ELb0ELb1EEEvNS_9BwdParamsE:
        /* <DEDUP_REMOVED lines=30> */
[----:B------:R-:W-:Y:S01]  /*01e0*/  PLOP3.LUT P2, PT, PT, PT, PT, 0x8, 0x80 ;  /* 0x000000000080781c */ /* 0x000fe20003f4e170 */
[----:B------:R-:W-:Y:S01]  /*01f0*/  HFMA2 R0, -RZ, RZ, 0, 0 ;  /* 0x00000000ff007431 */ /* 0x000fe200000001ff */
[----:B------:R-:W-:-:S02]  /*0200*/  SHF.R.U32.HI R91, RZ, 0x5, R73 ;  /* 0x00000005ff5b7819 */ /* 0x000fc40000011649 */
        /* <DEDUP_REMOVED lines=11> */
[----:B0-----:R-:W-:Y:S01]  /*02c0*/  IMAD.WIDE.U32 R2, R73, 0x8, R2 ;  /* 0x0000000849027825 */ /* 0x001fe200078e0002 */
[----:B------:R-:W-:-:S02]  /*02d0*/  MOV R80, RZ ;  /* 0x000000ff00507202 */ /* 0x000fc40000000f00 */
[----:B------:R-:W-:Y:S02]  /*02e0*/  CS2R R14, SRZ ;  /* 0x00000000000e7805 */ /* 0x000fe4000001ff00 */
[----:B------:R-:W-:Y:S02]  /*02f0*/  CS2R R12, SRZ ;  /* 0x00000000000c7805 */ /* 0x000fe4000001ff00 */
[----:B------:R-:W-:Y:S01]  /*0300*/  CS2R R10, SRZ ;  /* 0x00000000000a7805 */ /* 0x000fe2000001ff00 */
[----:B--2---:R-:W2:Y:S01]  /*0310*/  LDG.E.64 R94, desc[UR4][R2.64+0x1000] ;  /* 0x00100004025e7981 */ /* 0x004ea2000c1e1b00 */
[----:B------:R-:W-:Y:S02]  /*0320*/  CS2R R8, SRZ ;  /* 0x0000000000087805 */ /* 0x000fe4000001ff00 */
[----:B------:R-:W-:Y:S02]  /*0330*/  CS2R R6, SRZ ;  /* 0x0000000000067805 */ /* 0x000fe4000001ff00 */
[----:B------:R-:W-:Y:S01]  /*0340*/  MOV R92, RZ ;  /* 0x000000ff005c7202 */ /* 0x000fe20000000f00 */
[----:B------:R-:W3:Y:S01]  /*0350*/  LDG.E.64 R96, desc[UR4][R2.64+0xc00] ;  /* 0x000c000402607981 */ /* 0x000ee2000c1e1b00 */
[----:B------:R-:W0:Y:S03]  /*0360*/  LDCU.U8 UR7, c[0x0][0x410] ;  /* 0x00008200ff0777ac */ /* 0x000e260008000000 */
[----:B------:R-:W4:Y:S01]  /*0370*/  LDG.E.64 R98, desc[UR4][R2.64+0x800] ;  /* 0x0008000402627981 */ /* 0x000f22000c1e1b00 */
[----:B------:R-:W0:Y:S03]  /*0380*/  LDCU UR10, c[0x0][0x388] ;  /* 0x00007100ff0a77ac */ /* 0x000e260008000800 */
[----:B------:R-:W5:Y:S01]  /*0390*/  LDG.E.64 R100, desc[UR4][R2.64+0x400] ;  /* 0x0004000402647981 */ /* 0x000f62000c1e1b00 */
[----:B------:R-:W0:Y:S03]  /*03a0*/  LDCU UR11, c[0x0][0x400] ;  /* 0x00008000ff0b77ac */ /* 0x000e260008000800 */
[----:B------:R0:W5:Y:S01]  /*03b0*/  LDG.E.64 R106, desc[UR4][R2.64] ;  /* 0x00000004026a7981 */ /* 0x000162000c1e1b00 */
[----:B-1----:R-:W-:Y:S01]  /*03c0*/  ISETP.NE.U32.AND P1, PT, R4, RZ, PT ;  /* 0x000000ff0400720c */ /* 0x002fe20003f25070 */
[----:B------:R-:W1:Y:S01]  /*03d0*/  LDCU.64 UR12, c[0x0][0x478] ;  /* 0x00008f00ff0c77ac */ /* 0x000e620008000a00 */
[----:B------:R-:W-:-:S02]  /*03e0*/  MOV R93, UR6 ;  /* 0x00000006005d7c02 */ /* 0x000fc40008000f00 */
[----:B------:R-:W-:Y:S02]  /*03f0*/  ISETP.NE.AND.EX P1, PT, R5, RZ, PT, P1 ;  /* 0x000000ff0500720c */ /* 0x000fe40003f25310 */
[----:B------:R-:W-:Y:S01]  /*0400*/  CS2R R4, SRZ ;  /* 0x0000000000047805 */ /* 0x000fe2000001ff00 */
[----:B------:R-:W1:Y:S01]  /*0410*/  LDCU.64 UR8, c[0x0][0x438] ;  /* 0x00008700ff0877ac */ /* 0x000e620008000a00 */
[----:B0-----:R-:W-:Y:S02]  /*0420*/  CS2R R2, SRZ ;  /* 0x0000000000027805 */ /* 0x001fe4000001ff00 */
[C---:B--2---:R-:W-:Y:S02]  /*0430*/  SHF.L.U32 R81, R94.reuse, 0x10, RZ ;  /* 0x000000105e517819 */ /* 0x044fe400000006ff */
[----:B------:R-:W-:Y:S02]  /*0440*/  SHF.R.U64 R94, R94, 0x10, R95 ;  /* 0x000000105e5e7819 */ /* 0x000fe4000000125f */
[----:B---3--:R-:W-:-:S02]  /*0450*/  SHF.L.U32 R83, R96, 0x10, RZ ;  /* 0x0000001060537819 */ /* 0x008fc400000006ff */
[----:B------:R-:W-:Y:S02]  /*0460*/  SHF.L.U32 R82, R95, 0x10, RZ ;  /* 0x000000105f527819 */ /* 0x000fe400000006ff */
[----:B----4-:R-:W-:Y:S02]  /*0470*/  SHF.L.U32 R85, R98, 0x10, RZ ;  /* 0x0000001062557819 */ /* 0x010fe400000006ff */
[----:B------:R-:W-:Y:S02]  /*0480*/  SHF.R.U64 R96, R96, 0x10, R97 ;  /* 0x0000001060607819 */ /* 0x000fe40000001261 */
[----:B-----5:R-:W-:Y:S02]  /*0490*/  SHF.L.U32 R87, R100, 0x10, RZ ;  /* 0x0000001064577819 */ /* 0x020fe400000006ff */
[----:B------:R-:W-:Y:S02]  /*04a0*/  SHF.L.U32 R84, R97, 0x10, RZ ;  /* 0x0000001061547819 */ /* 0x000fe400000006ff */
[----:B------:R-:W-:-:S02]  /*04b0*/  SHF.L.U32 R89, R106, 0x10, RZ ;  /* 0x000000106a597819 */ /* 0x000fc400000006ff */
[----:B------:R-:W-:Y:S02]  /*04c0*/  SHF.R.U64 R98, R98, 0x10, R99 ;  /* 0x0000001062627819 */ /* 0x000fe40000001263 */
[----:B------:R-:W-:Y:S02]  /*04d0*/  SHF.L.U32 R86, R99, 0x10, RZ ;  /* 0x0000001063567819 */ /* 0x000fe400000006ff */
[----:B------:R-:W-:Y:S02]  /*04e0*/  SHF.R.U64 R100, R100, 0x10, R101 ;  /* 0x0000001064647819 */ /* 0x000fe40000001265 */
[----:B------:R-:W-:Y:S02]  /*04f0*/  SHF.L.U32 R88, R101, 0x10, RZ ;  /* 0x0000001065587819 */ /* 0x000fe400000006ff */
[----:B------:R-:W-:Y:S02]  /*0500*/  SHF.R.U64 R106, R106, 0x10, R107 ;  /* 0x000000106a6a7819 */ /* 0x000fe4000000126b */
[----:B------:R-:W-:-:S02]  /*0510*/  SHF.L.U32 R90, R107, 0x10, RZ ;  /* 0x000000106b5a7819 */ /* 0x000fc400000006ff */
[----:B------:R-:W-:Y:S02]  /*0520*/  SHF.R.U32.HI R95, RZ, 0x10, R95 ;  /* 0x00000010ff5f7819 */ /* 0x000fe4000001165f */
[----:B------:R-:W-:Y:S02]  /*0530*/  SHF.R.U32.HI R97, RZ, 0x10, R97 ;  /* 0x00000010ff617819 */ /* 0x000fe40000011661 */
[----:B------:R-:W-:Y:S02]  /*0540*/  SHF.R.U32.HI R99, RZ, 0x10, R99 ;  /* 0x00000010ff637819 */ /* 0x000fe40000011663 */
[----:B------:R-:W-:Y:S02]  /*0550*/  SHF.R.U32.HI R101, RZ, 0x10, R101 ;  /* 0x00000010ff657819 */ /* 0x000fe40000011665 */
        /* <DEDUP_REMOVED lines=10> */
[----:B-1----:R-:W-:-:S07]  /*0600*/  SHF.L.U32 R107, R107, 0x10, RZ ;  /* 0x000000106b6b7819 */ /* 0x002fce00000006ff */
.L_x_3402:
[----:B------:R-:W0:Y:S01]  /*0610*/  LDC.64 R62, c[0x0][0x3c0] ;  /* 0x0000f000ff3e7b82 */ /* 0x000e220000000a00 */
[----:B------:R-:W-:-:S05]  /*0620*/  IMAD R52, R93, UR10, RZ ;  /* 0x0000000a5d347c24 */ /* 0x000fca000f8e02ff */
[----:B------:R-:W-:Y:S02]  /*0630*/  SHF.R.S32.HI R53, RZ, 0x1f, R52 ;  /* 0x0000001fff357819 */ /* 0x000fe40000011434 */
[----:B------:R-:W1:Y:S02]  /*0640*/  LDC.64 R68, c[0x0][0x3a8] ;  /* 0x0000ea00ff447b82 */ /* 0x000e640000000a00 */
[----:B------:R-:W-:-:S04]  /*0650*/  LEA.HI R108, R53, R52, RZ, 0x2 ;  /* 0x00000034356c7211 */ /* 0x000fc800078f10ff */
[----:B------:R-:W-:Y:S02]  /*0660*/  LEA.HI.SX32 R108, R108, R73, 0x1e ;  /* 0x000000496c6c7211 */ /* 0x000fe400078ff2ff */
[----:B------:R-:W2:Y:S02]  /*0670*/  LDC.64 R104, c[0x0][0x428] ;  /* 0x00010a00ff687b82 */ /* 0x000ea40000000a00 */
[C---:B------:R-:W-:Y:S01]  /*0680*/  IADD3 R110, PT, PT, R108.reuse, 0x100, RZ ;  /* 0x000001006c6e7810 */ /* 0x040fe20007ffe0ff */
[----:B0-----:R-:W-:Y:S01]  /*0690*/  IMAD.WIDE R62, R93, 0x4, R62 ;  /* 0x000000045d3e7825 */ /* 0x001fe200078e023e */
[----:B------:R-:W-:-:S04]  /*06a0*/  IADD3 R109, PT, PT, R108, 0x80, RZ ;  /* 0x000000806c6d7810 */ /* 0x000fc80007ffe0ff */
[----:B------:R-:W0:Y:S01]  /*06b0*/  LDC.64 R116, c[0x0][0x3c8] ;  /* 0x0000f200ff747b82 */ /* 0x000e220000000a00 */
[----:B------:R-:W3:Y:S01]  /*06c0*/  LDG.E R118, desc[UR4][R62.64] ;  /* 0x000000043e767981 */ /* 0x000ee2000c1e1900 */
[----:B-1----:R-:W-:-:S04]  /*06d0*/  IMAD.WIDE.U32 R52, R108, 0x10, R68 ;  /* 0x000000106c347825 */ /* 0x002fc800078e0044 */
[--C-:B------:R-:W-:Y:S02]  /*06e0*/  IMAD.WIDE.U32 R60, R110, 0x10, R68.reuse ;  /* 0x000000106e3c7825 */ /* 0x100fe400078e0044 */
[----:B------:R-:W4:Y:S02]  /*06f0*/  LDG.E.128 R52, desc[UR4][R52.64] ;  /* 0x0000000434347981 */ /* 0x000f24000c1e1d00 */
[C---:B------:R-:W-:Y:S02]  /*0700*/  IMAD.WIDE.U32 R56, R109.reuse, 0x10, R68 ;  /* 0x000000106d387825 */ /* 0x040fe400078e0044 */
[----:B------:R-:W4:Y:S02]  /*0710*/  LDG.E.128 R60, desc[UR4][R60.64] ;  /* 0x000000043c3c7981 */ /* 0x000f24000c1e1d00 */
[C-C-:B--2---:R-:W-:Y:S02]  /*0720*/  IMAD.WIDE.U32 R114, R108.reuse, 0x8, R104.reuse ;  /* 0x000000086c727825 */ /* 0x144fe400078e0068 */
[----:B------:R-:W2:Y:S02]  /*0730*/  LDG.E.128 R56, desc[UR4][R56.64] ;  /* 0x0000000438387981 */ /* 0x000ea4000c1e1d00 */
[----:B------:R-:W-:Y:S01]  /*0740*/  IMAD.WIDE.U32 R120, R109, 0x8, R104 ;  /* 0x000000086d787825 */ /* 0x000fe200078e0068 */
[C---:B------:R-:W-:Y:S01]  /*0750*/  IADD3 R111, PT, PT, R108.reuse, 0x180, RZ ;  /* 0x000001806c6f7810 */ /* 0x040fe20007ffe0ff */
[----:B------:R-:W2:Y:S04]  /*0760*/  LDG.E.64 R114, desc[UR4][R114.64] ;  /* 0x0000000472727981 */ /* 0x000ea8000c1e1b00 */
[----:B------:R-:W2:Y:S01]  /*0770*/  LDG.E.64 R120, desc[UR4][R120.64] ;  /* 0x0000000478787981 */ /* 0x000ea2000c1e1b00 */
[----:B------:R-:W-:Y:S01]  /*0780*/  IADD3 R112, PT, PT, R108, 0x200, RZ ;  /* 0x000002006c707810 */ /* 0x000fe20007ffe0ff */
[----:B------:R-:W-:-:S04]  /*0790*/  IMAD.WIDE.U32 R64, R111, 0x10, R68 ;  /* 0x000000106f407825 */ /* 0x000fc800078e0044 */
[----:B------:R-:W-:Y:S02]  /*07a0*/  IMAD.WIDE.U32 R134, R110, 0x8, R104 ;  /* 0x000000086e867825 */ /* 0x000fe400078e0068 */
[----:B------:R-:W2:Y:S02]  /*07b0*/  LDG.E.128 R64, desc[UR4][R64.64] ;  /* 0x0000000440407981 */ /* 0x000ea4000c1e1d00 */
[----:B0-----:R-:W-:Y:S02]  /*07c0*/  IMAD.WIDE R116, R93, 0x4, R116 ;  /* 0x000000045d747825 */ /* 0x001fe400078e0274 */
[----:B------:R-:W2:Y:S02]  /*07d0*/  LDG.E.64 R134, desc[UR4][R134.64] ;  /* 0x0000000486867981 */ /* 0x000ea4000c1e1b00 */
[--C-:B------:R-:W-:Y:S02]  /*07e0*/  IMAD.WIDE.U32 R102, R111, 0x8, R104.reuse ;  /* 0x000000086f667825 */ /* 0x100fe400078e0068 */
[----:B------:R3:W2:Y:S02]  /*07f0*/  LDG.E R113, desc[UR4][R116.64] ;  /* 0x0000000474717981 */ /* 0x0006a4000c1e1900 */
[----:B------:R-:W-:-:S02]  /*0800*/  IMAD.WIDE.U32 R104, R112, 0x8, R104 ;  /* 0x0000000870687825 */ /* 0x000fc400078e0068 */
[----:B------:R-:W2:Y:S02]  /*0810*/  LDG.E.64 R102, desc[UR4][R102.64] ;  /* 0x0000000466667981 */ /* 0x000ea4000c1e1b00 */
[----:B------:R-:W-:Y:S02]  /*0820*/  IMAD.WIDE.U32 R68, R112, 0x10, R68 ;  /* 0x0000001070447825 */ /* 0x000fe400078e0044 */
[----:B------:R-:W2:Y:S04]  /*0830*/  LDG.E.64 R104, desc[UR4][R104.64] ;  /* 0x0000000468687981 */ /* 0x000ea8000c1e1b00 */
[----:B------:R-:W2:Y:S01]  /*0840*/  LDG.E.128 R68, desc[UR4][R68.64] ;  /* 0x0000000444447981 */ /* 0x000ea2000c1e1d00 */
[----:B------:R-:W-:-:S04]  /*0850*/  ISETP.NE.U32.AND P0, PT, RZ, UR8, PT ;  /* 0x00000008ff007c0c */ /* 0x000fc8000bf05070 */
[----:B------:R-:W-:Y:S02]  /*0860*/  ISETP.NE.AND.EX P0, PT, RZ, UR9, PT, P0 ;  /* 0x00000009ff007c0c */ /* 0x000fe4000bf05300 */
[----:B------:R-:W-:Y:S01]  /*0870*/  ISETP.NE.AND P3, PT, RZ, UR7, PT ;  /* 0x00000007ff007c0c */ /* 0x000fe2000bf65270 */
[----:B------:R-:W0:Y:S01]  /*0880*/  S2R R159, SR_CgaCtaId ;  /* 0x00000000009f7919 */ /* 0x000e220000008800 */
[----:B------:R-:W-:Y:S02]  /*0890*/  LOP3.LUT P4, RZ, R73, 0x1f, RZ, 0xc0, !PT ;  /* 0x0000001f49ff7812 */ /* 0x000fe4000788c0ff */
[----:B---3--:R-:W-:-:S05]  /*08a0*/  FSEL R117, R118, RZ, !P3 ;  /* 0x000000ff76757208 */ /* 0x008fca0005800000 */
[C---:B----4-:R-:W-:Y:S01]  /*08b0*/  FADD.FTZ R138, -R117.reuse, R54 ;  /* 0x00000036758a7221 */ /* 0x050fe20000010100 */
[C---:B------:R-:W-:Y:S02]  /*08c0*/  FADD.FTZ R136, -R117.reuse, R55 ;  /* 0x0000003775887221 */ /* 0x040fe40000010100 */
[----:B------:R-:W1:Y:S01]  /*08d0*/  @P0 LDC.64 R54, c[0x0][0x438] ;  /* 0x00010e00ff360b82 */ /* 0x000e620000000a00 */
[C---:B------:R-:W-:Y:S01]  /*08e0*/  FADD.FTZ R126, -R117.reuse, R60 ;  /* 0x0000003c757e7221 */ /* 0x040fe20000010100 */
[C---:B------:R-:W-:Y:S01]  /*08f0*/  FADD.FTZ R124, -R117.reuse, R61 ;  /* 0x0000003d757c7221 */ /* 0x040fe20000010100 */
[C---:B--2---:R-:W-:Y:S01]  /*0900*/  FADD.FTZ R133, -R117.reuse, R56 ;  /* 0x0000003875857221 */ /* 0x044fe20000010100 */
[----:B------:R-:W-:-:S04]  /*0910*/  FADD.FTZ R132, -R117, R57 ;  /* 0x0000003975847221 */ /* 0x000fc80000010100 */
[----:B------:R-:W2:Y:S01]  /*0920*/  @P0 LDC.64 R60, c[0x0][0x438] ;  /* 0x00010e00ff3c0b82 */ /* 0x000ea20000000a00 */
[C---:B------:R-:W-:Y:S01]  /*0930*/  FADD.FTZ R130, -R117.reuse, R58 ;  /* 0x0000003a75827221 */ /* 0x040fe20000010100 */
[C---:B------:R-:W-:Y:S01]  /*0940*/  FADD.FTZ R128, -R117.reuse, R59 ;  /* 0x0000003b75807221 */ /* 0x040fe20000010100 */
[C---:B------:R-:W-:Y:S01]  /*0950*/  FADD.FTZ R127, -R117.reuse, R52 ;  /* 0x00000034757f7221 */ /* 0x040fe20000010100 */
[----:B------:R-:W-:-:S04]  /*0960*/  FADD.FTZ R140, -R117, R53 ;  /* 0x00000035758c7221 */ /* 0x000fc80000010100 */
[----:B------:R-:W3:Y:S08]  /*0970*/  @P0 LDC.64 R56, c[0x0][0x438] ;  /* 0x00010e00ff380b82 */ /* 0x000ef00000000a00 */
[----:B------:R-:W4:Y:S01]  /*0980*/  @P0 LDC.64 R58, c[0x0][0x438] ;  /* 0x00010e00ff3a0b82 */ /* 0x000f220000000a00 */
[----:B------:R-:W-:-:S07]  /*0990*/  SHF.R.U64 R118, R120, 0x10, R121 ;  /* 0x0000001078767819 */ /* 0x000fce0000001279 */
[----:B------:R-:W0:Y:S01]  /*09a0*/  @P1 LDC.64 R52, c[0x0][0x3e0] ;  /* 0x0000f800ff341b82 */ /* 0x000e220000000a00 */
[----:B------:R-:W-:Y:S01]  /*09b0*/  MOV R141, R121 ;  /* 0x00000079008d7202 */ /* 0x000fe20000000f00 */
[C---:B------:R-:W-:Y:S01]  /*09c0*/  FADD.FTZ R122, -R117.reuse, R62 ;  /* 0x0000003e757a7221 */ /* 0x040fe20000010100 */
[----:B------:R-:W-:Y:S01]  /*09d0*/  SHF.R.U32.HI R142, RZ, 0x10, R121 ;  /* 0x00000010ff8e7819 */ /* 0x000fe20000011679 */
[----:B------:R-:W-:Y:S01]  /*09e0*/  FADD.FTZ R121, -R117, R63 ;  /* 0x0000003f75797221 */ /* 0x000fe20000010100 */
[----:B-1----:R-:W-:-:S03]  /*09f0*/  @P0 IMAD.WIDE.U32 R54, R112, 0x10, R54 ;  /* 0x0000001070360825 */ /* 0x002fc600078e0036 */
[----:B------:R-:W1:Y:S01]  /*0a00*/  @P0 LDC.64 R62, c[0x0][0x438] ;  /* 0x00010e00ff3e0b82 */ /* 0x000e620000000a00 */
[----:B------:R-:W-:Y:S01]  /*0a10*/  MOV R129, R114 ;  /* 0x0000007200817202 */ /* 0x000fe20000000f00 */
[----:B-----5:R3:W5:Y:S01]  /*0a20*/  @P0 LDG.E.128 R48, desc[UR4][R54.64] ;  /* 0x0000000436300981 */ /* 0x020762000c1e1d00 */
[----:B------:R-:W-:Y:S01]  /*0a30*/  SHF.R.U64 R125, R114, 0x10, R115 ;  /* 0x00000010727d7819 */ /* 0x000fe20000001273 */
[----:B--2---:R-:W-:Y:S01]  /*0a40*/  @P0 IMAD.WIDE.U32 R60, R109, 0x10, R60 ;  /* 0x000000106d3c0825 */ /* 0x004fe200078e003c */
[----:B------:R-:W-:-:S03]  /*0a50*/  MOV R123, R115 ;  /* 0x00000073007b7202 */ /* 0x000fc60000000f00 */
[----:B---3--:R-:W-:Y:S01]  /*0a60*/  @P0 IMAD.WIDE.U32 R56, R111, 0x10, R56 ;  /* 0x000000106f380825 */ /* 0x008fe200078e0038 */
[----:B------:R-:W-:-:S03]  /*0a70*/  SHF.L.U32 R54, R129, 0x10, RZ ;  /* 0x0000001081367819 */ /* 0x000fc600000006ff */
[----:B----4-:R-:W-:Y:S01]  /*0a80*/  @P0 IMAD.WIDE.U32 R58, R110, 0x10, R58 ;  /* 0x000000106e3a0825 */ /* 0x010fe200078e003a */
[----:B------:R-:W-:-:S03]  /*0a90*/  MOV R114, R120 ;  /* 0x0000007800727202 */ /* 0x000fc60000000f00 */
[----:B------:R-:W-:Y:S01]  /*0aa0*/  FADD.FTZ R120, -R117, R64 ;  /* 0x0000004075787221 */ /* 0x000fe20000010100 */
[----:B------:R-:W-:Y:S01]  /*0ab0*/  SHF.L.U32 R55, R125, 0x10, RZ ;  /* 0x000000107d377819 */ /* 0x000fe200000006ff */
[----:B------:R2:W5:Y:S01]  /*0ac0*/  @P0 LDG.E.128 R36, desc[UR4][R60.64] ;  /* 0x000000043c240981 */ /* 0x000562000c1e1d00 */
[----:B------:R-:W-:Y:S01]  /*0ad0*/  FMUL.FTZ R139, R89, R54 ;  /* 0x00000036598b7220 */ /* 0x000fe20000410000 */
[----:B------:R-:W-:Y:S01]  /*0ae0*/  MOV R143, R134 ;  /* 0x00000086008f7202 */ /* 0x000fe20000000f00 */
[C---:B------:R-:W-:Y:S01]  /*0af0*/  FADD.FTZ R64, -R117.reuse, R65 ;  /* 0x0000004175407221 */ /* 0x040fe20000010100 */
[--C-:B------:R-:W-:Y:S01]  /*0b00*/  SHF.R.U64 R144, R134, 0x10, R135.reuse ;  /* 0x0000001086907819 */ /* 0x100fe20000001287 */
[----:B------:R-:W-:Y:S01]  /*0b10*/  FADD.FTZ R65, -R117, R66 ;  /* 0x0000004275417221 */ /* 0x000fe20000010100 */
[----:B------:R-:W-:Y:S01]  /*0b20*/  MOV R145, R135 ;  /* 0x0000008700917202 */ /* 0x000fe20000000f00 */
[----:B------:R3:W5:Y:S01]  /*0b30*/  @P0 LDG.E.128 R44, desc[UR4][R56.64] ;  /* 0x00000004382c0981 */ /* 0x000762000c1e1d00 */
[----:B------:R-:W-:Y:S01]  /*0b40*/  SHF.R.U32.HI R146, RZ, 0x10, R135 ;  /* 0x00000010ff927819 */ /* 0x000fe20000011687 */
[----:B0-----:R-:W-:-:S04]  /*0b50*/  @P1 IMAD.WIDE R134, R93, 0x2, R52 ;  /* 0x000000025d861825 */ /* 0x001fc800078e0234 */
[----:B--2---:R-:W-:Y:S01]  /*0b60*/  FMUL.FTZ R60, R113, R127 ;  /* 0x0000007f713c7220 */ /* 0x004fe20000410000 */
[----:B------:R-:W-:Y:S01]  /*0b70*/  SHF.R.U32.HI R119, RZ, 0x10, R115 ;  /* 0x00000010ff777819 */ /* 0x000fe20000011673 */
[----:B------:R-:W-:Y:S01]  /*0b80*/  FADD.FTZ R66, -R117, R67 ;  /* 0x0000004375427221 */ /* 0x000fe20000010100 */
[----:B------:R0:W5:Y:S01]  /*0b90*/  @P0 LDG.E.128 R40, desc[UR4][R58.64] ;  /* 0x000000043a280981 */ /* 0x000162000c1e1d00 */
[----:B------:R-:W-:Y:S01]  /*0ba0*/  MOV R116, R102 ;  /* 0x0000006600747202 */ /* 0x000fe20000000f00 */
[----:B------:R-:W-:Y:S01]  /*0bb0*/  FMUL.FTZ R137, R106, R55 ;  /* 0x000000376a897220 */ /* 0x000fe20000410000 */
[----:B------:R-:W-:Y:S02]  /*0bc0*/  SHF.R.U64 R115, R102, 0x10, R103 ;  /* 0x0000001066737819 */ /* 0x000fe40000001267 */
[----:B---3--:R-:W-:Y:S01]  /*0bd0*/  SHF.L.U32 R57, R123, 0x10, RZ ;  /* 0x000000107b397819 */ /* 0x008fe200000006ff */
[----:B------:R-:W-:Y:S01]  /*0be0*/  FMUL.FTZ R140, R113, R140 ;  /* 0x0000008c718c7220 */ /* 0x000fe20000410000 */
[----:B------:R-:W-:-:S02]  /*0bf0*/  MOV R67, R103 ;  /* 0x0000006700437202 */ /* 0x000fc40000000f00 */
[----:B------:R-:W-:Y:S01]  /*0c00*/  SHF.R.U32.HI R148, RZ, 0x10, R103 ;  /* 0x00000010ff947819 */ /* 0x000fe20000011667 */
[----:B0-----:R-:W-:Y:S01]  /*0c10*/  FADD.FTZ R58, RZ, R139 ;  /* 0x0000008bff3a7221 */ /* 0x001fe20000010000 */
[----:B------:R-:W-:Y:S01]  /*0c20*/  MOV R147, R104 ;  /* 0x0000006800937202 */ /* 0x000fe20000000f00 */
[----:B------:R-:W-:Y:S01]  /*0c30*/  FFMA.FTZ R59, R60, R139, RZ ;  /* 0x0000008b3c3b7223 */ /* 0x000fe200000100ff */
[----:B------:R-:W-:Y:S01]  /*0c40*/  SHF.R.U64 R104, R104, 0x10, R105 ;  /* 0x0000001068687819 */ /* 0x000fe20000001269 */
[C---:B------:R-:W-:Y:S01]  /*0c50*/  FADD.FTZ R149, -R117.reuse, R68 ;  /* 0x0000004475957221 */ /* 0x040fe20000010100 */
[----:B------:R-:W-:Y:S01]  /*0c60*/  MOV R102, R105 ;  /* 0x0000006900667202 */ /* 0x000fe20000000f00 */
[C---:B------:R-:W-:Y:S01]  /*0c70*/  FADD.FTZ R53, -R117.reuse, R69 ;  /* 0x0000004575357221 */ /* 0x040fe20000010100 */
[----:B------:R-:W-:Y:S01]  /*0c80*/  SHF.R.U32.HI R103, RZ, 0x10, R105 ;  /* 0x00000010ff677819 */ /* 0x000fe20000011669 */
[C---:B------:R-:W-:Y:S01]  /*0c90*/  FADD.FTZ R52, -R117.reuse, R70 ;  /* 0x0000004675347221 */ /* 0x040fe20000010100 */
[----:B------:R-:W-:Y:S01]  /*0ca0*/  FADD.FTZ R105, -R117, R71 ;  /* 0x0000004775697221 */ /* 0x000fe20000010100 */
[----:B------:R-:W-:Y:S01]  /*0cb0*/  SHF.L.U32 R56, R119, 0x10, RZ ;  /* 0x0000001077387819 */ /* 0x000fe200000006ff */
[----:B------:R0:W2:Y:S01]  /*0cc0*/  @P1 LDG.E.U16 R117, desc[UR4][R134.64] ;  /* 0x0000000486751981 */ /* 0x0000a2000c1e1500 */
[----:B------:R-:W-:Y:S01]  /*0cd0*/  FADD.FTZ R58, R58, R137 ;  /* 0x000000893a3a7221 */ /* 0x000fe20000010000 */
[----:B------:R-:W-:Y:S01]  /*0ce0*/  FMUL.FTZ R138, R113, R138 ;  /* 0x0000008a718a7220 */ /* 0x000fe20000410000 */
[----:B------:R-:W-:Y:S01]  /*0cf0*/  FFMA.FTZ R59, R140, R137, R59 ;  /* 0x000000898c3b7223 */ /* 0x000fe2000001003b */
[----:B-1----:R-:W-:Y:S01]  /*0d00*/  @P0 IMAD.WIDE.U32 R62, R108, 0x10, R62 ;  /* 0x000000106c3e0825 */ /* 0x002fe200078e003e */
[----:B------:R-:W-:-:S03]  /*0d10*/  SHF.L.U32 R114, R114, 0x10, RZ ;  /* 0x0000001072727819 */ /* 0x000fc600000006ff */
[C---:B------:R-:W-:Y:S01]  /*0d20*/  FMUL.FTZ R136, R113.reuse, R136 ;  /* 0x0000008871887220 */ /* 0x040fe20000410000 */
[----:B------:R-:W-:Y:S01]  /*0d30*/  SHF.L.U32 R118, R118, 0x10, RZ ;  /* 0x0000001076767819 */ /* 0x000fe200000006ff */
[----:B------:R-:W-:Y:S01]  /*0d40*/  FMUL.FTZ R133, R113, R133 ;  /* 0x0000008571857220 */ /* 0x000fe20000410000 */
[----:B------:R1:W5:Y:S01]  /*0d50*/  @P0 LDG.E.128 R32, desc[UR4][R62.64] ;  /* 0x000000043e200981 */ /* 0x000362000c1e1d00 */
[----:B0-----:R-:W-:Y:S01]  /*0d60*/  FMUL.FTZ R135, R90, R57 ;  /* 0x000000395a877220 */ /* 0x001fe20000410000 */
[----:B------:R-:W-:-:S03]  /*0d70*/  FMUL.FTZ R134, R107, R56 ;  /* 0x000000386b867220 */ /* 0x000fc60000410000 */
[----:B------:R-:W-:Y:S01]  /*0d80*/  FADD.FTZ R61, R58, R135 ;  /* 0x000000873a3d7221 */ /* 0x000fe20000010000 */
[----:B------:R-:W-:Y:S01]  /*0d90*/  FFMA.FTZ R59, R138, R135, R59 ;  /* 0x000000878a3b7223 */ /* 0x000fe2000001003b */
[----:B------:R-:W-:Y:S02]  /*0da0*/  FMUL.FTZ R131, R87, R114 ;  /* 0x0000007257837220 */ /* 0x000fe40000410000 */
[----:B------:R-:W-:Y:S01]  /*0db0*/  FADD.FTZ R58, R61, R134 ;  /* 0x000000863d3a7221 */ /* 0x000fe20000010000 */
[----:B-1----:R-:W-:Y:S01]  /*0dc0*/  FFMA.FTZ R62, R136, R134, R59 ;  /* 0x00000086883e7223 */ /* 0x002fe2000001003b */
        /* <DEDUP_REMOVED lines=66> */
[----:B------:R-:W-:Y:S01]  /*11f0*/  FADD.FTZ R58, R59, R102 ;  /* 0x000000663b3a7221 */ /* 0x000fe20000010000 */
[----:B------:R-:W-:Y:S01]  /*1200*/  FMUL.FTZ R103, R82, R154 ;  /* 0x0000009a52677220 */ /* 0x000fe20000410000 */
[----:B------:R-:W-:Y:S01]  /*1210*/  FMUL.FTZ R71, R113, R52 ;  /* 0x0000003471477220 */ /* 0x000fe20000410000 */
[----:B------:R-:W-:Y:S01]  /*1220*/  FFMA.FTZ R52, R70, R102, R53 ;  /* 0x0000006646347223 */ /* 0x000fe20000010035 */
[----:B------:R-:W-:Y:S01]  /*1230*/  FMUL.FTZ R104, R95, R149 ;  /* 0x000000955f687220 */ /* 0x000fe20000410000 */
[----:B------:R-:W-:Y:S01]  /*1240*/  FADD.FTZ R53, R58, R103 ;  /* 0x000000673a357221 */ /* 0x000fe20000010000 */
[----:B------:R-:W-:Y:S01]  /*1250*/  FMUL.FTZ R105, R113, R105 ;  /* 0x0000006971697220 */ /* 0x000fe20000410000 */
[----:B------:R-:W-:-:S02]  /*1260*/  FFMA.FTZ R52, R71, R103, R52 ;  /* 0x0000006747347223 */ /* 0x000fc40000010034 */
[----:B------:R-:W-:Y:S02]  /*1270*/  FADD.FTZ R53, R53, R104 ;  /* 0x0000006835357221 */ /* 0x000fe40000010000 */
[----:B------:R-:W-:-:S03]  /*1280*/  FFMA.FTZ R52, R105, R104, R52 ;  /* 0x0000006869347223 */ /* 0x000fc60000010034 */
        /* <DEDUP_REMOVED lines=14> */
[----:B------:R-:W-:Y:S02]  /*1370*/  PLOP3.LUT P0, PT, PT, PT, PT, 0x80, 0x8 ;  /* 0x000000000008781c */ /* 0x000fe40003f0f070 */
[----:B------:R-:W-:Y:S01]  /*1380*/  @!P4 PLOP3.LUT P0, PT, P2, PT, PT, 0x80, 0x8 ;  /* 0x000000000008c81c */ /* 0x000fe2000170f070 */
[----:B0-----:R-:W-:Y:S01]  /*1390*/  FADD.FTZ R58, R158, R53 ;  /* 0x000000359e3a7221 */ /* 0x001fe20000010000 */
[----:B-1----:R-:W-:-:S04]  /*13a0*/  FADD.FTZ R59, R157, R52 ;  /* 0x000000349d3b7221 */ /* 0x002fc80000010000 */
[----:B------:R-:W0:Y:S04]  /*13b0*/  SHFL.DOWN PT, R53, R58, 0x1, 0x1f ;  /* 0x08201f003a357f89 */ /* 0x000e2800000e0000 */
[----:B------:R-:W1:Y:S01]  /*13c0*/  SHFL.DOWN PT, R156, R59, 0x1, 0x1f ;  /* 0x08201f003b9c7f89 */ /* 0x000e6200000e0000 */
[----:B------:R-:W-:-:S04]  /*13d0*/  MOV R52, 0x400 ;  /* 0x0000040000347802 */ /* 0x000fc80000000f00 */
[----:B------:R-:W-:-:S04]  /*13e0*/  LEA R155, R159, R52, 0x18 ;  /* 0x000000349f9b7211 */ /* 0x000fc800078ec0ff */
[----:B------:R-:W-:-:S04]  /*13f0*/  IADD3 R158, PT, PT, R155, 0x2820, RZ ;  /* 0x000028209b9e7810 */ /* 0x000fc80007ffe0ff */
[----:B------:R-:W-:Y:S02]  /*1400*/  @!P4 MOV R52, R158 ;  /* 0x0000009e0034c202 */ /* 0x000fe40000000f00 */
[----:B------:R-:W-:-:S04]  /*1410*/  @!P0 IADD3 R52, PT, PT, R155, 0x2800, RZ ;  /* 0x000028009b348810 */ /* 0x000fc80007ffe0ff */
[----:B------:R-:W-:Y:S01]  /*1420*/  @!P4 MOV R160, R52 ;  /* 0x0000003400a0c202 */ /* 0x000fe20000000f00 */
[----:B0-----:R-:W-:Y:S01]  /*1430*/  FADD.FTZ R52, R58, R53 ;  /* 0x000000353a347221 */ /* 0x001fe20000010000 */
[----:B-1----:R-:W-:Y:S02]  /*1440*/  FADD.FTZ R53, R59, R156 ;  /* 0x0000009c3b357221 */ /* 0x002fe40000010000 */
[----:B------:R-:W-:-:S05]  /*1450*/  @!P4 LEA R156, R91, R160, 0x3 ;  /* 0x000000a05b9cc211 */ /* 0x000fca00078e18ff */
[----:B------:R-:W-:Y:S01]  /*1460*/  @!P4 STS.64 [R156], R52 ;  /* 0x000000349c00c388 */ /* 0x000fe20000000a00 */
[----:B------:R-:W-:Y:S01]  /*1470*/  @!P2 IADD3 R158, PT, PT, R155, 0x2800, RZ ;  /* 0x000028009b9ea810 */ /* 0x000fe20007ffe0ff */
[----:B------:R-:W-:Y:S01]  /*1480*/  FFMA.FTZ R92, R60, R54, R92 ;  /* 0x000000363c5c7223 */ /* 0x000fe2000001005c */
[----:B------:R-:W-:Y:S01]  /*1490*/  FADD.FTZ R80, R54, R80 ;  /* 0x0000005036507221 */ /* 0x000fe20000010000 */
[----:B------:R-:W-:Y:S01]  /*14a0*/  FFMA.FTZ R79, R140, R55, R79 ;  /* 0x000000378c4f7223 */ /* 0x000fe2000001004f */
[----:B------:R-:W-:Y:S01]  /*14b0*/  FADD.FTZ R78, R55, R78 ;  /* 0x0000004e374e7221 */ /* 0x000fe20000010000 */
[----:B------:R-:W-:Y:S01]  /*14c0*/  BAR.SYNC.DEFER_BLOCKING 0x0 ;  /* 0x0000000000007b1d */ /* 0x000fe20000010000 */
[C---:B------:R-:W-:Y:S02]  /*14d0*/  IADD3 R58, PT, PT, R155.reuse, 0x2830, RZ ;  /* 0x000028309b3a7810 */ /* 0x040fe40007ffe0ff */
[----:B------:R-:W-:Y:S01]  /*14e0*/  @!P2 IADD3 R58, PT, PT, R155, 0x2810, RZ ;  /* 0x000028109b3aa810 */ /* 0x000fe20007ffe0ff */
[----:B------:R-:W-:Y:S01]  /*14f0*/  FFMA.FTZ R77, R138, R57, R77 ;  /* 0x000000398a4d7223 */ /* 0x000fe2000001004d */
[----:B------:R-:W-:Y:S01]  /*1500*/  FADD.FTZ R76, R57, R76 ;  /* 0x0000004c394c7221 */ /* 0x000fe20000010000 */
[----:B------:R-:W-:Y:S01]  /*1510*/  FFMA.FTZ R74, R136, R56, R74 ;  /* 0x00000038884a7223 */ /* 0x000fe2000001004a */
[----:B------:R-:W-:Y:S01]  /*1520*/  FADD.FTZ R75, R56, R75 ;  /* 0x0000004b384b7221 */ /* 0x000fe20000010000 */
[----:B------:R-:W0:Y:S04]  /*1530*/  LDS.128 R52, [R158] ;  /* 0x000000009e347984 */ /* 0x000e280000000c00 */
[----:B------:R-:W1:Y:S01]  /*1540*/  LDS.128 R56, [R58] ;  /* 0x000000003a387984 */ /* 0x000e620000000c00 */
[----:B------:R-:W-:Y:S01]  /*1550*/  FFMA.FTZ R3, R130, R141, R3 ;  /* 0x0000008d82037223 */ /* 0x000fe20000010003 */
[----:B------:R-:W-:Y:S01]  /*1560*/  FADD.FTZ R19, R141, R19 ;  /* 0x000000138d137221 */ /* 0x000fe20000010000 */
[----:B------:R-:W-:-:S04]  /*1570*/  UISETP.NE.U32.AND UP0, UPT, UR8, URZ, UPT ;  /* 0x000000ff0800728c */ /* 0x000fc8000bf05070 */
[----:B------:R-:W-:Y:S01]  /*1580*/  UISETP.NE.AND.EX UP0, UPT, UR9, URZ, UPT, UP0 ;  /* 0x000000ff0900728c */ /* 0x000fe2000bf05300 */
[----:B------:R-:W-:Y:S01]  /*1590*/  FFMA.FTZ R0, R133, R114, R0 ;  /* 0x0000007285007223 */ /* 0x000fe20000010000 */
[----:B------:R-:W-:Y:S01]  /*15a0*/  FADD.FTZ R17, R114, R17 ;  /* 0x0000001172117221 */ /* 0x000fe20000010000 */
[----:B------:R-:W-:Y:S01]  /*15b0*/  MOV R114, 0x3f800000 ;  /* 0x3f80000000727802 */ /* 0x000fe20000000f00 */
[----:B------:R-:W-:Y:S01]  /*15c0*/  FFMA.FTZ R2, R132, R118, R2 ;  /* 0x0000007684027223 */ /* 0x000fe20000010002 */
[----:B------:R-:W-:Y:S01]  /*15d0*/  FADD.FTZ R18, R118, R18 ;  /* 0x0000001276127221 */ /* 0x000fe20000010000 */
[----:B------:R-:W-:Y:S01]  /*15e0*/  FFMA.FTZ R4, R128, R142, R4 ;  /* 0x0000008e80047223 */ /* 0x000fe20000010004 */
[----:B------:R-:W-:Y:S01]  /*15f0*/  FADD.FTZ R20, R142, R20 ;  /* 0x000000148e147221 */ /* 0x000fe20000010000 */
[----:B------:R-:W-:Y:S01]  /*1600*/  FFMA.FTZ R5, R126, R143, R5 ;  /* 0x0000008f7e057223 */ /* 0x000fe20000010005 */
[----:B--2---:R-:W-:Y:S01]  /*1610*/  @P1 SHF.L.U32 R114, R117, 0x10, RZ ;  /* 0x0000001075721819 */ /* 0x004fe200000006ff */
        /* <DEDUP_REMOVED lines=32> */
[----:B------:R-:W-:Y:S01]  /*1820*/  FMUL.FTZ R117, R52, UR11 ;  /* 0x0000000b34757c20 */ /* 0x000fe20008410000 */
[----:B------:R-:W-:Y:S01]  /*1830*/  FSEL R118, R58, RZ, !P3 ;  /* 0x000000ff3a767208 */ /* 0x000fe20005800000 */
[----:B------:R-:W-:Y:S06]  /*1840*/  BRA.U UP0, `(.L_x_3398) ;  /* 0x0000001100587547 */ /* 0x000fec000b800000 */
[----:B------:R-:W-:-:S04]  /*1850*/  UISETP.NE.U32.AND UP0, UPT, UR12, URZ, UPT ;  /* 0x000000ff0c00728c */ /* 0x000fc8000bf05070 */
[----:B------:R-:W-:-:S09]  /*1860*/  UISETP.NE.AND.EX UP0, UPT, UR13, URZ, UPT, UP0 ;  /* 0x000000ff0d00728c */ /* 0x000fd2000bf05300 */
[----:B------:R-:W-:Y:S05]  /*1870*/  BRA.U UP0, `(.L_x_3399) ;  /* 0x0000000900107547 */ /* 0x000fea000b800000 */
[-CC-:B------:R-:W-:Y:S01]  /*1880*/  FFMA.FTZ R60, R60, R117.reuse, R118.reuse ;  /* 0x000000753c3c7223 */ /* 0x180fe20000010076 */
[-CC-:B------:R-:W-:Y:S01]  /*1890*/  FFMA.FTZ R52, R133, R117.reuse, R118.reuse ;  /* 0x0000007585347223 */ /* 0x180fe20000010076 */
[-CC-:B------:R-:W-:Y:S01]  /*18a0*/  FFMA.FTZ R126, R126, R117.reuse, R118.reuse ;  /* 0x000000757e7e7223 */ /* 0x180fe20000010076 */
[-C--:B------:R-:W-:Y:S01]  /*18b0*/  FFMA.FTZ R132, R132, R117.reuse, R118 ;  /* 0x0000007584847223 */ /* 0x080fe20000010076 */
[----:B------:R-:W-:Y:S01]  /*18c0*/  FADD.FTZ R60, R139, -R60 ;  /* 0x8000003c8b3c7221 */ /* 0x000fe20000010000 */
[----:B------:R-:W-:Y:S01]  /*18d0*/  FADD.FTZ R52, R131, -R52 ;  /* 0x8000003483347221 */ /* 0x000fe20000010000 */
[----:B------:R-:W-:Y:S01]  /*18e0*/  FADD.FTZ R126, R123, -R126 ;  /* 0x8000007e7b7e7221 */ /* 0x000fe20000010000 */
[----:B------:R-:W-:Y:S01]  /*18f0*/  FADD.FTZ R132, R129, -R132 ;  /* 0x8000008481847221 */ /* 0x000fe20000010000 */
[----:B------:R-:W-:Y:S01]  /*1900*/  FMUL.FTZ R53, R113, R60 ;  /* 0x0000003c71357220 */ /* 0x000fe20000410000 */
[-CC-:B------:R-:W-:Y:S01]  /*1910*/  FFMA.FTZ R120, R120, R117.reuse, R118.reuse ;  /* 0x0000007578787223 */ /* 0x180fe20000010076 */
[-CC-:B------:R-:W-:Y:S01]  /*1920*/  FFMA.FTZ R59, R136, R117.reuse, R118.reuse ;  /* 0x00000075883b7223 */ /* 0x180fe20000010076 */
[-C--:B------:R-:W-:Y:S01]  /*1930*/  FFMA.FTZ R128, R128, R117.reuse, R118 ;  /* 0x0000007580807223 */ /* 0x080fe20000010076 */
[----:B------:R-:W-:Y:S01]  /*1940*/  FMUL.FTZ R53, R53, R114 ;  /* 0x0000007235357220 */ /* 0x000fe20000410000 */
[----:B------:R-:W-:Y:S01]  /*1950*/  FADD.FTZ R120, R119, -R120 ;  /* 0x8000007877787221 */ /* 0x000fe20000010000 */
[-C--:B------:R-:W-:Y:S01]  /*1960*/  FFMA.FTZ R140, R140, R117.reuse, R118 ;  /* 0x000000758c8c7223 */ /* 0x080fe20000010076 */
[----:B------:R-:W-:Y:S01]  /*1970*/  FADD.FTZ R134, R134, -R59 ;  /* 0x8000003b86867221 */ /* 0x000fe20000010000 */
[----:B------:R0:W-:Y:S01]  /*1980*/  F2F.BF16.F32 R57, R53 ;  /* 0x0000003500397304 */ /* 0x0001e20000202000 */
[----:B------:R-:W-:Y:S01]  /*1990*/  FADD.FTZ R128, R125, -R128 ;  /* 0x800000807d807221 */ /* 0x000fe20000010000 */
[----:B------:R-:W-:Y:S01]  /*19a0*/  FADD.FTZ R140, R137, -R140 ;  /* 0x8000008c898c7221 */ /* 0x000fe20000010000 */
[-CC-:B------:R-:W-:Y:S01]  /*19b0*/  FFMA.FTZ R138, R138, R117.reuse, R118.reuse ;  /* 0x000000758a8a7223 */ /* 0x180fe20000010076 */
[C---:B------:R-:W-:Y:S01]  /*19c0*/  FMUL.FTZ R59, R113.reuse, R134 ;  /* 0x00000086713b7220 */ /* 0x040fe20000410000 */
[C---:B------:R-:W-:Y:S01]  /*19d0*/  FMUL.FTZ R125, R113.reuse, R128 ;  /* 0x00000080717d7220 */ /* 0x040fe20000410000 */
[-CC-:B------:R-:W-:Y:S01]  /*19e0*/  FFMA.FTZ R130, R130, R117.reuse, R118.reuse ;  /* 0x0000007582827223 */ /* 0x180fe20000010076 */
[C---:B------:R-:W-:Y:S01]  /*19f0*/  FMUL.FTZ R55, R113.reuse, R140 ;  /* 0x0000008c71377220 */ /* 0x040fe20000410000 */
[-CC-:B------:R-:W-:Y:S01]  /*1a00*/  FFMA.FTZ R66, R66, R117.reuse, R118.reuse ;  /* 0x0000007542427223 */ /* 0x180fe20000010076 */
[----:B0-----:R-:W-:Y:S01]  /*1a10*/  FMUL.FTZ R53, R113, R52 ;  /* 0x0000003471357220 */ /* 0x001fe20000410000 */
[-C--:B------:R-:W-:Y:S01]  /*1a20*/  FFMA.FTZ R52, R121, R117.reuse, R118 ;  /* 0x0000007579347223 */ /* 0x080fe20000010076 */
[----:B------:R-:W-:Y:S01]  /*1a30*/  FADD.FTZ R138, R135, -R138 ;  /* 0x8000008a878a7221 */ /* 0x000fe20000010000 */
[-C--:B------:R-:W-:Y:S01]  /*1a40*/  FMUL.FTZ R56, R59, R114.reuse ;  /* 0x000000723b387220 */ /* 0x080fe20000410000 */
[-C--:B------:R-:W-:Y:S01]  /*1a50*/  FMUL.FTZ R53, R53, R114.reuse ;  /* 0x0000007235357220 */ /* 0x080fe20000410000 */
[----:B------:R-:W-:Y:S01]  /*1a60*/  FADD.FTZ R52, R63, -R52 ;  /* 0x800000343f347221 */ /* 0x000fe20000010000 */
[----:B------:R-:W-:Y:S01]  /*1a70*/  FMUL.FTZ R60, R125, R114 ;  /* 0x000000727d3c7220 */ /* 0x000fe20000410000 */
[C---:B------:R-:W-:Y:S01]  /*1a80*/  FMUL.FTZ R59, R113.reuse, R132 ;  /* 0x00000084713b7220 */ /* 0x040fe20000410000 */
[----:B------:R0:W-:Y:S01]  /*1a90*/  F2F.BF16.F32 R129, R53 ;  /* 0x0000003500817304 */ /* 0x0001e20000202000 */
[----:B------:R-:W-:Y:S01]  /*1aa0*/  FMUL.FTZ R63, R113, R52 ;  /* 0x00000034713f7220 */ /* 0x000fe20000410000 */
[-CC-:B------:R-:W-:Y:S01]  /*1ab0*/  FFMA.FTZ R52, R65, R117.reuse, R118.reuse ;  /* 0x0000007541347223 */ /* 0x180fe20000010076 */
[-C--:B------:R-:W-:Y:S01]  /*1ac0*/  FFMA.FTZ R125, R122, R117.reuse, R118 ;  /* 0x000000757a7d7223 */ /* 0x080fe20000010076 */
[----:B------:R-:W-:Y:S01]  /*1ad0*/  FADD.FTZ R130, R127, -R130 ;  /* 0x800000827f827221 */ /* 0x000fe20000010000 */
[----:B------:R-:W-:Y:S01]  /*1ae0*/  FMUL.FTZ R54, R55, R114 ;  /* 0x0000007237367220 */ /* 0x000fe20000410000 */
[----:B------:R-:W-:Y:S01]  /*1af0*/  FADD.FTZ R52, R115, -R52 ;  /* 0x8000003473347221 */ /* 0x000fe20000010000 */
[-C--:B------:R-:W-:Y:S01]  /*1b00*/  FFMA.FTZ R124, R124, R117.reuse, R118 ;  /* 0x000000757c7c7223 */ /* 0x080fe20000010076 */
[----:B------:R-:W-:Y:S01]  /*1b10*/  FADD.FTZ R66, R67, -R66 ;  /* 0x8000004243427221 */ /* 0x000fe20000010000 */
[C---:B0-----:R-:W-:Y:S01]  /*1b20*/  FMUL.FTZ R53, R113.reuse, R126 ;  /* 0x0000007e71357220 */ /* 0x041fe20000410000 */
[----:B------:R-:W-:Y:S01]  /*1b30*/  FMUL.FTZ R115, R113, R52 ;  /* 0x0000003471737220 */ /* 0x000fe20000410000 */
[-CC-:B------:R-:W-:Y:S01]  /*1b40*/  FFMA.FTZ R52, R71, R117.reuse, R118.reuse ;  /* 0x0000007547347223 */ /* 0x180fe20000010076 */
[----:B------:R-:W-:Y:S01]  /*1b50*/  FMUL.FTZ R55, R113, R138 ;  /* 0x0000008a71377220 */ /* 0x000fe20000410000 */
[-C--:B------:R-:W-:Y:S01]  /*1b60*/  FMUL.FTZ R53, R53, R114.reuse ;  /* 0x0000007235357220 */ /* 0x080fe20000410000 */
[-C--:B------:R-:W-:Y:S01]  /*1b70*/  FFMA.FTZ R119, R64, R117.reuse, R118 ;  /* 0x0000007540777223 */ /* 0x080fe20000010076 */
[----:B------:R-:W-:Y:S01]  /*1b80*/  FADD.FTZ R52, R103, -R52 ;  /* 0x8000003467347221 */ /* 0x000fe20000010000 */
[----:B------:R-:W-:Y:S01]  /*1b90*/  FMUL.FTZ R58, R59, R114 ;  /* 0x000000723b3a7220 */ /* 0x000fe20000410000 */
[----:B------:R0:W-:Y:S01]  /*1ba0*/  F2F.BF16.F32 R123, R53 ;  /* 0x00000035007b7304 */ /* 0x0001e20000202000 */
[----:B------:R-:W-:Y:S01]  /*1bb0*/  FADD.FTZ R62, R62, -R125 ;  /* 0x8000007d3e3e7221 */ /* 0x000fe20000010000 */
[----:B------:R-:W-:Y:S01]  /*1bc0*/  FMUL.FTZ R59, R113, R130 ;  /* 0x00000082713b7220 */ /* 0x000fe20000410000 */
[----:B------:R-:W-:Y:S01]  /*1bd0*/  FADD.FTZ R124, R61, -R124 ;  /* 0x8000007c3d7c7221 */ /* 0x000fe20000010000 */
[----:B------:R-:W-:Y:S01]  /*1be0*/  FMUL.FTZ R55, R55, R114 ;  /* 0x0000007237377220 */ /* 0x000fe20000410000 */
[----:B------:R-:W-:Y:S01]  /*1bf0*/  FADD.FTZ R116, R116, -R119 ;  /* 0x8000007774747221 */ /* 0x000fe20000010000 */
[-CC-:B------:R-:W-:Y:S01]  /*1c00*/  FFMA.FTZ R105, R105, R117.reuse, R118.reuse ;  /* 0x0000007569697223 */ /* 0x180fe20000010076 */
[----:B------:R-:W-:Y:S01]  /*1c10*/  FMUL.FTZ R121, R113, R62 ;  /* 0x0000003e71797220 */ /* 0x000fe20000410000 */
[----:B------:R-:W-:Y:S01]  /*1c20*/  FMUL.FTZ R59, R59, R114 ;  /* 0x000000723b3b7220 */ /* 0x000fe20000410000 */
[C---:B0-----:R-:W-:Y:S01]  /*1c30*/  FMUL.FTZ R53, R113.reuse, R120 ;  /* 0x0000007871357220 */ /* 0x041fe20000410000 */
[----:B------:R-:W-:Y:S01]  /*1c40*/  FMUL.FTZ R61, R113, R124 ;  /* 0x0000007c713d7220 */ /* 0x000fe20000410000 */
[----:B------:R-:W-:Y:S01]  /*1c50*/  FMUL.FTZ R63, R63, R114 ;  /* 0x000000723f3f7220 */ /* 0x000fe20000410000 */
[----:B------:R-:W-:Y:S01]  /*1c60*/  FMUL.FTZ R119, R113, R116 ;  /* 0x0000007471777220 */ /* 0x000fe20000410000 */
[-C--:B------:R-:W-:Y:S01]  /*1c70*/  FMUL.FTZ R53, R53, R114.reuse ;  /* 0x0000007235357220 */ /* 0x080fe20000410000 */
[----:B------:R-:W-:Y:S01]  /*1c80*/  FADD.FTZ R104, R104, -R105 ;  /* 0x8000006968687221 */ /* 0x000fe20000010000 */
[-C--:B------:R-:W-:Y:S01]  /*1c90*/  FMUL.FTZ R121, R121, R114.reuse ;  /* 0x0000007279797220 */ /* 0x080fe20000410000 */
[----:B------:R-:W-:Y:S01]  /*1ca0*/  F2F.BF16.F32 R55, R55 ;  /* 0x0000003700377304 */ /* 0x000fe20000202000 */
[----:B------:R-:W-:Y:S01]  /*1cb0*/  FFMA.FTZ R69, R69, R117, R118 ;  /* 0x0000007545457223 */ /* 0x000fe20000010076 */
[-C--:B------:R-:W-:Y:S01]  /*1cc0*/  FMUL.FTZ R61, R61, R114.reuse ;  /* 0x000000723d3d7220 */ /* 0x080fe20000410000 */
[----:B------:R-:W-:Y:S01]  /*1cd0*/  FMUL.FTZ R119, R119, R114 ;  /* 0x0000007277777220 */ /* 0x000fe20000410000 */
[----:B------:R-:W-:Y:S01]  /*1ce0*/  FMUL.FTZ R71, R113, R104 ;  /* 0x0000006871477220 */ /* 0x000fe20000410000 */
[----:B------:R-:W-:Y:S01]  /*1cf0*/  FADD.FTZ R68, R68, -R69 ;  /* 0x8000004544447221 */ /* 0x000fe20000010000 */
[----:B------:R-:W-:-:S02]  /*1d00*/  FMUL.FTZ R115, R115, R114 ;  /* 0x0000007273737220 */ /* 0x000fc40000410000 */
[----:B------:R0:W-:Y:S01]  /*1d10*/  F2F.BF16.F32 R65, R53 ;  /* 0x0000003500417304 */ /* 0x0001e20000202000 */
[----:B------:R-:W-:-:S07]  /*1d20*/  FMUL.FTZ R71, R71, R114 ;  /* 0x0000007247477220 */ /* 0x000fce0000410000 */
[----:B------:R-:W-:Y:S01]  /*1d30*/  F2F.BF16.F32 R56, R56 ;  /* 0x0000003800387304 */ /* 0x000fe20000202000 */
[----:B0-----:R-:W-:-:S04]  /*1d40*/  FMUL.FTZ R53, R113, R52 ;  /* 0x0000003471357220 */ /* 0x001fc80000410000 */
[----:B------:R-:W-:Y:S01]  /*1d50*/  FMUL.FTZ R67, R53, R114 ;  /* 0x0000007235437220 */ /* 0x000fe20000410000 */
[----:B------:R-:W-:Y:S02]  /*1d60*/  FFMA.FTZ R53, R70, R117, R118 ;  /* 0x0000007546357223 */ /* 0x000fe40000010076 */
[----:B------:R-:W-:Y:S02]  /*1d70*/  F2F.BF16.F32 R54, R54 ;  /* 0x0000003600367304 */ /* 0x000fe40000202000 */
[----:B------:R-:W-:-:S04]  /*1d80*/  FADD.FTZ R102, R102, -R53 ;  /* 0x8000003566667221 */ /* 0x000fc80000010000 */
[C---:B------:R-:W-:Y:S02]  /*1d90*/  FMUL.FTZ R53, R113.reuse, R102 ;  /* 0x0000006671357220 */ /* 0x040fe40000410000 */
[----:B------:R0:W-:Y:S08]  /*1da0*/  F2F.BF16.F32 R62, R63 ;  /* 0x0000003f003e7304 */ /* 0x0001f00000202000 */
[----:B------:R-:W-:Y:S01]  /*1db0*/  F2F.BF16.F32 R59, R59 ;  /* 0x0000003b003b7304 */ /* 0x000fe20000202000 */
[----:B0-----:R-:W-:Y:S01]  /*1dc0*/  FMUL.FTZ R63, R113, R66 ;  /* 0x00000042713f7220 */ /* 0x001fe20000410000 */
[----:B------:R-:W-:Y:S01]  /*1dd0*/  FMUL.FTZ R66, R53, R114 ;  /* 0x0000007235427220 */ /* 0x000fe20000410000 */
[----:B------:R-:W-:Y:S01]  /*1de0*/  FMUL.FTZ R113, R113, R68 ;  /* 0x0000004471717220 */ /* 0x000fe20000410000 */
[----:B------:R-:W0:Y:S01]  /*1df0*/  LDC.64 R52, c[0x0][0x468] ;  /* 0x00011a00ff347b82 */ /* 0x000e220000000a00 */
[----:B------:R-:W-:-:S02]  /*1e00*/  FMUL.FTZ R63, R63, R114 ;  /* 0x000000723f3f7220 */ /* 0x000fc40000410000 */
[----:B------:R-:W-:Y:S01]  /*1e10*/  FMUL.FTZ R113, R113, R114 ;  /* 0x0000007271717220 */ /* 0x000fe20000410000 */
[----:B------:R-:W1:Y:S08]  /*1e20*/  F2F.BF16.F32 R60, R60 ;  /* 0x0000003c003c7304 */ /* 0x000e700000202000 */
[----:B------:R-:W2:Y:S01]  /*1e30*/  F2F.BF16.F32 R58, R58 ;  /* 0x0000003a003a7304 */ /* 0x000ea20000202000 */
[----:B-1----:R-:W-:-:S07]  /*1e40*/  PRMT R69, R59, 0x5410, R60 ;  /* 0x000054103b457816 */ /* 0x002fce000000003c */
[----:B------:R-:W1:Y:S01]  /*1e50*/  F2F.BF16.F32 R121, R121 ;  /* 0x0000007900797304 */ /* 0x000e620000202000 */
[----:B--2---:R-:W-:-:S07]  /*1e60*/  IMAD.WIDE.U32 R58, R58, 0x10000, RZ ;  /* 0x000100003a3a7825 */ /* 0x004fce00078e00ff */
[----:B------:R-:W-:Y:S01]  /*1e70*/  F2F.BF16.F32 R61, R61 ;  /* 0x0000003d003d7304 */ /* 0x000fe20000202000 */
[----:B------:R-:W-:Y:S02]  /*1e80*/  LOP3.LUT R60, R58, R129, RZ, 0xfc, !PT ;  /* 0x000000813a3c7212 */ /* 0x000fe400078efcff */
[----:B-1----:R-:W-:-:S05]  /*1e90*/  PRMT R121, R121, 0x5410, R62 ;  /* 0x0000541079797816 */ /* 0x002fca000000003e */
[----:B------:R-:W-:Y:S08]  /*1ea0*/  F2F.BF16.F32 R119, R119 ;  /* 0x0000007700777304 */ /* 0x000ff00000202000 */
[----:B------:R-:W-:Y:S08]  /*1eb0*/  F2F.BF16.F32 R66, R66 ;  /* 0x0000004200427304 */ /* 0x000ff00000202000 */
[----:B------:R-:W-:Y:S08]  /*1ec0*/  F2F.BF16.F32 R67, R67 ;  /* 0x0000004300437304 */ /* 0x000ff00000202000 */
[----:B------:R-:W1:Y:S08]  /*1ed0*/  F2F.BF16.F32 R70, R71 ;  /* 0x0000004700467304 */ /* 0x000e700000202000 */
[----:B------:R-:W-:Y:S01]  /*1ee0*/  F2F.BF16.F32 R115, R115 ;  /* 0x0000007300737304 */ /* 0x000fe20000202000 */
[----:B-1----:R-:W-:-:S07]  /*1ef0*/  PRMT R67, R67, 0x5410, R70 ;  /* 0x0000541043437816 */ /* 0x002fce0000000046 */
[----:B------:R1:W2:Y:S01]  /*1f00*/  F2F.BF16.F32 R64, R63 ;  /* 0x0000003f00407304 */ /* 0x0002a20000202000 */
[----:B0-----:R-:W-:-:S07]  /*1f10*/  IMAD.WIDE.U32 R70, R111, 0x8, R52 ;  /* 0x000000086f467825 */ /* 0x001fce00078e0034 */
[----:B------:R-:W0:Y:S01]  /*1f20*/  F2F.BF16.F32 R113, R113 ;  /* 0x0000007100717304 */ /* 0x000e220000202000 */
[----:B-1----:R-:W-:Y:S01]  /*1f30*/  PRMT R63, R55, 0x5410, R56 ;  /* 0x00005410373f7816 */ /* 0x002fe20000000038 */
[----:B------:R-:W-:-:S05]  /*1f40*/  IMAD.WIDE.U32 R54, R54, 0x10000, RZ ;  /* 0x0001000036367825 */ /* 0x000fca00078e00ff */
[----:B------:R-:W-:Y:S02]  /*1f50*/  LOP3.LUT R63, R63, R55, RZ, 0xfc, !PT ;  /* 0x000000373f3f7212 */ /* 0x000fe400078efcff */
[----:B------:R-:W-:Y:S01]  /*1f60*/  LOP3.LUT R62, R54, R57, RZ, 0xfc, !PT ;  /* 0x00000039363e7212 */ /* 0x000fe200078efcff */
[----:B------:R-:W-:Y:S01]  /*1f70*/  IMAD.WIDE.U32 R54, R61, 0x10000, RZ ;  /* 0x000100003d367825 */ /* 0x000fe200078e00ff */
[----:B------:R-:W-:Y:S02]  /*1f80*/  LOP3.LUT R61, R69, R59, RZ, 0xfc, !PT ;  /* 0x0000003b453d7212 */ /* 0x000fe400078efcff */
[----:B--2---:R-:W-:Y:S01]  /*1f90*/  PRMT R115, R115, 0x5410, R64 ;  /* 0x0000541073737816 */ /* 0x004fe20000000040 */
[----:B------:R-:W-:Y:S01]  /*1fa0*/  IMAD.WIDE.U32 R56, R119, 0x10000, RZ ;  /* 0x0001000077387825 */ /* 0x000fe200078e00ff */
[----:B------:R-:W-:Y:S02]  /*1fb0*/  LOP3.LUT R55, R121, R55, RZ, 0xfc, !PT ;  /* 0x0000003779377212 */ /* 0x000fe400078efcff */
[----:B------:R-:W-:Y:S01]  /*1fc0*/  LOP3.LUT R54, R54, R123, RZ, 0xfc, !PT ;  /* 0x0000007b36367212 */ /* 0x000fe200078efcff */
[----:B------:R-:W-:Y:S01]  /*1fd0*/  IMAD.WIDE.U32 R58, R66, 0x10000, RZ ;  /* 0x00010000423a7825 */ /* 0x000fe200078e00ff */
[----:B------:R-:W-:-:S02]  /*1fe0*/  LOP3.LUT R56, R56, R65, RZ, 0xfc, !PT ;  /* 0x0000004138387212 */ /* 0x000fc400078efcff */
[----:B------:R-:W-:Y:S01]  /*1ff0*/  LOP3.LUT R57, R115, R57, RZ, 0xfc, !PT ;  /* 0x0000003973397212 */ /* 0x000fe200078efcff */
[--C-:B------:R-:W-:Y:S01]  /*2000*/  IMAD.WIDE.U32 R64, R108, 0x8, R52.reuse ;  /* 0x000000086c407825 */ /* 0x100fe200078e0034 */
[----:B------:R-:W-:Y:S02]  /*2010*/  LOP3.LUT R59, R67, R59, RZ, 0xfc, !PT ;  /* 0x0000003b433b7212 */ /* 0x000fe400078efcff */
[----:B0-----:R-:W-:Y:S01]  /*2020*/  LOP3.LUT R58, R58, R113, RZ, 0xfc, !PT ;  /* 0x000000713a3a7212 */ /* 0x001fe200078efcff */
[--C-:B------:R-:W-:Y:S01]  /*2030*/  IMAD.WIDE.U32 R66, R109, 0x8, R52.reuse ;  /* 0x000000086d427825 */ /* 0x100fe200078e0034 */
[----:B------:R0:W-:Y:S03]  /*2040*/  STG.E.64 desc[UR4][R64.64], R62 ;  /* 0x0000003e40007986 */ /* 0x0001e6000c101b04 */
[--C-:B------:R-:W-:Y:S01]  /*2050*/  IMAD.WIDE.U32 R68, R110, 0x8, R52.reuse ;  /* 0x000000086e447825 */ /* 0x100fe200078e0034 */
[----:B------:R0:W-:Y:S03]  /*2060*/  STG.E.64 desc[UR4][R66.64], R60 ;  /* 0x0000003c42007986 */ /* 0x0001e6000c101b04 */
[----:B------:R-:W-:Y:S01]  /*2070*/  IMAD.WIDE.U32 R52, R112, 0x8, R52 ;  /* 0x0000000870347825 */ /* 0x000fe200078e0034 */
[----:B------:R0:W-:Y:S04]  /*2080*/  STG.E.64 desc[UR4][R68.64], R54 ;  /* 0x0000003644007986 */ /* 0x0001e8000c101b04 */
[----:B------:R0:W-:Y:S04]  /*2090*/  STG.E.64 desc[UR4][R70.64], R56 ;  /* 0x0000003846007986 */ /* 0x0001e8000c101b04 */
[----:B------:R0:W-:Y:S01]  /*20a0*/  STG.E.64 desc[UR4][R52.64], R58 ;  /* 0x0000003a34007986 */ /* 0x0001e2000c101b04 */
[----:B------:R-:W-:Y:S05]  /*20b0*/  BRA `(.L_x_3400) ;  /* 0x0000001800907947 */ /* 0x000fea0003800000 */
.L_x_3399:
[-CC-:B------:R-:W-:Y:S01]  /*20c0*/  FFMA.FTZ R138, R138, R117.reuse, R118.reuse ;  /* 0x000000758a8a7223 */ /* 0x180fe20000010076 */
[-CC-:B------:R-:W-:Y:S01]  /*20d0*/  FFMA.FTZ R56, R133, R117.reuse, R118.reuse ;  /* 0x0000007585387223 */ /* 0x180fe20000010076 */
[-CC-:B------:R-:W-:Y:S01]  /*20e0*/  FFMA.FTZ R60, R60, R117.reuse, R118.reuse ;  /* 0x000000753c3c7223 */ /* 0x180fe20000010076 */
[-C--:B------:R-:W-:Y:S01]  /*20f0*/  FFMA.FTZ R55, R136, R117.reuse, R118 ;  /* 0x0000007588377223 */ /* 0x080fe20000010076 */
[----:B------:R-:W-:Y:S01]  /*2100*/  FADD.FTZ R54, R135, -R138 ;  /* 0x8000008a87367221 */ /* 0x000fe20000010000 */
[----:B------:R-:W-:Y:S01]  /*2110*/  FADD.FTZ R56, R131, -R56 ;  /* 0x8000003883387221 */ /* 0x000fe20000010000 */
[-C--:B------:R-:W-:Y:S01]  /*2120*/  FFMA.FTZ R131, R122, R117.reuse, R118 ;  /* 0x000000757a837223 */ /* 0x080fe20000010076 */
[----:B------:R-:W-:Y:S01]  /*2130*/  FADD.FTZ R52, R139, -R60 ;  /* 0x8000003c8b347221 */ /* 0x000fe20000010000 */
[----:B------:R-:W-:Y:S01]  /*2140*/  FMUL.FTZ R54, R113, R54 ;  /* 0x0000003671367220 */ /* 0x000fe20000410000 */
[-CC-:B------:R-:W-:Y:S01]  /*2150*/  FFMA.FTZ R122, R121, R117.reuse, R118.reuse ;  /* 0x00000075797a7223 */ /* 0x180fe20000010076 */
[----:B------:R-:W-:Y:S01]  /*2160*/  FADD.FTZ R134, R134, -R55 ;  /* 0x8000003786867221 */ /* 0x000fe20000010000 */
[-CC-:B------:R-:W-:Y:S01]  /*2170*/  FFMA.FTZ R60, R132, R117.reuse, R118.reuse ;  /* 0x00000075843c7223 */ /* 0x180fe20000010076 */
[----:B------:R-:W-:Y:S01]  /*2180*/  FADD.FTZ R62, R62, -R131 ;  /* 0x800000833e3e7221 */ /* 0x000fe20000010000 */
[-CC-:B------:R-:W-:Y:S01]  /*2190*/  FFMA.FTZ R131, R64, R117.reuse, R118.reuse ;  /* 0x0000007540837223 */ /* 0x180fe20000010076 */
[----:B------:R-:W-:Y:S01]  /*21a0*/  FMUL.FTZ R58, R54, R114 ;  /* 0x00000072363a7220 */ /* 0x000fe20000410000 */
[-C--:B------:R-:W-:Y:S01]  /*21b0*/  FFMA.FTZ R130, R130, R117.reuse, R118 ;  /* 0x0000007582827223 */ /* 0x080fe20000010076 */
[----:B------:R-:W-:Y:S01]  /*21c0*/  FADD.FTZ R122, R63, -R122 ;  /* 0x8000007a3f7a7221 */ /* 0x000fe20000010000 */
[----:B------:R-:W-:Y:S01]  /*21d0*/  FMUL.FTZ R55, R113, R134 ;  /* 0x0000008671377220 */ /* 0x000fe20000410000 */
[----:B------:R-:W-:Y:S01]  /*21e0*/  FADD.FTZ R60, R129, -R60 ;  /* 0x8000003c813c7221 */ /* 0x000fe20000010000 */
[-CC-:B------:R-:W-:Y:S01]  /*21f0*/  FFMA.FTZ R128, R128, R117.reuse, R118.reuse ;  /* 0x0000007580807223 */ /* 0x180fe20000010076 */
[----:B------:R-:W-:Y:S01]  /*2200*/  FADD.FTZ R116, R116, -R131 ;  /* 0x8000008374747221 */ /* 0x000fe20000010000 */
[----:B------:R0:W-:Y:S01]  /*2210*/  F2F.BF16.F32 R133, R58 ;  /* 0x0000003a00857304 */ /* 0x0001e20000202000 */
[----:B------:R-:W-:Y:S01]  /*2220*/  FMUL.FTZ R63, R113, R122 ;  /* 0x0000007a713f7220 */ /* 0x000fe20000410000 */
[----:B------:R-:W-:Y:S01]  /*2230*/  FMUL.FTZ R59, R55, R114 ;  /* 0x00000072373b7220 */ /* 0x000fe20000410000 */
[----:B------:R-:W-:Y:S01]  /*2240*/  FMUL.FTZ R57, R113, R60 ;  /* 0x0000003c71397220 */ /* 0x000fe20000410000 */
[-C--:B------:R-:W-:Y:S01]  /*2250*/  FFMA.FTZ R122, R65, R117.reuse, R118 ;  /* 0x00000075417a7223 */ /* 0x080fe20000010076 */
[----:B------:R-:W-:Y:S01]  /*2260*/  FADD.FTZ R60, R125, -R128 ;  /* 0x800000807d3c7221 */ /* 0x000fe20000010000 */
[----:B------:R-:W-:Y:S01]  /*2270*/  FMUL.FTZ R65, R113, R116 ;  /* 0x0000007471417220 */ /* 0x000fe20000410000 */
[-C--:B------:R-:W-:Y:S01]  /*2280*/  FFMA.FTZ R116, R66, R117.reuse, R118 ;  /* 0x0000007542747223 */ /* 0x080fe20000010076 */
[----:B------:R1:W-:Y:S01]  /*2290*/  F2F.BF16.F32 R132, R59 ;  /* 0x0000003b00847304 */ /* 0x0003e20000202000 */
[----:B0-----:R-:W-:Y:S01]  /*22a0*/  FADD.FTZ R58, R127, -R130 ;  /* 0x800000827f3a7221 */ /* 0x001fe20000010000 */
[-C--:B------:R-:W-:Y:S01]  /*22b0*/  FFMA.FTZ R130, R126, R117.reuse, R118 ;  /* 0x000000757e827223 */ /* 0x080fe20000010076 */
[----:B------:R-:W-:Y:S01]  /*22c0*/  FMUL.FTZ R62, R113, R62 ;  /* 0x0000003e713e7220 */ /* 0x000fe20000410000 */
[----:B------:R-:W-:Y:S01]  /*22d0*/  FADD.FTZ R116, R67, -R116 ;  /* 0x8000007443747221 */ /* 0x000fe20000010000 */
[C---:B------:R-:W-:Y:S01]  /*22e0*/  FMUL.FTZ R58, R113.reuse, R58 ;  /* 0x0000003a713a7220 */ /* 0x040fe20000410000 */
[-C--:B------:R-:W-:Y:S01]  /*22f0*/  FFMA.FTZ R140, R140, R117.reuse, R118 ;  /* 0x000000758c8c7223 */ /* 0x080fe20000010076 */
[----:B------:R-:W-:Y:S01]  /*2300*/  FMUL.FTZ R121, R62, R114 ;  /* 0x000000723e797220 */ /* 0x000fe20000410000 */
[C---:B------:R-:W-:Y:S01]  /*2310*/  FMUL.FTZ R67, R113.reuse, R116 ;  /* 0x0000007471437220 */ /* 0x040fe20000410000 */
[----:B-1----:R-:W-:Y:S01]  /*2320*/  FMUL.FTZ R59, R113, R60 ;  /* 0x0000003c713b7220 */ /* 0x002fe20000410000 */
[-C--:B------:R-:W-:Y:S01]  /*2330*/  FMUL.FTZ R128, R58, R114.reuse ;  /* 0x000000723a807220 */ /* 0x080fe20000410000 */
[----:B------:R-:W-:Y:S01]  /*2340*/  FADD.FTZ R60, R123, -R130 ;  /* 0x800000827b3c7221 */ /* 0x000fe20000010000 */
[-CC-:B------:R-:W-:Y:S01]  /*2350*/  FFMA.FTZ R124, R124, R117.reuse, R118.reuse ;  /* 0x000000757c7c7223 */ /* 0x180fe20000010076 */
[----:B------:R-:W-:Y:S01]  /*2360*/  FMUL.FTZ R123, R59, R114 ;  /* 0x000000723b7b7220 */ /* 0x000fe20000410000 */
[----:B------:R0:W-:Y:S01]  /*2370*/  F2F.BF16.F32 R126, R128 ;  /* 0x00000080007e7304 */ /* 0x0001e20000202000 */
[-C--:B------:R-:W-:Y:S01]  /*2380*/  FFMA.FTZ R116, R71, R117.reuse, R118 ;  /* 0x0000007547747223 */ /* 0x080fe20000010076 */
[----:B------:R-:W-:Y:S01]  /*2390*/  FADD.FTZ R140, R137, -R140 ;  /* 0x8000008c898c7221 */ /* 0x000fe20000010000 */
[----:B------:R-:W-:Y:S01]  /*23a0*/  FADD.FTZ R122, R115, -R122 ;  /* 0x8000007a737a7221 */ /* 0x000fe20000010000 */
[----:B------:R-:W-:Y:S01]  /*23b0*/  FADD.FTZ R124, R61, -R124 ;  /* 0x8000007c3d7c7221 */ /* 0x000fe20000010000 */
[----:B------:R-:W-:Y:S01]  /*23c0*/  FADD.FTZ R116, R103, -R116 ;  /* 0x8000007467747221 */ /* 0x000fe20000010000 */
[C---:B------:R-:W-:Y:S01]  /*23d0*/  FMUL.FTZ R53, R113.reuse, R140 ;  /* 0x0000008c71357220 */ /* 0x040fe20000410000 */
[-CC-:B------:R-:W-:Y:S01]  /*23e0*/  FFMA.FTZ R103, R70, R117.reuse, R118.reuse ;  /* 0x0000007546677223 */ /* 0x180fe20000010076 */
[----:B------:R-:W1:Y:S01]  /*23f0*/  F2F.BF16.F32 R123, R123 ;  /* 0x0000007b007b7304 */ /* 0x000e620000202000 */
[-C--:B0-----:R-:W-:Y:S01]  /*2400*/  FFMA.FTZ R128, R120, R117.reuse, R118 ;  /* 0x0000007578807223 */ /* 0x081fe20000010076 */
[C---:B------:R-:W-:Y:S01]  /*2410*/  FMUL.FTZ R66, R113.reuse, R122 ;  /* 0x0000007a71427220 */ /* 0x040fe20000410000 */
[----:B------:R-:W-:Y:S01]  /*2420*/  FMUL.FTZ R61, R113, R124 ;  /* 0x0000007c713d7220 */ /* 0x000fe20000410000 */
[-C--:B------:R-:W-:Y:S01]  /*2430*/  FMUL.FTZ R135, R53, R114.reuse ;  /* 0x0000007235877220 */ /* 0x080fe20000410000 */
[----:B------:R-:W-:Y:S01]  /*2440*/  FADD.FTZ R102, R102, -R103 ;  /* 0x8000006766667221 */ /* 0x000fe20000010000 */
[----:B------:R-:W-:Y:S01]  /*2450*/  FMUL.FTZ R127, R57, R114 ;  /* 0x00000072397f7220 */ /* 0x000fe20000410000 */
[----:B------:R-:W-:Y:S01]  /*2460*/  FMUL.FTZ R56, R113, R56 ;  /* 0x0000003871387220 */ /* 0x000fe20000410000 */
[----:B------:R0:W-:Y:S01]  /*2470*/  F2F.BF16.F32 R120, R121 ;  /* 0x0000007900787304 */ /* 0x0001e20000202000 */
[-C--:B------:R-:W-:Y:S01]  /*2480*/  FMUL.FTZ R124, R61, R114.reuse ;  /* 0x000000723d7c7220 */ /* 0x080fe20000410000 */
[----:B------:R-:W-:Y:S01]  /*2490*/  FMUL.FTZ R115, R66, R114 ;  /* 0x0000007242737220 */ /* 0x000fe20000410000 */
[C---:B------:R-:W-:Y:S01]  /*24a0*/  FMUL.FTZ R60, R113.reuse, R60 ;  /* 0x0000003c713c7220 */ /* 0x040fe20000410000 */
[----:B------:R-:W-:Y:S01]  /*24b0*/  FMUL.FTZ R70, R113, R116 ;  /* 0x0000007471467220 */ /* 0x000fe20000410000 */
[----:B------:R-:W-:Y:S01]  /*24c0*/  FADD.FTZ R128, R119, -R128 ;  /* 0x8000008077807221 */ /* 0x000fe20000010000 */
[-C--:B------:R-:W-:Y:S01]  /*24d0*/  FMUL.FTZ R119, R63, R114.reuse ;  /* 0x000000723f777220 */ /* 0x080fe20000410000 */
[----:B------:R-:W-:Y:S01]  /*24e0*/  FMUL.FTZ R129, R56, R114 ;  /* 0x0000007238817220 */ /* 0x000fe20000410000 */
[----:B------:R-:W-:Y:S01]  /*24f0*/  F2F.BF16.F32 R135, R135 ;  /* 0x0000008700877304 */ /* 0x000fe20000202000 */
[-CC-:B0-----:R-:W-:Y:S01]  /*2500*/  FFMA.FTZ R121, R105, R117.reuse, R118.reuse ;  /* 0x0000007569797223 */ /* 0x181fe20000010076 */
[----:B------:R-:W-:Y:S01]  /*2510*/  FFMA.FTZ R117, R69, R117, R118 ;  /* 0x0000007545757223 */ /* 0x000fe20000010076 */
[----:B------:R-:W-:Y:S01]  /*2520*/  FMUL.FTZ R69, R113, R102 ;  /* 0x0000006671457220 */ /* 0x000fe20000410000 */
[-C--:B------:R-:W-:Y:S01]  /*2530*/  FMUL.FTZ R125, R60, R114.reuse ;  /* 0x000000723c7d7220 */ /* 0x080fe20000410000 */
[----:B------:R-:W-:Y:S01]  /*2540*/  FADD.FTZ R122, R104, -R121 ;  /* 0x80000079687a7221 */ /* 0x000fe20000010000 */
[----:B------:R-:W-:Y:S01]  /*2550*/  FMUL.FTZ R104, R67, R114 ;  /* 0x0000007243687220 */ /* 0x000fe20000410000 */
[----:B------:R-:W-:Y:S01]  /*2560*/  FADD.FTZ R68, R68, -R117 ;  /* 0x8000007544447221 */ /* 0x000fe20000010000 */
[----:B------:R-:W0:Y:S01]  /*2570*/  LDC.64 R102, c[0x0][0x478] ;  /* 0x00011e00ff667b82 */ /* 0x000e220000000a00 */
[C---:B------:R-:W-:Y:S01]  /*2580*/  FMUL.FTZ R71, R113.reuse, R122 ;  /* 0x0000007a71477220 */ /* 0x040fe20000410000 */
[----:B------:R2:W-:Y:S01]  /*2590*/  F2F.BF16.F32 R105, R115 ;  /* 0x0000007300697304 */ /* 0x0005e20000202000 */
[C---:B------:R-:W-:Y:S01]  /*25a0*/  FMUL.FTZ R52, R113.reuse, R52 ;  /* 0x0000003471347220 */ /* 0x040fe20000410000 */
[----:B------:R-:W-:Y:S01]  /*25b0*/  FMUL.FTZ R64, R113, R128 ;  /* 0x0000008071407220 */ /* 0x000fe20000410000 */
[----:B------:R-:W-:Y:S01]  /*25c0*/  FMUL.FTZ R121, R71, R114 ;  /* 0x0000007247797220 */ /* 0x000fe20000410000 */
[----:B------:R-:W-:Y:S01]  /*25d0*/  FMUL.FTZ R68, R113, R68 ;  /* 0x0000004471447220 */ /* 0x000fe20000410000 */
[-C--:B------:R-:W-:Y:S01]  /*25e0*/  FMUL.FTZ R116, R69, R114.reuse ;  /* 0x0000007245747220 */ /* 0x080fe20000410000 */
[----:B-1----:R-:W-:Y:S01]  /*25f0*/  PRMT R113, R126, 0x5410, R123 ;  /* 0x000054107e717816 */ /* 0x002fe2000000007b */
[-C--:B------:R-:W-:Y:S01]  /*2600*/  FMUL.FTZ R137, R52, R114.reuse ;  /* 0x0000007234897220 */ /* 0x080fe20000410000 */
[----:B------:R-:W-:Y:S01]  /*2610*/  F2F.BF16.F32 R104, R104 ;  /* 0x0000006800687304 */ /* 0x000fe20000202000 */
[-C--:B--2---:R-:W-:Y:S01]  /*2620*/  FMUL.FTZ R115, R70, R114.reuse ;  /* 0x0000007246737220 */ /* 0x084fe20000410000 */
[----:B------:R-:W1:Y:S01]  /*2630*/  LDC.64 R122, c[0x0][0x468] ;  /* 0x00011a00ff7a7b82 */ /* 0x000e620000000a00 */
[-C--:B------:R-:W-:Y:S01]  /*2640*/  FMUL.FTZ R128, R65, R114.reuse ;  /* 0x0000007241807220 */ /* 0x080fe20000410000 */
[-C--:B------:R-:W-:Y:S01]  /*2650*/  FMUL.FTZ R131, R64, R114.reuse ;  /* 0x0000007240837220 */ /* 0x080fe20000410000 */
[----:B------:R-:W-:Y:S01]  /*2660*/  FMUL.FTZ R126, R68, R114 ;  /* 0x00000072447e7220 */ /* 0x000fe20000410000 */
[----:B------:R-:W-:-:S02]  /*2670*/  PRMT R133, R133, 0x5410, R132 ;  /* 0x0000541085857816 */ /* 0x000fc40000000084 */
[----:B------:R-:W-:Y:S08]  /*2680*/  F2F.BF16.F32 R127, R127 ;  /* 0x0000007f007f7304 */ /* 0x000ff00000202000 */
[----:B------:R-:W-:Y:S08]  /*2690*/  F2F.BF16.F32 R124, R124 ;  /* 0x0000007c007c7304 */ /* 0x000ff00000202000 */
[----:B------:R-:W2:Y:S08]  /*26a0*/  F2F.BF16.F32 R119, R119 ;  /* 0x0000007700777304 */ /* 0x000eb00000202000 */
[----:B------:R-:W-:Y:S01]  /*26b0*/  F2F.BF16.F32 R121, R121 ;  /* 0x0000007900797304 */ /* 0x000fe20000202000 */
[----:B--2---:R-:W-:-:S07]  /*26c0*/  PRMT R139, R120, 0x5410, R119 ;  /* 0x00005410788b7816 */ /* 0x004fce0000000077 */
[----:B------:R2:W3:Y:S08]  /*26d0*/  F2F.BF16.F32 R118, R115 ;  /* 0x0000007300767304 */ /* 0x0004f00000202000 */
[----:B------:R-:W4:Y:S01]  /*26e0*/  F2F.BF16.F32 R129, R129 ;  /* 0x0000008100817304 */ /* 0x000f220000202000 */
[----:B--2---:R-:W-:Y:S01]  /*26f0*/  IMAD.WIDE.U32 R114, R135, 0x10000, RZ ;  /* 0x0001000087727825 */ /* 0x004fe200078e00ff */
[----:B------:R-:W-:-:S03]  /*2700*/  PRMT R135, R105, 0x5410, R104 ;  /* 0x0000541069877816 */ /* 0x000fc60000000068 */
[----:B------:R-:W-:Y:S01]  /*2710*/  IMAD.WIDE.U32 R104, R127, 0x10000, RZ ;  /* 0x000100007f687825 */ /* 0x000fe200078e00ff */
[----:B---3--:R-:W-:Y:S02]  /*2720*/  PRMT R127, R118, 0x5410, R121 ;  /* 0x00005410767f7816 */ /* 0x008fe40000000079 */
[----:B------:R-:W2:Y:S01]  /*2730*/  F2F.BF16.F32 R125, R125 ;  /* 0x0000007d007d7304 */ /* 0x000ea20000202000 */
[----:B------:R-:W-:Y:S02]  /*2740*/  LOP3.LUT R121, R133, R115, RZ, 0xfc, !PT ;  /* 0x0000007385797212 */ /* 0x000fe400078efcff */
[----:B------:R-:W-:Y:S02]  /*2750*/  LOP3.LUT R119, R113, R105, RZ, 0xfc, !PT ;  /* 0x0000006971777212 */ /* 0x000fe400078efcff */
[----:B----4-:R-:W-:-:S03]  /*2760*/  LOP3.LUT R118, R104, R129, RZ, 0xfc, !PT ;  /* 0x0000008168767212 */ /* 0x010fc600078efcff */
[----:B------:R3:W4:Y:S08]  /*2770*/  F2F.BF16.F32 R130, R116 ;  /* 0x0000007400827304 */ /* 0x0007300000202000 */
[----:B------:R-:W1:Y:S01]  /*2780*/  F2F.BF16.F32 R137, R137 ;  /* 0x0000008900897304 */ /* 0x000e620000202000 */
[----:B---3--:R-:W-:-:S03]  /*2790*/  IMAD.WIDE.U32 R116, R124, 0x10000, RZ ;  /* 0x000100007c747825 */ /* 0x008fc600078e00ff */
[----:B--2---:R-:W-:Y:S01]  /*27a0*/  LOP3.LUT R116, R116, R125, RZ, 0xfc, !PT ;  /* 0x0000007d74747212 */ /* 0x004fe200078efcff */
[----:B----4-:R-:W-:-:S03]  /*27b0*/  IMAD.WIDE.U32 R104, R130, 0x10000, RZ ;  /* 0x0001000082687825 */ /* 0x010fc600078e00ff */
[----:B------:R-:W2:Y:S01]  /*27c0*/  F2F.BF16.F32 R128, R128 ;  /* 0x0000008000807304 */ /* 0x000ea20000202000 */
[----:B------:R-:W-:Y:S01]  /*27d0*/  LOP3.LUT R117, R139, R117, RZ, 0xfc, !PT ;  /* 0x000000758b757212 */ /* 0x000fe200078efcff */
[----:B0-----:R-:W-:Y:S01]  /*27e0*/  IMAD.WIDE.U32 R124, R108, 0x10, R102 ;  /* 0x000000106c7c7825 */ /* 0x001fe200078e0066 */
[----:B------:R-:W-:Y:S02]  /*27f0*/  LOP3.LUT R105, R127, R105, RZ, 0xfc, !PT ;  /* 0x000000697f697212 */ /* 0x000fe400078efcff */
[----:B-1----:R-:W-:-:S03]  /*2800*/  LOP3.LUT R120, R114, R137, RZ, 0xfc, !PT ;  /* 0x0000008972787212 */ /* 0x002fc600078efcff */
[----:B------:R-:W0:Y:S01]  /*2810*/  F2F.BF16.F32 R131, R131 ;  /* 0x0000008300837304 */ /* 0x000e220000202000 */
[----:B------:R1:W-:Y:S01]  /*2820*/  STG.E.128 desc[UR4][R124.64], R52 ;  /* 0x000000347c007986 */ /* 0x0003e2000c101d04 */
[----:B--2---:R-:W-:-:S06]  /*2830*/  IMAD.WIDE.U32 R114, R128, 0x10000, RZ ;  /* 0x0001000080727825 */ /* 0x004fcc00078e00ff */
[----:B------:R2:W3:Y:S01]  /*2840*/  F2F.BF16.F32 R141, R126 ;  /* 0x0000007e008d7304 */ /* 0x0004e20000202000 */
[--C-:B------:R-:W-:Y:S01]  /*2850*/  IMAD.WIDE.U32 R128, R110, 0x8, R122.reuse ;  /* 0x000000086e807825 */ /* 0x100fe200078e007a */
[----:B------:R-:W-:Y:S02]  /*2860*/  LOP3.LUT R115, R135, R115, RZ, 0xfc, !PT ;  /* 0x0000007387737212 */ /* 0x000fe400078efcff */
[----:B0-----:R-:W-:Y:S01]  /*2870*/  LOP3.LUT R114, R114, R131, RZ, 0xfc, !PT ;  /* 0x0000008372727212 */ /* 0x001fe200078efcff */
[----:B--2---:R-:W-:-:S04]  /*2880*/  IMAD.WIDE.U32 R126, R108, 0x8, R122 ;  /* 0x000000086c7e7825 */ /* 0x004fc800078e007a */
[C---:B-1----:R-:W-:Y:S01]  /*2890*/  IMAD.WIDE.U32 R124, R109.reuse, 0x10, R102 ;  /* 0x000000106d7c7825 */ /* 0x042fe200078e0066 */
[----:B------:R1:W-:Y:S01]  /*28a0*/  STG.E.64 desc[UR4][R126.64], R120 ;  /* 0x000000787e007986 */ /* 0x0003e2000c101b04 */
[----:B---3--:R-:W-:Y:S02]  /*28b0*/  LOP3.LUT R104, R104, R141, RZ, 0xfc, !PT ;  /* 0x0000008d68687212 */ /* 0x008fe400078efcff */
[----:B------:R-:W-:Y:S01]  /*28c0*/  IMAD.WIDE.U32 R108, R109, 0x8, R122 ;  /* 0x000000086d6c7825 */ /* 0x000fe200078e007a */
[----:B------:R1:W-:Y:S03]  /*28d0*/  STG.E.128 desc[UR4][R124.64], R56 ;  /* 0x000000387c007986 */ /* 0x0003e6000c101d04 */
[--C-:B------:R-:W-:Y:S01]  /*28e0*/  IMAD.WIDE.U32 R54, R110, 0x10, R102.reuse ;  /* 0x000000106e367825 */ /* 0x100fe200078e0066 */
[----:B------:R1:W-:Y:S03]  /*28f0*/  STG.E.64 desc[UR4][R108.64], R118 ;  /* 0x000000766c007986 */ /* 0x0003e6000c101b04 */
[C---:B------:R-:W-:Y:S01]  /*2900*/  IMAD.WIDE.U32 R52, R111.reuse, 0x10, R102 ;  /* 0x000000106f347825 */ /* 0x040fe200078e0066 */
[----:B------:R1:W-:Y:S03]  /*2910*/  STG.E.128 desc[UR4][R54.64], R60 ;  /* 0x0000003c36007986 */ /* 0x0003e6000c101d04 */
[----:B------:R-:W-:Y:S01]  /*2920*/  IMAD.WIDE.U32 R110, R111, 0x8, R122 ;  /* 0x000000086f6e7825 */ /* 0x000fe200078e007a */
[----:B------:R1:W-:Y:S03]  /*2930*/  STG.E.64 desc[UR4][R128.64], R116 ;  /* 0x0000007480007986 */ /* 0x0003e6000c101b04 */
[C---:B------:R-:W-:Y:S01]  /*2940*/  IMAD.WIDE.U32 R102, R112.reuse, 0x10, R102 ;  /* 0x0000001070667825 */ /* 0x040fe200078e0066 */
[----:B------:R1:W-:Y:S03]  /*2950*/  STG.E.128 desc[UR4][R52.64], R64 ;  /* 0x0000004034007986 */ /* 0x0003e6000c101d04 */
[----:B------:R-:W-:Y:S01]  /*2960*/  IMAD.WIDE.U32 R112, R112, 0x8, R122 ;  /* 0x0000000870707825 */ /* 0x000fe200078e007a */
[----:B------:R1:W-:Y:S04]  /*2970*/  STG.E.64 desc[UR4][R110.64], R114 ;  /* 0x000000726e007986 */ /* 0x0003e8000c101b04 */
[----:B------:R1:W-:Y:S04]  /*2980*/  STG.E.128 desc[UR4][R102.64], R68 ;  /* 0x0000004466007986 */ /* 0x0003e8000c101d04 */
[----:B------:R1:W-:Y:S01]  /*2990*/  STG.E.64 desc[UR4][R112.64], R104 ;  /* 0x0000006870007986 */ /* 0x0003e2000c101b04 */
[----:B------:R-:W-:Y:S05]  /*29a0*/  BRA `(.L_x_3400) ;  /* 0x0000001000547947 */ /* 0x000fea0003800000 */
.L_x_3398:
        /* <DEDUP_REMOVED lines=10> */
[----:B------:R-:W-:Y:S01]  /*2a50*/  FFMA.FTZ R120, R120, R117, R118 ;  /* 0x0000007578787223 */ /* 0x000fe20000010076 */
[----:B-----5:R-:W-:Y:S01]  /*2a60*/  FFMA.FTZ R53, R113, R53, R32 ;  /* 0x0000003571357223 */ /* 0x020fe20000010020 */
[-CC-:B------:R-:W-:Y:S01]  /*2a70*/  FFMA.FTZ R59, R136, R117.reuse, R118.reuse ;  /* 0x00000075883b7223 */ /* 0x180fe20000010076 */
[-CC-:B------:R-:W-:Y:S01]  /*2a80*/  FFMA.FTZ R128, R128, R117.reuse, R118.reuse ;  /* 0x0000007580807223 */ /* 0x180fe20000010076 */
[-C--:B------:R-:W-:Y:S01]  /*2a90*/  FFMA.FTZ R140, R140, R117.reuse, R118 ;  /* 0x000000758c8c7223 */ /* 0x080fe20000010076 */
[----:B------:R-:W-:Y:S01]  /*2aa0*/  FMUL.FTZ R53, R53, R114 ;  /* 0x0000007235357220 */ /* 0x000fe20000410000 */
[----:B------:R-:W-:Y:S01]  /*2ab0*/  FADD.FTZ R134, R134, -R59 ;  /* 0x8000003b86867221 */ /* 0x000fe20000010000 */
[----:B------:R-:W-:Y:S01]  /*2ac0*/  FADD.FTZ R128, R125, -R128 ;  /* 0x800000807d807221 */ /* 0x000fe20000010000 */
[----:B------:R-:W-:Y:S01]  /*2ad0*/  FADD.FTZ R140, R137, -R140 ;  /* 0x8000008c898c7221 */ /* 0x000fe20000010000 */
[----:B------:R0:W-:Y:S01]  /*2ae0*/  F2F.BF16.F32 R57, R53 ;  /* 0x0000003500397304 */ /* 0x0001e20000202000 */
[-CC-:B------:R-:W-:Y:S01]  /*2af0*/  FFMA.FTZ R138, R138, R117.reuse, R118.reuse ;  /* 0x000000758a8a7223 */ /* 0x180fe20000010076 */
[C---:B------:R-:W-:Y:S01]  /*2b00*/  FFMA.FTZ R59, R113.reuse, R134, R35 ;  /* 0x00000086713b7223 */ /* 0x040fe20000010023 */
[C---:B------:R-:W-:Y:S01]  /*2b10*/  FFMA.FTZ R125, R113.reuse, R128, R39 ;  /* 0x00000080717d7223 */ /* 0x040fe20000010027 */
[-C--:B------:R-:W-:Y:S01]  /*2b20*/  FFMA.FTZ R130, R130, R117.reuse, R118 ;  /* 0x0000007582827223 */ /* 0x080fe20000010076 */
[----:B------:R-:W-:Y:S01]  /*2b30*/  FFMA.FTZ R55, R113, R140, R33 ;  /* 0x0000008c71377223 */ /* 0x000fe20000010021 */
[----:B------:R-:W-:Y:S01]  /*2b40*/  FADD.FTZ R138, R135, -R138 ;  /* 0x8000008a878a7221 */ /* 0x000fe20000010000 */
[-C--:B------:R-:W-:Y:S01]  /*2b50*/  FMUL.FTZ R56, R59, R114.reuse ;  /* 0x000000723b387220 */ /* 0x080fe20000410000 */
[----:B------:R-:W-:Y:S01]  /*2b60*/  FMUL.FTZ R60, R125, R114 ;  /* 0x000000727d3c7220 */ /* 0x000fe20000410000 */
[----:B0-----:R-:W-:Y:S01]  /*2b70*/  FFMA.FTZ R53, R113, R52, R36 ;  /* 0x0000003471357223 */ /* 0x001fe20000010024 */
[-CC-:B------:R-:W-:Y:S01]  /*2b80*/  FFMA.FTZ R52, R121, R117.reuse, R118.reuse ;  /* 0x0000007579347223 */ /* 0x180fe20000010076 */
[-C--:B------:R-:W-:Y:S01]  /*2b90*/  FFMA.FTZ R105, R105, R117.reuse, R118 ;  /* 0x0000007569697223 */ /* 0x080fe20000010076 */
[----:B------:R-:W-:Y:S01]  /*2ba0*/  FFMA.FTZ R59, R113, R132, R37 ;  /* 0x00000084713b7223 */ /* 0x000fe20000010025 */
[----:B------:R-:W-:Y:S01]  /*2bb0*/  FMUL.FTZ R53, R53, R114 ;  /* 0x0000007235357220 */ /* 0x000fe20000410000 */
[----:B------:R-:W-:Y:S01]  /*2bc0*/  FADD.FTZ R52, R63, -R52 ;  /* 0x800000343f347221 */ /* 0x000fe20000010000 */
[-C--:B------:R-:W-:Y:S01]  /*2bd0*/  FFMA.FTZ R125, R122, R117.reuse, R118 ;  /* 0x000000757a7d7223 */ /* 0x080fe20000010076 */
[----:B------:R-:W-:Y:S01]  /*2be0*/  FADD.FTZ R130, R127, -R130 ;  /* 0x800000827f827221 */ /* 0x000fe20000010000 */
[----:B------:R0:W-:Y:S01]  /*2bf0*/  F2F.BF16.F32 R129, R53 ;  /* 0x0000003500817304 */ /* 0x0001e20000202000 */
[----:B------:R-:W-:Y:S01]  /*2c00*/  FFMA.FTZ R63, R113, R52, R43 ;  /* 0x00000034713f7223 */ /* 0x000fe2000001002b */
[-CC-:B------:R-:W-:Y:S01]  /*2c10*/  FFMA.FTZ R52, R65, R117.reuse, R118.reuse ;  /* 0x0000007541347223 */ /* 0x180fe20000010076 */
[-CC-:B------:R-:W-:Y:S01]  /*2c20*/  FFMA.FTZ R66, R66, R117.reuse, R118.reuse ;  /* 0x0000007542427223 */ /* 0x180fe20000010076 */
[----:B------:R-:W-:Y:S01]  /*2c30*/  FMUL.FTZ R54, R55, R114 ;  /* 0x0000007237367220 */ /* 0x000fe20000410000 */
[-C--:B------:R-:W-:Y:S01]  /*2c40*/  FFMA.FTZ R124, R124, R117.reuse, R118 ;  /* 0x000000757c7c7223 */ /* 0x080fe20000010076 */
[----:B------:R-:W-:Y:S01]  /*2c50*/  FADD.FTZ R115, R115, -R52 ;  /* 0x8000003473737221 */ /* 0x000fe20000010000 */
[----:B------:R-:W-:Y:S01]  /*2c60*/  FFMA.FTZ R52, R71, R117, R118 ;  /* 0x0000007547347223 */ /* 0x000fe20000010076 */
[----:B------:R-:W-:Y:S01]  /*2c70*/  FFMA.FTZ R55, R113, R138, R34 ;  /* 0x0000008a71377223 */ /* 0x000fe20000010022 */
[----:B0-----:R-:W-:Y:S01]  /*2c80*/  FADD.FTZ R53, R123, -R126 ;  /* 0x8000007e7b357221 */ /* 0x001fe20000010000 */
[----:B------:R-:W-:Y:S01]  /*2c90*/  FADD.FTZ R104, R104, -R105 ;  /* 0x8000006968687221 */ /* 0x000fe20000010000 */
[----:B------:R-:W-:Y:S01]  /*2ca0*/  FADD.FTZ R52, R103, -R52 ;  /* 0x8000003467347221 */ /* 0x000fe20000010000 */
[----:B------:R-:W-:Y:S01]  /*2cb0*/  FMUL.FTZ R58, R59, R114 ;  /* 0x000000723b3a7220 */ /* 0x000fe20000410000 */
[C---:B------:R-:W-:Y:S01]  /*2cc0*/  FFMA.FTZ R53, R113.reuse, R53, R40 ;  /* 0x0000003571357223 */ /* 0x040fe20000010028 */
[----:B------:R-:W-:Y:S01]  /*2cd0*/  FADD.FTZ R125, R62, -R125 ;  /* 0x8000007d3e7d7221 */ /* 0x000fe20000010000 */
[----:B------:R-:W-:Y:S01]  /*2ce0*/  FFMA.FTZ R71, R70, R117, R118 ;  /* 0x0000007546477223 */ /* 0x000fe20000010076 */
[----:B------:R-:W-:Y:S01]  /*2cf0*/  FFMA.FTZ R59, R113, R130, R38 ;  /* 0x00000082713b7223 */ /* 0x000fe20000010026 */
[-C--:B------:R-:W-:Y:S01]  /*2d00*/  FMUL.FTZ R53, R53, R114.reuse ;  /* 0x0000007235357220 */ /* 0x080fe20000410000 */
[----:B------:R-:W-:Y:S01]  /*2d10*/  FADD.FTZ R66, R67, -R66 ;  /* 0x8000004243427221 */ /* 0x000fe20000010000 */
[----:B------:R-:W-:Y:S01]  /*2d20*/  FADD.FTZ R124, R61, -R124 ;  /* 0x8000007c3d7c7221 */ /* 0x000fe20000010000 */
[-C--:B------:R-:W-:Y:S01]  /*2d30*/  FMUL.FTZ R55, R55, R114.reuse ;  /* 0x0000007237377220 */ /* 0x080fe20000410000 */
[----:B------:R0:W-:Y:S01]  /*2d40*/  F2F.BF16.F32 R123, R53 ;  /* 0x00000035007b7304 */ /* 0x0001e20000202000 */
[----:B------:R-:W-:Y:S01]  /*2d50*/  FFMA.FTZ R121, R113, R125, R42 ;  /* 0x0000007d71797223 */ /* 0x000fe2000001002a */
[----:B------:R-:W-:Y:S01]  /*2d60*/  FADD.FTZ R102, R102, -R71 ;  /* 0x8000004766667221 */ /* 0x000fe20000010000 */
[----:B------:R-:W-:Y:S01]  /*2d70*/  FMUL.FTZ R59, R59, R114 ;  /* 0x000000723b3b7220 */ /* 0x000fe20000410000 */
[----:B------:R-:W-:Y:S01]  /*2d80*/  FFMA.FTZ R61, R113, R124, R41 ;  /* 0x0000007c713d7223 */ /* 0x000fe20000010029 */
[-C--:B------:R-:W-:Y:S01]  /*2d90*/  FMUL.FTZ R63, R63, R114.reuse ;  /* 0x000000723f3f7220 */ /* 0x080fe20000410000 */
[-C--:B------:R-:W-:Y:S01]  /*2da0*/  FMUL.FTZ R121, R121, R114.reuse ;  /* 0x0000007279797220 */ /* 0x080fe20000410000 */
[-C--:B------:R-:W-:Y:S01]  /*2db0*/  FFMA.FTZ R69, R69, R117.reuse, R118 ;  /* 0x0000007545457223 */ /* 0x080fe20000010076 */
[----:B------:R-:W-:Y:S01]  /*2dc0*/  F2F.BF16.F32 R55, R55 ;  /* 0x0000003700377304 */ /* 0x000fe20000202000 */
[----:B0-----:R-:W-:Y:S01]  /*2dd0*/  FADD.FTZ R53, R119, -R120 ;  /* 0x8000007877357221 */ /* 0x001fe20000010000 */
[----:B------:R-:W-:Y:S01]  /*2de0*/  FFMA.FTZ R119, R64, R117, R118 ;  /* 0x0000007540777223 */ /* 0x000fe20000010076 */
[-C--:B------:R-:W-:Y:S01]  /*2df0*/  FMUL.FTZ R61, R61, R114.reuse ;  /* 0x000000723d3d7220 */ /* 0x080fe20000410000 */
[C---:B------:R-:W-:Y:S01]  /*2e00*/  FFMA.FTZ R115, R113.reuse, R115, R46 ;  /* 0x0000007371737223 */ /* 0x040fe2000001002e */
[----:B------:R-:W-:Y:S01]  /*2e10*/  FFMA.FTZ R53, R113, R53, R44 ;  /* 0x0000003571357223 */ /* 0x000fe2000001002c */
[----:B------:R-:W-:Y:S01]  /*2e20*/  FADD.FTZ R116, R116, -R119 ;  /* 0x8000007774747221 */ /* 0x000fe20000010000 */
[----:B------:R-:W-:Y:S01]  /*2e30*/  FADD.FTZ R69, R68, -R69 ;  /* 0x8000004544457221 */ /* 0x000fe20000010000 */
[----:B------:R-:W-:Y:S01]  /*2e40*/  F2F.BF16.F32 R56, R56 ;  /* 0x0000003800387304 */ /* 0x000fe20000202000 */
[----:B------:R-:W-:Y:S01]  /*2e50*/  FMUL.FTZ R53, R53, R114 ;  /* 0x0000007235357220 */ /* 0x000fe20000410000 */
[----:B------:R-:W-:Y:S01]  /*2e60*/  FFMA.FTZ R119, R113, R116, R45 ;  /* 0x0000007471777223 */ /* 0x000fe2000001002d */
[----:B------:R-:W-:-:S03]  /*2e70*/  FMUL.FTZ R115, R115, R114 ;  /* 0x0000007273737220 */ /* 0x000fc60000410000 */
[----:B------:R-:W-:Y:S02]  /*2e80*/  FMUL.FTZ R119, R119, R114 ;  /* 0x0000007277777220 */ /* 0x000fe40000410000 */
[----:B------:R0:W-:Y:S08]  /*2e90*/  F2F.BF16.F32 R65, R53 ;  /* 0x0000003500417304 */ /* 0x0001f00000202000 */
[----:B------:R-:W-:Y:S01]  /*2ea0*/  F2F.BF16.F32 R54, R54 ;  /* 0x0000003600367304 */ /* 0x000fe20000202000 */
[----:B0-----:R-:W-:-:S04]  /*2eb0*/  FFMA.FTZ R53, R113, R52, R50 ;  /* 0x0000003471357223 */ /* 0x001fc80000010032 */
[----:B------:R-:W-:Y:S01]  /*2ec0*/  FMUL.FTZ R67, R53, R114 ;  /* 0x0000007235437220 */ /* 0x000fe20000410000 */
[----:B------:R-:W-:Y:S02]  /*2ed0*/  FFMA.FTZ R53, R113, R104, R51 ;  /* 0x0000006871357223 */ /* 0x000fe40000010033 */
[----:B------:R0:W-:Y:S02]  /*2ee0*/  F2F.BF16.F32 R62, R63 ;  /* 0x0000003f003e7304 */ /* 0x0001e40000202000 */
[----:B------:R-:W-:Y:S01]  /*2ef0*/  FMUL.FTZ R70, R53, R114 ;  /* 0x0000007235467220 */ /* 0x000fe20000410000 */
[----:B------:R-:W-:-:S05]  /*2f00*/  FFMA.FTZ R53, R113, R102, R49 ;  /* 0x0000006671357223 */ /* 0x000fca0000010031 */
[----:B------:R-:W-:Y:S01]  /*2f10*/  F2F.BF16.F32 R59, R59 ;  /* 0x0000003b003b7304 */ /* 0x000fe20000202000 */
[----:B0-----:R-:W-:Y:S01]  /*2f20*/  FFMA.FTZ R63, R113, R66, R47 ;  /* 0x00000042713f7223 */ /* 0x001fe2000001002f */
[-C--:B------:R-:W-:Y:S01]  /*2f30*/  FMUL.FTZ R66, R53, R114.reuse ;  /* 0x0000007235427220 */ /* 0x080fe20000410000 */
[----:B------:R-:W-:Y:S01]  /*2f40*/  FFMA.FTZ R113, R113, R69, R48 ;  /* 0x0000004571717223 */ /* 0x000fe20000010030 */
[----:B------:R-:W0:Y:S01]  /*2f50*/  LDC.64 R52, c[0x0][0x468] ;  /* 0x00011a00ff347b82 */ /* 0x000e220000000a00 */
[-C--:B------:R-:W-:Y:S02]  /*2f60*/  FMUL.FTZ R63, R63, R114.reuse ;  /* 0x000000723f3f7220 */ /* 0x080fe40000410000 */
        /* <DEDUP_REMOVED lines=43> */
.L_x_3401:
        /* <DEDUP_REMOVED lines=8> */
[----:B-----5:R-:W-:Y:S01]  /*32a0*/  FFMA.FTZ R54, R113, R54, R34 ;  /* 0x0000003671367223 */ /* 0x020fe20000010022 */
        /* <DEDUP_REMOVED lines=8> */
[----:B------:R-:W-:Y:S01]  /*3330*/  FFMA.FTZ R55, R113, R134, R35 ;  /* 0x0000008671377223 */ /* 0x000fe20000010023 */
[----:B------:R-:W-:Y:S01]  /*3340*/  FADD.FTZ R60, R129, -R60 ;  /* 0x8000003c813c7221 */ /* 0x000fe20000010000 */
[-CC-:B------:R-:W-:Y:S01]  /*3350*/  FFMA.FTZ R128, R128, R117.reuse, R118.reuse ;  /* 0x0000007580807223 */ /* 0x180fe20000010076 */
[----:B------:R-:W-:Y:S01]  /*3360*/  FADD.FTZ R116, R116, -R131 ;  /* 0x8000008374747221 */ /* 0x000fe20000010000 */
[----:B------:R0:W-:Y:S01]  /*3370*/  F2F.BF16.F32 R133, R58 ;  /* 0x0000003a00857304 */ /* 0x0001e20000202000 */
[----:B------:R-:W-:Y:S01]  /*3380*/  FFMA.FTZ R63, R113, R122, R43 ;  /* 0x0000007a713f7223 */ /* 0x000fe2000001002b */
[----:B------:R-:W-:Y:S01]  /*3390*/  FMUL.FTZ R59, R55, R114 ;  /* 0x00000072373b7220 */ /* 0x000fe20000410000 */
[----:B------:R-:W-:Y:S01]  /*33a0*/  FFMA.FTZ R57, R113, R60, R37 ;  /* 0x0000003c71397223 */ /* 0x000fe20000010025 */
[-C--:B------:R-:W-:Y:S01]  /*33b0*/  FFMA.FTZ R122, R65, R117.reuse, R118 ;  /* 0x00000075417a7223 */ /* 0x080fe20000010076 */
[----:B------:R-:W-:Y:S01]  /*33c0*/  FADD.FTZ R60, R125, -R128 ;  /* 0x800000807d3c7221 */ /* 0x000fe20000010000 */
[----:B------:R-:W-:Y:S01]  /*33d0*/  FFMA.FTZ R65, R113, R116, R45 ;  /* 0x0000007471417223 */ /* 0x000fe2000001002d */
[-C--:B------:R-:W-:Y:S01]  /*33e0*/  FFMA.FTZ R116, R66, R117.reuse, R118 ;  /* 0x0000007542747223 */ /* 0x080fe20000010076 */
[----:B------:R1:W-:Y:S01]  /*33f0*/  F2F.BF16.F32 R132, R59 ;  /* 0x0000003b00847304 */ /* 0x0003e20000202000 */
[----:B0-----:R-:W-:Y:S01]  /*3400*/  FADD.FTZ R58, R127, -R130 ;  /* 0x800000827f3a7221 */ /* 0x001fe20000010000 */
[-C--:B------:R-:W-:Y:S01]  /*3410*/  FFMA.FTZ R130, R126, R117.reuse, R118 ;  /* 0x000000757e827223 */ /* 0x080fe20000010076 */
[----:B------:R-:W-:Y:S01]  /*3420*/  FFMA.FTZ R62, R113, R62, R42 ;  /* 0x0000003e713e7223 */ /* 0x000fe2000001002a */
[----:B------:R-:W-:Y:S01]  /*3430*/  FADD.FTZ R116, R67, -R116 ;  /* 0x8000007443747221 */ /* 0x000fe20000010000 */
[C---:B------:R-:W-:Y:S01]  /*3440*/  FFMA.FTZ R58, R113.reuse, R58, R38 ;  /* 0x0000003a713a7223 */ /* 0x040fe20000010026 */
[-C--:B------:R-:W-:Y:S01]  /*3450*/  FFMA.FTZ R140, R140, R117.reuse, R118 ;  /* 0x000000758c8c7223 */ /* 0x080fe20000010076 */
[----:B------:R-:W-:Y:S01]  /*3460*/  FMUL.FTZ R121, R62, R114 ;  /* 0x000000723e797220 */ /* 0x000fe20000410000 */
[C---:B------:R-:W-:Y:S01]  /*3470*/  FFMA.FTZ R67, R113.reuse, R116, R47 ;  /* 0x0000007471437223 */ /* 0x040fe2000001002f */
[----:B-1----:R-:W-:Y:S01]  /*3480*/  FFMA.FTZ R59, R113, R60, R39 ;  /* 0x0000003c713b7223 */ /* 0x002fe20000010027 */
        /* <DEDUP_REMOVED lines=10> */
[C---:B------:R-:W-:Y:S01]  /*3530*/  FFMA.FTZ R53, R113.reuse, R140, R33 ;  /* 0x0000008c71357223 */ /* 0x040fe20000010021 */
[-CC-:B------:R-:W-:Y:S01]  /*3540*/  FFMA.FTZ R103, R70, R117.reuse, R118.reuse ;  /* 0x0000007546677223 */ /* 0x180fe20000010076 */
[----:B------:R-:W1:Y:S01]  /*3550*/  F2F.BF16.F32 R123, R123 ;  /* 0x0000007b007b7304 */ /* 0x000e620000202000 */
[-C--:B0-----:R-:W-:Y:S01]  /*3560*/  FFMA.FTZ R128, R120, R117.reuse, R118 ;  /* 0x0000007578807223 */ /* 0x081fe20000010076 */
[C---:B------:R-:W-:Y:S01]  /*3570*/  FFMA.FTZ R66, R113.reuse, R122, R46 ;  /* 0x0000007a71427223 */ /* 0x040fe2000001002e */
[----:B------:R-:W-:Y:S01]  /*3580*/  FFMA.FTZ R61, R113, R124, R41 ;  /* 0x0000007c713d7223 */ /* 0x000fe20000010029 */
[-C--:B------:R-:W-:Y:S01]  /*3590*/  FMUL.FTZ R135, R53, R114.reuse ;  /* 0x0000007235877220 */ /* 0x080fe20000410000 */
[----:B------:R-:W-:Y:S01]  /*35a0*/  FADD.FTZ R102, R102, -R103 ;  /* 0x8000006766667221 */ /* 0x000fe20000010000 */
[----:B------:R-:W-:Y:S01]  /*35b0*/  FMUL.FTZ R127, R57, R114 ;  /* 0x00000072397f7220 */ /* 0x000fe20000410000 */
[----:B------:R-:W-:Y:S01]  /*35c0*/  FFMA.FTZ R56, R113, R56, R36 ;  /* 0x0000003871387223 */ /* 0x000fe20000010024 */
[----:B------:R0:W-:Y:S01]  /*35d0*/  F2F.BF16.F32 R120, R121 ;  /* 0x0000007900787304 */ /* 0x0001e20000202000 */
[-C--:B------:R-:W-:Y:S01]  /*35e0*/  FMUL.FTZ R124, R61, R114.reuse ;  /* 0x000000723d7c7220 */ /* 0x080fe20000410000 */
[----:B------:R-:W-:Y:S01]  /*35f0*/  FMUL.FTZ R115, R66, R114 ;  /* 0x0000007242737220 */ /* 0x000fe20000410000 */
[C---:B------:R-:W-:Y:S01]  /*3600*/  FFMA.FTZ R60, R113.reuse, R60, R40 ;  /* 0x0000003c713c7223 */ /* 0x040fe20000010028 */
[----:B------:R-:W-:Y:S01]  /*3610*/  FFMA.FTZ R70, R113, R116, R50 ;  /* 0x0000007471467223 */ /* 0x000fe20000010032 */
[----:B------:R-:W-:Y:S01]  /*3620*/  FADD.FTZ R128, R119, -R128 ;  /* 0x8000008077807221 */ /* 0x000fe20000010000 */
[-C--:B------:R-:W-:Y:S01]  /*3630*/  FMUL.FTZ R119, R63, R114.reuse ;  /* 0x000000723f777220 */ /* 0x080fe20000410000 */
[----:B------:R-:W-:Y:S01]  /*3640*/  FMUL.FTZ R129, R56, R114 ;  /* 0x0000007238817220 */ /* 0x000fe20000410000 */
[----:B------:R-:W-:Y:S01]  /*3650*/  F2F.BF16.F32 R135, R135 ;  /* 0x0000008700877304 */ /* 0x000fe20000202000 */
[-CC-:B0-----:R-:W-:Y:S01]  /*3660*/  FFMA.FTZ R121, R105, R117.reuse, R118.reuse ;  /* 0x0000007569797223 */ /* 0x181fe20000010076 */
[----:B------:R-:W-:Y:S01]  /*3670*/  FFMA.FTZ R117, R69, R117, R118 ;  /* 0x0000007545757223 */ /* 0x000fe20000010076 */
[----:B------:R-:W-:Y:S01]  /*3680*/  FFMA.FTZ R69, R113, R102, R49 ;  /* 0x0000006671457223 */ /* 0x000fe20000010031 */
[-C--:B------:R-:W-:Y:S01]  /*3690*/  FMUL.FTZ R125, R60, R114.reuse ;  /* 0x000000723c7d7220 */ /* 0x080fe20000410000 */
[----:B------:R-:W-:Y:S01]  /*36a0*/  FADD.FTZ R122, R104, -R121 ;  /* 0x80000079687a7221 */ /* 0x000fe20000010000 */
[----:B------:R-:W-:Y:S01]  /*36b0*/  FMUL.FTZ R104, R67, R114 ;  /* 0x0000007243687220 */ /* 0x000fe20000410000 */
[----:B------:R-:W-:Y:S01]  /*36c0*/  FADD.FTZ R68, R68, -R117 ;  /* 0x8000007544447221 */ /* 0x000fe20000010000 */
[----:B------:R-:W0:Y:S01]  /*36d0*/  LDC.64 R102, c[0x0][0x478] ;  /* 0x00011e00ff667b82 */ /* 0x000e220000000a00 */
[C---:B------:R-:W-:Y:S01]  /*36e0*/  FFMA.FTZ R71, R113.reuse, R122, R51 ;  /* 0x0000007a71477223 */ /* 0x040fe20000010033 */
[----:B------:R2:W-:Y:S01]  /*36f0*/  F2F.BF16.F32 R105, R115 ;  /* 0x0000007300697304 */ /* 0x0005e20000202000 */
[C---:B------:R-:W-:Y:S01]  /*3700*/  FFMA.FTZ R52, R113.reuse, R52, R32 ;  /* 0x0000003471347223 */ /* 0x040fe20000010020 */
[----:B------:R-:W-:Y:S01]  /*3710*/  FFMA.FTZ R64, R113, R128, R44 ;  /* 0x0000008071407223 */ /* 0x000fe2000001002c */
[----:B------:R-:W-:Y:S01]  /*3720*/  FMUL.FTZ R121, R71, R114 ;  /* 0x0000007247797220 */ /* 0x000fe20000410000 */
[----:B------:R-:W-:Y:S01]  /*3730*/  FFMA.FTZ R68, R113, R68, R48 ;  /* 0x0000004471447223 */ /* 0x000fe20000010030 */
        /* <DEDUP_REMOVED lines=59> */
[----:B------:R2:W-:Y:S02]  /*3af0*/  STG.E.64 desc[UR4][R112.64], R104 ;  /* 0x0000006870007986 */ /* 0x0005e4000c101b04 */
.L_x_3400:
[----:B0123--:R-:W0:Y:S01]  /*3b00*/  LDC.64 R52, c[0x0][0x380] ;  /* 0x0000e000ff347b82 */ /* 0x00fe220000000a00 */
[----:B------:R-:W-:Y:S02]  /*3b10*/  PLOP3.LUT P2, PT, P2, PT, PT, 0x8, 0x80 ;  /* 0x000000000080781c */ /* 0x000fe4000174e170 */
[----:B0-----:R-:W-:-:S04]  /*3b20*/  IADD3 R93, PT, PT, R93, R52, RZ ;  /* 0x000000345d5d7210 */ /* 0x001fc80007ffe0ff */
[----:B------:R-:W-:-:S13]  /*3b30*/  ISETP.GE.AND P0, PT, R93, R53, PT ;  /* 0x000000355d00720c */ /* 0x000fda0003f06270 */
[----:B------:R-:W-:Y:S05]  /*3b40*/  @!P0 BRA `(.L_x_3402) ;  /* 0xffffffc800b08947 */ /* 0x000fea000383ffff */
[----:B-----5:R-:W-:Y:S02]  /*3b50*/  MOV R43, R4 ;  /* 0x00000004002b7202 */ /* 0x020fe40000000f00 */
        /* <DEDUP_REMOVED lines=39> */
.L_x_3397:
        /* <DEDUP_REMOVED lines=18> */
.L_x_3403:
        /* <DEDUP_REMOVED lines=9> */
.L_x_10841:


//--------------------- .text._ZN10layer_norm13ln_bwd_kernelINS_13Kernel_traitsI13__nv_bfloat16S2_fS2_fjLj2560ELj1ELj1ELj4ELj8ENS_18Kernel_traits_baseILj2560ES2_S2_fS2_fjLj128EEEEELb0ELb0ELb1ELb0EEEvNS_9BwdParamsE --------------------------
	.section	.text._ZN10layer_norm13ln_bwd_kernelINS_13Kernel_traitsI13__nv_bfloat16S2_fS2_fjLj2560ELj1ELj1ELj4ELj8ENS_18Kernel_traits_baseILj2560ES2_S2_fS2_fjLj128EEEEELb0ELb0ELb1ELb0EEEvNS_9BwdParamsE,"ax",@progbits
	.align	128
        .global         _ZN10layer_norm13ln_bwd_kernelINS_13Kernel_traitsI13__nv_bfloat16S2_fS2_fjLj2560ELj1ELj1ELj4ELj8ENS_18Kernel_traits_baseILj2560ES2_S2_fS2_fjLj128EEEEELb0ELb0ELb1ELb0EEEvNS_9BwdParamsE
        .type           _ZN10layer_norm13ln_bwd_kernelINS_13Kernel_traitsI13__nv_bfloat16S2_fS2_fjLj2560ELj1ELj1ELj4ELj8ENS_18Kernel_traits_baseILj2560ES2_S2_fS2_fjLj128EEEEELb0ELb0ELb1ELb0EEEvNS_9BwdParamsE,@function
        .size           _ZN10layer_norm13ln_bwd_kernelINS_13Kernel_traitsI13__nv_bfloat16S2_fS2_fjLj2560ELj1ELj1ELj4ELj8ENS_18Kernel_traits_baseILj2560ES2_S2_fS2_fjLj128EEEEELb0ELb0ELb1ELb0EEEvNS_9BwdParamsE,(.L_x_10842 - _ZN10layer_norm13ln_bwd_kernelINS_13Kernel_traitsI13__nv_bfloat16S2_fS2_fjLj2560ELj1ELj1ELj4ELj8ENS_18Kernel_traits_baseILj2560ES2_S2_fS2_fjLj128EEEEELb0ELb0ELb1ELb0EEEvNS_9BwdParamsE)
        .other          _ZN10layer_norm13ln_bwd_kernelINS_13Kernel_traitsI13__nv_bfloat16S2_fS2_fjLj2560ELj1ELj1ELj4ELj8ENS_18Kernel_traits_baseILj2560ES2_S2_fS2_fjLj128EEEEELb0ELb0ELb1ELb0EEEvNS_9BwdParamsE,@"STO_CUDA_ENTRY STV_DEFAULT"
_ZN10layer_norm13ln_bwd_kernelINS_13Kernel_traitsI13__nv_bfloat16S2_fS2_fjLj2560ELj1ELj1ELj4ELj8ENS_18Kernel_traits_baseILj2560ES2_S2_fS2_fjLj128EEEEELb0ELb0ELb1ELb0EEEvNS_9BwdParamsE:
.text._ZN10layer_norm13ln_bwd_kernelINS_13Kernel_traitsI13__nv_bfloat16S2_fS2_fjLj2560ELj1ELj1ELj4ELj8ENS_18Kernel_traits_baseILj2560ES2_S2_fS2_fjLj128EEEEELb0ELb0ELb1ELb0EEEvNS_9BwdParamsE:
        /* <DEDUP_REMOVED lines=17> */
[----:B-1----:R-:W-:Y:S01]  /*0110*/  UISETP.GE.AND UP0, UPT, UR9, UR4, UPT ;  /* 0x000000040900728c */ /* 0x002fe2000bf06270 */
[----:B------:R-:W-:-:S02]  /*0120*/  P2R R92, PR, RZ, 0x8 ;  /* 0x00000008ff5c7803 */ /* 0x000fc40000000000 */
        /* <DEDUP_REMOVED lines=40> */
[----:B0-----:R-:W-:Y:S06]  /*03b0*/  BRA.U UP0, `(.L_x_3404) ;  /* 0x0000005100547547 */ /* 0x001fec000b800000 */
[----:B-----5:R-:W-:Y:S02]  /*03c0*/  MOV R18, R6 ;  /* 0x0000000600127202 */ /* 0x020fe40000000f00 */
[----:B------:R-:W-:Y:S02]  /*03d0*/  CS2R R80, SRZ ;  /* 0x0000000000507805 */ /* 0x000fe4000001ff00 */
[--C-:B------:R-:W-:Y:S02]  /*03e0*/  SHF.R.U64 R17, R6, 0x10, R7.reuse ;  /* 0x0000001006117819 */ /* 0x100fe40000001207 */
[----:B------:R-:W-:Y:S02]  /*03f0*/  CS2R R82, SRZ ;  /* 0x0000000000527805 */ /* 0x000fe4000001ff00 */
[----:B------:R-:W-:Y:S02]  /*0400*/  SHF.R.U32.HI R3, RZ, 0x10, R7 ;  /* 0x00000010ff037819 */ /* 0x000fe40000011607 */
[----:B------:R-:W-:-:S02]  /*0410*/  CS2R R76, SRZ ;  /* 0x00000000004c7805 */ /* 0x000fc4000001ff00 */
[----:B------:R-:W-:Y:S02]  /*0420*/  MOV R4, R8 ;  /* 0x0000000800047202 */ /* 0x000fe40000000f00 */
[----:B------:R-:W-:Y:S02]  /*0430*/  CS2R R78, SRZ ;  /* 0x00000000004e7805 */ /* 0x000fe4000001ff00 */
[----:B------:R-:W-:Y:S02]  /*0440*/  SHF.R.U32.HI R5, RZ, 0x10, R9 ;  /* 0x00000010ff057819 */ /* 0x000fe40000011609 */
[----:B------:R-:W-:Y:S02]  /*0450*/  CS2R R72, SRZ ;  /* 0x0000000000487805 */ /* 0x000fe4000001ff00 */
[----:B------:R-:W-:Y:S02]  /*0460*/  MOV R6, R10 ;  /* 0x0000000a00067202 */ /* 0x000fe40000000f00 */
        /* <DEDUP_REMOVED lines=29> */
[--C-:B------:R-:W-:Y:S01]  /*0640*/  SHF.R.U64 R2, R108, 0x10, R109.reuse ;  /* 0x000000106c027819 */ /* 0x100fe2000000126d */
[----:B------:R-:W0:Y:S01]  /*0650*/  LDCU.U8 UR12, c[0x0][0x410] ;  /* 0x00008200ff0c77ac */ /* 0x000e220008000000 */
[----:B------:R-:W-:-:S02]  /*0660*/  SHF.R.U32.HI R0, RZ, 0x10, R109 ;  /* 0x00000010ff007819 */ /* 0x000fc4000001166d */
[----:B------:R-:W-:Y:S01]  /*0670*/  MOV R19, UR9 ;  /* 0x0000000900137c02 */ /* 0x000fe20008000f00 */
[----:B------:R-:W-:Y:S01]  /*0680*/  UPLOP3.LUT UP1, UPT, UPT, UPT, UPT, 0x40, 0x4 ;  /* 0x000000000004789c */ /* 0x000fe20003f2e870 */
[----:B------:R-:W-:Y:S01]  /*0690*/  PRMT R6, R22, 0x7610, R6 ;  /* 0x0000761016067816 */ /* 0x000fe20000000006 */
[----:B------:R-:W1:Y:S01]  /*06a0*/  LDCU UR16, c[0x0][0x40c] ;  /* 0x00008180ff1077ac */ /* 0x000e620008000800 */
[----:B------:R-:W-:Y:S02]  /*06b0*/  PRMT R5, R23, 0x7610, R5 ;  /* 0x0000761017057816 */ /* 0x000fe40000000005 */
[----:B------:R-:W-:Y:S01]  /*06c0*/  PRMT R4, R24, 0x7610, R4 ;  /* 0x0000761018047816 */ /* 0x000fe20000000004 */
[----:B------:R-:W2:Y:S01]  /*06d0*/  LDCU UR13, c[0x0][0x400] ;  /* 0x00008000ff0d77ac */ /* 0x000ea20008000800 */
[----:B------:R-:W-:Y:S01]  /*06e0*/  PRMT R3, R25, 0x7610, R3 ;  /* 0x0000761019037816 */ /* 0x000fe20000000003 */
[----:B------:R-:W3:Y:S01]  /*06f0*/  LDCU.64 UR14, c[0x0][0x438] ;  /* 0x00008700ff0e77ac */ /* 0x000ee20008000a00 */
[----:B------:R-:W4:Y:S05]  /*0700*/  LDCU.64 UR6, c[0x0][0x478] ;  /* 0x00008f00ff0677ac */ /* 0x000f2a0008000a00 */
.L_x_3467:
        /* <DEDUP_REMOVED lines=14> */
[----:B------:R-:W0:Y:S01]  /*07f0*/  LDC.64 R88, c[0x0][0x3c0] ;  /* 0x0000f000ff587b82 */ /* 0x000e220000000a00 */
[----:B------:R-:W-:-:S07]  /*0800*/  SHF.R.S32.HI R90, RZ, 0x1f, R19 ;  /* 0x0000001fff5a7819 */ /* 0x000fce0000011413 */
[----:B------:R-:W1:Y:S01]  /*0810*/  LDC R100, c[0x0][0x388] ;  /* 0x0000e200ff647b82 */ /* 0x000e620000000800 */
[----:B0-----:R-:W-:-:S04]  /*0820*/  LEA R88, P0, R19, R88, 0x2 ;  /* 0x0000005813587211 */ /* 0x001fc800078010ff */
[----:B------:R-:W-:-:S05]  /*0830*/  LEA.HI.X R89, R19, R89, R90, 0x2, P0 ;  /* 0x0000005913597211 */ /* 0x000fca00000f145a */
[----:B------:R-:W2:Y:S01]  /*0840*/  LDG.E R88, desc[UR10][R88.64] ;  /* 0x0000000a58587981 */ /* 0x000ea2000c1e1900 */
[----:B------:R-:W-:Y:S01]  /*0850*/  IADD3 R91, PT, PT, R99, -0x1, RZ ;  /* 0xffffffff635b7810 */ /* 0x000fe20007ffe0ff */
[-C--:B-1----:R-:W-:Y:S01]  /*0860*/  IMAD R90, R19, R100.reuse, RZ ;  /* 0x00000064135a7224 */ /* 0x082fe200078e02ff */
[C---:B------:R-:W-:Y:S01]  /*0870*/  ISETP.GE.U32.AND P6, PT, R20.reuse, 0x80, PT ;  /* 0x000000801400780c */ /* 0x040fe20003fc6070 */
[----:B------:R-:W-:Y:S01]  /*0880*/  BSSY.RECONVERGENT B1, `(.L_x_3407) ;  /* 0x0000047000017945 */ /* 0x000fe20003800200 */
[----:B------:R-:W-:Y:S01]  /*0890*/  ISETP.NE.AND P0, PT, RZ, UR12, PT ;  /* 0x0000000cff007c0c */ /* 0x000fe2000bf05270 */
[----:B------:R-:W-:Y:S01]  /*08a0*/  IMAD R92, R91, R100, RZ ;  /* 0x000000645b5c7224 */ /* 0x000fe200078e02ff */
[----:B------:R-:W-:Y:S02]  /*08b0*/  SHF.R.S32.HI R91, RZ, 0x1f, R90 ;  /* 0x0000001fff5b7819 */ /* 0x000fe4000001145a */
[----:B------:R-:W-:Y:S02]  /*08c0*/  ISETP.GE.U32.AND P5, PT, R20, 0x100, PT ;  /* 0x000001001400780c */ /* 0x000fe40003fa6070 */
[----:B------:R-:W-:-:S02]  /*08d0*/  SHF.R.S32.HI R93, RZ, 0x1f, R92 ;  /* 0x0000001fff5d7819 */ /* 0x000fc4000001145c */
[----:B------:R-:W-:Y:S02]  /*08e0*/  LEA.HI R90, R91, R90, RZ, 0x2 ;  /* 0x0000005a5b5a7211 */ /* 0x000fe400078f10ff */
[----:B------:R-:W-:Y:S02]  /*08f0*/  LEA.HI R92, R93, R92, RZ, 0x2 ;  /* 0x0000005c5d5c7211 */ /* 0x000fe400078f10ff */
[----:B------:R-:W-:Y:S02]  /*0900*/  LEA.HI.SX32 R144, R90, R21, 0x1e ;  /* 0x000000155a907211 */ /* 0x000fe400078ff2ff */
[C---:B------:R-:W-:Y:S02]  /*0910*/  ISETP.GE.U32.AND P1, PT, R20.reuse, 0x180, PT ;  /* 0x000001801400780c */ /* 0x040fe40003f26070 */
[C---:B------:R-:W-:Y:S02]  /*0920*/  ISETP.GE.U32.AND P2, PT, R20.reuse, 0x200, PT ;  /* 0x000002001400780c */ /* 0x040fe40003f46070 */
[----:B------:R-:W-:-:S02]  /*0930*/  ISETP.GE.U32.AND P4, PT, R20, 0x280, PT ;  /* 0x000002801400780c */ /* 0x000fc40003f86070 */
[----:B------:R-:W-:Y:S02]  /*0940*/  MOV R145, RZ ;  /* 0x000000ff00917202 */ /* 0x000fe40000000f00 */
[----:B------:R-:W-:Y:S02]  /*0950*/  MOV R148, RZ ;  /* 0x000000ff00947202 */ /* 0x000fe40000000f00 */
        /* <DEDUP_REMOVED lines=12> */
[----:B------:R-:W3:Y:S01]  /*0a20*/  LDG.E.128 R88, desc[UR10][R88.64] ;  /* 0x0000000a58587981 */ /* 0x000ee2000c1e1d00 */
[----:B0-----:R-:W-:-:S05]  /*0a30*/  @P0 IMAD.WIDE.U32 R94, R146, 0x10, R94 ;  /* 0x00000010925e0825 */ /* 0x001fca00078e005e */
[----:B------:R0:W5:Y:S01]  /*0a40*/  @P0 LDG.E.128 R40, desc[UR10][R94.64] ;  /* 0x0000000a5e280981 */ /* 0x000162000c1e1d00 */
[----:B------:R-:W-:Y:S02]  /*0a50*/  SHF.L.U32 R141, R108, 0x10, RZ ;  /* 0x000000106c8d7819 */ /* 0x000fe400000006ff */
[----:B------:R-:W-:Y:S02]  /*0a60*/  SHF.L.U32 R138, R2, 0x10, RZ ;  /* 0x00000010028a7819 */ /* 0x000fe400000006ff */
[----:B------:R-:W-:Y:S02]  /*0a70*/  IADD3 R149, PT, PT, R149, 0x80, RZ ;  /* 0x0000008095957810 */ /* 0x000fe40007ffe0ff */
[----:B------:R-:W-:Y:S02]  /*0a80*/  IADD3 R146, PT, PT, R146, 0x80, RZ ;  /* 0x0000008092927810 */ /* 0x000fe40007ffe0ff */
[----:B--2---:R-:W-:Y:S02]  /*0a90*/  MOV R101, R92 ;  /* 0x0000005c00657202 */ /* 0x004fe40000000f00 */
[----:B------:R-:W-:-:S02]  /*0aa0*/  SHF.R.U64 R137, R92, 0x10, R93 ;  /* 0x000000105c897819 */ /* 0x000fc4000000125d */
[----:B------:R-:W-:Y:S01]  /*0ab0*/  SHF.L.U32 R101, R101, 0x10, RZ ;  /* 0x0000001065657819 */ /* 0x000fe200000006ff */
[C---:B---3--:R-:W-:Y:S01]  /*0ac0*/  FADD.FTZ R143, -R147.reuse, R88 ;  /* 0x00000058938f7221 */ /* 0x048fe20000010100 */
[----:B------:R-:W-:Y:S01]  /*0ad0*/  MOV R136, R93 ;  /* 0x0000005d00887202 */ /* 0x000fe20000000f00 */
[----:B------:R-:W-:Y:S01]  /*0ae0*/  FADD.FTZ R89, -R147, R89 ;  /* 0x0000005993597221 */ /* 0x000fe20000010100 */
[----:B------:R-:W-:Y:S01]  /*0af0*/  SHF.L.U32 R88, R137, 0x10, RZ ;  /* 0x0000001089587819 */ /* 0x000fe200000006ff */
[C---:B-----5:R-:W-:Y:S01]  /*0b00*/  FMUL.FTZ R143, R98.reuse, R143 ;  /* 0x0000008f628f7220 */ /* 0x060fe20000410000 */
[----:B------:R-:W-:Y:S01]  /*0b10*/  FMUL.FTZ R141, R141, R101 ;  /* 0x000000658d8d7220 */ /* 0x000fe20000410000 */
[----:B------:R-:W-:Y:S01]  /*0b20*/  SHF.R.U32.HI R145, RZ, 0x10, R93 ;  /* 0x00000010ff917819 */ /* 0x000fe2000001165d */
[C---:B------:R-:W-:Y:S01]  /*0b30*/  FADD.FTZ R139, -R147.reuse, R90 ;  /* 0x0000005a938b7221 */ /* 0x040fe20000010100 */
[----:B------:R-:W-:Y:S01]  /*0b40*/  FADD.FTZ R93, -R147, R91 ;  /* 0x0000005b935d7221 */ /* 0x000fe20000010100 */
[----:B------:R-:W-:Y:S01]  /*0b50*/  SHF.L.U32 R137, R109, 0x10, RZ ;  /* 0x000000106d897819 */ /* 0x000fe200000006ff */
[----:B------:R-:W-:Y:S01]  /*0b60*/  FMUL.FTZ R140, R98, R89 ;  /* 0x00000059628c7220 */ /* 0x000fe20000410000 */
[----:B------:R-:W-:Y:S01]  /*0b70*/  SHF.L.U32 R136, R136, 0x10, RZ ;  /* 0x0000001088887819 */ /* 0x000fe200000006ff */
[-C--:B------:R-:W-:Y:S01]  /*0b80*/  FMUL.FTZ R138, R138, R88.reuse ;  /* 0x000000588a8a7220 */ /* 0x080fe20000410000 */
[----:B------:R-:W-:Y:S01]  /*0b90*/  FADD.FTZ R89, RZ, R141 ;  /* 0x0000008dff597221 */ /* 0x000fe20000010000 */
[C---:B------:R-:W-:Y:S01]  /*0ba0*/  FFMA.FTZ R91, R143.reuse, R141, RZ ;  /* 0x0000008d8f5b7223 */ /* 0x040fe200000100ff */
[----:B------:R-:W-:Y:S01]  /*0bb0*/  FADD.FTZ R60, R60, R101 ;  /* 0x000000653c3c7221 */ /* 0x000fe20000010000 */
[----:B------:R-:W-:Y:S01]  /*0bc0*/  FFMA.FTZ R80, R143, R101, R80 ;  /* 0x000000658f507223 */ /* 0x000fe20000010050 */
        /* <DEDUP_REMOVED lines=11> */
[-C--:B------:R-:W-:Y:S01]  /*0c80*/  FMUL.FTZ R101, R101, R92.reuse ;  /* 0x0000005c65657220 */ /* 0x080fe20000410000 */
[----:B------:R-:W-:Y:S01]  /*0c90*/  FADD.FTZ R88, R88, R137 ;  /* 0x0000008958587221 */ /* 0x000fe20000010000 */
[----:B------:R-:W-:Y:S01]  /*0ca0*/  FFMA.FTZ R89, R139, R137, R90 ;  /* 0x000000898b597223 */ /* 0x000fe2000001005a */
[----:B------:R-:W-:Y:S01]  /*0cb0*/  FADD.FTZ R63, R63, R92 ;  /* 0x0000005c3f3f7221 */ /* 0x000fe20000010000 */
[----:B------:R-:W-:Y:S01]  /*0cc0*/  FFMA.FTZ R83, R136, R92, R83 ;  /* 0x0000005c88537223 */ /* 0x000fe20000010053 */
[----:B------:R-:W-:Y:S01]  /*0cd0*/  FADD.FTZ R145, R88, R101 ;  /* 0x0000006558917221 */ /* 0x000fe20000010000 */
[----:B0-----:R-:W-:-:S07]  /*0ce0*/  FFMA.FTZ R148, R136, R101, R89 ;  /* 0x0000006588947223 */ /* 0x001fce0000010059 */
.L_x_3408:
[----:B----4-:R-:W-:Y:S05]  /*0cf0*/  BSYNC.RECONVERGENT B1 ;  /* 0x0000000000017941 */ /* 0x010fea0003800200 */
.L_x_3407:
        /* <DEDUP_REMOVED lines=15> */
[----:B------:R-:W-:Y:S02]  /*0df0*/  SHF.L.U32 R106, R16, 0x10, RZ ;  /* 0x00000010106a7819 */ /* 0x000fe400000006ff */
[----:B------:R-:W-:Y:S02]  /*0e00*/  IADD3 R149, PT, PT, R149, 0x80, RZ ;  /* 0x0000008095957810 */ /* 0x000fe40007ffe0ff */
[----:B------:R-:W-:Y:S02]  /*0e10*/  IADD3 R146, PT, PT, R146, 0x80, RZ ;  /* 0x0000008092927810 */ /* 0x000fe40007ffe0ff */
[----:B--2---:R-:W-:-:S02]  /*0e20*/  MOV R103, R94 ;  /* 0x0000005e00677202 */ /* 0x004fc40000000f00 */
[--C-:B------:R-:W-:Y:S02]  /*0e30*/  SHF.R.U64 R104, R94, 0x10, R95.reuse ;  /* 0x000000105e687819 */ /* 0x100fe4000000125f */
[----:B------:R-:W-:Y:S02]  /*0e40*/  MOV R107, R95 ;  /* 0x0000005f006b7202 */ /* 0x000fe40000000f00 */
[----:B------:R-:W-:Y:S01]  /*0e50*/  SHF.R.U32.HI R110, RZ, 0x10, R95 ;  /* 0x00000010ff6e7819 */ /* 0x000fe2000001165f */
[C---:B---3--:R-:W-:Y:S01]  /*0e60*/  FADD.FTZ R95, -R147.reuse, R88 ;  /* 0x00000058935f7221 */ /* 0x048fe20000010100 */
[----:B------:R-:W-:Y:S01]  /*0e70*/  FADD.FTZ R111, -R147, R89 ;  /* 0x00000059936f7221 */ /* 0x000fe20000010100 */
[----:B------:R-:W-:Y:S02]  /*0e80*/  SHF.L.U32 R89, R103, 0x10, RZ ;  /* 0x0000001067597819 */ /* 0x000fe400000006ff */
[----:B-----5:R-:W-:Y:S01]  /*0e90*/  FMUL.FTZ R103, R98, R95 ;  /* 0x0000005f62677220 */ /* 0x020fe20000410000 */
[----:B------:R-:W-:Y:S01]  /*0ea0*/  FADD.FTZ R151, -R147, R90 ;  /* 0x0000005a93977221 */ /* 0x000fe20000010100 */
[----:B------:R-:W-:Y:S01]  /*0eb0*/  SHF.L.U32 R88, R104, 0x10, RZ ;  /* 0x0000001068587819 */ /* 0x000fe200000006ff */
[-C--:B------:R-:W-:Y:S01]  /*0ec0*/  FMUL.FTZ R102, R102, R89.reuse ;  /* 0x0000005966667220 */ /* 0x080fe20000410000 */
[----:B------:R-:W-:Y:S01]  /*0ed0*/  FADD.FTZ R56, R56, R89 ;  /* 0x0000005938387221 */ /* 0x000fe20000010000 */
[----:B------:R-:W-:Y:S01]  /*0ee0*/  FFMA.FTZ R76, R103, R89, R76 ;  /* 0x00000059674c7223 */ /* 0x000fe2000001004c */
[C---:B------:R-:W-:Y:S01]  /*0ef0*/  FMUL.FTZ R104, R98.reuse, R111 ;  /* 0x0000006f62687220 */ /* 0x040fe20000410000 */
[----:B------:R-:W-:Y:S01]  /*0f00*/  SHF.L.U32 R89, R107, 0x10, RZ ;  /* 0x000000106b597819 */ /* 0x000fe200000006ff */
[----:B------:R-:W-:Y:S01]  /*0f10*/  FMUL.FTZ R107, R98, R151 ;  /* 0x00000097626b7220 */ /* 0x000fe20000410000 */
[----:B------:R-:W-:Y:S01]  /*0f20*/  FADD.FTZ R91, -R147, R91 ;  /* 0x0000005b935b7221 */ /* 0x000fe20000010100 */
[-C--:B------:R-:W-:Y:S01]  /*0f30*/  FMUL.FTZ R105, R105, R88.reuse ;  /* 0x0000005869697220 */ /* 0x080fe20000410000 */
[----:B------:R-:W-:Y:S01]  /*0f40*/  FADD.FTZ R57, R57, R88 ;  /* 0x0000005839397221 */ /* 0x000fe20000010000 */
[----:B------:R-:W-:Y:S01]  /*0f50*/  FFMA.FTZ R77, R104, R88, R77 ;  /* 0x00000058684d7223 */ /* 0x000fe2000001004d */
[-C--:B------:R-:W-:Y:S01]  /*0f60*/  FMUL.FTZ R106, R106, R89.reuse ;  /* 0x000000596a6a7220 */ /* 0x080fe20000410000 */
[----:B------:R-:W-:Y:S01]  /*0f70*/  FADD.FTZ R58, R58, R89 ;  /* 0x000000593a3a7221 */ /* 0x000fe20000010000 */
[----:B------:R-:W-:Y:S01]  /*0f80*/  FFMA.FTZ R78, R107, R89, R78 ;  /* 0x000000596b4e7223 */ /* 0x000fe2000001004e */
        /* <DEDUP_REMOVED lines=14> */
.L_x_3410:
[----:B------:R-:W-:Y:S05]  /*1070*/  BSYNC.RECONVERGENT B1 ;  /* 0x0000000000017941 */ /* 0x000fea0003800200 */
.L_x_3409:
        /* <DEDUP_REMOVED lines=55> */
.L_x_3412:
[----:B------:R-:W-:Y:S05]  /*13f0*/  BSYNC.RECONVERGENT B1 ;  /* 0x0000000000017941 */ /* 0x000fea0003800200 */
.L_x_3411:
        /* <DEDUP_REMOVED lines=55> */
.L_x_3414:
[----:B------:R-:W-:Y:S05]  /*1770*/  BSYNC.RECONVERGENT B1 ;  /* 0x0000000000017941 */ /* 0x000fea0003800200 */
.L_x_3413:
        /* <DEDUP_REMOVED lines=12> */
[----:B------:R-:W-:Y:S01]  /*1840*/  SHF.L.U32 R135, R3, 0x10, RZ ;  /* 0x0000001003877819 */ /* 0x000fe200000006ff */
[----:B0-----:R-:W-:-:S05]  /*1850*/  @P0 IMAD.WIDE.U32 R92, R146, 0x10, R92 ;  /* 0x00000010925c0825 */ /* 0x001fca00078e005c */
[----:B------:R0:W5:Y:S01]  /*1860*/  @P0 LDG.E.128 R24, desc[UR10][R92.64] ;  /* 0x0000000a5c180981 */ /* 0x000162000c1e1d00 */
[----:B--2---:R-:W-:Y:S02]  /*1870*/  MOV R130, R94 ;  /* 0x0000005e00827202 */ /* 0x004fe40000000f00 */
[--C-:B------:R-:W-:Y:S02]  /*1880*/  SHF.R.U64 R132, R94, 0x10, R95.reuse ;  /* 0x000000105e847819 */ /* 0x100fe4000000125f */
[----:B------:R-:W-:Y:S02]  /*1890*/  MOV R134, R95 ;  /* 0x0000005f00867202 */ /* 0x000fe40000000f00 */
[----:B------:R-:W-:Y:S01]  /*18a0*/  SHF.R.U32.HI R146, RZ, 0x10, R95 ;  /* 0x00000010ff927819 */ /* 0x000fe2000001165f */
[C---:B---3--:R-:W-:Y:S01]  /*18b0*/  FADD.FTZ R95, -R147.reuse, R89 ;  /* 0x00000059935f7221 */ /* 0x048fe20000010100 */
[----:B------:R-:W-:Y:S01]  /*18c0*/  SHF.L.U32 R89, R130, 0x10, RZ ;  /* 0x0000001082597819 */ /* 0x000fe200000006ff */
[C---:B------:R-:W-:Y:S01]  /*18d0*/  FADD.FTZ R129, -R147.reuse, R88 ;  /* 0x0000005893817221 */ /* 0x040fe20000010100 */
[----:B------:R-:W-:Y:S01]  /*18e0*/  SHF.L.U32 R88, R132, 0x10, RZ ;  /* 0x0000001084587819 */ /* 0x000fe200000006ff */
[C---:B------:R-:W-:Y:S01]  /*18f0*/  FADD.FTZ R133, -R147.reuse, R90 ;  /* 0x0000005a93857221 */ /* 0x040fe20000010100 */
[C---:B-----5:R-:W-:Y:S01]  /*1900*/  FMUL.FTZ R130, R98.reuse, R95 ;  /* 0x0000005f62827220 */ /* 0x060fe20000410000 */
[----:B------:R-:W-:Y:S01]  /*1910*/  FMUL.FTZ R129, R98, R129 ;  /* 0x0000008162817220 */ /* 0x000fe20000410000 */
[----:B------:R-:W-:Y:S01]  /*1920*/  FMUL.FTZ R128, R128, R89 ;  /* 0x0000005980807220 */ /* 0x000fe20000410000 */
[----:B------:R-:W-:Y:S01]  /*1930*/  FADD.FTZ R147, -R147, R91 ;  /* 0x0000005b93937221 */ /* 0x000fe20000010100 */
[----:B------:R-:W-:Y:S01]  /*1940*/  SHF.L.U32 R132, R4, 0x10, RZ ;  /* 0x0000001004847819 */ /* 0x000fe200000006ff */
[-C--:B------:R-:W-:Y:S01]  /*1950*/  FMUL.FTZ R131, R131, R88.reuse ;  /* 0x0000005883837220 */ /* 0x080fe20000410000 */
[----:B------:R-:W-:Y:S01]  /*1960*/  SHF.L.U32 R91, R134, 0x10, RZ ;  /* 0x00000010865b7819 */ /* 0x000fe200000006ff */
        /* <DEDUP_REMOVED lines=22> */
.L_x_3406:
[----:B------:R-:W0:Y:S01]  /*1ad0*/  LDC R100, c[0x0][0x388] ;  /* 0x0000e200ff647b82 */ /* 0x000e220000000800 */
[----:B------:R-:W-:-:S04]  /*1ae0*/  UISETP.NE.U32.AND UP0, UPT, UR14, URZ, UPT ;  /* 0x000000ff0e00728c */ /* 0x000fc8000bf05070 */
[----:B------:R-:W-:Y:S01]  /*1af0*/  UISETP.NE.AND.EX UP0, UPT, UR15, URZ, UPT, UP0 ;  /* 0x000000ff0f00728c */ /* 0x000fe2000bf05300 */
[----:B0-----:R-:W-:-:S05]  /*1b00*/  IMAD R88, R19, R100, RZ ;  /* 0x0000006413587224 */ /* 0x001fca00078e02ff */
[----:B------:R-:W-:-:S04]  /*1b10*/  SHF.R.S32.HI R89, RZ, 0x1f, R88 ;  /* 0x0000001fff597819 */ /* 0x000fc80000011458 */
[----:B------:R-:W-:-:S04]  /*1b20*/  LEA.HI R88, R89, R88, RZ, 0x2 ;  /* 0x0000005859587211 */ /* 0x000fc800078f10ff */
[----:B------:R-:W-:Y:S01]  /*1b30*/  LEA.HI.SX32 R144, R88, R21, 0x1e ;  /* 0x0000001558907211 */ /* 0x000fe200078ff2ff */
        /* <DEDUP_REMOVED lines=13> */
[----:B------:R0:W5:Y:S02]  /*1c10*/  @P0 LDG.E.128 R40, desc[UR10][R146.64] ;  /* 0x0000000a92280981 */ /* 0x000164000c1e1d00 */
[----:B------:R-:W4:Y:S01]  /*1c20*/  @P5 LDC.64 R88, c[0x0][0x438] ;  /* 0x00010e00ff585b82 */ /* 0x000f220000000a00 */
[C---:B-1----:R-:W-:Y:S01]  /*1c30*/  @P1 IMAD.WIDE.U32 R94, R149.reuse, 0x10, R94 ;  /* 0x00000010955e1825 */ /* 0x042fe200078e005e */
[----:B------:R-:W-:-:S04]  /*1c40*/  @P1 IADD3 R149, PT, PT, R149, 0x80, RZ ;  /* 0x0000008095951810 */ /* 0x000fc80007ffe0ff */
[----:B------:R0:W5:Y:S01]  /*1c50*/  @P1 LDG.E.128 R36, desc[UR10][R94.64] ;  /* 0x0000000a5e241981 */ /* 0x000162000c1e1d00 */
[C---:B--2---:R-:W-:Y:S01]  /*1c60*/  @P2 IMAD.WIDE.U32 R92, R149.reuse, 0x10, R92 ;  /* 0x00000010955c2825 */ /* 0x044fe200078e005c */
[----:B------:R-:W-:-:S04]  /*1c70*/  @P2 IADD3 R149, PT, PT, R149, 0x80, RZ ;  /* 0x0000008095952810 */ /* 0x000fc80007ffe0ff */
[----:B------:R0:W5:Y:S01]  /*1c80*/  @P2 LDG.E.128 R32, desc[UR10][R92.64] ;  /* 0x0000000a5c202981 */ /* 0x000162000c1e1d00 */
[C---:B---3--:R-:W-:Y:S01]  /*1c90*/  @P4 IMAD.WIDE.U32 R90, R149.reuse, 0x10, R90 ;  /* 0x00000010955a4825 */ /* 0x048fe200078e005a */
[----:B------:R-:W-:-:S04]  /*1ca0*/  @P4 IADD3 R149, PT, PT, R149, 0x80, RZ ;  /* 0x0000008095954810 */ /* 0x000fc80007ffe0ff */
[----:B------:R0:W5:Y:S01]  /*1cb0*/  @P4 LDG.E.128 R28, desc[UR10][R90.64] ;  /* 0x0000000a5a1c4981 */ /* 0x000162000c1e1d00 */
[----:B----4-:R-:W-:-:S05]  /*1cc0*/  @P5 IMAD.WIDE.U32 R88, R149, 0x10, R88 ;  /* 0x0000001095585825 */ /* 0x010fca00078e0058 */
[----:B------:R0:W5:Y:S02]  /*1cd0*/  @P5 LDG.E.128 R24, desc[UR10][R88.64] ;  /* 0x0000000a58185981 */ /* 0x000164000c1e1d00 */
.L_x_3415:
[----:B----4-:R-:W-:Y:S05]  /*1ce0*/  BSYNC.RECONVERGENT B0 ;  /* 0x0000000000007941 */ /* 0x010fea0003800200 */
.L_x_3405:
        /* <DEDUP_REMOVED lines=32> */
.L_x_3417:
[----:B------:R-:W-:Y:S05]  /*1ef0*/  BSYNC.RECONVERGENT B0 ;  /* 0x0000000000007941 */ /* 0x000fea0003800200 */
.L_x_3416:
        /* <DEDUP_REMOVED lines=29> */
[----:B------:R-:W-:Y:S01]  /*20d0*/  P2R R92, PR, RZ, 0x2 ;  /* 0x00000002ff5c7803 */ /* 0x000fe20000000000 */
[----:B------:R-:W-:-:S03]  /*20e0*/  FMUL.FTZ R94, R88, UR13 ;  /* 0x0000000d585e7c20 */ /* 0x000fc60008410000 */
        /* <DEDUP_REMOVED lines=19> */
.L_x_3422:
[----:B------:R-:W-:Y:S05]  /*2220*/  @!P4 BRA `(.L_x_3423) ;  /* 0x00000000001cc947 */ /* 0x000fea0003800000 */
[----:B------:R-:W-:Y:S01]  /*2230*/  FFMA.FTZ R23, R140, R94, R95 ;  /* 0x0000005e8c177223 */ /* 0x000fe2000001005f */
[----:B------:R-:W-:-:S03]  /*2240*/  ISETP.GT.AND P0, PT, R99, RZ, PT ;  /* 0x000000ff6300720c */ /* 0x000fc60003f04270 */
[----:B------:R-:W-:-:S04]  /*2250*/  FADD.FTZ R23, R138, -R23 ;  /* 0x800000178a177221 */ /* 0x000fc80000010000 */
[----:B------:R-:W-:-:S05]  /*2260*/  FMUL.FTZ R23, R98, R23 ;  /* 0x0000001762177220 */ /* 0x000fca0000410000 */
[----:B------:R-:W-:-:S05]  /*2270*/  FSEL R23, R23, RZ, P0 ;  /* 0x000000ff17177208 */ /* 0x000fca0000000000 */
[----:B------:R-:W-:-:S05]  /*2280*/  FMUL.FTZ R23, R23, UR16 ;  /* 0x0000001017177c20 */ /* 0x000fca0008410000 */
[----:B------:R-:W-:-:S07]  /*2290*/  F2FP.BF16.F32.PACK_AB R23, RZ, R23 ;  /* 0x00000017ff17723e */ /* 0x000fce00000010ff */
.L_x_3423:
        /* <DEDUP_REMOVED lines=9> */
.L_x_3424:
        /* <DEDUP_REMOVED lines=10> */
.L_x_3421:
[----:B------:R-:W0:Y:S01]  /*23d0*/  @P4 LDC R145, c[0x0][0x40c] ;  /* 0x00010300ff914b82 */ /* 0x000e220000000800 */
[-CC-:B------:R-:W-:Y:S01]  /*23e0*/  FFMA.FTZ R84, R143, R94.reuse, R95.reuse ;  /* 0x0000005e8f547223 */ /* 0x180fe2000001005f */
[-CC-:B------:R-:W-:Y:S01]  /*23f0*/  FFMA.FTZ R87, R140, R94.reuse, R95.reuse ;  /* 0x0000005e8c577223 */ /* 0x180fe2000001005f */
[-C--:B------:R-:W-:Y:S01]  /*2400*/  FFMA.FTZ R86, R139, R94.reuse, R95 ;  /* 0x0000005e8b567223 */ /* 0x080fe2000001005f */
        /* <DEDUP_REMOVED lines=11> */
[----:B------:R-:W-:Y:S01]  /*24c0*/  FSEL R85, R87, RZ, P0 ;  /* 0x000000ff57557208 */ /* 0x000fe20000000000 */
[----:B------:R-:W-:Y:S01]  /*24d0*/  FADD.FTZ R91, R101, -R90 ;  /* 0x8000005a655b7221 */ /* 0x000fe20000010000 */
[----:B------:R-:W-:-:S03]  /*24e0*/  FSEL R86, R89, RZ, P0 ;  /* 0x000000ff59567208 */ /* 0x000fc60000000000 */
[----:B------:R-:W-:Y:S01]  /*24f0*/  FMUL.FTZ R91, R98, R91 ;  /* 0x0000005b625b7220 */ /* 0x000fe20000410000 */
[----:B0-----:R-:W-:-:S05]  /*2500*/  @P4 FMUL.FTZ R87, R84, R145 ;  /* 0x0000009154574220 */ /* 0x001fca0000410000 */
[----:B------:R-:W-:Y:S02]  /*2510*/  @P4 F2FP.BF16.F32.PACK_AB R90, RZ, R87 ;  /* 0x00000057ff5a423e */ /* 0x000fe400000010ff */
[----:B------:R-:W-:Y:S01]  /*2520*/  FSEL R87, R91, RZ, P0 ;  /* 0x000000ff5b577208 */ /* 0x000fe20000000000 */
[----:B-1----:R-:W-:Y:S01]  /*2530*/  @P4 FMUL.FTZ R88, R85, R88 ;  /* 0x0000005855584220 */ /* 0x002fe20000410000 */
[----:B------:R-:W-:-:S04]  /*2540*/  @P4 PRMT R22, R90, 0x7610, R22 ;  /* 0x000076105a164816 */ /* 0x000fc80000000016 */
[----:B------:R-:W-:Y:S01]  /*2550*/  @P4 F2FP.BF16.F32.PACK_AB R88, RZ, R88 ;  /* 0x00000058ff58423e */ /* 0x000fe200000010ff */
[----:B--2---:R-:W-:-:S03]  /*2560*/  @P4 FMUL.FTZ R89, R86, R147 ;  /* 0x0000009356594220 */ /* 0x004fc60000410000 */
[----:B------:R-:W-:Y:S02]  /*2570*/  @P4 PRMT R23, R88, 0x7610, R23 ;  /* 0x0000761058174816 */ /* 0x000fe40000000017 */
[----:B------:R-:W-:-:S04]  /*2580*/  @P4 F2FP.BF16.F32.PACK_AB R89, RZ, R89 ;  /* 0x00000059ff59423e */ /* 0x000fc800000010ff */
[----:B------:R-:W-:Y:S01]  /*2590*/  @P4 PRMT R96, R89, 0x7610, R96 ;  /* 0x0000761059604816 */ /* 0x000fe20000000060 */
[----:B------:R-:W-:Y:S06]  /*25a0*/  @!P4 BRA `(.L_x_3425) ;  /* 0x00000004002cc947 */ /* 0x000fec0003800000 */
[----:B------:R-:W-:-:S05]  /*25b0*/  FMUL.FTZ R88, R87, UR16 ;  /* 0x0000001057587c20 */ /* 0x000fca0008410000 */
[----:B------:R-:W-:-:S04]  /*25c0*/  F2FP.BF16.F32.PACK_AB R88, RZ, R88 ;  /* 0x00000058ff58723e */ /* 0x000fc800000010ff */
[----:B------:R-:W-:Y:S01]  /*25d0*/  PRMT R97, R88, 0x7610, R97 ;  /* 0x0000761058617816 */ /* 0x000fe20000000061 */
[----:B------:R-:W-:Y:S06]  /*25e0*/  BRA `(.L_x_3425) ;  /* 0x00000004001c7947 */ /* 0x000fec0003800000 */
.L_x_3420:
[----:B------:R-:W-:Y:S01]  /*25f0*/  UMOV UR4, UR6 ;  /* 0x0000000600047c82 */ /* 0x000fe20008000000 */
[----:B------:R-:W-:Y:S01]  /*2600*/  UMOV UR5, UR7 ;  /* 0x0000000700057c82 */ /* 0x000fe20008000000 */
[----:B------:R-:W-:-:S04]  /*2610*/  UISETP.NE.U32.AND UP0, UPT, UR4, URZ, UPT ;  /* 0x000000ff0400728c */ /* 0x000fc8000bf05070 */
[----:B------:R-:W-:-:S09]  /*2620*/  UISETP.NE.AND.EX UP0, UPT, UR5, URZ, UPT, UP0 ;  /* 0x000000ff0500728c */ /* 0x000fd2000bf05300 */
[----:B------:R-:W-:Y:S05]  /*2630*/  BRA.U UP0, `(.L_x_3426) ;  /* 0x0000000100847547 */ /* 0x000fea000b800000 */
[----:B------:R-:W0:Y:S01]  /*2640*/  @P4 LDC R145, c[0x0][0x40c] ;  /* 0x00010300ff914b82 */ /* 0x000e220000000800 */
[-CC-:B------:R-:W-:Y:S01]  /*2650*/  @P3 FFMA.FTZ R142, R143, R94.reuse, R95.reuse ;  /* 0x0000005e8f8e3223 */ /* 0x180fe2000001005f */
[-CC-:B------:R-:W-:Y:S01]  /*2660*/  @P3 FFMA.FTZ R147, R140, R94.reuse, R95.reuse ;  /* 0x0000005e8c933223 */ /* 0x180fe2000001005f */
[----:B------:R-:W-:Y:S01]  /*2670*/  @P3 FFMA.FTZ R148, R139, R94, R95 ;  /* 0x0000005e8b943223 */ /* 0x000fe2000001005f */
[----:B------:R-:W-:Y:S01]  /*2680*/  MOV R88, R40 ;  /* 0x0000002800587202 */ /* 0x000fe20000000f00 */
[----:B------:R-:W-:Y:S01]  /*2690*/  @P3 FADD.FTZ R91, R141, -R142 ;  /* 0x8000008e8d5b3221 */ /* 0x000fe20000010000 */
[----:B------:R-:W-:Y:S01]  /*26a0*/  @P3 FADD.FTZ R142, R138, -R147 ;  /* 0x800000938a8e3221 */ /* 0x000fe20000010000 */
[----:B------:R-:W-:Y:S01]  /*26b0*/  @P3 FADD.FTZ R147, R137, -R148 ;  /* 0x8000009489933221 */ /* 0x000fe20000010000 */
[----:B------:R-:W1:Y:S01]  /*26c0*/  @P4 LDC R146, c[0x0][0x40c] ;  /* 0x00010300ff924b82 */ /* 0x000e620000000800 */
[----:B------:R-:W-:Y:S01]  /*26d0*/  MOV R89, R41 ;  /* 0x0000002900597202 */ /* 0x000fe20000000f00 */
[C---:B------:R-:W-:Y:S01]  /*26e0*/  @P3 FFMA.FTZ R88, R98.reuse, R91, R40 ;  /* 0x0000005b62583223 */ /* 0x040fe20000010028 */
[----:B------:R-:W-:Y:S01]  /*26f0*/  MOV R90, R42 ;  /* 0x0000002a005a7202 */ /* 0x000fe20000000f00 */
[C---:B------:R-:W-:Y:S01]  /*2700*/  @P3 FFMA.FTZ R89, R98.reuse, R142, R41 ;  /* 0x0000008e62593223 */ /* 0x040fe20000010029 */
[----:B------:R-:W-:-:S03]  /*2710*/  @P3 FFMA.FTZ R90, R98, R147, R42 ;  /* 0x00000093625a3223 */ /* 0x000fc6000001002a */
[----:B------:R-:W2:Y:S01]  /*2720*/  @P4 LDC R149, c[0x0][0x40c] ;  /* 0x00010300ff954b82 */ /* 0x000ea20000000800 */
[----:B0-----:R-:W-:-:S05]  /*2730*/  @P4 FMUL.FTZ R88, R88, R145 ;  /* 0x0000009158584220 */ /* 0x001fca0000410000 */
[----:B------:R-:W-:Y:S01]  /*2740*/  @P4 F2FP.BF16.F32.PACK_AB R88, RZ, R88 ;  /* 0x00000058ff58423e */ /* 0x000fe200000010ff */
[----:B-1----:R-:W-:-:S03]  /*2750*/  @P4 FMUL.FTZ R89, R89, R146 ;  /* 0x0000009259594220 */ /* 0x002fc60000410000 */
[----:B------:R-:W-:Y:S02]  /*2760*/  @P4 PRMT R22, R88, 0x7610, R22 ;  /* 0x0000761058164816 */ /* 0x000fe40000000016 */
[----:B------:R-:W-:Y:S01]  /*2770*/  @P4 F2FP.BF16.F32.PACK_AB R89, RZ, R89 ;  /* 0x00000059ff59423e */ /* 0x000fe200000010ff */
[----:B--2---:R-:W-:-:S03]  /*2780*/  @P4 FMUL.FTZ R90, R90, R149 ;  /* 0x000000955a5a4220 */ /* 0x004fc60000410000 */
[----:B------:R-:W-:Y:S02]  /*2790*/  @P4 PRMT R23, R89, 0x7610, R23 ;  /* 0x0000761059174816 */ /* 0x000fe40000000017 */
[----:B------:R-:W-:-:S04]  /*27a0*/  @P4 F2FP.BF16.F32.PACK_AB R90, RZ, R90 ;  /* 0x0000005aff5a423e */ /* 0x000fc800000010ff */
[----:B------:R-:W-:Y:S01]  /*27b0*/  @P4 PRMT R96, R90, 0x7610, R96 ;  /* 0x000076105a604816 */ /* 0x000fe20000000060 */
[----:B------:R-:W-:Y:S06]  /*27c0*/  @!P4 BRA `(.L_x_3425) ;  /* 0x0000000000a4c947 */ /* 0x000fec0003800000 */
[----:B------:R-:W-:Y:S01]  /*27d0*/  @P3 FFMA.FTZ R90, R136, R94, R95 ;  /* 0x0000005e885a3223 */ /* 0x000fe2000001005f */
[----:B------:R-:W-:-:S03]  /*27e0*/  MOV R88, R43 ;  /* 0x0000002b00587202 */ /* 0x000fc60000000f00 */
[----:B------:R-:W-:-:S04]  /*27f0*/  @P3 FADD.FTZ R90, R101, -R90 ;  /* 0x8000005a655a3221 */ /* 0x000fc80000010000 */
[----:B------:R-:W-:-:S04]  /*2800*/  @P3 FFMA.FTZ R88, R98, R90, R43 ;  /* 0x0000005a62583223 */ /* 0x000fc8000001002b */
[----:B------:R-:W-:-:S05]  /*2810*/  FMUL.FTZ R88, R88, UR16 ;  /* 0x0000001058587c20 */ /* 0x000fca0008410000 */
[----:B------:R-:W-:-:S04]  /*2820*/  F2FP.BF16.F32.PACK_AB R88, RZ, R88 ;  /* 0x00000058ff58723e */ /* 0x000fc800000010ff */
[----:B------:R-:W-:Y:S01]  /*2830*/  PRMT R97, R88, 0x7610, R97 ;  /* 0x0000761058617816 */ /* 0x000fe20000000061 */
[----:B------:R-:W-:Y:S06]  /*2840*/  BRA `(.L_x_3425) ;  /* 0x0000000000847947 */ /* 0x000fec0003800000 */
.L_x_3426:
[----:B------:R-:W0:Y:S01]  /*2850*/  @P4 LDC R89, c[0x0][0x40c] ;  /* 0x00010300ff594b82 */ /* 0x000e220000000800 */
[-CC-:B------:R-:W-:Y:S01]  /*2860*/  @P3 FFMA.FTZ R88, R143, R94.reuse, R95.reuse ;  /* 0x0000005e8f583223 */ /* 0x180fe2000001005f */
[-CC-:B------:R-:W-:Y:S01]  /*2870*/  @P3 FFMA.FTZ R91, R140, R94.reuse, R95.reuse ;  /* 0x0000005e8c5b3223 */ /* 0x180fe2000001005f */
[-CC-:B------:R-:W-:Y:S01]  /*2880*/  @P3 FFMA.FTZ R148, R136, R94.reuse, R95.reuse ;  /* 0x0000005e88943223 */ /* 0x180fe2000001005f */
[----:B------:R-:W-:Y:S01]  /*2890*/  @P3 FFMA.FTZ R146, R139, R94, R95 ;  /* 0x0000005e8b923223 */ /* 0x000fe2000001005f */
[----:B------:R-:W-:Y:S01]  /*28a0*/  @P3 FADD.FTZ R87, R141, -R88 ;  /* 0x800000588d573221 */ /* 0x000fe20000010000 */
[----:B------:R-:W-:Y:S01]  /*28b0*/  @P3 FADD.FTZ R88, R138, -R91 ;  /* 0x8000005b8a583221 */ /* 0x000fe20000010000 */
[----:B------:R-:W-:Y:S01]  /*28c0*/  @P3 FADD.FTZ R148, R101, -R148 ;  /* 0x8000009465943221 */ /* 0x000fe20000010000 */
[----:B------:R-:W1:Y:S01]  /*28d0*/  @P4 LDC R147, c[0x0][0x40c] ;  /* 0x00010300ff934b82 */ /* 0x000e620000000800 */
[----:B------:R-:W-:Y:S01]  /*28e0*/  @P3 FADD.FTZ R91, R137, -R146 ;  /* 0x80000092895b3221 */ /* 0x000fe20000010000 */
[----:B------:R-:W-:Y:S01]  /*28f0*/  MOV R84, R40 ;  /* 0x0000002800547202 */ /* 0x000fe20000000f00 */
[C---:B------:R-:W-:Y:S01]  /*2900*/  @P3 FFMA.FTZ R84, R98.reuse, R87, R40 ;  /* 0x0000005762543223 */ /* 0x040fe20000010028 */
[----:B------:R-:W-:Y:S01]  /*2910*/  MOV R90, R43 ;  /* 0x0000002b005a7202 */ /* 0x000fe20000000f00 */
[C---:B------:R-:W-:Y:S01]  /*2920*/  @P3 FFMA.FTZ R90, R98.reuse, R148, R43 ;  /* 0x00000094625a3223 */ /* 0x040fe2000001002b */
[----:B------:R-:W-:Y:S01]  /*2930*/  MOV R85, R41 ;  /* 0x0000002900557202 */ /* 0x000fe20000000f00 */
[C---:B------:R-:W-:Y:S01]  /*2940*/  @P3 FFMA.FTZ R85, R98.reuse, R88, R41 ;  /* 0x0000005862553223 */ /* 0x040fe20000010029 */
[----:B------:R-:W2:Y:S01]  /*2950*/  @P4 LDC R142, c[0x0][0x40c] ;  /* 0x00010300ff8e4b82 */ /* 0x000ea20000000800 */
[----:B------:R-:W-:Y:S01]  /*2960*/  MOV R86, R42 ;  /* 0x0000002a00567202 */ /* 0x000fe20000000f00 */
[----:B------:R-:W-:-:S06]  /*2970*/  @P3 FFMA.FTZ R86, R98, R91, R42 ;  /* 0x0000005b62563223 */ /* 0x000fcc000001002a */
[----:B------:R-:W3:Y:S01]  /*2980*/  @P4 LDC R145, c[0x0][0x40c] ;  /* 0x00010300ff914b82 */ /* 0x000ee20000000800 */
[----:B0-----:R-:W-:-:S05]  /*2990*/  @P4 FMUL.FTZ R87, R84, R89 ;  /* 0x0000005954574220 */ /* 0x001fca0000410000 */
[----:B------:R-:W-:Y:S01]  /*29a0*/  @P4 F2FP.BF16.F32.PACK_AB R87, RZ, R87 ;  /* 0x00000057ff57423e */ /* 0x000fe200000010ff */
[----:B-1----:R-:W-:-:S03]  /*29b0*/  @P4 FMUL.FTZ R91, R90, R147 ;  /* 0x000000935a5b4220 */ /* 0x002fc60000410000 */
[----:B------:R-:W-:Y:S02]  /*29c0*/  @P4 PRMT R22, R87, 0x7610, R22 ;  /* 0x0000761057164816 */ /* 0x000fe40000000016 */
[----:B------:R-:W-:Y:S02]  /*29d0*/  MOV R87, R90 ;  /* 0x0000005a00577202 */ /* 0x000fe40000000f00 */
[----:B------:R-:W-:Y:S01]  /*29e0*/  @P4 F2FP.BF16.F32.PACK_AB R91, RZ, R91 ;  /* 0x0000005bff5b423e */ /* 0x000fe200000010ff */
[----:B--2---:R-:W-:-:S03]  /*29f0*/  @P4 FMUL.FTZ R88, R85, R142 ;  /* 0x0000008e55584220 */ /* 0x004fc60000410000 */
[----:B------:R-:W-:Y:S02]  /*2a00*/  @P4 PRMT R97, R91, 0x7610, R97 ;  /* 0x000076105b614816 */ /* 0x000fe40000000061 */
[----:B------:R-:W-:Y:S01]  /*2a10*/  @P4 F2FP.BF16.F32.PACK_AB R88, RZ, R88 ;  /* 0x00000058ff58423e */ /* 0x000fe200000010ff */
[----:B---3--:R-:W-:-:S03]  /*2a20*/  @P4 FMUL.FTZ R89, R86, R145 ;  /* 0x0000009156594220 */ /* 0x008fc60000410000 */
[----:B------:R-:W-:Y:S02]  /*2a30*/  @P4 PRMT R23, R88, 0x7610, R23 ;  /* 0x0000761058174816 */ /* 0x000fe40000000017 */
[----:B------:R-:W-:-:S04]  /*2a40*/  @P4 F2FP.BF16.F32.PACK_AB R89, RZ, R89 ;  /* 0x00000059ff59423e */ /* 0x000fc800000010ff */
[----:B------:R-:W-:-:S07]  /*2a50*/  @P4 PRMT R96, R89, 0x7610, R96 ;  /* 0x0000761059604816 */ /* 0x000fce0000000060 */
.L_x_3425:
[----:B------:R-:W-:-:S04]  /*2a60*/  ISETP.NE.U32.AND P0, PT, RZ, UR4, PT ;  /* 0x00000004ff007c0c */ /* 0x000fc8000bf05070 */
[----:B------:R-:W-:-:S13]  /*2a70*/  ISETP.NE.AND.EX P0, PT, RZ, UR5, PT, P0 ;  /* 0x00000005ff007c0c */ /* 0x000fda000bf05300 */
[----:B------:R-:W0:Y:S02]  /*2a80*/  @P0 LDC.64 R88, c[0x0][0x478] ;  /* 0x00011e00ff580b82 */ /* 0x000e240000000a00 */
[----:B0-----:R-:W-:-:S05]  /*2a90*/  @P0 IMAD.WIDE.U32 R88, R144, 0x10, R88 ;  /* 0x0000001090580825 */ /* 0x001fca00078e0058 */
[----:B------:R0:W-:Y:S01]  /*2aa0*/  @P0 STG.E.128 desc[UR10][R88.64], R84 ;  /* 0x0000005458000986 */ /* 0x0001e2000c101d0a */
        /* <DEDUP_REMOVED lines=9> */
.L_x_3427:
[----:B------:R-:W-:Y:S02]  /*2b40*/  IADD3 R144, PT, PT, R144, 0x80, RZ ;  /* 0x0000008090907810 */ /* 0x000fe40007ffe0ff */
[----:B------:R-:W-:-:S07]  /*2b50*/  IADD3 R93, PT, PT, R93, 0x80, RZ ;  /* 0x000000805d5d7810 */ /* 0x000fce0007ffe0ff */
.L_x_3419:
[----:B------:R-:W-:Y:S05]  /*2b60*/  BSYNC.RECONVERGENT B0 ;  /* 0x0000000000007941 */ /* 0x000fea0003800200 */
.L_x_3418:
[----:B------:R-:W-:Y:S01]  /*2b70*/  ISETP.GE.U32.AND P0, PT, R20, 0x100, PT ;  /* 0x000001001400780c */ /* 0x000fe20003f06070 */
[----:B------:R-:W-:-:S12]  /*2b80*/  BSSY.RECONVERGENT B0, `(.L_x_3428) ;  /* 0x00000a3000007945 */ /* 0x000fd80003800200 */
[----:B------:R-:W-:Y:S05]  /*2b90*/  @!P0 BRA `(.L_x_3429) ;  /* 0x0000000800848947 */ /* 0x000fea0003800000 */
[----:B------:R-:W-:-:S04]  /*2ba0*/  UISETP.NE.U32.AND UP0, UPT, UR14, URZ, UPT ;  /* 0x000000ff0e00728c */ /* 0x000fc8000bf05070 */
[----:B------:R-:W-:-:S09]  /*2bb0*/  UISETP.NE.AND.EX UP0, UPT, UR15, URZ, UPT, UP0 ;  /* 0x000000ff0f00728c */ /* 0x000fd2000bf05300 */
[----:B------:R-:W-:Y:S05]  /*2bc0*/  BRA.U !UP0, `(.L_x_3430) ;  /* 0x00000005081c7547 */ /* 0x000fea000b800000 */
[----:B------:R-:W-:-:S04]  /*2bd0*/  UISETP.NE.U32.AND UP0, UPT, UR6, URZ, UPT ;  /* 0x000000ff0600728c */ /* 0x000fc8000bf05070 */
[----:B------:R-:W-:-:S06]  /*2be0*/  UISETP.NE.AND.EX UP0, UPT, UR7, URZ, UPT, UP0 ;  /* 0x000000ff0700728c */ /* 0x000fcc000bf05300 */
[----:B------:R-:W-:-:S13]  /*2bf0*/  PLOP3.LUT P1, PT, PT, PT, UP0, 0x80, 0x8 ;  /* 0x000000000008781c */ /* 0x000fda0003f2f008 */
[----:B------:R-:W-:Y:S05]  /*2c00*/  @!P1 BRA `(.L_x_3431) ;  /* 0x0000000000889947 */ /* 0x000fea0003800000 */
[----:B-1----:R-:W1:Y:S01]  /*2c10*/  @P4 LDC R91, c[0x0][0x40c] ;  /* 0x00010300ff5b4b82 */ /* 0x002e620000000800 */
[-CC-:B0-----:R-:W-:Y:S01]  /*2c20*/  @P3 FFMA.FTZ R87, R103, R94.reuse, R95.reuse ;  /* 0x0000005e67573223 */ /* 0x181fe2000001005f */
[-CC-:B------:R-:W-:Y:S01]  /*2c30*/  @P3 FFMA.FTZ R88, R104, R94.reuse, R95.reuse ;  /* 0x0000005e68583223 */ /* 0x180fe2000001005f */
[----:B------:R-:W-:Y:S01]  /*2c40*/  @P3 FFMA.FTZ R89, R107, R94, R95 ;  /* 0x0000005e6b593223 */ /* 0x000fe2000001005f */
[----:B------:R-:W-:Y:S01]  /*2c50*/  MOV R84, R36 ;  /* 0x0000002400547202 */ /* 0x000fe20000000f00 */
[----:B------:R-:W-:Y:S01]  /*2c60*/  @P3 FADD.FTZ R87, R102, -R87 ;  /* 0x8000005766573221 */ /* 0x000fe20000010000 */
[----:B------:R-:W-:Y:S01]  /*2c70*/  @P3 FADD.FTZ R88, R105, -R88 ;  /* 0x8000005869583221 */ /* 0x000fe20000010000 */
[----:B------:R-:W-:Y:S01]  /*2c80*/  @P3 FADD.FTZ R89, R106, -R89 ;  /* 0x800000596a593221 */ /* 0x000fe20000010000 */
[----:B------:R-:W0:Y:S01]  /*2c90*/  @P4 LDC R146, c[0x0][0x40c] ;  /* 0x00010300ff924b82 */ /* 0x000e220000000800 */
[----:B------:R-:W-:Y:S01]  /*2ca0*/  MOV R85, R37 ;  /* 0x0000002500557202 */ /* 0x000fe20000000f00 */
[----:B------:R-:W-:Y:S01]  /*2cb0*/  @P3 FFMA.FTZ R84, R98, R87, R36 ;  /* 0x0000005762543223 */ /* 0x000fe20000010024 */
[----:B------:R-:W-:Y:S01]  /*2cc0*/  MOV R86, R38 ;  /* 0x0000002600567202 */ /* 0x000fe20000000f00 */
[----:B------:R-:W-:Y:S01]  /*2cd0*/  @P3 FFMA.FTZ R142, R110, R94, R95 ;  /* 0x0000005e6e8e3223 */ /* 0x000fe2000001005f */
[C---:B------:R-:W-:Y:S01]  /*2ce0*/  @P3 FFMA.FTZ R85, R98.reuse, R88, R37 ;  /* 0x0000005862553223 */ /* 0x040fe20000010025 */
[----:B------:R-:W-:Y:S01]  /*2cf0*/  @P3 FFMA.FTZ R86, R98, R89, R38 ;  /* 0x0000005962563223 */ /* 0x000fe20000010026 */
[----:B------:R-:W-:Y:S01]  /*2d00*/  MOV R90, R39 ;  /* 0x00000027005a7202 */ /* 0x000fe20000000f00 */
[----:B------:R-:W2:Y:S01]  /*2d10*/  @P4 LDC R145, c[0x0][0x40c] ;  /* 0x00010300ff914b82 */ /* 0x000ea20000000800 */
[----:B------:R-:W-:-:S04]  /*2d20*/  @P3 FADD.FTZ R142, R111, -R142 ;  /* 0x8000008e6f8e3221 */ /* 0x000fc80000010000 */
[----:B------:R-:W-:Y:S01]  /*2d30*/  @P3 FFMA.FTZ R90, R98, R142, R39 ;  /* 0x0000008e625a3223 */ /* 0x000fe20000010027 */
[----:B-1----:R-:W-:-:S05]  /*2d40*/  @P4 FMUL.FTZ R87, R84, R91 ;  /* 0x0000005b54574220 */ /* 0x002fca0000410000 */
[----:B------:R-:W-:Y:S01]  /*2d50*/  @P4 F2FP.BF16.F32.PACK_AB R87, RZ, R87 ;  /* 0x00000057ff57423e */ /* 0x000fe200000010ff */
[----:B0-----:R-:W-:-:S03]  /*2d60*/  @P4 FMUL.FTZ R88, R85, R146 ;  /* 0x0000009255584220 */ /* 0x001fc60000410000 */
[----:B------:R-:W-:Y:S02]  /*2d70*/  @P4 PRMT R22, R87, 0x7610, R22 ;  /* 0x0000761057164816 */ /* 0x000fe40000000016 */
[----:B------:R-:W-:Y:S02]  /*2d80*/  MOV R87, R90 ;  /* 0x0000005a00577202 */ /* 0x000fe40000000f00 */
        /* <DEDUP_REMOVED lines=10> */
.L_x_3431:
[----:B------:R-:W2:Y:S01]  /*2e30*/  @P4 LDC R145, c[0x0][0x40c] ;  /* 0x00010300ff914b82 */ /* 0x000ea20000000800 */
[-CC-:B-1----:R-:W-:Y:S01]  /*2e40*/  @P3 FFMA.FTZ R91, R103, R94.reuse, R95.reuse ;  /* 0x0000005e675b3223 */ /* 0x182fe2000001005f */
[-CC-:B------:R-:W-:Y:S01]  /*2e50*/  @P3 FFMA.FTZ R142, R104, R94.reuse, R95.reuse ;  /* 0x0000005e688e3223 */ /* 0x180fe2000001005f */
[----:B------:R-:W-:Y:S01]  /*2e60*/  @P3 FFMA.FTZ R147, R107, R94, R95 ;  /* 0x0000005e6b933223 */ /* 0x000fe2000001005f */
[----:B0-----:R-:W-:Y:S01]  /*2e70*/  MOV R88, R36 ;  /* 0x0000002400587202 */ /* 0x001fe20000000f00 */
[----:B------:R-:W-:Y:S01]  /*2e80*/  @P3 FADD.FTZ R91, R102, -R91 ;  /* 0x8000005b665b3221 */ /* 0x000fe20000010000 */
[----:B------:R-:W-:Y:S01]  /*2e90*/  @P3 FADD.FTZ R142, R105, -R142 ;  /* 0x8000008e698e3221 */ /* 0x000fe20000010000 */
[----:B------:R-:W-:Y:S01]  /*2ea0*/  @P3 FADD.FTZ R147, R106, -R147 ;  /* 0x800000936a933221 */ /* 0x000fe20000010000 */
[----:B------:R-:W0:Y:S01]  /*2eb0*/  @P4 LDC R146, c[0x0][0x40c] ;  /* 0x00010300ff924b82 */ /* 0x000e220000000800 */
[----:B------:R-:W-:Y:S01]  /*2ec0*/  MOV R89, R37 ;  /* 0x0000002500597202 */ /* 0x000fe20000000f00 */
[C---:B------:R-:W-:Y:S01]  /*2ed0*/  @P3 FFMA.FTZ R88, R98.reuse, R91, R36 ;  /* 0x0000005b62583223 */ /* 0x040fe20000010024 */
[----:B------:R-:W-:Y:S01]  /*2ee0*/  MOV R90, R38 ;  /* 0x00000026005a7202 */ /* 0x000fe20000000f00 */
[C---:B------:R-:W-:Y:S01]  /*2ef0*/  @P3 FFMA.FTZ R89, R98.reuse, R142, R37 ;  /* 0x0000008e62593223 */ /* 0x040fe20000010025 */
[----:B------:R-:W-:-:S03]  /*2f00*/  @P3 FFMA.FTZ R90, R98, R147, R38 ;  /* 0x00000093625a3223 */ /* 0x000fc60000010026 */
[----:B------:R-:W1:Y:S01]  /*2f10*/  @P4 LDC R149, c[0x0][0x40c] ;  /* 0x00010300ff954b82 */ /* 0x000e620000000800 */
[----:B--2---:R-:W-:-:S05]  /*2f20*/  @P4 FMUL.FTZ R88, R88, R145 ;  /* 0x0000009158584220 */ /* 0x004fca0000410000 */
[----:B------:R-:W-:Y:S01]  /*2f30*/  @P4 F2FP.BF16.F32.PACK_AB R88, RZ, R88 ;  /* 0x00000058ff58423e */ /* 0x000fe200000010ff */
[----:B0-----:R-:W-:-:S03]  /*2f40*/  @P4 FMUL.FTZ R89, R89, R146 ;  /* 0x0000009259594220 */ /* 0x001fc60000410000 */
[----:B------:R-:W-:Y:S02]  /*2f50*/  @P4 PRMT R22, R88, 0x7610, R22 ;  /* 0x0000761058164816 */ /* 0x000fe40000000016 */
[----:B------:R-:W-:Y:S01]  /*2f60*/  @P4 F2FP.BF16.F32.PACK_AB R89, RZ, R89 ;  /* 0x00000059ff59423e */ /* 0x000fe200000010ff */
[----:B-1----:R-:W-:-:S03]  /*2f70*/  @P4 FMUL.FTZ R90, R90, R149 ;  /* 0x000000955a5a4220 */ /* 0x002fc60000410000 */
        /* <DEDUP_REMOVED lines=12> */
.L_x_3430:
[----:B01----:R-:W0:Y:S02]  /*3040*/  LDC.64 R88, c[0x0][0x478] ;  /* 0x00011e00ff587b82 */ /* 0x003e240000000a00 */
[----:B0-----:R-:W-:-:S04]  /*3050*/  ISETP.NE.U32.AND P1, PT, R88, RZ, PT ;  /* 0x000000ff5800720c */ /* 0x001fc80003f25070 */
[----:B------:R-:W-:-:S13]  /*3060*/  ISETP.NE.AND.EX P1, PT, R89, RZ, PT, P1 ;  /* 0x000000ff5900720c */ /* 0x000fda0003f25310 */
[----:B------:R-:W-:Y:S05]  /*3070*/  @!P1 BRA `(.L_x_3433) ;  /* 0x0000000000889947 */ /* 0x000fea0003800000 */
        /* <DEDUP_REMOVED lines=34> */
.L_x_3433:
        /* <DEDUP_REMOVED lines=9> */
.L_x_3434:
        /* <DEDUP_REMOVED lines=8> */
.L_x_3435:
        /* <DEDUP_REMOVED lines=9> */
.L_x_3436:
        /* <DEDUP_REMOVED lines=9> */
.L_x_3432:
[----:B------:R-:W0:Y:S02]  /*34d0*/  @P1 LDC.64 R88, c[0x0][0x478] ;  /* 0x00011e00ff581b82 */ /* 0x000e240000000a00 */
[----:B0-----:R-:W-:-:S05]  /*34e0*/  @P1 IMAD.WIDE.U32 R88, R144, 0x10, R88 ;  /* 0x0000001090581825 */ /* 0x001fca00078e0058 */
[----:B------:R0:W-:Y:S01]  /*34f0*/  @P1 STG.E.128 desc[UR10][R88.64], R84 ;  /* 0x0000005458001986 */ /* 0x0001e2000c101d0a */
        /* <DEDUP_REMOVED lines=9> */
.L_x_3437:
[----:B------:R-:W-:Y:S02]  /*3590*/  IADD3 R144, PT, PT, R144, 0x80, RZ ;  /* 0x0000008090907810 */ /* 0x000fe40007ffe0ff */
[----:B------:R-:W-:-:S07]  /*35a0*/  IADD3 R93, PT, PT, R93, 0x80, RZ ;  /* 0x000000805d5d7810 */ /* 0x000fce0007ffe0ff */
.L_x_3429:
[----:B------:R-:W-:Y:S05]  /*35b0*/  BSYNC.RECONVERGENT B0 ;  /* 0x0000000000007941 */ /* 0x000fea0003800200 */
.L_x_3428:
        /* <DEDUP_REMOVED lines=44> */
.L_x_3441:
        /* <DEDUP_REMOVED lines=33> */
.L_x_3440:
        /* <DEDUP_REMOVED lines=38> */
.L_x_3443:
        /* <DEDUP_REMOVED lines=9> */
.L_x_3444:
        /* <DEDUP_REMOVED lines=8> */
.L_x_3445:
        /* <DEDUP_REMOVED lines=9> */
.L_x_3446:
        /* <DEDUP_REMOVED lines=9> */
.L_x_3442:
        /* <DEDUP_REMOVED lines=12> */
.L_x_3447:
[----:B------:R-:W-:Y:S02]  /*3fe0*/  IADD3 R144, PT, PT, R144, 0x80, RZ ;  /* 0x0000008090907810 */ /* 0x000fe40007ffe0ff */
[----:B------:R-:W-:-:S07]  /*3ff0*/  IADD3 R93, PT, PT, R93, 0x80, RZ ;  /* 0x000000805d5d7810 */ /* 0x000fce0007ffe0ff */
.L_x_3439:
[----:B------:R-:W-:Y:S05]  /*4000*/  BSYNC.RECONVERGENT B0 ;  /* 0x0000000000007941 */ /* 0x000fea0003800200 */
.L_x_3438:
        /* <DEDUP_REMOVED lines=44> */
.L_x_3451:
        /* <DEDUP_REMOVED lines=33> */
.L_x_3450:
[----:B01----:R-:W0:Y:S02]  /*44e0*/  LDC.64 R88, c[0x0][0x478] ;  /* 0x00011e00ff587b82 */ /* 0x003e240000000a00 */
[----:B0-----:R-:W-:-:S04]  /*44f0*/  ISETP.NE.U32.AND P5, PT, R88, RZ, PT ;  /* 0x000000ff5800720c */ /* 0x001fc80003fa5070 */
[----:B------:R-:W-:-:S13]  /*4500*/  ISETP.NE.AND.EX P5, PT, R89, RZ, PT, P5 ;  /* 0x000000ff5900720c */ /* 0x000fda0003fa5350 */
[----:B------:R-:W-:Y:S05]  /*4510*/  @!P5 BRA `(.L_x_3453) ;  /* 0x00000000008cd947 */ /* 0x000fea0003800000 */
[-CC-:B------:R-:W-:Y:S01]  /*4520*/  FFMA.FTZ R85, R121, R94.reuse, R95.reuse ;  /* 0x0000005e79557223 */ /* 0x180fe2000001005f */
        /* <DEDUP_REMOVED lines=10> */
[----:B------:R-:W-:Y:S01]  /*45d0*/  ISETP.GT.AND P6, PT, R99, RZ, PT ;  /* 0x000000ff6300720c */ /* 0x000fe20003fc4270 */
[----:B------:R-:W-:Y:S01]  /*45e0*/  FMUL.FTZ R86, R98, R89 ;  /* 0x0000005962567220 */ /* 0x000fe20000410000 */
[----:B------:R-:W0:Y:S02]  /*45f0*/  @P4 LDC R88, c[0x0][0x40c] ;  /* 0x00010300ff584b82 */ /* 0x000e240000000800 */
[----:B------:R-:W-:-:S02]  /*4600*/  FSEL R90, R87, RZ, P6 ;  /* 0x000000ff575a7208 */ /* 0x000fc40003000000 */
[----:B------:R-:W-:Y:S02]  /*4610*/  FSEL R84, R84, RZ, P6 ;  /* 0x000000ff54547208 */ /* 0x000fe40003000000 */
[----:B------:R-:W-:Y:S02]  /*4620*/  FSEL R85, R85, RZ, P6 ;  /* 0x000000ff55557208 */ /* 0x000fe40003000000 */
[----:B------:R-:W1:Y:S01]  /*4630*/  @P4 LDC R87, c[0x0][0x40c] ;  /* 0x00010300ff574b82 */ /* 0x000e620000000800 */
[----:B------:R-:W-:-:S07]  /*4640*/  FSEL R86, R86, RZ, P6 ;  /* 0x000000ff56567208 */ /* 0x000fce0003000000 */
        /* <DEDUP_REMOVED lines=8> */
[----:B------:R-:W-:Y:S02]  /*46d0*/  MOV R87, R90 ;  /* 0x0000005a00577202 */ /* 0x000fe40000000f00 */
[----:B------:R-:W-:-:S04]  /*46e0*/  @P4 F2FP.BF16.F32.PACK_AB R89, RZ, R89 ;  /* 0x00000059ff59423e */ /* 0x000fc800000010ff */
[----:B------:R-:W-:Y:S01]  /*46f0*/  @P4 PRMT R96, R89, 0x7610, R96 ;  /* 0x0000761059604816 */ /* 0x000fe20000000060 */
[----:B------:R-:W-:Y:S06]  /*4700*/  @!P4 BRA `(.L_x_3452) ;  /* 0x00000000009cc947 */ /* 0x000fec0003800000 */
[----:B------:R-:W-:-:S05]  /*4710*/  FMUL.FTZ R88, R90, UR16 ;  /* 0x000000105a587c20 */ /* 0x000fca0008410000 */
[----:B------:R-:W-:-:S04]  /*4720*/  F2FP.BF16.F32.PACK_AB R88, RZ, R88 ;  /* 0x00000058ff58723e */ /* 0x000fc800000010ff */
[----:B------:R-:W-:Y:S01]  /*4730*/  PRMT R97, R88, 0x7610, R97 ;  /* 0x0000761058617816 */ /* 0x000fe20000000061 */
[----:B------:R-:W-:Y:S06]  /*4740*/  BRA `(.L_x_3452) ;  /* 0x00000000008c7947 */ /* 0x000fec0003800000 */
.L_x_3453:
        /* <DEDUP_REMOVED lines=9> */
.L_x_3454:
        /* <DEDUP_REMOVED lines=8> */
.L_x_3455:
        /* <DEDUP_REMOVED lines=9> */
.L_x_3456:
        /* <DEDUP_REMOVED lines=9> */
.L_x_3452:
        /* <DEDUP_REMOVED lines=12> */
.L_x_3457:
[----:B------:R-:W-:Y:S02]  /*4a40*/  IADD3 R144, PT, PT, R144, 0x80, RZ ;  /* 0x0000008090907810 */ /* 0x000fe40007ffe0ff */
[----:B------:R-:W-:-:S07]  /*4a50*/  IADD3 R93, PT, PT, R93, 0x80, RZ ;  /* 0x000000805d5d7810 */ /* 0x000fce0007ffe0ff */
.L_x_3449:
[----:B------:R-:W-:Y:S05]  /*4a60*/  BSYNC.RECONVERGENT B0 ;  /* 0x0000000000007941 */ /* 0x000fea0003800200 */
.L_x_3448:
[----:B------:R-:W-:Y:S01]  /*4a70*/  ISETP.GE.U32.AND P5, PT, R20, 0x280, PT ;  /* 0x000002801400780c */ /* 0x000fe20003fa6070 */
[----:B------:R-:W-:Y:S03]  /*4a80*/  BSSY.RECONVERGENT B0, `(.L_x_3458) ;  /* 0x00000a3000007945 */ /* 0x000fe60003800200 */
[----:B------:R-:W-:-:S09]  /*4a90*/  P2R R142, PR, RZ, 0x20 ;  /* 0x00000020ff8e7803 */ /* 0x000fd20000000000 */
        /* <DEDUP_REMOVED lines=8> */
[-CC-:B0-----:R-:W-:Y:S01]  /*4b20*/  @P3 FFMA.FTZ R87, R129, R94.reuse, R95.reuse ;  /* 0x0000005e81573223 */ /* 0x181fe2000001005f */
[----:B-1----:R-:W-:Y:S01]  /*4b30*/  @P3 FFMA.FTZ R88, R130, R94, R95 ;  /* 0x0000005e82583223 */ /* 0x002fe2000001005f */
[----:B------:R-:W-:Y:S01]  /*4b40*/  MOV R84, R24 ;  /* 0x0000001800547202 */ /* 0x000fe20000000f00 */
[----:B------:R-:W0:Y:S01]  /*4b50*/  @P4 LDC R89, c[0x0][0x40c] ;  /* 0x00010300ff594b82 */ /* 0x000e220000000800 */
[----:B------:R-:W-:Y:S01]  /*4b60*/  @P3 FADD.FTZ R87, R128, -R87 ;  /* 0x8000005780573221 */ /* 0x000fe20000010000 */
[----:B------:R-:W-:Y:S01]  /*4b70*/  @P3 FADD.FTZ R88, R131, -R88 ;  /* 0x8000005883583221 */ /* 0x000fe20000010000 */
[----:B------:R-:W-:Y:S01]  /*4b80*/  MOV R85, R25 ;  /* 0x0000001900557202 */ /* 0x000fe20000000f00 */
[----:B------:R-:W-:Y:S01]  /*4b90*/  @P3 FFMA.FTZ R146, R134, R94, R95 ;  /* 0x0000005e86923223 */ /* 0x000fe2000001005f */
[C---:B------:R-:W-:Y:S01]  /*4ba0*/  @P3 FFMA.FTZ R84, R98.reuse, R87, R24 ;  /* 0x0000005762543223 */ /* 0x040fe20000010018 */
[----:B------:R-:W-:Y:S01]  /*4bb0*/  @P3 FFMA.FTZ R85, R98, R88, R25 ;  /* 0x0000005862553223 */ /* 0x000fe20000010019 */
[----:B------:R-:W-:Y:S01]  /*4bc0*/  @P3 FFMA.FTZ R95, R133, R94, R95 ;  /* 0x0000005e855f3223 */ /* 0x000fe2000001005f */
[----:B------:R-:W1:Y:S01]  /*4bd0*/  @P4 LDC R87, c[0x0][0x40c] ;  /* 0x00010300ff574b82 */ /* 0x000e620000000800 */
[----:B------:R-:W-:Y:S01]  /*4be0*/  MOV R86, R26 ;  /* 0x0000001a00567202 */ /* 0x000fe20000000f00 */
[----:B------:R-:W-:Y:S01]  /*4bf0*/  @P3 FADD.FTZ R146, R135, -R146 ;  /* 0x8000009287923221 */ /* 0x000fe20000010000 */
[----:B------:R-:W-:Y:S01]  /*4c00*/  @P3 FADD.FTZ R95, R132, -R95 ;  /* 0x8000005f845f3221 */ /* 0x000fe20000010000 */
[----:B------:R-:W-:-:S02]  /*4c10*/  MOV R90, R27 ;  /* 0x0000001b005a7202 */ /* 0x000fc40000000f00 */
[C---:B------:R-:W-:Y:S01]  /*4c20*/  @P3 FFMA.FTZ R90, R98.reuse, R146, R27 ;  /* 0x00000092625a3223 */ /* 0x040fe2000001001b */
[----:B------:R-:W-:Y:S01]  /*4c30*/  @P3 FFMA.FTZ R86, R98, R95, R26 ;  /* 0x0000005f62563223 */ /* 0x000fe2000001001a */
[----:B------:R-:W2:Y:S03]  /*4c40*/  @P4 LDC R88, c[0x0][0x40c] ;  /* 0x00010300ff584b82 */ /* 0x000ea60000000800 */
        /* <DEDUP_REMOVED lines=15> */
.L_x_3461:
        /* <DEDUP_REMOVED lines=33> */
.L_x_3460:
[----:B01----:R-:W0:Y:S02]  /*4f50*/  LDC.64 R88, c[0x0][0x478] ;  /* 0x00011e00ff587b82 */ /* 0x003e240000000a00 */
[----:B0-----:R-:W-:-:S04]  /*4f60*/  ISETP.NE.U32.AND P5, PT, R88, RZ, PT ;  /* 0x000000ff5800720c */ /* 0x001fc80003fa5070 */
[----:B------:R-:W-:-:S13]  /*4f70*/  ISETP.NE.AND.EX P5, PT, R89, RZ, PT, P5 ;  /* 0x000000ff5900720c */ /* 0x000fda0003fa5350 */
[----:B------:R-:W-:Y:S05]  /*4f80*/  @!P5 BRA `(.L_x_3463) ;  /* 0x00000000008cd947 */ /* 0x000fea0003800000 */
[-CC-:B------:R-:W-:Y:S01]  /*4f90*/  FFMA.FTZ R86, R134, R94.reuse, R95.reuse ;  /* 0x0000005e86567223 */ /* 0x180fe2000001005f */
[-CC-:B------:R-:W-:Y:S01]  /*4fa0*/  FFMA.FTZ R85, R129, R94.reuse, R95.reuse ;  /* 0x0000005e81557223 */ /* 0x180fe2000001005f */
        /* <DEDUP_REMOVED lines=12> */
[----:B------:R-:W-:Y:S01]  /*5070*/  FADD.FTZ R95, R132, -R95 ;  /* 0x8000005f845f7221 */ /* 0x000fe20000010000 */
[----:B------:R-:W-:Y:S02]  /*5080*/  FSEL R84, R84, RZ, P3 ;  /* 0x000000ff54547208 */ /* 0x000fe40001800000 */
[----:B------:R-:W-:Y:S01]  /*5090*/  FSEL R85, R85, RZ, P3 ;  /* 0x000000ff55557208 */ /* 0x000fe20001800000 */
[----:B------:R-:W-:-:S03]  /*50a0*/  FMUL.FTZ R86, R98, R95 ;  /* 0x0000005f62567220 */ /* 0x000fc60000410000 */
[----:B------:R-:W2:Y:S02]  /*50b0*/  @P4 LDC R89, c[0x0][0x40c] ;  /* 0x00010300ff594b82 */ /* 0x000ea40000000800 */
[----:B------:R-:W-:Y:S01]  /*50c0*/  FSEL R86, R86, RZ, P3 ;  /* 0x000000ff56567208 */ /* 0x000fe20001800000 */
        /* <DEDUP_REMOVED lines=15> */
.L_x_3463:
[----:B------:R-:W-:Y:S01]  /*51c0*/  FFMA.FTZ R88, R134, R94, R95 ;  /* 0x0000005e86587223 */ /* 0x000fe2000001005f */
[----:B------:R-:W-:-:S03]  /*51d0*/  ISETP.GT.AND P3, PT, R99, RZ, PT ;  /* 0x000000ff6300720c */ /* 0x000fc60003f64270 */
[----:B------:R-:W-:-:S04]  /*51e0*/  FADD.FTZ R89, R135, -R88 ;  /* 0x8000005887597221 */ /* 0x000fc80000010000 */
[----:B------:R-:W-:Y:S02]  /*51f0*/  FMUL.FTZ R88, R98, R89 ;  /* 0x0000005962587220 */ /* 0x000fe40000410000 */
[----:B------:R-:W0:Y:S03]  /*5200*/  @P4 LDC R89, c[0x0][0x40c] ;  /* 0x00010300ff594b82 */ /* 0x000e260000000800 */
[----:B------:R-:W-:-:S05]  /*5210*/  FSEL R88, R88, RZ, P3 ;  /* 0x000000ff58587208 */ /* 0x000fca0001800000 */
[----:B0-----:R-:W-:-:S05]  /*5220*/  @P4 FMUL.FTZ R88, R88, R89 ;  /* 0x0000005958584220 */ /* 0x001fca0000410000 */
[----:B------:R-:W-:Y:S01]  /*5230*/  @P4 F2FP.BF16.F32.PACK_AB R90, RZ, R88 ;  /* 0x00000058ff5a423e */ /* 0x000fe200000010ff */
        /* <DEDUP_REMOVED lines=9> */
.L_x_3464:
        /* <DEDUP_REMOVED lines=8> */
.L_x_3465:
        /* <DEDUP_REMOVED lines=9> */
.L_x_3466:
[----:B------:R-:W-:-:S07]  /*53e0*/  @P4 PRMT R97, R90, 0x7610, R97 ;  /* 0x000076105a614816 */ /* 0x000fce0000000061 */
.L_x_3462:
[----:B------:R-:W0:Y:S02]  /*53f0*/  @P5 LDC.64 R88, c[0x0][0x478] ;  /* 0x00011e00ff585b82 */ /* 0x000e240000000a00 */
[----:B0-----:R-:W-:-:S05]  /*5400*/  @P5 IMAD.WIDE.U32 R88, R144, 0x10, R88 ;  /* 0x0000001090585825 */ /* 0x001fca00078e0058 */
[----:B------:R2:W-:Y:S01]  /*5410*/  @P5 STG.E.128 desc[UR10][R88.64], R84 ;  /* 0x0000005458005986 */ /* 0x0005e2000c101d0a */
[----:B------:R-:W-:Y:S05]  /*5420*/  @!P4 BRA `(.L_x_3459) ;  /* 0x000000000020c947 */ /* 0x000fea0003800000 */
[----:B------:R-:W0:Y:S01]  /*5430*/  LDC.64 R90, c[0x0][0x468] ;  /* 0x00011a00ff5a7b82 */ /* 0x000e220000000a00 */
[----:B--2---:R-:W-:Y:S02]  /*5440*/  LOP3.LUT R88, R23, 0xffff, RZ, 0xc0, !PT ;  /* 0x0000ffff17587812 */ /* 0x004fe400078ec0ff */
[----:B------:R-:W-:-:S03]  /*5450*/  PRMT R95, R96, 0x5410, R97 ;  /* 0x00005410605f7816 */ /* 0x000fc60000000061 */
[----:B------:R-:W-:-:S05]  /*5460*/  IMAD.WIDE.U32 R88, R88, 0x10000, RZ ;  /* 0x0001000058587825 */ /* 0x000fca00078e00ff */
[----:B------:R-:W-:Y:S02]  /*5470*/  LOP3.LUT R89, R95, R89, RZ, 0xfc, !PT ;  /* 0x000000595f597212 */ /* 0x000fe400078efcff */
[----:B------:R-:W-:Y:S01]  /*5480*/  LOP3.LUT R88, R88, 0xffff, R22, 0xf8, !PT ;  /* 0x0000ffff58587812 */ /* 0x000fe200078ef816 */
[----:B0-----:R-:W-:-:S05]  /*5490*/  IMAD.WIDE.U32 R90, R93, 0x8, R90 ;  /* 0x000000085d5a7825 */ /* 0x001fca00078e005a */
[----:B------:R3:W-:Y:S02]  /*54a0*/  STG.E.64 desc[UR10][R90.64], R88 ;  /* 0x000000585a007986 */ /* 0x0007e4000c101b0a */
.L_x_3459:
[----:B------:R-:W-:Y:S05]  /*54b0*/  BSYNC.RECONVERGENT B0 ;  /* 0x0000000000007941 */ /* 0x000fea0003800200 */
.L_x_3458:
[----:B0123--:R-:W0:Y:S01]  /*54c0*/  LDC.64 R88, c[0x0][0x380] ;  /* 0x0000e000ff587b82 */ /* 0x00fe220000000a00 */
[----:B------:R-:W-:Y:S01]  /*54d0*/  UPLOP3.LUT UP1, UPT, UPT, UPT, UP1, 0x40, 0x4 ;  /* 0x000000000004789c */ /* 0x000fe20003f2e810 */
[----:B0-----:R-:W-:-:S04]  /*54e0*/  IADD3 R19, PT, PT, R19, R88, RZ ;  /* 0x0000005813137210 */ /* 0x001fc80007ffe0ff */
[----:B------:R-:W-:-:S13]  /*54f0*/  ISETP.GE.AND P3, PT, R19, R89, PT ;  /* 0x000000591300720c */ /* 0x000fda0003f66270 */
[----:B------:R-:W-:Y:S05]  /*5500*/  @!P3 BRA `(.L_x_3467) ;  /* 0xffffffb00080b947 */ /* 0x000fea000383ffff */
.L_x_3404:
[----:B------:R-:W0:Y:S01]  /*5510*/  LDC.64 R2, c[0x0][0x440] ;  /* 0x00011000ff027b82 */ /* 0x000e220000000a00 */
[----:B------:R-:W-:Y:S01]  /*5520*/  ISETP.NE.AND P4, PT, R92, RZ, PT ;  /* 0x000000ff5c00720c */ /* 0x000fe20003f85270 */
[----:B------:R-:W-:Y:S01]  /*5530*/  IMAD R100, R100, UR9, RZ ;  /* 0x0000000964647c24 */ /* 0x000fe2000f8e02ff */
[----:B------:R-:W-:-:S04]  /*5540*/  ISETP.NE.AND P3, PT, R142, RZ, PT ;  /* 0x000000ff8e00720c */ /* 0x000fc80003f65270 */
        /* <DEDUP_REMOVED lines=36> */
.L_x_3468:
        /* <DEDUP_REMOVED lines=15> */
.L_x_10842:


//--------------------- .text._ZN10layer_norm13ln_bwd_kernelINS_13Kernel_traitsI13__nv_bfloat16S2_fS2_fjLj2560ELj1ELj1ELj4ELj8ENS_18Kernel_traits_baseILj2560ES2_S2_fS2_fjLj128EEEEELb0ELb0ELb1ELb1EEEvNS_9BwdParamsE --------------------------
	.section	.text._ZN10layer_norm13ln_bwd_kernelINS_13Kernel_traitsI13__nv_bfloat16S2_fS2_fjLj2560ELj1ELj1ELj4ELj8ENS_18Kernel_traits_baseILj2560ES2_S2_fS2_fjLj128EEEEELb0ELb0ELb1ELb1EEEvNS_9BwdParamsE,"ax",@progbits
	.align	128
        .global         _ZN10layer_norm13ln_bwd_kernelINS_13Kernel_traitsI13__nv_bfloat16S2_fS2_fjLj2560ELj1ELj1ELj4ELj8ENS_18Kernel_traits_baseILj2560ES2_S2_fS2_fjLj128EEEEELb0ELb0ELb1ELb1EEEvNS_9BwdParamsE
        .type           _ZN10layer_norm13ln_bwd_kernelINS_13Kernel_traitsI13__nv_bfloat16S2_fS2_fjLj2560ELj1ELj1ELj4ELj8ENS_18Kernel_traits_baseILj2560ES2_S2_fS2_fjLj128EEEEELb0ELb0ELb1ELb1EEEvNS_9BwdParamsE,@function
        .size           _ZN10layer_norm13ln_bwd_kernelINS_13Kernel_traitsI13__nv_bfloat16S2_fS2_fjLj2560ELj1ELj1ELj4ELj8ENS_18Kernel_traits_baseILj2560ES2_S2_fS2_fjLj128EEEEELb0ELb0ELb1ELb1EEEvNS_9BwdParamsE,(.L_x_10843 - _ZN10layer_norm13ln_bwd_kernelINS_13Kernel_traitsI13__nv_bfloat16S2_fS2_fjLj2560ELj1ELj1ELj4ELj8ENS_18Kernel_traits_baseILj2560ES2_S2_fS2_fjLj128EEEEELb0ELb0ELb1ELb1EEEvNS_9BwdParamsE)
        .other          _ZN10layer_norm13ln_bwd_kernelINS_13Kernel_traitsI13__nv_bfloat16S2_fS2_fjLj2560ELj1ELj1ELj4ELj8ENS_18Kernel_traits_baseILj2560ES2_S2_fS2_fjLj128EEEEELb0ELb0ELb1ELb1EEEvNS_9BwdParamsE,@"STO_CUDA_ENTRY STV_DEFAULT"
_ZN10layer_norm13ln_bwd_kernelINS_13Kernel_traitsI13__nv_bfloat16S2_fS2_fjLj2560ELj1ELj1ELj4ELj8ENS_18Kernel_traits_baseILj2560ES2_S2_fS2_fjLj128EEEEELb0ELb0ELb1ELb1EEEvNS_9BwdParamsE:
.text._ZN10layer_norm13ln_bwd_kernelINS_13Kernel_traitsI13__nv_bfloat16S2_fS2_fjLj2560ELj1ELj1ELj4ELj8ENS_18Kernel_traits_baseILj2560ES2_S2_fS2_fjLj128EEEEELb0ELb0ELb1ELb1EEEvNS_9BwdParamsE:
        /* <DEDUP_REMOVED lines=33> */
[----:B------:R-:W0:Y:S01]  /*0210*/  LDCU UR16, c[0x0][0x400] ;  /* 0x00008000ff1077ac */ /* 0x000e220008000800 */
[----:B------:R-:W0:Y:S02]  /*0220*/  LDCU.64 UR6, c[0x0][0x438] ;  /* 0x00008700ff0677ac */ /* 0x000e240008000a00 */
[----:B0-----:R-:W-:Y:S01]  /*0230*/  IMAD.WIDE.U32 R2, R15, 0x8, R2 ;  /* 0x000000080f027825 */ /* 0x001fe200078e0002 */
[----:B------:R-:W0:Y:S04]  /*0240*/  LDCU.64 UR8, c[0x0][0x478] ;  /* 0x00008f00ff0877ac */ /* 0x000e280008000a00 */
[----:B--2---:R-:W2:Y:S04]  /*0250*/  LDG.E.64 R112, desc[UR12][R2.64+0x1000] ;  /* 0x0010000c02707981 */ /* 0x004ea8000c1e1b00 */
[----:B------:R-:W5:Y:S04]  /*0260*/  LDG.E.64 R110, desc[UR12][R2.64+0xc00] ;  /* 0x000c000c026e7981 */ /* 0x000f68000c1e1b00 */
[----:B------:R-:W3:Y:S04]  /*0270*/  LDG.E.64 R108, desc[UR12][R2.64+0x800] ;  /* 0x0008000c026c7981 */ /* 0x000ee8000c1e1b00 */
[----:B------:R-:W4:Y:S04]  /*0280*/  LDG.E.64 R106, desc[UR12][R2.64+0x400] ;  /* 0x0004000c026a7981 */ /* 0x000f28000c1e1b00 */
[----:B------:R-:W4:Y:S01]  /*0290*/  LDG.E.64 R104, desc[UR12][R2.64] ;  /* 0x0000000c02687981 */ /* 0x000f22000c1e1b00 */
[----:B------:R-:W-:Y:S01]  /*02a0*/  HFMA2 R81, -RZ, RZ, 0, 0 ;  /* 0x00000000ff517431 */ /* 0x000fe200000001ff */
        /* <DEDUP_REMOVED lines=9> */
[----:B01----:R-:W-:-:S07]  /*0340*/  SHF.R.U32.HI R4, RZ, 0x10, R105 ;  /* 0x00000010ff047819 */ /* 0x003fce0000011669 */
.L_x_3514:
        /* <DEDUP_REMOVED lines=9> */
[----:B------:R-:W-:Y:S02]  /*03e0*/  CS2R R94, SRZ ;  /* 0x00000000005e7805 */ /* 0x000fe4000001ff00 */
[----:B---3--:R-:W-:-:S13]  /*03f0*/  ISETP.GE.AND P2, PT, R2, 0x1, PT ;  /* 0x000000010200780c */ /* 0x008fda0003f46270 */
[----:B0-----:R-:W-:Y:S05]  /*0400*/  @!P2 BRA `(.L_x_3470) ;  /* 0x000000100024a947 */ /* 0x001fea0003800000 */
[----:B------:R-:W0:Y:S01]  /*0410*/  LDC.64 R90, c[0x0][0x3c0] ;  /* 0x0000f000ff5a7b82 */ /* 0x000e220000000a00 */
[----:B------:R-:W-:Y:S01]  /*0420*/  IADD3 R20, PT, PT, R2, -0x1, RZ ;  /* 0xffffffff02147810 */ /* 0x000fe20007ffe0ff */
[----:B------:R-:W-:Y:S01]  /*0430*/  IMAD R3, R14, UR15, RZ ;  /* 0x0000000f0e037c24 */ /* 0x000fe2000f8e02ff */
[----:B------:R-:W-:-:S03]  /*0440*/  SHF.R.S32.HI R23, RZ, 0x1f, R14 ;  /* 0x0000001fff177819 */ /* 0x000fc6000001140e */
[----:B------:R-:W-:Y:S01]  /*0450*/  IMAD R21, R20, UR15, RZ ;  /* 0x0000000f14157c24 */ /* 0x000fe2000f8e02ff */
[----:B------:R-:W-:Y:S01]  /*0460*/  SHF.R.S32.HI R20, RZ, 0x1f, R3 ;  /* 0x0000001fff147819 */ /* 0x000fe20000011403 */
[----:B------:R-:W1:Y:S03]  /*0470*/  LDC.64 R98, c[0x0][0x428] ;  /* 0x00010a00ff627b82 */ /* 0x000e660000000a00 */
[----:B------:R-:W-:Y:S02]  /*0480*/  SHF.R.S32.HI R22, RZ, 0x1f, R21 ;  /* 0x0000001fff167819 */ /* 0x000fe40000011415 */
[----:B------:R-:W-:Y:S02]  /*0490*/  LEA.HI R20, R20, R3, RZ, 0x2 ;  /* 0x0000000314147211 */ /* 0x000fe400078f10ff */
[----:B------:R-:W-:Y:S01]  /*04a0*/  LEA.HI R22, R22, R21, RZ, 0x2 ;  /* 0x0000001516167211 */ /* 0x000fe200078f10ff */
[----:B------:R-:W2:Y:S01]  /*04b0*/  LDC.64 R96, c[0x0][0x3a8] ;  /* 0x0000ea00ff607b82 */ /* 0x000ea20000000a00 */
[----:B------:R-:W-:-:S02]  /*04c0*/  LEA.HI.SX32 R127, R20, R15, 0x1e ;  /* 0x0000000f147f7211 */ /* 0x000fc400078ff2ff */
[----:B------:R-:W-:Y:S02]  /*04d0*/  LEA.HI.SX32 R115, R22, R15, 0x1e ;  /* 0x0000000f16737211 */ /* 0x000fe400078ff2ff */
[C---:B0-----:R-:W-:Y:S02]  /*04e0*/  LEA R90, P0, R14.reuse, R90, 0x2 ;  /* 0x0000005a0e5a7211 */ /* 0x041fe400078010ff */
[C---:B------:R-:W-:Y:S02]  /*04f0*/  IADD3 R121, PT, PT, R115.reuse, 0x80, RZ ;  /* 0x0000008073797810 */ /* 0x040fe40007ffe0ff */
[----:B------:R-:W-:Y:S02]  /*0500*/  LEA.HI.X R91, R14, R91, R23, 0x2, P0 ;  /* 0x0000005b0e5b7211 */ /* 0x000fe400000f1417 */
[C---:B------:R-:W-:Y:S01]  /*0510*/  IADD3 R119, PT, PT, R115.reuse, 0x100, RZ ;  /* 0x0000010073777810 */ /* 0x040fe20007ffe0ff */
[C---:B-1----:R-:W-:Y:S01]  /*0520*/  IMAD.WIDE.U32 R122, R115.reuse, 0x8, R98 ;  /* 0x00000008737a7825 */ /* 0x042fe200078e0062 */
[C---:B------:R-:W-:Y:S01]  /*0530*/  IADD3 R117, PT, PT, R115.reuse, 0x180, RZ ;  /* 0x0000018073757810 */ /* 0x040fe20007ffe0ff */
[----:B------:R-:W3:Y:S01]  /*0540*/  LDG.E R3, desc[UR12][R90.64] ;  /* 0x0000000c5a037981 */ /* 0x000ee2000c1e1900 */
[----:B------:R-:W-:-:S02]  /*0550*/  IADD3 R115, PT, PT, R115, 0x200, RZ ;  /* 0x0000020073737810 */ /* 0x000fc40007ffe0ff */
[C---:B------:R-:W-:Y:S02]  /*0560*/  IADD3 R143, PT, PT, R127.reuse, 0x180, RZ ;  /* 0x000001807f8f7810 */ /* 0x040fe40007ffe0ff */
[C---:B------:R-:W-:Y:S01]  /*0570*/  IADD3 R131, PT, PT, R127.reuse, 0x80, RZ ;  /* 0x000000807f837810 */ /* 0x040fe20007ffe0ff */
[C---:B--2---:R-:W-:Y:S01]  /*0580*/  IMAD.WIDE.U32 R20, R127.reuse, 0x10, R96 ;  /* 0x000000107f147825 */ /* 0x044fe200078e0060 */
[C---:B------:R-:W-:Y:S01]  /*0590*/  IADD3 R133, PT, PT, R127.reuse, 0x100, RZ ;  /* 0x000001007f857810 */ /* 0x040fe20007ffe0ff */
[----:B------:R-:W2:Y:S01]  /*05a0*/  LDG.E.64 R122, desc[UR12][R122.64] ;  /* 0x0000000c7a7a7981 */ /* 0x000ea2000c1e1b00 */
[----:B------:R-:W-:Y:S01]  /*05b0*/  IADD3 R145, PT, PT, R127, 0x200, RZ ;  /* 0x000002007f917810 */ /* 0x000fe20007ffe0ff */
[--C-:B------:R-:W-:Y:S02]  /*05c0*/  IMAD.WIDE.U32 R120, R121, 0x8, R98.reuse ;  /* 0x0000000879787825 */ /* 0x100fe400078e0062 */
[----:B------:R-:W4:Y:S02]  /*05d0*/  LDG.E.128 R20, desc[UR12][R20.64] ;  /* 0x0000000c14147981 */ /* 0x000f24000c1e1d00 */
[----:B------:R-:W-:-:S02]  /*05e0*/  IMAD.WIDE.U32 R118, R119, 0x8, R98 ;  /* 0x0000000877767825 */ /* 0x000fc400078e0062 */
[----:B------:R-:W2:Y:S02]  /*05f0*/  LDG.E.64 R120, desc[UR12][R120.64] ;  /* 0x0000000c78787981 */ /* 0x000ea4000c1e1b00 */
[--C-:B------:R-:W-:Y:S02]  /*0600*/  IMAD.WIDE.U32 R116, R117, 0x8, R98.reuse ;  /* 0x0000000875747825 */ /* 0x100fe400078e0062 */
[----:B------:R-:W2:Y:S02]  /*0610*/  LDG.E.64 R118, desc[UR12][R118.64] ;  /* 0x0000000c76767981 */ /* 0x000ea4000c1e1b00 */
[----:B------:R-:W-:Y:S02]  /*0620*/  IMAD.WIDE.U32 R114, R115, 0x8, R98 ;  /* 0x0000000873727825 */ /* 0x000fe400078e0062 */
[----:B------:R-:W2:Y:S02]  /*0630*/  LDG.E.64 R116, desc[UR12][R116.64] ;  /* 0x0000000c74747981 */ /* 0x000ea4000c1e1b00 */
[----:B------:R-:W-:-:S02]  /*0640*/  IMAD.WIDE.U32 R98, R143, 0x10, R96 ;  /* 0x000000108f627825 */ /* 0x000fc400078e0060 */
[----:B------:R-:W2:Y:S02]  /*0650*/  LDG.E.64 R114, desc[UR12][R114.64] ;  /* 0x0000000c72727981 */ /* 0x000ea4000c1e1b00 */
[----:B------:R-:W-:-:S04]  /*0660*/  IMAD.WIDE.U32 R88, R131, 0x10, R96 ;  /* 0x0000001083587825 */ /* 0x000fc800078e0060 */
[--C-:B------:R-:W-:Y:S02]  /*0670*/  IMAD.WIDE.U32 R92, R133, 0x10, R96.reuse ;  /* 0x00000010855c7825 */ /* 0x100fe400078e0060 */
[----:B------:R-:W2:Y:S02]  /*0680*/  LDG.E.128 R88, desc[UR12][R88.64] ;  /* 0x0000000c58587981 */ /* 0x000ea4000c1e1d00 */
[----:B------:R-:W-:Y:S02]  /*0690*/  IMAD.WIDE.U32 R100, R145, 0x10, R96 ;  /* 0x0000001091647825 */ /* 0x000fe400078e0060 */
[----:B------:R-:W2:Y:S04]  /*06a0*/  LDG.E.128 R96, desc[UR12][R98.64] ;  /* 0x0000000c62607981 */ /* 0x000ea8000c1e1d00 */
[----:B------:R-:W2:Y:S04]  /*06b0*/  LDG.E.128 R100, desc[UR12][R100.64] ;  /* 0x0000000c64647981 */ /* 0x000ea8000c1e1d00 */
[----:B------:R-:W2:Y:S01]  /*06c0*/  LDG.E.128 R92, desc[UR12][R92.64] ;  /* 0x0000000c5c5c7981 */ /* 0x000ea2000c1e1d00 */
[----:B------:R-:W-:-:S04]  /*06d0*/  UISETP.NE.U32.AND UP0, UPT, UR6, URZ, UPT ;  /* 0x000000ff0600728c */ /* 0x000fc8000bf05070 */
[----:B------:R-:W-:-:S06]  /*06e0*/  UISETP.NE.AND.EX UP0, UPT, UR7, URZ, UPT, UP0 ;  /* 0x000000ff0700728c */ /* 0x000fcc000bf05300 */
[----:B------:R-:W-:-:S13]  /*06f0*/  PLOP3.LUT P0, PT, PT, PT, UP0, 0x80, 0x8 ;  /* 0x000000000008781c */ /* 0x000fda0003f0f008 */
[----:B------:R-:W0:Y:S08]  /*0700*/  @P0 LDC.64 R138, c[0x0][0x438] ;  /* 0x00010e00ff8a0b82 */ /* 0x000e300000000a00 */
[----:B------:R-:W1:Y:S08]  /*0710*/  @P0 LDC.64 R136, c[0x0][0x438] ;  /* 0x00010e00ff880b82 */ /* 0x000e700000000a00 */
[----:B------:R-:W1:Y:S08]  /*0720*/  @P0 LDC.64 R128, c[0x0][0x438] ;  /* 0x00010e00ff800b82 */ /* 0x000e700000000a00 */
[----:B------:R-:W1:Y:S01]  /*0730*/  @P0 LDC.64 R134, c[0x0][0x438] ;  /* 0x00010e00ff860b82 */ /* 0x000e620000000a00 */
[----:B------:R-:W-:-:S07]  /*0740*/  ISETP.NE.AND P1, PT, RZ, UR14, PT ;  /* 0x0000000eff007c0c */ /* 0x000fce000bf25270 */
[----:B------:R-:W1:Y:S01]  /*0750*/  @P0 LDC.64 R124, c[0x0][0x438] ;  /* 0x00010e00ff7c0b82 */ /* 0x000e620000000a00 */
[----:B0-----:R-:W-:-:S04]  /*0760*/  @P0 IMAD.WIDE.U32 R126, R127, 0x10, R138 ;  /* 0x000000107f7e0825 */ /* 0x001fc800078e008a */
[----:B-1----:R-:W-:Y:S01]  /*0770*/  @P0 IMAD.WIDE.U32 R136, R131, 0x10, R136 ;  /* 0x0000001083880825 */ /* 0x002fe200078e0088 */
[----:B------:R-:W5:Y:S03]  /*0780*/  @P0 LDG.E.128 R40, desc[UR12][R126.64] ;  /* 0x0000000c7e280981 */ /* 0x000f66000c1e1d00 */
[----:B------:R-:W-:Y:S01]  /*0790*/  @P0 IMAD.WIDE.U32 R128, R143, 0x10, R128 ;  /* 0x000000108f800825 */ /* 0x000fe200078e0080 */
[----:B------:R0:W5:Y:S04]  /*07a0*/  @P0 LDG.E.128 R36, desc[UR12][R136.64] ;  /* 0x0000000c88240981 */ /* 0x000168000c1e1d00 */
[----:B------:R1:W5:Y:S01]  /*07b0*/  @P0 LDG.E.128 R28, desc[UR12][R128.64] ;  /* 0x0000000c801c0981 */ /* 0x000362000c1e1d00 */
[----:B------:R-:W-:-:S05]  /*07c0*/  @P0 IMAD.WIDE.U32 R134, R133, 0x10, R134 ;  /* 0x0000001085860825 */ /* 0x000fca00078e0086 */
[----:B------:R1:W5:Y:S01]  /*07d0*/  @P0 LDG.E.128 R32, desc[UR12][R134.64] ;  /* 0x0000000c86200981 */ /* 0x000362000c1e1d00 */
[----:B------:R-:W-:-:S05]  /*07e0*/  @P0 IMAD.WIDE.U32 R124, R145, 0x10, R124 ;  /* 0x00000010917c0825 */ /* 0x000fca00078e007c */
[----:B------:R1:W5:Y:S01]  /*07f0*/  @P0 LDG.E.128 R24, desc[UR12][R124.64] ;  /* 0x0000000c7c180981 */ /* 0x000362000c1e1d00 */
[----:B---3--:R-:W-:-:S05]  /*0800*/  FSEL R138, R3, RZ, !P1 ;  /* 0x000000ff038a7208 */ /* 0x008fca0004800000 */
[C---:B----4-:R-:W-:Y:S01]  /*0810*/  FADD.FTZ R153, -R138.reuse, R22 ;  /* 0x000000168a997221 */ /* 0x050fe20000010100 */
[----:B--2---:R-:W-:Y:S01]  /*0820*/  MOV R22, R122 ;  /* 0x0000007a00167202 */ /* 0x004fe20000000f00 */
[----:B------:R-:W-:Y:S01]  /*0830*/  FADD.FTZ R3, -R138, R20 ;  /* 0x000000148a037221 */ /* 0x000fe20000010100 */
[----:B------:R-:W-:Y:S01]  /*0840*/  SHF.L.U32 R20, R104, 0x10, RZ ;  /* 0x0000001068147819 */ /* 0x000fe200000006ff */
[----:B------:R-:W-:Y:S01]  /*0850*/  FADD.FTZ R149, -R138, R23 ;  /* 0x000000178a957221 */ /* 0x000fe20000010100 */
[--C-:B0-----:R-:W-:Y:S01]  /*0860*/  SHF.R.U64 R136, R122, 0x10, R123.reuse ;  /* 0x000000107a887819 */ /* 0x101fe2000000127b */
[----:B-----5:R-:W-:Y:S01]  /*0870*/  FMUL.FTZ R3, R0, R3 ;  /* 0x0000000300037220 */ /* 0x020fe20000410000 */
[----:B------:R-:W-:Y:S02]  /*0880*/  MOV R23, R123 ;  /* 0x0000007b00177202 */ /* 0x000fe40000000f00 */
[----:B-1----:R-:W-:Y:S01]  /*0890*/  SHF.R.U32.HI R128, RZ, 0x10, R123 ;  /* 0x00000010ff807819 */ /* 0x002fe2000001167b */
[----:B------:R-:W-:Y:S01]  /*08a0*/  FADD.FTZ R21, -R138, R21 ;  /* 0x000000158a157221 */ /* 0x000fe20000010100 */
[----:B------:R-:W-:-:S02]  /*08b0*/  MOV R134, R120 ;  /* 0x0000007800867202 */ /* 0x000fc40000000f00 */
[----:B------:R-:W-:Y:S02]  /*08c0*/  SHF.R.U64 R130, R120, 0x10, R121 ;  /* 0x0000001078827819 */ /* 0x000fe40000001279 */
[----:B------:R-:W-:Y:S02]  /*08d0*/  SHF.L.U32 R128, R128, 0x10, RZ ;  /* 0x0000001080807819 */ /* 0x000fe400000006ff */
[----:B------:R-:W-:Y:S01]  /*08e0*/  SHF.L.U32 R134, R134, 0x10, RZ ;  /* 0x0000001086867819 */ /* 0x000fe200000006ff */
[----:B------:R-:W-:Y:S01]  /*08f0*/  FADD.FTZ R147, -R138, R97 ;  /* 0x000000618a937221 */ /* 0x000fe20000010100 */
[----:B------:R-:W-:Y:S01]  /*0900*/  SHF.L.U32 R97, R22, 0x10, RZ ;  /* 0x0000001016617819 */ /* 0x000fe200000006ff */
[C---:B------:R-:W-:Y:S01]  /*0910*/  FADD.FTZ R157, -R138.reuse, R96 ;  /* 0x000000608a9d7221 */ /* 0x040fe20000010100 */
[C---:B------:R-:W-:Y:S01]  /*0920*/  FADD.FTZ R145, -R138.reuse, R98 ;  /* 0x000000628a917221 */ /* 0x040fe20000010100 */
[----:B------:R-:W-:Y:S01]  /*0930*/  FADD.FTZ R131, -R138, R99 ;  /* 0x000000638a837221 */ /* 0x000fe20000010100 */
[----:B------:R-:W-:Y:S01]  /*0940*/  SHF.L.U32 R96, R5, 0x10, RZ ;  /* 0x0000001005607819 */ /* 0x000fe200000006ff */
[-C--:B------:R-:W-:Y:S01]  /*0950*/  FMUL.FTZ R20, R20, R97.reuse ;  /* 0x0000006114147220 */ /* 0x080fe20000410000 */
[----:B------:R-:W-:Y:S01]  /*0960*/  SHF.L.U32 R98, R136, 0x10, RZ ;  /* 0x0000001088627819 */ /* 0x000fe200000006ff */
[----:B------:R-:W-:Y:S01]  /*0970*/  FFMA.FTZ R44, R3, R97, R44 ;  /* 0x00000061032c7223 */ /* 0x000fe2000001002c */
[----:B------:R-:W-:Y:S01]  /*0980*/  FADD.FTZ R64, R64, R97 ;  /* 0x0000006140407221 */ /* 0x000fe20000010000 */
[C---:B------:R-:W-:Y:S01]  /*0990*/  FADD.FTZ R133, -R138.reuse, R100 ;  /* 0x000000648a857221 */ /* 0x040fe20000010100 */
[----:B------:R-:W-:Y:S01]  /*09a0*/  SHF.L.U32 R97, R105, 0x10, RZ ;  /* 0x0000001069617819 */ /* 0x000fe200000006ff */
[C---:B------:R-:W-:Y:S01]  /*09b0*/  FADD.FTZ R123, -R138.reuse, R95 ;  /* 0x0000005f8a7b7221 */ /* 0x040fe20000010100 */
        /* <DEDUP_REMOVED lines=9> */
[C---:B------:R-:W-:Y:S01]  /*0a50*/  FADD.FTZ R139, -R138.reuse, R90 ;  /* 0x0000005a8a8b7221 */ /* 0x040fe20000010100 */
[----:B------:R-:W-:Y:S01]  /*0a60*/  MOV R126, R121 ;  /* 0x00000079007e7202 */ /* 0x000fe20000000f00 */
[----:B------:R-:W-:Y:S01]  /*0a70*/  FMUL.FTZ R96, R97, R99 ;  /* 0x0000006361607220 */ /* 0x000fe20000410000 */
[----:B------:R-:W-:Y:S01]  /*0a80*/  SHF.R.U32.HI R120, RZ, 0x10, R121 ;  /* 0x00000010ff787819 */ /* 0x000fe20000011679 */
[C---:B------:R-:W-:Y:S01]  /*0a90*/  FADD.FTZ R155, -R138.reuse, R88 ;  /* 0x000000588a9b7221 */ /* 0x040fe20000010100 */
[C---:B------:R-:W-:Y:S01]  /*0aa0*/  FADD.FTZ R151, -R138.reuse, R89 ;  /* 0x000000598a977221 */ /* 0x040fe20000010100 */
[----:B------:R-:W-:Y:S01]  /*0ab0*/  FADD.FTZ R127, -R138, R91 ;  /* 0x0000005b8a7f7221 */ /* 0x000fe20000010100 */
[----:B------:R-:W-:Y:S01]  /*0ac0*/  FMUL.FTZ R97, R100, R128 ;  /* 0x0000008064617220 */ /* 0x000fe20000410000 */
[C---:B------:R-:W-:Y:S01]  /*0ad0*/  FADD.FTZ R143, -R138.reuse, R92 ;  /* 0x0000005c8a8f7221 */ /* 0x040fe20000010100 */
[C---:B------:R-:W-:Y:S01]  /*0ae0*/  FADD.FTZ R129, -R138.reuse, R93 ;  /* 0x0000005d8a817221 */ /* 0x040fe20000010100 */
[----:B------:R-:W-:Y:S01]  /*0af0*/  FADD.FTZ R121, -R138, R94 ;  /* 0x0000005e8a797221 */ /* 0x000fe20000010100 */
[----:B------:R-:W-:Y:S01]  /*0b00*/  MOV R91, R114 ;  /* 0x00000072005b7202 */ /* 0x000fe20000000f00 */
[----:B------:R-:W-:Y:S01]  /*0b10*/  FMUL.FTZ R100, R101, R134 ;  /* 0x0000008665647220 */ /* 0x000fe20000410000 */
[----:B------:R-:W-:Y:S01]  /*0b20*/  SHF.R.U64 R90, R114, 0x10, R115 ;  /* 0x00000010725a7819 */ /* 0x000fe20000001273 */
[----:B------:R-:W-:Y:S01]  /*0b30*/  FMUL.FTZ R101, R103, R130 ;  /* 0x0000008267657220 */ /* 0x000fe20000410000 */
[----:B------:R-:W-:-:S02]  /*0b40*/  MOV R88, R115 ;  /* 0x0000007300587202 */ /* 0x000fc40000000f00 */
[----:B------:R-:W-:Y:S01]  /*0b50*/  SHF.R.U32.HI R89, RZ, 0x10, R115 ;  /* 0x00000010ff597819 */ /* 0x000fe20000011673 */
[----:B------:R-:W-:Y:S01]  /*0b60*/  FMUL.FTZ R103, R0, R139 ;  /* 0x0000008b00677220 */ /* 0x000fe20000410000 */
[--C-:B------:R-:W-:Y:S02]  /*0b70*/  SHF.R.U64 R94, R116, 0x10, R117.reuse ;  /* 0x00000010745e7819 */ /* 0x100fe40000001275 */
[----:B------:R-:W-:Y:S02]  /*0b80*/  MOV R92, R117 ;  /* 0x00000075005c7202 */ /* 0x000fe40000000f00 */
[----:B------:R-:W-:Y:S02]  /*0b90*/  SHF.R.U32.HI R93, RZ, 0x10, R117 ;  /* 0x00000010ff5d7819 */ /* 0x000fe40000011675 */
[----:B------:R-:W-:Y:S02]  /*0ba0*/  SHF.L.U32 R114, R107, 0x10, RZ ;  /* 0x000000106b727819 */ /* 0x000fe400000006ff */
[----:B------:R-:W-:Y:S01]  /*0bb0*/  SHF.L.U32 R115, R126, 0x10, RZ ;  /* 0x000000107e737819 */ /* 0x000fe200000006ff */
[----:B------:R-:W-:Y:S01]  /*0bc0*/  FFMA.FTZ R45, R22, R98, R45 ;  /* 0x00000062162d7223 */ /* 0x000fe2000001002d */
[----:B------:R-:W-:Y:S01]  /*0bd0*/  MOV R125, R116 ;  /* 0x00000074007d7202 */ /* 0x000fe20000000f00 */
[----:B------:R-:W-:Y:S01]  /*0be0*/  FADD.FTZ R65, R65, R98 ;  /* 0x0000006241417221 */ /* 0x000fe20000010000 */
[----:B------:R-:W-:Y:S01]  /*0bf0*/  SHF.L.U32 R117, R6, 0x10, RZ ;  /* 0x0000001006757819 */ /* 0x000fe200000006ff */
[----:B------:R-:W-:Y:S01]  /*0c00*/  FMUL.FTZ R116, R0, R127 ;  /* 0x0000007f00747220 */ /* 0x000fe20000410000 */
[----:B------:R-:W-:Y:S01]  /*0c10*/  SHF.L.U32 R120, R120, 0x10, RZ ;  /* 0x0000001078787819 */ /* 0x000fe200000006ff */
[----:B------:R-:W-:Y:S01]  /*0c20*/  FMUL.FTZ R98, R0, R149 ;  /* 0x0000009500627220 */ /* 0x000fe20000410000 */
[----:B------:R-:W-:-:S02]  /*0c30*/  MOV R132, R118 ;  /* 0x0000007600847202 */ /* 0x000fc40000000f00 */
[--C-:B------:R-:W-:Y:S01]  /*0c40*/  SHF.R.U64 R118, R118, 0x10, R119.reuse ;  /* 0x0000001076767819 */ /* 0x100fe20000001277 */
[----:B------:R-:W-:Y:S01]  /*0c50*/  FMUL.FTZ R114, R114, R115 ;  /* 0x0000007372727220 */ /* 0x000fe20000410000 */
[----:B------:R-:W-:Y:S01]  /*0c60*/  MOV R122, R119 ;  /* 0x00000077007a7202 */ /* 0x000fe20000000f00 */
[----:B------:R-:W-:Y:S01]  /*0c70*/  FFMA.FTZ R82, R103, R115, R82 ;  /* 0x0000007367527223 */ /* 0x000fe20000010052 */
[----:B------:R-:W-:Y:S01]  /*0c80*/  SHF.R.U32.HI R124, RZ, 0x10, R119 ;  /* 0x00000010ff7c7819 */ /* 0x000fe20000011677 */
[----:B------:R-:W-:Y:S01]  /*0c90*/  FADD.FTZ R62, R62, R115 ;  /* 0x000000733e3e7221 */ /* 0x000fe20000010000 */
[----:B------:R-:W-:Y:S01]  /*0ca0*/  SHF.L.U32 R119, R108, 0x10, RZ ;  /* 0x000000106c777819 */ /* 0x000fe200000006ff */
[-C--:B------:R-:W-:Y:S01]  /*0cb0*/  FMUL.FTZ R115, R117, R120.reuse ;  /* 0x0000007875737220 */ /* 0x080fe20000410000 */
[----:B------:R-:W-:Y:S01]  /*0cc0*/  SHF.L.U32 R132, R132, 0x10, RZ ;  /* 0x0000001084847819 */ /* 0x000fe200000006ff */
[----:B------:R-:W-:Y:S01]  /*0cd0*/  FFMA.FTZ R83, R116, R120, R83 ;  /* 0x0000007874537223 */ /* 0x000fe20000010053 */
[----:B------:R-:W-:Y:S01]  /*0ce0*/  FADD.FTZ R63, R63, R120 ;  /* 0x000000783f3f7221 */ /* 0x000fe20000010000 */
        /* <DEDUP_REMOVED lines=8> */
[----:B------:R-:W-:Y:S01]  /*0d70*/  FMUL.FTZ R118, R119, R132 ;  /* 0x0000008477767220 */ /* 0x000fe20000410000 */
[----:B------:R-:W-:Y:S01]  /*0d80*/  FADD.FTZ R137, -R138, R102 ;  /* 0x000000668a897221 */ /* 0x000fe20000010100 */
[-C--:B------:R-:W-:Y:S01]  /*0d90*/  FMUL.FTZ R119, R126, R127.reuse ;  /* 0x0000007f7e777220 */ /* 0x080fe20000410000 */
[----:B------:R-:W-:Y:S01]  /*0da0*/  FFMA.FTZ R77, R120, R127, R77 ;  /* 0x0000007f784d7223 */ /* 0x000fe2000001004d */
[----:B------:R-:W-:Y:S01]  /*0db0*/  FADD.FTZ R57, R57, R127 ;  /* 0x0000007f39397221 */ /* 0x000fe20000010000 */
[----:B------:R-:W-:Y:S01]  /*0dc0*/  FMUL.FTZ R102, R0, R151 ;  /* 0x0000009700667220 */ /* 0x000fe20000410000 */
[----:B------:R-:W-:Y:S01]  /*0dd0*/  SHF.L.U32 R126, R8, 0x10, RZ ;  /* 0x00000010087e7819 */ /* 0x000fe200000006ff */
[-C--:B------:R-:W-:Y:S01]  /*0de0*/  FMUL.FTZ R122, R128, R129.reuse ;  /* 0x00000081807a7220 */ /* 0x080fe20000410000 */
[----:B------:R-:W-:Y:S01]  /*0df0*/  SHF.L.U32 R127, R124, 0x10, RZ ;  /* 0x000000107c7f7819 */ /* 0x000fe200000006ff */
[----:B------:R-:W-:Y:S01]  /*0e00*/  FFMA.FTZ R78, R121, R129, R78 ;  /* 0x00000081794e7223 */ /* 0x000fe2000001004e */
[----:B------:R-:W-:Y:S01]  /*0e10*/  FADD.FTZ R58, R58, R129 ;  /* 0x000000813a3a7221 */ /* 0x000fe20000010000 */
[----:B------:R-:W-:-:S02]  /*0e20*/  SHF.L.U32 R128, R110, 0x10, RZ ;  /* 0x000000106e807819 */ /* 0x000fc400000006ff */
[----:B------:R-:W-:Y:S01]  /*0e30*/  SHF.L.U32 R129, R125, 0x10, RZ ;  /* 0x000000107d817819 */ /* 0x000fe200000006ff */
[C---:B------:R-:W-:Y:S01]  /*0e40*/  FMUL.FTZ R125, R0.reuse, R157 ;  /* 0x0000009d007d7220 */ /* 0x040fe20000410000 */
[----:B------:R-:W-:Y:S01]  /*0e50*/  FMUL.FTZ R124, R0, R123 ;  /* 0x0000007b007c7220 */ /* 0x000fe20000410000 */
[----:B------:R-:W-:Y:S01]  /*0e60*/  FFMA.FTZ R81, R102, R130, R81 ;  /* 0x0000008266517223 */ /* 0x000fe20000010051 */
[----:B------:R-:W-:Y:S01]  /*0e70*/  FADD.FTZ R61, R61, R130 ;  /* 0x000000823d3d7221 */ /* 0x000fe20000010000 */
[----:B------:R-:W-:Y:S01]  /*0e80*/  FMUL.FTZ R123, R126, R127 ;  /* 0x0000007f7e7b7220 */ /* 0x000fe20000410000 */
[----:B------:R-:W-:Y:S01]  /*0e90*/  SHF.L.U32 R130, R94, 0x10, RZ ;  /* 0x000000105e827819 */ /* 0x000fe200000006ff */
[-C--:B------:R-:W-:Y:S01]  /*0ea0*/  FMUL.FTZ R126, R128, R129.reuse ;  /* 0x00000081807e7220 */ /* 0x080fe20000410000 */
[----:B------:R-:W-:Y:S01]  /*0eb0*/  FADD.FTZ R52, R52, R129 ;  /* 0x0000008134347221 */ /* 0x000fe20000010000 */
[----:B------:R-:W-:Y:S01]  /*0ec0*/  FFMA.FTZ R72, R125, R129, R72 ;  /* 0x000000817d487223 */ /* 0x000fe20000010048 */
[----:B------:R-:W-:Y:S01]  /*0ed0*/  FADD.FTZ R94, RZ, R20 ;  /* 0x00000014ff5e7221 */ /* 0x000fe20000010000 */
[----:B------:R-:W-:Y:S01]  /*0ee0*/  FFMA.FTZ R79, R124, R127, R79 ;  /* 0x0000007f7c4f7223 */ /* 0x000fe2000001004f */
[----:B------:R-:W-:Y:S01]  /*0ef0*/  FADD.FTZ R59, R59, R127 ;  /* 0x0000007f3b3b7221 */ /* 0x000fe20000010000 */
[----:B------:R-:W-:Y:S01]  /*0f00*/  FFMA.FTZ R129, R3, R20, RZ ;  /* 0x0000001403817223 */ /* 0x000fe200000100ff */
[----:B------:R-:W-:Y:S01]  /*0f10*/  SHF.L.U32 R127, R11, 0x10, RZ ;  /* 0x000000100b7f7819 */ /* 0x000fe200000006ff */
        /* <DEDUP_REMOVED lines=9> */
[----:B------:R-:W-:Y:S01]  /*0fb0*/  FMUL.FTZ R129, R0, R145 ;  /* 0x0000009100817220 */ /* 0x000fe20000410000 */
[----:B------:R-:W-:Y:S01]  /*0fc0*/  FFMA.FTZ R46, R23, R99, R46 ;  /* 0x00000063172e7223 */ /* 0x000fe2000001002e */
[----:B------:R-:W-:Y:S01]  /*0fd0*/  FADD.FTZ R66, R66, R99 ;  /* 0x0000006342427221 */ /* 0x000fe20000010000 */
[----:B------:R-:W-:Y:S01]  /*0fe0*/  FADD.FTZ R145, R130, R97 ;  /* 0x0000006182917221 */ /* 0x000fe20000010000 */
[C---:B------:R-:W-:Y:S01]  /*0ff0*/  FMUL.FTZ R99, R0.reuse, R155 ;  /* 0x0000009b00637220 */ /* 0x040fe20000410000 */
[----:B------:R-:W-:Y:S01]  /*1000*/  FMUL.FTZ R117, R0, R143 ;  /* 0x0000008f00757220 */ /* 0x000fe20000410000 */
[----:B------:R-:W-:Y:S01]  /*1010*/  FFMA.FTZ R94, R98, R97, R139 ;  /* 0x00000061625e7223 */ /* 0x000fe2000001008b */
[----:B------:R-:W-:Y:S01]  /*1020*/  SHF.L.U32 R143, R92, 0x10, RZ ;  /* 0x000000105c8f7819 */ /* 0x000fe200000006ff */
[----:B------:R-:W-:Y:S01]  /*1030*/  FADD.FTZ R92, R145, R100 ;  /* 0x00000064915c7221 */ /* 0x000fe20000010000 */
[----:B------:R-:W-:Y:S01]  /*1040*/  SHF.L.U32 R136, R93, 0x10, RZ ;  /* 0x000000105d887819 */ /* 0x000fe200000006ff */
[----:B------:R-:W-:Y:S01]  /*1050*/  FFMA.FTZ R76, R117, R132, R76 ;  /* 0x00000084754c7223 */ /* 0x000fe2000001004c */
[----:B------:R-:W-:Y:S01]  /*1060*/  FADD.FTZ R56, R56, R132 ;  /* 0x0000008438387221 */ /* 0x000fe20000010000 */
[----:B------:R-:W-:Y:S01]  /*1070*/  FFMA.FTZ R93, R99, R100, R94 ;  /* 0x00000064635d7223 */ /* 0x000fe2000001005e */
[----:B------:R-:W-:Y:S01]  /*1080*/  SHF.L.U32 R132, R111, 0x10, RZ ;  /* 0x000000106f847819 */ /* 0x000fe200000006ff */
[----:B------:R-:W-:Y:S01]  /*1090*/  FADD.FTZ R139, R92, R101 ;  /* 0x000000655c8b7221 */ /* 0x000fe20000010000 */
[----:B------:R-:W-:Y:S01]  /*10a0*/  FFMA.FTZ R80, R99, R134, R80 ;  /* 0x0000008663507223 */ /* 0x000fe20000010050 */
[----:B------:R-:W-:Y:S01]  /*10b0*/  FFMA.FTZ R92, R102, R101, R93 ;  /* 0x00000065665c7223 */ /* 0x000fe2000001005d */
[----:B------:R-:W-:Y:S01]  /*10c0*/  FADD.FTZ R60, R60, R134 ;  /* 0x000000863c3c7221 */ /* 0x000fe20000010000 */
[----:B------:R-:W-:Y:S01]  /*10d0*/  SHF.L.U32 R134, R10, 0x10, RZ ;  /* 0x000000100a867819 */ /* 0x000fe200000006ff */
[----:B------:R-:W-:Y:S01]  /*10e0*/  FMUL.FTZ R130, R132, R143 ;  /* 0x0000008f84827220 */ /* 0x000fe20000410000 */
        /* <DEDUP_REMOVED lines=33> */
[C---:B------:R-:W-:Y:S01]  /*1300*/  FFMA.FTZ R91, R129.reuse, R130, R90 ;  /* 0x00000082815b7223 */ /* 0x040fe2000001005a */
[----:B------:R-:W-:Y:S01]  /*1310*/  FADD.FTZ R54, R54, R143 ;  /* 0x0000008f36367221 */ /* 0x000fe20000010000 */
[----:B------:R-:W-:Y:S01]  /*1320*/  FFMA.FTZ R74, R129, R143, R74 ;  /* 0x0000008f814a7223 */ /* 0x000fe2000001004a */
[----:B------:R-:W-:Y:S01]  /*1330*/  FADD.FTZ R143, R92, R131 ;  /* 0x000000835c8f7221 */ /* 0x000fe20000010000 */
[----:B------:R-:W-:Y:S01]  /*1340*/  FFMA.FTZ R92, R132, R131, R91 ;  /* 0x00000083845c7223 */ /* 0x000fe2000001005b */
[----:B------:R-:W-:Y:S02]  /*1350*/  SHF.L.U32 R93, R88, 0x10, RZ ;  /* 0x00000010585d7819 */ /* 0x000fe400000006ff */
[----:B------:R-:W-:Y:S01]  /*1360*/  SHF.L.U32 R138, R113, 0x10, RZ ;  /* 0x00000010718a7819 */ /* 0x000fe200000006ff */
[----:B------:R-:W-:Y:S01]  /*1370*/  FADD.FTZ R88, R143, R134 ;  /* 0x000000868f587221 */ /* 0x000fe20000010000 */
[----:B------:R-:W-:Y:S01]  /*1380*/  SHF.L.U32 R90, R89, 0x10, RZ ;  /* 0x00000010595a7819 */ /* 0x000fe200000006ff */
        /* <DEDUP_REMOVED lines=17> */
.L_x_3470:
[----:B------:R-:W-:-:S04]  /*14a0*/  ISETP.NE.U32.AND P0, PT, RZ, UR6, PT ;  /* 0x00000006ff007c0c */ /* 0x000fc8000bf05070 */
[----:B------:R-:W-:-:S13]  /*14b0*/  ISETP.NE.AND.EX P0, PT, RZ, UR7, PT, P0 ;  /* 0x00000007ff007c0c */ /* 0x000fda000bf05300 */
[----:B------:R-:W-:Y:S05]  /*14c0*/  @!P0 BRA `(.L_x_3471) ;  /* 0x00000000004c8947 */ /* 0x000fea0003800000 */
[----:B------:R-:W0:Y:S01]  /*14d0*/  LDC.64 R24, c[0x0][0x438] ;  /* 0x00010e00ff187b82 */ /* 0x000e220000000a00 */
[----:B------:R-:W-:-:S05]  /*14e0*/  IMAD R26, R14, UR15, RZ ;  /* 0x0000000f0e1a7c24 */ /* 0x000fca000f8e02ff */
[----:B------:R-:W-:-:S04]  /*14f0*/  SHF.R.S32.HI R27, RZ, 0x1f, R26 ;  /* 0x0000001fff1b7819 */ /* 0x000fc8000001141a */
[----:B------:R-:W-:-:S04]  /*1500*/  LEA.HI R26, R27, R26, RZ, 0x2 ;  /* 0x0000001a1b1a7211 */ /* 0x000fc800078f10ff */
[----:B------:R-:W-:-:S04]  /*1510*/  LEA.HI.SX32 R41, R26, R15, 0x1e ;  /* 0x0000000f1a297211 */ /* 0x000fc800078ff2ff */
[C---:B------:R-:W-:Y:S02]  /*1520*/  IADD3 R37, PT, PT, R41.reuse, 0x80, RZ ;  /* 0x0000008029257810 */ /* 0x040fe40007ffe0ff */
[C---:B------:R-:W-:Y:S02]  /*1530*/  IADD3 R33, PT, PT, R41.reuse, 0x100, RZ ;  /* 0x0000010029217810 */ /* 0x040fe40007ffe0ff */
[C---:B------:R-:W-:Y:S02]  /*1540*/  IADD3 R29, PT, PT, R41.reuse, 0x180, RZ ;  /* 0x00000180291d7810 */ /* 0x040fe40007ffe0ff */
[C---:B------:R-:W-:Y:S01]  /*1550*/  IADD3 R27, PT, PT, R41.reuse, 0x200, RZ ;  /* 0x00000200291b7810 */ /* 0x040fe20007ffe0ff */
[----:B0-----:R-:W-:-:S04]  /*1560*/  IMAD.WIDE.U32 R40, R41, 0x10, R24 ;  /* 0x0000001029287825 */ /* 0x001fc800078e0018 */
[--C-:B------:R-:W-:Y:S02]  /*1570*/  IMAD.WIDE.U32 R36, R37, 0x10, R24.reuse ;  /* 0x0000001025247825 */ /* 0x100fe400078e0018 */
[----:B------:R-:W5:Y:S02]  /*1580*/  LDG.E.128 R40, desc[UR12][R40.64] ;  /* 0x0000000c28287981 */ /* 0x000f64000c1e1d00 */
[--C-:B------:R-:W-:Y:S02]  /*1590*/  IMAD.WIDE.U32 R32, R33, 0x10, R24.reuse ;  /* 0x0000001021207825 */ /* 0x100fe400078e0018 */
[----:B------:R-:W5:Y:S02]  /*15a0*/  LDG.E.128 R36, desc[UR12][R36.64] ;  /* 0x0000000c24247981 */ /* 0x000f64000c1e1d00 */
[--C-:B------:R-:W-:Y:S02]  /*15b0*/  IMAD.WIDE.U32 R28, R29, 0x10, R24.reuse ;  /* 0x000000101d1c7825 */ /* 0x100fe400078e0018 */
[----:B------:R-:W5:Y:S02]  /*15c0*/  LDG.E.128 R32, desc[UR12][R32.64] ;  /* 0x0000000c20207981 */ /* 0x000f64000c1e1d00 */
[----:B------:R-:W-:-:S02]  /*15d0*/  IMAD.WIDE.U32 R24, R27, 0x10, R24 ;  /* 0x000000101b187825 */ /* 0x000fc400078e0018 */
[----:B------:R-:W5:Y:S04]  /*15e0*/  LDG.E.128 R28, desc[UR12][R28.64] ;  /* 0x0000000c1c1c7981 */ /* 0x000f68000c1e1d00 */
[----:B------:R-:W5:Y:S02]  /*15f0*/  LDG.E.128 R24, desc[UR12][R24.64] ;  /* 0x0000000c18187981 */ /* 0x000f64000c1e1d00 */
.L_x_3471:
        /* <DEDUP_REMOVED lines=32> */
.L_x_3473:
[----:B------:R-:W-:Y:S05]  /*1800*/  BSYNC.RECONVERGENT B0 ;  /* 0x0000000000007941 */ /* 0x000fea0003800200 */
.L_x_3472:
[----:B------:R-:W1:Y:S08]  /*1810*/  S2UR UR5, SR_CgaCtaId ;  /* 0x00000000000579c3 */ /* 0x000e700000008800 */
[----:B------:R-:W-:Y:S01]  /*1820*/  BAR.SYNC.DEFER_BLOCKING 0x0 ;  /* 0x0000000000007b1d */ /* 0x000fe20000010000 */
[----:B-----5:R-:W-:Y:S01]  /*1830*/  ISETP.GE.AND P3, PT, R141, 0x1, PT ;  /* 0x000000018d00780c */ /* 0x020fe20003f66270 */
[----:B------:R-:W-:Y:S01]  /*1840*/  UISETP.NE.U32.AND UP0, UPT, UR6, URZ, UPT ;  /* 0x000000ff0600728c */ /* 0x000fe2000bf05070 */
[----:B------:R-:W-:-:S03]  /*1850*/  ISETP.NE.AND P1, PT, RZ, UR14, PT ;  /* 0x0000000eff007c0c */ /* 0x000fc6000bf25270 */
[----:B------:R-:W-:Y:S02]  /*1860*/  UMOV UR4, 0x400 ;  /* 0x0000040000047882 */ /* 0x000fe40000000000 */
[----:B------:R-:W2:Y:S01]  /*1870*/  LDC R142, c[0x0][0x388] ;  /* 0x0000e200ff8e7b82 */ /* 0x000ea20000000800 */
[----:B------:R-:W-:-:S05]  /*1880*/  UISETP.NE.AND.EX UP0, UPT, UR7, URZ, UPT, UP0 ;  /* 0x000000ff0700728c */ /* 0x000fca000bf05300 */
[----:B------:R-:W-:Y:S01]  /*1890*/  @P3 IADD3 R141, PT, PT, R141, -0x1, RZ ;  /* 0xffffffff8d8d3810 */ /* 0x000fe20007ffe0ff */
        /* <DEDUP_REMOVED lines=16> */
[----:B------:R-:W-:Y:S01]  /*19a0*/  SHF.R.S32.HI R92, RZ, 0x1f, R89 ;  /* 0x0000001fff5c7819 */ /* 0x000fe20000011459 */
[----:B------:R-:W-:Y:S02]  /*19b0*/  HFMA2 R93, -RZ, RZ, 0, 0 ;  /* 0x00000000ff5d7431 */ /* 0x000fe400000001ff */
[----:B------:R-:W-:Y:S01]  /*19c0*/  FADD.FTZ R94, R94, R143 ;  /* 0x0000008f5e5e7221 */ /* 0x000fe20000010000 */
[----:B------:R-:W-:Y:S01]  /*19d0*/  FADD.FTZ R88, R95, R88 ;  /* 0x000000585f587221 */ /* 0x000fe20000010000 */
[----:B------:R-:W-:Y:S02]  /*19e0*/  LEA.HI R92, R92, R89, RZ, 0x2 ;  /* 0x000000595c5c7211 */ /* 0x000fe400078f10ff */
[----:B------:R-:W-:Y:S01]  /*19f0*/  FMUL.FTZ R95, R94, UR16 ;  /* 0x000000105e5f7c20 */ /* 0x000fe20008410000 */
[----:B------:R-:W-:Y:S01]  /*1a00*/  @P3 LEA.HI R90, R90, R141, RZ, 0x2 ;  /* 0x0000008d5a5a3211 */ /* 0x000fe200078f10ff */
[----:B------:R-:W-:Y:S01]  /*1a10*/  FMUL.FTZ R94, R88, UR16 ;  /* 0x00000010585e7c20 */ /* 0x000fe20008410000 */
[----:B------:R-:W-:-:S02]  /*1a20*/  LEA.HI.SX32 R92, R92, R15, 0x1e ;  /* 0x0000000f5c5c7211 */ /* 0x000fc400078ff2ff */
[----:B------:R-:W-:Y:S02]  /*1a30*/  @P3 LEA.HI.SX32 R93, R90, R15, 0x1e ;  /* 0x0000000f5a5d3211 */ /* 0x000fe400078ff2ff */
[----:B------:R-:W-:Y:S01]  /*1a40*/  FSEL R95, R95, RZ, !P1 ;  /* 0x000000ff5f5f7208 */ /* 0x000fe20004800000 */
        /* <DEDUP_REMOVED lines=15> */
.L_x_3476:
        /* <DEDUP_REMOVED lines=8> */
.L_x_3477:
        /* <DEDUP_REMOVED lines=9> */
.L_x_3478:
[----:B------:R-:W-:Y:S05]  /*1c50*/  @!P3 BRA `(.L_x_3479) ;  /* 0x0000000400bcb947 */ /* 0x000fea0003800000 */
[----:B------:R-:W-:Y:S01]  /*1c60*/  FFMA.FTZ R88, R98, R94, R95 ;  /* 0x0000005e62587223 */ /* 0x000fe2000001005f */
[----:B------:R-:W-:-:S03]  /*1c70*/  ISETP.GT.AND P1, PT, R2, RZ, PT ;  /* 0x000000ff0200720c */ /* 0x000fc60003f24270 */
[----:B------:R-:W-:-:S04]  /*1c80*/  FADD.FTZ R19, R97, -R88 ;  /* 0x8000005861137221 */ /* 0x000fc80000010000 */
[----:B------:R-:W-:-:S05]  /*1c90*/  FMUL.FTZ R19, R0, R19 ;  /* 0x0000001300137220 */ /* 0x000fca0000410000 */
[----:B------:R-:W-:-:S05]  /*1ca0*/  FSEL R19, R19, RZ, P1 ;  /* 0x000000ff13137208 */ /* 0x000fca0000800000 */
[----:B------:R-:W-:-:S05]  /*1cb0*/  FMUL.FTZ R19, R19, UR17 ;  /* 0x0000001113137c20 */ /* 0x000fca0008410000 */
[----:B------:R-:W-:Y:S01]  /*1cc0*/  F2FP.BF16.F32.PACK_AB R19, RZ, R19 ;  /* 0x00000013ff13723e */ /* 0x000fe200000010ff */
[----:B------:R-:W-:Y:S06]  /*1cd0*/  BRA `(.L_x_3479) ;  /* 0x00000004009c7947 */ /* 0x000fec0003800000 */
.L_x_3475:
        /* <DEDUP_REMOVED lines=31> */
[----:B------:R-:W-:Y:S01]  /*1ed0*/  F2FP.BF16.F32.PACK_AB R19, RZ, R19 ;  /* 0x00000013ff13723e */ /* 0x000fe200000010ff */
[----:B------:R-:W-:Y:S06]  /*1ee0*/  BRA `(.L_x_3479) ;  /* 0x0000000400187947 */ /* 0x000fec0003800000 */
.L_x_3474:
        /* <DEDUP_REMOVED lines=35> */
[----:B------:R-:W-:Y:S01]  /*2120*/  F2FP.BF16.F32.PACK_AB R19, RZ, R19 ;  /* 0x00000013ff13723e */ /* 0x000fe200000010ff */
[----:B------:R-:W-:Y:S06]  /*2130*/  BRA `(.L_x_3479) ;  /* 0x0000000000847947 */ /* 0x000fec0003800000 */
.L_x_3480:
        /* <DEDUP_REMOVED lines=33> */
.L_x_3479:
        /* <DEDUP_REMOVED lines=14> */
.L_x_3481:
[----:B------:R-:W-:Y:S05]  /*2430*/  @!P0 BRA `(.L_x_3482) ;  /* 0x0000000400088947 */ /* 0x000fea0003800000 */
        /* <DEDUP_REMOVED lines=34> */
.L_x_3483:
        /* <DEDUP_REMOVED lines=32> */
.L_x_3482:
[----:B------:R-:W-:Y:S05]  /*2860*/  @!P1 BRA `(.L_x_3485) ;  /* 0x0000000000849947 */ /* 0x000fea0003800000 */
[----:B0-----:R-:W0:Y:S01]  /*2870*/  @P3 LDC R87, c[0x0][0x40c] ;  /* 0x00010300ff573b82 */ /* 0x001e220000000800 */
[-CC-:B------:R-:W-:Y:S01]  /*2880*/  FFMA.FTZ R85, R99, R94.reuse, R95.reuse ;  /* 0x0000005e63557223 */ /* 0x180fe2000001005f */
[-CC-:B------:R-:W-:Y:S01]  /*2890*/  FFMA.FTZ R84, R102, R94.reuse, R95.reuse ;  /* 0x0000005e66547223 */ /* 0x180fe2000001005f */
[-C--:B-1----:R-:W-:Y:S01]  /*28a0*/  FFMA.FTZ R91, R103, R94.reuse, R95 ;  /* 0x0000005e675b7223 */ /* 0x082fe2000001005f */
        /* <DEDUP_REMOVED lines=29> */
.L_x_3485:
        /* <DEDUP_REMOVED lines=9> */
.L_x_3486:
[----:B------:R-:W-:Y:S05]  /*2b10*/  @!P3 BRA `(.L_x_3487) ;  /* 0x00000000001cb947 */ /* 0x000fea0003800000 */
[----:B01----:R-:W-:Y:S01]  /*2b20*/  FFMA.FTZ R88, R102, R94, R95 ;  /* 0x0000005e66587223 */ /* 0x003fe2000001005f */
[----:B------:R-:W-:-:S03]  /*2b30*/  ISETP.GT.AND P4, PT, R2, RZ, PT ;  /* 0x000000ff0200720c */ /* 0x000fc60003f84270 */
[----:B------:R-:W-:-:S04]  /*2b40*/  FADD.FTZ R17, R101, -R88 ;  /* 0x8000005865117221 */ /* 0x000fc80000010000 */
[----:B------:R-:W-:-:S05]  /*2b50*/  FMUL.FTZ R17, R0, R17 ;  /* 0x0000001100117220 */ /* 0x000fca0000410000 */
[----:B------:R-:W-:-:S05]  /*2b60*/  FSEL R17, R17, RZ, P4 ;  /* 0x000000ff11117208 */ /* 0x000fca0002000000 */
[----:B------:R-:W-:-:S05]  /*2b70*/  FMUL.FTZ R17, R17, UR17 ;  /* 0x0000001111117c20 */ /* 0x000fca0008410000 */
[----:B------:R-:W-:-:S07]  /*2b80*/  F2FP.BF16.F32.PACK_AB R17, RZ, R17 ;  /* 0x00000011ff11723e */ /* 0x000fce00000010ff */
.L_x_3487:
        /* <DEDUP_REMOVED lines=9> */
.L_x_3488:
        /* <DEDUP_REMOVED lines=8> */
.L_x_3484:
[----:B01----:R-:W0:Y:S01]  /*2ca0*/  @P1 LDC.64 R88, c[0x0][0x478] ;  /* 0x00011e00ff581b82 */ /* 0x003e220000000a00 */
[----:B------:R-:W-:-:S05]  /*2cb0*/  @P1 IADD3 R91, PT, PT, R92, 0x80, RZ ;  /* 0x000000805c5b1810 */ /* 0x000fca0007ffe0ff */
[----:B0-----:R-:W-:-:S05]  /*2cc0*/  @P1 IMAD.WIDE.U32 R88, R91, 0x10, R88 ;  /* 0x000000105b581825 */ /* 0x001fca00078e0058 */
[----:B------:R0:W-:Y:S01]  /*2cd0*/  @P1 STG.E.128 desc[UR12][R88.64], R84 ;  /* 0x0000005458001986 */ /* 0x0001e2000c101d0c */
        /* <DEDUP_REMOVED lines=10> */
.L_x_3489:
        /* <DEDUP_REMOVED lines=35> */
.L_x_3491:
        /* <DEDUP_REMOVED lines=32> */
.L_x_3490:
        /* <DEDUP_REMOVED lines=34> */
.L_x_3493:
        /* <DEDUP_REMOVED lines=9> */
.L_x_3494:
        /* <DEDUP_REMOVED lines=8> */
.L_x_3495:
        /* <DEDUP_REMOVED lines=9> */
.L_x_3496:
        /* <DEDUP_REMOVED lines=8> */
.L_x_3492:
        /* <DEDUP_REMOVED lines=14> */
.L_x_3497:
        /* <DEDUP_REMOVED lines=35> */
.L_x_3499:
        /* <DEDUP_REMOVED lines=32> */
.L_x_3498:
        /* <DEDUP_REMOVED lines=34> */
.L_x_3501:
        /* <DEDUP_REMOVED lines=9> */
.L_x_3502:
        /* <DEDUP_REMOVED lines=8> */
.L_x_3503:
        /* <DEDUP_REMOVED lines=9> */
.L_x_3504:
        /* <DEDUP_REMOVED lines=8> */
.L_x_3500:
        /* <DEDUP_REMOVED lines=14> */
.L_x_3505:
[----:B------:R-:W-:Y:S05]  /*4020*/  @!P0 BRA `(.L_x_3506) ;  /* 0x0000000400108947 */ /* 0x000fea0003800000 */
[----:B------:R-:W-:Y:S05]  /*4030*/  @!P1 BRA `(.L_x_3507) ;  /* 0x0000000000889947 */ /* 0x000fea0003800000 */
[----:B01----:R-:W0:Y:S01]  /*4040*/  @P3 LDC R88, c[0x0][0x40c] ;  /* 0x00010300ff583b82 */ /* 0x003e220000000800 */
        /* <DEDUP_REMOVED lines=33> */
.L_x_3507:
[----:B------:R-:W2:Y:S01]  /*4260*/  @P3 LDC R141, c[0x0][0x40c] ;  /* 0x00010300ff8d3b82 */ /* 0x000ea20000000800 */
[-CC-:B-1----:R-:W-:Y:S01]  /*4270*/  @P2 FFMA.FTZ R91, R133, R94.reuse, R95.reuse ;  /* 0x0000005e855b2223 */ /* 0x182fe2000001005f */
[-CC-:B------:R-:W-:Y:S01]  /*4280*/  @P2 FFMA.FTZ R90, R136, R94.reuse, R95.reuse ;  /* 0x0000005e885a2223 */ /* 0x180fe2000001005f */
[----:B------:R-:W-:Y:S01]  /*4290*/  @P2 FFMA.FTZ R145, R137, R94, R95 ;  /* 0x0000005e89912223 */ /* 0x000fe2000001005f */
[----:B------:R-:W-:Y:S01]  /*42a0*/  MOV R2, R24 ;  /* 0x0000001800027202 */ /* 0x000fe20000000f00 */
[----:B------:R-:W-:Y:S01]  /*42b0*/  @P2 FADD.FTZ R91, R134, -R91 ;  /* 0x8000005b865b2221 */ /* 0x000fe20000010000 */
[----:B------:R-:W-:Y:S01]  /*42c0*/  @P2 FADD.FTZ R90, R135, -R90 ;  /* 0x8000005a875a2221 */ /* 0x000fe20000010000 */
[----:B------:R-:W-:Y:S01]  /*42d0*/  @P2 FADD.FTZ R145, R138, -R145 ;  /* 0x800000918a912221 */ /* 0x000fe20000010000 */
[----:B------:R-:W1:Y:S01]  /*42e0*/  @P3 LDC R143, c[0x0][0x40c] ;  /* 0x00010300ff8f3b82 */ /* 0x000e620000000800 */
[----:B0-----:R-:W-:Y:S01]  /*42f0*/  MOV R88, R25 ;  /* 0x0000001900587202 */ /* 0x001fe20000000f00 */
[C---:B------:R-:W-:Y:S01]  /*4300*/  @P2 FFMA.FTZ R2, R0.reuse, R91, R24 ;  /* 0x0000005b00022223 */ /* 0x040fe20000010018 */
[----:B------:R-:W-:Y:S01]  /*4310*/  MOV R89, R26 ;  /* 0x0000001a00597202 */ /* 0x000fe20000000f00 */
[C---:B------:R-:W-:Y:S01]  /*4320*/  @P2 FFMA.FTZ R88, R0.reuse, R90, R25 ;  /* 0x0000005a00582223 */ /* 0x040fe20000010019 */
[----:B------:R-:W-:-:S03]  /*4330*/  @P2 FFMA.FTZ R89, R0, R145, R26 ;  /* 0x0000009100592223 */ /* 0x000fc6000001001a */
[----:B------:R-:W0:Y:S01]  /*4340*/  @P3 LDC R142, c[0x0][0x40c] ;  /* 0x00010300ff8e3b82 */ /* 0x000e220000000800 */
[----:B--2---:R-:W-:-:S05]  /*4350*/  @P3 FMUL.FTZ R2, R2, R141 ;  /* 0x0000008d02023220 */ /* 0x004fca0000410000 */
[----:B------:R-:W-:Y:S01]  /*4360*/  @P3 F2FP.BF16.F32.PACK_AB R2, RZ, R2 ;  /* 0x00000002ff02323e */ /* 0x000fe200000010ff */
[----:B-1----:R-:W-:-:S03]  /*4370*/  @P3 FMUL.FTZ R88, R88, R143 ;  /* 0x0000008f58583220 */ /* 0x002fc60000410000 */
[----:B------:R-:W-:Y:S02]  /*4380*/  @P3 PRMT R16, R2, 0x7610, R16 ;  /* 0x0000761002103816 */ /* 0x000fe40000000010 */
[----:B------:R-:W-:Y:S01]  /*4390*/  @P3 F2FP.BF16.F32.PACK_AB R88, RZ, R88 ;  /* 0x00000058ff58323e */ /* 0x000fe200000010ff */
[----:B0-----:R-:W-:-:S03]  /*43a0*/  @P3 FMUL.FTZ R89, R89, R142 ;  /* 0x0000008e59593220 */ /* 0x001fc60000410000 */
        /* <DEDUP_REMOVED lines=12> */
.L_x_3506:
        /* <DEDUP_REMOVED lines=21> */
[----:B------:R-:W-:Y:S01]  /*45c0*/  @P3 F2FP.BF16.F32.PACK_AB R2, RZ, R2 ;  /* 0x00000002ff02323e */ /* 0x000fe200000010ff */
[----:B-1----:R-:W-:-:S03]  /*45d0*/  @P3 FMUL.FTZ R87, R85, R88 ;  /* 0x0000005855573220 */ /* 0x002fc60000410000 */
[----:B------:R-:W-:Y:S02]  /*45e0*/  @P3 PRMT R16, R2, 0x7610, R16 ;  /* 0x0000761002103816 */ /* 0x000fe40000000010 */
[----:B------:R-:W-:Y:S02]  /*45f0*/  @P3 F2FP.BF16.F32.PACK_AB R89, RZ, R87 ;  /* 0x00000057ff59323e */ /* 0x000fe400000010ff */
[----:B------:R-:W-:Y:S01]  /*4600*/  FSEL R87, R0, RZ, P0 ;  /* 0x000000ff00577208 */ /* 0x000fe20000000000 */
[----:B--2---:R-:W-:Y:S01]  /*4610*/  @P3 FMUL.FTZ R88, R86, R141 ;  /* 0x0000008d56583220 */ /* 0x004fe20000410000 */
[----:B------:R-:W-:-:S04]  /*4620*/  @P3 PRMT R17, R89, 0x7610, R17 ;  /* 0x0000761059113816 */ /* 0x000fc80000000011 */
[----:B------:R-:W-:-:S04]  /*4630*/  @P3 F2FP.BF16.F32.PACK_AB R88, RZ, R88 ;  /* 0x00000058ff58323e */ /* 0x000fc800000010ff */
[----:B------:R-:W-:Y:S01]  /*4640*/  @P3 PRMT R18, R88, 0x7610, R18 ;  /* 0x0000761058123816 */ /* 0x000fe20000000012 */
[----:B------:R-:W-:Y:S06]  /*4650*/  @!P3 BRA `(.L_x_3508) ;  /* 0x00000000009cb947 */ /* 0x000fec0003800000 */
[----:B------:R-:W-:-:S05]  /*4660*/  FMUL.FTZ R0, R87, UR17 ;  /* 0x0000001157007c20 */ /* 0x000fca0008410000 */
[----:B------:R-:W-:-:S04]  /*4670*/  F2FP.BF16.F32.PACK_AB R0, RZ, R0 ;  /* 0x00000000ff00723e */ /* 0x000fc800000010ff */
[----:B------:R-:W-:Y:S01]  /*4680*/  PRMT R19, R0, 0x7610, R19 ;  /* 0x0000761000137816 */ /* 0x000fe20000000013 */
[----:B------:R-:W-:Y:S06]  /*4690*/  BRA `(.L_x_3508) ;  /* 0x00000000008c7947 */ /* 0x000fec0003800000 */
.L_x_3509:
[----:B-1----:R-:W1:Y:S01]  /*46a0*/  @P3 LDC R91, c[0x0][0x40c] ;  /* 0x00010300ff5b3b82 */ /* 0x002e620000000800 */
[----:B0-----:R-:W-:Y:S01]  /*46b0*/  FFMA.FTZ R88, R140, R94, R95 ;  /* 0x0000005e8c587223 */ /* 0x001fe2000001005f */
[----:B------:R-:W-:-:S03]  /*46c0*/  ISETP.GT.AND P0, PT, R2, RZ, PT ;  /* 0x000000ff0200720c */ /* 0x000fc60003f04270 */
[----:B------:R-:W-:-:S04]  /*46d0*/  FADD.FTZ R89, R139, -R88 ;  /* 0x800000588b597221 */ /* 0x000fc80000010000 */
[----:B------:R-:W-:-:S05]  /*46e0*/  FMUL.FTZ R88, R0, R89 ;  /* 0x0000005900587220 */ /* 0x000fca0000410000 */
[----:B------:R-:W-:-:S05]  /*46f0*/  FSEL R88, R88, RZ, P0 ;  /* 0x000000ff58587208 */ /* 0x000fca0000000000 */
[----:B-1----:R-:W-:-:S05]  /*4700*/  @P3 FMUL.FTZ R88, R88, R91 ;  /* 0x0000005b58583220 */ /* 0x002fca0000410000 */
        /* <DEDUP_REMOVED lines=10> */
.L_x_3510:
        /* <DEDUP_REMOVED lines=8> */
.L_x_3511:
        /* <DEDUP_REMOVED lines=9> */
.L_x_3512:
[----:B------:R-:W-:-:S07]  /*48c0*/  @P3 PRMT R19, R90, 0x7610, R19 ;  /* 0x000076105a133816 */ /* 0x000fce0000000013 */
.L_x_3508:
[----:B------:R-:W0:Y:S01]  /*48d0*/  @P1 LDC.64 R88, c[0x0][0x478] ;  /* 0x00011e00ff581b82 */ /* 0x000e220000000a00 */
        /* <DEDUP_REMOVED lines=13> */
.L_x_3513:
[----:B01----:R-:W0:Y:S01]  /*49b0*/  LDC.64 R88, c[0x0][0x380] ;  /* 0x0000e000ff587b82 */ /* 0x003e220000000a00 */
[----:B------:R-:W-:Y:S01]  /*49c0*/  UPLOP3.LUT UP1, UPT, UPT, UPT, UP1, 0x40, 0x4 ;  /* 0x000000000004789c */ /* 0x000fe20003f2e810 */
[----:B0-----:R-:W-:-:S04]  /*49d0*/  IADD3 R14, PT, PT, R14, R88, RZ ;  /* 0x000000580e0e7210 */ /* 0x001fc80007ffe0ff */
[----:B------:R-:W-:-:S13]  /*49e0*/  ISETP.GE.AND P0, PT, R14, R89, PT ;  /* 0x000000590e00720c */ /* 0x000fda0003f06270 */
[----:B------:R-:W-:Y:S05]  /*49f0*/  @!P0 BRA `(.L_x_3514) ;  /* 0xffffffb800548947 */ /* 0x000fea000383ffff */
.L_x_3469:
        /* <DEDUP_REMOVED lines=18> */
.L_x_3515:
        /* <DEDUP_REMOVED lines=14> */
.L_x_10843:


//--------------------- .text._ZN10layer_norm13ln_bwd_kernelINS_13Kernel_traitsI13__nv_bfloat16S2_fS2_fjLj2560ELj1ELj1ELj4ELj8ENS_18Kernel_traits_baseILj2560ES2_S2_fS2_fjLj128EEEEELb0ELb1ELb0ELb0EEEvNS_9BwdParamsE --------------------------
	.section	.text._ZN10layer_norm13ln_bwd_kernelINS_13Kernel_traitsI13__nv_bfloat16S2_fS2_fjLj2560ELj1ELj1ELj4ELj8ENS_18Kernel_traits_baseILj2560ES2_S2_fS2_fjLj128EEEEELb0ELb1ELb0ELb0EEEvNS_9BwdParamsE,"ax",@progbits
	.align	128
        .global         _ZN10layer_norm13ln_bwd_kernelINS_13Kernel_traitsI13__nv_bfloat16S2_fS2_fjLj2560ELj1ELj1ELj4ELj8ENS_18Kernel_traits_baseILj2560ES2_S2_fS2_fjLj128EEEEELb0ELb1ELb0ELb0EEEvNS_9BwdParamsE
        .type           _ZN10layer_norm13ln_bwd_kernelINS_13Kernel_traitsI13__nv_bfloat16S2_fS2_fjLj2560ELj1ELj1ELj4ELj8ENS_18Kernel_traits_baseILj2560ES2_S2_fS2_fjLj128EEEEELb0ELb1ELb0ELb0EEEvNS_9BwdParamsE,@function
        .size           _ZN10layer_norm13ln_bwd_kernelINS_13Kernel_traitsI13__nv_bfloat16S2_fS2_fjLj2560ELj1ELj1ELj4ELj8ENS_18Kernel_traits_baseILj2560ES2_S2_fS2_fjLj128EEEEELb0ELb1ELb0ELb0EEEvNS_9BwdParamsE,(.L_x_10844 - _ZN10layer_norm13ln_bwd_kernelINS_13Kernel_traitsI13__nv_bfloat16S2_fS2_fjLj2560ELj1ELj1ELj4ELj8ENS_18Kernel_traits_baseILj2560ES2_S2_fS2_fjLj128EEEEELb0ELb1ELb0ELb0EEEvNS_9BwdParamsE)
        .other          _ZN10layer_norm13ln_bwd_kernelINS_13Kernel_traitsI13__nv_bfloat16S2_fS2_fjLj2560ELj1ELj1ELj4ELj8ENS_18Kernel_traits_baseILj2560ES2_S2_fS2_fjLj128EEEEELb0ELb1ELb0ELb0EEEvNS_9BwdParamsE,@"STO_CUDA_ENTRY STV_DEFAULT"
_ZN10layer_norm13ln_bwd_kernelINS_13Kernel_traitsI13__nv_bfloat16S2_fS2_fjLj2560ELj1ELj1ELj4ELj8ENS_18Kernel_traits_baseILj2560ES2_S2_fS2_fjLj128EEEEELb0ELb1ELb0ELb0EEEvNS_9BwdParamsE:
.text._ZN10layer_norm13ln_bwd_kernelINS_13Kernel_traitsI13__nv_bfloat16S2_fS2_fjLj2560ELj1ELj1ELj4ELj8ENS_18Kernel_traits_baseILj2560ES2_S2_fS2_fjLj128EEEEELb0ELb1ELb0ELb0EEEvNS_9BwdParamsE:
        /* <DEDUP_REMOVED lines=21> */
[----:B--2---:R-:W5:Y:S02]  /*0150*/  @P1 LDG.E.64 R8, desc[UR8][R6.64] ;  /* 0x0000000806081981 */ /* 0x004f64000c1e1b00 */
[----:B------:R-:W0:Y:S01]  /*0160*/  @P3 LDC.64 R38, c[0x0][0x3d0] ;  /* 0x0000f400ff263b82 */ /* 0x000e220000000a00 */
[C---:B-1----:R-:W-:Y:S01]  /*0170*/  @P1 IMAD.WIDE.U32 R10, R3.reuse, 0x8, R10 ;  /* 0x00000008030a1825 */ /* 0x042fe200078e000a */
[----:B------:R-:W-:-:S04]  /*0180*/  @P1 LOP3.LUT R3, R3, 0x80, RZ, 0xfc, !PT ;  /* 0x0000008003031812 */ /* 0x000fc800078efcff */
[----:B------:R-:W5:Y:S02]  /*0190*/  @P1 LDG.E.64 R12, desc[UR8][R10.64] ;  /* 0x000000080a0c1981 */ /* 0x000f64000c1e1b00 */
[----:B------:R-:W1:Y:S01]  /*01a0*/  @P3 LDC.64 R40, c[0x0][0x3e8] ;  /* 0x0000fa00ff283b82 */ /* 0x000e620000000a00 */
[----:B----4-:R-:W-:-:S05]  /*01b0*/  @P2 IMAD.WIDE.U32 R34, R3, 0x8, R26 ;  /* 0x0000000803222825 */ /* 0x010fca00078e001a */
[----:B------:R-:W5:Y:S02]  /*01c0*/  @P2 LDG.E.64 R14, desc[UR8][R34.64] ;  /* 0x00000008220e2981 */ /* 0x000f64000c1e1b00 */
[----:B------:R-:W2:Y:S01]  /*01d0*/  @P4 LDC.64 R42, c[0x0][0x3d0] ;  /* 0x0000f400ff2a4b82 */ /* 0x000ea20000000a00 */
[C---:B---3--:R-:W-:Y:S01]  /*01e0*/  @P2 IMAD.WIDE.U32 R36, R3.reuse, 0x8, R30 ;  /* 0x0000000803242825 */ /* 0x048fe200078e001e */
[----:B------:R-:W-:-:S04]  /*01f0*/  @P2 IADD3 R3, PT, PT, R3, 0x80, RZ ;  /* 0x0000008003032810 */ /* 0x000fc80007ffe0ff */
[----:B------:R-:W5:Y:S02]  /*0200*/  @P2 LDG.E.64 R16, desc[UR8][R36.64] ;  /* 0x0000000824102981 */ /* 0x000f64000c1e1b00 */
[----:B------:R-:W3:Y:S01]  /*0210*/  @P4 LDC.64 R44, c[0x0][0x3e8] ;  /* 0x0000fa00ff2c4b82 */ /* 0x000ee20000000a00 */
[----:B0-----:R-:W-:-:S05]  /*0220*/  @P3 IMAD.WIDE.U32 R38, R3, 0x8, R38 ;  /* 0x0000000803263825 */ /* 0x001fca00078e0026 */
[----:B------:R-:W5:Y:S02]  /*0230*/  @P3 LDG.E.64 R18, desc[UR8][R38.64] ;  /* 0x0000000826123981 */ /* 0x000f64000c1e1b00 */
[----:B------:R-:W0:Y:S01]  /*0240*/  @P5 LDC.64 R46, c[0x0][0x3d0] ;  /* 0x0000f400ff2e5b82 */ /* 0x000e220000000a00 */
[C---:B-1----:R-:W-:Y:S01]  /*0250*/  @P3 IMAD.WIDE.U32 R40, R3.reuse, 0x8, R40 ;  /* 0x0000000803283825 */ /* 0x042fe200078e0028 */
[----:B------:R-:W-:Y:S02]  /*0260*/  @P3 IADD3 R3, PT, PT, R3, 0x80, RZ ;  /* 0x0000008003033810 */ /* 0x000fe40007ffe0ff */
[----:B------:R-:W-:Y:S02]  /*0270*/  CS2R R96, SRZ ;  /* 0x0000000000607805 */ /* 0x000fe4000001ff00 */
[----:B------:R-:W-:Y:S02]  /*0280*/  CS2R R98, SRZ ;  /* 0x0000000000627805 */ /* 0x000fe4000001ff00 */
[----:B------:R-:W-:Y:S01]  /*0290*/  CS2R R92, SRZ ;  /* 0x00000000005c7805 */ /* 0x000fe2000001ff00 */
[----:B------:R-:W5:Y:S01]  /*02a0*/  @P3 LDG.E.64 R20, desc[UR8][R40.64] ;  /* 0x0000000828143981 */ /* 0x000f62000c1e1b00 */
[----:B------:R-:W1:Y:S01]  /*02b0*/  @P5 LDC.64 R48, c[0x0][0x3e8] ;  /* 0x0000fa00ff305b82 */ /* 0x000e620000000a00 */
[----:B--2---:R-:W-:Y:S01]  /*02c0*/  @P4 IMAD.WIDE.U32 R42, R3, 0x8, R42 ;  /* 0x00000008032a4825 */ /* 0x004fe200078e002a */
[----:B------:R-:W-:-:S02]  /*02d0*/  CS2R R94, SRZ ;  /* 0x00000000005e7805 */ /* 0x000fc4000001ff00 */
[----:B------:R-:W-:Y:S02]  /*02e0*/  CS2R R88, SRZ ;  /* 0x0000000000587805 */ /* 0x000fe4000001ff00 */
[----:B------:R-:W-:Y:S02]  /*02f0*/  CS2R R90, SRZ ;  /* 0x00000000005a7805 */ /* 0x000fe4000001ff00 */
[----:B------:R-:W-:Y:S01]  /*0300*/  CS2R R84, SRZ ;  /* 0x0000000000547805 */ /* 0x000fe2000001ff00 */
[----:B------:R-:W5:Y:S01]  /*0310*/  @P4 LDG.E.64 R22, desc[UR8][R42.64] ;  /* 0x000000082a164981 */ /* 0x000f62000c1e1b00 */
[C---:B---3--:R-:W-:Y:S01]  /*0320*/  @P4 IMAD.WIDE.U32 R44, R3.reuse, 0x8, R44 ;  /* 0x00000008032c4825 */ /* 0x048fe200078e002c */
[----:B------:R-:W-:Y:S01]  /*0330*/  @P4 IADD3 R3, PT, PT, R3, 0x80, RZ ;  /* 0x0000008003034810 */ /* 0x000fe20007ffe0ff */
[----:B------:R-:W2:Y:S01]  /*0340*/  S2UR UR4, SR_CTAID.X ;  /* 0x00000000000479c3 */ /* 0x000ea20000002500 */
[----:B------:R-:W-:Y:S02]  /*0350*/  CS2R R86, SRZ ;  /* 0x0000000000567805 */ /* 0x000fe4000001ff00 */
[----:B------:R-:W-:Y:S01]  /*0360*/  CS2R R80, SRZ ;  /* 0x0000000000507805 */ /* 0x000fe2000001ff00 */
[----:B------:R3:W5:Y:S01]  /*0370*/  @P4 LDG.E.64 R24, desc[UR8][R44.64] ;  /* 0x000000082c184981 */ /* 0x000762000c1e1b00 */
[----:B0-----:R-:W-:-:S05]  /*0380*/  @P5 IMAD.WIDE.U32 R26, R3, 0x8, R46 ;  /* 0x00000008031a5825 */ /* 0x001fca00078e002e */
[----:B------:R0:W5:Y:S01]  /*0390*/  @P5 LDG.E.64 R28, desc[UR8][R26.64] ;  /* 0x000000081a1c5981 */ /* 0x000162000c1e1b00 */
[----:B-1----:R-:W-:-:S05]  /*03a0*/  @P5 IMAD.WIDE.U32 R30, R3, 0x8, R48 ;  /* 0x00000008031e5825 */ /* 0x002fca00078e0030 */
[----:B------:R0:W5:Y:S01]  /*03b0*/  @P5 LDG.E.64 R32, desc[UR8][R30.64] ;  /* 0x000000081e205981 */ /* 0x000162000c1e1b00 */
[----:B--2---:R-:W-:-:S04]  /*03c0*/  MOV R0, UR4 ;  /* 0x0000000400007c02 */ /* 0x004fc80008000f00 */
        /* <DEDUP_REMOVED lines=18> */
[----:B---3--:R-:W-:Y:S02]  /*04f0*/  CS2R R44, SRZ ;  /* 0x00000000002c7805 */ /* 0x008fe4000001ff00 */
[----:B------:R-:W-:Y:S02]  /*0500*/  CS2R R46, SRZ ;  /* 0x00000000002e7805 */ /* 0x000fe4000001ff00 */
[----:B------:R-:W-:Y:S02]  /*0510*/  CS2R R40, SRZ ;  /* 0x0000000000287805 */ /* 0x000fe4000001ff00 */
[----:B------:R-:W-:Y:S01]  /*0520*/  CS2R R42, SRZ ;  /* 0x00000000002a7805 */ /* 0x000fe2000001ff00 */
[----:B0-----:R-:W-:Y:S06]  /*0530*/  @P0 BRA `(.L_x_3516) ;  /* 0x0000005c00b00947 */ /* 0x001fec0003800000 */
[----:B------:R-:W0:Y:S01]  /*0540*/  LDC.64 R40, c[0x0][0x3e0] ;  /* 0x0000f800ff287b82 */ /* 0x000e220000000a00 */
        /* <DEDUP_REMOVED lines=26> */
[----:B------:R-:W-:Y:S02]  /*06f0*/  SHF.R.U64 R28, R28, 0x10, R29 ;  /* 0x000000101c1c7819 */ /* 0x000fe4000000121d */
        /* <DEDUP_REMOVED lines=21> */
[----:B0-----:R-:W-:Y:S02]  /*0850*/  ISETP.NE.U32.AND P6, PT, R40, RZ, PT ;  /* 0x000000ff2800720c */ /* 0x001fe40003fc5070 */
[----:B------:R-:W-:Y:S02]  /*0860*/  CS2R R48, SRZ ;  /* 0x0000000000307805 */ /* 0x000fe4000001ff00 */
[----:B------:R-:W-:Y:S02]  /*0870*/  PRMT R17, R18, 0x7610, R17 ;  /* 0x0000761012117816 */ /* 0x000fe40000000011 */
[----:B------:R-:W-:Y:S02]  /*0880*/  CS2R R50, SRZ ;  /* 0x0000000000327805 */ /* 0x000fe4000001ff00 */
[----:B------:R-:W-:Y:S02]  /*0890*/  MOV R2, R9 ;  /* 0x0000000900027202 */ /* 0x000fe40000000f00 */
[----:B------:R-:W-:-:S02]  /*08a0*/  CS2R R44, SRZ ;  /* 0x00000000002c7805 */ /* 0x000fc4000001ff00 */
[----:B------:R-:W-:Y:S02]  /*08b0*/  MOV R102, R20 ;  /* 0x0000001400667202 */ /* 0x000fe40000000f00 */
[----:B------:R-:W-:Y:S02]  /*08c0*/  CS2R R46, SRZ ;  /* 0x00000000002e7805 */ /* 0x000fe4000001ff00 */
[--C-:B------:R-:W-:Y:S02]  /*08d0*/  SHF.R.U64 R103, R20, 0x10, R21.reuse ;  /* 0x0000001014677819 */ /* 0x100fe40000001215 */
[----:B------:R-:W-:Y:S02]  /*08e0*/  CS2R R42, SRZ ;  /* 0x00000000002a7805 */ /* 0x000fe4000001ff00 */
[----:B------:R-:W-:Y:S01]  /*08f0*/  MOV R104, R21 ;  /* 0x0000001500687202 */ /* 0x000fe20000000f00 */
[----:B------:R-:W-:Y:S01]  /*0900*/  UPLOP3.LUT UP1, UPT, UPT, UPT, UPT, 0x40, 0x4 ;  /* 0x000000000004789c */ /* 0x000fe20003f2e870 */
[----:B------:R-:W-:Y:S01]  /*0910*/  SHF.R.U32.HI R105, RZ, 0x10, R21 ;  /* 0x00000010ff697819 */ /* 0x000fe20000011615 */
[----:B------:R-:W0:Y:S01]  /*0920*/  LDCU.U8 UR7, c[0x0][0x410] ;  /* 0x00008200ff0777ac */ /* 0x000e220008000000 */
[----:B------:R-:W-:-:S02]  /*0930*/  MOV R106, R24 ;  /* 0x00000018006a7202 */ /* 0x000fc40000000f00 */
[--C-:B------:R-:W-:Y:S01]  /*0940*/  SHF.R.U64 R107, R24, 0x10, R25.reuse ;  /* 0x00000010186b7819 */ /* 0x100fe20000001219 */
[----:B------:R-:W1:Y:S01]  /*0950*/  LDCU UR12, c[0x0][0x400] ;  /* 0x00008000ff0c77ac */ /* 0x000e620008000800 */
[----:B------:R-:W-:Y:S02]  /*0960*/  PRMT R18, R19, 0x7610, R18 ;  /* 0x0000761013127816 */ /* 0x000fe40000000012 */
[----:B------:R-:W-:Y:S01]  /*0970*/  MOV R132, R25 ;  /* 0x0000001900847202 */ /* 0x000fe20000000f00 */
[----:B------:R-:W2:Y:S01]  /*0980*/  LDCU.64 UR10, c[0x0][0x438] ;  /* 0x00008700ff0a77ac */ /* 0x000ea20008000a00 */
[----:B------:R-:W-:Y:S02]  /*0990*/  SHF.R.U32.HI R133, RZ, 0x10, R25 ;  /* 0x00000010ff857819 */ /* 0x000fe40000011619 */
[----:B------:R-:W-:Y:S01]  /*09a0*/  PRMT R19, R22, 0x7610, R19 ;  /* 0x0000761016137816 */ /* 0x000fe20000000013 */
[----:B------:R-:W3:Y:S01]  /*09b0*/  LDCU.64 UR14, c[0x0][0x478] ;  /* 0x00008f00ff0e77ac */ /* 0x000ee20008000a00 */
[----:B------:R-:W-:-:S02]  /*09c0*/  PRMT R21, R23, 0x7610, R21 ;  /* 0x0000761017157816 */ /* 0x000fc40000000015 */
[----:B------:R-:W-:Y:S02]  /*09d0*/  PRMT R16, R26, 0x7610, R16 ;  /* 0x000076101a107816 */ /* 0x000fe40000000010 */
[----:B------:R-:W-:Y:S02]  /*09e0*/  PRMT R20, R27, 0x7610, R20 ;  /* 0x000076101b147816 */ /* 0x000fe40000000014 */
[----:B------:R-:W-:Y:S02]  /*09f0*/  PRMT R22, R30, 0x7610, R22 ;  /* 0x000076101e167816 */ /* 0x000fe40000000016 */
[----:B------:R-:W-:Y:S02]  /*0a00*/  PRMT R23, R28, 0x7610, R23 ;  /* 0x000076101c177816 */ /* 0x000fe40000000017 */
[----:B------:R-:W-:Y:S02]  /*0a10*/  PRMT R24, R31, 0x7610, R24 ;  /* 0x000076101f187816 */ /* 0x000fe40000000018 */
[----:B------:R-:W-:-:S02]  /*0a20*/  PRMT R25, R29, 0x7610, R25 ;  /* 0x000076101d197816 */ /* 0x000fc40000000019 */
[----:B------:R-:W-:Y:S02]  /*0a30*/  MOV R6, R8 ;  /* 0x0000000800067202 */ /* 0x000fe40000000f00 */
[----:B------:R-:W-:Y:S02]  /*0a40*/  SHF.R.U64 R7, R8, 0x10, R9 ;  /* 0x0000001008077819 */ /* 0x000fe40000001209 */
[----:B------:R-:W-:Y:S02]  /*0a50*/  MOV R134, R32 ;  /* 0x0000002000867202 */ /* 0x000fe40000000f00 */
[--C-:B------:R-:W-:Y:S02]  /*0a60*/  SHF.R.U64 R135, R32, 0x10, R33.reuse ;  /* 0x0000001020877819 */ /* 0x100fe40000001221 */
[----:B------:R-:W-:Y:S02]  /*0a70*/  MOV R136, R33 ;  /* 0x0000002100887202 */ /* 0x000fe40000000f00 */
[----:B------:R-:W-:-:S02]  /*0a80*/  SHF.R.U32.HI R137, RZ, 0x10, R33 ;  /* 0x00000010ff897819 */ /* 0x000fc40000011621 */
[----:B------:R-:W-:Y:S02]  /*0a90*/  ISETP.NE.AND.EX P6, PT, R41, RZ, PT, P6 ;  /* 0x000000ff2900720c */ /* 0x000fe40003fc5360 */
[----:B------:R-:W-:Y:S02]  /*0aa0*/  CS2R R40, SRZ ;  /* 0x0000000000287805 */ /* 0x000fe4000001ff00 */
        /* <DEDUP_REMOVED lines=17> */
[----:B0123--:R-:W-:-:S07]  /*0bc0*/  PRMT R39, R107, 0x7610, R39 ;  /* 0x000076106b277816 */ /* 0x00ffce0000000027 */
.L_x_3567:
[----:B------:R-:W0:Y:S08]  /*0bd0*/  LDC.64 R126, c[0x0][0x3c0] ;  /* 0x0000f000ff7e7b82 */ /* 0x000e300000000a00 */
[----:B------:R-:W1:Y:S08]  /*0be0*/  @P6 LDC.64 R124, c[0x0][0x3e0] ;  /* 0x0000f800ff7c6b82 */ /* 0x000e700000000a00 */
[----:B------:R-:W2:Y:S01]  /*0bf0*/  LDC R5, c[0x0][0x388] ;  /* 0x0000e200ff057b82 */ /* 0x000ea20000000800 */
[----:B0-----:R-:W-:-:S06]  /*0c00*/  IMAD.WIDE R126, R0, 0x4, R126 ;  /* 0x00000004007e7825 */ /* 0x001fcc00078e027e */
[----:B------:R-:W3:Y:S01]  /*0c10*/  LDG.E R126, desc[UR8][R126.64] ;  /* 0x000000087e7e7981 */ /* 0x000ee2000c1e1900 */
[----:B-1----:R-:W-:Y:S01]  /*0c20*/  @P6 IMAD.WIDE R128, R0, 0x2, R124 ;  /* 0x0000000200806825 */ /* 0x002fe200078e027c */
[----:B------:R-:W0:Y:S01]  /*0c30*/  S2R R2, SR_TID.X ;  /* 0x0000000000027919 */ /* 0x000e220000002100 */
[----:B------:R-:W1:Y:S03]  /*0c40*/  LDC.64 R124, c[0x0][0x3c8] ;  /* 0x0000f200ff7c7b82 */ /* 0x000e660000000a00 */
[----:B------:R-:W5:Y:S01]  /*0c50*/  @P6 LDG.E.U16 R179, desc[UR8][R128.64] ;  /* 0x0000000880b36981 */ /* 0x000f62000c1e1500 */
[----:B------:R-:W-:Y:S01]  /*0c60*/  ISETP.GE.U32.AND P1, PT, R4, 0x80, PT ;  /* 0x000000800400780c */ /* 0x000fe20003f26070 */
[----:B--2---:R-:W-:Y:S01]  /*0c70*/  IMAD R130, R0, R5, RZ ;  /* 0x0000000500827224 */ /* 0x004fe200078e02ff */
[C---:B------:R-:W-:Y:S02]  /*0c80*/  ISETP.GE.U32.AND P2, PT, R4.reuse, 0x100, PT ;  /* 0x000001000400780c */ /* 0x040fe40003f46070 */
[----:B------:R-:W-:-:S02]  /*0c90*/  ISETP.GE.U32.AND P3, PT, R4, 0x180, PT ;  /* 0x000001800400780c */ /* 0x000fc40003f66070 */
[----:B------:R-:W-:Y:S02]  /*0ca0*/  SHF.R.S32.HI R131, RZ, 0x1f, R130 ;  /* 0x0000001fff837819 */ /* 0x000fe40000011482 */
[----:B------:R-:W-:Y:S02]  /*0cb0*/  ISETP.GE.U32.AND P4, PT, R4, 0x200, PT ;  /* 0x000002000400780c */ /* 0x000fe40003f86070 */
[----:B------:R-:W-:Y:S01]  /*0cc0*/  LEA.HI R131, R131, R130, RZ, 0x2 ;  /* 0x0000008283837211 */ /* 0x000fe200078f10ff */
[----:B------:R-:W-:Y:S01]  /*0cd0*/  BSSY.RECONVERGENT B0, `(.L_x_3517) ;  /* 0x000003f000007945 */ /* 0x000fe20003800200 */
[----:B------:R-:W-:Y:S01]  /*0ce0*/  ISETP.NE.AND P0, PT, RZ, UR7, PT ;  /* 0x00000007ff007c0c */ /* 0x000fe2000bf05270 */
[----:B------:R-:W-:Y:S01]  /*0cf0*/  HFMA2 R181, -RZ, RZ, 0, 0 ;  /* 0x00000000ffb57431 */ /* 0x000fe200000001ff */
[----:B------:R-:W-:Y:S01]  /*0d00*/  MOV R182, RZ ;  /* 0x000000ff00b67202 */ /* 0x000fe20000000f00 */
[----:B-1----:R-:W-:-:S05]  /*0d10*/  IMAD.WIDE R124, R0, 0x4, R124 ;  /* 0x00000004007c7825 */ /* 0x002fca00078e027c */
[----:B------:R1:W5:Y:S01]  /*0d20*/  LDG.E R140, desc[UR8][R124.64] ;  /* 0x000000087c8c7981 */ /* 0x000362000c1e1900 */
[----:B0-----:R-:W-:-:S04]  /*0d30*/  LEA.HI.SX32 R138, R131, R2, 0x1e ;  /* 0x00000002838a7211 */ /* 0x001fc800078ff2ff */
[----:B------:R-:W-:Y:S02]  /*0d40*/  MOV R183, R138 ;  /* 0x0000008a00b77202 */ /* 0x000fe40000000f00 */
[----:B-1----:R-:W-:Y:S02]  /*0d50*/  P2R R124, PR, RZ, 0x1 ;  /* 0x00000001ff7c7803 */ /* 0x002fe40000000000 */
[----:B---3--:R-:W-:Y:S01]  /*0d60*/  FSEL R177, R126, RZ, !P0 ;  /* 0x000000ff7eb17208 */ /* 0x008fe20004000000 */
[----:B------:R-:W-:Y:S06]  /*0d70*/  @!P1 BRA `(.L_x_3518) ;  /* 0x0000000000d09947 */ /* 0x000fec0003800000 */
[----:B------:R-:W0:Y:S01]  /*0d80*/  LDC.64 R128, c[0x0][0x428] ;  /* 0x00010a00ff807b82 */ /* 0x000e220000000a00 */
[----:B------:R-:W-:-:S07]  /*0d90*/  ISETP.NE.U32.AND P0, PT, RZ, UR10, PT ;  /* 0x0000000aff007c0c */ /* 0x000fce000bf05070 */
[----:B------:R-:W1:Y:S01]  /*0da0*/  LDC.64 R124, c[0x0][0x3a8] ;  /* 0x0000ea00ff7c7b82 */ /* 0x000e620000000a00 */
[----:B------:R-:W-:-:S13]  /*0db0*/  ISETP.NE.AND.EX P0, PT, RZ, UR11, PT, P0 ;  /* 0x0000000bff007c0c */ /* 0x000fda000bf05300 */
[----:B------:R-:W2:Y:S01]  /*0dc0*/  @P0 LDC.64 R130, c[0x0][0x438] ;  /* 0x00010e00ff820b82 */ /* 0x000ea20000000a00 */
[----:B0-----:R-:W-:-:S06]  /*0dd0*/  IMAD.WIDE.U32 R128, R138, 0x8, R128 ;  /* 0x000000088a807825 */ /* 0x001fcc00078e0080 */
[----:B------:R-:W3:Y:S01]  /*0de0*/  LDG.E.64 R128, desc[UR8][R128.64] ;  /* 0x0000000880807981 */ /* 0x000ee2000c1e1b00 */
[----:B-1----:R-:W-:-:S06]  /*0df0*/  IMAD.WIDE.U32 R124, R138, 0x10, R124 ;  /* 0x000000108a7c7825 */ /* 0x002fcc00078e007c */
[----:B------:R-:W4:Y:S01]  /*0e00*/  LDG.E.128 R124, desc[UR8][R124.64] ;  /* 0x000000087c7c7981 */ /* 0x000f22000c1e1d00 */
[----:B--2---:R-:W-:-:S05]  /*0e10*/  @P0 IMAD.WIDE.U32 R130, R138, 0x10, R130 ;  /* 0x000000108a820825 */ /* 0x004fca00078e0082 */
[----:B------:R0:W5:Y:S01]  /*0e20*/  @P0 LDG.E.128 R100, desc[UR8][R130.64] ;  /* 0x0000000882640981 */ /* 0x000162000c1e1d00 */
[----:B------:R-:W-:Y:S02]  /*0e30*/  SHF.L.U32 R142, R6, 0x10, RZ ;  /* 0x00000010068e7819 */ /* 0x000fe400000006ff */
[----:B------:R-:W-:Y:S02]  /*0e40*/  SHF.L.U32 R146, R8, 0x10, RZ ;  /* 0x0000001008927819 */ /* 0x000fe400000006ff */
[----:B------:R-:W-:Y:S02]  /*0e50*/  IADD3 R183, PT, PT, R138, 0x80, RZ ;  /* 0x000000808ab77810 */ /* 0x000fe40007ffe0ff */
[----:B---3--:R-:W-:Y:S02]  /*0e60*/  MOV R139, R128 ;  /* 0x00000080008b7202 */ /* 0x008fe40000000f00 */
[----:B------:R-:W-:Y:S02]  /*0e70*/  SHF.R.U64 R144, R128, 0x10, R129 ;  /* 0x0000001080907819 */ /* 0x000fe40000001281 */
[----:B------:R-:W-:-:S02]  /*0e80*/  MOV R143, R129 ;  /* 0x00000081008f7202 */ /* 0x000fc40000000f00 */
[----:B------:R-:W-:Y:S01]  /*0e90*/  SHF.R.U32.HI R148, RZ, 0x10, R129 ;  /* 0x00000010ff947819 */ /* 0x000fe20000011681 */
[----:B----4-:R-:W-:Y:S01]  /*0ea0*/  FADD.FTZ R3, -R177, R124 ;  /* 0x0000007cb1037221 */ /* 0x010fe20000010100 */
[----:B------:R-:W-:Y:S01]  /*0eb0*/  SHF.L.U32 R139, R139, 0x10, RZ ;  /* 0x000000108b8b7819 */ /* 0x000fe200000006ff */
[----:B------:R-:W-:Y:S01]  /*0ec0*/  FADD.FTZ R129, -R177, R125 ;  /* 0x0000007db1817221 */ /* 0x000fe20000010100 */
[----:B------:R-:W-:Y:S01]  /*0ed0*/  SHF.L.U32 R124, R7, 0x10, RZ ;  /* 0x00000010077c7819 */ /* 0x000fe200000006ff */
[----:B-----5:R-:W-:Y:S01]  /*0ee0*/  FMUL.FTZ R3, R140, R3 ;  /* 0x000000038c037220 */ /* 0x020fe20000410000 */
[----:B------:R-:W-:Y:S01]  /*0ef0*/  SHF.L.U32 R125, R144, 0x10, RZ ;  /* 0x00000010907d7819 */ /* 0x000fe200000006ff */
[----:B------:R-:W-:Y:S01]  /*0f00*/  FMUL.FTZ R142, R142, R139 ;  /* 0x0000008b8e8e7220 */ /* 0x000fe20000410000 */
[----:B------:R-:W-:Y:S01]  /*0f10*/  FMUL.FTZ R144, R140, R129 ;  /* 0x000000818c907220 */ /* 0x000fe20000410000 */
[----:B------:R-:W-:Y:S01]  /*0f20*/  FADD.FTZ R76, R76, R139 ;  /* 0x0000008b4c4c7221 */ /* 0x000fe20000010000 */
[----:B------:R-:W-:Y:S01]  /*0f30*/  FFMA.FTZ R96, R3, R139, R96 ;  /* 0x0000008b03607223 */ /* 0x000fe20000010060 */
[C---:B------:R-:W-:Y:S01]  /*0f40*/  FADD.FTZ R141, -R177.reuse, R126 ;  /* 0x0000007eb18d7221 */ /* 0x040fe20000010100 */
[----:B------:R-:W-:Y:S01]  /*0f50*/  FADD.FTZ R127, -R177, R127 ;  /* 0x0000007fb17f7221 */ /* 0x000fe20000010100 */
[-C--:B------:R-:W-:Y:S01]  /*0f60*/  FMUL.FTZ R139, R124, R125.reuse ;  /* 0x0000007d7c8b7220 */ /* 0x080fe20000410000 */
[----:B------:R-:W-:Y:S01]  /*0f70*/  SHF.L.U32 R143, R143, 0x10, RZ ;  /* 0x000000108f8f7819 */ /* 0x000fe200000006ff */
[----:B------:R-:W-:Y:S01]  /*0f80*/  FADD.FTZ R77, R77, R125 ;  /* 0x0000007d4d4d7221 */ /* 0x000fe20000010000 */
[----:B------:R-:W-:Y:S01]  /*0f90*/  FFMA.FTZ R97, R144, R125, R97 ;  /* 0x0000007d90617223 */ /* 0x000fe20000010061 */
[----:B------:R-:W-:Y:S01]  /*0fa0*/  FADD.FTZ R124, RZ, R142 ;  /* 0x0000008eff7c7221 */ /* 0x000fe20000010000 */
[----:B------:R-:W-:Y:S01]  /*0fb0*/  FFMA.FTZ R125, R3, R142, RZ ;  /* 0x0000008e037d7223 */ /* 0x000fe200000100ff */
[----:B------:R-:W-:Y:S01]  /*0fc0*/  SHF.L.U32 R128, R148, 0x10, RZ ;  /* 0x0000001094807819 */ /* 0x000fe200000006ff */
[C---:B------:R-:W-:Y:S01]  /*0fd0*/  FMUL.FTZ R141, R140.reuse, R141 ;  /* 0x0000008d8c8d7220 */ /* 0x040fe20000410000 */
        /* <DEDUP_REMOVED lines=13> */
[----:B0-----:R-:W-:-:S07]  /*10b0*/  FFMA.FTZ R182, R148, R143, R124 ;  /* 0x0000008f94b67223 */ /* 0x001fce000001007c */
.L_x_3518:
[----:B------:R-:W-:Y:S05]  /*10c0*/  BSYNC.RECONVERGENT B0 ;  /* 0x0000000000007941 */ /* 0x000fea0003800200 */
.L_x_3517:
[----:B------:R-:W-:Y:S04]  /*10d0*/  BSSY.RECONVERGENT B0, `(.L_x_3519) ;  /* 0x0000036000007945 */ /* 0x000fe80003800200 */
[----:B------:R-:W-:Y:S05]  /*10e0*/  @!P2 BRA `(.L_x_3520) ;  /* 0x0000000000d0a947 */ /* 0x000fea0003800000 */
        /* <DEDUP_REMOVED lines=34> */
[----:B------:R-:W-:Y:S01]  /*1310*/  FADD.FTZ R124, R181, R150 ;  /* 0x00000096b57c7221 */ /* 0x000fe20000010000 */
[----:B------:R-:W-:Y:S01]  /*1320*/  FFMA.FTZ R125, R145, R150, R182 ;  /* 0x00000096917d7223 */ /* 0x000fe200000100b6 */
        /* <DEDUP_REMOVED lines=16> */
.L_x_3520:
[----:B------:R-:W-:Y:S05]  /*1430*/  BSYNC.RECONVERGENT B0 ;  /* 0x0000000000007941 */ /* 0x000fea0003800200 */
.L_x_3519:
        /* <DEDUP_REMOVED lines=15> */
[----:B------:R-:W-:Y:S02]  /*1530*/  SHF.L.U32 R162, R16, 0x10, RZ ;  /* 0x0000001010a27819 */ /* 0x000fe400000006ff */
[----:B------:R-:W-:Y:S02]  /*1540*/  IADD3 R183, PT, PT, R183, 0x80, RZ ;  /* 0x00000080b7b77810 */ /* 0x000fe40007ffe0ff */
[----:B---3--:R-:W-:Y:S02]  /*1550*/  MOV R153, R128 ;  /* 0x0000008000997202 */ /* 0x008fe40000000f00 */
[----:B------:R-:W-:-:S02]  /*1560*/  SHF.R.U64 R159, R128, 0x10, R129 ;  /* 0x00000010809f7819 */ /* 0x000fc40000001281 */
[----:B------:R-:W-:Y:S02]  /*1570*/  MOV R157, R129 ;  /* 0x00000081009d7202 */ /* 0x000fe40000000f00 */
[----:B------:R-:W-:Y:S01]  /*1580*/  SHF.R.U32.HI R164, RZ, 0x10, R129 ;  /* 0x00000010ffa47819 */ /* 0x000fe20000011681 */
[----:B----4-:R-:W-:Y:S01]  /*1590*/  FADD.FTZ R185, -R177, R125 ;  /* 0x0000007db1b97221 */ /* 0x010fe20000010100 */
[----:B------:R-:W-:Y:S01]  /*15a0*/  SHF.L.U32 R125, R153, 0x10, RZ ;  /* 0x00000010997d7819 */ /* 0x000fe200000006ff */
[----:B------:R-:W-:Y:S01]  /*15b0*/  FADD.FTZ R129, -R177, R124 ;  /* 0x0000007cb1817221 */ /* 0x000fe20000010100 */
        /* <DEDUP_REMOVED lines=20> */
[----:B------:R-:W-:Y:S01]  /*1700*/  SHF.L.U32 R128, R164, 0x10, RZ ;  /* 0x00000010a4807819 */ /* 0x000fe200000006ff */
[----:B------:R-:W-:Y:S01]  /*1710*/  FFMA.FTZ R124, R160, R155, R125 ;  /* 0x0000009ba07c7223 */ /* 0x000fe2000001007d */
[----:B------:R-:W-:Y:S01]  /*1720*/  FMUL.FTZ R164, R140, R189 ;  /* 0x000000bd8ca47220 */ /* 0x000fe20000410000 */
[----:B------:R-:W-:-:S02]  /*1730*/  FADD.FTZ R126, R127, R162 ;  /* 0x000000a27f7e7221 */ /* 0x000fc40000010000 */
[----:B------:R-:W-:Y:S01]  /*1740*/  FMUL.FTZ R159, R159, R128 ;  /* 0x000000809f9f7220 */ /* 0x000fe20000410000 */
[----:B------:R-:W-:Y:S01]  /*1750*/  FFMA.FTZ R124, R157, R162, R124 ;  /* 0x000000a29d7c7223 */ /* 0x000fe2000001007c */
[----:B------:R-:W-:Y:S01]  /*1760*/  FADD.FTZ R71, R71, R128 ;  /* 0x0000008047477221 */ /* 0x000fe20000010000 */
[----:B------:R-:W-:Y:S01]  /*1770*/  FFMA.FTZ R91, R164, R128, R91 ;  /* 0x00000080a45b7223 */ /* 0x000fe2000001005b */
[----:B------:R-:W-:Y:S01]  /*1780*/  FADD.FTZ R181, R126, R159 ;  /* 0x0000009f7eb57221 */ /* 0x000fe20000010000 */
[----:B0-----:R-:W-:-:S07]  /*1790*/  FFMA.FTZ R182, R164, R159, R124 ;  /* 0x0000009fa4b67223 */ /* 0x001fce000001007c */
.L_x_3522:
[----:B------:R-:W-:Y:S05]  /*17a0*/  BSYNC.RECONVERGENT B0 ;  /* 0x0000000000007941 */ /* 0x000fea0003800200 */
.L_x_3521:
        /* <DEDUP_REMOVED lines=54> */
.L_x_3524:
[----:B------:R-:W-:Y:S05]  /*1b10*/  BSYNC.RECONVERGENT B0 ;  /* 0x0000000000007941 */ /* 0x000fea0003800200 */
.L_x_3523:
        /* <DEDUP_REMOVED lines=13> */
[----:B------:R-:W3:Y:S01]  /*1bf0*/  LDG.E.128 R124, desc[UR8][R124.64] ;  /* 0x000000087c7c7981 */ /* 0x000ee2000c1e1d00 */
[----:B------:R-:W-:Y:S02]  /*1c00*/  SHF.L.U32 R174, R22, 0x10, RZ ;  /* 0x0000001016ae7819 */ /* 0x000fe400000006ff */
[----:B------:R-:W-:Y:S02]  /*1c10*/  SHF.L.U32 R178, R24, 0x10, RZ ;  /* 0x0000001018b27819 */ /* 0x000fe400000006ff */
[----:B--2---:R-:W-:Y:S02]  /*1c20*/  MOV R171, R128 ;  /* 0x0000008000ab7202 */ /* 0x004fe40000000f00 */
[----:B------:R-:W-:Y:S02]  /*1c30*/  SHF.R.U64 R176, R128, 0x10, R129 ;  /* 0x0000001080b07819 */ /* 0x000fe40000001281 */
[----:B------:R-:W-:Y:S02]  /*1c40*/  SHF.L.U32 R171, R171, 0x10, RZ ;  /* 0x00000010abab7819 */ /* 0x000fe400000006ff */
[----:B------:R-:W-:-:S03]  /*1c50*/  MOV R175, R129 ;  /* 0x0000008100af7202 */ /* 0x000fc60000000f00 */
[----:B------:R-:W-:Y:S01]  /*1c60*/  FMUL.FTZ R174, R174, R171 ;  /* 0x000000abaeae7220 */ /* 0x000fe20000410000 */
[----:B------:R-:W-:Y:S01]  /*1c70*/  FADD.FTZ R60, R60, R171 ;  /* 0x000000ab3c3c7221 */ /* 0x000fe20000010000 */
[----:B------:R-:W-:Y:S01]  /*1c80*/  SHF.R.U32.HI R180, RZ, 0x10, R129 ;  /* 0x00000010ffb47819 */ /* 0x000fe20000011681 */
[C---:B---3--:R-:W-:Y:S01]  /*1c90*/  FADD.FTZ R169, -R177.reuse, R124 ;  /* 0x0000007cb1a97221 */ /* 0x048fe20000010100 */
[----:B0-----:R-:W-:Y:S01]  /*1ca0*/  FADD.FTZ R131, -R177, R125 ;  /* 0x0000007db1837221 */ /* 0x001fe20000010100 */
[----:B------:R-:W-:Y:S02]  /*1cb0*/  SHF.L.U32 R124, R23, 0x10, RZ ;  /* 0x00000010177c7819 */ /* 0x000fe400000006ff */
[----:B-----5:R-:W-:Y:S01]  /*1cc0*/  FMUL.FTZ R169, R140, R169 ;  /* 0x000000a98ca97220 */ /* 0x020fe20000410000 */
[----:B------:R-:W-:Y:S01]  /*1cd0*/  SHF.L.U32 R125, R176, 0x10, RZ ;  /* 0x00000010b07d7819 */ /* 0x000fe200000006ff */
[----:B------:R-:W-:Y:S01]  /*1ce0*/  FMUL.FTZ R176, R140, R131 ;  /* 0x000000838cb07220 */ /* 0x000fe20000410000 */
[----:B------:R-:W-:Y:S01]  /*1cf0*/  FADD.FTZ R173, -R177, R126 ;  /* 0x0000007eb1ad7221 */ /* 0x000fe20000010100 */
        /* <DEDUP_REMOVED lines=9> */
[----:B------:R-:W-:Y:S01]  /*1d90*/  FMUL.FTZ R173, R140, R173 ;  /* 0x000000ad8cad7220 */ /* 0x000fe20000410000 */
[----:B------:R-:W-:Y:S01]  /*1da0*/  SHF.L.U32 R128, R180, 0x10, RZ ;  /* 0x00000010b4807819 */ /* 0x000fe200000006ff */
        /* <DEDUP_REMOVED lines=13> */
.L_x_3526:
[----:B------:R-:W-:Y:S05]  /*1e80*/  BSYNC.RECONVERGENT B0 ;  /* 0x0000000000007941 */ /* 0x000fea0003800200 */
.L_x_3525:
        /* <DEDUP_REMOVED lines=31> */
.L_x_3528:
[----:B------:R-:W-:Y:S05]  /*2080*/  BSYNC.RECONVERGENT B0 ;  /* 0x0000000000007941 */ /* 0x000fea0003800200 */
.L_x_3527:
[----:B------:R-:W1:Y:S08]  /*2090*/  S2UR UR5, SR_CgaCtaId ;  /* 0x00000000000579c3 */ /* 0x000e700000008800 */
[----:B------:R-:W-:Y:S01]  /*20a0*/  BAR.SYNC.DEFER_BLOCKING 0x0 ;  /* 0x0000000000007b1d */ /* 0x000fe20000010000 */
[----:B------:R-:W-:Y:S01]  /*20b0*/  UISETP.NE.U32.AND UP0, UPT, UR10, URZ, UPT ;  /* 0x000000ff0a00728c */ /* 0x000fe2000bf05070 */
[----:B------:R-:W-:-:S03]  /*20c0*/  ISETP.NE.AND P0, PT, RZ, UR7, PT ;  /* 0x00000007ff007c0c */ /* 0x000fc6000bf05270 */
        /* <DEDUP_REMOVED lines=17> */
[----:B------:R-:W-:Y:S01]  /*21e0*/  FADD.FTZ R124, R131, R124 ;  /* 0x0000007c837c7221 */ /* 0x000fe20000010000 */
[----:B------:R-:W-:Y:S01]  /*21f0*/  HFMA2 R177, -RZ, RZ, 1.875, 0 ;  /* 0x3f800000ffb17431 */ /* 0x000fe200000001ff */
[----:B-----5:R-:W-:Y:S01]  /*2200*/  @P6 SHF.L.U32 R177, R179, 0x10, RZ ;  /* 0x00000010b3b16819 */ /* 0x020fe200000006ff */
[----:B------:R-:W-:Y:S01]  /*2210*/  FMUL.FTZ R130, R130, UR12 ;  /* 0x0000000c82827c20 */ /* 0x000fe20008410000 */
[----:B------:R-:W-:-:S04]  /*2220*/  FMUL.FTZ R179, R124, UR12 ;  /* 0x0000000c7cb37c20 */ /* 0x000fc80008410000 */
[----:B------:R-:W-:Y:S01]  /*2230*/  FSEL R182, R130, RZ, !P0 ;  /* 0x000000ff82b67208 */ /* 0x000fe20004000000 */
[----:B------:R-:W-:Y:S06]  /*2240*/  BRA.U UP0, `(.L_x_3530) ;  /* 0x0000002100007547 */ /* 0x000fec000b800000 */
[----:B------:R-:W-:Y:S04]  /*2250*/  BSSY.RECONVERGENT B1, `(.L_x_3531) ;  /* 0x0000067000017945 */ /* 0x000fe80003800200 */
[----:B------:R-:W-:Y:S05]  /*2260*/  @!P1 BRA `(.L_x_3532) ;  /* 0x0000000400949947 */ /* 0x000fea0003800000 */
[----:B------:R-:W0:Y:S02]  /*2270*/  LDC.64 R124, c[0x0][0x390] ;  /* 0x0000e400ff7c7b82 */ /* 0x000e240000000a00 */
[----:B0-----:R-:W-:-:S06]  /*2280*/  IMAD.WIDE.U32 R124, R138, 0x8, R124 ;  /* 0x000000088a7c7825 */ /* 0x001fcc00078e007c */
[----:B------:R-:W2:Y:S01]  /*2290*/  LDG.E.64 R124, desc[UR8][R124.64] ;  /* 0x000000087c7c7981 */ /* 0x000ea2000c1e1b00 */
[----:B------:R-:W-:-:S04]  /*22a0*/  ISETP.NE.U32.AND P0, PT, RZ, UR14, PT ;  /* 0x0000000eff007c0c */ /* 0x000fc8000bf05070 */
[----:B------:R-:W-:Y:S02]  /*22b0*/  ISETP.NE.AND.EX P0, PT, RZ, UR15, PT, P0 ;  /* 0x0000000fff007c0c */ /* 0x000fe4000bf05300 */
[--C-:B--2---:R-:W-:Y:S02]  /*22c0*/  SHF.R.U64 R183, R124, 0x10, R125.reuse ;  /* 0x000000107cb77819 */ /* 0x104fe4000000127d */
[----:B------:R-:W-:-:S09]  /*22d0*/  SHF.R.U32.HI R185, RZ, 0x10, R125 ;  /* 0x00000010ffb97819 */ /* 0x000fd2000001167d */
[----:B------:R-:W-:Y:S05]  /*22e0*/  @P0 BRA `(.L_x_3533) ;  /* 0x00000000009c0947 */ /* 0x000fea0003800000 */
[-CC-:B------:R-:W-:Y:S01]  /*22f0*/  FFMA.FTZ R127, R3, R179.reuse, R182.reuse ;  /* 0x000000b3037f7223 */ /* 0x180fe200000100b6 */
[----:B------:R-:W-:Y:S01]  /*2300*/  SHF.L.U32 R124, R124, 0x10, RZ ;  /* 0x000000107c7c7819 */ /* 0x000fe200000006ff */
[----:B------:R-:W-:Y:S01]  /*2310*/  FFMA.FTZ R129, R141, R179, R182 ;  /* 0x000000b38d817223 */ /* 0x000fe200000100b6 */
[----:B------:R-:W-:Y:S01]  /*2320*/  SHF.L.U32 R128, R26, 0x10, RZ ;  /* 0x000000101a807819 */ /* 0x000fe200000006ff */
[----:B------:R-:W-:Y:S01]  /*2330*/  FADD.FTZ R127, R142, -R127 ;  /* 0x8000007f8e7f7221 */ /* 0x000fe20000010000 */
[----:B------:R-:W-:Y:S01]  /*2340*/  SHF.L.U32 R184, R28, 0x10, RZ ;  /* 0x000000101cb87819 */ /* 0x000fe200000006ff */
[----:B------:R-:W-:Y:S02]  /*2350*/  FADD.FTZ R129, R146, -R129 ;  /* 0x8000008192817221 */ /* 0x000fe40000010000 */
[----:B------:R-:W-:-:S04]  /*2360*/  FMUL.FTZ R126, R140, R127 ;  /* 0x0000007f8c7e7220 */ /* 0x000fc80000410000 */
[----:B------:R-:W-:Y:S01]  /*2370*/  FMUL.FTZ R127, R126, R177 ;  /* 0x000000b17e7f7220 */ /* 0x000fe20000410000 */
[----:B------:R-:W-:-:S03]  /*2380*/  SHF.L.U32 R126, R125, 0x10, RZ ;  /* 0x000000107d7e7819 */ /* 0x000fc600000006ff */
[C---:B------:R-:W-:Y:S01]  /*2390*/  FFMA.FTZ R130, R127.reuse, R124, R56 ;  /* 0x0000007c7f827223 */ /* 0x040fe20000010038 */
[-CC-:B------:R-:W-:Y:S01]  /*23a0*/  FFMA.FTZ R56, R144, R179.reuse, R182.reuse ;  /* 0x000000b390387223 */ /* 0x180fe200000100b6 */
[----:B------:R-:W-:Y:S01]  /*23b0*/  FFMA.FTZ R124, R148, R179, R182 ;  /* 0x000000b3947c7223 */ /* 0x000fe200000100b6 */
[----:B------:R-:W-:Y:S01]  /*23c0*/  FMUL.FTZ R128, R127, R128 ;  /* 0x000000807f807220 */ /* 0x000fe20000410000 */
[----:B------:R-:W-:Y:S01]  /*23d0*/  SHF.L.U32 R127, R27, 0x10, RZ ;  /* 0x000000101b7f7819 */ /* 0x000fe200000006ff */
[----:B------:R-:W-:Y:S01]  /*23e0*/  FADD.FTZ R125, R139, -R56 ;  /* 0x800000388b7d7221 */ /* 0x000fe20000010000 */
[----:B------:R-:W-:Y:S01]  /*23f0*/  FADD.FTZ R131, R143, -R124 ;  /* 0x8000007c8f837221 */ /* 0x000fe20000010000 */
[C---:B------:R-:W-:Y:S02]  /*2400*/  FMUL.FTZ R124, R140.reuse, R129 ;  /* 0x000000818c7c7220 */ /* 0x040fe40000410000 */
[C---:B------:R-:W-:Y:S01]  /*2410*/  FMUL.FTZ R56, R140.reuse, R125 ;  /* 0x0000007d8c387220 */ /* 0x040fe20000410000 */
[----:B------:R-:W-:Y:S01]  /*2420*/  FMUL.FTZ R186, R140, R131 ;  /* 0x000000838cba7220 */ /* 0x000fe20000410000 */
[----:B------:R-:W-:Y:S01]  /*2430*/  SHF.L.U32 R125, R29, 0x10, RZ ;  /* 0x000000101d7d7819 */ /* 0x000fe200000006ff */
[-C--:B------:R-:W-:Y:S01]  /*2440*/  FMUL.FTZ R181, R124, R177.reuse ;  /* 0x000000b17cb57220 */ /* 0x080fe20000410000 */
[-C--:B------:R-:W-:Y:S01]  /*2450*/  FMUL.FTZ R56, R56, R177.reuse ;  /* 0x000000b138387220 */ /* 0x080fe20000410000 */
[----:B------:R-:W-:Y:S01]  /*2460*/  FMUL.FTZ R186, R186, R177 ;  /* 0x000000b1baba7220 */ /* 0x000fe20000410000 */
[----:B------:R-:W-:Y:S01]  /*2470*/  SHF.L.U32 R131, R183, 0x10, RZ ;  /* 0x00000010b7837819 */ /* 0x000fe200000006ff */
[----:B------:R-:W-:Y:S01]  /*2480*/  FMUL.FTZ R184, R181, R184 ;  /* 0x000000b8b5b87220 */ /* 0x000fe20000410000 */
[----:B------:R-:W-:Y:S01]  /*2490*/  FMUL.FTZ R127, R56, R127 ;  /* 0x0000007f387f7220 */ /* 0x000fe20000410000 */
[----:B------:R-:W-:Y:S01]  /*24a0*/  FMUL.FTZ R125, R186, R125 ;  /* 0x0000007dba7d7220 */ /* 0x000fe20000410000 */
[----:B------:R-:W-:Y:S01]  /*24b0*/  SHF.L.U32 R183, R185, 0x10, RZ ;  /* 0x00000010b9b77819 */ /* 0x000fe200000006ff */
[----:B------:R-:W-:Y:S01]  /*24c0*/  FFMA.FTZ R181, R181, R126, R58 ;  /* 0x0000007eb5b57223 */ /* 0x000fe2000001003a */
[----:B------:R-:W-:Y:S01]  /*24d0*/  FFMA.FTZ R131, R56, R131, R57 ;  /* 0x0000008338837223 */ /* 0x000fe20000010039 */
[----:B------:R-:W-:-:S02]  /*24e0*/  F2FP.BF16.F32.PACK_AB R127, R127, R128 ;  /* 0x000000807f7f723e */ /* 0x000fc400000010ff */
[----:B------:R-:W-:Y:S01]  /*24f0*/  F2FP.BF16.F32.PACK_AB R125, R125, R184 ;  /* 0x000000b87d7d723e */ /* 0x000fe200000010ff */
[----:B------:R-:W-:Y:S01]  /*2500*/  FFMA.FTZ R183, R186, R183, R59 ;  /* 0x000000b7bab77223 */ /* 0x000fe2000001003b */
[C---:B------:R-:W-:Y:S02]  /*2510*/  PRMT R124, R127.reuse, 0x7632, R124 ;  /* 0x000076327f7c7816 */ /* 0x040fe4000000007c */
[----:B------:R-:W-:Y:S02]  /*2520*/  PRMT R129, R127, 0x7610, R129 ;  /* 0x000076107f817816 */ /* 0x000fe40000000081 */
[C---:B------:R-:W-:Y:S02]  /*2530*/  PRMT R127, R125.reuse, 0x7632, R127 ;  /* 0x000076327d7f7816 */ /* 0x040fe4000000007f */
[----:B------:R-:W-:Y:S01]  /*2540*/  PRMT R126, R125, 0x7610, R126 ;  /* 0x000076107d7e7816 */ /* 0x000fe2000000007e */
[----:B------:R-:W-:Y:S06]  /*2550*/  BRA `(.L_x_3534) ;  /* 0x0000000000987947 */ /* 0x000fec0003800000 */
.L_x_3533:
[-CC-:B------:R-:W-:Y:S01]  /*2560*/  FFMA.FTZ R121, R3, R179.reuse, R182.reuse ;  /* 0x000000b303797223 */ /* 0x180fe200000100b6 */
[----:B------:R-:W-:Y:S01]  /*2570*/  SHF.L.U32 R124, R124, 0x10, RZ ;  /* 0x000000107c7c7819 */ /* 0x000fe200000006ff */
[----:B------:R-:W-:Y:S01]  /*2580*/  FFMA.FTZ R123, R141, R179, R182 ;  /* 0x000000b38d7b7223 */ /* 0x000fe200000100b6 */
[----:B------:R-:W-:Y:S01]  /*2590*/  SHF.L.U32 R122, R26, 0x10, RZ ;  /* 0x000000101a7a7819 */ /* 0x000fe200000006ff */
[----:B------:R-:W-:Y:S01]  /*25a0*/  FADD.FTZ R121, R142, -R121 ;  /* 0x800000798e797221 */ /* 0x000fe20000010000 */
[----:B------:R-:W-:Y:S01]  /*25b0*/  SHF.L.U32 R126, R125, 0x10, RZ ;  /* 0x000000107d7e7819 */ /* 0x000fe200000006ff */
[----:B------:R-:W-:Y:S01]  /*25c0*/  FADD.FTZ R123, R146, -R123 ;  /* 0x8000007b927b7221 */ /* 0x000fe20000010000 */
[----:B------:R-:W-:Y:S01]  /*25d0*/  SHF.L.U32 R125, R27, 0x10, RZ ;  /* 0x000000101b7d7819 */ /* 0x000fe200000006ff */
[----:B------:R-:W-:Y:S01]  /*25e0*/  FMUL.FTZ R120, R140, R121 ;  /* 0x000000798c787220 */ /* 0x000fe20000410000 */
[----:B------:R-:W-:Y:S02]  /*25f0*/  SHF.L.U32 R128, R28, 0x10, RZ ;  /* 0x000000101c807819 */ /* 0x000fe400000006ff */
[----:B------:R-:W-:Y:S01]  /*2600*/  SHF.L.U32 R131, R183, 0x10, RZ ;  /* 0x00000010b7837819 */ /* 0x000fe200000006ff */
[----:B------:R-:W-:Y:S01]  /*2610*/  FMUL.FTZ R121, R120, R177 ;  /* 0x000000b178797220 */ /* 0x000fe20000410000 */
[----:B------:R-:W-:-:S03]  /*2620*/  SHF.L.U32 R183, R185, 0x10, RZ ;  /* 0x00000010b9b77819 */ /* 0x000fc600000006ff */
[C---:B------:R-:W-:Y:S01]  /*2630*/  FFMA.FTZ R130, R121.reuse, R124, R56 ;  /* 0x0000007c79827223 */ /* 0x040fe20000010038 */
[----:B------:R-:W-:Y:S01]  /*2640*/  FMUL.FTZ R56, R121, R122 ;  /* 0x0000007a79387220 */ /* 0x000fe20000410000 */
[-CC-:B------:R-:W-:Y:S01]  /*2650*/  FFMA.FTZ R122, R144, R179.reuse, R182.reuse ;  /* 0x000000b3907a7223 */ /* 0x180fe200000100b6 */
[----:B------:R-:W-:-:S03]  /*2660*/  FFMA.FTZ R124, R148, R179, R182 ;  /* 0x000000b3947c7223 */ /* 0x000fc600000100b6 */
        /* <DEDUP_REMOVED lines=8> */
[----:B------:R-:W-:Y:S02]  /*26f0*/  FMUL.FTZ R184, R123, R177 ;  /* 0x000000b17bb87220 */ /* 0x000fe40000410000 */
[C---:B------:R-:W-:Y:S01]  /*2700*/  FMUL.FTZ R128, R181.reuse, R128 ;  /* 0x00000080b5807220 */ /* 0x040fe20000410000 */
[----:B------:R-:W-:Y:S01]  /*2710*/  FMUL.FTZ R125, R124, R125 ;  /* 0x0000007d7c7d7220 */ /* 0x000fe20000410000 */
[----:B------:R-:W-:Y:S01]  /*2720*/  FMUL.FTZ R127, R184, R127 ;  /* 0x0000007fb87f7220 */ /* 0x000fe20000410000 */
[----:B------:R-:W-:Y:S01]  /*2730*/  FFMA.FTZ R131, R124, R131, R57 ;  /* 0x000000837c837223 */ /* 0x000fe20000010039 */
[----:B------:R-:W-:Y:S01]  /*2740*/  FFMA.FTZ R181, R181, R126, R58 ;  /* 0x0000007eb5b57223 */ /* 0x000fe2000001003a */
[----:B------:R-:W-:Y:S01]  /*2750*/  FFMA.FTZ R183, R184, R183, R59 ;  /* 0x000000b7b8b77223 */ /* 0x000fe2000001003b */
[----:B------:R-:W-:-:S02]  /*2760*/  F2FP.BF16.F32.PACK_AB R56, R125, R56 ;  /* 0x000000387d38723e */ /* 0x000fc400000010ff */
[----:B------:R-:W-:Y:S02]  /*2770*/  F2FP.BF16.F32.PACK_AB R128, R127, R128 ;  /* 0x000000807f80723e */ /* 0x000fe400000010ff */
[C---:B------:R-:W-:Y:S02]  /*2780*/  PRMT R124, R56.reuse, 0x7632, R124 ;  /* 0x00007632387c7816 */ /* 0x040fe4000000007c */
[----:B------:R-:W-:Y:S02]  /*2790*/  PRMT R129, R56, 0x7610, R129 ;  /* 0x0000761038817816 */ /* 0x000fe40000000081 */
[C---:B------:R-:W-:Y:S02]  /*27a0*/  PRMT R127, R128.reuse, 0x7632, R127 ;  /* 0x00007632807f7816 */ /* 0x040fe4000000007f */
[----:B------:R-:W-:-:S07]  /*27b0*/  PRMT R126, R128, 0x7610, R126 ;  /* 0x00007610807e7816 */ /* 0x000fce000000007e */
.L_x_3534:
[----:B------:R-:W0:Y:S01]  /*27c0*/  @P0 LDC.64 R58, c[0x0][0x478] ;  /* 0x00011e00ff3a0b82 */ /* 0x000e220000000a00 */
[----:B------:R-:W-:Y:S02]  /*27d0*/  LOP3.LUT R124, R124, 0xffff, RZ, 0xc0, !PT ;  /* 0x0000ffff7c7c7812 */ /* 0x000fe400078ec0ff */
[----:B------:R-:W-:-:S03]  /*27e0*/  PRMT R185, R126, 0x5410, R127 ;  /* 0x000054107eb97816 */ /* 0x000fc6000000007f */
[----:B------:R-:W-:Y:S02]  /*27f0*/  IMAD.WIDE.U32 R124, R124, 0x10000, RZ ;  /* 0x000100007c7c7825 */ /* 0x000fe400078e00ff */
[----:B------:R-:W1:Y:S01]  /*2800*/  LDC.64 R56, c[0x0][0x468] ;  /* 0x00011a00ff387b82 */ /* 0x000e620000000a00 */
[----:B------:R-:W-:Y:S02]  /*2810*/  LOP3.LUT R124, R124, 0xffff, R129, 0xf8, !PT ;  /* 0x0000ffff7c7c7812 */ /* 0x000fe400078ef881 */
[----:B------:R-:W-:Y:S01]  /*2820*/  LOP3.LUT R125, R185, R125, RZ, 0xfc, !PT ;  /* 0x0000007db97d7212 */ /* 0x000fe200078efcff */
[C---:B0-----:R-:W-:Y:S01]  /*2830*/  @P0 IMAD.WIDE.U32 R126, R138.reuse, 0x10, R58 ;  /* 0x000000108a7e0825 */ /* 0x041fe200078e003a */
[----:B------:R-:W-:Y:S02]  /*2840*/  MOV R58, R181 ;  /* 0x000000b5003a7202 */ /* 0x000fe40000000f00 */
[----:B------:R-:W-:Y:S02]  /*2850*/  MOV R59, R183 ;  /* 0x000000b7003b7202 */ /* 0x000fe40000000f00 */
[----:B------:R0:W-:Y:S01]  /*2860*/  @P0 STG.E.128 desc[UR8][R126.64], R120 ;  /* 0x000000787e000986 */ /* 0x0001e2000c101d08 */
[----:B-1----:R-:W-:Y:S01]  /*2870*/  IMAD.WIDE.U32 R128, R138, 0x8, R56 ;  /* 0x000000088a807825 */ /* 0x002fe200078e0038 */
[----:B------:R-:W-:-:S02]  /*2880*/  MOV R56, R130 ;  /* 0x0000008200387202 */ /* 0x000fc40000000f00 */
[----:B------:R-:W-:Y:S02]  /*2890*/  MOV R57, R131 ;  /* 0x0000008300397202 */ /* 0x000fe40000000f00 */
[----:B------:R0:W-:Y:S01]  /*28a0*/  STG.E.64 desc[UR8][R128.64], R124 ;  /* 0x0000007c80007986 */ /* 0x0001e2000c101b08 */
[----:B------:R-:W-:-:S07]  /*28b0*/  IADD3 R138, PT, PT, R138, 0x80, RZ ;  /* 0x000000808a8a7810 */ /* 0x000fce0007ffe0ff */
.L_x_3532:
[----:B------:R-:W-:Y:S05]  /*28c0*/  BSYNC.RECONVERGENT B1 ;  /* 0x0000000000017941 */ /* 0x000fea0003800200 */
.L_x_3531:
[----:B------:R-:W-:Y:S04]  /*28d0*/  BSSY.RECONVERGENT B1, `(.L_x_3535) ;  /* 0x0000065000017945 */ /* 0x000fe80003800200 */
[----:B------:R-:W-:Y:S05]  /*28e0*/  @!P2 BRA `(.L_x_3536) ;  /* 0x00000004008ca947 */ /* 0x000fea0003800000 */
[----:B0-----:R-:W0:Y:S02]  /*28f0*/  LDC.64 R124, c[0x0][0x390] ;  /* 0x0000e400ff7c7b82 */ /* 0x001e240000000a00 */
[----:B0-----:R-:W-:-:S06]  /*2900*/  IMAD.WIDE.U32 R124, R138, 0x8, R124 ;  /* 0x000000088a7c7825 */ /* 0x001fcc00078e007c */
[----:B------:R-:W2:Y:S01]  /*2910*/  LDG.E.64 R124, desc[UR8][R124.64] ;  /* 0x000000087c7c7981 */ /* 0x000ea2000c1e1b00 */
[----:B------:R-:W-:-:S04]  /*2920*/  ISETP.NE.U32.AND P0, PT, RZ, UR14, PT ;  /* 0x0000000eff007c0c */ /* 0x000fc8000bf05070 */
[----:B------:R-:W-:Y:S02]  /*2930*/  ISETP.NE.AND.EX P0, PT, RZ, UR15, PT, P0 ;  /* 0x0000000fff007c0c */ /* 0x000fe4000bf05300 */
[--C-:B--2---:R-:W-:Y:S02]  /*2940*/  SHF.R.U64 R181, R124, 0x10, R125.reuse ;  /* 0x000000107cb57819 */ /* 0x104fe4000000127d */
[----:B------:R-:W-:-:S09]  /*2950*/  SHF.R.U32.HI R185, RZ, 0x10, R125 ;  /* 0x00000010ffb97819 */ /* 0x000fd2000001167d */
[----:B------:R-:W-:Y:S05]  /*2960*/  @!P0 BRA `(.L_x_3537) ;  /* 0x0000000000988947 */ /* 0x000fea0003800000 */
        /* <DEDUP_REMOVED lines=11> */
[----:B------:R-:W-:-:S04]  /*2a20*/  FMUL.FTZ R121, R120, R177 ;  /* 0x000000b178797220 */ /* 0x000fc80000410000 */
        /* <DEDUP_REMOVED lines=9> */
[-C--:B------:R-:W-:Y:S01]  /*2ac0*/  FMUL.FTZ R129, R122, R177.reuse ;  /* 0x000000b17a817220 */ /* 0x080fe20000410000 */
[----:B------:R-:W-:Y:S01]  /*2ad0*/  SHF.L.U32 R125, R181, 0x10, RZ ;  /* 0x00000010b57d7819 */ /* 0x000fe200000006ff */
[-C--:B------:R-:W-:Y:S01]  /*2ae0*/  FMUL.FTZ R124, R121, R177.reuse ;  /* 0x000000b1797c7220 */ /* 0x080fe20000410000 */
[----:B------:R-:W-:Y:S01]  /*2af0*/  FMUL.FTZ R130, R123, R177 ;  /* 0x000000b17b827220 */ /* 0x000fe20000410000 */
[C---:B------:R-:W-:Y:S01]  /*2b00*/  FMUL.FTZ R128, R129.reuse, R128 ;  /* 0x0000008081807220 */ /* 0x040fe20000410000 */
[----:B------:R-:W-:Y:S01]  /*2b10*/  FFMA.FTZ R54, R129, R126, R54 ;  /* 0x0000007e81367223 */ /* 0x000fe20000010036 */
[----:B------:R-:W-:Y:S01]  /*2b20*/  FMUL.FTZ R127, R124, R127 ;  /* 0x0000007f7c7f7220 */ /* 0x000fe20000410000 */
[----:B------:R-:W-:Y:S01]  /*2b30*/  FMUL.FTZ R181, R130, R131 ;  /* 0x0000008382b57220 */ /* 0x000fe20000410000 */
[----:B------:R-:W-:Y:S01]  /*2b40*/  SHF.L.U32 R131, R185, 0x10, RZ ;  /* 0x00000010b9837819 */ /* 0x000fe200000006ff */
[----:B------:R-:W-:-:S02]  /*2b50*/  FFMA.FTZ R184, R124, R125, R53 ;  /* 0x0000007d7cb87223 */ /* 0x000fc40000010035 */
[----:B------:R-:W-:Y:S02]  /*2b60*/  F2FP.BF16.F32.PACK_AB R127, R127, R52 ;  /* 0x000000347f7f723e */ /* 0x000fe400000010ff */
[----:B------:R-:W-:Y:S01]  /*2b70*/  F2FP.BF16.F32.PACK_AB R128, R181, R128 ;  /* 0x00000080b580723e */ /* 0x000fe200000010ff */
[--C-:B------:R-:W-:Y:S01]  /*2b80*/  FFMA.FTZ R130, R130, R131, R55.reuse ;  /* 0x0000008382827223 */ /* 0x100fe20000010037 */
[C---:B------:R-:W-:Y:S02]  /*2b90*/  PRMT R52, R127.reuse, 0x7632, R52 ;  /* 0x000076327f347816 */ /* 0x040fe40000000034 */
[----:B------:R-:W-:Y:S02]  /*2ba0*/  PRMT R55, R127, 0x7610, R55 ;  /* 0x000076107f377816 */ /* 0x000fe40000000037 */
[----:B------:R-:W-:Y:S01]  /*2bb0*/  PRMT R129, R128, 0x7632, R129 ;  /* 0x0000763280817816 */ /* 0x000fe20000000081 */
[----:B------:R-:W-:Y:S06]  /*2bc0*/  BRA `(.L_x_3538) ;  /* 0x0000000000987947 */ /* 0x000fec0003800000 */
.L_x_3537:
        /* <DEDUP_REMOVED lines=17> */
[C---:B------:R-:W-:Y:S01]  /*2ce0*/  FMUL.FTZ R124, R140.reuse, R129 ;  /* 0x000000818c7c7220 */ /* 0x040fe20000410000 */
[----:B------:R-:W-:Y:S01]  /*2cf0*/  SHF.L.U32 R129, R33, 0x10, RZ ;  /* 0x0000001021817819 */ /* 0x000fe200000006ff */
[C---:B------:R-:W-:Y:S01]  /*2d00*/  FMUL.FTZ R52, R140.reuse, R125 ;  /* 0x0000007d8c347220 */ /* 0x040fe20000410000 */
[----:B------:R-:W-:Y:S01]  /*2d10*/  FMUL.FTZ R184, R140, R131 ;  /* 0x000000838cb87220 */ /* 0x000fe20000410000 */
[----:B------:R-:W-:-:S02]  /*2d20*/  FMUL.FTZ R125, R124, R177 ;  /* 0x000000b17c7d7220 */ /* 0x000fc40000410000 */
[-C--:B------:R-:W-:Y:S01]  /*2d30*/  FMUL.FTZ R52, R52, R177.reuse ;  /* 0x000000b134347220 */ /* 0x080fe20000410000 */
[----:B------:R-:W-:Y:S01]  /*2d40*/  FMUL.FTZ R124, R184, R177 ;  /* 0x000000b1b87c7220 */ /* 0x000fe20000410000 */
[----:B------:R-:W-:Y:S01]  /*2d50*/  FMUL.FTZ R130, R125, R130 ;  /* 0x000000827d827220 */ /* 0x000fe20000410000 */
[----:B------:R-:W-:Y:S01]  /*2d60*/  SHF.L.U32 R184, R181, 0x10, RZ ;  /* 0x00000010b5b87819 */ /* 0x000fe200000006ff */
[----:B------:R-:W-:Y:S01]  /*2d70*/  FMUL.FTZ R127, R52, R127 ;  /* 0x0000007f347f7220 */ /* 0x000fe20000410000 */
[----:B------:R-:W-:Y:S01]  /*2d80*/  FMUL.FTZ R131, R124, R129 ;  /* 0x000000817c837220 */ /* 0x000fe20000410000 */
[----:B------:R-:W-:Y:S01]  /*2d90*/  SHF.L.U32 R129, R185, 0x10, RZ ;  /* 0x00000010b9817819 */ /* 0x000fe200000006ff */
[----:B------:R-:W-:Y:S01]  /*2da0*/  FFMA.FTZ R54, R125, R126, R54 ;  /* 0x0000007e7d367223 */ /* 0x000fe20000010036 */
[----:B------:R-:W-:Y:S01]  /*2db0*/  FFMA.FTZ R184, R52, R184, R53 ;  /* 0x000000b834b87223 */ /* 0x000fe20000010035 */
[----:B------:R-:W-:Y:S02]  /*2dc0*/  F2FP.BF16.F32.PACK_AB R127, R127, R128 ;  /* 0x000000807f7f723e */ /* 0x000fe400000010ff */
[----:B------:R-:W-:Y:S01]  /*2dd0*/  F2FP.BF16.F32.PACK_AB R131, R131, R130 ;  /* 0x000000828383723e */ /* 0x000fe200000010ff */
[----:B------:R-:W-:Y:S01]  /*2de0*/  FFMA.FTZ R130, R124, R129, R55 ;  /* 0x000000817c827223 */ /* 0x000fe20000010037 */
[----:B------:R-:W-:-:S02]  /*2df0*/  PRMT R52, R127, 0x7632, R52 ;  /* 0x000076327f347816 */ /* 0x000fc40000000034 */
[----:B------:R-:W-:Y:S02]  /*2e00*/  PRMT R55, R127, 0x7610, R55 ;  /* 0x000076107f377816 */ /* 0x000fe40000000037 */
[C---:B------:R-:W-:Y:S02]  /*2e10*/  PRMT R129, R131.reuse, 0x7632, R129 ;  /* 0x0000763283817816 */ /* 0x040fe40000000081 */
[----:B------:R-:W-:-:S07]  /*2e20*/  PRMT R128, R131, 0x7610, R128 ;  /* 0x0000761083807816 */ /* 0x000fce0000000080 */
.L_x_3538:
[----:B------:R-:W0:Y:S01]  /*2e30*/  @P0 LDC.64 R126, c[0x0][0x478] ;  /* 0x00011e00ff7e0b82 */ /* 0x000e220000000a00 */
[----:B------:R-:W-:Y:S02]  /*2e40*/  LOP3.LUT R52, R52, 0xffff, RZ, 0xc0, !PT ;  /* 0x0000ffff34347812 */ /* 0x000fe400078ec0ff */
[----:B------:R-:W-:-:S03]  /*2e50*/  PRMT R129, R128, 0x5410, R129 ;  /* 0x0000541080817816 */ /* 0x000fc60000000081 */
[----:B------:R-:W-:Y:S02]  /*2e60*/  IMAD.WIDE.U32 R52, R52, 0x10000, RZ ;  /* 0x0001000034347825 */ /* 0x000fe400078e00ff */
[----:B------:R-:W1:Y:S03]  /*2e70*/  LDC.64 R124, c[0x0][0x468] ;  /* 0x00011a00ff7c7b82 */ /* 0x000e660000000a00 */
[----:B------:R-:W-:Y:S02]  /*2e80*/  LOP3.LUT R129, R129, R53, RZ, 0xfc, !PT ;  /* 0x0000003581817212 */ /* 0x000fe400078efcff */
[----:B------:R-:W-:Y:S02]  /*2e90*/  LOP3.LUT R128, R52, 0xffff, R55, 0xf8, !PT ;  /* 0x0000ffff34807812 */ /* 0x000fe400078ef837 */
[----:B------:R-:W-:Y:S02]  /*2ea0*/  MOV R52, R183 ;  /* 0x000000b700347202 */ /* 0x000fe40000000f00 */
[----:B------:R-:W-:-:S02]  /*2eb0*/  MOV R53, R184 ;  /* 0x000000b800357202 */ /* 0x000fc40000000f00 */
[----:B------:R-:W-:Y:S01]  /*2ec0*/  MOV R55, R130 ;  /* 0x0000008200377202 */ /* 0x000fe20000000f00 */
[----:B0-----:R-:W-:-:S05]  /*2ed0*/  @P0 IMAD.WIDE.U32 R126, R138, 0x10, R126 ;  /* 0x000000108a7e0825 */ /* 0x001fca00078e007e */
[----:B------:R2:W-:Y:S01]  /*2ee0*/  @P0 STG.E.128 desc[UR8][R126.64], R120 ;  /* 0x000000787e000986 */ /* 0x0005e2000c101d08 */
[C---:B-1----:R-:W-:Y:S01]  /*2ef0*/  IMAD.WIDE.U32 R124, R138.reuse, 0x8, R124 ;  /* 0x000000088a7c7825 */ /* 0x042fe200078e007c */
[----:B------:R-:W-:-:S04]  /*2f00*/  IADD3 R138, PT, PT, R138, 0x80, RZ ;  /* 0x000000808a8a7810 */ /* 0x000fc80007ffe0ff */
[----:B------:R2:W-:Y:S03]  /*2f10*/  STG.E.64 desc[UR8][R124.64], R128 ;  /* 0x000000807c007986 */ /* 0x0005e6000c101b08 */
.L_x_3536:
[----:B------:R-:W-:Y:S05]  /*2f20*/  BSYNC.RECONVERGENT B1 ;  /* 0x0000000000017941 */ /* 0x000fea0003800200 */
.L_x_3535:
[----:B------:R-:W-:Y:S04]  /*2f30*/  BSSY.RECONVERGENT B1, `(.L_x_3539) ;  /* 0x0000065000017945 */ /* 0x000fe80003800200 */
[----:B------:R-:W-:Y:S05]  /*2f40*/  @!P3 BRA `(.L_x_3540) ;  /* 0x00000004008cb947 */ /* 0x000fea0003800000 */
[----:B0-2---:R-:W0:Y:S02]  /*2f50*/  LDC.64 R124, c[0x0][0x390] ;  /* 0x0000e400ff7c7b82 */ /* 0x005e240000000a00 */
        /* <DEDUP_REMOVED lines=45> */
.L_x_3541:
        /* <DEDUP_REMOVED lines=38> */
.L_x_3542:
        /* <DEDUP_REMOVED lines=15> */
.L_x_3540:
[----:B------:R-:W-:Y:S05]  /*3580*/  BSYNC.RECONVERGENT B1 ;  /* 0x0000000000017941 */ /* 0x000fea0003800200 */
.L_x_3539:
[----:B------:R-:W-:Y:S04]  /*3590*/  BSSY.RECONVERGENT B1, `(.L_x_3543) ;  /* 0x0000065000017945 */ /* 0x000fe80003800200 */
[----:B------:R-:W-:Y:S05]  /*35a0*/  @!P4 BRA `(.L_x_3544) ;  /* 0x00000004008cc947 */ /* 0x000fea0003800000 */
[----:B0-23--:R-:W0:Y:S02]  /*35b0*/  LDC.64 R124, c[0x0][0x390] ;  /* 0x0000e400ff7c7b82 */ /* 0x00de240000000a00 */
        /* <DEDUP_REMOVED lines=45> */
.L_x_3545:
        /* <DEDUP_REMOVED lines=38> */
.L_x_3546:
        /* <DEDUP_REMOVED lines=15> */
.L_x_3544:
[----:B------:R-:W-:Y:S05]  /*3be0*/  BSYNC.RECONVERGENT B1 ;  /* 0x0000000000017941 */ /* 0x000fea0003800200 */
.L_x_3543:
[----:B------:R-:W-:Y:S05]  /*3bf0*/  @!P5 BRA `(.L_x_3547) ;  /* 0x0000002400e8d947 */ /* 0x000fea0003800000 */
[----:B0-234-:R-:W0:Y:S02]  /*3c00*/  LDC.64 R124, c[0x0][0x390] ;  /* 0x0000e400ff7c7b82 */ /* 0x01de240000000a00 */
        /* <DEDUP_REMOVED lines=8> */
[-CC-:B------:R-:W-:Y:S01]  /*3c90*/  FFMA.FTZ R126, R176, R179.reuse, R182.reuse ;  /* 0x000000b3b07e7223 */ /* 0x180fe200000100b6 */
[-CC-:B------:R-:W-:Y:S01]  /*3ca0*/  FFMA.FTZ R128, R180, R179.reuse, R182.reuse ;  /* 0x000000b3b4807223 */ /* 0x180fe200000100b6 */
[----:B------:R-:W-:Y:S01]  /*3cb0*/  SHF.L.U32 R124, R124, 0x10, RZ ;  /* 0x000000107c7c7819 */ /* 0x000fe200000006ff */
[----:B------:R-:W-:Y:S01]  /*3cc0*/  FADD.FTZ R121, R174, -R121 ;  /* 0x80000079ae797221 */ /* 0x000fe20000010000 */
[----:B------:R-:W-:Y:S01]  /*3cd0*/  FFMA.FTZ R179, R173, R179, R182 ;  /* 0x000000b3adb37223 */ /* 0x000fe200000100b6 */
[----:B------:R-:W-:Y:S01]  /*3ce0*/  SHF.L.U32 R122, R134, 0x10, RZ ;  /* 0x00000010867a7819 */ /* 0x000fe200000006ff */
[----:B------:R-:W-:Y:S01]  /*3cf0*/  FADD.FTZ R123, R171, -R126 ;  /* 0x8000007eab7b7221 */ /* 0x000fe20000010000 */
[----:B------:R-:W-:Y:S01]  /*3d00*/  FMUL.FTZ R120, R140, R121 ;  /* 0x000000798c787220 */ /* 0x000fe20000410000 */
[----:B------:R-:W-:Y:S01]  /*3d10*/  FADD.FTZ R127, R175, -R128 ;  /* 0x80000080af7f7221 */ /* 0x000fe20000010000 */
[----:B------:R-:W-:Y:S01]  /*3d20*/  FADD.FTZ R179, R178, -R179 ;  /* 0x800000b3b2b37221 */ /* 0x000fe20000010000 */
[----:B------:R-:W-:Y:S01]  /*3d30*/  SHF.L.U32 R128, R136, 0x10, RZ ;  /* 0x0000001088807819 */ /* 0x000fe200000006ff */
[----:B------:R-:W-:Y:S01]  /*3d40*/  FMUL.FTZ R121, R120, R177 ;  /* 0x000000b178797220 */ /* 0x000fe20000410000 */
[----:B------:R-:W-:-:S02]  /*3d50*/  SHF.L.U32 R131, R184, 0x10, RZ ;  /* 0x00000010b8837819 */ /* 0x000fc400000006ff */
[----:B------:R-:W-:Y:S01]  /*3d60*/  SHF.L.U32 R126, R183, 0x10, RZ ;  /* 0x00000010b77e7819 */ /* 0x000fe200000006ff */
[C---:B------:R-:W-:Y:S01]  /*3d70*/  FFMA.FTZ R181, R121.reuse, R124, R40 ;  /* 0x0000007c79b57223 */ /* 0x040fe20000010028 */
[----:B------:R-:W-:Y:S01]  /*3d80*/  FMUL.FTZ R40, R121, R122 ;  /* 0x0000007a79287220 */ /* 0x000fe20000410000 */
[C---:B------:R-:W-:Y:S01]  /*3d90*/  FMUL.FTZ R121, R140.reuse, R123 ;  /* 0x0000007b8c797220 */ /* 0x040fe20000410000 */
[C---:B------:R-:W-:Y:S01]  /*3da0*/  FMUL.FTZ R123, R140.reuse, R127 ;  /* 0x0000007f8c7b7220 */ /* 0x040fe20000410000 */
[----:B------:R-:W-:Y:S01]  /*3db0*/  FMUL.FTZ R122, R140, R179 ;  /* 0x000000b38c7a7220 */ /* 0x000fe20000410000 */
[----:B------:R-:W-:Y:S01]  /*3dc0*/  SHF.L.U32 R127, R135, 0x10, RZ ;  /* 0x00000010877f7819 */ /* 0x000fe200000006ff */
[-C--:B------:R-:W-:Y:S01]  /*3dd0*/  FMUL.FTZ R124, R121, R177.reuse ;  /* 0x000000b1797c7220 */ /* 0x080fe20000410000 */
[----:B------:R-:W-:Y:S01]  /*3de0*/  SHF.L.U32 R179, R137, 0x10, RZ ;  /* 0x0000001089b37819 */ /* 0x000fe200000006ff */
[-C--:B------:R-:W-:Y:S01]  /*3df0*/  FMUL.FTZ R129, R122, R177.reuse ;  /* 0x000000b17a817220 */ /* 0x080fe20000410000 */
[----:B------:R-:W-:Y:S01]  /*3e00*/  FMUL.FTZ R130, R123, R177 ;  /* 0x000000b17b827220 */ /* 0x000fe20000410000 */
[----:B------:R-:W-:Y:S01]  /*3e10*/  FMUL.FTZ R127, R124, R127 ;  /* 0x0000007f7c7f7220 */ /* 0x000fe20000410000 */
[----:B------:R-:W-:Y:S01]  /*3e20*/  SHF.L.U32 R125, R125, 0x10, RZ ;  /* 0x000000107d7d7819 */ /* 0x000fe200000006ff */
[----:B------:R-:W-:Y:S01]  /*3e30*/  FMUL.FTZ R128, R129, R128 ;  /* 0x0000008081807220 */ /* 0x000fe20000410000 */
[C---:B------:R-:W-:Y:S01]  /*3e40*/  FMUL.FTZ R179, R130.reuse, R179 ;  /* 0x000000b382b37220 */ /* 0x040fe20000410000 */
[----:B------:R-:W-:Y:S01]  /*3e50*/  FFMA.FTZ R131, R130, R131, R43 ;  /* 0x0000008382837223 */ /* 0x000fe2000001002b */
[----:B------:R-:W-:Y:S01]  /*3e60*/  F2FP.BF16.F32.PACK_AB R40, R127, R40 ;  /* 0x000000287f28723e */ /* 0x000fe200000010ff */
[----:B------:R-:W-:Y:S01]  /*3e70*/  FFMA.FTZ R140, R124, R126, R41 ;  /* 0x0000007e7c8c7223 */ /* 0x000fe20000010029 */
[----:B------:R-:W-:Y:S01]  /*3e80*/  FFMA.FTZ R130, R129, R125, R42 ;  /* 0x0000007d81827223 */ /* 0x000fe2000001002a */
[----:B------:R-:W-:-:S02]  /*3e90*/  F2FP.BF16.F32.PACK_AB R128, R179, R128 ;  /* 0x00000080b380723e */ /* 0x000fc400000010ff */
[C---:B------:R-:W-:Y:S02]  /*3ea0*/  PRMT R124, R40.reuse, 0x7632, R124 ;  /* 0x00007632287c7816 */ /* 0x040fe4000000007c */
[----:B------:R-:W-:Y:S02]  /*3eb0*/  PRMT R129, R40, 0x7610, R129 ;  /* 0x0000761028817816 */ /* 0x000fe40000000081 */
[C---:B------:R-:W-:Y:S02]  /*3ec0*/  PRMT R127, R128.reuse, 0x7632, R127 ;  /* 0x00007632807f7816 */ /* 0x040fe4000000007f */
[----:B------:R-:W-:Y:S01]  /*3ed0*/  PRMT R126, R128, 0x7610, R126 ;  /* 0x00007610807e7816 */ /* 0x000fe2000000007e */
[----:B------:R-:W-:Y:S06]  /*3ee0*/  BRA `(.L_x_3549) ;  /* 0x0000000000987947 */ /* 0x000fec0003800000 */
.L_x_3548:
        /* <DEDUP_REMOVED lines=8> */
[----:B------:R-:W-:Y:S01]  /*3f70*/  FMUL.FTZ R126, R140, R127 ;  /* 0x0000007f8c7e7220 */ /* 0x000fe20000410000 */
[----:B------:R-:W-:Y:S01]  /*3f80*/  SHF.L.U32 R124, R124, 0x10, RZ ;  /* 0x000000107c7c7819 */ /* 0x000fe200000006ff */
[----:B------:R-:W-:Y:S01]  /*3f90*/  FMUL.FTZ R130, R140, R129 ;  /* 0x000000818c827220 */ /* 0x000fe20000410000 */
[----:B------:R-:W-:Y:S01]  /*3fa0*/  SHF.L.U32 R128, R134, 0x10, RZ ;  /* 0x0000001086807819 */ /* 0x000fe200000006ff */
[----:B------:R-:W-:Y:S01]  /*3fb0*/  FMUL.FTZ R127, R126, R177 ;  /* 0x000000b17e7f7220 */ /* 0x000fe20000410000 */
[C---:B------:R-:W-:Y:S01]  /*3fc0*/  FMUL.FTZ R182, R140.reuse, R131 ;  /* 0x000000838cb67220 */ /* 0x040fe20000410000 */
[----:B------:R-:W-:Y:S01]  /*3fd0*/  FMUL.FTZ R140, R140, R179 ;  /* 0x000000b38c8c7220 */ /* 0x000fe20000410000 */
[-C--:B------:R-:W-:Y:S01]  /*3fe0*/  FMUL.FTZ R130, R130, R177.reuse ;  /* 0x000000b182827220 */ /* 0x080fe20000410000 */
[C---:B------:R-:W-:Y:S01]  /*3ff0*/  FFMA.FTZ R181, R127.reuse, R124, R40 ;  /* 0x0000007c7fb57223 */ /* 0x040fe20000010028 */
[----:B------:R-:W-:Y:S01]  /*4000*/  FMUL.FTZ R128, R127, R128 ;  /* 0x000000807f807220 */ /* 0x000fe20000410000 */
[----:B------:R-:W-:Y:S01]  /*4010*/  SHF.L.U32 R127, R135, 0x10, RZ ;  /* 0x00000010877f7819 */ /* 0x000fe200000006ff */
[-C--:B------:R-:W-:Y:S01]  /*4020*/  FMUL.FTZ R182, R182, R177.reuse ;  /* 0x000000b1b6b67220 */ /* 0x080fe20000410000 */
[----:B------:R-:W-:Y:S01]  /*4030*/  SHF.L.U32 R40, R136, 0x10, RZ ;  /* 0x0000001088287819 */ /* 0x000fe200000006ff */
[----:B------:R-:W-:Y:S01]  /*4040*/  FMUL.FTZ R177, R140, R177 ;  /* 0x000000b18cb17220 */ /* 0x000fe20000410000 */
[----:B------:R-:W-:Y:S01]  /*4050*/  SHF.L.U32 R129, R137, 0x10, RZ ;  /* 0x0000001089817819 */ /* 0x000fe200000006ff */
[----:B------:R-:W-:Y:S01]  /*4060*/  FMUL.FTZ R127, R130, R127 ;  /* 0x0000007f827f7220 */ /* 0x000fe20000410000 */
[----:B------:R-:W-:Y:S01]  /*4070*/  SHF.L.U32 R140, R183, 0x10, RZ ;  /* 0x00000010b78c7819 */ /* 0x000fe200000006ff */
[----:B------:R-:W-:Y:S01]  /*4080*/  FMUL.FTZ R40, R177, R40 ;  /* 0x00000028b1287220 */ /* 0x000fe20000410000 */
[----:B------:R-:W-:Y:S01]  /*4090*/  SHF.L.U32 R131, R184, 0x10, RZ ;  /* 0x00000010b8837819 */ /* 0x000fe200000006ff */
[----:B------:R-:W-:Y:S01]  /*40a0*/  FMUL.FTZ R129, R182, R129 ;  /* 0x00000081b6817220 */ /* 0x000fe20000410000 */
[----:B------:R-:W-:Y:S01]  /*40b0*/  SHF.L.U32 R125, R125, 0x10, RZ ;  /* 0x000000107d7d7819 */ /* 0x000fe200000006ff */
[----:B------:R-:W-:Y:S01]  /*40c0*/  FFMA.FTZ R140, R130, R140, R41 ;  /* 0x0000008c828c7223 */ /* 0x000fe20000010029 */
[----:B------:R-:W-:Y:S01]  /*40d0*/  F2FP.BF16.F32.PACK_AB R127, R127, R128 ;  /* 0x000000807f7f723e */ /* 0x000fe200000010ff */
[----:B------:R-:W-:Y:S01]  /*40e0*/  FFMA.FTZ R131, R182, R131, R43 ;  /* 0x00000083b6837223 */ /* 0x000fe2000001002b */
[----:B------:R-:W-:Y:S01]  /*40f0*/  F2FP.BF16.F32.PACK_AB R40, R129, R40 ;  /* 0x000000288128723e */ /* 0x000fe200000010ff */
[----:B------:R-:W-:Y:S01]  /*4100*/  FFMA.FTZ R130, R177, R125, R42 ;  /* 0x0000007db1827223 */ /* 0x000fe2000001002a */
[----:B------:R-:W-:-:S02]  /*4110*/  PRMT R124, R127, 0x7632, R124 ;  /* 0x000076327f7c7816 */ /* 0x000fc4000000007c */
[----:B------:R-:W-:Y:S02]  /*4120*/  PRMT R129, R127, 0x7610, R129 ;  /* 0x000076107f817816 */ /* 0x000fe40000000081 */
[C---:B------:R-:W-:Y:S02]  /*4130*/  PRMT R127, R40.reuse, 0x7632, R127 ;  /* 0x00007632287f7816 */ /* 0x040fe4000000007f */
[----:B------:R-:W-:-:S07]  /*4140*/  PRMT R126, R40, 0x7610, R126 ;  /* 0x00007610287e7816 */ /* 0x000fce000000007e */
.L_x_3549:
        /* <DEDUP_REMOVED lines=15> */
[----:B------:R-:W-:Y:S05]  /*4240*/  BRA `(.L_x_3547) ;  /* 0x0000002000547947 */ /* 0x000fea0003800000 */
.L_x_3530:
        /* <DEDUP_REMOVED lines=8> */
[-CC-:B------:R-:W-:Y:S01]  /*42d0*/  FFMA.FTZ R127, R141, R179.reuse, R182.reuse ;  /* 0x000000b38d7f7223 */ /* 0x180fe200000100b6 */
[-CC-:B------:R-:W-:Y:S01]  /*42e0*/  FFMA.FTZ R128, R148, R179.reuse, R182.reuse ;  /* 0x000000b394807223 */ /* 0x180fe200000100b6 */
[----:B------:R-:W-:Y:S01]  /*42f0*/  SHF.L.U32 R130, R28, 0x10, RZ ;  /* 0x000000101c827819 */ /* 0x000fe200000006ff */
[----:B------:R-:W-:Y:S01]  /*4300*/  FFMA.FTZ R129, R3, R179, R182 ;  /* 0x000000b303817223 */ /* 0x000fe200000100b6 */
[----:B------:R-:W-:Y:S01]  /*4310*/  FADD.FTZ R127, R146, -R127 ;  /* 0x8000007f927f7221 */ /* 0x000fe20000010000 */
[----:B------:R-:W-:Y:S02]  /*4320*/  SHF.L.U32 R187, R29, 0x10, RZ ;  /* 0x000000101dbb7819 */ /* 0x000fe400000006ff */
[----:B------:R-:W-:Y:S01]  /*4330*/  FADD.FTZ R129, R142, -R129 ;  /* 0x800000818e817221 */ /* 0x000fe20000010000 */
[----:B------:R-:W-:Y:S01]  /*4340*/  FFMA.FTZ R126, R140, R127, R102 ;  /* 0x0000007f8c7e7223 */ /* 0x000fe20000010066 */
[----:B------:R-:W-:Y:S01]  /*4350*/  FADD.FTZ R127, R143, -R128 ;  /* 0x800000808f7f7221 */ /* 0x000fe20000010000 */
[----:B------:R-:W-:Y:S01]  /*4360*/  FFMA.FTZ R128, R144, R179, R182 ;  /* 0x000000b390807223 */ /* 0x000fe200000100b6 */
[----:B------:R-:W-:Y:S01]  /*4370*/  SHF.L.U32 R183, R27, 0x10, RZ ;  /* 0x000000101bb77819 */ /* 0x000fe200000006ff */
[----:B------:R-:W-:Y:S01]  /*4380*/  FMUL.FTZ R185, R126, R177 ;  /* 0x000000b17eb97220 */ /* 0x000fe20000410000 */
[----:B------:R-:W-:Y:S01]  /*4390*/  FFMA.FTZ R126, R140, R127, R103 ;  /* 0x0000007f8c7e7223 */ /* 0x000fe20000010067 */
[----:B------:R-:W-:-:S02]  /*43a0*/  FADD.FTZ R128, R139, -R128 ;  /* 0x800000808b807221 */ /* 0x000fc40000010000 */
[----:B------:R-:W-:Y:S01]  /*43b0*/  FMUL.FTZ R127, R130, R185 ;  /* 0x000000b9827f7220 */ /* 0x000fe20000410000 */
[----:B------:R-:W-:Y:S01]  /*43c0*/  FMUL.FTZ R188, R126, R177 ;  /* 0x000000b17ebc7220 */ /* 0x000fe20000410000 */
[C---:B------:R-:W-:Y:S01]  /*43d0*/  FFMA.FTZ R126, R140.reuse, R128, R101 ;  /* 0x000000808c7e7223 */ /* 0x040fe20000010065 */
[----:B------:R-:W-:Y:S01]  /*43e0*/  FFMA.FTZ R128, R140, R129, R100 ;  /* 0x000000818c807223 */ /* 0x000fe20000010064 */
[----:B------:R0:W-:Y:S01]  /*43f0*/  F2F.BF16.F32 R186, R127 ;  /* 0x0000007f00ba7304 */ /* 0x0001e20000202000 */
[----:B------:R-:W-:Y:S01]  /*4400*/  FMUL.FTZ R187, R187, R188 ;  /* 0x000000bcbbbb7220 */ /* 0x000fe20000410000 */
[-C--:B------:R-:W-:Y:S01]  /*4410*/  FMUL.FTZ R184, R126, R177.reuse ;  /* 0x000000b17eb87220 */ /* 0x080fe20000410000 */
[----:B------:R-:W-:Y:S01]  /*4420*/  SHF.L.U32 R130, R26, 0x10, RZ ;  /* 0x000000101a827819 */ /* 0x000fe200000006ff */
[----:B------:R-:W-:Y:S02]  /*4430*/  FMUL.FTZ R131, R128, R177 ;  /* 0x000000b180837220 */ /* 0x000fe40000410000 */
[----:B------:R-:W-:-:S02]  /*4440*/  FMUL.FTZ R183, R183, R184 ;  /* 0x000000b8b7b77220 */ /* 0x000fc40000410000 */
[----:B------:R-:W1:Y:S01]  /*4450*/  F2F.BF16.F32 R187, R187 ;  /* 0x000000bb00bb7304 */ /* 0x000e620000202000 */
[----:B0-----:R-:W0:Y:S01]  /*4460*/  LDC.64 R126, c[0x0][0x468] ;  /* 0x00011a00ff7e7b82 */ /* 0x001e220000000a00 */
[----:B------:R-:W-:-:S06]  /*4470*/  FMUL.FTZ R130, R130, R131 ;  /* 0x0000008382827220 */ /* 0x000fcc0000410000 */
[----:B------:R-:W3:Y:S01]  /*4480*/  F2F.BF16.F32 R128, R183 ;  /* 0x000000b700807304 */ /* 0x000ee20000202000 */
[----:B-1----:R-:W-:-:S07]  /*4490*/  PRMT R189, R186, 0x5410, R187 ;  /* 0x00005410babd7816 */ /* 0x002fce00000000bb */
[----:B------:R-:W1:Y:S01]  /*44a0*/  F2F.BF16.F32 R181, R130 ;  /* 0x0000008200b57304 */ /* 0x000e620000202000 */
[----:B---3--:R-:W-:-:S04]  /*44b0*/  IMAD.WIDE.U32 R128, R128, 0x10000, RZ ;  /* 0x0001000080807825 */ /* 0x008fc800078e00ff */
[C---:B0-----:R-:W-:Y:S01]  /*44c0*/  IMAD.WIDE.U32 R126, R138.reuse, 0x8, R126 ;  /* 0x000000088a7e7825 */ /* 0x041fe200078e007e */
[----:B------:R-:W-:Y:S02]  /*44d0*/  LOP3.LUT R129, R189, R129, RZ, 0xfc, !PT ;  /* 0x00000081bd817212 */ /* 0x000fe400078efcff */
[----:B------:R-:W-:Y:S02]  /*44e0*/  IADD3 R138, PT, PT, R138, 0x80, RZ ;  /* 0x000000808a8a7810 */ /* 0x000fe40007ffe0ff */
[----:B-1----:R-:W-:-:S05]  /*44f0*/  LOP3.LUT R128, R128, R181, RZ, 0xfc, !PT ;  /* 0x000000b580807212 */ /* 0x002fca00078efcff */
[----:B------:R0:W-:Y:S01]  /*4500*/  STG.E.64 desc[UR8][R126.64], R128 ;  /* 0x000000807e007986 */ /* 0x0001e2000c101b08 */
[--C-:B--2---:R-:W-:Y:S02]  /*4510*/  SHF.R.U32.HI R186, RZ, 0x10, R125.reuse ;  /* 0x00000010ffba7819 */ /* 0x104fe4000001167d */
[C---:B------:R-:W-:Y:S02]  /*4520*/  SHF.R.U64 R187, R124.reuse, 0x10, R125 ;  /* 0x000000107cbb7819 */ /* 0x040fe4000000127d */
[----:B------:R-:W-:Y:S02]  /*4530*/  SHF.L.U32 R181, R125, 0x10, RZ ;  /* 0x000000107db57819 */ /* 0x000fe400000006ff */
[----:B------:R-:W-:Y:S02]  /*4540*/  SHF.L.U32 R124, R124, 0x10, RZ ;  /* 0x000000107c7c7819 */ /* 0x000fe400000006ff */
[----:B------:R-:W-:Y:S01]  /*4550*/  SHF.L.U32 R130, R186, 0x10, RZ ;  /* 0x00000010ba827819 */ /* 0x000fe200000006ff */
[----:B------:R-:W-:Y:S01]  /*4560*/  FFMA.FTZ R58, R185, R181, R58 ;  /* 0x000000b5b93a7223 */ /* 0x000fe2000001003a */
[----:B------:R-:W-:Y:S01]  /*4570*/  SHF.L.U32 R125, R187, 0x10, RZ ;  /* 0x00000010bb7d7819 */ /* 0x000fe200000006ff */
[----:B------:R-:W-:-:S02]  /*4580*/  FFMA.FTZ R56, R131, R124, R56 ;  /* 0x0000007c83387223 */ /* 0x000fc40000010038 */
[----:B------:R-:W-:Y:S02]  /*4590*/  FFMA.FTZ R59, R188, R130, R59 ;  /* 0x00000082bc3b7223 */ /* 0x000fe4000001003b */
[----:B0-----:R-:W-:-:S07]  /*45a0*/  FFMA.FTZ R57, R184, R125, R57 ;  /* 0x0000007db8397223 */ /* 0x001fce0000010039 */
.L_x_3552:
[----:B------:R-:W-:Y:S05]  /*45b0*/  BSYNC.RECONVERGENT B1 ;  /* 0x0000000000017941 */ /* 0x000fea0003800200 */
.L_x_3551:
        /* <DEDUP_REMOVED lines=51> */
.L_x_3554:
[----:B------:R-:W-:Y:S05]  /*48f0*/  BSYNC.RECONVERGENT B1 ;  /* 0x0000000000017941 */ /* 0x000fea0003800200 */
.L_x_3553:
        /* <DEDUP_REMOVED lines=51> */
.L_x_3556:
[----:B------:R-:W-:Y:S05]  /*4c30*/  BSYNC.RECONVERGENT B1 ;  /* 0x0000000000017941 */ /* 0x000fea0003800200 */
.L_x_3555:
        /* <DEDUP_REMOVED lines=51> */
.L_x_3558:
[----:B------:R-:W-:Y:S05]  /*4f70*/  BSYNC.RECONVERGENT B1 ;  /* 0x0000000000017941 */ /* 0x000fea0003800200 */
.L_x_3557:
[----:B------:R-:W-:Y:S05]  /*4f80*/  @!P5 BRA `(.L_x_3547) ;  /* 0x000000140004d947 */ /* 0x000fea0003800000 */
[----:B------:R-:W0:Y:S02]  /*4f90*/  LDC.64 R124, c[0x0][0x390] ;  /* 0x0000e400ff7c7b82 */ /* 0x000e240000000a00 */
[----:B0-----:R-:W-:-:S06]  /*4fa0*/  IMAD.WIDE.U32 R124, R138, 0x8, R124 ;  /* 0x000000088a7c7825 */ /* 0x001fcc00078e007c */
[----:B------:R-:W2:Y:S01]  /*4fb0*/  LDG.E.64 R124, desc[UR8][R124.64] ;  /* 0x000000087c7c7981 */ /* 0x000ea2000c1e1b00 */
[-CC-:B------:R-:W-:Y:S01]  /*4fc0*/  FFMA.FTZ R127, R173, R179.reuse, R182.reuse ;  /* 0x000000b3ad7f7223 */ /* 0x180fe200000100b6 */
[----:B------:R-:W-:Y:S01]  /*4fd0*/  FFMA.FTZ R130, R180, R179, R182 ;  /* 0x000000b3b4827223 */ /* 0x000fe200000100b6 */
[----:B------:R-:W-:Y:S02]  /*4fe0*/  SHF.L.U32 R128, R136, 0x10, RZ ;  /* 0x0000001088807819 */ /* 0x000fe400000006ff */
[----:B------:R-:W-:Y:S01]  /*4ff0*/  FADD.FTZ R127, R178, -R127 ;  /* 0x8000007fb27f7221 */ /* 0x000fe20000010000 */
[----:B------:R-:W-:Y:S01]  /*5000*/  FADD.FTZ R130, R175, -R130 ;  /* 0x80000082af827221 */ /* 0x000fe20000010000 */
[----:B------:R-:W-:Y:S02]  /*5010*/  SHF.L.U32 R183, R137, 0x10, RZ ;  /* 0x0000001089b77819 */ /* 0x000fe400000006ff */
[----:B------:R-:W-:Y:S01]  /*5020*/  FFMA.FTZ R126, R140, R127, R118 ;  /* 0x0000007f8c7e7223 */ /* 0x000fe20000010076 */
[-CC-:B------:R-:W-:Y:S01]  /*5030*/  FFMA.FTZ R127, R169, R179.reuse, R182.reuse ;  /* 0x000000b3a97f7223 */ /* 0x180fe200000100b6 */
[----:B------:R-:W-:-:S02]  /*5040*/  FFMA.FTZ R182, R176, R179, R182 ;  /* 0x000000b3b0b67223 */ /* 0x000fc400000100b6 */
[----:B------:R-:W-:Y:S01]  /*5050*/  FMUL.FTZ R181, R126, R177 ;  /* 0x000000b17eb57220 */ /* 0x000fe20000410000 */
[----:B------:R-:W-:Y:S01]  /*5060*/  FFMA.FTZ R126, R140, R130, R119 ;  /* 0x000000828c7e7223 */ /* 0x000fe20000010077 */
[----:B------:R-:W-:Y:S01]  /*5070*/  FADD.FTZ R182, R171, -R182 ;  /* 0x800000b6abb67221 */ /* 0x000fe20000010000 */
[----:B------:R-:W-:Y:S01]  /*5080*/  FADD.FTZ R127, R174, -R127 ;  /* 0x8000007fae7f7221 */ /* 0x000fe20000010000 */
[----:B------:R-:W-:Y:S01]  /*5090*/  FMUL.FTZ R128, R128, R181 ;  /* 0x000000b580807220 */ /* 0x000fe20000410000 */
[----:B------:R-:W-:Y:S01]  /*50a0*/  FMUL.FTZ R184, R126, R177 ;  /* 0x000000b17eb87220 */ /* 0x000fe20000410000 */
[C---:B------:R-:W-:Y:S01]  /*50b0*/  FFMA.FTZ R126, R140.reuse, R182, R117 ;  /* 0x000000b68c7e7223 */ /* 0x040fe20000010075 */
[----:B------:R-:W-:Y:S01]  /*50c0*/  FFMA.FTZ R140, R140, R127, R116 ;  /* 0x0000007f8c8c7223 */ /* 0x000fe20000010074 */
[----:B------:R-:W-:Y:S01]  /*50d0*/  SHF.L.U32 R127, R135, 0x10, RZ ;  /* 0x00000010877f7819 */ /* 0x000fe200000006ff */
[----:B------:R-:W-:Y:S01]  /*50e0*/  FMUL.FTZ R183, R183, R184 ;  /* 0x000000b8b7b77220 */ /* 0x000fe20000410000 */
[-C--:B------:R-:W-:Y:S01]  /*50f0*/  FMUL.FTZ R182, R126, R177.reuse ;  /* 0x000000b17eb67220 */ /* 0x080fe20000410000 */
[----:B------:R-:W-:Y:S01]  /*5100*/  FMUL.FTZ R177, R140, R177 ;  /* 0x000000b18cb17220 */ /* 0x000fe20000410000 */
[----:B------:R-:W-:Y:S01]  /*5110*/  SHF.L.U32 R130, R134, 0x10, RZ ;  /* 0x0000001086827819 */ /* 0x000fe200000006ff */
[----:B------:R-:W-:Y:S01]  /*5120*/  F2F.BF16.F32 R179, R128 ;  /* 0x0000008000b37304 */ /* 0x000fe20000202000 */
[----:B------:R-:W-:-:S02]  /*5130*/  FMUL.FTZ R140, R127, R182 ;  /* 0x000000b67f8c7220 */ /* 0x000fc40000410000 */
[----:B------:R-:W0:Y:S01]  /*5140*/  LDC.64 R126, c[0x0][0x468] ;  /* 0x00011a00ff7e7b82 */ /* 0x000e220000000a00 */
[----:B------:R-:W-:-:S04]  /*5150*/  FMUL.FTZ R130, R130, R177 ;  /* 0x000000b182827220 */ /* 0x000fc80000410000 */
[----:B------:R-:W1:Y:S08]  /*5160*/  F2F.BF16.F32 R128, R140 ;  /* 0x0000008c00807304 */ /* 0x000e700000202000 */
[----:B------:R-:W3:Y:S01]  /*5170*/  F2F.BF16.F32 R186, R183 ;  /* 0x000000b700ba7304 */ /* 0x000ee20000202000 */
[----:B-1----:R-:W-:-:S07]  /*5180*/  IMAD.WIDE.U32 R128, R128, 0x10000, RZ ;  /* 0x0001000080807825 */ /* 0x002fce00078e00ff */
[----:B------:R-:W1:Y:S01]  /*5190*/  F2F.BF16.F32 R131, R130 ;  /* 0x0000008200837304 */ /* 0x000e620000202000 */
[----:B0-----:R-:W-:Y:S01]  /*51a0*/  IMAD.WIDE.U32 R126, R138, 0x8, R126 ;  /* 0x000000088a7e7825 */ /* 0x001fe200078e007e */
[----:B---3--:R-:W-:-:S04]  /*51b0*/  PRMT R179, R179, 0x5410, R186 ;  /* 0x00005410b3b37816 */ /* 0x008fc800000000ba */
[----:B------:R-:W-:Y:S02]  /*51c0*/  LOP3.LUT R129, R179, R129, RZ, 0xfc, !PT ;  /* 0x00000081b3817212 */ /* 0x000fe400078efcff */
        /* <DEDUP_REMOVED lines=11> */
[----:B------:R-:W-:Y:S01]  /*5280*/  FFMA.FTZ R41, R182, R125, R41 ;  /* 0x0000007db6297223 */ /* 0x000fe20000010029 */
[----:B0-----:R-:W-:Y:S06]  /*5290*/  BRA `(.L_x_3547) ;  /* 0x0000001000407947 */ /* 0x001fec0003800000 */
.L_x_3550:
[----:B------:R-:W-:Y:S04]  /*52a0*/  BSSY.RECONVERGENT B1, `(.L_x_3559) ;  /* 0x0000036000017945 */ /* 0x000fe80003800200 */
[----:B------:R-:W-:Y:S05]  /*52b0*/  @!P1 BRA `(.L_x_3560) ;  /* 0x0000000000d09947 */ /* 0x000fea0003800000 */
[----:B------:R-:W0:Y:S01]  /*52c0*/  LDC.64 R124, c[0x0][0x390] ;  /* 0x0000e400ff7c7b82 */ /* 0x000e220000000a00 */
[-CC-:B------:R-:W-:Y:S01]  /*52d0*/  FFMA.FTZ R120, R148, R179.reuse, R182.reuse ;  /* 0x000000b394787223 */ /* 0x180fe200000100b6 */
[-CC-:B------:R-:W-:Y:S01]  /*52e0*/  FFMA.FTZ R121, R141, R179.reuse, R182.reuse ;  /* 0x000000b38d797223 */ /* 0x180fe200000100b6 */
[----:B------:R-:W-:Y:S01]  /*52f0*/  FFMA.FTZ R127, R3, R179, R182 ;  /* 0x000000b3037f7223 */ /* 0x000fe200000100b6 */
[----:B------:R-:W-:Y:S02]  /*5300*/  SHF.L.U32 R129, R29, 0x10, RZ ;  /* 0x000000101d817819 */ /* 0x000fe400000006ff */
[----:B------:R-:W-:Y:S02]  /*5310*/  SHF.L.U32 R126, R28, 0x10, RZ ;  /* 0x000000101c7e7819 */ /* 0x000fe400000006ff */
[----:B------:R-:W1:Y:S01]  /*5320*/  LDC.64 R130, c[0x0][0x478] ;  /* 0x00011e00ff827b82 */ /* 0x000e620000000a00 */
[----:B0-----:R-:W-:-:S06]  /*5330*/  IMAD.WIDE.U32 R124, R138, 0x8, R124 ;  /* 0x000000088a7c7825 */ /* 0x001fcc00078e007c */
[----:B------:R-:W2:Y:S01]  /*5340*/  LDG.E.64 R124, desc[UR8][R124.64] ;  /* 0x000000087c7c7981 */ /* 0x000ea2000c1e1b00 */
[----:B------:R-:W-:Y:S01]  /*5350*/  FADD.FTZ R123, R143, -R120 ;  /* 0x800000788f7b7221 */ /* 0x000fe20000010000 */
[----:B------:R-:W-:Y:S01]  /*5360*/  FADD.FTZ R121, R146, -R121 ;  /* 0x8000007992797221 */ /* 0x000fe20000010000 */
[----:B------:R-:W-:Y:S01]  /*5370*/  FFMA.FTZ R120, R144, R179, R182 ;  /* 0x000000b390787223 */ /* 0x000fe200000100b6 */
[----:B------:R-:W-:Y:S01]  /*5380*/  FADD.FTZ R127, R142, -R127 ;  /* 0x8000007f8e7f7221 */ /* 0x000fe20000010000 */
[C---:B------:R-:W-:Y:S01]  /*5390*/  FFMA.FTZ R123, R140.reuse, R123, R103 ;  /* 0x0000007b8c7b7223 */ /* 0x040fe20000010067 */
[----:B------:R-:W-:Y:S01]  /*53a0*/  FFMA.FTZ R122, R140, R121, R102 ;  /* 0x000000798c7a7223 */ /* 0x000fe20000010066 */
[----:B------:R-:W-:Y:S01]  /*53b0*/  FADD.FTZ R120, R139, -R120 ;  /* 0x800000788b787221 */ /* 0x000fe20000010000 */
[----:B-1----:R-:W-:-:S04]  /*53c0*/  IMAD.WIDE.U32 R130, R138, 0x10, R130 ;  /* 0x000000108a827825 */ /* 0x002fc800078e0082 */
[-C--:B------:R-:W-:Y:S01]  /*53d0*/  FMUL.FTZ R188, R123, R177.reuse ;  /* 0x000000b17bbc7220 */ /* 0x080fe20000410000 */
[----:B------:R-:W-:Y:S01]  /*53e0*/  FMUL.FTZ R187, R122, R177 ;  /* 0x000000b17abb7220 */ /* 0x000fe20000410000 */
[C---:B------:R-:W-:Y:S01]  /*53f0*/  FFMA.FTZ R121, R140.reuse, R120, R101 ;  /* 0x000000788c797223 */ /* 0x040fe20000010065 */
[----:B------:R-:W-:Y:S01]  /*5400*/  FFMA.FTZ R120, R140, R127, R100 ;  /* 0x0000007f8c787223 */ /* 0x000fe20000010064 */
[----:B------:R-:W-:Y:S01]  /*5410*/  FMUL.FTZ R189, R129, R188 ;  /* 0x000000bc81bd7220 */ /* 0x000fe20000410000 */
[----:B------:R-:W-:Y:S01]  /*5420*/  FMUL.FTZ R128, R126, R187 ;  /* 0x000000bb7e807220 */ /* 0x000fe20000410000 */
[----:B------:R-:W-:Y:S01]  /*5430*/  SHF.L.U32 R129, R27, 0x10, RZ ;  /* 0x000000101b817819 */ /* 0x000fe200000006ff */
[-C--:B------:R-:W-:Y:S01]  /*5440*/  FMUL.FTZ R186, R121, R177.reuse ;  /* 0x000000b179ba7220 */ /* 0x080fe20000410000 */
[----:B------:R-:W-:Y:S01]  /*5450*/  SHF.L.U32 R126, R26, 0x10, RZ ;  /* 0x000000101a7e7819 */ /* 0x000fe200000006ff */
[----:B------:R0:W-:Y:S01]  /*5460*/  F2F.BF16.F32 R184, R128 ;  /* 0x0000008000b87304 */ /* 0x0001e20000202000 */
[----:B------:R-:W-:Y:S01]  /*5470*/  FMUL.FTZ R185, R120, R177 ;  /* 0x000000b178b97220 */ /* 0x000fe20000410000 */
[----:B------:R-:W-:Y:S01]  /*5480*/  FMUL.FTZ R183, R129, R186 ;  /* 0x000000ba81b77220 */ /* 0x000fe20000410000 */
[----:B------:R1:W-:Y:S02]  /*5490*/  STG.E.128 desc[UR8][R130.64], R120 ;  /* 0x0000007882007986 */ /* 0x0003e4000c101d08 */
[----:B------:R-:W-:-:S03]  /*54a0*/  FMUL.FTZ R181, R126, R185 ;  /* 0x000000b97eb57220 */ /* 0x000fc60000410000 */
[----:B------:R-:W3:Y:S01]  /*54b0*/  F2F.BF16.F32 R127, R183 ;  /* 0x000000b7007f7304 */ /* 0x000ee20000202000 */
[----:B0-----:R-:W0:Y:S07]  /*54c0*/  LDC.64 R128, c[0x0][0x468] ;  /* 0x00011a00ff807b82 */ /* 0x001e2e0000000a00 */
[----:B------:R-:W4:Y:S01]  /*54d0*/  F2F.BF16.F32 R189, R189 ;  /* 0x000000bd00bd7304 */ /* 0x000f220000202000 */
[----:B---3--:R-:W-:-:S07]  /*54e0*/  IMAD.WIDE.U32 R126, R127, 0x10000, RZ ;  /* 0x000100007f7e7825 */ /* 0x008fce00078e00ff */
[----:B------:R-:W3:Y:S01]  /*54f0*/  F2F.BF16.F32 R181, R181 ;  /* 0x000000b500b57304 */ /* 0x000ee20000202000 */
[----:B----4-:R-:W-:Y:S01]  /*5500*/  PRMT R189, R184, 0x5410, R189 ;  /* 0x00005410b8bd7816 */ /* 0x010fe200000000bd */
[C---:B0-----:R-:W-:Y:S01]  /*5510*/  IMAD.WIDE.U32 R128, R138.reuse, 0x8, R128 ;  /* 0x000000088a807825 */ /* 0x041fe200078e0080 */
[----:B------:R-:W-:Y:S02]  /*5520*/  IADD3 R138, PT, PT, R138, 0x80, RZ ;  /* 0x000000808a8a7810 */ /* 0x000fe40007ffe0ff */
[----:B------:R-:W-:Y:S02]  /*5530*/  LOP3.LUT R127, R189, R127, RZ, 0xfc, !PT ;  /* 0x0000007fbd7f7212 */ /* 0x000fe400078efcff */
[----:B---3--:R-:W-:-:S05]  /*5540*/  LOP3.LUT R126, R126, R181, RZ, 0xfc, !PT ;  /* 0x000000b57e7e7212 */ /* 0x008fca00078efcff */
        /* <DEDUP_REMOVED lines=10> */
[----:B-1----:R-:W-:-:S07]  /*55f0*/  FFMA.FTZ R57, R186, R124, R57 ;  /* 0x0000007cba397223 */ /* 0x002fce0000010039 */
.L_x_3560:
[----:B------:R-:W-:Y:S05]  /*5600*/  BSYNC.RECONVERGENT B1 ;  /* 0x0000000000017941 */ /* 0x000fea0003800200 */
.L_x_3559:
        /* <DEDUP_REMOVED lines=54> */
.L_x_3562:
[----:B------:R-:W-:Y:S05]  /*5970*/  BSYNC.RECONVERGENT B1 ;  /* 0x0000000000017941 */ /* 0x000fea0003800200 */
.L_x_3561:
[----:B------:R-:W-:Y:S04]  /*5980*/  BSSY.RECONVERGENT B1, `(.L_x_3563) ;  /* 0x0000036000017945 */ /* 0x000fe80003800200 */
[----:B------:R-:W-:Y:S05]  /*5990*/  @!P3 BRA `(.L_x_3564) ;  /* 0x0000000000d0b947 */ /* 0x000fea0003800000 */
[----:B------:R-:W0:Y:S02]  /*59a0*/  LDC.64 R124, c[0x0][0x390] ;  /* 0x0000e400ff7c7b82 */ /* 0x000e240000000a00 */
[----:B0-----:R-:W-:-:S06]  /*59b0*/  IMAD.WIDE.U32 R124, R138, 0x8, R124 ;  /* 0x000000088a7c7825 */ /* 0x001fcc00078e007c */
[----:B------:R-:W2:Y:S01]  /*59c0*/  LDG.E.64 R124, desc[UR8][R124.64] ;  /* 0x000000087c7c7981 */ /* 0x000ea2000c1e1b00 */
[-CC-:B------:R-:W-:Y:S01]  /*59d0*/  FFMA.FTZ R120, R164, R179.reuse, R182.reuse ;  /* 0x000000b3a4787223 */ /* 0x180fe200000100b6 */
[-CC-:B------:R-:W-:Y:S01]  /*59e0*/  FFMA.FTZ R121, R157, R179.reuse, R182.reuse ;  /* 0x000000b39d797223 */ /* 0x180fe200000100b6 */
[-C--:B------:R-:W-:Y:S01]  /*59f0*/  FFMA.FTZ R127, R153, R179.reuse, R182 ;  /* 0x000000b3997f7223 */ /* 0x080fe200000100b6 */
[----:B------:R-:W-:Y:S01]  /*5a00*/  SHF.L.U32 R129, R37, 0x10, RZ ;  /* 0x0000001025817819 */ /* 0x000fe200000006ff */
[----:B------:R-:W-:Y:S01]  /*5a10*/  FADD.FTZ R123, R159, -R120 ;  /* 0x800000789f7b7221 */ /* 0x000fe20000010000 */
[----:B------:R-:W-:Y:S01]  /*5a20*/  FADD.FTZ R121, R162, -R121 ;  /* 0x80000079a2797221 */ /* 0x000fe20000010000 */
[----:B------:R-:W-:Y:S01]  /*5a30*/  FFMA.FTZ R120, R160, R179, R182 ;  /* 0x000000b3a0787223 */ /* 0x000fe200000100b6 */
[----:B------:R-:W-:Y:S01]  /*5a40*/  SHF.L.U32 R126, R36, 0x10, RZ ;  /* 0x00000010247e7819 */ /* 0x000fe200000006ff */
[C---:B------:R-:W-:Y:S01]  /*5a50*/  FFMA.FTZ R123, R140.reuse, R123, R111 ;  /* 0x0000007b8c7b7223 */ /* 0x040fe2000001006f */
[----:B------:R-:W-:Y:S01]  /*5a60*/  FFMA.FTZ R122, R140, R121, R110 ;  /* 0x000000798c7a7223 */ /* 0x000fe2000001006e */
[----:B------:R-:W-:Y:S01]  /*5a70*/  FADD.FTZ R120, R155, -R120 ;  /* 0x800000789b787221 */ /* 0x000fe20000010000 */
[----:B------:R-:W-:Y:S01]  /*5a80*/  FADD.FTZ R127, R158, -R127 ;  /* 0x8000007f9e7f7221 */ /* 0x000fe20000010000 */
        /* <DEDUP_REMOVED lines=10> */
[----:B------:R-:W1:Y:S01]  /*5b30*/  LDC.64 R126, c[0x0][0x478] ;  /* 0x00011e00ff7e7b82 */ /* 0x000e620000000a00 */
[----:B------:R-:W-:Y:S01]  /*5b40*/  FMUL.FTZ R183, R129, R186 ;  /* 0x000000ba81b77220 */ /* 0x000fe20000410000 */
[----:B------:R-:W-:-:S04]  /*5b50*/  FMUL.FTZ R185, R120, R177 ;  /* 0x000000b178b97220 */ /* 0x000fc80000410000 */
[----:B------:R-:W-:Y:S01]  /*5b60*/  FMUL.FTZ R181, R130, R185 ;  /* 0x000000b982b57220 */ /* 0x000fe20000410000 */
[----:B------:R-:W3:Y:S01]  /*5b70*/  F2F.BF16.F32 R131, R183 ;  /* 0x000000b700837304 */ /* 0x000ee20000202000 */
[----:B0-----:R-:W0:Y:S07]  /*5b80*/  LDC.64 R128, c[0x0][0x468] ;  /* 0x00011a00ff807b82 */ /* 0x001e2e0000000a00 */
[----:B------:R-:W4:Y:S01]  /*5b90*/  F2F.BF16.F32 R189, R189 ;  /* 0x000000bd00bd7304 */ /* 0x000f220000202000 */
[----:B---3--:R-:W-:-:S07]  /*5ba0*/  IMAD.WIDE.U32 R130, R131, 0x10000, RZ ;  /* 0x0001000083827825 */ /* 0x008fce00078e00ff */
[----:B------:R-:W3:Y:S01]  /*5bb0*/  F2F.BF16.F32 R181, R181 ;  /* 0x000000b500b57304 */ /* 0x000ee20000202000 */
[----:B-1----:R-:W-:Y:S01]  /*5bc0*/  IMAD.WIDE.U32 R126, R138, 0x10, R126 ;  /* 0x000000108a7e7825 */ /* 0x002fe200078e007e */
[----:B----4-:R-:W-:-:S04]  /*5bd0*/  PRMT R189, R184, 0x5410, R189 ;  /* 0x00005410b8bd7816 */ /* 0x010fc800000000bd */
[----:B------:R1:W-:Y:S01]  /*5be0*/  STG.E.128 desc[UR8][R126.64], R120 ;  /* 0x000000787e007986 */ /* 0x0003e2000c101d08 */
        /* <DEDUP_REMOVED lines=15> */
.L_x_3564:
[----:B------:R-:W-:Y:S05]  /*5ce0*/  BSYNC.RECONVERGENT B1 ;  /* 0x0000000000017941 */ /* 0x000fea0003800200 */
.L_x_3563:
        /* <DEDUP_REMOVED lines=54> */
.L_x_3566:
[----:B------:R-:W-:Y:S05]  /*6050*/  BSYNC.RECONVERGENT B1 ;  /* 0x0000000000017941 */ /* 0x000fea0003800200 */
.L_x_3565:
[----:B------:R-:W-:Y:S05]  /*6060*/  @!P5 BRA `(.L_x_3547) ;  /* 0x0000000000ccd947 */ /* 0x000fea0003800000 */
[----:B------:R-:W0:Y:S02]  /*6070*/  LDC.64 R120, c[0x0][0x390] ;  /* 0x0000e400ff787b82 */ /* 0x000e240000000a00 */
[----:B0-----:R-:W-:-:S05]  /*6080*/  IMAD.WIDE.U32 R120, R138, 0x8, R120 ;  /* 0x000000088a787825 */ /* 0x001fca00078e0078 */
[----:B------:R0:W2:Y:S01]  /*6090*/  LDG.E.64 R124, desc[UR8][R120.64] ;  /* 0x00000008787c7981 */ /* 0x0000a2000c1e1b00 */
[-CC-:B------:R-:W-:Y:S01]  /*60a0*/  FFMA.FTZ R123, R173, R179.reuse, R182.reuse ;  /* 0x000000b3ad7b7223 */ /* 0x180fe200000100b6 */
[----:B------:R-:W-:Y:S01]  /*60b0*/  FFMA.FTZ R126, R180, R179, R182 ;  /* 0x000000b3b47e7223 */ /* 0x000fe200000100b6 */
[----:B------:R-:W-:Y:S02]  /*60c0*/  SHF.L.U32 R127, R137, 0x10, RZ ;  /* 0x00000010897f7819 */ /* 0x000fe400000006ff */
[----:B------:R-:W-:Y:S01]  /*60d0*/  FADD.FTZ R123, R178, -R123 ;  /* 0x8000007bb27b7221 */ /* 0x000fe20000010000 */
[----:B------:R-:W-:Y:S02]  /*60e0*/  SHF.L.U32 R128, R136, 0x10, RZ ;  /* 0x0000001088807819 */ /* 0x000fe400000006ff */
[----:B------:R-:W-:Y:S01]  /*60f0*/  SHF.L.U32 R130, R134, 0x10, RZ ;  /* 0x0000001086827819 */ /* 0x000fe200000006ff */
[----:B------:R-:W-:Y:S01]  /*6100*/  FFMA.FTZ R122, R140, R123, R118 ;  /* 0x0000007b8c7a7223 */ /* 0x000fe20000010076 */
[----:B------:R-:W-:Y:S01]  /*6110*/  FADD.FTZ R123, R175, -R126 ;  /* 0x8000007eaf7b7221 */ /* 0x000fe20000010000 */
[-CC-:B------:R-:W-:Y:S01]  /*6120*/  FFMA.FTZ R126, R176, R179.reuse, R182.reuse ;  /* 0x000000b3b07e7223 */ /* 0x180fe200000100b6 */
[----:B------:R-:W-:Y:S01]  /*6130*/  FFMA.FTZ R179, R169, R179, R182 ;  /* 0x000000b3a9b37223 */ /* 0x000fe200000100b6 */
[----:B------:R-:W-:Y:S01]  /*6140*/  FMUL.FTZ R181, R122, R177 ;  /* 0x000000b17ab57220 */ /* 0x000fe20000410000 */
[----:B------:R-:W-:Y:S01]  /*6150*/  FFMA.FTZ R123, R140, R123, R119 ;  /* 0x0000007b8c7b7223 */ /* 0x000fe20000010077 */
[----:B------:R-:W-:Y:S01]  /*6160*/  FADD.FTZ R126, R171, -R126 ;  /* 0x8000007eab7e7221 */ /* 0x000fe20000010000 */
[----:B------:R-:W-:Y:S01]  /*6170*/  FADD.FTZ R179, R174, -R179 ;  /* 0x800000b3aeb37221 */ /* 0x000fe20000010000 */
[----:B------:R-:W-:Y:S01]  /*6180*/  FMUL.FTZ R131, R128, R181 ;  /* 0x000000b580837220 */ /* 0x000fe20000410000 */
[----:B------:R-:W-:Y:S01]  /*6190*/  FMUL.FTZ R184, R123, R177 ;  /* 0x000000b17bb87220 */ /* 0x000fe20000410000 */
[C---:B0-----:R-:W-:Y:S01]  /*61a0*/  FFMA.FTZ R121, R140.reuse, R126, R117 ;  /* 0x0000007e8c797223 */ /* 0x041fe20000010075 */
[----:B------:R-:W-:Y:S01]  /*61b0*/  FFMA.FTZ R120, R140, R179, R116 ;  /* 0x000000b38c787223 */ /* 0x000fe20000010074 */
[----:B------:R-:W0:Y:S01]  /*61c0*/  LDC.64 R128, c[0x0][0x478] ;  /* 0x00011e00ff807b82 */ /* 0x000e220000000a00 */
[----:B------:R-:W-:Y:S01]  /*61d0*/  FMUL.FTZ R185, R127, R184 ;  /* 0x000000b87fb97220 */ /* 0x000fe20000410000 */
[----:B------:R-:W-:Y:S01]  /*61e0*/  SHF.L.U32 R127, R135, 0x10, RZ ;  /* 0x00000010877f7819 */ /* 0x000fe200000006ff */
[-C--:B------:R-:W-:Y:S01]  /*61f0*/  FMUL.FTZ R182, R121, R177.reuse ;  /* 0x000000b179b67220 */ /* 0x080fe20000410000 */
[----:B------:R-:W-:Y:S01]  /*6200*/  FMUL.FTZ R179, R120, R177 ;  /* 0x000000b178b37220 */ /* 0x000fe20000410000 */
[----:B------:R-:W-:Y:S02]  /*6210*/  F2F.BF16.F32 R183, R131 ;  /* 0x0000008300b77304 */ /* 0x000fe40000202000 */
[----:B------:R-:W-:Y:S01]  /*6220*/  FMUL.FTZ R140, R127, R182 ;  /* 0x000000b67f8c7220 */ /* 0x000fe20000410000 */
[----:B------:R-:W-:Y:S01]  /*6230*/  FMUL.FTZ R177, R130, R179 ;  /* 0x000000b382b17220 */ /* 0x000fe20000410000 */
[----:B------:R-:W1:Y:S04]  /*6240*/  LDC.64 R126, c[0x0][0x468] ;  /* 0x00011a00ff7e7b82 */ /* 0x000e680000000a00 */
[----:B------:R-:W3:Y:S08]  /*6250*/  F2F.BF16.F32 R131, R140 ;  /* 0x0000008c00837304 */ /* 0x000ef00000202000 */
[----:B------:R-:W4:Y:S01]  /*6260*/  F2F.BF16.F32 R186, R185 ;  /* 0x000000b900ba7304 */ /* 0x000f220000202000 */
[----:B0-----:R-:W-:-:S04]  /*6270*/  IMAD.WIDE.U32 R128, R138, 0x10, R128 ;  /* 0x000000108a807825 */ /* 0x001fc800078e0080 */
[----:B---3--:R-:W-:-:S03]  /*6280*/  IMAD.WIDE.U32 R130, R131, 0x10000, RZ ;  /* 0x0001000083827825 */ /* 0x008fc600078e00ff */
[----:B------:R-:W0:Y:S01]  /*6290*/  F2F.BF16.F32 R177, R177 ;  /* 0x000000b100b17304 */ /* 0x000e220000202000 */
[----:B------:R3:W-:Y:S01]  /*62a0*/  STG.E.128 desc[UR8][R128.64], R120 ;  /* 0x0000007880007986 */ /* 0x0007e2000c101d08 */
[----:B-1----:R-:W-:Y:S01]  /*62b0*/  IMAD.WIDE.U32 R126, R138, 0x8, R126 ;  /* 0x000000088a7e7825 */ /* 0x002fe200078e007e */
[----:B----4-:R-:W-:-:S04]  /*62c0*/  PRMT R183, R183, 0x5410, R186 ;  /* 0x00005410b7b77816 */ /* 0x010fc800000000ba */
[----:B------:R-:W-:Y:S02]  /*62d0*/  LOP3.LUT R131, R183, R131, RZ, 0xfc, !PT ;  /* 0x00000083b7837212 */ /* 0x000fe400078efcff */
[----:B0-----:R-:W-:-:S05]  /*62e0*/  LOP3.LUT R130, R130, R177, RZ, 0xfc, !PT ;  /* 0x000000b182827212 */ /* 0x001fca00078efcff */
        /* <DEDUP_REMOVED lines=10> */
[----:B---3--:R-:W-:-:S07]  /*6390*/  FFMA.FTZ R41, R182, R124, R41 ;  /* 0x0000007cb6297223 */ /* 0x008fce0000010029 */
.L_x_3547:
[----:B------:R-:W-:Y:S05]  /*63a0*/  BSYNC.RECONVERGENT B0 ;  /* 0x0000000000007941 */ /* 0x000fea0003800200 */
.L_x_3529:
[----:B0-234-:R-:W0:Y:S01]  /*63b0*/  LDC.64 R124, c[0x0][0x380] ;  /* 0x0000e000ff7c7b82 */ /* 0x01de220000000a00 */
[----:B------:R-:W-:Y:S01]  /*63c0*/  UPLOP3.LUT UP1, UPT, UPT, UPT, UP1, 0x40, 0x4 ;  /* 0x000000000004789c */ /* 0x000fe20003f2e810 */
[----:B0-----:R-:W-:-:S04]  /*63d0*/  IADD3 R0, PT, PT, R0, R124, RZ ;  /* 0x0000007c00007210 */ /* 0x001fc80007ffe0ff */
[----:B------:R-:W-:-:S13]  /*63e0*/  ISETP.GE.AND P0, PT, R0, R125, PT ;  /* 0x0000007d0000720c */ /* 0x000fda0003f06270 */
[----:B------:R-:W-:Y:S05]  /*63f0*/  @!P0 BRA `(.L_x_3567) ;  /* 0xffffffa400f48947 */ /* 0x000fea000383ffff */
.L_x_3516:
        /* <DEDUP_REMOVED lines=15> */
.L_x_3569:
[----:B------:R-:W-:Y:S05]  /*64f0*/  BSYNC.RECONVERGENT B0 ;  /* 0x0000000000007941 */ /* 0x000fea0003800200 */
.L_x_3568:
        /* <DEDUP_REMOVED lines=12> */
.L_x_3571:
[----:B------:R-:W-:Y:S05]  /*65c0*/  BSYNC.RECONVERGENT B0 ;  /* 0x0000000000007941 */ /* 0x000fea0003800200 */
.L_x_3570:
        /* <DEDUP_REMOVED lines=12> */
.L_x_3573:
[----:B------:R-:W-:Y:S05]  /*6690*/  BSYNC.RECONVERGENT B0 ;  /* 0x0000000000007941 */ /* 0x000fea0003800200 */
.L_x_3572:
        /* <DEDUP_REMOVED lines=12> */
.L_x_3575:
[----:B------:R-:W-:Y:S05]  /*6760*/  BSYNC.RECONVERGENT B0 ;  /* 0x0000000000007941 */ /* 0x000fea0003800200 */
.L_x_3574:
        /* <DEDUP_REMOVED lines=11> */
.L_x_3576:
        /* <DEDUP_REMOVED lines=14> */
.L_x_10844:


//--------------------- .text._ZN10layer_norm13ln_bwd_kernelINS_13Kernel_traitsI13__nv_bfloat16S2_fS2_fjLj2560ELj1ELj1ELj4ELj8ENS_18Kernel_traits_baseILj2560ES2_S2_fS2_fjLj128EEEEELb0ELb1ELb0ELb1EEEvNS_9BwdParamsE --------------------------
	.section	.text._ZN10layer_norm13ln_bwd_kernelINS_13Kernel_traitsI13__nv_bfloat16S2_fS2_fjLj2560ELj1ELj1ELj4ELj8ENS_18Kernel_traits_baseILj2560ES2_S2_fS2_fjLj128EEEEELb0ELb1ELb0ELb1EEEvNS_9BwdParamsE,"ax",@progbits
	.align	128
        .global         _ZN10layer_norm13ln_bwd_kernelINS_13Kernel_traitsI13__nv_bfloat16S2_fS2_fjLj2560ELj1ELj1ELj4ELj8ENS_18Kernel_traits_baseILj2560ES2_S2_fS2_fjLj128EEEEELb0ELb1ELb0ELb1EEEvNS_9BwdParamsE
        .type           _ZN10layer_norm13ln_bwd_kernelINS_13Kernel_traitsI13__nv_bfloat16S2_fS2_fjLj2560ELj1ELj1ELj4ELj8ENS_18Kernel_traits_baseILj2560ES2_S2_fS2_fjLj128EEEEELb0ELb1ELb0ELb1EEEvNS_9BwdParamsE,@function
        .size           _ZN10layer_norm13ln_bwd_kernelINS_13Kernel_traitsI13__nv_bfloat16S2_fS2_fjLj2560ELj1ELj1ELj4ELj8ENS_18Kernel_traits_baseILj2560ES2_S2_fS2_fjLj128EEEEELb0ELb1ELb0ELb1EEEvNS_9BwdParamsE,(.L_x_10845 - _ZN10layer_norm13ln_bwd_kernelINS_13Kernel_traitsI13__nv_bfloat16S2_fS2_fjLj2560ELj1ELj1ELj4ELj8ENS_18Kernel_traits_baseILj2560ES2_S2_fS2_fjLj128EEEEELb0ELb1ELb0ELb1EEEvNS_9BwdParamsE)
        .other          _ZN10layer_norm13ln_bwd_kernelINS_13Kernel_traitsI13__nv_bfloat16S2_fS2_fjLj2560ELj1ELj1ELj4ELj8ENS_18Kernel_traits_baseILj2560ES2_S2_fS2_fjLj128EEEEELb0ELb1ELb0ELb1EEEvNS_9BwdParamsE,@"STO_CUDA_ENTRY STV_DEFAULT"
_ZN10layer_norm13ln_bwd_kernelINS_13Kernel_traitsI13__nv_bfloat16S2_fS2_fjLj2560ELj1ELj1ELj4ELj8ENS_18Kernel_traits_baseILj2560ES2_S2_fS2_fjLj128EEEEELb0ELb1ELb0ELb1EEEvNS_9BwdParamsE:
.text._ZN10layer_norm13ln_bwd_kernelINS_13Kernel_traitsI13__nv_bfloat16S2_fS2_fjLj2560ELj1ELj1ELj4ELj8ENS_18Kernel_traits_baseILj2560ES2_S2_fS2_fjLj128EEEEELb0ELb1ELb0ELb1EEEvNS_9BwdParamsE:
        /* <DEDUP_REMOVED lines=38> */
[----:B------:R-:W2:Y:S08]  /*0260*/  LDC.64 R6, c[0x0][0x3e8] ;  /* 0x0000fa00ff067b82 */ /* 0x000eb00000000a00 */
[----:B------:R-:W3:Y:S01]  /*0270*/  LDC.64 R4, c[0x0][0x3e0] ;  /* 0x0000f800ff047b82 */ /* 0x000ee20000000a00 */
[----:B------:R-:W-:-:S02]  /*0280*/  MOV R11, UR4 ;  /* 0x00000004000b7c02 */ /* 0x000fc40008000f00 */
        /* <DEDUP_REMOVED lines=12> */
[----:B------:R-:W-:Y:S02]  /*0350*/  CS2R R32, SRZ ;  /* 0x0000000000207805 */ /* 0x000fe4000001ff00 */
[----:B------:R-:W-:Y:S01]  /*0360*/  CS2R R34, SRZ ;  /* 0x0000000000227805 */ /* 0x000fe2000001ff00 */
[----:B--2---:R-:W-:Y:S01]  /*0370*/  IMAD.WIDE.U32 R6, R92, 0x8, R6 ;  /* 0x000000085c067825 */ /* 0x004fe200078e0006 */
[----:B------:R-:W2:Y:S01]  /*0380*/  LDG.E.64 R134, desc[UR8][R2.64+0xc00] ;  /* 0x000c000802867981 */ /* 0x000ea2000c1e1b00 */
        /* <DEDUP_REMOVED lines=11> */
[----:B------:R2:W5:Y:S01]  /*0440*/  LDG.E.64 R140, desc[UR8][R2.64] ;  /* 0x00000008028c7981 */ /* 0x000562000c1e1b00 */
        /* <DEDUP_REMOVED lines=16> */
[----:B------:R0:W5:Y:S01]  /*0550*/  LDG.E.64 R126, desc[UR8][R6.64] ;  /* 0x00000008067e7981 */ /* 0x000162000c1e1b00 */
[----:B---3--:R-:W-:Y:S01]  /*0560*/  ISETP.NE.U32.AND P0, PT, R4, RZ, PT ;  /* 0x000000ff0400720c */ /* 0x008fe20003f05070 */
[----:B------:R-:W3:Y:S03]  /*0570*/  LDCU UR13, c[0x0][0x400] ;  /* 0x00008000ff0d77ac */ /* 0x000ee60008000800 */
[----:B------:R-:W-:Y:S01]  /*0580*/  ISETP.NE.AND.EX P0, PT, R5, RZ, PT, P0 ;  /* 0x000000ff0500720c */ /* 0x000fe20003f05300 */
[----:B------:R-:W0:Y:S01]  /*0590*/  LDCU.64 UR14, c[0x0][0x478] ;  /* 0x00008f00ff0e77ac */ /* 0x000e220008000a00 */
[----:B------:R-:W0:Y:S01]  /*05a0*/  LDCU.64 UR10, c[0x0][0x438] ;  /* 0x00008700ff0a77ac */ /* 0x000e220008000a00 */
[----:B----4-:R-:W-:-:S02]  /*05b0*/  SHF.L.U32 R0, R132, 0x10, RZ ;  /* 0x0000001084007819 */ /* 0x010fc400000006ff */
[----:B------:R-:W-:Y:S02]  /*05c0*/  SHF.R.U64 R132, R132, 0x10, R133 ;  /* 0x0000001084847819 */ /* 0x000fe40000001285 */
[----:B--2---:R-:W-:Y:S02]  /*05d0*/  SHF.L.U32 R3, R134, 0x10, RZ ;  /* 0x0000001086037819 */ /* 0x004fe400000006ff */
[----:B------:R-:W-:Y:S02]  /*05e0*/  SHF.L.U32 R2, R133, 0x10, RZ ;  /* 0x0000001085027819 */ /* 0x000fe400000006ff */
[----:B-----5:R-:W-:Y:S02]  /*05f0*/  SHF.L.U32 R5, R136, 0x10, RZ ;  /* 0x0000001088057819 */ /* 0x020fe400000006ff */
[----:B------:R-:W-:Y:S02]  /*0600*/  SHF.R.U64 R134, R134, 0x10, R135 ;  /* 0x0000001086867819 */ /* 0x000fe40000001287 */
[----:B0-----:R-:W-:-:S02]  /*0610*/  SHF.L.U32 R7, R138, 0x10, RZ ;  /* 0x000000108a077819 */ /* 0x001fc400000006ff */
        /* <DEDUP_REMOVED lines=8> */
[----:B------:R-:W-:Y:S02]  /*06a0*/  SHF.R.U32.HI R133, RZ, 0x10, R133 ;  /* 0x00000010ff857819 */ /* 0x000fe40000011685 */
        /* <DEDUP_REMOVED lines=23> */
[----:B-1-3--:R-:W-:-:S07]  /*0820*/  SHF.L.U32 R141, R141, 0x10, RZ ;  /* 0x000000108d8d7819 */ /* 0x00afce00000006ff */
.L_x_3584:
[----:B------:R-:W0:Y:S01]  /*0830*/  LDC.64 R84, c[0x0][0x3c0] ;  /* 0x0000f000ff547b82 */ /* 0x000e220000000a00 */
[----:B------:R-:W-:-:S05]  /*0840*/  IMAD R76, R11, UR12, RZ ;  /* 0x0000000c0b4c7c24 */ /* 0x000fca000f8e02ff */
[----:B------:R-:W-:Y:S02]  /*0850*/  SHF.R.S32.HI R77, RZ, 0x1f, R76 ;  /* 0x0000001fff4d7819 */ /* 0x000fe4000001144c */
[----:B------:R-:W1:Y:S02]  /*0860*/  LDC.64 R88, c[0x0][0x3a8] ;  /* 0x0000ea00ff587b82 */ /* 0x000e640000000a00 */
[----:B------:R-:W-:-:S04]  /*0870*/  LEA.HI R77, R77, R76, RZ, 0x2 ;  /* 0x0000004c4d4d7211 */ /* 0x000fc800078f10ff */
[----:B------:R-:W-:Y:S02]  /*0880*/  LEA.HI.SX32 R169, R77, R92, 0x1e ;  /* 0x0000005c4da97211 */ /* 0x000fe400078ff2ff */
[----:B------:R-:W2:Y:S08]  /*0890*/  LDC.64 R154, c[0x0][0x428] ;  /* 0x00010a00ff9a7b82 */ /* 0x000eb00000000a00 */
[----:B------:R-:W3:Y:S01]  /*08a0*/  LDC.64 R170, c[0x0][0x3c8] ;  /* 0x0000f200ffaa7b82 */ /* 0x000ee20000000a00 */
[----:B0-----:R-:W-:Y:S01]  /*08b0*/  IMAD.WIDE R84, R11, 0x4, R84 ;  /* 0x000000040b547825 */ /* 0x001fe200078e0254 */
[----:B------:R-:W-:-:S02]  /*08c0*/  IADD3 R173, PT, PT, R169, 0x80, RZ ;  /* 0x00000080a9ad7810 */ /* 0x000fc40007ffe0ff */
[C---:B------:R-:W-:Y:S02]  /*08d0*/  IADD3 R145, PT, PT, R169.reuse, 0x100, RZ ;  /* 0x00000100a9917810 */ /* 0x040fe40007ffe0ff */
[C---:B------:R-:W-:Y:S01]  /*08e0*/  IADD3 R144, PT, PT, R169.reuse, 0x180, RZ ;  /* 0x00000180a9907810 */ /* 0x040fe20007ffe0ff */
[----:B------:R0:W4:Y:S01]  /*08f0*/  LDG.E R172, desc[UR8][R84.64] ;  /* 0x0000000854ac7981 */ /* 0x000122000c1e1900 */
[C---:B------:R-:W-:Y:S01]  /*0900*/  IADD3 R142, PT, PT, R169.reuse, 0x200, RZ ;  /* 0x00000200a98e7810 */ /* 0x040fe20007ffe0ff */
[C---:B-1----:R-:W-:Y:S01]  /*0910*/  IMAD.WIDE.U32 R76, R169.reuse, 0x10, R88 ;  /* 0x00000010a94c7825 */ /* 0x042fe200078e0058 */
[----:B------:R-:W-:Y:S01]  /*0920*/  ISETP.NE.U32.AND P1, PT, RZ, UR10, PT ;  /* 0x0000000aff007c0c */ /* 0x000fe2000bf25070 */
[----:B------:R-:W1:Y:S02]  /*0930*/  @P0 LDC.64 R166, c[0x0][0x3e0] ;  /* 0x0000f800ffa60b82 */ /* 0x000e640000000a00 */
[--C-:B--2---:R-:W-:Y:S02]  /*0940*/  IMAD.WIDE.U32 R162, R169, 0x8, R154.reuse ;  /* 0x00000008a9a27825 */ /* 0x104fe400078e009a */
[----:B------:R-:W2:Y:S02]  /*0950*/  LDG.E.128 R76, desc[UR8][R76.64] ;  /* 0x000000084c4c7981 */ /* 0x000ea4000c1e1d00 */
[----:B------:R-:W-:-:S02]  /*0960*/  IMAD.WIDE.U32 R160, R173, 0x8, R154 ;  /* 0x00000008ada07825 */ /* 0x000fc400078e009a */
[----:B------:R-:W2:Y:S02]  /*0970*/  LDG.E.64 R162, desc[UR8][R162.64] ;  /* 0x00000008a2a27981 */ /* 0x000ea4000c1e1b00 */
[--C-:B------:R-:W-:Y:S02]  /*0980*/  IMAD.WIDE.U32 R158, R145, 0x8, R154.reuse ;  /* 0x00000008919e7825 */ /* 0x100fe400078e009a */
[----:B------:R-:W2:Y:S02]  /*0990*/  LDG.E.64 R160, desc[UR8][R160.64] ;  /* 0x00000008a0a07981 */ /* 0x000ea4000c1e1b00 */
[--C-:B------:R-:W-:Y:S02]  /*09a0*/  IMAD.WIDE.U32 R156, R144, 0x8, R154.reuse ;  /* 0x00000008909c7825 */ /* 0x100fe400078e009a */
[----:B------:R-:W2:Y:S02]  /*09b0*/  LDG.E.64 R158, desc[UR8][R158.64] ;  /* 0x000000089e9e7981 */ /* 0x000ea4000c1e1b00 */
[----:B------:R-:W-:-:S02]  /*09c0*/  IMAD.WIDE.U32 R154, R142, 0x8, R154 ;  /* 0x000000088e9a7825 */ /* 0x000fc400078e009a */
[----:B------:R-:W2:Y:S02]  /*09d0*/  LDG.E.64 R156, desc[UR8][R156.64] ;  /* 0x000000089c9c7981 */ /* 0x000ea4000c1e1b00 */
[--C-:B------:R-:W-:Y:S02]  /*09e0*/  IMAD.WIDE.U32 R80, R173, 0x10, R88.reuse ;  /* 0x00000010ad507825 */ /* 0x100fe400078e0058 */
[----:B------:R-:W2:Y:S02]  /*09f0*/  LDG.E.64 R154, desc[UR8][R154.64] ;  /* 0x000000089a9a7981 */ /* 0x000ea4000c1e1b00 */
[----:B0-----:R-:W-:Y:S02]  /*0a00*/  IMAD.WIDE.U32 R84, R145, 0x10, R88 ;  /* 0x0000001091547825 */ /* 0x001fe400078e0058 */
[----:B------:R-:W2:Y:S02]  /*0a10*/  LDG.E.128 R80, desc[UR8][R80.64] ;  /* 0x0000000850507981 */ /* 0x000ea4000c1e1d00 */
[----:B---3--:R-:W-:-:S02]  /*0a20*/  IMAD.WIDE R170, R11, 0x4, R170 ;  /* 0x000000040baa7825 */ /* 0x008fc400078e02aa */
[----:B------:R-:W3:Y:S04]  /*0a30*/  LDG.E.128 R84, desc[UR8][R84.64] ;  /* 0x0000000854547981 */ /* 0x000ee8000c1e1d00 */
[----:B------:R-:W3:Y:S01]  /*0a40*/  LDG.E R143, desc[UR8][R170.64] ;  /* 0x00000008aa8f7981 */ /* 0x000ee2000c1e1900 */
[----:B------:R-:W-:-:S04]  /*0a50*/  IMAD.WIDE.U32 R90, R144, 0x10, R88 ;  /* 0x00000010905a7825 */ /* 0x000fc800078e0058 */
[----:B------:R-:W-:Y:S02]  /*0a60*/  IMAD.WIDE.U32 R92, R142, 0x10, R88 ;  /* 0x000000108e5c7825 */ /* 0x000fe400078e0058 */
[----:B------:R-:W3:Y:S04]  /*0a70*/  LDG.E.128 R88, desc[UR8][R90.64] ;  /* 0x000000085a587981 */ /* 0x000ee8000c1e1d00 */
[----:B------:R-:W3:Y:S01]  /*0a80*/  LDG.E.128 R92, desc[UR8][R92.64] ;  /* 0x000000085c5c7981 */ /* 0x000ee2000c1e1d00 */
[----:B------:R-:W-:Y:S01]  /*0a90*/  ISETP.NE.AND.EX P1, PT, RZ, UR11, PT, P1 ;  /* 0x0000000bff007c0c */ /* 0x000fe2000bf25310 */
[----:B-1----:R-:W-:Y:S01]  /*0aa0*/  @P0 IMAD.WIDE R166, R11, 0x2, R166 ;  /* 0x000000020ba60825 */ /* 0x002fe200078e02a6 */
[----:B------:R-:W-:-:S04]  /*0ab0*/  ISETP.NE.AND P2, PT, RZ, UR7, PT ;  /* 0x00000007ff007c0c */ /* 0x000fc8000bf45270 */
[----:B------:R4:W5:Y:S07]  /*0ac0*/  @P0 LDG.E.U16 R168, desc[UR8][R166.64] ;  /* 0x00000008a6a80981 */ /* 0x00096e000c1e1500 */
[----:B------:R-:W0:Y:S08]  /*0ad0*/  @P1 LDC.64 R148, c[0x0][0x438] ;  /* 0x00010e00ff941b82 */ /* 0x000e300000000a00 */
[----:B------:R-:W1:Y:S08]  /*0ae0*/  @P1 LDC.64 R164, c[0x0][0x438] ;  /* 0x00010e00ffa41b82 */ /* 0x000e700000000a00 */
[----:B------:R-:W1:Y:S08]  /*0af0*/  @P1 LDC.64 R146, c[0x0][0x438] ;  /* 0x00010e00ff921b82 */ /* 0x000e700000000a00 */
[----:B------:R-:W1:Y:S01]  /*0b00*/  @P1 LDC.64 R152, c[0x0][0x438] ;  /* 0x00010e00ff981b82 */ /* 0x000e620000000a00 */
[----:B0-----:R-:W-:-:S05]  /*0b10*/  @P1 IMAD.WIDE.U32 R148, R145, 0x10, R148 ;  /* 0x0000001091941825 */ /* 0x001fca00078e0094 */
[----:B------:R-:W5:Y:S01]  /*0b20*/  @P1 LDG.E.128 R64, desc[UR8][R148.64] ;  /* 0x0000000894401981 */ /* 0x000f62000c1e1d00 */
[----:B-1----:R-:W-:Y:S01]  /*0b30*/  @P1 IMAD.WIDE.U32 R164, R169, 0x10, R164 ;  /* 0x00000010a9a41825 */ /* 0x002fe200078e00a4 */
[----:B------:R-:W0:Y:S04]  /*0b40*/  @P1 LDC.64 R150, c[0x0][0x438] ;  /* 0x00010e00ff961b82 */ /* 0x000e280000000a00 */
[----:B------:R1:W5:Y:S01]  /*0b50*/  @P1 LDG.E.128 R56, desc[UR8][R164.64] ;  /* 0x00000008a4381981 */ /* 0x000362000c1e1d00 */
[----:B------:R-:W-:-:S05]  /*0b60*/  @P1 IMAD.WIDE.U32 R146, R173, 0x10, R146 ;  /* 0x00000010ad921825 */ /* 0x000fca00078e0092 */
[----:B------:R1:W5:Y:S01]  /*0b70*/  @P1 LDG.E.128 R60, desc[UR8][R146.64] ;  /* 0x00000008923c1981 */ /* 0x000362000c1e1d00 */
[----:B------:R-:W-:-:S05]  /*0b80*/  @P1 IMAD.WIDE.U32 R152, R142, 0x10, R152 ;  /* 0x000000108e981825 */ /* 0x000fca00078e0098 */
[----:B------:R3:W5:Y:S01]  /*0b90*/  @P1 LDG.E.128 R72, desc[UR8][R152.64] ;  /* 0x0000000898481981 */ /* 0x000762000c1e1d00 */
[----:B0-----:R-:W-:-:S05]  /*0ba0*/  @P1 IMAD.WIDE.U32 R150, R144, 0x10, R150 ;  /* 0x0000001090961825 */ /* 0x001fca00078e0096 */
[----:B------:R0:W5:Y:S01]  /*0bb0*/  @P1 LDG.E.128 R68, desc[UR8][R150.64] ;  /* 0x0000000896441981 */ /* 0x000162000c1e1d00 */
[----:B----4-:R-:W-:-:S05]  /*0bc0*/  FSEL R167, R172, RZ, !P2 ;  /* 0x000000ffaca77208 */ /* 0x010fca0005000000 */
[C---:B--2---:R-:W-:Y:S01]  /*0bd0*/  FADD.FTZ R172, -R167.reuse, R77 ;  /* 0x0000004da7ac7221 */ /* 0x044fe20000010100 */
[----:B------:R-:W-:Y:S01]  /*0be0*/  MOV R77, R162 ;  /* 0x000000a2004d7202 */ /* 0x000fe20000000f00 */
[C---:B------:R-:W-:Y:S01]  /*0bf0*/  FADD.FTZ R170, -R167.reuse, R76 ;  /* 0x0000004ca7aa7221 */ /* 0x040fe20000010100 */
[----:B------:R-:W-:Y:S01]  /*0c00*/  SHF.R.U64 R171, R162, 0x10, R163 ;  /* 0x00000010a2ab7819 */ /* 0x000fe200000012a3 */
[----:B-1----:R-:W-:Y:S01]  /*0c10*/  FADD.FTZ R164, -R167, R79 ;  /* 0x0000004fa7a47221 */ /* 0x002fe20000010100 */
[----:B------:R-:W-:Y:S02]  /*0c20*/  SHF.R.U64 R183, R160, 0x10, R161 ;  /* 0x00000010a0b77819 */ /* 0x000fe400000012a1 */
[----:B------:R-:W-:Y:S02]  /*0c30*/  MOV R79, R163 ;  /* 0x000000a3004f7202 */ /* 0x000fe40000000f00 */
[----:B------:R-:W-:Y:S02]  /*0c40*/  SHF.R.U32.HI R146, RZ, 0x10, R163 ;  /* 0x00000010ff927819 */ /* 0x000fe400000116a3 */
[----:B------:R-:W-:-:S02]  /*0c50*/  SHF.L.U32 R171, R171, 0x10, RZ ;  /* 0x00000010abab7819 */ /* 0x000fc400000006ff */
[----:B------:R-:W-:Y:S02]  /*0c60*/  MOV R195, R154 ;  /* 0x0000009a00c37202 */ /* 0x000fe40000000f00 */
[----:B------:R-:W-:Y:S02]  /*0c70*/  SHF.R.U64 R197, R154, 0x10, R155 ;  /* 0x000000109ac57819 */ /* 0x000fe4000000129b */
[----:B------:R-:W-:Y:S01]  /*0c80*/  SHF.L.U32 R154, R77, 0x10, RZ ;  /* 0x000000104d9a7819 */ /* 0x000fe200000006ff */
[C---:B------:R-:W-:Y:S01]  /*0c90*/  FADD.FTZ R148, -R167.reuse, R81 ;  /* 0x00000051a7947221 */ /* 0x040fe20000010100 */
[----:B------:R-:W-:Y:S01]  /*0ca0*/  MOV R81, R160 ;  /* 0x000000a000517202 */ /* 0x000fe20000000f00 */
[C---:B------:R-:W-:Y:S01]  /*0cb0*/  FADD.FTZ R80, -R167.reuse, R80 ;  /* 0x00000050a7507221 */ /* 0x040fe20000010100 */
[----:B---3--:R-:W-:Y:S01]  /*0cc0*/  FADD.FTZ R160, -R167, R85 ;  /* 0x00000055a7a07221 */ /* 0x008fe20000010100 */
[----:B------:R-:W-:Y:S01]  /*0cd0*/  FMUL.FTZ R152, R9, R154 ;  /* 0x0000009a09987220 */ /* 0x000fe20000410000 */
[----:B------:R-:W-:Y:S01]  /*0ce0*/  SHF.R.U64 R187, R158, 0x10, R159 ;  /* 0x000000109ebb7819 */ /* 0x000fe2000000129f */
[----:B------:R-:W-:Y:S01]  /*0cf0*/  FMUL.FTZ R85, R143, R170 ;  /* 0x000000aa8f557220 */ /* 0x000fe20000410000 */
[----:B------:R-:W-:-:S02]  /*0d00*/  MOV R190, R159 ;  /* 0x0000009f00be7202 */ /* 0x000fc40000000f00 */
[----:B------:R-:W-:Y:S01]  /*0d10*/  SHF.R.U32.HI R189, RZ, 0x10, R159 ;  /* 0x00000010ffbd7819 */ /* 0x000fe2000001169f */
[----:B------:R-:W-:Y:S01]  /*0d20*/  FMUL.FTZ R159, R143, R172 ;  /* 0x000000ac8f9f7220 */ /* 0x000fe20000410000 */
[----:B------:R-:W-:Y:S01]  /*0d30*/  SHF.L.U32 R170, R79, 0x10, RZ ;  /* 0x000000104faa7819 */ /* 0x000fe200000006ff */
[----:B------:R-:W-:Y:S01]  /*0d40*/  FMUL.FTZ R175, R143, R80 ;  /* 0x000000508faf7220 */ /* 0x000fe20000410000 */
[----:B------:R-:W-:Y:S01]  /*0d50*/  SHF.L.U32 R172, R146, 0x10, RZ ;  /* 0x0000001092ac7819 */ /* 0x000fe200000006ff */
[----:B------:R-:W-:Y:S01]  /*0d60*/  FADD.FTZ R174, -R167, R78 ;  /* 0x0000004ea7ae7221 */ /* 0x000fe20000010100 */
[----:B------:R-:W-:Y:S01]  /*0d70*/  FMUL.FTZ R146, R140, R171 ;  /* 0x000000ab8c927220 */ /* 0x000fe20000410000 */
[----:B------:R-:W-:Y:S01]  /*0d80*/  FADD.FTZ R77, RZ, R152 ;  /* 0x00000098ff4d7221 */ /* 0x000fe20000010000 */
[----:B------:R-:W-:Y:S01]  /*0d90*/  FFMA.FTZ R80, R85, R152, RZ ;  /* 0x0000009855507223 */ /* 0x000fe200000100ff */
[----:B------:R-:W-:Y:S01]  /*0da0*/  MOV R192, R156 ;  /* 0x0000009c00c07202 */ /* 0x000fe20000000f00 */
[----:B------:R-:W-:Y:S01]  /*0db0*/  FMUL.FTZ R177, R143, R174 ;  /* 0x000000ae8fb17220 */ /* 0x000fe20000410000 */
[----:B------:R-:W-:Y:S01]  /*0dc0*/  SHF.R.U64 R191, R156, 0x10, R157 ;  /* 0x000000109cbf7819 */ /* 0x000fe2000000129d */
[----:B------:R-:W-:Y:S01]  /*0dd0*/  FMUL.FTZ R156, R10, R170 ;  /* 0x000000aa0a9c7220 */ /* 0x000fe20000410000 */
[----:B------:R-:W-:Y:S01]  /*0de0*/  FADD.FTZ R77, R146, R77 ;  /* 0x0000004d924d7221 */ /* 0x000fe20000010000 */
[----:B------:R-:W-:Y:S01]  /*0df0*/  FFMA.FTZ R80, R159, R146, R80 ;  /* 0x000000929f507223 */ /* 0x000fe20000010050 */
[----:B------:R-:W-:Y:S01]  /*0e00*/  MOV R188, R158 ;  /* 0x0000009e00bc7202 */ /* 0x000fe20000000f00 */
[----:B------:R-:W-:Y:S01]  /*0e10*/  FMUL.FTZ R179, R143, R164 ;  /* 0x000000a48fb37220 */ /* 0x000fe20000410000 */
[----:B------:R-:W-:Y:S01]  /*0e20*/  SHF.L.U32 R174, R81, 0x10, RZ ;  /* 0x0000001051ae7819 */ /* 0x000fe200000006ff */
[----:B------:R-:W-:Y:S01]  /*0e30*/  FMUL.FTZ R158, R141, R172 ;  /* 0x000000ac8d9e7220 */ /* 0x000fe20000410000 */
[----:B------:R-:W-:Y:S01]  /*0e40*/  FADD.FTZ R77, R156, R77 ;  /* 0x0000004d9c4d7221 */ /* 0x000fe20000010000 */
[----:B------:R-:W-:Y:S01]  /*0e50*/  FFMA.FTZ R80, R177, R156, R80 ;  /* 0x0000009cb1507223 */ /* 0x000fe20000010050 */
[----:B------:R-:W-:Y:S01]  /*0e60*/  MOV R186, R161 ;  /* 0x000000a100ba7202 */ /* 0x000fe20000000f00 */
[----:B------:R-:W-:Y:S01]  /*0e70*/  FMUL.FTZ R178, R7, R174 ;  /* 0x000000ae07b27220 */ /* 0x000fe20000410000 */
[----:B------:R-:W-:Y:S01]  /*0e80*/  SHF.L.U32 R183, R183, 0x10, RZ ;  /* 0x00000010b7b77819 */ /* 0x000fe200000006ff */
[----:B------:R-:W-:Y:S01]  /*0e90*/  FADD.FTZ R77, R158, R77 ;  /* 0x0000004d9e4d7221 */ /* 0x000fe20000010000 */
[----:B------:R-:W-:Y:S01]  /*0ea0*/  FFMA.FTZ R80, R179, R158, R80 ;  /* 0x0000009eb3507223 */ /* 0x000fe20000010050 */
[----:B------:R-:W-:Y:S01]  /*0eb0*/  SHF.R.U32.HI R185, RZ, 0x10, R161 ;  /* 0x00000010ffb97819 */ /* 0x000fe200000116a1 */
[----:B------:R-:W-:Y:S01]  /*0ec0*/  FADD.FTZ R82, -R167, R82 ;  /* 0x00000052a7527221 */ /* 0x000fe20000010100 */
[----:B------:R-:W-:Y:S01]  /*0ed0*/  SHF.L.U32 R186, R186, 0x10, RZ ;  /* 0x00000010baba7819 */ /* 0x000fe200000006ff */
[----:B------:R-:W-:Y:S01]  /*0ee0*/  FMUL.FTZ R153, R143, R148 ;  /* 0x000000948f997220 */ /* 0x000fe20000410000 */
[----:B------:R-:W-:Y:S01]  /*0ef0*/  FMUL.FTZ R176, R138, R183 ;  /* 0x000000b78ab07220 */ /* 0x000fe20000410000 */
[----:B------:R-:W-:Y:S01]  /*0f00*/  FADD.FTZ R77, R178, R77 ;  /* 0x0000004db24d7221 */ /* 0x000fe20000010000 */
[----:B------:R-:W-:Y:S01]  /*0f10*/  FFMA.FTZ R80, R175, R178, R80 ;  /* 0x000000b2af507223 */ /* 0x000fe20000010050 */
[----:B------:R-:W-:Y:S01]  /*0f20*/  MOV R196, R155 ;  /* 0x0000009b00c47202 */ /* 0x000fe20000000f00 */
[----:B0-----:R-:W-:Y:S01]  /*0f30*/  FADD.FTZ R150, -R167, R83 ;  /* 0x00000053a7967221 */ /* 0x001fe20000010100 */
[----:B------:R-:W-:Y:S01]  /*0f40*/  SHF.R.U32.HI R198, RZ, 0x10, R155 ;  /* 0x00000010ffc67819 */ /* 0x000fe2000001169b */
[----:B------:R-:W-:Y:S01]  /*0f50*/  FMUL.FTZ R155, R143, R82 ;  /* 0x000000528f9b7220 */ /* 0x000fe20000410000 */
[----:B------:R-:W-:Y:S01]  /*0f60*/  SHF.L.U32 R185, R185, 0x10, RZ ;  /* 0x00000010b9b97819 */ /* 0x000fe200000006ff */
[----:B------:R-:W-:Y:S01]  /*0f70*/  FMUL.FTZ R182, R8, R186 ;  /* 0x000000ba08b67220 */ /* 0x000fe20000410000 */
[----:B------:R-:W-:Y:S01]  /*0f80*/  FADD.FTZ R77, R176, R77 ;  /* 0x0000004db04d7221 */ /* 0x000fe20000010000 */
[----:B------:R-:W-:Y:S01]  /*0f90*/  FFMA.FTZ R80, R153, R176, R80 ;  /* 0x000000b099507223 */ /* 0x000fe20000010050 */
[----:B------:R-:W-:Y:S01]  /*0fa0*/  MOV R194, R157 ;  /* 0x0000009d00c27202 */ /* 0x000fe20000000f00 */
[----:B------:R-:W-:Y:S01]  /*0fb0*/  FADD.FTZ R84, -R167, R84 ;  /* 0x00000054a7547221 */ /* 0x000fe20000010100 */
        /* <DEDUP_REMOVED lines=11> */
[----:B------:R-:W-:Y:S01]  /*1070*/  SHF.L.U32 R190, R190, 0x10, RZ ;  /* 0x00000010bebe7819 */ /* 0x000fe200000006ff */
[----:B------:R-:W-:Y:S01]  /*1080*/  FADD.FTZ R86, -R167, R86 ;  /* 0x00000056a7567221 */ /* 0x000fe20000010100 */
[----:B------:R-:W-:Y:S01]  /*1090*/  FMUL.FTZ R147, R143, R160 ;  /* 0x000000a08f937220 */ /* 0x000fe20000410000 */
[----:B------:R-:W-:Y:S01]  /*10a0*/  FMUL.FTZ R148, R136, R187 ;  /* 0x000000bb88947220 */ /* 0x000fe20000410000 */
[----:B------:R-:W-:Y:S01]  /*10b0*/  FADD.FTZ R77, R180, R77 ;  /* 0x0000004db44d7221 */ /* 0x000fe20000010000 */
[----:B------:R-:W-:Y:S01]  /*10c0*/  FFMA.FTZ R80, R149, R180, R80 ;  /* 0x000000b495507223 */ /* 0x000fe20000010050 */
[----:B------:R-:W-:Y:S01]  /*10d0*/  FADD.FTZ R204, -R167, R91 ;  /* 0x0000005ba7cc7221 */ /* 0x000fe20000010100 */
[----:B------:R-:W-:Y:S01]  /*10e0*/  SHF.L.U32 R189, R189, 0x10, RZ ;  /* 0x00000010bdbd7819 */ /* 0x000fe200000006ff */
[----:B------:R-:W-:Y:S01]  /*10f0*/  FADD.FTZ R162, -R167, R87 ;  /* 0x00000057a7a27221 */ /* 0x000fe20000010100 */
[----:B------:R-:W-:Y:S01]  /*1100*/  FMUL.FTZ R91, R143, R86 ;  /* 0x000000568f5b7220 */ /* 0x000fe20000410000 */
[----:B------:R-:W-:Y:S01]  /*1110*/  FMUL.FTZ R150, R6, R190 ;  /* 0x000000be06967220 */ /* 0x000fe20000410000 */
[----:B------:R-:W-:Y:S01]  /*1120*/  FADD.FTZ R77, R148, R77 ;  /* 0x0000004d944d7221 */ /* 0x000fe20000010000 */
[----:B------:R-:W-:Y:S01]  /*1130*/  FFMA.FTZ R80, R147, R148, R80 ;  /* 0x0000009493507223 */ /* 0x000fe20000010050 */
[C---:B------:R-:W-:Y:S01]  /*1140*/  FADD.FTZ R200, -R167.reuse, R89 ;  /* 0x00000059a7c87221 */ /* 0x040fe20000010100 */
[C---:B------:R-:W-:Y:S01]  /*1150*/  FADD.FTZ R166, -R167.reuse, R94 ;  /* 0x0000005ea7a67221 */ /* 0x040fe20000010100 */
        /* <DEDUP_REMOVED lines=36> */
[C---:B------:R-:W-:Y:S01]  /*13a0*/  FMUL.FTZ R163, R143.reuse, R78 ;  /* 0x0000004e8fa37220 */ /* 0x040fe20000410000 */
        /* <DEDUP_REMOVED lines=13> */
[----:B------:R-:W-:-:S04]  /*1480*/  FFMA.FTZ R76, R167, R164, R76 ;  /* 0x000000a4a74c7223 */ /* 0x000fc8000001004c */
        /* <DEDUP_REMOVED lines=19> */
[----:B--2---:R-:W-:Y:S01]  /*15c0*/  LOP3.LUT P1, RZ, R92, 0x1f, RZ, 0xc0, !PT ;  /* 0x0000001f5cff7812 */ /* 0x004fe2000782c0ff */
[----:B------:R-:W-:Y:S01]  /*15d0*/  BSSY.RECONVERGENT B0, `(.L_x_3578) ;  /* 0x000000c000007945 */ /* 0x000fe20003800200 */
[----:B0-----:R-:W-:Y:S01]  /*15e0*/  FADD.FTZ R76, R79, R76 ;  /* 0x0000004c4f4c7221 */ /* 0x001fe20000010000 */
[----:B-1----:R-:W-:-:S10]  /*15f0*/  FADD.FTZ R77, R78, R77 ;  /* 0x0000004d4e4d7221 */ /* 0x002fd40000010000 */
        /* <DEDUP_REMOVED lines=9> */
.L_x_3579:
[----:B------:R-:W-:Y:S05]  /*1690*/  BSYNC.RECONVERGENT B0 ;  /* 0x0000000000007941 */ /* 0x000fea0003800200 */
.L_x_3578:
[----:B------:R-:W1:Y:S08]  /*16a0*/  S2UR UR5, SR_CgaCtaId ;  /* 0x00000000000579c3 */ /* 0x000e700000008800 */
[----:B------:R-:W-:Y:S01]  /*16b0*/  BAR.SYNC.DEFER_BLOCKING 0x0 ;  /* 0x0000000000007b1d */ /* 0x000fe20000010000 */
[----:B------:R-:W-:Y:S01]  /*16c0*/  FFMA.FTZ R110, R159, R171, R110 ;  /* 0x000000ab9f6e7223 */ /* 0x000fe2000001006e */
[----:B------:R-:W-:Y:S01]  /*16d0*/  FADD.FTZ R50, R171, R50 ;  /* 0x00000032ab327221 */ /* 0x000fe20000010000 */
[----:B------:R-:W-:Y:S01]  /*16e0*/  UISETP.NE.U32.AND UP0, UPT, UR10, URZ, UPT ;  /* 0x000000ff0a00728c */ /* 0x000fe2000bf05070 */
[----:B------:R-:W-:-:S02]  /*16f0*/  HFMA2 R93, -RZ, RZ, 1.875, 0 ;  /* 0x3f800000ff5d7431 */ /* 0x000fc400000001ff */
[----:B------:R-:W-:Y:S01]  /*1700*/  FFMA.FTZ R109, R177, R170, R109 ;  /* 0x000000aab16d7223 */ /* 0x000fe2000001006d */
[----:B------:R-:W-:Y:S01]  /*1710*/  UMOV UR4, 0x400 ;  /* 0x0000040000047882 */ /* 0x000fe20000000000 */
[----:B------:R-:W-:Y:S01]  /*1720*/  UISETP.NE.AND.EX UP0, UPT, UR11, URZ, UPT, UP0 ;  /* 0x000000ff0b00728c */ /* 0x000fe2000bf05300 */
[----:B------:R-:W-:Y:S01]  /*1730*/  FADD.FTZ R49, R170, R49 ;  /* 0x00000031aa317221 */ /* 0x000fe20000010000 */
[----:B-----5:R-:W-:Y:S01]  /*1740*/  @P0 SHF.L.U32 R93, R168, 0x10, RZ ;  /* 0x00000010a85d0819 */ /* 0x020fe200000006ff */
        /* <DEDUP_REMOVED lines=13> */
[----:B-1----:R-:W-:Y:S01]  /*1820*/  ULEA UR4, UR5, UR4, 0x18 ;  /* 0x0000000405047291 */ /* 0x002fe2000f8ec0ff */
[----:B------:R-:W-:Y:S01]  /*1830*/  FADD.FTZ R43, R188, R43 ;  /* 0x0000002bbc2b7221 */ /* 0x000fe20000010000 */
[----:B------:R-:W-:Y:S01]  /*1840*/  FFMA.FTZ R102, R147, R187, R102 ;  /* 0x000000bb93667223 */ /* 0x000fe20000010066 */
[----:B------:R-:W-:Y:S01]  /*1850*/  FADD.FTZ R42, R187, R42 ;  /* 0x0000002abb2a7221 */ /* 0x000fe20000010000 */
[----:B------:R-:W-:Y:S01]  /*1860*/  UIADD3 UR5, UPT, UPT, UR4, 0x2820, URZ ;  /* 0x0000282004057890 */ /* 0x000fe2000fffe0ff */
[----:B------:R-:W-:Y:S01]  /*1870*/  FFMA.FTZ R101, R91, R190, R101 ;  /* 0x000000be5b657223 */ /* 0x000fe20000010065 */
[----:B------:R-:W-:Y:S01]  /*1880*/  @!UP1 UIADD3 UR5, UPT, UPT, UR4, 0x2800, URZ ;  /* 0x0000280004059890 */ /* 0x000fe2000fffe0ff */
[----:B------:R-:W-:Y:S01]  /*1890*/  FADD.FTZ R41, R190, R41 ;  /* 0x00000029be297221 */ /* 0x000fe20000010000 */
[----:B------:R-:W-:Y:S01]  /*18a0*/  UIADD3 UR6, UPT, UPT, UR4, 0x2830, URZ ;  /* 0x0000283004067890 */ /* 0x000fe2000fffe0ff */
[----:B------:R-:W-:Y:S01]  /*18b0*/  FFMA.FTZ R100, R89, R189, R100 ;  /* 0x000000bd59647223 */ /* 0x000fe20000010064 */
[----:B------:R-:W-:Y:S01]  /*18c0*/  @!UP1 UIADD3 UR6, UPT, UPT, UR4, 0x2810, URZ ;  /* 0x0000281004069890 */ /* 0x000fe2000fffe0ff */
[----:B------:R-:W-:Y:S01]  /*18d0*/  FADD.FTZ R40, R189, R40 ;  /* 0x00000028bd287221 */ /* 0x000fe20000010000 */
[----:B------:R-:W-:Y:S01]  /*18e0*/  FADD.FTZ R39, R192, R39 ;  /* 0x00000027c0277221 */ /* 0x000fe20000010000 */
[----:B------:R-:W-:Y:S01]  /*18f0*/  FFMA.FTZ R99, R181, R192, R99 ;  /* 0x000000c0b5637223 */ /* 0x000fe20000010063 */
[----:B------:R-:W-:Y:S01]  /*1900*/  FADD.FTZ R38, R191, R38 ;  /* 0x00000026bf267221 */ /* 0x000fe20000010000 */
[----:B0-----:R-:W0:Y:S01]  /*1910*/  LDS.128 R76, [UR5] ;  /* 0x00000005ff4c7984 */ /* 0x001e220008000c00 */
[----:B------:R-:W-:Y:S01]  /*1920*/  FFMA.FTZ R98, R151, R191, R98 ;  /* 0x000000bf97627223 */ /* 0x000fe20000010062 */
[----:B------:R-:W-:Y:S01]  /*1930*/  FADD.FTZ R37, R194, R37 ;  /* 0x00000025c2257221 */ /* 0x000fe20000010000 */
[----:B------:R-:W-:Y:S01]  /*1940*/  FFMA.FTZ R97, R95, R194, R97 ;  /* 0x000000c25f617223 */ /* 0x000fe20000010061 */
[----:B------:R-:W1:Y:S01]  /*1950*/  LDS.128 R80, [UR6] ;  /* 0x00000006ff507984 */ /* 0x000e620008000c00 */
        /* <DEDUP_REMOVED lines=25> */
[-CC-:B------:R-:W-:Y:S01]  /*1af0*/  FFMA.FTZ R179, R179, R171.reuse, R170.reuse ;  /* 0x000000abb3b37223 */ /* 0x180fe200000100aa */
[-CC-:B------:R-:W-:Y:S01]  /*1b00*/  FFMA.FTZ R177, R177, R171.reuse, R170.reuse ;  /* 0x000000abb1b17223 */ /* 0x180fe200000100aa */
[----:B------:R-:W-:Y:S01]  /*1b10*/  SHF.L.U32 R77, R131, 0x10, RZ ;  /* 0x00000010834d7819 */ /* 0x000fe200000006ff */
[-CC-:B------:R-:W-:Y:S01]  /*1b20*/  FFMA.FTZ R85, R85, R171.reuse, R170.reuse ;  /* 0x000000ab55557223 */ /* 0x180fe200000100aa */
[----:B------:R-:W-:Y:S01]  /*1b30*/  FADD.FTZ R158, R158, -R179 ;  /* 0x800000b39e9e7221 */ /* 0x000fe20000010000 */
[----:B------:R-:W-:Y:S01]  /*1b40*/  FADD.FTZ R156, R156, -R177 ;  /* 0x800000b19c9c7221 */ /* 0x000fe20000010000 */
[-CC-:B------:R-:W-:Y:S01]  /*1b50*/  FFMA.FTZ R157, R157, R171.reuse, R170.reuse ;  /* 0x000000ab9d9d7223 */ /* 0x180fe200000100aa */
[----:B------:R-:W-:Y:S01]  /*1b60*/  FADD.FTZ R152, R152, -R85 ;  /* 0x8000005598987221 */ /* 0x000fe20000010000 */
[C---:B------:R-:W-:Y:S01]  /*1b70*/  FMUL.FTZ R154, R143.reuse, R158 ;  /* 0x0000009e8f9a7220 */ /* 0x040fe20000410000 */
[----:B------:R-:W-:Y:S01]  /*1b80*/  FMUL.FTZ R156, R143, R156 ;  /* 0x0000009c8f9c7220 */ /* 0x000fe20000410000 */
[----:B------:R-:W-:Y:S01]  /*1b90*/  FADD.FTZ R184, R184, -R157 ;  /* 0x8000009db8b87221 */ /* 0x000fe20000010000 */
[--C-:B------:R-:W-:Y:S01]  /*1ba0*/  FFMA.FTZ R159, R159, R171, R170.reuse ;  /* 0x000000ab9f9f7223 */ /* 0x100fe200000100aa */
[-C--:B------:R-:W-:Y:S01]  /*1bb0*/  FMUL.FTZ R154, R154, R93.reuse ;  /* 0x0000005d9a9a7220 */ /* 0x080fe20000410000 */
[----:B------:R-:W-:Y:S01]  /*1bc0*/  FMUL.FTZ R174, R156, R93 ;  /* 0x0000005d9cae7220 */ /* 0x000fe20000410000 */
[----:B------:R-:W-:Y:S01]  /*1bd0*/  FMUL.FTZ R152, R143, R152 ;  /* 0x000000988f987220 */ /* 0x000fe20000410000 */
[--C-:B------:R-:W-:Y:S01]  /*1be0*/  FFMA.FTZ R155, R155, R171, R170.reuse ;  /* 0x000000ab9b9b7223 */ /* 0x100fe200000100aa */
[----:B------:R-:W-:Y:S01]  /*1bf0*/  FMUL.FTZ R76, R154, R77 ;  /* 0x0000004d9a4c7220 */ /* 0x000fe20000410000 */
[----:B------:R-:W-:Y:S01]  /*1c00*/  SHF.L.U32 R77, R127, 0x10, RZ ;  /* 0x000000107f4d7819 */ /* 0x000fe200000006ff */
[----:B------:R-:W-:Y:S01]  /*1c10*/  FMUL.FTZ R184, R143, R184 ;  /* 0x000000b88fb87220 */ /* 0x000fe20000410000 */
[----:B------:R-:W-:Y:S01]  /*1c20*/  FADD.FTZ R146, R146, -R159 ;  /* 0x8000009f92927221 */ /* 0x000fe20000010000 */
[----:B------:R-:W-:Y:S01]  /*1c30*/  FMUL.FTZ R152, R152, R93 ;  /* 0x0000005d98987220 */ /* 0x000fe20000410000 */
[--C-:B------:R-:W-:Y:S01]  /*1c40*/  FFMA.FTZ R81, R153, R171, R170.reuse ;  /* 0x000000ab99517223 */ /* 0x100fe200000100aa */
[----:B------:R-:W-:Y:S01]  /*1c50*/  FMUL.FTZ R78, R174, R77 ;  /* 0x0000004dae4e7220 */ /* 0x000fe20000410000 */
[----:B------:R-:W-:Y:S01]  /*1c60*/  SHF.L.U32 R77, R126, 0x10, RZ ;  /* 0x000000107e4d7819 */ /* 0x000fe200000006ff */
[--C-:B------:R-:W-:Y:S01]  /*1c70*/  FFMA.FTZ R89, R89, R171, R170.reuse ;  /* 0x000000ab59597223 */ /* 0x100fe200000100aa */
[----:B------:R-:W-:Y:S01]  /*1c80*/  SHF.L.U32 R80, R129, 0x10, RZ ;  /* 0x0000001081507819 */ /* 0x000fe200000006ff */
[----:B------:R-:W-:Y:S01]  /*1c90*/  FADD.FTZ R182, R182, -R155 ;  /* 0x8000009bb6b67221 */ /* 0x000fe20000010000 */
[----:B------:R-:W-:Y:S01]  /*1ca0*/  FMUL.FTZ R153, R184, R93 ;  /* 0x0000005db8997220 */ /* 0x000fe20000410000 */
[--C-:B------:R-:W-:Y:S01]  /*1cb0*/  FFMA.FTZ R91, R91, R171, R170.reuse ;  /* 0x000000ab5b5b7223 */ /* 0x100fe200000100aa */
[C---:B------:R-:W-:Y:S01]  /*1cc0*/  FMUL.FTZ R146, R143.reuse, R146 ;  /* 0x000000928f927220 */ /* 0x040fe20000410000 */
[----:B------:R-:W-:Y:S01]  /*1cd0*/  FMUL.FTZ R77, R152, R77 ;  /* 0x0000004d984d7220 */ /* 0x000fe20000410000 */
[----:B------:R-:W-:Y:S01]  /*1ce0*/  FADD.FTZ R176, R176, -R81 ;  /* 0x80000051b0b07221 */ /* 0x000fe20000010000 */
[----:B------:R-:W-:Y:S01]  /*1cf0*/  FADD.FTZ R94, R94, -R89 ;  /* 0x800000595e5e7221 */ /* 0x000fe20000010000 */
[----:B------:R0:W-:Y:S01]  /*1d00*/  F2F.BF16.F32 R79, R76 ;  /* 0x0000004c004f7304 */ /* 0x0001e20000202000 */
[----:B------:R-:W-:Y:S01]  /*1d10*/  FMUL.FTZ R182, R143, R182 ;  /* 0x000000b68fb67220 */ /* 0x000fe20000410000 */
[----:B------:R-:W-:Y:S01]  /*1d20*/  FMUL.FTZ R81, R153, R80 ;  /* 0x0000005099517220 */ /* 0x000fe20000410000 */
[----:B------:R-:W-:Y:S01]  /*1d30*/  FADD.FTZ R82, R150, -R91 ;  /* 0x8000005b96527221 */ /* 0x000fe20000010000 */
[-CC-:B------:R-:W-:Y:S01]  /*1d40*/  FFMA.FTZ R175, R175, R171.reuse, R170.reuse ;  /* 0x000000abafaf7223 */ /* 0x180fe200000100aa */
[--C-:B------:R-:W-:Y:S01]  /*1d50*/  FFMA.FTZ R181, R181, R171, R170.reuse ;  /* 0x000000abb5b57223 */ /* 0x100fe200000100aa */
[----:B------:R-:W-:Y:S01]  /*1d60*/  FMUL.FTZ R179, R146, R93 ;  /* 0x0000005d92b37220 */ /* 0x000fe20000410000 */
[----:B------:R-:W-:Y:S01]  /*1d70*/  FMUL.FTZ R150, R143, R176 ;  /* 0x000000b08f967220 */ /* 0x000fe20000410000 */
[----:B------:R1:W-:Y:S01]  /*1d80*/  F2F.BF16.F32 R83, R77 ;  /* 0x0000004d00537304 */ /* 0x0003e20000202000 */
[----:B0-----:R-:W-:Y:S01]  /*1d90*/  SHF.L.U32 R76, R130, 0x10, RZ ;  /* 0x00000010824c7819 */ /* 0x001fe200000006ff */
[--C-:B------:R-:W-:Y:S01]  /*1da0*/  FFMA.FTZ R95, R95, R171, R170.reuse ;  /* 0x000000ab5f5f7223 */ /* 0x100fe200000100aa */
[----:B------:R-:W-:Y:S01]  /*1db0*/  SHF.L.U32 R80, R125, 0x10, RZ ;  /* 0x000000107d507819 */ /* 0x000fe200000006ff */
[C---:B------:R-:W-:Y:S01]  /*1dc0*/  FMUL.FTZ R94, R143.reuse, R94 ;  /* 0x0000005e8f5e7220 */ /* 0x040fe20000410000 */
[----:B------:R-:W-:Y:S01]  /*1dd0*/  FMUL.FTZ R155, R182, R93 ;  /* 0x0000005db69b7220 */ /* 0x000fe20000410000 */
[----:B------:R-:W-:Y:S01]  /*1de0*/  FMUL.FTZ R82, R143, R82 ;  /* 0x000000528f527220 */ /* 0x000fe20000410000 */
[----:B------:R-:W-:Y:S01]  /*1df0*/  FADD.FTZ R178, R178, -R175 ;  /* 0x800000afb2b27221 */ /* 0x000fe20000010000 */
[----:B------:R-:W-:Y:S01]  /*1e00*/  FADD.FTZ R176, R90, -R181 ;  /* 0x800000b55ab07221 */ /* 0x000fe20000010000 */
[--C-:B-1----:R-:W-:Y:S01]  /*1e10*/  FFMA.FTZ R77, R147, R171, R170.reuse ;  /* 0x000000ab934d7223 */ /* 0x102fe200000100aa */
[----:B------:R-:W-:Y:S01]  /*1e20*/  FMUL.FTZ R76, R179, R76 ;  /* 0x0000004cb34c7220 */ /* 0x000fe20000410000 */
[----:B------:R0:W-:Y:S01]  /*1e30*/  F2F.BF16.F32 R147, R81 ;  /* 0x0000005100937304 */ /* 0x0001e20000202000 */
[----:B------:R-:W-:Y:S01]  /*1e40*/  FMUL.FTZ R150, R150, R93 ;  /* 0x0000005d96967220 */ /* 0x000fe20000410000 */
[--C-:B------:R-:W-:Y:S01]  /*1e50*/  FFMA.FTZ R85, R151, R171, R170.reuse ;  /* 0x000000ab97557223 */ /* 0x100fe200000100aa */
[----:B------:R-:W-:Y:S01]  /*1e60*/  SHF.L.U32 R90, R117, 0x10, RZ ;  /* 0x00000010755a7819 */ /* 0x000fe200000006ff */
[----:B------:R-:W-:Y:S01]  /*1e70*/  FADD.FTZ R172, R86, -R95 ;  /* 0x8000005f56ac7221 */ /* 0x000fe20000010000 */
[----:B------:R-:W-:Y:S01]  /*1e80*/  FMUL.FTZ R151, R94, R93 ;  /* 0x0000005d5e977220 */ /* 0x000fe20000410000 */
[--C-:B------:R-:W-:Y:S01]  /*1e90*/  FFMA.FTZ R87, R87, R171, R170.reuse ;  /* 0x000000ab57577223 */ /* 0x100fe200000100aa */
[----:B------:R-:W-:Y:S01]  /*1ea0*/  SHF.L.U32 R86, R123, 0x10, RZ ;  /* 0x000000107b567819 */ /* 0x000fe200000006ff */
[----:B------:R-:W-:Y:S01]  /*1eb0*/  FMUL.FTZ R80, R155, R80 ;  /* 0x000000509b507220 */ /* 0x000fe20000410000 */
[----:B0-----:R-:W-:Y:S01]  /*1ec0*/  SHF.L.U32 R81, R128, 0x10, RZ ;  /* 0x0000001080517819 */ /* 0x001fe200000006ff */
[----:B------:R-:W-:Y:S01]  /*1ed0*/  FMUL.FTZ R157, R82, R93 ;  /* 0x0000005d529d7220 */ /* 0x000fe20000410000 */
[----:B------:R-:W-:Y:S01]  /*1ee0*/  FMUL.FTZ R156, R143, R178 ;  /* 0x000000b28f9c7220 */ /* 0x000fe20000410000 */
[----:B------:R-:W-:Y:S01]  /*1ef0*/  FADD.FTZ R94, R88, -R85 ;  /* 0x80000055585e7221 */ /* 0x000fe20000010000 */
[----:B------:R-:W0:Y:S01]  /*1f00*/  F2F.BF16.F32 R78, R78 ;  /* 0x0000004e004e7304 */ /* 0x000e220000202000 */
[----:B------:R-:W-:Y:S01]  /*1f10*/  FMUL.FTZ R81, R150, R81 ;  /* 0x0000005196517220 */ /* 0x000fe20000410000 */
[----:B------:R-:W-:Y:S01]  /*1f20*/  FADD.FTZ R148, R148, -R77 ;  /* 0x8000004d94947221 */ /* 0x000fe20000010000 */
[----:B------:R-:W-:Y:S01]  /*1f30*/  FMUL.FTZ R88, R151, R90 ;  /* 0x0000005a97587220 */ /* 0x000fe20000410000 */
[----:B------:R-:W-:Y:S01]  /*1f40*/  SHF.L.U32 R77, R124, 0x10, RZ ;  /* 0x000000107c4d7819 */ /* 0x000fe200000006ff */
[----:B------:R-:W-:Y:S01]  /*1f50*/  FADD.FTZ R146, R84, -R87 ;  /* 0x8000005754927221 */ /* 0x000fe20000010000 */
[----:B------:R-:W-:Y:S01]  /*1f60*/  FMUL.FTZ R90, R157, R86 ;  /* 0x000000569d5a7220 */ /* 0x000fe20000410000 */
[----:B------:R-:W-:Y:S01]  /*1f70*/  FMUL.FTZ R156, R156, R93 ;  /* 0x0000005d9c9c7220 */ /* 0x000fe20000410000 */
[----:B------:R-:W1:Y:S01]  /*1f80*/  F2F.BF16.F32 R76, R76 ;  /* 0x0000004c004c7304 */ /* 0x000e620000202000 */
[----:B------:R-:W2:Y:S01]  /*1f90*/  LDC.64 R84, c[0x0][0x390] ;  /* 0x0000e400ff547b82 */ /* 0x000ea20000000a00 */
[----:B------:R-:W-:Y:S01]  /*1fa0*/  FFMA.FTZ R149, R149, R171, R170 ;  /* 0x000000ab95957223 */ /* 0x000fe200000100aa */
[----:B------:R-:W-:Y:S01]  /*1fb0*/  FMUL.FTZ R77, R156, R77 ;  /* 0x0000004d9c4d7220 */ /* 0x000fe20000410000 */
[C---:B------:R-:W-:Y:S01]  /*1fc0*/  FMUL.FTZ R148, R143.reuse, R148 ;  /* 0x000000948f947220 */ /* 0x040fe20000410000 */
[C---:B------:R-:W-:Y:S01]  /*1fd0*/  FMUL.FTZ R146, R143.reuse, R146 ;  /* 0x000000928f927220 */ /* 0x040fe20000410000 */
[----:B------:R-:W-:Y:S01]  /*1fe0*/  FADD.FTZ R180, R180, -R149 ;  /* 0x80000095b4b47221 */ /* 0x000fe20000010000 */
[----:B0-----:R-:W-:Y:S01]  /*1ff0*/  PRMT R149, R78, 0x5410, R79 ;  /* 0x000054104e957816 */ /* 0x001fe2000000004f */
[----:B------:R-:W0:Y:S01]  /*2000*/  F2F.BF16.F32 R80, R80 ;  /* 0x0000005000507304 */ /* 0x000e220000202000 */
[----:B------:R-:W3:Y:S01]  /*2010*/  LDC.64 R86, c[0x0][0x468] ;  /* 0x00011a00ff567b82 */ /* 0x000ee20000000a00 */
[C---:B------:R-:W-:Y:S01]  /*2020*/  FMUL.FTZ R158, R143.reuse, R180 ;  /* 0x000000b48f9e7220 */ /* 0x040fe20000410000 */
[-C--:B------:R-:W-:Y:S01]  /*2030*/  FMUL.FTZ R159, R148, R93.reuse ;  /* 0x0000005d949f7220 */ /* 0x080fe20000410000 */
[-C--:B------:R-:W-:Y:S01]  /*2040*/  FMUL.FTZ R168, R146, R93.reuse ;  /* 0x0000005d92a87220 */ /* 0x080fe20000410000 */
[C---:B------:R-:W-:Y:S01]  /*2050*/  FMUL.FTZ R172, R143.reuse, R172 ;  /* 0x000000ac8fac7220 */ /* 0x040fe20000410000 */
[----:B------:R-:W-:Y:S01]  /*2060*/  FMUL.FTZ R158, R158, R93 ;  /* 0x0000005d9e9e7220 */ /* 0x000fe20000410000 */
[----:B-1----:R-:W-:Y:S01]  /*2070*/  IMAD.WIDE.U32 R78, R76, 0x10000, RZ ;  /* 0x000100004c4e7825 */ /* 0x002fe200078e00ff */
[----:B------:R-:W1:Y:S03]  /*2080*/  F2F.BF16.F32 R81, R81 ;  /* 0x0000005100517304 */ /* 0x000e660000202000 */
[----:B------:R-:W-:Y:S01]  /*2090*/  FMUL.FTZ R94, R143, R94 ;  /* 0x0000005e8f5e7220 */ /* 0x000fe20000410000 */
[----:B0-----:R-:W-:-:S04]  /*20a0*/  PRMT R147, R80, 0x5410, R147 ;  /* 0x0000541050937816 */ /* 0x001fc80000000093 */
[----:B------:R0:W4:Y:S01]  /*20b0*/  F2F.BF16.F32 R89, R77 ;  /* 0x0000004d00597304 */ /* 0x0001220000202000 */
[----:B------:R-:W-:Y:S01]  /*20c0*/  SHF.L.U32 R80, R116, 0x10, RZ ;  /* 0x0000001074507819 */ /* 0x000fe200000006ff */
[----:B------:R-:W-:-:S06]  /*20d0*/  FMUL.FTZ R176, R143, R176 ;  /* 0x000000b08fb07220 */ /* 0x000fcc0000410000 */
[----:B------:R5:W-:Y:S01]  /*20e0*/  F2F.BF16.F32 R95, R88 ;  /* 0x00000058005f7304 */ /* 0x000be20000202000 */
[----:B0-----:R-:W-:-:S05]  /*20f0*/  SHF.L.U32 R77, R122, 0x10, RZ ;  /* 0x000000107a4d7819 */ /* 0x001fca00000006ff */
[----:B------:R-:W-:Y:S01]  /*2100*/  FMUL.FTZ R82, R158, R77 ;  /* 0x0000004d9e527220 */ /* 0x000fe20000410000 */
[----:B-1----:R-:W-:Y:S01]  /*2110*/  IMAD.WIDE.U32 R76, R81, 0x10000, RZ ;  /* 0x00010000514c7825 */ /* 0x002fe200078e00ff */
[----:B------:R-:W-:-:S03]  /*2120*/  LOP3.LUT R81, R149, R79, RZ, 0xfc, !PT ;  /* 0x0000004f95517212 */ /* 0x000fc600078efcff */
[----:B-----5:R-:W-:Y:S01]  /*2130*/  FMUL.FTZ R88, R159, R80 ;  /* 0x000000509f587220 */ /* 0x020fe20000410000 */
[----:B------:R-:W-:Y:S01]  /*2140*/  SHF.L.U32 R79, R115, 0x10, RZ ;  /* 0x00000010734f7819 */ /* 0x000fe200000006ff */
[----:B------:R3:W-:Y:S01]  /*2150*/  F2F.BF16.F32 R91, R82 ;  /* 0x00000052005b7304 */ /* 0x0007e20000202000 */
[----:B------:R-:W-:Y:S02]  /*2160*/  LOP3.LUT R80, R78, R83, RZ, 0xfc, !PT ;  /* 0x000000534e507212 */ /* 0x000fe400078efcff */
[----:B------:R-:W-:Y:S01]  /*2170*/  LOP3.LUT R147, R147, R77, RZ, 0xfc, !PT ;  /* 0x0000004d93937212 */ /* 0x000fe200078efcff */
[----:B------:R-:W-:Y:S01]  /*2180*/  FMUL.FTZ R148, R168, R79 ;  /* 0x0000004fa8947220 */ /* 0x000fe20000410000 */
[----:B----4-:R-:W-:Y:S01]  /*2190*/  LOP3.LUT R146, R76, R89, RZ, 0xfc, !PT ;  /* 0x000000594c927212 */ /* 0x010fe200078efcff */
[----:B--2---:R-:W-:Y:S01]  /*21a0*/  IMAD.WIDE.U32 R76, R169, 0x8, R84 ;  /* 0x00000008a94c7825 */ /* 0x004fe200078e0054 */
[----:B------:R-:W-:Y:S01]  /*21b0*/  SHF.L.U32 R78, R121, 0x10, RZ ;  /* 0x00000010794e7819 */ /* 0x000fe200000006ff */
[----:B------:R-:W-:Y:S01]  /*21c0*/  F2F.BF16.F32 R88, R88 ;  /* 0x0000005800587304 */ /* 0x000fe20000202000 */
[----:B------:R-:W-:Y:S01]  /*21d0*/  SHF.L.U32 R89, R114, 0x10, RZ ;  /* 0x0000001072597819 */ /* 0x000fe200000006ff */
[----:B---3--:R-:W-:-:S04]  /*21e0*/  IMAD.WIDE.U32 R82, R169, 0x8, R86 ;  /* 0x00000008a9527825 */ /* 0x008fc800078e0056 */
[-C--:B------:R-:W-:Y:S01]  /*21f0*/  FMUL.FTZ R169, R172, R93.reuse ;  /* 0x0000005daca97220 */ /* 0x080fe20000410000 */
[----:B------:R-:W-:Y:S01]  /*2200*/  FMUL.FTZ R172, R94, R93 ;  /* 0x0000005d5eac7220 */ /* 0x000fe20000410000 */
[----:B------:R-:W-:Y:S01]  /*2210*/  SHF.L.U32 R94, R120, 0x10, RZ ;  /* 0x00000010785e7819 */ /* 0x000fe200000006ff */
[----:B------:R-:W2:Y:S01]  /*2220*/  LDG.E.64 R76, desc[UR8][R76.64] ;  /* 0x000000084c4c7981 */ /* 0x000ea2000c1e1b00 */
[----:B------:R-:W-:Y:S01]  /*2230*/  FMUL.FTZ R175, R169, R78 ;  /* 0x0000004ea9af7220 */ /* 0x000fe20000410000 */
[----:B------:R-:W0:Y:S01]  /*2240*/  F2F.BF16.F32 R90, R90 ;  /* 0x0000005a005a7304 */ /* 0x000e220000202000 */
[----:B------:R-:W-:-:S04]  /*2250*/  IMAD.WIDE.U32 R78, R173, 0x8, R84 ;  /* 0x00000008ad4e7825 */ /* 0x000fc800078e0054 */
[----:B------:R-:W-:-:S03]  /*2260*/  FMUL.FTZ R177, R172, R89 ;  /* 0x00000059acb17220 */ /* 0x000fc60000410000 */
[----:B------:R1:W-:Y:S02]  /*2270*/  F2F.BF16.F32 R181, R148 ;  /* 0x0000009400b57304 */ /* 0x0003e40000202000 */
[----:B-1----:R-:W-:-:S04]  /*2280*/  IMAD.WIDE.U32 R148, R173, 0x8, R86 ;  /* 0x00000008ad947825 */ /* 0x002fc800078e0056 */
[----:B------:R-:W-:Y:S02]  /*2290*/  FMUL.FTZ R173, R176, R93 ;  /* 0x0000005db0ad7220 */ /* 0x000fe40000410000 */
[----:B------:R1:W3:Y:S01]  /*22a0*/  F2F.BF16.F32 R178, R175 ;  /* 0x000000af00b27304 */ /* 0x0002e20000202000 */
[----:B------:R4:W-:Y:S01]  /*22b0*/  STG.E.64 desc[UR8][R82.64], R80 ;  /* 0x0000005052007986 */ /* 0x0009e2000c101b08 */
[----:B0-----:R-:W-:-:S03]  /*22c0*/  PRMT R95, R90, 0x5410, R95 ;  /* 0x000054105a5f7816 */ /* 0x001fc6000000005f */
[----:B------:R-:W5:Y:S03]  /*22d0*/  LDG.E.64 R78, desc[UR8][R78.64] ;  /* 0x000000084e4e7981 */ /* 0x000f66000c1e1b00 */
[----:B------:R-:W0:Y:S01]  /*22e0*/  F2F.BF16.F32 R177, R177 ;  /* 0x000000b100b17304 */ /* 0x000e220000202000 */
[----:B-1----:R-:W-:-:S07]  /*22f0*/  FMUL.FTZ R175, R173, R94 ;  /* 0x0000005eadaf7220 */ /* 0x002fce0000410000 */
[----:B------:R-:W1:Y:S01]  /*2300*/  F2F.BF16.F32 R175, R175 ;  /* 0x000000af00af7304 */ /* 0x000e620000202000 */
[----:B----4-:R-:W-:-:S04]  /*2310*/  IMAD.WIDE.U32 R80, R145, 0x8, R84 ;  /* 0x0000000891507825 */ /* 0x010fc800078e0054 */
[----:B------:R-:W-:Y:S01]  /*2320*/  IMAD.WIDE.U32 R82, R88, 0x10000, RZ ;  /* 0x0001000058527825 */ /* 0x000fe200078e00ff */
[----:B------:R-:W-:Y:S04]  /*2330*/  STG.E.64 desc[UR8][R148.64], R146 ;  /* 0x0000009294007986 */ /* 0x000fe8000c101b08 */
[----:B------:R-:W-:Y:S01]  /*2340*/  LOP3.LUT R89, R95, R83, RZ, 0xfc, !PT ;  /* 0x000000535f597212 */ /* 0x000fe200078efcff */
[----:B------:R-:W4:Y:S01]  /*2350*/  LDG.E.64 R80, desc[UR8][R80.64] ;  /* 0x0000000850507981 */ /* 0x000f22000c1e1b00 */
[----:B------:R-:W-:Y:S01]  /*2360*/  LOP3.LUT R88, R82, R91, RZ, 0xfc, !PT ;  /* 0x0000005b52587212 */ /* 0x000fe200078efcff */
[----:B------:R-:W-:Y:S01]  /*2370*/  IMAD.WIDE.U32 R94, R145, 0x8, R86 ;  /* 0x00000008915e7825 */ /* 0x000fe200078e0056 */
[----:B---3--:R-:W-:-:S03]  /*2380*/  PRMT R181, R178, 0x5410, R181 ;  /* 0x00005410b2b57816 */ /* 0x008fc600000000b5 */
[C---:B------:R-:W-:Y:S01]  /*2390*/  IMAD.WIDE.U32 R82, R144.reuse, 0x8, R84 ;  /* 0x0000000890527825 */ /* 0x040fe200078e0054 */
[----:B------:R3:W-:Y:S03]  /*23a0*/  STG.E.64 desc[UR8][R94.64], R88 ;  /* 0x000000585e007986 */ /* 0x0007e6000c101b08 */
[----:B0-----:R-:W-:Y:S02]  /*23b0*/  IMAD.WIDE.U32 R90, R177, 0x10000, RZ ;  /* 0x00010000b15a7825 */ /* 0x001fe400078e00ff */
[----:B------:R-:W4:Y:S02]  /*23c0*/  LDG.E.64 R82, desc[UR8][R82.64] ;  /* 0x0000000852527981 */ /* 0x000f24000c1e1b00 */
[----:B------:R-:W-:Y:S01]  /*23d0*/  IMAD.WIDE.U32 R144, R144, 0x8, R86 ;  /* 0x0000000890907825 */ /* 0x000fe200078e0056 */
[----:B------:R-:W-:Y:S02]  /*23e0*/  LOP3.LUT R91, R181, R91, RZ, 0xfc, !PT ;  /* 0x0000005bb55b7212 */ /* 0x000fe400078efcff */
[----:B-1----:R-:W-:Y:S01]  /*23f0*/  LOP3.LUT R90, R90, R175, RZ, 0xfc, !PT ;  /* 0x000000af5a5a7212 */ /* 0x002fe200078efcff */
[----:B------:R-:W-:-:S04]  /*2400*/  IMAD.WIDE.U32 R84, R142, 0x8, R84 ;  /* 0x000000088e547825 */ /* 0x000fc800078e0054 */
[----:B------:R0:W-:Y:S04]  /*2410*/  STG.E.64 desc[UR8][R144.64], R90 ;  /* 0x0000005a90007986 */ /* 0x0001e8000c101b08 */
[----:B------:R-:W4:Y:S01]  /*2420*/  LDG.E.64 R84, desc[UR8][R84.64] ;  /* 0x0000000854547981 */ /* 0x000f22000c1e1b00 */
[-CC-:B------:R-:W-:Y:S01]  /*2430*/  FFMA.FTZ R166, R166, R171.reuse, R170.reuse ;  /* 0x000000aba6a67223 */ /* 0x180fe200000100aa */
[----:B------:R-:W-:-:S03]  /*2440*/  FFMA.FTZ R167, R167, R171, R170 ;  /* 0x000000aba7a77223 */ /* 0x000fc600000100aa */
[----:B------:R-:W-:Y:S01]  /*2450*/  FADD.FTZ R166, R165, -R166 ;  /* 0x800000a6a5a67221 */ /* 0x000fe20000010000 */
[----:B------:R-:W-:-:S03]  /*2460*/  FADD.FTZ R164, R164, -R167 ;  /* 0x800000a7a4a47221 */ /* 0x000fc60000010000 */
[----:B------:R-:W-:Y:S01]  /*2470*/  FMUL.FTZ R166, R143, R166 ;  /* 0x000000a68fa67220 */ /* 0x000fe20000410000 */
[----:B---3--:R-:W-:Y:S01]  /*2480*/  SHF.L.U32 R89, R119, 0x10, RZ ;  /* 0x0000001077597819 */ /* 0x008fe200000006ff */
[----:B------:R-:W-:Y:S02]  /*2490*/  FFMA.FTZ R88, R163, R171, R170 ;  /* 0x000000aba3587223 */ /* 0x000fe400000100aa */
[----:B------:R-:W-:Y:S01]  /*24a0*/  FMUL.FTZ R166, R166, R93 ;  /* 0x0000005da6a67220 */ /* 0x000fe20000410000 */
[----:B------:R-:W-:Y:S01]  /*24b0*/  FMUL.FTZ R164, R143, R164 ;  /* 0x000000a48fa47220 */ /* 0x000fe20000410000 */
[----:B------:R-:W-:Y:S02]  /*24c0*/  FADD.FTZ R88, R161, -R88 ;  /* 0x80000058a1587221 */ /* 0x000fe40000010000 */
[----:B0-----:R-:W-:Y:S01]  /*24d0*/  FMUL.FTZ R90, R166, R89 ;  /* 0x00000059a65a7220 */ /* 0x001fe20000410000 */
[----:B------:R-:W-:Y:S01]  /*24e0*/  SHF.L.U32 R89, R113, 0x10, RZ ;  /* 0x0000001071597819 */ /* 0x000fe200000006ff */
[----:B------:R-:W-:Y:S01]  /*24f0*/  FMUL.FTZ R164, R164, R93 ;  /* 0x0000005da4a47220 */ /* 0x000fe20000410000 */
[----:B------:R-:W-:Y:S01]  /*2500*/  FFMA.FTZ R171, R162, R171, R170 ;  /* 0x000000aba2ab7223 */ /* 0x000fe200000100aa */
[----:B------:R-:W-:-:S02]  /*2510*/  FMUL.FTZ R88, R143, R88 ;  /* 0x000000588f587220 */ /* 0x000fc40000410000 */
[----:B------:R-:W-:Y:S01]  /*2520*/  FMUL.FTZ R91, R164, R89 ;  /* 0x00000059a45b7220 */ /* 0x000fe20000410000 */
[----:B------:R-:W-:Y:S01]  /*2530*/  FADD.FTZ R160, R160, -R171 ;  /* 0x800000aba0a07221 */ /* 0x000fe20000010000 */
[----:B------:R-:W-:Y:S01]  /*2540*/  SHF.L.U32 R89, R112, 0x10, RZ ;  /* 0x0000001070597819 */ /* 0x000fe200000006ff */
[----:B------:R-:W-:Y:S02]  /*2550*/  FMUL.FTZ R144, R88, R93 ;  /* 0x0000005d58907220 */ /* 0x000fe40000410000 */
[----:B------:R-:W-:Y:S02]  /*2560*/  FMUL.FTZ R160, R143, R160 ;  /* 0x000000a08fa07220 */ /* 0x000fe40000410000 */
[----:B------:R-:W-:Y:S01]  /*2570*/  FMUL.FTZ R143, R144, R89 ;  /* 0x00000059908f7220 */ /* 0x000fe20000410000 */
[----:B------:R-:W-:Y:S01]  /*2580*/  SHF.L.U32 R89, R118, 0x10, RZ ;  /* 0x0000001076597819 */ /* 0x000fe200000006ff */
[----:B------:R-:W-:Y:S01]  /*2590*/  FMUL.FTZ R160, R160, R93 ;  /* 0x0000005da0a07220 */ /* 0x000fe20000410000 */
[----:B------:R-:W-:Y:S03]  /*25a0*/  F2F.BF16.F32 R90, R90 ;  /* 0x0000005a005a7304 */ /* 0x000fe60000202000 */
[----:B------:R-:W-:-:S05]  /*25b0*/  FMUL.FTZ R94, R160, R89 ;  /* 0x00000059a05e7220 */ /* 0x000fca0000410000 */
[----:B------:R-:W0:Y:S08]  /*25c0*/  F2F.BF16.F32 R88, R143 ;  /* 0x0000008f00587304 */ /* 0x000e300000202000 */
[----:B------:R-:W1:Y:S08]  /*25d0*/  F2F.BF16.F32 R91, R91 ;  /* 0x0000005b005b7304 */ /* 0x000e700000202000 */
[----:B------:R-:W3:Y:S01]  /*25e0*/  F2F.BF16.F32 R95, R94 ;  /* 0x0000005e005f7304 */ /* 0x000ee20000202000 */
[----:B0-----:R-:W-:Y:S01]  /*25f0*/  IMAD.WIDE.U32 R88, R88, 0x10000, RZ ;  /* 0x0001000058587825 */ /* 0x001fe200078e00ff */
[----:B-1----:R-:W-:-:S03]  /*2600*/  PRMT R145, R90, 0x5410, R91 ;  /* 0x000054105a917816 */ /* 0x002fc6000000005b */
[----:B------:R-:W-:Y:S01]  /*2610*/  IMAD.WIDE.U32 R86, R142, 0x8, R86 ;  /* 0x000000088e567825 */ /* 0x000fe200078e0056 */
[--C-:B--2---:R-:W-:Y:S02]  /*2620*/  SHF.R.U32.HI R175, RZ, 0x10, R77.reuse ;  /* 0x00000010ffaf7819 */ /* 0x104fe4000001164d */
[C---:B------:R-:W-:Y:S02]  /*2630*/  SHF.R.U64 R90, R76.reuse, 0x10, R77 ;  /* 0x000000104c5a7819 */ /* 0x040fe4000000124d */
[----:B------:R-:W-:Y:S02]  /*2640*/  SHF.L.U32 R93, R77, 0x10, RZ ;  /* 0x000000104d5d7819 */ /* 0x000fe400000006ff */
[----:B------:R-:W-:Y:S02]  /*2650*/  SHF.L.U32 R91, R76, 0x10, RZ ;  /* 0x000000104c5b7819 */ /* 0x000fe400000006ff */
[----:B------:R-:W-:Y:S02]  /*2660*/  LOP3.LUT R77, R145, R89, RZ, 0xfc, !PT ;  /* 0x00000059914d7212 */ /* 0x000fe400078efcff */
[----:B---3--:R-:W-:Y:S01]  /*2670*/  LOP3.LUT R76, R88, R95, RZ, 0xfc, !PT ;  /* 0x0000005f584c7212 */ /* 0x008fe200078efcff */
[----:B------:R-:W-:Y:S01]  /*2680*/  FMUL.FTZ R178, R152, R91 ;  /* 0x0000005b98b27220 */ /* 0x000fe20000410000 */
[----:B-----5:R-:W-:-:S02]  /*2690*/  SHF.L.U32 R89, R78, 0x10, RZ ;  /* 0x000000104e597819 */ /* 0x020fc400000006ff */
[--C-:B------:R-:W-:Y:S02]  /*26a0*/  SHF.R.U32.HI R88, RZ, 0x10, R79.reuse ;  /* 0x00000010ff587819 */ /* 0x100fe4000001164f */
[----:B------:R-:W-:Y:S02]  /*26b0*/  SHF.L.U32 R176, R79, 0x10, RZ ;  /* 0x000000104fb07819 */ /* 0x000fe400000006ff */
[----:B------:R-:W-:Y:S01]  /*26c0*/  SHF.R.U64 R79, R78, 0x10, R79 ;  /* 0x000000104e4f7819 */ /* 0x000fe2000000124f */
[----:B------:R-:W-:Y:S01]  /*26d0*/  FMUL.FTZ R156, R156, R89 ;  /* 0x000000599c9c7220 */ /* 0x000fe20000410000 */
[----:B------:R-:W-:Y:S02]  /*26e0*/  SHF.L.U32 R78, R88, 0x10, RZ ;  /* 0x00000010584e7819 */ /* 0x000fe400000006ff */
[----:B------:R-:W-:-:S03]  /*26f0*/  SHF.L.U32 R89, R79, 0x10, RZ ;  /* 0x000000104f597819 */ /* 0x000fc600000006ff */
[----:B------:R-:W-:Y:S01]  /*2700*/  FMUL.FTZ R177, R153, R78 ;  /* 0x0000004e99b17220 */ /* 0x000fe20000410000 */
[----:B----4-:R-:W-:Y:S02]  /*2710*/  SHF.L.U32 R79, R80, 0x10, RZ ;  /* 0x00000010504f7819 */ /* 0x010fe400000006ff */
[--C-:B------:R-:W-:Y:S02]  /*2720*/  SHF.R.U32.HI R88, RZ, 0x10, R81.reuse ;  /* 0x00000010ff587819 */ /* 0x100fe40000011651 */
[----:B------:R-:W-:Y:S01]  /*2730*/  SHF.L.U32 R78, R81, 0x10, RZ ;  /* 0x00000010514e7819 */ /* 0x000fe200000006ff */
[----:B------:R-:W-:Y:S01]  /*2740*/  FMUL.FTZ R186, R158, R79 ;  /* 0x0000004f9eba7220 */ /* 0x000fe20000410000 */
[----:B------:R-:W-:Y:S02]  /*2750*/  SHF.L.U32 R88, R88, 0x10, RZ ;  /* 0x0000001058587819 */ /* 0x000fe400000006ff */
[----:B------:R-:W-:Y:S01]  /*2760*/  SHF.R.U64 R80, R80, 0x10, R81 ;  /* 0x0000001050507819 */ /* 0x000fe20000001251 */
[----:B------:R-:W-:Y:S01]  /*2770*/  FMUL.FTZ R91, R157, R78 ;  /* 0x0000004e9d5b7220 */ /* 0x000fe20000410000 */
[----:B------:R-:W-:Y:S01]  /*2780*/  SHF.R.U32.HI R79, RZ, 0x10, R83 ;  /* 0x00000010ff4f7819 */ /* 0x000fe20000011653 */
[----:B------:R-:W-:Y:S01]  /*2790*/  FMUL.FTZ R180, R151, R88 ;  /* 0x0000005897b47220 */ /* 0x000fe20000410000 */
[----:B------:R-:W-:-:S02]  /*27a0*/  SHF.L.U32 R78, R80, 0x10, RZ ;  /* 0x00000010504e7819 */ /* 0x000fc400000006ff */
[----:B------:R-:W-:Y:S02]  /*27b0*/  SHF.L.U32 R79, R79, 0x10, RZ ;  /* 0x000000104f4f7819 */ /* 0x000fe400000006ff */
[C---:B------:R-:W-:Y:S02]  /*27c0*/  SHF.L.U32 R80, R82.reuse, 0x10, RZ ;  /* 0x0000001052507819 */ /* 0x040fe400000006ff */
[----:B------:R-:W-:Y:S02]  /*27d0*/  SHF.L.U32 R88, R83, 0x10, RZ ;  /* 0x0000001053587819 */ /* 0x000fe400000006ff */
[----:B------:R-:W-:Y:S01]  /*27e0*/  SHF.R.U64 R82, R82, 0x10, R83 ;  /* 0x0000001052527819 */ /* 0x000fe20000001253 */
[----:B------:R-:W-:Y:S01]  /*27f0*/  FMUL.FTZ R158, R168, R79 ;  /* 0x0000004fa89e7220 */ /* 0x000fe20000410000 */
[--C-:B------:R-:W-:Y:S02]  /*2800*/  SHF.R.U64 R81, R84, 0x10, R85.reuse ;  /* 0x0000001054517819 */ /* 0x100fe40000001255 */
[----:B------:R-:W-:Y:S01]  /*2810*/  SHF.R.U32.HI R83, RZ, 0x10, R85 ;  /* 0x00000010ff537819 */ /* 0x000fe20000011655 */
[----:B------:R0:W-:Y:S01]  /*2820*/  STG.E.64 desc[UR8][R86.64], R76 ;  /* 0x0000004c56007986 */ /* 0x0001e2000c101b08 */
[----:B------:R-:W-:-:S02]  /*2830*/  SHF.L.U32 R79, R82, 0x10, RZ ;  /* 0x00000010524f7819 */ /* 0x000fc400000006ff */
[----:B------:R-:W-:Y:S02]  /*2840*/  SHF.L.U32 R175, R175, 0x10, RZ ;  /* 0x00000010afaf7819 */ /* 0x000fe400000006ff */
[----:B------:R-:W-:Y:S02]  /*2850*/  SHF.L.U32 R90, R90, 0x10, RZ ;  /* 0x000000105a5a7819 */ /* 0x000fe400000006ff */
[----:B------:R-:W-:Y:S02]  /*2860*/  SHF.L.U32 R85, R85, 0x10, RZ ;  /* 0x0000001055557819 */ /* 0x000fe400000006ff */
[----:B------:R-:W-:Y:S02]  /*2870*/  SHF.L.U32 R81, R81, 0x10, RZ ;  /* 0x0000001051517819 */ /* 0x000fe400000006ff */
[----:B------:R-:W-:Y:S02]  /*2880*/  SHF.L.U32 R83, R83, 0x10, RZ ;  /* 0x0000001053537819 */ /* 0x000fe400000006ff */
[----:B0-----:R-:W-:Y:S01]  /*2890*/  SHF.L.U32 R77, R84, 0x10, RZ ;  /* 0x00000010544d7819 */ /* 0x001fe200000006ff */
        /* <DEDUP_REMOVED lines=14> */
.L_x_3581:
[-CC-:B------:R-:W-:Y:S01]  /*2980*/  FFMA.FTZ R177, R177, R171.reuse, R170.reuse ;  /* 0x000000abb1b17223 */ /* 0x180fe200000100aa */
[-CC-:B------:R-:W-:Y:S01]  /*2990*/  FFMA.FTZ R179, R179, R171.reuse, R170.reuse ;  /* 0x000000abb3b37223 */ /* 0x180fe200000100aa */
[-CC-:B------:R-:W-:Y:S01]  /*29a0*/  FFMA.FTZ R85, R85, R171.reuse, R170.reuse ;  /* 0x000000ab55557223 */ /* 0x180fe200000100aa */
[----:B------:R-:W-:Y:S01]  /*29b0*/  SHF.L.U32 R77, R127, 0x10, RZ ;  /* 0x000000107f4d7819 */ /* 0x000fe200000006ff */
[----:B------:R-:W-:Y:S01]  /*29c0*/  FADD.FTZ R78, R156, -R177 ;  /* 0x800000b19c4e7221 */ /* 0x000fe20000010000 */
[----:B------:R-:W-:Y:S01]  /*29d0*/  FADD.FTZ R158, R158, -R179 ;  /* 0x800000b39e9e7221 */ /* 0x000fe20000010000 */
[-CC-:B------:R-:W-:Y:S01]  /*29e0*/  FFMA.FTZ R159, R159, R171.reuse, R170.reuse ;  /* 0x000000ab9f9f7223 */ /* 0x180fe200000100aa */
[----:B------:R-:W-:Y:S01]  /*29f0*/  FADD.FTZ R76, R152, -R85 ;  /* 0x80000055984c7221 */ /* 0x000fe20000010000 */
[----:B------:R-:W-:Y:S01]  /*2a00*/  FMUL.FTZ R78, R143, R78 ;  /* 0x0000004e8f4e7220 */ /* 0x000fe20000410000 */
[--C-:B------:R-:W-:Y:S01]  /*2a10*/  FFMA.FTZ R175, R175, R171, R170.reuse ;  /* 0x000000abafaf7223 */ /* 0x100fe200000100aa */
[----:B------:R-:W-:Y:S01]  /*2a20*/  FMUL.FTZ R79, R143, R158 ;  /* 0x0000009e8f4f7220 */ /* 0x000fe20000410000 */
[----:B------:R-:W-:Y:S01]  /*2a30*/  FADD.FTZ R146, R146, -R159 ;  /* 0x8000009f92927221 */ /* 0x000fe20000010000 */
[----:B------:R-:W-:Y:S01]  /*2a40*/  FMUL.FTZ R174, R78, R93 ;  /* 0x0000005d4eae7220 */ /* 0x000fe20000410000 */
[----:B------:R-:W-:Y:S01]  /*2a50*/  FADD.FTZ R154, R178, -R175 ;  /* 0x800000afb29a7221 */ /* 0x000fe20000010000 */
[----:B------:R-:W-:Y:S01]  /*2a60*/  SHF.L.U32 R80, R131, 0x10, RZ ;  /* 0x0000001083507819 */ /* 0x000fe200000006ff */
[----:B------:R-:W-:Y:S01]  /*2a70*/  FMUL.FTZ R76, R143, R76 ;  /* 0x0000004c8f4c7220 */ /* 0x000fe20000410000 */
[----:B------:R-:W-:Y:S01]  /*2a80*/  FMUL.FTZ R77, R174, R77 ;  /* 0x0000004dae4d7220 */ /* 0x000fe20000410000 */
[-C--:B------:R-:W-:Y:S01]  /*2a90*/  FMUL.FTZ R175, R79, R93.reuse ;  /* 0x0000005d4faf7220 */ /* 0x080fe20000410000 */
[----:B------:R-:W-:Y:S01]  /*2aa0*/  SHF.L.U32 R81, R126, 0x10, RZ ;  /* 0x000000107e517819 */ /* 0x000fe200000006ff */
[----:B------:R-:W-:Y:S01]  /*2ab0*/  FMUL.FTZ R178, R76, R93 ;  /* 0x0000005d4cb27220 */ /* 0x000fe20000410000 */
[----:B------:R0:W-:Y:S01]  /*2ac0*/  F2F.BF16.F32 R85, R77 ;  /* 0x0000004d00557304 */ /* 0x0001e20000202000 */
[----:B------:R-:W-:Y:S01]  /*2ad0*/  FMUL.FTZ R82, R175, R80 ;  /* 0x00000050af527220 */ /* 0x000fe20000410000 */
[----:B------:R-:W-:Y:S01]  /*2ae0*/  SHF.L.U32 R80, R130, 0x10, RZ ;  /* 0x0000001082507819 */ /* 0x000fe200000006ff */
[--C-:B------:R-:W-:Y:S01]  /*2af0*/  FFMA.FTZ R153, R153, R171, R170.reuse ;  /* 0x000000ab99997223 */ /* 0x100fe200000100aa */
[----:B------:R-:W-:Y:S01]  /*2b00*/  FMUL.FTZ R81, R178, R81 ;  /* 0x00000051b2517220 */ /* 0x000fe20000410000 */
[-CC-:B------:R-:W-:Y:S01]  /*2b10*/  FFMA.FTZ R83, R149, R171.reuse, R170.reuse ;  /* 0x000000ab95537223 */ /* 0x180fe200000100aa */
[-CC-:B------:R-:W-:Y:S01]  /*2b20*/  FFMA.FTZ R155, R155, R171.reuse, R170.reuse ;  /* 0x000000ab9b9b7223 */ /* 0x180fe200000100aa */
[----:B------:R-:W-:Y:S01]  /*2b30*/  FADD.FTZ R156, R176, -R153 ;  /* 0x80000099b09c7221 */ /* 0x000fe20000010000 */
[-CC-:B------:R-:W-:Y:S01]  /*2b40*/  FFMA.FTZ R157, R157, R171.reuse, R170.reuse ;  /* 0x000000ab9d9d7223 */ /* 0x180fe200000100aa */
[----:B0-----:R-:W-:Y:S01]  /*2b50*/  FMUL.FTZ R77, R143, R146 ;  /* 0x000000928f4d7220 */ /* 0x001fe20000410000 */
[----:B------:R0:W-:Y:S01]  /*2b60*/  F2F.BF16.F32 R149, R81 ;  /* 0x0000005100957304 */ /* 0x0001e20000202000 */
[--C-:B------:R-:W-:Y:S01]  /*2b70*/  FFMA.FTZ R153, R91, R171, R170.reuse ;  /* 0x000000ab5b997223 */ /* 0x100fe200000100aa */
[----:B------:R-:W-:Y:S01]  /*2b80*/  FADD.FTZ R158, R180, -R83 ;  /* 0x80000053b49e7221 */ /* 0x000fe20000010000 */
[----:B------:R-:W-:Y:S01]  /*2b90*/  FMUL.FTZ R179, R77, R93 ;  /* 0x0000005d4db37220 */ /* 0x000fe20000410000 */
[-CC-:B------:R-:W-:Y:S01]  /*2ba0*/  FFMA.FTZ R89, R89, R171.reuse, R170.reuse ;  /* 0x000000ab59597223 */ /* 0x180fe200000100aa */
[-CC-:B------:R-:W-:Y:S01]  /*2bb0*/  FFMA.FTZ R83, R147, R171.reuse, R170.reuse ;  /* 0x000000ab93537223 */ /* 0x180fe200000100aa */
[----:B------:R-:W-:Y:S01]  /*2bc0*/  FADD.FTZ R182, R182, -R155 ;  /* 0x8000009bb6b67221 */ /* 0x000fe20000010000 */
[----:B------:R-:W-:Y:S01]  /*2bd0*/  FMUL.FTZ R80, R179, R80 ;  /* 0x00000050b3507220 */ /* 0x000fe20000410000 */
[----:B------:R-:W-:Y:S01]  /*2be0*/  FADD.FTZ R184, R184, -R157 ;  /* 0x8000009db8b87221 */ /* 0x000fe20000010000 */
[-CC-:B0-----:R-:W-:Y:S01]  /*2bf0*/  FFMA.FTZ R81, R181, R171.reuse, R170.reuse ;  /* 0x000000abb5517223 */ /* 0x181fe200000100aa */
[--C-:B------:R-:W-:Y:S01]  /*2c00*/  FFMA.FTZ R95, R95, R171, R170.reuse ;  /* 0x000000ab5f5f7223 */ /* 0x100fe200000100aa */
[----:B------:R0:W-:Y:S01]  /*2c10*/  F2F.BF16.F32 R91, R80 ;  /* 0x00000050005b7304 */ /* 0x0001e20000202000 */
[----:B------:R-:W-:Y:S01]  /*2c20*/  FADD.FTZ R150, R150, -R153 ;  /* 0x8000009996967221 */ /* 0x000fe20000010000 */
[----:B------:R-:W-:Y:S01]  /*2c30*/  FADD.FTZ R172, R90, -R81 ;  /* 0x800000515aac7221 */ /* 0x000fe20000010000 */
[----:B------:R-:W-:Y:S01]  /*2c40*/  FADD.FTZ R168, R94, -R89 ;  /* 0x800000595ea87221 */ /* 0x000fe20000010000 */
[C---:B------:R-:W-:Y:S01]  /*2c50*/  FMUL.FTZ R81, R143.reuse, R156 ;  /* 0x0000009c8f517220 */ /* 0x040fe20000410000 */
[----:B------:R-:W-:Y:S01]  /*2c60*/  FADD.FTZ R148, R148, -R83 ;  /* 0x8000005394947221 */ /* 0x000fe20000010000 */
[----:B------:R-:W-:Y:S01]  /*2c70*/  SHF.L.U32 R94, R124, 0x10, RZ ;  /* 0x000000107c5e7819 */ /* 0x000fe200000006ff */
[C---:B------:R-:W-:Y:S01]  /*2c80*/  FMUL.FTZ R83, R143.reuse, R184 ;  /* 0x000000b88f537220 */ /* 0x040fe20000410000 */
[----:B------:R1:W2:Y:S01]  /*2c90*/  F2F.BF16.F32 R152, R82 ;  /* 0x0000005200987304 */ /* 0x0002a20000202000 */
[C---:B0-----:R-:W-:Y:S01]  /*2ca0*/  FMUL.FTZ R80, R143.reuse, R154 ;  /* 0x0000009a8f507220 */ /* 0x041fe20000410000 */
[----:B------:R-:W-:Y:S01]  /*2cb0*/  FADD.FTZ R190, R86, -R95 ;  /* 0x8000005f56be7221 */ /* 0x000fe20000010000 */
[----:B------:R-:W-:Y:S01]  /*2cc0*/  SHF.L.U32 R89, R128, 0x10, RZ ;  /* 0x0000001080597819 */ /* 0x000fe200000006ff */
[----:B------:R-:W-:Y:S01]  /*2cd0*/  FMUL.FTZ R86, R143, R150 ;  /* 0x000000968f567220 */ /* 0x000fe20000410000 */
[----:B------:R-:W-:Y:S01]  /*2ce0*/  FMUL.FTZ R181, R80, R93 ;  /* 0x0000005d50b57220 */ /* 0x000fe20000410000 */
[--C-:B------:R-:W-:Y:S01]  /*2cf0*/  FFMA.FTZ R151, R151, R171, R170.reuse ;  /* 0x000000ab97977223 */ /* 0x100fe200000100aa */
[----:B------:R-:W-:Y:S01]  /*2d00*/  SHF.L.U32 R147, R125, 0x10, RZ ;  /* 0x000000107d937819 */ /* 0x000fe200000006ff */
[-C--:B------:R-:W-:Y:S01]  /*2d10*/  FMUL.FTZ R177, R83, R93.reuse ;  /* 0x0000005d53b17220 */ /* 0x080fe20000410000 */
[----:B-1----:R-:W-:Y:S01]  /*2d20*/  FMUL.FTZ R82, R143, R182 ;  /* 0x000000b68f527220 */ /* 0x002fe20000410000 */
[-C--:B------:R-:W-:Y:S01]  /*2d30*/  FMUL.FTZ R182, R81, R93.reuse ;  /* 0x0000005d51b67220 */ /* 0x080fe20000410000 */
[----:B------:R-:W-:Y:S01]  /*2d40*/  SHF.L.U32 R146, R129, 0x10, RZ ;  /* 0x0000001081927819 */ /* 0x000fe200000006ff */
[----:B------:R-:W-:Y:S01]  /*2d50*/  FMUL.FTZ R94, R181, R94 ;  /* 0x0000005eb55e7220 */ /* 0x000fe20000410000 */
[-C--:B------:R-:W-:Y:S01]  /*2d60*/  FMUL.FTZ R176, R82, R93.reuse ;  /* 0x0000005d52b07220 */ /* 0x080fe20000410000 */
[----:B------:R-:W-:Y:S01]  /*2d70*/  SHF.L.U32 R95, R123, 0x10, RZ ;  /* 0x000000107b5f7819 */ /* 0x000fe200000006ff */
[----:B------:R-:W-:Y:S01]  /*2d80*/  FMUL.FTZ R184, R86, R93 ;  /* 0x0000005d56b87220 */ /* 0x000fe20000410000 */
[----:B------:R-:W-:Y:S01]  /*2d90*/  FMUL.FTZ R89, R182, R89 ;  /* 0x00000059b6597220 */ /* 0x000fe20000410000 */
[----:B------:R-:W-:Y:S01]  /*2da0*/  FADD.FTZ R188, R88, -R151 ;  /* 0x8000009758bc7221 */ /* 0x000fe20000010000 */
[----:B------:R-:W-:Y:S01]  /*2db0*/  FMUL.FTZ R147, R176, R147 ;  /* 0x00000093b0937220 */ /* 0x000fe20000410000 */
[----:B------:R-:W-:Y:S01]  /*2dc0*/  FMUL.FTZ R146, R177, R146 ;  /* 0x00000092b1927220 */ /* 0x000fe20000410000 */
[----:B------:R-:W0:Y:S01]  /*2dd0*/  LDC.64 R150, c[0x0][0x390] ;  /* 0x0000e400ff967b82 */ /* 0x000e220000000a00 */
[----:B------:R1:W-:Y:S01]  /*2de0*/  F2F.BF16.F32 R157, R94 ;  /* 0x0000005e009d7304 */ /* 0x0003e20000202000 */
[----:B------:R-:W-:Y:S01]  /*2df0*/  FMUL.FTZ R88, R184, R95 ;  /* 0x0000005fb8587220 */ /* 0x000fe20000410000 */
[----:B------:R-:W-:Y:S01]  /*2e00*/  FFMA.FTZ R87, R87, R171, R170 ;  /* 0x000000ab57577223 */ /* 0x000fe200000100aa */
[----:B--2---:R-:W-:Y:S01]  /*2e10*/  PRMT R155, R85, 0x5410, R152 ;  /* 0x00005410559b7816 */ /* 0x004fe20000000098 */
[----:B------:R-:W-:Y:S01]  /*2e20*/  IMAD.WIDE.U32 R90, R91, 0x10000, RZ ;  /* 0x000100005b5a7825 */ /* 0x000fe200078e00ff */
[----:B------:R-:W-:-:S03]  /*2e30*/  SHF.L.U32 R85, R117, 0x10, RZ ;  /* 0x0000001075557819 */ /* 0x000fc600000006ff */
[----:B------:R-:W-:Y:S01]  /*2e40*/  FADD.FTZ R194, R84, -R87 ;  /* 0x8000005754c27221 */ /* 0x000fe20000010000 */
[C---:B------:R-:W-:Y:S01]  /*2e50*/  FMUL.FTZ R87, R143.reuse, R168 ;  /* 0x000000a88f577220 */ /* 0x040fe20000410000 */
[----:B------:R-:W-:Y:S01]  /*2e60*/  F2F.BF16.F32 R89, R89 ;  /* 0x0000005900597304 */ /* 0x000fe20000202000 */
[----:B-1----:R-:W1:Y:S01]  /*2e70*/  LDC.64 R94, c[0x0][0x478] ;  /* 0x00011e00ff5e7b82 */ /* 0x002e620000000a00 */
[----:B------:R-:W-:Y:S01]  /*2e80*/  FMUL.FTZ R84, R143, R158 ;  /* 0x0000009e8f547220 */ /* 0x000fe20000410000 */
[----:B------:R-:W-:Y:S01]  /*2e90*/  FMUL.FTZ R180, R87, R93 ;  /* 0x0000005d57b47220 */ /* 0x000fe20000410000 */
[----:B------:R-:W-:Y:S02]  /*2ea0*/  SHF.L.U32 R156, R116, 0x10, RZ ;  /* 0x00000010749c7819 */ /* 0x000fe400000006ff */
[----:B------:R-:W-:Y:S01]  /*2eb0*/  LOP3.LUT R154, R90, R149, RZ, 0xfc, !PT ;  /* 0x000000955a9a7212 */ /* 0x000fe200078efcff */
[----:B------:R-:W-:Y:S01]  /*2ec0*/  FMUL.FTZ R158, R180, R85 ;  /* 0x00000055b49e7220 */ /* 0x000fe20000410000 */
[----:B------:R-:W-:Y:S01]  /*2ed0*/  F2F.BF16.F32 R147, R147 ;  /* 0x0000009300937304 */ /* 0x000fe20000202000 */
[C---:B------:R-:W-:Y:S01]  /*2ee0*/  FMUL.FTZ R85, R143.reuse, R148 ;  /* 0x000000948f557220 */ /* 0x040fe20000410000 */
[----:B------:R-:W-:Y:S01]  /*2ef0*/  FMUL.FTZ R90, R143, R190 ;  /* 0x000000be8f5a7220 */ /* 0x000fe20000410000 */
[----:B------:R-:W-:Y:S01]  /*2f00*/  LOP3.LUT R155, R155, R91, RZ, 0xfc, !PT ;  /* 0x0000005b9b9b7212 */ /* 0x000fe200078efcff */
[-C--:B------:R-:W-:Y:S01]  /*2f10*/  FMUL.FTZ R186, R84, R93.reuse ;  /* 0x0000005d54ba7220 */ /* 0x080fe20000410000 */
[-C--:B------:R-:W-:Y:S01]  /*2f20*/  FMUL.FTZ R185, R85, R93.reuse ;  /* 0x0000005d55b97220 */ /* 0x080fe20000410000 */
[----:B------:R-:W-:Y:S01]  /*2f30*/  FMUL.FTZ R183, R90, R93 ;  /* 0x0000005d5ab77220 */ /* 0x000fe20000410000 */
[----:B0-----:R-:W-:Y:S01]  /*2f40*/  IMAD.WIDE.U32 R148, R169, 0x8, R150 ;  /* 0x00000008a9947825 */ /* 0x001fe200078e0096 */
[----:B------:R-:W0:Y:S01]  /*2f50*/  F2F.BF16.F32 R146, R146 ;  /* 0x0000009200927304 */ /* 0x000e220000202000 */
[----:B------:R-:W-:-:S07]  /*2f60*/  SHF.L.U32 R159, R122, 0x10, RZ ;  /* 0x000000107a9f7819 */ /* 0x000fce00000006ff */
[----:B------:R2:W-:Y:S01]  /*2f70*/  F2F.BF16.F32 R192, R88 ;  /* 0x0000005800c07304 */ /* 0x0005e20000202000 */
[----:B------:R-:W3:Y:S01]  /*2f80*/  LDG.E.64 R148, desc[UR8][R148.64] ;  /* 0x0000000894947981 */ /* 0x000ee2000c1e1b00 */
[----:B------:R-:W-:Y:S01]  /*2f90*/  FMUL.FTZ R91, R143, R194 ;  /* 0x000000c28f5b7220 */ /* 0x000fe20000410000 */
[----:B------:R-:W-:Y:S01]  /*2fa0*/  FMUL.FTZ R159, R186, R159 ;  /* 0x0000009fba9f7220 */ /* 0x000fe20000410000 */
[----:B0-----:R-:W-:-:S04]  /*2fb0*/  PRMT R153, R147, 0x5410, R146 ;  /* 0x0000541093997816 */ /* 0x001fc80000000092 */
[----:B------:R0:W4:Y:S01]  /*2fc0*/  F2F.BF16.F32 R193, R158 ;  /* 0x0000009e00c17304 */ /* 0x0001220000202000 */
[----:B--2---:R-:W-:Y:S01]  /*2fd0*/  IMAD.WIDE.U32 R88, R89, 0x10000, RZ ;  /* 0x0001000059587825 */ /* 0x004fe200078e00ff */
[----:B------:R-:W2:Y:S02]  /*2fe0*/  LDC.64 R146, c[0x0][0x468] ;  /* 0x00011a00ff927b82 */ /* 0x000ea40000000a00 */
[----:B------:R-:W-:Y:S01]  /*2ff0*/  LOP3.LUT R152, R88, R157, RZ, 0xfc, !PT ;  /* 0x0000009d58987212 */ /* 0x000fe200078efcff */
[----:B------:R-:W-:Y:S01]  /*3000*/  FMUL.FTZ R88, R185, R156 ;  /* 0x0000009cb9587220 */ /* 0x000fe20000410000 */
[----:B-1----:R-:W-:Y:S01]  /*3010*/  IMAD.WIDE.U32 R156, R169, 0x10, R94 ;  /* 0x00000010a99c7825 */ /* 0x002fe200078e005e */
[----:B------:R-:W-:-:S03]  /*3020*/  LOP3.LUT R153, R153, R89, RZ, 0xfc, !PT ;  /* 0x0000005999997212 */ /* 0x000fc600078efcff */
[----:B------:R-:W-:Y:S01]  /*3030*/  FMUL.FTZ R89, R143, R188 ;  /* 0x000000bc8f597220 */ /* 0x000fe20000410000 */
[----:B0-----:R-:W-:Y:S01]  /*3040*/  SHF.L.U32 R158, R121, 0x10, RZ ;  /* 0x00000010799e7819 */ /* 0x001fe200000006ff */
[----:B------:R0:W1:Y:S01]  /*3050*/  F2F.BF16.F32 R190, R88 ;  /* 0x0000005800be7304 */ /* 0x0000620000202000 */
[----:B------:R5:W-:Y:S01]  /*3060*/  STG.E.128 desc[UR8][R156.64], R76 ;  /* 0x0000004c9c007986 */ /* 0x000be2000c101d08 */
[-C--:B------:R-:W-:Y:S01]  /*3070*/  FMUL.FTZ R188, R89, R93.reuse ;  /* 0x0000005d59bc7220 */ /* 0x080fe20000410000 */
[----:B------:R-:W-:Y:S01]  /*3080*/  SHF.L.U32 R194, R115, 0x10, RZ ;  /* 0x0000001073c27819 */ /* 0x000fe200000006ff */
[----:B------:R-:W-:Y:S01]  /*3090*/  FMUL.FTZ R189, R183, R158 ;  /* 0x0000009eb7bd7220 */ /* 0x000fe20000410000 */
[----:B------:R-:W-:-:S03]  /*30a0*/  FMUL.FTZ R187, R91, R93 ;  /* 0x0000005d5bbb7220 */ /* 0x000fc60000410000 */
[----:B------:R-:W-:Y:S01]  /*30b0*/  F2F.BF16.F32 R191, R159 ;  /* 0x0000009f00bf7304 */ /* 0x000fe20000202000 */
[----:B0-----:R-:W-:Y:S01]  /*30c0*/  FMUL.FTZ R88, R143, R172 ;  /* 0x000000ac8f587220 */ /* 0x001fe20000410000 */
[----:B------:R-:W-:Y:S01]  /*30d0*/  FMUL.FTZ R194, R187, R194 ;  /* 0x000000c2bbc27220 */ /* 0x000fe20000410000 */
[----:B-----5:R-:W-:-:S05]  /*30e0*/  SHF.L.U32 R79, R114, 0x10, RZ ;  /* 0x00000010724f7819 */ /* 0x020fca00000006ff */
[----:B------:R0:W-:Y:S01]  /*30f0*/  F2F.BF16.F32 R197, R189 ;  /* 0x000000bd00c57304 */ /* 0x0001e20000202000 */
[----:B------:R-:W-:Y:S01]  /*3100*/  SHF.L.U32 R78, R120, 0x10, RZ ;  /* 0x00000010784e7819 */ /* 0x000fe200000006ff */
[----:B------:R-:W-:Y:S01]  /*3110*/  FMUL.FTZ R196, R188, R79 ;  /* 0x0000004fbcc47220 */ /* 0x000fe20000410000 */
[----:B0-----:R-:W-:-:S05]  /*3120*/  FMUL.FTZ R189, R88, R93 ;  /* 0x0000005d58bd7220 */ /* 0x001fca0000410000 */
[----:B------:R0:W5:Y:S01]  /*3130*/  F2F.BF16.F32 R198, R194 ;  /* 0x000000c200c67304 */ /* 0x0001620000202000 */
[----:B--2---:R-:W-:-:S07]  /*3140*/  IMAD.WIDE.U32 R168, R169, 0x8, R146 ;  /* 0x00000008a9a87825 */ /* 0x004fce00078e0092 */
[----:B------:R-:W2:Y:S01]  /*3150*/  F2F.BF16.F32 R196, R196 ;  /* 0x000000c400c47304 */ /* 0x000ea20000202000 */
[----:B0-----:R-:W-:Y:S01]  /*3160*/  FMUL.FTZ R194, R189, R78 ;  /* 0x0000004ebdc27220 */ /* 0x001fe20000410000 */
[C---:B------:R-:W-:Y:S01]  /*3170*/  IMAD.WIDE.U32 R158, R173.reuse, 0x8, R150 ;  /* 0x00000008ad9e7825 */ /* 0x040fe200078e0096 */
[----:B------:R1:W-:Y:S01]  /*3180*/  STG.E.64 desc[UR8][R168.64], R154 ;  /* 0x0000009aa8007986 */ /* 0x0003e2000c101b08 */
[----:B----4-:R-:W-:Y:S02]  /*3190*/  PRMT R193, R192, 0x5410, R193 ;  /* 0x00005410c0c17816 */ /* 0x010fe400000000c1 */
[C---:B------:R-:W-:Y:S01]  /*31a0*/  IMAD.WIDE.U32 R76, R173.reuse, 0x10, R94 ;  /* 0x00000010ad4c7825 */ /* 0x040fe200078e005e */
[----:B------:R0:W4:Y:S01]  /*31b0*/  LDG.E.64 R156, desc[UR8][R158.64] ;  /* 0x000000089e9c7981 */ /* 0x000122000c1e1b00 */
[----:B------:R-:W0:Y:S02]  /*31c0*/  F2F.BF16.F32 R195, R194 ;  /* 0x000000c200c37304 */ /* 0x000e240000202000 */
[----:B------:R-:W-:Y:S01]  /*31d0*/  IMAD.WIDE.U32 R172, R173, 0x8, R146 ;  /* 0x00000008adac7825 */ /* 0x000fe200078e0092 */
[----:B------:R2:W-:Y:S03]  /*31e0*/  STG.E.128 desc[UR8][R76.64], R80 ;  /* 0x000000504c007986 */ /* 0x0005e6000c101d08 */
[----:B-1----:R-:W-:Y:S01]  /*31f0*/  IMAD.WIDE.U32 R154, R190, 0x10000, RZ ;  /* 0x00010000be9a7825 */ /* 0x002fe200078e00ff */
[----:B------:R1:W-:Y:S01]  /*3200*/  STG.E.64 desc[UR8][R172.64], R152 ;  /* 0x00000098ac007986 */ /* 0x0003e2000c101b08 */
[----:B-----5:R-:W-:-:S02]  /*3210*/  PRMT R197, R197, 0x5410, R198 ;  /* 0x00005410c5c57816 */ /* 0x020fc400000000c6 */
[----:B------:R-:W-:-:S04]  /*3220*/  IMAD.WIDE.U32 R168, R145, 0x8, R150 ;  /* 0x0000000891a87825 */ /* 0x000fc800078e0096 */
[----:B------:R-:W-:Y:S01]  /*3230*/  IMAD.WIDE.U32 R78, R145, 0x10, R94 ;  /* 0x00000010914e7825 */ /* 0x000fe200078e005e */
[----:B--2---:R-:W-:-:S03]  /*3240*/  LOP3.LUT R77, R193, R155, RZ, 0xfc, !PT ;  /* 0x0000009bc14d7212 */ /* 0x004fc600078efcff */
[----:B------:R-:W-:Y:S01]  /*3250*/  IMAD.WIDE.U32 R82, R145, 0x8, R146 ;  /* 0x0000000891527825 */ /* 0x000fe200078e0092 */
[----:B------:R-:W-:Y:S01]  /*3260*/  LOP3.LUT R76, R154, R191, RZ, 0xfc, !PT ;  /* 0x000000bf9a4c7212 */ /* 0x000fe200078efcff */
[----:B------:R-:W2:Y:S02]  /*3270*/  LDG.E.64 R80, desc[UR8][R168.64] ;  /* 0x00000008a8507981 */ /* 0x000ea4000c1e1b00 */
[----:B------:R-:W-:-:S04]  /*3280*/  IMAD.WIDE.U32 R154, R196, 0x10000, RZ ;  /* 0x00010000c49a7825 */ /* 0x000fc800078e00ff */
[----:B-1----:R-:W-:Y:S01]  /*3290*/  IMAD.WIDE.U32 R152, R144, 0x8, R150 ;  /* 0x0000000890987825 */ /* 0x002fe200078e0096 */
[----:B------:R-:W-:Y:S01]  /*32a0*/  LOP3.LUT R155, R197, R155, RZ, 0xfc, !PT ;  /* 0x0000009bc59b7212 */ /* 0x000fe200078efcff */
[----:B------:R1:W-:Y:S01]  /*32b0*/  STG.E.128 desc[UR8][R78.64], R84 ;  /* 0x000000544e007986 */ /* 0x0003e2000c101d08 */
[----:B0-----:R-:W-:Y:S01]  /*32c0*/  LOP3.LUT R154, R154, R195, RZ, 0xfc, !PT ;  /* 0x000000c39a9a7212 */ /* 0x001fe200078efcff */
[C---:B------:R-:W-:Y:S02]  /*32d0*/  IMAD.WIDE.U32 R158, R144.reuse, 0x10, R94 ;  /* 0x00000010909e7825 */ /* 0x040fe400078e005e */
[----:B------:R0:W-:Y:S02]  /*32e0*/  STG.E.64 desc[UR8][R82.64], R76 ;  /* 0x0000004c52007986 */ /* 0x0001e4000c101b08 */
[----:B------:R-:W-:Y:S02]  /*32f0*/  IMAD.WIDE.U32 R144, R144, 0x8, R146 ;  /* 0x0000000890907825 */ /* 0x000fe400078e0092 */
[----:B------:R-:W5:Y:S02]  /*3300*/  LDG.E.64 R152, desc[UR8][R152.64] ;  /* 0x0000000898987981 */ /* 0x000f64000c1e1b00 */
[----:B------:R-:W-:-:S02]  /*3310*/  IMAD.WIDE.U32 R150, R142, 0x8, R150 ;  /* 0x000000088e967825 */ /* 0x000fc400078e0096 */
[----:B------:R-:W-:Y:S04]  /*3320*/  STG.E.128 desc[UR8][R158.64], R88 ;  /* 0x000000589e007986 */ /* 0x000fe8000c101d08 */
[----:B------:R0:W-:Y:S04]  /*3330*/  STG.E.64 desc[UR8][R144.64], R154 ;  /* 0x0000009a90007986 */ /* 0x0001e8000c101b08 */
[----:B-1----:R1:W5:Y:S01]  /*3340*/  LDG.E.64 R84, desc[UR8][R150.64] ;  /* 0x0000000896547981 */ /* 0x002362000c1e1b00 */
[-CC-:B------:R-:W-:Y:S01]  /*3350*/  FFMA.FTZ R166, R166, R171.reuse, R170.reuse ;  /* 0x000000aba6a67223 */ /* 0x180fe200000100aa */
[----:B------:R-:W-:-:S03]  /*3360*/  FFMA.FTZ R167, R167, R171, R170 ;  /* 0x000000aba7a77223 */ /* 0x000fc600000100aa */
[----:B------:R-:W-:Y:S01]  /*3370*/  FADD.FTZ R78, R165, -R166 ;  /* 0x800000a6a54e7221 */ /* 0x000fe20000010000 */
[----:B------:R-:W-:Y:S01]  /*3380*/  FADD.FTZ R164, R164, -R167 ;  /* 0x800000a7a4a47221 */ /* 0x000fe20000010000 */
[----:B0-----:R-:W-:Y:S02]  /*3390*/  FFMA.FTZ R76, R163, R171, R170 ;  /* 0x000000aba34c7223 */ /* 0x001fe400000100aa */
[----:B------:R-:W-:Y:S01]  /*33a0*/  FMUL.FTZ R78, R143, R78 ;  /* 0x0000004e8f4e7220 */ /* 0x000fe20000410000 */
[----:B------:R-:W-:Y:S01]  /*33b0*/  SHF.L.U32 R77, R119, 0x10, RZ ;  /* 0x00000010774d7819 */ /* 0x000fe200000006ff */
[----:B------:R-:W-:Y:S01]  /*33c0*/  FMUL.FTZ R79, R143, R164 ;  /* 0x000000a48f4f7220 */ /* 0x000fe20000410000 */
[----:B------:R-:W-:Y:S01]  /*33d0*/  FADD.FTZ R76, R161, -R76 ;  /* 0x8000004ca14c7221 */ /* 0x000fe20000010000 */
[----:B------:R-:W-:Y:S01]  /*33e0*/  FMUL.FTZ R166, R78, R93 ;  /* 0x0000005d4ea67220 */ /* 0x000fe20000410000 */
[----:B------:R-:W-:Y:S01]  /*33f0*/  FFMA.FTZ R171, R162, R171, R170 ;  /* 0x000000aba2ab7223 */ /* 0x000fe200000100aa */
[----:B------:R-:W-:Y:S01]  /*3400*/  SHF.L.U32 R82, R113, 0x10, RZ ;  /* 0x0000001071527819 */ /* 0x000fe200000006ff */
[----:B-1----:R-:W-:Y:S01]  /*3410*/  FMUL.FTZ R151, R79, R93 ;  /* 0x0000005d4f977220 */ /* 0x002fe20000410000 */
[----:B------:R-:W-:Y:S01]  /*3420*/  FMUL.FTZ R86, R166, R77 ;  /* 0x0000004da6567220 */ /* 0x000fe20000410000 */
[----:B------:R-:W-:Y:S01]  /*3430*/  FMUL.FTZ R77, R143, R76 ;  /* 0x0000004c8f4d7220 */ /* 0x000fe20000410000 */
[----:B------:R-:W-:Y:S01]  /*3440*/  FADD.FTZ R76, R160, -R171 ;  /* 0x800000aba04c7221 */ /* 0x000fe20000010000 */
[----:B------:R-:W-:Y:S01]  /*3450*/  FMUL.FTZ R87, R151, R82 ;  /* 0x0000005297577220 */ /* 0x000fe20000410000 */
[----:B------:R-:W-:Y:S01]  /*3460*/  SHF.L.U32 R82, R112, 0x10, RZ ;  /* 0x0000001070527819 */ /* 0x000fe200000006ff */
[----:B------:R-:W-:Y:S01]  /*3470*/  FMUL.FTZ R145, R77, R93 ;  /* 0x0000005d4d917220 */ /* 0x000fe20000410000 */
[----:B------:R-:W-:Y:S01]  /*3480*/  FMUL.FTZ R76, R143, R76 ;  /* 0x0000004c8f4c7220 */ /* 0x000fe20000410000 */
[----:B------:R-:W-:-:S02]  /*3490*/  SHF.L.U32 R83, R118, 0x10, RZ ;  /* 0x0000001076537819 */ /* 0x000fc400000006ff */
[----:B------:R-:W-:Y:S01]  /*34a0*/  FMUL.FTZ R91, R145, R82 ;  /* 0x00000052915b7220 */ /* 0x000fe20000410000 */
[----:B------:R-:W-:Y:S01]  /*34b0*/  FMUL.FTZ R90, R76, R93 ;  /* 0x0000005d4c5a7220 */ /* 0x000fe20000410000 */
[----:B------:R-:W-:Y:S03]  /*34c0*/  F2F.BF16.F32 R86, R86 ;  /* 0x0000005600567304 */ /* 0x000fe60000202000 */
[----:B------:R-:W-:-:S05]  /*34d0*/  FMUL.FTZ R89, R90, R83 ;  /* 0x000000535a597220 */ /* 0x000fca0000410000 */
[----:B------:R-:W0:Y:S08]  /*34e0*/  F2F.BF16.F32 R82, R91 ;  /* 0x0000005b00527304 */ /* 0x000e300000202000 */
[----:B------:R-:W1:Y:S08]  /*34f0*/  F2F.BF16.F32 R87, R87 ;  /* 0x0000005700577304 */ /* 0x000e700000202000 */
[----:B------:R-:W1:Y:S01]  /*3500*/  F2F.BF16.F32 R89, R89 ;  /* 0x0000005900597304 */ /* 0x000e620000202000 */
[----:B0-----:R-:W-:Y:S01]  /*3510*/  IMAD.WIDE.U32 R82, R82, 0x10000, RZ ;  /* 0x0001000052527825 */ /* 0x001fe200078e00ff */
[----:B-1----:R-:W-:-:S03]  /*3520*/  PRMT R93, R86, 0x5410, R87 ;  /* 0x00005410565d7816 */ /* 0x002fc60000000057 */
[----:B------:R-:W-:Y:S01]  /*3530*/  IMAD.WIDE.U32 R94, R142, 0x10, R94 ;  /* 0x000000108e5e7825 */ /* 0x000fe200078e005e */
[----:B------:R-:W-:-:S03]  /*3540*/  LOP3.LUT R83, R93, R83, RZ, 0xfc, !PT ;  /* 0x000000535d537212 */ /* 0x000fc600078efcff */
[----:B------:R-:W-:Y:S01]  /*3550*/  IMAD.WIDE.U32 R142, R142, 0x8, R146 ;  /* 0x000000088e8e7825 */ /* 0x000fe200078e0092 */
[----:B------:R-:W-:Y:S01]  /*3560*/  LOP3.LUT R82, R82, R89, RZ, 0xfc, !PT ;  /* 0x0000005952527212 */ /* 0x000fe200078efcff */
[----:B------:R0:W-:Y:S04]  /*3570*/  STG.E.128 desc[UR8][R94.64], R76 ;  /* 0x0000004c5e007986 */ /* 0x0001e8000c101d08 */
[----:B------:R1:W-:Y:S01]  /*3580*/  STG.E.64 desc[UR8][R142.64], R82 ;  /* 0x000000528e007986 */ /* 0x0003e2000c101b08 */
[C---:B---3--:R-:W-:Y:S02]  /*3590*/  SHF.L.U32 R87, R148.reuse, 0x10, RZ ;  /* 0x0000001094577819 */ /* 0x048fe400000006ff */
[--C-:B------:R-:W-:Y:S02]  /*35a0*/  SHF.R.U32.HI R88, RZ, 0x10, R149.reuse ;  /* 0x00000010ff587819 */ /* 0x100fe40000011695 */
[----:B------:R-:W-:Y:S01]  /*35b0*/  SHF.R.U64 R86, R148, 0x10, R149 ;  /* 0x0000001094567819 */ /* 0x000fe20000001295 */
[----:B------:R-:W-:Y:S01]  /*35c0*/  FMUL.FTZ R178, R178, R87 ;  /* 0x00000057b2b27220 */ /* 0x000fe20000410000 */
[----:B------:R-:W-:-:S02]  /*35d0*/  SHF.L.U32 R88, R88, 0x10, RZ ;  /* 0x0000001058587819 */ /* 0x000fc400000006ff */
[----:B------:R-:W-:-:S03]  /*35e0*/  SHF.L.U32 R86, R86, 0x10, RZ ;  /* 0x0000001056567819 */ /* 0x000fc600000006ff */
[----:B------:R-:W-:Y:S02]  /*35f0*/  FMUL.FTZ R175, R175, R88 ;  /* 0x00000058afaf7220 */ /* 0x000fe40000410000 */
[----:B------:R-:W-:Y:S01]  /*3600*/  FMUL.FTZ R179, R179, R86 ;  /* 0x00000056b3b37220 */ /* 0x000fe20000410000 */
[----:B------:R-:W-:-:S05]  /*3610*/  SHF.L.U32 R149, R149, 0x10, RZ ;  /* 0x0000001095957819 */ /* 0x000fca00000006ff */
[----:B------:R-:W-:Y:S01]  /*3620*/  FMUL.FTZ R174, R174, R149 ;  /* 0x00000095aeae7220 */ /* 0x000fe20000410000 */
[----:B----4-:R-:W-:-:S05]  /*3630*/  SHF.L.U32 R87, R157, 0x10, RZ ;  /* 0x000000109d577819 */ /* 0x010fca00000006ff */
[----:B------:R-:W-:Y:S01]  /*3640*/  FMUL.FTZ R176, R176, R87 ;  /* 0x00000057b0b07220 */ /* 0x000fe20000410000 */
[C---:B------:R-:W-:Y:S02]  /*3650*/  SHF.L.U32 R86, R156.reuse, 0x10, RZ ;  /* 0x000000109c567819 */ /* 0x040fe400000006ff */
[--C-:B------:R-:W-:Y:S02]  /*3660*/  SHF.R.U64 R89, R156, 0x10, R157.reuse ;  /* 0x000000109c597819 */ /* 0x100fe4000000129d */
[----:B------:R-:W-:Y:S01]  /*3670*/  SHF.R.U32.HI R157, RZ, 0x10, R157 ;  /* 0x00000010ff9d7819 */ /* 0x000fe2000001169d */
[----:B------:R-:W-:Y:S01]  /*3680*/  FMUL.FTZ R156, R181, R86 ;  /* 0x00000056b59c7220 */ /* 0x000fe20000410000 */
[----:B------:R-:W-:Y:S02]  /*3690*/  SHF.L.U32 R89, R89, 0x10, RZ ;  /* 0x0000001059597819 */ /* 0x000fe400000006ff */
[----:B------:R-:W-:Y:S02]  /*36a0*/  SHF.L.U32 R86, R157, 0x10, RZ ;  /* 0x000000109d567819 */ /* 0x000fe400000006ff */
[----:B--2---:R-:W-:-:S02]  /*36b0*/  SHF.R.U64 R88, R80, 0x10, R81 ;  /* 0x0000001050587819 */ /* 0x004fc40000001251 */
[----:B------:R-:W-:Y:S02]  /*36c0*/  SHF.L.U32 R87, R80, 0x10, RZ ;  /* 0x0000001050577819 */ /* 0x000fe400000006ff */
[----:B------:R-:W-:Y:S02]  /*36d0*/  SHF.L.U32 R80, R88, 0x10, RZ ;  /* 0x0000001058507819 */ /* 0x000fe400000006ff */
[----:B------:R-:W-:Y:S01]  /*36e0*/  SHF.L.U32 R91, R81, 0x10, RZ ;  /* 0x00000010515b7819 */ /* 0x000fe200000006ff */
[----:B------:R-:W-:Y:S01]  /*36f0*/  FMUL.FTZ R186, R186, R87 ;  /* 0x00000057baba7220 */ /* 0x000fe20000410000 */
[----:B------:R-:W-:Y:S01]  /*3700*/  SHF.R.U32.HI R81, RZ, 0x10, R81 ;  /* 0x00000010ff517819 */ /* 0x000fe20000011651 */
[----:B------:R-:W-:-:S03]  /*3710*/  FMUL.FTZ R185, R185, R80 ;  /* 0x00000050b9b97220 */ /* 0x000fc60000410000 */
[----:B------:R-:W-:Y:S02]  /*3720*/  SHF.L.U32 R81, R81, 0x10, RZ ;  /* 0x0000001051517819 */ /* 0x000fe400000006ff */
[C-C-:B-----5:R-:W-:Y:S02]  /*3730*/  SHF.R.U64 R87, R152.reuse, 0x10, R153.reuse ;  /* 0x0000001098577819 */ /* 0x160fe40000001299 */
[----:B------:R-:W-:Y:S02]  /*3740*/  SHF.R.U32.HI R158, RZ, 0x10, R153 ;  /* 0x00000010ff9e7819 */ /* 0x000fe40000011699 */
[----:B------:R-:W-:Y:S02]  /*3750*/  SHF.L.U32 R152, R152, 0x10, RZ ;  /* 0x0000001098987819 */ /* 0x000fe400000006ff */
[----:B------:R-:W-:Y:S02]  /*3760*/  SHF.L.U32 R80, R153, 0x10, RZ ;  /* 0x0000001099507819 */ /* 0x000fe400000006ff */
[----:B------:R-:W-:-:S02]  /*3770*/  SHF.L.U32 R87, R87, 0x10, RZ ;  /* 0x0000001057577819 */ /* 0x000fc400000006ff */
[--C-:B------:R-:W-:Y:S02]  /*3780*/  SHF.R.U64 R144, R84, 0x10, R85.reuse ;  /* 0x0000001054907819 */ /* 0x100fe40000001255 */
[----:B------:R-:W-:Y:S02]  /*3790*/  SHF.R.U32.HI R164, RZ, 0x10, R85 ;  /* 0x00000010ffa47819 */ /* 0x000fe40000011655 */
[----:B------:R-:W-:Y:S02]  /*37a0*/  SHF.L.U32 R158, R158, 0x10, RZ ;  /* 0x000000109e9e7819 */ /* 0x000fe400000006ff */
[----:B0-----:R-:W-:Y:S02]  /*37b0*/  SHF.L.U32 R79, R84, 0x10, RZ ;  /* 0x00000010544f7819 */ /* 0x001fe400000006ff */
[----:B------:R-:W-:Y:S02]  /*37c0*/  SHF.L.U32 R85, R85, 0x10, RZ ;  /* 0x0000001055557819 */ /* 0x000fe400000006ff */
[----:B------:R-:W-:-:S02]  /*37d0*/  SHF.L.U32 R144, R144, 0x10, RZ ;  /* 0x0000001090907819 */ /* 0x000fc400000006ff */
        /* <DEDUP_REMOVED lines=14> */
.L_x_3580:
[----:B------:R-:W-:-:S04]  /*38c0*/  UISETP.NE.U32.AND UP0, UPT, UR14, URZ, UPT ;  /* 0x000000ff0e00728c */ /* 0x000fc8000bf05070 */
[----:B------:R-:W-:-:S09]  /*38d0*/  UISETP.NE.AND.EX UP0, UPT, UR15, URZ, UPT, UP0 ;  /* 0x000000ff0f00728c */ /* 0x000fd2000bf05300 */
[----:B------:R-:W-:Y:S05]  /*38e0*/  BRA.U UP0, `(.L_x_3583) ;  /* 0x0000000d00a47547 */ /* 0x000fea000b800000 */
[-CC-:B------:R-:W-:Y:S01]  /*38f0*/  FFMA.FTZ R179, R179, R171.reuse, R170.reuse ;  /* 0x000000abb3b37223 */ /* 0x180fe200000100aa */
[-CC-:B------:R-:W-:Y:S01]  /*3900*/  FFMA.FTZ R177, R177, R171.reuse, R170.reuse ;  /* 0x000000abb1b17223 */ /* 0x180fe200000100aa */
[-CC-:B------:R-:W-:Y:S01]  /*3910*/  FFMA.FTZ R85, R85, R171.reuse, R170.reuse ;  /* 0x000000ab55557223 */ /* 0x180fe200000100aa */
[----:B------:R-:W-:Y:S01]  /*3920*/  SHF.L.U32 R77, R131, 0x10, RZ ;  /* 0x00000010834d7819 */ /* 0x000fe200000006ff */
[----:B------:R-:W-:Y:S01]  /*3930*/  FADD.FTZ R154, R158, -R179 ;  /* 0x800000b39e9a7221 */ /* 0x000fe20000010000 */
[----:B------:R-:W-:Y:S01]  /*3940*/  FADD.FTZ R174, R156, -R177 ;  /* 0x800000b19cae7221 */ /* 0x000fe20000010000 */
[-C--:B------:R-:W-:Y:S01]  /*3950*/  FFMA.FTZ R159, R159, R171.reuse, R170 ;  /* 0x000000ab9f9f7223 */ /* 0x080fe200000100aa */
[----:B------:R-:W-:Y:S01]  /*3960*/  FADD.FTZ R152, R152, -R85 ;  /* 0x8000005598987221 */ /* 0x000fe20000010000 */
[C---:B------:R-:W-:Y:S01]  /*3970*/  FFMA.FTZ R154, R143.reuse, R154, R59 ;  /* 0x0000009a8f9a7223 */ /* 0x040fe2000001003b */
[----:B------:R-:W-:Y:S01]  /*3980*/  FFMA.FTZ R174, R143, R174, R58 ;  /* 0x000000ae8fae7223 */ /* 0x000fe2000001003a */
[----:B------:R-:W-:Y:S01]  /*3990*/  FADD.FTZ R78, R146, -R159 ;  /* 0x8000009f924e7221 */ /* 0x000fe20000010000 */
[--C-:B------:R-:W-:Y:S01]  /*39a0*/  FFMA.FTZ R155, R155, R171, R170.reuse ;  /* 0x000000ab9b9b7223 */ /* 0x100fe200000100aa */
[----:B------:R-:W-:Y:S01]  /*39b0*/  FMUL.FTZ R154, R154, R93 ;  /* 0x0000005d9a9a7220 */ /* 0x000fe20000410000 */
[----:B------:R-:W-:Y:S01]  /*39c0*/  FFMA.FTZ R157, R157, R171, R170 ;  /* 0x000000ab9d9d7223 */ /* 0x000fe200000100aa */
[----:B------:R-:W-:Y:S01]  /*39d0*/  FMUL.FTZ R174, R174, R93 ;  /* 0x0000005daeae7220 */ /* 0x000fe20000410000 */
[----:B------:R-:W-:Y:S01]  /*39e0*/  FFMA.FTZ R152, R143, R152, R56 ;  /* 0x000000988f987223 */ /* 0x000fe20000010038 */
[----:B------:R-:W-:Y:S01]  /*39f0*/  FMUL.FTZ R76, R77, R154 ;  /* 0x0000009a4d4c7220 */ /* 0x000fe20000410000 */
[----:B------:R-:W-:Y:S01]  /*3a00*/  SHF.L.U32 R77, R127, 0x10, RZ ;  /* 0x000000107f4d7819 */ /* 0x000fe200000006ff */
[----:B------:R-:W-:Y:S01]  /*3a10*/  FFMA.FTZ R78, R143, R78, R57 ;  /* 0x0000004e8f4e7223 */ /* 0x000fe20000010039 */
[-CC-:B------:R-:W-:Y:S01]  /*3a20*/  FFMA.FTZ R153, R153, R171.reuse, R170.reuse ;  /* 0x000000ab99997223 */ /* 0x180fe200000100aa */
[----:B------:R-:W-:Y:S01]  /*3a30*/  FADD.FTZ R155, R182, -R155 ;  /* 0x8000009bb69b7221 */ /* 0x000fe20000010000 */
[----:B------:R-:W-:Y:S01]  /*3a40*/  SHF.L.U32 R81, R126, 0x10, RZ ;  /* 0x000000107e517819 */ /* 0x000fe200000006ff */
[----:B------:R-:W-:Y:S01]  /*3a50*/  FADD.FTZ R184, R184, -R157 ;  /* 0x8000009db8b87221 */ /* 0x000fe20000010000 */
[----:B------:R-:W-:Y:S01]  /*3a60*/  FFMA.FTZ R175, R175, R171, R170 ;  /* 0x000000abafaf7223 */ /* 0x000fe200000100aa */
[----:B------:R-:W-:Y:S01]  /*3a70*/  FMUL.FTZ R77, R77, R174 ;  /* 0x000000ae4d4d7220 */ /* 0x000fe20000410000 */
[-C--:B------:R-:W-:Y:S01]  /*3a80*/  FMUL.FTZ R152, R152, R93.reuse ;  /* 0x0000005d98987220 */ /* 0x080fe20000410000 */
[----:B------:R-:W-:Y:S01]  /*3a90*/  SHF.L.U32 R82, R130, 0x10, RZ ;  /* 0x0000001082527819 */ /* 0x000fe200000006ff */
[----:B------:R-:W-:Y:S01]  /*3aa0*/  FMUL.FTZ R179, R78, R93 ;  /* 0x0000005d4eb37220 */ /* 0x000fe20000410000 */
[----:B------:R-:W-:Y:S01]  /*3ab0*/  FADD.FTZ R146, R176, -R153 ;  /* 0x80000099b0927221 */ /* 0x000fe20000010000 */
[C---:B------:R-:W-:Y:S01]  /*3ac0*/  FFMA.FTZ R176, R143.reuse, R155, R62 ;  /* 0x0000009b8fb07223 */ /* 0x040fe2000001003e */
[----:B------:R0:W-:Y:S01]  /*3ad0*/  F2F.BF16.F32 R80, R76 ;  /* 0x0000004c00507304 */ /* 0x0001e20000202000 */
[----:B------:R-:W-:Y:S01]  /*3ae0*/  FFMA.FTZ R78, R143, R184, R63 ;  /* 0x000000b88f4e7223 */ /* 0x000fe2000001003f */
[----:B------:R-:W-:Y:S01]  /*3af0*/  FADD.FTZ R156, R178, -R175 ;  /* 0x800000afb29c7221 */ /* 0x000fe20000010000 */
[----:B------:R-:W-:Y:S01]  /*3b00*/  FMUL.FTZ R176, R176, R93 ;  /* 0x0000005db0b07220 */ /* 0x000fe20000410000 */
[----:B------:R-:W-:Y:S01]  /*3b10*/  FFMA.FTZ R91, R91, R171, R170 ;  /* 0x000000ab5b5b7223 */ /* 0x000fe200000100aa */
[----:B------:R-:W-:Y:S01]  /*3b20*/  FMUL.FTZ R177, R78, R93 ;  /* 0x0000005d4eb17220 */ /* 0x000fe20000410000 */
[----:B------:R-:W-:Y:S01]  /*3b30*/  FFMA.FTZ R156, R143, R156, R60 ;  /* 0x0000009c8f9c7223 */ /* 0x000fe2000001003c */
[--C-:B------:R-:W-:Y:S01]  /*3b40*/  FFMA.FTZ R85, R147, R171, R170.reuse ;  /* 0x000000ab93557223 */ /* 0x100fe200000100aa */
[----:B------:R1:W-:Y:S01]  /*3b50*/  F2F.BF16.F32 R79, R77 ;  /* 0x0000004d004f7304 */ /* 0x0003e20000202000 */
[----:B0-----:R-:W-:Y:S01]  /*3b60*/  FMUL.FTZ R76, R81, R152 ;  /* 0x00000098514c7220 */ /* 0x001fe20000410000 */
[----:B------:R-:W-:Y:S01]  /*3b70*/  SHF.L.U32 R81, R125, 0x10, RZ ;  /* 0x000000107d517819 */ /* 0x000fe200000006ff */
[----:B------:R-:W-:Y:S01]  /*3b80*/  FMUL.FTZ R156, R156, R93 ;  /* 0x0000005d9c9c7220 */ /* 0x000fe20000410000 */
[--C-:B------:R-:W-:Y:S01]  /*3b90*/  FFMA.FTZ R89, R89, R171, R170.reuse ;  /* 0x000000ab59597223 */ /* 0x100fe200000100aa */
[----:B------:R-:W-:Y:S01]  /*3ba0*/  FADD.FTZ R91, R150, -R91 ;  /* 0x8000005b965b7221 */ /* 0x000fe20000010000 */
[----:B------:R-:W-:Y:S01]  /*3bb0*/  FFMA.FTZ R150, R143, R146, R61 ;  /* 0x000000928f967223 */ /* 0x000fe2000001003d */
[----:B------:R-:W-:Y:S01]  /*3bc0*/  FMUL.FTZ R78, R81, R176 ;  /* 0x000000b0514e7220 */ /* 0x000fe20000410000 */
[----:B------:R0:W-:Y:S01]  /*3bd0*/  F2F.BF16.F32 R83, R76 ;  /* 0x0000004c00537304 */ /* 0x0001e20000202000 */
[----:B-1----:R-:W-:Y:S01]  /*3be0*/  FMUL.FTZ R77, R82, R179 ;  /* 0x000000b3524d7220 */ /* 0x002fe20000410000 */
[----:B------:R-:W-:Y:S01]  /*3bf0*/  SHF.L.U32 R82, R129, 0x10, RZ ;  /* 0x0000001081527819 */ /* 0x000fe200000006ff */
[-CC-:B------:R-:W-:Y:S01]  /*3c00*/  FFMA.FTZ R149, R149, R171.reuse, R170.reuse ;  /* 0x000000ab95957223 */ /* 0x180fe200000100aa */
[----:B------:R-:W-:Y:S01]  /*3c10*/  SHF.L.U32 R81, R124, 0x10, RZ ;  /* 0x000000107c517819 */ /* 0x000fe200000006ff */
[----:B------:R-:W-:Y:S01]  /*3c20*/  FADD.FTZ R94, R94, -R89 ;  /* 0x800000595e5e7221 */ /* 0x000fe20000010000 */
[--C-:B------:R-:W-:Y:S01]  /*3c30*/  FFMA.FTZ R181, R181, R171, R170.reuse ;  /* 0x000000abb5b57223 */ /* 0x100fe200000100aa */
[----:B------:R-:W-:Y:S01]  /*3c40*/  FMUL.FTZ R150, R150, R93 ;  /* 0x0000005d96967220 */ /* 0x000fe20000410000 */
[----:B------:R-:W-:Y:S01]  /*3c50*/  F2F.BF16.F32 R77, R77 ;  /* 0x0000004d004d7304 */ /* 0x000fe20000202000 */
[----:B0-----:R-:W-:Y:S01]  /*3c60*/  FMUL.FTZ R76, R82, R177 ;  /* 0x000000b1524c7220 */ /* 0x001fe20000410000 */
[----:B------:R-:W-:Y:S01]  /*3c70*/  FADD.FTZ R149, R180, -R149 ;  /* 0x80000095b4957221 */ /* 0x000fe20000010000 */
[----:B------:R-:W-:Y:S01]  /*3c80*/  FADD.FTZ R148, R148, -R85 ;  /* 0x8000005594947221 */ /* 0x000fe20000010000 */
[-CC-:B------:R-:W-:Y:S01]  /*3c90*/  FFMA.FTZ R85, R151, R171.reuse, R170.reuse ;  /* 0x000000ab97557223 */ /* 0x180fe200000100aa */
[-CC-:B------:R-:W-:Y:S01]  /*3ca0*/  FFMA.FTZ R87, R87, R171.reuse, R170.reuse ;  /* 0x000000ab57577223 */ /* 0x180fe200000100aa */
[----:B------:R-:W-:Y:S01]  /*3cb0*/  FADD.FTZ R172, R90, -R181 ;  /* 0x800000b55aac7221 */ /* 0x000fe20000010000 */
[----:B------:R-:W-:Y:S01]  /*3cc0*/  FFMA.FTZ R95, R95, R171, R170 ;  /* 0x000000ab5f5f7223 */ /* 0x000fe200000100aa */
[----:B------:R0:W-:Y:S01]  /*3cd0*/  F2F.BF16.F32 R147, R76 ;  /* 0x0000004c00937304 */ /* 0x0001e20000202000 */
[----:B------:R-:W-:Y:S01]  /*3ce0*/  FFMA.FTZ R90, R143, R94, R67 ;  /* 0x0000005e8f5a7223 */ /* 0x000fe20000010043 */
[----:B------:R-:W-:Y:S01]  /*3cf0*/  SHF.L.U32 R94, R117, 0x10, RZ ;  /* 0x00000010755e7819 */ /* 0x000fe200000006ff */
[----:B------:R-:W-:Y:S01]  /*3d00*/  FADD.FTZ R168, R88, -R85 ;  /* 0x8000005558a87221 */ /* 0x000fe20000010000 */
[----:B------:R-:W-:Y:S01]  /*3d10*/  FADD.FTZ R159, R86, -R95 ;  /* 0x8000005f569f7221 */ /* 0x000fe20000010000 */
[----:B------:R-:W-:Y:S01]  /*3d20*/  FADD.FTZ R158, R84, -R87 ;  /* 0x80000057549e7221 */ /* 0x000fe20000010000 */
[----:B------:R-:W-:Y:S01]  /*3d30*/  FMUL.FTZ R151, R90, R93 ;  /* 0x0000005d5a977220 */ /* 0x000fe20000410000 */
[----:B------:R-:W1:Y:S01]  /*3d40*/  LDC.64 R84, c[0x0][0x390] ;  /* 0x0000e400ff547b82 */ /* 0x000e620000000a00 */
[----:B------:R2:W3:Y:S01]  /*3d50*/  F2F.BF16.F32 R82, R78 ;  /* 0x0000004e00527304 */ /* 0x0004e20000202000 */
[----:B0-----:R-:W-:Y:S01]  /*3d60*/  FMUL.FTZ R76, R81, R156 ;  /* 0x0000009c514c7220 */ /* 0x001fe20000410000 */
[----:B------:R-:W-:Y:S01]  /*3d70*/  SHF.L.U32 R81, R128, 0x10, RZ ;  /* 0x0000001080517819 */ /* 0x000fe200000006ff */
[----:B------:R-:W-:Y:S01]  /*3d80*/  FMUL.FTZ R88, R94, R151 ;  /* 0x000000975e587220 */ /* 0x000fe20000410000 */
[----:B------:R-:W-:Y:S01]  /*3d90*/  SHF.L.U32 R90, R123, 0x10, RZ ;  /* 0x000000107b5a7819 */ /* 0x000fe200000006ff */
[----:B------:R-:W-:Y:S01]  /*3da0*/  FFMA.FTZ R168, R143, R168, R69 ;  /* 0x000000a88fa87223 */ /* 0x000fe20000010045 */
[----:B------:R-:W-:Y:S01]  /*3db0*/  SHF.L.U32 R94, R121, 0x10, RZ ;  /* 0x00000010795e7819 */ /* 0x000fe200000006ff */
[----:B------:R-:W0:Y:S01]  /*3dc0*/  LDC.64 R86, c[0x0][0x468] ;  /* 0x00011a00ff567b82 */ /* 0x000e220000000a00 */
[----:B------:R4:W-:Y:S01]  /*3dd0*/  F2F.BF16.F32 R89, R76 ;  /* 0x0000004c00597304 */ /* 0x0009e20000202000 */
[----:B--2---:R-:W-:Y:S01]  /*3de0*/  FMUL.FTZ R78, R81, R150 ;  /* 0x00000096514e7220 */ /* 0x004fe20000410000 */
[----:B------:R-:W-:Y:S01]  /*3df0*/  FFMA.FTZ R158, R143, R158, R71 ;  /* 0x0000009e8f9e7223 */ /* 0x000fe20000010047 */
[----:B---3--:R-:W-:-:S05]  /*3e00*/  PRMT R147, R82, 0x5410, R147 ;  /* 0x0000541052937816 */ /* 0x008fca0000000093 */
[----:B------:R2:W3:Y:S01]  /*3e10*/  F2F.BF16.F32 R81, R78 ;  /* 0x0000004e00517304 */ /* 0x0004e20000202000 */
[----:B----4-:R-:W-:-:S07]  /*3e20*/  FFMA.FTZ R76, R143, R91, R66 ;  /* 0x0000005b8f4c7223 */ /* 0x010fce0000010042 */
[----:B------:R4:W-:Y:S01]  /*3e30*/  F2F.BF16.F32 R95, R88 ;  /* 0x00000058005f7304 */ /* 0x0009e20000202000 */
[----:B------:R-:W-:Y:S01]  /*3e40*/  FMUL.FTZ R153, R76, R93 ;  /* 0x0000005d4c997220 */ /* 0x000fe20000410000 */
[----:B------:R-:W-:Y:S01]  /*3e50*/  FFMA.FTZ R76, R143, R149, R64 ;  /* 0x000000958f4c7223 */ /* 0x000fe20000010040 */
[----:B--2---:R-:W-:Y:S01]  /*3e60*/  SHF.L.U32 R78, R122, 0x10, RZ ;  /* 0x000000107a4e7819 */ /* 0x004fe200000006ff */
[-C--:B------:R-:W-:Y:S01]  /*3e70*/  FMUL.FTZ R168, R168, R93.reuse ;  /* 0x0000005da8a87220 */ /* 0x080fe20000410000 */
[----:B------:R-:W-:Y:S01]  /*3e80*/  PRMT R149, R79, 0x5410, R80 ;  /* 0x000054104f957816 */ /* 0x000fe20000000050 */
[----:B------:R-:W-:Y:S01]  /*3e90*/  FMUL.FTZ R155, R76, R93 ;  /* 0x0000005d4c9b7220 */ /* 0x000fe20000410000 */
[----:B------:R-:W-:Y:S01]  /*3ea0*/  FFMA.FTZ R76, R143, R148, R65 ;  /* 0x000000948f4c7223 */ /* 0x000fe20000010041 */
[----:B------:R-:W-:Y:S01]  /*3eb0*/  FMUL.FTZ R90, R90, R153 ;  /* 0x000000995a5a7220 */ /* 0x000fe20000410000 */
[----:B----4-:R-:W-:Y:S01]  /*3ec0*/  SHF.L.U32 R88, R116, 0x10, RZ ;  /* 0x0000001074587819 */ /* 0x010fe200000006ff */
[----:B------:R-:W-:Y:S01]  /*3ed0*/  FMUL.FTZ R82, R78, R155 ;  /* 0x0000009b4e527220 */ /* 0x000fe20000410000 */
[----:B------:R-:W-:-:S04]  /*3ee0*/  IMAD.WIDE.U32 R78, R77, 0x10000, RZ ;  /* 0x000100004d4e7825 */ /* 0x000fc800078e00ff */
[----:B------:R-:W-:Y:S01]  /*3ef0*/  FMUL.FTZ R157, R76, R93 ;  /* 0x0000005d4c9d7220 */ /* 0x000fe20000410000 */
[----:B------:R-:W-:Y:S01]  /*3f00*/  SHF.L.U32 R175, R114, 0x10, RZ ;  /* 0x0000001072af7819 */ /* 0x000fe200000006ff */
[----:B------:R-:W2:Y:S01]  /*3f10*/  F2F.BF16.F32 R90, R90 ;  /* 0x0000005a005a7304 */ /* 0x000ea20000202000 */
[----:B---3--:R-:W-:Y:S01]  /*3f20*/  IMAD.WIDE.U32 R76, R81, 0x10000, RZ ;  /* 0x00010000514c7825 */ /* 0x008fe200078e00ff */
[----:B------:R-:W-:-:S03]  /*3f30*/  LOP3.LUT R80, R78, R83, RZ, 0xfc, !PT ;  /* 0x000000534e507212 */ /* 0x000fc600078efcff */
[----:B------:R-:W-:Y:S01]  /*3f40*/  FFMA.FTZ R78, R143, R159, R70 ;  /* 0x0000009f8f4e7223 */ /* 0x000fe20000010046 */
[----:B------:R-:W-:Y:S01]  /*3f50*/  FMUL.FTZ R88, R88, R157 ;  /* 0x0000009d58587220 */ /* 0x000fe20000410000 */
[----:B------:R-:W-:Y:S01]  /*3f60*/  LOP3.LUT R81, R149, R79, RZ, 0xfc, !PT ;  /* 0x0000004f95517212 */ /* 0x000fe200078efcff */
[-C--:B------:R-:W-:Y:S01]  /*3f70*/  FMUL.FTZ R158, R158, R93.reuse ;  /* 0x0000005d9e9e7220 */ /* 0x080fe20000410000 */
[----:B------:R-:W-:Y:S01]  /*3f80*/  FMUL.FTZ R159, R78, R93 ;  /* 0x0000005d4e9f7220 */ /* 0x000fe20000410000 */
[----:B------:R-:W-:Y:S01]  /*3f90*/  LOP3.LUT R146, R76, R89, RZ, 0xfc, !PT ;  /* 0x000000594c927212 */ /* 0x000fe200078efcff */
[----:B------:R0:W-:Y:S01]  /*3fa0*/  F2F.BF16.F32 R91, R82 ;  /* 0x00000052005b7304 */ /* 0x0001e20000202000 */
[----:B------:R-:W-:Y:S01]  /*3fb0*/  SHF.L.U32 R79, R115, 0x10, RZ ;  /* 0x00000010734f7819 */ /* 0x000fe200000006ff */
[----:B------:R-:W-:Y:S01]  /*3fc0*/  FMUL.FTZ R89, R94, R159 ;  /* 0x0000009f5e597220 */ /* 0x000fe20000410000 */
[----:B------:R-:W-:Y:S01]  /*3fd0*/  FFMA.FTZ R94, R143, R172, R68 ;  /* 0x000000ac8f5e7223 */ /* 0x000fe20000010044 */
[----:B------:R-:W-:Y:S01]  /*3fe0*/  FMUL.FTZ R175, R175, R168 ;  /* 0x000000a8afaf7220 */ /* 0x000fe20000410000 */
[----:B------:R-:W-:Y:S01]  /*3ff0*/  LOP3.LUT R147, R147, R77, RZ, 0xfc, !PT ;  /* 0x0000004d93937212 */ /* 0x000fe200078efcff */
[----:B-1----:R-:W-:Y:S01]  /*4000*/  IMAD.WIDE.U32 R76, R169, 0x8, R84 ;  /* 0x00000008a94c7825 */ /* 0x002fe200078e0054 */
[----:B------:R-:W-:Y:S01]  /*4010*/  SHF.L.U32 R180, R120, 0x10, RZ ;  /* 0x0000001078b47819 */ /* 0x000fe200000006ff */
[----:B------:R-:W1:Y:S02]  /*4020*/  F2F.BF16.F32 R88, R88 ;  /* 0x0000005800587304 */ /* 0x000e640000202000 */
[----:B------:R-:W-:Y:S01]  /*4030*/  FMUL.FTZ R148, R79, R158 ;  /* 0x0000009e4f947220 */ /* 0x000fe20000410000 */
[----:B0-----:R-:W-:-:S04]  /*4040*/  IMAD.WIDE.U32 R82, R169, 0x8, R86 ;  /* 0x00000008a9527825 */ /* 0x001fc800078e0056 */
[----:B------:R-:W-:Y:S01]  /*4050*/  FMUL.FTZ R169, R94, R93 ;  /* 0x0000005d5ea97220 */ /* 0x000fe20000410000 */
[----:B------:R-:W3:Y:S01]  /*4060*/  LDG.E.64 R76, desc[UR8][R76.64] ;  /* 0x000000084c4c7981 */ /* 0x000ee2000c1e1b00 */
[----:B------:R-:W-:-:S04]  /*4070*/  IMAD.WIDE.U32 R78, R173, 0x8, R84 ;  /* 0x00000008ad4e7825 */ /* 0x000fc800078e0054 */
[----:B------:R-:W-:Y:S01]  /*4080*/  FMUL.FTZ R172, R180, R169 ;  /* 0x000000a9b4ac7220 */ /* 0x000fe20000410000 */
[----:B------:R-:W-:Y:S01]  /*4090*/  F2F.BF16.F32 R175, R175 ;  /* 0x000000af00af7304 */ /* 0x000fe20000202000 */
[----:B------:R1:W-:Y:S01]  /*40a0*/  STG.E.64 desc[UR8][R82.64], R80 ;  /* 0x0000005052007986 */ /* 0x0003e2000c101b08 */
[----:B--2---:R-:W-:-:S03]  /*40b0*/  PRMT R95, R90, 0x5410, R95 ;  /* 0x000054105a5f7816 */ /* 0x004fc6000000005f */
[----:B------:R-:W2:Y:S03]  /*40c0*/  LDG.E.64 R78, desc[UR8][R78.64] ;  /* 0x000000084e4e7981 */ /* 0x000ea6000c1e1b00 */
[----:B------:R0:W-:Y:S08]  /*40d0*/  F2F.BF16.F32 R181, R148 ;  /* 0x0000009400b57304 */ /* 0x0001f00000202000 */
[----:B------:R4:W5:Y:S01]  /*40e0*/  F2F.BF16.F32 R178, R89 ;  /* 0x0000005900b27304 */ /* 0x0009620000202000 */
[----:B0-----:R-:W-:-:S04]  /*40f0*/  IMAD.WIDE.U32 R148, R173, 0x8, R86 ;  /* 0x00000008ad947825 */ /* 0x001fc800078e0056 */
[----:B-1----:R-:W-:-:S03]  /*4100*/  IMAD.WIDE.U32 R82, R88, 0x10000, RZ ;  /* 0x0001000058527825 */ /* 0x002fc600078e00ff */
[----:B------:R-:W0:Y:S01]  /*4110*/  F2F.BF16.F32 R173, R172 ;  /* 0x000000ac00ad7304 */ /* 0x000e220000202000 */
[----:B------:R-:W-:Y:S01]  /*4120*/  IMAD.WIDE.U32 R80, R145, 0x8, R84 ;  /* 0x0000000891507825 */ /* 0x000fe200078e0054 */
[----:B----4-:R-:W-:Y:S02]  /*4130*/  LOP3.LUT R89, R95, R83, RZ, 0xfc, !PT ;  /* 0x000000535f597212 */ /* 0x010fe400078efcff */
[----:B------:R-:W-:Y:S01]  /*4140*/  LOP3.LUT R88, R82, R91, RZ, 0xfc, !PT ;  /* 0x0000005b52587212 */ /* 0x000fe200078efcff */
[----:B------:R-:W-:Y:S01]  /*4150*/  IMAD.WIDE.U32 R94, R145, 0x8, R86 ;  /* 0x00000008915e7825 */ /* 0x000fe200078e0056 */
[----:B------:R-:W-:Y:S03]  /*4160*/  STG.E.64 desc[UR8][R148.64], R146 ;  /* 0x0000009294007986 */ /* 0x000fe6000c101b08 */
[----:B------:R-:W-:Y:S01]  /*4170*/  IMAD.WIDE.U32 R82, R144, 0x8, R84 ;  /* 0x0000000890527825 */ /* 0x000fe200078e0054 */
[----:B-----5:R-:W-:Y:S01]  /*4180*/  PRMT R181, R178, 0x5410, R181 ;  /* 0x00005410b2b57816 */ /* 0x020fe200000000b5 */
[----:B------:R-:W4:Y:S02]  /*4190*/  LDG.E.64 R80, desc[UR8][R80.64] ;  /* 0x0000000850507981 */ /* 0x000f24000c1e1b00 */
[----:B------:R-:W-:-:S02]  /*41a0*/  IMAD.WIDE.U32 R90, R175, 0x10000, RZ ;  /* 0x00010000af5a7825 */ /* 0x000fc400078e00ff */
[----:B------:R1:W-:Y:S02]  /*41b0*/  STG.E.64 desc[UR8][R94.64], R88 ;  /* 0x000000585e007986 */ /* 0x0003e4000c101b08 */
[----:B------:R-:W-:Y:S01]  /*41c0*/  IMAD.WIDE.U32 R144, R144, 0x8, R86 ;  /* 0x0000000890907825 */ /* 0x000fe200078e0056 */
[----:B------:R-:W-:Y:S01]  /*41d0*/  LOP3.LUT R91, R181, R91, RZ, 0xfc, !PT ;  /* 0x0000005bb55b7212 */ /* 0x000fe200078efcff */
[----:B------:R-:W5:Y:S01]  /*41e0*/  LDG.E.64 R82, desc[UR8][R82.64] ;  /* 0x0000000852527981 */ /* 0x000f62000c1e1b00 */
[----:B0-----:R-:W-:Y:S01]  /*41f0*/  LOP3.LUT R90, R90, R173, RZ, 0xfc, !PT ;  /* 0x000000ad5a5a7212 */ /* 0x001fe200078efcff */
[----:B------:R-:W-:-:S04]  /*4200*/  IMAD.WIDE.U32 R84, R142, 0x8, R84 ;  /* 0x000000088e547825 */ /* 0x000fc800078e0054 */
[----:B------:R0:W-:Y:S04]  /*4210*/  STG.E.64 desc[UR8][R144.64], R90 ;  /* 0x0000005a90007986 */ /* 0x0001e8000c101b08 */
[----:B------:R-:W5:Y:S01]  /*4220*/  LDG.E.64 R84, desc[UR8][R84.64] ;  /* 0x0000000854547981 */ /* 0x000f62000c1e1b00 */
[-CC-:B------:R-:W-:Y:S01]  /*4230*/  FFMA.FTZ R166, R166, R171.reuse, R170.reuse ;  /* 0x000000aba6a67223 */ /* 0x180fe200000100aa */
[----:B------:R-:W-:-:S03]  /*4240*/  FFMA.FTZ R167, R167, R171, R170 ;  /* 0x000000aba7a77223 */ /* 0x000fc600000100aa */
[----:B------:R-:W-:Y:S01]  /*4250*/  FADD.FTZ R166, R165, -R166 ;  /* 0x800000a6a5a67221 */ /* 0x000fe20000010000 */
[----:B------:R-:W-:Y:S01]  /*4260*/  FADD.FTZ R164, R164, -R167 ;  /* 0x800000a7a4a47221 */ /* 0x000fe20000010000 */
[-C--:B-1----:R-:W-:Y:S02]  /*4270*/  FFMA.FTZ R94, R163, R171.reuse, R170 ;  /* 0x000000aba35e7223 */ /* 0x082fe400000100aa */
[----:B------:R-:W-:Y:S01]  /*4280*/  FFMA.FTZ R88, R143, R166, R74 ;  /* 0x000000a68f587223 */ /* 0x000fe2000001004a */
[----:B------:R-:W-:Y:S01]  /*4290*/  FFMA.FTZ R171, R162, R171, R170 ;  /* 0x000000aba2ab7223 */ /* 0x000fe200000100aa */
[----:B------:R-:W-:Y:S02]  /*42a0*/  FADD.FTZ R94, R161, -R94 ;  /* 0x8000005ea15e7221 */ /* 0x000fe40000010000 */
[----:B------:R-:W-:Y:S01]  /*42b0*/  FMUL.FTZ R146, R88, R93 ;  /* 0x0000005d58927220 */ /* 0x000fe20000410000 */
[----:B------:R-:W-:Y:S01]  /*42c0*/  FFMA.FTZ R88, R143, R164, R75 ;  /* 0x000000a48f587223 */ /* 0x000fe2000001004b */
[----:B0-----:R-:W-:Y:S01]  /*42d0*/  SHF.L.U32 R91, R113, 0x10, RZ ;  /* 0x00000010715b7819 */ /* 0x001fe200000006ff */
[----:B------:R-:W-:-:S02]  /*42e0*/  FADD.FTZ R171, R160, -R171 ;  /* 0x800000aba0ab7221 */ /* 0x000fc40000010000 */
[-C--:B------:R-:W-:Y:S01]  /*42f0*/  FMUL.FTZ R164, R88, R93.reuse ;  /* 0x0000005d58a47220 */ /* 0x080fe20000410000 */
[----:B------:R-:W-:Y:S01]  /*4300*/  FFMA.FTZ R88, R143, R94, R73 ;  /* 0x0000005e8f587223 */ /* 0x000fe20000010049 */
[----:B------:R-:W-:Y:S02]  /*4310*/  SHF.L.U32 R89, R119, 0x10, RZ ;  /* 0x0000001077597819 */ /* 0x000fe400000006ff */
[----:B------:R-:W-:Y:S01]  /*4320*/  FMUL.FTZ R90, R91, R164 ;  /* 0x000000a45b5a7220 */ /* 0x000fe20000410000 */
[----:B------:R-:W-:Y:S01]  /*4330*/  FMUL.FTZ R144, R88, R93 ;  /* 0x0000005d58907220 */ /* 0x000fe20000410000 */
[----:B------:R-:W-:Y:S01]  /*4340*/  SHF.L.U32 R91, R112, 0x10, RZ ;  /* 0x00000010705b7819 */ /* 0x000fe200000006ff */
[----:B------:R-:W-:Y:S01]  /*4350*/  FFMA.FTZ R88, R143, R171, R72 ;  /* 0x000000ab8f587223 */ /* 0x000fe20000010048 */
[----:B------:R-:W-:Y:S01]  /*4360*/  FMUL.FTZ R89, R89, R146 ;  /* 0x0000009259597220 */ /* 0x000fe20000410000 */
[----:B------:R-:W-:Y:S02]  /*4370*/  SHF.L.U32 R95, R118, 0x10, RZ ;  /* 0x00000010765f7819 */ /* 0x000fe400000006ff */
[----:B------:R-:W-:Y:S01]  /*4380*/  FMUL.FTZ R94, R88, R93 ;  /* 0x0000005d585e7220 */ /* 0x000fe20000410000 */
[----:B------:R-:W-:Y:S01]  /*4390*/  FMUL.FTZ R143, R91, R144 ;  /* 0x000000905b8f7220 */ /* 0x000fe20000410000 */
[----:B------:R-:W-:Y:S02]  /*43a0*/  F2F.BF16.F32 R90, R90 ;  /* 0x0000005a005a7304 */ /* 0x000fe40000202000 */
[----:B------:R-:W-:-:S06]  /*43b0*/  FMUL.FTZ R95, R95, R94 ;  /* 0x0000005e5f5f7220 */ /* 0x000fcc0000410000 */
[----:B------:R-:W0:Y:S08]  /*43c0*/  F2F.BF16.F32 R89, R89 ;  /* 0x0000005900597304 */ /* 0x000e300000202000 */
[----:B------:R-:W1:Y:S08]  /*43d0*/  F2F.BF16.F32 R88, R143 ;  /* 0x0000008f00587304 */ /* 0x000e700000202000 */
[----:B------:R-:W3:Y:S01]  /*43e0*/  F2F.BF16.F32 R95, R95 ;  /* 0x0000005f005f7304 */ /* 0x000ee20000202000 */
[----:B0-----:R-:W-:Y:S01]  /*43f0*/  PRMT R145, R89, 0x5410, R90 ;  /* 0x0000541059917816 */ /* 0x001fe2000000005a */
[----:B-1----:R-:W-:-:S04]  /*4400*/  IMAD.WIDE.U32 R88, R88, 0x10000, RZ ;  /* 0x0001000058587825 */ /* 0x002fc800078e00ff */
[----:B------:R-:W-:Y:S01]  /*4410*/  IMAD.WIDE.U32 R86, R142, 0x8, R86 ;  /* 0x000000088e567825 */ /* 0x000fe200078e0056 */
[C---:B---3--:R-:W-:Y:S02]  /*4420*/  SHF.L.U32 R91, R76.reuse, 0x10, RZ ;  /* 0x000000104c5b7819 */ /* 0x048fe400000006ff */
[--C-:B------:R-:W-:Y:S02]  /*4430*/  SHF.R.U64 R147, R76, 0x10, R77.reuse ;  /* 0x000000104c937819 */ /* 0x100fe4000000124d */
[----:B------:R-:W-:Y:S01]  /*4440*/  LOP3.LUT R76, R88, R95, RZ, 0xfc, !PT ;  /* 0x0000005f584c7212 */ /* 0x000fe200078efcff */
[----:B------:R-:W-:Y:S01]  /*4450*/  FMUL.FTZ R178, R152, R91 ;  /* 0x0000005b98b27220 */ /* 0x000fe20000410000 */
[----:B------:R-:W-:Y:S02]  /*4460*/  SHF.R.U32.HI R175, RZ, 0x10, R77 ;  /* 0x00000010ffaf7819 */ /* 0x000fe4000001164d */
[----:B------:R-:W-:Y:S02]  /*4470*/  SHF.L.U32 R93, R77, 0x10, RZ ;  /* 0x000000104d5d7819 */ /* 0x000fe400000006ff */
[----:B--2---:R-:W-:-:S02]  /*4480*/  SHF.R.U32.HI R88, RZ, 0x10, R79 ;  /* 0x00000010ff587819 */ /* 0x004fc4000001164f */
[----:B------:R-:W-:Y:S02]  /*4490*/  LOP3.LUT R77, R145, R89, RZ, 0xfc, !PT ;  /* 0x00000059914d7212 */ /* 0x000fe400078efcff */
[----:B------:R-:W-:Y:S02]  /*44a0*/  SHF.L.U32 R91, R79, 0x10, RZ ;  /* 0x000000104f5b7819 */ /* 0x000fe400000006ff */
[C---:B------:R-:W-:Y:S02]  /*44b0*/  SHF.L.U32 R89, R78.reuse, 0x10, RZ ;  /* 0x000000104e597819 */ /* 0x040fe400000006ff */
[----:B------:R-:W-:Y:S02]  /*44c0*/  SHF.R.U64 R79, R78, 0x10, R79 ;  /* 0x000000104e4f7819 */ /* 0x000fe4000000124f */
[----:B------:R-:W-:Y:S01]  /*44d0*/  SHF.L.U32 R78, R88, 0x10, RZ ;  /* 0x00000010584e7819 */ /* 0x000fe200000006ff */
[----:B------:R-:W-:Y:S01]  /*44e0*/  FMUL.FTZ R156, R156, R89 ;  /* 0x000000599c9c7220 */ /* 0x000fe20000410000 */
[----:B------:R-:W-:-:S03]  /*44f0*/  SHF.L.U32 R89, R79, 0x10, RZ ;  /* 0x000000104f597819 */ /* 0x000fc600000006ff */
[----:B------:R-:W-:Y:S01]  /*4500*/  FMUL.FTZ R177, R177, R78 ;  /* 0x0000004eb1b17220 */ /* 0x000fe20000410000 */
[----:B------:R-:W-:Y:S01]  /*4510*/  FMUL.FTZ R176, R176, R91 ;  /* 0x0000005bb0b07220 */ /* 0x000fe20000410000 */
[----:B------:R0:W-:Y:S01]  /*4520*/  STG.E.64 desc[UR8][R86.64], R76 ;  /* 0x0000004c56007986 */ /* 0x0001e2000c101b08 */
[----:B----4-:R-:W-:Y:S02]  /*4530*/  SHF.L.U32 R78, R81, 0x10, RZ ;  /* 0x00000010514e7819 */ /* 0x010fe400000006ff */
[C---:B------:R-:W-:Y:S02]  /*4540*/  SHF.L.U32 R186, R80.reuse, 0x10, RZ ;  /* 0x0000001050ba7819 */ /* 0x040fe400000006ff */
[----:B------:R-:W-:Y:S01]  /*4550*/  SHF.R.U64 R80, R80, 0x10, R81 ;  /* 0x0000001050507819 */ /* 0x000fe20000001251 */
[----:B------:R-:W-:Y:S01]  /*4560*/  FMUL.FTZ R91, R153, R78 ;  /* 0x0000004e995b7220 */ /* 0x000fe20000410000 */
[----:B-----5:R-:W-:Y:S02]  /*4570*/  SHF.R.U32.HI R79, RZ, 0x10, R83 ;  /* 0x00000010ff4f7819 */ /* 0x020fe40000011653 */
[----:B------:R-:W-:-:S02]  /*4580*/  SHF.L.U32 R78, R80, 0x10, RZ ;  /* 0x00000010504e7819 */ /* 0x000fc400000006ff */
[----:B------:R-:W-:Y:S02]  /*4590*/  SHF.L.U32 R79, R79, 0x10, RZ ;  /* 0x000000104f4f7819 */ /* 0x000fe400000006ff */
[C---:B------:R-:W-:Y:S02]  /*45a0*/  SHF.L.U32 R80, R82.reuse, 0x10, RZ ;  /* 0x0000001052507819 */ /* 0x040fe400000006ff */
[----:B------:R-:W-:Y:S02]  /*45b0*/  SHF.R.U32.HI R180, RZ, 0x10, R81 ;  /* 0x00000010ffb47819 */ /* 0x000fe40000011651 */
[----:B------:R-:W-:Y:S02]  /*45c0*/  SHF.L.U32 R88, R83, 0x10, RZ ;  /* 0x0000001053587819 */ /* 0x000fe400000006ff */
[----:B------:R-:W-:Y:S02]  /*45d0*/  SHF.R.U64 R82, R82, 0x10, R83 ;  /* 0x0000001052527819 */ /* 0x000fe40000001253 */
[----:B------:R-:W-:-:S02]  /*45e0*/  SHF.R.U64 R81, R84, 0x10, R85 ;  /* 0x0000001054517819 */ /* 0x000fc40000001255 */
[----:B------:R-:W-:Y:S01]  /*45f0*/  SHF.R.U32.HI R83, RZ, 0x10, R85 ;  /* 0x00000010ff537819 */ /* 0x000fe20000011655 */
[----:B------:R-:W-:Y:S01]  /*4600*/  FMUL.FTZ R158, R158, R79 ;  /* 0x0000004f9e9e7220 */ /* 0x000fe20000410000 */
[----:B------:R-:W-:Y:S02]  /*4610*/  SHF.L.U32 R79, R82, 0x10, RZ ;  /* 0x00000010524f7819 */ /* 0x000fe400000006ff */
[----:B------:R-:W-:Y:S02]  /*4620*/  SHF.L.U32 R175, R175, 0x10, RZ ;  /* 0x00000010afaf7819 */ /* 0x000fe400000006ff */
[----:B------:R-:W-:Y:S02]  /*4630*/  SHF.L.U32 R90, R147, 0x10, RZ ;  /* 0x00000010935a7819 */ /* 0x000fe400000006ff */
[----:B------:R-:W-:Y:S02]  /*4640*/  SHF.L.U32 R180, R180, 0x10, RZ ;  /* 0x00000010b4b47819 */ /* 0x000fe400000006ff */
[----:B0-----:R-:W-:-:S02]  /*4650*/  SHF.L.U32 R77, R84, 0x10, RZ ;  /* 0x00000010544d7819 */ /* 0x001fc400000006ff */
        /* <DEDUP_REMOVED lines=18> */
.L_x_3583:
        /* <DEDUP_REMOVED lines=8> */
[----:B------:R-:W-:Y:S01]  /*4800*/  FFMA.FTZ R78, R143, R78, R58 ;  /* 0x0000004e8f4e7223 */ /* 0x000fe2000001003a */
[----:B------:R-:W-:Y:S01]  /*4810*/  FFMA.FTZ R175, R175, R171, R170 ;  /* 0x000000abafaf7223 */ /* 0x000fe200000100aa */
[----:B------:R-:W-:Y:S01]  /*4820*/  FFMA.FTZ R79, R143, R158, R59 ;  /* 0x0000009e8f4f7223 */ /* 0x000fe2000001003b */
[----:B------:R-:W-:Y:S01]  /*4830*/  FADD.FTZ R146, R146, -R159 ;  /* 0x8000009f92927221 */ /* 0x000fe20000010000 */
[-C--:B------:R-:W-:Y:S01]  /*4840*/  FMUL.FTZ R174, R78, R93.reuse ;  /* 0x0000005d4eae7220 */ /* 0x080fe20000410000 */
[----:B------:R-:W-:Y:S01]  /*4850*/  FADD.FTZ R154, R178, -R175 ;  /* 0x800000afb29a7221 */ /* 0x000fe20000010000 */
[----:B------:R-:W-:Y:S01]  /*4860*/  SHF.L.U32 R80, R131, 0x10, RZ ;  /* 0x0000001083507819 */ /* 0x000fe200000006ff */
[----:B------:R-:W-:Y:S01]  /*4870*/  FFMA.FTZ R76, R143, R76, R56 ;  /* 0x0000004c8f4c7223 */ /* 0x000fe20000010038 */
[----:B------:R-:W-:Y:S01]  /*4880*/  FMUL.FTZ R77, R77, R174 ;  /* 0x000000ae4d4d7220 */ /* 0x000fe20000410000 */
[-C--:B------:R-:W-:Y:S01]  /*4890*/  FMUL.FTZ R175, R79, R93.reuse ;  /* 0x0000005d4faf7220 */ /* 0x080fe20000410000 */
[----:B------:R-:W-:Y:S01]  /*48a0*/  SHF.L.U32 R81, R126, 0x10, RZ ;  /* 0x000000107e517819 */ /* 0x000fe200000006ff */
[----:B------:R-:W-:Y:S01]  /*48b0*/  FMUL.FTZ R178, R76, R93 ;  /* 0x0000005d4cb27220 */ /* 0x000fe20000410000 */
[----:B------:R0:W-:Y:S01]  /*48c0*/  F2F.BF16.F32 R85, R77 ;  /* 0x0000004d00557304 */ /* 0x0001e20000202000 */
[----:B------:R-:W-:Y:S01]  /*48d0*/  FMUL.FTZ R82, R80, R175 ;  /* 0x000000af50527220 */ /* 0x000fe20000410000 */
[----:B------:R-:W-:Y:S01]  /*48e0*/  SHF.L.U32 R80, R130, 0x10, RZ ;  /* 0x0000001082507819 */ /* 0x000fe200000006ff */
[-CC-:B------:R-:W-:Y:S01]  /*48f0*/  FFMA.FTZ R153, R153, R171.reuse, R170.reuse ;  /* 0x000000ab99997223 */ /* 0x180fe200000100aa */
[----:B------:R-:W-:Y:S01]  /*4900*/  FMUL.FTZ R81, R81, R178 ;  /* 0x000000b251517220 */ /* 0x000fe20000410000 */
[-CC-:B------:R-:W-:Y:S01]  /*4910*/  FFMA.FTZ R83, R149, R171.reuse, R170.reuse ;  /* 0x000000ab95537223 */ /* 0x180fe200000100aa */
[-CC-:B------:R-:W-:Y:S01]  /*4920*/  FFMA.FTZ R155, R155, R171.reuse, R170.reuse ;  /* 0x000000ab9b9b7223 */ /* 0x180fe200000100aa */
[----:B------:R-:W-:Y:S01]  /*4930*/  FADD.FTZ R156, R176, -R153 ;  /* 0x80000099b09c7221 */ /* 0x000fe20000010000 */
[-CC-:B------:R-:W-:Y:S01]  /*4940*/  FFMA.FTZ R157, R157, R171.reuse, R170.reuse ;  /* 0x000000ab9d9d7223 */ /* 0x180fe200000100aa */
[----:B0-----:R-:W-:Y:S01]  /*4950*/  FFMA.FTZ R77, R143, R146, R57 ;  /* 0x000000928f4d7223 */ /* 0x001fe20000010039 */
[----:B------:R0:W-:Y:S01]  /*4960*/  F2F.BF16.F32 R149, R81 ;  /* 0x0000005100957304 */ /* 0x0001e20000202000 */
[--C-:B------:R-:W-:Y:S01]  /*4970*/  FFMA.FTZ R153, R91, R171, R170.reuse ;  /* 0x000000ab5b997223 */ /* 0x100fe200000100aa */
[----:B------:R-:W-:Y:S01]  /*4980*/  FADD.FTZ R158, R180, -R83 ;  /* 0x80000053b49e7221 */ /* 0x000fe20000010000 */
[----:B------:R-:W-:Y:S01]  /*4990*/  FMUL.FTZ R179, R77, R93 ;  /* 0x0000005d4db37220 */ /* 0x000fe20000410000 */
[-CC-:B------:R-:W-:Y:S01]  /*49a0*/  FFMA.FTZ R89, R89, R171.reuse, R170.reuse ;  /* 0x000000ab59597223 */ /* 0x180fe200000100aa */
[--C-:B------:R-:W-:Y:S01]  /*49b0*/  FFMA.FTZ R83, R147, R171, R170.reuse ;  /* 0x000000ab93537223 */ /* 0x100fe200000100aa */
[----:B------:R-:W-:Y:S01]  /*49c0*/  FADD.FTZ R155, R182, -R155 ;  /* 0x8000009bb69b7221 */ /* 0x000fe20000010000 */
[----:B------:R-:W-:Y:S01]  /*49d0*/  FMUL.FTZ R80, R80, R179 ;  /* 0x000000b350507220 */ /* 0x000fe20000410000 */
[----:B------:R-:W-:Y:S01]  /*49e0*/  FADD.FTZ R184, R184, -R157 ;  /* 0x8000009db8b87221 */ /* 0x000fe20000010000 */
[-CC-:B0-----:R-:W-:Y:S01]  /*49f0*/  FFMA.FTZ R81, R181, R171.reuse, R170.reuse ;  /* 0x000000abb5517223 */ /* 0x181fe200000100aa */
[----:B------:R-:W-:Y:S01]  /*4a00*/  FFMA.FTZ R95, R95, R171, R170 ;  /* 0x000000ab5f5f7223 */ /* 0x000fe200000100aa */
[----:B------:R0:W-:Y:S01]  /*4a10*/  F2F.BF16.F32 R91, R80 ;  /* 0x00000050005b7304 */ /* 0x0001e20000202000 */
[----:B------:R-:W-:Y:S01]  /*4a20*/  FADD.FTZ R153, R150, -R153 ;  /* 0x8000009996997221 */ /* 0x000fe20000010000 */
[----:B------:R-:W-:Y:S01]  /*4a30*/  FADD.FTZ R172, R90, -R81 ;  /* 0x800000515aac7221 */ /* 0x000fe20000010000 */
[----:B------:R-:W-:Y:S01]  /*4a40*/  FADD.FTZ R168, R94, -R89 ;  /* 0x800000595ea87221 */ /* 0x000fe20000010000 */
[C---:B------:R-:W-:Y:S01]  /*4a50*/  FFMA.FTZ R81, R143.reuse, R156, R61 ;  /* 0x0000009c8f517223 */ /* 0x040fe2000001003d */
[----:B------:R-:W-:Y:S01]  /*4a60*/  FADD.FTZ R148, R148, -R83 ;  /* 0x8000005394947221 */ /* 0x000fe20000010000 */
[----:B------:R-:W-:Y:S01]  /*4a70*/  SHF.L.U32 R94, R124, 0x10, RZ ;  /* 0x000000107c5e7819 */ /* 0x000fe200000006ff */
[C---:B------:R-:W-:Y:S01]  /*4a80*/  FFMA.FTZ R83, R143.reuse, R184, R63 ;  /* 0x000000b88f537223 */ /* 0x040fe2000001003f */
[----:B------:R1:W2:Y:S01]  /*4a90*/  F2F.BF16.F32 R152, R82 ;  /* 0x0000005200987304 */ /* 0x0002a20000202000 */
[C---:B0-----:R-:W-:Y:S01]  /*4aa0*/  FFMA.FTZ R80, R143.reuse, R154, R60 ;  /* 0x0000009a8f507223 */ /* 0x041fe2000001003c */
[----:B------:R-:W-:Y:S01]  /*4ab0*/  FADD.FTZ R183, R86, -R95 ;  /* 0x8000005f56b77221 */ /* 0x000fe20000010000 */
[----:B------:R-:W-:Y:S01]  /*4ac0*/  SHF.L.U32 R89, R128, 0x10, RZ ;  /* 0x0000001080597819 */ /* 0x000fe200000006ff */
[----:B------:R-:W-:Y:S01]  /*4ad0*/  FFMA.FTZ R86, R143, R153, R66 ;  /* 0x000000998f567223 */ /* 0x000fe20000010042 */
[----:B------:R-:W-:Y:S01]  /*4ae0*/  FMUL.FTZ R181, R80, R93 ;  /* 0x0000005d50b57220 */ /* 0x000fe20000410000 */
[----:B------:R-:W-:Y:S01]  /*4af0*/  FFMA.FTZ R151, R151, R171, R170 ;  /* 0x000000ab97977223 */ /* 0x000fe200000100aa */
[----:B------:R-:W-:Y:S01]  /*4b00*/  FMUL.FTZ R182, R81, R93 ;  /* 0x0000005d51b67220 */ /* 0x000fe20000410000 */
[----:B------:R-:W-:Y:S01]  /*4b10*/  SHF.L.U32 R147, R125, 0x10, RZ ;  /* 0x000000107d937819 */ /* 0x000fe200000006ff */
[----:B-1----:R-:W-:Y:S01]  /*4b20*/  FFMA.FTZ R82, R143, R155, R62 ;  /* 0x0000009b8f527223 */ /* 0x002fe2000001003e */
[----:B------:R-:W-:Y:S01]  /*4b30*/  SHF.L.U32 R146, R129, 0x10, RZ ;  /* 0x0000001081927819 */ /* 0x000fe200000006ff */
[----:B------:R-:W-:Y:S01]  /*4b40*/  FMUL.FTZ R177, R83, R93 ;  /* 0x0000005d53b17220 */ /* 0x000fe20000410000 */
        /* <DEDUP_REMOVED lines=16> */
[C---:B------:R-:W-:Y:S01]  /*4c50*/  FFMA.FTZ R87, R143.reuse, R168, R67 ;  /* 0x000000a88f577223 */ /* 0x040fe20000010043 */
[----:B------:R-:W-:Y:S01]  /*4c60*/  F2F.BF16.F32 R89, R89 ;  /* 0x0000005900597304 */ /* 0x000fe20000202000 */
[----:B-1----:R-:W1:Y:S01]  /*4c70*/  LDC.64 R94, c[0x0][0x478] ;  /* 0x00011e00ff5e7b82 */ /* 0x002e620000000a00 */
[----:B------:R-:W-:Y:S01]  /*4c80*/  FFMA.FTZ R84, R143, R158, R64 ;  /* 0x0000009e8f547223 */ /* 0x000fe20000010040 */
[----:B------:R-:W-:Y:S01]  /*4c90*/  FMUL.FTZ R180, R87, R93 ;  /* 0x0000005d57b47220 */ /* 0x000fe20000410000 */
[----:B------:R-:W-:Y:S02]  /*4ca0*/  SHF.L.U32 R156, R116, 0x10, RZ ;  /* 0x00000010749c7819 */ /* 0x000fe400000006ff */
[----:B------:R-:W-:Y:S01]  /*4cb0*/  LOP3.LUT R154, R90, R149, RZ, 0xfc, !PT ;  /* 0x000000955a9a7212 */ /* 0x000fe200078efcff */
[----:B------:R-:W-:Y:S01]  /*4cc0*/  FMUL.FTZ R158, R85, R180 ;  /* 0x000000b4559e7220 */ /* 0x000fe20000410000 */
[----:B------:R-:W-:Y:S01]  /*4cd0*/  F2F.BF16.F32 R147, R147 ;  /* 0x0000009300937304 */ /* 0x000fe20000202000 */
[C---:B------:R-:W-:Y:S01]  /*4ce0*/  FFMA.FTZ R85, R143.reuse, R148, R65 ;  /* 0x000000948f557223 */ /* 0x040fe20000010041 */
[----:B------:R-:W-:Y:S01]  /*4cf0*/  FFMA.FTZ R90, R143, R183, R70 ;  /* 0x000000b78f5a7223 */ /* 0x000fe20000010046 */
        /* <DEDUP_REMOVED lines=9> */
[----:B------:R-:W-:Y:S01]  /*4d90*/  FFMA.FTZ R91, R143, R194, R71 ;  /* 0x000000c28f5b7223 */ /* 0x000fe20000010047 */
        /* <DEDUP_REMOVED lines=9> */
[----:B------:R-:W-:Y:S01]  /*4e30*/  FFMA.FTZ R89, R143, R188, R69 ;  /* 0x000000bc8f597223 */ /* 0x000fe20000010045 */
[----:B0-----:R-:W-:Y:S01]  /*4e40*/  SHF.L.U32 R158, R121, 0x10, RZ ;  /* 0x00000010799e7819 */ /* 0x001fe200000006ff */
[----:B------:R0:W1:Y:S01]  /*4e50*/  F2F.BF16.F32 R190, R88 ;  /* 0x0000005800be7304 */ /* 0x0000620000202000 */
[----:B------:R5:W-:Y:S01]  /*4e60*/  STG.E.128 desc[UR8][R156.64], R76 ;  /* 0x0000004c9c007986 */ /* 0x000be2000c101d08 */
[----:B------:R-:W-:Y:S01]  /*4e70*/  FMUL.FTZ R188, R89, R93 ;  /* 0x0000005d59bc7220 */ /* 0x000fe20000410000 */
[----:B------:R-:W-:Y:S01]  /*4e80*/  SHF.L.U32 R194, R115, 0x10, RZ ;  /* 0x0000001073c27819 */ /* 0x000fe200000006ff */
[----:B------:R-:W-:Y:S01]  /*4e90*/  FMUL.FTZ R189, R158, R183 ;  /* 0x000000b79ebd7220 */ /* 0x000fe20000410000 */
[----:B------:R-:W-:-:S03]  /*4ea0*/  FMUL.FTZ R187, R91, R93 ;  /* 0x0000005d5bbb7220 */ /* 0x000fc60000410000 */
[----:B------:R-:W-:Y:S01]  /*4eb0*/  F2F.BF16.F32 R191, R159 ;  /* 0x0000009f00bf7304 */ /* 0x000fe20000202000 */
[----:B0-----:R-:W-:Y:S01]  /*4ec0*/  FFMA.FTZ R88, R143, R172, R68 ;  /* 0x000000ac8f587223 */ /* 0x001fe20000010044 */
        /* <DEDUP_REMOVED lines=45> */
[----:B------:R-:W-:Y:S01]  /*51a0*/  FFMA.FTZ R78, R143, R78, R74 ;  /* 0x0000004e8f4e7223 */ /* 0x000fe2000001004a */
[----:B------:R-:W-:Y:S01]  /*51b0*/  SHF.L.U32 R77, R119, 0x10, RZ ;  /* 0x00000010774d7819 */ /* 0x000fe200000006ff */
[----:B------:R-:W-:Y:S01]  /*51c0*/  FFMA.FTZ R79, R143, R164, R75 ;  /* 0x000000a48f4f7223 */ /* 0x000fe2000001004b */
[----:B------:R-:W-:Y:S01]  /*51d0*/  FADD.FTZ R76, R161, -R76 ;  /* 0x8000004ca14c7221 */ /* 0x000fe20000010000 */
[----:B------:R-:W-:Y:S01]  /*51e0*/  FMUL.FTZ R166, R78, R93 ;  /* 0x0000005d4ea67220 */ /* 0x000fe20000410000 */
[----:B------:R-:W-:Y:S01]  /*51f0*/  FFMA.FTZ R171, R162, R171, R170 ;  /* 0x000000aba2ab7223 */ /* 0x000fe200000100aa */
[----:B------:R-:W-:Y:S01]  /*5200*/  SHF.L.U32 R82, R113, 0x10, RZ ;  /* 0x0000001071527819 */ /* 0x000fe200000006ff */
[----:B-1----:R-:W-:Y:S01]  /*5210*/  FMUL.FTZ R151, R79, R93 ;  /* 0x0000005d4f977220 */ /* 0x002fe20000410000 */
[----:B------:R-:W-:Y:S01]  /*5220*/  FMUL.FTZ R86, R77, R166 ;  /* 0x000000a64d567220 */ /* 0x000fe20000410000 */
[----:B------:R-:W-:Y:S01]  /*5230*/  FFMA.FTZ R77, R143, R76, R73 ;  /* 0x0000004c8f4d7223 */ /* 0x000fe20000010049 */
[----:B------:R-:W-:Y:S01]  /*5240*/  FADD.FTZ R76, R160, -R171 ;  /* 0x800000aba04c7221 */ /* 0x000fe20000010000 */
[----:B------:R-:W-:Y:S01]  /*5250*/  FMUL.FTZ R87, R82, R151 ;  /* 0x0000009752577220 */ /* 0x000fe20000410000 */
[----:B------:R-:W-:Y:S01]  /*5260*/  SHF.L.U32 R82, R112, 0x10, RZ ;  /* 0x0000001070527819 */ /* 0x000fe200000006ff */
[----:B------:R-:W-:Y:S01]  /*5270*/  FMUL.FTZ R145, R77, R93 ;  /* 0x0000005d4d917220 */ /* 0x000fe20000410000 */
[----:B------:R-:W-:Y:S01]  /*5280*/  FFMA.FTZ R76, R143, R76, R72 ;  /* 0x0000004c8f4c7223 */ /* 0x000fe20000010048 */
        /* <DEDUP_REMOVED lines=65> */
[----:B-1----:R-:W-:-:S07]  /*56a0*/  FMUL.FTZ R164, R151, R164 ;  /* 0x000000a497a47220 */ /* 0x002fce0000410000 */
.L_x_3582:
        /* <DEDUP_REMOVED lines=85> */
.L_x_3577:
        /* <DEDUP_REMOVED lines=26> */
.L_x_3585:
        /* <DEDUP_REMOVED lines=14> */
.L_x_10845:


//--------------------- .text._ZN10layer_norm13ln_bwd_kernelINS_13Kernel_traitsI13__nv_bfloat16S2_fS2_fjLj2560ELj1ELj1ELj4ELj8ENS_18Kernel_traits_baseILj2560ES2_S2_fS2_fjLj128EEEEELb0ELb1ELb1ELb0EEEvNS_9BwdParamsE --------------------------
	.section	.text._ZN10layer_norm13ln_bwd_kernelINS_13Kernel_traitsI13__nv_bfloat16S2_fS2_fjLj2560ELj1ELj1ELj4ELj8ENS_18Kernel_traits_baseILj2560ES2_S2_fS2_fjLj128EEEEELb0ELb1ELb1ELb0EEEvNS_9BwdParamsE,"ax",@progbits
	.align	128
        .global         _ZN10layer_norm13ln_bwd_kernelINS_13Kernel_traitsI13__nv_bfloat16S2_fS2_fjLj2560ELj1ELj1ELj4ELj8ENS_18Kernel_traits_baseILj2560ES2_S2_fS2_fjLj128EEEEELb0ELb1ELb1ELb0EEEvNS_9BwdParamsE
        .type           _ZN10layer_norm13ln_bwd_kernelINS_13Kernel_traitsI13__nv_bfloat16S2_fS2_fjLj2560ELj1ELj1ELj4ELj8ENS_18Kernel_traits_baseILj2560ES2_S2_fS2_fjLj128EEEEELb0ELb1ELb1ELb0EEEvNS_9BwdParamsE,@function
        .size           _ZN10layer_norm13ln_bwd_kernelINS_13Kernel_traitsI13__nv_bfloat16S2_fS2_fjLj2560ELj1ELj1ELj4ELj8ENS_18Kernel_traits_baseILj2560ES2_S2_fS2_fjLj128EEEEELb0ELb1ELb1ELb0EEEvNS_9BwdParamsE,(.L_x_10846 - _ZN10layer_norm13ln_bwd_kernelINS_13Kernel_traitsI13__nv_bfloat16S2_fS2_fjLj2560ELj1ELj1ELj4ELj8ENS_18Kernel_traits_baseILj2560ES2_S2_fS2_fjLj128EEEEELb0ELb1ELb1ELb0EEEvNS_9BwdParamsE)
        .other          _ZN10layer_norm13ln_bwd_kernelINS_13Kernel_traitsI13__nv_bfloat16S2_fS2_fjLj2560ELj1ELj1ELj4ELj8ENS_18Kernel_traits_baseILj2560ES2_S2_fS2_fjLj128EEEEELb0ELb1ELb1ELb0EEEvNS_9BwdParamsE,@"STO_CUDA_ENTRY STV_DEFAULT"
_ZN10layer_norm13ln_bwd_kernelINS_13Kernel_traitsI13__nv_bfloat16S2_fS2_fjLj2560ELj1ELj1ELj4ELj8ENS_18Kernel_traits_baseILj2560ES2_S2_fS2_fjLj128EEEEELb0ELb1ELb1ELb0EEEvNS_9BwdParamsE:
.text._ZN10layer_norm13ln_bwd_kernelINS_13Kernel_traitsI13__nv_bfloat16S2_fS2_fjLj2560ELj1ELj1ELj4ELj8ENS_18Kernel_traits_baseILj2560ES2_S2_fS2_fjLj128EEEEELb0ELb1ELb1ELb0EEEvNS_9BwdParamsE:
        /* <DEDUP_REMOVED lines=16> */
[----:B------:R-:W0:Y:S01]  /*0100*/  S2UR UR4, SR_CTAID.X ;  /* 0x00000000000479c3 */ /* 0x000e220000002500 */
[----:B------:R-:W-:-:S02]  /*0110*/  P2R R128, PR, RZ, 0x10 ;  /* 0x00000010ff807803 */ /* 0x000fc40000000000 */
[----:B------:R-:W-:-:S05]  /*0120*/  P2R R172, PR, RZ, 0x8 ;  /* 0x00000008ffac7803 */ /* 0x000fca0000000000 */
[----:B------:R-:W1:Y:S08]  /*0130*/  @P4 LDC.64 R2, c[0x0][0x3d0] ;  /* 0x0000f400ff024b82 */ /* 0x000e700000000a00 */
[----:B------:R-:W4:Y:S08]  /*0140*/  @P4 LDC.64 R6, c[0x0][0x3e8] ;  /* 0x0000fa00ff064b82 */ /* 0x000f300000000a00 */
[----:B------:R-:W3:Y:S08]  /*0150*/  @P0 LDC.64 R22, c[0x0][0x3d0] ;  /* 0x0000f400ff160b82 */ /* 0x000ef00000000a00 */
[----:B------:R-:W0:Y:S01]  /*0160*/  @P0 LDC.64 R26, c[0x0][0x3e8] ;  /* 0x0000fa00ff1a0b82 */ /* 0x000e220000000a00 */
[----:B-1----:R-:W-:-:S05]  /*0170*/  @P4 IMAD.WIDE.U32 R2, R47, 0x8, R2 ;  /* 0x000000082f024825 */ /* 0x002fca00078e0002 */
[----:B--2---:R-:W5:Y:S02]  /*0180*/  @P4 LDG.E.64 R4, desc[UR10][R2.64] ;  /* 0x0000000a02044981 */ /* 0x004f64000c1e1b00 */
[----:B------:R-:W1:Y:S01]  /*0190*/  @P1 LDC.64 R34, c[0x0][0x3d0] ;  /* 0x0000f400ff221b82 */ /* 0x000e620000000a00 */
[C---:B----4-:R-:W-:Y:S01]  /*01a0*/  @P4 IMAD.WIDE.U32 R6, R47.reuse, 0x8, R6 ;  /* 0x000000082f064825 */ /* 0x050fe200078e0006 */
[----:B------:R-:W-:-:S04]  /*01b0*/  @P4 LOP3.LUT R47, R47, 0x80, RZ, 0xfc, !PT ;  /* 0x000000802f2f4812 */ /* 0x000fc800078efcff */
[----:B------:R-:W5:Y:S02]  /*01c0*/  @P4 LDG.E.64 R8, desc[UR10][R6.64] ;  /* 0x0000000a06084981 */ /* 0x000f64000c1e1b00 */
[----:B------:R-:W2:Y:S01]  /*01d0*/  @P1 LDC.64 R36, c[0x0][0x3e8] ;  /* 0x0000fa00ff241b82 */ /* 0x000ea20000000a00 */
[----:B---3--:R-:W-:-:S05]  /*01e0*/  @P0 IMAD.WIDE.U32 R30, R47, 0x8, R22 ;  /* 0x000000082f1e0825 */ /* 0x008fca00078e0016 */
[----:B------:R-:W5:Y:S02]  /*01f0*/  @P0 LDG.E.64 R10, desc[UR10][R30.64] ;  /* 0x0000000a1e0a0981 */ /* 0x000f64000c1e1b00 */
[----:B------:R-:W3:Y:S01]  /*0200*/  @P2 LDC.64 R38, c[0x0][0x3d0] ;  /* 0x0000f400ff262b82 */ /* 0x000ee20000000a00 */
[C---:B0-----:R-:W-:Y:S01]  /*0210*/  @P0 IMAD.WIDE.U32 R32, R47.reuse, 0x8, R26 ;  /* 0x000000082f200825 */ /* 0x041fe200078e001a */
[----:B------:R-:W-:-:S04]  /*0220*/  @P0 IADD3 R47, PT, PT, R47, 0x80, RZ ;  /* 0x000000802f2f0810 */ /* 0x000fc80007ffe0ff */
[----:B------:R-:W5:Y:S01]  /*0230*/  @P0 LDG.E.64 R12, desc[UR10][R32.64] ;  /* 0x0000000a200c0981 */ /* 0x000f62000c1e1b00 */
[C---:B-1----:R-:W-:Y:S01]  /*0240*/  @P1 IMAD.WIDE.U32 R34, R47.reuse, 0x8, R34 ;  /* 0x000000082f221825 */ /* 0x042fe200078e0022 */
[----:B------:R-:W0:Y:S04]  /*0250*/  @P2 LDC.64 R40, c[0x0][0x3e8] ;  /* 0x0000fa00ff282b82 */ /* 0x000e280000000a00 */
[----:B------:R-:W5:Y:S01]  /*0260*/  @P1 LDG.E.64 R14, desc[UR10][R34.64] ;  /* 0x0000000a220e1981 */ /* 0x000f62000c1e1b00 */
[C---:B--2---:R-:W-:Y:S01]  /*0270*/  @P1 IMAD.WIDE.U32 R36, R47.reuse, 0x8, R36 ;  /* 0x000000082f241825 */ /* 0x044fe200078e0024 */
[----:B------:R-:W-:Y:S02]  /*0280*/  @P1 IADD3 R47, PT, PT, R47, 0x80, RZ ;  /* 0x000000802f2f1810 */ /* 0x000fe40007ffe0ff */
[----:B------:R-:W1:Y:S02]  /*0290*/  @P3 LDC.64 R42, c[0x0][0x3d0] ;  /* 0x0000f400ff2a3b82 */ /* 0x000e640000000a00 */
[----:B------:R-:W5:Y:S01]  /*02a0*/  @P1 LDG.E.64 R16, desc[UR10][R36.64] ;  /* 0x0000000a24101981 */ /* 0x000f62000c1e1b00 */
[----:B---3--:R-:W-:-:S05]  /*02b0*/  @P2 IMAD.WIDE.U32 R38, R47, 0x8, R38 ;  /* 0x000000082f262825 */ /* 0x008fca00078e0026 */
[----:B------:R-:W2:Y:S01]  /*02c0*/  @P3 LDC.64 R44, c[0x0][0x3e8] ;  /* 0x0000fa00ff2c3b82 */ /* 0x000ea20000000a00 */
[----:B------:R-:W5:Y:S01]  /*02d0*/  @P2 LDG.E.64 R18, desc[UR10][R38.64] ;  /* 0x0000000a26122981 */ /* 0x000f62000c1e1b00 */
[C---:B0-----:R-:W-:Y:S01]  /*02e0*/  @P2 IMAD.WIDE.U32 R40, R47.reuse, 0x8, R40 ;  /* 0x000000082f282825 */ /* 0x041fe200078e0028 */
[----:B------:R-:W-:Y:S02]  /*02f0*/  @P2 IADD3 R47, PT, PT, R47, 0x80, RZ ;  /* 0x000000802f2f2810 */ /* 0x000fe40007ffe0ff */
[----:B------:R-:W-:Y:S02]  /*0300*/  MOV R134, UR4 ;  /* 0x0000000400867c02 */ /* 0x000fe40008000f00 */
[----:B------:R-:W-:Y:S01]  /*0310*/  CS2R R96, SRZ ;  /* 0x0000000000607805 */ /* 0x000fe2000001ff00 */
[----:B------:R0:W5:Y:S01]  /*0320*/  @P2 LDG.E.64 R20, desc[UR10][R40.64] ;  /* 0x0000000a28142981 */ /* 0x000162000c1e1b00 */
[----:B-1----:R-:W-:-:S05]  /*0330*/  @P3 IMAD.WIDE.U32 R22, R47, 0x8, R42 ;  /* 0x000000082f163825 */ /* 0x002fca00078e002a */
[----:B------:R1:W5:Y:S01]  /*0340*/  @P3 LDG.E.64 R24, desc[UR10][R22.64] ;  /* 0x0000000a16183981 */ /* 0x000362000c1e1b00 */
[----:B--2---:R-:W-:-:S05]  /*0350*/  @P3 IMAD.WIDE.U32 R26, R47, 0x8, R44 ;  /* 0x000000082f1a3825 */ /* 0x004fca00078e002c */
        /* <DEDUP_REMOVED lines=31> */
[----:B-1----:R-:W-:Y:S06]  /*0550*/  @P3 BRA `(.L_x_3586) ;  /* 0x0000007000143947 */ /* 0x002fec0003800000 */
[----:B-----5:R-:W-:Y:S01]  /*0560*/  MOV R133, R4 ;  /* 0x0000000400857202 */ /* 0x020fe20000000f00 */
[----:B------:R-:W-:Y:S01]  /*0570*/  IMAD.MOV.U32 R31, RZ, RZ, R15 ;  /* 0x000000ffff1f7224 */ /* 0x000fe200078e000f */
        /* <DEDUP_REMOVED lines=12> */
[----:B------:R-:W-:Y:S02]  /*0640*/  SHF.R.U64 R5, R8, 0x10, R9 ;  /* 0x0000001008057819 */ /* 0x000fe40000001209 */
[----:B------:R-:W-:Y:S02]  /*0650*/  CS2R R84, SRZ ;  /* 0x0000000000547805 */ /* 0x000fe4000001ff00 */
[----:B------:R-:W-:Y:S02]  /*0660*/  MOV R6, R12 ;  /* 0x0000000c00067202 */ /* 0x000fe40000000f00 */
[----:B------:R-:W-:Y:S02]  /*0670*/  CS2R R86, SRZ ;  /* 0x0000000000567805 */ /* 0x000fe4000001ff00 */
[----:B------:R-:W-:-:S02]  /*0680*/  SHF.R.U64 R7, R12, 0x10, R13 ;  /* 0x000000100c077819 */ /* 0x000fc4000000120d */
[----:B------:R-:W-:Y:S02]  /*0690*/  CS2R R80, SRZ ;  /* 0x0000000000507805 */ /* 0x000fe4000001ff00 */
[----:B------:R-:W-:Y:S02]  /*06a0*/  MOV R33, R14 ;  /* 0x0000000e00217202 */ /* 0x000fe40000000f00 */
[----:B------:R-:W-:Y:S02]  /*06b0*/  CS2R R82, SRZ ;  /* 0x0000000000527805 */ /* 0x000fe4000001ff00 */
[--C-:B------:R-:W-:Y:S02]  /*06c0*/  SHF.R.U64 R32, R14, 0x10, R15.reuse ;  /* 0x000000100e207819 */ /* 0x100fe4000000120f */
[----:B------:R-:W-:Y:S02]  /*06d0*/  CS2R R76, SRZ ;  /* 0x00000000004c7805 */ /* 0x000fe4000001ff00 */
[----:B------:R-:W-:-:S02]  /*06e0*/  SHF.R.U32.HI R30, RZ, 0x10, R15 ;  /* 0x00000010ff1e7819 */ /* 0x000fc4000001160f */
[----:B------:R-:W-:Y:S02]  /*06f0*/  CS2R R78, SRZ ;  /* 0x00000000004e7805 */ /* 0x000fe4000001ff00 */
[----:B------:R-:W-:Y:S02]  /*0700*/  MOV R27, R19 ;  /* 0x00000013001b7202 */ /* 0x000fe40000000f00 */
[----:B------:R-:W-:Y:S02]  /*0710*/  CS2R R72, SRZ ;  /* 0x0000000000487805 */ /* 0x000fe4000001ff00 */
[----:B------:R-:W-:Y:S02]  /*0720*/  SHF.R.U32.HI R26, RZ, 0x10, R19 ;  /* 0x00000010ff1a7819 */ /* 0x000fe40000011613 */
[----:B------:R-:W-:Y:S02]  /*0730*/  CS2R R74, SRZ ;  /* 0x00000000004a7805 */ /* 0x000fe4000001ff00 */
        /* <DEDUP_REMOVED lines=24> */
[----:B------:R-:W-:Y:S01]  /*08c0*/  SHF.R.U32.HI R18, RZ, 0x10, R9 ;  /* 0x00000010ff127819 */ /* 0x000fe20000011609 */
        /* <DEDUP_REMOVED lines=10> */
[----:B------:R-:W-:Y:S01]  /*0970*/  UPLOP3.LUT UP1, UPT, UPT, UPT, UPT, 0x40, 0x4 ;  /* 0x000000000004789c */ /* 0x000fe20003f2e870 */
[----:B------:R-:W-:Y:S01]  /*0980*/  SHF.R.U32.HI R10, RZ, 0x10, R17 ;  /* 0x00000010ff0a7819 */ /* 0x000fe20000011611 */
[----:B------:R-:W0:Y:S01]  /*0990*/  LDCU UR15, c[0x0][0x40c] ;  /* 0x00008180ff0f77ac */ /* 0x000e220008000800 */
[----:B------:R-:W-:Y:S02]  /*09a0*/  SHF.R.U64 R8, R20, 0x10, R21 ;  /* 0x0000001014087819 */ /* 0x000fe40000001215 */
[----:B------:R-:W-:Y:S01]  /*09b0*/  SHF.R.U64 R24, R24, 0x10, R25 ;  /* 0x0000001018187819 */ /* 0x000fe20000001219 */
[----:B------:R-:W1:Y:S01]  /*09c0*/  LDCU.U8 UR9, c[0x0][0x410] ;  /* 0x00008200ff0977ac */ /* 0x000e620008000000 */
[----:B------:R-:W-:-:S02]  /*09d0*/  MOV R23, R25 ;  /* 0x0000001900177202 */ /* 0x000fc40000000f00 */
[----:B------:R-:W-:Y:S01]  /*09e0*/  SHF.R.U32.HI R22, RZ, 0x10, R25 ;  /* 0x00000010ff167819 */ /* 0x000fe20000011619 */
[----:B------:R-:W2:Y:S01]  /*09f0*/  LDCU UR14, c[0x0][0x400] ;  /* 0x00008000ff0e77ac */ /* 0x000ea20008000800 */
[----:B------:R-:W-:Y:S02]  /*0a00*/  PRMT R29, R0, 0x7610, R29 ;  /* 0x00007610001d7816 */ /* 0x000fe4000000001d */
[----:B------:R-:W-:Y:S01]  /*0a10*/  PRMT R28, R2, 0x7610, R28 ;  /* 0x00007610021c7816 */ /* 0x000fe2000000001c */
[----:B------:R-:W3:Y:S01]  /*0a20*/  LDCU.64 UR12, c[0x0][0x438] ;  /* 0x00008700ff0c77ac */ /* 0x000ee20008000a00 */
[----:B------:R-:W-:Y:S02]  /*0a30*/  PRMT R21, R4, 0x7610, R21 ;  /* 0x0000761004157816 */ /* 0x000fe40000000015 */
[----:B------:R-:W-:Y:S01]  /*0a40*/  PRMT R20, R5, 0x7610, R20 ;  /* 0x0000761005147816 */ /* 0x000fe20000000014 */
[----:B------:R-:W4:Y:S01]  /*0a50*/  LDCU.64 UR6, c[0x0][0x478] ;  /* 0x00008f00ff0677ac */ /* 0x000f220008000a00 */
        /* <DEDUP_REMOVED lines=9> */
.L_x_3699:
        /* <DEDUP_REMOVED lines=30> */
[C---:B------:R-:W-:Y:S02]  /*0cd0*/  ISETP.GE.U32.AND P1, PT, R135.reuse, 0x180, PT ;  /* 0x000001808700780c */ /* 0x040fe40003f26070 */
[C---:B------:R-:W-:Y:S02]  /*0ce0*/  ISETP.GE.U32.AND P2, PT, R135.reuse, 0x200, PT ;  /* 0x000002008700780c */ /* 0x040fe40003f46070 */
[----:B------:R-:W-:Y:S02]  /*0cf0*/  ISETP.GE.U32.AND P4, PT, R135, 0x280, PT ;  /* 0x000002808700780c */ /* 0x000fe40003f86070 */
[----:B------:R-:W-:-:S02]  /*0d00*/  MOV R192, RZ ;  /* 0x000000ff00c07202 */ /* 0x000fc40000000f00 */
[----:B------:R-:W-:Y:S02]  /*0d10*/  MOV R194, RZ ;  /* 0x000000ff00c27202 */ /* 0x000fe40000000f00 */
        /* <DEDUP_REMOVED lines=21> */
[--C-:B------:R-:W-:Y:S01]  /*0e70*/  SHF.R.U64 R179, R128, 0x10, R129.reuse ;  /* 0x0000001080b37819 */ /* 0x100fe20000001281 */
[----:B------:R-:W-:-:S02]  /*0e80*/  IMAD.MOV.U32 R178, RZ, RZ, R129 ;  /* 0x000000ffffb27224 */ /* 0x000fc400078e0081 */
[C---:B---3--:R-:W-:Y:S01]  /*0e90*/  FADD.FTZ R184, -R172.reuse, R125 ;  /* 0x0000007dacb87221 */ /* 0x048fe20000010100 */
[C---:B------:R-:W-:Y:S01]  /*0ea0*/  FADD.FTZ R128, -R172.reuse, R124 ;  /* 0x0000007cac807221 */ /* 0x040fe20000010100 */
[----:B------:R-:W-:Y:S02]  /*0eb0*/  SHF.L.U32 R125, R3, 0x10, RZ ;  /* 0x00000010037d7819 */ /* 0x000fe400000006ff */
[----:B------:R-:W-:Y:S01]  /*0ec0*/  SHF.L.U32 R124, R179, 0x10, RZ ;  /* 0x00000010b37c7819 */ /* 0x000fe200000006ff */
[C---:B-----5:R-:W-:Y:S01]  /*0ed0*/  FMUL.FTZ R184, R143.reuse, R184 ;  /* 0x000000b88fb87220 */ /* 0x060fe20000410000 */
[----:B------:R-:W-:Y:S01]  /*0ee0*/  SHF.R.U32.HI R192, RZ, 0x10, R129 ;  /* 0x00000010ffc07819 */ /* 0x000fe20000011681 */
[----:B------:R-:W-:Y:S01]  /*0ef0*/  FADD.FTZ R126, -R172, R126 ;  /* 0x0000007eac7e7221 */ /* 0x000fe20000010100 */
[----:B------:R-:W-:Y:S01]  /*0f00*/  FMUL.FTZ R3, R143, R128 ;  /* 0x000000808f037220 */ /* 0x000fe20000410000 */
[-C--:B------:R-:W-:Y:S01]  /*0f10*/  FMUL.FTZ R186, R186, R125.reuse ;  /* 0x0000007dbaba7220 */ /* 0x080fe20000410000 */
[----:B------:R-:W-:Y:S01]  /*0f20*/  SHF.L.U32 R179, R39, 0x10, RZ ;  /* 0x0000001027b37819 */ /* 0x000fe200000006ff */
[-C--:B------:R-:W-:Y:S01]  /*0f30*/  FMUL.FTZ R182, R182, R124.reuse ;  /* 0x0000007cb6b67220 */ /* 0x080fe20000410000 */
[----:B------:R-:W-:Y:S01]  /*0f40*/  SHF.L.U32 R178, R178, 0x10, RZ ;  /* 0x00000010b2b27819 */ /* 0x000fe200000006ff */
[----:B------:R-:W-:Y:S01]  /*0f50*/  FADD.FTZ R77, R77, R124 ;  /* 0x0000007c4d4d7221 */ /* 0x000fe20000010000 */
[----:B------:R-:W-:Y:S01]  /*0f60*/  FFMA.FTZ R97, R184, R124, R97 ;  /* 0x0000007cb8617223 */ /* 0x000fe20000010061 */
[----:B------:R-:W-:Y:S01]  /*0f70*/  SHF.L.U32 R124, R38, 0x10, RZ ;  /* 0x00000010267c7819 */ /* 0x000fe200000006ff */
[----:B------:R-:W-:Y:S01]  /*0f80*/  FMUL.FTZ R181, R143, R126 ;  /* 0x0000007e8fb57220 */ /* 0x000fe20000410000 */
[----:B------:R-:W-:Y:S01]  /*0f90*/  SHF.L.U32 R128, R192, 0x10, RZ ;  /* 0x00000010c0807819 */ /* 0x000fe200000006ff */
[----:B------:R-:W-:Y:S01]  /*0fa0*/  FADD.FTZ R180, -R172, R127 ;  /* 0x0000007facb47221 */ /* 0x000fe20000010100 */
[----:B------:R-:W-:Y:S01]  /*0fb0*/  FADD.FTZ R76, R76, R125 ;  /* 0x0000007d4c4c7221 */ /* 0x000fe20000010000 */
[C---:B------:R-:W-:Y:S01]  /*0fc0*/  FFMA.FTZ R96, R3.reuse, R125, R96 ;  /* 0x0000007d03607223 */ /* 0x040fe20000010060 */
[----:B------:R-:W-:Y:S01]  /*0fd0*/  FADD.FTZ R125, RZ, R186 ;  /* 0x000000baff7d7221 */ /* 0x000fe20000010000 */
[----:B------:R-:W-:Y:S01]  /*0fe0*/  FFMA.FTZ R127, R3, R186, RZ ;  /* 0x000000ba037f7223 */ /* 0x000fe200000100ff */
[-C--:B------:R-:W-:Y:S01]  /*0ff0*/  FMUL.FTZ R179, R179, R178.reuse ;  /* 0x000000b2b3b37220 */ /* 0x080fe20000410000 */
[----:B------:R-:W-:Y:S01]  /*1000*/  FADD.FTZ R78, R78, R178 ;  /* 0x000000b24e4e7221 */ /* 0x000fe20000010000 */
[----:B------:R-:W-:Y:S01]  /*1010*/  FFMA.FTZ R98, R181, R178, R98 ;  /* 0x000000b2b5627223 */ /* 0x000fe20000010062 */
[----:B------:R-:W-:Y:S01]  /*1020*/  FMUL.FTZ R178, R124, R128 ;  /* 0x000000807cb27220 */ /* 0x000fe20000410000 */
[----:B------:R-:W-:Y:S01]  /*1030*/  FADD.FTZ R124, R125, R182 ;  /* 0x000000b67d7c7221 */ /* 0x000fe20000010000 */
[----:B------:R-:W-:Y:S01]  /*1040*/  FFMA.FTZ R126, R184, R182, R127 ;  /* 0x000000b6b87e7223 */ /* 0x000fe2000001007f */
[----:B------:R-:W-:-:S02]  /*1050*/  FMUL.FTZ R180, R143, R180 ;  /* 0x000000b48fb47220 */ /* 0x000fc40000410000 */
[----:B------:R-:W-:Y:S01]  /*1060*/  FADD.FTZ R125, R124, R179 ;  /* 0x000000b37c7d7221 */ /* 0x000fe20000010000 */
[----:B------:R-:W-:Y:S01]  /*1070*/  FFMA.FTZ R127, R181, R179, R126 ;  /* 0x000000b3b57f7223 */ /* 0x000fe2000001007e */
[----:B------:R-:W-:Y:S01]  /*1080*/  FADD.FTZ R79, R79, R128 ;  /* 0x000000804f4f7221 */ /* 0x000fe20000010000 */
[C---:B------:R-:W-:Y:S01]  /*1090*/  FFMA.FTZ R99, R180.reuse, R128, R99 ;  /* 0x00000080b4637223 */ /* 0x040fe20000010063 */
[----:B------:R-:W-:Y:S01]  /*10a0*/  FADD.FTZ R192, R125, R178 ;  /* 0x000000b27dc07221 */ /* 0x000fe20000010000 */
[----:B0-----:R-:W-:-:S07]  /*10b0*/  FFMA.FTZ R194, R180, R178, R127 ;  /* 0x000000b2b4c27223 */ /* 0x001fce000001007f */
.L_x_3590:
[----:B----4-:R-:W-:Y:S05]  /*10c0*/  BSYNC.RECONVERGENT B1 ;  /* 0x0000000000017941 */ /* 0x010fea0003800200 */
.L_x_3589:
[----:B------:R-:W-:Y:S04]  /*10d0*/  BSSY.RECONVERGENT B1, `(.L_x_3591) ;  /* 0x0000037000017945 */ /* 0x000fe80003800200 */
[----:B------:R-:W-:Y:S05]  /*10e0*/  @!P5 BRA `(.L_x_3592) ;  /* 0x0000000000d4d947 */ /* 0x000fea0003800000 */
[----:B------:R-:W0:Y:S08]  /*10f0*/  LDC.64 R130, c[0x0][0x428] ;  /* 0x00010a00ff827b82 */ /* 0x000e300000000a00 */
[----:B------:R-:W1:Y:S01]  /*1100*/  LDC.64 R124, c[0x0][0x3a8] ;  /* 0x0000ea00ff7c7b82 */ /* 0x000e620000000a00 */
[----:B0-----:R-:W-:-:S06]  /*1110*/  IMAD.WIDE.U32 R130, R191, 0x8, R130 ;  /* 0x00000008bf827825 */ /* 0x001fcc00078e0082 */
[----:B------:R-:W2:Y:S01]  /*1120*/  LDG.E.64 R130, desc[UR10][R130.64] ;  /* 0x0000000a82827981 */ /* 0x000ea2000c1e1b00 */
[----:B-1----:R-:W-:-:S06]  /*1130*/  IMAD.WIDE.U32 R124, R173, 0x10, R124 ;  /* 0x00000010ad7c7825 */ /* 0x002fcc00078e007c */
[----:B------:R-:W3:Y:S01]  /*1140*/  LDG.E.128 R124, desc[UR10][R124.64] ;  /* 0x0000000a7c7c7981 */ /* 0x000ee2000c1e1d00 */
[----:B------:R-:W-:-:S04]  /*1150*/  ISETP.NE.U32.AND P0, PT, RZ, UR12, PT ;  /* 0x0000000cff007c0c */ /* 0x000fc8000bf05070 */
[----:B------:R-:W-:-:S13]  /*1160*/  ISETP.NE.AND.EX P0, PT, RZ, UR13, PT, P0 ;  /* 0x0000000dff007c0c */ /* 0x000fda000bf05300 */
[----:B------:R-:W0:Y:S01]  /*1170*/  @P0 LDC.64 R128, c[0x0][0x438] ;  /* 0x00010e00ff800b82 */ /* 0x000e220000000a00 */
[----:B------:R-:W-:Y:S02]  /*1180*/  SHF.L.U32 R175, R37, 0x10, RZ ;  /* 0x0000001025af7819 */ /* 0x000fe400000006ff */
[----:B------:R-:W-:Y:S02]  /*1190*/  SHF.L.U32 R174, R36, 0x10, RZ ;  /* 0x0000001024ae7819 */ /* 0x000fe400000006ff */
[----:B------:R-:W-:Y:S01]  /*11a0*/  IADD3 R191, PT, PT, R191, 0x80, RZ ;  /* 0x00000080bfbf7810 */ /* 0x000fe20007ffe0ff */
[----:B0-----:R-:W-:-:S05]  /*11b0*/  @P0 IMAD.WIDE.U32 R128, R173, 0x10, R128 ;  /* 0x00000010ad800825 */ /* 0x001fca00078e0080 */
[----:B------:R0:W5:Y:S01]  /*11c0*/  @P0 LDG.E.128 R104, desc[UR10][R128.64] ;  /* 0x0000000a80680981 */ /* 0x000162000c1e1d00 */
[----:B------:R-:W-:Y:S02]  /*11d0*/  VIADD R173, R173, 0x80 ;  /* 0x00000080adad7836 */ /* 0x000fe40000000000 */
[----:B--2---:R-:W-:Y:S01]  /*11e0*/  IMAD.MOV.U32 R168, RZ, RZ, R130 ;  /* 0x000000ffffa87224 */ /* 0x004fe200078e0082 */
[----:B------:R-:W-:-:S04]  /*11f0*/  SHF.R.U64 R169, R130, 0x10, R131 ;  /* 0x0000001082a97819 */ /* 0x000fc80000001283 */
[----:B------:R-:W-:Y:S01]  /*1200*/  SHF.L.U32 R168, R168, 0x10, RZ ;  /* 0x00000010a8a87819 */ /* 0x000fe200000006ff */
[C---:B---3--:R-:W-:Y:S01]  /*1210*/  FADD.FTZ R130, -R172.reuse, R124 ;  /* 0x0000007cac827221 */ /* 0x048fe20000010100 */
[----:B------:R-:W-:Y:S01]  /*1220*/  MOV R170, R131 ;  /* 0x0000008300aa7202 */ /* 0x000fe20000000f00 */
[C---:B------:R-:W-:Y:S01]  /*1230*/  FADD.FTZ R176, -R172.reuse, R125 ;  /* 0x0000007dacb07221 */ /* 0x040fe20000010100 */
[----:B------:R-:W-:Y:S01]  /*1240*/  SHF.L.U32 R124, R169, 0x10, RZ ;  /* 0x00000010a97c7819 */ /* 0x000fe200000006ff */
[----:B-----5:R-:W-:Y:S01]  /*1250*/  FMUL.FTZ R177, R143, R130 ;  /* 0x000000828fb17220 */ /* 0x020fe20000410000 */
[----:B------:R-:W-:Y:S01]  /*1260*/  FMUL.FTZ R175, R175, R168 ;  /* 0x000000a8afaf7220 */ /* 0x000fe20000410000 */
[----:B------:R-:W-:Y:S01]  /*1270*/  SHF.R.U32.HI R193, RZ, 0x10, R131 ;  /* 0x00000010ffc17819 */ /* 0x000fe20000011683 */
[C---:B------:R-:W-:Y:S01]  /*1280*/  FADD.FTZ R126, -R172.reuse, R126 ;  /* 0x0000007eac7e7221 */ /* 0x040fe20000010100 */
        /* <DEDUP_REMOVED lines=27> */
.L_x_3592:
[----:B------:R-:W-:Y:S05]  /*1440*/  BSYNC.RECONVERGENT B1 ;  /* 0x0000000000017941 */ /* 0x000fea0003800200 */
.L_x_3591:
        /* <DEDUP_REMOVED lines=12> */
[----:B------:R-:W-:Y:S01]  /*1510*/  SHF.L.U32 R164, R32, 0x10, RZ ;  /* 0x0000001020a47819 */ /* 0x000fe200000006ff */
[----:B------:R-:W-:Y:S02]  /*1520*/  VIADD R191, R191, 0x80 ;  /* 0x00000080bfbf7836 */ /* 0x000fe40000000000 */
[----:B0-----:R-:W-:-:S05]  /*1530*/  @P0 IMAD.WIDE.U32 R128, R173, 0x10, R128 ;  /* 0x00000010ad800825 */ /* 0x001fca00078e0080 */
[----:B------:R0:W5:Y:S01]  /*1540*/  @P0 LDG.E.128 R108, desc[UR10][R128.64] ;  /* 0x0000000a806c0981 */ /* 0x000162000c1e1d00 */
[----:B------:R-:W-:Y:S02]  /*1550*/  IADD3 R173, PT, PT, R173, 0x80, RZ ;  /* 0x00000080adad7810 */ /* 0x000fe40007ffe0ff */
[----:B--2---:R-:W-:Y:S02]  /*1560*/  MOV R160, R130 ;  /* 0x0000008200a07202 */ /* 0x004fe40000000f00 */
[----:B------:R-:W-:Y:S02]  /*1570*/  SHF.R.U64 R161, R130, 0x10, R131 ;  /* 0x0000001082a17819 */ /* 0x000fe40000001283 */
        /* <DEDUP_REMOVED lines=36> */
.L_x_3594:
[----:B------:R-:W-:Y:S05]  /*17c0*/  BSYNC.RECONVERGENT B1 ;  /* 0x0000000000017941 */ /* 0x000fea0003800200 */
.L_x_3593:
        /* <DEDUP_REMOVED lines=41> */
[----:B0-----:R-:W-:-:S02]  /*1a60*/  IMAD.U32 R128, R193, 0x10000, RZ ;  /* 0x00010000c1807824 */ /* 0x001fc400078e00ff */
        /* <DEDUP_REMOVED lines=13> */
.L_x_3596:
[----:B------:R-:W-:Y:S05]  /*1b40*/  BSYNC.RECONVERGENT B1 ;  /* 0x0000000000017941 */ /* 0x000fea0003800200 */
.L_x_3595:
        /* <DEDUP_REMOVED lines=31> */
[----:B------:R-:W-:Y:S01]  /*1d40*/  FFMA.FTZ R127, R151, R149, R194 ;  /* 0x00000095977f7223 */ /* 0x000fe200000100c2 */
[----:B0-----:R-:W-:Y:S01]  /*1d50*/  SHF.L.U32 R128, R147, 0x10, RZ ;  /* 0x0000001093807819 */ /* 0x001fe200000006ff */
[----:B------:R-:W-:Y:S01]  /*1d60*/  FADD.FTZ R60, R60, R144 ;  /* 0x000000903c3c7221 */ /* 0x000fe20000010000 */
[----:B------:R-:W-:Y:S01]  /*1d70*/  FFMA.FTZ R80, R151, R144, R80 ;  /* 0x0000009097507223 */ /* 0x000fe20000010050 */
[----:B------:R-:W-:Y:S01]  /*1d80*/  FADD.FTZ R61, R61, R124 ;  /* 0x0000007c3d3d7221 */ /* 0x000fe20000010000 */
[----:B------:R-:W-:Y:S01]  /*1d90*/  FFMA.FTZ R81, R150, R124, R81 ;  /* 0x0000007c96517223 */ /* 0x000fe20000010051 */
[----:B------:R-:W-:Y:S01]  /*1da0*/  FMUL.FTZ R147, R143, R126 ;  /* 0x0000007e8f937220 */ /* 0x000fe20000410000 */
[----:B------:R-:W-:-:S02]  /*1db0*/  IMAD.U32 R144, R22, 0x10000, RZ ;  /* 0x0001000016907824 */ /* 0x000fc400078e00ff */
        /* <DEDUP_REMOVED lines=12> */
[----:B------:R-:W-:Y:S01]  /*1e80*/  FFMA.FTZ R194, R146, R144, R127 ;  /* 0x0000009092c27223 */ /* 0x000fe2000001007f */
[----:B------:R-:W-:Y:S06]  /*1e90*/  BRA `(.L_x_3597) ;  /* 0x0000000000887947 */ /* 0x000fec0003800000 */
.L_x_3588:
        /* <DEDUP_REMOVED lines=34> */
.L_x_3597:
[----:B----4-:R-:W-:Y:S05]  /*20c0*/  BSYNC.RECONVERGENT B0 ;  /* 0x0000000000007941 */ /* 0x010fea0003800200 */
.L_x_3587:
        /* <DEDUP_REMOVED lines=31> */
.L_x_3599:
[----:B------:R-:W-:Y:S05]  /*22c0*/  BSYNC.RECONVERGENT B0 ;  /* 0x0000000000007941 */ /* 0x000fea0003800200 */
.L_x_3598:
        /* <DEDUP_REMOVED lines=27> */
[----:B------:R-:W-:Y:S01]  /*2480*/  FADD.FTZ R124, R131, R124 ;  /* 0x0000007c837c7221 */ /* 0x000fe20000010000 */
[----:B------:R-:W-:Y:S02]  /*2490*/  MOV R131, R189 ;  /* 0x000000bd00837202 */ /* 0x000fe40000000f00 */
[----:B------:R-:W-:Y:S01]  /*24a0*/  FMUL.FTZ R173, R173, UR14 ;  /* 0x0000000eadad7c20 */ /* 0x000fe20008410000 */
[----:B------:R-:W-:Y:S01]  /*24b0*/  P2R R128, PR, RZ, 0x2 ;  /* 0x00000002ff807803 */ /* 0x000fe20000000000 */
        /* <DEDUP_REMOVED lines=13> */
.L_x_3602:
        /* <DEDUP_REMOVED lines=14> */
[----:B------:R-:W-:-:S03]  /*2670*/  IMAD.U32 R124, R183, 0x10000, RZ ;  /* 0x00010000b77c7824 */ /* 0x000fc600078e00ff */
[C---:B------:R-:W-:Y:S01]  /*2680*/  FMUL.FTZ R126, R125.reuse, R126 ;  /* 0x0000007e7d7e7220 */ /* 0x040fe20000410000 */
[----:B------:R-:W-:-:S04]  /*2690*/  FFMA.FTZ R56, R125, R124, R56 ;  /* 0x0000007c7d387223 */ /* 0x000fc80000010038 */
[----:B------:R-:W-:-:S04]  /*26a0*/  F2FP.BF16.F32.PACK_AB R126, RZ, R126 ;  /* 0x0000007eff7e723e */ /* 0x000fc800000010ff */
[----:B------:R-:W-:-:S07]  /*26b0*/  PRMT R138, R126, 0x7610, R138 ;  /* 0x000076107e8a7816 */ /* 0x000fce000000008a */
.L_x_3605:
        /* <DEDUP_REMOVED lines=13> */
.L_x_3606:
        /* <DEDUP_REMOVED lines=13> */
.L_x_3607:
        /* <DEDUP_REMOVED lines=14> */
.L_x_3604:
        /* <DEDUP_REMOVED lines=13> */
[----:B------:R-:W-:-:S02]  /*2a10*/  FSEL R122, R120, RZ, P0 ;  /* 0x000000ff787a7208 */ /* 0x000fc40000000000 */
[----:B------:R-:W-:Y:S02]  /*2a20*/  FSEL R121, R121, RZ, P0 ;  /* 0x000000ff79797208 */ /* 0x000fe40000000000 */
[----:B------:R-:W-:Y:S02]  /*2a30*/  FSEL R120, R124, RZ, P0 ;  /* 0x000000ff7c787208 */ /* 0x000fe40000000000 */
[----:B------:R-:W-:Y:S01]  /*2a40*/  FSEL R123, R123, RZ, P0 ;  /* 0x000000ff7b7b7208 */ /* 0x000fe20000000000 */
[----:B------:R-:W-:Y:S06]  /*2a50*/  @!P4 BRA `(.L_x_3609) ;  /* 0x000000000030c947 */ /* 0x000fec0003800000 */
        /* <DEDUP_REMOVED lines=12> */
.L_x_3609:
        /* <DEDUP_REMOVED lines=13> */
.L_x_3610:
        /* <DEDUP_REMOVED lines=13> */
.L_x_3611:
[----:B------:R-:W-:Y:S05]  /*2cc0*/  @!P4 BRA `(.L_x_3608) ;  /* 0x0000000400c0c947 */ /* 0x000fea0003800000 */
        /* <DEDUP_REMOVED lines=8> */
.L_x_3603:
[----:B------:R-:W-:Y:S01]  /*2d50*/  UMOV UR4, UR6 ;  /* 0x0000000600047c82 */ /* 0x000fe20008000000 */
[----:B------:R-:W-:Y:S01]  /*2d60*/  UMOV UR5, UR7 ;  /* 0x0000000700057c82 */ /* 0x000fe20008000000 */
[----:B------:R-:W-:-:S04]  /*2d70*/  UISETP.NE.U32.AND UP0, UPT, UR4, URZ, UPT ;  /* 0x000000ff0400728c */ /* 0x000fc8000bf05070 */
[----:B------:R-:W-:-:S09]  /*2d80*/  UISETP.NE.AND.EX UP0, UPT, UR5, URZ, UPT, UP0 ;  /* 0x000000ff0500728c */ /* 0x000fd2000bf05300 */
[----:B------:R-:W-:Y:S05]  /*2d90*/  BRA.U UP0, `(.L_x_3612) ;  /* 0x0000000100c47547 */ /* 0x000fea000b800000 */
[----:B------:R-:W-:Y:S05]  /*2da0*/  @!P4 BRA `(.L_x_3613) ;  /* 0x00000000002cc947 */ /* 0x000fea0003800000 */
[----:B------:R-:W-:Y:S01]  /*2db0*/  @P3 FFMA.FTZ R125, R3, R130, R173 ;  /* 0x00000082037d3223 */ /* 0x000fe200000100ad */
[----:B------:R-:W-:Y:S02]  /*2dc0*/  MOV R124, R100 ;  /* 0x00000064007c7202 */ /* 0x000fe40000000f00 */
        /* <DEDUP_REMOVED lines=8> */
[----:B------:R-:W-:-:S07]  /*2e50*/  PRMT R138, R124, 0x7610, R138 ;  /* 0x000076107c8a7816 */ /* 0x000fce000000008a */
.L_x_3613:
[----:B------:R-:W-:Y:S05]  /*2e60*/  @!P4 BRA `(.L_x_3614) ;  /* 0x00000000002cc947 */ /* 0x000fea0003800000 */
[----:B------:R-:W-:Y:S01]  /*2e70*/  @P3 FFMA.FTZ R125, R184, R130, R173 ;  /* 0x00000082b87d3223 */ /* 0x000fe200000100ad */
[----:B------:R-:W-:-:S03]  /*2e80*/  MOV R124, R101 ;  /* 0x00000065007c7202 */ /* 0x000fc60000000f00 */
[----:B------:R-:W-:Y:S01]  /*2e90*/  @P3 FADD.FTZ R126, R182, -R125 ;  /* 0x8000007db67e3221 */ /* 0x000fe20000010000 */
[----:B------:R-:W-:-:S03]  /*2ea0*/  SHF.L.U32 R125, R20, 0x10, RZ ;  /* 0x00000010147d7819 */ /* 0x000fc600000006ff */
[----:B------:R-:W-:Y:S01]  /*2eb0*/  @P3 FFMA.FTZ R124, R143, R126, R101 ;  /* 0x0000007e8f7c3223 */ /* 0x000fe20000010065 */
[----:B------:R-:W-:-:S03]  /*2ec0*/  SHF.L.U32 R126, R187, 0x10, RZ ;  /* 0x00000010bb7e7819 */ /* 0x000fc600000006ff */
[----:B------:R-:W-:-:S04]  /*2ed0*/  FMUL.FTZ R124, R124, UR15 ;  /* 0x0000000f7c7c7c20 */ /* 0x000fc80008410000 */
[-C--:B------:R-:W-:Y:S01]  /*2ee0*/  FMUL.FTZ R125, R125, R124.reuse ;  /* 0x0000007c7d7d7220 */ /* 0x080fe20000410000 */
[----:B------:R-:W-:-:S04]  /*2ef0*/  FFMA.FTZ R57, R126, R124, R57 ;  /* 0x0000007c7e397223 */ /* 0x000fc80000010039 */
[----:B------:R-:W-:-:S04]  /*2f00*/  F2FP.BF16.F32.PACK_AB R125, RZ, R125 ;  /* 0x0000007dff7d723e */ /* 0x000fc800000010ff */
[----:B------:R-:W-:-:S07]  /*2f10*/  PRMT R139, R125, 0x7610, R139 ;  /* 0x000076107d8b7816 */ /* 0x000fce000000008b */
.L_x_3614:
[----:B------:R-:W-:Y:S05]  /*2f20*/  @!P4 BRA `(.L_x_3615) ;  /* 0x00000000002cc947 */ /* 0x000fea0003800000 */
[----:B------:R-:W-:Y:S01]  /*2f30*/  @P3 FFMA.FTZ R126, R181, R130, R173 ;  /* 0x00000082b57e3223 */ /* 0x000fe200000100ad */
[----:B------:R-:W-:Y:S01]  /*2f40*/  MOV R124, R102 ;  /* 0x00000066007c7202 */ /* 0x000fe20000000f00 */
        /* <DEDUP_REMOVED lines=9> */
.L_x_3615:
        /* <DEDUP_REMOVED lines=13> */
.L_x_3612:
        /* <DEDUP_REMOVED lines=8> */
[----:B------:R-:W-:Y:S01]  /*3130*/  MOV R122, R102 ;  /* 0x00000066007a7202 */ /* 0x000fe20000000f00 */
[C---:B------:R-:W-:Y:S01]  /*3140*/  @P3 FFMA.FTZ R122, R143.reuse, R120, R102 ;  /* 0x000000788f7a3223 */ /* 0x040fe20000010066 */
[----:B------:R-:W-:Y:S01]  /*3150*/  MOV R124, R101 ;  /* 0x00000065007c7202 */ /* 0x000fe20000000f00 */
[C---:B------:R-:W-:Y:S01]  /*3160*/  @P3 FFMA.FTZ R124, R143.reuse, R126, R101 ;  /* 0x0000007e8f7c3223 */ /* 0x040fe20000010065 */
[----:B------:R-:W-:Y:S01]  /*3170*/  MOV R125, R103 ;  /* 0x00000067007d7202 */ /* 0x000fe20000000f00 */
[C---:B------:R-:W-:Y:S01]  /*3180*/  @P3 FFMA.FTZ R125, R143.reuse, R172, R103 ;  /* 0x000000ac8f7d3223 */ /* 0x040fe20000010067 */
[----:B------:R-:W-:Y:S01]  /*3190*/  MOV R120, R100 ;  /* 0x0000006400787202 */ /* 0x000fe20000000f00 */
[----:B------:R-:W-:Y:S01]  /*31a0*/  @P3 FFMA.FTZ R120, R143, R121, R100 ;  /* 0x000000798f783223 */ /* 0x000fe20000010064 */
        /* <DEDUP_REMOVED lines=8> */
.L_x_3616:
        /* <DEDUP_REMOVED lines=8> */
.L_x_3617:
[----:B------:R-:W-:Y:S05]  /*32b0*/  @!P4 BRA `(.L_x_3618) ;  /* 0x00000000001cc947 */ /* 0x000fea0003800000 */
[----:B------:R-:W-:Y:S02]  /*32c0*/  IMAD.U32 R126, R19, 0x10000, RZ ;  /* 0x00010000137e7824 */ /* 0x000fe400078e00ff */
[----:B------:R-:W-:Y:S01]  /*32d0*/  FMUL.FTZ R121, R122, UR15 ;  /* 0x0000000f7a797c20 */ /* 0x000fe20008410000 */
[----:B------:R-:W-:-:S03]  /*32e0*/  SHF.L.U32 R127, R185, 0x10, RZ ;  /* 0x00000010b97f7819 */ /* 0x000fc600000006ff */
[-C--:B------:R-:W-:Y:S02]  /*32f0*/  FMUL.FTZ R123, R126, R121.reuse ;  /* 0x000000797e7b7220 */ /* 0x080fe40000410000 */
[----:B------:R-:W-:-:S03]  /*3300*/  FFMA.FTZ R58, R127, R121, R58 ;  /* 0x000000797f3a7223 */ /* 0x000fc6000001003a */
[----:B------:R-:W-:-:S04]  /*3310*/  F2FP.BF16.F32.PACK_AB R123, RZ, R123 ;  /* 0x0000007bff7b723e */ /* 0x000fc800000010ff */
[----:B------:R-:W-:-:S07]  /*3320*/  PRMT R140, R123, 0x7610, R140 ;  /* 0x000076107b8c7816 */ /* 0x000fce000000008c */
.L_x_3618:
[----:B------:R-:W-:Y:S02]  /*3330*/  MOV R121, R124 ;  /* 0x0000007c00797202 */ /* 0x000fe40000000f00 */
[----:B------:R-:W-:Y:S01]  /*3340*/  MOV R123, R125 ;  /* 0x0000007d007b7202 */ /* 0x000fe20000000f00 */
        /* <DEDUP_REMOVED lines=8> */
.L_x_3608:
        /* <DEDUP_REMOVED lines=14> */
.L_x_3619:
[----:B------:R-:W-:Y:S02]  /*34b0*/  IADD3 R131, PT, PT, R131, 0x80, RZ ;  /* 0x0000008083837810 */ /* 0x000fe40007ffe0ff */
[----:B------:R-:W-:-:S07]  /*34c0*/  IADD3 R129, PT, PT, R129, 0x80, RZ ;  /* 0x0000008081817810 */ /* 0x000fce0007ffe0ff */
.L_x_3601:
[----:B------:R-:W-:Y:S05]  /*34d0*/  BSYNC.RECONVERGENT B0 ;  /* 0x0000000000007941 */ /* 0x000fea0003800200 */
.L_x_3600:
        /* <DEDUP_REMOVED lines=13> */
.L_x_3622:
[----:B------:R-:W-:Y:S05]  /*35b0*/  BRA.U !UP0, `(.L_x_3623) ;  /* 0x0000000508a47547 */ /* 0x000fea000b800000 */
[----:B------:R-:W-:-:S04]  /*35c0*/  UISETP.NE.U32.AND UP0, UPT, UR6, URZ, UPT ;  /* 0x000000ff0600728c */ /* 0x000fc8000bf05070 */
[----:B------:R-:W-:-:S06]  /*35d0*/  UISETP.NE.AND.EX UP0, UPT, UR7, URZ, UPT, UP0 ;  /* 0x000000ff0700728c */ /* 0x000fcc000bf05300 */
[----:B------:R-:W-:-:S13]  /*35e0*/  PLOP3.LUT P1, PT, PT, PT, UP0, 0x80, 0x8 ;  /* 0x000000000008781c */ /* 0x000fda0003f2f008 */
[----:B------:R-:W-:Y:S05]  /*35f0*/  @!P1 BRA `(.L_x_3624) ;  /* 0x0000000000d09947 */ /* 0x000fea0003800000 */
[-CC-:B0-----:R-:W-:Y:S01]  /*3600*/  @P3 FFMA.FTZ R120, R171, R130.reuse, R173.reuse ;  /* 0x00000082ab783223 */ /* 0x181fe200000100ad */
[-CC-:B------:R-:W-:Y:S01]  /*3610*/  @P3 FFMA.FTZ R121, R176, R130.reuse, R173.reuse ;  /* 0x00000082b0793223 */ /* 0x180fe200000100ad */
[-CC-:B------:R-:W-:Y:S01]  /*3620*/  @P3 FFMA.FTZ R122, R177, R130.reuse, R173.reuse ;  /* 0x00000082b17a3223 */ /* 0x180fe200000100ad */
[----:B-1----:R-:W-:Y:S01]  /*3630*/  @P3 FFMA.FTZ R127, R170, R130, R173 ;  /* 0x00000082aa7f3223 */ /* 0x002fe200000100ad */
[----:B------:R-:W-:Y:S01]  /*3640*/  @P3 FADD.FTZ R120, R169, -R120 ;  /* 0x80000078a9783221 */ /* 0x000fe20000010000 */
[----:B------:R-:W-:Y:S01]  /*3650*/  MOV R125, R106 ;  /* 0x0000006a007d7202 */ /* 0x000fe20000000f00 */
[----:B------:R-:W-:Y:S01]  /*3660*/  @P3 FADD.FTZ R124, R174, -R121 ;  /* 0x80000079ae7c3221 */ /* 0x000fe20000010000 */
[----:B------:R-:W-:Y:S01]  /*3670*/  @P3 FADD.FTZ R172, R168, -R127 ;  /* 0x8000007fa8ac3221 */ /* 0x000fe20000010000 */
[----:B------:R-:W-:Y:S01]  /*3680*/  @P3 FFMA.FTZ R125, R143, R120, R106 ;  /* 0x000000788f7d3223 */ /* 0x000fe2000001006a */
[----:B------:R-:W-:Y:S01]  /*3690*/  @P3 FADD.FTZ R121, R175, -R122 ;  /* 0x8000007aaf793221 */ /* 0x000fe20000010000 */
[----:B------:R-:W-:Y:S01]  /*36a0*/  MOV R123, R105 ;  /* 0x00000069007b7202 */ /* 0x000fe20000000f00 */
[C---:B------:R-:W-:Y:S01]  /*36b0*/  @P3 FFMA.FTZ R123, R143.reuse, R124, R105 ;  /* 0x0000007c8f7b3223 */ /* 0x040fe20000010069 */
[----:B------:R-:W-:Y:S01]  /*36c0*/  MOV R126, R107 ;  /* 0x0000006b007e7202 */ /* 0x000fe20000000f00 */
[----:B------:R-:W-:Y:S01]  /*36d0*/  @P3 FFMA.FTZ R126, R143, R172, R107 ;  /* 0x000000ac8f7e3223 */ /* 0x000fe2000001006b */
[----:B------:R-:W-:Y:S01]  /*36e0*/  MOV R120, R104 ;  /* 0x0000006800787202 */ /* 0x000fe20000000f00 */
[----:B------:R-:W-:-:S02]  /*36f0*/  IMAD.MOV.U32 R122, RZ, RZ, R125 ;  /* 0x000000ffff7a7224 */ /* 0x000fc400078e007d */
[----:B------:R-:W-:Y:S01]  /*3700*/  @P3 FFMA.FTZ R120, R143, R121, R104 ;  /* 0x000000798f783223 */ /* 0x000fe20000010068 */
        /* <DEDUP_REMOVED lines=8> */
.L_x_3625:
        /* <DEDUP_REMOVED lines=8> */
.L_x_3626:
        /* <DEDUP_REMOVED lines=8> */
.L_x_3627:
[----:B------:R-:W-:Y:S02]  /*3890*/  MOV R121, R123 ;  /* 0x0000007b00797202 */ /* 0x000fe40000000f00 */
[----:B------:R-:W-:Y:S01]  /*38a0*/  MOV R123, R126 ;  /* 0x0000007e007b7202 */ /* 0x000fe20000000f00 */
        /* <DEDUP_REMOVED lines=9> */
.L_x_3624:
[----:B------:R-:W-:Y:S05]  /*3940*/  @!P4 BRA `(.L_x_3629) ;  /* 0x00000000002cc947 */ /* 0x000fea0003800000 */
[----:B-1----:R-:W-:Y:S01]  /*3950*/  @P3 FFMA.FTZ R126, R177, R130, R173 ;  /* 0x00000082b17e3223 */ /* 0x002fe200000100ad */
[----:B0-----:R-:W-:Y:S02]  /*3960*/  MOV R124, R104 ;  /* 0x00000068007c7202 */ /* 0x001fe40000000f00 */
[----:B------:R-:W-:Y:S01]  /*3970*/  SHF.L.U32 R127, R183, 0x10, RZ ;  /* 0x00000010b77f7819 */ /* 0x000fe200000006ff */
[----:B------:R-:W-:-:S04]  /*3980*/  @P3 FADD.FTZ R126, R175, -R126 ;  /* 0x8000007eaf7e3221 */ /* 0x000fc80000010000 */
[----:B------:R-:W-:Y:S01]  /*3990*/  @P3 FFMA.FTZ R124, R143, R126, R104 ;  /* 0x0000007e8f7c3223 */ /* 0x000fe20000010068 */
[----:B------:R-:W-:-:S03]  /*39a0*/  IMAD.U32 R126, R17, 0x10000, RZ ;  /* 0x00010000117e7824 */ /* 0x000fc600078e00ff */
[----:B------:R-:W-:-:S04]  /*39b0*/  FMUL.FTZ R125, R124, UR15 ;  /* 0x0000000f7c7d7c20 */ /* 0x000fc80008410000 */
[-C--:B------:R-:W-:Y:S01]  /*39c0*/  FMUL.FTZ R124, R126, R125.reuse ;  /* 0x0000007d7e7c7220 */ /* 0x080fe20000410000 */
[----:B------:R-:W-:-:S04]  /*39d0*/  FFMA.FTZ R52, R127, R125, R52 ;  /* 0x0000007d7f347223 */ /* 0x000fc80000010034 */
[----:B------:R-:W-:-:S04]  /*39e0*/  F2FP.BF16.F32.PACK_AB R124, RZ, R124 ;  /* 0x0000007cff7c723e */ /* 0x000fc800000010ff */
[----:B------:R-:W-:-:S07]  /*39f0*/  PRMT R138, R124, 0x7610, R138 ;  /* 0x000076107c8a7816 */ /* 0x000fce000000008a */
.L_x_3629:
[----:B------:R-:W-:Y:S05]  /*3a00*/  @!P4 BRA `(.L_x_3630) ;  /* 0x00000000002cc947 */ /* 0x000fea0003800000 */
[----:B01----:R-:W-:Y:S01]  /*3a10*/  @P3 FFMA.FTZ R125, R176, R130, R173 ;  /* 0x00000082b07d3223 */ /* 0x003fe200000100ad */
        /* <DEDUP_REMOVED lines=10> */
.L_x_3630:
[----:B------:R-:W-:Y:S05]  /*3ac0*/  @!P4 BRA `(.L_x_3631) ;  /* 0x00000000002cc947 */ /* 0x000fea0003800000 */
[----:B-1----:R-:W-:Y:S01]  /*3ad0*/  @P3 FFMA.FTZ R126, R171, R130, R173 ;  /* 0x00000082ab7e3223 */ /* 0x002fe200000100ad */
[----:B0-----:R-:W-:Y:S02]  /*3ae0*/  MOV R124, R106 ;  /* 0x0000006a007c7202 */ /* 0x001fe40000000f00 */
        /* <DEDUP_REMOVED lines=9> */
.L_x_3631:
        /* <DEDUP_REMOVED lines=13> */
.L_x_3623:
        /* <DEDUP_REMOVED lines=15> */
[----:B------:R-:W-:Y:S01]  /*3d40*/  FMUL.FTZ R120, R143, R172 ;  /* 0x000000ac8f787220 */ /* 0x000fe20000410000 */
[----:B------:R-:W-:-:S04]  /*3d50*/  ISETP.GT.AND P2, PT, R142, RZ, PT ;  /* 0x000000ff8e00720c */ /* 0x000fc80003f44270 */
[----:B------:R-:W-:Y:S02]  /*3d60*/  FSEL R122, R122, RZ, P2 ;  /* 0x000000ff7a7a7208 */ /* 0x000fe40001000000 */
[----:B------:R-:W-:Y:S02]  /*3d70*/  FSEL R121, R121, RZ, P2 ;  /* 0x000000ff79797208 */ /* 0x000fe40001000000 */
[----:B------:R-:W-:Y:S02]  /*3d80*/  FSEL R124, R124, RZ, P2 ;  /* 0x000000ff7c7c7208 */ /* 0x000fe40001000000 */
[----:B------:R-:W-:Y:S01]  /*3d90*/  FSEL R125, R120, RZ, P2 ;  /* 0x000000ff787d7208 */ /* 0x000fe20001000000 */
[----:B------:R-:W-:Y:S06]  /*3da0*/  @!P4 BRA `(.L_x_3633) ;  /* 0x000000000030c947 */ /* 0x000fec0003800000 */
[----:B------:R-:W-:Y:S01]  /*3db0*/  FFMA.FTZ R120, R177, R130, R173 ;  /* 0x00000082b1787223 */ /* 0x000fe200000100ad */
        /* <DEDUP_REMOVED lines=11> */
.L_x_3633:
[----:B------:R-:W-:Y:S05]  /*3e70*/  @!P4 BRA `(.L_x_3634) ;  /* 0x000000000030c947 */ /* 0x000fea0003800000 */
[----:B------:R-:W-:Y:S01]  /*3e80*/  FFMA.FTZ R123, R176, R130, R173 ;  /* 0x00000082b07b7223 */ /* 0x000fe200000100ad */
        /* <DEDUP_REMOVED lines=11> */
.L_x_3634:
        /* <DEDUP_REMOVED lines=13> */
.L_x_3635:
[----:B------:R-:W-:Y:S02]  /*4010*/  MOV R120, R124 ;  /* 0x0000007c00787202 */ /* 0x000fe40000000f00 */
[----:B------:R-:W-:Y:S01]  /*4020*/  MOV R123, R125 ;  /* 0x0000007d007b7202 */ /* 0x000fe20000000f00 */
[----:B------:R-:W-:Y:S06]  /*4030*/  @!P4 BRA `(.L_x_3628) ;  /* 0x0000000000f8c947 */ /* 0x000fec0003800000 */
[----:B------:R-:W-:Y:S01]  /*4040*/  SHF.L.U32 R123, R14, 0x10, RZ ;  /* 0x000000100e7b7819 */ /* 0x000fe200000006ff */
[----:B------:R-:W-:Y:S01]  /*4050*/  FMUL.FTZ R120, R125, UR15 ;  /* 0x0000000f7d787c20 */ /* 0x000fe20008410000 */
[----:B------:R-:W-:-:S03]  /*4060*/  SHF.L.U32 R126, R188, 0x10, RZ ;  /* 0x00000010bc7e7819 */ /* 0x000fc600000006ff */
[-C--:B------:R-:W-:Y:S02]  /*4070*/  FMUL.FTZ R123, R123, R120.reuse ;  /* 0x000000787b7b7220 */ /* 0x080fe40000410000 */
[----:B------:R-:W-:Y:S01]  /*4080*/  FFMA.FTZ R55, R126, R120, R55 ;  /* 0x000000787e377223 */ /* 0x000fe20000010037 */
[----:B------:R-:W-:Y:S02]  /*4090*/  MOV R120, R124 ;  /* 0x0000007c00787202 */ /* 0x000fe40000000f00 */
[----:B------:R-:W-:-:S04]  /*40a0*/  F2FP.BF16.F32.PACK_AB R123, RZ, R123 ;  /* 0x0000007bff7b723e */ /* 0x000fc800000010ff */
[----:B------:R-:W-:Y:S02]  /*40b0*/  PRMT R141, R123, 0x7610, R141 ;  /* 0x000076107b8d7816 */ /* 0x000fe4000000008d */
[----:B------:R-:W-:Y:S01]  /*40c0*/  MOV R123, R125 ;  /* 0x0000007d007b7202 */ /* 0x000fe20000000f00 */
[----:B------:R-:W-:Y:S06]  /*40d0*/  BRA `(.L_x_3628) ;  /* 0x0000000000d07947 */ /* 0x000fec0003800000 */
.L_x_3632:
[----:B------:R-:W-:Y:S05]  /*40e0*/  @!P4 BRA `(.L_x_3636) ;  /* 0x000000000030c947 */ /* 0x000fea0003800000 */
        /* <DEDUP_REMOVED lines=12> */
.L_x_3636:
        /* <DEDUP_REMOVED lines=13> */
.L_x_3637:
        /* <DEDUP_REMOVED lines=13> */
.L_x_3638:
        /* <DEDUP_REMOVED lines=13> */
.L_x_3628:
[----:B01----:R-:W0:Y:S02]  /*4420*/  @P1 LDC.64 R124, c[0x0][0x478] ;  /* 0x00011e00ff7c1b82 */ /* 0x003e240000000a00 */
        /* <DEDUP_REMOVED lines=11> */
.L_x_3639:
[----:B------:R-:W-:Y:S02]  /*44e0*/  IADD3 R131, PT, PT, R131, 0x80, RZ ;  /* 0x0000008083837810 */ /* 0x000fe40007ffe0ff */
[----:B------:R-:W-:-:S07]  /*44f0*/  IADD3 R129, PT, PT, R129, 0x80, RZ ;  /* 0x0000008081817810 */ /* 0x000fce0007ffe0ff */
.L_x_3621:
[----:B------:R-:W-:Y:S05]  /*4500*/  BSYNC.RECONVERGENT B0 ;  /* 0x0000000000007941 */ /* 0x000fea0003800200 */
.L_x_3620:
        /* <DEDUP_REMOVED lines=13> */
.L_x_3642:
        /* <DEDUP_REMOVED lines=16> */
[--C-:B------:R-:W-:Y:S01]  /*46e0*/  IMAD.MOV.U32 R120, RZ, RZ, R108.reuse ;  /* 0x000000ffff787224 */ /* 0x100fe200078e006c */
[----:B------:R-:W-:Y:S01]  /*46f0*/  MOV R126, R111 ;  /* 0x0000006f007e7202 */ /* 0x000fe20000000f00 */
[C---:B------:R-:W-:Y:S01]  /*4700*/  @P3 FFMA.FTZ R123, R143.reuse, R124, R109 ;  /* 0x0000007c8f7b3223 */ /* 0x040fe2000001006d */
[C---:B------:R-:W-:Y:S01]  /*4710*/  @P3 FFMA.FTZ R126, R143.reuse, R172, R111 ;  /* 0x000000ac8f7e3223 */ /* 0x040fe2000001006f */
[----:B------:R-:W-:Y:S01]  /*4720*/  MOV R122, R125 ;  /* 0x0000007d007a7202 */ /* 0x000fe20000000f00 */
        /* <DEDUP_REMOVED lines=9> */
.L_x_3645:
        /* <DEDUP_REMOVED lines=8> */
.L_x_3646:
        /* <DEDUP_REMOVED lines=8> */
.L_x_3647:
        /* <DEDUP_REMOVED lines=11> */
.L_x_3644:
[----:B------:R-:W-:Y:S05]  /*4970*/  @!P4 BRA `(.L_x_3649) ;  /* 0x00000000002cc947 */ /* 0x000fea0003800000 */
[----:B-1----:R-:W-:Y:S01]  /*4980*/  @P3 FFMA.FTZ R126, R167, R130, R173 ;  /* 0x00000082a77e3223 */ /* 0x002fe200000100ad */
[----:B0-----:R-:W-:Y:S01]  /*4990*/  IMAD.MOV.U32 R124, RZ, RZ, R108 ;  /* 0x000000ffff7c7224 */ /* 0x001fe200078e006c */
[----:B------:R-:W-:Y:S02]  /*49a0*/  SHF.L.U32 R127, R183, 0x10, RZ ;  /* 0x00000010b77f7819 */ /* 0x000fe400000006ff */
        /* <DEDUP_REMOVED lines=8> */
.L_x_3649:
        /* <DEDUP_REMOVED lines=12> */
.L_x_3650:
        /* <DEDUP_REMOVED lines=12> */
.L_x_3651:
        /* <DEDUP_REMOVED lines=13> */
.L_x_3643:
        /* <DEDUP_REMOVED lines=34> */
.L_x_3653:
        /* <DEDUP_REMOVED lines=13> */
.L_x_3654:
        /* <DEDUP_REMOVED lines=13> */
.L_x_3655:
        /* <DEDUP_REMOVED lines=13> */
.L_x_3652:
        /* <DEDUP_REMOVED lines=13> */
.L_x_3656:
        /* <DEDUP_REMOVED lines=13> */
.L_x_3657:
        /* <DEDUP_REMOVED lines=13> */
.L_x_3658:
        /* <DEDUP_REMOVED lines=13> */
.L_x_3648:
        /* <DEDUP_REMOVED lines=12> */
.L_x_3659:
[----:B------:R-:W-:Y:S02]  /*5510*/  IADD3 R131, PT, PT, R131, 0x80, RZ ;  /* 0x0000008083837810 */ /* 0x000fe40007ffe0ff */
[----:B------:R-:W-:-:S07]  /*5520*/  IADD3 R129, PT, PT, R129, 0x80, RZ ;  /* 0x0000008081817810 */ /* 0x000fce0007ffe0ff */
.L_x_3641:
[----:B------:R-:W-:Y:S05]  /*5530*/  BSYNC.RECONVERGENT B0 ;  /* 0x0000000000007941 */ /* 0x000fea0003800200 */
.L_x_3640:
        /* <DEDUP_REMOVED lines=13> */
.L_x_3662:
        /* <DEDUP_REMOVED lines=16> */
[----:B------:R-:W-:Y:S01]  /*5710*/  IMAD.MOV.U32 R126, RZ, RZ, R115 ;  /* 0x000000ffff7e7224 */ /* 0x000fe200078e0073 */
        /* <DEDUP_REMOVED lines=13> */
.L_x_3665:
        /* <DEDUP_REMOVED lines=8> */
.L_x_3666:
        /* <DEDUP_REMOVED lines=8> */
.L_x_3667:
[----:B------:R-:W-:Y:S02]  /*58f0*/  MOV R121, R123 ;  /* 0x0000007b00797202 */ /* 0x000fe40000000f00 */
[----:B------:R-:W-:Y:S01]  /*5900*/  MOV R123, R126 ;  /* 0x0000007e007b7202 */ /* 0x000fe20000000f00 */
        /* <DEDUP_REMOVED lines=9> */
.L_x_3664:
        /* <DEDUP_REMOVED lines=12> */
.L_x_3669:
        /* <DEDUP_REMOVED lines=12> */
.L_x_3670:
        /* <DEDUP_REMOVED lines=12> */
.L_x_3671:
[----:B------:R-:W-:Y:S05]  /*5be0*/  @!P4 BRA `(.L_x_3668) ;  /* 0x000000080024c947 */ /* 0x000fea0003800000 */
[----:B01----:R-:W-:Y:S01]  /*5bf0*/  @P3 FFMA.FTZ R125, R154, R130, R173 ;  /* 0x000000829a7d3223 */ /* 0x003fe200000100ad */
[----:B------:R-:W-:-:S03]  /*5c00*/  MOV R124, R115 ;  /* 0x00000073007c7202 */ /* 0x000fc60000000f00 */
[----:B------:R-:W-:Y:S01]  /*5c10*/  @P3 FADD.FTZ R126, R152, -R125 ;  /* 0x8000007d987e3221 */ /* 0x000fe20000010000 */
[----:B------:R-:W-:-:S03]  /*5c20*/  SHF.L.U32 R125, R6, 0x10, RZ ;  /* 0x00000010067d7819 */ /* 0x000fc600000006ff */
[----:B------:R-:W-:Y:S01]  /*5c30*/  @P3 FFMA.FTZ R124, R143, R126, R115 ;  /* 0x0000007e8f7c3223 */ /* 0x000fe20000010073 */
[----:B------:R-:W-:-:S03]  /*5c40*/  IMAD.U32 R126, R188, 0x10000, RZ ;  /* 0x00010000bc7e7824 */ /* 0x000fc600078e00ff */
[----:B------:R-:W-:-:S04]  /*5c50*/  FMUL.FTZ R124, R124, UR15 ;  /* 0x0000000f7c7c7c20 */ /* 0x000fc80008410000 */
[-C--:B------:R-:W-:Y:S01]  /*5c60*/  FMUL.FTZ R125, R125, R124.reuse ;  /* 0x0000007c7d7d7220 */ /* 0x080fe20000410000 */
[----:B------:R-:W-:-:S04]  /*5c70*/  FFMA.FTZ R47, R126, R124, R47 ;  /* 0x0000007c7e2f7223 */ /* 0x000fc8000001002f */
[----:B------:R-:W-:-:S04]  /*5c80*/  F2FP.BF16.F32.PACK_AB R125, RZ, R125 ;  /* 0x0000007dff7d723e */ /* 0x000fc800000010ff */
[----:B------:R-:W-:Y:S01]  /*5c90*/  PRMT R141, R125, 0x7610, R141 ;  /* 0x000076107d8d7816 */ /* 0x000fe2000000008d */
[----:B------:R-:W-:Y:S06]  /*5ca0*/  BRA `(.L_x_3668) ;  /* 0x0000000400f47947 */ /* 0x000fec0003800000 */
.L_x_3663:
        /* <DEDUP_REMOVED lines=34> */
.L_x_3673:
        /* <DEDUP_REMOVED lines=13> */
.L_x_3674:
        /* <DEDUP_REMOVED lines=13> */
.L_x_3675:
        /* <DEDUP_REMOVED lines=10> */
[----:B------:R-:W-:Y:S01]  /*6110*/  PRMT R141, R123, 0x7610, R141 ;  /* 0x000076107b8d7816 */ /* 0x000fe2000000008d */
[----:B------:R-:W-:Y:S01]  /*6120*/  IMAD.MOV.U32 R123, RZ, RZ, R125 ;  /* 0x000000ffff7b7224 */ /* 0x000fe200078e007d */
[----:B------:R-:W-:Y:S06]  /*6130*/  BRA `(.L_x_3668) ;  /* 0x0000000000d07947 */ /* 0x000fec0003800000 */
.L_x_3672:
        /* <DEDUP_REMOVED lines=13> */
.L_x_3676:
        /* <DEDUP_REMOVED lines=13> */
.L_x_3677:
        /* <DEDUP_REMOVED lines=13> */
.L_x_3678:
        /* <DEDUP_REMOVED lines=13> */
.L_x_3668:
[----:B01----:R-:W0:Y:S02]  /*6480*/  @P5 LDC.64 R124, c[0x0][0x478] ;  /* 0x00011e00ff7c5b82 */ /* 0x003e240000000a00 */
        /* <DEDUP_REMOVED lines=11> */
.L_x_3679:
[----:B------:R-:W-:Y:S02]  /*6540*/  IADD3 R131, PT, PT, R131, 0x80, RZ ;  /* 0x0000008083837810 */ /* 0x000fe40007ffe0ff */
[----:B------:R-:W-:-:S07]  /*6550*/  IADD3 R129, PT, PT, R129, 0x80, RZ ;  /* 0x0000008081817810 */ /* 0x000fce0007ffe0ff */
.L_x_3661:
[----:B------:R-:W-:Y:S05]  /*6560*/  BSYNC.RECONVERGENT B0 ;  /* 0x0000000000007941 */ /* 0x000fea0003800200 */
.L_x_3660:
[----:B------:R-:W-:Y:S01]  /*6570*/  ISETP.GE.U32.AND P5, PT, R135, 0x280, PT ;  /* 0x000002808700780c */ /* 0x000fe20003fa6070 */
[----:B------:R-:W-:Y:S03]  /*6580*/  BSSY.RECONVERGENT B0, `(.L_x_3680) ;  /* 0x00000fd000007945 */ /* 0x000fe60003800200 */
[----:B------:R-:W-:-:S09]  /*6590*/  P2R R172, PR, RZ, 0x20 ;  /* 0x00000020ffac7803 */ /* 0x000fd20000000000 */
        /* <DEDUP_REMOVED lines=11> */
.L_x_3682:
        /* <DEDUP_REMOVED lines=8> */
[----:B------:R-:W-:Y:S01]  /*66d0*/  @P3 FFMA.FTZ R173, R146, R130, R173 ;  /* 0x0000008292ad3223 */ /* 0x000fe200000100ad */
[----:B------:R-:W-:Y:S01]  /*66e0*/  @P3 FADD.FTZ R120, R145, -R120 ;  /* 0x8000007891783221 */ /* 0x000fe20000010000 */
[----:B-1----:R-:W-:Y:S01]  /*66f0*/  MOV R125, R118 ;  /* 0x00000076007d7202 */ /* 0x002fe20000000f00 */
[----:B------:R-:W-:Y:S01]  /*6700*/  @P3 FADD.FTZ R122, R149, -R122 ;  /* 0x8000007a957a3221 */ /* 0x000fe20000010000 */
[----:B------:R-:W-:Y:S01]  /*6710*/  @P3 FADD.FTZ R124, R148, -R121 ;  /* 0x80000079947c3221 */ /* 0x000fe20000010000 */
[C---:B------:R-:W-:Y:S01]  /*6720*/  @P3 FFMA.FTZ R125, R143.reuse, R120, R118 ;  /* 0x000000788f7d3223 */ /* 0x040fe20000010076 */
[----:B------:R-:W-:Y:S01]  /*6730*/  @P3 FADD.FTZ R130, R144, -R173 ;  /* 0x800000ad90823221 */ /* 0x000fe20000010000 */
[--C-:B------:R-:W-:Y:S01]  /*6740*/  IMAD.MOV.U32 R120, RZ, RZ, R116.reuse ;  /* 0x000000ffff787224 */ /* 0x100fe200078e0074 */
[----:B------:R-:W-:Y:S01]  /*6750*/  MOV R123, R117 ;  /* 0x00000075007b7202 */ /* 0x000fe20000000f00 */
[C---:B------:R-:W-:Y:S01]  /*6760*/  @P3 FFMA.FTZ R120, R143.reuse, R122, R116 ;  /* 0x0000007a8f783223 */ /* 0x040fe20000010074 */
[----:B------:R-:W-:Y:S01]  /*6770*/  MOV R126, R119 ;  /* 0x00000077007e7202 */ /* 0x000fe20000000f00 */
[C---:B------:R-:W-:Y:S01]  /*6780*/  @P3 FFMA.FTZ R123, R143.reuse, R124, R117 ;  /* 0x0000007c8f7b3223 */ /* 0x040fe20000010075 */
[----:B------:R-:W-:Y:S01]  /*6790*/  @P3 FFMA.FTZ R126, R143, R130, R119 ;  /* 0x000000828f7e3223 */ /* 0x000fe20000010077 */
        /* <DEDUP_REMOVED lines=9> */
.L_x_3685:
        /* <DEDUP_REMOVED lines=8> */
.L_x_3686:
        /* <DEDUP_REMOVED lines=8> */
.L_x_3687:
[----:B------:R-:W-:Y:S02]  /*6930*/  MOV R121, R123 ;  /* 0x0000007b00797202 */ /* 0x000fe40000000f00 */
[----:B------:R-:W-:Y:S01]  /*6940*/  MOV R123, R126 ;  /* 0x0000007e007b7202 */ /* 0x000fe20000000f00 */
        /* <DEDUP_REMOVED lines=9> */
.L_x_3684:
        /* <DEDUP_REMOVED lines=12> */
.L_x_3689:
        /* <DEDUP_REMOVED lines=12> */
.L_x_3690:
        /* <DEDUP_REMOVED lines=12> */
.L_x_3691:
[----:B------:R-:W-:Y:S05]  /*6c20*/  @!P4 BRA `(.L_x_3688) ;  /* 0x000000080018c947 */ /* 0x000fea0003800000 */
[----:B------:R-:W-:Y:S01]  /*6c30*/  @P3 FFMA.FTZ R173, R146, R130, R173 ;  /* 0x0000008292ad3223 */ /* 0x000fe200000100ad */
[----:B01----:R-:W-:Y:S01]  /*6c40*/  MOV R124, R119 ;  /* 0x00000077007c7202 */ /* 0x003fe20000000f00 */
        /* <DEDUP_REMOVED lines=10> */
.L_x_3683:
        /* <DEDUP_REMOVED lines=34> */
.L_x_3693:
        /* <DEDUP_REMOVED lines=13> */
.L_x_3694:
        /* <DEDUP_REMOVED lines=13> */
.L_x_3695:
        /* <DEDUP_REMOVED lines=10> */
.L_x_3692:
        /* <DEDUP_REMOVED lines=13> */
.L_x_3696:
        /* <DEDUP_REMOVED lines=13> */
.L_x_3697:
        /* <DEDUP_REMOVED lines=13> */
.L_x_3698:
        /* <DEDUP_REMOVED lines=13> */
.L_x_3688:
[----:B01----:R-:W0:Y:S02]  /*7490*/  @P5 LDC.64 R124, c[0x0][0x478] ;  /* 0x00011e00ff7c5b82 */ /* 0x003e240000000a00 */
        /* <DEDUP_REMOVED lines=11> */
.L_x_3681:
[----:B------:R-:W-:Y:S05]  /*7550*/  BSYNC.RECONVERGENT B0 ;  /* 0x0000000000007941 */ /* 0x000fea0003800200 */
.L_x_3680:
[----:B0123--:R-:W0:Y:S01]  /*7560*/  LDC.64 R124, c[0x0][0x380] ;  /* 0x0000e000ff7c7b82 */ /* 0x00fe220000000a00 */
[----:B------:R-:W-:Y:S01]  /*7570*/  UPLOP3.LUT UP1, UPT, UPT, UPT, UP1, 0x40, 0x4 ;  /* 0x000000000004789c */ /* 0x000fe20003f2e810 */
[----:B0-----:R-:W-:-:S04]  /*7580*/  IADD3 R134, PT, PT, R134, R124, RZ ;  /* 0x0000007c86867210 */ /* 0x001fc80007ffe0ff */
[----:B------:R-:W-:-:S13]  /*7590*/  ISETP.GE.AND P3, PT, R134, R125, PT ;  /* 0x0000007d8600720c */ /* 0x000fda0003f66270 */
[----:B------:R-:W-:Y:S05]  /*75a0*/  @!P3 BRA `(.L_x_3699) ;  /* 0xffffff940050b947 */ /* 0x000fea000383ffff */
.L_x_3586:
[----:B------:R-:W0:Y:S01]  /*75b0*/  S2UR UR4, SR_CTAID.X ;  /* 0x00000000000479c3 */ /* 0x000e220000002500 */
[----:B------:R-:W-:Y:S01]  /*75c0*/  ISETP.NE.AND P3, PT, R128, RZ, PT ;  /* 0x000000ff8000720c */ /* 0x000fe20003f65270 */
[----:B------:R-:W-:Y:S01]  /*75d0*/  BSSY.RECONVERGENT B0, `(.L_x_3700) ;  /* 0x000000e000007945 */ /* 0x000fe20003800200 */
[----:B0-----:R-:W-:-:S05]  /*75e0*/  IMAD R137, R137, UR4, RZ ;  /* 0x0000000489897c24 */ /* 0x001fca000f8e02ff */
[----:B------:R-:W-:-:S06]  /*75f0*/  LEA.HI R137, R137, R136, RZ, 0x1e ;  /* 0x0000008889897211 */ /* 0x000fcc00078ff0ff */
[----:B------:R-:W-:Y:S05]  /*7600*/  @!P3 BRA `(.L_x_3701) ;  /* 0x000000000028b947 */ /* 0x000fea0003800000 */
        /* <DEDUP_REMOVED lines=10> */
.L_x_3701:
[----:B------:R-:W-:Y:S05]  /*76b0*/  BSYNC.RECONVERGENT B0 ;  /* 0x0000000000007941 */ /* 0x000fea0003800200 */
.L_x_3700:
        /* <DEDUP_REMOVED lines=12> */
.L_x_3703:
[----:B------:R-:W-:Y:S05]  /*7780*/  BSYNC.RECONVERGENT B0 ;  /* 0x0000000000007941 */ /* 0x000fea0003800200 */
.L_x_3702:
        /* <DEDUP_REMOVED lines=12> */
.L_x_3705:
[----:B------:R-:W-:Y:S05]  /*7850*/  BSYNC.RECONVERGENT B0 ;  /* 0x0000000000007941 */ /* 0x000fea0003800200 */
.L_x_3704:
[----:B------:R-:W-:Y:S04]  /*7860*/  BSSY.RECONVERGENT B0, `(.L_x_3706) ;  /* 0x000000c000007945 */ /* 0x000fe80003800200 */
[----:B------:R-:W-:Y:S05]  /*7870*/  @!P2 BRA `(.L_x_3707) ;  /* 0x000000000028a947 */ /* 0x000fea0003800000 */
[----:B0--34-:R-:W0:Y:S08]  /*7880*/  LDC.64 R2, c[0x0][0x440] ;  /* 0x00011000ff027b82 */ /* 0x019e300000000a00 */
        /* <DEDUP_REMOVED lines=9> */
.L_x_3707:
[----:B------:R-:W-:Y:S05]  /*7920*/  BSYNC.RECONVERGENT B0 ;  /* 0x0000000000007941 */ /* 0x000fea0003800200 */
.L_x_3706:
[----:B------:R-:W-:-:S13]  /*7930*/  ISETP.NE.AND P0, PT, R172, RZ, PT ;  /* 0x000000ffac00720c */ /* 0x000fda0003f05270 */
[----:B------:R-:W-:Y:S05]  /*7940*/  @!P0 EXIT ;  /* 0x000000000000894d */ /* 0x000fea0003800000 */
[----:B0--34-:R-:W0:Y:S08]  /*7950*/  LDC.64 R2, c[0x0][0x440] ;  /* 0x00011000ff027b82 */ /* 0x019e300000000a00 */
        /* <DEDUP_REMOVED lines=9> */
.L_x_3708:
        /* <DEDUP_REMOVED lines=9> */
.L_x_10846:


//--------------------- .text._ZN10layer_norm13ln_bwd_kernelINS_13Kernel_traitsI13__nv_bfloat16S2_fS2_fjLj2560ELj1ELj1ELj4ELj8ENS_18Kernel_traits_baseILj2560ES2_S2_fS2_fjLj128EEEEELb0ELb1ELb1ELb1EEEvNS_9BwdParamsE --------------------------
	.section	.text._ZN10layer_norm13ln_bwd_kernelINS_13Kernel_traitsI13__nv_bfloat16S2_fS2_fjLj2560ELj1ELj1ELj4ELj8ENS_18Kernel_traits_baseILj2560ES2_S2_fS2_fjLj128EEEEELb0ELb1ELb1ELb1EEEvNS_9BwdParamsE,"ax",@progbits
	.align	128
        .global         _ZN10layer_norm13ln_bwd_kernelINS_13Kernel_traitsI13__nv_bfloat16S2_fS2_fjLj2560ELj1ELj1ELj4ELj8ENS_18Kernel_traits_baseILj2560ES2_S2_fS2_fjLj128EEEEELb0ELb1ELb1ELb1EEEvNS_9BwdParamsE
        .type           _ZN10layer_norm13ln_bwd_kernelINS_13Kernel_traitsI13__nv_bfloat16S2_fS2_fjLj2560ELj1ELj1ELj4ELj8ENS_18Kernel_traits_baseILj2560ES2_S2_fS2_fjLj128EEEEELb0ELb1ELb1ELb1EEEvNS_9BwdParamsE,@function
        .size           _ZN10layer_norm13ln_bwd_kernelINS_13Kernel_traitsI13__nv_bfloat16S2_fS2_fjLj2560ELj1ELj1ELj4ELj8ENS_18Kernel_traits_baseILj2560ES2_S2_fS2_fjLj128EEEEELb0ELb1ELb1ELb1EEEvNS_9BwdParamsE,(.L_x_10847 - _ZN10layer_norm13ln_bwd_kernelINS_13Kernel_traitsI13__nv_bfloat16S2_fS2_fjLj2560ELj1ELj1ELj4ELj8ENS_18Kernel_traits_baseILj2560ES2_S2_fS2_fjLj128EEEEELb0ELb1ELb1ELb1EEEvNS_9BwdParamsE)
        .other          _ZN10layer_norm13ln_bwd_kernelINS_13Kernel_traitsI13__nv_bfloat16S2_fS2_fjLj2560ELj1ELj1ELj4ELj8ENS_18Kernel_traits_baseILj2560ES2_S2_fS2_fjLj128EEEEELb0ELb1ELb1ELb1EEEvNS_9BwdParamsE,@"STO_CUDA_ENTRY STV_DEFAULT"
_ZN10layer_norm13ln_bwd_kernelINS_13Kernel_traitsI13__nv_bfloat16S2_fS2_fjLj2560ELj1ELj1ELj4ELj8ENS_18Kernel_traits_baseILj2560ES2_S2_fS2_fjLj128EEEEELb0ELb1ELb1ELb1EEEvNS_9BwdParamsE:
.text._ZN10layer_norm13ln_bwd_kernelINS_13Kernel_traitsI13__nv_bfloat16S2_fS2_fjLj2560ELj1ELj1ELj4ELj8ENS_18Kernel_traits_baseILj2560ES2_S2_fS2_fjLj128EEEEELb0ELb1ELb1ELb1EEEvNS_9BwdParamsE:
        /* <DEDUP_REMOVED lines=80> */
.L_x_3803:
        /* <DEDUP_REMOVED lines=12> */
[----:B------:R-:W0:Y:S01]  /*05c0*/  S2R R103, SR_TID.X ;  /* 0x0000000000677919 */ /* 0x000e220000002100 */
[----:B------:R-:W1:Y:S01]  /*05d0*/  LDC.64 R96, c[0x0][0x3c0] ;  /* 0x0000f000ff607b82 */ /* 0x000e620000000a00 */
[----:B------:R-:W-:Y:S01]  /*05e0*/  IADD3 R88, PT, PT, R2, -0x1, RZ ;  /* 0xffffffff02587810 */ /* 0x000fe20007ffe0ff */
[----:B------:R-:W-:Y:S01]  /*05f0*/  IMAD R3, R148, UR14, RZ ;  /* 0x0000000e94037c24 */ /* 0x000fe2000f8e02ff */
[----:B------:R-:W-:-:S03]  /*0600*/  SHF.R.S32.HI R91, RZ, 0x1f, R148 ;  /* 0x0000001fff5b7819 */ /* 0x000fc60000011494 */
[----:B------:R-:W-:Y:S01]  /*0610*/  IMAD R89, R88, UR14, RZ ;  /* 0x0000000e58597c24 */ /* 0x000fe2000f8e02ff */
[----:B------:R-:W-:Y:S01]  /*0620*/  SHF.R.S32.HI R88, RZ, 0x1f, R3 ;  /* 0x0000001fff587819 */ /* 0x000fe20000011403 */
[----:B------:R-:W2:Y:S03]  /*0630*/  LDC.64 R162, c[0x0][0x428] ;  /* 0x00010a00ffa27b82 */ /* 0x000ea60000000a00 */
[----:B------:R-:W-:Y:S02]  /*0640*/  SHF.R.S32.HI R90, RZ, 0x1f, R89 ;  /* 0x0000001fff5a7819 */ /* 0x000fe40000011459 */
[----:B------:R-:W-:Y:S02]  /*0650*/  LEA.HI R88, R88, R3, RZ, 0x2 ;  /* 0x0000000358587211 */ /* 0x000fe400078f10ff */
[----:B------:R-:W-:Y:S01]  /*0660*/  LEA.HI R90, R90, R89, RZ, 0x2 ;  /* 0x000000595a5a7211 */ /* 0x000fe200078f10ff */
[----:B------:R-:W3:Y:S01]  /*0670*/  LDC.64 R100, c[0x0][0x3a8] ;  /* 0x0000ea00ff647b82 */ /* 0x000ee20000000a00 */
[----:B-1----:R-:W-:-:S04]  /*0680*/  LEA R96, P0, R148, R96, 0x2 ;  /* 0x0000006094607211 */ /* 0x002fc800078010ff */
[----:B------:R-:W-:Y:S02]  /*0690*/  LEA.HI.X R97, R148, R97, R91, 0x2, P0 ;  /* 0x0000006194617211 */ /* 0x000fe400000f145b */
[-C--:B0-----:R-:W-:Y:S02]  /*06a0*/  LEA.HI.SX32 R183, R88, R103.reuse, 0x1e ;  /* 0x0000006758b77211 */ /* 0x081fe400078ff2ff */
[----:B------:R-:W-:Y:S01]  /*06b0*/  LEA.HI.SX32 R103, R90, R103, 0x1e ;  /* 0x000000675a677211 */ /* 0x000fe200078ff2ff */
[----:B------:R0:W4:Y:S01]  /*06c0*/  LDG.E R3, desc[UR12][R96.64] ;  /* 0x0000000c60037981 */ /* 0x000122000c1e1900 */
[----:B------:R-:W-:Y:S02]  /*06d0*/  IADD3 R157, PT, PT, R183, 0x80, RZ ;  /* 0x00000080b79d7810 */ /* 0x000fe40007ffe0ff */
[C---:B------:R-:W-:Y:S01]  /*06e0*/  IADD3 R161, PT, PT, R103.reuse, 0x80, RZ ;  /* 0x0000008067a17810 */ /* 0x040fe20007ffe0ff */
[C---:B--2---:R-:W-:Y:S01]  /*06f0*/  IMAD.WIDE.U32 R158, R103.reuse, 0x8, R162 ;  /* 0x00000008679e7825 */ /* 0x044fe200078e00a2 */
[----:B------:R-:W-:-:S02]  /*0700*/  IADD3 R165, PT, PT, R103, 0x100, RZ ;  /* 0x0000010067a57810 */ /* 0x000fc40007ffe0ff */
[----:B------:R-:W-:Y:S01]  /*0710*/  IADD3 R167, PT, PT, R103, 0x180, RZ ;  /* 0x0000018067a77810 */ /* 0x000fe20007ffe0ff */
[C-C-:B---3--:R-:W-:Y:S01]  /*0720*/  IMAD.WIDE.U32 R88, R183.reuse, 0x10, R100.reuse ;  /* 0x00000010b7587825 */ /* 0x148fe200078e0064 */
[----:B------:R-:W-:Y:S01]  /*0730*/  IADD3 R179, PT, PT, R183, 0x100, RZ ;  /* 0x00000100b7b37810 */ /* 0x000fe20007ffe0ff */
[----:B------:R-:W2:Y:S01]  /*0740*/  LDG.E.64 R158, desc[UR12][R158.64] ;  /* 0x0000000c9e9e7981 */ /* 0x000ea2000c1e1b00 */
[----:B------:R-:W-:Y:S02]  /*0750*/  IADD3 R103, PT, PT, R103, 0x200, RZ ;  /* 0x0000020067677810 */ /* 0x000fe40007ffe0ff */
[C---:B------:R-:W-:Y:S02]  /*0760*/  IADD3 R185, PT, PT, R183.reuse, 0x200, RZ ;  /* 0x00000200b7b97810 */ /* 0x040fe40007ffe0ff */
[----:B------:R-:W-:Y:S01]  /*0770*/  IADD3 R181, PT, PT, R183, 0x180, RZ ;  /* 0x00000180b7b57810 */ /* 0x000fe20007ffe0ff */
[----:B------:R-:W-:Y:S01]  /*0780*/  IMAD.WIDE.U32 R92, R157, 0x10, R100 ;  /* 0x000000109d5c7825 */ /* 0x000fe200078e0064 */
[----:B------:R-:W3:Y:S03]  /*0790*/  LDG.E.128 R88, desc[UR12][R88.64] ;  /* 0x0000000c58587981 */ /* 0x000ee6000c1e1d00 */
[----:B------:R-:W-:-:S02]  /*07a0*/  IMAD.WIDE.U32 R160, R161, 0x8, R162 ;  /* 0x00000008a1a07825 */ /* 0x000fc400078e00a2 */
[----:B------:R-:W3:Y:S02]  /*07b0*/  LDG.E.128 R92, desc[UR12][R92.64] ;  /* 0x0000000c5c5c7981 */ /* 0x000ee4000c1e1d00 */
[--C-:B------:R-:W-:Y:S02]  /*07c0*/  IMAD.WIDE.U32 R164, R165, 0x8, R162.reuse ;  /* 0x00000008a5a47825 */ /* 0x100fe400078e00a2 */
[----:B------:R-:W3:Y:S02]  /*07d0*/  LDG.E.64 R160, desc[UR12][R160.64] ;  /* 0x0000000ca0a07981 */ /* 0x000ee4000c1e1b00 */
[----:B------:R-:W-:Y:S02]  /*07e0*/  IMAD.WIDE.U32 R166, R167, 0x8, R162 ;  /* 0x00000008a7a67825 */ /* 0x000fe400078e00a2 */
[----:B------:R-:W3:Y:S02]  /*07f0*/  LDG.E.64 R164, desc[UR12][R164.64] ;  /* 0x0000000ca4a47981 */ /* 0x000ee4000c1e1b00 */
[----:B0-----:R-:W-:-:S02]  /*0800*/  IMAD.WIDE.U32 R96, R179, 0x10, R100 ;  /* 0x00000010b3607825 */ /* 0x001fc400078e0064 */
[----:B------:R-:W3:Y:S02]  /*0810*/  LDG.E.64 R166, desc[UR12][R166.64] ;  /* 0x0000000ca6a67981 */ /* 0x000ee4000c1e1b00 */
[----:B------:R-:W-:Y:S02]  /*0820*/  IMAD.WIDE.U32 R162, R103, 0x8, R162 ;  /* 0x0000000867a27825 */ /* 0x000fe400078e00a2 */
[----:B------:R-:W3:Y:S02]  /*0830*/  LDG.E.128 R96, desc[UR12][R96.64] ;  /* 0x0000000c60607981 */ /* 0x000ee4000c1e1d00 */
[--C-:B------:R-:W-:Y:S02]  /*0840*/  IMAD.WIDE.U32 R104, R185, 0x10, R100.reuse ;  /* 0x00000010b9687825 */ /* 0x100fe400078e0064 */
[----:B------:R-:W3:Y:S02]  /*0850*/  LDG.E.64 R162, desc[UR12][R162.64] ;  /* 0x0000000ca2a27981 */ /* 0x000ee4000c1e1b00 */
[----:B------:R-:W-:-:S02]  /*0860*/  IMAD.WIDE.U32 R102, R181, 0x10, R100 ;  /* 0x00000010b5667825 */ /* 0x000fc400078e0064 */
[----:B------:R-:W3:Y:S04]  /*0870*/  LDG.E.128 R104, desc[UR12][R104.64] ;  /* 0x0000000c68687981 */ /* 0x000ee8000c1e1d00 */
[----:B------:R-:W3:Y:S01]  /*0880*/  LDG.E.128 R100, desc[UR12][R102.64] ;  /* 0x0000000c66647981 */ /* 0x000ee2000c1e1d00 */
[----:B------:R-:W-:-:S04]  /*0890*/  UISETP.NE.U32.AND UP0, UPT, UR6, URZ, UPT ;  /* 0x000000ff0600728c */ /* 0x000fc8000bf05070 */
[----:B------:R-:W-:-:S06]  /*08a0*/  UISETP.NE.AND.EX UP0, UPT, UR7, URZ, UPT, UP0 ;  /* 0x000000ff0700728c */ /* 0x000fcc000bf05300 */
[----:B------:R-:W-:-:S13]  /*08b0*/  PLOP3.LUT P0, PT, PT, PT, UP0, 0x80, 0x8 ;  /* 0x000000000008781c */ /* 0x000fda0003f0f008 */
[----:B------:R-:W0:Y:S08]  /*08c0*/  @P0 LDC.64 R170, c[0x0][0x438] ;  /* 0x00010e00ffaa0b82 */ /* 0x000e300000000a00 */
[----:B------:R-:W1:Y:S08]  /*08d0*/  @P0 LDC.64 R176, c[0x0][0x438] ;  /* 0x00010e00ffb00b82 */ /* 0x000e700000000a00 */
[----:B------:R-:W1:Y:S08]  /*08e0*/  @P0 LDC.64 R174, c[0x0][0x438] ;  /* 0x00010e00ffae0b82 */ /* 0x000e700000000a00 */
[----:B------:R-:W1:Y:S01]  /*08f0*/  @P0 LDC.64 R168, c[0x0][0x438] ;  /* 0x00010e00ffa80b82 */ /* 0x000e620000000a00 */
[----:B------:R-:W-:Y:S01]  /*0900*/  ISETP.NE.AND P1, PT, RZ, UR11, PT ;  /* 0x0000000bff007c0c */ /* 0x000fe2000bf25270 */
[----:B0-----:R-:W-:-:S05]  /*0910*/  @P0 IMAD.WIDE.U32 R170, R157, 0x10, R170 ;  /* 0x000000109daa0825 */ /* 0x001fca00078e00aa */
[----:B------:R0:W5:Y:S01]  /*0920*/  @P0 LDG.E.128 R16, desc[UR12][R170.64] ;  /* 0x0000000caa100981 */ /* 0x000162000c1e1d00 */
[----:B------:R-:W0:Y:S01]  /*0930*/  @P0 LDC.64 R172, c[0x0][0x438] ;  /* 0x00010e00ffac0b82 */ /* 0x000e220000000a00 */
[----:B-1----:R-:W-:-:S05]  /*0940*/  @P0 IMAD.WIDE.U32 R176, R185, 0x10, R176 ;  /* 0x00000010b9b00825 */ /* 0x002fca00078e00b0 */
[----:B------:R-:W5:Y:S01]  /*0950*/  @P0 LDG.E.128 R4, desc[UR12][R176.64] ;  /* 0x0000000cb0040981 */ /* 0x000f62000c1e1d00 */
[----:B------:R-:W-:-:S05]  /*0960*/  @P0 IMAD.WIDE.U32 R174, R181, 0x10, R174 ;  /* 0x00000010b5ae0825 */ /* 0x000fca00078e00ae */
[----:B------:R-:W5:Y:S01]  /*0970*/  @P0 LDG.E.128 R8, desc[UR12][R174.64] ;  /* 0x0000000cae080981 */ /* 0x000f62000c1e1d00 */
[----:B------:R-:W-:-:S05]  /*0980*/  @P0 IMAD.WIDE.U32 R168, R183, 0x10, R168 ;  /* 0x00000010b7a80825 */ /* 0x000fca00078e00a8 */
[----:B------:R1:W5:Y:S01]  /*0990*/  @P0 LDG.E.128 R20, desc[UR12][R168.64] ;  /* 0x0000000ca8140981 */ /* 0x000362000c1e1d00 */
[----:B0-----:R-:W-:-:S05]  /*09a0*/  @P0 IMAD.WIDE.U32 R172, R179, 0x10, R172 ;  /* 0x00000010b3ac0825 */ /* 0x001fca00078e00ac */
[----:B------:R0:W5:Y:S01]  /*09b0*/  @P0 LDG.E.128 R12, desc[UR12][R172.64] ;  /* 0x0000000cac0c0981 */ /* 0x000162000c1e1d00 */
[----:B----4-:R-:W-:Y:S02]  /*09c0*/  FSEL R184, R3, RZ, !P1 ;  /* 0x000000ff03b87208 */ /* 0x010fe40004800000 */
[----:B--2---:R-:W-:-:S03]  /*09d0*/  SHF.R.U64 R182, R158, 0x10, R159 ;  /* 0x000000109eb67819 */ /* 0x004fc6000000129f */
[C---:B---3--:R-:W-:Y:S01]  /*09e0*/  FADD.FTZ R157, -R184.reuse, R89 ;  /* 0x00000059b89d7221 */ /* 0x048fe20000010100 */
[C---:B------:R-:W-:Y:S01]  /*09f0*/  FADD.FTZ R181, -R184.reuse, R91 ;  /* 0x0000005bb8b57221 */ /* 0x040fe20000010100 */
[----:B------:R-:W-:Y:S01]  /*0a00*/  MOV R91, R158 ;  /* 0x0000009e005b7202 */ /* 0x000fe20000000f00 */
[C---:B------:R-:W-:Y:S01]  /*0a10*/  FADD.FTZ R171, -R184.reuse, R93 ;  /* 0x0000005db8ab7221 */ /* 0x040fe20000010100 */
[----:B------:R-:W-:Y:S01]  /*0a20*/  SHF.R.U32.HI R158, RZ, 0x10, R159 ;  /* 0x00000010ff9e7819 */ /* 0x000fe2000001169f */
[----:B------:R-:W-:Y:S01]  /*0a30*/  FADD.FTZ R3, -R184, R88 ;  /* 0x00000058b8037221 */ /* 0x000fe20000010100 */
[----:B-1----:R-:W-:Y:S02]  /*0a40*/  MOV R169, R160 ;  /* 0x000000a000a97202 */ /* 0x002fe40000000f00 */
[----:B------:R-:W-:Y:S01]  /*0a50*/  SHF.R.U64 R160, R160, 0x10, R161 ;  /* 0x00000010a0a07819 */ /* 0x000fe200000012a1 */
[----:B------:R-:W-:Y:S01]  /*0a60*/  FADD.FTZ R177, -R184, R96 ;  /* 0x00000060b8b17221 */ /* 0x000fe20000010100 */
[----:B------:R-:W-:Y:S01]  /*0a70*/  SHF.L.U32 R96, R182, 0x10, RZ ;  /* 0x00000010b6607819 */ /* 0x000fe200000006ff */
[C---:B------:R-:W-:Y:S01]  /*0a80*/  FADD.FTZ R93, -R184.reuse, R105 ;  /* 0x00000069b85d7221 */ /* 0x040fe20000010100 */
[----:B------:R-:W-:Y:S01]  /*0a90*/  SHF.L.U32 R105, R129, 0x10, RZ ;  /* 0x0000001081697819 */ /* 0x000fe200000006ff */
[----:B------:R-:W-:Y:S01]  /*0aa0*/  FADD.FTZ R197, -R184, R102 ;  /* 0x00000066b8c57221 */ /* 0x000fe20000010100 */
[----:B-----5:R-:W-:Y:S01]  /*0ab0*/  FMUL.FTZ R102, R0, R157 ;  /* 0x0000009d00667220 */ /* 0x020fe20000410000 */
[----:B------:R-:W-:-:S02]  /*0ac0*/  FADD.FTZ R195, -R184, R101 ;  /* 0x00000065b8c37221 */ /* 0x000fc40000010100 */
[-C--:B------:R-:W-:Y:S01]  /*0ad0*/  FMUL.FTZ R105, R105, R96.reuse ;  /* 0x0000006069697220 */ /* 0x080fe20000410000 */
[----:B------:R-:W-:Y:S01]  /*0ae0*/  FADD.FTZ R69, R69, R96 ;  /* 0x0000006045457221 */ /* 0x000fe20000010000 */
[----:B------:R-:W-:Y:S01]  /*0af0*/  FFMA.FTZ R25, R102, R96, R25 ;  /* 0x0000006066197223 */ /* 0x000fe20000010019 */
[----:B------:R-:W-:Y:S01]  /*0b00*/  FADD.FTZ R101, -R184, R106 ;  /* 0x0000006ab8657221 */ /* 0x000fe20000010100 */
[----:B------:R-:W-:Y:S01]  /*0b10*/  SHF.L.U32 R157, R128, 0x10, RZ ;  /* 0x00000010809d7819 */ /* 0x000fe200000006ff */
[----:B------:R-:W-:Y:S01]  /*0b20*/  FADD.FTZ R185, -R184, R97 ;  /* 0x00000061b8b97221 */ /* 0x000fe20000010100 */
[----:B------:R-:W-:Y:S01]  /*0b30*/  SHF.L.U32 R96, R158, 0x10, RZ ;  /* 0x000000109e607819 */ /* 0x000fe200000006ff */
[----:B------:R-:W-:Y:S01]  /*0b40*/  FADD.FTZ R193, -R184, R100 ;  /* 0x00000064b8c17221 */ /* 0x000fe20000010100 */
[----:B------:R-:W-:Y:S01]  /*0b50*/  FMUL.FTZ R106, R0, R181 ;  /* 0x000000b5006a7220 */ /* 0x000fe20000410000 */
[----:B------:R-:W-:Y:S01]  /*0b60*/  SHF.L.U32 R100, R126, 0x10, RZ ;  /* 0x000000107e647819 */ /* 0x000fe200000006ff */
[----:B------:R-:W-:Y:S01]  /*0b70*/  FMUL.FTZ R3, R0, R3 ;  /* 0x0000000300037220 */ /* 0x000fe20000410000 */
[----:B------:R-:W-:Y:S01]  /*0b80*/  SHF.L.U32 R97, R91, 0x10, RZ ;  /* 0x000000105b617819 */ /* 0x000fe200000006ff */
[----:B------:R-:W-:Y:S01]  /*0b90*/  FADD.FTZ R179, -R184, R90 ;  /* 0x0000005ab8b37221 */ /* 0x000fe20000010100 */
[----:B------:R-:W-:Y:S01]  /*0ba0*/  MOV R168, R159 ;  /* 0x0000009f00a87202 */ /* 0x000fe20000000f00 */
[-C--:B------:R-:W-:Y:S01]  /*0bb0*/  FMUL.FTZ R157, R157, R96.reuse ;  /* 0x000000609d9d7220 */ /* 0x080fe20000410000 */
[----:B------:R-:W-:Y:S01]  /*0bc0*/  MOV R170, R161 ;  /* 0x000000a100aa7202 */ /* 0x000fe20000000f00 */
[----:B------:R-:W-:Y:S01]  /*0bd0*/  FFMA.FTZ R27, R106, R96, R27 ;  /* 0x000000606a1b7223 */ /* 0x000fe2000001001b */
[----:B------:R-:W-:Y:S01]  /*0be0*/  SHF.R.U32.HI R180, RZ, 0x10, R161 ;  /* 0x00000010ffb47819 */ /* 0x000fe200000116a1 */
[----:B------:R-:W-:Y:S01]  /*0bf0*/  FADD.FTZ R71, R71, R96 ;  /* 0x0000006047477221 */ /* 0x000fe20000010000 */
[----:B------:R-:W-:Y:S01]  /*0c00*/  SHF.L.U32 R161, R131, 0x10, RZ ;  /* 0x0000001083a17819 */ /* 0x000fe200000006ff */
[----:B------:R-:W-:Y:S01]  /*0c10*/  FADD.FTZ R183, -R184, R104 ;  /* 0x00000068b8b77221 */ /* 0x000fe20000010100 */
[----:B------:R-:W-:Y:S01]  /*0c20*/  SHF.L.U32 R96, R160, 0x10, RZ ;  /* 0x00000010a0607819 */ /* 0x000fe200000006ff */
[-C--:B------:R-:W-:Y:S01]  /*0c30*/  FMUL.FTZ R100, R100, R97.reuse ;  /* 0x0000006164647220 */ /* 0x080fe20000410000 */
[----:B------:R-:W-:Y:S01]  /*0c40*/  FFMA.FTZ R24, R3, R97, R24 ;  /* 0x0000006103187223 */ /* 0x000fe20000010018 */
[----:B------:R-:W-:Y:S01]  /*0c50*/  FADD.FTZ R68, R68, R97 ;  /* 0x0000006144447221 */ /* 0x000fe20000010000 */
[----:B------:R-:W-:Y:S01]  /*0c60*/  FMUL.FTZ R160, R0, R171 ;  /* 0x000000ab00a07220 */ /* 0x000fe20000410000 */
[C---:B------:R-:W-:Y:S01]  /*0c70*/  FADD.FTZ R91, -R184.reuse, R107 ;  /* 0x0000006bb85b7221 */ /* 0x040fe20000010100 */
[----:B------:R-:W-:Y:S01]  /*0c80*/  SHF.L.U32 R104, R127, 0x10, RZ ;  /* 0x000000107f687819 */ /* 0x000fe200000006ff */
[----:B------:R-:W-:Y:S01]  /*0c90*/  FADD.FTZ R159, -R184, R92 ;  /* 0x0000005cb89f7221 */ /* 0x000fe20000010100 */
[----:B------:R-:W-:Y:S01]  /*0ca0*/  SHF.L.U32 R97, R168, 0x10, RZ ;  /* 0x00000010a8617819 */ /* 0x000fe200000006ff */
[----:B------:R-:W-:Y:S01]  /*0cb0*/  FADD.FTZ R175, -R184, R95 ;  /* 0x0000005fb8af7221 */ /* 0x000fe20000010100 */
[----:B------:R-:W-:Y:S01]  /*0cc0*/  FMUL.FTZ R107, R0, R179 ;  /* 0x000000b3006b7220 */ /* 0x000fe20000410000 */
[C---:B------:R-:W-:Y:S01]  /*0cd0*/  FADD.FTZ R191, -R184.reuse, R99 ;  /* 0x00000063b8bf7221 */ /* 0x040fe20000010100 */
[C---:B0-----:R-:W-:Y:S01]  /*0ce0*/  FADD.FTZ R173, -R184.reuse, R94 ;  /* 0x0000005eb8ad7221 */ /* 0x041fe20000010100 */
[----:B------:R-:W-:Y:S01]  /*0cf0*/  FADD.FTZ R189, -R184, R98 ;  /* 0x00000062b8bd7221 */ /* 0x000fe20000010100 */
[----:B------:R-:W-:Y:S01]  /*0d00*/  SHF.R.U64 R174, R164, 0x10, R165 ;  /* 0x00000010a4ae7819 */ /* 0x000fe200000012a5 */
[-C--:B------:R-:W-:Y:S01]  /*0d10*/  FMUL.FTZ R161, R161, R96.reuse ;  /* 0x00000060a1a17220 */ /* 0x080fe20000410000 */
[----:B------:R-:W-:Y:S01]  /*0d20*/  MOV R99, R165 ;  /* 0x000000a500637202 */ /* 0x000fe20000000f00 */
[----:B------:R-:W-:Y:S01]  /*0d30*/  FFMA.FTZ R29, R160, R96, R29 ;  /* 0x00000060a01d7223 */ /* 0x000fe2000001001d */
[----:B------:R-:W-:Y:S01]  /*0d40*/  SHF.R.U32.HI R172, RZ, 0x10, R165 ;  /* 0x00000010ffac7819 */ /* 0x000fe200000116a5 */
[----:B------:R-:W-:Y:S01]  /*0d50*/  FADD.FTZ R65, R65, R96 ;  /* 0x0000006041417221 */ /* 0x000fe20000010000 */
[----:B------:R-:W-:Y:S01]  /*0d60*/  MOV R98, R164 ;  /* 0x000000a400627202 */ /* 0x000fe20000000f00 */
[-C--:B------:R-:W-:Y:S01]  /*0d70*/  FMUL.FTZ R104, R104, R97.reuse ;  /* 0x0000006168687220 */ /* 0x080fe20000410000 */
[----:B------:R-:W-:Y:S01]  /*0d80*/  SHF.L.U32 R158, R124, 0x10, RZ ;  /* 0x000000107c9e7819 */ /* 0x000fe200000006ff */
[----:B------:R-:W-:Y:S01]  /*0d90*/  FFMA.FTZ R26, R107, R97, R26 ;  /* 0x000000616b1a7223 */ /* 0x000fe2000001001a */
[----:B------:R-:W-:Y:S01]  /*0da0*/  SHF.L.U32 R169, R169, 0x10, RZ ;  /* 0x00000010a9a97819 */ /* 0x000fe200000006ff */
[----:B------:R-:W-:Y:S01]  /*0db0*/  FADD.FTZ R70, R70, R97 ;  /* 0x0000006146467221 */ /* 0x000fe20000010000 */
[----:B------:R-:W-:Y:S01]  /*0dc0*/  SHF.L.U32 R165, R130, 0x10, RZ ;  /* 0x0000001082a57819 */ /* 0x000fe200000006ff */
[----:B------:R-:W-:Y:S01]  /*0dd0*/  FMUL.FTZ R159, R0, R159 ;  /* 0x0000009f009f7220 */ /* 0x000fe20000410000 */
[----:B------:R-:W-:Y:S01]  /*0de0*/  SHF.L.U32 R96, R180, 0x10, RZ ;  /* 0x00000010b4607819 */ /* 0x000fe200000006ff */
[----:B------:R-:W-:Y:S01]  /*0df0*/  FMUL.FTZ R164, R0, R175 ;  /* 0x000000af00a47220 */ /* 0x000fe20000410000 */
[----:B------:R-:W-:-:S02]  /*0e00*/  MOV R92, R162 ;  /* 0x000000a2005c7202 */ /* 0x000fc40000000f00 */
[--C-:B------:R-:W-:Y:S02]  /*0e10*/  SHF.R.U64 R90, R162, 0x10, R163.reuse ;  /* 0x00000010a25a7819 */ /* 0x100fe400000012a3 */
[----:B------:R-:W-:Y:S02]  /*0e20*/  MOV R88, R163 ;  /* 0x000000a300587202 */ /* 0x000fe40000000f00 */
[----:B------:R-:W-:Y:S01]  /*0e30*/  SHF.R.U32.HI R89, RZ, 0x10, R163 ;  /* 0x00000010ff597819 */ /* 0x000fe200000116a3 */
[----:B------:R-:W-:Y:S01]  /*0e40*/  FMUL.FTZ R163, R0, R173 ;  /* 0x000000ad00a37220 */ /* 0x000fe20000410000 */
[----:B------:R-:W-:Y:S02]  /*0e50*/  SHF.L.U32 R162, R125, 0x10, RZ ;  /* 0x000000107da27819 */ /* 0x000fe400000006ff */
[----:B------:R-:W-:Y:S01]  /*0e60*/  SHF.L.U32 R97, R170, 0x10, RZ ;  /* 0x00000010aa617819 */ /* 0x000fe200000006ff */
[-C--:B------:R-:W-:Y:S01]  /*0e70*/  FMUL.FTZ R158, R158, R169.reuse ;  /* 0x000000a99e9e7220 */ /* 0x080fe20000410000 */
[----:B------:R-:W-:Y:S01]  /*0e80*/  FFMA.FTZ R28, R159, R169, R28 ;  /* 0x000000a99f1c7223 */ /* 0x000fe2000001001c */
[----:B------:R-:W-:Y:S01]  /*0e90*/  FADD.FTZ R64, R64, R169 ;  /* 0x000000a940407221 */ /* 0x000fe20000010000 */
[-C--:B------:R-:W-:Y:S01]  /*0ea0*/  FMUL.FTZ R165, R165, R96.reuse ;  /* 0x00000060a5a57220 */ /* 0x080fe20000410000 */
[----:B------:R-:W-:Y:S01]  /*0eb0*/  FFMA.FTZ R31, R164, R96, R31 ;  /* 0x00000060a41f7223 */ /* 0x000fe2000001001f */
[----:B------:R-:W-:Y:S01]  /*0ec0*/  FADD.FTZ R67, R67, R96 ;  /* 0x0000006043437221 */ /* 0x000fe20000010000 */
[----:B------:R-:W-:Y:S01]  /*0ed0*/  SHF.L.U32 R169, R133, 0x10, RZ ;  /* 0x0000001085a97819 */ /* 0x000fe200000006ff */
[-C--:B------:R-:W-:Y:S01]  /*0ee0*/  FMUL.FTZ R162, R162, R97.reuse ;  /* 0x00000061a2a27220 */ /* 0x080fe20000410000 */
[----:B------:R-:W-:Y:S01]  /*0ef0*/  SHF.L.U32 R96, R174, 0x10, RZ ;  /* 0x00000010ae607819 */ /* 0x000fe200000006ff */
[----:B------:R-:W-:Y:S01]  /*0f00*/  FFMA.FTZ R30, R163, R97, R30 ;  /* 0x00000061a31e7223 */ /* 0x000fe2000001001e */
[----:B------:R-:W-:Y:S01]  /*0f10*/  MOV R176, R166 ;  /* 0x000000a600b07202 */ /* 0x000fe20000000f00 */
[----:B------:R-:W-:Y:S01]  /*0f20*/  FADD.FTZ R66, R66, R97 ;  /* 0x0000006142427221 */ /* 0x000fe20000010000 */
[----:B------:R-:W-:Y:S01]  /*0f30*/  SHF.R.U64 R178, R166, 0x10, R167 ;  /* 0x00000010a6b27819 */ /* 0x000fe200000012a7 */
[----:B------:R-:W-:Y:S01]  /*0f40*/  FMUL.FTZ R168, R0, R185 ;  /* 0x000000b900a87220 */ /* 0x000fe20000410000 */
[----:B------:R-:W-:-:S02]  /*0f50*/  MOV R95, R167 ;  /* 0x000000a7005f7202 */ /* 0x000fc40000000f00 */
[----:B------:R-:W-:Y:S01]  /*0f60*/  SHF.R.U32.HI R94, RZ, 0x10, R167 ;  /* 0x00000010ff5e7819 */ /* 0x000fe200000116a7 */
[----:B------:R-:W-:Y:S01]  /*0f70*/  FMUL.FTZ R167, R0, R177 ;  /* 0x000000b100a77220 */ /* 0x000fe20000410000 */
[----:B------:R-:W-:Y:S02]  /*0f80*/  SHF.L.U32 R166, R122, 0x10, RZ ;  /* 0x000000107aa67819 */ /* 0x000fe400000006ff */
[----:B------:R-:W-:Y:S01]  /*0f90*/  SHF.L.U32 R97, R98, 0x10, RZ ;  /* 0x0000001062617819 */ /* 0x000fe200000006ff */
[-C--:B------:R-:W-:Y:S01]  /*0fa0*/  FMUL.FTZ R169, R169, R96.reuse ;  /* 0x00000060a9a97220 */ /* 0x080fe20000410000 */
[----:B------:R-:W-:Y:S01]  /*0fb0*/  FFMA.FTZ R81, R168, R96, R81 ;  /* 0x00000060a8517223 */ /* 0x000fe20000010051 */
[----:B------:R-:W-:Y:S01]  /*0fc0*/  FADD.FTZ R61, R61, R96 ;  /* 0x000000603d3d7221 */ /* 0x000fe20000010000 */
[----:B------:R-:W-:Y:S01]  /*0fd0*/  SHF.L.U32 R173, R132, 0x10, RZ ;  /* 0x0000001084ad7819 */ /* 0x000fe200000006ff */
[-C--:B------:R-:W-:Y:S01]  /*0fe0*/  FMUL.FTZ R166, R166, R97.reuse ;  /* 0x00000061a6a67220 */ /* 0x080fe20000410000 */
[----:B------:R-:W-:Y:S01]  /*0ff0*/  SHF.L.U32 R96, R172, 0x10, RZ ;  /* 0x00000010ac607819 */ /* 0x000fe200000006ff */
[----:B------:R-:W-:Y:S01]  /*1000*/  FFMA.FTZ R80, R167, R97, R80 ;  /* 0x00000061a7507223 */ /* 0x000fe20000010050 */
[----:B------:R-:W-:Y:S01]  /*1010*/  FADD.FTZ R60, R60, R97 ;  /* 0x000000613c3c7221 */ /* 0x000fe20000010000 */
[----:B------:R-:W-:Y:S01]  /*1020*/  FMUL.FTZ R172, R0, R191 ;  /* 0x000000bf00ac7220 */ /* 0x000fe20000410000 */
[----:B------:R-:W-:Y:S01]  /*1030*/  SHF.L.U32 R174, R120, 0x10, RZ ;  /* 0x0000001078ae7819 */ /* 0x000fe200000006ff */
[----:B------:R-:W-:Y:S01]  /*1040*/  FMUL.FTZ R175, R0, R193 ;  /* 0x000000c100af7220 */ /* 0x000fe20000410000 */
[----:B------:R-:W-:Y:S01]  /*1050*/  SHF.L.U32 R97, R176, 0x10, RZ ;  /* 0x00000010b0617819 */ /* 0x000fe200000006ff */
[-C--:B------:R-:W-:Y:S01]  /*1060*/  FMUL.FTZ R173, R173, R96.reuse ;  /* 0x00000060adad7220 */ /* 0x080fe20000410000 */
[----:B------:R-:W-:Y:S01]  /*1070*/  SHF.L.U32 R170, R123, 0x10, RZ ;  /* 0x000000107baa7819 */ /* 0x000fe200000006ff */
[----:B------:R-:W-:Y:S01]  /*1080*/  FFMA.FTZ R83, R172, R96, R83 ;  /* 0x00000060ac537223 */ /* 0x000fe20000010053 */
[----:B------:R-:W-:Y:S01]  /*1090*/  SHF.L.U32 R99, R99, 0x10, RZ ;  /* 0x0000001063637819 */ /* 0x000fe200000006ff */
[----:B------:R-:W-:Y:S01]  /*10a0*/  FADD.FTZ R63, R63, R96 ;  /* 0x000000603f3f7221 */ /* 0x000fe20000010000 */
[----:B------:R-:W-:Y:S01]  /*10b0*/  FMUL.FTZ R171, R0, R189 ;  /* 0x000000bd00ab7220 */ /* 0x000fe20000410000 */
[----:B------:R-:W-:Y:S01]  /*10c0*/  SHF.L.U32 R177, R135, 0x10, RZ ;  /* 0x0000001087b17819 */ /* 0x000fe200000006ff */
[-C--:B------:R-:W-:Y:S01]  /*10d0*/  FMUL.FTZ R174, R174, R97.reuse ;  /* 0x00000061aeae7220 */ /* 0x080fe20000410000 */
[----:B------:R-:W-:Y:S01]  /*10e0*/  SHF.L.U32 R96, R178, 0x10, RZ ;  /* 0x00000010b2607819 */ /* 0x000fe200000006ff */
[----:B------:R-:W-:Y:S01]  /*10f0*/  FADD.FTZ R56, R56, R97 ;  /* 0x0000006138387221 */ /* 0x000fe20000010000 */
[----:B------:R-:W-:Y:S01]  /*1100*/  FFMA.FTZ R76, R175, R97, R76 ;  /* 0x00000061af4c7223 */ /* 0x000fe2000001004c */
[----:B------:R-:W-:Y:S01]  /*1110*/  FMUL.FTZ R176, R0, R195 ;  /* 0x000000c300b07220 */ /* 0x000fe20000410000 */
[----:B------:R-:W-:Y:S01]  /*1120*/  FADD.FTZ R98, RZ, R100 ;  /* 0x00000064ff627221 */ /* 0x000fe20000010000 */
[----:B------:R-:W-:Y:S01]  /*1130*/  FFMA.FTZ R97, R3, R100, RZ ;  /* 0x0000006403617223 */ /* 0x000fe200000100ff */
[-C--:B------:R-:W-:Y:S01]  /*1140*/  FMUL.FTZ R170, R170, R99.reuse ;  /* 0x00000063aaaa7220 */ /* 0x080fe20000410000 */
[----:B------:R-:W-:Y:S01]  /*1150*/  FFMA.FTZ R82, R171, R99, R82 ;  /* 0x00000063ab527223 */ /* 0x000fe20000010052 */
[----:B------:R-:W-:Y:S01]  /*1160*/  FADD.FTZ R62, R62, R99 ;  /* 0x000000633e3e7221 */ /* 0x000fe20000010000 */
        /* <DEDUP_REMOVED lines=10> */
[----:B------:R-:W-:Y:S02]  /*1210*/  SHF.L.U32 R98, R94, 0x10, RZ ;  /* 0x000000105e627819 */ /* 0x000fe400000006ff */
        /* <DEDUP_REMOVED lines=32> */
[----:B------:R-:W-:-:S02]  /*1420*/  SHF.L.U32 R181, R134, 0x10, RZ ;  /* 0x0000001086b57819 */ /* 0x000fc400000006ff */
[----:B------:R-:W-:Y:S01]  /*1430*/  FADD.FTZ R95, R177, R92 ;  /* 0x0000005cb15f7221 */ /* 0x000fe20000010000 */
[----:B------:R-:W-:Y:S01]  /*1440*/  FFMA.FTZ R90, R176, R177, R93 ;  /* 0x000000b1b05a7223 */ /* 0x000fe2000001005d */
        /* <DEDUP_REMOVED lines=18> */
[----:B------:R-:W-:Y:S01]  /*1570*/  FADD.FTZ R54, R54, R90 ;  /* 0x0000005a36367221 */ /* 0x000fe20000010000 */
[----:B------:R-:W-:Y:S01]  /*1580*/  FFMA.FTZ R74, R101, R90, R74 ;  /* 0x0000005a654a7223 */ /* 0x000fe2000001004a */
        /* <DEDUP_REMOVED lines=11> */
[----:B------:R-:W-:Y:S01]  /*1640*/  FFMA.FTZ R95, R98, R103, R90 ;  /* 0x00000067625f7223 */ /* 0x000fe2000001005a */
[----:B------:R-:W-:Y:S06]  /*1650*/  BRA `(.L_x_3711) ;  /* 0x00000000005c7947 */ /* 0x000fec0003800000 */
.L_x_3710:
        /* <DEDUP_REMOVED lines=9> */
[C---:B------:R-:W-:Y:S02]  /*16f0*/  IADD3 R17, PT, PT, R21.reuse, 0x80, RZ ;  /* 0x0000008015117810 */ /* 0x040fe40007ffe0ff */
[C---:B------:R-:W-:Y:S02]  /*1700*/  IADD3 R13, PT, PT, R21.reuse, 0x100, RZ ;  /* 0x00000100150d7810 */ /* 0x040fe40007ffe0ff */
[----:B------:R-:W-:Y:S01]  /*1710*/  IADD3 R9, PT, PT, R21, 0x180, RZ ;  /* 0x0000018015097810 */ /* 0x000fe20007ffe0ff */
[----:B-1----:R-:W-:Y:S01]  /*1720*/  IMAD.WIDE.U32 R16, R17, 0x10, R4 ;  /* 0x0000001011107825 */ /* 0x002fe200078e0004 */
[----:B------:R-:W-:-:S03]  /*1730*/  IADD3 R7, PT, PT, R21, 0x200, RZ ;  /* 0x0000020015077810 */ /* 0x000fc60007ffe0ff */
        /* <DEDUP_REMOVED lines=9> */
.L_x_3711:
[----:B------:R-:W0:Y:S01]  /*17d0*/  SHFL.DOWN PT, R89, R94, 0x10, 0x1f ;  /* 0x0a001f005e597f89 */ /* 0x000e2200000e0000 */
[----:B------:R-:W1:Y:S01]  /*17e0*/  LDC R188, c[0x0][0x388] ;  /* 0x0000e200ffbc7b82 */ /* 0x000e620000000800 */
[C---:B-----5:R-:W-:Y:S01]  /*17f0*/  ISETP.GE.AND P3, PT, R187.reuse, 0x1, PT ;  /* 0x00000001bb00780c */ /* 0x060fe20003f66270 */
[----:B------:R-:W-:Y:S01]  /*1800*/  BSSY.RECONVERGENT B0, `(.L_x_3712) ;  /* 0x0000027000007945 */ /* 0x000fe20003800200 */
[----:B------:R-:W2:Y:S01]  /*1810*/  SHFL.DOWN PT, R88, R95, 0x10, 0x1f ;  /* 0x0a001f005f587f89 */ /* 0x000ea200000e0000 */
[----:B------:R-:W3:Y:S10]  /*1820*/  S2R R186, SR_TID.X ;  /* 0x0000000000ba7919 */ /* 0x000ef40000002100 */
[----:B------:R-:W4:Y:S01]  /*1830*/  @P3 LDC.64 R96, c[0x0][0x390] ;  /* 0x0000e400ff603b82 */ /* 0x000f220000000a00 */
        /* <DEDUP_REMOVED lines=9> */
[----:B------:R-:W0:Y:S01]  /*18d0*/  SHFL.DOWN PT, R93, R90, 0x4, 0x1f ;  /* 0x08801f005a5d7f89 */ /* 0x000e2200000e0000 */
[----:B------:R-:W-:-:S03]  /*18e0*/  @P3 SHF.R.S32.HI R88, RZ, 0x1f, R187 ;  /* 0x0000001fff583819 */ /* 0x000fc600000114bb */
[----:B------:R-:W1:Y:S01]  /*18f0*/  SHFL.DOWN PT, R92, R91, 0x4, 0x1f ;  /* 0x08801f005b5c7f89 */ /* 0x000e6200000e0000 */
[----:B0-----:R-:W-:Y:S01]  /*1900*/  FADD.FTZ R93, R90, R93 ;  /* 0x0000005d5a5d7221 */ /* 0x001fe20000010000 */
[----:B-1----:R-:W-:-:S04]  /*1910*/  FADD.FTZ R92, R91, R92 ;  /* 0x0000005c5b5c7221 */ /* 0x002fc80000010000 */
[----:B------:R-:W0:Y:S01]  /*1920*/  SHFL.DOWN PT, R94, R93, 0x2, 0x1f ;  /* 0x08401f005d5e7f89 */ /* 0x000e2200000e0000 */
[----:B------:R-:W-:Y:S01]  /*1930*/  @P3 LEA.HI R91, R88, R187, RZ, 0x2 ;  /* 0x000000bb585b3211 */ /* 0x000fe200078f10ff */
[----:B------:R-:W-:Y:S02]  /*1940*/  HFMA2 R187, -RZ, RZ, 0, 0 ;  /* 0x00000000ffbb7431 */ /* 0x000fe400000001ff */
[----:B------:R-:W1:Y:S01]  /*1950*/  SHFL.DOWN PT, R95, R92, 0x2, 0x1f ;  /* 0x08401f005c5f7f89 */ /* 0x000e6200000e0000 */
[----:B------:R-:W-:-:S05]  /*1960*/  @P3 LEA.HI.SX32 R187, R91, R186, 0x1e ;  /* 0x000000ba5bbb3211 */ /* 0x000fca00078ff2ff */
[----:B----4-:R-:W-:-:S04]  /*1970*/  @P3 IMAD.WIDE.U32 R96, R187, 0x8, R96 ;  /* 0x00000008bb603825 */ /* 0x010fc800078e0060 */
        /* <DEDUP_REMOVED lines=15> */
.L_x_3713:
[----:B------:R-:W-:Y:S05]  /*1a70*/  BSYNC.RECONVERGENT B0 ;  /* 0x0000000000007941 */ /* 0x000fea0003800200 */
.L_x_3712:
        /* <DEDUP_REMOVED lines=29> */
[C---:B--2---:R-:W-:Y:S02]  /*1c50*/  @P3 SHF.R.U64 R90, R96.reuse, 0x10, R97 ;  /* 0x00000010605a3819 */ /* 0x044fe40000001261 */
        /* <DEDUP_REMOVED lines=24> */
.L_x_3716:
        /* <DEDUP_REMOVED lines=13> */
.L_x_3717:
        /* <DEDUP_REMOVED lines=13> */
.L_x_3718:
        /* <DEDUP_REMOVED lines=14> */
.L_x_3715:
        /* <DEDUP_REMOVED lines=30> */
.L_x_3720:
        /* <DEDUP_REMOVED lines=13> */
.L_x_3721:
        /* <DEDUP_REMOVED lines=13> */
.L_x_3722:
        /* <DEDUP_REMOVED lines=9> */
.L_x_3714:
        /* <DEDUP_REMOVED lines=17> */
.L_x_3724:
[----:B------:R-:W-:Y:S05]  /*2580*/  @!P3 BRA `(.L_x_3725) ;  /* 0x00000000002cb947 */ /* 0x000fea0003800000 */
[----:B------:R-:W-:Y:S01]  /*2590*/  @P2 FFMA.FTZ R90, R102, R92, R95 ;  /* 0x0000005c665a2223 */ /* 0x000fe2000001005f */
[----:B------:R-:W-:Y:S02]  /*25a0*/  MOV R88, R21 ;  /* 0x0000001500587202 */ /* 0x000fe40000000f00 */
        /* <DEDUP_REMOVED lines=9> */
.L_x_3725:
        /* <DEDUP_REMOVED lines=12> */
.L_x_3726:
        /* <DEDUP_REMOVED lines=13> */
.L_x_3723:
[-CC-:B------:R-:W-:Y:S01]  /*27d0*/  @P2 FFMA.FTZ R85, R107, R92.reuse, R95.reuse ;  /* 0x0000005c6b552223 */ /* 0x180fe2000001005f */
[-CC-:B------:R-:W-:Y:S01]  /*27e0*/  @P2 FFMA.FTZ R84, R102, R92.reuse, R95.reuse ;  /* 0x0000005c66542223 */ /* 0x180fe2000001005f */
[----:B------:R-:W-:Y:S01]  /*27f0*/  @P2 FFMA.FTZ R90, R106, R92, R95 ;  /* 0x0000005c6a5a2223 */ /* 0x000fe2000001005f */
[----:B------:R-:W-:Y:S01]  /*2800*/  MOV R86, R22 ;  /* 0x0000001600567202 */ /* 0x000fe20000000f00 */
[----:B------:R-:W-:Y:S01]  /*2810*/  @P2 FADD.FTZ R87, R104, -R85 ;  /* 0x8000005568572221 */ /* 0x000fe20000010000 */
[----:B------:R-:W-:Y:S01]  /*2820*/  @P2 FFMA.FTZ R85, R3, R92, R95 ;  /* 0x0000005c03552223 */ /* 0x000fe2000001005f */
[----:B------:R-:W-:Y:S01]  /*2830*/  @P2 FADD.FTZ R90, R157, -R90 ;  /* 0x8000005a9d5a2221 */ /* 0x000fe20000010000 */
[----:B------:R-:W-:Y:S01]  /*2840*/  MOV R88, R21 ;  /* 0x0000001500587202 */ /* 0x000fe20000000f00 */
[----:B------:R-:W-:Y:S01]  /*2850*/  @P2 FFMA.FTZ R86, R0, R87, R22 ;  /* 0x0000005700562223 */ /* 0x000fe20000010016 */
[----:B------:R-:W-:Y:S01]  /*2860*/  @P2 FADD.FTZ R87, R105, -R84 ;  /* 0x8000005469572221 */ /* 0x000fe20000010000 */
[----:B------:R-:W-:Y:S01]  /*2870*/  @P2 FADD.FTZ R85, R100, -R85 ;  /* 0x8000005564552221 */ /* 0x000fe20000010000 */
[----:B------:R-:W-:Y:S01]  /*2880*/  MOV R89, R23 ;  /* 0x0000001700597202 */ /* 0x000fe20000000f00 */
[C---:B------:R-:W-:Y:S01]  /*2890*/  @P2 FFMA.FTZ R89, R0.reuse, R90, R23 ;  /* 0x0000005a00592223 */ /* 0x040fe20000010017 */
[----:B------:R-:W-:Y:S01]  /*28a0*/  MOV R84, R20 ;  /* 0x0000001400547202 */ /* 0x000fe20000000f00 */
[C---:B------:R-:W-:Y:S01]  /*28b0*/  @P2 FFMA.FTZ R88, R0.reuse, R87, R21 ;  /* 0x0000005700582223 */ /* 0x040fe20000010015 */
        /* <DEDUP_REMOVED lines=9> */
.L_x_3727:
        /* <DEDUP_REMOVED lines=8> */
.L_x_3728:
        /* <DEDUP_REMOVED lines=8> */
.L_x_3729:
        /* <DEDUP_REMOVED lines=10> */
.L_x_3719:
        /* <DEDUP_REMOVED lines=14> */
.L_x_3730:
[----:B------:R-:W-:Y:S05]  /*2bd0*/  @!P3 BRA `(.L_x_3731) ;  /* 0x000000000020b947 */ /* 0x000fea0003800000 */
[----:B01----:R-:W0:Y:S01]  /*2be0*/  LDC.64 R88, c[0x0][0x390] ;  /* 0x0000e400ff587b82 */ /* 0x003e220000000a00 */
[----:B------:R-:W-:-:S05]  /*2bf0*/  IADD3 R91, PT, PT, R187, 0x80, RZ ;  /* 0x00000080bb5b7810 */ /* 0x000fca0007ffe0ff */
[----:B0-----:R-:W-:-:S05]  /*2c00*/  IMAD.WIDE.U32 R88, R91, 0x8, R88 ;  /* 0x000000085b587825 */ /* 0x001fca00078e0058 */
[----:B------:R-:W2:Y:S02]  /*2c10*/  LDG.E.64 R150, desc[UR12][R88.64] ;  /* 0x0000000c58967981 */ /* 0x000ea4000c1e1b00 */
[C---:B--2---:R-:W-:Y:S02]  /*2c20*/  SHF.R.U64 R90, R150.reuse, 0x10, R151 ;  /* 0x00000010965a7819 */ /* 0x044fe40000001297 */
[----:B------:R-:W-:Y:S02]  /*2c30*/  PRMT R149, R150, 0x7610, R149 ;  /* 0x0000761096957816 */ /* 0x000fe40000000095 */
[----:B------:R-:W-:Y:S02]  /*2c40*/  SHF.R.U32.HI R152, RZ, 0x10, R151 ;  /* 0x00000010ff987819 */ /* 0x000fe40000011697 */
[----:B------:R-:W-:-:S07]  /*2c50*/  PRMT R150, R90, 0x7610, R150 ;  /* 0x000076105a967816 */ /* 0x000fce0000000096 */
.L_x_3731:
[----:B------:R-:W-:Y:S05]  /*2c60*/  @!P0 BRA `(.L_x_3732) ;  /* 0x0000000400988947 */ /* 0x000fea0003800000 */
[----:B------:R-:W-:Y:S05]  /*2c70*/  @!P1 BRA `(.L_x_3733) ;  /* 0x0000000000d09947 */ /* 0x000fea0003800000 */
[-CC-:B0-----:R-:W-:Y:S01]  /*2c80*/  @P2 FFMA.FTZ R85, R163, R92.reuse, R95.reuse ;  /* 0x0000005ca3552223 */ /* 0x181fe2000001005f */
[-CC-:B------:R-:W-:Y:S01]  /*2c90*/  @P2 FFMA.FTZ R84, R160, R92.reuse, R95.reuse ;  /* 0x0000005ca0542223 */ /* 0x180fe2000001005f */
[----:B-1----:R-:W-:Y:S01]  /*2ca0*/  @P2 FFMA.FTZ R88, R164, R92, R95 ;  /* 0x0000005ca4582223 */ /* 0x002fe2000001005f */
[----:B------:R-:W-:Y:S01]  /*2cb0*/  MOV R89, R18 ;  /* 0x0000001200597202 */ /* 0x000fe20000000f00 */
[----:B------:R-:W-:Y:S01]  /*2cc0*/  @P2 FADD.FTZ R87, R162, -R85 ;  /* 0x80000055a2572221 */ /* 0x000fe20000010000 */
[----:B------:R-:W-:Y:S01]  /*2cd0*/  @P2 FFMA.FTZ R85, R159, R92, R95 ;  /* 0x0000005c9f552223 */ /* 0x000fe2000001005f */
[----:B------:R-:W-:Y:S01]  /*2ce0*/  @P2 FADD.FTZ R86, R161, -R84 ;  /* 0x80000054a1562221 */ /* 0x000fe20000010000 */
[----:B------:R-:W-:Y:S01]  /*2cf0*/  @P2 FADD.FTZ R88, R165, -R88 ;  /* 0x80000058a5582221 */ /* 0x000fe20000010000 */
[----:B------:R-:W-:Y:S01]  /*2d00*/  @P2 FFMA.FTZ R89, R0, R87, R18 ;  /* 0x0000005700592223 */ /* 0x000fe20000010012 */
[----:B------:R-:W-:Y:S01]  /*2d10*/  @P2 FADD.FTZ R85, R158, -R85 ;  /* 0x800000559e552221 */ /* 0x000fe20000010000 */
[----:B------:R-:W-:Y:S01]  /*2d20*/  MOV R87, R17 ;  /* 0x0000001100577202 */ /* 0x000fe20000000f00 */
[C---:B------:R-:W-:Y:S01]  /*2d30*/  @P2 FFMA.FTZ R87, R0.reuse, R86, R17 ;  /* 0x0000005600572223 */ /* 0x040fe20000010011 */
[----:B------:R-:W-:Y:S01]  /*2d40*/  MOV R90, R19 ;  /* 0x00000013005a7202 */ /* 0x000fe20000000f00 */
[C---:B------:R-:W-:Y:S01]  /*2d50*/  @P2 FFMA.FTZ R90, R0.reuse, R88, R19 ;  /* 0x00000058005a2223 */ /* 0x040fe20000010013 */
[----:B------:R-:W-:Y:S01]  /*2d60*/  MOV R84, R16 ;  /* 0x0000001000547202 */ /* 0x000fe20000000f00 */
        /* <DEDUP_REMOVED lines=10> */
.L_x_3734:
        /* <DEDUP_REMOVED lines=8> */
.L_x_3735:
        /* <DEDUP_REMOVED lines=8> */
.L_x_3736:
        /* <DEDUP_REMOVED lines=11> */
.L_x_3733:
[----:B------:R-:W-:Y:S05]  /*2fc0*/  @!P3 BRA `(.L_x_3738) ;  /* 0x00000000002cb947 */ /* 0x000fea0003800000 */
[----:B01----:R-:W-:Y:S01]  /*2fd0*/  @P2 FFMA.FTZ R89, R159, R92, R95 ;  /* 0x0000005c9f592223 */ /* 0x003fe2000001005f */
        /* <DEDUP_REMOVED lines=10> */
.L_x_3738:
        /* <DEDUP_REMOVED lines=12> */
.L_x_3739:
        /* <DEDUP_REMOVED lines=12> */
.L_x_3740:
        /* <DEDUP_REMOVED lines=13> */
.L_x_3732:
[----:B------:R-:W-:Y:S05]  /*32d0*/  @!P1 BRA `(.L_x_3741) ;  /* 0x0000000400109947 */ /* 0x000fea0003800000 */
[-CC-:B0-----:R-:W-:Y:S01]  /*32e0*/  FFMA.FTZ R85, R163, R92.reuse, R95.reuse ;  /* 0x0000005ca3557223 */ /* 0x181fe2000001005f */
[-CC-:B------:R-:W-:Y:S01]  /*32f0*/  FFMA.FTZ R84, R160, R92.reuse, R95.reuse ;  /* 0x0000005ca0547223 */ /* 0x180fe2000001005f */
[-CC-:B-1----:R-:W-:Y:S01]  /*3300*/  FFMA.FTZ R89, R159, R92.reuse, R95.reuse ;  /* 0x0000005c9f597223 */ /* 0x182fe2000001005f */
        /* <DEDUP_REMOVED lines=27> */
.L_x_3742:
[----:B------:R-:W-:Y:S05]  /*34c0*/  @!P3 BRA `(.L_x_3743) ;  /* 0x000000000030b947 */ /* 0x000fea0003800000 */
        /* <DEDUP_REMOVED lines=12> */
.L_x_3743:
        /* <DEDUP_REMOVED lines=13> */
.L_x_3744:
[----:B------:R-:W-:Y:S02]  /*3660*/  MOV R84, R88 ;  /* 0x0000005800547202 */ /* 0x000fe40000000f00 */
[----:B------:R-:W-:Y:S01]  /*3670*/  MOV R87, R89 ;  /* 0x0000005900577202 */ /* 0x000fe20000000f00 */
[----:B------:R-:W-:Y:S06]  /*3680*/  @!P3 BRA `(.L_x_3737) ;  /* 0x0000000000f4b947 */ /* 0x000fec0003800000 */
[----:B------:R-:W-:Y:S01]  /*3690*/  SHF.L.U32 R87, R140, 0x10, RZ ;  /* 0x000000108c577819 */ /* 0x000fe200000006ff */
[----:B------:R-:W-:Y:S01]  /*36a0*/  FMUL.FTZ R90, R89, UR16 ;  /* 0x00000010595a7c20 */ /* 0x000fe20008410000 */
[----:B------:R-:W-:-:S03]  /*36b0*/  SHF.L.U32 R94, R152, 0x10, RZ ;  /* 0x00000010985e7819 */ /* 0x000fc600000006ff */
[-C--:B------:R-:W-:Y:S01]  /*36c0*/  FMUL.FTZ R84, R87, R90.reuse ;  /* 0x0000005a57547220 */ /* 0x080fe20000410000 */
[----:B------:R-:W-:Y:S01]  /*36d0*/  MOV R87, R89 ;  /* 0x0000005900577202 */ /* 0x000fe20000000f00 */
[----:B------:R-:W-:-:S03]  /*36e0*/  FFMA.FTZ R47, R94, R90, R47 ;  /* 0x0000005a5e2f7223 */ /* 0x000fc6000001002f */
[----:B------:R-:W-:Y:S02]  /*36f0*/  F2FP.BF16.F32.PACK_AB R156, RZ, R84 ;  /* 0x00000054ff9c723e */ /* 0x000fe400000010ff */
[----:B------:R-:W-:Y:S01]  /*3700*/  MOV R84, R88 ;  /* 0x0000005800547202 */ /* 0x000fe20000000f00 */
[----:B------:R-:W-:Y:S06]  /*3710*/  BRA `(.L_x_3737) ;  /* 0x0000000000d07947 */ /* 0x000fec0003800000 */
.L_x_3741:
        /* <DEDUP_REMOVED lines=13> */
.L_x_3745:
        /* <DEDUP_REMOVED lines=13> */
.L_x_3746:
        /* <DEDUP_REMOVED lines=13> */
.L_x_3747:
[----:B------:R-:W-:Y:S05]  /*3990*/  @!P3 BRA `(.L_x_3737) ;  /* 0x000000000030b947 */ /* 0x000fea0003800000 */
[----:B01----:R-:W-:Y:S01]  /*39a0*/  FFMA.FTZ R88, R164, R92, R95 ;  /* 0x0000005ca4587223 */ /* 0x003fe2000001005f */
        /* <DEDUP_REMOVED lines=11> */
.L_x_3737:
        /* <DEDUP_REMOVED lines=14> */
.L_x_3748:
        /* <DEDUP_REMOVED lines=9> */
.L_x_3749:
        /* <DEDUP_REMOVED lines=27> */
.L_x_3752:
        /* <DEDUP_REMOVED lines=8> */
.L_x_3753:
        /* <DEDUP_REMOVED lines=8> */
.L_x_3754:
        /* <DEDUP_REMOVED lines=11> */
.L_x_3751:
        /* <DEDUP_REMOVED lines=12> */
.L_x_3756:
        /* <DEDUP_REMOVED lines=12> */
.L_x_3757:
        /* <DEDUP_REMOVED lines=12> */
.L_x_3758:
        /* <DEDUP_REMOVED lines=13> */
.L_x_3750:
        /* <DEDUP_REMOVED lines=31> */
.L_x_3760:
        /* <DEDUP_REMOVED lines=13> */
.L_x_3761:
        /* <DEDUP_REMOVED lines=13> */
.L_x_3762:
        /* <DEDUP_REMOVED lines=13> */
.L_x_3759:
        /* <DEDUP_REMOVED lines=13> */
.L_x_3763:
        /* <DEDUP_REMOVED lines=13> */
.L_x_3764:
        /* <DEDUP_REMOVED lines=13> */
.L_x_3765:
        /* <DEDUP_REMOVED lines=13> */
.L_x_3755:
        /* <DEDUP_REMOVED lines=14> */
.L_x_3766:
        /* <DEDUP_REMOVED lines=9> */
.L_x_3767:
        /* <DEDUP_REMOVED lines=27> */
.L_x_3770:
        /* <DEDUP_REMOVED lines=8> */
.L_x_3771:
        /* <DEDUP_REMOVED lines=8> */
.L_x_3772:
        /* <DEDUP_REMOVED lines=11> */
.L_x_3769:
        /* <DEDUP_REMOVED lines=12> */
.L_x_3774:
        /* <DEDUP_REMOVED lines=12> */
.L_x_3775:
        /* <DEDUP_REMOVED lines=12> */
.L_x_3776:
        /* <DEDUP_REMOVED lines=13> */
.L_x_3768:
        /* <DEDUP_REMOVED lines=31> */
.L_x_3778:
        /* <DEDUP_REMOVED lines=13> */
.L_x_3779:
        /* <DEDUP_REMOVED lines=13> */
.L_x_3780:
        /* <DEDUP_REMOVED lines=13> */
.L_x_3777:
        /* <DEDUP_REMOVED lines=13> */
.L_x_3781:
        /* <DEDUP_REMOVED lines=13> */
.L_x_3782:
        /* <DEDUP_REMOVED lines=13> */
.L_x_3783:
        /* <DEDUP_REMOVED lines=13> */
.L_x_3773:
[----:B01----:R-:W0:Y:S01]  /*5960*/  @P1 LDC.64 R88, c[0x0][0x478] ;  /* 0x00011e00ff581b82 */ /* 0x003e220000000a00 */
[----:B------:R-:W-:Y:S02]  /*5970*/  @P1 IADD3 R91, PT, PT, R93, 0x180, RZ ;  /* 0x000001805d5b1810 */ /* 0x000fe40007ffe0ff */
[----:B------:R-:W-:-:S03]  /*5980*/  IADD3 R97, PT, PT, R187, 0x200, RZ ;  /* 0x00000200bb617810 */ /* 0x000fc60007ffe0ff */
        /* <DEDUP_REMOVED lines=12> */
.L_x_3784:
[----:B------:R-:W-:Y:S05]  /*5a50*/  @!P3 BRA `(.L_x_3785) ;  /* 0x00000000001cb947 */ /* 0x000fea0003800000 */
[----:B01----:R-:W0:Y:S02]  /*5a60*/  LDC.64 R88, c[0x0][0x390] ;  /* 0x0000e400ff587b82 */ /* 0x003e240000000a00 */
[----:B0-----:R-:W-:-:S05]  /*5a70*/  IMAD.WIDE.U32 R88, R97, 0x8, R88 ;  /* 0x0000000861587825 */ /* 0x001fca00078e0058 */
[----:B------:R-:W2:Y:S02]  /*5a80*/  LDG.E.64 R150, desc[UR12][R88.64] ;  /* 0x0000000c58967981 */ /* 0x000ea4000c1e1b00 */
[C---:B--2---:R-:W-:Y:S02]  /*5a90*/  SHF.R.U64 R90, R150.reuse, 0x10, R151 ;  /* 0x00000010965a7819 */ /* 0x044fe40000001297 */
[----:B------:R-:W-:Y:S02]  /*5aa0*/  PRMT R149, R150, 0x7610, R149 ;  /* 0x0000761096957816 */ /* 0x000fe40000000095 */
[----:B------:R-:W-:Y:S02]  /*5ab0*/  SHF.R.U32.HI R152, RZ, 0x10, R151 ;  /* 0x00000010ff987819 */ /* 0x000fe40000011697 */
[----:B------:R-:W-:-:S07]  /*5ac0*/  PRMT R150, R90, 0x7610, R150 ;  /* 0x000076105a967816 */ /* 0x000fce0000000096 */
.L_x_3785:
[----:B------:R-:W-:Y:S05]  /*5ad0*/  @!P0 BRA `(.L_x_3786) ;  /* 0x0000000400988947 */ /* 0x000fea0003800000 */
[----:B------:R-:W-:Y:S05]  /*5ae0*/  @!P1 BRA `(.L_x_3787) ;  /* 0x0000000000d09947 */ /* 0x000fea0003800000 */
[-CC-:B------:R-:W-:Y:S01]  /*5af0*/  @P2 FFMA.FTZ R2, R101, R92.reuse, R95.reuse ;  /* 0x0000005c65022223 */ /* 0x180fe2000001005f */
[-CC-:B0-----:R-:W-:Y:S01]  /*5b00*/  @P2 FFMA.FTZ R85, R183, R92.reuse, R95.reuse ;  /* 0x0000005cb7552223 */ /* 0x181fe2000001005f */
[-CC-:B------:R-:W-:Y:S01]  /*5b10*/  @P2 FFMA.FTZ R84, R184, R92.reuse, R95.reuse ;  /* 0x0000005cb8542223 */ /* 0x180fe2000001005f */
[----:B------:R-:W-:Y:S01]  /*5b20*/  @P2 FFMA.FTZ R92, R98, R92, R95 ;  /* 0x0000005c625c2223 */ /* 0x000fe2000001005f */
[----:B-1----:R-:W-:Y:S01]  /*5b30*/  @P2 FADD.FTZ R89, R99, -R2 ;  /* 0x8000000263592221 */ /* 0x002fe20000010000 */
        /* <DEDUP_REMOVED lines=20> */
.L_x_3788:
        /* <DEDUP_REMOVED lines=8> */
.L_x_3789:
        /* <DEDUP_REMOVED lines=8> */
.L_x_3790:
        /* <DEDUP_REMOVED lines=11> */
.L_x_3787:
        /* <DEDUP_REMOVED lines=12> */
.L_x_3792:
        /* <DEDUP_REMOVED lines=12> */
.L_x_3793:
        /* <DEDUP_REMOVED lines=12> */
.L_x_3794:
[----:B------:R-:W-:Y:S05]  /*6070*/  @!P3 BRA `(.L_x_3791) ;  /* 0x000000080008b947 */ /* 0x000fea0003800000 */
[----:B------:R-:W-:Y:S01]  /*6080*/  @P2 FFMA.FTZ R92, R98, R92, R95 ;  /* 0x0000005c625c2223 */ /* 0x000fe2000001005f */
[----:B------:R-:W-:Y:S02]  /*6090*/  MOV R2, R7 ;  /* 0x0000000700027202 */ /* 0x000fe40000000f00 */
[----:B01----:R-:W-:Y:S01]  /*60a0*/  SHF.L.U32 R89, R146, 0x10, RZ ;  /* 0x0000001092597819 */ /* 0x003fe200000006ff */
        /* <DEDUP_REMOVED lines=9> */
.L_x_3786:
        /* <DEDUP_REMOVED lines=9> */
[----:B------:R-:W-:Y:S01]  /*61d0*/  ISETP.GT.AND P0, PT, R2, RZ, PT ;  /* 0x000000ff0200720c */ /* 0x000fe20003f04270 */
[C---:B------:R-:W-:Y:S01]  /*61e0*/  FMUL.FTZ R86, R0.reuse, R187 ;  /* 0x000000bb00567220 */ /* 0x040fe20000410000 */
[C---:B------:R-:W-:Y:S01]  /*61f0*/  FMUL.FTZ R89, R0.reuse, R85 ;  /* 0x0000005500597220 */ /* 0x040fe20000410000 */
[C---:B------:R-:W-:Y:S01]  /*6200*/  FMUL.FTZ R90, R0.reuse, R87 ;  /* 0x00000057005a7220 */ /* 0x040fe20000410000 */
[----:B------:R-:W-:Y:S01]  /*6210*/  FMUL.FTZ R91, R0, R91 ;  /* 0x0000005b005b7220 */ /* 0x000fe20000410000 */
[----:B------:R-:W-:Y:S08]  /*6220*/  @!P3 BRA `(.L_x_3796) ;  /* 0x000000000030b947 */ /* 0x000ff00003800000 */
        /* <DEDUP_REMOVED lines=12> */
.L_x_3796:
        /* <DEDUP_REMOVED lines=13> */
.L_x_3797:
        /* <DEDUP_REMOVED lines=13> */
.L_x_3798:
[----:B------:R-:W-:Y:S02]  /*6490*/  FSEL R87, R86, RZ, P0 ;  /* 0x000000ff56577208 */ /* 0x000fe40000000000 */
[----:B------:R-:W-:Y:S02]  /*64a0*/  FSEL R86, R89, RZ, P0 ;  /* 0x000000ff59567208 */ /* 0x000fe40000000000 */
        /* <DEDUP_REMOVED lines=11> */
.L_x_3795:
        /* <DEDUP_REMOVED lines=13> */
.L_x_3799:
        /* <DEDUP_REMOVED lines=13> */
.L_x_3800:
        /* <DEDUP_REMOVED lines=13> */
.L_x_3801:
[----:B------:R-:W-:Y:S05]  /*67d0*/  @!P3 BRA `(.L_x_3791) ;  /* 0x000000000030b947 */ /* 0x000fea0003800000 */
[----:B------:R-:W-:Y:S01]  /*67e0*/  FFMA.FTZ R92, R98, R92, R95 ;  /* 0x0000005c625c7223 */ /* 0x000fe2000001005f */
[----:B------:R-:W-:Y:S02]  /*67f0*/  ISETP.GT.AND P0, PT, R2, RZ, PT ;  /* 0x000000ff0200720c */ /* 0x000fe40003f04270 */
[----:B01----:R-:W-:Y:S01]  /*6800*/  SHF.L.U32 R88, R152, 0x10, RZ ;  /* 0x0000001098587819 */ /* 0x003fe200000006ff */
[----:B------:R-:W-:-:S04]  /*6810*/  FADD.FTZ R89, R103, -R92 ;  /* 0x8000005c67597221 */ /* 0x000fc80000010000 */
[----:B------:R-:W-:-:S05]  /*6820*/  FMUL.FTZ R89, R0, R89 ;  /* 0x0000005900597220 */ /* 0x000fca0000410000 */
[----:B------:R-:W-:Y:S02]  /*6830*/  FSEL R0, R89, RZ, P0 ;  /* 0x000000ff59007208 */ /* 0x000fe40000000000 */
[----:B------:R-:W-:-:S03]  /*6840*/  SHF.L.U32 R89, R146, 0x10, RZ ;  /* 0x0000001092597819 */ /* 0x000fc600000006ff */
[----:B------:R-:W-:-:S04]  /*6850*/  FMUL.FTZ R0, R0, UR16 ;  /* 0x0000001000007c20 */ /* 0x000fc80008410000 */
[-C--:B------:R-:W-:Y:S01]  /*6860*/  FMUL.FTZ R2, R89, R0.reuse ;  /* 0x0000000059027220 */ /* 0x080fe20000410000 */
[----:B------:R-:W-:-:S04]  /*6870*/  FFMA.FTZ R35, R88, R0, R35 ;  /* 0x0000000058237223 */ /* 0x000fc80000010023 */
[----:B------:R-:W-:-:S04]  /*6880*/  F2FP.BF16.F32.PACK_AB R2, RZ, R2 ;  /* 0x00000002ff02723e */ /* 0x000fc800000010ff */
[----:B------:R-:W-:-:S07]  /*6890*/  PRMT R156, R2, 0x7610, R156 ;  /* 0x00007610029c7816 */ /* 0x000fce000000009c */
.L_x_3791:
[----:B01----:R-:W0:Y:S01]  /*68a0*/  @P1 LDC.64 R88, c[0x0][0x478] ;  /* 0x00011e00ff581b82 */ /* 0x003e220000000a00 */
[----:B------:R-:W-:-:S05]  /*68b0*/  @P1 IADD3 R93, PT, PT, R93, 0x200, RZ ;  /* 0x000002005d5d1810 */ /* 0x000fca0007ffe0ff */
        /* <DEDUP_REMOVED lines=11> */
.L_x_3802:
[----:B01----:R-:W0:Y:S01]  /*6970*/  LDC.64 R88, c[0x0][0x380] ;  /* 0x0000e000ff587b82 */ /* 0x003e220000000a00 */
[----:B------:R-:W-:Y:S01]  /*6980*/  UPLOP3.LUT UP1, UPT, UPT, UPT, UP1, 0x40, 0x4 ;  /* 0x000000000004789c */ /* 0x000fe20003f2e810 */
[----:B0-----:R-:W-:-:S04]  /*6990*/  IADD3 R148, PT, PT, R148, R88, RZ ;  /* 0x0000005894947210 */ /* 0x001fc80007ffe0ff */
[----:B------:R-:W-:-:S13]  /*69a0*/  ISETP.GE.AND P0, PT, R148, R89, PT ;  /* 0x000000599400720c */ /* 0x000fda0003f06270 */
[----:B------:R-:W-:Y:S05]  /*69b0*/  @!P0 BRA `(.L_x_3803) ;  /* 0xffffff9800d08947 */ /* 0x000fea000383ffff */
.L_x_3709:
        /* <DEDUP_REMOVED lines=26> */
.L_x_3804:
        /* <DEDUP_REMOVED lines=10> */
.L_x_10847:


//--------------------- .text._ZN10layer_norm13ln_bwd_kernelINS_13Kernel_traitsI13__nv_bfloat16S2_fS2_fjLj2560ELj1ELj1ELj4ELj8ENS_18Kernel_traits_baseILj2560ES2_S2_fS2_fjLj128EEEEELb1ELb0ELb0ELb0EEEvNS_9BwdParamsE --------------------------
	.section	.text._ZN10layer_norm13ln_bwd_kernelINS_13Kernel_traitsI13__nv_bfloat16S2_fS2_fjLj2560ELj1ELj1ELj4ELj8ENS_18Kernel_traits_baseILj2560ES2_S2_fS2_fjLj128EEEEELb1ELb0ELb0ELb0EEEvNS_9BwdParamsE,"ax",@progbits
	.align	128
        .global         _ZN10layer_norm13ln_bwd_kernelINS_13Kernel_traitsI13__nv_bfloat16S2_fS2_fjLj2560ELj1ELj1ELj4ELj8ENS_18Kernel_traits_baseILj2560ES2_S2_fS2_fjLj128EEEEELb1ELb0ELb0ELb0EEEvNS_9BwdParamsE
        .type           _ZN10layer_norm13ln_bwd_kernelINS_13Kernel_traitsI13__nv_bfloat16S2_fS2_fjLj2560ELj1ELj1ELj4ELj8ENS_18Kernel_traits_baseILj2560ES2_S2_fS2_fjLj128EEEEELb1ELb0ELb0ELb0EEEvNS_9BwdParamsE,@function
        .size           _ZN10layer_norm13ln_bwd_kernelINS_13Kernel_traitsI13__nv_bfloat16S2_fS2_fjLj2560ELj1ELj1ELj4ELj8ENS_18Kernel_traits_baseILj2560ES2_S2_fS2_fjLj128EEEEELb1ELb0ELb0ELb0EEEvNS_9BwdParamsE,(.L_x_10848 - _ZN10layer_norm13ln_bwd_kernelINS_13Kernel_traitsI13__nv_bfloat16S2_fS2_fjLj2560ELj1ELj1ELj4ELj8ENS_18Kernel_traits_baseILj2560ES2_S2_fS2_fjLj128EEEEELb1ELb0ELb0ELb0EEEvNS_9BwdParamsE)
        .other          _ZN10layer_norm13ln_bwd_kernelINS_13Kernel_traitsI13__nv_bfloat16S2_fS2_fjLj2560ELj1ELj1ELj4ELj8ENS_18Kernel_traits_baseILj2560ES2_S2_fS2_fjLj128EEEEELb1ELb0ELb0ELb0EEEvNS_9BwdParamsE,@"STO_CUDA_ENTRY STV_DEFAULT"
_ZN10layer_norm13ln_bwd_kernelINS_13Kernel_traitsI13__nv_bfloat16S2_fS2_fjLj2560ELj1ELj1ELj4ELj8ENS_18Kernel_traits_baseILj2560ES2_S2_fS2_fjLj128EEEEELb1ELb0ELb0ELb0EEEvNS_9BwdParamsE:
.text._ZN10layer_norm13ln_bwd_kernelINS_13Kernel_traitsI13__nv_bfloat16S2_fS2_fjLj2560ELj1ELj1ELj4ELj8ENS_18Kernel_traits_baseILj2560ES2_S2_fS2_fjLj128EEEEELb1ELb0ELb0ELb0EEEvNS_9BwdParamsE:
        /* <DEDUP_REMOVED lines=17> */
[----:B------:R-:W0:Y:S06]  /*0110*/  @P1 LDC.64 R4, c[0x0][0x3d0] ;  /* 0x0000f400ff041b82 */ /* 0x000e2c0000000a00 */
[----:B------:R-:W-:Y:S02]  /*0120*/  @P4 LOP3.LUT R23, R95, 0x80, RZ, 0xfc, !PT ;  /* 0x000000805f174812 */ /* 0x000fe400078efcff */
[----:B------:R-:W3:Y:S08]  /*0130*/  @P2 LDC.64 R12, c[0x0][0x3d0] ;  /* 0x0000f400ff0c2b82 */ /* 0x000ef00000000a00 */
[----:B------:R-:W4:Y:S08]  /*0140*/  @P3 LDC.64 R18, c[0x0][0x3d0] ;  /* 0x0000f400ff123b82 */ /* 0x000f300000000a00 */
[----:B------:R-:W1:Y:S01]  /*0150*/  @P5 LDC.64 R20, c[0x0][0x3d0] ;  /* 0x0000f400ff145b82 */ /* 0x000e620000000a00 */
[C---:B0-----:R-:W-:Y:S01]  /*0160*/  @P1 IMAD.WIDE.U32 R4, R23.reuse, 0x8, R4 ;  /* 0x0000000817041825 */ /* 0x041fe200078e0004 */
        /* <DEDUP_REMOVED lines=9> */
[----:B-1----:R-:W-:-:S05]  /*0200*/  @P5 IMAD.WIDE.U32 R12, R23, 0x8, R20 ;  /* 0x00000008170c5825 */ /* 0x002fca00078e0014 */
        /* <DEDUP_REMOVED lines=24> */
[----:B0-----:R-:W-:Y:S06]  /*0390*/  BRA.U UP0, `(.L_x_3805) ;  /* 0x0000005100a47547 */ /* 0x001fec000b800000 */
[----:B------:R-:W0:Y:S01]  /*03a0*/  LDC.64 R4, c[0x0][0x3e0] ;  /* 0x0000f800ff047b82 */ /* 0x000e220000000a00 */
[----:B-----5:R-:W-:Y:S02]  /*03b0*/  SHF.R.U32.HI R0, RZ, 0x10, R9 ;  /* 0x00000010ff007819 */ /* 0x020fe40000011609 */
        /* <DEDUP_REMOVED lines=19> */
[----:B------:R-:W-:Y:S02]  /*04f0*/  MOV R12, R11 ;  /* 0x0000000b000c7202 */ /* 0x000fe40000000f00 */
[----:B------:R-:W-:Y:S02]  /*0500*/  CS2R R44, SRZ ;  /* 0x00000000002c7805 */ /* 0x000fe4000001ff00 */
[----:B------:R-:W-:Y:S02]  /*0510*/  MOV R10, R14 ;  /* 0x0000000e000a7202 */ /* 0x000fe40000000f00 */
[----:B------:R-:W-:-:S02]  /*0520*/  CS2R R46, SRZ ;  /* 0x00000000002e7805 */ /* 0x000fc4000001ff00 */
[----:B0-----:R-:W-:Y:S02]  /*0530*/  ISETP.NE.U32.AND P6, PT, R4, RZ, PT ;  /* 0x000000ff0400720c */ /* 0x001fe40003fc5070 */
[----:B------:R-:W-:Y:S02]  /*0540*/  CS2R R48, SRZ ;  /* 0x0000000000307805 */ /* 0x000fe4000001ff00 */
[----:B------:R-:W-:Y:S02]  /*0550*/  SHF.R.U64 R9, R14, 0x10, R15 ;  /* 0x000000100e097819 */ /* 0x000fe4000000120f */
[----:B------:R-:W-:Y:S02]  /*0560*/  CS2R R50, SRZ ;  /* 0x0000000000327805 */ /* 0x000fe4000001ff00 */
[----:B------:R-:W-:Y:S02]  /*0570*/  MOV R8, R15 ;  /* 0x0000000f00087202 */ /* 0x000fe40000000f00 */
[----:B------:R-:W-:-:S02]  /*0580*/  CS2R R52, SRZ ;  /* 0x0000000000347805 */ /* 0x000fc4000001ff00 */
[----:B------:R-:W-:Y:S02]  /*0590*/  SHF.R.U32.HI R7, RZ, 0x10, R15 ;  /* 0x00000010ff077819 */ /* 0x000fe4000001160f */
[----:B------:R-:W-:Y:S02]  /*05a0*/  CS2R R54, SRZ ;  /* 0x0000000000367805 */ /* 0x000fe4000001ff00 */
[----:B------:R-:W-:Y:S02]  /*05b0*/  ISETP.NE.AND.EX P6, PT, R5, RZ, PT, P6 ;  /* 0x000000ff0500720c */ /* 0x000fe40003fc5360 */
[----:B------:R-:W-:Y:S02]  /*05c0*/  CS2R R56, SRZ ;  /* 0x0000000000387805 */ /* 0x000fe4000001ff00 */
[----:B------:R-:W-:Y:S02]  /*05d0*/  SHF.R.U32.HI R11, RZ, 0x10, R11 ;  /* 0x00000010ff0b7819 */ /* 0x000fe4000001160b */
[----:B------:R-:W-:-:S02]  /*05e0*/  CS2R R58, SRZ ;  /* 0x00000000003a7805 */ /* 0x000fc4000001ff00 */
[--C-:B------:R-:W-:Y:S02]  /*05f0*/  SHF.R.U64 R6, R92, 0x10, R93.reuse ;  /* 0x000000105c067819 */ /* 0x100fe4000000125d */
[----:B------:R-:W-:Y:S02]  /*0600*/  CS2R R60, SRZ ;  /* 0x00000000003c7805 */ /* 0x000fe4000001ff00 */
[----:B------:R-:W-:Y:S02]  /*0610*/  SHF.R.U32.HI R5, RZ, 0x10, R93 ;  /* 0x00000010ff057819 */ /* 0x000fe4000001165d */
[----:B------:R-:W-:Y:S02]  /*0620*/  CS2R R62, SRZ ;  /* 0x00000000003e7805 */ /* 0x000fe4000001ff00 */
[----:B------:R-:W-:Y:S01]  /*0630*/  MOV R23, UR7 ;  /* 0x0000000700177c02 */ /* 0x000fe20008000f00 */
[----:B------:R-:W0:Y:S01]  /*0640*/  LDCU.U8 UR10, c[0x0][0x410] ;  /* 0x00008200ff0a77ac */ /* 0x000e220008000000 */
[----:B------:R-:W-:-:S02]  /*0650*/  PRMT R15, R0, 0x7610, R15 ;  /* 0x00007610000f7816 */ /* 0x000fc4000000000f */
[----:B------:R-:W-:Y:S01]  /*0660*/  PRMT R14, R2, 0x7610, R14 ;  /* 0x00007610020e7816 */ /* 0x000fe2000000000e */
[----:B------:R-:W-:Y:S01]  /*0670*/  UPLOP3.LUT UP1, UPT, UPT, UPT, UPT, 0x40, 0x4 ;  /* 0x000000000004789c */ /* 0x000fe20003f2e870 */
[----:B------:R-:W1:Y:S01]  /*0680*/  LDCU UR16, c[0x0][0x408] ;  /* 0x00008100ff1077ac */ /* 0x000e620008000800 */
[----:B------:R-:W2:Y:S01]  /*0690*/  LDCU UR11, c[0x0][0x400] ;  /* 0x00008000ff0b77ac */ /* 0x000ea20008000800 */
[----:B------:R-:W3:Y:S01]  /*06a0*/  LDCU.64 UR12, c[0x0][0x438] ;  /* 0x00008700ff0c77ac */ /* 0x000ee20008000a00 */
[----:B------:R-:W4:Y:S07]  /*06b0*/  LDCU.64 UR14, c[0x0][0x478] ;  /* 0x00008f00ff0e77ac */ /* 0x000f2e0008000a00 */
.L_x_3855:
[----:B------:R-:W0:Y:S08]  /*06c0*/  LDC.64 R86, c[0x0][0x3c0] ;  /* 0x0000f000ff567b82 */ /* 0x000e300000000a00 */
[----:B------:R-:W1:Y:S08]  /*06d0*/  @P6 LDC.64 R84, c[0x0][0x3e0] ;  /* 0x0000f800ff546b82 */ /* 0x000e700000000a00 */
[----:B------:R-:W2:Y:S01]  /*06e0*/  LDC R96, c[0x0][0x388] ;  /* 0x0000e200ff607b82 */ /* 0x000ea20000000800 */
[----:B0-----:R-:W-:-:S06]  /*06f0*/  IMAD.WIDE R86, R23, 0x4, R86 ;  /* 0x0000000417567825 */ /* 0x001fcc00078e0256 */
[----:B------:R-:W3:Y:S01]  /*0700*/  LDG.E R86, desc[UR8][R86.64] ;  /* 0x0000000856567981 */ /* 0x000ee2000c1e1900 */
[C---:B-1----:R-:W-:Y:S02]  /*0710*/  @P6 IMAD.WIDE R140, R23.reuse, 0x2, R84 ;  /* 0x00000002178c6825 */ /* 0x042fe400078e0254 */
[----:B------:R-:W0:Y:S01]  /*0720*/  LDC.64 R84, c[0x0][0x3c8] ;  /* 0x0000f200ff547b82 */ /* 0x000e220000000a00 */
[C---:B------:R-:W-:Y:S01]  /*0730*/  ISETP.GE.U32.AND P4, PT, R94.reuse, 0x80, PT ;  /* 0x000000805e00780c */ /* 0x040fe20003f86070 */
[----:B------:R-:W-:Y:S01]  /*0740*/  BSSY.RECONVERGENT B0, `(.L_x_3806) ;  /* 0x0000049000007945 */ /* 0x000fe20003800200 */
[----:B------:R-:W-:Y:S01]  /*0750*/  ISETP.NE.AND P0, PT, RZ, UR10, PT ;  /* 0x0000000aff007c0c */ /* 0x000fe2000bf05270 */
[----:B------:R-:W-:Y:S01]  /*0760*/  HFMA2 R142, -RZ, RZ, 0, 0 ;  /* 0x00000000ff8e7431 */ /* 0x000fe200000001ff */
[----:B------:R-:W5:Y:S01]  /*0770*/  @P6 LDG.E.U16 R140, desc[UR8][R140.64] ;  /* 0x000000088c8c6981 */ /* 0x000f62000c1e1500 */
[----:B--2---:R-:W-:Y:S01]  /*0780*/  IMAD R4, R23, R96, RZ ;  /* 0x0000006017047224 */ /* 0x004fe200078e02ff */
[----:B------:R-:W-:-:S02]  /*0790*/  ISETP.GE.U32.AND P1, PT, R94, 0x100, PT ;  /* 0x000001005e00780c */ /* 0x000fc40003f26070 */
[C---:B------:R-:W-:Y:S02]  /*07a0*/  ISETP.GE.U32.AND P2, PT, R94.reuse, 0x180, PT ;  /* 0x000001805e00780c */ /* 0x040fe40003f46070 */
[----:B------:R-:W-:Y:S02]  /*07b0*/  SHF.R.S32.HI R89, RZ, 0x1f, R4 ;  /* 0x0000001fff597819 */ /* 0x000fe40000011404 */
[----:B------:R-:W-:Y:S02]  /*07c0*/  ISETP.GE.U32.AND P3, PT, R94, 0x200, PT ;  /* 0x000002005e00780c */ /* 0x000fe40003f66070 */
[----:B------:R-:W-:-:S04]  /*07d0*/  LEA.HI R4, R89, R4, RZ, 0x2 ;  /* 0x0000000459047211 */ /* 0x000fc800078f10ff */
[----:B------:R-:W-:Y:S01]  /*07e0*/  LEA.HI.SX32 R4, R4, R95, 0x1e ;  /* 0x0000005f04047211 */ /* 0x000fe200078ff2ff */
[----:B0-----:R-:W-:Y:S01]  /*07f0*/  IMAD.WIDE R84, R23, 0x4, R84 ;  /* 0x0000000417547825 */ /* 0x001fe200078e0254 */
[----:B------:R-:W-:Y:S02]  /*0800*/  MOV R144, RZ ;  /* 0x000000ff00907202 */ /* 0x000fe40000000f00 */
[----:B------:R-:W-:Y:S02]  /*0810*/  MOV R143, R4 ;  /* 0x00000004008f7202 */ /* 0x000fe40000000f00 */
[----:B------:R0:W5:Y:S02]  /*0820*/  LDG.E R138, desc[UR8][R84.64] ;  /* 0x00000008548a7981 */ /* 0x000164000c1e1900 */
[----:B0-----:R-:W-:Y:S02]  /*0830*/  P2R R84, PR, RZ, 0x1 ;  /* 0x00000001ff547803 */ /* 0x001fe40000000000 */
[----:B---3--:R-:W-:Y:S01]  /*0840*/  FSEL R141, R86, RZ, !P0 ;  /* 0x000000ff568d7208 */ /* 0x008fe20004000000 */
[----:B------:R-:W-:Y:S06]  /*0850*/  @!P4 BRA `(.L_x_3807) ;  /* 0x0000000000dcc947 */ /* 0x000fec0003800000 */
[----:B------:R-:W0:Y:S01]  /*0860*/  LDC.64 R88, c[0x0][0x428] ;  /* 0x00010a00ff587b82 */ /* 0x000e220000000a00 */
[----:B------:R-:W-:-:S07]  /*0870*/  ISETP.NE.U32.AND P0, PT, RZ, UR12, PT ;  /* 0x0000000cff007c0c */ /* 0x000fce000bf05070 */
[----:B------:R-:W1:Y:S01]  /*0880*/  LDC.64 R84, c[0x0][0x3a8] ;  /* 0x0000ea00ff547b82 */ /* 0x000e620000000a00 */
[----:B------:R-:W-:-:S07]  /*0890*/  ISETP.NE.AND.EX P0, PT, RZ, UR13, PT, P0 ;  /* 0x0000000dff007c0c */ /* 0x000fce000bf05300 */
[----:B------:R-:W2:Y:S01]  /*08a0*/  LDC.64 R132, c[0x0][0x3b0] ;  /* 0x0000ec00ff847b82 */ /* 0x000ea20000000a00 */
[----:B0-----:R-:W-:-:S07]  /*08b0*/  IMAD.WIDE.U32 R88, R4, 0x8, R88 ;  /* 0x0000000804587825 */ /* 0x001fce00078e0058 */
[----:B------:R-:W0:Y:S01]  /*08c0*/  @P0 LDC.64 R90, c[0x0][0x438] ;  /* 0x00010e00ff5a0b82 */ /* 0x000e220000000a00 */
[----:B------:R-:W3:Y:S01]  /*08d0*/  LDG.E.64 R88, desc[UR8][R88.64] ;  /* 0x0000000858587981 */ /* 0x000ee2000c1e1b00 */
[----:B-1----:R-:W-:-:S06]  /*08e0*/  IMAD.WIDE.U32 R84, R4, 0x10, R84 ;  /* 0x0000001004547825 */ /* 0x002fcc00078e0054 */
[----:B------:R-:W4:Y:S01]  /*08f0*/  LDG.E.128 R84, desc[UR8][R84.64] ;  /* 0x0000000854547981 */ /* 0x000f22000c1e1d00 */
[----:B0-----:R-:W-:-:S05]  /*0900*/  @P0 IMAD.WIDE.U32 R90, R4, 0x10, R90 ;  /* 0x00000010045a0825 */ /* 0x001fca00078e005a */
[----:B------:R-:W5:Y:S01]  /*0910*/  @P0 LDG.E.128 R64, desc[UR8][R90.64] ;  /* 0x000000085a400981 */ /* 0x000f62000c1e1d00 */
[----:B------:R-:W-:Y:S01]  /*0920*/  SHF.L.U32 R137, R92, 0x10, RZ ;  /* 0x000000105c897819 */ /* 0x000fe200000006ff */
[----:B--2---:R-:W-:Y:S01]  /*0930*/  IMAD.WIDE.U32 R132, R4, 0x4, R132 ;  /* 0x0000000404847825 */ /* 0x004fe200078e0084 */
[----:B------:R-:W-:-:S04]  /*0940*/  SHF.L.U32 R134, R6, 0x10, RZ ;  /* 0x0000001006867819 */ /* 0x000fc800000006ff */
[----:B------:R0:W5:Y:S02]  /*0950*/  LDG.E R3, desc[UR8][R132.64] ;  /* 0x0000000884037981 */ /* 0x000164000c1e1900 */
[----:B0-----:R-:W-:Y:S02]  /*0960*/  SHF.L.U32 R133, R93, 0x10, RZ ;  /* 0x000000105d857819 */ /* 0x001fe400000006ff */
[----:B------:R-:W-:Y:S02]  /*0970*/  IADD3 R143, PT, PT, R4, 0x80, RZ ;  /* 0x00000080048f7810 */ /* 0x000fe40007ffe0ff */
[----:B---3--:R-:W-:Y:S02]  /*0980*/  MOV R130, R88 ;  /* 0x0000005800827202 */ /* 0x008fe40000000f00 */
[----:B------:R-:W-:Y:S02]  /*0990*/  SHF.R.U64 R136, R88, 0x10, R89 ;  /* 0x0000001058887819 */ /* 0x000fe40000001259 */
[----:B------:R-:W-:Y:S01]  /*09a0*/  SHF.L.U32 R130, R130, 0x10, RZ ;  /* 0x0000001082827819 */ /* 0x000fe200000006ff */
[C---:B----4-:R-:W-:Y:S01]  /*09b0*/  FADD.FTZ R139, -R141.reuse, R84 ;  /* 0x000000548d8b7221 */ /* 0x050fe20000010100 */
[----:B------:R-:W-:Y:S01]  /*09c0*/  MOV R142, R89 ;  /* 0x00000059008e7202 */ /* 0x000fe20000000f00 */
[----:B------:R-:W-:Y:S01]  /*09d0*/  FADD.FTZ R85, -R141, R85 ;  /* 0x000000558d557221 */ /* 0x000fe20000010100 */
[----:B------:R-:W-:Y:S01]  /*09e0*/  SHF.L.U32 R84, R136, 0x10, RZ ;  /* 0x0000001088547819 */ /* 0x000fe200000006ff */
[C---:B-----5:R-:W-:Y:S01]  /*09f0*/  FMUL.FTZ R139, R138.reuse, R139 ;  /* 0x0000008b8a8b7220 */ /* 0x060fe20000410000 */
[----:B------:R-:W-:Y:S01]  /*0a00*/  FMUL.FTZ R137, R137, R130 ;  /* 0x0000008289897220 */ /* 0x000fe20000410000 */
[----:B------:R-:W-:Y:S01]  /*0a10*/  SHF.R.U32.HI R88, RZ, 0x10, R89 ;  /* 0x00000010ff587819 */ /* 0x000fe20000011659 */
[C---:B------:R-:W-:Y:S01]  /*0a20*/  FADD.FTZ R89, -R141.reuse, R87 ;  /* 0x000000578d597221 */ /* 0x040fe20000010100 */
[----:B------:R-:W-:Y:S01]  /*0a30*/  FMUL.FTZ R136, R138, R85 ;  /* 0x000000558a887220 */ /* 0x000fe20000410000 */
[----:B------:R-:W-:Y:S01]  /*0a40*/  SHF.L.U32 R142, R142, 0x10, RZ ;  /* 0x000000108e8e7819 */ /* 0x000fe200000006ff */
[----:B------:R-:W-:Y:S01]  /*0a50*/  FADD.FTZ R135, -R141, R86 ;  /* 0x000000568d877221 */ /* 0x000fe20000010100 */
[----:B------:R-:W-:Y:S01]  /*0a60*/  FMUL.FTZ R134, R134, R84 ;  /* 0x0000005486867220 */ /* 0x000fe20000410000 */
        /* <DEDUP_REMOVED lines=22> */
.L_x_3807:
[----:B----4-:R-:W-:Y:S05]  /*0bd0*/  BSYNC.RECONVERGENT B0 ;  /* 0x0000000000007941 */ /* 0x010fea0003800200 */
.L_x_3806:
[----:B------:R-:W-:Y:S04]  /*0be0*/  BSSY.RECONVERGENT B0, `(.L_x_3808) ;  /* 0x0000039000007945 */ /* 0x000fe80003800200 */
[----:B------:R-:W-:Y:S05]  /*0bf0*/  @!P1 BRA `(.L_x_3809) ;  /* 0x0000000000dc9947 */ /* 0x000fea0003800000 */
        /* <DEDUP_REMOVED lines=28> */
[----:B------:R-:W-:Y:S01]  /*0dc0*/  FADD.FTZ R89, -R141, R87 ;  /* 0x000000578d597221 */ /* 0x000fe20000010100 */
[----:B------:R-:W-:Y:S01]  /*0dd0*/  FMUL.FTZ R128, R138, R85 ;  /* 0x000000558a807220 */ /* 0x000fe20000410000 */
[----:B------:R-:W-:Y:S01]  /*0de0*/  SHF.L.U32 R145, R145, 0x10, RZ ;  /* 0x0000001091917819 */ /* 0x000fe200000006ff */
[----:B------:R-:W-:Y:S01]  /*0df0*/  FADD.FTZ R127, -R141, R86 ;  /* 0x000000568d7f7221 */ /* 0x000fe20000010100 */
        /* <DEDUP_REMOVED lines=14> */
[-C--:B------:R-:W-:Y:S01]  /*0ee0*/  FMUL.FTZ R122, R122, R88.reuse ;  /* 0x000000587a7a7220 */ /* 0x080fe20000410000 */
        /* <DEDUP_REMOVED lines=8> */
.L_x_3809:
[----:B------:R-:W-:Y:S05]  /*0f70*/  BSYNC.RECONVERGENT B0 ;  /* 0x0000000000007941 */ /* 0x000fea0003800200 */
.L_x_3808:
[----:B------:R-:W-:Y:S04]  /*0f80*/  BSSY.RECONVERGENT B0, `(.L_x_3810) ;  /* 0x0000039000007945 */ /* 0x000fe80003800200 */
[----:B------:R-:W-:Y:S05]  /*0f90*/  @!P2 BRA `(.L_x_3811) ;  /* 0x0000000000dca947 */ /* 0x000fea0003800000 */
[----:B------:R-:W0:Y:S01]  /*0fa0*/  LDC.64 R90, c[0x0][0x428] ;  /* 0x00010a00ff5a7b82 */ /* 0x000e220000000a00 */
[----:B------:R-:W-:-:S07]  /*0fb0*/  ISETP.NE.U32.AND P0, PT, RZ, UR12, PT ;  /* 0x0000000cff007c0c */ /* 0x000fce000bf05070 */
[----:B------:R-:W1:Y:S08]  /*0fc0*/  LDC.64 R84, c[0x0][0x3a8] ;  /* 0x0000ea00ff547b82 */ /* 0x000e700000000a00 */
[----:B------:R-:W2:Y:S01]  /*0fd0*/  LDC.64 R104, c[0x0][0x3b0] ;  /* 0x0000ec00ff687b82 */ /* 0x000ea20000000a00 */
[----:B0-----:R-:W-:-:S06]  /*0fe0*/  IMAD.WIDE.U32 R90, R143, 0x8, R90 ;  /* 0x000000088f5a7825 */ /* 0x001fcc00078e005a */
[----:B------:R-:W3:Y:S01]  /*0ff0*/  LDG.E.64 R90, desc[UR8][R90.64] ;  /* 0x000000085a5a7981 */ /* 0x000ee2000c1e1b00 */
[----:B-1----:R-:W-:-:S06]  /*1000*/  IMAD.WIDE.U32 R84, R143, 0x10, R84 ;  /* 0x000000108f547825 */ /* 0x002fcc00078e0054 */
[----:B------:R-:W4:Y:S01]  /*1010*/  LDG.E.128 R84, desc[UR8][R84.64] ;  /* 0x0000000854547981 */ /* 0x000f22000c1e1d00 */
[----:B------:R-:W-:-:S13]  /*1020*/  ISETP.NE.AND.EX P0, PT, RZ, UR13, PT, P0 ;  /* 0x0000000dff007c0c */ /* 0x000fda000bf05300 */
[----:B------:R-:W0:Y:S01]  /*1030*/  @P0 LDC.64 R88, c[0x0][0x438] ;  /* 0x00010e00ff580b82 */ /* 0x000e220000000a00 */
[----:B--2---:R-:W-:Y:S01]  /*1040*/  IMAD.WIDE.U32 R104, R143, 0x4, R104 ;  /* 0x000000048f687825 */ /* 0x004fe200078e0068 */
[----:B------:R-:W-:Y:S02]  /*1050*/  SHF.L.U32 R120, R18, 0x10, RZ ;  /* 0x0000001012787819 */ /* 0x000fe400000006ff */
[----:B------:R-:W-:Y:S02]  /*1060*/  SHF.L.U32 R123, R17, 0x10, RZ ;  /* 0x00000010117b7819 */ /* 0x000fe400000006ff */
[----:B------:R1:W5:Y:S01]  /*1070*/  LDG.E R0, desc[UR8][R104.64] ;  /* 0x0000000868007981 */ /* 0x000362000c1e1900 */
[----:B------:R-:W-:Y:S01]  /*1080*/  SHF.L.U32 R118, R16, 0x10, RZ ;  /* 0x0000001010767819 */ /* 0x000fe200000006ff */
[----:B0-----:R-:W-:-:S05]  /*1090*/  @P0 IMAD.WIDE.U32 R88, R143, 0x10, R88 ;  /* 0x000000108f580825 */ /* 0x001fca00078e0058 */
[----:B------:R0:W5:Y:S01]  /*10a0*/  @P0 LDG.E.128 R72, desc[UR8][R88.64] ;  /* 0x0000000858480981 */ /* 0x000162000c1e1d00 */
[----:B------:R-:W-:Y:S02]  /*10b0*/  IADD3 R143, PT, PT, R143, 0x80, RZ ;  /* 0x000000808f8f7810 */ /* 0x000fe40007ffe0ff */
[----:B---3--:R-:W-:Y:S02]  /*10c0*/  MOV R103, R90 ;  /* 0x0000005a00677202 */ /* 0x008fe40000000f00 */
[--C-:B------:R-:W-:Y:S02]  /*10d0*/  SHF.R.U64 R106, R90, 0x10, R91.reuse ;  /* 0x000000105a6a7819 */ /* 0x100fe4000000125b */
[----:B------:R-:W-:Y:S02]  /*10e0*/  MOV R121, R91 ;  /* 0x0000005b00797202 */ /* 0x000fe40000000f00 */
[----:B------:R-:W-:Y:S02]  /*10f0*/  SHF.R.U32.HI R90, RZ, 0x10, R91 ;  /* 0x00000010ff5a7819 */ /* 0x000fe4000001165b */
[----:B------:R-:W-:Y:S01]  /*1100*/  SHF.L.U32 R103, R103, 0x10, RZ ;  /* 0x0000001067677819 */ /* 0x000fe200000006ff */
[C---:B----4-:R-:W-:Y:S01]  /*1110*/  FADD.FTZ R91, -R141.reuse, R84 ;  /* 0x000000548d5b7221 */ /* 0x050fe20000010100 */
[----:B------:R-:W-:Y:S01]  /*1120*/  FADD.FTZ R85, -R141, R85 ;  /* 0x000000558d557221 */ /* 0x000fe20000010100 */
[----:B------:R-:W-:-:S02]  /*1130*/  SHF.L.U32 R84, R106, 0x10, RZ ;  /* 0x000000106a547819 */ /* 0x000fc400000006ff */
[----:B-1---5:R-:W-:Y:S01]  /*1140*/  FMUL.FTZ R105, R138, R91 ;  /* 0x0000005b8a697220 */ /* 0x022fe20000410000 */
[----:B------:R-:W-:Y:S01]  /*1150*/  FMUL.FTZ R120, R120, R103 ;  /* 0x0000006778787220 */ /* 0x000fe20000410000 */
[C---:B------:R-:W-:Y:S01]  /*1160*/  FADD.FTZ R145, -R141.reuse, R86 ;  /* 0x000000568d917221 */ /* 0x040fe20000010100 */
[----:B------:R-:W-:Y:S01]  /*1170*/  FADD.FTZ R87, -R141, R87 ;  /* 0x000000578d577221 */ /* 0x000fe20000010100 */
        /* <DEDUP_REMOVED lines=24> */
[----:B------:R-:W-:-:S07]  /*1300*/  FFMA.FTZ R144, R104, R121, R84 ;  /* 0x0000007968907223 */ /* 0x000fce0000010054 */
.L_x_3811:
[----:B------:R-:W-:Y:S05]  /*1310*/  BSYNC.RECONVERGENT B0 ;  /* 0x0000000000007941 */ /* 0x000fea0003800200 */
.L_x_3810:
        /* <DEDUP_REMOVED lines=57> */
.L_x_3813:
[----:B------:R-:W-:Y:S05]  /*16b0*/  BSYNC.RECONVERGENT B0 ;  /* 0x0000000000007941 */ /* 0x000fea0003800200 */
.L_x_3812:
        /* <DEDUP_REMOVED lines=11> */
[----:B------:R0:W5:Y:S05]  /*1770*/  @P0 LDG.E.128 R80, desc[UR8][R108.64] ;  /* 0x000000086c500981 */ /* 0x00016a000c1e1d00 */
[----:B------:R-:W3:Y:S01]  /*1780*/  LDG.E.64 R88, desc[UR8][R88.64] ;  /* 0x0000000858587981 */ /* 0x000ee2000c1e1b00 */
[----:B--2---:R-:W-:-:S06]  /*1790*/  IMAD.WIDE.U32 R84, R143, 0x10, R84 ;  /* 0x000000108f547825 */ /* 0x004fcc00078e0054 */
[----:B------:R-:W2:Y:S01]  /*17a0*/  LDG.E.128 R84, desc[UR8][R84.64] ;  /* 0x0000000854547981 */ /* 0x000ea2000c1e1d00 */
[----:B-1----:R-:W-:-:S05]  /*17b0*/  IMAD.WIDE.U32 R90, R143, 0x4, R90 ;  /* 0x000000048f5a7825 */ /* 0x002fca00078e005a */
[----:B------:R1:W5:Y:S01]  /*17c0*/  LDG.E R98, desc[UR8][R90.64] ;  /* 0x000000085a627981 */ /* 0x000362000c1e1900 */
[----:B------:R-:W-:Y:S02]  /*17d0*/  SHF.L.U32 R113, R10, 0x10, RZ ;  /* 0x000000100a717819 */ /* 0x000fe400000006ff */
[----:B------:R-:W-:Y:S02]  /*17e0*/  SHF.L.U32 R110, R9, 0x10, RZ ;  /* 0x00000010096e7819 */ /* 0x000fe400000006ff */
[----:B---3--:R-:W-:Y:S02]  /*17f0*/  MOV R107, R88 ;  /* 0x00000058006b7202 */ /* 0x008fe40000000f00 */
[----:B0-----:R-:W-:Y:S02]  /*1800*/  SHF.R.U64 R109, R88, 0x10, R89 ;  /* 0x00000010586d7819 */ /* 0x001fe40000001259 */
[----:B------:R-:W-:Y:S02]  /*1810*/  SHF.L.U32 R107, R107, 0x10, RZ ;  /* 0x000000106b6b7819 */ /* 0x000fe400000006ff */
[----:B------:R-:W-:-:S02]  /*1820*/  MOV R108, R89 ;  /* 0x00000059006c7202 */ /* 0x000fc40000000f00 */
[----:B------:R-:W-:Y:S01]  /*1830*/  SHF.R.U32.HI R143, RZ, 0x10, R89 ;  /* 0x00000010ff8f7819 */ /* 0x000fe20000011659 */
[----:B------:R-:W-:Y:S01]  /*1840*/  FMUL.FTZ R113, R113, R107 ;  /* 0x0000006b71717220 */ /* 0x000fe20000410000 */
[----:B------:R-:W-:Y:S01]  /*1850*/  FADD.FTZ R60, R60, R107 ;  /* 0x0000006b3c3c7221 */ /* 0x000fe20000010000 */
[----:B------:R-:W-:Y:S01]  /*1860*/  SHF.L.U32 R108, R108, 0x10, RZ ;  /* 0x000000106c6c7819 */ /* 0x000fe200000006ff */
[C---:B--2---:R-:W-:Y:S01]  /*1870*/  FADD.FTZ R115, -R141.reuse, R84 ;  /* 0x000000548d737221 */ /* 0x044fe20000010100 */
[----:B------:R-:W-:Y:S01]  /*1880*/  FADD.FTZ R89, -R141, R85 ;  /* 0x000000558d597221 */ /* 0x000fe20000010100 */
[----:B------:R-:W-:Y:S02]  /*1890*/  SHF.L.U32 R84, R109, 0x10, RZ ;  /* 0x000000106d547819 */ /* 0x000fe400000006ff */
[C---:B-----5:R-:W-:Y:S01]  /*18a0*/  FMUL.FTZ R115, R138.reuse, R115 ;  /* 0x000000738a737220 */ /* 0x060fe20000410000 */
[C---:B------:R-:W-:Y:S01]  /*18b0*/  FADD.FTZ R111, -R141.reuse, R86 ;  /* 0x000000568d6f7221 */ /* 0x040fe20000010100 */
[----:B------:R-:W-:Y:S01]  /*18c0*/  FADD.FTZ R141, -R141, R87 ;  /* 0x000000578d8d7221 */ /* 0x000fe20000010100 */
[----:B------:R-:W-:Y:S01]  /*18d0*/  FMUL.FTZ R112, R138, R89 ;  /* 0x000000598a707220 */ /* 0x000fe20000410000 */
[C---:B------:R-:W-:Y:S01]  /*18e0*/  FFMA.FTZ R40, R115.reuse, R107, R40 ;  /* 0x0000006b73287223 */ /* 0x040fe20000010028 */
[----:B------:R-:W-:Y:S01]  /*18f0*/  SHF.L.U32 R107, R8, 0x10, RZ ;  /* 0x00000010086b7819 */ /* 0x000fe200000006ff */
        /* <DEDUP_REMOVED lines=20> */
[----:B-1----:R-:W-:-:S07]  /*1a40*/  FFMA.FTZ R144, R108, R109, R86 ;  /* 0x0000006d6c907223 */ /* 0x002fce0000010056 */
.L_x_3815:
[----:B------:R-:W-:Y:S05]  /*1a50*/  BSYNC.RECONVERGENT B0 ;  /* 0x0000000000007941 */ /* 0x000fea0003800200 */
.L_x_3814:
        /* <DEDUP_REMOVED lines=32> */
.L_x_3817:
[----:B------:R-:W-:Y:S05]  /*1c60*/  BSYNC.RECONVERGENT B0 ;  /* 0x0000000000007941 */ /* 0x000fea0003800200 */
.L_x_3816:
        /* <DEDUP_REMOVED lines=20> */
[----:B------:R-:W-:Y:S01]  /*1db0*/  HFMA2 R88, -RZ, RZ, 1.875, 0 ;  /* 0x3f800000ff587431 */ /* 0x000fe200000001ff */
[----:B-----5:R-:W-:Y:S01]  /*1dc0*/  @P6 SHF.L.U32 R88, R140, 0x10, RZ ;  /* 0x000000108c586819 */ /* 0x020fe200000006ff */
        /* <DEDUP_REMOVED lines=13> */
[----:B------:R-:W-:Y:S01]  /*1ea0*/  FFMA.FTZ R87, R132, R90, R89 ;  /* 0x0000005a84577223 */ /* 0x000fe20000010059 */
[----:B------:R-:W-:Y:S02]  /*1eb0*/  LOP3.LUT P0, RZ, R3, 0xff0000, RZ, 0xc0, !PT ;  /* 0x00ff000003ff7812 */ /* 0x000fe4000780c0ff */
[----:B------:R-:W-:Y:S01]  /*1ec0*/  FADD.FTZ R85, R133, -R84 ;  /* 0x8000005485557221 */ /* 0x000fe20000010000 */
[----:B------:R-:W-:-:S03]  /*1ed0*/  FADD.FTZ R87, R130, -R87 ;  /* 0x8000005782577221 */ /* 0x000fc60000010000 */
[C---:B------:R-:W-:Y:S01]  /*1ee0*/  FMUL.FTZ R85, R138.reuse, R85 ;  /* 0x000000558a557220 */ /* 0x040fe20000410000 */
[----:B------:R-:W-:-:S03]  /*1ef0*/  FMUL.FTZ R87, R138, R87 ;  /* 0x000000578a577220 */ /* 0x000fc60000410000 */
[----:B------:R-:W-:Y:S01]  /*1f00*/  FMUL.FTZ R84, R85, R88 ;  /* 0x0000005855547220 */ /* 0x000fe20000410000 */
[----:B------:R-:W-:Y:S01]  /*1f10*/  FFMA.FTZ R85, R136, R90, R89 ;  /* 0x0000005a88557223 */ /* 0x000fe20000010059 */
[----:B------:R-:W-:Y:S02]  /*1f20*/  FMUL.FTZ R91, R87, R88 ;  /* 0x00000058575b7220 */ /* 0x000fe40000410000 */
[----:B------:R-:W-:Y:S01]  /*1f30*/  FMUL.FTZ R84, R84, UR16 ;  /* 0x0000001054547c20 */ /* 0x000fe20008410000 */
[----:B------:R-:W-:Y:S01]  /*1f40*/  FADD.FTZ R85, R134, -R85 ;  /* 0x8000005586557221 */ /* 0x000fe20000010000 */
[----:B------:R-:W-:-:S03]  /*1f50*/  FMUL.FTZ R91, R91, UR16 ;  /* 0x000000105b5b7c20 */ /* 0x000fc60008410000 */
[----:B------:R-:W-:Y:S01]  /*1f60*/  FSEL R86, R84, RZ, P0 ;  /* 0x000000ff54567208 */ /* 0x000fe20000000000 */
[----:B------:R-:W-:Y:S01]  /*1f70*/  FFMA.FTZ R84, R139, R90, R89 ;  /* 0x0000005a8b547223 */ /* 0x000fe20000010059 */
[C---:B------:R-:W-:Y:S01]  /*1f80*/  FMUL.FTZ R87, R138.reuse, R85 ;  /* 0x000000558a577220 */ /* 0x040fe20000410000 */
[----:B------:R-:W-:Y:S01]  /*1f90*/  ISETP.GE.U32.AND P0, PT, R3, 0x1000000, PT ;  /* 0x010000000300780c */ /* 0x000fe20003f06070 */
[----:B------:R0:W-:Y:S01]  /*1fa0*/  F2F.BF16.F32 R141, R86 ;  /* 0x00000056008d7304 */ /* 0x0001e20000202000 */
[----:B------:R-:W-:Y:S01]  /*1fb0*/  FADD.FTZ R85, R137, -R84 ;  /* 0x8000005489557221 */ /* 0x000fe20000010000 */
[----:B------:R-:W-:Y:S01]  /*1fc0*/  FMUL.FTZ R87, R87, R88 ;  /* 0x0000005857577220 */ /* 0x000fe20000410000 */
[----:B------:R-:W-:Y:S02]  /*1fd0*/  FSEL R142, R91, RZ, P0 ;  /* 0x000000ff5b8e7208 */ /* 0x000fe40000000000 */
[----:B------:R-:W-:Y:S01]  /*1fe0*/  FMUL.FTZ R85, R138, R85 ;  /* 0x000000558a557220 */ /* 0x000fe20000410000 */
[----:B------:R-:W-:Y:S01]  /*1ff0*/  FMUL.FTZ R87, R87, UR16 ;  /* 0x0000001057577c20 */ /* 0x000fe20008410000 */
[----:B------:R-:W-:-:S02]  /*2000*/  LOP3.LUT P0, RZ, R3, 0xff00, RZ, 0xc0, !PT ;  /* 0x0000ff0003ff7812 */ /* 0x000fc4000780c0ff */
[----:B------:R-:W-:Y:S01]  /*2010*/  FMUL.FTZ R85, R85, R88 ;  /* 0x0000005855557220 */ /* 0x000fe20000410000 */
[----:B------:R-:W1:Y:S01]  /*2020*/  F2F.BF16.F32 R142, R142 ;  /* 0x0000008e008e7304 */ /* 0x000e620000202000 */
[----:B------:R-:W-:Y:S02]  /*2030*/  FSEL R140, R87, RZ, P0 ;  /* 0x000000ff578c7208 */ /* 0x000fe40000000000 */
[----:B0-----:R-:W-:Y:S01]  /*2040*/  FMUL.FTZ R86, R85, UR16 ;  /* 0x0000001055567c20 */ /* 0x001fe20008410000 */
[----:B------:R-:W-:Y:S01]  /*2050*/  LOP3.LUT P0, RZ, R3, 0xff, RZ, 0xc0, !PT ;  /* 0x000000ff03ff7812 */ /* 0x000fe2000780c0ff */
[----:B------:R-:W0:Y:S03]  /*2060*/  LDC.64 R84, c[0x0][0x468] ;  /* 0x00011a00ff547b82 */ /* 0x000e260000000a00 */
[----:B------:R-:W-:Y:S01]  /*2070*/  FSEL R91, R86, RZ, P0 ;  /* 0x000000ff565b7208 */ /* 0x000fe20000000000 */
[----:B------:R-:W2:Y:S01]  /*2080*/  F2F.BF16.F32 R87, R140 ;  /* 0x0000008c00577304 */ /* 0x000ea20000202000 */
[----:B-1----:R-:W-:-:S07]  /*2090*/  PRMT R141, R141, 0x5410, R142 ;  /* 0x000054108d8d7816 */ /* 0x002fce000000008e */
[----:B------:R-:W1:Y:S01]  /*20a0*/  F2F.BF16.F32 R91, R91 ;  /* 0x0000005b005b7304 */ /* 0x000e620000202000 */
[----:B--2---:R-:W-:-:S05]  /*20b0*/  IMAD.WIDE.U32 R86, R87, 0x10000, RZ ;  /* 0x0001000057567825 */ /* 0x004fca00078e00ff */
[----:B------:R-:W-:Y:S01]  /*20c0*/  LOP3.LUT R87, R141, R87, RZ, 0xfc, !PT ;  /* 0x000000578d577212 */ /* 0x000fe200078efcff */
[C---:B0-----:R-:W-:Y:S01]  /*20d0*/  IMAD.WIDE.U32 R84, R4.reuse, 0x8, R84 ;  /* 0x0000000804547825 */ /* 0x041fe200078e0054 */
[----:B------:R-:W-:Y:S02]  /*20e0*/  IADD3 R4, PT, PT, R4, 0x80, RZ ;  /* 0x0000008004047810 */ /* 0x000fe40007ffe0ff */
[----:B-1----:R-:W-:-:S05]  /*20f0*/  LOP3.LUT R86, R86, R91, RZ, 0xfc, !PT ;  /* 0x0000005b56567212 */ /* 0x002fca00078efcff */
[----:B------:R0:W-:Y:S02]  /*2100*/  STG.E.64 desc[UR8][R84.64], R86 ;  /* 0x0000005654007986 */ /* 0x0001e4000c101b08 */
.L_x_3822:
[----:B------:R-:W-:Y:S05]  /*2110*/  BSYNC.RECONVERGENT B1 ;  /* 0x0000000000017941 */ /* 0x000fea0003800200 */
.L_x_3821:
[----:B------:R-:W-:Y:S04]  /*2120*/  BSSY.RECONVERGENT B1, `(.L_x_3823) ;  /* 0x000002a000017945 */ /* 0x000fe80003800200 */
[----:B------:R-:W-:Y:S05]  /*2130*/  @!P1 BRA `(.L_x_3824) ;  /* 0x0000000000a09947 */ /* 0x000fea0003800000 */
[-CC-:B0-----:R-:W-:Y:S01]  /*2140*/  FFMA.FTZ R84, R127, R90.reuse, R89.reuse ;  /* 0x0000005a7f547223 */ /* 0x181fe20000010059 */
        /* <DEDUP_REMOVED lines=14> */
[----:B------:R-:W-:Y:S01]  /*2230*/  FMUL.FTZ R87, R138, R85 ;  /* 0x000000558a577220 */ /* 0x000fe20000410000 */
        /* <DEDUP_REMOVED lines=24> */
.L_x_3824:
[----:B------:R-:W-:Y:S05]  /*23c0*/  BSYNC.RECONVERGENT B1 ;  /* 0x0000000000017941 */ /* 0x000fea0003800200 */
.L_x_3823:
[----:B------:R-:W-:Y:S04]  /*23d0*/  BSSY.RECONVERGENT B1, `(.L_x_3825) ;  /* 0x000002a000017945 */ /* 0x000fe80003800200 */
[----:B------:R-:W-:Y:S05]  /*23e0*/  @!P2 BRA `(.L_x_3826) ;  /* 0x0000000000a0a947 */ /* 0x000fea0003800000 */
[-CC-:B01----:R-:W-:Y:S01]  /*23f0*/  FFMA.FTZ R85, R103, R90.reuse, R89.reuse ;  /* 0x0000005a67557223 */ /* 0x183fe20000010059 */
[-C--:B------:R-:W-:Y:S01]  /*2400*/  FFMA.FTZ R84, R104, R90.reuse, R89 ;  /* 0x0000005a68547223 */ /* 0x080fe20000010059 */
[----:B------:R-:W-:Y:S02]  /*2410*/  LOP3.LUT P0, RZ, R0, 0xff0000, RZ, 0xc0, !PT ;  /* 0x00ff000000ff7812 */ /* 0x000fe4000780c0ff */
[----:B------:R-:W-:Y:S01]  /*2420*/  FADD.FTZ R85, R118, -R85 ;  /* 0x8000005576557221 */ /* 0x000fe20000010000 */
[----:B------:R-:W-:Y:S01]  /*2430*/  FADD.FTZ R87, R121, -R84 ;  /* 0x8000005479577221 */ /* 0x000fe20000010000 */
[----:B------:R-:W-:Y:S02]  /*2440*/  FFMA.FTZ R84, R106, R90, R89 ;  /* 0x0000005a6a547223 */ /* 0x000fe40000010059 */
[C---:B------:R-:W-:Y:S01]  /*2450*/  FMUL.FTZ R85, R138.reuse, R85 ;  /* 0x000000558a557220 */ /* 0x040fe20000410000 */
[----:B------:R-:W-:Y:S01]  /*2460*/  FMUL.FTZ R91, R138, R87 ;  /* 0x000000578a5b7220 */ /* 0x000fe20000410000 */
[----:B------:R-:W-:-:S02]  /*2470*/  FADD.FTZ R87, R123, -R84 ;  /* 0x800000547b577221 */ /* 0x000fc40000010000 */
[-C--:B------:R-:W-:Y:S01]  /*2480*/  FMUL.FTZ R85, R85, R88.reuse ;  /* 0x0000005855557220 */ /* 0x080fe20000410000 */
[-C--:B------:R-:W-:Y:S01]  /*2490*/  FMUL.FTZ R91, R91, R88.reuse ;  /* 0x000000585b5b7220 */ /* 0x080fe20000410000 */
[----:B------:R-:W-:Y:S02]  /*24a0*/  FMUL.FTZ R87, R138, R87 ;  /* 0x000000578a577220 */ /* 0x000fe40000410000 */
[----:B------:R-:W-:Y:S01]  /*24b0*/  FMUL.FTZ R85, R85, UR16 ;  /* 0x0000001055557c20 */ /* 0x000fe20008410000 */
[----:B------:R-:W-:Y:S01]  /*24c0*/  FMUL.FTZ R91, R91, UR16 ;  /* 0x000000105b5b7c20 */ /* 0x000fe20008410000 */
[----:B------:R-:W-:-:S03]  /*24d0*/  FMUL.FTZ R87, R87, R88 ;  /* 0x0000005857577220 */ /* 0x000fc60000410000 */
[----:B------:R-:W-:Y:S01]  /*24e0*/  FSEL R84, R85, RZ, P0 ;  /* 0x000000ff55547208 */ /* 0x000fe20000000000 */
[----:B------:R-:W-:Y:S01]  /*24f0*/  FFMA.FTZ R85, R105, R90, R89 ;  /* 0x0000005a69557223 */ /* 0x000fe20000010059 */
[----:B------:R-:W-:Y:S01]  /*2500*/  ISETP.GE.U32.AND P0, PT, R0, 0x1000000, PT ;  /* 0x010000000000780c */ /* 0x000fe20003f06070 */
[----:B------:R-:W-:Y:S01]  /*2510*/  FMUL.FTZ R87, R87, UR16 ;  /* 0x0000001057577c20 */ /* 0x000fe20008410000 */
[----:B------:R0:W-:Y:S01]  /*2520*/  F2F.BF16.F32 R141, R84 ;  /* 0x00000054008d7304 */ /* 0x0001e20000202000 */
[----:B------:R-:W-:Y:S01]  /*2530*/  FADD.FTZ R85, R120, -R85 ;  /* 0x8000005578557221 */ /* 0x000fe20000010000 */
[----:B------:R-:W-:Y:S02]  /*2540*/  FSEL R142, R91, RZ, P0 ;  /* 0x000000ff5b8e7208 */ /* 0x000fe40000000000 */
[----:B------:R-:W-:Y:S01]  /*2550*/  LOP3.LUT P0, RZ, R0, 0xff00, RZ, 0xc0, !PT ;  /* 0x0000ff0000ff7812 */ /* 0x000fe2000780c0ff */
[----:B------:R-:W-:-:S03]  /*2560*/  FMUL.FTZ R85, R138, R85 ;  /* 0x000000558a557220 */ /* 0x000fc60000410000 */
[----:B------:R-:W-:Y:S01]  /*2570*/  FSEL R140, R87, RZ, P0 ;  /* 0x000000ff578c7208 */ /* 0x000fe20000000000 */
[----:B------:R-:W-:Y:S01]  /*2580*/  FMUL.FTZ R85, R85, R88 ;  /* 0x0000005855557220 */ /* 0x000fe20000410000 */
[----:B------:R-:W-:Y:S01]  /*2590*/  LOP3.LUT P0, RZ, R0, 0xff, RZ, 0xc0, !PT ;  /* 0x000000ff00ff7812 */ /* 0x000fe2000780c0ff */
[----:B------:R-:W1:Y:S02]  /*25a0*/  F2F.BF16.F32 R142, R142 ;  /* 0x0000008e008e7304 */ /* 0x000e640000202000 */
[----:B------:R-:W-:Y:S02]  /*25b0*/  FMUL.FTZ R86, R85, UR16 ;  /* 0x0000001055567c20 */ /* 0x000fe40008410000 */
[----:B0-----:R-:W0:Y:S03]  /*25c0*/  LDC.64 R84, c[0x0][0x468] ;  /* 0x00011a00ff547b82 */ /* 0x001e260000000a00 */
        /* <DEDUP_REMOVED lines=10> */
.L_x_3826:
[----:B------:R-:W-:Y:S05]  /*2670*/  BSYNC.RECONVERGENT B1 ;  /* 0x0000000000017941 */ /* 0x000fea0003800200 */
.L_x_3825:
[----:B------:R-:W-:Y:S04]  /*2680*/  BSSY.RECONVERGENT B1, `(.L_x_3827) ;  /* 0x000002a000017945 */ /* 0x000fe80003800200 */
[----:B------:R-:W-:Y:S05]  /*2690*/  @!P3 BRA `(.L_x_3828) ;  /* 0x0000000000a0b947 */ /* 0x000fea0003800000 */
[-CC-:B012---:R-:W-:Y:S01]  /*26a0*/  FFMA.FTZ R85, R99, R90.reuse, R89.reuse ;  /* 0x0000005a63557223 */ /* 0x187fe20000010059 */
        /* <DEDUP_REMOVED lines=39> */
.L_x_3828:
[----:B------:R-:W-:Y:S05]  /*2920*/  BSYNC.RECONVERGENT B1 ;  /* 0x0000000000017941 */ /* 0x000fea0003800200 */
.L_x_3827:
[----:B------:R-:W-:Y:S05]  /*2930*/  @!P5 BRA `(.L_x_3829) ;  /* 0x0000002c0024d947 */ /* 0x000fea0003800000 */
[----:B0123--:R-:W-:Y:S01]  /*2940*/  FFMA.FTZ R84, R108, R90, R89 ;  /* 0x0000005a6c547223 */ /* 0x00ffe20000010059 */
[----:B------:R-:W-:-:S03]  /*2950*/  ISETP.GE.U32.AND P0, PT, R98, 0x1000000, PT ;  /* 0x010000006200780c */ /* 0x000fc60003f06070 */
[----:B------:R-:W-:Y:S01]  /*2960*/  FADD.FTZ R85, R109, -R84 ;  /* 0x800000546d557221 */ /* 0x000fe20000010000 */
[----:B------:R-:W-:-:S03]  /*2970*/  FFMA.FTZ R84, R111, R90, R89 ;  /* 0x0000005a6f547223 */ /* 0x000fc60000010059 */
[----:B------:R-:W-:Y:S01]  /*2980*/  FMUL.FTZ R85, R138, R85 ;  /* 0x000000558a557220 */ /* 0x000fe20000410000 */
[----:B------:R-:W-:-:S03]  /*2990*/  FADD.FTZ R87, R107, -R84 ;  /* 0x800000546b577221 */ /* 0x000fc60000010000 */
[----:B------:R-:W-:Y:S01]  /*29a0*/  FMUL.FTZ R84, R85, R88 ;  /* 0x0000005855547220 */ /* 0x000fe20000410000 */
[-CC-:B------:R-:W-:Y:S01]  /*29b0*/  FFMA.FTZ R85, R112, R90.reuse, R89.reuse ;  /* 0x0000005a70557223 */ /* 0x180fe20000010059 */
[----:B------:R-:W-:Y:S01]  /*29c0*/  FMUL.FTZ R87, R138, R87 ;  /* 0x000000578a577220 */ /* 0x000fe20000410000 */
[----:B------:R-:W-:Y:S01]  /*29d0*/  FFMA.FTZ R90, R115, R90, R89 ;  /* 0x0000005a735a7223 */ /* 0x000fe20000010059 */
[----:B------:R-:W-:Y:S01]  /*29e0*/  FMUL.FTZ R86, R84, UR16 ;  /* 0x0000001054567c20 */ /* 0x000fe20008410000 */
[----:B------:R-:W-:Y:S01]  /*29f0*/  FADD.FTZ R85, R110, -R85 ;  /* 0x800000556e557221 */ /* 0x000fe20000010000 */
[----:B------:R-:W-:-:S03]  /*2a00*/  FMUL.FTZ R84, R87, R88 ;  /* 0x0000005857547220 */ /* 0x000fc60000410000 */
[----:B------:R-:W-:Y:S01]  /*2a10*/  FMUL.FTZ R87, R138, R85 ;  /* 0x000000558a577220 */ /* 0x000fe20000410000 */
[----:B------:R-:W-:Y:S01]  /*2a20*/  FADD.FTZ R85, R113, -R90 ;  /* 0x8000005a71557221 */ /* 0x000fe20000010000 */
[----:B------:R-:W-:Y:S01]  /*2a30*/  FSEL R86, R86, RZ, P0 ;  /* 0x000000ff56567208 */ /* 0x000fe20000000000 */
[----:B------:R-:W-:Y:S01]  /*2a40*/  FMUL.FTZ R84, R84, UR16 ;  /* 0x0000001054547c20 */ /* 0x000fe20008410000 */
[----:B------:R-:W-:Y:S01]  /*2a50*/  LOP3.LUT P0, RZ, R98, 0xff0000, RZ, 0xc0, !PT ;  /* 0x00ff000062ff7812 */ /* 0x000fe2000780c0ff */
[----:B------:R-:W-:Y:S01]  /*2a60*/  FMUL.FTZ R85, R138, R85 ;  /* 0x000000558a557220 */ /* 0x000fe20000410000 */
[-C--:B------:R-:W-:Y:S01]  /*2a70*/  FMUL.FTZ R87, R87, R88.reuse ;  /* 0x0000005857577220 */ /* 0x080fe20000410000 */
[----:B------:R0:W-:Y:S01]  /*2a80*/  F2F.BF16.F32 R140, R86 ;  /* 0x00000056008c7304 */ /* 0x0001e20000202000 */
[----:B------:R-:W-:Y:S01]  /*2a90*/  FSEL R91, R84, RZ, P0 ;  /* 0x000000ff545b7208 */ /* 0x000fe20000000000 */
[----:B------:R-:W-:Y:S01]  /*2aa0*/  FMUL.FTZ R85, R85, R88 ;  /* 0x0000005855557220 */ /* 0x000fe20000410000 */
[----:B------:R-:W-:Y:S01]  /*2ab0*/  FMUL.FTZ R87, R87, UR16 ;  /* 0x0000001057577c20 */ /* 0x000fe20008410000 */
[----:B------:R-:W-:-:S04]  /*2ac0*/  LOP3.LUT P0, RZ, R98, 0xff00, RZ, 0xc0, !PT ;  /* 0x0000ff0062ff7812 */ /* 0x000fc8000780c0ff */
[----:B------:R-:W-:Y:S01]  /*2ad0*/  FSEL R90, R87, RZ, P0 ;  /* 0x000000ff575a7208 */ /* 0x000fe20000000000 */
[----:B0-----:R-:W-:Y:S01]  /*2ae0*/  FMUL.FTZ R86, R85, UR16 ;  /* 0x0000001055567c20 */ /* 0x001fe20008410000 */
[----:B------:R-:W-:Y:S01]  /*2af0*/  LOP3.LUT P0, RZ, R98, 0xff, RZ, 0xc0, !PT ;  /* 0x000000ff62ff7812 */ /* 0x000fe2000780c0ff */
[----:B------:R-:W0:Y:S01]  /*2b00*/  LDC.64 R84, c[0x0][0x468] ;  /* 0x00011a00ff547b82 */ /* 0x000e220000000a00 */
[----:B------:R-:W1:Y:S02]  /*2b10*/  F2F.BF16.F32 R87, R90 ;  /* 0x0000005a00577304 */ /* 0x000e640000202000 */
[----:B------:R-:W-:-:S06]  /*2b20*/  FSEL R88, R86, RZ, P0 ;  /* 0x000000ff56587208 */ /* 0x000fcc0000000000 */
[----:B------:R-:W2:Y:S01]  /*2b30*/  F2F.BF16.F32 R91, R91 ;  /* 0x0000005b005b7304 */ /* 0x000ea20000202000 */
[----:B-1----:R-:W-:-:S07]  /*2b40*/  IMAD.WIDE.U32 R86, R87, 0x10000, RZ ;  /* 0x0001000057567825 */ /* 0x002fce00078e00ff */
[----:B------:R-:W1:Y:S01]  /*2b50*/  F2F.BF16.F32 R89, R88 ;  /* 0x0000005800597304 */ /* 0x000e620000202000 */
[----:B--2---:R-:W-:Y:S01]  /*2b60*/  PRMT R141, R91, 0x5410, R140 ;  /* 0x000054105b8d7816 */ /* 0x004fe2000000008c */
[----:B0-----:R-:W-:-:S03]  /*2b70*/  IMAD.WIDE.U32 R84, R4, 0x8, R84 ;  /* 0x0000000804547825 */ /* 0x001fc600078e0054 */
[----:B------:R-:W-:Y:S02]  /*2b80*/  LOP3.LUT R87, R141, R87, RZ, 0xfc, !PT ;  /* 0x000000578d577212 */ /* 0x000fe400078efcff */
[----:B-1----:R-:W-:-:S05]  /*2b90*/  LOP3.LUT R86, R86, R89, RZ, 0xfc, !PT ;  /* 0x0000005956567212 */ /* 0x002fca00078efcff */
[----:B------:R0:W-:Y:S01]  /*2ba0*/  STG.E.64 desc[UR8][R84.64], R86 ;  /* 0x0000005654007986 */ /* 0x0001e2000c101b08 */
[----:B------:R-:W-:Y:S05]  /*2bb0*/  BRA `(.L_x_3829) ;  /* 0x0000002800847947 */ /* 0x000fea0003800000 */
.L_x_3820:
[----:B------:R-:W-:Y:S01]  /*2bc0*/  ISETP.GT.U32.AND P0, PT, R94, 0x7f, PT ;  /* 0x0000007f5e00780c */ /* 0x000fe20003f04070 */
[----:B------:R-:W-:-:S12]  /*2bd0*/  BSSY.RECONVERGENT B1, `(.L_x_3830) ;  /* 0x000002d000017945 */ /* 0x000fd80003800200 */
[----:B------:R-:W-:Y:S05]  /*2be0*/  @!P0 BRA `(.L_x_3831) ;  /* 0x0000000000ac8947 */ /* 0x000fea0003800000 */
[-CC-:B------:R-:W-:Y:S01]  /*2bf0*/  FFMA.FTZ R85, R136, R90.reuse, R89.reuse ;  /* 0x0000005a88557223 */ /* 0x180fe20000010059 */
[-CC-:B------:R-:W-:Y:S01]  /*2c00*/  FFMA.FTZ R84, R135, R90.reuse, R89.reuse ;  /* 0x0000005a87547223 */ /* 0x180fe20000010059 */
[----:B------:R-:W-:Y:S01]  /*2c10*/  FFMA.FTZ R91, R132, R90, R89 ;  /* 0x0000005a845b7223 */ /* 0x000fe20000010059 */
[----:B------:R-:W-:Y:S01]  /*2c20*/  LOP3.LUT P0, RZ, R3, 0xff00, RZ, 0xc0, !PT ;  /* 0x0000ff0003ff7812 */ /* 0x000fe2000780c0ff */
[----:B------:R-:W-:Y:S01]  /*2c30*/  FADD.FTZ R85, R134, -R85 ;  /* 0x8000005586557221 */ /* 0x000fe20000010000 */
[----:B------:R-:W-:Y:S01]  /*2c40*/  FADD.FTZ R87, R133, -R84 ;  /* 0x8000005485577221 */ /* 0x000fe20000010000 */
[----:B------:R-:W-:Y:S01]  /*2c50*/  FADD.FTZ R91, R130, -R91 ;  /* 0x8000005b825b7221 */ /* 0x000fe20000010000 */
[----:B------:R-:W0:Y:S01]  /*2c60*/  LDC.64 R144, c[0x0][0x478] ;  /* 0x00011e00ff907b82 */ /* 0x000e220000000a00 */
[C---:B------:R-:W-:Y:S01]  /*2c70*/  FMUL.FTZ R85, R138.reuse, R85 ;  /* 0x000000558a557220 */ /* 0x040fe20000410000 */
[----:B------:R-:W-:-:S03]  /*2c80*/  FMUL.FTZ R86, R138, R87 ;  /* 0x000000578a567220 */ /* 0x000fc60000410000 */
[-C--:B------:R-:W-:Y:S01]  /*2c90*/  FMUL.FTZ R84, R85, R88.reuse ;  /* 0x0000005855547220 */ /* 0x080fe20000410000 */
[----:B------:R-:W-:-:S03]  /*2ca0*/  FMUL.FTZ R141, R86, R88 ;  /* 0x00000058568d7220 */ /* 0x000fc60000410000 */
[----:B------:R-:W-:Y:S01]  /*2cb0*/  FMUL.FTZ R87, R84, UR16 ;  /* 0x0000001054577c20 */ /* 0x000fe20008410000 */
[----:B------:R-:W-:Y:S01]  /*2cc0*/  FFMA.FTZ R84, R139, R90, R89 ;  /* 0x0000005a8b547223 */ /* 0x000fe20000010059 */
[----:B------:R-:W-:-:S03]  /*2cd0*/  FMUL.FTZ R141, R141, UR16 ;  /* 0x000000108d8d7c20 */ /* 0x000fc60008410000 */
[----:B------:R-:W-:Y:S01]  /*2ce0*/  FSEL R140, R87, RZ, P0 ;  /* 0x000000ff578c7208 */ /* 0x000fe20000000000 */
[C---:B------:R-:W-:Y:S01]  /*2cf0*/  FMUL.FTZ R87, R138.reuse, R91 ;  /* 0x0000005b8a577220 */ /* 0x040fe20000410000 */
[----:B------:R-:W-:Y:S01]  /*2d00*/  FADD.FTZ R91, R137, -R84 ;  /* 0x80000054895b7221 */ /* 0x000fe20000010000 */
[----:B------:R-:W-:Y:S02]  /*2d10*/  LOP3.LUT P0, RZ, R3, 0xff0000, RZ, 0xc0, !PT ;  /* 0x00ff000003ff7812 */ /* 0x000fe4000780c0ff */
[-C--:B------:R-:W-:Y:S01]  /*2d20*/  FMUL.FTZ R142, R87, R88.reuse ;  /* 0x00000058578e7220 */ /* 0x080fe20000410000 */
[----:B------:R-:W-:Y:S01]  /*2d30*/  FMUL.FTZ R84, R138, R91 ;  /* 0x0000005b8a547220 */ /* 0x000fe20000410000 */
[----:B------:R-:W-:Y:S01]  /*2d40*/  FSEL R146, R141, RZ, P0 ;  /* 0x000000ff8d927208 */ /* 0x000fe20000000000 */
[----:B------:R-:W1:Y:S01]  /*2d50*/  F2F.BF16.F32 R140, R140 ;  /* 0x0000008c008c7304 */ /* 0x000e620000202000 */
[----:B------:R-:W-:Y:S01]  /*2d60*/  FMUL.FTZ R142, R142, UR16 ;  /* 0x000000108e8e7c20 */ /* 0x000fe20008410000 */
[----:B------:R-:W-:Y:S01]  /*2d70*/  ISETP.GE.U32.AND P0, PT, R3, 0x1000000, PT ;  /* 0x010000000300780c */ /* 0x000fe20003f06070 */
[----:B------:R-:W-:Y:S01]  /*2d80*/  FMUL.FTZ R91, R84, R88 ;  /* 0x00000058545b7220 */ /* 0x000fe20000410000 */
[----:B0-----:R-:W-:-:S02]  /*2d90*/  IMAD.WIDE.U32 R144, R4, 0x10, R144 ;  /* 0x0000001004907825 */ /* 0x001fc400078e0090 */
[----:B------:R-:W-:Y:S02]  /*2da0*/  FSEL R147, R142, RZ, P0 ;  /* 0x000000ff8e937208 */ /* 0x000fe40000000000 */
[----:B------:R-:W-:Y:S01]  /*2db0*/  FMUL.FTZ R91, R91, UR16 ;  /* 0x000000105b5b7c20 */ /* 0x000fe20008410000 */
[----:B------:R-:W-:Y:S01]  /*2dc0*/  LOP3.LUT P0, RZ, R3, 0xff, RZ, 0xc0, !PT ;  /* 0x000000ff03ff7812 */ /* 0x000fe2000780c0ff */
[----:B------:R-:W0:Y:S01]  /*2dd0*/  LDC.64 R142, c[0x0][0x468] ;  /* 0x00011a00ff8e7b82 */ /* 0x000e220000000a00 */
[----:B------:R-:W-:Y:S01]  /*2de0*/  F2F.BF16.F32 R146, R146 ;  /* 0x0000009200927304 */ /* 0x000fe20000202000 */
[----:B------:R2:W-:Y:S01]  /*2df0*/  STG.E.128 desc[UR8][R144.64], R84 ;  /* 0x0000005490007986 */ /* 0x0005e2000c101d08 */
[----:B------:R-:W-:Y:S01]  /*2e00*/  FSEL R91, R91, RZ, P0 ;  /* 0x000000ff5b5b7208 */ /* 0x000fe20000000000 */
[----:B-1----:R-:W-:-:S05]  /*2e10*/  IMAD.WIDE.U32 R140, R140, 0x10000, RZ ;  /* 0x000100008c8c7825 */ /* 0x002fca00078e00ff */
[----:B------:R-:W1:Y:S08]  /*2e20*/  F2F.BF16.F32 R147, R147 ;  /* 0x0000009300937304 */ /* 0x000e700000202000 */
[----:B------:R-:W3:Y:S01]  /*2e30*/  F2F.BF16.F32 R91, R91 ;  /* 0x0000005b005b7304 */ /* 0x000ee20000202000 */
[----:B-1----:R-:W-:Y:S01]  /*2e40*/  PRMT R149, R146, 0x5410, R147 ;  /* 0x0000541092957816 */ /* 0x002fe20000000093 */
[C---:B0-----:R-:W-:Y:S01]  /*2e50*/  IMAD.WIDE.U32 R142, R4.reuse, 0x8, R142 ;  /* 0x00000008048e7825 */ /* 0x041fe200078e008e */
[----:B------:R-:W-:-:S02]  /*2e60*/  IADD3 R4, PT, PT, R4, 0x80, RZ ;  /* 0x0000008004047810 */ /* 0x000fc40007ffe0ff */
[----:B------:R-:W-:Y:S02]  /*2e70*/  LOP3.LUT R141, R149, R141, RZ, 0xfc, !PT ;  /* 0x0000008d958d7212 */ /* 0x000fe400078efcff */
[----:B---3--:R-:W-:-:S05]  /*2e80*/  LOP3.LUT R140, R140, R91, RZ, 0xfc, !PT ;  /* 0x0000005b8c8c7212 */ /* 0x008fca00078efcff */
[----:B------:R2:W-:Y:S02]  /*2e90*/  STG.E.64 desc[UR8][R142.64], R140 ;  /* 0x0000008c8e007986 */ /* 0x0005e4000c101b08 */
.L_x_3831:
[----:B------:R-:W-:Y:S05]  /*2ea0*/  BSYNC.RECONVERGENT B1 ;  /* 0x0000000000017941 */ /* 0x000fea0003800200 */
.L_x_3830:
[----:B------:R-:W-:Y:S04]  /*2eb0*/  BSSY.RECONVERGENT B1, `(.L_x_3832) ;  /* 0x000002d000017945 */ /* 0x000fe80003800200 */
[----:B------:R-:W-:Y:S05]  /*2ec0*/  @!P1 BRA `(.L_x_3833) ;  /* 0x0000000000ac9947 */ /* 0x000fea0003800000 */
[-CC-:B--2---:R-:W-:Y:S01]  /*2ed0*/  FFMA.FTZ R85, R128, R90.reuse, R89.reuse ;  /* 0x0000005a80557223 */ /* 0x184fe20000010059 */
        /* <DEDUP_REMOVED lines=15> */
[----:B------:R-:W-:Y:S01]  /*2fd0*/  FMUL.FTZ R87, R138, R91 ;  /* 0x0000005b8a577220 */ /* 0x000fe20000410000 */
        /* <DEDUP_REMOVED lines=19> */
[----:B------:R-:W2:Y:S01]  /*3110*/  F2F.BF16.F32 R91, R91 ;  /* 0x0000005b005b7304 */ /* 0x000ea20000202000 */
[----:B-1----:R-:W-:Y:S01]  /*3120*/  PRMT R149, R146, 0x5410, R147 ;  /* 0x0000541092957816 */ /* 0x002fe20000000093 */
[C---:B0-----:R-:W-:Y:S01]  /*3130*/  IMAD.WIDE.U32 R142, R4.reuse, 0x8, R142 ;  /* 0x00000008048e7825 */ /* 0x041fe200078e008e */
[----:B------:R-:W-:-:S02]  /*3140*/  IADD3 R4, PT, PT, R4, 0x80, RZ ;  /* 0x0000008004047810 */ /* 0x000fc40007ffe0ff */
[----:B------:R-:W-:Y:S02]  /*3150*/  LOP3.LUT R141, R149, R141, RZ, 0xfc, !PT ;  /* 0x0000008d958d7212 */ /* 0x000fe400078efcff */
[----:B--2---:R-:W-:-:S05]  /*3160*/  LOP3.LUT R140, R140, R91, RZ, 0xfc, !PT ;  /* 0x0000005b8c8c7212 */ /* 0x004fca00078efcff */
[----:B------:R3:W-:Y:S02]  /*3170*/  STG.E.64 desc[UR8][R142.64], R140 ;  /* 0x0000008c8e007986 */ /* 0x0007e4000c101b08 */
.L_x_3833:
[----:B------:R-:W-:Y:S05]  /*3180*/  BSYNC.RECONVERGENT B1 ;  /* 0x0000000000017941 */ /* 0x000fea0003800200 */
.L_x_3832:
[----:B------:R-:W-:Y:S04]  /*3190*/  BSSY.RECONVERGENT B1, `(.L_x_3834) ;  /* 0x000002d000017945 */ /* 0x000fe80003800200 */
[----:B------:R-:W-:Y:S05]  /*31a0*/  @!P2 BRA `(.L_x_3835) ;  /* 0x0000000000aca947 */ /* 0x000fea0003800000 */
[-CC-:B--23--:R-:W-:Y:S01]  /*31b0*/  FFMA.FTZ R84, R106, R90.reuse, R89.reuse ;  /* 0x0000005a6a547223 */ /* 0x18cfe20000010059 */
[-CC-:B------:R-:W-:Y:S01]  /*31c0*/  FFMA.FTZ R87, R103, R90.reuse, R89.reuse ;  /* 0x0000005a67577223 */ /* 0x180fe20000010059 */
[-CC-:B------:R-:W-:Y:S01]  /*31d0*/  FFMA.FTZ R140, R104, R90.reuse, R89.reuse ;  /* 0x0000005a688c7223 */ /* 0x180fe20000010059 */
[----:B------:R-:W-:Y:S01]  /*31e0*/  FFMA.FTZ R91, R105, R90, R89 ;  /* 0x0000005a695b7223 */ /* 0x000fe20000010059 */
[----:B------:R-:W-:Y:S01]  /*31f0*/  FADD.FTZ R85, R123, -R84 ;  /* 0x800000547b557221 */ /* 0x000fe20000010000 */
[----:B------:R-:W-:Y:S01]  /*3200*/  FADD.FTZ R87, R118, -R87 ;  /* 0x8000005776577221 */ /* 0x000fe20000010000 */
[----:B------:R-:W-:Y:S01]  /*3210*/  LOP3.LUT P0, RZ, R0, 0xff00, RZ, 0xc0, !PT ;  /* 0x0000ff0000ff7812 */ /* 0x000fe2000780c0ff */
[----:B------:R-:W-:Y:S01]  /*3220*/  FADD.FTZ R91, R120, -R91 ;  /* 0x8000005b785b7221 */ /* 0x000fe20000010000 */
[C---:B------:R-:W-:Y:S01]  /*3230*/  FMUL.FTZ R85, R138.reuse, R85 ;  /* 0x000000558a557220 */ /* 0x040fe20000410000 */
[----:B------:R-:W-:Y:S01]  /*3240*/  FMUL.FTZ R86, R138, R87 ;  /* 0x000000578a567220 */ /* 0x000fe20000410000 */
[----:B------:R-:W-:Y:S01]  /*3250*/  FADD.FTZ R87, R121, -R140 ;  /* 0x8000008c79577221 */ /* 0x000fe20000010000 */
[----:B------:R-:W0:Y:S01]  /*3260*/  LDC.64 R144, c[0x0][0x478] ;  /* 0x00011e00ff907b82 */ /* 0x000e220000000a00 */
[-C--:B------:R-:W-:Y:S01]  /*3270*/  FMUL.FTZ R84, R85, R88.reuse ;  /* 0x0000005855547220 */ /* 0x080fe20000410000 */
[----:B------:R-:W-:Y:S01]  /*3280*/  FMUL.FTZ R141, R86, R88 ;  /* 0x00000058568d7220 */ /* 0x000fe20000410000 */
[----:B------:R-:W-:-:S02]  /*3290*/  FMUL.FTZ R87, R138, R87 ;  /* 0x000000578a577220 */ /* 0x000fc40000410000 */
[----:B------:R-:W-:Y:S01]  /*32a0*/  FMUL.FTZ R84, R84, UR16 ;  /* 0x0000001054547c20 */ /* 0x000fe20008410000 */
[----:B------:R-:W-:Y:S01]  /*32b0*/  FMUL.FTZ R141, R141, UR16 ;  /* 0x000000108d8d7c20 */ /* 0x000fe20008410000 */
[----:B------:R-:W-:-:S03]  /*32c0*/  FMUL.FTZ R142, R87, R88 ;  /* 0x00000058578e7220 */ /* 0x000fc60000410000 */
[----:B------:R-:W-:Y:S01]  /*32d0*/  FSEL R140, R84, RZ, P0 ;  /* 0x000000ff548c7208 */ /* 0x000fe20000000000 */
[----:B------:R-:W-:Y:S01]  /*32e0*/  FMUL.FTZ R84, R138, R91 ;  /* 0x0000005b8a547220 */ /* 0x000fe20000410000 */
[----:B------:R-:W-:Y:S01]  /*32f0*/  LOP3.LUT P0, RZ, R0, 0xff0000, RZ, 0xc0, !PT ;  /* 0x00ff000000ff7812 */ /* 0x000fe2000780c0ff */
[----:B------:R-:W-:Y:S02]  /*3300*/  FMUL.FTZ R142, R142, UR16 ;  /* 0x000000108e8e7c20 */ /* 0x000fe40008410000 */
[----:B------:R-:W-:Y:S01]  /*3310*/  FMUL.FTZ R91, R84, R88 ;  /* 0x00000058545b7220 */ /* 0x000fe20000410000 */
[----:B------:R-:W-:Y:S01]  /*3320*/  FSEL R146, R141, RZ, P0 ;  /* 0x000000ff8d927208 */ /* 0x000fe20000000000 */
[----:B------:R-:W1:Y:S01]  /*3330*/  F2F.BF16.F32 R140, R140 ;  /* 0x0000008c008c7304 */ /* 0x000e620000202000 */
[----:B------:R-:W-:Y:S01]  /*3340*/  ISETP.GE.U32.AND P0, PT, R0, 0x1000000, PT ;  /* 0x010000000000780c */ /* 0x000fe20003f06070 */
[----:B------:R-:W-:-:S03]  /*3350*/  FMUL.FTZ R91, R91, UR16 ;  /* 0x000000105b5b7c20 */ /* 0x000fc60008410000 */
[----:B------:R-:W-:Y:S02]  /*3360*/  FSEL R147, R142, RZ, P0 ;  /* 0x000000ff8e937208 */ /* 0x000fe40000000000 */
[----:B------:R-:W-:Y:S01]  /*3370*/  LOP3.LUT P0, RZ, R0, 0xff, RZ, 0xc0, !PT ;  /* 0x000000ff00ff7812 */ /* 0x000fe2000780c0ff */
[----:B------:R-:W2:Y:S01]  /*3380*/  LDC.64 R142, c[0x0][0x468] ;  /* 0x00011a00ff8e7b82 */ /* 0x000ea20000000a00 */
[----:B------:R-:W-:Y:S01]  /*3390*/  F2F.BF16.F32 R146, R146 ;  /* 0x0000009200927304 */ /* 0x000fe20000202000 */
[----:B0-----:R-:W-:Y:S01]  /*33a0*/  IMAD.WIDE.U32 R144, R4, 0x10, R144 ;  /* 0x0000001004907825 */ /* 0x001fe200078e0090 */
[----:B------:R-:W-:-:S03]  /*33b0*/  FSEL R91, R91, RZ, P0 ;  /* 0x000000ff5b5b7208 */ /* 0x000fc60000000000 */
[----:B-1----:R-:W-:Y:S01]  /*33c0*/  IMAD.WIDE.U32 R140, R140, 0x10000, RZ ;  /* 0x000100008c8c7825 */ /* 0x002fe200078e00ff */
[----:B------:R0:W-:Y:S02]  /*33d0*/  STG.E.128 desc[UR8][R144.64], R84 ;  /* 0x0000005490007986 */ /* 0x0001e4000c101d08 */
[----:B------:R-:W1:Y:S08]  /*33e0*/  F2F.BF16.F32 R147, R147 ;  /* 0x0000009300937304 */ /* 0x000e700000202000 */
[----:B------:R-:W3:Y:S01]  /*33f0*/  F2F.BF16.F32 R91, R91 ;  /* 0x0000005b005b7304 */ /* 0x000ee20000202000 */
[----:B-1----:R-:W-:Y:S01]  /*3400*/  PRMT R149, R146, 0x5410, R147 ;  /* 0x0000541092957816 */ /* 0x002fe20000000093 */
[C---:B--2---:R-:W-:Y:S01]  /*3410*/  IMAD.WIDE.U32 R142, R4.reuse, 0x8, R142 ;  /* 0x00000008048e7825 */ /* 0x044fe200078e008e */
[----:B------:R-:W-:-:S02]  /*3420*/  IADD3 R4, PT, PT, R4, 0x80, RZ ;  /* 0x0000008004047810 */ /* 0x000fc40007ffe0ff */
[----:B------:R-:W-:Y:S02]  /*3430*/  LOP3.LUT R141, R149, R141, RZ, 0xfc, !PT ;  /* 0x0000008d958d7212 */ /* 0x000fe400078efcff */
[----:B---3--:R-:W-:-:S05]  /*3440*/  LOP3.LUT R140, R140, R91, RZ, 0xfc, !PT ;  /* 0x0000005b8c8c7212 */ /* 0x008fca00078efcff */
[----:B------:R0:W-:Y:S02]  /*3450*/  STG.E.64 desc[UR8][R142.64], R140 ;  /* 0x0000008c8e007986 */ /* 0x0001e4000c101b08 */
.L_x_3835:
[----:B------:R-:W-:Y:S05]  /*3460*/  BSYNC.RECONVERGENT B1 ;  /* 0x0000000000017941 */ /* 0x000fea0003800200 */
.L_x_3834:
[----:B------:R-:W-:Y:S04]  /*3470*/  BSSY.RECONVERGENT B1, `(.L_x_3836) ;  /* 0x000002d000017945 */ /* 0x000fe80003800200 */
[----:B------:R-:W-:Y:S05]  /*3480*/  @!P3 BRA `(.L_x_3837) ;  /* 0x0000000000acb947 */ /* 0x000fea0003800000 */
[-CC-:B0-23--:R-:W-:Y:S01]  /*3490*/  FFMA.FTZ R84, R102, R90.reuse, R89.reuse ;  /* 0x0000005a66547223 */ /* 0x18dfe20000010059 */
        /* <DEDUP_REMOVED lines=34> */
[----:B------:R-:W0:Y:S08]  /*36c0*/  F2F.BF16.F32 R147, R147 ;  /* 0x0000009300937304 */ /* 0x000e300000202000 */
[----:B------:R-:W3:Y:S01]  /*36d0*/  F2F.BF16.F32 R91, R91 ;  /* 0x0000005b005b7304 */ /* 0x000ee20000202000 */
[----:B0-----:R-:W-:Y:S01]  /*36e0*/  PRMT R149, R146, 0x5410, R147 ;  /* 0x0000541092957816 */ /* 0x001fe20000000093 */
[C---:B--2---:R-:W-:Y:S01]  /*36f0*/  IMAD.WIDE.U32 R142, R4.reuse, 0x8, R142 ;  /* 0x00000008048e7825 */ /* 0x044fe200078e008e */
[----:B------:R-:W-:-:S02]  /*3700*/  IADD3 R4, PT, PT, R4, 0x80, RZ ;  /* 0x0000008004047810 */ /* 0x000fc40007ffe0ff */
[----:B------:R-:W-:Y:S02]  /*3710*/  LOP3.LUT R141, R149, R141, RZ, 0xfc, !PT ;  /* 0x0000008d958d7212 */ /* 0x000fe400078efcff */
[----:B---3--:R-:W-:-:S05]  /*3720*/  LOP3.LUT R140, R140, R91, RZ, 0xfc, !PT ;  /* 0x0000005b8c8c7212 */ /* 0x008fca00078efcff */
[----:B------:R1:W-:Y:S02]  /*3730*/  STG.E.64 desc[UR8][R142.64], R140 ;  /* 0x0000008c8e007986 */ /* 0x0003e4000c101b08 */
.L_x_3837:
[----:B------:R-:W-:Y:S05]  /*3740*/  BSYNC.RECONVERGENT B1 ;  /* 0x0000000000017941 */ /* 0x000fea0003800200 */
.L_x_3836:
[----:B------:R-:W-:Y:S05]  /*3750*/  @!P5 BRA `(.L_x_3829) ;  /* 0x0000001c009cd947 */ /* 0x000fea0003800000 */
[-CC-:B0123--:R-:W-:Y:S01]  /*3760*/  FFMA.FTZ R84, R108, R90.reuse, R89.reuse ;  /* 0x0000005a6c547223 */ /* 0x18ffe20000010059 */
[-C--:B------:R-:W-:Y:S01]  /*3770*/  FFMA.FTZ R85, R112, R90.reuse, R89 ;  /* 0x0000005a70557223 */ /* 0x080fe20000010059 */
[----:B------:R-:W-:Y:S01]  /*3780*/  ISETP.GE.U32.AND P0, PT, R98, 0x1000000, PT ;  /* 0x010000006200780c */ /* 0x000fe20003f06070 */
[----:B------:R-:W0:Y:S01]  /*3790*/  LDC.64 R140, c[0x0][0x478] ;  /* 0x00011e00ff8c7b82 */ /* 0x000e220000000a00 */
[----:B------:R-:W-:Y:S01]  /*37a0*/  FADD.FTZ R87, R109, -R84 ;  /* 0x800000546d577221 */ /* 0x000fe20000010000 */
[----:B------:R-:W-:Y:S01]  /*37b0*/  FADD.FTZ R85, R110, -R85 ;  /* 0x800000556e557221 */ /* 0x000fe20000010000 */
[-CC-:B------:R-:W-:Y:S01]  /*37c0*/  FFMA.FTZ R84, R111, R90.reuse, R89.reuse ;  /* 0x0000005a6f547223 */ /* 0x180fe20000010059 */
[----:B------:R-:W-:Y:S01]  /*37d0*/  FFMA.FTZ R90, R115, R90, R89 ;  /* 0x0000005a735a7223 */ /* 0x000fe20000010059 */
[C---:B------:R-:W-:Y:S01]  /*37e0*/  FMUL.FTZ R87, R138.reuse, R87 ;  /* 0x000000578a577220 */ /* 0x040fe20000410000 */
[----:B------:R-:W-:Y:S01]  /*37f0*/  FMUL.FTZ R85, R138, R85 ;  /* 0x000000558a557220 */ /* 0x000fe20000410000 */
[----:B------:R-:W-:-:S02]  /*3800*/  FADD.FTZ R89, R107, -R84 ;  /* 0x800000546b597221 */ /* 0x000fc40000010000 */
[-C--:B------:R-:W-:Y:S01]  /*3810*/  FMUL.FTZ R86, R87, R88.reuse ;  /* 0x0000005857567220 */ /* 0x080fe20000410000 */
[----:B------:R-:W-:-:S03]  /*3820*/  FMUL.FTZ R84, R85, R88 ;  /* 0x0000005855547220 */ /* 0x000fc60000410000 */
[----:B------:R-:W-:-:S05]  /*3830*/  FMUL.FTZ R86, R86, UR16 ;  /* 0x0000001056567c20 */ /* 0x000fca0008410000 */
[----:B------:R-:W-:Y:S01]  /*3840*/  FSEL R143, R86, RZ, P0 ;  /* 0x000000ff568f7208 */ /* 0x000fe20000000000 */
[----:B------:R-:W-:Y:S01]  /*3850*/  FMUL.FTZ R86, R138, R89 ;  /* 0x000000598a567220 */ /* 0x000fe20000410000 */
[----:B------:R-:W-:Y:S01]  /*3860*/  FADD.FTZ R89, R113, -R90 ;  /* 0x8000005a71597221 */ /* 0x000fe20000010000 */
[----:B------:R-:W-:Y:S01]  /*3870*/  FMUL.FTZ R90, R84, UR16 ;  /* 0x00000010545a7c20 */ /* 0x000fe20008410000 */
[----:B------:R-:W-:Y:S01]  /*3880*/  LOP3.LUT P0, RZ, R98, 0xff00, RZ, 0xc0, !PT ;  /* 0x0000ff0062ff7812 */ /* 0x000fe2000780c0ff */
[-C--:B------:R-:W-:Y:S01]  /*3890*/  FMUL.FTZ R91, R86, R88.reuse ;  /* 0x00000058565b7220 */ /* 0x080fe20000410000 */
[----:B------:R-:W-:Y:S01]  /*38a0*/  FMUL.FTZ R84, R138, R89 ;  /* 0x000000598a547220 */ /* 0x000fe20000410000 */
[----:B------:R-:W-:Y:S01]  /*38b0*/  F2F.BF16.F32 R145, R143 ;  /* 0x0000008f00917304 */ /* 0x000fe20000202000 */
[----:B------:R-:W-:Y:S01]  /*38c0*/  FSEL R142, R90, RZ, P0 ;  /* 0x000000ff5a8e7208 */ /* 0x000fe20000000000 */
[----:B------:R-:W-:Y:S01]  /*38d0*/  FMUL.FTZ R91, R91, UR16 ;  /* 0x000000105b5b7c20 */ /* 0x000fe20008410000 */
[----:B------:R-:W-:Y:S01]  /*38e0*/  LOP3.LUT P0, RZ, R98, 0xff0000, RZ, 0xc0, !PT ;  /* 0x00ff000062ff7812 */ /* 0x000fe2000780c0ff */
[----:B------:R-:W-:Y:S01]  /*38f0*/  FMUL.FTZ R88, R84, R88 ;  /* 0x0000005854587220 */ /* 0x000fe20000410000 */
[----:B0-----:R-:W-:-:S02]  /*3900*/  IMAD.WIDE.U32 R140, R4, 0x10, R140 ;  /* 0x00000010048c7825 */ /* 0x001fc400078e008c */
[----:B------:R-:W-:Y:S02]  /*3910*/  FSEL R144, R91, RZ, P0 ;  /* 0x000000ff5b907208 */ /* 0x000fe40000000000 */
[----:B------:R-:W-:Y:S01]  /*3920*/  FMUL.FTZ R88, R88, UR16 ;  /* 0x0000001058587c20 */ /* 0x000fe20008410000 */
[----:B------:R-:W0:Y:S01]  /*3930*/  LDC.64 R90, c[0x0][0x468] ;  /* 0x00011a00ff5a7b82 */ /* 0x000e220000000a00 */
[----:B------:R-:W-:Y:S01]  /*3940*/  LOP3.LUT P0, RZ, R98, 0xff, RZ, 0xc0, !PT ;  /* 0x000000ff62ff7812 */ /* 0x000fe2000780c0ff */
[----:B------:R-:W1:Y:S01]  /*3950*/  F2F.BF16.F32 R89, R142 ;  /* 0x0000008e00597304 */ /* 0x000e620000202000 */
[----:B------:R2:W-:Y:S02]  /*3960*/  STG.E.128 desc[UR8][R140.64], R84 ;  /* 0x000000548c007986 */ /* 0x0005e4000c101d08 */
[----:B------:R-:W-:-:S05]  /*3970*/  FSEL R138, R88, RZ, P0 ;  /* 0x000000ff588a7208 */ /* 0x000fca0000000000 */
        /* <DEDUP_REMOVED lines=8> */
[----:B------:R-:W-:Y:S05]  /*3a00*/  BRA `(.L_x_3829) ;  /* 0x0000001800f07947 */ /* 0x000fea0003800000 */
.L_x_3819:
        /* <DEDUP_REMOVED lines=8> */
[-C--:B------:R-:W-:Y:S01]  /*3a90*/  FFMA.FTZ R91, R136, R90.reuse, R89 ;  /* 0x0000005a885b7223 */ /* 0x080fe20000010059 */
[----:B------:R-:W-:Y:S01]  /*3aa0*/  LOP3.LUT P0, RZ, R3, 0xff0000, RZ, 0xc0, !PT ;  /* 0x00ff000003ff7812 */ /* 0x000fe2000780c0ff */
[----:B------:R-:W-:Y:S01]  /*3ab0*/  FADD.FTZ R85, R133, -R84 ;  /* 0x8000005485557221 */ /* 0x000fe20000010000 */
[----:B------:R-:W-:Y:S01]  /*3ac0*/  FADD.FTZ R87, R130, -R87 ;  /* 0x8000005782577221 */ /* 0x000fe20000010000 */
[----:B------:R-:W-:Y:S01]  /*3ad0*/  FADD.FTZ R91, R134, -R91 ;  /* 0x8000005b865b7221 */ /* 0x000fe20000010000 */
[----:B------:R-:W-:Y:S01]  /*3ae0*/  FFMA.FTZ R84, R139, R90, R89 ;  /* 0x0000005a8b547223 */ /* 0x000fe20000010059 */
[C---:B------:R-:W-:Y:S01]  /*3af0*/  FFMA.FTZ R85, R138.reuse, R85, R66 ;  /* 0x000000558a557223 */ /* 0x040fe20000010042 */
[----:B------:R-:W-:-:S03]  /*3b00*/  FFMA.FTZ R87, R138, R87, R67 ;  /* 0x000000578a577223 */ /* 0x000fc60000010043 */
[-C--:B------:R-:W-:Y:S01]  /*3b10*/  FMUL.FTZ R85, R85, R88.reuse ;  /* 0x0000005855557220 */ /* 0x080fe20000410000 */
[----:B------:R-:W-:-:S03]  /*3b20*/  FMUL.FTZ R87, R87, R88 ;  /* 0x0000005857577220 */ /* 0x000fc60000410000 */
[----:B------:R-:W-:Y:S01]  /*3b30*/  FMUL.FTZ R85, R85, UR16 ;  /* 0x0000001055557c20 */ /* 0x000fe20008410000 */
[----:B------:R-:W-:-:S04]  /*3b40*/  FMUL.FTZ R87, R87, UR16 ;  /* 0x0000001057577c20 */ /* 0x000fc80008410000 */
[----:B------:R-:W-:Y:S01]  /*3b50*/  FSEL R86, R85, RZ, P0 ;  /* 0x000000ff55567208 */ /* 0x000fe20000000000 */
[C---:B------:R-:W-:Y:S01]  /*3b60*/  FFMA.FTZ R85, R138.reuse, R91, R65 ;  /* 0x0000005b8a557223 */ /* 0x040fe20000010041 */
[----:B------:R-:W-:Y:S01]  /*3b70*/  FADD.FTZ R91, R137, -R84 ;  /* 0x80000054895b7221 */ /* 0x000fe20000010000 */
[----:B------:R-:W-:Y:S01]  /*3b80*/  ISETP.GE.U32.AND P0, PT, R3, 0x1000000, PT ;  /* 0x010000000300780c */ /* 0x000fe20003f06070 */
[----:B------:R0:W-:Y:S01]  /*3b90*/  F2F.BF16.F32 R141, R86 ;  /* 0x00000056008d7304 */ /* 0x0001e20000202000 */
[-C--:B------:R-:W-:Y:S01]  /*3ba0*/  FMUL.FTZ R84, R85, R88.reuse ;  /* 0x0000005855547220 */ /* 0x080fe20000410000 */
[----:B------:R-:W-:Y:S01]  /*3bb0*/  FFMA.FTZ R85, R138, R91, R64 ;  /* 0x0000005b8a557223 */ /* 0x000fe20000010040 */
[----:B------:R-:W-:Y:S02]  /*3bc0*/  FSEL R142, R87, RZ, P0 ;  /* 0x000000ff578e7208 */ /* 0x000fe40000000000 */
[----:B------:R-:W-:Y:S01]  /*3bd0*/  FMUL.FTZ R84, R84, UR16 ;  /* 0x0000001054547c20 */ /* 0x000fe20008410000 */
[----:B------:R-:W-:Y:S01]  /*3be0*/  LOP3.LUT P0, RZ, R3, 0xff00, RZ, 0xc0, !PT ;  /* 0x0000ff0003ff7812 */ /* 0x000fe2000780c0ff */
[----:B------:R-:W-:-:S02]  /*3bf0*/  FMUL.FTZ R85, R85, R88 ;  /* 0x0000005855557220 */ /* 0x000fc40000410000 */
[----:B------:R-:W1:Y:S01]  /*3c00*/  F2F.BF16.F32 R142, R142 ;  /* 0x0000008e008e7304 */ /* 0x000e620000202000 */
[----:B------:R-:W-:Y:S01]  /*3c10*/  FSEL R140, R84, RZ, P0 ;  /* 0x000000ff548c7208 */ /* 0x000fe20000000000 */
        /* <DEDUP_REMOVED lines=13> */
.L_x_3840:
[----:B------:R-:W-:Y:S05]  /*3cf0*/  BSYNC.RECONVERGENT B1 ;  /* 0x0000000000017941 */ /* 0x000fea0003800200 */
.L_x_3839:
[----:B------:R-:W-:Y:S04]  /*3d00*/  BSSY.RECONVERGENT B1, `(.L_x_3841) ;  /* 0x000002a000017945 */ /* 0x000fe80003800200 */
[----:B------:R-:W-:Y:S05]  /*3d10*/  @!P1 BRA `(.L_x_3842) ;  /* 0x0000000000a09947 */ /* 0x000fea0003800000 */
[-CC-:B0-----:R-:W-:Y:S01]  /*3d20*/  FFMA.FTZ R84, R127, R90.reuse, R89.reuse ;  /* 0x0000005a7f547223 */ /* 0x181fe20000010059 */
        /* <DEDUP_REMOVED lines=14> */
[----:B------:R-:W-:Y:S01]  /*3e10*/  FFMA.FTZ R85, R138, R91, R69 ;  /* 0x0000005b8a557223 */ /* 0x000fe20000010045 */
        /* <DEDUP_REMOVED lines=24> */
.L_x_3842:
[----:B------:R-:W-:Y:S05]  /*3fa0*/  BSYNC.RECONVERGENT B1 ;  /* 0x0000000000017941 */ /* 0x000fea0003800200 */
.L_x_3841:
[----:B------:R-:W-:Y:S04]  /*3fb0*/  BSSY.RECONVERGENT B1, `(.L_x_3843) ;  /* 0x000002a000017945 */ /* 0x000fe80003800200 */
[----:B------:R-:W-:Y:S05]  /*3fc0*/  @!P2 BRA `(.L_x_3844) ;  /* 0x0000000000a0a947 */ /* 0x000fea0003800000 */
[-CC-:B01----:R-:W-:Y:S01]  /*3fd0*/  FFMA.FTZ R85, R103, R90.reuse, R89.reuse ;  /* 0x0000005a67557223 */ /* 0x183fe20000010059 */
[-CC-:B------:R-:W-:Y:S01]  /*3fe0*/  FFMA.FTZ R84, R104, R90.reuse, R89.reuse ;  /* 0x0000005a68547223 */ /* 0x180fe20000010059 */
[----:B------:R-:W-:Y:S01]  /*3ff0*/  LOP3.LUT P0, RZ, R0, 0xff0000, RZ, 0xc0, !PT ;  /* 0x00ff000000ff7812 */ /* 0x000fe2000780c0ff */
[-C--:B------:R-:W-:Y:S01]  /*4000*/  FFMA.FTZ R91, R105, R90.reuse, R89 ;  /* 0x0000005a695b7223 */ /* 0x080fe20000010059 */
[----:B------:R-:W-:Y:S01]  /*4010*/  FADD.FTZ R85, R118, -R85 ;  /* 0x8000005576557221 */ /* 0x000fe20000010000 */
[----:B------:R-:W-:Y:S01]  /*4020*/  FADD.FTZ R87, R121, -R84 ;  /* 0x8000005479577221 */ /* 0x000fe20000010000 */
[----:B------:R-:W-:Y:S01]  /*4030*/  FFMA.FTZ R84, R106, R90, R89 ;  /* 0x0000005a6a547223 */ /* 0x000fe20000010059 */
[----:B------:R-:W-:Y:S01]  /*4040*/  FADD.FTZ R91, R120, -R91 ;  /* 0x8000005b785b7221 */ /* 0x000fe20000010000 */
[C---:B------:R-:W-:Y:S01]  /*4050*/  FFMA.FTZ R85, R138.reuse, R85, R74 ;  /* 0x000000558a557223 */ /* 0x040fe2000001004a */
[----:B------:R-:W-:Y:S01]  /*4060*/  FFMA.FTZ R87, R138, R87, R75 ;  /* 0x000000578a577223 */ /* 0x000fe2000001004b */
[----:B------:R-:W-:-:S02]  /*4070*/  FADD.FTZ R84, R123, -R84 ;  /* 0x800000547b547221 */ /* 0x000fc40000010000 */
[-C--:B------:R-:W-:Y:S01]  /*4080*/  FMUL.FTZ R85, R85, R88.reuse ;  /* 0x0000005855557220 */ /* 0x080fe20000410000 */
[----:B------:R-:W-:-:S03]  /*4090*/  FMUL.FTZ R87, R87, R88 ;  /* 0x0000005857577220 */ /* 0x000fc60000410000 */
[----:B------:R-:W-:Y:S01]  /*40a0*/  FMUL.FTZ R85, R85, UR16 ;  /* 0x0000001055557c20 */ /* 0x000fe20008410000 */
[----:B------:R-:W-:-:S04]  /*40b0*/  FMUL.FTZ R87, R87, UR16 ;  /* 0x0000001057577c20 */ /* 0x000fc80008410000 */
[----:B------:R-:W-:Y:S01]  /*40c0*/  FSEL R86, R85, RZ, P0 ;  /* 0x000000ff55567208 */ /* 0x000fe20000000000 */
[----:B------:R-:W-:Y:S01]  /*40d0*/  FFMA.FTZ R85, R138, R84, R73 ;  /* 0x000000548a557223 */ /* 0x000fe20000010049 */
[----:B------:R-:W-:Y:S02]  /*40e0*/  ISETP.GE.U32.AND P0, PT, R0, 0x1000000, PT ;  /* 0x010000000000780c */ /* 0x000fe40003f06070 */
        /* <DEDUP_REMOVED lines=22> */
.L_x_3844:
[----:B------:R-:W-:Y:S05]  /*4250*/  BSYNC.RECONVERGENT B1 ;  /* 0x0000000000017941 */ /* 0x000fea0003800200 */
.L_x_3843:
[----:B------:R-:W-:Y:S04]  /*4260*/  BSSY.RECONVERGENT B1, `(.L_x_3845) ;  /* 0x000002a000017945 */ /* 0x000fe80003800200 */
[----:B------:R-:W-:Y:S05]  /*4270*/  @!P3 BRA `(.L_x_3846) ;  /* 0x0000000000a0b947 */ /* 0x000fea0003800000 */
[-CC-:B012---:R-:W-:Y:S01]  /*4280*/  FFMA.FTZ R85, R99, R90.reuse, R89.reuse ;  /* 0x0000005a63557223 */ /* 0x187fe20000010059 */
        /* <DEDUP_REMOVED lines=15> */
[C---:B------:R-:W-:Y:S01]  /*4380*/  FFMA.FTZ R85, R138.reuse, R84, R77 ;  /* 0x000000548a557223 */ /* 0x040fe2000001004d */
        /* <DEDUP_REMOVED lines=23> */
.L_x_3846:
[----:B------:R-:W-:Y:S05]  /*4500*/  BSYNC.RECONVERGENT B1 ;  /* 0x0000000000017941 */ /* 0x000fea0003800200 */
.L_x_3845:
[----:B------:R-:W-:Y:S05]  /*4510*/  @!P5 BRA `(.L_x_3829) ;  /* 0x00000010002cd947 */ /* 0x000fea0003800000 */
[-CC-:B0123--:R-:W-:Y:S01]  /*4520*/  FFMA.FTZ R84, R108, R90.reuse, R89.reuse ;  /* 0x0000005a6c547223 */ /* 0x18ffe20000010059 */
[-CC-:B------:R-:W-:Y:S01]  /*4530*/  FFMA.FTZ R87, R112, R90.reuse, R89.reuse ;  /* 0x0000005a70577223 */ /* 0x180fe20000010059 */
[----:B------:R-:W-:Y:S02]  /*4540*/  ISETP.GE.U32.AND P0, PT, R98, 0x1000000, PT ;  /* 0x010000006200780c */ /* 0x000fe40003f06070 */
[----:B------:R-:W-:Y:S01]  /*4550*/  FADD.FTZ R85, R109, -R84 ;  /* 0x800000546d557221 */ /* 0x000fe20000010000 */
[-CC-:B------:R-:W-:Y:S01]  /*4560*/  FFMA.FTZ R84, R111, R90.reuse, R89.reuse ;  /* 0x0000005a6f547223 */ /* 0x180fe20000010059 */
[----:B------:R-:W-:Y:S01]  /*4570*/  FFMA.FTZ R90, R115, R90, R89 ;  /* 0x0000005a735a7223 */ /* 0x000fe20000010059 */
[----:B------:R-:W-:Y:S01]  /*4580*/  FADD.FTZ R89, R110, -R87 ;  /* 0x800000576e597221 */ /* 0x000fe20000010000 */
[----:B------:R-:W-:Y:S01]  /*4590*/  FFMA.FTZ R85, R138, R85, R83 ;  /* 0x000000558a557223 */ /* 0x000fe20000010053 */
[----:B------:R-:W-:-:S03]  /*45a0*/  FADD.FTZ R91, R107, -R84 ;  /* 0x800000546b5b7221 */ /* 0x000fc60000010000 */
[----:B------:R-:W-:Y:S01]  /*45b0*/  FMUL.FTZ R84, R85, R88 ;  /* 0x0000005855547220 */ /* 0x000fe20000410000 */
[----:B------:R-:W-:-:S03]  /*45c0*/  FFMA.FTZ R85, R138, R91, R82 ;  /* 0x0000005b8a557223 */ /* 0x000fc60000010052 */
[----:B------:R-:W-:Y:S01]  /*45d0*/  FMUL.FTZ R86, R84, UR16 ;  /* 0x0000001054567c20 */ /* 0x000fe20008410000 */
[-C--:B------:R-:W-:Y:S01]  /*45e0*/  FMUL.FTZ R84, R85, R88.reuse ;  /* 0x0000005855547220 */ /* 0x080fe20000410000 */
[----:B------:R-:W-:Y:S01]  /*45f0*/  FFMA.FTZ R85, R138, R89, R81 ;  /* 0x000000598a557223 */ /* 0x000fe20000010051 */
[----:B------:R-:W-:Y:S02]  /*4600*/  FADD.FTZ R89, R113, -R90 ;  /* 0x8000005a71597221 */ /* 0x000fe40000010000 */
[----:B------:R-:W-:Y:S01]  /*4610*/  FSEL R87, R86, RZ, P0 ;  /* 0x000000ff56577208 */ /* 0x000fe20000000000 */
[----:B------:R-:W-:Y:S01]  /*4620*/  FMUL.FTZ R86, R84, UR16 ;  /* 0x0000001054567c20 */ /* 0x000fe20008410000 */
[-C--:B------:R-:W-:Y:S01]  /*4630*/  FMUL.FTZ R84, R85, R88.reuse ;  /* 0x0000005855547220 */ /* 0x080fe20000410000 */
[----:B------:R-:W-:Y:S01]  /*4640*/  LOP3.LUT P0, RZ, R98, 0xff0000, RZ, 0xc0, !PT ;  /* 0x00ff000062ff7812 */ /* 0x000fe2000780c0ff */
[----:B------:R-:W-:Y:S01]  /*4650*/  FFMA.FTZ R85, R138, R89, R80 ;  /* 0x000000598a557223 */ /* 0x000fe20000010050 */
[----:B------:R-:W-:Y:S01]  /*4660*/  F2F.BF16.F32 R140, R87 ;  /* 0x00000057008c7304 */ /* 0x000fe20000202000 */
[----:B------:R-:W-:Y:S01]  /*4670*/  FMUL.FTZ R84, R84, UR16 ;  /* 0x0000001054547c20 */ /* 0x000fe20008410000 */
[----:B------:R-:W-:Y:S01]  /*4680*/  FSEL R91, R86, RZ, P0 ;  /* 0x000000ff565b7208 */ /* 0x000fe20000000000 */
[----:B------:R-:W-:Y:S01]  /*4690*/  FMUL.FTZ R85, R85, R88 ;  /* 0x0000005855557220 */ /* 0x000fe20000410000 */
[----:B------:R-:W-:-:S03]  /*46a0*/  LOP3.LUT P0, RZ, R98, 0xff00, RZ, 0xc0, !PT ;  /* 0x0000ff0062ff7812 */ /* 0x000fc6000780c0ff */
[----:B------:R-:W-:Y:S01]  /*46b0*/  FMUL.FTZ R86, R85, UR16 ;  /* 0x0000001055567c20 */ /* 0x000fe20008410000 */
[----:B------:R-:W-:Y:S01]  /*46c0*/  FSEL R90, R84, RZ, P0 ;  /* 0x000000ff545a7208 */ /* 0x000fe20000000000 */
[----:B------:R-:W0:Y:S01]  /*46d0*/  F2F.BF16.F32 R91, R91 ;  /* 0x0000005b005b7304 */ /* 0x000e220000202000 */
[----:B------:R-:W1:Y:S01]  /*46e0*/  LDC.64 R84, c[0x0][0x468] ;  /* 0x00011a00ff547b82 */ /* 0x000e620000000a00 */
[----:B------:R-:W-:-:S04]  /*46f0*/  LOP3.LUT P0, RZ, R98, 0xff, RZ, 0xc0, !PT ;  /* 0x000000ff62ff7812 */ /* 0x000fc8000780c0ff */
[----:B------:R-:W-:Y:S02]  /*4700*/  FSEL R88, R86, RZ, P0 ;  /* 0x000000ff56587208 */ /* 0x000fe40000000000 */
        /* <DEDUP_REMOVED lines=9> */
.L_x_3838:
[----:B------:R-:W-:Y:S04]  /*47a0*/  BSSY.RECONVERGENT B1, `(.L_x_3847) ;  /* 0x000002d000017945 */ /* 0x000fe80003800200 */
        /* <DEDUP_REMOVED lines=9> */
[C---:B------:R-:W-:Y:S01]  /*4840*/  FFMA.FTZ R85, R138.reuse, R85, R65 ;  /* 0x000000558a557223 */ /* 0x040fe20000010041 */
[----:B------:R-:W-:-:S03]  /*4850*/  FFMA.FTZ R86, R138, R87, R66 ;  /* 0x000000578a567223 */ /* 0x000fc60000010042 */
[-C--:B------:R-:W-:Y:S01]  /*4860*/  FMUL.FTZ R84, R85, R88.reuse ;  /* 0x0000005855547220 */ /* 0x080fe20000410000 */
[----:B------:R-:W-:-:S03]  /*4870*/  FMUL.FTZ R141, R86, R88 ;  /* 0x00000058568d7220 */ /* 0x000fc60000410000 */
[----:B------:R-:W-:Y:S01]  /*4880*/  FMUL.FTZ R87, R84, UR16 ;  /* 0x0000001054577c20 */ /* 0x000fe20008410000 */
[----:B------:R-:W-:Y:S01]  /*4890*/  FFMA.FTZ R84, R139, R90, R89 ;  /* 0x0000005a8b547223 */ /* 0x000fe20000010059 */
[----:B------:R-:W-:-:S03]  /*48a0*/  FMUL.FTZ R141, R141, UR16 ;  /* 0x000000108d8d7c20 */ /* 0x000fc60008410000 */
[----:B------:R-:W-:Y:S01]  /*48b0*/  FSEL R140, R87, RZ, P0 ;  /* 0x000000ff578c7208 */ /* 0x000fe20000000000 */
[C---:B------:R-:W-:Y:S01]  /*48c0*/  FFMA.FTZ R87, R138.reuse, R91, R67 ;  /* 0x0000005b8a577223 */ /* 0x040fe20000010043 */
[----:B------:R-:W-:Y:S01]  /*48d0*/  FADD.FTZ R91, R137, -R84 ;  /* 0x80000054895b7221 */ /* 0x000fe20000010000 */
[----:B------:R-:W-:Y:S02]  /*48e0*/  LOP3.LUT P0, RZ, R3, 0xff0000, RZ, 0xc0, !PT ;  /* 0x00ff000003ff7812 */ /* 0x000fe4000780c0ff */
[-C--:B------:R-:W-:Y:S01]  /*48f0*/  FMUL.FTZ R142, R87, R88.reuse ;  /* 0x00000058578e7220 */ /* 0x080fe20000410000 */
[----:B------:R-:W-:Y:S01]  /*4900*/  FFMA.FTZ R84, R138, R91, R64 ;  /* 0x0000005b8a547223 */ /* 0x000fe20000010040 */
        /* <DEDUP_REMOVED lines=22> */
.L_x_3848:
[----:B------:R-:W-:Y:S05]  /*4a70*/  BSYNC.RECONVERGENT B1 ;  /* 0x0000000000017941 */ /* 0x000fea0003800200 */
.L_x_3847:
        /* <DEDUP_REMOVED lines=18> */
[----:B------:R-:W-:Y:S01]  /*4ba0*/  FFMA.FTZ R87, R138, R91, R71 ;  /* 0x0000005b8a577223 */ /* 0x000fe20000010047 */
        /* <DEDUP_REMOVED lines=26> */
.L_x_3850:
[----:B------:R-:W-:Y:S05]  /*4d50*/  BSYNC.RECONVERGENT B1 ;  /* 0x0000000000017941 */ /* 0x000fea0003800200 */
.L_x_3849:
        /* <DEDUP_REMOVED lines=10> */
[C---:B------:R-:W-:Y:S01]  /*4e00*/  FFMA.FTZ R85, R138.reuse, R84, R73 ;  /* 0x000000548a557223 */ /* 0x040fe20000010049 */
[----:B------:R-:W-:Y:S01]  /*4e10*/  FFMA.FTZ R86, R138, R87, R74 ;  /* 0x000000578a567223 */ /* 0x000fe2000001004a */
[----:B------:R-:W-:Y:S01]  /*4e20*/  FADD.FTZ R87, R121, -R140 ;  /* 0x8000008c79577221 */ /* 0x000fe20000010000 */
[----:B------:R-:W0:Y:S01]  /*4e30*/  LDC.64 R144, c[0x0][0x478] ;  /* 0x00011e00ff907b82 */ /* 0x000e220000000a00 */
[-C--:B------:R-:W-:Y:S01]  /*4e40*/  FMUL.FTZ R84, R85, R88.reuse ;  /* 0x0000005855547220 */ /* 0x080fe20000410000 */
[----:B------:R-:W-:Y:S01]  /*4e50*/  FMUL.FTZ R141, R86, R88 ;  /* 0x00000058568d7220 */ /* 0x000fe20000410000 */
[----:B------:R-:W-:-:S02]  /*4e60*/  FFMA.FTZ R87, R138, R87, R75 ;  /* 0x000000578a577223 */ /* 0x000fc4000001004b */
[----:B------:R-:W-:Y:S01]  /*4e70*/  FMUL.FTZ R84, R84, UR16 ;  /* 0x0000001054547c20 */ /* 0x000fe20008410000 */
[----:B------:R-:W-:Y:S01]  /*4e80*/  FMUL.FTZ R141, R141, UR16 ;  /* 0x000000108d8d7c20 */ /* 0x000fe20008410000 */
[----:B------:R-:W-:-:S03]  /*4e90*/  FMUL.FTZ R142, R87, R88 ;  /* 0x00000058578e7220 */ /* 0x000fc60000410000 */
[----:B------:R-:W-:Y:S01]  /*4ea0*/  FSEL R140, R84, RZ, P0 ;  /* 0x000000ff548c7208 */ /* 0x000fe20000000000 */
[----:B------:R-:W-:Y:S01]  /*4eb0*/  FFMA.FTZ R84, R138, R91, R72 ;  /* 0x0000005b8a547223 */ /* 0x000fe20000010048 */
        /* <DEDUP_REMOVED lines=23> */
.L_x_3852:
[----:B------:R-:W-:Y:S05]  /*5030*/  BSYNC.RECONVERGENT B1 ;  /* 0x0000000000017941 */ /* 0x000fea0003800200 */
.L_x_3851:
        /* <DEDUP_REMOVED lines=45> */
.L_x_3854:
[----:B------:R-:W-:Y:S05]  /*5310*/  BSYNC.RECONVERGENT B1 ;  /* 0x0000000000017941 */ /* 0x000fea0003800200 */
.L_x_3853:
[----:B------:R-:W-:Y:S05]  /*5320*/  @!P5 BRA `(.L_x_3829) ;  /* 0x0000000000a8d947 */ /* 0x000fea0003800000 */
[-CC-:B0123--:R-:W-:Y:S01]  /*5330*/  FFMA.FTZ R84, R108, R90.reuse, R89.reuse ;  /* 0x0000005a6c547223 */ /* 0x18ffe20000010059 */
[----:B------:R-:W-:Y:S01]  /*5340*/  FFMA.FTZ R85, R112, R90, R89 ;  /* 0x0000005a70557223 */ /* 0x000fe20000010059 */
[----:B------:R-:W-:Y:S01]  /*5350*/  ISETP.GE.U32.AND P0, PT, R98, 0x1000000, PT ;  /* 0x010000006200780c */ /* 0x000fe20003f06070 */
[----:B------:R-:W0:Y:S01]  /*5360*/  LDC.64 R140, c[0x0][0x478] ;  /* 0x00011e00ff8c7b82 */ /* 0x000e220000000a00 */
[----:B------:R-:W-:Y:S01]  /*5370*/  FADD.FTZ R84, R109, -R84 ;  /* 0x800000546d547221 */ /* 0x000fe20000010000 */
[----:B------:R-:W-:-:S03]  /*5380*/  FADD.FTZ R85, R110, -R85 ;  /* 0x800000556e557221 */ /* 0x000fc60000010000 */
[C---:B------:R-:W-:Y:S01]  /*5390*/  FFMA.FTZ R87, R138.reuse, R84, R83 ;  /* 0x000000548a577223 */ /* 0x040fe20000010053 */
[-C--:B------:R-:W-:Y:S01]  /*53a0*/  FFMA.FTZ R84, R111, R90.reuse, R89 ;  /* 0x0000005a6f547223 */ /* 0x080fe20000010059 */
[----:B------:R-:W-:Y:S01]  /*53b0*/  FFMA.FTZ R85, R138, R85, R81 ;  /* 0x000000558a557223 */ /* 0x000fe20000010051 */
[----:B------:R-:W-:Y:S01]  /*53c0*/  FFMA.FTZ R90, R115, R90, R89 ;  /* 0x0000005a735a7223 */ /* 0x000fe20000010059 */
[-C--:B------:R-:W-:Y:S01]  /*53d0*/  FMUL.FTZ R86, R87, R88.reuse ;  /* 0x0000005857567220 */ /* 0x080fe20000410000 */
[----:B------:R-:W-:Y:S01]  /*53e0*/  FADD.FTZ R89, R107, -R84 ;  /* 0x800000546b597221 */ /* 0x000fe20000010000 */
[----:B------:R-:W-:Y:S02]  /*53f0*/  FMUL.FTZ R84, R85, R88 ;  /* 0x0000005855547220 */ /* 0x000fe40000410000 */
[----:B------:R-:W-:-:S05]  /*5400*/  FMUL.FTZ R86, R86, UR16 ;  /* 0x0000001056567c20 */ /* 0x000fca0008410000 */
[----:B------:R-:W-:Y:S01]  /*5410*/  FSEL R143, R86, RZ, P0 ;  /* 0x000000ff568f7208 */ /* 0x000fe20000000000 */
[----:B------:R-:W-:Y:S01]  /*5420*/  FFMA.FTZ R86, R138, R89, R82 ;  /* 0x000000598a567223 */ /* 0x000fe20000010052 */
[----:B------:R-:W-:Y:S01]  /*5430*/  FADD.FTZ R89, R113, -R90 ;  /* 0x8000005a71597221 */ /* 0x000fe20000010000 */
[----:B------:R-:W-:Y:S01]  /*5440*/  FMUL.FTZ R90, R84, UR16 ;  /* 0x00000010545a7c20 */ /* 0x000fe20008410000 */
[----:B------:R-:W-:Y:S01]  /*5450*/  LOP3.LUT P0, RZ, R98, 0xff00, RZ, 0xc0, !PT ;  /* 0x0000ff0062ff7812 */ /* 0x000fe2000780c0ff */
[-C--:B------:R-:W-:Y:S01]  /*5460*/  FMUL.FTZ R91, R86, R88.reuse ;  /* 0x00000058565b7220 */ /* 0x080fe20000410000 */
[----:B------:R-:W-:Y:S01]  /*5470*/  FFMA.FTZ R84, R138, R89, R80 ;  /* 0x000000598a547223 */ /* 0x000fe20000010050 */
        /* <DEDUP_REMOVED lines=20> */
[----:B------:R2:W-:Y:S02]  /*55c0*/  STG.E.64 desc[UR8][R90.64], R88 ;  /* 0x000000585a007986 */ /* 0x0005e4000c101b08 */
.L_x_3829:
[----:B------:R-:W-:Y:S05]  /*55d0*/  BSYNC.RECONVERGENT B0 ;  /* 0x0000000000007941 */ /* 0x000fea0003800200 */
.L_x_3818:
[----:B01234-:R-:W0:Y:S01]  /*55e0*/  LDC.64 R84, c[0x0][0x380] ;  /* 0x0000e000ff547b82 */ /* 0x01fe220000000a00 */
[----:B------:R-:W-:Y:S01]  /*55f0*/  UPLOP3.LUT UP1, UPT, UPT, UPT, UP1, 0x40, 0x4 ;  /* 0x000000000004789c */ /* 0x000fe20003f2e810 */
[----:B0-----:R-:W-:-:S04]  /*5600*/  IADD3 R23, PT, PT, R23, R84, RZ ;  /* 0x0000005417177210 */ /* 0x001fc80007ffe0ff */
[----:B------:R-:W-:-:S13]  /*5610*/  ISETP.GE.AND P0, PT, R23, R85, PT ;  /* 0x000000551700720c */ /* 0x000fda0003f06270 */
[----:B------:R-:W-:Y:S05]  /*5620*/  @!P0 BRA `(.L_x_3855) ;  /* 0xffffffb000248947 */ /* 0x000fea000383ffff */
.L_x_3805:
[----:B------:R-:W0:Y:S01]  /*5630*/  LDC.64 R2, c[0x0][0x440] ;  /* 0x00011000ff027b82 */ /* 0x000e220000000a00 */
[----:B------:R-:W-:-:S05]  /*5640*/  IMAD R96, R96, UR7, RZ ;  /* 0x0000000760607c24 */ /* 0x000fca000f8e02ff */
[----:B------:R-:W-:Y:S02]  /*5650*/  LEA.HI R95, R96, R95, RZ, 0x1e ;  /* 0x0000005f605f7211 */ /* 0x000fe400078ff0ff */
        /* <DEDUP_REMOVED lines=35> */
.L_x_3856:
        /* <DEDUP_REMOVED lines=15> */
.L_x_10848:


//--------------------- .text._ZN10layer_norm13ln_bwd_kernelINS_13Kernel_traitsI13__nv_bfloat16S2_fS2_fjLj2560ELj1ELj1ELj4ELj8ENS_18Kernel_traits_baseILj2560ES2_S2_fS2_fjLj128EEEEELb1ELb0ELb0ELb1EEEvNS_9BwdParamsE --------------------------
	.section	.text._ZN10layer_norm13ln_bwd_kernelINS_13Kernel_traitsI13__nv_bfloat16S2_fS2_fjLj2560ELj1ELj1ELj4ELj8ENS_18Kernel_traits_baseILj2560ES2_S2_fS2_fjLj128EEEEELb1ELb0ELb0ELb1EEEvNS_9BwdParamsE,"ax",@progbits
	.align	128
        .global         _ZN10layer_norm13ln_bwd_kernelINS_13Kernel_traitsI13__nv_bfloat16S2_fS2_fjLj2560ELj1ELj1ELj4ELj8ENS_18Kernel_traits_baseILj2560ES2_S2_fS2_fjLj128EEEEELb1ELb0ELb0ELb1EEEvNS_9BwdParamsE
        .type           _ZN10layer_norm13ln_bwd_kernelINS_13Kernel_traitsI13__nv_bfloat16S2_fS2_fjLj2560ELj1ELj1ELj4ELj8ENS_18Kernel_traits_baseILj2560ES2_S2_fS2_fjLj128EEEEELb1ELb0ELb0ELb1EEEvNS_9BwdParamsE,@function
        .size           _ZN10layer_norm13ln_bwd_kernelINS_13Kernel_traitsI13__nv_bfloat16S2_fS2_fjLj2560ELj1ELj1ELj4ELj8ENS_18Kernel_traits_baseILj2560ES2_S2_fS2_fjLj128EEEEELb1ELb0ELb0ELb1EEEvNS_9BwdParamsE,(.L_x_10849 - _ZN10layer_norm13ln_bwd_kernelINS_13Kernel_traitsI13__nv_bfloat16S2_fS2_fjLj2560ELj1ELj1ELj4ELj8ENS_18Kernel_traits_baseILj2560ES2_S2_fS2_fjLj128EEEEELb1ELb0ELb0ELb1EEEvNS_9BwdParamsE)
        .other          _ZN10layer_norm13ln_bwd_kernelINS_13Kernel_traitsI13__nv_bfloat16S2_fS2_fjLj2560ELj1ELj1ELj4ELj8ENS_18Kernel_traits_baseILj2560ES2_S2_fS2_fjLj128EEEEELb1ELb0ELb0ELb1EEEvNS_9BwdParamsE,@"STO_CUDA_ENTRY STV_DEFAULT"
_ZN10layer_norm13ln_bwd_kernelINS_13Kernel_traitsI13__nv_bfloat16S2_fS2_fjLj2560ELj1ELj1ELj4ELj8ENS_18Kernel_traits_baseILj2560ES2_S2_fS2_fjLj128EEEEELb1ELb0ELb0ELb1EEEvNS_9BwdParamsE:
.text._ZN10layer_norm13ln_bwd_kernelINS_13Kernel_traitsI13__nv_bfloat16S2_fS2_fjLj2560ELj1ELj1ELj4ELj8ENS_18Kernel_traits_baseILj2560ES2_S2_fS2_fjLj128EEEEELb1ELb0ELb0ELb1EEEvNS_9BwdParamsE:
        /* <DEDUP_REMOVED lines=43> */
[----:B------:R-:W-:Y:S01]  /*02b0*/  MOV R109, RZ ;  /* 0x000000ff006d7202 */ /* 0x000fe20000000f00 */
[----:B0-----:R-:W-:Y:S01]  /*02c0*/  IMAD.WIDE.U32 R2, R74, 0x8, R2 ;  /* 0x000000084a027825 */ /* 0x001fe200078e0002 */
[----:B------:R-:W0:Y:S04]  /*02d0*/  LDCU.U8 UR7, c[0x0][0x410] ;  /* 0x00008200ff0777ac */ /* 0x000e280008000000 */
[----:B--2---:R-:W2:Y:S01]  /*02e0*/  LDG.E.64 R6, desc[UR4][R2.64+0x1000] ;  /* 0x0010000402067981 */ /* 0x004ea2000c1e1b00 */
[----:B------:R-:W3:Y:S03]  /*02f0*/  LDCU UR14, c[0x0][0x408] ;  /* 0x00008100ff0e77ac */ /* 0x000ee60008000800 */
[----:B------:R-:W4:Y:S01]  /*0300*/  LDG.E.64 R8, desc[UR4][R2.64+0xc00] ;  /* 0x000c000402087981 */ /* 0x000f22000c1e1b00 */
[----:B------:R-:W0:Y:S03]  /*0310*/  LDCU UR10, c[0x0][0x388] ;  /* 0x00007100ff0a77ac */ /* 0x000e260008000800 */
[----:B------:R-:W5:Y:S01]  /*0320*/  LDG.E.64 R10, desc[UR4][R2.64+0x800] ;  /* 0x00080004020a7981 */ /* 0x000f62000c1e1b00 */
[----:B------:R-:W0:Y:S03]  /*0330*/  LDCU UR11, c[0x0][0x400] ;  /* 0x00008000ff0b77ac */ /* 0x000e260008000800 */
[----:B------:R-:W3:Y:S01]  /*0340*/  LDG.E.64 R12, desc[UR4][R2.64+0x400] ;  /* 0x00040004020c7981 */ /* 0x000ee2000c1e1b00 */
[----:B------:R-:W0:Y:S03]  /*0350*/  LDCU.64 UR12, c[0x0][0x478] ;  /* 0x00008f00ff0c77ac */ /* 0x000e260008000a00 */
[----:B------:R0:W3:Y:S01]  /*0360*/  LDG.E.64 R14, desc[UR4][R2.64] ;  /* 0x00000004020e7981 */ /* 0x0000e2000c1e1b00 */
[----:B-1----:R-:W-:Y:S01]  /*0370*/  ISETP.NE.U32.AND P1, PT, R4, RZ, PT ;  /* 0x000000ff0400720c */ /* 0x002fe20003f25070 */
[----:B------:R-:W1:Y:S01]  /*0380*/  LDCU.64 UR8, c[0x0][0x438] ;  /* 0x00008700ff0877ac */ /* 0x000e620008000a00 */
[----:B------:R-:W-:-:S02]  /*0390*/  MOV R92, UR6 ;  /* 0x00000006005c7c02 */ /* 0x000fc40008000f00 */
[----:B------:R-:W-:Y:S02]  /*03a0*/  ISETP.NE.AND.EX P1, PT, R5, RZ, PT, P1 ;  /* 0x000000ff0500720c */ /* 0x000fe40003f25310 */
[----:B------:R-:W-:Y:S02]  /*03b0*/  CS2R R4, SRZ ;  /* 0x0000000000047805 */ /* 0x000fe4000001ff00 */
[----:B0-----:R-:W-:Y:S02]  /*03c0*/  CS2R R2, SRZ ;  /* 0x0000000000027805 */ /* 0x001fe4000001ff00 */
[--C-:B--2---:R-:W-:Y:S02]  /*03d0*/  SHF.R.U64 R93, R6, 0x10, R7.reuse ;  /* 0x00000010065d7819 */ /* 0x104fe40000001207 */
[----:B------:R-:W-:Y:S02]  /*03e0*/  SHF.R.U32.HI R94, RZ, 0x10, R7 ;  /* 0x00000010ff5e7819 */ /* 0x000fe40000011607 */
[----:B----4-:R-:W-:-:S02]  /*03f0*/  SHF.R.U64 R95, R8, 0x10, R9 ;  /* 0x00000010085f7819 */ /* 0x010fc40000001209 */
[----:B------:R-:W-:Y:S02]  /*0400*/  SHF.R.U32.HI R96, RZ, 0x10, R9 ;  /* 0x00000010ff607819 */ /* 0x000fe40000011609 */
[--C-:B-----5:R-:W-:Y:S02]  /*0410*/  SHF.R.U64 R97, R10, 0x10, R11.reuse ;  /* 0x000000100a617819 */ /* 0x120fe4000000120b */
[----:B------:R-:W-:Y:S02]  /*0420*/  SHF.R.U32.HI R98, RZ, 0x10, R11 ;  /* 0x00000010ff627819 */ /* 0x000fe4000001160b */
[--C-:B---3--:R-:W-:Y:S02]  /*0430*/  SHF.R.U64 R99, R12, 0x10, R13.reuse ;  /* 0x000000100c637819 */ /* 0x108fe4000000120d */
[----:B------:R-:W-:Y:S02]  /*0440*/  SHF.R.U32.HI R100, RZ, 0x10, R13 ;  /* 0x00000010ff647819 */ /* 0x000fe4000001160d */
[----:B------:R-:W-:-:S02]  /*0450*/  SHF.R.U64 R101, R14, 0x10, R15 ;  /* 0x000000100e657819 */ /* 0x000fc4000000120f */
[----:B------:R-:W-:Y:S02]  /*0460*/  SHF.R.U32.HI R102, RZ, 0x10, R15 ;  /* 0x00000010ff667819 */ /* 0x000fe4000001160f */
[----:B------:R-:W-:Y:S02]  /*0470*/  SHF.L.U32 R82, R6, 0x10, RZ ;  /* 0x0000001006527819 */ /* 0x000fe400000006ff */
[----:B------:R-:W-:Y:S02]  /*0480*/  SHF.L.U32 R83, R7, 0x10, RZ ;  /* 0x0000001007537819 */ /* 0x000fe400000006ff */
[----:B------:R-:W-:Y:S02]  /*0490*/  CS2R R6, SRZ ;  /* 0x0000000000067805 */ /* 0x000fe4000001ff00 */
[----:B------:R-:W-:Y:S02]  /*04a0*/  SHF.L.U32 R84, R8, 0x10, RZ ;  /* 0x0000001008547819 */ /* 0x000fe400000006ff */
[----:B------:R-:W-:-:S02]  /*04b0*/  SHF.L.U32 R85, R9, 0x10, RZ ;  /* 0x0000001009557819 */ /* 0x000fc400000006ff */
[----:B------:R-:W-:Y:S02]  /*04c0*/  CS2R R8, SRZ ;  /* 0x0000000000087805 */ /* 0x000fe4000001ff00 */
        /* <DEDUP_REMOVED lines=18> */
[----:B-1----:R-:W-:-:S07]  /*05f0*/  SHF.L.U32 R102, R102, 0x10, RZ ;  /* 0x0000001066667819 */ /* 0x002fce00000006ff */
.L_x_3862:
        /* <DEDUP_REMOVED lines=8> */
[C---:B0-----:R-:W-:Y:S01]  /*0680*/  IMAD.WIDE.U32 R118, R103.reuse, 0x8, R110 ;  /* 0x0000000867767825 */ /* 0x041fe200078e006e */
[----:B------:R-:W-:-:S02]  /*0690*/  IADD3 R104, PT, PT, R103, 0x80, RZ ;  /* 0x0000008067687810 */ /* 0x000fc40007ffe0ff */
[C---:B------:R-:W-:Y:S02]  /*06a0*/  IADD3 R105, PT, PT, R103.reuse, 0x100, RZ ;  /* 0x0000010067697810 */ /* 0x040fe40007ffe0ff */
[C---:B------:R-:W-:Y:S01]  /*06b0*/  IADD3 R106, PT, PT, R103.reuse, 0x180, RZ ;  /* 0x00000180676a7810 */ /* 0x040fe20007ffe0ff */
[----:B------:R-:W4:Y:S01]  /*06c0*/  LDG.E.64 R118, desc[UR4][R118.64] ;  /* 0x0000000476767981 */ /* 0x000f22000c1e1b00 */
[----:B-1----:R-:W-:Y:S01]  /*06d0*/  IMAD.WIDE R60, R92, 0x4, R60 ;  /* 0x000000045c3c7825 */ /* 0x002fe200078e023c */
[----:B------:R-:W-:-:S03]  /*06e0*/  IADD3 R107, PT, PT, R103, 0x200, RZ ;  /* 0x00000200676b7810 */ /* 0x000fc60007ffe0ff */
[C---:B------:R-:W-:Y:S01]  /*06f0*/  IMAD.WIDE.U32 R116, R104.reuse, 0x8, R110 ;  /* 0x0000000868747825 */ /* 0x040fe200078e006e */
[----:B------:R0:W4:Y:S03]  /*0700*/  LDG.E R0, desc[UR4][R60.64] ;  /* 0x000000043c007981 */ /* 0x000126000c1e1900 */
[--C-:B--2---:R-:W-:Y:S02]  /*0710*/  IMAD.WIDE.U32 R52, R103, 0x10, R68.reuse ;  /* 0x0000001067347825 */ /* 0x104fe400078e0044 */
[----:B------:R-:W2:Y:S02]  /*0720*/  LDG.E.64 R116, desc[UR4][R116.64] ;  /* 0x0000000474747981 */ /* 0x000ea4000c1e1b00 */
[----:B------:R-:W-:Y:S02]  /*0730*/  IMAD.WIDE.U32 R56, R104, 0x10, R68 ;  /* 0x0000001068387825 */ /* 0x000fe400078e0044 */
[----:B------:R-:W2:Y:S02]  /*0740*/  LDG.E.128 R52, desc[UR4][R52.64] ;  /* 0x0000000434347981 */ /* 0x000ea4000c1e1d00 */
[----:B------:R-:W-:-:S02]  /*0750*/  IMAD.WIDE.U32 R114, R105, 0x8, R110 ;  /* 0x0000000869727825 */ /* 0x000fc400078e006e */
[----:B------:R-:W2:Y:S02]  /*0760*/  LDG.E.128 R56, desc[UR4][R56.64] ;  /* 0x0000000438387981 */ /* 0x000ea4000c1e1d00 */
[C---:B------:R-:W-:Y:S02]  /*0770*/  IMAD.WIDE.U32 R112, R106.reuse, 0x8, R110 ;  /* 0x000000086a707825 */ /* 0x040fe400078e006e */
[----:B------:R-:W2:Y:S02]  /*0780*/  LDG.E.64 R114, desc[UR4][R114.64] ;  /* 0x0000000472727981 */ /* 0x000ea4000c1e1b00 */
[--C-:B0-----:R-:W-:Y:S02]  /*0790*/  IMAD.WIDE.U32 R60, R105, 0x10, R68.reuse ;  /* 0x00000010693c7825 */ /* 0x101fe400078e0044 */
[----:B------:R-:W2:Y:S02]  /*07a0*/  LDG.E.64 R112, desc[UR4][R112.64] ;  /* 0x0000000470707981 */ /* 0x000ea4000c1e1b00 */
[----:B------:R-:W-:-:S02]  /*07b0*/  IMAD.WIDE.U32 R64, R106, 0x10, R68 ;  /* 0x000000106a407825 */ /* 0x000fc400078e0044 */
[----:B------:R-:W2:Y:S02]  /*07c0*/  LDG.E.128 R60, desc[UR4][R60.64] ;  /* 0x000000043c3c7981 */ /* 0x000ea4000c1e1d00 */
[C---:B------:R-:W-:Y:S02]  /*07d0*/  IMAD.WIDE.U32 R110, R107.reuse, 0x8, R110 ;  /* 0x000000086b6e7825 */ /* 0x040fe400078e006e */
[----:B------:R-:W2:Y:S02]  /*07e0*/  LDG.E.128 R64, desc[UR4][R64.64] ;  /* 0x0000000440407981 */ /* 0x000ea4000c1e1d00 */
[----:B------:R-:W-:Y:S02]  /*07f0*/  IMAD.WIDE.U32 R68, R107, 0x10, R68 ;  /* 0x000000106b447825 */ /* 0x000fe400078e0044 */
[----:B------:R-:W2:Y:S02]  /*0800*/  LDG.E.64 R110, desc[UR4][R110.64] ;  /* 0x000000046e6e7981 */ /* 0x000ea4000c1e1b00 */
[----:B---3--:R-:W-:-:S02]  /*0810*/  IMAD.WIDE R120, R92, 0x4, R120 ;  /* 0x000000045c787825 */ /* 0x008fc400078e0278 */
[----:B------:R-:W3:Y:S04]  /*0820*/  LDG.E.128 R68, desc[UR4][R68.64] ;  /* 0x0000000444447981 */ /* 0x000ee8000c1e1d00 */
[----:B------:R0:W3:Y:S01]  /*0830*/  LDG.E R108, desc[UR4][R120.64] ;  /* 0x00000004786c7981 */ /* 0x0000e2000c1e1900 */
[----:B------:R-:W-:Y:S02]  /*0840*/  ISETP.NE.AND P4, PT, RZ, UR7, PT ;  /* 0x00000007ff007c0c */ /* 0x000fe4000bf85270 */
[----:B------:R-:W-:-:S04]  /*0850*/  ISETP.NE.U32.AND P2, PT, RZ, UR8, PT ;  /* 0x00000008ff007c0c */ /* 0x000fc8000bf45070 */
[----:B------:R-:W-:Y:S01]  /*0860*/  ISETP.NE.AND.EX P2, PT, RZ, UR9, PT, P2 ;  /* 0x00000009ff007c0c */ /* 0x000fe2000bf45320 */
[----:B------:R-:W1:Y:S01]  /*0870*/  S2R R163, SR_CgaCtaId ;  /* 0x0000000000a37919 */ /* 0x000e620000008800 */
[----:B------:R-:W-:-:S13]  /*0880*/  LOP3.LUT P5, RZ, R74, 0x1f, RZ, 0xc0, !PT ;  /* 0x0000001f4aff7812 */ /* 0x000fda00078ac0ff */
[----:B------:R-:W1:Y:S01]  /*0890*/  @!P5 S2R R74, SR_TID.X ;  /* 0x00000000004ad919 */ /* 0x000e620000002100 */
[----:B------:R-:W-:Y:S02]  /*08a0*/  PLOP3.LUT P0, PT, PT, PT, PT, 0x80, 0x8 ;  /* 0x000000000008781c */ /* 0x000fe40003f0f070 */
[----:B------:R-:W-:Y:S02]  /*08b0*/  @!P5 PLOP3.LUT P0, PT, P3, PT, PT, 0x80, 0x8 ;  /* 0x000000000008d81c */ /* 0x000fe40001f0f070 */
[----:B----4-:R-:W-:Y:S02]  /*08c0*/  MOV R161, R118 ;  /* 0x0000007600a17202 */ /* 0x010fe40000000f00 */
[----:B------:R-:W-:Y:S02]  /*08d0*/  SHF.R.U64 R164, R118, 0x10, R119 ;  /* 0x0000001076a47819 */ /* 0x000fe40000001277 */
[----:B------:R-:W-:Y:S02]  /*08e0*/  SHF.L.U32 R161, R161, 0x10, RZ ;  /* 0x00000010a1a17819 */ /* 0x000fe400000006ff */
[----:B------:R-:W-:-:S02]  /*08f0*/  FSEL R0, R0, RZ, !P4 ;  /* 0x000000ff00007208 */ /* 0x000fc40006000000 */
[----:B------:R-:W-:Y:S01]  /*0900*/  MOV R162, R119 ;  /* 0x0000007700a27202 */ /* 0x000fe20000000f00 */
[----:B------:R-:W-:Y:S01]  /*0910*/  FMUL.FTZ R147, R90, R161 ;  /* 0x000000a15a937220 */ /* 0x000fe20000410000 */
[----:B------:R-:W-:Y:S02]  /*0920*/  SHF.L.U32 R164, R164, 0x10, RZ ;  /* 0x00000010a4a47819 */ /* 0x000fe400000006ff */
[--C-:B--2---:R-:W-:Y:S02]  /*0930*/  SHF.R.U64 R142, R116, 0x10, R117.reuse ;  /* 0x00000010748e7819 */ /* 0x104fe40000001275 */
[----:B------:R-:W-:Y:S01]  /*0940*/  MOV R124, R117 ;  /* 0x00000075007c7202 */ /* 0x000fe20000000f00 */
[C---:B------:R-:W-:Y:S01]  /*0950*/  FADD.FTZ R125, -R0.reuse, R52 ;  /* 0x00000034007d7221 */ /* 0x040fe20000010100 */
[----:B0-----:R-:W-:Y:S01]  /*0960*/  SHF.R.U32.HI R120, RZ, 0x10, R117 ;  /* 0x00000010ff787819 */ /* 0x001fe20000011675 */
[C---:B------:R-:W-:Y:S01]  /*0970*/  FADD.FTZ R145, -R0.reuse, R53 ;  /* 0x0000003500917221 */ /* 0x040fe20000010100 */
[C---:B------:R-:W-:Y:S01]  /*0980*/  FADD.FTZ R141, -R0.reuse, R55 ;  /* 0x00000037008d7221 */ /* 0x040fe20000010100 */
[C---:B------:R-:W-:Y:S01]  /*0990*/  FADD.FTZ R131, -R0.reuse, R59 ;  /* 0x0000003b00837221 */ /* 0x040fe20000010100 */
[----:B------:R-:W-:Y:S01]  /*09a0*/  SHF.R.U32.HI R160, RZ, 0x10, R119 ;  /* 0x00000010ffa07819 */ /* 0x000fe20000011677 */
[C---:B------:R-:W-:Y:S01]  /*09b0*/  FADD.FTZ R135, -R0.reuse, R57 ;  /* 0x0000003900877221 */ /* 0x040fe20000010100 */
[C---:B------:R-:W-:Y:S01]  /*09c0*/  FADD.FTZ R143, -R0.reuse, R54 ;  /* 0x00000036008f7221 */ /* 0x040fe20000010100 */
[C---:B------:R-:W-:Y:S01]  /*09d0*/  FADD.FTZ R139, -R0.reuse, R56 ;  /* 0x00000038008b7221 */ /* 0x040fe20000010100 */
[----:B------:R-:W-:Y:S01]  /*09e0*/  FADD.FTZ R133, -R0, R58 ;  /* 0x0000003a00857221 */ /* 0x000fe20000010100 */
[----:B------:R-:W-:Y:S01]  /*09f0*/  SHF.L.U32 R162, R162, 0x10, RZ ;  /* 0x00000010a2a27819 */ /* 0x000fe200000006ff */
[----:B------:R-:W-:Y:S01]  /*0a00*/  FMUL.FTZ R140, R101, R164 ;  /* 0x000000a4658c7220 */ /* 0x000fe20000410000 */
        /* <DEDUP_REMOVED lines=9> */
[----:B------:R-:W-:Y:S02]  /*0aa0*/  MOV R144, R111 ;  /* 0x0000006f00907202 */ /* 0x000fe40000000f00 */
[----:B------:R-:W-:Y:S01]  /*0ab0*/  SHF.R.U32.HI R123, RZ, 0x10, R111 ;  /* 0x00000010ff7b7819 */ /* 0x000fe2000001166f */
[C---:B---3--:R-:W-:Y:S01]  /*0ac0*/  FADD.FTZ R111, -R0.reuse, R68 ;  /* 0x00000044006f7221 */ /* 0x048fe20000010100 */
[C---:B------:R-:W-:Y:S01]  /*0ad0*/  FADD.FTZ R57, -R0.reuse, R69 ;  /* 0x0000004500397221 */ /* 0x040fe20000010100 */
[C---:B------:R-:W-:Y:S01]  /*0ae0*/  FADD.FTZ R53, -R0.reuse, R70 ;  /* 0x0000004600357221 */ /* 0x040fe20000010100 */
[----:B------:R-:W-:Y:S01]  /*0af0*/  FADD.FTZ R55, -R0, R71 ;  /* 0x0000004700377221 */ /* 0x000fe20000010100 */
[C---:B------:R-:W-:Y:S01]  /*0b00*/  FMUL.FTZ R0, R108.reuse, R125 ;  /* 0x0000007d6c007220 */ /* 0x040fe20000410000 */
[----:B------:R-:W-:Y:S01]  /*0b10*/  FADD.FTZ R69, RZ, R147 ;  /* 0x00000093ff457221 */ /* 0x000fe20000010000 */
[----:B------:R-:W-:Y:S01]  /*0b20*/  MOV R149, R116 ;  /* 0x0000007400957202 */ /* 0x000fe20000000f00 */
[----:B------:R-:W-:Y:S01]  /*0b30*/  FMUL.FTZ R145, R108, R145 ;  /* 0x000000916c917220 */ /* 0x000fe20000410000 */
[----:B------:R-:W-:Y:S01]  /*0b40*/  SHF.L.U32 R160, R160, 0x10, RZ ;  /* 0x00000010a0a07819 */ /* 0x000fe200000006ff */
[----:B------:R-:W-:Y:S01]  /*0b50*/  FFMA.FTZ R52, R0, R147, RZ ;  /* 0x0000009300347223 */ /* 0x000fe200000100ff */
[----:B------:R-:W-:Y:S01]  /*0b60*/  FMUL.FTZ R138, R91, R162 ;  /* 0x000000a25b8a7220 */ /* 0x000fe20000410000 */
[----:B------:R-:W-:Y:S01]  /*0b70*/  FADD.FTZ R69, R69, R140 ;  /* 0x0000008c45457221 */ /* 0x000fe20000010000 */
[----:B------:R-:W-:Y:S01]  /*0b80*/  FMUL.FTZ R143, R108, R143 ;  /* 0x0000008f6c8f7220 */ /* 0x000fe20000410000 */
[----:B------:R-:W-:Y:S01]  /*0b90*/  SHF.L.U32 R149, R149, 0x10, RZ ;  /* 0x0000001095957819 */ /* 0x000fe200000006ff */
[----:B------:R-:W-:Y:S01]  /*0ba0*/  FFMA.FTZ R52, R145, R140, R52 ;  /* 0x0000008c91347223 */ /* 0x000fe20000010034 */
        /* <DEDUP_REMOVED lines=12> */
[----:B------:R-:W-:Y:S01]  /*0c70*/  MOV R151, R114 ;  /* 0x0000007200977202 */ /* 0x000fe20000000f00 */
[----:B------:R-:W-:Y:S01]  /*0c80*/  FMUL.FTZ R135, R108, R135 ;  /* 0x000000876c877220 */ /* 0x000fe20000410000 */
[----:B------:R-:W-:Y:S01]  /*0c90*/  SHF.L.U32 R120, R120, 0x10, RZ ;  /* 0x0000001078787819 */ /* 0x000fe200000006ff */
[----:B------:R-:W-:Y:S01]  /*0ca0*/  FFMA.FTZ R52, R139, R136, R52 ;  /* 0x000000888b347223 */ /* 0x000fe20000010034 */
[----:B------:R-:W-:Y:S01]  /*0cb0*/  FMUL.FTZ R130, R89, R124 ;  /* 0x0000007c59827220 */ /* 0x000fe20000410000 */
[----:B------:R-:W-:Y:S01]  /*0cc0*/  FADD.FTZ R69, R69, R132 ;  /* 0x0000008445457221 */ /* 0x000fe20000010000 */
[--C-:B------:R-:W-:Y:S01]  /*0cd0*/  SHF.R.U64 R148, R114, 0x10, R115.reuse ;  /* 0x0000001072947819 */ /* 0x100fe20000001273 */
        /* <DEDUP_REMOVED lines=11> */
[----:B------:R-:W-:Y:S01]  /*0d90*/  SHF.R.U32.HI R156, RZ, 0x10, R115 ;  /* 0x00000010ff9c7819 */ /* 0x000fe20000011673 */
[C---:B------:R-:W-:Y:S01]  /*0da0*/  FMUL.FTZ R129, R108.reuse, R129 ;  /* 0x000000816c817220 */ /* 0x040fe20000410000 */
[----:B------:R-:W-:Y:S01]  /*0db0*/  SHF.L.U32 R157, R157, 0x10, RZ ;  /* 0x000000109d9d7819 */ /* 0x000fe200000006ff */
[----:B------:R-:W-:Y:S01]  /*0dc0*/  FFMA.FTZ R54, R131, R128, R52 ;  /* 0x0000008083367223 */ /* 0x000fe20000010034 */
[----:B------:R-:W-:Y:S01]  /*0dd0*/  FMUL.FTZ R125, R97, R148 ;  /* 0x00000094617d7220 */ /* 0x000fe20000410000 */
[----:B------:R-:W-:Y:S01]  /*0de0*/  FADD.FTZ R52, R69, R60 ;  /* 0x0000003c45347221 */ /* 0x000fe20000010000 */
[----:B------:R-:W-:Y:S01]  /*0df0*/  MOV R155, R112 ;  /* 0x00000070009b7202 */ /* 0x000fe20000000f00 */
[----:B------:R-:W-:Y:S01]  /*0e00*/  FMUL.FTZ R127, R108, R61 ;  /* 0x0000003d6c7f7220 */ /* 0x000fe20000410000 */
[----:B------:R-:W-:Y:S01]  /*0e10*/  SHF.L.U32 R156, R156, 0x10, RZ ;  /* 0x000000109c9c7819 */ /* 0x000fe200000006ff */
[----:B------:R-:W-:Y:S01]  /*0e20*/  FMUL.FTZ R118, R108, R59 ;  /* 0x0000003b6c767220 */ /* 0x000fe20000410000 */
[----:B------:R-:W-:Y:S01]  /*0e30*/  FFMA.FTZ R54, R129, R60, R54 ;  /* 0x0000003c81367223 */ /* 0x000fe20000010036 */
[----:B------:R-:W-:Y:S01]  /*0e40*/  FMUL.FTZ R122, R87, R157 ;  /* 0x0000009d577a7220 */ /* 0x000fe20000410000 */
[----:B------:R-:W-:Y:S01]  /*0e50*/  FADD.FTZ R59, R52, R125 ;  /* 0x0000007d343b7221 */ /* 0x000fe20000010000 */
[----:B------:R-:W-:Y:S01]  /*0e60*/  SHF.R.U64 R154, R112, 0x10, R113 ;  /* 0x00000010709a7819 */ /* 0x000fe20000001271 */
[----:B------:R-:W-:Y:S01]  /*0e70*/  FMUL.FTZ R61, R108, R119 ;  /* 0x000000776c3d7220 */ /* 0x000fe20000410000 */
[----:B------:R-:W-:Y:S01]  /*0e80*/  SHF.L.U32 R155, R155, 0x10, RZ ;  /* 0x000000109b9b7819 */ /* 0x000fe200000006ff */
[----:B------:R-:W-:Y:S01]  /*0e90*/  FFMA.FTZ R54, R127, R125, R54 ;  /* 0x0000007d7f367223 */ /* 0x000fe20000010036 */
[----:B------:R-:W-:Y:S01]  /*0ea0*/  FMUL.FTZ R121, R98, R156 ;  /* 0x0000009c62797220 */ /* 0x000fe20000410000 */
[----:B------:R-:W-:Y:S01]  /*0eb0*/  FADD.FTZ R52, R59, R122 ;  /* 0x0000007a3b347221 */ /* 0x000fe20000010000 */
[----:B------:R-:W-:Y:S01]  /*0ec0*/  MOV R152, R113 ;  /* 0x0000007100987202 */ /* 0x000fe20000000f00 */
[C---:B------:R-:W-:Y:S01]  /*0ed0*/  FMUL.FTZ R62, R108.reuse, R117 ;  /* 0x000000756c3e7220 */ /* 0x040fe20000410000 */
[----:B------:R-:W-:Y:S01]  /*0ee0*/  FMUL.FTZ R66, R108, R67 ;  /* 0x000000436c427220 */ /* 0x000fe20000410000 */
[----:B------:R-:W-:Y:S01]  /*0ef0*/  SHF.L.U32 R154, R154, 0x10, RZ ;  /* 0x000000109a9a7819 */ /* 0x000fe200000006ff */
[----:B------:R-:W-:Y:S01]  /*0f00*/  FFMA.FTZ R59, R61, R122, R54 ;  /* 0x0000007a3d3b7223 */ /* 0x000fe20000010036 */
[----:B------:R-:W-:Y:S01]  /*0f10*/  FMUL.FTZ R64, R84, R155 ;  /* 0x0000009b54407220 */ /* 0x000fe20000410000 */
[----:B------:R-:W-:Y:S01]  /*0f20*/  FADD.FTZ R67, R52, R121 ;  /* 0x0000007934437221 */ /* 0x000fe20000010000 */
[----:B------:R-:W-:Y:S01]  /*0f30*/  SHF.R.U32.HI R150, RZ, 0x10, R113 ;  /* 0x00000010ff967819 */ /* 0x000fe20000011671 */
[----:B------:R-:W-:Y:S01]  /*0f40*/  FMUL.FTZ R63, R108, R63 ;  /* 0x0000003f6c3f7220 */ /* 0x000fe20000410000 */
[----:B------:R-:W-:Y:S01]  /*0f50*/  SHF.L.U32 R152, R152, 0x10, RZ ;  /* 0x0000001098987819 */ /* 0x000fe200000006ff */
[----:B------:R-:W-:Y:S01]  /*0f60*/  FFMA.FTZ R54, R62, R121, R59 ;  /* 0x000000793e367223 */ /* 0x000fe2000001003b */
[----:B------:R-:W-:Y:S01]  /*0f70*/  FMUL.FTZ R117, R95, R154 ;  /* 0x0000009a5f757220 */ /* 0x000fe20000410000 */
[----:B------:R-:W-:Y:S01]  /*0f80*/  FADD.FTZ R52, R67, R64 ;  /* 0x0000004043347221 */ /* 0x000fe20000010000 */
[----:B------:R-:W-:Y:S01]  /*0f90*/  MOV R153, R110 ;  /* 0x0000006e00997202 */ /* 0x000fe20000000f00 */
[----:B------:R-:W-:Y:S01]  /*0fa0*/  FFMA.FTZ R59, R63, R64, R54 ;  /* 0x000000403f3b7223 */ /* 0x000fe20000010036 */
[----:B------:R-:W-:Y:S01]  /*0fb0*/  SHF.L.U32 R150, R150, 0x10, RZ ;  /* 0x0000001096967819 */ /* 0x000fe200000006ff */
[----:B------:R-:W-:Y:S01]  /*0fc0*/  FMUL.FTZ R115, R85, R152 ;  /* 0x0000009855737220 */ /* 0x000fe20000410000 */
[----:B------:R-:W-:Y:S01]  /*0fd0*/  FADD.FTZ R52, R52, R117 ;  /* 0x0000007534347221 */ /* 0x000fe20000010000 */
[----:B------:R-:W-:Y:S01]  /*0fe0*/  FMUL.FTZ R65, R108, R65 ;  /* 0x000000416c417220 */ /* 0x000fe20000410000 */
[----:B------:R-:W-:Y:S01]  /*0ff0*/  SHF.L.U32 R153, R153, 0x10, RZ ;  /* 0x0000001099997819 */ /* 0x000fe200000006ff */
[----:B------:R-:W-:Y:S01]  /*1000*/  FFMA.FTZ R54, R118, R117, R59 ;  /* 0x0000007576367223 */ /* 0x000fe2000001003b */
[----:B------:R-:W-:Y:S01]  /*1010*/  FMUL.FTZ R67, R96, R150 ;  /* 0x0000009660437220 */ /* 0x000fe20000410000 */
[----:B------:R-:W-:Y:S01]  /*1020*/  FADD.FTZ R52, R52, R115 ;  /* 0x0000007334347221 */ /* 0x000fe20000010000 */
[----:B------:R-:W-:Y:S01]  /*1030*/  SHF.L.U32 R146, R146, 0x10, RZ ;  /* 0x0000001092927819 */ /* 0x000fe200000006ff */
[----:B------:R-:W-:Y:S01]  /*1040*/  FFMA.FTZ R59, R65, R115, R54 ;  /* 0x00000073413b7223 */ /* 0x000fe20000010036 */
[----:B------:R-:W-:Y:S01]  /*1050*/  FMUL.FTZ R68, R82, R153 ;  /* 0x0000009952447220 */ /* 0x000fe20000410000 */
[----:B------:R-:W-:Y:S01]  /*1060*/  FADD.FTZ R71, R52, R67 ;  /* 0x0000004334477221 */ /* 0x000fe20000010000 */
[----:B------:R-:W-:Y:S01]  /*1070*/  SHF.L.U32 R144, R144, 0x10, RZ ;  /* 0x0000001090907819 */ /* 0x000fe200000006ff */
[----:B------:R-:W-:Y:S01]  /*1080*/  FMUL.FTZ R111, R108, R111 ;  /* 0x0000006f6c6f7220 */ /* 0x000fe20000410000 */
        /* <DEDUP_REMOVED lines=14> */
[----:B------:R-:W0:Y:S01]  /*1170*/  @P2 LDC.64 R56, c[0x0][0x438] ;  /* 0x00010e00ff382b82 */ /* 0x000e220000000a00 */
[----:B------:R-:W-:-:S02]  /*1180*/  FADD.FTZ R58, R54, R113 ;  /* 0x00000071363a7221 */ /* 0x000fc40000010000 */
[----:B------:R-:W-:-:S03]  /*1190*/  FFMA.FTZ R59, R116, R113, R53 ;  /* 0x00000071743b7223 */ /* 0x000fc60000010035 */
[----:B------:R-:W2:Y:S02]  /*11a0*/  SHFL.DOWN PT, R53, R58, 0x10, 0x1f ;  /* 0x0a001f003a357f89 */ /* 0x000ea400000e0000 */
[----:B------:R-:W3:Y:S02]  /*11b0*/  @P2 LDC.64 R54, c[0x0][0x438] ;  /* 0x00010e00ff362b82 */ /* 0x000ee40000000a00 */
[----:B------:R-:W4:Y:S01]  /*11c0*/  SHFL.DOWN PT, R52, R59, 0x10, 0x1f ;  /* 0x0a001f003b347f89 */ /* 0x000f2200000e0000 */
[----:B--2---:R-:W-:-:S05]  /*11d0*/  FADD.FTZ R110, R58, R53 ;  /* 0x000000353a6e7221 */ /* 0x004fca0000010000 */
[----:B------:R-:W2:Y:S01]  /*11e0*/  SHFL.DOWN PT, R119, R110, 0x8, 0x1f ;  /* 0x09001f006e777f89 */ /* 0x000ea200000e0000 */
[----:B----4-:R-:W-:Y:S02]  /*11f0*/  FADD.FTZ R114, R59, R52 ;  /* 0x000000343b727221 */ /* 0x010fe40000010000 */
[----:B------:R-:W4:Y:S03]  /*1200*/  @P2 LDC.64 R52, c[0x0][0x438] ;  /* 0x00010e00ff342b82 */ /* 0x000f260000000a00 */
[----:B------:R-:W1:Y:S01]  /*1210*/  SHFL.DOWN PT, R159, R114, 0x8, 0x1f ;  /* 0x09001f00729f7f89 */ /* 0x000e6200000e0000 */
[----:B--2---:R-:W-:-:S05]  /*1220*/  FADD.FTZ R119, R110, R119 ;  /* 0x000000776e777221 */ /* 0x004fca0000010000 */
[----:B------:R-:W2:Y:S01]  /*1230*/  SHFL.DOWN PT, R110, R119, 0x4, 0x1f ;  /* 0x08801f00776e7f89 */ /* 0x000ea200000e0000 */
[----:B-1----:R-:W-:-:S05]  /*1240*/  FADD.FTZ R159, R114, R159 ;  /* 0x0000009f729f7221 */ /* 0x002fca0000010000 */
[----:B------:R-:W1:Y:S01]  /*1250*/  SHFL.DOWN PT, R114, R159, 0x4, 0x1f ;  /* 0x08801f009f727f89 */ /* 0x000e6200000e0000 */
[----:B0-----:R-:W-:-:S05]  /*1260*/  @P2 IMAD.WIDE.U32 R56, R103, 0x10, R56 ;  /* 0x0000001067382825 */ /* 0x001fca00078e0038 */
[----:B------:R0:W5:Y:S01]  /*1270*/  @P2 LDG.E.128 R44, desc[UR4][R56.64] ;  /* 0x00000004382c2981 */ /* 0x000162000c1e1d00 */
[----:B----4-:R-:W-:Y:S02]  /*1280*/  @P2 IMAD.WIDE.U32 R58, R105, 0x10, R52 ;  /* 0x00000010693a2825 */ /* 0x010fe400078e0034 */
[----:B------:R-:W4:Y:S03]  /*1290*/  @P2 LDC.64 R52, c[0x0][0x438] ;  /* 0x00010e00ff342b82 */ /* 0x000f260000000a00 */
[----:B------:R3:W5:Y:S01]  /*12a0*/  @P2 LDG.E.128 R36, desc[UR4][R58.64] ;  /* 0x000000043a242981 */ /* 0x000762000c1e1d00 */
[----:B--2---:R-:W-:-:S05]  /*12b0*/  FADD.FTZ R110, R119, R110 ;  /* 0x0000006e776e7221 */ /* 0x004fca0000010000 */
[----:B0-----:R-:W0:Y:S01]  /*12c0*/  SHFL.DOWN PT, R57, R110, 0x2, 0x1f ;  /* 0x08401f006e397f89 */ /* 0x001e2200000e0000 */
[----:B-1----:R-:W-:Y:S01]  /*12d0*/  FADD.FTZ R56, R159, R114 ;  /* 0x000000729f387221 */ /* 0x002fe20000010000 */
[----:B---3--:R-:W-:-:S04]  /*12e0*/  @P2 IMAD.WIDE.U32 R54, R104, 0x10, R54 ;  /* 0x0000001068362825 */ /* 0x008fc800078e0036 */
[----:B------:R-:W1:Y:S01]  /*12f0*/  SHFL.DOWN PT, R59, R56, 0x2, 0x1f ;  /* 0x08401f00383b7f89 */ /* 0x000e6200000e0000 */
[----:B------:R-:W-:-:S03]  /*1300*/  MOV R58, 0x400 ;  /* 0x00000400003a7802 */ /* 0x000fc60000000f00 */
[----:B------:R2:W5:Y:S01]  /*1310*/  @P2 LDG.E.128 R48, desc[UR4][R54.64] ;  /* 0x0000000436302981 */ /* 0x000562000c1e1d00 */
[----:B------:R-:W-:Y:S01]  /*1320*/  LEA R58, R163, R58, 0x18 ;  /* 0x0000003aa33a7211 */ /* 0x000fe200078ec0ff */
[----:B----4-:R-:W-:Y:S01]  /*1330*/  @P2 IMAD.WIDE.U32 R52, R106, 0x10, R52 ;  /* 0x000000106a342825 */ /* 0x010fe200078e0034 */
[----:B--2---:R-:W2:Y:S03]  /*1340*/  LDC.64 R54, c[0x0][0x3b0] ;  /* 0x0000ec00ff367b82 */ /* 0x004ea60000000a00 */
[----:B0-----:R-:W-:Y:S01]  /*1350*/  FADD.FTZ R114, R110, R57 ;  /* 0x000000396e727221 */ /* 0x001fe20000010000 */
[----:B------:R-:W-:Y:S01]  /*1360*/  IADD3 R159, PT, PT, R58, 0x2820, RZ ;  /* 0x000028203a9f7810 */ /* 0x000fe20007ffe0ff */
[----:B------:R0:W5:Y:S04]  /*1370*/  @P2 LDG.E.128 R40, desc[UR4][R52.64] ;  /* 0x0000000434282981 */ /* 0x000168000c1e1d00 */
[----:B------:R-:W3:Y:S01]  /*1380*/  SHFL.DOWN PT, R119, R114, 0x1, 0x1f ;  /* 0x08201f0072777f89 */ /* 0x000ee200000e0000 */
[----:B-1----:R-:W-:Y:S01]  /*1390*/  FADD.FTZ R110, R56, R59 ;  /* 0x0000003b386e7221 */ /* 0x002fe20000010000 */
[----:B0-----:R-:W-:-:S02]  /*13a0*/  @!P5 MOV R52, R159 ;  /* 0x0000009f0034d202 */ /* 0x001fc40000000f00 */
[----:B------:R-:W-:-:S04]  /*13b0*/  @!P0 IADD3 R52, PT, PT, R58, 0x2800, RZ ;  /* 0x000028003a348810 */ /* 0x000fc80007ffe0ff */
[----:B------:R-:W-:Y:S02]  /*13c0*/  @!P5 MOV R59, R52 ;  /* 0x00000034003bd202 */ /* 0x000fe40000000f00 */
[----:B------:R-:W-:Y:S01]  /*13d0*/  @!P5 SHF.R.U32.HI R52, RZ, 0x2, R74 ;  /* 0x00000002ff34d819 */ /* 0x000fe2000001164a */
[----:B--2---:R-:W-:-:S03]  /*13e0*/  IMAD.WIDE.U32 R56, R103, 0x4, R54 ;  /* 0x0000000467387825 */ /* 0x004fc600078e0036 */
[----:B------:R-:W-:Y:S02]  /*13f0*/  @!P5 LOP3.LUT R52, R52, 0x18, RZ, 0xc0, !PT ;  /* 0x000000183434d812 */ /* 0x000fe400078ec0ff */
[----:B------:R0:W5:Y:S02]  /*1400*/  LDG.E R134, desc[UR4][R56.64] ;  /* 0x0000000438867981 */ /* 0x000164000c1e1900 */
[----:B------:R-:W-:Y:S01]  /*1410*/  @!P5 IADD3 R59, PT, PT, R52, R59, RZ ;  /* 0x0000003b343bd210 */ /* 0x000fe20007ffe0ff */
[----:B------:R-:W-:-:S05]  /*1420*/  IMAD.WIDE.U32 R52, R104, 0x4, R54 ;  /* 0x0000000468347825 */ /* 0x000fca00078e0036 */
[----:B------:R3:W5:Y:S01]  /*1430*/  LDG.E R126, desc[UR4][R52.64] ;  /* 0x00000004347e7981 */ /* 0x000762000c1e1900 */
[----:B0-----:R-:W-:-:S04]  /*1440*/  IMAD.WIDE.U32 R56, R105, 0x4, R54 ;  /* 0x0000000469387825 */ /* 0x001fc800078e0036 */
[----:B---3--:R-:W-:Y:S02]  /*1450*/  FADD.FTZ R52, R114, R119 ;  /* 0x0000007772347221 */ /* 0x008fe40000010000 */
[----:B------:R0:W5:Y:S02]  /*1460*/  LDG.E R119, desc[UR4][R56.64] ;  /* 0x0000000438777981 */ /* 0x000164000c1e1900 */
[----:B0-----:R-:W-:-:S05]  /*1470*/  IMAD.WIDE.U32 R56, R106, 0x4, R54 ;  /* 0x000000046a387825 */ /* 0x001fca00078e0036 */
[----:B------:R0:W5:Y:S02]  /*1480*/  LDG.E R114, desc[UR4][R56.64] ;  /* 0x0000000438727981 */ /* 0x000164000c1e1900 */
[----:B0-----:R-:W0:Y:S02]  /*1490*/  @P1 LDC.64 R56, c[0x0][0x3e0] ;  /* 0x0000f800ff381b82 */ /* 0x001e240000000a00 */
[----:B0-----:R-:W-:-:S05]  /*14a0*/  @P1 IMAD.WIDE R56, R92, 0x2, R56 ;  /* 0x000000025c381825 */ /* 0x001fca00078e0238 */
[----:B------:R-:W2:Y:S04]  /*14b0*/  @P1 LDG.E.U16 R158, desc[UR4][R56.64] ;  /* 0x00000004389e1981 */ /* 0x000ea8000c1e1500 */
[----:B------:R-:W0:Y:S01]  /*14c0*/  SHFL.DOWN PT, R163, R110, 0x1, 0x1f ;  /* 0x08201f006ea37f89 */ /* 0x000e2200000e0000 */
[----:B------:R-:W-:-:S04]  /*14d0*/  IMAD.WIDE.U32 R54, R107, 0x4, R54 ;  /* 0x000000046b367825 */ /* 0x000fc800078e0036 */
[----:B0-----:R-:W-:Y:S02]  /*14e0*/  FADD.FTZ R53, R110, R163 ;  /* 0x000000a36e357221 */ /* 0x001fe40000010000 */
[----:B------:R0:W5:Y:S02]  /*14f0*/  LDG.E R110, desc[UR4][R54.64] ;  /* 0x00000004366e7981 */ /* 0x000164000c1e1900 */
[----:B0-----:R-:W0:Y:S02]  /*1500*/  @P2 LDC.64 R54, c[0x0][0x438] ;  /* 0x00010e00ff362b82 */ /* 0x001e240000000a00 */
[----:B------:R-:W-:Y:S01]  /*1510*/  @!P5 STS.64 [R59], R52 ;  /* 0x000000343b00d388 */ /* 0x000fe20000000a00 */
[----:B0-----:R-:W-:-:S05]  /*1520*/  @P2 IMAD.WIDE.U32 R54, R107, 0x10, R54 ;  /* 0x000000106b362825 */ /* 0x001fca00078e0036 */
[----:B------:R0:W5:Y:S01]  /*1530*/  @P2 LDG.E.128 R32, desc[UR4][R54.64] ;  /* 0x0000000436202981 */ /* 0x000162000c1e1d00 */
[C---:B------:R-:W-:Y:S01]  /*1540*/  @!P3 IADD3 R159, PT, PT, R58.reuse, 0x2800, RZ ;  /* 0x000028003a9fb810 */ /* 0x040fe20007ffe0ff */
[----:B------:R-:W-:Y:S01]  /*1550*/  BAR.SYNC.DEFER_BLOCKING 0x0 ;  /* 0x0000000000007b1d */ /* 0x000fe20000010000 */
[C---:B------:R-:W-:Y:S02]  /*1560*/  IADD3 R163, PT, PT, R58.reuse, 0x2830, RZ ;  /* 0x000028303aa37810 */ /* 0x040fe40007ffe0ff */
[----:B------:R-:W-:-:S03]  /*1570*/  @!P3 IADD3 R163, PT, PT, R58, 0x2810, RZ ;  /* 0x000028103aa3b810 */ /* 0x000fc60007ffe0ff */
[----:B0-----:R-:W0:Y:S04]  /*1580*/  LDS.128 R52, [R159] ;  /* 0x000000009f347984 */ /* 0x001e280000000c00 */
[----:B------:R-:W1:Y:S01]  /*1590*/  LDS.128 R56, [R163] ;  /* 0x00000000a3387984 */ /* 0x000e620000000c00 */
[----:B------:R-:W-:Y:S01]  /*15a0*/  FFMA.FTZ R2, R139, R149, R2 ;  /* 0x000000958b027223 */ /* 0x000fe20000010002 */
[----:B------:R-:W-:Y:S01]  /*15b0*/  FADD.FTZ R18, R149, R18 ;  /* 0x0000001295127221 */ /* 0x000fe20000010000 */
[----:B------:R-:W-:-:S04]  /*15c0*/  UISETP.NE.U32.AND UP0, UPT, UR8, URZ, UPT ;  /* 0x000000ff0800728c */ /* 0x000fc8000bf05070 */
[----:B------:R-:W-:Y:S01]  /*15d0*/  UISETP.NE.AND.EX UP0, UPT, UR9, URZ, UPT, UP0 ;  /* 0x000000ff0900728c */ /* 0x000fe2000bf05300 */
[----:B------:R-:W-:Y:S01]  /*15e0*/  FFMA.FTZ R5, R131, R120, R5 ;  /* 0x0000007883057223 */ /* 0x000fe20000010005 */
[----:B------:R-:W-:Y:S01]  /*15f0*/  FADD.FTZ R21, R120, R21 ;  /* 0x0000001578157221 */ /* 0x000fe20000010000 */
[----:B------:R-:W-:Y:S01]  /*1600*/  FFMA.FTZ R4, R133, R124, R4 ;  /* 0x0000007c85047223 */ /* 0x000fe20000010004 */
[----:B------:R-:W-:Y:S01]  /*1610*/  FADD.FTZ R20, R124, R20 ;  /* 0x000000147c147221 */ /* 0x000fe20000010000 */
[----:B------:R-:W-:Y:S01]  /*1620*/  MOV R120, 0x3f800000 ;  /* 0x3f80000000787802 */ /* 0x000fe20000000f00 */
[----:B------:R-:W-:Y:S01]  /*1630*/  FADD.FTZ R73, R123, R73 ;  /* 0x000000497b497221 */ /* 0x000fe20000010000 */
[----:B------:R-:W-:Y:S01]  /*1640*/  FFMA.FTZ R17, R116, R123, R17 ;  /* 0x0000007b74117223 */ /* 0x000fe20000010011 */
        /* <DEDUP_REMOVED lines=41> */
[----:B------:R-:W-:Y:S01]  /*18e0*/  FMUL.FTZ R123, R52, UR11 ;  /* 0x0000000b347b7c20 */ /* 0x000fe20008410000 */
[----:B------:R-:W-:-:S02]  /*18f0*/  FSEL R124, R58, RZ, !P4 ;  /* 0x000000ff3a7c7208 */ /* 0x000fc40006000000 */
[----:B--2---:R-:W-:Y:S01]  /*1900*/  @P1 SHF.L.U32 R120, R158, 0x10, RZ ;  /* 0x000000109e781819 */ /* 0x004fe200000006ff */
[----:B------:R-:W-:Y:S06]  /*1910*/  BRA.U UP0, `(.L_x_3858) ;  /* 0x0000001900387547 */ /* 0x000fec000b800000 */
[----:B------:R-:W-:-:S04]  /*1920*/  UISETP.NE.U32.AND UP0, UPT, UR12, URZ, UPT ;  /* 0x000000ff0c00728c */ /* 0x000fc8000bf05070 */
[----:B------:R-:W-:-:S09]  /*1930*/  UISETP.NE.AND.EX UP0, UPT, UR13, URZ, UPT, UP0 ;  /* 0x000000ff0d00728c */ /* 0x000fd2000bf05300 */
[----:B------:R-:W-:Y:S05]  /*1940*/  BRA.U UP0, `(.L_x_3859) ;  /* 0x0000000d00007547 */ /* 0x000fea000b800000 */
[-CC-:B------:R-:W-:Y:S01]  /*1950*/  FFMA.FTZ R145, R145, R123.reuse, R124.reuse ;  /* 0x0000007b91917223 */ /* 0x180fe2000001007c */
[-CC-:B------:R-:W-:Y:S01]  /*1960*/  FFMA.FTZ R0, R0, R123.reuse, R124.reuse ;  /* 0x0000007b00007223 */ /* 0x180fe2000001007c */
[-CC-:B------:R-:W-:Y:S01]  /*1970*/  FFMA.FTZ R139, R139, R123.reuse, R124.reuse ;  /* 0x0000007b8b8b7223 */ /* 0x180fe2000001007c */
[----:B------:R-:W-:Y:S01]  /*1980*/  FFMA.FTZ R135, R135, R123, R124 ;  /* 0x0000007b87877223 */ /* 0x000fe2000001007c */
[----:B------:R-:W-:Y:S01]  /*1990*/  FADD.FTZ R145, R140, -R145 ;  /* 0x800000918c917221 */ /* 0x000fe20000010000 */
[----:B------:R-:W-:Y:S01]  /*19a0*/  FADD.FTZ R147, R147, -R0 ;  /* 0x8000000093937221 */ /* 0x000fe20000010000 */
[----:B------:R-:W-:Y:S01]  /*19b0*/  FADD.FTZ R139, R136, -R139 ;  /* 0x8000008b888b7221 */ /* 0x000fe20000010000 */
[----:B-----5:R-:W-:Y:S01]  /*19c0*/  LOP3.LUT P0, RZ, R134, 0xff00, RZ, 0xc0, !PT ;  /* 0x0000ff0086ff7812 */ /* 0x020fe2000780c0ff */
[C---:B------:R-:W-:Y:S01]  /*19d0*/  FMUL.FTZ R145, R108.reuse, R145 ;  /* 0x000000916c917220 */ /* 0x040fe20000410000 */
[C---:B------:R-:W-:Y:S01]  /*19e0*/  FMUL.FTZ R147, R108.reuse, R147 ;  /* 0x000000936c937220 */ /* 0x040fe20000410000 */
[----:B------:R-:W-:Y:S01]  /*19f0*/  FMUL.FTZ R139, R108, R139 ;  /* 0x0000008b6c8b7220 */ /* 0x000fe20000410000 */
[----:B------:R-:W-:Y:S01]  /*1a00*/  FADD.FTZ R135, R132, -R135 ;  /* 0x8000008784877221 */ /* 0x000fe20000010000 */
[-C--:B------:R-:W-:Y:S01]  /*1a10*/  FMUL.FTZ R145, R145, R120.reuse ;  /* 0x0000007891917220 */ /* 0x080fe20000410000 */
[-C--:B------:R-:W-:Y:S01]  /*1a20*/  FMUL.FTZ R147, R147, R120.reuse ;  /* 0x0000007893937220 */ /* 0x080fe20000410000 */
[--C-:B------:R-:W-:Y:S01]  /*1a30*/  FFMA.FTZ R53, R131, R123, R124.reuse ;  /* 0x0000007b83357223 */ /* 0x100fe2000001007c */
[-C--:B------:R-:W-:Y:S01]  /*1a40*/  FMUL.FTZ R139, R139, R120.reuse ;  /* 0x000000788b8b7220 */ /* 0x080fe20000410000 */
[----:B------:R-:W-:Y:S01]  /*1a50*/  FMUL.FTZ R145, R145, UR14 ;  /* 0x0000000e91917c20 */ /* 0x000fe20008410000 */
[----:B------:R-:W-:Y:S01]  /*1a60*/  FMUL.FTZ R147, R147, UR14 ;  /* 0x0000000e93937c20 */ /* 0x000fe20008410000 */
[----:B------:R-:W-:Y:S01]  /*1a70*/  FMUL.FTZ R135, R108, R135 ;  /* 0x000000876c877220 */ /* 0x000fe20000410000 */
[----:B------:R-:W-:Y:S01]  /*1a80*/  FADD.FTZ R53, R128, -R53 ;  /* 0x8000003580357221 */ /* 0x000fe20000010000 */
[-CC-:B------:R-:W-:Y:S01]  /*1a90*/  FFMA.FTZ R52, R141, R123.reuse, R124.reuse ;  /* 0x0000007b8d347223 */ /* 0x180fe2000001007c */
[----:B------:R-:W-:Y:S01]  /*1aa0*/  FSEL R56, R145, RZ, P0 ;  /* 0x000000ff91387208 */ /* 0x000fe20000000000 */
[----:B------:R-:W-:Y:S01]  /*1ab0*/  FFMA.FTZ R129, R129, R123, R124 ;  /* 0x0000007b81817223 */ /* 0x000fe2000001007c */
[----:B------:R-:W-:Y:S01]  /*1ac0*/  LOP3.LUT P0, RZ, R134, 0xff, RZ, 0xc0, !PT ;  /* 0x000000ff86ff7812 */ /* 0x000fe2000780c0ff */
[----:B------:R-:W-:Y:S01]  /*1ad0*/  FMUL.FTZ R139, R139, UR14 ;  /* 0x0000000e8b8b7c20 */ /* 0x000fe20008410000 */
[-C--:B------:R-:W-:Y:S01]  /*1ae0*/  FMUL.FTZ R135, R135, R120.reuse ;  /* 0x0000007887877220 */ /* 0x080fe20000410000 */
[----:B------:R-:W-:Y:S01]  /*1af0*/  FMUL.FTZ R53, R108, R53 ;  /* 0x000000356c357220 */ /* 0x000fe20000410000 */
[----:B------:R-:W-:Y:S01]  /*1b00*/  FSEL R59, R147, RZ, P0 ;  /* 0x000000ff933b7208 */ /* 0x000fe20000000000 */
[----:B------:R-:W-:Y:S01]  /*1b10*/  FADD.FTZ R137, R137, -R52 ;  /* 0x8000003489897221 */ /* 0x000fe20000010000 */
[----:B------:R-:W-:Y:S01]  /*1b20*/  LOP3.LUT P0, RZ, R126, 0xff, RZ, 0xc0, !PT ;  /* 0x000000ff7eff7812 */ /* 0x000fe2000780c0ff */
[----:B------:R-:W-:Y:S01]  /*1b30*/  FADD.FTZ R129, R60, -R129 ;  /* 0x800000813c817221 */ /* 0x000fe20000010000 */
[----:B------:R-:W-:Y:S01]  /*1b40*/  FFMA.FTZ R52, R127, R123, R124 ;  /* 0x0000007b7f347223 */ /* 0x000fe2000001007c */
[----:B------:R-:W-:Y:S01]  /*1b50*/  FMUL.FTZ R135, R135, UR14 ;  /* 0x0000000e87877c20 */ /* 0x000fe20008410000 */
[----:B------:R-:W-:Y:S01]  /*1b60*/  FSEL R131, R139, RZ, P0 ;  /* 0x000000ff8b837208 */ /* 0x000fe20000000000 */
[-C--:B------:R-:W-:Y:S01]  /*1b70*/  FMUL.FTZ R53, R53, R120.reuse ;  /* 0x0000007835357220 */ /* 0x080fe20000410000 */
[----:B------:R-:W-:Y:S01]  /*1b80*/  LOP3.LUT P0, RZ, R126, 0xff00, RZ, 0xc0, !PT ;  /* 0x0000ff007eff7812 */ /* 0x000fe2000780c0ff */
[----:B------:R-:W-:Y:S01]  /*1b90*/  FMUL.FTZ R129, R108, R129 ;  /* 0x000000816c817220 */ /* 0x000fe20000410000 */
[----:B------:R-:W-:Y:S01]  /*1ba0*/  FADD.FTZ R125, R125, -R52 ;  /* 0x800000347d7d7221 */ /* 0x000fe20000010000 */
[----:B------:R-:W-:Y:S01]  /*1bb0*/  FFMA.FTZ R62, R62, R123, R124 ;  /* 0x0000007b3e3e7223 */ /* 0x000fe2000001007c */
[----:B------:R-:W-:Y:S01]  /*1bc0*/  FSEL R54, R135, RZ, P0 ;  /* 0x000000ff87367208 */ /* 0x000fe20000000000 */
[----:B------:R-:W-:Y:S01]  /*1bd0*/  FMUL.FTZ R53, R53, UR14 ;  /* 0x0000000e35357c20 */ /* 0x000fe20008410000 */
[----:B------:R-:W-:Y:S01]  /*1be0*/  ISETP.GE.U32.AND P0, PT, R126, 0x1000000, PT ;  /* 0x010000007e00780c */ /* 0x000fe20003f06070 */
[-C--:B------:R-:W-:Y:S01]  /*1bf0*/  FMUL.FTZ R129, R129, R120.reuse ;  /* 0x0000007881817220 */ /* 0x080fe20000410000 */
[C---:B------:R-:W-:Y:S01]  /*1c00*/  FMUL.FTZ R125, R108.reuse, R125 ;  /* 0x0000007d6c7d7220 */ /* 0x040fe20000410000 */
[----:B------:R-:W-:Y:S01]  /*1c10*/  FADD.FTZ R121, R121, -R62 ;  /* 0x8000003e79797221 */ /* 0x000fe20000010000 */
[--C-:B------:R-:W-:Y:S01]  /*1c20*/  FFMA.FTZ R63, R63, R123, R124.reuse ;  /* 0x0000007b3f3f7223 */ /* 0x100fe2000001007c */
[----:B------:R-:W-:Y:S01]  /*1c30*/  FSEL R53, R53, RZ, P0 ;  /* 0x000000ff35357208 */ /* 0x000fe20000000000 */
[----:B------:R-:W-:Y:S01]  /*1c40*/  FMUL.FTZ R129, R129, UR14 ;  /* 0x0000000e81817c20 */ /* 0x000fe20008410000 */
[----:B------:R-:W-:Y:S01]  /*1c50*/  LOP3.LUT P0, RZ, R119, 0xff, RZ, 0xc0, !PT ;  /* 0x000000ff77ff7812 */ /* 0x000fe2000780c0ff */
[-C--:B------:R-:W-:Y:S01]  /*1c60*/  FMUL.FTZ R52, R125, R120.reuse ;  /* 0x000000787d347220 */ /* 0x080fe20000410000 */
[----:B------:R-:W-:Y:S01]  /*1c70*/  FMUL.FTZ R121, R108, R121 ;  /* 0x000000796c797220 */ /* 0x000fe20000410000 */
[----:B------:R-:W-:Y:S01]  /*1c80*/  FADD.FTZ R63, R64, -R63 ;  /* 0x8000003f403f7221 */ /* 0x000fe20000010000 */
[----:B------:R-:W-:Y:S01]  /*1c90*/  FFMA.FTZ R118, R118, R123, R124 ;  /* 0x0000007b76767223 */ /* 0x000fe2000001007c */
[----:B------:R-:W-:Y:S01]  /*1ca0*/  FSEL R125, R129, RZ, P0 ;  /* 0x000000ff817d7208 */ /* 0x000fe20000000000 */
[----:B------:R-:W-:Y:S01]  /*1cb0*/  FMUL.FTZ R52, R52, UR14 ;  /* 0x0000000e34347c20 */ /* 0x000fe20008410000 */
[----:B------:R-:W-:Y:S01]  /*1cc0*/  LOP3.LUT P0, RZ, R119, 0xff00, RZ, 0xc0, !PT ;  /* 0x0000ff0077ff7812 */ /* 0x000fe2000780c0ff */
[-C--:B------:R-:W-:Y:S01]  /*1cd0*/  FMUL.FTZ R121, R121, R120.reuse ;  /* 0x0000007879797220 */ /* 0x080fe20000410000 */
[----:B------:R-:W-:Y:S01]  /*1ce0*/  FMUL.FTZ R63, R108, R63 ;  /* 0x0000003f6c3f7220 */ /* 0x000fe20000410000 */
[----:B------:R-:W-:Y:S01]  /*1cf0*/  FADD.FTZ R117, R117, -R118 ;  /* 0x8000007675757221 */ /* 0x000fe20000010000 */
[-CC-:B------:R-:W-:Y:S01]  /*1d00*/  FFMA.FTZ R143, R143, R123.reuse, R124.reuse ;  /* 0x0000007b8f8f7223 */ /* 0x180fe2000001007c */
[----:B------:R-:W-:Y:S01]  /*1d10*/  FFMA.FTZ R66, R66, R123, R124 ;  /* 0x0000007b42427223 */ /* 0x000fe2000001007c */
[----:B------:R-:W-:Y:S01]  /*1d20*/  FSEL R52, R52, RZ, P0 ;  /* 0x000000ff34347208 */ /* 0x000fe20000000000 */
[----:B------:R-:W-:Y:S01]  /*1d30*/  FMUL.FTZ R121, R121, UR14 ;  /* 0x0000000e79797c20 */ /* 0x000fe20008410000 */
[----:B------:R-:W-:Y:S01]  /*1d40*/  ISETP.GE.U32.AND P0, PT, R119, 0x1000000, PT ;  /* 0x010000007700780c */ /* 0x000fe20003f06070 */
[-C--:B------:R-:W-:Y:S01]  /*1d50*/  FMUL.FTZ R63, R63, R120.reuse ;  /* 0x000000783f3f7220 */ /* 0x080fe20000410000 */
[----:B------:R-:W-:Y:S01]  /*1d60*/  FMUL.FTZ R117, R108, R117 ;  /* 0x000000756c757220 */ /* 0x000fe20000410000 */
[----:B------:R-:W-:Y:S01]  /*1d70*/  FADD.FTZ R143, R138, -R143 ;  /* 0x8000008f8a8f7221 */ /* 0x000fe20000010000 */
[----:B------:R-:W-:Y:S01]  /*1d80*/  FADD.FTZ R67, R67, -R66 ;  /* 0x8000004243437221 */ /* 0x000fe20000010000 */
[-CC-:B------:R-:W-:Y:S01]  /*1d90*/  FFMA.FTZ R133, R133, R123.reuse, R124.reuse ;  /* 0x0000007b85857223 */ /* 0x180fe2000001007c */
[--C-:B------:R-:W-:Y:S01]  /*1da0*/  FFMA.FTZ R71, R71, R123, R124.reuse ;  /* 0x0000007b47477223 */ /* 0x100fe2000001007c */
[----:B------:R-:W-:Y:S01]  /*1db0*/  FSEL R62, R121, RZ, P0 ;  /* 0x000000ff793e7208 */ /* 0x000fe20000000000 */
[----:B------:R-:W-:Y:S01]  /*1dc0*/  FMUL.FTZ R63, R63, UR14 ;  /* 0x0000000e3f3f7c20 */ /* 0x000fe20008410000 */
[----:B------:R-:W-:Y:S01]  /*1dd0*/  LOP3.LUT P0, RZ, R114, 0xff, RZ, 0xc0, !PT ;  /* 0x000000ff72ff7812 */ /* 0x000fe2000780c0ff */
[-C--:B------:R-:W-:Y:S01]  /*1de0*/  FMUL.FTZ R117, R117, R120.reuse ;  /* 0x0000007875757220 */ /* 0x080fe20000410000 */
[C---:B------:R-:W-:Y:S01]  /*1df0*/  FMUL.FTZ R143, R108.reuse, R143 ;  /* 0x0000008f6c8f7220 */ /* 0x040fe20000410000 */
[----:B------:R-:W-:Y:S01]  /*1e00*/  FMUL.FTZ R67, R108, R67 ;  /* 0x000000436c437220 */ /* 0x000fe20000410000 */
[----:B------:R-:W-:Y:S01]  /*1e10*/  FADD.FTZ R133, R130, -R133 ;  /* 0x8000008582857221 */ /* 0x000fe20000010000 */
[----:B------:R-:W-:Y:S01]  /*1e20*/  FADD.FTZ R71, R112, -R71 ;  /* 0x8000004770477221 */ /* 0x000fe20000010000 */
[-CC-:B------:R-:W-:Y:S01]  /*1e30*/  FFMA.FTZ R61, R61, R123.reuse, R124.reuse ;  /* 0x0000007b3d3d7223 */ /* 0x180fe2000001007c */
[----:B------:R-:W-:Y:S01]  /*1e40*/  FFMA.FTZ R116, R116, R123, R124 ;  /* 0x0000007b74747223 */ /* 0x000fe2000001007c */
[----:B------:R-:W-:Y:S01]  /*1e50*/  FSEL R63, R63, RZ, P0 ;  /* 0x000000ff3f3f7208 */ /* 0x000fe20000000000 */
[----:B------:R-:W-:Y:S01]  /*1e60*/  FMUL.FTZ R117, R117, UR14 ;  /* 0x0000000e75757c20 */ /* 0x000fe20008410000 */
[-C--:B------:R-:W-:Y:S01]  /*1e70*/  FMUL.FTZ R143, R143, R120.reuse ;  /* 0x000000788f8f7220 */ /* 0x080fe20000410000 */
[----:B------:R-:W-:Y:S01]  /*1e80*/  LOP3.LUT P0, RZ, R114, 0xff00, RZ, 0xc0, !PT ;  /* 0x0000ff0072ff7812 */ /* 0x000fe2000780c0ff */
[-C--:B------:R-:W-:Y:S01]  /*1e90*/  FMUL.FTZ R67, R67, R120.reuse ;  /* 0x0000007843437220 */ /* 0x080fe20000410000 */
[C---:B------:R-:W-:Y:S01]  /*1ea0*/  FMUL.FTZ R133, R108.reuse, R133 ;  /* 0x000000856c857220 */ /* 0x040fe20000410000 */
[----:B------:R-:W-:Y:S01]  /*1eb0*/  FMUL.FTZ R71, R108, R71 ;  /* 0x000000476c477220 */ /* 0x000fe20000410000 */
[----:B------:R-:W-:Y:S01]  /*1ec0*/  FADD.FTZ R61, R122, -R61 ;  /* 0x8000003d7a3d7221 */ /* 0x000fe20000010000 */
[----:B------:R-:W-:Y:S01]  /*1ed0*/  FADD.FTZ R113, R113, -R116 ;  /* 0x8000007471717221 */ /* 0x000fe20000010000 */
[--C-:B------:R-:W-:Y:S01]  /*1ee0*/  FFMA.FTZ R70, R70, R123, R124.reuse ;  /* 0x0000007b46467223 */ /* 0x100fe2000001007c */
[----:B------:R-:W-:Y:S01]  /*1ef0*/  FMUL.FTZ R137, R108, R137 ;  /* 0x000000896c897220 */ /* 0x000fe20000410000 */
[----:B------:R-:W-:Y:S01]  /*1f00*/  FMUL.FTZ R143, R143, UR14 ;  /* 0x0000000e8f8f7c20 */ /* 0x000fe20008410000 */
[----:B------:R-:W-:Y:S01]  /*1f10*/  FSEL R117, R117, RZ, P0 ;  /* 0x000000ff75757208 */ /* 0x000fe20000000000 */
[----:B------:R-:W-:Y:S01]  /*1f20*/  FMUL.FTZ R67, R67, UR14 ;  /* 0x0000000e43437c20 */ /* 0x000fe20008410000 */
[----:B------:R-:W-:Y:S01]  /*1f30*/  LOP3.LUT P2, RZ, R134, 0xff0000, RZ, 0xc0, !PT ;  /* 0x00ff000086ff7812 */ /* 0x000fe2000784c0ff */
[-C--:B------:R-:W-:Y:S01]  /*1f40*/  FMUL.FTZ R133, R133, R120.reuse ;  /* 0x0000007885857220 */ /* 0x080fe20000410000 */
[----:B------:R-:W-:Y:S01]  /*1f50*/  FFMA.FTZ R64, R65, R123, R124 ;  /* 0x0000007b41407223 */ /* 0x000fe2000001007c */
[----:B------:R-:W-:Y:S01]  /*1f60*/  ISETP.GE.U32.AND P0, PT, R114, 0x1000000, PT ;  /* 0x010000007200780c */ /* 0x000fe20003f06070 */
[-C--:B------:R-:W-:Y:S01]  /*1f70*/  FMUL.FTZ R71, R71, R120.reuse ;  /* 0x0000007847477220 */ /* 0x080fe20000410000 */
[C---:B------:R-:W-:Y:S01]  /*1f80*/  FMUL.FTZ R61, R108.reuse, R61 ;  /* 0x0000003d6c3d7220 */ /* 0x040fe20000410000 */
[----:B------:R-:W-:Y:S01]  /*1f90*/  FMUL.FTZ R113, R108, R113 ;  /* 0x000000716c717220 */ /* 0x000fe20000410000 */
[----:B------:R-:W-:Y:S01]  /*1fa0*/  FADD.FTZ R69, R69, -R70 ;  /* 0x8000004645457221 */ /* 0x000fe20000010000 */
[-C--:B------:R-:W-:Y:S01]  /*1fb0*/  FMUL.FTZ R137, R137, R120.reuse ;  /* 0x0000007889897220 */ /* 0x080fe20000410000 */
[----:B------:R-:W-:Y:S01]  /*1fc0*/  FSEL R0, R143, RZ, P2 ;  /* 0x000000ff8f007208 */ /* 0x000fe20001000000 */
[----:B------:R-:W-:Y:S01]  /*1fd0*/  FMUL.FTZ R133, R133, UR14 ;  /* 0x0000000e85857c20 */ /* 0x000fe20008410000 */
[----:B------:R-:W-:Y:S01]  /*1fe0*/  FADD.FTZ R115, R115, -R64 ;  /* 0x8000004073737221 */ /* 0x000fe20000010000 */
[----:B------:R-:W-:Y:S01]  /*1ff0*/  FSEL R67, R67, RZ, P0 ;  /* 0x000000ff43437208 */ /* 0x000fe20000000000 */
[----:B------:R-:W-:Y:S01]  /*2000*/  FMUL.FTZ R71, R71, UR14 ;  /* 0x0000000e47477c20 */ /* 0x000fe20008410000 */
[----:B------:R-:W-:Y:S01]  /*2010*/  LOP3.LUT P2, RZ, R126, 0xff0000, RZ, 0xc0, !PT ;  /* 0x00ff00007eff7812 */ /* 0x000fe2000784c0ff */
[-C--:B------:R-:W-:Y:S01]  /*2020*/  FMUL.FTZ R61, R61, R120.reuse ;  /* 0x000000783d3d7220 */ /* 0x080fe20000410000 */
[----:B------:R-:W-:Y:S01]  /*2030*/  LOP3.LUT P0, RZ, R110, 0xff0000, RZ, 0xc0, !PT ;  /* 0x00ff00006eff7812 */ /* 0x000fe2000780c0ff */
[----:B------:R-:W-:Y:S01]  /*2040*/  FFMA.FTZ R111, R111, R123, R124 ;  /* 0x0000007b6f6f7223 */ /* 0x000fe2000001007c */
[-C--:B------:R-:W-:Y:S01]  /*2050*/  FMUL.FTZ R113, R113, R120.reuse ;  /* 0x0000007871717220 */ /* 0x080fe20000410000 */
[----:B------:R-:W-:Y:S01]  /*2060*/  FMUL.FTZ R69, R108, R69 ;  /* 0x000000456c457220 */ /* 0x000fe20000410000 */
[----:B------:R-:W-:Y:S01]  /*2070*/  FMUL.FTZ R137, R137, UR14 ;  /* 0x0000000e89897c20 */ /* 0x000fe20008410000 */
[----:B------:R-:W-:Y:S01]  /*2080*/  ISETP.GE.U32.AND P4, PT, R134, 0x1000000, PT ;  /* 0x010000008600780c */ /* 0x000fe20003f86070 */
[----:B------:R-:W-:Y:S01]  /*2090*/  FMUL.FTZ R115, R108, R115 ;  /* 0x000000736c737220 */ /* 0x000fe20000410000 */
[----:B------:R-:W-:Y:S01]  /*20a0*/  FSEL R57, R133, RZ, P2 ;  /* 0x000000ff85397208 */ /* 0x000fe20001000000 */
[----:B------:R-:W-:Y:S01]  /*20b0*/  FMUL.FTZ R61, R61, UR14 ;  /* 0x0000000e3d3d7c20 */ /* 0x000fe20008410000 */
[----:B------:R-:W-:Y:S01]  /*20c0*/  FSEL R71, R71, RZ, P0 ;  /* 0x000000ff47477208 */ /* 0x000fe20000000000 */
[----:B------:R-:W-:Y:S01]  /*20d0*/  FMUL.FTZ R113, R113, UR14 ;  /* 0x0000000e71717c20 */ /* 0x000fe20008410000 */
[----:B------:R-:W-:Y:S01]  /*20e0*/  FADD.FTZ R111, R68, -R111 ;  /* 0x8000006f446f7221 */ /* 0x000fe20000010000 */
[----:B------:R-:W-:Y:S01]  /*20f0*/  LOP3.LUT P2, RZ, R119, 0xff0000, RZ, 0xc0, !PT ;  /* 0x00ff000077ff7812 */ /* 0x000fe2000784c0ff */
[-C--:B------:R-:W-:Y:S01]  /*2100*/  FMUL.FTZ R69, R69, R120.reuse ;  /* 0x0000007845457220 */ /* 0x080fe20000410000 */
[----:B------:R-:W-:Y:S01]  /*2110*/  ISETP.GE.U32.AND P0, PT, R110, 0x1000000, PT ;  /* 0x010000006e00780c */ /* 0x000fe20003f06070 */
[-C--:B------:R-:W-:Y:S01]  /*2120*/  FMUL.FTZ R115, R115, R120.reuse ;  /* 0x0000007873737220 */ /* 0x080fe20000410000 */
[----:B------:R-:W-:Y:S01]  /*2130*/  FSEL R55, R137, RZ, P4 ;  /* 0x000000ff89377208 */ /* 0x000fe20002000000 */
[----:B------:R-:W-:Y:S01]  /*2140*/  FMUL.FTZ R111, R108, R111 ;  /* 0x0000006f6c6f7220 */ /* 0x000fe20000410000 */
[----:B------:R-:W-:Y:S01]  /*2150*/  FSEL R61, R61, RZ, P2 ;  /* 0x000000ff3d3d7208 */ /* 0x000fe20001000000 */
[----:B------:R-:W-:Y:S01]  /*2160*/  FMUL.FTZ R69, R69, UR14 ;  /* 0x0000000e45457c20 */ /* 0x000fe20008410000 */
[----:B------:R-:W-:Y:S01]  /*2170*/  FSEL R113, R113, RZ, P0 ;  /* 0x000000ff71717208 */ /* 0x000fe20000000000 */
[----:B------:R-:W-:Y:S01]  /*2180*/  F2F.BF16.F32 R57, R57 ;  /* 0x0000003900397304 */ /* 0x000fe20000202000 */
[----:B------:R-:W-:Y:S01]  /*2190*/  LOP3.LUT P0, RZ, R110, 0xff00, RZ, 0xc0, !PT ;  /* 0x0000ff006eff7812 */ /* 0x000fe2000780c0ff */
[----:B------:R-:W-:Y:S01]  /*21a0*/  FMUL.FTZ R115, R115, UR14 ;  /* 0x0000000e73737c20 */ /* 0x000fe20008410000 */
[----:B------:R-:W-:Y:S01]  /*21b0*/  LOP3.LUT P2, RZ, R114, 0xff0000, RZ, 0xc0, !PT ;  /* 0x00ff000072ff7812 */ /* 0x000fe2000784c0ff */
[----:B------:R-:W-:Y:S01]  /*21c0*/  FMUL.FTZ R111, R111, R120 ;  /* 0x000000786f6f7220 */ /* 0x000fe20000410000 */
[----:B------:R-:W-:-:S02]  /*21d0*/  FSEL R69, R69, RZ, P0 ;  /* 0x000000ff45457208 */ /* 0x000fc40000000000 */
[----:B------:R-:W-:Y:S01]  /*21e0*/  FSEL R115, R115, RZ, P2 ;  /* 0x000000ff73737208 */ /* 0x000fe20001000000 */
[----:B------:R-:W0:Y:S01]  /*21f0*/  F2F.BF16.F32 R58, R53 ;  /* 0x00000035003a7304 */ /* 0x000e220000202000 */
[----:B------:R-:W-:Y:S01]  /*2200*/  FMUL.FTZ R111, R111, UR14 ;  /* 0x0000000e6f6f7c20 */ /* 0x000fe20008410000 */
[----:B------:R-:W-:-:S04]  /*2210*/  LOP3.LUT P0, RZ, R110, 0xff, RZ, 0xc0, !PT ;  /* 0x000000ff6eff7812 */ /* 0x000fc8000780c0ff */
[----:B------:R-:W-:Y:S02]  /*2220*/  FSEL R111, R111, RZ, P0 ;  /* 0x000000ff6f6f7208 */ /* 0x000fe40000000000 */
[----:B------:R-:W1:Y:S01]  /*2230*/  F2F.BF16.F32 R56, R56 ;  /* 0x0000003800387304 */ /* 0x000e620000202000 */
[----:B0-----:R-:W-:-:S07]  /*2240*/  PRMT R119, R57, 0x5410, R58 ;  /* 0x0000541039777816 */ /* 0x001fce000000003a */
[----:B------:R-:W-:Y:S01]  /*2250*/  F2F.BF16.F32 R0, R0 ;  /* 0x0000000000007304 */ /* 0x000fe20000202000 */
[----:B-1----:R-:W-:-:S07]  /*2260*/  IMAD.WIDE.U32 R56, R56, 0x10000, RZ ;  /* 0x0001000038387825 */ /* 0x002fce00078e00ff */
[----:B------:R-:W-:Y:S08]  /*2270*/  F2F.BF16.F32 R55, R55 ;  /* 0x0000003700377304 */ /* 0x000ff00000202000 */
[----:B------:R0:W-:Y:S08]  /*2280*/  F2F.BF16.F32 R60, R52 ;  /* 0x00000034003c7304 */ /* 0x0001f00000202000 */
[----:B------:R-:W-:Y:S01]  /*2290*/  F2F.BF16.F32 R61, R61 ;  /* 0x0000003d003d7304 */ /* 0x000fe20000202000 */
[----:B0-----:R-:W0:Y:S07]  /*22a0*/  LDC.64 R52, c[0x0][0x468] ;  /* 0x00011a00ff347b82 */ /* 0x001e2e0000000a00 */
[----:B------:R-:W-:Y:S08]  /*22b0*/  F2F.BF16.F32 R62, R62 ;  /* 0x0000003e003e7304 */ /* 0x000ff00000202000 */
[----:B------:R-:W-:Y:S08]  /*22c0*/  F2F.BF16.F32 R59, R59 ;  /* 0x0000003b003b7304 */ /* 0x000ff00000202000 */
[----:B------:R-:W-:Y:S08]  /*22d0*/  F2F.BF16.F32 R117, R117 ;  /* 0x0000007500757304 */ /* 0x000ff00000202000 */
[----:B------:R-:W-:Y:S08]  /*22e0*/  F2F.BF16.F32 R54, R54 ;  /* 0x0000003600367304 */ /* 0x000ff00000202000 */
[----:B------:R-:W-:Y:S08]  /*22f0*/  F2F.BF16.F32 R69, R69 ;  /* 0x0000004500457304 */ /* 0x000ff00000202000 */
[----:B------:R-:W-:Y:S08]  /*2300*/  F2F.BF16.F32 R71, R71 ;  /* 0x0000004700477304 */ /* 0x000ff00000202000 */
[----:B------:R-:W1:Y:S08]  /*2310*/  F2F.BF16.F32 R66, R113 ;  /* 0x0000007100427304 */ /* 0x000e700000202000 */
[----:B------:R2:W-:Y:S01]  /*2320*/  F2F.BF16.F32 R65, R63 ;  /* 0x0000003f00417304 */ /* 0x0005e20000202000 */
[----:B-1----:R-:W-:-:S07]  /*2330*/  PRMT R71, R71, 0x5410, R66 ;  /* 0x0000541047477816 */ /* 0x002fce0000000042 */
[----:B------:R-:W-:Y:S01]  /*2340*/  F2F.BF16.F32 R115, R115 ;  /* 0x0000007300737304 */ /* 0x000fe20000202000 */
[----:B--2---:R-:W-:Y:S01]  /*2350*/  PRMT R63, R0, 0x5410, R55 ;  /* 0x00005410003f7816 */ /* 0x004fe20000000037 */
[----:B------:R-:W-:-:S03]  /*2360*/  IMAD.WIDE.U32 R54, R54, 0x10000, RZ ;  /* 0x0001000036367825 */ /* 0x000fc600078e00ff */
[----:B------:R-:W-:Y:S02]  /*2370*/  LOP3.LUT R63, R63, R57, RZ, 0xfc, !PT ;  /* 0x000000393f3f7212 */ /* 0x000fe400078efcff */
[----:B------:R-:W-:Y:S01]  /*2380*/  LOP3.LUT R55, R119, R55, RZ, 0xfc, !PT ;  /* 0x0000003777377212 */ /* 0x000fe200078efcff */
[----:B------:R1:W2:Y:S08]  /*2390*/  F2F.BF16.F32 R64, R67 ;  /* 0x0000004300407304 */ /* 0x0002b00000202000 */
[----:B------:R-:W3:Y:S01]  /*23a0*/  F2F.BF16.F32 R131, R131 ;  /* 0x0000008300837304 */ /* 0x000ee20000202000 */
[----:B-1----:R-:W-:-:S02]  /*23b0*/  PRMT R67, R61, 0x5410, R62 ;  /* 0x000054103d437816 */ /* 0x002fc4000000003e */
[----:B------:R-:W-:Y:S01]  /*23c0*/  LOP3.LUT R62, R56, R59, RZ, 0xfc, !PT ;  /* 0x0000003b383e7212 */ /* 0x000fe200078efcff */
[----:B------:R-:W-:Y:S01]  /*23d0*/  IMAD.WIDE.U32 R58, R117, 0x10000, RZ ;  /* 0x00010000753a7825 */ /* 0x000fe200078e00ff */
[----:B--2---:R-:W-:-:S03]  /*23e0*/  PRMT R115, R115, 0x5410, R64 ;  /* 0x0000541073737816 */ /* 0x004fc60000000040 */
[----:B------:R-:W1:Y:S01]  /*23f0*/  F2F.BF16.F32 R125, R125 ;  /* 0x0000007d007d7304 */ /* 0x000e620000202000 */
[----:B------:R-:W-:Y:S01]  /*2400*/  IMAD.WIDE.U32 R56, R60, 0x10000, RZ ;  /* 0x000100003c387825 */ /* 0x000fe200078e00ff */
[----:B------:R-:W-:Y:S02]  /*2410*/  LOP3.LUT R58, R58, R65, RZ, 0xfc, !PT ;  /* 0x000000413a3a7212 */ /* 0x000fe400078efcff */
[----:B------:R-:W-:Y:S01]  /*2420*/  LOP3.LUT R59, R115, R59, RZ, 0xfc, !PT ;  /* 0x0000003b733b7212 */ /* 0x000fe200078efcff */
[----:B------:R-:W-:Y:S01]  /*2430*/  IMAD.WIDE.U32 R60, R69, 0x10000, RZ ;  /* 0x00010000453c7825 */ /* 0x000fe200078e00ff */
[----:B------:R-:W-:Y:S02]  /*2440*/  LOP3.LUT R57, R67, R57, RZ, 0xfc, !PT ;  /* 0x0000003943397212 */ /* 0x000fe400078efcff */
[----:B------:R-:W2:Y:S01]  /*2450*/  F2F.BF16.F32 R111, R111 ;  /* 0x0000006f006f7304 */ /* 0x000ea20000202000 */
[----:B0-----:R-:W-:Y:S01]  /*2460*/  IMAD.WIDE.U32 R64, R103, 0x8, R52 ;  /* 0x0000000867407825 */ /* 0x001fe200078e0034 */
[----:B---3--:R-:W-:-:S02]  /*2470*/  LOP3.LUT R54, R54, R131, RZ, 0xfc, !PT ;  /* 0x0000008336367212 */ /* 0x008fc400078efcff */
[----:B------:R-:W-:Y:S01]  /*2480*/  LOP3.LUT R61, R71, R61, RZ, 0xfc, !PT ;  /* 0x0000003d473d7212 */ /* 0x000fe200078efcff */
[--C-:B------:R-:W-:Y:S01]  /*2490*/  IMAD.WIDE.U32 R66, R104, 0x8, R52.reuse ;  /* 0x0000000868427825 */ /* 0x100fe200078e0034 */
[----:B------:R0:W-:Y:S01]  /*24a0*/  STG.E.64 desc[UR4][R64.64], R62 ;  /* 0x0000003e40007986 */ /* 0x0001e2000c101b04 */
[----:B-1----:R-:W-:Y:S02]  /*24b0*/  LOP3.LUT R56, R56, R125, RZ, 0xfc, !PT ;  /* 0x0000007d38387212 */ /* 0x002fe400078efcff */
[--C-:B------:R-:W-:Y:S01]  /*24c0*/  IMAD.WIDE.U32 R68, R105, 0x8, R52.reuse ;  /* 0x0000000869447825 */ /* 0x100fe200078e0034 */
[----:B------:R0:W-:Y:S03]  /*24d0*/  STG.E.64 desc[UR4][R66.64], R54 ;  /* 0x0000003642007986 */ /* 0x0001e6000c101b04 */
[----:B------:R-:W-:Y:S01]  /*24e0*/  IMAD.WIDE.U32 R70, R106, 0x8, R52 ;  /* 0x000000086a467825 */ /* 0x000fe200078e0034 */
[----:B------:R0:W-:Y:S01]  /*24f0*/  STG.E.64 desc[UR4][R68.64], R56 ;  /* 0x0000003844007986 */ /* 0x0001e2000c101b04 */
[----:B--2---:R-:W-:-:S02]  /*2500*/  LOP3.LUT R60, R60, R111, RZ, 0xfc, !PT ;  /* 0x0000006f3c3c7212 */ /* 0x004fc400078efcff */
[----:B------:R-:W-:Y:S01]  /*2510*/  IMAD.WIDE.U32 R52, R107, 0x8, R52 ;  /* 0x000000086b347825 */ /* 0x000fe200078e0034 */
[----:B------:R0:W-:Y:S04]  /*2520*/  STG.E.64 desc[UR4][R70.64], R58 ;  /* 0x0000003a46007986 */ /* 0x0001e8000c101b04 */
[----:B------:R0:W-:Y:S01]  /*2530*/  STG.E.64 desc[UR4][R52.64], R60 ;  /* 0x0000003c34007986 */ /* 0x0001e2000c101b04 */
[----:B------:R-:W-:Y:S05]  /*2540*/  BRA `(.L_x_3860) ;  /* 0x0000002400607947 */ /* 0x000fea0003800000 */
.L_x_3859:
[-CC-:B------:R-:W-:Y:S01]  /*2550*/  FFMA.FTZ R0, R0, R123.reuse, R124.reuse ;  /* 0x0000007b00007223 */ /* 0x180fe2000001007c */
[-CC-:B------:R-:W-:Y:S01]  /*2560*/  FFMA.FTZ R145, R145, R123.reuse, R124.reuse ;  /* 0x0000007b91917223 */ /* 0x180fe2000001007c */
[-C--:B------:R-:W-:Y:S01]  /*2570*/  FFMA.FTZ R143, R143, R123.reuse, R124 ;  /* 0x0000007b8f8f7223 */ /* 0x080fe2000001007c */
[----:B-----5:R-:W-:Y:S01]  /*2580*/  LOP3.LUT P0, RZ, R134, 0xff, RZ, 0xc0, !PT ;  /* 0x000000ff86ff7812 */ /* 0x020fe2000780c0ff */
[----:B------:R-:W-:Y:S01]  /*2590*/  FADD.FTZ R147, R147, -R0 ;  /* 0x8000000093937221 */ /* 0x000fe20000010000 */
[----:B------:R-:W-:Y:S01]  /*25a0*/  FADD.FTZ R53, R140, -R145 ;  /* 0x800000918c357221 */ /* 0x000fe20000010000 */
[----:B------:R-:W-:Y:S01]  /*25b0*/  FADD.FTZ R143, R138, -R143 ;  /* 0x8000008f8a8f7221 */ /* 0x000fe20000010000 */
[----:B------:R-:W-:Y:S01]  /*25c0*/  FFMA.FTZ R56, R141, R123, R124 ;  /* 0x0000007b8d387223 */ /* 0x000fe2000001007c */
[C---:B------:R-:W-:Y:S01]  /*25d0*/  FMUL.FTZ R52, R108.reuse, R147 ;  /* 0x000000936c347220 */ /* 0x040fe20000410000 */
[C---:B------:R-:W-:Y:S01]  /*25e0*/  FMUL.FTZ R53, R108.reuse, R53 ;  /* 0x000000356c357220 */ /* 0x040fe20000410000 */
[----:B------:R-:W-:Y:S01]  /*25f0*/  FMUL.FTZ R54, R108, R143 ;  /* 0x0000008f6c367220 */ /* 0x000fe20000410000 */
[----:B------:R-:W-:Y:S01]  /*2600*/  FADD.FTZ R137, R137, -R56 ;  /* 0x8000003889897221 */ /* 0x000fe20000010000 */
[-C--:B------:R-:W-:Y:S01]  /*2610*/  FMUL.FTZ R0, R52, R120.reuse ;  /* 0x0000007834007220 */ /* 0x080fe20000410000 */
[-C--:B------:R-:W-:Y:S01]  /*2620*/  FMUL.FTZ R55, R53, R120.reuse ;  /* 0x0000007835377220 */ /* 0x080fe20000410000 */
[-C--:B------:R-:W-:Y:S01]  /*2630*/  FMUL.FTZ R56, R54, R120.reuse ;  /* 0x0000007836387220 */ /* 0x080fe20000410000 */
[-CC-:B------:R-:W-:Y:S01]  /*2640*/  FFMA.FTZ R139, R139, R123.reuse, R124.reuse ;  /* 0x0000007b8b8b7223 */ /* 0x180fe2000001007c */
[----:B------:R-:W-:Y:S01]  /*2650*/  FMUL.FTZ R0, R0, UR14 ;  /* 0x0000000e00007c20 */ /* 0x000fe20008410000 */
[----:B------:R-:W-:Y:S01]  /*2660*/  FMUL.FTZ R55, R55, UR14 ;  /* 0x0000000e37377c20 */ /* 0x000fe20008410000 */
[----:B------:R-:W-:Y:S01]  /*2670*/  FMUL.FTZ R56, R56, UR14 ;  /* 0x0000000e38387c20 */ /* 0x000fe20008410000 */
[----:B------:R-:W-:Y:S01]  /*2680*/  LOP3.LUT P2, RZ, R134, 0xff0000, RZ, 0xc0, !PT ;  /* 0x00ff000086ff7812 */ /* 0x000fe2000784c0ff */
[----:B------:R-:W-:Y:S01]  /*2690*/  FADD.FTZ R139, R136, -R139 ;  /* 0x8000008b888b7221 */ /* 0x000fe20000010000 */
[----:B------:R-:W-:Y:S01]  /*26a0*/  FSEL R141, R0, RZ, P0 ;  /* 0x000000ff008d7208 */ /* 0x000fe20000000000 */
[-CC-:B------:R-:W-:Y:S01]  /*26b0*/  FFMA.FTZ R135, R135, R123.reuse, R124.reuse ;  /* 0x0000007b87877223 */ /* 0x180fe2000001007c */
[----:B------:R-:W-:Y:S01]  /*26c0*/  LOP3.LUT P0, RZ, R134, 0xff00, RZ, 0xc0, !PT ;  /* 0x0000ff0086ff7812 */ /* 0x000fe2000780c0ff */
[-CC-:B------:R-:W-:Y:S01]  /*26d0*/  FFMA.FTZ R59, R133, R123.reuse, R124.reuse ;  /* 0x0000007b853b7223 */ /* 0x180fe2000001007c */
[--C-:B------:R-:W-:Y:S01]  /*26e0*/  FFMA.FTZ R129, R129, R123, R124.reuse ;  /* 0x0000007b81817223 */ /* 0x100fe2000001007c */
[----:B------:R-:W-:Y:S01]  /*26f0*/  FADD.FTZ R135, R132, -R135 ;  /* 0x8000008784877221 */ /* 0x000fe20000010000 */
[----:B------:R-:W-:Y:S01]  /*2700*/  FSEL R0, R55, RZ, P0 ;  /* 0x000000ff37007208 */ /* 0x000fe20000000000 */
[----:B------:R-:W-:Y:S01]  /*2710*/  FMUL.FTZ R55, R108, R137 ;  /* 0x000000896c377220 */ /* 0x000fe20000410000 */
[----:B------:R-:W-:Y:S01]  /*2720*/  ISETP.GE.U32.AND P0, PT, R134, 0x1000000, PT ;  /* 0x010000008600780c */ /* 0x000fe20003f06070 */
[--C-:B------:R-:W-:Y:S01]  /*2730*/  FFMA.FTZ R137, R131, R123, R124.reuse ;  /* 0x0000007b83897223 */ /* 0x100fe2000001007c */
[----:B------:R-:W-:Y:S01]  /*2740*/  FSEL R134, R56, RZ, P2 ;  /* 0x000000ff38867208 */ /* 0x000fe20001000000 */
[-C--:B------:R-:W-:Y:S01]  /*2750*/  FMUL.FTZ R57, R55, R120.reuse ;  /* 0x0000007837397220 */ /* 0x080fe20000410000 */
[----:B------:R-:W-:Y:S01]  /*2760*/  FMUL.FTZ R56, R108, R139 ;  /* 0x0000008b6c387220 */ /* 0x000fe20000410000 */
[----:B------:R-:W-:Y:S01]  /*2770*/  FADD.FTZ R137, R128, -R137 ;  /* 0x8000008980897221 */ /* 0x000fe20000010000 */
[----:B------:R-:W-:Y:S01]  /*2780*/  LOP3.LUT P2, RZ, R126, 0xff0000, RZ, 0xc0, !PT ;  /* 0x00ff00007eff7812 */ /* 0x000fe2000784c0ff */
[----:B------:R-:W-:Y:S01]  /*2790*/  FMUL.FTZ R57, R57, UR14 ;  /* 0x0000000e39397c20 */ /* 0x000fe20008410000 */
[-C--:B------:R-:W-:Y:S01]  /*27a0*/  FMUL.FTZ R58, R56, R120.reuse ;  /* 0x00000078383a7220 */ /* 0x080fe20000410000 */
[-CC-:B------:R-:W-:Y:S01]  /*27b0*/  FFMA.FTZ R116, R116, R123.reuse, R124.reuse ;  /* 0x0000007b74747223 */ /* 0x180fe2000001007c */
[--C-:B------:R-:W-:Y:S01]  /*27c0*/  FFMA.FTZ R111, R111, R123, R124.reuse ;  /* 0x0000007b6f6f7223 */ /* 0x100fe2000001007c */
[----:B------:R-:W-:Y:S01]  /*27d0*/  F2F.BF16.F32 R0, R0 ;  /* 0x0000000000007304 */ /* 0x000fe20000202000 */
[----:B------:R-:W-:Y:S01]  /*27e0*/  FSEL R133, R57, RZ, P0 ;  /* 0x000000ff39857208 */ /* 0x000fe20000000000 */
[----:B------:R-:W-:Y:S01]  /*27f0*/  FMUL.FTZ R58, R58, UR14 ;  /* 0x0000000e3a3a7c20 */ /* 0x000fe20008410000 */
[----:B------:R-:W-:Y:S01]  /*2800*/  LOP3.LUT P0, RZ, R126, 0xff, RZ, 0xc0, !PT ;  /* 0x000000ff7eff7812 */ /* 0x000fe2000780c0ff */
[----:B------:R-:W-:Y:S01]  /*2810*/  FMUL.FTZ R57, R108, R135 ;  /* 0x000000876c397220 */ /* 0x000fe20000410000 */
[----:B------:R-:W-:Y:S01]  /*2820*/  FADD.FTZ R135, R130, -R59 ;  /* 0x8000003b82877221 */ /* 0x000fe20000010000 */
[----:B------:R-:W-:Y:S01]  /*2830*/  FADD.FTZ R111, R68, -R111 ;  /* 0x8000006f446f7221 */ /* 0x000fe20000010000 */
[----:B------:R-:W-:Y:S01]  /*2840*/  FSEL R131, R58, RZ, P0 ;  /* 0x000000ff3a837208 */ /* 0x000fe20000000000 */
[-C--:B------:R-:W-:Y:S01]  /*2850*/  FMUL.FTZ R59, R57, R120.reuse ;  /* 0x00000078393b7220 */ /* 0x080fe20000410000 */
[----:B------:R-:W-:Y:S01]  /*2860*/  FMUL.FTZ R58, R108, R135 ;  /* 0x000000876c3a7220 */ /* 0x000fe20000410000 */
[----:B------:R-:W-:Y:S01]  /*2870*/  LOP3.LUT P0, RZ, R126, 0xff00, RZ, 0xc0, !PT ;  /* 0x0000ff007eff7812 */ /* 0x000fe2000780c0ff */
[----:B------:R-:W-:Y:S01]  /*2880*/  FADD.FTZ R135, R60, -R129 ;  /* 0x800000813c877221 */ /* 0x000fe20000010000 */
[----:B------:R-:W-:Y:S01]  /*2890*/  FMUL.FTZ R59, R59, UR14 ;  /* 0x0000000e3b3b7c20 */ /* 0x000fe20008410000 */
[-C--:B------:R-:W-:Y:S01]  /*28a0*/  FMUL.FTZ R130, R58, R120.reuse ;  /* 0x000000783a827220 */ /* 0x080fe20000410000 */
[C---:B------:R-:W-:Y:S01]  /*28b0*/  FMUL.FTZ R68, R108.reuse, R111 ;  /* 0x0000006f6c447220 */ /* 0x040fe20000410000 */
[----:B------:R-:W-:Y:S01]  /*28c0*/  FMUL.FTZ R60, R108, R135 ;  /* 0x000000876c3c7220 */ /* 0x000fe20000410000 */
[----:B------:R-:W-:Y:S01]  /*28d0*/  F2F.BF16.F32 R134, R134 ;  /* 0x0000008600867304 */ /* 0x000fe20000202000 */
[----:B------:R-:W-:Y:S01]  /*28e0*/  FMUL.FTZ R130, R130, UR14 ;  /* 0x0000000e82827c20 */ /* 0x000fe20008410000 */
[----:B------:R-:W-:Y:S01]  /*28f0*/  FSEL R128, R59, RZ, P0 ;  /* 0x000000ff3b807208 */ /* 0x000fe20000000000 */
[----:B------:R-:W-:Y:S01]  /*2900*/  FMUL.FTZ R59, R108, R137 ;  /* 0x000000896c3b7220 */ /* 0x000fe20000410000 */
[----:B------:R-:W-:Y:S01]  /*2910*/  ISETP.GE.U32.AND P0, PT, R126, 0x1000000, PT ;  /* 0x010000007e00780c */ /* 0x000fe20003f06070 */
[-CC-:B------:R-:W-:Y:S01]  /*2920*/  FFMA.FTZ R137, R61, R123.reuse, R124.reuse ;  /* 0x0000007b3d897223 */ /* 0x180fe2000001007c */
[----:B------:R-:W-:Y:S01]  /*2930*/  FSEL R126, R130, RZ, P2 ;  /* 0x000000ff827e7208 */ /* 0x000fe20001000000 */
[-C--:B------:R-:W-:Y:S01]  /*2940*/  FFMA.FTZ R130, R127, R123.reuse, R124 ;  /* 0x0000007b7f827223 */ /* 0x080fe2000001007c */
[-C--:B------:R-:W-:Y:S01]  /*2950*/  FMUL.FTZ R129, R59, R120.reuse ;  /* 0x000000783b817220 */ /* 0x080fe20000410000 */
[----:B------:R-:W-:Y:S01]  /*2960*/  FADD.FTZ R137, R122, -R137 ;  /* 0x800000897a897221 */ /* 0x000fe20000010000 */
[----:B------:R-:W-:Y:S01]  /*2970*/  LOP3.LUT P2, RZ, R119, 0xff0000, RZ, 0xc0, !PT ;  /* 0x00ff000077ff7812 */ /* 0x000fe2000784c0ff */
[----:B------:R-:W-:Y:S01]  /*2980*/  FADD.FTZ R135, R125, -R130 ;  /* 0x800000827d877221 */ /* 0x000fe20000010000 */
[----:B------:R-:W-:Y:S01]  /*2990*/  FMUL.FTZ R129, R129, UR14 ;  /* 0x0000000e81817c20 */ /* 0x000fe20008410000 */
[-C--:B------:R-:W-:Y:S01]  /*29a0*/  FMUL.FTZ R125, R60, R120.reuse ;  /* 0x000000783c7d7220 */ /* 0x080fe20000410000 */
[--C-:B------:R-:W-:Y:S01]  /*29b0*/  FFMA.FTZ R130, R62, R123, R124.reuse ;  /* 0x0000007b3e827223 */ /* 0x100fe2000001007c */
[----:B------:R-:W-:Y:S01]  /*29c0*/  FMUL.FTZ R61, R108, R135 ;  /* 0x000000876c3d7220 */ /* 0x000fe20000410000 */
[----:B------:R-:W-:Y:S01]  /*29d0*/  FFMA.FTZ R135, R63, R123, R124 ;  /* 0x0000007b3f877223 */ /* 0x000fe2000001007c */
[----:B------:R-:W-:Y:S01]  /*29e0*/  FSEL R127, R129, RZ, P0 ;  /* 0x000000ff817f7208 */ /* 0x000fe20000000000 */
[----:B------:R-:W-:Y:S01]  /*29f0*/  FMUL.FTZ R125, R125, UR14 ;  /* 0x0000000e7d7d7c20 */ /* 0x000fe20008410000 */
[----:B------:R-:W-:Y:S01]  /*2a00*/  LOP3.LUT P0, RZ, R119, 0xff, RZ, 0xc0, !PT ;  /* 0x000000ff77ff7812 */ /* 0x000fe2000780c0ff */
[-C--:B------:R-:W-:Y:S01]  /*2a10*/  FMUL.FTZ R122, R61, R120.reuse ;  /* 0x000000783d7a7220 */ /* 0x080fe20000410000 */
[----:B------:R-:W-:Y:S01]  /*2a20*/  FADD.FTZ R129, R121, -R130 ;  /* 0x8000008279817221 */ /* 0x000fe20000010000 */
[----:B------:R-:W-:Y:S01]  /*2a30*/  FADD.FTZ R135, R64, -R135 ;  /* 0x8000008740877221 */ /* 0x000fe20000010000 */
[----:B------:R-:W-:Y:S01]  /*2a40*/  FSEL R125, R125, RZ, P0 ;  /* 0x000000ff7d7d7208 */ /* 0x000fe20000000000 */
[----:B------:R-:W-:Y:S01]  /*2a50*/  FMUL.FTZ R122, R122, UR14 ;  /* 0x0000000e7a7a7c20 */ /* 0x000fe20008410000 */
[C---:B------:R-:W-:Y:S01]  /*2a60*/  LOP3.LUT P0, RZ, R119.reuse, 0xff00, RZ, 0xc0, !PT ;  /* 0x0000ff0077ff7812 */ /* 0x040fe2000780c0ff */
[----:B------:R-:W-:Y:S01]  /*2a70*/  FMUL.FTZ R63, R108, R129 ;  /* 0x000000816c3f7220 */ /* 0x000fe20000410000 */
[----:B------:R-:W-:Y:S01]  /*2a80*/  FFMA.FTZ R130, R118, R123, R124 ;  /* 0x0000007b76827223 */ /* 0x000fe2000001007c */
[----:B------:R-:W-:Y:S01]  /*2a90*/  FMUL.FTZ R62, R108, R137 ;  /* 0x000000896c3e7220 */ /* 0x000fe20000410000 */
[----:B------:R-:W-:Y:S01]  /*2aa0*/  FSEL R122, R122, RZ, P0 ;  /* 0x000000ff7a7a7208 */ /* 0x000fe20000000000 */
[----:B------:R-:W-:Y:S01]  /*2ab0*/  FMUL.FTZ R64, R108, R135 ;  /* 0x000000876c407220 */ /* 0x000fe20000410000 */
[----:B------:R-:W-:Y:S01]  /*2ac0*/  ISETP.GE.U32.AND P0, PT, R119, 0x1000000, PT ;  /* 0x010000007700780c */ /* 0x000fe20003f06070 */
[-C--:B------:R-:W-:Y:S01]  /*2ad0*/  FMUL.FTZ R119, R63, R120.reuse ;  /* 0x000000783f777220 */ /* 0x080fe20000410000 */
[----:B------:R-:W-:Y:S01]  /*2ae0*/  FADD.FTZ R135, R117, -R130 ;  /* 0x8000008275877221 */ /* 0x000fe20000010000 */
[----:B------:R-:W-:Y:S01]  /*2af0*/  FFMA.FTZ R130, R65, R123, R124 ;  /* 0x0000007b41827223 */ /* 0x000fe2000001007c */
[-C--:B------:R-:W-:Y:S01]  /*2b00*/  FMUL.FTZ R121, R62, R120.reuse ;  /* 0x000000783e797220 */ /* 0x080fe20000410000 */
[----:B------:R-:W-:Y:S01]  /*2b10*/  FMUL.FTZ R119, R119, UR14 ;  /* 0x0000000e77777c20 */ /* 0x000fe20008410000 */
[----:B------:R0:W-:Y:S01]  /*2b20*/  F2F.BF16.F32 R129, R122 ;  /* 0x0000007a00817304 */ /* 0x0001e20000202000 */
[----:B------:R-:W-:Y:S01]  /*2b30*/  FMUL.FTZ R65, R108, R135 ;  /* 0x000000876c417220 */ /* 0x000fe20000410000 */
[----:B------:R-:W-:Y:S01]  /*2b40*/  FMUL.FTZ R121, R121, UR14 ;  /* 0x0000000e79797c20 */ /* 0x000fe20008410000 */
[----:B------:R-:W-:Y:S01]  /*2b50*/  FADD.FTZ R137, R113, -R116 ;  /* 0x8000007471897221 */ /* 0x000fe20000010000 */
[----:B------:R-:W-:Y:S01]  /*2b60*/  FSEL R117, R119, RZ, P0 ;  /* 0x000000ff77757208 */ /* 0x000fe20000000000 */
[----:B------:R-:W-:Y:S01]  /*2b70*/  FADD.FTZ R119, R115, -R130 ;  /* 0x8000008273777221 */ /* 0x000fe20000010000 */
[----:B------:R-:W-:Y:S01]  /*2b80*/  FFMA.FTZ R130, R66, R123, R124 ;  /* 0x0000007b42827223 */ /* 0x000fe2000001007c */
[----:B------:R-:W-:Y:S01]  /*2b90*/  FSEL R121, R121, RZ, P2 ;  /* 0x000000ff79797208 */ /* 0x000fe20001000000 */
[-C--:B------:R-:W-:Y:S01]  /*2ba0*/  FMUL.FTZ R115, R65, R120.reuse ;  /* 0x0000007841737220 */ /* 0x080fe20000410000 */
[-C--:B0-----:R-:W-:Y:S01]  /*2bb0*/  FMUL.FTZ R122, R64, R120.reuse ;  /* 0x00000078407a7220 */ /* 0x081fe20000410000 */
[----:B------:R-:W-:Y:S01]  /*2bc0*/  FADD.FTZ R67, R67, -R130 ;  /* 0x8000008243437221 */ /* 0x000fe20000010000 */
[----:B------:R-:W-:Y:S01]  /*2bd0*/  LOP3.LUT P0, RZ, R114, 0xff, RZ, 0xc0, !PT ;  /* 0x000000ff72ff7812 */ /* 0x000fe2000780c0ff */
[----:B------:R0:W-:Y:S01]  /*2be0*/  F2F.BF16.F32 R118, R121 ;  /* 0x0000007900767304 */ /* 0x0001e20000202000 */
[----:B------:R-:W-:Y:S01]  /*2bf0*/  FMUL.FTZ R122, R122, UR14 ;  /* 0x0000000e7a7a7c20 */ /* 0x000fe20008410000 */
[----:B------:R-:W-:Y:S01]  /*2c00*/  FMUL.FTZ R67, R108, R67 ;  /* 0x000000436c437220 */ /* 0x000fe20000410000 */
[----:B------:R-:W-:Y:S01]  /*2c10*/  FMUL.FTZ R115, R115, UR14 ;  /* 0x0000000e73737c20 */ /* 0x000fe20008410000 */
[----:B------:R-:W-:Y:S01]  /*2c20*/  LOP3.LUT P2, RZ, R114, 0xff0000, RZ, 0xc0, !PT ;  /* 0x00ff000072ff7812 */ /* 0x000fe2000784c0ff */
[----:B------:R-:W-:Y:S01]  /*2c30*/  FMUL.FTZ R66, R108, R119 ;  /* 0x000000776c427220 */ /* 0x000fe20000410000 */
[----:B------:R-:W-:Y:S01]  /*2c40*/  FSEL R122, R122, RZ, P0 ;  /* 0x000000ff7a7a7208 */ /* 0x000fe20000000000 */
[-C--:B------:R-:W-:Y:S01]  /*2c50*/  FMUL.FTZ R113, R67, R120.reuse ;  /* 0x0000007843717220 */ /* 0x080fe20000410000 */
[----:B------:R-:W-:Y:S01]  /*2c60*/  LOP3.LUT P0, RZ, R114, 0xff00, RZ, 0xc0, !PT ;  /* 0x0000ff0072ff7812 */ /* 0x000fe2000780c0ff */
[--C-:B0-----:R-:W-:Y:S01]  /*2c70*/  FFMA.FTZ R121, R71, R123, R124.reuse ;  /* 0x0000007b47797223 */ /* 0x101fe2000001007c */
[----:B------:R-:W-:Y:S01]  /*2c80*/  FMUL.FTZ R71, R108, R137 ;  /* 0x000000896c477220 */ /* 0x000fe20000410000 */
[----:B------:R-:W-:Y:S01]  /*2c90*/  FMUL.FTZ R113, R113, UR14 ;  /* 0x0000000e71717c20 */ /* 0x000fe20008410000 */
[----:B------:R-:W-:Y:S01]  /*2ca0*/  FSEL R115, R115, RZ, P0 ;  /* 0x000000ff73737208 */ /* 0x000fe20000000000 */
[----:B------:R-:W-:Y:S01]  /*2cb0*/  FADD.FTZ R121, R112, -R121 ;  /* 0x8000007970797221 */ /* 0x000fe20000010000 */
[----:B------:R-:W-:Y:S01]  /*2cc0*/  ISETP.GE.U32.AND P0, PT, R114, 0x1000000, PT ;  /* 0x010000007200780c */ /* 0x000fe20003f06070 */
[----:B------:R-:W-:Y:S01]  /*2cd0*/  FFMA.FTZ R112, R70, R123, R124 ;  /* 0x0000007b46707223 */ /* 0x000fe2000001007c */
[-C--:B------:R-:W-:Y:S01]  /*2ce0*/  FMUL.FTZ R114, R71, R120.reuse ;  /* 0x0000007847727220 */ /* 0x080fe20000410000 */
[----:B------:R-:W-:Y:S01]  /*2cf0*/  FMUL.FTZ R70, R108, R121 ;  /* 0x000000796c467220 */ /* 0x000fe20000410000 */
[-C--:B------:R-:W-:Y:S01]  /*2d00*/  FMUL.FTZ R119, R66, R120.reuse ;  /* 0x0000007842777220 */ /* 0x080fe20000410000 */
[----:B------:R-:W-:Y:S01]  /*2d10*/  FADD.FTZ R69, R69, -R112 ;  /* 0x8000007045457221 */ /* 0x000fe20000010000 */
[----:B------:R-:W-:Y:S01]  /*2d20*/  FSEL R113, R113, RZ, P0 ;  /* 0x000000ff71717208 */ /* 0x000fe20000000000 */
[----:B------:R-:W-:Y:S01]  /*2d30*/  FMUL.FTZ R114, R114, UR14 ;  /* 0x0000000e72727c20 */ /* 0x000fe20008410000 */
[----:B------:R-:W-:Y:S01]  /*2d40*/  ISETP.GE.U32.AND P0, PT, R110, 0x1000000, PT ;  /* 0x010000006e00780c */ /* 0x000fe20003f06070 */
[----:B------:R-:W-:Y:S01]  /*2d50*/  FMUL.FTZ R112, R70, R120 ;  /* 0x0000007846707220 */ /* 0x000fe20000410000 */
[----:B------:R-:W-:Y:S01]  /*2d60*/  FMUL.FTZ R69, R108, R69 ;  /* 0x000000456c457220 */ /* 0x000fe20000410000 */
[----:B------:R-:W-:Y:S01]  /*2d70*/  FMUL.FTZ R119, R119, UR14 ;  /* 0x0000000e77777c20 */ /* 0x000fe20008410000 */
[----:B------:R0:W-:Y:S04]  /*2d80*/  F2F.BF16.F32 R130, R115 ;  /* 0x0000007300827304 */ /* 0x0001e80000202000 */
[----:B------:R-:W-:-:S04]  /*2d90*/  FSEL R119, R119, RZ, P2 ;  /* 0x000000ff77777208 */ /* 0x000fc80001000000 */
[----:B------:R1:W-:Y:S01]  /*2da0*/  F2F.BF16.F32 R116, R113 ;  /* 0x0000007100747304 */ /* 0x0003e20000202000 */
[----:B0-----:R-:W-:Y:S01]  /*2db0*/  FSEL R115, R114, RZ, P0 ;  /* 0x000000ff72737208 */ /* 0x001fe20000000000 */
[----:B------:R-:W-:Y:S01]  /*2dc0*/  FMUL.FTZ R114, R112, UR14 ;  /* 0x0000000e70727c20 */ /* 0x000fe20008410000 */
[-C--:B------:R-:W-:Y:S01]  /*2dd0*/  FMUL.FTZ R112, R69, R120.reuse ;  /* 0x0000007845707220 */ /* 0x080fe20000410000 */
[----:B------:R-:W-:Y:S01]  /*2de0*/  LOP3.LUT P0, RZ, R110, 0xff0000, RZ, 0xc0, !PT ;  /* 0x00ff00006eff7812 */ /* 0x000fe2000780c0ff */
[----:B------:R-:W-:Y:S02]  /*2df0*/  FMUL.FTZ R120, R68, R120 ;  /* 0x0000007844787220 */ /* 0x000fe40000410000 */
[----:B------:R-:W-:Y:S01]  /*2e00*/  FMUL.FTZ R108, R112, UR14 ;  /* 0x0000000e706c7c20 */ /* 0x000fe20008410000 */
[----:B------:R-:W-:Y:S01]  /*2e10*/  FSEL R114, R114, RZ, P0 ;  /* 0x000000ff72727208 */ /* 0x000fe20000000000 */
[----:B------:R0:W-:Y:S01]  /*2e20*/  F2F.BF16.F32 R135, R122 ;  /* 0x0000007a00877304 */ /* 0x0001e20000202000 */
[----:B------:R-:W-:Y:S01]  /*2e30*/  LOP3.LUT P0, RZ, R110, 0xff00, RZ, 0xc0, !PT ;  /* 0x0000ff006eff7812 */ /* 0x000fe2000780c0ff */
[----:B-1----:R-:W1:Y:S01]  /*2e40*/  LDC.64 R112, c[0x0][0x478] ;  /* 0x00011e00ff707b82 */ /* 0x002e620000000a00 */
[----:B------:R-:W-:-:S02]  /*2e50*/  FMUL.FTZ R120, R120, UR14 ;  /* 0x0000000e78787c20 */ /* 0x000fc40008410000 */
[----:B------:R-:W-:Y:S02]  /*2e60*/  FSEL R121, R108, RZ, P0 ;  /* 0x000000ff6c797208 */ /* 0x000fe40000000000 */
[----:B------:R-:W-:Y:S01]  /*2e70*/  LOP3.LUT P0, RZ, R110, 0xff, RZ, 0xc0, !PT ;  /* 0x000000ff6eff7812 */ /* 0x000fe2000780c0ff */
[----:B------:R-:W2:Y:S02]  /*2e80*/  F2F.BF16.F32 R133, R133 ;  /* 0x0000008500857304 */ /* 0x000ea40000202000 */
[----:B0-----:R-:W0:Y:S01]  /*2e90*/  LDC.64 R122, c[0x0][0x468] ;  /* 0x00011a00ff7a7b82 */ /* 0x001e220000000a00 */
[----:B------:R-:W-:-:S05]  /*2ea0*/  FSEL R108, R120, RZ, P0 ;  /* 0x000000ff786c7208 */ /* 0x000fca0000000000 */
[----:B------:R-:W3:Y:S01]  /*2eb0*/  F2F.BF16.F32 R128, R128 ;  /* 0x0000008000807304 */ /* 0x000ee20000202000 */
[----:B--2---:R-:W-:-:S07]  /*2ec0*/  PRMT R133, R134, 0x5410, R133 ;  /* 0x0000541086857816 */ /* 0x004fce0000000085 */
[----:B------:R-:W2:Y:S01]  /*2ed0*/  F2F.BF16.F32 R117, R117 ;  /* 0x0000007500757304 */ /* 0x000ea20000202000 */
[----:B---3--:R-:W-:-:S07]  /*2ee0*/  IMAD.WIDE.U32 R110, R128, 0x10000, RZ ;  /* 0x00010000806e7825 */ /* 0x008fce00078e00ff */
[----:B------:R-:W3:Y:S01]  /*2ef0*/  F2F.BF16.F32 R119, R119 ;  /* 0x0000007700777304 */ /* 0x000ee20000202000 */
[----:B--2---:R-:W-:-:S07]  /*2f00*/  PRMT R137, R118, 0x5410, R117 ;  /* 0x0000541076897816 */ /* 0x004fce0000000075 */
[----:B------:R-:W-:Y:S01]  /*2f10*/  F2F.BF16.F32 R126, R126 ;  /* 0x0000007e007e7304 */ /* 0x000fe20000202000 */
[----:B---3--:R-:W-:-:S07]  /*2f20*/  PRMT R139, R119, 0x5410, R116 ;  /* 0x00005410778b7816 */ /* 0x008fce0000000074 */
[----:B------:R-:W2:Y:S01]  /*2f30*/  F2F.BF16.F32 R127, R127 ;  /* 0x0000007f007f7304 */ /* 0x000ea20000202000 */
[----:B------:R-:W-:-:S04]  /*2f40*/  IMAD.WIDE.U32 R116, R129, 0x10000, RZ ;  /* 0x0001000081747825 */ /* 0x000fc800078e00ff */
[----:B-1----:R-:W-:Y:S01]  /*2f50*/  IMAD.WIDE.U32 R128, R105, 0x10, R112 ;  /* 0x0000001069807825 */ /* 0x002fe200078e0070 */
[----:B------:R-:W-:Y:S02]  /*2f60*/  LOP3.LUT R117, R137, R117, RZ, 0xfc, !PT ;  /* 0x0000007589757212 */ /* 0x000fe400078efcff */
[----:B------:R-:W-:Y:S01]  /*2f70*/  F2F.BF16.F32 R141, R141 ;  /* 0x0000008d008d7304 */ /* 0x000fe20000202000 */
[----:B0-----:R-:W-:Y:S01]  /*2f80*/  IMAD.WIDE.U32 R136, R106, 0x8, R122 ;  /* 0x000000086a887825 */ /* 0x001fe200078e007a */
[----:B--2---:R-:W-:-:S06]  /*2f90*/  PRMT R127, R126, 0x5410, R127 ;  /* 0x000054107e7f7816 */ /* 0x004fcc000000007f */
[----:B------:R-:W0:Y:S01]  /*2fa0*/  F2F.BF16.F32 R131, R131 ;  /* 0x0000008300837304 */ /* 0x000e220000202000 */
[----:B------:R-:W-:Y:S01]  /*2fb0*/  LOP3.LUT R119, R127, R111, RZ, 0xfc, !PT ;  /* 0x0000006f7f777212 */ /* 0x000fe200078efcff */
[----:B------:R-:W-:-:S06]  /*2fc0*/  IMAD.WIDE.U32 R126, R106, 0x10, R112 ;  /* 0x000000106a7e7825 */ /* 0x000fcc00078e0070 */
[----:B------:R-:W1:Y:S01]  /*2fd0*/  F2F.BF16.F32 R125, R125 ;  /* 0x0000007d007d7304 */ /* 0x000e620000202000 */
[----:B0-----:R-:W-:-:S07]  /*2fe0*/  LOP3.LUT R118, R110, R131, RZ, 0xfc, !PT ;  /* 0x000000836e767212 */ /* 0x001fce00078efcff */
[----:B------:R-:W0:Y:S01]  /*2ff0*/  F2F.BF16.F32 R124, R121 ;  /* 0x00000079007c7304 */ /* 0x000e220000202000 */
[----:B-1----:R-:W-:-:S07]  /*3000*/  LOP3.LUT R116, R116, R125, RZ, 0xfc, !PT ;  /* 0x0000007d74747212 */ /* 0x002fce00078efcff */
[----:B------:R-:W-:Y:S01]  /*3010*/  F2F.BF16.F32 R145, R115 ;  /* 0x0000007300917304 */ /* 0x000fe20000202000 */
[----:B0-----:R-:W-:-:S07]  /*3020*/  IMAD.WIDE.U32 R110, R124, 0x10000, RZ ;  /* 0x000100007c6e7825 */ /* 0x001fce00078e00ff */
[----:B------:R0:W1:Y:S01]  /*3030*/  F2F.BF16.F32 R132, R114 ;  /* 0x0000007200847304 */ /* 0x0000620000202000 */
[----:B------:R-:W-:-:S07]  /*3040*/  IMAD.WIDE.U32 R124, R103, 0x10, R112 ;  /* 0x00000010677c7825 */ /* 0x000fce00078e0070 */
[----:B------:R-:W2:Y:S01]  /*3050*/  F2F.BF16.F32 R143, R108 ;  /* 0x0000006c008f7304 */ /* 0x000ea20000202000 */
[----:B0-----:R-:W-:Y:S01]  /*3060*/  IMAD.WIDE.U32 R114, R0, 0x10000, RZ ;  /* 0x0001000000727825 */ /* 0x001fe200078e00ff */
[----:B------:R3:W-:Y:S04]  /*3070*/  STG.E.128 desc[UR4][R124.64], R52 ;  /* 0x000000347c007986 */ /* 0x0007e8000c101d04 */
[----:B------:R-:W-:Y:S02]  /*3080*/  LOP3.LUT R121, R133, R115, RZ, 0xfc, !PT ;  /* 0x0000007385797212 */ /* 0x000fe400078efcff */
[----:B------:R-:W-:Y:S01]  /*3090*/  LOP3.LUT R120, R114, R141, RZ, 0xfc, !PT ;  /* 0x0000008d72787212 */ /* 0x000fe200078efcff */
[----:B------:R-:W-:Y:S01]  /*30a0*/  IMAD.WIDE.U32 R114, R130, 0x10000, RZ ;  /* 0x0001000082727825 */ /* 0x000fe200078e00ff */
[----:B-1----:R-:W-:-:S03]  /*30b0*/  PRMT R145, R132, 0x5410, R145 ;  /* 0x0000541084917816 */ /* 0x002fc60000000091 */
[----:B------:R-:W-:Y:S01]  /*30c0*/  IMAD.WIDE.U32 R132, R103, 0x8, R122 ;  /* 0x0000000867847825 */ /* 0x000fe200078e007a */
[----:B------:R-:W-:Y:S02]  /*30d0*/  LOP3.LUT R114, R114, R135, RZ, 0xfc, !PT ;  /* 0x0000008772727212 */ /* 0x000fe400078efcff */
[----:B------:R-:W-:Y:S01]  /*30e0*/  LOP3.LUT R115, R139, R115, RZ, 0xfc, !PT ;  /* 0x000000738b737212 */ /* 0x000fe200078efcff */
[C---:B------:R-:W-:Y:S01]  /*30f0*/  IMAD.WIDE.U32 R130, R104.reuse, 0x10, R112 ;  /* 0x0000001068827825 */ /* 0x040fe200078e0070 */
[----:B------:R3:W-:Y:S01]  /*3100*/  STG.E.64 desc[UR4][R132.64], R120 ;  /* 0x0000007884007986 */ /* 0x0007e2000c101b04 */
[----:B------:R-:W-:Y:S02]  /*3110*/  LOP3.LUT R111, R145, R111, RZ, 0xfc, !PT ;  /* 0x0000006f916f7212 */ /* 0x000fe400078efcff */
[----:B------:R-:W-:Y:S01]  /*3120*/  IMAD.WIDE.U32 R134, R104, 0x8, R122 ;  /* 0x0000000868867825 */ /* 0x000fe200078e007a */
[----:B------:R3:W-:Y:S01]  /*3130*/  STG.E.128 desc[UR4][R130.64], R56 ;  /* 0x0000003882007986 */ /* 0x0007e2000c101d04 */
[----:B--2---:R-:W-:-:S02]  /*3140*/  LOP3.LUT R110, R110, R143, RZ, 0xfc, !PT ;  /* 0x0000008f6e6e7212 */ /* 0x004fc400078efcff */
[----:B------:R-:W-:Y:S01]  /*3150*/  IMAD.WIDE.U32 R104, R105, 0x8, R122 ;  /* 0x0000000869687825 */ /* 0x000fe200078e007a */
[----:B------:R3:W-:Y:S03]  /*3160*/  STG.E.64 desc[UR4][R134.64], R118 ;  /* 0x0000007686007986 */ /* 0x0007e6000c101b04 */
[C---:B------:R-:W-:Y:S01]  /*3170*/  IMAD.WIDE.U32 R112, R107.reuse, 0x10, R112 ;  /* 0x000000106b707825 */ /* 0x040fe200078e0070 */
[----:B------:R3:W-:Y:S03]  /*3180*/  STG.E.128 desc[UR4][R128.64], R60 ;  /* 0x0000003c80007986 */ /* 0x0007e6000c101d04 */
[----:B------:R-:W-:Y:S01]  /*3190*/  IMAD.WIDE.U32 R122, R107, 0x8, R122 ;  /* 0x000000086b7a7825 */ /* 0x000fe200078e007a */
[----:B------:R3:W-:Y:S04]  /*31a0*/  STG.E.64 desc[UR4][R104.64], R116 ;  /* 0x0000007468007986 */ /* 0x0007e8000c101b04 */
[----:B------:R3:W-:Y:S04]  /*31b0*/  STG.E.128 desc[UR4][R126.64], R64 ;  /* 0x000000407e007986 */ /* 0x0007e8000c101d04 */
[----:B------:R3:W-:Y:S04]  /*31c0*/  STG.E.64 desc[UR4][R136.64], R114 ;  /* 0x0000007288007986 */ /* 0x0007e8000c101b04 */
[----:B------:R3:W-:Y:S04]  /*31d0*/  STG.E.128 desc[UR4][R112.64], R68 ;  /* 0x0000004470007986 */ /* 0x0007e8000c101d04 */
[----:B------:R3:W-:Y:S01]  /*31e0*/  STG.E.64 desc[UR4][R122.64], R110 ;  /* 0x0000006e7a007986 */ /* 0x0007e2000c101b04 */
[----:B------:R-:W-:Y:S05]  /*31f0*/  BRA `(.L_x_3860) ;  /* 0x0000001800347947 */ /* 0x000fea0003800000 */
.L_x_3858:
[----:B------:R-:W-:-:S04]  /*3200*/  UISETP.NE.U32.AND UP0, UPT, UR12, URZ, UPT ;  /* 0x000000ff0c00728c */ /* 0x000fc8000bf05070 */
[----:B------:R-:W-:-:S09]  /*3210*/  UISETP.NE.AND.EX UP0, UPT, UR13, URZ, UPT, UP0 ;  /* 0x000000ff0d00728c */ /* 0x000fd2000bf05300 */
[----:B------:R-:W-:Y:S05]  /*3220*/  BRA.U UP0, `(.L_x_3861) ;  /* 0x0000000d00007547 */ /* 0x000fea000b800000 */
[-CC-:B------:R-:W-:Y:S01]  /*3230*/  FFMA.FTZ R145, R145, R123.reuse, R124.reuse ;  /* 0x0000007b91917223 */ /* 0x180fe2000001007c */
[-CC-:B------:R-:W-:Y:S01]  /*3240*/  FFMA.FTZ R52, R141, R123.reuse, R124.reuse ;  /* 0x0000007b8d347223 */ /* 0x180fe2000001007c */
[----:B-----5:R-:W-:Y:S01]  /*3250*/  LOP3.LUT P0, RZ, R134, 0xff00, RZ, 0xc0, !PT ;  /* 0x0000ff0086ff7812 */ /* 0x020fe2000780c0ff */
[-C--:B------:R-:W-:Y:S01]  /*3260*/  FFMA.FTZ R0, R0, R123.reuse, R124 ;  /* 0x0000007b00007223 */ /* 0x080fe2000001007c */
[----:B------:R-:W-:Y:S01]  /*3270*/  FADD.FTZ R53, R140, -R145 ;  /* 0x800000918c357221 */ /* 0x000fe20000010000 */
[----:B------:R-:W-:Y:S01]  /*3280*/  FADD.FTZ R52, R137, -R52 ;  /* 0x8000003489347221 */ /* 0x000fe20000010000 */
[----:B------:R-:W-:Y:S01]  /*3290*/  FFMA.FTZ R143, R143, R123, R124 ;  /* 0x0000007b8f8f7223 */ /* 0x000fe2000001007c */
[----:B------:R-:W-:Y:S01]  /*32a0*/  FADD.FTZ R147, R147, -R0 ;  /* 0x8000000093937221 */ /* 0x000fe20000010000 */
[----:B------:R-:W-:Y:S01]  /*32b0*/  FFMA.FTZ R53, R108, R53, R45 ;  /* 0x000000356c357223 */ /* 0x000fe2000001002d */
[-CC-:B------:R-:W-:Y:S01]  /*32c0*/  FFMA.FTZ R139, R139, R123.reuse, R124.reuse ;  /* 0x0000007b8b8b7223 */ /* 0x180fe2000001007c */
[-CC-:B------:R-:W-:Y:S01]  /*32d0*/  FFMA.FTZ R135, R135, R123.reuse, R124.reuse ;  /* 0x0000007b87877223 */ /* 0x180fe2000001007c */
[----:B------:R-:W-:Y:S01]  /*32e0*/  FADD.FTZ R55, R138, -R143 ;  /* 0x8000008f8a377221 */ /* 0x000fe20000010000 */
[----:B------:R-:W-:Y:S01]  /*32f0*/  FMUL.FTZ R53, R53, R120 ;  /* 0x0000007835357220 */ /* 0x000fe20000410000 */
[----:B------:R-:W-:Y:S01]  /*3300*/  FADD.FTZ R57, R136, -R139 ;  /* 0x8000008b88397221 */ /* 0x000fe20000010000 */
[----:B------:R-:W-:Y:S01]  /*3310*/  FADD.FTZ R135, R132, -R135 ;  /* 0x8000008784877221 */ /* 0x000fe20000010000 */
[----:B------:R-:W-:Y:S01]  /*3320*/  FFMA.FTZ R137, R133, R123, R124 ;  /* 0x0000007b85897223 */ /* 0x000fe2000001007c */
[----:B------:R-:W-:Y:S01]  /*3330*/  FMUL.FTZ R53, R53, UR14 ;  /* 0x0000000e35357c20 */ /* 0x000fe20008410000 */
[C---:B------:R-:W-:Y:S01]  /*3340*/  FFMA.FTZ R55, R108.reuse, R55, R46 ;  /* 0x000000376c377223 */ /* 0x040fe2000001002e */
[C---:B------:R-:W-:Y:S01]  /*3350*/  FFMA.FTZ R57, R108.reuse, R57, R48 ;  /* 0x000000396c397223 */ /* 0x040fe20000010030 */
[----:B------:R-:W-:Y:S01]  /*3360*/  FFMA.FTZ R133, R108, R135, R49 ;  /* 0x000000876c857223 */ /* 0x000fe20000010031 */
[----:B------:R-:W-:Y:S01]  /*3370*/  FADD.FTZ R135, R130, -R137 ;  /* 0x8000008982877221 */ /* 0x000fe20000010000 */
[----:B------:R-:W-:Y:S01]  /*3380*/  FSEL R56, R53, RZ, P0 ;  /* 0x000000ff35387208 */ /* 0x000fe20000000000 */
[----:B------:R-:W-:Y:S01]  /*3390*/  FFMA.FTZ R53, R108, R52, R47 ;  /* 0x000000346c357223 */ /* 0x000fe2000001002f */
[----:B------:R-:W-:Y:S01]  /*33a0*/  LOP3.LUT P0, RZ, R134, 0xff, RZ, 0xc0, !PT ;  /* 0x000000ff86ff7812 */ /* 0x000fe2000780c0ff */
[----:B------:R-:W-:Y:S01]  /*33b0*/  FFMA.FTZ R137, R131, R123, R124 ;  /* 0x0000007b83897223 */ /* 0x000fe2000001007c */
[-C--:B------:R-:W-:Y:S01]  /*33c0*/  FMUL.FTZ R55, R55, R120.reuse ;  /* 0x0000007837377220 */ /* 0x080fe20000410000 */
[-C--:B------:R-:W-:Y:S01]  /*33d0*/  FMUL.FTZ R52, R53, R120.reuse ;  /* 0x0000007835347220 */ /* 0x080fe20000410000 */
[----:B------:R-:W-:Y:S01]  /*33e0*/  FFMA.FTZ R53, R108, R147, R44 ;  /* 0x000000936c357223 */ /* 0x000fe2000001002c */
[-C--:B------:R-:W-:Y:S01]  /*33f0*/  FMUL.FTZ R57, R57, R120.reuse ;  /* 0x0000007839397220 */ /* 0x080fe20000410000 */
[----:B------:R-:W-:Y:S01]  /*3400*/  ISETP.GE.U32.AND P4, PT, R134, 0x1000000, PT ;  /* 0x010000008600780c */ /* 0x000fe20003f86070 */
[----:B------:R-:W-:Y:S01]  /*3410*/  FMUL.FTZ R52, R52, UR14 ;  /* 0x0000000e34347c20 */ /* 0x000fe20008410000 */
[-C--:B------:R-:W-:Y:S01]  /*3420*/  FMUL.FTZ R53, R53, R120.reuse ;  /* 0x0000007835357220 */ /* 0x080fe20000410000 */
[----:B------:R-:W-:Y:S01]  /*3430*/  FADD.FTZ R137, R128, -R137 ;  /* 0x8000008980897221 */ /* 0x000fe20000010000 */
[----:B------:R-:W-:Y:S01]  /*3440*/  FMUL.FTZ R55, R55, UR14 ;  /* 0x0000000e37377c20 */ /* 0x000fe20008410000 */
[----:B------:R-:W-:Y:S01]  /*3450*/  FMUL.FTZ R57, R57, UR14 ;  /* 0x0000000e39397c20 */ /* 0x000fe20008410000 */
[----:B------:R-:W-:Y:S01]  /*3460*/  FMUL.FTZ R53, R53, UR14 ;  /* 0x0000000e35357c20 */ /* 0x000fe20008410000 */
[----:B------:R-:W-:Y:S01]  /*3470*/  LOP3.LUT P2, RZ, R134, 0xff0000, RZ, 0xc0, !PT ;  /* 0x00ff000086ff7812 */ /* 0x000fe2000784c0ff */
[-C--:B------:R-:W-:Y:S01]  /*3480*/  FMUL.FTZ R133, R133, R120.reuse ;  /* 0x0000007885857220 */ /* 0x080fe20000410000 */
[----:B------:R-:W-:Y:S01]  /*3490*/  FSEL R52, R52, RZ, P4 ;  /* 0x000000ff34347208 */ /* 0x000fe20002000000 */
[-CC-:B------:R-:W-:Y:S01]  /*34a0*/  FFMA.FTZ R129, R129, R123.reuse, R124.reuse ;  /* 0x0000007b81817223 */ /* 0x180fe2000001007c */
[----:B------:R-:W-:Y:S01]  /*34b0*/  FSEL R53, R53, RZ, P0 ;  /* 0x000000ff35357208 */ /* 0x000fe20000000000 */
[----:B------:R-:W-:Y:S01]  /*34c0*/  FMUL.FTZ R133, R133, UR14 ;  /* 0x0000000e85857c20 */ /* 0x000fe20008410000 */
[----:B------:R-:W-:Y:S01]  /*34d0*/  LOP3.LUT P0, RZ, R126, 0xff, RZ, 0xc0, !PT ;  /* 0x000000ff7eff7812 */ /* 0x000fe2000780c0ff */
[----:B------:R-:W-:Y:S01]  /*34e0*/  FADD.FTZ R129, R60, -R129 ;  /* 0x800000813c817221 */ /* 0x000fe20000010000 */
[----:B------:R0:W-:Y:S01]  /*34f0*/  F2F.BF16.F32 R59, R53 ;  /* 0x00000035003b7304 */ /* 0x0001e20000202000 */
[----:B------:R-:W-:Y:S01]  /*3500*/  FSEL R0, R55, RZ, P2 ;  /* 0x000000ff37007208 */ /* 0x000fe20001000000 */
[-CC-:B------:R-:W-:Y:S01]  /*3510*/  FFMA.FTZ R62, R62, R123.reuse, R124.reuse ;  /* 0x0000007b3e3e7223 */ /* 0x180fe2000001007c */
[----:B------:R-:W-:Y:S01]  /*3520*/  FSEL R57, R57, RZ, P0 ;  /* 0x000000ff39397208 */ /* 0x000fe20000000000 */
[-C--:B------:R-:W-:Y:S01]  /*3530*/  FFMA.FTZ R63, R63, R123.reuse, R124 ;  /* 0x0000007b3f3f7223 */ /* 0x080fe2000001007c */
[----:B------:R-:W-:Y:S01]  /*3540*/  LOP3.LUT P0, RZ, R126, 0xff00, RZ, 0xc0, !PT ;  /* 0x0000ff007eff7812 */ /* 0x000fe2000780c0ff */
[----:B------:R-:W-:Y:S01]  /*3550*/  FADD.FTZ R62, R121, -R62 ;  /* 0x8000003e793e7221 */ /* 0x000fe20000010000 */
[----:B------:R-:W-:Y:S01]  /*3560*/  FFMA.FTZ R118, R118, R123, R124 ;  /* 0x0000007b76767223 */ /* 0x000fe2000001007c */
[----:B------:R1:W-:Y:S01]  /*3570*/  F2F.BF16.F32 R55, R52 ;  /* 0x0000003400377304 */ /* 0x0003e20000202000 */
[----:B0-----:R-:W-:Y:S01]  /*3580*/  FFMA.FTZ R53, R108, R137, R51 ;  /* 0x000000896c357223 */ /* 0x001fe20000010033 */
[----:B------:R-:W-:Y:S01]  /*3590*/  FSEL R54, R133, RZ, P0 ;  /* 0x000000ff85367208 */ /* 0x000fe20000000000 */
[----:B------:R-:W-:Y:S01]  /*35a0*/  FADD.FTZ R63, R64, -R63 ;  /* 0x8000003f403f7221 */ /* 0x000fe20000010000 */
[----:B------:R-:W-:Y:S01]  /*35b0*/  ISETP.GE.U32.AND P0, PT, R126, 0x1000000, PT ;  /* 0x010000007e00780c */ /* 0x000fe20003f06070 */
[-C--:B------:R-:W-:Y:S01]  /*35c0*/  FMUL.FTZ R53, R53, R120.reuse ;  /* 0x0000007835357220 */ /* 0x080fe20000410000 */
[----:B------:R-:W-:Y:S01]  /*35d0*/  FADD.FTZ R118, R117, -R118 ;  /* 0x8000007675767221 */ /* 0x000fe20000010000 */
[----:B------:R-:W-:Y:S01]  /*35e0*/  FFMA.FTZ R63, R108, R63, R40 ;  /* 0x0000003f6c3f7223 */ /* 0x000fe20000010028 */
[-CC-:B------:R-:W-:Y:S01]  /*35f0*/  FFMA.FTZ R66, R66, R123.reuse, R124.reuse ;  /* 0x0000007b42427223 */ /* 0x180fe2000001007c */
[----:B-1----:R-:W-:Y:S01]  /*3600*/  FFMA.FTZ R52, R127, R123, R124 ;  /* 0x0000007b7f347223 */ /* 0x002fe2000001007c */
[C---:B------:R-:W-:Y:S01]  /*3610*/  FFMA.FTZ R127, R108.reuse, R129, R36 ;  /* 0x000000816c7f7223 */ /* 0x040fe20000010024 */
[----:B------:R-:W-:Y:S01]  /*3620*/  FMUL.FTZ R53, R53, UR14 ;  /* 0x0000000e35357c20 */ /* 0x000fe20008410000 */
[-C--:B------:R-:W-:Y:S01]  /*3630*/  FMUL.FTZ R63, R63, R120.reuse ;  /* 0x000000783f3f7220 */ /* 0x080fe20000410000 */
[----:B------:R-:W-:Y:S01]  /*3640*/  FADD.FTZ R52, R125, -R52 ;  /* 0x800000347d347221 */ /* 0x000fe20000010000 */
[-CC-:B------:R-:W-:Y:S01]  /*3650*/  FFMA.FTZ R125, R61, R123.reuse, R124.reuse ;  /* 0x0000007b3d7d7223 */ /* 0x180fe2000001007c */
[----:B------:R-:W-:Y:S01]  /*3660*/  FMUL.FTZ R127, R127, R120 ;  /* 0x000000787f7f7220 */ /* 0x000fe20000410000 */
[----:B------:R-:W-:Y:S01]  /*3670*/  FSEL R53, R53, RZ, P0 ;  /* 0x000000ff35357208 */ /* 0x000fe20000000000 */
[----:B------:R-:W-:Y:S01]  /*3680*/  FFMA.FTZ R61, R108, R52, R37 ;  /* 0x000000346c3d7223 */ /* 0x000fe20000010025 */
[----:B------:R-:W-:Y:S01]  /*3690*/  LOP3.LUT P0, RZ, R119, 0xff, RZ, 0xc0, !PT ;  /* 0x000000ff77ff7812 */ /* 0x000fe2000780c0ff */
[----:B------:R-:W-:Y:S01]  /*36a0*/  FMUL.FTZ R127, R127, UR14 ;  /* 0x0000000e7f7f7c20 */ /* 0x000fe20008410000 */
[----:B------:R0:W-:Y:S01]  /*36b0*/  F2F.BF16.F32 R58, R53 ;  /* 0x00000035003a7304 */ /* 0x0001e20000202000 */
[----:B------:R-:W-:Y:S01]  /*36c0*/  FMUL.FTZ R61, R61, R120 ;  /* 0x000000783d3d7220 */ /* 0x000fe20000410000 */
[----:B------:R-:W-:Y:S01]  /*36d0*/  FADD.FTZ R129, R122, -R125 ;  /* 0x8000007d7a817221 */ /* 0x000fe20000010000 */
[-C--:B------:R-:W-:Y:S01]  /*36e0*/  FFMA.FTZ R52, R65, R123.reuse, R124 ;  /* 0x0000007b41347223 */ /* 0x080fe2000001007c */
[----:B------:R-:W-:Y:S01]  /*36f0*/  FSEL R125, R127, RZ, P0 ;  /* 0x000000ff7f7d7208 */ /* 0x000fe20000000000 */
[----:B------:R-:W-:Y:S01]  /*3700*/  FMUL.FTZ R61, R61, UR14 ;  /* 0x0000000e3d3d7c20 */ /* 0x000fe20008410000 */
[----:B------:R-:W-:Y:S01]  /*3710*/  LOP3.LUT P0, RZ, R119, 0xff00, RZ, 0xc0, !PT ;  /* 0x0000ff0077ff7812 */ /* 0x000fe2000780c0ff */
[C---:B------:R-:W-:Y:S01]  /*3720*/  FFMA.FTZ R65, R108.reuse, R118, R41 ;  /* 0x000000766c417223 */ /* 0x040fe20000010029 */
[----:B------:R-:W-:Y:S01]  /*3730*/  FMUL.FTZ R63, R63, UR14 ;  /* 0x0000000e3f3f7c20 */ /* 0x000fe20008410000 */
[----:B0-----:R-:W-:Y:S01]  /*3740*/  FFMA.FTZ R53, R108, R62, R39 ;  /* 0x0000003e6c357223 */ /* 0x001fe20000010027 */
[----:B------:R-:W-:Y:S01]  /*3750*/  FSEL R60, R61, RZ, P0 ;  /* 0x000000ff3d3c7208 */ /* 0x000fe20000000000 */
[----:B------:R-:W-:Y:S01]  /*3760*/  FADD.FTZ R66, R67, -R66 ;  /* 0x8000004243427221 */ /* 0x000fe20000010000 */
[----:B------:R-:W-:Y:S01]  /*3770*/  ISETP.GE.U32.AND P0, PT, R119, 0x1000000, PT ;  /* 0x010000007700780c */ /* 0x000fe20003f06070 */
[-C--:B------:R-:W-:Y:S01]  /*3780*/  FMUL.FTZ R53, R53, R120.reuse ;  /* 0x0000007835357220 */ /* 0x080fe20000410000 */
[-C--:B------:R-:W-:Y:S01]  /*3790*/  FFMA.FTZ R71, R71, R123.reuse, R124 ;  /* 0x0000007b47477223 */ /* 0x080fe2000001007c */
[-C--:B------:R-:W-:Y:S01]  /*37a0*/  FMUL.FTZ R65, R65, R120.reuse ;  /* 0x0000007841417220 */ /* 0x080fe20000410000 */
[----:B------:R-:W-:Y:S01]  /*37b0*/  FADD.FTZ R115, R115, -R52 ;  /* 0x8000003473737221 */ /* 0x000fe20000010000 */
[----:B------:R-:W-:Y:S01]  /*37c0*/  FMUL.FTZ R53, R53, UR14 ;  /* 0x0000000e35357c20 */ /* 0x000fe20008410000 */
[----:B------:R-:W-:Y:S01]  /*37d0*/  FADD.FTZ R71, R112, -R71 ;  /* 0x8000004770477221 */ /* 0x000fe20000010000 */
[----:B------:R-:W-:Y:S01]  /*37e0*/  FMUL.FTZ R52, R65, UR14 ;  /* 0x0000000e41347c20 */ /* 0x000fe20008410000 */
[----:B------:R-:W-:Y:S01]  /*37f0*/  FFMA.FTZ R116, R116, R123, R124 ;  /* 0x0000007b74747223 */ /* 0x000fe2000001007c */
[----:B------:R-:W-:Y:S01]  /*3800*/  FFMA.FTZ R135, R108, R135, R50 ;  /* 0x000000876c877223 */ /* 0x000fe20000010032 */
[----:B------:R-:W-:Y:S01]  /*3810*/  FSEL R53, R53, RZ, P0 ;  /* 0x000000ff35357208 */ /* 0x000fe20000000000 */
[----:B------:R-:W-:Y:S01]  /*3820*/  FFMA.FTZ R70, R70, R123, R124 ;  /* 0x0000007b46467223 */ /* 0x000fe2000001007c */
[----:B------:R-:W-:Y:S01]  /*3830*/  LOP3.LUT P0, RZ, R114, 0xff, RZ, 0xc0, !PT ;  /* 0x000000ff72ff7812 */ /* 0x000fe2000780c0ff */
[----:B------:R-:W-:Y:S01]  /*3840*/  FADD.FTZ R67, R113, -R116 ;  /* 0x8000007471437221 */ /* 0x000fe20000010000 */
[----:B------:R0:W-:Y:S01]  /*3850*/  F2F.BF16.F32 R62, R53 ;  /* 0x00000035003e7304 */ /* 0x0001e20000202000 */
[----:B------:R-:W-:Y:S01]  /*3860*/  FMUL.FTZ R135, R135, R120 ;  /* 0x0000007887877220 */ /* 0x000fe20000410000 */
[----:B------:R-:W-:Y:S01]  /*3870*/  FSEL R63, R63, RZ, P0 ;  /* 0x000000ff3f3f7208 */ /* 0x000fe20000000000 */
[----:B------:R-:W-:Y:S01]  /*3880*/  FFMA.FTZ R67, R108, R67, R35 ;  /* 0x000000436c437223 */ /* 0x000fe20000010023 */
[----:B------:R-:W-:Y:S01]  /*3890*/  LOP3.LUT P0, RZ, R114, 0xff00, RZ, 0xc0, !PT ;  /* 0x0000ff0072ff7812 */ /* 0x000fe2000780c0ff */
[----:B------:R-:W-:Y:S01]  /*38a0*/  FADD.FTZ R70, R69, -R70 ;  /* 0x8000004645467221 */ /* 0x000fe20000010000 */
[C---:B------:R-:W-:Y:S01]  /*38b0*/  FFMA.FTZ R127, R108.reuse, R129, R38 ;  /* 0x000000816c7f7223 */ /* 0x040fe20000010026 */
[----:B------:R-:W-:Y:S01]  /*38c0*/  FFMA.FTZ R111, R111, R123, R124 ;  /* 0x0000007b6f6f7223 */ /* 0x000fe2000001007c */
[----:B------:R1:W-:Y:S01]  /*38d0*/  F2F.BF16.F32 R65, R63 ;  /* 0x0000003f00417304 */ /* 0x0003e20000202000 */
[----:B0-----:R-:W-:Y:S01]  /*38e0*/  FFMA.FTZ R53, R108, R66, R43 ;  /* 0x000000426c357223 */ /* 0x001fe2000001002b */
[----:B------:R-:W-:Y:S01]  /*38f0*/  FSEL R52, R52, RZ, P0 ;  /* 0x000000ff34347208 */ /* 0x000fe20000000000 */
[-C--:B------:R-:W-:Y:S01]  /*3900*/  FMUL.FTZ R67, R67, R120.reuse ;  /* 0x0000007843437220 */ /* 0x080fe20000410000 */
[----:B------:R-:W-:Y:S01]  /*3910*/  ISETP.GE.U32.AND P0, PT, R114, 0x1000000, PT ;  /* 0x010000007200780c */ /* 0x000fe20003f06070 */
[-C--:B------:R-:W-:Y:S01]  /*3920*/  FMUL.FTZ R53, R53, R120.reuse ;  /* 0x0000007835357220 */ /* 0x080fe20000410000 */
[----:B------:R-:W-:Y:S01]  /*3930*/  FMUL.FTZ R135, R135, UR14 ;  /* 0x0000000e87877c20 */ /* 0x000fe20008410000 */
[----:B------:R-:W-:Y:S01]  /*3940*/  LOP3.LUT P2, RZ, R126, 0xff0000, RZ, 0xc0, !PT ;  /* 0x00ff00007eff7812 */ /* 0x000fe2000784c0ff */
[----:B------:R0:W-:Y:S01]  /*3950*/  F2F.BF16.F32 R64, R52 ;  /* 0x0000003400407304 */ /* 0x0001e20000202000 */
[----:B-1----:R-:W-:Y:S01]  /*3960*/  FFMA.FTZ R63, R108, R71, R34 ;  /* 0x000000476c3f7223 */ /* 0x002fe20000010022 */
[----:B------:R-:W-:Y:S01]  /*3970*/  FMUL.FTZ R53, R53, UR14 ;  /* 0x0000000e35357c20 */ /* 0x000fe20008410000 */
[-C--:B------:R-:W-:Y:S01]  /*3980*/  FMUL.FTZ R127, R127, R120.reuse ;  /* 0x000000787f7f7220 */ /* 0x080fe20000410000 */
[----:B------:R-:W-:Y:S01]  /*3990*/  FADD.FTZ R111, R68, -R111 ;  /* 0x8000006f446f7221 */ /* 0x000fe20000010000 */
[----:B------:R-:W-:Y:S01]  /*39a0*/  FMUL.FTZ R63, R63, R120 ;  /* 0x000000783f3f7220 */ /* 0x000fe20000410000 */
[----:B------:R-:W-:Y:S01]  /*39b0*/  FMUL.FTZ R67, R67, UR14 ;  /* 0x0000000e43437c20 */ /* 0x000fe20008410000 */
[----:B------:R-:W-:Y:S01]  /*39c0*/  FSEL R53, R53, RZ, P0 ;  /* 0x000000ff35357208 */ /* 0x000fe20000000000 */
[----:B------:R-:W1:Y:S01]  /*39d0*/  F2F.BF16.F32 R0, R0 ;  /* 0x0000000000007304 */ /* 0x000e620000202000 */
[----:B------:R-:W-:Y:S01]  /*39e0*/  FMUL.FTZ R63, R63, UR14 ;  /* 0x0000000e3f3f7c20 */ /* 0x000fe20008410000 */
[----:B------:R-:W-:Y:S01]  /*39f0*/  LOP3.LUT P0, RZ, R110, 0xff0000, RZ, 0xc0, !PT ;  /* 0x00ff00006eff7812 */ /* 0x000fe2000780c0ff */
[----:B------:R-:W-:Y:S01]  /*3a00*/  FFMA.FTZ R115, R108, R115, R42 ;  /* 0x000000736c737223 */ /* 0x000fe2000001002a */
[----:B------:R-:W-:-:S02]  /*3a10*/  FMUL.FTZ R127, R127, UR14 ;  /* 0x0000000e7f7f7c20 */ /* 0x000fc40008410000 */
[----:B0-----:R-:W-:Y:S01]  /*3a20*/  FSEL R52, R63, RZ, P0 ;  /* 0x000000ff3f347208 */ /* 0x001fe20000000000 */
[----:B------:R-:W-:Y:S01]  /*3a30*/  FFMA.FTZ R63, R108, R70, R33 ;  /* 0x000000466c3f7223 */ /* 0x000fe20000010021 */
[----:B------:R0:W-:Y:S01]  /*3a40*/  F2F.BF16.F32 R131, R57 ;  /* 0x0000003900837304 */ /* 0x0001e20000202000 */
[----:B------:R-:W-:Y:S01]  /*3a50*/  ISETP.GE.U32.AND P0, PT, R110, 0x1000000, PT ;  /* 0x010000006e00780c */ /* 0x000fe20003f06070 */
[-C--:B------:R-:W-:Y:S01]  /*3a60*/  FMUL.FTZ R115, R115, R120.reuse ;  /* 0x0000007873737220 */ /* 0x080fe20000410000 */
[----:B------:R-:W-:Y:S02]  /*3a70*/  FMUL.FTZ R63, R63, R120 ;  /* 0x000000783f3f7220 */ /* 0x000fe40000410000 */
[----:B------:R-:W-:Y:S01]  /*3a80*/  FSEL R67, R67, RZ, P0 ;  /* 0x000000ff43437208 */ /* 0x000fe20000000000 */
[----:B------:R-:W-:Y:S01]  /*3a90*/  FMUL.FTZ R115, R115, UR14 ;  /* 0x0000000e73737c20 */ /* 0x000fe20008410000 */
[----:B------:R-:W-:Y:S01]  /*3aa0*/  FMUL.FTZ R63, R63, UR14 ;  /* 0x0000000e3f3f7c20 */ /* 0x000fe20008410000 */
[----:B------:R2:W-:Y:S01]  /*3ab0*/  F2F.BF16.F32 R66, R53 ;  /* 0x0000003500427304 */ /* 0x0005e20000202000 */
[----:B0-----:R-:W-:-:S02]  /*3ac0*/  FSEL R57, R135, RZ, P2 ;  /* 0x000000ff87397208 */ /* 0x001fc40001000000 */
[----:B------:R-:W-:Y:S02]  /*3ad0*/  LOP3.LUT P2, RZ, R119, 0xff0000, RZ, 0xc0, !PT ;  /* 0x00ff000077ff7812 */ /* 0x000fe4000784c0ff */
[----:B------:R-:W-:Y:S02]  /*3ae0*/  LOP3.LUT P0, RZ, R110, 0xff00, RZ, 0xc0, !PT ;  /* 0x0000ff006eff7812 */ /* 0x000fe4000780c0ff */
[----:B------:R-:W-:Y:S01]  /*3af0*/  FSEL R61, R127, RZ, P2 ;  /* 0x000000ff7f3d7208 */ /* 0x000fe20001000000 */
[----:B------:R-:W0:Y:S01]  /*3b00*/  F2F.BF16.F32 R57, R57 ;  /* 0x0000003900397304 */ /* 0x000e220000202000 */
[----:B--2---:R-:W-:Y:S01]  /*3b10*/  FFMA.FTZ R53, R108, R111, R32 ;  /* 0x0000006f6c357223 */ /* 0x004fe20000010020 */
[----:B------:R-:W-:Y:S02]  /*3b20*/  LOP3.LUT P2, RZ, R114, 0xff0000, RZ, 0xc0, !PT ;  /* 0x00ff000072ff7812 */ /* 0x000fe4000784c0ff */
[----:B------:R-:W-:Y:S01]  /*3b30*/  FSEL R68, R63, RZ, P0 ;  /* 0x000000ff3f447208 */ /* 0x000fe20000000000 */
[----:B------:R-:W-:Y:S01]  /*3b40*/  FMUL.FTZ R53, R53, R120 ;  /* 0x0000007835357220 */ /* 0x000fe20000410000 */
[----:B------:R-:W-:-:S02]  /*3b50*/  LOP3.LUT P0, RZ, R110, 0xff, RZ, 0xc0, !PT ;  /* 0x000000ff6eff7812 */ /* 0x000fc4000780c0ff */
[----:B------:R-:W2:Y:S01]  /*3b60*/  F2F.BF16.F32 R56, R56 ;  /* 0x0000003800387304 */ /* 0x000ea20000202000 */
[----:B------:R-:W-:Y:S01]  /*3b70*/  FMUL.FTZ R63, R53, UR14 ;  /* 0x0000000e353f7c20 */ /* 0x000fe20008410000 */
[----:B------:R-:W-:Y:S02]  /*3b80*/  FSEL R115, R115, RZ, P2 ;  /* 0x000000ff73737208 */ /* 0x000fe40001000000 */
[----:B-1----:R-:W-:Y:S02]  /*3b90*/  PRMT R113, R0, 0x5410, R55 ;  /* 0x0000541000717816 */ /* 0x002fe40000000037 */
[----:B------:R-:W-:Y:S02]  /*3ba0*/  FSEL R0, R63, RZ, P0 ;  /* 0x000000ff3f007208 */ /* 0x000fe40000000000 */
[----:B------:R1:W-:Y:S01]  /*3bb0*/  F2F.BF16.F32 R69, R52 ;  /* 0x0000003400457304 */ /* 0x0003e20000202000 */
[----:B0-----:R-:W-:Y:S01]  /*3bc0*/  PRMT R111, R57, 0x5410, R58 ;  /* 0x00005410396f7816 */ /* 0x001fe2000000003a */
[----:B--2---:R-:W-:-:S06]  /*3bd0*/  IMAD.WIDE.U32 R56, R56, 0x10000, RZ ;  /* 0x0001000038387825 */ /* 0x004fcc00078e00ff */
[----:B------:R-:W0:Y:S01]  /*3be0*/  F2F.BF16.F32 R61, R61 ;  /* 0x0000003d003d7304 */ /* 0x000e220000202000 */
[----:B-1----:R-:W1:Y:S01]  /*3bf0*/  LDC.64 R52, c[0x0][0x468] ;  /* 0x00011a00ff347b82 */ /* 0x002e620000000a00 */
[----:B------:R-:W-:-:S06]  /*3c00*/  LOP3.LUT R63, R113, R57, RZ, 0xfc, !PT ;  /* 0x00000039713f7212 */ /* 0x000fcc00078efcff */
[----:B------:R-:W2:Y:S01]  /*3c10*/  F2F.BF16.F32 R60, R60 ;  /* 0x0000003c003c7304 */ /* 0x000ea20000202000 */
[----:B0-----:R-:W-:-:S07]  /*3c20*/  PRMT R71, R61, 0x5410, R62 ;  /* 0x000054103d477816 */ /* 0x001fce000000003e */
[----:B------:R-:W0:Y:S01]  /*3c30*/  F2F.BF16.F32 R68, R68 ;  /* 0x0000004400447304 */ /* 0x000e220000202000 */
[----:B------:R-:W-:Y:S01]  /*3c40*/  LOP3.LUT R62, R56, R59, RZ, 0xfc, !PT ;  /* 0x0000003b383e7212 */ /* 0x000fe200078efcff */
[----:B------:R-:W-:-:S04]  /*3c50*/  IMAD.WIDE.U32 R58, R64, 0x10000, RZ ;  /* 0x00010000403a7825 */ /* 0x000fc800078e00ff */
[----:B--2---:R-:W-:Y:S02]  /*3c60*/  IMAD.WIDE.U32 R56, R60, 0x10000, RZ ;  /* 0x000100003c387825 */ /* 0x004fe400078e00ff */
[----:B------:R-:W2:Y:S01]  /*3c70*/  F2F.BF16.F32 R54, R54 ;  /* 0x0000003600367304 */ /* 0x000ea20000202000 */
[----:B------:R-:W-:Y:S01]  /*3c80*/  LOP3.LUT R58, R58, R65, RZ, 0xfc, !PT ;  /* 0x000000413a3a7212 */ /* 0x000fe200078efcff */
[----:B-1----:R-:W-:Y:S01]  /*3c90*/  IMAD.WIDE.U32 R64, R103, 0x8, R52 ;  /* 0x0000000867407825 */ /* 0x002fe200078e0034 */
[----:B------:R-:W-:-:S03]  /*3ca0*/  LOP3.LUT R57, R71, R57, RZ, 0xfc, !PT ;  /* 0x0000003947397212 */ /* 0x000fc600078efcff */
[----:B0-----:R-:W-:Y:S02]  /*3cb0*/  IMAD.WIDE.U32 R60, R68, 0x10000, RZ ;  /* 0x00010000443c7825 */ /* 0x001fe400078e00ff */
[----:B------:R-:W0:Y:S01]  /*3cc0*/  F2F.BF16.F32 R70, R67 ;  /* 0x0000004300467304 */ /* 0x000e220000202000 */
[----:B------:R1:W-:Y:S01]  /*3cd0*/  STG.E.64 desc[UR4][R64.64], R62 ;  /* 0x0000003e40007986 */ /* 0x0003e2000c101b04 */
[----:B--2---:R-:W-:-:S06]  /*3ce0*/  IMAD.WIDE.U32 R54, R54, 0x10000, RZ ;  /* 0x0001000036367825 */ /* 0x004fcc00078e00ff */
[----:B------:R-:W2:Y:S01]  /*3cf0*/  F2F.BF16.F32 R115, R115 ;  /* 0x0000007300737304 */ /* 0x000ea20000202000 */
[----:B------:R-:W-:Y:S02]  /*3d00*/  LOP3.LUT R55, R111, R55, RZ, 0xfc, !PT ;  /* 0x000000376f377212 */ /* 0x000fe400078efcff */
[----:B------:R-:W-:-:S05]  /*3d10*/  LOP3.LUT R54, R54, R131, RZ, 0xfc, !PT ;  /* 0x0000008336367212 */ /* 0x000fca00078efcff */
[----:B------:R-:W3:Y:S01]  /*3d20*/  F2F.BF16.F32 R67, R0 ;  /* 0x0000000000437304 */ /* 0x000ee20000202000 */
[----:B0-----:R-:W-:Y:S01]  /*3d30*/  PRMT R69, R69, 0x5410, R70 ;  /* 0x0000541045457816 */ /* 0x001fe20000000046 */
[----:B------:R-:W-:-:S03]  /*3d40*/  IMAD.WIDE.U32 R70, R106, 0x8, R52 ;  /* 0x000000086a467825 */ /* 0x000fc600078e0034 */
[----:B------:R-:W-:Y:S01]  /*3d50*/  LOP3.LUT R61, R69, R61, RZ, 0xfc, !PT ;  /* 0x0000003d453d7212 */ /* 0x000fe200078efcff */
[----:B------:R-:W-:Y:S01]  /*3d60*/  IMAD.WIDE.U32 R68, R105, 0x8, R52 ;  /* 0x0000000869447825 */ /* 0x000fe200078e0034 */
[----:B--2---:R-:W-:Y:S01]  /*3d70*/  PRMT R115, R115, 0x5410, R66 ;  /* 0x0000541073737816 */ /* 0x004fe20000000042 */
[----:B------:R-:W0:Y:S03]  /*3d80*/  F2F.BF16.F32 R125, R125 ;  /* 0x0000007d007d7304 */ /* 0x000e260000202000 */
[----:B------:R-:W-:Y:S02]  /*3d90*/  LOP3.LUT R59, R115, R59, RZ, 0xfc, !PT ;  /* 0x0000003b733b7212 */ /* 0x000fe400078efcff */
[----:B---3--:R-:W-:Y:S01]  /*3da0*/  LOP3.LUT R60, R60, R67, RZ, 0xfc, !PT ;  /* 0x000000433c3c7212 */ /* 0x008fe200078efcff */
[----:B------:R-:W-:-:S04]  /*3db0*/  IMAD.WIDE.U32 R66, R104, 0x8, R52 ;  /* 0x0000000868427825 */ /* 0x000fc800078e0034 */
[----:B------:R-:W-:Y:S01]  /*3dc0*/  IMAD.WIDE.U32 R52, R107, 0x8, R52 ;  /* 0x000000086b347825 */ /* 0x000fe200078e0034 */
[----:B------:R1:W-:Y:S01]  /*3dd0*/  STG.E.64 desc[UR4][R66.64], R54 ;  /* 0x0000003642007986 */ /* 0x0003e2000c101b04 */
[----:B0-----:R-:W-:-:S05]  /*3de0*/  LOP3.LUT R56, R56, R125, RZ, 0xfc, !PT ;  /* 0x0000007d38387212 */ /* 0x001fca00078efcff */
[----:B------:R1:W-:Y:S04]  /*3df0*/  STG.E.64 desc[UR4][R68.64], R56 ;  /* 0x0000003844007986 */ /* 0x0003e8000c101b04 */
[----:B------:R1:W-:Y:S04]  /*3e00*/  STG.E.64 desc[UR4][R70.64], R58 ;  /* 0x0000003a46007986 */ /* 0x0003e8000c101b04 */
[----:B------:R1:W-:Y:S01]  /*3e10*/  STG.E.64 desc[UR4][R52.64], R60 ;  /* 0x0000003c34007986 */ /* 0x0003e2000c101b04 */
[----:B------:R-:W-:Y:S05]  /*3e20*/  BRA `(.L_x_3860) ;  /* 0x0000000c00287947 */ /* 0x000fea0003800000 */
.L_x_3861:
        /* <DEDUP_REMOVED lines=8> */
[C---:B------:R-:W-:Y:S01]  /*3eb0*/  FFMA.FTZ R52, R108.reuse, R147, R44 ;  /* 0x000000936c347223 */ /* 0x040fe2000001002c */
[C---:B------:R-:W-:Y:S01]  /*3ec0*/  FFMA.FTZ R53, R108.reuse, R53, R45 ;  /* 0x000000356c357223 */ /* 0x040fe2000001002d */
[----:B------:R-:W-:Y:S01]  /*3ed0*/  FFMA.FTZ R54, R108, R143, R46 ;  /* 0x0000008f6c367223 */ /* 0x000fe2000001002e */
        /* <DEDUP_REMOVED lines=17> */
[----:B------:R-:W-:Y:S01]  /*3ff0*/  FFMA.FTZ R55, R108, R137, R47 ;  /* 0x000000896c377223 */ /* 0x000fe2000001002f */
[----:B------:R-:W-:Y:S01]  /*4000*/  ISETP.GE.U32.AND P0, PT, R134, 0x1000000, PT ;  /* 0x010000008600780c */ /* 0x000fe20003f06070 */
[----:B------:R-:W-:Y:S01]  /*4010*/  FFMA.FTZ R137, R131, R123, R124 ;  /* 0x0000007b83897223 */ /* 0x000fe2000001007c */
[----:B------:R-:W-:Y:S01]  /*4020*/  FSEL R134, R56, RZ, P2 ;  /* 0x000000ff38867208 */ /* 0x000fe20001000000 */
[-C--:B------:R-:W-:Y:S01]  /*4030*/  FMUL.FTZ R57, R55, R120.reuse ;  /* 0x0000007837397220 */ /* 0x080fe20000410000 */
[----:B------:R-:W-:Y:S01]  /*4040*/  FFMA.FTZ R56, R108, R139, R48 ;  /* 0x0000008b6c387223 */ /* 0x000fe20000010030 */
[----:B------:R-:W-:Y:S01]  /*4050*/  FADD.FTZ R137, R128, -R137 ;  /* 0x8000008980897221 */ /* 0x000fe20000010000 */
[----:B------:R-:W-:Y:S01]  /*4060*/  LOP3.LUT P2, RZ, R126, 0xff0000, RZ, 0xc0, !PT ;  /* 0x00ff00007eff7812 */ /* 0x000fe2000784c0ff */
[----:B------:R-:W-:Y:S01]  /*4070*/  FMUL.FTZ R57, R57, UR14 ;  /* 0x0000000e39397c20 */ /* 0x000fe20008410000 */
[-C--:B------:R-:W-:Y:S01]  /*4080*/  FMUL.FTZ R58, R56, R120.reuse ;  /* 0x00000078383a7220 */ /* 0x080fe20000410000 */
[-CC-:B------:R-:W-:Y:S01]  /*4090*/  FFMA.FTZ R132, R65, R123.reuse, R124.reuse ;  /* 0x0000007b41847223 */ /* 0x180fe2000001007c */
[-CC-:B------:R-:W-:Y:S01]  /*40a0*/  FFMA.FTZ R116, R116, R123.reuse, R124.reuse ;  /* 0x0000007b74747223 */ /* 0x180fe2000001007c */
[----:B------:R-:W-:Y:S01]  /*40b0*/  FFMA.FTZ R111, R111, R123, R124 ;  /* 0x0000007b6f6f7223 */ /* 0x000fe2000001007c */
[----:B------:R-:W-:Y:S01]  /*40c0*/  FSEL R133, R57, RZ, P0 ;  /* 0x000000ff39857208 */ /* 0x000fe20000000000 */
[----:B------:R-:W-:Y:S01]  /*40d0*/  FMUL.FTZ R58, R58, UR14 ;  /* 0x0000000e3a3a7c20 */ /* 0x000fe20008410000 */
[----:B------:R-:W-:Y:S01]  /*40e0*/  LOP3.LUT P0, RZ, R126, 0xff, RZ, 0xc0, !PT ;  /* 0x000000ff7eff7812 */ /* 0x000fe2000780c0ff */
[----:B------:R-:W-:Y:S01]  /*40f0*/  FFMA.FTZ R57, R108, R135, R49 ;  /* 0x000000876c397223 */ /* 0x000fe20000010031 */
[----:B------:R-:W-:Y:S01]  /*4100*/  FADD.FTZ R135, R130, -R59 ;  /* 0x8000003b82877221 */ /* 0x000fe20000010000 */
[----:B------:R-:W-:Y:S01]  /*4110*/  FADD.FTZ R116, R113, -R116 ;  /* 0x8000007471747221 */ /* 0x000fe20000010000 */
[----:B------:R-:W-:Y:S01]  /*4120*/  FSEL R131, R58, RZ, P0 ;  /* 0x000000ff3a837208 */ /* 0x000fe20000000000 */
[-C--:B------:R-:W-:Y:S01]  /*4130*/  FMUL.FTZ R59, R57, R120.reuse ;  /* 0x00000078393b7220 */ /* 0x080fe20000410000 */
[----:B------:R-:W-:Y:S01]  /*4140*/  FFMA.FTZ R58, R108, R135, R50 ;  /* 0x000000876c3a7223 */ /* 0x000fe20000010032 */
[----:B------:R-:W-:Y:S01]  /*4150*/  LOP3.LUT P0, RZ, R126, 0xff00, RZ, 0xc0, !PT ;  /* 0x0000ff007eff7812 */ /* 0x000fe2000780c0ff */
[----:B------:R-:W-:Y:S01]  /*4160*/  FADD.FTZ R135, R60, -R129 ;  /* 0x800000813c877221 */ /* 0x000fe20000010000 */
[----:B------:R-:W-:Y:S01]  /*4170*/  FMUL.FTZ R59, R59, UR14 ;  /* 0x0000000e3b3b7c20 */ /* 0x000fe20008410000 */
[-C--:B------:R-:W-:Y:S01]  /*4180*/  FMUL.FTZ R130, R58, R120.reuse ;  /* 0x000000783a827220 */ /* 0x080fe20000410000 */
[----:B------:R-:W-:Y:S01]  /*4190*/  FADD.FTZ R111, R68, -R111 ;  /* 0x8000006f446f7221 */ /* 0x000fe20000010000 */
[----:B------:R-:W-:Y:S01]  /*41a0*/  FFMA.FTZ R60, R108, R135, R36 ;  /* 0x000000876c3c7223 */ /* 0x000fe20000010024 */
[--C-:B------:R-:W-:Y:S01]  /*41b0*/  FFMA.FTZ R135, R61, R123, R124.reuse ;  /* 0x0000007b3d877223 */ /* 0x100fe2000001007c */
[----:B------:R-:W-:Y:S01]  /*41c0*/  FMUL.FTZ R130, R130, UR14 ;  /* 0x0000000e82827c20 */ /* 0x000fe20008410000 */
[----:B------:R-:W-:Y:S01]  /*41d0*/  FSEL R128, R59, RZ, P0 ;  /* 0x000000ff3b807208 */ /* 0x000fe20000000000 */
[----:B------:R-:W-:Y:S01]  /*41e0*/  FFMA.FTZ R59, R108, R137, R51 ;  /* 0x000000896c3b7223 */ /* 0x000fe20000010033 */
[----:B------:R-:W-:Y:S01]  /*41f0*/  ISETP.GE.U32.AND P0, PT, R126, 0x1000000, PT ;  /* 0x010000007e00780c */ /* 0x000fe20003f06070 */
[----:B------:R-:W-:Y:S01]  /*4200*/  FADD.FTZ R135, R122, -R135 ;  /* 0x800000877a877221 */ /* 0x000fe20000010000 */
[----:B------:R-:W-:Y:S01]  /*4210*/  FSEL R126, R130, RZ, P2 ;  /* 0x000000ff827e7208 */ /* 0x000fe20001000000 */
[----:B------:R-:W-:Y:S01]  /*4220*/  FFMA.FTZ R130, R127, R123, R124 ;  /* 0x0000007b7f827223 */ /* 0x000fe2000001007c */
[-C--:B------:R-:W-:Y:S01]  /*4230*/  FMUL.FTZ R129, R59, R120.reuse ;  /* 0x000000783b817220 */ /* 0x080fe20000410000 */
[----:B------:R-:W-:Y:S01]  /*4240*/  LOP3.LUT P2, RZ, R119, 0xff0000, RZ, 0xc0, !PT ;  /* 0x00ff000077ff7812 */ /* 0x000fe2000784c0ff */
[----:B------:R-:W-:Y:S01]  /*4250*/  FFMA.FTZ R68, R108, R111, R32 ;  /* 0x0000006f6c447223 */ /* 0x000fe20000010020 */
[----:B------:R-:W-:Y:S01]  /*4260*/  FADD.FTZ R130, R125, -R130 ;  /* 0x800000827d827221 */ /* 0x000fe20000010000 */
[----:B------:R-:W-:Y:S01]  /*4270*/  FMUL.FTZ R129, R129, UR14 ;  /* 0x0000000e81817c20 */ /* 0x000fe20008410000 */
[----:B------:R-:W-:Y:S01]  /*4280*/  FMUL.FTZ R125, R60, R120 ;  /* 0x000000783c7d7220 */ /* 0x000fe20000410000 */
[----:B------:R-:W-:Y:S01]  /*4290*/  F2F.BF16.F32 R0, R0 ;  /* 0x0000000000007304 */ /* 0x000fe20000202000 */
[----:B------:R-:W-:Y:S01]  /*42a0*/  FFMA.FTZ R61, R108, R130, R37 ;  /* 0x000000826c3d7223 */ /* 0x000fe20000010025 */
[----:B------:R-:W-:Y:S01]  /*42b0*/  FFMA.FTZ R130, R62, R123, R124 ;  /* 0x0000007b3e827223 */ /* 0x000fe2000001007c */
[----:B------:R-:W-:Y:S01]  /*42c0*/  FSEL R127, R129, RZ, P0 ;  /* 0x000000ff817f7208 */ /* 0x000fe20000000000 */
[----:B------:R-:W-:Y:S01]  /*42d0*/  FMUL.FTZ R125, R125, UR14 ;  /* 0x0000000e7d7d7c20 */ /* 0x000fe20008410000 */
[----:B------:R-:W-:Y:S01]  /*42e0*/  LOP3.LUT P0, RZ, R119, 0xff, RZ, 0xc0, !PT ;  /* 0x000000ff77ff7812 */ /* 0x000fe2000780c0ff */
[----:B------:R-:W-:Y:S01]  /*42f0*/  FMUL.FTZ R122, R61, R120 ;  /* 0x000000783d7a7220 */ /* 0x000fe20000410000 */
[----:B------:R-:W-:Y:S01]  /*4300*/  FADD.FTZ R130, R121, -R130 ;  /* 0x8000008279827221 */ /* 0x000fe20000010000 */
[----:B------:R-:W-:Y:S01]  /*4310*/  FFMA.FTZ R62, R108, R135, R38 ;  /* 0x000000876c3e7223 */ /* 0x000fe20000010026 */
[----:B------:R-:W-:Y:S01]  /*4320*/  FSEL R125, R125, RZ, P0 ;  /* 0x000000ff7d7d7208 */ /* 0x000fe20000000000 */
[----:B------:R-:W-:Y:S01]  /*4330*/  FMUL.FTZ R122, R122, UR14 ;  /* 0x0000000e7a7a7c20 */ /* 0x000fe20008410000 */
[----:B------:R-:W-:Y:S01]  /*4340*/  LOP3.LUT P0, RZ, R119, 0xff00, RZ, 0xc0, !PT ;  /* 0x0000ff0077ff7812 */ /* 0x000fe2000780c0ff */
[-CC-:B------:R-:W-:Y:S01]  /*4350*/  FFMA.FTZ R135, R63, R123.reuse, R124.reuse ;  /* 0x0000007b3f877223 */ /* 0x180fe2000001007c */
[----:B------:R-:W-:Y:S01]  /*4360*/  FFMA.FTZ R63, R108, R130, R39 ;  /* 0x000000826c3f7223 */ /* 0x000fe20000010027 */
[----:B------:R-:W-:Y:S01]  /*4370*/  FFMA.FTZ R130, R118, R123, R124 ;  /* 0x0000007b76827223 */ /* 0x000fe2000001007c */
[----:B------:R-:W-:Y:S01]  /*4380*/  FSEL R122, R122, RZ, P0 ;  /* 0x000000ff7a7a7208 */ /* 0x000fe20000000000 */
[----:B------:R-:W-:Y:S01]  /*4390*/  FADD.FTZ R135, R64, -R135 ;  /* 0x8000008740877221 */ /* 0x000fe20000010000 */
[----:B------:R-:W-:Y:S01]  /*43a0*/  ISETP.GE.U32.AND P0, PT, R119, 0x1000000, PT ;  /* 0x010000007700780c */ /* 0x000fe20003f06070 */
[-C--:B------:R-:W-:Y:S01]  /*43b0*/  FMUL.FTZ R119, R63, R120.reuse ;  /* 0x000000783f777220 */ /* 0x080fe20000410000 */
[----:B------:R-:W-:Y:S01]  /*43c0*/  FADD.FTZ R130, R117, -R130 ;  /* 0x8000008275827221 */ /* 0x000fe20000010000 */
[----:B------:R-:W-:Y:S01]  /*43d0*/  FMUL.FTZ R121, R62, R120 ;  /* 0x000000783e797220 */ /* 0x000fe20000410000 */
[C---:B------:R-:W-:Y:S01]  /*43e0*/  FFMA.FTZ R64, R108.reuse, R135, R40 ;  /* 0x000000876c407223 */ /* 0x040fe20000010028 */
[----:B------:R-:W-:Y:S01]  /*43f0*/  FMUL.FTZ R119, R119, UR14 ;  /* 0x0000000e77777c20 */ /* 0x000fe20008410000 */
[----:B------:R-:W-:Y:S01]  /*4400*/  FFMA.FTZ R65, R108, R130, R41 ;  /* 0x000000826c417223 */ /* 0x000fe20000010029 */
[----:B------:R0:W-:Y:S01]  /*4410*/  F2F.BF16.F32 R129, R122 ;  /* 0x0000007a00817304 */ /* 0x0001e20000202000 */
[----:B------:R-:W-:Y:S01]  /*4420*/  FFMA.FTZ R130, R66, R123, R124 ;  /* 0x0000007b42827223 */ /* 0x000fe2000001007c */
[----:B------:R-:W-:Y:S01]  /*4430*/  FMUL.FTZ R121, R121, UR14 ;  /* 0x0000000e79797c20 */ /* 0x000fe20008410000 */
[----:B------:R-:W-:Y:S01]  /*4440*/  FSEL R117, R119, RZ, P0 ;  /* 0x000000ff77757208 */ /* 0x000fe20000000000 */
[----:B------:R-:W-:Y:S01]  /*4450*/  FADD.FTZ R119, R115, -R132 ;  /* 0x8000008473777221 */ /* 0x000fe20000010000 */
[----:B------:R-:W-:Y:S01]  /*4460*/  FADD.FTZ R67, R67, -R130 ;  /* 0x8000008243437221 */ /* 0x000fe20000010000 */
[----:B------:R-:W-:Y:S01]  /*4470*/  LOP3.LUT P0, RZ, R114, 0xff, RZ, 0xc0, !PT ;  /* 0x000000ff72ff7812 */ /* 0x000fe2000780c0ff */
[-C--:B------:R-:W-:Y:S01]  /*4480*/  FMUL.FTZ R115, R65, R120.reuse ;  /* 0x0000007841737220 */ /* 0x080fe20000410000 */
[----:B------:R-:W-:Y:S01]  /*4490*/  FSEL R121, R121, RZ, P2 ;  /* 0x000000ff79797208 */ /* 0x000fe20001000000 */
[-C--:B0-----:R-:W-:Y:S01]  /*44a0*/  FMUL.FTZ R122, R64, R120.reuse ;  /* 0x00000078407a7220 */ /* 0x081fe20000410000 */
[----:B------:R-:W-:Y:S01]  /*44b0*/  FFMA.FTZ R67, R108, R67, R43 ;  /* 0x000000436c437223 */ /* 0x000fe2000001002b */
[----:B------:R-:W-:Y:S01]  /*44c0*/  FMUL.FTZ R115, R115, UR14 ;  /* 0x0000000e73737c20 */ /* 0x000fe20008410000 */
[----:B------:R0:W-:Y:S01]  /*44d0*/  F2F.BF16.F32 R118, R121 ;  /* 0x0000007900767304 */ /* 0x0001e20000202000 */
[----:B------:R-:W-:Y:S01]  /*44e0*/  FMUL.FTZ R122, R122, UR14 ;  /* 0x0000000e7a7a7c20 */ /* 0x000fe20008410000 */
[----:B------:R-:W-:Y:S01]  /*44f0*/  FMUL.FTZ R113, R67, R120 ;  /* 0x0000007843717220 */ /* 0x000fe20000410000 */
[----:B------:R-:W-:Y:S01]  /*4500*/  LOP3.LUT P2, RZ, R114, 0xff0000, RZ, 0xc0, !PT ;  /* 0x00ff000072ff7812 */ /* 0x000fe2000784c0ff */
[----:B------:R-:W-:-:S02]  /*4510*/  FFMA.FTZ R66, R108, R119, R42 ;  /* 0x000000776c427223 */ /* 0x000fc4000001002a */
[----:B------:R-:W-:Y:S01]  /*4520*/  FSEL R122, R122, RZ, P0 ;  /* 0x000000ff7a7a7208 */ /* 0x000fe20000000000 */
[----:B------:R-:W-:Y:S01]  /*4530*/  FMUL.FTZ R113, R113, UR14 ;  /* 0x0000000e71717c20 */ /* 0x000fe20008410000 */
[----:B------:R-:W-:Y:S01]  /*4540*/  LOP3.LUT P0, RZ, R114, 0xff00, RZ, 0xc0, !PT ;  /* 0x0000ff0072ff7812 */ /* 0x000fe2000780c0ff */
[-CC-:B0-----:R-:W-:Y:S01]  /*4550*/  FFMA.FTZ R121, R71, R123.reuse, R124.reuse ;  /* 0x0000007b47797223 */ /* 0x181fe2000001007c */
[----:B------:R-:W-:Y:S01]  /*4560*/  FFMA.FTZ R71, R108, R116, R35 ;  /* 0x000000746c477223 */ /* 0x000fe20000010023 */
[-C--:B------:R-:W-:Y:S01]  /*4570*/  FMUL.FTZ R119, R66, R120.reuse ;  /* 0x0000007842777220 */ /* 0x080fe20000410000 */
[----:B------:R-:W-:Y:S01]  /*4580*/  FSEL R115, R115, RZ, P0 ;  /* 0x000000ff73737208 */ /* 0x000fe20000000000 */
[----:B------:R-:W-:Y:S01]  /*4590*/  FADD.FTZ R121, R112, -R121 ;  /* 0x8000007970797221 */ /* 0x000fe20000010000 */
[----:B------:R-:W-:Y:S01]  /*45a0*/  ISETP.GE.U32.AND P0, PT, R114, 0x1000000, PT ;  /* 0x010000007200780c */ /* 0x000fe20003f06070 */
[----:B------:R-:W-:Y:S01]  /*45b0*/  FFMA.FTZ R112, R70, R123, R124 ;  /* 0x0000007b46707223 */ /* 0x000fe2000001007c */
[-C--:B------:R-:W-:Y:S01]  /*45c0*/  FMUL.FTZ R114, R71, R120.reuse ;  /* 0x0000007847727220 */ /* 0x080fe20000410000 */
[----:B------:R-:W-:Y:S01]  /*45d0*/  FFMA.FTZ R70, R108, R121, R34 ;  /* 0x000000796c467223 */ /* 0x000fe20000010022 */
[----:B------:R-:W-:Y:S01]  /*45e0*/  FSEL R113, R113, RZ, P0 ;  /* 0x000000ff71717208 */ /* 0x000fe20000000000 */
[----:B------:R-:W-:Y:S01]  /*45f0*/  FADD.FTZ R69, R69, -R112 ;  /* 0x8000007045457221 */ /* 0x000fe20000010000 */
[----:B------:R-:W-:Y:S01]  /*4600*/  FMUL.FTZ R114, R114, UR14 ;  /* 0x0000000e72727c20 */ /* 0x000fe20008410000 */
[----:B------:R-:W-:Y:S01]  /*4610*/  ISETP.GE.U32.AND P0, PT, R110, 0x1000000, PT ;  /* 0x010000006e00780c */ /* 0x000fe20003f06070 */
[----:B------:R-:W-:Y:S01]  /*4620*/  FMUL.FTZ R112, R70, R120 ;  /* 0x0000007846707220 */ /* 0x000fe20000410000 */
[----:B------:R-:W-:Y:S01]  /*4630*/  FFMA.FTZ R69, R108, R69, R33 ;  /* 0x000000456c457223 */ /* 0x000fe20000010021 */
        /* <DEDUP_REMOVED lines=17> */
[----:B------:R-:W-:Y:S02]  /*4750*/  F2F.BF16.F32 R134, R134 ;  /* 0x0000008600867304 */ /* 0x000fe40000202000 */
[----:B0-----:R-:W0:Y:S01]  /*4760*/  LDC.64 R122, c[0x0][0x468] ;  /* 0x00011a00ff7a7b82 */ /* 0x001e220000000a00 */
[----:B------:R-:W-:-:S05]  /*4770*/  FSEL R108, R120, RZ, P0 ;  /* 0x000000ff786c7208 */ /* 0x000fca0000000000 */
[----:B------:R-:W2:Y:S08]  /*4780*/  F2F.BF16.F32 R133, R133 ;  /* 0x0000008500857304 */ /* 0x000eb00000202000 */
        /* <DEDUP_REMOVED lines=51> */
[----:B------:R4:W-:Y:S02]  /*4ac0*/  STG.E.64 desc[UR4][R122.64], R110 ;  /* 0x0000006e7a007986 */ /* 0x0009e4000c101b04 */
.L_x_3860:
[----:B01-34-:R-:W0:Y:S01]  /*4ad0*/  LDC.64 R52, c[0x0][0x380] ;  /* 0x0000e000ff347b82 */ /* 0x01be220000000a00 */
[----:B------:R-:W-:Y:S02]  /*4ae0*/  PLOP3.LUT P3, PT, P3, PT, PT, 0x8, 0x80 ;  /* 0x000000000080781c */ /* 0x000fe40001f6e170 */
        /* <DEDUP_REMOVED lines=43> */
.L_x_3857:
        /* <DEDUP_REMOVED lines=18> */
.L_x_3863:
        /* <DEDUP_REMOVED lines=12> */
.L_x_10849:


//--------------------- .text._ZN10layer_norm22ln_bwd_finalize_kernelINS_22Kernel_traits_finalizeILj2560E13__nv_bfloat16S2_fS2_fjLb0ELj1024ELj4ENS_18Kernel_traits_baseILj2560ES2_S2_fS2_fjLj1024EEEEELb0ELb0EEEvNS_9BwdParamsE --------------------------
	.section	.text._ZN10layer_norm22ln_bwd_finalize_kernelINS_22Kernel_traits_finalizeILj2560E13__nv_bfloat16S2_fS2_fjLb0ELj1024ELj4ENS_18Kernel_traits_baseILj2560ES2_S2_fS2_fjLj1024EEEEELb0ELb0EEEvNS_9BwdParamsE,"ax",@progbits
	.align	128
        .global         _ZN10layer_norm22ln_bwd_finalize_kernelINS_22Kernel_traits_finalizeILj2560E13__nv_bfloat16S2_fS2_fjLb0ELj1024ELj4ENS_18Kernel_traits_baseILj2560ES2_S2_fS2_fjLj1024EEEEELb0ELb0EEEvNS_9BwdParamsE
        .type           _ZN10layer_norm22ln_bwd_finalize_kernelINS_22Kernel_traits_finalizeILj2560E13__nv_bfloat16S2_fS2_fjLb0ELj1024ELj4ENS_18Kernel_traits_baseILj2560ES2_S2_fS2_fjLj1024EEEEELb0ELb0EEEvNS_9BwdParamsE,@function
        .size           _ZN10layer_norm22ln_bwd_finalize_kernelINS_22Kernel_traits_finalizeILj2560E13__nv_bfloat16S2_fS2_fjLb0ELj1024ELj4ENS_18Kernel_traits_baseILj2560ES2_S2_fS2_fjLj1024EEEEELb0ELb0EEEvNS_9BwdParamsE,(.L_x_10850 - _ZN10layer_norm22ln_bwd_finalize_kernelINS_22Kernel_traits_finalizeILj2560E13__nv_bfloat16S2_fS2_fjLb0ELj1024ELj4ENS_18Kernel_traits_baseILj2560ES2_S2_fS2_fjLj1024EEEEELb0ELb0EEEvNS_9BwdParamsE)
        .other          _ZN10layer_norm22ln_bwd_finalize_kernelINS_22Kernel_traits_finalizeILj2560E13__nv_bfloat16S2_fS2_fjLb0ELj1024ELj4ENS_18Kernel_traits_baseILj2560ES2_S2_fS2_fjLj1024EEEEELb0ELb0EEEvNS_9BwdParamsE,@"STO_CUDA_ENTRY STV_DEFAULT"
_ZN10layer_norm22ln_bwd_finalize_kernelINS_22Kernel_traits_finalizeILj2560E13__nv_bfloat16S2_fS2_fjLb0ELj1024ELj4ENS_18Kernel_traits_baseILj2560ES2_S2_fS2_fjLj1024EEEEELb0ELb0EEEvNS_9BwdParamsE:
.text._ZN10layer_norm22ln_bwd_finalize_kernelINS_22Kernel_traits_finalizeILj2560E13__nv_bfloat16S2_fS2_fjLb0ELj1024ELj4ENS_18Kernel_traits_baseILj2560ES2_S2_fS2_fjLj1024EEEEELb0ELb0EEEvNS_9BwdParamsE:
        /* <DEDUP_REMOVED lines=82> */
.L_x_3868:
        /* <DEDUP_REMOVED lines=118> */
.L_x_3867:
[----:B------:R-:W-:Y:S05]  /*0c80*/  BSYNC.RECONVERGENT B1 ;  /* 0x0000000000017941 */ /* 0x000fea0003800200 */
.L_x_3866:
        /* <DEDUP_REMOVED lines=75> */
.L_x_3870:
[----:B------:R-:W-:Y:S05]  /*1140*/  BSYNC.RECONVERGENT B1 ;  /* 0x0000000000017941 */ /* 0x000fea0003800200 */
.L_x_3869:
        /* <DEDUP_REMOVED lines=37> */
.L_x_3872:
[----:B------:R-:W-:Y:S05]  /*13a0*/  BSYNC.RECONVERGENT B1 ;  /* 0x0000000000017941 */ /* 0x000fea0003800200 */
.L_x_3871:
[----:B------:R-:W-:Y:S05]  /*13b0*/  @!P1 BRA `(.L_x_3865) ;  /* 0x0000000000409947 */ /* 0x000fea0003800000 */
[----:B------:R-:W0:Y:S01]  /*13c0*/  LDC.64 R10, c[0x0][0x440] ;  /* 0x00011000ff0a7b82 */ /* 0x000e220000000a00 */
[----:B------:R-:W-:Y:S01]  /*13d0*/  IMAD R59, R0, R56, R59 ;  /* 0x00000038003b7224 */ /* 0x000fe200078e023b */
[----:B------:R-:W-:Y:S02]  /*13e0*/  LOP3.LUT R8, R8, 0x1f, RZ, 0xc0, !PT ;  /* 0x0000001f08087812 */ /* 0x000fe400078ec0ff */
[----:B------:R-:W-:Y:S02]  /*13f0*/  IADD3 R9, PT, PT, -R9, RZ, RZ ;  /* 0x000000ff09097210 */ /* 0x000fe40007ffe1ff */
[----:B------:R-:W-:Y:S02]  /*1400*/  IADD3 R59, PT, PT, R8, R59, RZ ;  /* 0x0000003b083b7210 */ /* 0x000fe40007ffe0ff */
[----:B------:R-:W1:Y:S05]  /*1410*/  LDC.64 R12, c[0x0][0x448] ;  /* 0x00011200ff0c7b82 */ /* 0x000e6a0000000a00 */
.L_x_3873:
        /* <DEDUP_REMOVED lines=10> */
.L_x_3865:
[----:B------:R-:W-:Y:S05]  /*14c0*/  BSYNC.RECONVERGENT B0 ;  /* 0x0000000000007941 */ /* 0x000fea0003800200 */
.L_x_3864:
        /* <DEDUP_REMOVED lines=59> */
.L_x_3874:
        /* <DEDUP_REMOVED lines=16> */
.L_x_10850:


//--------------------- .text._ZN10layer_norm13ln_bwd_kernelINS_13Kernel_traitsI13__nv_bfloat16S2_fS2_fjLj2560ELj1ELj1ELj4ELj8ENS_18Kernel_traits_baseILj2560ES2_S2_fS2_fjLj128EEEEELb1ELb0ELb1ELb0EEEvNS_9BwdParamsE --------------------------
	.section	.text._ZN10layer_norm13ln_bwd_kernelINS_13Kernel_traitsI13__nv_bfloat16S2_fS2_fjLj2560ELj1ELj1ELj4ELj8ENS_18Kernel_traits_baseILj2560ES2_S2_fS2_fjLj128EEEEELb1ELb0ELb1ELb0EEEvNS_9BwdParamsE,"ax",@progbits
	.align	128
        .global         _ZN10layer_norm13ln_bwd_kernelINS_13Kernel_traitsI13__nv_bfloat16S2_fS2_fjLj2560ELj1ELj1ELj4ELj8ENS_18Kernel_traits_baseILj2560ES2_S2_fS2_fjLj128EEEEELb1ELb0ELb1ELb0EEEvNS_9BwdParamsE
        .type           _ZN10layer_norm13ln_bwd_kernelINS_13Kernel_traitsI13__nv_bfloat16S2_fS2_fjLj2560ELj1ELj1ELj4ELj8ENS_18Kernel_traits_baseILj2560ES2_S2_fS2_fjLj128EEEEELb1ELb0ELb1ELb0EEEvNS_9BwdParamsE,@function
        .size           _ZN10layer_norm13ln_bwd_kernelINS_13Kernel_traitsI13__nv_bfloat16S2_fS2_fjLj2560ELj1ELj1ELj4ELj8ENS_18Kernel_traits_baseILj2560ES2_S2_fS2_fjLj128EEEEELb1ELb0ELb1ELb0EEEvNS_9BwdParamsE,(.L_x_10851 - _ZN10layer_norm13ln_bwd_kernelINS_13Kernel_traitsI13__nv_bfloat16S2_fS2_fjLj2560ELj1ELj1ELj4ELj8ENS_18Kernel_traits_baseILj2560ES2_S2_fS2_fjLj128EEEEELb1ELb0ELb1ELb0EEEvNS_9BwdParamsE)
        .other          _ZN10layer_norm13ln_bwd_kernelINS_13Kernel_traitsI13__nv_bfloat16S2_fS2_fjLj2560ELj1ELj1ELj4ELj8ENS_18Kernel_traits_baseILj2560ES2_S2_fS2_fjLj128EEEEELb1ELb0ELb1ELb0EEEvNS_9BwdParamsE,@"STO_CUDA_ENTRY STV_DEFAULT"
_ZN10layer_norm13ln_bwd_kernelINS_13Kernel_traitsI13__nv_bfloat16S2_fS2_fjLj2560ELj1ELj1ELj4ELj8ENS_18Kernel_traits_baseILj2560ES2_S2_fS2_fjLj128EEEEELb1ELb0ELb1ELb0EEEvNS_9BwdParamsE:
.text._ZN10layer_norm13ln_bwd_kernelINS_13Kernel_traitsI13__nv_bfloat16S2_fS2_fjLj2560ELj1ELj1ELj4ELj8ENS_18Kernel_traits_baseILj2560ES2_S2_fS2_fjLj128EEEEELb1ELb0ELb1ELb0EEEvNS_9BwdParamsE:
[----:B------:R-:W-:Y:S01]  /*0000*/  LDC R1, c[0x0][0x37c] ;  /* 0x0000df00ff017b82 */ /* 0x000fe20000000800 */
[----:B------:R-:W0:Y:S01]  /*0010*/  S2R R144, SR_TID.X ;  /* 0x0000000000907919 */ /* 0x000e220000002100 */
[----:B------:R-:W1:Y:S01]  /*0020*/  LDCU UR8, c[0x0][0x388] ;  /* 0x00007100ff0877ac */ /* 0x000e620008000800 */
[----:B------:R-:W2:Y:S01]  /*0030*/  LDCU.64 UR10, c[0x0][0x358] ;  /* 0x00006b00ff0a77ac */ /* 0x000ea20008000a00 */
[----:B-1----:R-:W-:-:S04]  /*0040*/  USHF.R.S32.HI UR4, URZ, 0x1f, UR8 ;  /* 0x0000001fff047899 */ /* 0x002fc80008011408 */
[----:B------:R-:W-:-:S06]  /*0050*/  ULEA.HI UR4, UR4, UR8, URZ, 0x2 ;  /* 0x0000000804047291 */ /* 0x000fcc000f8f10ff */
[----:B------:R-:W-:Y:S01]  /*0060*/  IMAD.U32 R3, RZ, RZ, UR4 ;  /* 0x00000004ff037e24 */ /* 0x000fe2000f8e00ff */
[----:B0-----:R-:W-:Y:S01]  /*0070*/  LOP3.LUT R0, R144, 0x7f, RZ, 0x3c, !PT ;  /* 0x0000007f90007812 */ /* 0x001fe200078e3cff */
[----:B------:R-:W-:Y:S01]  /*0080*/  IMAD.MOV.U32 R23, RZ, RZ, R144 ;  /* 0x000000ffff177224 */ /* 0x000fe200078e0090 */
[----:B------:R-:W0:Y:S02]  /*0090*/  S2UR UR9, SR_CTAID.X ;  /* 0x00000000000979c3 */ /* 0x000e240000002500 */
[----:B------:R-:W0:Y:S01]  /*00a0*/  LDCU UR4, c[0x0][0x384] ;  /* 0x00007080ff0477ac */ /* 0x000e220008000800 */
[----:B------:R-:W-:-:S04]  /*00b0*/  LEA.HI.SX32 R0, R3, R0, 0x1e ;  /* 0x0000000003007211 */ /* 0x000fc800078ff2ff */
[C---:B------:R-:W-:Y:S02]  /*00c0*/  ISETP.GE.U32.AND P0, PT, R0.reuse, 0x100, PT ;  /* 0x000001000000780c */ /* 0x040fe40003f06070 */
[C---:B------:R-:W-:Y:S02]  /*00d0*/  ISETP.GE.U32.AND P1, PT, R0.reuse, 0x180, PT ;  /* 0x000001800000780c */ /* 0x040fe40003f26070 */
[C---:B------:R-:W-:Y:S02]  /*00e0*/  ISETP.GE.U32.AND P2, PT, R0.reuse, 0x200, PT ;  /* 0x000002000000780c */ /* 0x040fe40003f46070 */
[C---:B------:R-:W-:Y:S02]  /*00f0*/  ISETP.GE.U32.AND P3, PT, R0.reuse, 0x80, PT ;  /* 0x000000800000780c */ /* 0x040fe40003f66070 */
[----:B------:R-:W-:Y:S02]  /*0100*/  ISETP.GE.U32.AND P4, PT, R0, 0x280, PT ;  /* 0x000002800000780c */ /* 0x000fe40003f86070 */
[----:B------:R-:W-:-:S02]  /*0110*/  CS2R R72, SRZ ;  /* 0x0000000000487805 */ /* 0x000fc4000001ff00 */
[----:B------:R-:W-:Y:S02]  /*0120*/  CS2R R74, SRZ ;  /* 0x00000000004a7805 */ /* 0x000fe4000001ff00 */
[----:B------:R-:W-:Y:S02]  /*0130*/  CS2R R68, SRZ ;  /* 0x0000000000447805 */ /* 0x000fe4000001ff00 */
[----:B------:R-:W-:Y:S01]  /*0140*/  P2R R101, PR, RZ, 0x10 ;  /* 0x00000010ff657803 */ /* 0x000fe20000000000 */
[----:B------:R-:W1:Y:S02]  /*0150*/  @P0 LDC.64 R4, c[0x0][0x3d0] ;  /* 0x0000f400ff040b82 */ /* 0x000e640000000a00 */
[----:B------:R-:W-:-:S06]  /*0160*/  @P3 LOP3.LUT R23, R144, 0x80, RZ, 0xfc, !PT ;  /* 0x0000008090173812 */ /* 0x000fcc00078efcff */
[----:B------:R-:W3:Y:S08]  /*0170*/  @P1 LDC.64 R12, c[0x0][0x3d0] ;  /* 0x0000f400ff0c1b82 */ /* 0x000ef00000000a00 */
[----:B------:R-:W4:Y:S08]  /*0180*/  @P2 LDC.64 R18, c[0x0][0x3d0] ;  /* 0x0000f400ff122b82 */ /* 0x000f300000000a00 */
[----:B------:R-:W0:Y:S01]  /*0190*/  @P4 LDC.64 R20, c[0x0][0x3d0] ;  /* 0x0000f400ff144b82 */ /* 0x000e220000000a00 */
[C---:B-1----:R-:W-:Y:S01]  /*01a0*/  @P0 IMAD.WIDE.U32 R4, R23.reuse, 0x8, R4 ;  /* 0x0000000817040825 */ /* 0x042fe200078e0004 */
[----:B------:R-:W-:-:S04]  /*01b0*/  @P0 IADD3 R23, PT, PT, R23, 0x80, RZ ;  /* 0x0000008017170810 */ /* 0x000fc80007ffe0ff */
[----:B--2---:R1:W5:Y:S02]  /*01c0*/  @P0 LDG.E.64 R6, desc[UR10][R4.64] ;  /* 0x0000000a04060981 */ /* 0x004364000c1e1b00 */
[----:B------:R-:W2:Y:S01]  /*01d0*/  @P3 LDC.64 R2, c[0x0][0x3d0] ;  /* 0x0000f400ff023b82 */ /* 0x000ea20000000a00 */
[----:B---3--:R-:W-:-:S04]  /*01e0*/  @P1 IMAD.WIDE.U32 R16, R23, 0x8, R12 ;  /* 0x0000000817101825 */ /* 0x008fc800078e000c */
[----:B------:R-:W-:Y:S01]  /*01f0*/  @P1 VIADD R23, R23, 0x80 ;  /* 0x0000008017171836 */ /* 0x000fe20000000000 */
[----:B------:R1:W5:Y:S03]  /*0200*/  @P1 LDG.E.64 R8, desc[UR10][R16.64] ;  /* 0x0000000a10081981 */ /* 0x000366000c1e1b00 */
[----:B----4-:R-:W-:-:S04]  /*0210*/  @P2 IMAD.WIDE.U32 R18, R23, 0x8, R18 ;  /* 0x0000000817122825 */ /* 0x010fc800078e0012 */
[----:B------:R-:W-:Y:S01]  /*0220*/  @P2 VIADD R23, R23, 0x80 ;  /* 0x0000008017172836 */ /* 0x000fe20000000000 */
[----:B------:R1:W5:Y:S03]  /*0230*/  @P2 LDG.E.64 R10, desc[UR10][R18.64] ;  /* 0x0000000a120a2981 */ /* 0x000366000c1e1b00 */
        /* <DEDUP_REMOVED lines=22> */
[----:B-1----:R-:W-:Y:S06]  /*03a0*/  BRA.U UP0, `(.L_x_3875) ;  /* 0x0000006d00707547 */ /* 0x002fec000b800000 */
[----:B-----5:R-:W-:Y:S01]  /*03b0*/  MOV R12, R9 ;  /* 0x00000009000c7202 */ /* 0x020fe20000000f00 */
[----:B------:R-:W-:Y:S01]  /*03c0*/  IMAD.MOV.U32 R13, RZ, RZ, R10 ;  /* 0x000000ffff0d7224 */ /* 0x000fe200078e000a */
[--C-:B------:R-:W-:Y:S01]  /*03d0*/  SHF.R.U64 R16, R10, 0x10, R11.reuse ;  /* 0x000000100a107819 */ /* 0x100fe2000000120b */
[----:B------:R-:W-:Y:S01]  /*03e0*/  IMAD.MOV.U32 R17, RZ, RZ, R11 ;  /* 0x000000ffff117224 */ /* 0x000fe200078e000b */
[----:B------:R-:W-:Y:S01]  /*03f0*/  MOV R2, R6 ;  /* 0x0000000600027202 */ /* 0x000fe20000000f00 */
[----:B------:R-:W-:Y:S01]  /*0400*/  IMAD.MOV.U32 R23, RZ, RZ, R15 ;  /* 0x000000ffff177224 */ /* 0x000fe200078e000f */
[--C-:B------:R-:W-:Y:S01]  /*0410*/  SHF.R.U64 R3, R6, 0x10, R7.reuse ;  /* 0x0000001006037819 */ /* 0x100fe20000001207 */
[--C-:B------:R-:W-:Y:S01]  /*0420*/  IMAD.MOV.U32 R4, RZ, RZ, R7.reuse ;  /* 0x000000ffff047224 */ /* 0x100fe200078e0007 */
[----:B------:R-:W-:Y:S01]  /*0430*/  SHF.R.U32.HI R5, RZ, 0x10, R7 ;  /* 0x00000010ff057819 */ /* 0x000fe20000011607 */
[----:B------:R-:W-:Y:S01]  /*0440*/  IMAD.MOV.U32 R6, RZ, RZ, R8 ;  /* 0x000000ffff067224 */ /* 0x000fe200078e0008 */
[----:B------:R-:W-:-:S02]  /*0450*/  SHF.R.U32.HI R20, RZ, 0x10, R11 ;  /* 0x00000010ff147819 */ /* 0x000fc4000001160b */
[----:B------:R-:W-:Y:S02]  /*0460*/  CS2R R72, SRZ ;  /* 0x0000000000487805 */ /* 0x000fe4000001ff00 */
[----:B------:R-:W-:Y:S02]  /*0470*/  MOV R21, R14 ;  /* 0x0000000e00157202 */ /* 0x000fe40000000f00 */
[----:B------:R-:W-:Y:S02]  /*0480*/  CS2R R74, SRZ ;  /* 0x00000000004a7805 */ /* 0x000fe4000001ff00 */
[--C-:B------:R-:W-:Y:S02]  /*0490*/  SHF.R.U64 R22, R14, 0x10, R15.reuse ;  /* 0x000000100e167819 */ /* 0x100fe4000000120f */
[----:B------:R-:W-:Y:S02]  /*04a0*/  CS2R R68, SRZ ;  /* 0x0000000000447805 */ /* 0x000fe4000001ff00 */
[----:B------:R-:W-:-:S02]  /*04b0*/  SHF.R.U32.HI R24, RZ, 0x10, R15 ;  /* 0x00000010ff187819 */ /* 0x000fc4000001160f */
[----:B------:R-:W-:Y:S02]  /*04c0*/  CS2R R70, SRZ ;  /* 0x0000000000467805 */ /* 0x000fe4000001ff00 */
[----:B------:R-:W-:Y:S02]  /*04d0*/  SHF.R.U64 R7, R8, 0x10, R9 ;  /* 0x0000001008077819 */ /* 0x000fe40000001209 */
        /* <DEDUP_REMOVED lines=9> */
[----:B------:R-:W-:-:S02]  /*0570*/  SHF.R.U32.HI R9, RZ, 0x10, R9 ;  /* 0x00000010ff097819 */ /* 0x000fc40000011609 */
        /* <DEDUP_REMOVED lines=13> */
[----:B------:R-:W-:Y:S01]  /*0650*/  PRMT R13, R20, 0x7610, R13 ;  /* 0x00007610140d7816 */ /* 0x000fe2000000000d */
[----:B------:R-:W-:Y:S01]  /*0660*/  UPLOP3.LUT UP1, UPT, UPT, UPT, UPT, 0x40, 0x4 ;  /* 0x000000000004789c */ /* 0x000fe20003f2e870 */
[----:B------:R-:W-:Y:S01]  /*0670*/  PRMT R14, R21, 0x7610, R14 ;  /* 0x00007610150e7816 */ /* 0x000fe2000000000e */
[----:B------:R-:W0:Y:S01]  /*0680*/  LDCU UR8, c[0x0][0x388] ;  /* 0x00007100ff0877ac */ /* 0x000e220008000800 */
[----:B------:R-:W-:Y:S02]  /*0690*/  PRMT R15, R22, 0x7610, R15 ;  /* 0x00007610160f7816 */ /* 0x000fe4000000000f */
[----:B------:R-:W-:Y:S01]  /*06a0*/  PRMT R16, R23, 0x7610, R16 ;  /* 0x0000761017107816 */ /* 0x000fe20000000010 */
[----:B------:R-:W1:Y:S01]  /*06b0*/  LDCU.U8 UR27, c[0x0][0x410] ;  /* 0x00008200ff1b77ac */ /* 0x000e620008000000 */
[----:B------:R-:W-:Y:S01]  /*06c0*/  PRMT R17, R24, 0x7610, R17 ;  /* 0x0000761018117816 */ /* 0x000fe20000000011 */
[----:B------:R-:W2:Y:S01]  /*06d0*/  LDCU UR28, c[0x0][0x400] ;  /* 0x00008000ff1c77ac */ /* 0x000ea20008000800 */
[----:B------:R-:W3:Y:S01]  /*06e0*/  LDCU.64 UR20, c[0x0][0x408] ;  /* 0x00008100ff1477ac */ /* 0x000ee20008000a00 */
[----:B------:R-:W4:Y:S01]  /*06f0*/  LDCU.64 UR22, c[0x0][0x438] ;  /* 0x00008700ff1677ac */ /* 0x000f220008000a00 */
[----:B------:R-:W0:Y:S01]  /*0700*/  LDCU.64 UR4, c[0x0][0x478] ;  /* 0x00008f00ff0477ac */ /* 0x000e220008000a00 */
[----:B------:R-:W0:Y:S01]  /*0710*/  LDCU.128 UR12, c[0x0][0x3c0] ;  /* 0x00007800ff0c77ac */ /* 0x000e220008000c00 */
[----:B------:R-:W0:Y:S01]  /*0720*/  LDCU.128 UR16, c[0x0][0x3f0] ;  /* 0x00007e00ff1077ac */ /* 0x000e220008000c00 */
[----:B------:R-:W0:Y:S02]  /*0730*/  LDCU.64 UR24, c[0x0][0x380] ;  /* 0x00007000ff1877ac */ /* 0x000e240008000a00 */
.L_x_3939:
[----:B0-----:R-:W-:-:S06]  /*0740*/  UIMAD.WIDE UR6, UR9, 0x4, UR18 ;  /* 0x00000004090678a5 */ /* 0x001fcc000f8e0212 */
[----:B-123--:R-:W-:Y:S01]  /*0750*/  IMAD.U32 R88, RZ, RZ, UR6 ;  /* 0x00000006ff587e24 */ /* 0x00efe2000f8e00ff */
[----:B------:R-:W-:Y:S01]  /*0760*/  MOV R89, UR7 ;  /* 0x0000000700597c02 */ /* 0x000fe20008000f00 */
[----:B------:R-:W-:-:S04]  /*0770*/  UIMAD.WIDE UR6, UR9, 0x4, UR14 ;  /* 0x00000004090678a5 */ /* 0x000fc8000f8e020e */
[----:B------:R-:W2:Y:S02]  /*0780*/  LDG.E R88, desc[UR10][R88.64] ;  /* 0x0000000a58587981 */ /* 0x000ea4000c1e1900 */
[----:B------:R-:W-:Y:S02]  /*0790*/  IMAD.U32 R90, RZ, RZ, UR6 ;  /* 0x00000006ff5a7e24 */ /* 0x000fe4000f8e00ff */
[----:B------:R-:W-:Y:S01]  /*07a0*/  IMAD.U32 R91, RZ, RZ, UR7 ;  /* 0x00000007ff5b7e24 */ /* 0x000fe2000f8e00ff */
[----:B------:R-:W-:-:S04]  /*07b0*/  UIMAD.WIDE UR6, UR9, 0x4, UR16 ;  /* 0x00000004090678a5 */ /* 0x000fc8000f8e0210 */
[----:B------:R-:W3:Y:S02]  /*07c0*/  LDG.E R90, desc[UR10][R90.64] ;  /* 0x0000000a5a5a7981 */ /* 0x000ee4000c1e1900 */
[----:B------:R-:W-:Y:S01]  /*07d0*/  MOV R146, UR6 ;  /* 0x0000000600927c02 */ /* 0x000fe20008000f00 */
[----:B------:R-:W-:-:S05]  /*07e0*/  IMAD.U32 R147, RZ, RZ, UR7 ;  /* 0x00000007ff937e24 */ /* 0x000fca000f8e00ff */
[----:B-----5:R0:W5:Y:S01]  /*07f0*/  LDG.E R146, desc[UR10][R146.64] ;  /* 0x0000000a92927981 */ /* 0x020162000c1e1900 */
[----:B------:R-:W-:Y:S01]  /*0800*/  BSSY.RECONVERGENT B0, `(.L_x_3876) ;  /* 0x00001a6000007945 */ /* 0x000fe20003800200 */
[----:B--2---:R-:W-:Y:S02]  /*0810*/  R2UR UR30, R88 ;  /* 0x00000000581e72ca */ /* 0x004fe400000e0000 */
[----:B---3--:R-:W-:-:S11]  /*0820*/  R2UR UR29, R90 ;  /* 0x000000005a1d72ca */ /* 0x008fd600000e0000 */
[----:B------:R-:W-:-:S09]  /*0830*/  UISETP.GE.AND UP2, UPT, UR30, 0x1, UPT ;  /* 0x000000011e00788c */ /* 0x000fd2000bf46270 */
[----:B0-----:R-:W-:Y:S05]  /*0840*/  BRA.U !UP2, `(.L_x_3877) ;  /* 0x000000150a207547 */ /* 0x001fea000b800000 */
[----:B------:R-:W-:-:S06]  /*0850*/  UIMAD.WIDE UR6, UR9, 0x4, UR12 ;  /* 0x00000004090678a5 */ /* 0x000fcc000f8e020c */
[----:B------:R-:W-:Y:S01]  /*0860*/  IMAD.U32 R88, RZ, RZ, UR6 ;  /* 0x00000006ff587e24 */ /* 0x000fe2000f8e00ff */
[----:B------:R-:W-:-:S05]  /*0870*/  MOV R89, UR7 ;  /* 0x0000000700597c02 */ /* 0x000fca0008000f00 */
[----:B------:R0:W2:Y:S01]  /*0880*/  LDG.E R88, desc[UR10][R88.64] ;  /* 0x0000000a58587981 */ /* 0x0000a2000c1e1900 */
[----:B-----5:R-:W-:Y:S01]  /*0890*/  ISETP.GE.AND P4, PT, R146, 0x1, PT ;  /* 0x000000019200780c */ /* 0x020fe20003f86270 */
[----:B------:R-:W-:Y:S01]  /*08a0*/  UIADD3 UR6, UPT, UPT, UR30, -0x1, URZ ;  /* 0xffffffff1e067890 */ /* 0x000fe2000fffe0ff */
[C---:B------:R-:W-:Y:S01]  /*08b0*/  ISETP.GE.U32.AND P3, PT, R0.reuse, 0x80, PT ;  /* 0x000000800000780c */ /* 0x040fe20003f66070 */
[----:B------:R-:W-:Y:S01]  /*08c0*/  BSSY.RECONVERGENT B1, `(.L_x_3878) ;  /* 0x0000054000017945 */ /* 0x000fe20003800200 */
[C---:B------:R-:W-:Y:S01]  /*08d0*/  ISETP.GE.U32.AND P6, PT, R0.reuse, 0x280, PT ;  /* 0x000002800000780c */ /* 0x040fe20003fc6070 */
[----:B------:R-:W-:Y:S01]  /*08e0*/  HFMA2 R147, -RZ, RZ, 0, 0 ;  /* 0x00000000ff937431 */ /* 0x000fe200000001ff */
[----:B-1----:R-:W-:Y:S01]  /*08f0*/  ISETP.NE.AND P5, PT, RZ, UR27, PT ;  /* 0x0000001bff007c0c */ /* 0x002fe2000bfa5270 */
[----:B------:R-:W-:Y:S01]  /*0900*/  IMAD.U32 R92, RZ, RZ, UR6 ;  /* 0x00000006ff5c7e24 */ /* 0x000fe2000f8e00ff */
[----:B------:R-:W-:Y:S01]  /*0910*/  UIMAD UR6, UR9, UR8, URZ ;  /* 0x00000008090672a4 */ /* 0x000fe2000f8e02ff */
[----:B------:R-:W-:-:S02]  /*0920*/  ISETP.GE.U32.AND P0, PT, R0, 0x100, PT ;  /* 0x000001000000780c */ /* 0x000fc40003f06070 */
[----:B------:R-:W-:Y:S02]  /*0930*/  CS2R R154, SRZ ;  /* 0x00000000009a7805 */ /* 0x000fe4000001ff00 */
[----:B------:R-:W-:Y:S01]  /*0940*/  ISETP.GE.U32.AND P1, PT, R0, 0x180, PT ;  /* 0x000001800000780c */ /* 0x000fe20003f26070 */
[----:B------:R-:W-:Y:S01]  /*0950*/  USHF.R.S32.HI UR7, URZ, 0x1f, UR6 ;  /* 0x0000001fff077899 */ /* 0x000fe20008011406 */
[----:B------:R-:W-:Y:S01]  /*0960*/  @P4 VIADD R90, R146, 0xffffffff ;  /* 0xffffffff925a4836 */ /* 0x000fe20000000000 */
[----:B------:R-:W-:Y:S02]  /*0970*/  ISETP.GE.U32.AND P2, PT, R0, 0x200, PT ;  /* 0x000002000000780c */ /* 0x000fe40003f46070 */
[----:B------:R-:W-:Y:S01]  /*0980*/  ULEA.HI UR7, UR7, UR6, URZ, 0x2 ;  /* 0x0000000607077291 */ /* 0x000fe2000f8f10ff */
[----:B------:R-:W-:Y:S01]  /*0990*/  @P4 IMAD R91, R90, UR8, RZ ;  /* 0x000000085a5b4c24 */ /* 0x000fe2000f8e02ff */
[----:B------:R-:W-:Y:S01]  /*09a0*/  P2R R101, PR, RZ, 0x40 ;  /* 0x00000040ff657803 */ /* 0x000fe20000000000 */
[----:B------:R-:W-:-:S03]  /*09b0*/  IMAD R90, R92, UR8, RZ ;  /* 0x000000085c5a7c24 */ /* 0x000fc6000f8e02ff */
[----:B------:R-:W-:Y:S01]  /*09c0*/  IMAD.U32 R145, RZ, RZ, UR7 ;  /* 0x00000007ff917e24 */ /* 0x000fe2000f8e00ff */
[----:B------:R-:W-:Y:S02]  /*09d0*/  @P4 SHF.R.S32.HI R92, RZ, 0x1f, R91 ;  /* 0x0000001fff5c4819 */ /* 0x000fe4000001145b */
[----:B0-----:R-:W-:Y:S02]  /*09e0*/  SHF.R.S32.HI R89, RZ, 0x1f, R90 ;  /* 0x0000001fff597819 */ /* 0x001fe4000001145a */
[----:B------:R-:W-:Y:S02]  /*09f0*/  @P4 LEA.HI R91, R92, R91, RZ, 0x2 ;  /* 0x0000005b5c5b4211 */ /* 0x000fe400078f10ff */
[----:B------:R-:W-:Y:S02]  /*0a00*/  LEA.HI R89, R89, R90, RZ, 0x2 ;  /* 0x0000005a59597211 */ /* 0x000fe400078f10ff */
[-C--:B------:R-:W-:Y:S02]  /*0a10*/  LEA.HI.SX32 R145, R145, R144.reuse, 0x1e ;  /* 0x0000009091917211 */ /* 0x080fe400078ff2ff */
[----:B------:R-:W-:-:S02]  /*0a20*/  @P4 LEA.HI.SX32 R147, R91, R144, 0x1e ;  /* 0x000000905b934211 */ /* 0x000fc400078ff2ff */
[----:B------:R-:W-:Y:S01]  /*0a30*/  LEA.HI.SX32 R149, R89, R144, 0x1e ;  /* 0x0000009059957211 */ /* 0x000fe200078ff2ff */
[----:B------:R-:W-:Y:S01]  /*0a40*/  IMAD.MOV.U32 R148, RZ, RZ, R145 ;  /* 0x000000ffff947224 */ /* 0x000fe200078e0091 */
[----:B--2---:R-:W-:Y:S01]  /*0a50*/  FSEL R144, R88, RZ, !P5 ;  /* 0x000000ff58907208 */ /* 0x004fe20006800000 */
[----:B------:R-:W-:Y:S06]  /*0a60*/  @!P3 BRA `(.L_x_3879) ;  /* 0x0000000000e4b947 */ /* 0x000fec0003800000 */
[----:B------:R-:W0:Y:S08]  /*0a70*/  LDC.64 R92, c[0x0][0x428] ;  /* 0x00010a00ff5c7b82 */ /* 0x000e300000000a00 */
[----:B------:R-:W1:Y:S01]  /*0a80*/  LDC.64 R88, c[0x0][0x3a8] ;  /* 0x0000ea00ff587b82 */ /* 0x000e620000000a00 */
[----:B----4-:R-:W-:-:S04]  /*0a90*/  ISETP.NE.U32.AND P5, PT, RZ, UR22, PT ;  /* 0x00000016ff007c0c */ /* 0x010fc8000bfa5070 */
[----:B------:R-:W-:-:S03]  /*0aa0*/  ISETP.NE.AND.EX P5, PT, RZ, UR23, PT, P5 ;  /* 0x00000017ff007c0c */ /* 0x000fc6000bfa5350 */
[----:B------:R-:W2:Y:S01]  /*0ab0*/  LDC.64 R136, c[0x0][0x3b0] ;  /* 0x0000ec00ff887b82 */ /* 0x000ea20000000a00 */
[----:B0-----:R-:W-:-:S09]  /*0ac0*/  IMAD.WIDE.U32 R92, R149, 0x8, R92 ;  /* 0x00000008955c7825 */ /* 0x001fd200078e005c */
[----:B------:R-:W0:Y:S01]  /*0ad0*/  @P5 LDC.64 R94, c[0x0][0x438] ;  /* 0x00010e00ff5e5b82 */ /* 0x000e220000000a00 */
[----:B------:R-:W3:Y:S01]  /*0ae0*/  LDG.E.64 R92, desc[UR10][R92.64] ;  /* 0x0000000a5c5c7981 */ /* 0x000ee2000c1e1b00 */
[----:B-1----:R-:W-:-:S06]  /*0af0*/  IMAD.WIDE.U32 R88, R148, 0x10, R88 ;  /* 0x0000001094587825 */ /* 0x002fcc00078e0058 */
[----:B------:R-:W4:Y:S01]  /*0b00*/  LDG.E.128 R88, desc[UR10][R88.64] ;  /* 0x0000000a58587981 */ /* 0x000f22000c1e1d00 */
[----:B0-----:R-:W-:-:S05]  /*0b10*/  @P5 IMAD.WIDE.U32 R94, R148, 0x10, R94 ;  /* 0x00000010945e5825 */ /* 0x001fca00078e005e */
[----:B------:R-:W5:Y:S01]  /*0b20*/  @P5 LDG.E.128 R32, desc[UR10][R94.64] ;  /* 0x0000000a5e205981 */ /* 0x000f62000c1e1d00 */
[----:B--2---:R-:W-:-:S04]  /*0b30*/  IMAD.WIDE.U32 R136, R147, 0x4, R136 ;  /* 0x0000000493887825 */ /* 0x004fc800078e0088 */
[----:B------:R-:W-:Y:S01]  /*0b40*/  IMAD.U32 R141, R108, 0x10000, RZ ;  /* 0x000100006c8d7824 */ /* 0x000fe200078e00ff */
[----:B------:R0:W5:Y:S01]  /*0b50*/  LDG.E R20, desc[UR10][R136.64] ;  /* 0x0000000a88147981 */ /* 0x000162000c1e1900 */
[----:B------:R-:W-:Y:S01]  /*0b60*/  IMAD.U32 R140, R18, 0x10000, RZ ;  /* 0x00010000128c7824 */ /* 0x000fe200078e00ff */
[----:B0-----:R-:W-:Y:S01]  /*0b70*/  SHF.L.U32 R137, R109, 0x10, RZ ;  /* 0x000000106d897819 */ /* 0x001fe200000006ff */
[----:B------:R-:W-:Y:S01]  /*0b80*/  IMAD.U32 R136, R19, 0x10000, RZ ;  /* 0x0001000013887824 */ /* 0x000fe200078e00ff */
[----:B------:R-:W-:Y:S01]  /*0b90*/  IADD3 R148, PT, PT, R148, 0x80, RZ ;  /* 0x0000008094947810 */ /* 0x000fe20007ffe0ff */
[----:B------:R-:W-:Y:S02]  /*0ba0*/  VIADD R147, R147, 0x80 ;  /* 0x0000008093937836 */ /* 0x000fe40000000000 */
[----:B------:R-:W-:Y:S01]  /*0bb0*/  VIADD R149, R149, 0x80 ;  /* 0x0000008095957836 */ /* 0x000fe20000000000 */
[----:B---3--:R-:W-:Y:S02]  /*0bc0*/  MOV R138, R92 ;  /* 0x0000005c008a7202 */ /* 0x008fe40000000f00 */
[--C-:B------:R-:W-:Y:S01]  /*0bd0*/  SHF.R.U64 R142, R92, 0x10, R93.reuse ;  /* 0x000000105c8e7819 */ /* 0x100fe2000000125d */
[----:B------:R-:W-:Y:S01]  /*0be0*/  IMAD.MOV.U32 R139, RZ, RZ, R93 ;  /* 0x000000ffff8b7224 */ /* 0x000fe200078e005d */
[----:B------:R-:W-:Y:S01]  /*0bf0*/  SHF.L.U32 R138, R138, 0x10, RZ ;  /* 0x000000108a8a7819 */ /* 0x000fe200000006ff */
[C---:B----4-:R-:W-:Y:S01]  /*0c00*/  FADD.FTZ R88, -R144.reuse, R88 ;  /* 0x0000005890587221 */ /* 0x050fe20000010100 */
[C---:B------:R-:W-:Y:S01]  /*0c10*/  FADD.FTZ R89, -R144.reuse, R89 ;  /* 0x0000005990597221 */ /* 0x040fe20000010100 */
[----:B------:R-:W-:-:S02]  /*0c20*/  FADD.FTZ R90, -R144, R90 ;  /* 0x0000005a905a7221 */ /* 0x000fc40000010100 */
[----:B------:R-:W-:Y:S01]  /*0c30*/  FMUL.FTZ R143, R88, UR29 ;  /* 0x0000001d588f7c20 */ /* 0x000fe20008410000 */
[----:B------:R-:W-:Y:S02]  /*0c40*/  IMAD.U32 R88, R142, 0x10000, RZ ;  /* 0x000100008e587824 */ /* 0x000fe400078e00ff */
[----:B------:R-:W-:Y:S01]  /*0c50*/  FMUL.FTZ R142, R89, UR29 ;  /* 0x0000001d598e7c20 */ /* 0x000fe20008410000 */
[----:B------:R-:W-:Y:S02]  /*0c60*/  IMAD.U32 R89, R139, 0x10000, RZ ;  /* 0x000100008b597824 */ /* 0x000fe400078e00ff */
[----:B------:R-:W-:Y:S01]  /*0c70*/  FADD.FTZ R91, -R144, R91 ;  /* 0x0000005b905b7221 */ /* 0x000fe20000010100 */
[----:B------:R-:W-:Y:S01]  /*0c80*/  FMUL.FTZ R139, R90, UR29 ;  /* 0x0000001d5a8b7c20 */ /* 0x000fe20008410000 */
[-C--:B------:R-:W-:Y:S01]  /*0c90*/  FMUL.FTZ R141, R141, R138.reuse ;  /* 0x0000008a8d8d7220 */ /* 0x080fe20000410000 */
[----:B------:R-:W-:Y:S01]  /*0ca0*/  FADD.FTZ R52, R52, R138 ;  /* 0x0000008a34347221 */ /* 0x000fe20000010000 */
[----:B------:R-:W-:Y:S01]  /*0cb0*/  FFMA.FTZ R72, R143, R138, R72 ;  /* 0x0000008a8f487223 */ /* 0x000fe20000010048 */
[----:B------:R-:W-:Y:S01]  /*0cc0*/  SHF.R.U32.HI R92, RZ, 0x10, R93 ;  /* 0x00000010ff5c7819 */ /* 0x000fe2000001165d */
[-C--:B------:R-:W-:Y:S01]  /*0cd0*/  FMUL.FTZ R137, R137, R89.reuse ;  /* 0x0000005989897220 */ /* 0x080fe20000410000 */
[----:B------:R-:W-:Y:S01]  /*0ce0*/  FADD.FTZ R54, R54, R89 ;  /* 0x0000005936367221 */ /* 0x000fe20000010000 */
[----:B------:R-:W-:Y:S01]  /*0cf0*/  FFMA.FTZ R74, R139, R89, R74 ;  /* 0x000000598b4a7223 */ /* 0x000fe2000001004a */
[----:B------:R-:W-:Y:S01]  /*0d00*/  FMUL.FTZ R138, R91, UR29 ;  /* 0x0000001d5b8a7c20 */ /* 0x000fe20008410000 */
[-C--:B------:R-:W-:Y:S01]  /*0d10*/  FMUL.FTZ R140, R140, R88.reuse ;  /* 0x000000588c8c7220 */ /* 0x080fe20000410000 */
[----:B------:R-:W-:Y:S01]  /*0d20*/  FADD.FTZ R89, RZ, R141 ;  /* 0x0000008dff597221 */ /* 0x000fe20000010000 */
[----:B------:R-:W-:Y:S01]  /*0d30*/  FFMA.FTZ R91, R143, R141, RZ ;  /* 0x0000008d8f5b7223 */ /* 0x000fe200000100ff */
        /* <DEDUP_REMOVED lines=11> */
[----:B------:R-:W-:-:S07]  /*0df0*/  FFMA.FTZ R154, R138, R136, R89 ;  /* 0x000000888a9a7223 */ /* 0x000fce0000010059 */
.L_x_3879:
[----:B----4-:R-:W-:Y:S05]  /*0e00*/  BSYNC.RECONVERGENT B1 ;  /* 0x0000000000017941 */ /* 0x010fea0003800200 */
.L_x_3878:
        /* <DEDUP_REMOVED lines=14> */
[----:B--2---:R-:W-:Y:S01]  /*0ef0*/  IMAD.WIDE.U32 R102, R147, 0x4, R102 ;  /* 0x0000000493667825 */ /* 0x004fe200078e0066 */
[----:B------:R-:W-:-:S04]  /*0f00*/  SHF.L.U32 R134, R2, 0x10, RZ ;  /* 0x0000001002867819 */ /* 0x000fc800000006ff */
[----:B------:R0:W5:Y:S01]  /*0f10*/  LDG.E R21, desc[UR10][R102.64] ;  /* 0x0000000a66157981 */ /* 0x000162000c1e1900 */
[----:B------:R-:W-:Y:S01]  /*0f20*/  IMAD.U32 R135, R3, 0x10000, RZ ;  /* 0x0001000003877824 */ /* 0x000fe200078e00ff */
[----:B------:R-:W-:Y:S01]  /*0f30*/  SHF.L.U32 R133, R5, 0x10, RZ ;  /* 0x0000001005857819 */ /* 0x000fe200000006ff */
[----:B------:R-:W-:Y:S01]  /*0f40*/  VIADD R147, R147, 0x80 ;  /* 0x0000008093937836 */ /* 0x000fe20000000000 */
[----:B------:R-:W-:Y:S01]  /*0f50*/  IADD3 R149, PT, PT, R149, 0x80, RZ ;  /* 0x0000008095957810 */ /* 0x000fe20007ffe0ff */
[----:B------:R-:W-:Y:S02]  /*0f60*/  VIADD R148, R148, 0x80 ;  /* 0x0000008094947836 */ /* 0x000fe40000000000 */
[----:B---3--:R-:W-:Y:S01]  /*0f70*/  IMAD.MOV.U32 R104, RZ, RZ, R94 ;  /* 0x000000ffff687224 */ /* 0x008fe200078e005e */
[--C-:B------:R-:W-:Y:S01]  /*0f80*/  SHF.R.U64 R132, R94, 0x10, R95.reuse ;  /* 0x000000105e847819 */ /* 0x100fe2000000125f */
[--C-:B------:R-:W-:Y:S01]  /*0f90*/  IMAD.MOV.U32 R105, RZ, RZ, R95.reuse ;  /* 0x000000ffff697224 */ /* 0x100fe200078e005f */
[----:B------:R-:W-:Y:S01]  /*0fa0*/  SHF.R.U32.HI R94, RZ, 0x10, R95 ;  /* 0x00000010ff5e7819 */ /* 0x000fe2000001165f */
[C---:B----4-:R-:W-:Y:S01]  /*0fb0*/  FADD.FTZ R88, -R144.reuse, R88 ;  /* 0x0000005890587221 */ /* 0x050fe20000010100 */
[----:B------:R-:W-:Y:S01]  /*0fc0*/  FADD.FTZ R95, -R144, R89 ;  /* 0x00000059905f7221 */ /* 0x000fe20000010100 */
[----:B------:R-:W-:-:S02]  /*0fd0*/  IMAD.U32 R89, R104, 0x10000, RZ ;  /* 0x0001000068597824 */ /* 0x000fc400078e00ff */
[----:B0-----:R-:W-:Y:S01]  /*0fe0*/  FMUL.FTZ R103, R88, UR29 ;  /* 0x0000001d58677c20 */ /* 0x001fe20008410000 */
[----:B------:R-:W-:Y:S01]  /*0ff0*/  FADD.FTZ R90, -R144, R90 ;  /* 0x0000005a905a7221 */ /* 0x000fe20000010100 */
[----:B------:R-:W-:Y:S01]  /*1000*/  SHF.L.U32 R88, R132, 0x10, RZ ;  /* 0x0000001084587819 */ /* 0x000fe200000006ff */
[-C--:B------:R-:W-:Y:S01]  /*1010*/  FMUL.FTZ R134, R134, R89.reuse ;  /* 0x0000005986867220 */ /* 0x080fe20000410000 */
[----:B------:R-:W-:Y:S01]  /*1020*/  FADD.FTZ R48, R48, R89 ;  /* 0x0000005930307221 */ /* 0x000fe20000010000 */
[----:B------:R-:W-:Y:S01]  /*1030*/  FFMA.FTZ R68, R103, R89, R68 ;  /* 0x0000005967447223 */ /* 0x000fe20000010044 */
[----:B------:R-:W-:Y:S01]  /*1040*/  FMUL.FTZ R102, R95, UR29 ;  /* 0x0000001d5f667c20 */ /* 0x000fe20008410000 */
[----:B------:R-:W-:Y:S02]  /*1050*/  IMAD.U32 R89, R105, 0x10000, RZ ;  /* 0x0001000069597824 */ /* 0x000fe400078e00ff */
[----:B------:R-:W-:Y:S01]  /*1060*/  FMUL.FTZ R105, R90, UR29 ;  /* 0x0000001d5a697c20 */ /* 0x000fe20008410000 */
[----:B------:R-:W-:-:S02]  /*1070*/  IMAD.U32 R132, R4, 0x10000, RZ ;  /* 0x0001000004847824 */ /* 0x000fc400078e00ff */
        /* <DEDUP_REMOVED lines=9> */
[----:B------:R-:W-:Y:S01]  /*1110*/  FMUL.FTZ R104, R91, UR29 ;  /* 0x0000001d5b687c20 */ /* 0x000fe20008410000 */
        /* <DEDUP_REMOVED lines=10> */
.L_x_3881:
[----:B------:R-:W-:Y:S05]  /*11c0*/  BSYNC.RECONVERGENT B1 ;  /* 0x0000000000017941 */ /* 0x000fea0003800200 */
.L_x_3880:
        /* <DEDUP_REMOVED lines=17> */
[----:B------:R-:W-:Y:S01]  /*12e0*/  SHF.L.U32 R131, R7, 0x10, RZ ;  /* 0x0000001007837819 */ /* 0x000fe200000006ff */
[----:B------:R-:W-:Y:S01]  /*12f0*/  IMAD.U32 R129, R9, 0x10000, RZ ;  /* 0x0001000009817824 */ /* 0x000fe200078e00ff */
[----:B------:R-:W-:Y:S01]  /*1300*/  IADD3 R147, PT, PT, R147, 0x80, RZ ;  /* 0x0000008093937810 */ /* 0x000fe20007ffe0ff */
[----:B------:R-:W-:Y:S02]  /*1310*/  VIADD R149, R149, 0x80 ;  /* 0x0000008095957836 */ /* 0x000fe40000000000 */
[----:B------:R-:W-:Y:S02]  /*1320*/  VIADD R148, R148, 0x80 ;  /* 0x0000008094947836 */ /* 0x000fe40000000000 */
[----:B---3--:R-:W-:Y:S01]  /*1330*/  IMAD.MOV.U32 R110, RZ, RZ, R94 ;  /* 0x000000ffff6e7224 */ /* 0x008fe200078e005e */
[----:B------:R-:W-:-:S02]  /*1340*/  SHF.R.U64 R128, R94, 0x10, R95 ;  /* 0x000000105e807819 */ /* 0x000fc4000000125f */
[----:B------:R-:W-:Y:S02]  /*1350*/  MOV R111, R95 ;  /* 0x0000005f006f7202 */ /* 0x000fe40000000f00 */
[----:B------:R-:W-:Y:S01]  /*1360*/  SHF.R.U32.HI R94, RZ, 0x10, R95 ;  /* 0x00000010ff5e7819 */ /* 0x000fe2000001165f */
[C---:B----4-:R-:W-:Y:S01]  /*1370*/  FADD.FTZ R88, -R144.reuse, R88 ;  /* 0x0000005890587221 */ /* 0x050fe20000010100 */
[----:B------:R-:W-:Y:S01]  /*1380*/  FADD.FTZ R95, -R144, R89 ;  /* 0x00000059905f7221 */ /* 0x000fe20000010100 */
[----:B------:R-:W-:Y:S02]  /*1390*/  IMAD.U32 R89, R110, 0x10000, RZ ;  /* 0x000100006e597824 */ /* 0x000fe400078e00ff */
[----:B0-----:R-:W-:Y:S01]  /*13a0*/  FMUL.FTZ R107, R88, UR29 ;  /* 0x0000001d586b7c20 */ /* 0x001fe20008410000 */
[----:B------:R-:W-:Y:S01]  /*13b0*/  FADD.FTZ R90, -R144, R90 ;  /* 0x0000005a905a7221 */ /* 0x000fe20000010100 */
[-C--:B------:R-:W-:Y:S01]  /*13c0*/  FMUL.FTZ R130, R130, R89.reuse ;  /* 0x0000005982827220 */ /* 0x080fe20000410000 */
[----:B------:R-:W-:Y:S01]  /*13d0*/  FADD.FTZ R44, R44, R89 ;  /* 0x000000592c2c7221 */ /* 0x000fe20000010000 */
[----:B------:R-:W-:Y:S01]  /*13e0*/  FFMA.FTZ R64, R107, R89, R64 ;  /* 0x000000596b407223 */ /* 0x000fe20000010040 */
[----:B------:R-:W-:-:S02]  /*13f0*/  IMAD.U32 R88, R128, 0x10000, RZ ;  /* 0x0001000080587824 */ /* 0x000fc400078e00ff */
[----:B------:R-:W-:Y:S01]  /*1400*/  FMUL.FTZ R106, R95, UR29 ;  /* 0x0000001d5f6a7c20 */ /* 0x000fe20008410000 */
[----:B------:R-:W-:Y:S01]  /*1410*/  SHF.L.U32 R89, R111, 0x10, RZ ;  /* 0x000000106f597819 */ /* 0x000fe200000006ff */
[----:B------:R-:W-:Y:S02]  /*1420*/  IMAD.U32 R128, R8, 0x10000, RZ ;  /* 0x0001000008807824 */ /* 0x000fe400078e00ff */
[----:B------:R-:W-:Y:S01]  /*1430*/  FMUL.FTZ R111, R90, UR29 ;  /* 0x0000001d5a6f7c20 */ /* 0x000fe20008410000 */
        /* <DEDUP_REMOVED lines=20> */
.L_x_3883:
[----:B------:R-:W-:Y:S05]  /*1580*/  BSYNC.RECONVERGENT B1 ;  /* 0x0000000000017941 */ /* 0x000fea0003800200 */
.L_x_3882:
        /* <DEDUP_REMOVED lines=17> */
[----:B------:R-:W-:Y:S02]  /*16a0*/  IMAD.U32 R127, R11, 0x10000, RZ ;  /* 0x000100000b7f7824 */ /* 0x000fe400078e00ff */
[----:B------:R-:W-:Y:S01]  /*16b0*/  IMAD.U32 R125, R13, 0x10000, RZ ;  /* 0x000100000d7d7824 */ /* 0x000fe200078e00ff */
[----:B------:R-:W-:Y:S01]  /*16c0*/  IADD3 R148, PT, PT, R148, 0x80, RZ ;  /* 0x0000008094947810 */ /* 0x000fe20007ffe0ff */
[----:B------:R-:W-:Y:S02]  /*16d0*/  VIADD R147, R147, 0x80 ;  /* 0x0000008093937836 */ /* 0x000fe40000000000 */
[----:B------:R-:W-:Y:S01]  /*16e0*/  VIADD R149, R149, 0x80 ;  /* 0x0000008095957836 */ /* 0x000fe20000000000 */
[----:B---3--:R-:W-:Y:S01]  /*16f0*/  MOV R114, R94 ;  /* 0x0000005e00727202 */ /* 0x008fe20000000f00 */
[--C-:B------:R-:W-:Y:S01]  /*1700*/  IMAD.MOV.U32 R115, RZ, RZ, R95.reuse ;  /* 0x000000ffff737224 */ /* 0x100fe200078e005f */
[----:B------:R-:W-:-:S02]  /*1710*/  SHF.R.U64 R124, R94, 0x10, R95 ;  /* 0x000000105e7c7819 */ /* 0x000fc4000000125f */
[----:B------:R-:W-:Y:S01]  /*1720*/  SHF.R.U32.HI R94, RZ, 0x10, R95 ;  /* 0x00000010ff5e7819 */ /* 0x000fe2000001165f */
[C---:B----4-:R-:W-:Y:S01]  /*1730*/  FADD.FTZ R88, -R144.reuse, R88 ;  /* 0x0000005890587221 */ /* 0x050fe20000010100 */
[----:B------:R-:W-:Y:S01]  /*1740*/  FADD.FTZ R95, -R144, R89 ;  /* 0x00000059905f7221 */ /* 0x000fe20000010100 */
[----:B------:R-:W-:Y:S02]  /*1750*/  SHF.L.U32 R89, R114, 0x10, RZ ;  /* 0x0000001072597819 */ /* 0x000fe400000006ff */
[----:B0-----:R-:W-:Y:S01]  /*1760*/  FMUL.FTZ R113, R88, UR29 ;  /* 0x0000001d58717c20 */ /* 0x001fe20008410000 */
[----:B------:R-:W-:Y:S01]  /*1770*/  FADD.FTZ R90, -R144, R90 ;  /* 0x0000005a905a7221 */ /* 0x000fe20000010100 */
[----:B------:R-:W-:Y:S02]  /*1780*/  IMAD.U32 R88, R124, 0x10000, RZ ;  /* 0x000100007c587824 */ /* 0x000fe400078e00ff */
[-C--:B------:R-:W-:Y:S01]  /*1790*/  FMUL.FTZ R126, R126, R89.reuse ;  /* 0x000000597e7e7220 */ /* 0x080fe20000410000 */
[----:B------:R-:W-:Y:S01]  /*17a0*/  FADD.FTZ R40, R40, R89 ;  /* 0x0000005928287221 */ /* 0x000fe20000010000 */
[----:B------:R-:W-:Y:S01]  /*17b0*/  FFMA.FTZ R60, R113, R89, R60 ;  /* 0x00000059713c7223 */ /* 0x000fe2000001003c */
[----:B------:R-:W-:Y:S01]  /*17c0*/  SHF.L.U32 R124, R12, 0x10, RZ ;  /* 0x000000100c7c7819 */ /* 0x000fe200000006ff */
[----:B------:R-:W-:Y:S01]  /*17d0*/  FMUL.FTZ R112, R95, UR29 ;  /* 0x0000001d5f707c20 */ /* 0x000fe20008410000 */
[----:B------:R-:W-:-:S02]  /*17e0*/  IMAD.U32 R89, R115, 0x10000, RZ ;  /* 0x0001000073597824 */ /* 0x000fc400078e00ff */
        /* <DEDUP_REMOVED lines=11> */
[----:B------:R-:W-:Y:S01]  /*18a0*/  FMUL.FTZ R114, R91, UR29 ;  /* 0x0000001d5b727c20 */ /* 0x000fe20008410000 */
[----:B------:R-:W-:Y:S01]  /*18b0*/  FADD.FTZ R91, R88, R127 ;  /* 0x0000007f585b7221 */ /* 0x000fe20000010000 */
[----:B------:R-:W-:-:S02]  /*18c0*/  FFMA.FTZ R88, R112, R127, R89 ;  /* 0x0000007f70587223 */ /* 0x000fc40000010059 */
[-C--:B------:R-:W-:Y:S01]  /*18d0*/  FMUL.FTZ R125, R125, R90.reuse ;  /* 0x0000005a7d7d7220 */ /* 0x080fe20000410000 */
[----:B------:R-:W-:Y:S01]  /*18e0*/  FADD.FTZ R43, R43, R90 ;  /* 0x0000005a2b2b7221 */ /* 0x000fe20000010000 */
[----:B------:R-:W-:Y:S01]  /*18f0*/  FFMA.FTZ R63, R114, R90, R63 ;  /* 0x0000005a723f7223 */ /* 0x000fe2000001003f */
[----:B------:R-:W-:Y:S01]  /*1900*/  FADD.FTZ R90, R91, R124 ;  /* 0x0000007c5b5a7221 */ /* 0x000fe20000010000 */
[----:B------:R-:W-:-:S03]  /*1910*/  FFMA.FTZ R89, R115, R124, R88 ;  /* 0x0000007c73597223 */ /* 0x000fc60000010058 */
[----:B------:R-:W-:Y:S01]  /*1920*/  FADD.FTZ R155, R90, R125 ;  /* 0x0000007d5a9b7221 */ /* 0x000fe20000010000 */
[----:B------:R-:W-:-:S07]  /*1930*/  FFMA.FTZ R154, R114, R125, R89 ;  /* 0x0000007d729a7223 */ /* 0x000fce0000010059 */
.L_x_3885:
[----:B------:R-:W-:Y:S05]  /*1940*/  BSYNC.RECONVERGENT B1 ;  /* 0x0000000000017941 */ /* 0x000fea0003800200 */
.L_x_3884:
        /* <DEDUP_REMOVED lines=9> */
[----:B--2---:R-:W-:-:S05]  /*19e0*/  IMAD.WIDE.U32 R94, R147, 0x4, R94 ;  /* 0x00000004935e7825 */ /* 0x004fca00078e005e */
[----:B------:R-:W5:Y:S01]  /*19f0*/  LDG.E R96, desc[UR10][R94.64] ;  /* 0x0000000a5e607981 */ /* 0x000f62000c1e1900 */
[----:B------:R-:W-:-:S13]  /*1a00*/  ISETP.NE.AND.EX P5, PT, RZ, UR23, PT, P5 ;  /* 0x00000017ff007c0c */ /* 0x000fda000bfa5350 */
[----:B------:R-:W0:Y:S01]  /*1a10*/  @P5 LDC.64 R116, c[0x0][0x438] ;  /* 0x00010e00ff745b82 */ /* 0x000e220000000a00 */
[----:B------:R-:W-:Y:S01]  /*1a20*/  SHF.L.U32 R121, R17, 0x10, RZ ;  /* 0x0000001011797819 */ /* 0x000fe200000006ff */
[----:B0-----:R-:W-:-:S05]  /*1a30*/  @P5 IMAD.WIDE.U32 R116, R148, 0x10, R116 ;  /* 0x0000001094745825 */ /* 0x001fca00078e0074 */
[----:B------:R0:W5:Y:S02]  /*1a40*/  @P5 LDG.E.128 R80, desc[UR10][R116.64] ;  /* 0x0000000a74505981 */ /* 0x000164000c1e1d00 */
[----:B0-----:R-:W-:Y:S02]  /*1a50*/  IMAD.U32 R117, R15, 0x10000, RZ ;  /* 0x000100000f757824 */ /* 0x001fe400078e00ff */
[----:B---3--:R-:W-:Y:S01]  /*1a60*/  IMAD.MOV.U32 R118, RZ, RZ, R92 ;  /* 0x000000ffff767224 */ /* 0x008fe200078e005c */
[--C-:B------:R-:W-:Y:S01]  /*1a70*/  SHF.R.U64 R120, R92, 0x10, R93.reuse ;  /* 0x000000105c787819 */ /* 0x100fe2000000125d */
[--C-:B------:R-:W-:Y:S01]  /*1a80*/  IMAD.MOV.U32 R119, RZ, RZ, R93.reuse ;  /* 0x000000ffff777224 */ /* 0x100fe200078e005d */
[----:B------:R-:W-:Y:S02]  /*1a90*/  SHF.R.U32.HI R147, RZ, 0x10, R93 ;  /* 0x00000010ff937819 */ /* 0x000fe4000001165d */
[----:B------:R-:W-:Y:S01]  /*1aa0*/  SHF.L.U32 R92, R14, 0x10, RZ ;  /* 0x000000100e5c7819 */ /* 0x000fe200000006ff */
[C---:B----4-:R-:W-:Y:S01]  /*1ab0*/  FADD.FTZ R88, -R144.reuse, R88 ;  /* 0x0000005890587221 */ /* 0x050fe20000010100 */
[----:B------:R-:W-:Y:S01]  /*1ac0*/  FADD.FTZ R93, -R144, R89 ;  /* 0x00000059905d7221 */ /* 0x000fe20000010100 */
[----:B------:R-:W-:-:S02]  /*1ad0*/  IMAD.U32 R89, R118, 0x10000, RZ ;  /* 0x0001000076597824 */ /* 0x000fc400078e00ff */
[----:B------:R-:W-:Y:S01]  /*1ae0*/  FMUL.FTZ R123, R88, UR29 ;  /* 0x0000001d587b7c20 */ /* 0x000fe20008410000 */
[----:B------:R-:W-:Y:S01]  /*1af0*/  SHF.L.U32 R88, R120, 0x10, RZ ;  /* 0x0000001078587819 */ /* 0x000fe200000006ff */
[----:B------:R-:W-:Y:S01]  /*1b00*/  FADD.FTZ R90, -R144, R90 ;  /* 0x0000005a905a7221 */ /* 0x000fe20000010100 */
[----:B------:R-:W-:Y:S01]  /*1b10*/  FMUL.FTZ R118, R93, UR29 ;  /* 0x0000001d5d767c20 */ /* 0x000fe20008410000 */
[-C--:B------:R-:W-:Y:S01]  /*1b20*/  FMUL.FTZ R116, R92, R89.reuse ;  /* 0x000000595c747220 */ /* 0x080fe20000410000 */
[----:B------:R-:W-:Y:S01]  /*1b30*/  FADD.FTZ R122, -R144, R91 ;  /* 0x0000005b907a7221 */ /* 0x000fe20000010100 */
[----:B------:R-:W-:Y:S02]  /*1b40*/  IMAD.U32 R91, R119, 0x10000, RZ ;  /* 0x00010000775b7824 */ /* 0x000fe400078e00ff */
[-C--:B------:R-:W-:Y:S01]  /*1b50*/  FMUL.FTZ R117, R117, R88.reuse ;  /* 0x0000005875757220 */ /* 0x080fe20000410000 */
[----:B------:R-:W-:Y:S02]  /*1b60*/  IMAD.U32 R120, R16, 0x10000, RZ ;  /* 0x0001000010787824 */ /* 0x000fe400078e00ff */
[----:B------:R-:W-:Y:S01]  /*1b70*/  FADD.FTZ R37, R37, R88 ;  /* 0x0000005825257221 */ /* 0x000fe20000010000 */
[----:B------:R-:W-:Y:S01]  /*1b80*/  FFMA.FTZ R57, R118, R88, R57 ;  /* 0x0000005876397223 */ /* 0x000fe20000010039 */
[----:B------:R-:W-:Y:S01]  /*1b90*/  FMUL.FTZ R119, R90, UR29 ;  /* 0x0000001d5a777c20 */ /* 0x000fe20008410000 */
[----:B------:R-:W-:Y:S01]  /*1ba0*/  FADD.FTZ R36, R36, R89 ;  /* 0x0000005924247221 */ /* 0x000fe20000010000 */
[----:B------:R-:W-:Y:S01]  /*1bb0*/  FFMA.FTZ R56, R123, R89, R56 ;  /* 0x000000597b387223 */ /* 0x000fe20000010038 */
[----:B------:R-:W-:Y:S01]  /*1bc0*/  FADD.FTZ R88, R155, R116 ;  /* 0x000000749b587221 */ /* 0x000fe20000010000 */
[----:B------:R-:W-:Y:S01]  /*1bd0*/  FFMA.FTZ R89, R123, R116, R154 ;  /* 0x000000747b597223 */ /* 0x000fe2000001009a */
[-C--:B------:R-:W-:Y:S01]  /*1be0*/  FMUL.FTZ R120, R120, R91.reuse ;  /* 0x0000005b78787220 */ /* 0x080fe20000410000 */
[----:B------:R-:W-:Y:S01]  /*1bf0*/  FADD.FTZ R38, R38, R91 ;  /* 0x0000005b26267221 */ /* 0x000fe20000010000 */
[----:B------:R-:W-:Y:S01]  /*1c00*/  FFMA.FTZ R58, R119, R91, R58 ;  /* 0x0000005b773a7223 */ /* 0x000fe2000001003a */
[----:B------:R-:W-:Y:S01]  /*1c10*/  FADD.FTZ R91, R88, R117 ;  /* 0x00000075585b7221 */ /* 0x000fe20000010000 */
[----:B------:R-:W-:-:S02]  /*1c20*/  IMAD.U32 R92, R147, 0x10000, RZ ;  /* 0x00010000935c7824 */ /* 0x000fc400078e00ff */
[----:B------:R-:W-:Y:S01]  /*1c30*/  FFMA.FTZ R88, R118, R117, R89 ;  /* 0x0000007576587223 */ /* 0x000fe20000010059 */
[----:B------:R-:W-:Y:S01]  /*1c40*/  FMUL.FTZ R122, R122, UR29 ;  /* 0x0000001d7a7a7c20 */ /* 0x000fe20008410000 */
[----:B------:R-:W-:Y:S01]  /*1c50*/  FADD.FTZ R90, R91, R120 ;  /* 0x000000785b5a7221 */ /* 0x000fe20000010000 */
[----:B------:R-:W-:Y:S01]  /*1c60*/  FMUL.FTZ R121, R121, R92 ;  /* 0x0000005c79797220 */ /* 0x000fe20000410000 */
[----:B------:R-:W-:Y:S01]  /*1c70*/  FFMA.FTZ R88, R119, R120, R88 ;  /* 0x0000007877587223 */ /* 0x000fe20000010058 */
[----:B------:R-:W-:Y:S01]  /*1c80*/  FADD.FTZ R39, R39, R92 ;  /* 0x0000005c27277221 */ /* 0x000fe20000010000 */
[----:B------:R-:W-:Y:S01]  /*1c90*/  FFMA.FTZ R59, R122, R92, R59 ;  /* 0x0000005c7a3b7223 */ /* 0x000fe2000001003b */
[----:B------:R-:W-:Y:S01]  /*1ca0*/  FADD.FTZ R155, R90, R121 ;  /* 0x000000795a9b7221 */ /* 0x000fe20000010000 */
[----:B------:R-:W-:Y:S01]  /*1cb0*/  FFMA.FTZ R154, R122, R121, R88 ;  /* 0x000000797a9a7223 */ /* 0x000fe20000010058 */
[----:B------:R-:W-:Y:S06]  /*1cc0*/  BRA `(.L_x_3886) ;  /* 0x0000000400647947 */ /* 0x000fec0003800000 */
.L_x_3877:
[----:B-----5:R-:W-:Y:S01]  /*1cd0*/  ISETP.GE.AND P4, PT, R146, 0x1, PT ;  /* 0x000000019200780c */ /* 0x020fe20003f86270 */
[----:B------:R-:W-:Y:S01]  /*1ce0*/  UIMAD UR6, UR9, UR8, URZ ;  /* 0x00000008090672a4 */ /* 0x000fe2000f8e02ff */
[----:B------:R-:W-:Y:S01]  /*1cf0*/  IMAD.MOV.U32 R157, RZ, RZ, RZ ;  /* 0x000000ffff9d7224 */ /* 0x000fe200078e00ff */
[----:B----4-:R-:W-:Y:S02]  /*1d00*/  UISETP.NE.U32.AND UP0, UPT, UR22, URZ, UPT ;  /* 0x000000ff1600728c */ /* 0x010fe4000bf05070 */
[----:B------:R-:W-:Y:S02]  /*1d10*/  USHF.R.S32.HI UR7, URZ, 0x1f, UR6 ;  /* 0x0000001fff077899 */ /* 0x000fe40008011406 */
[----:B------:R-:W-:Y:S02]  /*1d20*/  UISETP.NE.AND.EX UP0, UPT, UR23, URZ, UPT, UP0 ;  /* 0x000000ff1700728c */ /* 0x000fe4000bf05300 */
[----:B------:R-:W-:-:S04]  /*1d30*/  ULEA.HI UR7, UR7, UR6, URZ, 0x2 ;  /* 0x0000000607077291 */ /* 0x000fc8000f8f10ff */
[----:B------:R-:W-:Y:S02]  /*1d40*/  @P4 VIADD R88, R146, 0xffffffff ;  /* 0xffffffff92584836 */ /* 0x000fe40000000000 */
[----:B------:R-:W-:Y:S02]  /*1d50*/  MOV R145, UR7 ;  /* 0x0000000700917c02 */ /* 0x000fe40008000f00 */
[----:B------:R-:W-:Y:S02]  /*1d60*/  @P4 IMAD R88, R88, UR8, RZ ;  /* 0x0000000858584c24 */ /* 0x000fe4000f8e02ff */
[----:B------:R-:W-:-:S03]  /*1d70*/  LEA.HI.SX32 R145, R145, R144, 0x1e ;  /* 0x0000009091917211 */ /* 0x000fc600078ff2ff */
[----:B------:R-:W-:Y:S02]  /*1d80*/  @P4 SHF.R.S32.HI R89, RZ, 0x1f, R88 ;  /* 0x0000001fff594819 */ /* 0x000fe40000011458 */
[----:B------:R-:W-:Y:S02]  /*1d90*/  IMAD.MOV.U32 R147, RZ, RZ, R145 ;  /* 0x000000ffff937224 */ /* 0x000fe400078e0091 */
[----:B------:R-:W-:-:S04]  /*1da0*/  @P4 LEA.HI R89, R89, R88, RZ, 0x2 ;  /* 0x0000005859594211 */ /* 0x000fc800078f10ff */
[----:B------:R-:W-:Y:S01]  /*1db0*/  @P4 LEA.HI.SX32 R157, R89, R144, 0x1e ;  /* 0x00000090599d4211 */ /* 0x000fe200078ff2ff */
[----:B------:R-:W-:Y:S06]  /*1dc0*/  BRA.U UP0, `(.L_x_3887) ;  /* 0x0000000100707547 */ /* 0x000fec000b800000 */
[C---:B------:R-:W-:Y:S02]  /*1dd0*/  ISETP.GE.U32.AND P3, PT, R0.reuse, 0x80, PT ;  /* 0x000000800000780c */ /* 0x040fe40003f66070 */
[C---:B------:R-:W-:Y:S02]  /*1de0*/  ISETP.GE.U32.AND P0, PT, R0.reuse, 0x100, PT ;  /* 0x000001000000780c */ /* 0x040fe40003f06070 */
[C---:B------:R-:W-:Y:S02]  /*1df0*/  ISETP.GE.U32.AND P1, PT, R0.reuse, 0x180, PT ;  /* 0x000001800000780c */ /* 0x040fe40003f26070 */
[----:B------:R-:W-:-:S07]  /*1e00*/  ISETP.GE.U32.AND P2, PT, R0, 0x200, PT ;  /* 0x000002000000780c */ /* 0x000fce0003f46070 */
[----:B------:R-:W0:Y:S08]  /*1e10*/  @P3 LDC.64 R94, c[0x0][0x3b0] ;  /* 0x0000ec00ff5e3b82 */ /* 0x000e300000000a00 */
[----:B------:R-:W2:Y:S08]  /*1e20*/  @P0 LDC.64 R92, c[0x0][0x3b0] ;  /* 0x0000ec00ff5c0b82 */ /* 0x000eb00000000a00 */
[----:B------:R-:W3:Y:S08]  /*1e30*/  @P1 LDC.64 R90, c[0x0][0x3b0] ;  /* 0x0000ec00ff5a1b82 */ /* 0x000ef00000000a00 */
[----:B------:R-:W4:Y:S01]  /*1e40*/  @P2 LDC.64 R88, c[0x0][0x3b0] ;  /* 0x0000ec00ff582b82 */ /* 0x000f220000000a00 */
[C---:B0-----:R-:W-:Y:S01]  /*1e50*/  @P3 IMAD.WIDE.U32 R94, R157.reuse, 0x4, R94 ;  /* 0x000000049d5e3825 */ /* 0x041fe200078e005e */
[----:B------:R-:W-:-:S04]  /*1e60*/  @P3 IADD3 R157, PT, PT, R157, 0x80, RZ ;  /* 0x000000809d9d3810 */ /* 0x000fc80007ffe0ff */
[----:B------:R0:W5:Y:S01]  /*1e70*/  @P3 LDG.E R20, desc[UR10][R94.64] ;  /* 0x0000000a5e143981 */ /* 0x000162000c1e1900 */
[----:B--2---:R-:W-:-:S04]  /*1e80*/  @P0 IMAD.WIDE.U32 R92, R157, 0x4, R92 ;  /* 0x000000049d5c0825 */ /* 0x004fc800078e005c */
[----:B------:R-:W-:Y:S01]  /*1e90*/  @P0 VIADD R157, R157, 0x80 ;  /* 0x000000809d9d0836 */ /* 0x000fe20000000000 */
[----:B------:R0:W5:Y:S03]  /*1ea0*/  @P0 LDG.E R21, desc[UR10][R92.64] ;  /* 0x0000000a5c150981 */ /* 0x000166000c1e1900 */
[----:B---3--:R-:W-:-:S04]  /*1eb0*/  @P1 IMAD.WIDE.U32 R90, R157, 0x4, R90 ;  /* 0x000000049d5a1825 */ /* 0x008fc800078e005a */
[----:B------:R-:W-:Y:S01]  /*1ec0*/  @P1 VIADD R157, R157, 0x80 ;  /* 0x000000809d9d1836 */ /* 0x000fe20000000000 */
[----:B------:R0:W5:Y:S03]  /*1ed0*/  @P1 LDG.E R22, desc[UR10][R90.64] ;  /* 0x0000000a5a161981 */ /* 0x000166000c1e1900 */
[----:B----4-:R-:W-:-:S05]  /*1ee0*/  @P2 IMAD.WIDE.U32 R88, R157, 0x4, R88 ;  /* 0x000000049d582825 */ /* 0x010fca00078e0058 */
        /* <DEDUP_REMOVED lines=10> */
.L_x_3887:
[C---:B------:R-:W-:Y:S02]  /*1f90*/  ISETP.GE.U32.AND P3, PT, R0.reuse, 0x80, PT ;  /* 0x000000800000780c */ /* 0x040fe40003f66070 */
[C---:B------:R-:W-:Y:S02]  /*1fa0*/  ISETP.GE.U32.AND P0, PT, R0.reuse, 0x100, PT ;  /* 0x000001000000780c */ /* 0x040fe40003f06070 */
[C---:B------:R-:W-:Y:S02]  /*1fb0*/  ISETP.GE.U32.AND P1, PT, R0.reuse, 0x180, PT ;  /* 0x000001800000780c */ /* 0x040fe40003f26070 */
[C---:B------:R-:W-:Y:S02]  /*1fc0*/  ISETP.GE.U32.AND P2, PT, R0.reuse, 0x200, PT ;  /* 0x000002000000780c */ /* 0x040fe40003f46070 */
[----:B------:R-:W-:-:S04]  /*1fd0*/  ISETP.GE.U32.AND P5, PT, R0, 0x280, PT ;  /* 0x000002800000780c */ /* 0x000fc80003fa6070 */
[----:B------:R-:W-:Y:S01]  /*1fe0*/  P2R R101, PR, RZ, 0x20 ;  /* 0x00000020ff657803 */ /* 0x000fe20000000000 */
[----:B------:R-:W0:Y:S08]  /*1ff0*/  @P3 LDC.64 R160, c[0x0][0x3b0] ;  /* 0x0000ec00ffa03b82 */ /* 0x000e300000000a00 */
[----:B------:R-:W2:Y:S08]  /*2000*/  @P3 LDC.64 R152, c[0x0][0x438] ;  /* 0x00010e00ff983b82 */ /* 0x000eb00000000a00 */
[----:B------:R-:W3:Y:S08]  /*2010*/  @P0 LDC.64 R158, c[0x0][0x3b0] ;  /* 0x0000ec00ff9e0b82 */ /* 0x000ef00000000a00 */
[----:B------:R-:W4:Y:S01]  /*2020*/  @P0 LDC.64 R150, c[0x0][0x438] ;  /* 0x00010e00ff960b82 */ /* 0x000f220000000a00 */
[----:B0-----:R-:W-:-:S04]  /*2030*/  @P3 IMAD.WIDE.U32 R160, R157, 0x4, R160 ;  /* 0x000000049da03825 */ /* 0x001fc800078e00a0 */
[----:B------:R-:W-:Y:S01]  /*2040*/  @P3 VIADD R157, R157, 0x80 ;  /* 0x000000809d9d3836 */ /* 0x000fe20000000000 */
[----:B------:R-:W5:Y:S02]  /*2050*/  @P3 LDG.E R20, desc[UR10][R160.64] ;  /* 0x0000000aa0143981 */ /* 0x000f64000c1e1900 */
[----:B------:R-:W0:Y:S08]  /*2060*/  @P1 LDC.64 R154, c[0x0][0x3b0] ;  /* 0x0000ec00ff9a1b82 */ /* 0x000e300000000a00 */
[----:B------:R-:W1:Y:S08]  /*2070*/  @P1 LDC.64 R148, c[0x0][0x438] ;  /* 0x00010e00ff941b82 */ /* 0x000e700000000a00 */
[----:B------:R-:W1:Y:S08]  /*2080*/  @P2 LDC.64 R92, c[0x0][0x3b0] ;  /* 0x0000ec00ff5c2b82 */ /* 0x000e700000000a00 */
[----:B------:R-:W1:Y:S01]  /*2090*/  @P2 LDC.64 R94, c[0x0][0x438] ;  /* 0x00010e00ff5e2b82 */ /* 0x000e620000000a00 */
[C---:B--2---:R-:W-:Y:S01]  /*20a0*/  @P3 IMAD.WIDE.U32 R152, R147.reuse, 0x10, R152 ;  /* 0x0000001093983825 */ /* 0x044fe200078e0098 */
[----:B------:R-:W-:-:S03]  /*20b0*/  @P3 IADD3 R147, PT, PT, R147, 0x80, RZ ;  /* 0x0000008093933810 */ /* 0x000fc60007ffe0ff */
[C---:B---3--:R-:W-:Y:S01]  /*20c0*/  @P0 IMAD.WIDE.U32 R158, R157.reuse, 0x4, R158 ;  /* 0x000000049d9e0825 */ /* 0x048fe200078e009e */
[----:B------:R-:W5:Y:S02]  /*20d0*/  @P3 LDG.E.128 R32, desc[UR10][R152.64] ;  /* 0x0000000a98203981 */ /* 0x000f64000c1e1d00 */
[----:B------:R-:W2:Y:S01]  /*20e0*/  @P5 LDC.64 R88, c[0x0][0x3b0] ;  /* 0x0000ec00ff585b82 */ /* 0x000ea20000000a00 */
[----:B------:R-:W-:Y:S01]  /*20f0*/  @P0 VIADD R157, R157, 0x80 ;  /* 0x000000809d9d0836 */ /* 0x000fe20000000000 */
[----:B------:R-:W5:Y:S06]  /*2100*/  @P0 LDG.E R21, desc[UR10][R158.64] ;  /* 0x0000000a9e150981 */ /* 0x000f6c000c1e1900 */
[----:B------:R-:W3:Y:S01]  /*2110*/  @P5 LDC.64 R90, c[0x0][0x438] ;  /* 0x00010e00ff5a5b82 */ /* 0x000ee20000000a00 */
[----:B----4-:R-:W-:-:S04]  /*2120*/  @P0 IMAD.WIDE.U32 R150, R147, 0x10, R150 ;  /* 0x0000001093960825 */ /* 0x010fc800078e0096 */
[----:B------:R-:W-:Y:S01]  /*2130*/  @P0 VIADD R147, R147, 0x80 ;  /* 0x0000008093930836 */ /* 0x000fe20000000000 */
[----:B------:R-:W5:Y:S01]  /*2140*/  @P0 LDG.E.128 R28, desc[UR10][R150.64] ;  /* 0x0000000a961c0981 */ /* 0x000f62000c1e1d00 */
[----:B0-----:R-:W-:-:S04]  /*2150*/  @P1 IMAD.WIDE.U32 R154, R157, 0x4, R154 ;  /* 0x000000049d9a1825 */ /* 0x001fc800078e009a */
[----:B------:R-:W-:Y:S01]  /*2160*/  @P1 VIADD R157, R157, 0x80 ;  /* 0x000000809d9d1836 */ /* 0x000fe20000000000 */
[----:B------:R0:W5:Y:S01]  /*2170*/  @P1 LDG.E R22, desc[UR10][R154.64] ;  /* 0x0000000a9a161981 */ /* 0x000162000c1e1900 */
[----:B-1----:R-:W-:-:S04]  /*2180*/  @P1 IMAD.WIDE.U32 R148, R147, 0x10, R148 ;  /* 0x0000001093941825 */ /* 0x002fc800078e0094 */
[----:B------:R-:W-:Y:S01]  /*2190*/  @P1 VIADD R147, R147, 0x80 ;  /* 0x0000008093931836 */ /* 0x000fe20000000000 */
[----:B------:R4:W5:Y:S01]  /*21a0*/  @P1 LDG.E.128 R24, desc[UR10][R148.64] ;  /* 0x0000000a94181981 */ /* 0x000962000c1e1d00 */
[C---:B------:R-:W-:Y:S01]  /*21b0*/  @P2 IMAD.WIDE.U32 R92, R157.reuse, 0x4, R92 ;  /* 0x000000049d5c2825 */ /* 0x040fe200078e005c */
[----:B------:R-:W-:-:S03]  /*21c0*/  @P2 IADD3 R157, PT, PT, R157, 0x80, RZ ;  /* 0x000000809d9d2810 */ /* 0x000fc60007ffe0ff */
[C---:B------:R-:W-:Y:S01]  /*21d0*/  @P2 IMAD.WIDE.U32 R94, R147.reuse, 0x10, R94 ;  /* 0x00000010935e2825 */ /* 0x040fe200078e005e */
[----:B------:R4:W5:Y:S03]  /*21e0*/  @P2 LDG.E R23, desc[UR10][R92.64] ;  /* 0x0000000a5c172981 */ /* 0x000966000c1e1900 */
[----:B------:R-:W-:Y:S01]  /*21f0*/  @P2 VIADD R147, R147, 0x80 ;  /* 0x0000008093932836 */ /* 0x000fe20000000000 */
[----:B------:R4:W5:Y:S01]  /*2200*/  @P2 LDG.E.128 R76, desc[UR10][R94.64] ;  /* 0x0000000a5e4c2981 */ /* 0x000962000c1e1d00 */
[----:B--2---:R-:W-:-:S04]  /*2210*/  @P5 IMAD.WIDE.U32 R88, R157, 0x4, R88 ;  /* 0x000000049d585825 */ /* 0x004fc800078e0058 */
[----:B---3--:R-:W-:Y:S01]  /*2220*/  @P5 IMAD.WIDE.U32 R90, R147, 0x10, R90 ;  /* 0x00000010935a5825 */ /* 0x008fe200078e005a */
[----:B------:R4:W5:Y:S04]  /*2230*/  @P5 LDG.E R96, desc[UR10][R88.64] ;  /* 0x0000000a58605981 */ /* 0x000968000c1e1900 */
[----:B------:R4:W5:Y:S01]  /*2240*/  @P5 LDG.E.128 R80, desc[UR10][R90.64] ;  /* 0x0000000a5a505981 */ /* 0x000962000c1e1d00 */
[----:B0-----:R-:W-:-:S07]  /*2250*/  CS2R R154, SRZ ;  /* 0x00000000009a7805 */ /* 0x001fce000001ff00 */
.L_x_3886:
[----:B-1----:R-:W-:Y:S05]  /*2260*/  BSYNC.RECONVERGENT B0 ;  /* 0x0000000000007941 */ /* 0x002fea0003800200 */
.L_x_3876:
[----:B0---4-:R-:W0:Y:S01]  /*2270*/  SHFL.DOWN PT, R88, R155, 0x10, 0x1f ;  /* 0x0a001f009b587f89 */ /* 0x011e2200000e0000 */
        /* <DEDUP_REMOVED lines=31> */
.L_x_3889:
[----:B------:R-:W-:Y:S05]  /*2470*/  BSYNC.RECONVERGENT B0 ;  /* 0x0000000000007941 */ /* 0x000fea0003800200 */
.L_x_3888:
[----:B------:R-:W1:Y:S08]  /*2480*/  S2UR UR7, SR_CgaCtaId ;  /* 0x00000000000779c3 */ /* 0x000e700000008800 */
[----:B------:R-:W-:Y:S01]  /*2490*/  BAR.SYNC.DEFER_BLOCKING 0x0 ;  /* 0x0000000000007b1d */ /* 0x000fe20000010000 */
[----:B------:R-:W-:Y:S02]  /*24a0*/  @P4 IADD3 R146, PT, PT, R146, -0x1, RZ ;  /* 0xffffffff92924810 */ /* 0x000fe40007ffe0ff */
[----:B------:R-:W-:-:S03]  /*24b0*/  ISETP.NE.AND P5, PT, RZ, UR27, PT ;  /* 0x0000001bff007c0c */ /* 0x000fc6000bfa5270 */
[----:B------:R-:W-:Y:S01]  /*24c0*/  UMOV UR6, 0x400 ;  /* 0x0000040000067882 */ /* 0x000fe20000000000 */
[----:B------:R-:W-:Y:S01]  /*24d0*/  @P4 IMAD R146, R146, UR8, RZ ;  /* 0x0000000892924c24 */ /* 0x000fe2000f8e02ff */
        /* <DEDUP_REMOVED lines=15> */
[----:B------:R-:W-:Y:S02]  /*25d0*/  @P4 LEA.HI R91, R91, R146, RZ, 0x2 ;  /* 0x000000925b5b4211 */ /* 0x000fe400078f10ff */
[----:B------:R-:W-:Y:S01]  /*25e0*/  FADD.FTZ R95, R95, R148 ;  /* 0x000000945f5f7221 */ /* 0x000fe20000010000 */
[----:B------:R-:W-:Y:S01]  /*25f0*/  FADD.FTZ R88, R94, R89 ;  /* 0x000000595e587221 */ /* 0x000fe20000010000 */
[----:B------:R-:W-:Y:S01]  /*2600*/  IMAD.MOV.U32 R94, RZ, RZ, RZ ;  /* 0x000000ffff5e7224 */ /* 0x000fe200078e00ff */
[----:B------:R-:W-:Y:S01]  /*2610*/  @P4 LEA.HI.SX32 R94, R91, R144, 0x1e ;  /* 0x000000905b5e4211 */ /* 0x000fe200078ff2ff */
[----:B------:R-:W-:Y:S01]  /*2620*/  FMUL.FTZ R95, R95, UR28 ;  /* 0x0000001c5f5f7c20 */ /* 0x000fe20008410000 */
[----:B------:R-:W-:-:S04]  /*2630*/  FMUL.FTZ R88, R88, UR28 ;  /* 0x0000001c58587c20 */ /* 0x000fc80008410000 */
[----:B------:R-:W-:Y:S01]  /*2640*/  R2UR UR6, R95 ;  /* 0x000000005f0672ca */ /* 0x000fe200000e0000 */
[----:B------:R-:W-:Y:S01]  /*2650*/  IMAD.MOV.U32 R95, RZ, RZ, R145 ;  /* 0x000000ffff5f7224 */ /* 0x000fe200078e0091 */
[----:B------:R-:W-:Y:S01]  /*2660*/  FSEL R145, R88, RZ, !P5 ;  /* 0x000000ff58917208 */ /* 0x000fe20006800000 */
[----:B------:R-:W-:-:S12]  /*2670*/  @!P3 BRA `(.L_x_3891) ;  /* 0x0000000c00a8b947 */ /* 0x000fd80003800000 */
[----:B------:R-:W-:-:S04]  /*2680*/  UISETP.NE.U32.AND UP0, UPT, UR22, URZ, UPT ;  /* 0x000000ff1600728c */ /* 0x000fc8000bf05070 */
[----:B------:R-:W-:-:S09]  /*2690*/  UISETP.NE.AND.EX UP0, UPT, UR23, URZ, UPT, UP0 ;  /* 0x000000ff1700728c */ /* 0x000fd2000bf05300 */
[----:B------:R-:W-:Y:S05]  /*26a0*/  BRA.U UP0, `(.L_x_3892) ;  /* 0x0000000500887547 */ /* 0x000fea000b800000 */
[----:B------:R-:W-:-:S04]  /*26b0*/  UISETP.NE.U32.AND UP0, UPT, UR4, URZ, UPT ;  /* 0x000000ff0400728c */ /* 0x000fc8000bf05070 */
[----:B------:R-:W-:-:S09]  /*26c0*/  UISETP.NE.AND.EX UP0, UPT, UR5, URZ, UPT, UP0 ;  /* 0x000000ff0500728c */ /* 0x000fd2000bf05300 */
[----:B------:R-:W-:Y:S05]  /*26d0*/  BRA.U UP0, `(.L_x_3893) ;  /* 0x0000000100c47547 */ /* 0x000fea000b800000 */
[----:B------:R-:W-:Y:S05]  /*26e0*/  @!P4 BRA `(.L_x_3894) ;  /* 0x00000000002cc947 */ /* 0x000fea0003800000 */
[----:B------:R-:W-:Y:S01]  /*26f0*/  FFMA.FTZ R88, R143, UR6, R145 ;  /* 0x000000068f587c23 */ /* 0x000fe20008010091 */
[----:B------:R-:W-:-:S03]  /*2700*/  ISETP.LT.AND P5, PT, RZ, UR30, PT ;  /* 0x0000001eff007c0c */ /* 0x000fc6000bfa1270 */
[----:B------:R-:W-:-:S04]  /*2710*/  FADD.FTZ R88, R141, -R88 ;  /* 0x800000588d587221 */ /* 0x000fc80000010000 */
[----:B------:R-:W-:-:S05]  /*2720*/  FMUL.FTZ R88, R88, UR29 ;  /* 0x0000001d58587c20 */ /* 0x000fca0008410000 */
[----:B------:R-:W-:Y:S02]  /*2730*/  FSEL R88, R88, RZ, P5 ;  /* 0x000000ff58587208 */ /* 0x000fe40002800000 */
[----:B-----5:R-:W-:-:S03]  /*2740*/  LOP3.LUT P5, RZ, R20, 0xff, RZ, 0xc0, !PT ;  /* 0x000000ff14ff7812 */ /* 0x020fc600078ac0ff */
[----:B------:R-:W-:-:S04]  /*2750*/  FMUL.FTZ R88, R88, UR21 ;  /* 0x0000001558587c20 */ /* 0x000fc80008410000 */
[----:B------:R-:W-:-:S05]  /*2760*/  FMUL.FTZ R88, R88, UR20 ;  /* 0x0000001458587c20 */ /* 0x000fca0008410000 */
[----:B------:R-:W-:-:S04]  /*2770*/  FSEL R88, R88, RZ, P5 ;  /* 0x000000ff58587208 */ /* 0x000fc80002800000 */
[----:B------:R-:W-:-:S04]  /*2780*/  F2FP.BF16.F32.PACK_AB R88, RZ, R88 ;  /* 0x00000058ff58723e */ /* 0x000fc800000010ff */
[----:B------:R-:W-:-:S07]  /*2790*/  PRMT R97, R88, 0x7610, R97 ;  /* 0x0000761058617816 */ /* 0x000fce0000000061 */
.L_x_3894:
        /* <DEDUP_REMOVED lines=12> */
.L_x_3895:
        /* <DEDUP_REMOVED lines=12> */
.L_x_3896:
[----:B------:R-:W-:Y:S05]  /*2920*/  @!P4 BRA `(.L_x_3897) ;  /* 0x0000000800bcc947 */ /* 0x000fea0003800000 */
[----:B------:R-:W-:Y:S01]  /*2930*/  FFMA.FTZ R89, R138, UR6, R145 ;  /* 0x000000068a597c23 */ /* 0x000fe20008010091 */
[----:B------:R-:W-:-:S03]  /*2940*/  ISETP.LT.AND P5, PT, RZ, UR30, PT ;  /* 0x0000001eff007c0c */ /* 0x000fc6000bfa1270 */
[----:B------:R-:W-:-:S04]  /*2950*/  FADD.FTZ R89, R136, -R89 ;  /* 0x8000005988597221 */ /* 0x000fc80000010000 */
[----:B------:R-:W-:-:S05]  /*2960*/  FMUL.FTZ R89, R89, UR29 ;  /* 0x0000001d59597c20 */ /* 0x000fca0008410000 */
        /* <DEDUP_REMOVED lines=8> */
.L_x_3893:
[----:B------:R-:W0:Y:S01]  /*29f0*/  @P4 LDC.64 R86, c[0x0][0x408] ;  /* 0x00010200ff564b82 */ /* 0x000e220000000a00 */
[--C-:B------:R-:W-:Y:S01]  /*2a00*/  FFMA.FTZ R84, R143, UR6, R145.reuse ;  /* 0x000000068f547c23 */ /* 0x100fe20008010091 */
[----:B------:R-:W-:Y:S01]  /*2a10*/  ISETP.LT.AND P5, PT, RZ, UR30, PT ;  /* 0x0000001eff007c0c */ /* 0x000fe2000bfa1270 */
[----:B------:R-:W-:Y:S01]  /*2a20*/  FFMA.FTZ R85, R142, UR6, R145 ;  /* 0x000000068e557c23 */ /* 0x000fe20008010091 */
[----:B-----5:R-:W-:Y:S01]  /*2a30*/  @P4 LOP3.LUT P6, RZ, R20, 0xff, RZ, 0xc0, !PT ;  /* 0x000000ff14ff4812 */ /* 0x020fe200078cc0ff */
[----:B------:R-:W-:Y:S02]  /*2a40*/  FADD.FTZ R84, R141, -R84 ;  /* 0x800000548d547221 */ /* 0x000fe40000010000 */
[----:B------:R-:W-:Y:S01]  /*2a50*/  FADD.FTZ R85, R140, -R85 ;  /* 0x800000558c557221 */ /* 0x000fe20000010000 */
[----:B------:R-:W1:Y:S01]  /*2a60*/  @P4 LDC.64 R88, c[0x0][0x408] ;  /* 0x00010200ff584b82 */ /* 0x000e620000000a00 */
[----:B------:R-:W-:Y:S02]  /*2a70*/  FMUL.FTZ R84, R84, UR29 ;  /* 0x0000001d54547c20 */ /* 0x000fe40008410000 */
[----:B------:R-:W-:-:S03]  /*2a80*/  FMUL.FTZ R85, R85, UR29 ;  /* 0x0000001d55557c20 */ /* 0x000fc60008410000 */
[----:B------:R-:W-:Y:S02]  /*2a90*/  FSEL R84, R84, RZ, P5 ;  /* 0x000000ff54547208 */ /* 0x000fe40002800000 */
[----:B------:R-:W-:-:S03]  /*2aa0*/  FSEL R85, R85, RZ, P5 ;  /* 0x000000ff55557208 */ /* 0x000fc60002800000 */
        /* <DEDUP_REMOVED lines=9> */
[----:B------:R-:W-:Y:S01]  /*2b40*/  @P4 FSEL R87, R86, RZ, P6 ;  /* 0x000000ff56574208 */ /* 0x000fe20003000000 */
[----:B------:R-:W-:Y:S01]  /*2b50*/  FFMA.FTZ R86, R139, UR6, R145 ;  /* 0x000000068b567c23 */ /* 0x000fe20008010091 */
[----:B------:R-:W-:Y:S02]  /*2b60*/  @P4 LOP3.LUT P6, RZ, R20, 0xff0000, RZ, 0xc0, !PT ;  /* 0x00ff000014ff4812 */ /* 0x000fe400078cc0ff */
[----:B------:R-:W-:Y:S01]  /*2b70*/  @P4 F2FP.BF16.F32.PACK_AB R91, RZ, R87 ;  /* 0x00000057ff5b423e */ /* 0x000fe200000010ff */
[----:B------:R-:W-:-:S03]  /*2b80*/  FADD.FTZ R86, R137, -R86 ;  /* 0x8000005689567221 */ /* 0x000fc60000010000 */
[----:B------:R-:W-:Y:S01]  /*2b90*/  @P4 PRMT R98, R91, 0x7610, R98 ;  /* 0x000076105b624816 */ /* 0x000fe20000000062 */
[----:B------:R-:W-:-:S05]  /*2ba0*/  FMUL.FTZ R86, R86, UR29 ;  /* 0x0000001d56567c20 */ /* 0x000fca0008410000 */
[----:B------:R-:W-:-:S05]  /*2bb0*/  FSEL R86, R86, RZ, P5 ;  /* 0x000000ff56567208 */ /* 0x000fca0002800000 */
[----:B-1----:R-:W-:-:S04]  /*2bc0*/  @P4 FMUL.FTZ R89, R86, R89 ;  /* 0x0000005956594220 */ /* 0x002fc80000410000 */
[----:B------:R-:W-:Y:S01]  /*2bd0*/  @P4 FMUL.FTZ R88, R89, R88 ;  /* 0x0000005859584220 */ /* 0x000fe20000410000 */
[----:B------:R-:W-:-:S04]  /*2be0*/  FFMA.FTZ R89, R138, UR6, R145 ;  /* 0x000000068a597c23 */ /* 0x000fc80008010091 */
[----:B------:R-:W-:Y:S01]  /*2bf0*/  FADD.FTZ R89, R136, -R89 ;  /* 0x8000005988597221 */ /* 0x000fe20000010000 */
[----:B------:R-:W-:-:S03]  /*2c00*/  @P4 FSEL R88, R88, RZ, P6 ;  /* 0x000000ff58584208 */ /* 0x000fc60003000000 */
[----:B------:R-:W-:Y:S01]  /*2c10*/  FMUL.FTZ R89, R89, UR29 ;  /* 0x0000001d59597c20 */ /* 0x000fe20008410000 */
[----:B------:R-:W-:-:S04]  /*2c20*/  @P4 F2FP.BF16.F32.PACK_AB R88, RZ, R88 ;  /* 0x00000058ff58423e */ /* 0x000fc800000010ff */
[----:B------:R-:W-:Y:S02]  /*2c30*/  FSEL R87, R89, RZ, P5 ;  /* 0x000000ff59577208 */ /* 0x000fe40002800000 */
        /* <DEDUP_REMOVED lines=9> */
.L_x_3892:
[----:B------:R-:W-:-:S04]  /*2cd0*/  UISETP.NE.U32.AND UP0, UPT, UR4, URZ, UPT ;  /* 0x000000ff0400728c */ /* 0x000fc8000bf05070 */
[----:B------:R-:W-:-:S09]  /*2ce0*/  UISETP.NE.AND.EX UP0, UPT, UR5, URZ, UPT, UP0 ;  /* 0x000000ff0500728c */ /* 0x000fd2000bf05300 */
[----:B------:R-:W-:Y:S05]  /*2cf0*/  BRA.U UP0, `(.L_x_3898) ;  /* 0x0000000100e47547 */ /* 0x000fea000b800000 */
[----:B------:R-:W-:Y:S01]  /*2d00*/  PLOP3.LUT P5, PT, PT, PT, UP2, 0x80, 0x8 ;  /* 0x000000000008781c */ /* 0x000fe20003faf028 */
[----:B-----5:R-:W-:Y:S01]  /*2d10*/  IMAD.MOV.U32 R150, RZ, RZ, R34 ;  /* 0x000000ffff967224 */ /* 0x020fe200078e0022 */
[----:B------:R-:W-:Y:S01]  /*2d20*/  MOV R148, R33 ;  /* 0x0000002100947202 */ /* 0x000fe20000000f00 */
[----:B------:R-:W0:Y:S08]  /*2d30*/  @P4 LDC.64 R90, c[0x0][0x408] ;  /* 0x00010200ff5a4b82 */ /* 0x000e300000000a00 */
[----:B------:R-:W1:Y:S02]  /*2d40*/  @P4 LDC.64 R92, c[0x0][0x408] ;  /* 0x00010200ff5c4b82 */ /* 0x000e640000000a00 */
[----:B------:R-:W-:Y:S01]  /*2d50*/  @P5 FFMA.FTZ R89, R142, UR6, R145 ;  /* 0x000000068e595c23 */ /* 0x000fe20008010091 */
[----:B------:R-:W-:-:S13]  /*2d60*/  PLOP3.LUT P5, PT, PT, PT, UP2, 0x80, 0x8 ;  /* 0x000000000008781c */ /* 0x000fda0003faf028 */
[----:B------:R-:W-:Y:S01]  /*2d70*/  @P5 FADD.FTZ R88, R140, -R89 ;  /* 0x800000598c585221 */ /* 0x000fe20000010000 */
[----:B------:R-:W-:-:S13]  /*2d80*/  PLOP3.LUT P5, PT, PT, PT, UP2, 0x80, 0x8 ;  /* 0x000000000008781c */ /* 0x000fda0003faf028 */
[----:B------:R-:W-:Y:S01]  /*2d90*/  @P5 FFMA.FTZ R148, R88, UR29, R33 ;  /* 0x0000001d58945c23 */ /* 0x000fe20008010021 */
[----:B------:R-:W-:-:S13]  /*2da0*/  PLOP3.LUT P5, PT, PT, PT, UP2, 0x80, 0x8 ;  /* 0x000000000008781c */ /* 0x000fda0003faf028 */
[----:B------:R-:W-:Y:S01]  /*2db0*/  @P5 FFMA.FTZ R88, R139, UR6, R145 ;  /* 0x000000068b585c23 */ /* 0x000fe20008010091 */
[----:B------:R-:W-:-:S13]  /*2dc0*/  PLOP3.LUT P5, PT, PT, PT, UP2, 0x80, 0x8 ;  /* 0x000000000008781c */ /* 0x000fda0003faf028 */
[----:B------:R-:W-:Y:S01]  /*2dd0*/  @P5 FADD.FTZ R89, R137, -R88 ;  /* 0x8000005889595221 */ /* 0x000fe20000010000 */
[----:B------:R-:W-:-:S13]  /*2de0*/  PLOP3.LUT P5, PT, PT, PT, UP2, 0x80, 0x8 ;  /* 0x000000000008781c */ /* 0x000fda0003faf028 */
[----:B------:R-:W-:Y:S01]  /*2df0*/  @P5 FFMA.FTZ R150, R89, UR29, R34 ;  /* 0x0000001d59965c23 */ /* 0x000fe20008010022 */
[----:B------:R-:W-:Y:S01]  /*2e00*/  PLOP3.LUT P5, PT, PT, PT, UP2, 0x80, 0x8 ;  /* 0x000000000008781c */ /* 0x000fe20003faf028 */
[----:B------:R-:W2:Y:S02]  /*2e10*/  @P4 LDC.64 R88, c[0x0][0x408] ;  /* 0x00010200ff584b82 */ /* 0x000ea40000000a00 */
[----:B0-----:R-:W-:-:S04]  /*2e20*/  @P4 FMUL.FTZ R91, R150, R91 ;  /* 0x0000005b965b4220 */ /* 0x001fc80000410000 */
[----:B------:R-:W-:-:S06]  /*2e30*/  @P4 FMUL.FTZ R90, R91, R90 ;  /* 0x0000005a5b5a4220 */ /* 0x000fcc0000410000 */
[----:B------:R-:W-:Y:S01]  /*2e40*/  @P5 FFMA.FTZ R146, R143, UR6, R145 ;  /* 0x000000068f925c23 */ /* 0x000fe20008010091 */
[----:B------:R-:W-:Y:S01]  /*2e50*/  PLOP3.LUT P5, PT, PT, PT, UP2, 0x80, 0x8 ;  /* 0x000000000008781c */ /* 0x000fe20003faf028 */
[----:B--2---:R-:W-:-:S12]  /*2e60*/  @P4 FMUL.FTZ R89, R148, R89 ;  /* 0x0000005994594220 */ /* 0x004fd80000410000 */
[----:B------:R-:W-:Y:S01]  /*2e70*/  @P5 FADD.FTZ R147, R141, -R146 ;  /* 0x800000928d935221 */ /* 0x000fe20000010000 */
[----:B------:R-:W-:Y:S01]  /*2e80*/  PLOP3.LUT P5, PT, PT, PT, UP2, 0x80, 0x8 ;  /* 0x000000000008781c */ /* 0x000fe20003faf028 */
[----:B------:R-:W-:Y:S02]  /*2e90*/  IMAD.MOV.U32 R146, RZ, RZ, R32 ;  /* 0x000000ffff927224 */ /* 0x000fe400078e0020 */
[----:B------:R-:W-:-:S10]  /*2ea0*/  @P4 FMUL.FTZ R88, R89, R88 ;  /* 0x0000005859584220 */ /* 0x000fd40000410000 */
[----:B------:R-:W-:Y:S01]  /*2eb0*/  @P5 FFMA.FTZ R146, R147, UR29, R32 ;  /* 0x0000001d93925c23 */ /* 0x000fe20008010020 */
[----:B------:R-:W-:-:S03]  /*2ec0*/  @P4 LOP3.LUT P5, RZ, R20, 0xff00, RZ, 0xc0, !PT ;  /* 0x0000ff0014ff4812 */ /* 0x000fc600078ac0ff */
[----:B-1----:R-:W-:Y:S01]  /*2ed0*/  @P4 FMUL.FTZ R93, R146, R93 ;  /* 0x0000005d925d4220 */ /* 0x002fe20000410000 */
[----:B------:R-:W-:Y:S02]  /*2ee0*/  @P4 FSEL R88, R88, RZ, P5 ;  /* 0x000000ff58584208 */ /* 0x000fe40002800000 */
[----:B------:R-:W-:Y:S01]  /*2ef0*/  @P4 LOP3.LUT P5, RZ, R20, 0xff0000, RZ, 0xc0, !PT ;  /* 0x00ff000014ff4812 */ /* 0x000fe200078ac0ff */
[----:B------:R-:W-:Y:S01]  /*2f00*/  @P4 FMUL.FTZ R92, R93, R92 ;  /* 0x0000005c5d5c4220 */ /* 0x000fe20000410000 */
[----:B------:R-:W-:Y:S02]  /*2f10*/  @P4 F2FP.BF16.F32.PACK_AB R88, RZ, R88 ;  /* 0x00000058ff58423e */ /* 0x000fe400000010ff */
[----:B------:R-:W-:Y:S02]  /*2f20*/  @P4 FSEL R90, R90, RZ, P5 ;  /* 0x000000ff5a5a4208 */ /* 0x000fe40002800000 */
[----:B------:R-:W-:Y:S02]  /*2f30*/  @P4 LOP3.LUT P5, RZ, R20, 0xff, RZ, 0xc0, !PT ;  /* 0x000000ff14ff4812 */ /* 0x000fe400078ac0ff */
[----:B------:R-:W-:-:S02]  /*2f40*/  @P4 F2FP.BF16.F32.PACK_AB R90, RZ, R90 ;  /* 0x0000005aff5a423e */ /* 0x000fc400000010ff */
[----:B------:R-:W-:Y:S02]  /*2f50*/  @P4 FSEL R92, R92, RZ, P5 ;  /* 0x000000ff5c5c4208 */ /* 0x000fe40002800000 */
[----:B------:R-:W-:Y:S02]  /*2f60*/  @P4 PRMT R98, R88, 0x7610, R98 ;  /* 0x0000761058624816 */ /* 0x000fe40000000062 */
[----:B------:R-:W-:Y:S02]  /*2f70*/  @P4 F2FP.BF16.F32.PACK_AB R92, RZ, R92 ;  /* 0x0000005cff5c423e */ /* 0x000fe400000010ff */
[----:B------:R-:W-:Y:S02]  /*2f80*/  @P4 PRMT R99, R90, 0x7610, R99 ;  /* 0x000076105a634816 */ /* 0x000fe40000000063 */
[----:B------:R-:W-:Y:S01]  /*2f90*/  @P4 PRMT R97, R92, 0x7610, R97 ;  /* 0x000076105c614816 */ /* 0x000fe20000000061 */
[----:B------:R-:W-:Y:S06]  /*2fa0*/  @!P4 BRA `(.L_x_3897) ;  /* 0x00000004001cc947 */ /* 0x000fec0003800000 */
[----:B------:R-:W-:Y:S02]  /*2fb0*/  PLOP3.LUT P5, PT, PT, PT, UP2, 0x80, 0x8 ;  /* 0x000000000008781c */ /* 0x000fe40003faf028 */
[----:B------:R-:W-:-:S11]  /*2fc0*/  MOV R88, R35 ;  /* 0x0000002300587202 */ /* 0x000fd60000000f00 */
[----:B------:R-:W-:Y:S01]  /*2fd0*/  @P5 FFMA.FTZ R89, R138, UR6, R145 ;  /* 0x000000068a595c23 */ /* 0x000fe20008010091 */
[----:B------:R-:W-:-:S13]  /*2fe0*/  PLOP3.LUT P5, PT, PT, PT, UP2, 0x80, 0x8 ;  /* 0x000000000008781c */ /* 0x000fda0003faf028 */
[----:B------:R-:W-:Y:S01]  /*2ff0*/  @P5 FADD.FTZ R90, R136, -R89 ;  /* 0x80000059885a5221 */ /* 0x000fe20000010000 */
[----:B------:R-:W-:-:S13]  /*3000*/  PLOP3.LUT P5, PT, PT, PT, UP2, 0x80, 0x8 ;  /* 0x000000000008781c */ /* 0x000fda0003faf028 */
[----:B------:R-:W-:Y:S01]  /*3010*/  @P5 FFMA.FTZ R88, R90, UR29, R35 ;  /* 0x0000001d5a585c23 */ /* 0x000fe20008010023 */
[----:B------:R-:W-:-:S03]  /*3020*/  ISETP.GE.U32.AND P5, PT, R20, 0x1000000, PT ;  /* 0x010000001400780c */ /* 0x000fc60003fa6070 */
[----:B------:R-:W-:-:S04]  /*3030*/  FMUL.FTZ R88, R88, UR21 ;  /* 0x0000001558587c20 */ /* 0x000fc80008410000 */
[----:B------:R-:W-:-:S05]  /*3040*/  FMUL.FTZ R88, R88, UR20 ;  /* 0x0000001458587c20 */ /* 0x000fca0008410000 */
[----:B------:R-:W-:-:S04]  /*3050*/  FSEL R88, R88, RZ, P5 ;  /* 0x000000ff58587208 */ /* 0x000fc80002800000 */
[----:B------:R-:W-:-:S04]  /*3060*/  F2FP.BF16.F32.PACK_AB R88, RZ, R88 ;  /* 0x00000058ff58723e */ /* 0x000fc800000010ff */
[----:B------:R-:W-:Y:S01]  /*3070*/  PRMT R100, R88, 0x7610, R100 ;  /* 0x0000761058647816 */ /* 0x000fe20000000064 */
[----:B------:R-:W-:Y:S06]  /*3080*/  BRA `(.L_x_3897) ;  /* 0x0000000000e47947 */ /* 0x000fec0003800000 */
.L_x_3898:
[----:B------:R-:W-:Y:S01]  /*3090*/  PLOP3.LUT P5, PT, PT, PT, UP2, 0x80, 0x8 ;  /* 0x000000000008781c */ /* 0x000fe20003faf028 */
[----:B------:R-:W0:Y:S01]  /*30a0*/  @P4 LDC.64 R86, c[0x0][0x408] ;  /* 0x00010200ff564b82 */ /* 0x000e220000000a00 */
[----:B-----5:R-:W-:-:S07]  /*30b0*/  MOV R146, R35 ;  /* 0x0000002300927202 */ /* 0x020fce0000000f00 */
[----:B------:R-:W1:Y:S04]  /*30c0*/  @P4 LDC.64 R90, c[0x0][0x408] ;  /* 0x00010200ff5a4b82 */ /* 0x000e680000000a00 */
[----:B------:R-:W-:Y:S01]  /*30d0*/  @P5 FFMA.FTZ R85, R142, UR6, R145 ;  /* 0x000000068e555c23 */ /* 0x000fe20008010091 */
[----:B------:R-:W-:-:S03]  /*30e0*/  PLOP3.LUT P5, PT, PT, PT, UP2, 0x80, 0x8 ;  /* 0x000000000008781c */ /* 0x000fc60003faf028 */
[----:B------:R-:W2:Y:S10]  /*30f0*/  @P4 LDC.64 R92, c[0x0][0x408] ;  /* 0x00010200ff5c4b82 */ /* 0x000eb40000000a00 */
[----:B------:R-:W-:Y:S01]  /*3100*/  @P5 FADD.FTZ R84, R140, -R85 ;  /* 0x800000558c545221 */ /* 0x000fe20000010000 */
[----:B------:R-:W-:Y:S01]  /*3110*/  PLOP3.LUT P5, PT, PT, PT, UP2, 0x80, 0x8 ;  /* 0x000000000008781c */ /* 0x000fe20003faf028 */
[----:B------:R-:W-:-:S12]  /*3120*/  IMAD.MOV.U32 R85, RZ, RZ, R33 ;  /* 0x000000ffff557224 */ /* 0x000fd800078e0021 */
[----:B------:R-:W-:Y:S01]  /*3130*/  @P5 FFMA.FTZ R85, R84, UR29, R33 ;  /* 0x0000001d54555c23 */ /* 0x000fe20008010021 */
[----:B------:R-:W-:-:S03]  /*3140*/  @P4 LOP3.LUT P5, RZ, R20, 0xff00, RZ, 0xc0, !PT ;  /* 0x0000ff0014ff4812 */ /* 0x000fc600078ac0ff */
[----:B0-----:R-:W-:-:S04]  /*3150*/  @P4 FMUL.FTZ R87, R85, R87 ;  /* 0x0000005755574220 */ /* 0x001fc80000410000 */
[----:B------:R-:W-:-:S05]  /*3160*/  @P4 FMUL.FTZ R86, R87, R86 ;  /* 0x0000005657564220 */ /* 0x000fca0000410000 */
[----:B------:R-:W-:Y:S01]  /*3170*/  @P4 FSEL R87, R86, RZ, P5 ;  /* 0x000000ff56574208 */ /* 0x000fe20002800000 */
[----:B------:R-:W-:Y:S01]  /*3180*/  IMAD.MOV.U32 R86, RZ, RZ, R34 ;  /* 0x000000ffff567224 */ /* 0x000fe200078e0022 */
[----:B------:R-:W-:Y:S02]  /*3190*/  PLOP3.LUT P5, PT, PT, PT, UP2, 0x80, 0x8 ;  /* 0x000000000008781c */ /* 0x000fe40003faf028 */
[----:B------:R-:W-:-:S04]  /*31a0*/  @P4 F2FP.BF16.F32.PACK_AB R87, RZ, R87 ;  /* 0x00000057ff57423e */ /* 0x000fc800000010ff */
[----:B------:R-:W-:-:S07]  /*31b0*/  @P4 PRMT R98, R87, 0x7610, R98 ;  /* 0x0000761057624816 */ /* 0x000fce0000000062 */
        /* <DEDUP_REMOVED lines=9> */
[----:B------:R-:W-:Y:S01]  /*3250*/  PLOP3.LUT P5, PT, PT, PT, UP2, 0x80, 0x8 ;  /* 0x000000000008781c */ /* 0x000fe20003faf028 */
[----:B------:R-:W0:-:S12]  /*3260*/  @P4 LDC.64 R88, c[0x0][0x408] ;  /* 0x00010200ff584b82 */ /* 0x000e180000000a00 */
[----:B------:R-:W-:Y:S01]  /*3270*/  @P5 FFMA.FTZ R146, R84, UR29, R35 ;  /* 0x0000001d54925c23 */ /* 0x000fe20008010023 */
[----:B------:R-:W-:-:S03]  /*3280*/  PLOP3.LUT P5, PT, PT, PT, UP2, 0x80, 0x8 ;  /* 0x000000000008781c */ /* 0x000fc60003faf028 */
[----:B-1----:R-:W-:Y:S01]  /*3290*/  @P4 FMUL.FTZ R91, R146, R91 ;  /* 0x0000005b925b4220 */ /* 0x002fe20000410000 */
[----:B------:R-:W-:-:S03]  /*32a0*/  IMAD.MOV.U32 R87, RZ, RZ, R146 ;  /* 0x000000ffff577224 */ /* 0x000fc600078e0092 */
[----:B------:R-:W-:Y:S01]  /*32b0*/  @P4 FMUL.FTZ R90, R91, R90 ;  /* 0x0000005a5b5a4220 */ /* 0x000fe20000410000 */
[----:B0-----:R-:W-:-:S05]  /*32c0*/  @P4 FMUL.FTZ R89, R86, R89 ;  /* 0x0000005956594220 */ /* 0x001fca0000410000 */
[----:B------:R-:W-:Y:S01]  /*32d0*/  @P5 FFMA.FTZ R84, R143, UR6, R145 ;  /* 0x000000068f545c23 */ /* 0x000fe20008010091 */
[----:B------:R-:W-:Y:S01]  /*32e0*/  PLOP3.LUT P5, PT, PT, PT, UP2, 0x80, 0x8 ;  /* 0x000000000008781c */ /* 0x000fe20003faf028 */
[----:B------:R-:W-:-:S12]  /*32f0*/  @P4 FMUL.FTZ R88, R89, R88 ;  /* 0x0000005859584220 */ /* 0x000fd80000410000 */
[----:B------:R-:W-:Y:S01]  /*3300*/  @P5 FADD.FTZ R147, R141, -R84 ;  /* 0x800000548d935221 */ /* 0x000fe20000010000 */
[----:B------:R-:W-:Y:S01]  /*3310*/  PLOP3.LUT P5, PT, PT, PT, UP2, 0x80, 0x8 ;  /* 0x000000000008781c */ /* 0x000fe20003faf028 */
[----:B------:R-:W-:-:S12]  /*3320*/  IMAD.MOV.U32 R84, RZ, RZ, R32 ;  /* 0x000000ffff547224 */ /* 0x000fd800078e0020 */
[----:B------:R-:W-:Y:S01]  /*3330*/  @P5 FFMA.FTZ R84, R147, UR29, R32 ;  /* 0x0000001d93545c23 */ /* 0x000fe20008010020 */
[----:B------:R-:W-:-:S03]  /*3340*/  @P4 LOP3.LUT P5, RZ, R20, 0xff0000, RZ, 0xc0, !PT ;  /* 0x00ff000014ff4812 */ /* 0x000fc600078ac0ff */
[----:B--2---:R-:W-:Y:S01]  /*3350*/  @P4 FMUL.FTZ R93, R84, R93 ;  /* 0x0000005d545d4220 */ /* 0x004fe20000410000 */
[----:B------:R-:W-:Y:S02]  /*3360*/  @P4 FSEL R88, R88, RZ, P5 ;  /* 0x000000ff58584208 */ /* 0x000fe40002800000 */
[----:B------:R-:W-:Y:S01]  /*3370*/  @P4 ISETP.GE.U32.AND P5, PT, R20, 0x1000000, PT ;  /* 0x010000001400480c */ /* 0x000fe20003fa6070 */
        /* <DEDUP_REMOVED lines=9> */
[----:B------:R-:W-:-:S07]  /*3410*/  @P4 PRMT R97, R92, 0x7610, R97 ;  /* 0x000076105c614816 */ /* 0x000fce0000000061 */
.L_x_3897:
        /* <DEDUP_REMOVED lines=14> */
.L_x_3899:
[----:B------:R-:W-:Y:S01]  /*3500*/  IADD3 R95, PT, PT, R95, 0x80, RZ ;  /* 0x000000805f5f7810 */ /* 0x000fe20007ffe0ff */
[----:B------:R-:W-:-:S07]  /*3510*/  VIADD R94, R94, 0x80 ;  /* 0x000000805e5e7836 */ /* 0x000fce0000000000 */
.L_x_3891:
[----:B------:R-:W-:Y:S05]  /*3520*/  BSYNC.RECONVERGENT B0 ;  /* 0x0000000000007941 */ /* 0x000fea0003800200 */
.L_x_3890:
[----:B------:R-:W-:Y:S04]  /*3530*/  BSSY.RECONVERGENT B0, `(.L_x_3900) ;  /* 0x00000ef000007945 */ /* 0x000fe80003800200 */
        /* <DEDUP_REMOVED lines=8> */
[----:B------:R-:W-:Y:S02]  /*35c0*/  PLOP3.LUT P6, PT, PT, PT, UP2, 0x80, 0x8 ;  /* 0x000000000008781c */ /* 0x000fe40003fcf028 */
[----:B0----5:R-:W-:-:S11]  /*35d0*/  MOV R86, R30 ;  /* 0x0000001e00567202 */ /* 0x021fd60000000f00 */
[----:B------:R-:W-:Y:S01]  /*35e0*/  @P6 FFMA.FTZ R84, R102, UR6, R145 ;  /* 0x0000000666546c23 */ /* 0x000fe20008010091 */
[----:B------:R-:W-:-:S13]  /*35f0*/  PLOP3.LUT P6, PT, PT, PT, UP2, 0x80, 0x8 ;  /* 0x000000000008781c */ /* 0x000fda0003fcf028 */
[----:B------:R-:W-:Y:S01]  /*3600*/  @P6 FFMA.FTZ R87, R105, UR6, R145 ;  /* 0x0000000669576c23 */ /* 0x000fe20008010091 */
[----:B------:R-:W-:-:S13]  /*3610*/  PLOP3.LUT P6, PT, PT, PT, UP2, 0x80, 0x8 ;  /* 0x000000000008781c */ /* 0x000fda0003fcf028 */
[----:B------:R-:W-:Y:S01]  /*3620*/  @P6 FFMA.FTZ R85, R103, UR6, R145 ;  /* 0x0000000667556c23 */ /* 0x000fe20008010091 */
[----:B------:R-:W-:-:S13]  /*3630*/  PLOP3.LUT P6, PT, PT, PT, UP2, 0x80, 0x8 ;  /* 0x000000000008781c */ /* 0x000fda0003fcf028 */
[----:B------:R-:W-:Y:S01]  /*3640*/  @P6 FADD.FTZ R84, R135, -R84 ;  /* 0x8000005487546221 */ /* 0x000fe20000010000 */
[----:B------:R-:W-:-:S13]  /*3650*/  PLOP3.LUT P6, PT, PT, PT, UP2, 0x80, 0x8 ;  /* 0x000000000008781c */ /* 0x000fda0003fcf028 */
[----:B-1----:R-:W-:Y:S01]  /*3660*/  @P6 FADD.FTZ R89, R132, -R87 ;  /* 0x8000005784596221 */ /* 0x002fe20000010000 */
[----:B------:R-:W-:-:S13]  /*3670*/  PLOP3.LUT P6, PT, PT, PT, UP2, 0x80, 0x8 ;  /* 0x000000000008781c */ /* 0x000fda0003fcf028 */
[----:B------:R-:W-:Y:S01]  /*3680*/  @P6 FADD.FTZ R87, R134, -R85 ;  /* 0x8000005586576221 */ /* 0x000fe20000010000 */
[----:B------:R-:W-:Y:S01]  /*3690*/  PLOP3.LUT P6, PT, PT, PT, UP2, 0x80, 0x8 ;  /* 0x000000000008781c */ /* 0x000fe20003fcf028 */
[----:B------:R-:W-:-:S12]  /*36a0*/  IMAD.MOV.U32 R85, RZ, RZ, R29 ;  /* 0x000000ffff557224 */ /* 0x000fd800078e001d */
[----:B------:R-:W-:Y:S01]  /*36b0*/  @P6 FFMA.FTZ R85, R84, UR29, R29 ;  /* 0x0000001d54556c23 */ /* 0x000fe2000801001d */
[----:B------:R-:W-:Y:S01]  /*36c0*/  PLOP3.LUT P6, PT, PT, PT, UP2, 0x80, 0x8 ;  /* 0x000000000008781c */ /* 0x000fe20003fcf028 */
[----:B------:R-:W-:-:S12]  /*36d0*/  IMAD.MOV.U32 R84, RZ, RZ, R28 ;  /* 0x000000ffff547224 */ /* 0x000fd800078e001c */
[----:B------:R-:W-:Y:S01]  /*36e0*/  @P6 FFMA.FTZ R86, R89, UR29, R30 ;  /* 0x0000001d59566c23 */ /* 0x000fe2000801001e */
[----:B------:R-:W-:-:S13]  /*36f0*/  PLOP3.LUT P6, PT, PT, PT, UP2, 0x80, 0x8 ;  /* 0x000000000008781c */ /* 0x000fda0003fcf028 */
[----:B------:R-:W-:Y:S01]  /*3700*/  @P6 FFMA.FTZ R84, R87, UR29, R28 ;  /* 0x0000001d57546c23 */ /* 0x000fe2000801001c */
[----:B------:R-:W-:-:S13]  /*3710*/  PLOP3.LUT P6, PT, PT, PT, UP2, 0x80, 0x8 ;  /* 0x000000000008781c */ /* 0x000fda0003fcf028 */
[----:B------:R-:W-:Y:S01]  /*3720*/  @P6 FFMA.FTZ R88, R104, UR6, R145 ;  /* 0x0000000668586c23 */ /* 0x000fe20008010091 */
[----:B------:R-:W-:-:S13]  /*3730*/  PLOP3.LUT P6, PT, PT, PT, UP2, 0x80, 0x8 ;  /* 0x000000000008781c */ /* 0x000fda0003fcf028 */
[----:B------:R-:W-:Y:S01]  /*3740*/  @P6 FADD.FTZ R92, R133, -R88 ;  /* 0x80000058855c6221 */ /* 0x000fe20000010000 */
[----:B------:R-:W-:Y:S01]  /*3750*/  @P4 LOP3.LUT P6, RZ, R21, 0xff00, RZ, 0xc0, !PT ;  /* 0x0000ff0015ff4812 */ /* 0x000fe200078cc0ff */
[----:B------:R-:W0:Y:S02]  /*3760*/  @P4 LDC.64 R88, c[0x0][0x408] ;  /* 0x00010200ff584b82 */ /* 0x000e240000000a00 */
        /* <DEDUP_REMOVED lines=15> */
[----:B------:R-:W-:Y:S01]  /*3860*/  @P4 FMUL.FTZ R88, R89, R88 ;  /* 0x0000005859584220 */ /* 0x000fe20000410000 */
[----:B------:R-:W-:-:S04]  /*3870*/  IMAD.MOV.U32 R89, RZ, RZ, R31 ;  /* 0x000000ffff597224 */ /* 0x000fc800078e001f */
[----:B------:R-:W-:Y:S02]  /*3880*/  @P4 FSEL R88, R88, RZ, P6 ;  /* 0x000000ff58584208 */ /* 0x000fe40003000000 */
[----:B------:R-:W-:Y:S02]  /*3890*/  PLOP3.LUT P6, PT, PT, PT, UP2, 0x80, 0x8 ;  /* 0x000000000008781c */ /* 0x000fe40003fcf028 */
[----:B------:R-:W-:-:S04]  /*38a0*/  @P4 F2FP.BF16.F32.PACK_AB R88, RZ, R88 ;  /* 0x00000058ff58423e */ /* 0x000fc800000010ff */
[----:B------:R-:W-:-:S07]  /*38b0*/  @P4 PRMT R97, R88, 0x7610, R97 ;  /* 0x0000761058614816 */ /* 0x000fce0000000061 */
[----:B------:R-:W-:-:S05]  /*38c0*/  @P6 FFMA.FTZ R89, R92, UR29, R31 ;  /* 0x0000001d5c596c23 */ /* 0x000fca000801001f */
[----:B------:R-:W-:Y:S01]  /*38d0*/  MOV R87, R89 ;  /* 0x0000005900577202 */ /* 0x000fe20000000f00 */
        /* <DEDUP_REMOVED lines=8> */
.L_x_3903:
[----:B------:R-:W-:Y:S01]  /*3960*/  PLOP3.LUT P6, PT, PT, PT, UP2, 0x80, 0x8 ;  /* 0x000000000008781c */ /* 0x000fe20003fcf028 */
[----:B-----5:R-:W-:Y:S01]  /*3970*/  IMAD.MOV.U32 R92, RZ, RZ, R29 ;  /* 0x000000ffff5c7224 */ /* 0x020fe200078e001d */
[----:B-1----:R-:W-:Y:S01]  /*3980*/  MOV R90, R28 ;  /* 0x0000001c005a7202 */ /* 0x002fe20000000f00 */
[----:B------:R-:W-:-:S10]  /*3990*/  IMAD.MOV.U32 R146, RZ, RZ, R30 ;  /* 0x000000ffff927224 */ /* 0x000fd400078e001e */
[----:B0-----:R-:W-:Y:S01]  /*39a0*/  @P6 FFMA.FTZ R88, R102, UR6, R145 ;  /* 0x0000000666586c23 */ /* 0x001fe20008010091 */
[----:B------:R-:W-:-:S13]  /*39b0*/  PLOP3.LUT P6, PT, PT, PT, UP2, 0x80, 0x8 ;  /* 0x000000000008781c */ /* 0x000fda0003fcf028 */
[----:B------:R-:W-:Y:S01]  /*39c0*/  @P6 FFMA.FTZ R91, R105, UR6, R145 ;  /* 0x00000006695b6c23 */ /* 0x000fe20008010091 */
[----:B------:R-:W-:-:S13]  /*39d0*/  PLOP3.LUT P6, PT, PT, PT, UP2, 0x80, 0x8 ;  /* 0x000000000008781c */ /* 0x000fda0003fcf028 */
[----:B------:R-:W-:Y:S01]  /*39e0*/  @P6 FFMA.FTZ R89, R103, UR6, R145 ;  /* 0x0000000667596c23 */ /* 0x000fe20008010091 */
[----:B------:R-:W-:-:S13]  /*39f0*/  PLOP3.LUT P6, PT, PT, PT, UP2, 0x80, 0x8 ;  /* 0x000000000008781c */ /* 0x000fda0003fcf028 */
[----:B------:R-:W-:Y:S01]  /*3a00*/  @P6 FADD.FTZ R88, R135, -R88 ;  /* 0x8000005887586221 */ /* 0x000fe20000010000 */
[----:B------:R-:W-:-:S13]  /*3a10*/  PLOP3.LUT P6, PT, PT, PT, UP2, 0x80, 0x8 ;  /* 0x000000000008781c */ /* 0x000fda0003fcf028 */
[----:B------:R-:W-:Y:S01]  /*3a20*/  @P6 FADD.FTZ R91, R132, -R91 ;  /* 0x8000005b845b6221 */ /* 0x000fe20000010000 */
[----:B------:R-:W-:-:S13]  /*3a30*/  PLOP3.LUT P6, PT, PT, PT, UP2, 0x80, 0x8 ;  /* 0x000000000008781c */ /* 0x000fda0003fcf028 */
[----:B------:R-:W-:Y:S01]  /*3a40*/  @P6 FADD.FTZ R89, R134, -R89 ;  /* 0x8000005986596221 */ /* 0x000fe20000010000 */
[----:B------:R-:W-:-:S13]  /*3a50*/  PLOP3.LUT P6, PT, PT, PT, UP2, 0x80, 0x8 ;  /* 0x000000000008781c */ /* 0x000fda0003fcf028 */
[----:B------:R-:W-:Y:S01]  /*3a60*/  @P6 FFMA.FTZ R92, R88, UR29, R29 ;  /* 0x0000001d585c6c23 */ /* 0x000fe2000801001d */
[----:B------:R-:W-:-:S13]  /*3a70*/  PLOP3.LUT P6, PT, PT, PT, UP2, 0x80, 0x8 ;  /* 0x000000000008781c */ /* 0x000fda0003fcf028 */
[----:B------:R-:W-:Y:S01]  /*3a80*/  @P6 FFMA.FTZ R146, R91, UR29, R30 ;  /* 0x0000001d5b926c23 */ /* 0x000fe2000801001e */
[----:B------:R-:W-:-:S13]  /*3a90*/  PLOP3.LUT P6, PT, PT, PT, UP2, 0x80, 0x8 ;  /* 0x000000000008781c */ /* 0x000fda0003fcf028 */
[----:B------:R-:W-:Y:S01]  /*3aa0*/  @P6 FFMA.FTZ R90, R89, UR29, R28 ;  /* 0x0000001d595a6c23 */ /* 0x000fe2000801001c */
        /* <DEDUP_REMOVED lines=22> */
[----:B------:R-:W-:-:S13]  /*3c10*/  PLOP3.LUT P6, PT, PT, PT, UP2, 0x80, 0x8 ;  /* 0x000000000008781c */ /* 0x000fda0003fcf028 */
[----:B------:R-:W-:Y:S01]  /*3c20*/  @P6 FFMA.FTZ R88, R104, UR6, R145 ;  /* 0x0000000668586c23 */ /* 0x000fe20008010091 */
[----:B------:R-:W-:-:S13]  /*3c30*/  PLOP3.LUT P6, PT, PT, PT, UP2, 0x80, 0x8 ;  /* 0x000000000008781c */ /* 0x000fda0003fcf028 */
[----:B------:R-:W-:Y:S01]  /*3c40*/  @P6 FADD.FTZ R90, R133, -R88 ;  /* 0x80000058855a6221 */ /* 0x000fe20000010000 */
[----:B------:R-:W-:Y:S01]  /*3c50*/  PLOP3.LUT P6, PT, PT, PT, UP2, 0x80, 0x8 ;  /* 0x000000000008781c */ /* 0x000fe20003fcf028 */
[----:B------:R-:W-:-:S12]  /*3c60*/  IMAD.MOV.U32 R88, RZ, RZ, R31 ;  /* 0x000000ffff587224 */ /* 0x000fd800078e001f */
        /* <DEDUP_REMOVED lines=8> */
.L_x_3902:
[----:B01----:R-:W0:Y:S02]  /*3cf0*/  LDC.64 R88, c[0x0][0x478] ;  /* 0x00011e00ff587b82 */ /* 0x003e240000000a00 */
[----:B0-----:R-:W-:-:S04]  /*3d00*/  ISETP.NE.U32.AND P5, PT, R88, RZ, PT ;  /* 0x000000ff5800720c */ /* 0x001fc80003fa5070 */
[----:B------:R-:W-:-:S13]  /*3d10*/  ISETP.NE.AND.EX P5, PT, R89, RZ, PT, P5 ;  /* 0x000000ff5900720c */ /* 0x000fda0003fa5350 */
[----:B------:R-:W-:Y:S05]  /*3d20*/  @!P5 BRA `(.L_x_3905) ;  /* 0x0000000000c4d947 */ /* 0x000fea0003800000 */
[----:B------:R-:W0:Y:S01]  /*3d30*/  @P4 LDC.64 R86, c[0x0][0x408] ;  /* 0x00010200ff564b82 */ /* 0x000e220000000a00 */
[--C-:B------:R-:W-:Y:S01]  /*3d40*/  FFMA.FTZ R85, R103, UR6, R145.reuse ;  /* 0x0000000667557c23 */ /* 0x100fe20008010091 */
[----:B------:R-:W-:Y:S01]  /*3d50*/  ISETP.LT.AND P6, PT, RZ, UR30, PT ;  /* 0x0000001eff007c0c */ /* 0x000fe2000bfc1270 */
[----:B------:R-:W-:Y:S01]  /*3d60*/  FFMA.FTZ R88, R102, UR6, R145 ;  /* 0x0000000666587c23 */ /* 0x000fe20008010091 */
[----:B------:R-:W-:Y:S01]  /*3d70*/  P2R R92, PR, RZ, 0x1 ;  /* 0x00000001ff5c7803 */ /* 0x000fe20000000000 */
[----:B------:R-:W-:Y:S01]  /*3d80*/  FADD.FTZ R84, R134, -R85 ;  /* 0x8000005586547221 */ /* 0x000fe20000010000 */
[----:B-----5:R-:W-:Y:S01]  /*3d90*/  @P4 LOP3.LUT P0, RZ, R21, 0xff, RZ, 0xc0, !PT ;  /* 0x000000ff15ff4812 */ /* 0x020fe2000780c0ff */
[----:B------:R-:W-:Y:S01]  /*3da0*/  FADD.FTZ R85, R135, -R88 ;  /* 0x8000005887557221 */ /* 0x000fe20000010000 */
[----:B------:R-:W-:Y:S01]  /*3db0*/  FFMA.FTZ R91, R105, UR6, R145 ;  /* 0x00000006695b7c23 */ /* 0x000fe20008010091 */
[----:B------:R-:W-:Y:S01]  /*3dc0*/  FMUL.FTZ R84, R84, UR29 ;  /* 0x0000001d54547c20 */ /* 0x000fe20008410000 */
[----:B------:R-:W1:Y:S01]  /*3dd0*/  @P4 LDC.64 R88, c[0x0][0x408] ;  /* 0x00010200ff584b82 */ /* 0x000e620000000a00 */
        /* <DEDUP_REMOVED lines=13> */
[----:B------:R-:W-:Y:S01]  /*3eb0*/  FADD.FTZ R86, R132, -R91 ;  /* 0x8000005b84567221 */ /* 0x000fe20000010000 */
[----:B------:R-:W-:Y:S02]  /*3ec0*/  @P4 LOP3.LUT P0, RZ, R21, 0xff0000, RZ, 0xc0, !PT ;  /* 0x00ff000015ff4812 */ /* 0x000fe4000780c0ff */
[----:B------:R-:W-:Y:S01]  /*3ed0*/  @P4 F2FP.BF16.F32.PACK_AB R87, RZ, R87 ;  /* 0x00000057ff57423e */ /* 0x000fe200000010ff */
[----:B------:R-:W-:-:S03]  /*3ee0*/  FMUL.FTZ R86, R86, UR29 ;  /* 0x0000001d56567c20 */ /* 0x000fc60008410000 */
[----:B------:R-:W-:Y:S02]  /*3ef0*/  @P4 PRMT R98, R87, 0x7610, R98 ;  /* 0x0000761057624816 */ /* 0x000fe40000000062 */
[----:B------:R-:W-:-:S05]  /*3f00*/  FSEL R86, R86, RZ, P6 ;  /* 0x000000ff56567208 */ /* 0x000fca0003000000 */
[----:B-1----:R-:W-:-:S04]  /*3f10*/  @P4 FMUL.FTZ R89, R86, R89 ;  /* 0x0000005956594220 */ /* 0x002fc80000410000 */
[----:B------:R-:W-:-:S05]  /*3f20*/  @P4 FMUL.FTZ R88, R89, R88 ;  /* 0x0000005859584220 */ /* 0x000fca0000410000 */
[----:B------:R-:W-:Y:S02]  /*3f30*/  @P4 FSEL R88, R88, RZ, P0 ;  /* 0x000000ff58584208 */ /* 0x000fe40000000000 */
[----:B------:R-:W-:Y:S01]  /*3f40*/  ISETP.NE.AND P0, PT, R92, RZ, PT ;  /* 0x000000ff5c00720c */ /* 0x000fe20003f05270 */
[----:B------:R-:W-:Y:S01]  /*3f50*/  FFMA.FTZ R92, R104, UR6, R145 ;  /* 0x00000006685c7c23 */ /* 0x000fe20008010091 */
[----:B------:R-:W-:-:S03]  /*3f60*/  @P4 F2FP.BF16.F32.PACK_AB R88, RZ, R88 ;  /* 0x00000058ff58423e */ /* 0x000fc600000010ff */
[----:B------:R-:W-:Y:S01]  /*3f70*/  FADD.FTZ R89, R133, -R92 ;  /* 0x8000005c85597221 */ /* 0x000fe20000010000 */
[----:B------:R-:W-:-:S03]  /*3f80*/  @P4 PRMT R99, R88, 0x7610, R99 ;  /* 0x0000761058634816 */ /* 0x000fc60000000063 */
[----:B------:R-:W-:-:S05]  /*3f90*/  FMUL.FTZ R89, R89, UR29 ;  /* 0x0000001d59597c20 */ /* 0x000fca0008410000 */
[----:B------:R-:W-:-:S05]  /*3fa0*/  FSEL R89, R89, RZ, P6 ;  /* 0x000000ff59597208 */ /* 0x000fca0003000000 */
[----:B------:R-:W-:Y:S01]  /*3fb0*/  IMAD.MOV.U32 R87, RZ, RZ, R89 ;  /* 0x000000ffff577224 */ /* 0x000fe200078e0059 */
        /* <DEDUP_REMOVED lines=8> */
.L_x_3905:
        /* <DEDUP_REMOVED lines=12> */
.L_x_3906:
        /* <DEDUP_REMOVED lines=12> */
.L_x_3907:
        /* <DEDUP_REMOVED lines=12> */
.L_x_3908:
        /* <DEDUP_REMOVED lines=11> */
[----:B------:R-:W-:-:S07]  /*4330*/  PRMT R100, R88, 0x7610, R100 ;  /* 0x0000761058647816 */ /* 0x000fce0000000064 */
.L_x_3904:
        /* <DEDUP_REMOVED lines=12> */
.L_x_3909:
[----:B------:R-:W-:Y:S01]  /*4400*/  IADD3 R95, PT, PT, R95, 0x80, RZ ;  /* 0x000000805f5f7810 */ /* 0x000fe20007ffe0ff */
[----:B------:R-:W-:-:S07]  /*4410*/  VIADD R94, R94, 0x80 ;  /* 0x000000805e5e7836 */ /* 0x000fce0000000000 */
.L_x_3901:
[----:B------:R-:W-:Y:S05]  /*4420*/  BSYNC.RECONVERGENT B0 ;  /* 0x0000000000007941 */ /* 0x000fea0003800200 */
.L_x_3900:
        /* <DEDUP_REMOVED lines=67> */
.L_x_3913:
        /* <DEDUP_REMOVED lines=57> */
.L_x_3912:
        /* <DEDUP_REMOVED lines=53> */
.L_x_3915:
        /* <DEDUP_REMOVED lines=12> */
.L_x_3916:
        /* <DEDUP_REMOVED lines=12> */
.L_x_3917:
        /* <DEDUP_REMOVED lines=12> */
.L_x_3918:
        /* <DEDUP_REMOVED lines=12> */
.L_x_3914:
        /* <DEDUP_REMOVED lines=12> */
.L_x_3919:
[----:B------:R-:W-:Y:S01]  /*5300*/  IADD3 R95, PT, PT, R95, 0x80, RZ ;  /* 0x000000805f5f7810 */ /* 0x000fe20007ffe0ff */
[----:B------:R-:W-:-:S07]  /*5310*/  VIADD R94, R94, 0x80 ;  /* 0x000000805e5e7836 */ /* 0x000fce0000000000 */
.L_x_3911:
[----:B------:R-:W-:Y:S05]  /*5320*/  BSYNC.RECONVERGENT B0 ;  /* 0x0000000000007941 */ /* 0x000fea0003800200 */
.L_x_3910:
        /* <DEDUP_REMOVED lines=67> */
.L_x_3923:
        /* <DEDUP_REMOVED lines=57> */
.L_x_3922:
        /* <DEDUP_REMOVED lines=53> */
.L_x_3925:
        /* <DEDUP_REMOVED lines=12> */
.L_x_3926:
        /* <DEDUP_REMOVED lines=12> */
.L_x_3927:
        /* <DEDUP_REMOVED lines=12> */
.L_x_3928:
        /* <DEDUP_REMOVED lines=12> */
.L_x_3924:
        /* <DEDUP_REMOVED lines=12> */
.L_x_3929:
[----:B------:R-:W-:Y:S01]  /*6200*/  IADD3 R95, PT, PT, R95, 0x80, RZ ;  /* 0x000000805f5f7810 */ /* 0x000fe20007ffe0ff */
[----:B------:R-:W-:-:S07]  /*6210*/  VIADD R94, R94, 0x80 ;  /* 0x000000805e5e7836 */ /* 0x000fce0000000000 */
.L_x_3921:
[----:B------:R-:W-:Y:S05]  /*6220*/  BSYNC.RECONVERGENT B0 ;  /* 0x0000000000007941 */ /* 0x000fea0003800200 */
.L_x_3920:
[----:B------:R-:W-:Y:S01]  /*6230*/  ISETP.NE.AND P5, PT, R101, RZ, PT ;  /* 0x000000ff6500720c */ /* 0x000fe20003fa5270 */
        /* <DEDUP_REMOVED lines=67> */
.L_x_3933:
[----:B------:R-:W-:Y:S01]  /*6670*/  PLOP3.LUT P6, PT, PT, PT, UP2, 0x80, 0x8 ;  /* 0x000000000008781c */ /* 0x000fe20003fcf028 */
[----:B-----5:R-:W-:Y:S01]  /*6680*/  IMAD.MOV.U32 R92, RZ, RZ, R81 ;  /* 0x000000ffff5c7224 */ /* 0x020fe200078e0051 */
[----:B------:R-:W-:Y:S01]  /*6690*/  MOV R146, R82 ;  /* 0x0000005200927202 */ /* 0x000fe20000000f00 */
[----:B-1----:R-:W-:-:S10]  /*66a0*/  IMAD.MOV.U32 R90, RZ, RZ, R80 ;  /* 0x000000ffff5a7224 */ /* 0x002fd400078e0050 */
        /* <DEDUP_REMOVED lines=43> */
[----:B------:R-:W-:Y:S02]  /*6960*/  PLOP3.LUT P6, PT, PT, PT, UP2, 0x80, 0x8 ;  /* 0x000000000008781c */ /* 0x000fe40003fcf028 */
[----:B------:R-:W-:-:S11]  /*6970*/  MOV R88, R83 ;  /* 0x0000005300587202 */ /* 0x000fd60000000f00 */
        /* <DEDUP_REMOVED lines=8> */
.L_x_3932:
        /* <DEDUP_REMOVED lines=53> */
.L_x_3935:
[----:B------:R-:W-:Y:S01]  /*6d50*/  FFMA.FTZ R88, R122, UR6, R145 ;  /* 0x000000067a587c23 */ /* 0x000fe20008010091 */
[----:B------:R-:W-:-:S03]  /*6d60*/  UISETP.GT.AND UP0, UPT, UR30, URZ, UPT ;  /* 0x000000ff1e00728c */ /* 0x000fc6000bf04270 */
[----:B------:R-:W-:-:S03]  /*6d70*/  FADD.FTZ R88, R121, -R88 ;  /* 0x8000005879587221 */ /* 0x000fc60000010000 */
[----:B------:R-:W-:Y:S01]  /*6d80*/  PLOP3.LUT P6, PT, PT, PT, UP0, 0x80, 0x8 ;  /* 0x000000000008781c */ /* 0x000fe20003fcf008 */
[----:B------:R-:W-:-:S05]  /*6d90*/  FMUL.FTZ R88, R88, UR29 ;  /* 0x0000001d58587c20 */ /* 0x000fca0008410000 */
[----:B------:R-:W-:Y:S02]  /*6da0*/  FSEL R90, R88, RZ, P6 ;  /* 0x000000ff585a7208 */ /* 0x000fe40003000000 */
[----:B------:R-:W0:Y:S01]  /*6db0*/  @P4 LDC.64 R88, c[0x0][0x408] ;  /* 0x00010200ff584b82 */ /* 0x000e220000000a00 */
[----:B-----5:R-:W-:Y:S02]  /*6dc0*/  @P4 ISETP.GE.U32.AND P6, PT, R96, 0x1000000, PT ;  /* 0x010000006000480c */ /* 0x020fe40003fc6070 */
[----:B0-----:R-:W-:-:S04]  /*6dd0*/  @P4 FMUL.FTZ R89, R90, R89 ;  /* 0x000000595a594220 */ /* 0x001fc80000410000 */
[----:B------:R-:W-:-:S05]  /*6de0*/  @P4 FMUL.FTZ R88, R89, R88 ;  /* 0x0000005859584220 */ /* 0x000fca0000410000 */
[----:B------:R-:W-:-:S04]  /*6df0*/  @P4 FSEL R88, R88, RZ, P6 ;  /* 0x000000ff58584208 */ /* 0x000fc80003000000 */
[----:B------:R-:W-:Y:S01]  /*6e00*/  @P4 F2FP.BF16.F32.PACK_AB R90, RZ, R88 ;  /* 0x00000058ff5a423e */ /* 0x000fe200000010ff */
[----:B------:R-:W-:Y:S06]  /*6e10*/  @!P4 BRA `(.L_x_3936) ;  /* 0x00000000002cc947 */ /* 0x000fec0003800000 */
[----:B------:R-:W-:Y:S01]  /*6e20*/  FFMA.FTZ R89, R123, UR6, R145 ;  /* 0x000000067b597c23 */ /* 0x000fe20008010091 */
[----:B------:R-:W-:-:S03]  /*6e30*/  ISETP.LT.AND P6, PT, RZ, UR30, PT ;  /* 0x0000001eff007c0c */ /* 0x000fc6000bfc1270 */
[----:B------:R-:W-:-:S04]  /*6e40*/  FADD.FTZ R89, R116, -R89 ;  /* 0x8000005974597221 */ /* 0x000fc80000010000 */
[----:B------:R-:W-:-:S05]  /*6e50*/  FMUL.FTZ R88, R89, UR29 ;  /* 0x0000001d59587c20 */ /* 0x000fca0008410000 */
[----:B------:R-:W-:Y:S02]  /*6e60*/  FSEL R88, R88, RZ, P6 ;  /* 0x000000ff58587208 */ /* 0x000fe40003000000 */
[----:B------:R-:W-:-:S03]  /*6e70*/  LOP3.LUT P6, RZ, R96, 0xff, RZ, 0xc0, !PT ;  /* 0x000000ff60ff7812 */ /* 0x000fc600078cc0ff */
[----:B------:R-:W-:-:S04]  /*6e80*/  FMUL.FTZ R88, R88, UR21 ;  /* 0x0000001558587c20 */ /* 0x000fc80008410000 */
[----:B------:R-:W-:-:S05]  /*6e90*/  FMUL.FTZ R88, R88, UR20 ;  /* 0x0000001458587c20 */ /* 0x000fca0008410000 */
[----:B------:R-:W-:-:S04]  /*6ea0*/  FSEL R88, R88, RZ, P6 ;  /* 0x000000ff58587208 */ /* 0x000fc80003000000 */
[----:B------:R-:W-:-:S04]  /*6eb0*/  F2FP.BF16.F32.PACK_AB R88, RZ, R88 ;  /* 0x00000058ff58723e */ /* 0x000fc800000010ff */
[----:B------:R-:W-:-:S07]  /*6ec0*/  PRMT R97, R88, 0x7610, R97 ;  /* 0x0000761058617816 */ /* 0x000fce0000000061 */
.L_x_3936:
[----:B------:R-:W-:Y:S05]  /*6ed0*/  @!P4 BRA `(.L_x_3937) ;  /* 0x00000000002cc947 */ /* 0x000fea0003800000 */
        /* <DEDUP_REMOVED lines=11> */
.L_x_3937:
        /* <DEDUP_REMOVED lines=12> */
.L_x_3938:
[----:B------:R-:W-:-:S07]  /*7050*/  @P4 PRMT R100, R90, 0x7610, R100 ;  /* 0x000076105a644816 */ /* 0x000fce0000000064 */
.L_x_3934:
        /* <DEDUP_REMOVED lines=12> */
.L_x_3931:
[----:B------:R-:W-:Y:S05]  /*7120*/  BSYNC.RECONVERGENT B0 ;  /* 0x0000000000007941 */ /* 0x000fea0003800200 */
.L_x_3930:
[----:B------:R-:W-:Y:S02]  /*7130*/  UIADD3 UR9, UPT, UPT, UR9, UR24, URZ ;  /* 0x0000001809097290 */ /* 0x000fe4000fffe0ff */
[----:B------:R-:W-:Y:S02]  /*7140*/  UPLOP3.LUT UP1, UPT, UPT, UPT, UP1, 0x40, 0x4 ;  /* 0x000000000004789c */ /* 0x000fe40003f2e810 */
[----:B------:R-:W-:-:S09]  /*7150*/  UISETP.GE.AND UP0, UPT, UR9, UR25, UPT ;  /* 0x000000190900728c */ /* 0x000fd2000bf06270 */
[----:B------:R-:W-:Y:S05]  /*7160*/  BRA.U !UP0, `(.L_x_3939) ;  /* 0xffffff9508747547 */ /* 0x000fea000b83ffff */
.L_x_3875:
[----:B------:R-:W4:Y:S01]  /*7170*/  S2UR UR6, SR_CTAID.X ;  /* 0x00000000000679c3 */ /* 0x000f220000002500 */
[----:B------:R-:W-:-:S07]  /*7180*/  ISETP.NE.AND P4, PT, R101, RZ, PT ;  /* 0x000000ff6500720c */ /* 0x000fce0003f85270 */
[----:B------:R-:W0:Y:S08]  /*7190*/  LDC.64 R2, c[0x0][0x440] ;  /* 0x00011000ff027b82 */ /* 0x000e300000000a00 */
[----:B------:R-:W1:Y:S08]  /*71a0*/  LDC.64 R4, c[0x0][0x448] ;  /* 0x00011200ff047b82 */ /* 0x000e700000000a00 */
[----:B-----5:R-:W2:Y:S01]  /*71b0*/  LDC.64 R6, c[0x0][0x440] ;  /* 0x00011000ff067b82 */ /* 0x020ea20000000a00 */
[----:B----4-:R-:W-:-:S06]  /*71c0*/  UIMAD UR6, UR6, UR8, URZ ;  /* 0x00000008060672a4 */ /* 0x010fcc000f8e02ff */
[----:B------:R-:W-:Y:S01]  /*71d0*/  MOV R19, UR6 ;  /* 0x0000000600137c02 */ /* 0x000fe20008000f00 */
[----:B------:R-:W4:Y:S03]  /*71e0*/  LDC.64 R8, c[0x0][0x448] ;  /* 0x00011200ff087b82 */ /* 0x000f260000000a00 */
[----:B------:R-:W-:-:S05]  /*71f0*/  LEA.HI R19, R19, R144, RZ, 0x1e ;  /* 0x0000009013137211 */ /* 0x000fca00078ff0ff */
[----:B------:R-:W3:Y:S01]  /*7200*/  LDC.64 R10, c[0x0][0x440] ;  /* 0x00011000ff0a7b82 */ /* 0x000ee20000000a00 */
[----:B0-----:R-:W-:-:S04]  /*7210*/  @P3 IMAD.WIDE.U32 R2, R19, 0x10, R2 ;  /* 0x0000001013023825 */ /* 0x001fc800078e0002 */
[C---:B-1----:R-:W-:Y:S01]  /*7220*/  @P3 IMAD.WIDE.U32 R4, R19.reuse, 0x10, R4 ;  /* 0x0000001013043825 */ /* 0x042fe200078e0004 */
[----:B------:R0:W-:Y:S02]  /*7230*/  @P3 STG.E.128 desc[UR10][R2.64], R52 ;  /* 0x0000003402003986 */ /* 0x0001e4000c101d0a */
[----:B------:R-:W1:Y:S01]  /*7240*/  LDC.64 R12, c[0x0][0x448] ;  /* 0x00011200ff0c7b82 */ /* 0x000e620000000a00 */
[----:B------:R-:W-:Y:S01]  /*7250*/  @P3 VIADD R19, R19, 0x80 ;  /* 0x0000008013133836 */ /* 0x000fe20000000000 */
[----:B------:R0:W-:Y:S03]  /*7260*/  @P3 STG.E.128 desc[UR10][R4.64], R72 ;  /* 0x0000004804003986 */ /* 0x0001e6000c101d0a */
[----:B--2---:R-:W-:-:S03]  /*7270*/  @P0 IMAD.WIDE.U32 R6, R19, 0x10, R6 ;  /* 0x0000001013060825 */ /* 0x004fc600078e0006 */
[----:B------:R-:W2:Y:S01]  /*7280*/  LDC.64 R14, c[0x0][0x440] ;  /* 0x00011000ff0e7b82 */ /* 0x000ea20000000a00 */
[C---:B----4-:R-:W-:Y:S01]  /*7290*/  @P0 IMAD.WIDE.U32 R8, R19.reuse, 0x10, R8 ;  /* 0x0000001013080825 */ /* 0x050fe200078e0008 */
[----:B------:R-:W-:Y:S01]  /*72a0*/  @P0 IADD3 R19, PT, PT, R19, 0x80, RZ ;  /* 0x0000008013130810 */ /* 0x000fe20007ffe0ff */
[----:B------:R0:W-:Y:S04]  /*72b0*/  @P0 STG.E.128 desc[UR10][R6.64], R48 ;  /* 0x0000003006000986 */ /* 0x0001e8000c101d0a */
[----:B------:R0:W-:Y:S01]  /*72c0*/  @P0 STG.E.128 desc[UR10][R8.64], R68 ;  /* 0x0000004408000986 */ /* 0x0001e2000c101d0a */
[----:B------:R-:W4:Y:S01]  /*72d0*/  LDC.64 R16, c[0x0][0x448] ;  /* 0x00011200ff107b82 */ /* 0x000f220000000a00 */
[----:B---3--:R-:W-:-:S05]  /*72e0*/  @P1 IMAD.WIDE.U32 R10, R19, 0x10, R10 ;  /* 0x00000010130a1825 */ /* 0x008fca00078e000a */
[----:B------:R0:W-:Y:S01]  /*72f0*/  @P1 STG.E.128 desc[UR10][R10.64], R44 ;  /* 0x0000002c0a001986 */ /* 0x0001e2000c101d0a */
[----:B-1----:R-:W-:-:S04]  /*7300*/  @P1 IMAD.WIDE.U32 R12, R19, 0x10, R12 ;  /* 0x00000010130c1825 */ /* 0x002fc800078e000c */
[----:B------:R-:W-:Y:S01]  /*7310*/  @P1 VIADD R19, R19, 0x80 ;  /* 0x0000008013131836 */ /* 0x000fe20000000000 */
[----:B------:R0:W-:Y:S03]  /*7320*/  @P1 STG.E.128 desc[UR10][R12.64], R64 ;  /* 0x000000400c001986 */ /* 0x0001e6000c101d0a */
[----:B--2---:R-:W-:-:S05]  /*7330*/  @P2 IMAD.WIDE.U32 R14, R19, 0x10, R14 ;  /* 0x00000010130e2825 */ /* 0x004fca00078e000e */
[----:B------:R0:W-:Y:S01]  /*7340*/  @P2 STG.E.128 desc[UR10][R14.64], R40 ;  /* 0x000000280e002986 */ /* 0x0001e2000c101d0a */
[----:B----4-:R-:W-:-:S05]  /*7350*/  @P2 IMAD.WIDE.U32 R16, R19, 0x10, R16 ;  /* 0x0000001013102825 */ /* 0x010fca00078e0010 */
        /* <DEDUP_REMOVED lines=10> */
.L_x_3940:
        /* <DEDUP_REMOVED lines=16> */
.L_x_10851:


//--------------------- .text._ZN10layer_norm22ln_bwd_finalize_kernelINS_22Kernel_traits_finalizeILj2560E13__nv_bfloat16S2_fS2_fjLb0ELj1024ELj4ENS_18Kernel_traits_baseILj2560ES2_S2_fS2_fjLj1024EEEEELb0ELb1EEEvNS_9BwdParamsE --------------------------
	.section	.text._ZN10layer_norm22ln_bwd_finalize_kernelINS_22Kernel_traits_finalizeILj2560E13__nv_bfloat16S2_fS2_fjLb0ELj1024ELj4ENS_18Kernel_traits_baseILj2560ES2_S2_fS2_fjLj1024EEEEELb0ELb1EEEvNS_9BwdParamsE,"ax",@progbits
	.align	128
        .global         _ZN10layer_norm22ln_bwd_finalize_kernelINS_22Kernel_traits_finalizeILj2560E13__nv_bfloat16S2_fS2_fjLb0ELj1024ELj4ENS_18Kernel_traits_baseILj2560ES2_S2_fS2_fjLj1024EEEEELb0ELb1EEEvNS_9BwdParamsE
        .type           _ZN10layer_norm22ln_bwd_finalize_kernelINS_22Kernel_traits_finalizeILj2560E13__nv_bfloat16S2_fS2_fjLb0ELj1024ELj4ENS_18Kernel_traits_baseILj2560ES2_S2_fS2_fjLj1024EEEEELb0ELb1EEEvNS_9BwdParamsE,@function
        .size           _ZN10layer_norm22ln_bwd_finalize_kernelINS_22Kernel_traits_finalizeILj2560E13__nv_bfloat16S2_fS2_fjLb0ELj1024ELj4ENS_18Kernel_traits_baseILj2560ES2_S2_fS2_fjLj1024EEEEELb0ELb1EEEvNS_9BwdParamsE,(.L_x_10852 - _ZN10layer_norm22ln_bwd_finalize_kernelINS_22Kernel_traits_finalizeILj2560E13__nv_bfloat16S2_fS2_fjLb0ELj1024ELj4ENS_18Kernel_traits_baseILj2560ES2_S2_fS2_fjLj1024EEEEELb0ELb1EEEvNS_9BwdParamsE)
        .other          _ZN10layer_norm22ln_bwd_finalize_kernelINS_22Kernel_traits_finalizeILj2560E13__nv_bfloat16S2_fS2_fjLb0ELj1024ELj4ENS_18Kernel_traits_baseILj2560ES2_S2_fS2_fjLj1024EEEEELb0ELb1EEEvNS_9BwdParamsE,@"STO_CUDA_ENTRY STV_DEFAULT"
_ZN10layer_norm22ln_bwd_finalize_kernelINS_22Kernel_traits_finalizeILj2560E13__nv_bfloat16S2_fS2_fjLb0ELj1024ELj4ENS_18Kernel_traits_baseILj2560ES2_S2_fS2_fjLj1024EEEEELb0ELb1EEEvNS_9BwdParamsE:
.text._ZN10layer_norm22ln_bwd_finalize_kernelINS_22Kernel_traits_finalizeILj2560E13__nv_bfloat16S2_fS2_fjLb0ELj1024ELj4ENS_18Kernel_traits_baseILj2560ES2_S2_fS2_fjLj1024EEEEELb0ELb1EEEvNS_9BwdParamsE:
        /* <DEDUP_REMOVED lines=81> */
.L_x_3945:
        /* <DEDUP_REMOVED lines=118> */
.L_x_3944:
[----:B------:R-:W-:Y:S05]  /*0c70*/  BSYNC.RECONVERGENT B1 ;  /* 0x0000000000017941 */ /* 0x000fea0003800200 */
.L_x_3943:
        /* <DEDUP_REMOVED lines=77> */
.L_x_3947:
[----:B------:R-:W-:Y:S05]  /*1150*/  BSYNC.RECONVERGENT B1 ;  /* 0x0000000000017941 */ /* 0x000fea0003800200 */
.L_x_3946:
        /* <DEDUP_REMOVED lines=38> */
.L_x_3949:
[----:B------:R-:W-:Y:S05]  /*13c0*/  BSYNC.RECONVERGENT B1 ;  /* 0x0000000000017941 */ /* 0x000fea0003800200 */
.L_x_3948:
        /* <DEDUP_REMOVED lines=8> */
.L_x_3950:
        /* <DEDUP_REMOVED lines=10> */
.L_x_3942:
[----:B------:R-:W-:Y:S05]  /*14f0*/  BSYNC.RECONVERGENT B0 ;  /* 0x0000000000007941 */ /* 0x000fea0003800200 */
.L_x_3941:
        /* <DEDUP_REMOVED lines=57> */
.L_x_3951:
        /* <DEDUP_REMOVED lines=15> */
.L_x_10852:


//--------------------- .text._ZN10layer_norm13ln_bwd_kernelINS_13Kernel_traitsI13__nv_bfloat16S2_fS2_fjLj2560ELj1ELj1ELj4ELj8ENS_18Kernel_traits_baseILj2560ES2_S2_fS2_fjLj128EEEEELb1ELb0ELb1ELb1EEEvNS_9BwdParamsE --------------------------
	.section	.text._ZN10layer_norm13ln_bwd_kernelINS_13Kernel_traitsI13__nv_bfloat16S2_fS2_fjLj2560ELj1ELj1ELj4ELj8ENS_18Kernel_traits_baseILj2560ES2_S2_fS2_fjLj128EEEEELb1ELb0ELb1ELb1EEEvNS_9BwdParamsE,"ax",@progbits
	.align	128
        .global         _ZN10layer_norm13ln_bwd_kernelINS_13Kernel_traitsI13__nv_bfloat16S2_fS2_fjLj2560ELj1ELj1ELj4ELj8ENS_18Kernel_traits_baseILj2560ES2_S2_fS2_fjLj128EEEEELb1ELb0ELb1ELb1EEEvNS_9BwdParamsE
        .type           _ZN10layer_norm13ln_bwd_kernelINS_13Kernel_traitsI13__nv_bfloat16S2_fS2_fjLj2560ELj1ELj1ELj4ELj8ENS_18Kernel_traits_baseILj2560ES2_S2_fS2_fjLj128EEEEELb1ELb0ELb1ELb1EEEvNS_9BwdParamsE,@function
        .size           _ZN10layer_norm13ln_bwd_kernelINS_13Kernel_traitsI13__nv_bfloat16S2_fS2_fjLj2560ELj1ELj1ELj4ELj8ENS_18Kernel_traits_baseILj2560ES2_S2_fS2_fjLj128EEEEELb1ELb0ELb1ELb1EEEvNS_9BwdParamsE,(.L_x_10853 - _ZN10layer_norm13ln_bwd_kernelINS_13Kernel_traitsI13__nv_bfloat16S2_fS2_fjLj2560ELj1ELj1ELj4ELj8ENS_18Kernel_traits_baseILj2560ES2_S2_fS2_fjLj128EEEEELb1ELb0ELb1ELb1EEEvNS_9BwdParamsE)
        .other          _ZN10layer_norm13ln_bwd_kernelINS_13Kernel_traitsI13__nv_bfloat16S2_fS2_fjLj2560ELj1ELj1ELj4ELj8ENS_18Kernel_traits_baseILj2560ES2_S2_fS2_fjLj128EEEEELb1ELb0ELb1ELb1EEEvNS_9BwdParamsE,@"STO_CUDA_ENTRY STV_DEFAULT"
_ZN10layer_norm13ln_bwd_kernelINS_13Kernel_traitsI13__nv_bfloat16S2_fS2_fjLj2560ELj1ELj1ELj4ELj8ENS_18Kernel_traits_baseILj2560ES2_S2_fS2_fjLj128EEEEELb1ELb0ELb1ELb1EEEvNS_9BwdParamsE:
.text._ZN10layer_norm13ln_bwd_kernelINS_13Kernel_traitsI13__nv_bfloat16S2_fS2_fjLj2560ELj1ELj1ELj4ELj8ENS_18Kernel_traits_baseILj2560ES2_S2_fS2_fjLj128EEEEELb1ELb0ELb1ELb1EEEvNS_9BwdParamsE:
        /* <DEDUP_REMOVED lines=29> */
[----:B------:R-:W-:Y:S01]  /*01d0*/  UPLOP3.LUT UP1, UPT, UPT, UPT, UPT, 0x40, 0x4 ;  /* 0x000000000004789c */ /* 0x000fe20003f2e870 */
[----:B------:R-:W1:Y:S01]  /*01e0*/  LDCU UR18, c[0x0][0x388] ;  /* 0x00007100ff1277ac */ /* 0x000e620008000800 */
[----:B------:R-:W3:Y:S01]  /*01f0*/  LDCU.U8 UR14, c[0x0][0x410] ;  /* 0x00008200ff0e77ac */ /* 0x000ee20008000000 */
        /* <DEDUP_REMOVED lines=10> */
[----:B------:R-:W-:Y:S01]  /*02a0*/  HFMA2 R81, -RZ, RZ, 0, 0 ;  /* 0x00000000ff517431 */ /* 0x000fe200000001ff */
        /* <DEDUP_REMOVED lines=10> */
.L_x_3998:
        /* <DEDUP_REMOVED lines=13> */
[----:B------:R-:W-:Y:S01]  /*0420*/  IADD3 R22, PT, PT, R13, -0x1, RZ ;  /* 0xffffffff0d167810 */ /* 0x000fe20007ffe0ff */
[----:B------:R-:W-:-:S05]  /*0430*/  IMAD.WIDE R88, R2, 0x4, R88 ;  /* 0x0000000402587825 */ /* 0x000fca00078e0258 */
[----:B------:R-:W2:Y:S01]  /*0440*/  LDG.E R146, desc[UR12][R88.64] ;  /* 0x0000000c58927981 */ /* 0x000ea2000c1e1900 */
[----:B------:R-:W1:Y:S08]  /*0450*/  LDC.64 R96, c[0x0][0x3a8] ;  /* 0x0000ea00ff607b82 */ /* 0x000e700000000a00 */
[----:B------:R-:W3:Y:S01]  /*0460*/  LDC.64 R98, c[0x0][0x428] ;  /* 0x00010a00ff627b82 */ /* 0x000ee20000000a00 */
[-C--:B0-----:R-:W-:Y:S01]  /*0470*/  IMAD R20, R2, R15.reuse, RZ ;  /* 0x0000000f02147224 */ /* 0x081fe200078e02ff */
[----:B-----5:R-:W-:Y:S01]  /*0480*/  ISETP.GE.AND P3, PT, R143, 0x1, PT ;  /* 0x000000018f00780c */ /* 0x020fe20003f66270 */
[----:B------:R-:W-:Y:S01]  /*0490*/  IMAD R22, R22, R15, RZ ;  /* 0x0000000f16167224 */ /* 0x000fe200078e02ff */
[----:B------:R-:W-:-:S04]  /*04a0*/  MOV R149, UR7 ;  /* 0x0000000700957c02 */ /* 0x000fc80008000f00 */
[----:B------:R-:W0:Y:S01]  /*04b0*/  LDC.64 R134, c[0x0][0x3b0] ;  /* 0x0000ec00ff867b82 */ /* 0x000e220000000a00 */
[----:B------:R-:W-:Y:S02]  /*04c0*/  SHF.R.S32.HI R21, RZ, 0x1f, R20 ;  /* 0x0000001fff157819 */ /* 0x000fe40000011414 */
[----:B------:R-:W-:Y:S02]  /*04d0*/  SHF.R.S32.HI R23, RZ, 0x1f, R22 ;  /* 0x0000001fff177819 */ /* 0x000fe40000011416 */
[----:B------:R-:W-:Y:S02]  /*04e0*/  LEA.HI R21, R21, R20, RZ, 0x2 ;  /* 0x0000001415157211 */ /* 0x000fe400078f10ff */
[----:B------:R-:W-:Y:S02]  /*04f0*/  LEA.HI R23, R23, R22, RZ, 0x2 ;  /* 0x0000001617177211 */ /* 0x000fe400078f10ff */
[-C--:B------:R-:W-:Y:S02]  /*0500*/  LEA.HI.SX32 R157, R21, R0.reuse, 0x1e ;  /* 0x00000000159d7211 */ /* 0x080fe400078ff2ff */
[----:B------:R-:W-:-:S02]  /*0510*/  LEA.HI.SX32 R123, R23, R0, 0x1e ;  /* 0x00000000177b7211 */ /* 0x000fc400078ff2ff */
[C---:B------:R-:W-:Y:S01]  /*0520*/  IADD3 R159, PT, PT, R157.reuse, 0x80, RZ ;  /* 0x000000809d9f7810 */ /* 0x040fe20007ffe0ff */
[----:B-1----:R-:W-:Y:S01]  /*0530*/  IMAD.WIDE.U32 R20, R157, 0x10, R96 ;  /* 0x000000109d147825 */ /* 0x002fe200078e0060 */
[C---:B------:R-:W-:Y:S02]  /*0540*/  IADD3 R115, PT, PT, R123.reuse, 0x80, RZ ;  /* 0x000000807b737810 */ /* 0x040fe40007ffe0ff */
[C---:B------:R-:W-:Y:S01]  /*0550*/  IADD3 R117, PT, PT, R123.reuse, 0x100, RZ ;  /* 0x000001007b757810 */ /* 0x040fe20007ffe0ff */
[C-C-:B---3--:R-:W-:Y:S01]  /*0560*/  IMAD.WIDE.U32 R118, R123.reuse, 0x8, R98.reuse ;  /* 0x000000087b767825 */ /* 0x148fe200078e0062 */
[C---:B------:R-:W-:Y:S01]  /*0570*/  IADD3 R125, PT, PT, R123.reuse, 0x180, RZ ;  /* 0x000001807b7d7810 */ /* 0x040fe20007ffe0ff */
[----:B------:R-:W3:Y:S01]  /*0580*/  LDG.E.128 R20, desc[UR12][R20.64] ;  /* 0x0000000c14147981 */ /* 0x000ee2000c1e1d00 */
[----:B------:R-:W-:Y:S02]  /*0590*/  IADD3 R123, PT, PT, R123, 0x200, RZ ;  /* 0x000002007b7b7810 */ /* 0x000fe40007ffe0ff */
[----:B------:R-:W-:Y:S01]  /*05a0*/  IADD3 R145, PT, PT, R157, 0x180, RZ ;  /* 0x000001809d917810 */ /* 0x000fe20007ffe0ff */
[----:B------:R-:W-:Y:S01]  /*05b0*/  IMAD.WIDE.U32 R114, R115, 0x8, R98 ;  /* 0x0000000873727825 */ /* 0x000fe200078e0062 */
[----:B------:R-:W4:Y:S01]  /*05c0*/  LDG.E.64 R118, desc[UR12][R118.64] ;  /* 0x0000000c76767981 */ /* 0x000f22000c1e1b00 */
[----:B------:R-:W-:-:S02]  /*05d0*/  IADD3 R155, PT, PT, R157, 0x100, RZ ;  /* 0x000001009d9b7810 */ /* 0x000fc40007ffe0ff */
[----:B------:R-:W-:Y:S01]  /*05e0*/  IMAD.WIDE.U32 R90, R159, 0x10, R96 ;  /* 0x000000109f5a7825 */ /* 0x000fe200078e0060 */
[----:B------:R-:W-:Y:S01]  /*05f0*/  IADD3 R153, PT, PT, R157, 0x200, RZ ;  /* 0x000002009d997810 */ /* 0x000fe20007ffe0ff */
[----:B------:R-:W4:Y:S02]  /*0600*/  LDG.E.64 R114, desc[UR12][R114.64] ;  /* 0x0000000c72727981 */ /* 0x000f24000c1e1b00 */
[--C-:B------:R-:W-:Y:S02]  /*0610*/  IMAD.WIDE.U32 R116, R117, 0x8, R98.reuse ;  /* 0x0000000875747825 */ /* 0x100fe400078e0062 */
[----:B------:R-:W4:Y:S02]  /*0620*/  LDG.E.128 R88, desc[UR12][R90.64] ;  /* 0x0000000c5a587981 */ /* 0x000f24000c1e1d00 */
[--C-:B------:R-:W-:Y:S02]  /*0630*/  IMAD.WIDE.U32 R124, R125, 0x8, R98.reuse ;  /* 0x000000087d7c7825 */ /* 0x100fe400078e0062 */
[----:B------:R-:W4:Y:S02]  /*0640*/  LDG.E.64 R116, desc[UR12][R116.64] ;  /* 0x0000000c74747981 */ /* 0x000f24000c1e1b00 */
[----:B------:R-:W-:-:S02]  /*0650*/  IMAD.WIDE.U32 R122, R123, 0x8, R98 ;  /* 0x000000087b7a7825 */ /* 0x000fc400078e0062 */
[----:B------:R-:W4:Y:S02]  /*0660*/  LDG.E.64 R124, desc[UR12][R124.64] ;  /* 0x0000000c7c7c7981 */ /* 0x000f24000c1e1b00 */
[--C-:B------:R-:W-:Y:S02]  /*0670*/  IMAD.WIDE.U32 R98, R145, 0x10, R96.reuse ;  /* 0x0000001091627825 */ /* 0x100fe400078e0060 */
[----:B------:R-:W4:Y:S02]  /*0680*/  LDG.E.64 R122, desc[UR12][R122.64] ;  /* 0x0000000c7a7a7981 */ /* 0x000f24000c1e1b00 */
[----:B------:R-:W-:-:S04]  /*0690*/  IMAD.WIDE.U32 R92, R155, 0x10, R96 ;  /* 0x000000109b5c7825 */ /* 0x000fc800078e0060 */
[----:B------:R-:W-:Y:S02]  /*06a0*/  IMAD.WIDE.U32 R100, R153, 0x10, R96 ;  /* 0x0000001099647825 */ /* 0x000fe400078e0060 */
[----:B------:R-:W4:Y:S04]  /*06b0*/  LDG.E.128 R96, desc[UR12][R98.64] ;  /* 0x0000000c62607981 */ /* 0x000f28000c1e1d00 */
[----:B------:R-:W4:Y:S04]  /*06c0*/  LDG.E.128 R92, desc[UR12][R92.64] ;  /* 0x0000000c5c5c7981 */ /* 0x000f28000c1e1d00 */
[----:B------:R-:W4:Y:S01]  /*06d0*/  LDG.E.128 R100, desc[UR12][R100.64] ;  /* 0x0000000c64647981 */ /* 0x000f22000c1e1d00 */
[----:B------:R-:W-:-:S02]  /*06e0*/  ISETP.NE.U32.AND P0, PT, RZ, UR6, PT ;  /* 0x00000006ff007c0c */ /* 0x000fc4000bf05070 */
[----:B------:R-:W-:Y:S02]  /*06f0*/  @P3 IADD3 R120, PT, PT, R143, -0x1, RZ ;  /* 0xffffffff8f783810 */ /* 0x000fe40007ffe0ff */
[----:B------:R-:W-:-:S03]  /*0700*/  ISETP.NE.AND.EX P0, PT, R149, RZ, PT, P0 ;  /* 0x000000ff9500720c */ /* 0x000fc60003f05300 */
[----:B------:R-:W-:-:S05]  /*0710*/  @P3 IMAD R120, R120, R15, RZ ;  /* 0x0000000f78783224 */ /* 0x000fca00078e02ff */
[----:B------:R-:W-:-:S04]  /*0720*/  @P3 SHF.R.S32.HI R15, RZ, 0x1f, R120 ;  /* 0x0000001fff0f3819 */ /* 0x000fc80000011478 */
[----:B------:R-:W-:Y:S01]  /*0730*/  @P3 LEA.HI R15, R15, R120, RZ, 0x2 ;  /* 0x000000780f0f3211 */ /* 0x000fe200078f10ff */
[----:B------:R-:W1:Y:S08]  /*0740*/  @P0 LDC.64 R126, c[0x0][0x438] ;  /* 0x00010e00ff7e0b82 */ /* 0x000e700000000a00 */
[----:B------:R-:W0:Y:S08]  /*0750*/  @P0 LDC.64 R120, c[0x0][0x438] ;  /* 0x00010e00ff780b82 */ /* 0x000e300000000a00 */
[----:B------:R-:W1:Y:S08]  /*0760*/  @P0 LDC.64 R132, c[0x0][0x438] ;  /* 0x00010e00ff840b82 */ /* 0x000e700000000a00 */
[----:B------:R-:W1:Y:S08]  /*0770*/  @P0 LDC.64 R130, c[0x0][0x438] ;  /* 0x00010e00ff820b82 */ /* 0x000e700000000a00 */
[----:B------:R-:W1:Y:S01]  /*0780*/  @P0 LDC.64 R128, c[0x0][0x438] ;  /* 0x00010e00ff800b82 */ /* 0x000e620000000a00 */
[----:B------:R-:W-:Y:S01]  /*0790*/  MOV R151, RZ ;  /* 0x000000ff00977202 */ /* 0x000fe20000000f00 */
[----:B0-----:R-:W-:Y:S01]  /*07a0*/  @P0 IMAD.WIDE.U32 R120, R157, 0x10, R120 ;  /* 0x000000109d780825 */ /* 0x001fe200078e0078 */
[----:B------:R-:W-:-:S03]  /*07b0*/  @P3 LEA.HI.SX32 R151, R15, R0, 0x1e ;  /* 0x000000000f973211 */ /* 0x000fc600078ff2ff */
[----:B-1----:R-:W-:Y:S01]  /*07c0*/  @P0 IMAD.WIDE.U32 R126, R159, 0x10, R126 ;  /* 0x000000109f7e0825 */ /* 0x002fe200078e007e */
[----:B------:R-:W-:Y:S01]  /*07d0*/  IADD3 R141, PT, PT, R151, 0x80, RZ ;  /* 0x00000080978d7810 */ /* 0x000fe20007ffe0ff */
[----:B------:R-:W5:Y:S02]  /*07e0*/  @P0 LDG.E.128 R40, desc[UR12][R120.64] ;  /* 0x0000000c78280981 */ /* 0x000f64000c1e1d00 */
[----:B------:R-:W-:Y:S01]  /*07f0*/  @P0 IMAD.WIDE.U32 R132, R155, 0x10, R132 ;  /* 0x000000109b840825 */ /* 0x000fe200078e0084 */
[C---:B------:R-:W-:Y:S01]  /*0800*/  IADD3 R139, PT, PT, R151.reuse, 0x100, RZ ;  /* 0x00000100978b7810 */ /* 0x040fe20007ffe0ff */
[----:B------:R-:W5:Y:S01]  /*0810*/  @P0 LDG.E.128 R36, desc[UR12][R126.64] ;  /* 0x0000000c7e240981 */ /* 0x000f62000c1e1d00 */
[----:B------:R-:W-:Y:S01]  /*0820*/  IADD3 R137, PT, PT, R151, 0x180, RZ ;  /* 0x0000018097897810 */ /* 0x000fe20007ffe0ff */
[----:B------:R-:W-:Y:S01]  /*0830*/  @P0 IMAD.WIDE.U32 R144, R145, 0x10, R130 ;  /* 0x0000001091900825 */ /* 0x000fe200078e0082 */
[----:B------:R-:W-:Y:S01]  /*0840*/  IADD3 R15, PT, PT, R151, 0x200, RZ ;  /* 0x00000200970f7810 */ /* 0x000fe20007ffe0ff */
[----:B------:R-:W5:Y:S04]  /*0850*/  @P0 LDG.E.128 R32, desc[UR12][R132.64] ;  /* 0x0000000c84200981 */ /* 0x000f68000c1e1d00 */
[----:B------:R-:W5:Y:S01]  /*0860*/  @P0 LDG.E.128 R28, desc[UR12][R144.64] ;  /* 0x0000000c901c0981 */ /* 0x000f62000c1e1d00 */
[----:B------:R-:W-:-:S05]  /*0870*/  @P0 IMAD.WIDE.U32 R152, R153, 0x10, R128 ;  /* 0x0000001099980825 */ /* 0x000fca00078e0080 */
[----:B------:R-:W5:Y:S01]  /*0880*/  @P0 LDG.E.128 R24, desc[UR12][R152.64] ;  /* 0x0000000c98180981 */ /* 0x000f62000c1e1d00 */
[----:B------:R-:W-:Y:S01]  /*0890*/  ISETP.NE.AND P0, PT, RZ, UR14, PT ;  /* 0x0000000eff007c0c */ /* 0x000fe2000bf05270 */
[----:B------:R-:W-:-:S04]  /*08a0*/  IMAD.WIDE.U32 R150, R151, 0x4, R134 ;  /* 0x0000000497967825 */ /* 0x000fc800078e0086 */
[--C-:B------:R-:W-:Y:S02]  /*08b0*/  IMAD.WIDE.U32 R140, R141, 0x4, R134.reuse ;  /* 0x000000048d8c7825 */ /* 0x100fe400078e0086 */
[----:B------:R-:W5:Y:S02]  /*08c0*/  LDG.E R150, desc[UR12][R150.64] ;  /* 0x0000000c96967981 */ /* 0x000f64000c1e1900 */
[--C-:B------:R-:W-:Y:S02]  /*08d0*/  IMAD.WIDE.U32 R138, R139, 0x4, R134.reuse ;  /* 0x000000048b8a7825 */ /* 0x100fe400078e0086 */
[----:B------:R-:W5:Y:S02]  /*08e0*/  LDG.E R148, desc[UR12][R140.64] ;  /* 0x0000000c8c947981 */ /* 0x000f64000c1e1900 */
[--C-:B------:R-:W-:Y:S02]  /*08f0*/  IMAD.WIDE.U32 R136, R137, 0x4, R134.reuse ;  /* 0x0000000489887825 */ /* 0x100fe400078e0086 */
[----:B------:R0:W5:Y:S02]  /*0900*/  LDG.E R147, desc[UR12][R138.64] ;  /* 0x0000000c8a937981 */ /* 0x000164000c1e1900 */
[----:B------:R-:W-:-:S02]  /*0910*/  IMAD.WIDE.U32 R134, R15, 0x4, R134 ;  /* 0x000000040f867825 */ /* 0x000fc400078e0086 */
[----:B------:R-:W5:Y:S04]  /*0920*/  LDG.E R142, desc[UR12][R136.64] ;  /* 0x0000000c888e7981 */ /* 0x000f68000c1e1900 */
[----:B------:R3:W5:Y:S01]  /*0930*/  LDG.E R15, desc[UR12][R134.64] ;  /* 0x0000000c860f7981 */ /* 0x000762000c1e1900 */
[----:B0-----:R-:W-:Y:S02]  /*0940*/  SHF.L.U32 R138, R11, 0x10, RZ ;  /* 0x000000100b8a7819 */ /* 0x001fe400000006ff */
[----:B------:R-:W-:Y:S02]  /*0950*/  SHF.L.U32 R139, R104, 0x10, RZ ;  /* 0x00000010688b7819 */ /* 0x000fe400000006ff */
[----:B--2---:R-:W-:-:S05]  /*0960*/  FSEL R128, R146, RZ, !P0 ;  /* 0x000000ff92807208 */ /* 0x004fca0004000000 */
[C---:B---3--:R-:W-:Y:S01]  /*0970*/  FADD.FTZ R135, -R128.reuse, R21 ;  /* 0x0000001580877221 */ /* 0x048fe20000010100 */
[----:B------:R-:W-:Y:S01]  /*0980*/  FADD.FTZ R137, -R128, R22 ;  /* 0x0000001680897221 */ /* 0x000fe20000010100 */
[----:B----4-:R-:W-:Y:S02]  /*0990*/  MOV R130, R119 ;  /* 0x0000007700827202 */ /* 0x010fe40000000f00 */
[----:B------:R-:W-:Y:S01]  /*09a0*/  FMUL.FTZ R140, R14, R135 ;  /* 0x000000870e8c7220 */ /* 0x000fe20000410000 */
[----:B------:R-:W-:Y:S01]  /*09b0*/  FADD.FTZ R141, -R128, R20 ;  /* 0x00000014808d7221 */ /* 0x000fe20000010100 */
[----:B------:R-:W-:Y:S02]  /*09c0*/  SHF.L.U32 R135, R105, 0x10, RZ ;  /* 0x0000001069877819 */ /* 0x000fe400000006ff */
[----:B------:R-:W-:Y:S01]  /*09d0*/  SHF.R.U64 R132, R114, 0x10, R115 ;  /* 0x0000001072847819 */ /* 0x000fe20000001273 */
[----:B------:R-:W-:Y:S01]  /*09e0*/  FMUL.FTZ R137, R14, R137 ;  /* 0x000000890e897220 */ /* 0x000fe20000410000 */
[----:B------:R-:W-:Y:S01]  /*09f0*/  SHF.L.U32 R130, R130, 0x10, RZ ;  /* 0x0000001082827819 */ /* 0x000fe200000006ff */
[C---:B------:R-:W-:Y:S01]  /*0a00*/  FADD.FTZ R127, -R128.reuse, R89 ;  /* 0x00000059807f7221 */ /* 0x040fe20000010100 */
[----:B------:R-:W-:Y:S01]  /*0a10*/  MOV R20, R115 ;  /* 0x0000007300147202 */ /* 0x000fe20000000f00 */
[----:B------:R-:W-:-:S02]  /*0a20*/  FADD.FTZ R129, -R128, R90 ;  /* 0x0000005a80817221 */ /* 0x000fc40000010100 */
[-C--:B------:R-:W-:Y:S01]  /*0a30*/  FMUL.FTZ R135, R135, R130.reuse ;  /* 0x0000008287877220 */ /* 0x080fe20000410000 */
[----:B------:R-:W-:Y:S01]  /*0a40*/  FFMA.FTZ R46, R137, R130, R46 ;  /* 0x00000082892e7223 */ /* 0x000fe2000001002e */
[----:B------:R-:W-:Y:S01]  /*0a50*/  FADD.FTZ R66, R66, R130 ;  /* 0x0000008242427221 */ /* 0x000fe20000010000 */
[----:B------:R-:W-:Y:S01]  /*0a60*/  SHF.L.U32 R20, R20, 0x10, RZ ;  /* 0x0000001014147819 */ /* 0x000fe200000006ff */
[----:B------:R-:W-:Y:S01]  /*0a70*/  FADD.FTZ R21, -R128, R91 ;  /* 0x0000005b80157221 */ /* 0x000fe20000010100 */
[----:B------:R-:W-:Y:S01]  /*0a80*/  SHF.L.U32 R130, R9, 0x10, RZ ;  /* 0x0000001009827819 */ /* 0x000fe200000006ff */
[----:B------:R-:W-:Y:S01]  /*0a90*/  FMUL.FTZ R129, R14, R129 ;  /* 0x000000810e817220 */ /* 0x000fe20000410000 */
[----:B------:R-:W-:Y:S01]  /*0aa0*/  MOV R136, R118 ;  /* 0x0000007600887202 */ /* 0x000fe20000000f00 */
[----:B------:R-:W-:Y:S01]  /*0ab0*/  FADD.FTZ R133, -R128, R88 ;  /* 0x0000005880857221 */ /* 0x000fe20000010100 */
[----:B------:R-:W-:Y:S01]  /*0ac0*/  SHF.R.U64 R134, R118, 0x10, R119 ;  /* 0x0000001076867819 */ /* 0x000fe20000001277 */
[C---:B------:R-:W-:Y:S01]  /*0ad0*/  FADD.FTZ R131, -R128.reuse, R23 ;  /* 0x0000001780837221 */ /* 0x040fe20000010100 */
[----:B------:R-:W-:Y:S01]  /*0ae0*/  SHF.R.U32.HI R22, RZ, 0x10, R115 ;  /* 0x00000010ff167819 */ /* 0x000fe20000011673 */
[----:B------:R-:W-:Y:S01]  /*0af0*/  FADD.FTZ R155, -R128, R96 ;  /* 0x00000060809b7221 */ /* 0x000fe20000010100 */
[----:B------:R-:W-:Y:S01]  /*0b00*/  SHF.L.U32 R96, R132, 0x10, RZ ;  /* 0x0000001084607819 */ /* 0x000fe200000006ff */
[----:B------:R-:W-:Y:S01]  /*0b10*/  FMUL.FTZ R132, R14, R127 ;  /* 0x0000007f0e847220 */ /* 0x000fe20000410000 */
[----:B------:R-:W-:Y:S01]  /*0b20*/  SHF.L.U32 R127, R107, 0x10, RZ ;  /* 0x000000106b7f7819 */ /* 0x000fe200000006ff */
[C---:B------:R-:W-:Y:S01]  /*0b30*/  FADD.FTZ R145, -R128.reuse, R92 ;  /* 0x0000005c80917221 */ /* 0x040fe20000010100 */
[----:B------:R-:W-:Y:S01]  /*0b40*/  MOV R144, R116 ;  /* 0x0000007400907202 */ /* 0x000fe20000000f00 */
[----:B------:R-:W-:Y:S01]  /*0b50*/  FADD.FTZ R115, -R128, R93 ;  /* 0x0000005d80737221 */ /* 0x000fe20000010100 */
[----:B------:R-:W-:Y:S01]  /*0b60*/  SHF.R.U64 R120, R116, 0x10, R117 ;  /* 0x0000001074787819 */ /* 0x000fe20000001275 */
[C---:B------:R-:W-:Y:S01]  /*0b70*/  FADD.FTZ R23, -R128.reuse, R94 ;  /* 0x0000005e80177221 */ /* 0x040fe20000010100 */
[----:B------:R-:W-:Y:S01]  /*0b80*/  SHF.R.U32.HI R126, RZ, 0x10, R119 ;  /* 0x00000010ff7e7819 */ /* 0x000fe20000011677 */
[C---:B------:R-:W-:Y:S01]  /*0b90*/  FADD.FTZ R95, -R128.reuse, R95 ;  /* 0x0000005f805f7221 */ /* 0x040fe20000010100 */
[----:B------:R-:W-:Y:S01]  /*0ba0*/  MOV R118, R117 ;  /* 0x0000007500767202 */ /* 0x000fe20000000f00 */
[C---:B------:R-:W-:Y:S01]  /*0bb0*/  FADD.FTZ R153, -R128.reuse, R97 ;  /* 0x0000006180997221 */ /* 0x040fe20000010100 */
[----:B------:R-:W-:Y:S01]  /*0bc0*/  SHF.R.U32.HI R116, RZ, 0x10, R117 ;  /* 0x00000010ff747819 */ /* 0x000fe20000011675 */
[----:B------:R-:W-:Y:S01]  /*0bd0*/  FADD.FTZ R151, -R128, R98 ;  /* 0x0000006280977221 */ /* 0x000fe20000010100 */
[----:B------:R-:W-:Y:S01]  /*0be0*/  SHF.R.U64 R90, R122, 0x10, R123 ;  /* 0x000000107a5a7819 */ /* 0x000fe2000000127b */
[C---:B------:R-:W-:Y:S01]  /*0bf0*/  FADD.FTZ R117, -R128.reuse, R100 ;  /* 0x0000006480757221 */ /* 0x040fe20000010100 */
[----:B------:R-:W-:Y:S01]  /*0c00*/  MOV R0, R123 ;  /* 0x0000007b00007202 */ /* 0x000fe20000000f00 */
[C---:B------:R-:W-:Y:S01]  /*0c10*/  FADD.FTZ R119, -R128.reuse, R101 ;  /* 0x0000006580777221 */ /* 0x040fe20000010100 */
[----:B------:R-:W-:Y:S01]  /*0c20*/  SHF.R.U32.HI R88, RZ, 0x10, R123 ;  /* 0x00000010ff587819 */ /* 0x000fe2000001167b */
[C---:B------:R-:W-:Y:S01]  /*0c30*/  FADD.FTZ R123, -R128.reuse, R99 ;  /* 0x00000063807b7221 */ /* 0x040fe20000010100 */
[C---:B------:R-:W-:Y:S01]  /*0c40*/  FADD.FTZ R121, -R128.reuse, R102 ;  /* 0x0000006680797221 */ /* 0x040fe20000010100 */
[----:B------:R-:W-:Y:S01]  /*0c50*/  FADD.FTZ R93, -R128, R103 ;  /* 0x00000067805d7221 */ /* 0x000fe20000010100 */
[-C--:B------:R-:W-:Y:S01]  /*0c60*/  FMUL.FTZ R127, R127, R20.reuse ;  /* 0x000000147f7f7220 */ /* 0x080fe20000410000 */
[----:B------:R-:W-:Y:S01]  /*0c70*/  FFMA.FTZ R82, R129, R20, R82 ;  /* 0x0000001481527223 */ /* 0x000fe20000010052 */
[----:B------:R-:W-:Y:S01]  /*0c80*/  FADD.FTZ R62, R62, R20 ;  /* 0x000000143e3e7221 */ /* 0x000fe20000010000 */
[----:B------:R-:W-:Y:S01]  /*0c90*/  FMUL.FTZ R128, R14, R21 ;  /* 0x000000150e807220 */ /* 0x000fe20000410000 */
[----:B------:R-:W-:Y:S01]  /*0ca0*/  SHF.R.U64 R94, R124, 0x10, R125 ;  /* 0x000000107c5e7819 */ /* 0x000fe2000000127d */
[-C--:B------:R-:W-:Y:S01]  /*0cb0*/  FMUL.FTZ R130, R130, R96.reuse ;  /* 0x0000006082827220 */ /* 0x080fe20000410000 */
[----:B------:R-:W-:Y:S01]  /*0cc0*/  MOV R91, R125 ;  /* 0x0000007d005b7202 */ /* 0x000fe20000000f00 */
[----:B------:R-:W-:Y:S01]  /*0cd0*/  FFMA.FTZ R81, R132, R96, R81 ;  /* 0x0000006084517223 */ /* 0x000fe20000010051 */
[----:B------:R-:W-:Y:S01]  /*0ce0*/  SHF.R.U32.HI R92, RZ, 0x10, R125 ;  /* 0x00000010ff5c7819 */ /* 0x000fe2000001167d */
[----:B------:R-:W-:Y:S01]  /*0cf0*/  FADD.FTZ R61, R61, R96 ;  /* 0x000000603d3d7221 */ /* 0x000fe20000010000 */
[----:B------:R-:W-:Y:S01]  /*0d00*/  SHF.L.U32 R20, R108, 0x10, RZ ;  /* 0x000000106c147819 */ /* 0x000fe200000006ff */
[----:B------:R-:W-:Y:S01]  /*0d10*/  FMUL.FTZ R125, R14, R145 ;  /* 0x000000910e7d7220 */ /* 0x000fe20000410000 */
[----:B------:R-:W-:-:S02]  /*0d20*/  SHF.L.U32 R21, R144, 0x10, RZ ;  /* 0x0000001090157819 */ /* 0x000fc400000006ff */
[----:B------:R-:W-:Y:S02]  /*0d30*/  SHF.L.U32 R96, R7, 0x10, RZ ;  /* 0x0000001007607819 */ /* 0x000fe400000006ff */
[----:B------:R-:W-:Y:S02]  /*0d40*/  SHF.L.U32 R120, R120, 0x10, RZ ;  /* 0x0000001078787819 */ /* 0x000fe400000006ff */
[----:B------:R-:W-:Y:S02]  /*0d50*/  SHF.L.U32 R134, R134, 0x10, RZ ;  /* 0x0000001086867819 */ /* 0x000fe400000006ff */
[----:B------:R-:W-:Y:S02]  /*0d60*/  SHF.L.U32 R97, R109, 0x10, RZ ;  /* 0x000000106d617819 */ /* 0x000fe400000006ff */
[----:B------:R-:W-:Y:S01]  /*0d70*/  SHF.L.U32 R118, R118, 0x10, RZ ;  /* 0x0000001076767819 */ /* 0x000fe200000006ff */
[----:B------:R-:W-:Y:S01]  /*0d80*/  FMUL.FTZ R141, R14, R141 ;  /* 0x0000008d0e8d7220 */ /* 0x000fe20000410000 */
[----:B------:R-:W-:-:S02]  /*0d90*/  MOV R146, R114 ;  /* 0x0000007200927202 */ /* 0x000fc40000000f00 */
[----:B------:R-:W-:Y:S02]  /*0da0*/  SHF.L.U32 R136, R136, 0x10, RZ ;  /* 0x0000001088887819 */ /* 0x000fe400000006ff */
[----:B------:R-:W-:Y:S02]  /*0db0*/  SHF.L.U32 R99, R8, 0x10, RZ ;  /* 0x0000001008637819 */ /* 0x000fe400000006ff */
[----:B------:R-:W-:Y:S01]  /*0dc0*/  SHF.L.U32 R116, R116, 0x10, RZ ;  /* 0x0000001074747819 */ /* 0x000fe200000006ff */
[-C--:B------:R-:W-:Y:S01]  /*0dd0*/  FMUL.FTZ R20, R20, R21.reuse ;  /* 0x0000001514147220 */ /* 0x080fe20000410000 */
[----:B------:R-:W-:Y:S01]  /*0de0*/  MOV R114, R124 ;  /* 0x0000007c00727202 */ /* 0x000fe20000000f00 */
[----:B------:R-:W-:Y:S01]  /*0df0*/  FFMA.FTZ R76, R125, R21, R76 ;  /* 0x000000157d4c7223 */ /* 0x000fe2000001004c */
[----:B------:R-:W-:Y:S01]  /*0e00*/  FADD.FTZ R56, R56, R21 ;  /* 0x0000001538387221 */ /* 0x000fe20000010000 */
[----:B------:R-:W-:Y:S01]  /*0e10*/  FMUL.FTZ R21, R96, R120 ;  /* 0x0000007860157220 */ /* 0x000fe20000410000 */
[-C--:B------:R-:W-:Y:S01]  /*0e20*/  FMUL.FTZ R138, R138, R134.reuse ;  /* 0x000000868a8a7220 */ /* 0x080fe20000410000 */
[----:B------:R-:W-:Y:S01]  /*0e30*/  FFMA.FTZ R45, R140, R134, R45 ;  /* 0x000000868c2d7223 */ /* 0x000fe2000001002d */
[----:B------:R-:W-:Y:S01]  /*0e40*/  FADD.FTZ R65, R65, R134 ;  /* 0x0000008641417221 */ /* 0x000fe20000010000 */
[----:B------:R-:W-:Y:S01]  /*0e50*/  FMUL.FTZ R96, R97, R118 ;  /* 0x0000007661607220 */ /* 0x000fe20000410000 */
[----:B------:R-:W-:Y:S01]  /*0e60*/  FMUL.FTZ R98, R14, R95 ;  /* 0x0000005f0e627220 */ /* 0x000fe20000410000 */
[-C--:B------:R-:W-:Y:S01]  /*0e70*/  FMUL.FTZ R139, R139, R136.reuse ;  /* 0x000000888b8b7220 */ /* 0x080fe20000410000 */
[----:B------:R-:W-:Y:S01]  /*0e80*/  FFMA.FTZ R44, R141, R136, R44 ;  /* 0x000000888d2c7223 */ /* 0x000fe2000001002c */
[----:B------:R-:W-:Y:S01]  /*0e90*/  FADD.FTZ R64, R64, R136 ;  /* 0x0000008840407221 */ /* 0x000fe20000010000 */
[----:B------:R-:W-:Y:S01]  /*0ea0*/  SHF.L.U32 R134, R12, 0x10, RZ ;  /* 0x000000100c867819 */ /* 0x000fe200000006ff */
[----:B------:R-:W-:Y:S01]  /*0eb0*/  FMUL.FTZ R97, R99, R116 ;  /* 0x0000007463617220 */ /* 0x000fe20000410000 */
[----:B------:R-:W-:Y:S01]  /*0ec0*/  SHF.L.U32 R126, R126, 0x10, RZ ;  /* 0x000000107e7e7819 */ /* 0x000fe200000006ff */
        /* <DEDUP_REMOVED lines=9> */
[-C--:B------:R-:W-:Y:S01]  /*0f60*/  FMUL.FTZ R100, R100, R95.reuse ;  /* 0x0000005f64647220 */ /* 0x080fe20000410000 */
[----:B------:R-:W-:Y:S01]  /*0f70*/  FADD.FTZ R52, R52, R95 ;  /* 0x0000005f34347221 */ /* 0x000fe20000010000 */
[----:B------:R-:W-:Y:S01]  /*0f80*/  FFMA.FTZ R72, R99, R95, R72 ;  /* 0x0000005f63487223 */ /* 0x000fe20000010048 */
[----:B------:R-:W-:Y:S01]  /*0f90*/  FMUL.FTZ R102, R14, R153 ;  /* 0x000000990e667220 */ /* 0x000fe20000410000 */
[----:B------:R-:W-:Y:S01]  /*0fa0*/  SHF.L.U32 R126, R10, 0x10, RZ ;  /* 0x000000100a7e7819 */ /* 0x000fe200000006ff */
[----:B------:R-:W-:Y:S01]  /*0fb0*/  FADD.FTZ R95, RZ, R139 ;  /* 0x0000008bff5f7221 */ /* 0x000fe20000010000 */
[----:B------:R-:W-:Y:S01]  /*0fc0*/  SHF.L.U32 R22, R22, 0x10, RZ ;  /* 0x0000001016167819 */ /* 0x000fe200000006ff */
[----:B------:R-:W-:Y:S01]  /*0fd0*/  FFMA.FTZ R103, R141, R139, RZ ;  /* 0x0000008b8d677223 */ /* 0x000fe200000100ff */
[-C--:B------:R-:W-:Y:S01]  /*0fe0*/  FMUL.FTZ R101, R101, R94.reuse ;  /* 0x0000005e65657220 */ /* 0x080fe20000410000 */
[----:B------:R-:W-:Y:S01]  /*0ff0*/  FADD.FTZ R53, R53, R94 ;  /* 0x0000005e35357221 */ /* 0x000fe20000010000 */
[----:B------:R-:W-:Y:S01]  /*1000*/  FFMA.FTZ R73, R102, R94, R73 ;  /* 0x0000005e66497223 */ /* 0x000fe20000010049 */
[----:B------:R-:W-:Y:S01]  /*1010*/  FADD.FTZ R94, R95, R138 ;  /* 0x0000008a5f5e7221 */ /* 0x000fe20000010000 */
[-C--:B------:R-:W-:Y:S01]  /*1020*/  FMUL.FTZ R126, R126, R22.reuse ;  /* 0x000000167e7e7220 */ /* 0x080fe20000410000 */
[----:B------:R-:W-:Y:S01]  /*1030*/  FFMA.FTZ R83, R128, R22, R83 ;  /* 0x0000001680537223 */ /* 0x000fe20000010053 */
[----:B------:R-:W-:Y:S01]  /*1040*/  FADD.FTZ R63, R63, R22 ;  /* 0x000000163f3f7221 */ /* 0x000fe20000010000 */
[----:B------:R-:W-:Y:S01]  /*1050*/  FFMA.FTZ R114, R140, R138, R103 ;  /* 0x0000008a8c727223 */ /* 0x000fe20000010067 */
[----:B------:R-:W-:Y:S01]  /*1060*/  FMUL.FTZ R22, R14, R115 ;  /* 0x000000730e167220 */ /* 0x000fe20000410000 */
[----:B------:R-:W-:Y:S01]  /*1070*/  SHF.L.U32 R131, R106, 0x10, RZ ;  /* 0x000000106a837819 */ /* 0x000fe200000006ff */
[----:B------:R-:W-:Y:S01]  /*1080*/  FADD.FTZ R95, R94, R135 ;  /* 0x000000875e5f7221 */ /* 0x000fe20000010000 */
[----:B------:R-:W-:Y:S01]  /*1090*/  SHF.L.U32 R146, R146, 0x10, RZ ;  /* 0x0000001092927819 */ /* 0x000fe200000006ff */
[----:B------:R-:W-:Y:S01]  /*10a0*/  FFMA.FTZ R103, R137, R135, R114 ;  /* 0x0000008789677223 */ /* 0x000fe20000010072 */
[----:B------:R-:W-:Y:S01]  /*10b0*/  FFMA.FTZ R77, R22, R120, R77 ;  /* 0x00000078164d7223 */ /* 0x000fe2000001004d */
[----:B------:R-:W-:Y:S01]  /*10c0*/  FADD.FTZ R57, R57, R120 ;  /* 0x0000007839397221 */ /* 0x000fe20000010000 */
[----:B------:R-:W-:Y:S01]  /*10d0*/  SHF.L.U32 R120, R92, 0x10, RZ ;  /* 0x000000105c787819 */ /* 0x000fe200000006ff */
[----:B------:R-:W-:Y:S01]  /*10e0*/  FMUL.FTZ R131, R131, R146 ;  /* 0x0000009283837220 */ /* 0x000fe20000410000 */
[----:B------:R-:W-:Y:S01]  /*10f0*/  FFMA.FTZ R79, R98, R116, R79 ;  /* 0x00000074624f7223 */ /* 0x000fe2000001004f */
[----:B------:R-:W-:Y:S01]  /*1100*/  FADD.FTZ R59, R59, R116 ;  /* 0x000000743b3b7221 */ /* 0x000fe20000010000 */
[----:B------:R-:W-:Y:S01]  /*1110*/  FADD.FTZ R92, R95, R134 ;  /* 0x000000865f5c7221 */ /* 0x000fe20000010000 */
[----:B------:R-:W-:Y:S01]  /*1120*/  FMUL.FTZ R133, R14, R133 ;  /* 0x000000850e857220 */ /* 0x000fe20000410000 */
[----:B------:R-:W-:Y:S01]  /*1130*/  FFMA.FTZ R116, R136, R134, R103 ;  /* 0x0000008688747223 */ /* 0x000fe20000010067 */
[----:B------:R-:W-:Y:S01]  /*1140*/  SHF.L.U32 R115, R111, 0x10, RZ ;  /* 0x000000106f737819 */ /* 0x000fe200000006ff */
[----:B------:R-:W-:Y:S01]  /*1150*/  FMUL.FTZ R103, R14, R151 ;  /* 0x000000970e677220 */ /* 0x000fe20000410000 */
[----:B------:R-:W-:Y:S01]  /*1160*/  SHF.L.U32 R94, R91, 0x10, RZ ;  /* 0x000000105b5e7819 */ /* 0x000fe200000006ff */
[----:B------:R-:W-:Y:S01]  /*1170*/  FADD.FTZ R91, R92, R131 ;  /* 0x000000835c5b7221 */ /* 0x000fe20000010000 */
[----:B------:R-:W-:Y:S01]  /*1180*/  FFMA.FTZ R95, R133, R131, R116 ;  /* 0x00000083855f7223 */ /* 0x000fe20000010074 */
[----:B------:R-:W-:-:S02]  /*1190*/  FMUL.FTZ R23, R14, R23 ;  /* 0x000000170e177220 */ /* 0x000fc40000410000 */
[-C--:B------:R-:W-:Y:S01]  /*11a0*/  FMUL.FTZ R114, R115, R94.reuse ;  /* 0x0000005e73727220 */ /* 0x080fe20000410000 */
[----:B------:R-:W-:Y:S01]  /*11b0*/  FADD.FTZ R54, R54, R94 ;  /* 0x0000005e36367221 */ /* 0x000fe20000010000 */
[----:B------:R-:W-:Y:S01]  /*11c0*/  FFMA.FTZ R74, R103, R94, R74 ;  /* 0x0000005e674a7223 */ /* 0x000fe2000001004a */
[----:B------:R-:W-:Y:S01]  /*11d0*/  FADD.FTZ R92, R91, R130 ;  /* 0x000000825b5c7221 */ /* 0x000fe20000010000 */
[----:B------:R-:W-:Y:S01]  /*11e0*/  FFMA.FTZ R94, R132, R130, R95 ;  /* 0x00000082845e7223 */ /* 0x000fe2000001005f */
[----:B------:R-:W-:Y:S01]  /*11f0*/  FFMA.FTZ R78, R23, R118, R78 ;  /* 0x00000076174e7223 */ /* 0x000fe2000001004e */
[----:B------:R-:W-:Y:S01]  /*1200*/  FADD.FTZ R58, R58, R118 ;  /* 0x000000763a3a7221 */ /* 0x000fe20000010000 */
        /* <DEDUP_REMOVED lines=8> */
[----:B------:R-:W-:Y:S01]  /*1290*/  FFMA.FTZ R120, R128, R126, R95 ;  /* 0x0000007e80787223 */ /* 0x000fe2000001005f */
[----:B------:R-:W-:-:S02]  /*12a0*/  MOV R89, R122 ;  /* 0x0000007a00597202 */ /* 0x000fc40000000f00 */
[----:B------:R-:W-:Y:S01]  /*12b0*/  FADD.FTZ R92, R91, R20 ;  /* 0x000000145b5c7221 */ /* 0x000fe20000010000 */
[----:B------:R-:W-:Y:S01]  /*12c0*/  FFMA.FTZ R91, R125, R20, R120 ;  /* 0x000000147d5b7223 */ /* 0x000fe20000010078 */
[----:B------:R-:W-:Y:S02]  /*12d0*/  SHF.L.U32 R95, R89, 0x10, RZ ;  /* 0x00000010595f7819 */ /* 0x000fe400000006ff */
[----:B------:R-:W-:Y:S01]  /*12e0*/  SHF.L.U32 R122, R90, 0x10, RZ ;  /* 0x000000105a7a7819 */ /* 0x000fe200000006ff */
        /* <DEDUP_REMOVED lines=11> */
[C---:B------:R-:W-:Y:S01]  /*13a0*/  FMUL.FTZ R117, R14.reuse, R117 ;  /* 0x000000750e757220 */ /* 0x040fe20000410000 */
[----:B------:R-:W-:Y:S01]  /*13b0*/  SHF.L.U32 R94, R3, 0x10, RZ ;  /* 0x00000010035e7819 */ /* 0x000fe200000006ff */
[----:B------:R-:W-:Y:S01]  /*13c0*/  FADD.FTZ R92, R91, R114 ;  /* 0x000000725b5c7221 */ /* 0x000fe20000010000 */
[----:B------:R-:W-:Y:S01]  /*13d0*/  FMUL.FTZ R120, R14, R119 ;  /* 0x000000770e787220 */ /* 0x000fe20000410000 */
[----:B------:R-:W-:Y:S01]  /*13e0*/  FFMA.FTZ R89, R103, R114, R90 ;  /* 0x0000007267597223 */ /* 0x000fe2000001005a */
[-C--:B------:R-:W-:Y:S01]  /*13f0*/  FMUL.FTZ R118, R118, R95.reuse ;  /* 0x0000005f76767220 */ /* 0x080fe20000410000 */
[----:B------:R-:W-:Y:S01]  /*1400*/  FADD.FTZ R48, R48, R95 ;  /* 0x0000005f30307221 */ /* 0x000fe20000010000 */
[----:B------:R-:W-:Y:S01]  /*1410*/  FFMA.FTZ R68, R117, R95, R68 ;  /* 0x0000005f75447223 */ /* 0x000fe20000010044 */
[----:B------:R-:W-:Y:S01]  /*1420*/  SHF.L.U32 R90, R88, 0x10, RZ ;  /* 0x00000010585a7819 */ /* 0x000fe200000006ff */
[----:B------:R-:W-:Y:S01]  /*1430*/  FADD.FTZ R95, R92, R115 ;  /* 0x000000735c5f7221 */ /* 0x000fe20000010000 */
[-C--:B------:R-:W-:Y:S01]  /*1440*/  FMUL.FTZ R119, R94, R122.reuse ;  /* 0x0000007a5e777220 */ /* 0x080fe20000410000 */
[----:B------:R-:W-:Y:S01]  /*1450*/  FADD.FTZ R49, R49, R122 ;  /* 0x0000007a31317221 */ /* 0x000fe20000010000 */
[----:B------:R-:W-:Y:S01]  /*1460*/  FFMA.FTZ R69, R120, R122, R69 ;  /* 0x0000007a78457223 */ /* 0x000fe20000010045 */
[----:B------:R-:W-:Y:S01]  /*1470*/  FFMA.FTZ R88, R116, R115, R89 ;  /* 0x0000007374587223 */ /* 0x000fe20000010059 */
[----:B------:R-:W-:Y:S01]  /*1480*/  SHF.L.U32 R122, R113, 0x10, RZ ;  /* 0x00000010717a7819 */ /* 0x000fe200000006ff */
[----:B------:R-:W-:Y:S01]  /*1490*/  FMUL.FTZ R121, R14, R121 ;  /* 0x000000790e797220 */ /* 0x000fe20000410000 */
[----:B------:R-:W-:Y:S01]  /*14a0*/  SHF.L.U32 R91, R0, 0x10, RZ ;  /* 0x00000010005b7819 */ /* 0x000fe200000006ff */
[----:B------:R-:W-:Y:S01]  /*14b0*/  FADD.FTZ R0, R95, R118 ;  /* 0x000000765f007221 */ /* 0x000fe20000010000 */
[----:B------:R-:W-:Y:S01]  /*14c0*/  FFMA.FTZ R89, R117, R118, R88 ;  /* 0x0000007675597223 */ /* 0x000fe20000010058 */
[----:B------:R-:W-:-:S02]  /*14d0*/  SHF.L.U32 R123, R4, 0x10, RZ ;  /* 0x00000010047b7819 */ /* 0x000fc400000006ff */
[-C--:B------:R-:W-:Y:S01]  /*14e0*/  FMUL.FTZ R122, R122, R91.reuse ;  /* 0x0000005b7a7a7220 */ /* 0x080fe20000410000 */
        /* <DEDUP_REMOVED lines=14> */
[----:B------:R-:W-:Y:S06]  /*15d0*/  BRA `(.L_x_3954) ;  /* 0x0000000000fc7947 */ /* 0x000fec0003800000 */
.L_x_3953:
[----:B-----5:R-:W-:Y:S01]  /*15e0*/  ISETP.GE.AND P3, PT, R143, 0x1, PT ;  /* 0x000000018f00780c */ /* 0x020fe20003f66270 */
[----:B------:R-:W-:Y:S01]  /*15f0*/  HFMA2 R151, -RZ, RZ, 0, 0 ;  /* 0x00000000ff977431 */ /* 0x000fe200000001ff */
[----:B------:R-:W-:Y:S02]  /*1600*/  MOV R149, UR7 ;  /* 0x0000000700957c02 */ /* 0x000fe40008000f00 */
[----:B------:R-:W-:Y:S02]  /*1610*/  CS2R R144, SRZ ;  /* 0x0000000000907805 */ /* 0x000fe4000001ff00 */
[----:B------:R-:W-:-:S04]  /*1620*/  ISETP.NE.U32.AND P0, PT, RZ, UR6, PT ;  /* 0x00000006ff007c0c */ /* 0x000fc8000bf05070 */
[----:B------:R-:W-:-:S03]  /*1630*/  ISETP.NE.AND.EX P0, PT, R149, RZ, PT, P0 ;  /* 0x000000ff9500720c */ /* 0x000fc60003f05300 */
        /* <DEDUP_REMOVED lines=23> */
.L_x_3955:
[----:B------:R-:W0:Y:S01]  /*17b0*/  LDC.64 R26, c[0x0][0x3b0] ;  /* 0x0000ec00ff1a7b82 */ /* 0x000e220000000a00 */
[----:B------:R-:W-:Y:S01]  /*17c0*/  IMAD R15, R2, UR18, RZ ;  /* 0x00000012020f7c24 */ /* 0x000fe2000f8e02ff */
[C---:B------:R-:W-:Y:S02]  /*17d0*/  IADD3 R33, PT, PT, R151.reuse, 0x80, RZ ;  /* 0x0000008097217810 */ /* 0x040fe40007ffe0ff */
[C---:B------:R-:W-:Y:S02]  /*17e0*/  IADD3 R29, PT, PT, R151.reuse, 0x100, RZ ;  /* 0x00000100971d7810 */ /* 0x040fe40007ffe0ff */
[----:B------:R-:W-:Y:S02]  /*17f0*/  SHF.R.S32.HI R28, RZ, 0x1f, R15 ;  /* 0x0000001fff1c7819 */ /* 0x000fe4000001140f */
[----:B------:R-:W1:Y:S01]  /*1800*/  LDC.64 R24, c[0x0][0x438] ;  /* 0x00010e00ff187b82 */ /* 0x000e620000000a00 */
[----:B------:R-:W-:Y:S02]  /*1810*/  IADD3 R31, PT, PT, R151, 0x180, RZ ;  /* 0x00000180971f7810 */ /* 0x000fe40007ffe0ff */
[----:B------:R-:W-:-:S04]  /*1820*/  LEA.HI R15, R28, R15, RZ, 0x2 ;  /* 0x0000000f1c0f7211 */ /* 0x000fc800078f10ff */
[----:B------:R-:W-:Y:S02]  /*1830*/  LEA.HI.SX32 R41, R15, R0, 0x1e ;  /* 0x000000000f297211 */ /* 0x000fe400078ff2ff */
[----:B------:R-:W-:Y:S02]  /*1840*/  IADD3 R15, PT, PT, R151, 0x200, RZ ;  /* 0x00000200970f7810 */ /* 0x000fe40007ffe0ff */
[C---:B------:R-:W-:Y:S02]  /*1850*/  IADD3 R37, PT, PT, R41.reuse, 0x80, RZ ;  /* 0x0000008029257810 */ /* 0x040fe40007ffe0ff */
[C---:B------:R-:W-:Y:S02]  /*1860*/  IADD3 R35, PT, PT, R41.reuse, 0x100, RZ ;  /* 0x0000010029237810 */ /* 0x040fe40007ffe0ff */
[----:B------:R-:W-:Y:S01]  /*1870*/  IADD3 R39, PT, PT, R41, 0x180, RZ ;  /* 0x0000018029277810 */ /* 0x000fe20007ffe0ff */
[----:B0-----:R-:W-:Y:S01]  /*1880*/  IMAD.WIDE.U32 R32, R33, 0x4, R26 ;  /* 0x0000000421207825 */ /* 0x001fe200078e001a */
[----:B------:R-:W-:-:S03]  /*1890*/  IADD3 R43, PT, PT, R41, 0x200, RZ ;  /* 0x00000200292b7810 */ /* 0x000fc60007ffe0ff */
[--C-:B------:R-:W-:Y:S01]  /*18a0*/  IMAD.WIDE.U32 R28, R29, 0x4, R26.reuse ;  /* 0x000000041d1c7825 */ /* 0x100fe200078e001a */
[----:B------:R0:W5:Y:S03]  /*18b0*/  LDG.E R148, desc[UR12][R32.64] ;  /* 0x0000000c20947981 */ /* 0x000166000c1e1900 */
[--C-:B------:R-:W-:Y:S01]  /*18c0*/  IMAD.WIDE.U32 R30, R31, 0x4, R26.reuse ;  /* 0x000000041f1e7825 */ /* 0x100fe200078e001a */
[----:B------:R2:W5:Y:S03]  /*18d0*/  LDG.E R147, desc[UR12][R28.64] ;  /* 0x0000000c1c937981 */ /* 0x000566000c1e1900 */
[----:B------:R-:W-:Y:S01]  /*18e0*/  IMAD.WIDE.U32 R150, R151, 0x4, R26 ;  /* 0x0000000497967825 */ /* 0x000fe200078e001a */
[----:B------:R3:W5:Y:S03]  /*18f0*/  LDG.E R142, desc[UR12][R30.64] ;  /* 0x0000000c1e8e7981 */ /* 0x000766000c1e1900 */
[----:B-1----:R-:W-:-:S02]  /*1900*/  IMAD.WIDE.U32 R40, R41, 0x10, R24 ;  /* 0x0000001029287825 */ /* 0x002fc400078e0018 */
[----:B------:R3:W5:Y:S02]  /*1910*/  LDG.E R150, desc[UR12][R150.64] ;  /* 0x0000000c96967981 */ /* 0x000764000c1e1900 */
[----:B------:R-:W-:-:S04]  /*1920*/  IMAD.WIDE.U32 R36, R37, 0x10, R24 ;  /* 0x0000001025247825 */ /* 0x000fc800078e0018 */
[----:B0-----:R-:W-:-:S04]  /*1930*/  IMAD.WIDE.U32 R32, R35, 0x10, R24 ;  /* 0x0000001023207825 */ /* 0x001fc800078e0018 */
[----:B--2---:R-:W-:Y:S02]  /*1940*/  IMAD.WIDE.U32 R28, R39, 0x10, R24 ;  /* 0x00000010271c7825 */ /* 0x004fe400078e0018 */
[----:B------:R-:W5:Y:S02]  /*1950*/  LDG.E.128 R36, desc[UR12][R36.64] ;  /* 0x0000000c24247981 */ /* 0x000f64000c1e1d00 */
[----:B------:R-:W-:Y:S02]  /*1960*/  IMAD.WIDE.U32 R26, R15, 0x4, R26 ;  /* 0x000000040f1a7825 */ /* 0x000fe400078e001a */
[----:B------:R-:W5:Y:S02]  /*1970*/  LDG.E.128 R32, desc[UR12][R32.64] ;  /* 0x0000000c20207981 */ /* 0x000f64000c1e1d00 */
[----:B------:R-:W-:Y:S02]  /*1980*/  IMAD.WIDE.U32 R24, R43, 0x10, R24 ;  /* 0x000000102b187825 */ /* 0x000fe400078e0018 */
[----:B------:R3:W5:Y:S04]  /*1990*/  LDG.E R15, desc[UR12][R26.64] ;  /* 0x0000000c1a0f7981 */ /* 0x000768000c1e1900 */
[----:B------:R-:W5:Y:S04]  /*19a0*/  LDG.E.128 R40, desc[UR12][R40.64] ;  /* 0x0000000c28287981 */ /* 0x000f68000c1e1d00 */
[----:B------:R-:W5:Y:S04]  /*19b0*/  LDG.E.128 R28, desc[UR12][R28.64] ;  /* 0x0000000c1c1c7981 */ /* 0x000f68000c1e1d00 */
[----:B---3--:R-:W5:Y:S02]  /*19c0*/  LDG.E.128 R24, desc[UR12][R24.64] ;  /* 0x0000000c18187981 */ /* 0x008f64000c1e1d00 */
.L_x_3954:
[----:B------:R-:W1:Y:S01]  /*19d0*/  SHFL.DOWN PT, R0, R145, 0x10, 0x1f ;  /* 0x0a001f0091007f89 */ /* 0x000e6200000e0000 */
[----:B------:R-:W-:Y:S03]  /*19e0*/  BSSY.RECONVERGENT B0, `(.L_x_3956) ;  /* 0x000001f000007945 */ /* 0x000fe60003800200 */
[----:B0-----:R-:W0:Y:S01]  /*19f0*/  SHFL.DOWN PT, R89, R144, 0x10, 0x1f ;  /* 0x0a001f0090597f89 */ /* 0x001e2200000e0000 */
        /* <DEDUP_REMOVED lines=19> */
[----:B0-----:R-:W-:-:S08]  /*1b30*/  FADD.FTZ R89, R94, R89 ;  /* 0x000000595e597221 */ /* 0x001fd00000010000 */
        /* <DEDUP_REMOVED lines=9> */
.L_x_3957:
[----:B------:R-:W-:Y:S05]  /*1bd0*/  BSYNC.RECONVERGENT B0 ;  /* 0x0000000000007941 */ /* 0x000fea0003800200 */
.L_x_3956:
        /* <DEDUP_REMOVED lines=53> */
.L_x_3960:
        /* <DEDUP_REMOVED lines=10> */
[----:B------:R-:W-:-:S07]  /*1fd0*/  F2FP.BF16.F32.PACK_AB R17, RZ, R17 ;  /* 0x00000011ff11723e */ /* 0x000fce00000010ff */
.L_x_3961:
        /* <DEDUP_REMOVED lines=12> */
.L_x_3962:
        /* <DEDUP_REMOVED lines=10> */
[----:B------:R-:W-:Y:S01]  /*2140*/  F2FP.BF16.F32.PACK_AB R19, RZ, R19 ;  /* 0x00000013ff13723e */ /* 0x000fe200000010ff */
[----:B------:R-:W-:Y:S06]  /*2150*/  BRA `(.L_x_3963) ;  /* 0x0000000800287947 */ /* 0x000fec0003800000 */
.L_x_3959:
        /* <DEDUP_REMOVED lines=12> */
[----:B-----5:R-:W-:-:S02]  /*2220*/  @P3 LOP3.LUT P1, RZ, R150, 0xff, RZ, 0xc0, !PT ;  /* 0x000000ff96ff3812 */ /* 0x020fc4000782c0ff */
[----:B------:R-:W-:Y:S02]  /*2230*/  FSEL R84, R85, RZ, P0 ;  /* 0x000000ff55547208 */ /* 0x000fe40000000000 */
[----:B------:R-:W2:Y:S01]  /*2240*/  @P3 LDC.64 R92, c[0x0][0x408] ;  /* 0x00010200ff5c3b82 */ /* 0x000ea20000000a00 */
[----:B------:R-:W-:Y:S01]  /*2250*/  FSEL R85, R87, RZ, P0 ;  /* 0x000000ff57557208 */ /* 0x000fe20000000000 */
[----:B------:R-:W-:Y:S01]  /*2260*/  FFMA.FTZ R87, R136, R145, R144 ;  /* 0x0000009188577223 */ /* 0x000fe20000010090 */
[----:B------:R-:W-:Y:S02]  /*2270*/  FSEL R86, R95, RZ, P0 ;  /* 0x000000ff5f567208 */ /* 0x000fe40000000000 */
[----:B------:R-:W-:Y:S01]  /*2280*/  @P3 LOP3.LUT P4, RZ, R150, 0xff00, RZ, 0xc0, !PT ;  /* 0x0000ff0096ff3812 */ /* 0x000fe2000788c0ff */
[----:B------:R-:W-:Y:S01]  /*2290*/  FADD.FTZ R87, R134, -R87 ;  /* 0x8000005786577221 */ /* 0x000fe20000010000 */
[----:B------:R-:W-:Y:S01]  /*22a0*/  @P3 LOP3.LUT P5, RZ, R150, 0xff0000, RZ, 0xc0, !PT ;  /* 0x00ff000096ff3812 */ /* 0x000fe200078ac0ff */
[----:B0-----:R-:W-:-:S02]  /*22b0*/  @P3 FMUL.FTZ R89, R84, R89 ;  /* 0x0000005954593220 */ /* 0x001fc40000410000 */
[----:B------:R-:W-:Y:S02]  /*22c0*/  FMUL.FTZ R87, R14, R87 ;  /* 0x000000570e577220 */ /* 0x000fe40000410000 */
[----:B------:R-:W-:-:S03]  /*22d0*/  @P3 FMUL.FTZ R88, R89, R88 ;  /* 0x0000005859583220 */ /* 0x000fc60000410000 */
[----:B------:R-:W-:Y:S01]  /*22e0*/  FSEL R87, R87, RZ, P0 ;  /* 0x000000ff57577208 */ /* 0x000fe20000000000 */
[----:B-1----:R-:W-:Y:S01]  /*22f0*/  @P3 FMUL.FTZ R91, R85, R91 ;  /* 0x0000005b555b3220 */ /* 0x002fe20000410000 */
[----:B------:R-:W-:-:S03]  /*2300*/  @P3 FSEL R88, R88, RZ, P1 ;  /* 0x000000ff58583208 */ /* 0x000fc60000800000 */
[----:B------:R-:W-:Y:S01]  /*2310*/  @P3 FMUL.FTZ R90, R91, R90 ;  /* 0x0000005a5b5a3220 */ /* 0x000fe20000410000 */
[----:B------:R-:W-:Y:S01]  /*2320*/  @P3 F2FP.BF16.F32.PACK_AB R88, RZ, R88 ;  /* 0x00000058ff58323e */ /* 0x000fe200000010ff */
[----:B--2---:R-:W-:-:S03]  /*2330*/  @P3 FMUL.FTZ R93, R86, R93 ;  /* 0x0000005d565d3220 */ /* 0x004fc60000410000 */
        /* <DEDUP_REMOVED lines=9> */
[----:B------:R-:W-:Y:S01]  /*23d0*/  FMUL.FTZ R19, R87, UR17 ;  /* 0x0000001157137c20 */ /* 0x000fe20008410000 */
[----:B------:R-:W-:-:S03]  /*23e0*/  ISETP.GE.U32.AND P0, PT, R150, 0x1000000, PT ;  /* 0x010000009600780c */ /* 0x000fc60003f06070 */
[----:B------:R-:W-:-:S05]  /*23f0*/  FMUL.FTZ R19, R19, UR16 ;  /* 0x0000001013137c20 */ /* 0x000fca0008410000 */
[----:B------:R-:W-:-:S04]  /*2400*/  FSEL R19, R19, RZ, P0 ;  /* 0x000000ff13137208 */ /* 0x000fc80000000000 */
[----:B------:R-:W-:Y:S01]  /*2410*/  F2FP.BF16.F32.PACK_AB R19, RZ, R19 ;  /* 0x00000013ff13723e */ /* 0x000fe200000010ff */
[----:B------:R-:W-:Y:S06]  /*2420*/  BRA `(.L_x_3963) ;  /* 0x0000000400747947 */ /* 0x000fec0003800000 */
.L_x_3958:
[----:B------:R-:W-:Y:S01]  /*2430*/  UMOV UR4, UR8 ;  /* 0x0000000800047c82 */ /* 0x000fe20008000000 */
[----:B------:R-:W-:Y:S01]  /*2440*/  UMOV UR5, UR9 ;  /* 0x0000000900057c82 */ /* 0x000fe20008000000 */
[----:B------:R-:W-:-:S04]  /*2450*/  UISETP.NE.U32.AND UP0, UPT, UR4, URZ, UPT ;  /* 0x000000ff0400728c */ /* 0x000fc8000bf05070 */
[----:B------:R-:W-:-:S09]  /*2460*/  UISETP.NE.AND.EX UP0, UPT, UR5, URZ, UPT, UP0 ;  /* 0x000000ff0500728c */ /* 0x000fd2000bf05300 */
[----:B------:R-:W-:Y:S05]  /*2470*/  BRA.U UP0, `(.L_x_3964) ;  /* 0x0000000100b07547 */ /* 0x000fea000b800000 */
[-CC-:B------:R-:W-:Y:S01]  /*2480*/  @P2 FFMA.FTZ R88, R141, R145.reuse, R144.reuse ;  /* 0x000000918d582223 */ /* 0x180fe20000010090 */
[----:B-----5:R-:W-:Y:S01]  /*2490*/  MOV R94, R40 ;  /* 0x00000028005e7202 */ /* 0x020fe20000000f00 */
[----:B------:R-:W0:Y:S01]  /*24a0*/  @P3 LDC.64 R92, c[0x0][0x408] ;  /* 0x00010200ff5c3b82 */ /* 0x000e220000000a00 */
[-C--:B------:R-:W-:Y:S01]  /*24b0*/  @P2 FFMA.FTZ R95, R140, R145.reuse, R144 ;  /* 0x000000918c5f2223 */ /* 0x080fe20000010090 */
[----:B------:R-:W-:Y:S01]  /*24c0*/  @P2 FADD.FTZ R91, R139, -R88 ;  /* 0x800000588b5b2221 */ /* 0x000fe20000010000 */
[----:B------:R-:W-:Y:S01]  /*24d0*/  @P2 FFMA.FTZ R154, R137, R145, R144 ;  /* 0x00000091899a2223 */ /* 0x000fe20000010090 */
[----:B------:R-:W-:Y:S01]  /*24e0*/  MOV R152, R41 ;  /* 0x0000002900987202 */ /* 0x000fe20000000f00 */
[----:B------:R-:W-:Y:S01]  /*24f0*/  @P2 FADD.FTZ R95, R138, -R95 ;  /* 0x8000005f8a5f2221 */ /* 0x000fe20000010000 */
[----:B------:R-:W-:Y:S01]  /*2500*/  @P2 FFMA.FTZ R94, R14, R91, R40 ;  /* 0x0000005b0e5e2223 */ /* 0x000fe20000010028 */
[----:B------:R-:W-:Y:S01]  /*2510*/  @P3 LOP3.LUT P0, RZ, R150, 0xff, RZ, 0xc0, !PT ;  /* 0x000000ff96ff3812 */ /* 0x000fe2000780c0ff */
[----:B------:R-:W1:Y:S01]  /*2520*/  @P3 LDC.64 R88, c[0x0][0x408] ;  /* 0x00010200ff583b82 */ /* 0x000e620000000a00 */
[----:B------:R-:W-:Y:S01]  /*2530*/  @P2 FFMA.FTZ R152, R14, R95, R41 ;  /* 0x0000005f0e982223 */ /* 0x000fe20000010029 */
[----:B------:R-:W-:Y:S01]  /*2540*/  @P2 FADD.FTZ R95, R135, -R154 ;  /* 0x8000009a875f2221 */ /* 0x000fe20000010000 */
[----:B------:R-:W-:-:S02]  /*2550*/  MOV R154, R42 ;  /* 0x0000002a009a7202 */ /* 0x000fc40000000f00 */
[----:B------:R-:W-:Y:S01]  /*2560*/  @P3 LOP3.LUT P1, RZ, R150, 0xff00, RZ, 0xc0, !PT ;  /* 0x0000ff0096ff3812 */ /* 0x000fe2000782c0ff */
[----:B------:R-:W-:Y:S01]  /*2570*/  @P2 FFMA.FTZ R154, R14, R95, R42 ;  /* 0x0000005f0e9a2223 */ /* 0x000fe2000001002a */
[----:B------:R-:W-:Y:S01]  /*2580*/  @P3 LOP3.LUT P4, RZ, R150, 0xff0000, RZ, 0xc0, !PT ;  /* 0x00ff000096ff3812 */ /* 0x000fe2000788c0ff */
[----:B------:R-:W2:Y:S02]  /*2590*/  @P3 LDC.64 R90, c[0x0][0x408] ;  /* 0x00010200ff5a3b82 */ /* 0x000ea40000000a00 */
        /* <DEDUP_REMOVED lines=16> */
[----:B------:R-:W-:Y:S01]  /*26a0*/  @P2 FFMA.FTZ R89, R136, R145, R144 ;  /* 0x0000009188592223 */ /* 0x000fe20000010090 */
[----:B------:R-:W-:Y:S02]  /*26b0*/  MOV R19, R43 ;  /* 0x0000002b00137202 */ /* 0x000fe40000000f00 */
[----:B------:R-:W-:Y:S01]  /*26c0*/  ISETP.GE.U32.AND P0, PT, R150, 0x1000000, PT ;  /* 0x010000009600780c */ /* 0x000fe20003f06070 */
[----:B------:R-:W-:-:S04]  /*26d0*/  @P2 FADD.FTZ R89, R134, -R89 ;  /* 0x8000005986592221 */ /* 0x000fc80000010000 */
[----:B------:R-:W-:-:S04]  /*26e0*/  @P2 FFMA.FTZ R19, R14, R89, R43 ;  /* 0x000000590e132223 */ /* 0x000fc8000001002b */
[----:B------:R-:W-:-:S04]  /*26f0*/  FMUL.FTZ R19, R19, UR17 ;  /* 0x0000001113137c20 */ /* 0x000fc80008410000 */
[----:B------:R-:W-:-:S05]  /*2700*/  FMUL.FTZ R19, R19, UR16 ;  /* 0x0000001013137c20 */ /* 0x000fca0008410000 */
[----:B------:R-:W-:-:S04]  /*2710*/  FSEL R19, R19, RZ, P0 ;  /* 0x000000ff13137208 */ /* 0x000fc80000000000 */
[----:B------:R-:W-:Y:S01]  /*2720*/  F2FP.BF16.F32.PACK_AB R19, RZ, R19 ;  /* 0x00000013ff13723e */ /* 0x000fe200000010ff */
[----:B------:R-:W-:Y:S06]  /*2730*/  BRA `(.L_x_3963) ;  /* 0x0000000000b07947 */ /* 0x000fec0003800000 */
.L_x_3964:
[--C-:B------:R-:W-:Y:S01]  /*2740*/  @P2 FFMA.FTZ R85, R136, R145, R144.reuse ;  /* 0x0000009188552223 */ /* 0x100fe20000010090 */
[----:B------:R-:W0:Y:S01]  /*2750*/  @P3 LDC.64 R88, c[0x0][0x408] ;  /* 0x00010200ff583b82 */ /* 0x000e220000000a00 */
[----:B-----5:R-:W-:Y:S01]  /*2760*/  MOV R87, R43 ;  /* 0x0000002b00577202 */ /* 0x020fe20000000f00 */
[----:B------:R-:W-:Y:S01]  /*2770*/  @P2 FFMA.FTZ R84, R141, R145, R144 ;  /* 0x000000918d542223 */ /* 0x000fe20000010090 */
[----:B------:R-:W-:Y:S01]  /*2780*/  @P2 FADD.FTZ R85, R134, -R85 ;  /* 0x8000005586552221 */ /* 0x000fe20000010000 */
[----:B------:R-:W-:Y:S02]  /*2790*/  @P3 ISETP.GE.U32.AND P5, PT, R150, 0x1000000, PT ;  /* 0x010000009600380c */ /* 0x000fe40003fa6070 */
[----:B------:R-:W-:Y:S01]  /*27a0*/  @P2 FADD.FTZ R151, R139, -R84 ;  /* 0x800000548b972221 */ /* 0x000fe20000010000 */
[----:B------:R-:W-:Y:S01]  /*27b0*/  @P2 FFMA.FTZ R87, R14, R85, R43 ;  /* 0x000000550e572223 */ /* 0x000fe2000001002b */
[----:B------:R-:W1:Y:S01]  /*27c0*/  @P3 LDC.64 R90, c[0x0][0x408] ;  /* 0x00010200ff5a3b82 */ /* 0x000e620000000a00 */
[----:B------:R-:W-:Y:S01]  /*27d0*/  @P2 FFMA.FTZ R85, R140, R145, R144 ;  /* 0x000000918c552223 */ /* 0x000fe20000010090 */
[----:B------:R-:W-:Y:S01]  /*27e0*/  MOV R84, R40 ;  /* 0x0000002800547202 */ /* 0x000fe20000000f00 */
[----:B------:R-:W-:Y:S01]  /*27f0*/  @P2 FFMA.FTZ R84, R14, R151, R40 ;  /* 0x000000970e542223 */ /* 0x000fe20000010028 */
[----:B------:R-:W-:Y:S01]  /*2800*/  @P3 LOP3.LUT P0, RZ, R150, 0xff, RZ, 0xc0, !PT ;  /* 0x000000ff96ff3812 */ /* 0x000fe2000780c0ff */
[----:B------:R-:W-:Y:S01]  /*2810*/  @P2 FADD.FTZ R86, R138, -R85 ;  /* 0x800000558a562221 */ /* 0x000fe20000010000 */
[----:B------:R-:W-:-:S02]  /*2820*/  MOV R85, R41 ;  /* 0x0000002900557202 */ /* 0x000fc40000000f00 */
[----:B------:R-:W2:Y:S01]  /*2830*/  @P3 LDC.64 R92, c[0x0][0x408] ;  /* 0x00010200ff5c3b82 */ /* 0x000ea20000000a00 */
[----:B------:R-:W-:Y:S01]  /*2840*/  @P2 FFMA.FTZ R85, R14, R86, R41 ;  /* 0x000000560e552223 */ /* 0x000fe20000010029 */
[----:B------:R-:W-:Y:S01]  /*2850*/  @P2 FFMA.FTZ R86, R137, R145, R144 ;  /* 0x0000009189562223 */ /* 0x000fe20000010090 */
[C---:B------:R-:W-:Y:S02]  /*2860*/  @P3 LOP3.LUT P1, RZ, R150.reuse, 0xff00, RZ, 0xc0, !PT ;  /* 0x0000ff0096ff3812 */ /* 0x040fe4000782c0ff */
[----:B------:R-:W-:Y:S01]  /*2870*/  @P3 LOP3.LUT P4, RZ, R150, 0xff0000, RZ, 0xc0, !PT ;  /* 0x00ff000096ff3812 */ /* 0x000fe2000788c0ff */
[----:B------:R-:W-:Y:S01]  /*2880*/  @P2 FADD.FTZ R151, R135, -R86 ;  /* 0x8000005687972221 */ /* 0x000fe20000010000 */
[----:B------:R-:W-:Y:S01]  /*2890*/  MOV R86, R42 ;  /* 0x0000002a00567202 */ /* 0x000fe20000000f00 */
[----:B------:R-:W3:Y:S01]  /*28a0*/  @P3 LDC.64 R94, c[0x0][0x408] ;  /* 0x00010200ff5e3b82 */ /* 0x000ee20000000a00 */
[----:B0-----:R-:W-:Y:S01]  /*28b0*/  @P3 FMUL.FTZ R89, R87, R89 ;  /* 0x0000005957593220 */ /* 0x001fe20000410000 */
[----:B------:R-:W-:-:S03]  /*28c0*/  @P2 FFMA.FTZ R86, R14, R151, R42 ;  /* 0x000000970e562223 */ /* 0x000fc6000001002a */
        /* <DEDUP_REMOVED lines=9> */
[----:B------:R-:W-:Y:S01]  /*2960*/  @P3 F2FP.BF16.F32.PACK_AB R90, RZ, R90 ;  /* 0x0000005aff5a323e */ /* 0x000fe200000010ff */
[----:B---3--:R-:W-:-:S03]  /*2970*/  @P3 FMUL.FTZ R95, R86, R95 ;  /* 0x0000005f565f3220 */ /* 0x008fc60000410000 */
[----:B------:R-:W-:Y:S02]  /*2980*/  @P3 FSEL R92, R92, RZ, P1 ;  /* 0x000000ff5c5c3208 */ /* 0x000fe40000800000 */
[----:B------:R-:W-:Y:S01]  /*2990*/  @P3 PRMT R16, R90, 0x7610, R16 ;  /* 0x000076105a103816 */ /* 0x000fe20000000010 */
[----:B------:R-:W-:Y:S01]  /*29a0*/  @P3 FMUL.FTZ R94, R95, R94 ;  /* 0x0000005e5f5e3220 */ /* 0x000fe20000410000 */
[----:B------:R-:W-:-:S04]  /*29b0*/  @P3 F2FP.BF16.F32.PACK_AB R92, RZ, R92 ;  /* 0x0000005cff5c323e */ /* 0x000fc800000010ff */
[----:B------:R-:W-:Y:S02]  /*29c0*/  @P3 FSEL R94, R94, RZ, P4 ;  /* 0x000000ff5e5e3208 */ /* 0x000fe40002000000 */
[----:B------:R-:W-:Y:S02]  /*29d0*/  @P3 PRMT R17, R92, 0x7610, R17 ;  /* 0x000076105c113816 */ /* 0x000fe40000000011 */
[----:B------:R-:W-:-:S04]  /*29e0*/  @P3 F2FP.BF16.F32.PACK_AB R94, RZ, R94 ;  /* 0x0000005eff5e323e */ /* 0x000fc800000010ff */
[----:B------:R-:W-:-:S07]  /*29f0*/  @P3 PRMT R18, R94, 0x7610, R18 ;  /* 0x000076105e123816 */ /* 0x000fce0000000012 */
.L_x_3963:
[----:B------:R-:W-:Y:S02]  /*2a00*/  ISETP.NE.U32.AND P0, PT, RZ, UR4, PT ;  /* 0x00000004ff007c0c */ /* 0x000fe4000bf05070 */
[----:B------:R-:W-:Y:S02]  /*2a10*/  ISETP.NE.U32.AND P1, PT, RZ, UR6, PT ;  /* 0x00000006ff007c0c */ /* 0x000fe4000bf25070 */
[----:B------:R-:W-:Y:S02]  /*2a20*/  ISETP.NE.AND.EX P0, PT, RZ, UR5, PT, P0 ;  /* 0x00000005ff007c0c */ /* 0x000fe4000bf05300 */
[----:B------:R-:W-:-:S11]  /*2a30*/  ISETP.NE.AND.EX P1, PT, R149, RZ, PT, P1 ;  /* 0x000000ff9500720c */ /* 0x000fd60003f25310 */
        /* <DEDUP_REMOVED lines=12> */
.L_x_3965:
[----:B------:R-:W-:Y:S05]  /*2b00*/  @!P1 BRA `(.L_x_3966) ;  /* 0x0000000400649947 */ /* 0x000fea0003800000 */
[----:B------:R-:W-:Y:S05]  /*2b10*/  @!P0 BRA `(.L_x_3967) ;  /* 0x0000000000b08947 */ /* 0x000fea0003800000 */
[----:B01----:R-:W0:Y:S01]  /*2b20*/  @P3 LDC.64 R88, c[0x0][0x408] ;  /* 0x00010200ff583b82 */ /* 0x003e220000000a00 */
[-CC-:B------:R-:W-:Y:S01]  /*2b30*/  @P2 FFMA.FTZ R94, R133, R145.reuse, R144.reuse ;  /* 0x00000091855e2223 */ /* 0x180fe20000010090 */
[-CC-:B------:R-:W-:Y:S01]  /*2b40*/  @P2 FFMA.FTZ R95, R132, R145.reuse, R144.reuse ;  /* 0x00000091845f2223 */ /* 0x180fe20000010090 */
[----:B-----5:R-:W-:Y:S01]  /*2b50*/  @P2 FFMA.FTZ R150, R129, R145, R144 ;  /* 0x0000009181962223 */ /* 0x020fe20000010090 */
[----:B------:R-:W-:Y:S01]  /*2b60*/  MOV R84, R36 ;  /* 0x0000002400547202 */ /* 0x000fe20000000f00 */
[----:B------:R-:W-:Y:S01]  /*2b70*/  @P2 FADD.FTZ R87, R131, -R94 ;  /* 0x8000005e83572221 */ /* 0x000fe20000010000 */
[----:B------:R-:W-:Y:S01]  /*2b80*/  @P2 FADD.FTZ R94, R130, -R95 ;  /* 0x8000005f825e2221 */ /* 0x000fe20000010000 */
[----:B------:R-:W-:Y:S01]  /*2b90*/  @P2 FADD.FTZ R95, R127, -R150 ;  /* 0x800000967f5f2221 */ /* 0x000fe20000010000 */
[----:B------:R-:W1:Y:S01]  /*2ba0*/  @P3 LDC.64 R90, c[0x0][0x408] ;  /* 0x00010200ff5a3b82 */ /* 0x000e620000000a00 */
[----:B------:R-:W-:Y:S01]  /*2bb0*/  MOV R85, R37 ;  /* 0x0000002500557202 */ /* 0x000fe20000000f00 */
[C---:B------:R-:W-:Y:S01]  /*2bc0*/  @P2 FFMA.FTZ R84, R14.reuse, R87, R36 ;  /* 0x000000570e542223 */ /* 0x040fe20000010024 */
[----:B------:R-:W-:Y:S01]  /*2bd0*/  MOV R86, R38 ;  /* 0x0000002600567202 */ /* 0x000fe20000000f00 */
[C---:B------:R-:W-:Y:S01]  /*2be0*/  @P2 FFMA.FTZ R85, R14.reuse, R94, R37 ;  /* 0x0000005e0e552223 */ /* 0x040fe20000010025 */
[----:B------:R-:W-:Y:S01]  /*2bf0*/  @P2 FFMA.FTZ R86, R14, R95, R38 ;  /* 0x0000005f0e562223 */ /* 0x000fe20000010026 */
[----:B------:R-:W-:-:S02]  /*2c00*/  @P3 LOP3.LUT P4, RZ, R148, 0xff, RZ, 0xc0, !PT ;  /* 0x000000ff94ff3812 */ /* 0x000fc4000788c0ff */
[----:B------:R-:W2:Y:S01]  /*2c10*/  @P3 LDC.64 R92, c[0x0][0x408] ;  /* 0x00010200ff5c3b82 */ /* 0x000ea20000000a00 */
[C---:B------:R-:W-:Y:S02]  /*2c20*/  @P3 LOP3.LUT P5, RZ, R148.reuse, 0xff00, RZ, 0xc0, !PT ;  /* 0x0000ff0094ff3812 */ /* 0x040fe400078ac0ff */
[----:B------:R-:W-:Y:S02]  /*2c30*/  @P3 LOP3.LUT P6, RZ, R148, 0xff0000, RZ, 0xc0, !PT ;  /* 0x00ff000094ff3812 */ /* 0x000fe400078cc0ff */
[----:B------:R-:W-:Y:S01]  /*2c40*/  MOV R87, R39 ;  /* 0x0000002700577202 */ /* 0x000fe20000000f00 */
[----:B0-----:R-:W-:-:S04]  /*2c50*/  @P3 FMUL.FTZ R89, R84, R89 ;  /* 0x0000005954593220 */ /* 0x001fc80000410000 */
[----:B------:R-:W-:Y:S01]  /*2c60*/  @P3 FMUL.FTZ R88, R89, R88 ;  /* 0x0000005859583220 */ /* 0x000fe20000410000 */
[----:B------:R-:W-:Y:S01]  /*2c70*/  @P2 FFMA.FTZ R89, R128, R145, R144 ;  /* 0x0000009180592223 */ /* 0x000fe20000010090 */
[----:B-1----:R-:W-:-:S03]  /*2c80*/  @P3 FMUL.FTZ R91, R85, R91 ;  /* 0x0000005b555b3220 */ /* 0x002fc60000410000 */
[----:B------:R-:W-:Y:S01]  /*2c90*/  @P3 FSEL R88, R88, RZ, P4 ;  /* 0x000000ff58583208 */ /* 0x000fe20002000000 */
[----:B------:R-:W-:Y:S01]  /*2ca0*/  @P2 FADD.FTZ R89, R126, -R89 ;  /* 0x800000597e592221 */ /* 0x000fe20000010000 */
[----:B------:R-:W-:Y:S02]  /*2cb0*/  @P3 FMUL.FTZ R90, R91, R90 ;  /* 0x0000005a5b5a3220 */ /* 0x000fe40000410000 */
[----:B------:R-:W-:Y:S01]  /*2cc0*/  @P3 F2FP.BF16.F32.PACK_AB R88, RZ, R88 ;  /* 0x00000058ff58323e */ /* 0x000fe200000010ff */
[----:B------:R-:W-:Y:S01]  /*2cd0*/  @P2 FFMA.FTZ R87, R14, R89, R39 ;  /* 0x000000590e572223 */ /* 0x000fe20000010027 */
        /* <DEDUP_REMOVED lines=16> */
.L_x_3967:
[----:B01----:R-:W0:Y:S01]  /*2de0*/  @P3 LDC.64 R88, c[0x0][0x408] ;  /* 0x00010200ff583b82 */ /* 0x003e220000000a00 */
[-CC-:B-----5:R-:W-:Y:S01]  /*2df0*/  @P2 FFMA.FTZ R150, R133, R145.reuse, R144.reuse ;  /* 0x0000009185962223 */ /* 0x1a0fe20000010090 */
[-C--:B------:R-:W-:Y:S01]  /*2e00*/  @P2 FFMA.FTZ R149, R132, R145.reuse, R144 ;  /* 0x0000009184952223 */ /* 0x080fe20000010090 */
[----:B------:R-:W-:Y:S02]  /*2e10*/  MOV R94, R36 ;  /* 0x00000024005e7202 */ /* 0x000fe40000000f00 */
[----:B------:R-:W-:Y:S01]  /*2e20*/  @P2 FADD.FTZ R95, R131, -R150 ;  /* 0x80000096835f2221 */ /* 0x000fe20000010000 */
[----:B------:R-:W-:Y:S01]  /*2e30*/  @P2 FFMA.FTZ R150, R129, R145, R144 ;  /* 0x0000009181962223 */ /* 0x000fe20000010090 */
[----:B------:R-:W-:Y:S01]  /*2e40*/  @P2 FADD.FTZ R149, R130, -R149 ;  /* 0x8000009582952221 */ /* 0x000fe20000010000 */
[----:B------:R-:W1:Y:S01]  /*2e50*/  @P3 LDC.64 R90, c[0x0][0x408] ;  /* 0x00010200ff5a3b82 */ /* 0x000e620000000a00 */
[C---:B------:R-:W-:Y:S01]  /*2e60*/  @P2 FFMA.FTZ R94, R14.reuse, R95, R36 ;  /* 0x0000005f0e5e2223 */ /* 0x040fe20000010024 */
[----:B------:R-:W-:Y:S01]  /*2e70*/  @P2 FADD.FTZ R95, R127, -R150 ;  /* 0x800000967f5f2221 */ /* 0x000fe20000010000 */
[----:B------:R-:W-:Y:S01]  /*2e80*/  MOV R150, R37 ;  /* 0x0000002500967202 */ /* 0x000fe20000000f00 */
[C---:B------:R-:W-:Y:S01]  /*2e90*/  @P2 FFMA.FTZ R150, R14.reuse, R149, R37 ;  /* 0x000000950e962223 */ /* 0x040fe20000010025 */
[----:B------:R-:W-:Y:S01]  /*2ea0*/  MOV R152, R38 ;  /* 0x0000002600987202 */ /* 0x000fe20000000f00 */
[----:B------:R-:W-:Y:S01]  /*2eb0*/  @P2 FFMA.FTZ R152, R14, R95, R38 ;  /* 0x0000005f0e982223 */ /* 0x000fe20000010026 */
[C---:B------:R-:W-:Y:S01]  /*2ec0*/  @P3 LOP3.LUT P4, RZ, R148.reuse, 0xff, RZ, 0xc0, !PT ;  /* 0x000000ff94ff3812 */ /* 0x040fe2000788c0ff */
[----:B------:R-:W2:Y:S01]  /*2ed0*/  @P3 LDC.64 R92, c[0x0][0x408] ;  /* 0x00010200ff5c3b82 */ /* 0x000ea20000000a00 */
[----:B------:R-:W-:-:S02]  /*2ee0*/  @P3 LOP3.LUT P5, RZ, R148, 0xff00, RZ, 0xc0, !PT ;  /* 0x0000ff0094ff3812 */ /* 0x000fc400078ac0ff */
[----:B------:R-:W-:Y:S01]  /*2ef0*/  @P3 LOP3.LUT P6, RZ, R148, 0xff0000, RZ, 0xc0, !PT ;  /* 0x00ff000094ff3812 */ /* 0x000fe200078cc0ff */
        /* <DEDUP_REMOVED lines=26> */
.L_x_3966:
[----:B------:R-:W-:Y:S05]  /*30a0*/  @!P0 BRA `(.L_x_3969) ;  /* 0x0000000000b48947 */ /* 0x000fea0003800000 */
        /* <DEDUP_REMOVED lines=19> */
[----:B------:R-:W-:Y:S01]  /*31e0*/  @P3 LOP3.LUT P5, RZ, R148, 0xff00, RZ, 0xc0, !PT ;  /* 0x0000ff0094ff3812 */ /* 0x000fe200078ac0ff */
[----:B------:R-:W-:Y:S01]  /*31f0*/  FMUL.FTZ R87, R14, R87 ;  /* 0x000000570e577220 */ /* 0x000fe20000410000 */
[----:B0-----:R-:W-:-:S04]  /*3200*/  @P3 FMUL.FTZ R89, R84, R89 ;  /* 0x0000005954593220 */ /* 0x001fc80000410000 */
[----:B------:R-:W-:Y:S01]  /*3210*/  FSEL R87, R87, RZ, P4 ;  /* 0x000000ff57577208 */ /* 0x000fe20002000000 */
[----:B------:R-:W-:Y:S01]  /*3220*/  @P3 FMUL.FTZ R88, R89, R88 ;  /* 0x0000005859583220 */ /* 0x000fe20000410000 */
[----:B-1----:R-:W-:-:S04]  /*3230*/  @P3 FMUL.FTZ R91, R85, R91 ;  /* 0x0000005b555b3220 */ /* 0x002fc80000410000 */
[----:B------:R-:W-:Y:S02]  /*3240*/  @P3 FSEL R88, R88, RZ, P6 ;  /* 0x000000ff58583208 */ /* 0x000fe40003000000 */
[----:B------:R-:W-:Y:S01]  /*3250*/  @P3 LOP3.LUT P6, RZ, R148, 0xff0000, RZ, 0xc0, !PT ;  /* 0x00ff000094ff3812 */ /* 0x000fe200078cc0ff */
        /* <DEDUP_REMOVED lines=18> */
.L_x_3969:
[----:B------:R-:W-:Y:S05]  /*3380*/  @!P3 BRA `(.L_x_3970) ;  /* 0x000000000028b947 */ /* 0x000fea0003800000 */
[----:B------:R-:W-:Y:S01]  /*3390*/  FFMA.FTZ R16, R133, R145, R144 ;  /* 0x0000009185107223 */ /* 0x000fe20000010090 */
[----:B------:R-:W-:-:S03]  /*33a0*/  ISETP.GT.AND P4, PT, R13, RZ, PT ;  /* 0x000000ff0d00720c */ /* 0x000fc60003f84270 */
[----:B01----:R-:W-:-:S04]  /*33b0*/  FADD.FTZ R89, R131, -R16 ;  /* 0x8000001083597221 */ /* 0x003fc80000010000 */
[----:B------:R-:W-:-:S05]  /*33c0*/  FMUL.FTZ R16, R14, R89 ;  /* 0x000000590e107220 */ /* 0x000fca0000410000 */
[----:B------:R-:W-:Y:S02]  /*33d0*/  FSEL R16, R16, RZ, P4 ;  /* 0x000000ff10107208 */ /* 0x000fe40002000000 */
[----:B-----5:R-:W-:-:S03]  /*33e0*/  LOP3.LUT P4, RZ, R148, 0xff, RZ, 0xc0, !PT ;  /* 0x000000ff94ff7812 */ /* 0x020fc6000788c0ff */
[----:B------:R-:W-:-:S04]  /*33f0*/  FMUL.FTZ R16, R16, UR17 ;  /* 0x0000001110107c20 */ /* 0x000fc80008410000 */
[----:B------:R-:W-:-:S05]  /*3400*/  FMUL.FTZ R16, R16, UR16 ;  /* 0x0000001010107c20 */ /* 0x000fca0008410000 */
[----:B------:R-:W-:-:S04]  /*3410*/  FSEL R16, R16, RZ, P4 ;  /* 0x000000ff10107208 */ /* 0x000fc80002000000 */
[----:B------:R-:W-:-:S07]  /*3420*/  F2FP.BF16.F32.PACK_AB R16, RZ, R16 ;  /* 0x00000010ff10723e */ /* 0x000fce00000010ff */
.L_x_3970:
        /* <DEDUP_REMOVED lines=11> */
.L_x_3971:
        /* <DEDUP_REMOVED lines=11> */
.L_x_3972:
        /* <DEDUP_REMOVED lines=10> */
[----:B------:R-:W-:-:S07]  /*3630*/  F2FP.BF16.F32.PACK_AB R19, RZ, R19 ;  /* 0x00000013ff13723e */ /* 0x000fce00000010ff */
.L_x_3968:
[----:B01----:R-:W0:Y:S01]  /*3640*/  @P0 LDC.64 R88, c[0x0][0x478] ;  /* 0x00011e00ff580b82 */ /* 0x003e220000000a00 */
[----:B------:R-:W-:-:S05]  /*3650*/  @P0 IADD3 R91, PT, PT, R143, 0x80, RZ ;  /* 0x000000808f5b0810 */ /* 0x000fca0007ffe0ff */
[----:B0-----:R-:W-:-:S05]  /*3660*/  @P0 IMAD.WIDE.U32 R88, R91, 0x10, R88 ;  /* 0x000000105b580825 */ /* 0x001fca00078e0058 */
[----:B------:R0:W-:Y:S01]  /*3670*/  @P0 STG.E.128 desc[UR12][R88.64], R84 ;  /* 0x0000005458000986 */ /* 0x0001e2000c101d0c */
[----:B------:R-:W-:Y:S05]  /*3680*/  @!P3 BRA `(.L_x_3973) ;  /* 0x000000000024b947 */ /* 0x000fea0003800000 */
[----:B------:R-:W1:Y:S01]  /*3690*/  LDC.64 R90, c[0x0][0x468] ;  /* 0x00011a00ff5a7b82 */ /* 0x000e620000000a00 */
[----:B0-----:R-:W-:Y:S02]  /*36a0*/  LOP3.LUT R88, R17, 0xffff, RZ, 0xc0, !PT ;  /* 0x0000ffff11587812 */ /* 0x001fe400078ec0ff */
[----:B------:R-:W-:Y:S02]  /*36b0*/  IADD3 R93, PT, PT, R146, 0x80, RZ ;  /* 0x00000080925d7810 */ /* 0x000fe40007ffe0ff */
[----:B------:R-:W-:Y:S01]  /*36c0*/  PRMT R95, R18, 0x5410, R19 ;  /* 0x00005410125f7816 */ /* 0x000fe20000000013 */
[----:B------:R-:W-:-:S05]  /*36d0*/  IMAD.WIDE.U32 R88, R88, 0x10000, RZ ;  /* 0x0001000058587825 */ /* 0x000fca00078e00ff */
[----:B------:R-:W-:Y:S02]  /*36e0*/  LOP3.LUT R89, R95, R89, RZ, 0xfc, !PT ;  /* 0x000000595f597212 */ /* 0x000fe400078efcff */
[----:B------:R-:W-:Y:S01]  /*36f0*/  LOP3.LUT R88, R88, 0xffff, R16, 0xf8, !PT ;  /* 0x0000ffff58587812 */ /* 0x000fe200078ef810 */
[----:B-1----:R-:W-:-:S05]  /*3700*/  IMAD.WIDE.U32 R90, R93, 0x8, R90 ;  /* 0x000000085d5a7825 */ /* 0x002fca00078e005a */
[----:B------:R1:W-:Y:S02]  /*3710*/  STG.E.64 desc[UR12][R90.64], R88 ;  /* 0x000000585a007986 */ /* 0x0003e4000c101b0c */
.L_x_3973:
[----:B------:R-:W-:Y:S05]  /*3720*/  @!P1 BRA `(.L_x_3974) ;  /* 0x0000000400649947 */ /* 0x000fea0003800000 */
[----:B------:R-:W-:Y:S05]  /*3730*/  @!P0 BRA `(.L_x_3975) ;  /* 0x0000000000b08947 */ /* 0x000fea0003800000 */
[----:B01----:R-:W0:Y:S01]  /*3740*/  @P3 LDC.64 R88, c[0x0][0x408] ;  /* 0x00010200ff583b82 */ /* 0x003e220000000a00 */
[-CC-:B------:R-:W-:Y:S01]  /*3750*/  @P2 FFMA.FTZ R87, R125, R145.reuse, R144.reuse ;  /* 0x000000917d572223 */ /* 0x180fe20000010090 */
[-CC-:B------:R-:W-:Y:S01]  /*3760*/  @P2 FFMA.FTZ R94, R22, R145.reuse, R144.reuse ;  /* 0x00000091165e2223 */ /* 0x180fe20000010090 */
[----:B------:R-:W-:Y:S01]  /*3770*/  @P2 FFMA.FTZ R95, R23, R145, R144 ;  /* 0x00000091175f2223 */ /* 0x000fe20000010090 */
[----:B-----5:R-:W-:Y:S01]  /*3780*/  MOV R84, R32 ;  /* 0x0000002000547202 */ /* 0x020fe20000000f00 */
        /* <DEDUP_REMOVED lines=9> */
[C---:B------:R-:W-:Y:S01]  /*3820*/  @P3 LOP3.LUT P4, RZ, R147.reuse, 0xff, RZ, 0xc0, !PT ;  /* 0x000000ff93ff3812 */ /* 0x040fe2000788c0ff */
[----:B------:R-:W-:Y:S01]  /*3830*/  @P2 FFMA.FTZ R94, R98, R145, R144 ;  /* 0x00000091625e2223 */ /* 0x000fe20000010090 */
[----:B------:R-:W2:Y:S01]  /*3840*/  @P3 LDC.64 R92, c[0x0][0x408] ;  /* 0x00010200ff5c3b82 */ /* 0x000ea20000000a00 */
[----:B------:R-:W-:-:S02]  /*3850*/  @P3 LOP3.LUT P5, RZ, R147, 0xff00, RZ, 0xc0, !PT ;  /* 0x0000ff0093ff3812 */ /* 0x000fc400078ac0ff */
[----:B------:R-:W-:Y:S01]  /*3860*/  @P3 LOP3.LUT P6, RZ, R147, 0xff0000, RZ, 0xc0, !PT ;  /* 0x00ff000093ff3812 */ /* 0x000fe200078cc0ff */
[----:B------:R-:W-:Y:S01]  /*3870*/  @P2 FADD.FTZ R94, R97, -R94 ;  /* 0x8000005e615e2221 */ /* 0x000fe20000010000 */
[----:B------:R-:W-:Y:S01]  /*3880*/  MOV R87, R35 ;  /* 0x0000002300577202 */ /* 0x000fe20000000f00 */
[----:B0-----:R-:W-:Y:S02]  /*3890*/  @P3 FMUL.FTZ R89, R84, R89 ;  /* 0x0000005954593220 */ /* 0x001fe40000410000 */
[----:B------:R-:W-:Y:S02]  /*38a0*/  @P2 FFMA.FTZ R87, R14, R94, R35 ;  /* 0x0000005e0e572223 */ /* 0x000fe40000010023 */
        /* <DEDUP_REMOVED lines=21> */
.L_x_3975:
[----:B01----:R-:W0:Y:S01]  /*3a00*/  @P3 LDC.64 R88, c[0x0][0x408] ;  /* 0x00010200ff583b82 */ /* 0x003e220000000a00 */
[-CC-:B------:R-:W-:Y:S01]  /*3a10*/  @P2 FFMA.FTZ R95, R125, R145.reuse, R144.reuse ;  /* 0x000000917d5f2223 */ /* 0x180fe20000010090 */
[-CC-:B-----5:R-:W-:Y:S01]  /*3a20*/  @P2 FFMA.FTZ R150, R22, R145.reuse, R144.reuse ;  /* 0x0000009116962223 */ /* 0x1a0fe20000010090 */
[----:B------:R-:W-:Y:S01]  /*3a30*/  @P2 FFMA.FTZ R149, R23, R145, R144 ;  /* 0x0000009117952223 */ /* 0x000fe20000010090 */
[----:B------:R-:W-:Y:S01]  /*3a40*/  MOV R94, R32 ;  /* 0x00000020005e7202 */ /* 0x000fe20000000f00 */
[----:B------:R-:W-:Y:S01]  /*3a50*/  @P2 FADD.FTZ R95, R20, -R95 ;  /* 0x8000005f145f2221 */ /* 0x000fe20000010000 */
[----:B------:R-:W-:Y:S01]  /*3a60*/  MOV R148, R33 ;  /* 0x0000002100947202 */ /* 0x000fe20000000f00 */
[----:B------:R-:W-:Y:S01]  /*3a70*/  @P2 FADD.FTZ R149, R96, -R149 ;  /* 0x8000009560952221 */ /* 0x000fe20000010000 */
[----:B------:R-:W1:Y:S01]  /*3a80*/  @P3 LDC.64 R90, c[0x0][0x408] ;  /* 0x00010200ff5a3b82 */ /* 0x000e620000000a00 */
[C---:B------:R-:W-:Y:S01]  /*3a90*/  @P2 FFMA.FTZ R94, R14.reuse, R95, R32 ;  /* 0x0000005f0e5e2223 */ /* 0x040fe20000010020 */
[----:B------:R-:W-:Y:S01]  /*3aa0*/  @P2 FADD.FTZ R95, R21, -R150 ;  /* 0x80000096155f2221 */ /* 0x000fe20000010000 */
[----:B------:R-:W-:Y:S01]  /*3ab0*/  MOV R150, R34 ;  /* 0x0000002200967202 */ /* 0x000fe20000000f00 */
[C---:B------:R-:W-:Y:S01]  /*3ac0*/  @P2 FFMA.FTZ R150, R14.reuse, R149, R34 ;  /* 0x000000950e962223 */ /* 0x040fe20000010022 */
[C---:B------:R-:W-:Y:S01]  /*3ad0*/  @P3 LOP3.LUT P4, RZ, R147.reuse, 0xff, RZ, 0xc0, !PT ;  /* 0x000000ff93ff3812 */ /* 0x040fe2000788c0ff */
[----:B------:R-:W-:Y:S01]  /*3ae0*/  @P2 FFMA.FTZ R148, R14, R95, R33 ;  /* 0x0000005f0e942223 */ /* 0x000fe20000010021 */
[C---:B------:R-:W-:Y:S01]  /*3af0*/  @P3 LOP3.LUT P5, RZ, R147.reuse, 0xff00, RZ, 0xc0, !PT ;  /* 0x0000ff0093ff3812 */ /* 0x040fe200078ac0ff */
[----:B------:R-:W2:Y:S01]  /*3b00*/  @P3 LDC.64 R92, c[0x0][0x408] ;  /* 0x00010200ff5c3b82 */ /* 0x000ea20000000a00 */
        /* <DEDUP_REMOVED lines=27> */
.L_x_3974:
        /* <DEDUP_REMOVED lines=46> */
.L_x_3977:
        /* <DEDUP_REMOVED lines=11> */
.L_x_3978:
        /* <DEDUP_REMOVED lines=11> */
.L_x_3979:
        /* <DEDUP_REMOVED lines=11> */
.L_x_3980:
        /* <DEDUP_REMOVED lines=11> */
.L_x_3976:
        /* <DEDUP_REMOVED lines=14> */
.L_x_3981:
        /* <DEDUP_REMOVED lines=16> */
[----:B------:R-:W-:Y:S01]  /*4440*/  @P3 LOP3.LUT P4, RZ, R142, 0xff, RZ, 0xc0, !PT ;  /* 0x000000ff8eff3812 */ /* 0x000fe2000788c0ff */
        /* <DEDUP_REMOVED lines=29> */
.L_x_3983:
[----:B01----:R-:W0:Y:S01]  /*4620*/  @P3 LDC.64 R88, c[0x0][0x408] ;  /* 0x00010200ff583b82 */ /* 0x003e220000000a00 */
[-CC-:B------:R-:W-:Y:S01]  /*4630*/  @P2 FFMA.FTZ R95, R99, R145.reuse, R144.reuse ;  /* 0x00000091635f2223 */ /* 0x180fe20000010090 */
[-CC-:B-----5:R-:W-:Y:S01]  /*4640*/  @P2 FFMA.FTZ R150, R102, R145.reuse, R144.reuse ;  /* 0x0000009166962223 */ /* 0x1a0fe20000010090 */
[----:B------:R-:W-:Y:S01]  /*4650*/  @P2 FFMA.FTZ R147, R103, R145, R144 ;  /* 0x0000009167932223 */ /* 0x000fe20000010090 */
        /* <DEDUP_REMOVED lines=40> */
.L_x_3982:
        /* <DEDUP_REMOVED lines=46> */
.L_x_3985:
        /* <DEDUP_REMOVED lines=11> */
.L_x_3986:
        /* <DEDUP_REMOVED lines=11> */
.L_x_3987:
        /* <DEDUP_REMOVED lines=11> */
.L_x_3988:
        /* <DEDUP_REMOVED lines=11> */
.L_x_3984:
        /* <DEDUP_REMOVED lines=14> */
.L_x_3989:
        /* <DEDUP_REMOVED lines=47> */
.L_x_3991:
        /* <DEDUP_REMOVED lines=42> */
[----:B------:R-:W-:-:S04]  /*54f0*/  F2FP.BF16.F32.PACK_AB R13, RZ, R13 ;  /* 0x0000000dff0d723e */ /* 0x000fc800000010ff */
[----:B------:R-:W-:Y:S01]  /*5500*/  PRMT R19, R13, 0x7610, R19 ;  /* 0x000076100d137816 */ /* 0x000fe20000000013 */
[----:B------:R-:W-:Y:S06]  /*5510*/  BRA `(.L_x_3992) ;  /* 0x0000000400747947 */ /* 0x000fec0003800000 */
.L_x_3990:
        /* <DEDUP_REMOVED lines=14> */
[----:B-----5:R-:W-:-:S02]  /*5600*/  @P3 LOP3.LUT P2, RZ, R15, 0xff, RZ, 0xc0, !PT ;  /* 0x000000ff0fff3812 */ /* 0x020fc4000784c0ff */
        /* <DEDUP_REMOVED lines=8> */
[----:B0-----:R-:W-:-:S03]  /*5690*/  @P3 FMUL.FTZ R89, R84, R89 ;  /* 0x0000005954593220 */ /* 0x001fc60000410000 */
[----:B------:R-:W-:Y:S01]  /*56a0*/  FSEL R87, R14, RZ, P1 ;  /* 0x000000ff0e577208 */ /* 0x000fe20000800000 */
        /* <DEDUP_REMOVED lines=22> */
.L_x_3993:
[----:B01----:R-:W0:Y:S01]  /*5810*/  @P3 LDC.64 R88, c[0x0][0x408] ;  /* 0x00010200ff583b82 */ /* 0x003e220000000a00 */
        /* <DEDUP_REMOVED lines=20> */
[----:B------:R-:W-:-:S07]  /*5960*/  F2FP.BF16.F32.PACK_AB R16, RZ, R16 ;  /* 0x00000010ff10723e */ /* 0x000fce00000010ff */
.L_x_3994:
        /* <DEDUP_REMOVED lines=11> */
.L_x_3995:
        /* <DEDUP_REMOVED lines=12> */
.L_x_3996:
[----:B------:R-:W-:-:S07]  /*5ae0*/  @P3 PRMT R19, R90, 0x7610, R19 ;  /* 0x000076105a133816 */ /* 0x000fce0000000013 */
.L_x_3992:
        /* <DEDUP_REMOVED lines=14> */
.L_x_3997:
[----:B01----:R-:W0:Y:S01]  /*5bd0*/  LDC.64 R14, c[0x0][0x380] ;  /* 0x0000e000ff0e7b82 */ /* 0x003e220000000a00 */
[----:B------:R-:W-:Y:S01]  /*5be0*/  UPLOP3.LUT UP1, UPT, UPT, UPT, UP1, 0x40, 0x4 ;  /* 0x000000000004789c */ /* 0x000fe20003f2e810 */
[----:B0-----:R-:W-:-:S04]  /*5bf0*/  IADD3 R2, PT, PT, R2, R14, RZ ;  /* 0x0000000e02027210 */ /* 0x001fc80007ffe0ff */
[----:B------:R-:W-:-:S13]  /*5c00*/  ISETP.GE.AND P0, PT, R2, R15, PT ;  /* 0x0000000f0200720c */ /* 0x000fda0003f06270 */
[----:B------:R-:W-:Y:S05]  /*5c10*/  @!P0 BRA `(.L_x_3998) ;  /* 0xffffffa400cc8947 */ /* 0x000fea000383ffff */
.L_x_3952:
        /* <DEDUP_REMOVED lines=18> */
.L_x_3999:
        /* <DEDUP_REMOVED lines=12> */
.L_x_10853:


//--------------------- .text._ZN10layer_norm13ln_bwd_kernelINS_13Kernel_traitsI13__nv_bfloat16S2_fS2_fjLj2560ELj1ELj1ELj4ELj8ENS_18Kernel_traits_baseILj2560ES2_S2_fS2_fjLj128EEEEELb1ELb1ELb0ELb0EEEvNS_9BwdParamsE --------------------------
	.section	.text._ZN10layer_norm13ln_bwd_kernelINS_13Kernel_traitsI13__nv_bfloat16S2_fS2_fjLj2560ELj1ELj1ELj4ELj8ENS_18Kernel_traits_baseILj2560ES2_S2_fS2_fjLj128EEEEELb1ELb1ELb0ELb0EEEvNS_9BwdParamsE,"ax",@progbits
	.align	128
        .global         _ZN10layer_norm13ln_bwd_kernelINS_13Kernel_traitsI13__nv_bfloat16S2_fS2_fjLj2560ELj1ELj1ELj4ELj8ENS_18Kernel_traits_baseILj2560ES2_S2_fS2_fjLj128EEEEELb1ELb1ELb0ELb0EEEvNS_9BwdParamsE
        .type           _ZN10layer_norm13ln_bwd_kernelINS_13Kernel_traitsI13__nv_bfloat16S2_fS2_fjLj2560ELj1ELj1ELj4ELj8ENS_18Kernel_traits_baseILj2560ES2_S2_fS2_fjLj128EEEEELb1ELb1ELb0ELb0EEEvNS_9BwdParamsE,@function
        .size           _ZN10layer_norm13ln_bwd_kernelINS_13Kernel_traitsI13__nv_bfloat16S2_fS2_fjLj2560ELj1ELj1ELj4ELj8ENS_18Kernel_traits_baseILj2560ES2_S2_fS2_fjLj128EEEEELb1ELb1ELb0ELb0EEEvNS_9BwdParamsE,(.L_x_10854 - _ZN10layer_norm13ln_bwd_kernelINS_13Kernel_traitsI13__nv_bfloat16S2_fS2_fjLj2560ELj1ELj1ELj4ELj8ENS_18Kernel_traits_baseILj2560ES2_S2_fS2_fjLj128EEEEELb1ELb1ELb0ELb0EEEvNS_9BwdParamsE)
        .other          _ZN10layer_norm13ln_bwd_kernelINS_13Kernel_traitsI13__nv_bfloat16S2_fS2_fjLj2560ELj1ELj1ELj4ELj8ENS_18Kernel_traits_baseILj2560ES2_S2_fS2_fjLj128EEEEELb1ELb1ELb0ELb0EEEvNS_9BwdParamsE,@"STO_CUDA_ENTRY STV_DEFAULT"
_ZN10layer_norm13ln_bwd_kernelINS_13Kernel_traitsI13__nv_bfloat16S2_fS2_fjLj2560ELj1ELj1ELj4ELj8ENS_18Kernel_traits_baseILj2560ES2_S2_fS2_fjLj128EEEEELb1ELb1ELb0ELb0EEEvNS_9BwdParamsE:
.text._ZN10layer_norm13ln_bwd_kernelINS_13Kernel_traitsI13__nv_bfloat16S2_fS2_fjLj2560ELj1ELj1ELj4ELj8ENS_18Kernel_traits_baseILj2560ES2_S2_fS2_fjLj128EEEEELb1ELb1ELb0ELb0EEEvNS_9BwdParamsE:
        /* <DEDUP_REMOVED lines=38> */
[----:B------:R-:W-:-:S04]  /*0260*/  @P3 IADD3 R47, PT, PT, R47, 0x80, RZ ;  /* 0x000000802f2f3810 */ /* 0x000fc80007ffe0ff */
[----:B------:R-:W5:Y:S02]  /*0270*/  @P3 LDG.E.64 R16, desc[UR8][R36.64] ;  /* 0x0000000824103981 */ /* 0x000f64000c1e1b00 */
[----:B------:R-:W1:Y:S01]  /*0280*/  @P5 LDC.64 R44, c[0x0][0x3e8] ;  /* 0x0000fa00ff2c5b82 */ /* 0x000e620000000a00 */
[----:B--2---:R-:W-:-:S05]  /*0290*/  @P4 IMAD.WIDE.U32 R38, R47, 0x8, R38 ;  /* 0x000000082f264825 */ /* 0x004fca00078e0026 */
        /* <DEDUP_REMOVED lines=39> */
[----:B---3--:R-:W-:Y:S02]  /*0510*/  CS2R R40, SRZ ;  /* 0x0000000000287805 */ /* 0x008fe4000001ff00 */
        /* <DEDUP_REMOVED lines=27> */
[----:B0-----:R-:W-:Y:S02]  /*06d0*/  ISETP.NE.U32.AND P0, PT, R6, RZ, PT ;  /* 0x000000ff0600720c */ /* 0x001fe40003f05070 */
[----:B------:R-:W-:Y:S02]  /*06e0*/  CS2R R72, SRZ ;  /* 0x0000000000487805 */ /* 0x000fe4000001ff00 */
[----:B------:R-:W-:Y:S02]  /*06f0*/  SHF.R.U32.HI R32, RZ, 0x10, R19 ;  /* 0x00000010ff207819 */ /* 0x000fe40000011613 */
[----:B------:R-:W-:Y:S02]  /*0700*/  CS2R R74, SRZ ;  /* 0x00000000004a7805 */ /* 0x000fe4000001ff00 */
[----:B------:R-:W-:Y:S02]  /*0710*/  ISETP.NE.AND.EX P0, PT, R7, RZ, PT, P0 ;  /* 0x000000ff0700720c */ /* 0x000fe40003f05300 */
[----:B------:R-:W-:-:S02]  /*0720*/  CS2R R68, SRZ ;  /* 0x0000000000447805 */ /* 0x000fc4000001ff00 */
[----:B------:R-:W-:Y:S02]  /*0730*/  MOV R31, R24 ;  /* 0x00000018001f7202 */ /* 0x000fe40000000f00 */
[----:B------:R-:W-:Y:S02]  /*0740*/  CS2R R70, SRZ ;  /* 0x0000000000467805 */ /* 0x000fe4000001ff00 */
[----:B------:R-:W-:Y:S02]  /*0750*/  SHF.R.U64 R30, R24, 0x10, R25 ;  /* 0x00000010181e7819 */ /* 0x000fe40000001219 */
        /* <DEDUP_REMOVED lines=27> */
[----:B------:R-:W-:Y:S01]  /*0910*/  SHF.R.U64 R22, R12, 0x10, R13 ;  /* 0x000000100c167819 */ /* 0x000fe2000000120d */
[----:B------:R-:W-:Y:S01]  /*0920*/  UPLOP3.LUT UP1, UPT, UPT, UPT, UPT, 0x40, 0x4 ;  /* 0x000000000004789c */ /* 0x000fe20003f2e870 */
[----:B------:R-:W-:Y:S01]  /*0930*/  MOV R19, R16 ;  /* 0x0000001000137202 */ /* 0x000fe20000000f00 */
[----:B------:R-:W0:Y:S01]  /*0940*/  LDCU UR13, c[0x0][0x408] ;  /* 0x00008100ff0d77ac */ /* 0x000e220008000800 */
[--C-:B------:R-:W-:Y:S02]  /*0950*/  SHF.R.U64 R18, R16, 0x10, R17.reuse ;  /* 0x0000001010127819 */ /* 0x100fe40000001211 */
[----:B------:R-:W-:Y:S01]  /*0960*/  SHF.R.U32.HI R16, RZ, 0x10, R17 ;  /* 0x00000010ff107819 */ /* 0x000fe20000011611 */
[----:B------:R-:W1:Y:S01]  /*0970*/  LDCU.U8 UR7, c[0x0][0x410] ;  /* 0x00008200ff0777ac */ /* 0x000e620008000000 */
[----:B------:R-:W-:Y:S02]  /*0980*/  MOV R15, R20 ;  /* 0x00000014000f7202 */ /* 0x000fe40000000f00 */
[----:B------:R-:W-:Y:S01]  /*0990*/  SHF.R.U64 R14, R20, 0x10, R21 ;  /* 0x00000010140e7819 */ /* 0x000fe20000001215 */
[----:B------:R-:W2:Y:S01]  /*09a0*/  LDCU UR12, c[0x0][0x400] ;  /* 0x00008000ff0c77ac */ /* 0x000ea20008000800 */
[----:B------:R-:W-:-:S02]  /*09b0*/  MOV R13, R21 ;  /* 0x00000015000d7202 */ /* 0x000fc40000000f00 */
[----:B------:R-:W-:Y:S01]  /*09c0*/  SHF.R.U32.HI R12, RZ, 0x10, R21 ;  /* 0x00000010ff0c7819 */ /* 0x000fe20000011615 */
[----:B------:R-:W3:Y:S01]  /*09d0*/  LDCU.64 UR10, c[0x0][0x438] ;  /* 0x00008700ff0a77ac */ /* 0x000ee20008000a00 */
[----:B------:R-:W-:Y:S02]  /*09e0*/  MOV R11, R28 ;  /* 0x0000001c000b7202 */ /* 0x000fe40000000f00 */
[--C-:B------:R-:W-:Y:S01]  /*09f0*/  SHF.R.U64 R10, R28, 0x10, R29.reuse ;  /* 0x000000101c0a7819 */ /* 0x100fe2000000121d */
[----:B------:R-:W4:Y:S01]  /*0a00*/  LDCU.64 UR14, c[0x0][0x478] ;  /* 0x00008f00ff0e77ac */ /* 0x000f220008000a00 */
[----:B------:R-:W-:Y:S02]  /*0a10*/  MOV R9, R29 ;  /* 0x0000001d00097202 */ /* 0x000fe40000000f00 */
[----:B------:R-:W-:Y:S02]  /*0a20*/  SHF.R.U32.HI R8, RZ, 0x10, R29 ;  /* 0x00000010ff087819 */ /* 0x000fe4000001161d */
[----:B------:R-:W-:-:S02]  /*0a30*/  P2R R7, PR, RZ, 0x1 ;  /* 0x00000001ff077803 */ /* 0x000fc40000000000 */
[----:B------:R-:W-:Y:S02]  /*0a40*/  PRMT R29, R0, 0x7610, R29 ;  /* 0x00007610001d7816 */ /* 0x000fe4000000001d */
[----:B------:R-:W-:Y:S02]  /*0a50*/  PRMT R28, R2, 0x7610, R28 ;  /* 0x00007610021c7816 */ /* 0x000fe4000000001c */
[----:B------:R-:W-:Y:S02]  /*0a60*/  PRMT R21, R3, 0x7610, R21 ;  /* 0x0000761003157816 */ /* 0x000fe40000000015 */
[----:B------:R-:W-:Y:S02]  /*0a70*/  PRMT R20, R4, 0x7610, R20 ;  /* 0x0000761004147816 */ /* 0x000fe40000000014 */
[----:B0123--:R-:W-:-:S07]  /*0a80*/  PRMT R17, R5, 0x7610, R17 ;  /* 0x0000761005117816 */ /* 0x00ffce0000000011 */
.L_x_4085:
[----:B------:R-:W-:Y:S01]  /*0a90*/  ISETP.NE.AND P0, PT, R7, RZ, PT ;  /* 0x000000ff0700720c */ /* 0x000fe20003f05270 */
[----:B------:R-:W0:Y:S08]  /*0aa0*/  LDC.64 R126, c[0x0][0x3c0] ;  /* 0x0000f000ff7e7b82 */ /* 0x000e300000000a00 */
[----:B------:R-:W1:Y:S08]  /*0ab0*/  LDC R143, c[0x0][0x388] ;  /* 0x0000e200ff8f7b82 */ /* 0x000e700000000800 */
[----:B------:R-:W2:Y:S01]  /*0ac0*/  @P0 LDC.64 R124, c[0x0][0x3e0] ;  /* 0x0000f800ff7c0b82 */ /* 0x000ea20000000a00 */
[----:B0-----:R-:W-:-:S06]  /*0ad0*/  IMAD.WIDE R126, R140, 0x4, R126 ;  /* 0x000000048c7e7825 */ /* 0x001fcc00078e027e */
[----:B------:R-:W3:Y:S01]  /*0ae0*/  LDG.E R126, desc[UR8][R126.64] ;  /* 0x000000087e7e7981 */ /* 0x000ee2000c1e1900 */
[C---:B--2---:R-:W-:Y:S02]  /*0af0*/  @P0 IMAD.WIDE R128, R140.reuse, 0x2, R124 ;  /* 0x000000028c800825 */ /* 0x044fe400078e027c */
[----:B------:R-:W0:Y:S03]  /*0b00*/  LDC.64 R124, c[0x0][0x3c8] ;  /* 0x0000f200ff7c7b82 */ /* 0x000e260000000a00 */
[----:B------:R2:W5:Y:S01]  /*0b10*/  @P0 LDG.E.U16 R183, desc[UR8][R128.64] ;  /* 0x0000000880b70981 */ /* 0x000562000c1e1500 */
[----:B-1----:R-:W-:Y:S01]  /*0b20*/  IMAD R130, R140, R143, RZ ;  /* 0x0000008f8c827224 */ /* 0x002fe200078e02ff */
[C---:B------:R-:W-:Y:S01]  /*0b30*/  ISETP.GE.U32.AND P1, PT, R141.reuse, 0x80, PT ;  /* 0x000000808d00780c */ /* 0x040fe20003f26070 */
[----:B------:R-:W1:Y:S01]  /*0b40*/  S2R R142, SR_TID.X ;  /* 0x00000000008e7919 */ /* 0x000e620000002100 */
[----:B------:R-:W-:-:S02]  /*0b50*/  ISETP.GE.U32.AND P2, PT, R141, 0x100, PT ;  /* 0x000001008d00780c */ /* 0x000fc40003f46070 */
[----:B------:R-:W-:Y:S02]  /*0b60*/  SHF.R.S32.HI R131, RZ, 0x1f, R130 ;  /* 0x0000001fff837819 */ /* 0x000fe40000011482 */
[----:B------:R-:W-:Y:S02]  /*0b70*/  ISETP.GE.U32.AND P3, PT, R141, 0x180, PT ;  /* 0x000001808d00780c */ /* 0x000fe40003f66070 */
[----:B------:R-:W-:Y:S02]  /*0b80*/  LEA.HI R131, R131, R130, RZ, 0x2 ;  /* 0x0000008283837211 */ /* 0x000fe400078f10ff */
[----:B------:R-:W-:Y:S01]  /*0b90*/  ISETP.GE.U32.AND P4, PT, R141, 0x200, PT ;  /* 0x000002008d00780c */ /* 0x000fe20003f86070 */
[----:B0-----:R-:W-:-:S05]  /*0ba0*/  IMAD.WIDE R124, R140, 0x4, R124 ;  /* 0x000000048c7c7825 */ /* 0x001fca00078e027c */
[----:B------:R2:W5:Y:S01]  /*0bb0*/  LDG.E R146, desc[UR8][R124.64] ;  /* 0x000000087c927981 */ /* 0x000562000c1e1900 */
[----:B------:R-:W-:Y:S01]  /*0bc0*/  ISETP.NE.AND P6, PT, RZ, UR7, PT ;  /* 0x00000007ff007c0c */ /* 0x000fe2000bfc5270 */
[----:B------:R-:W-:Y:S01]  /*0bd0*/  BSSY.RECONVERGENT B0, `(.L_x_4001) ;  /* 0x000003e000007945 */ /* 0x000fe20003800200 */
[----:B------:R-:W-:Y:S01]  /*0be0*/  HFMA2 R187, -RZ, RZ, 0, 0 ;  /* 0x00000000ffbb7431 */ /* 0x000fe200000001ff */
[----:B------:R-:W-:Y:S02]  /*0bf0*/  MOV R188, RZ ;  /* 0x000000ff00bc7202 */ /* 0x000fe40000000f00 */
[----:B-1----:R-:W-:-:S04]  /*0c00*/  LEA.HI.SX32 R144, R131, R142, 0x1e ;  /* 0x0000008e83907211 */ /* 0x002fc800078ff2ff */
[----:B------:R-:W-:Y:S02]  /*0c10*/  MOV R189, R144 ;  /* 0x0000009000bd7202 */ /* 0x000fe40000000f00 */
[----:B---3--:R-:W-:Y:S01]  /*0c20*/  FSEL R185, R126, RZ, !P6 ;  /* 0x000000ff7eb97208 */ /* 0x008fe20007000000 */
[----:B--2---:R-:W-:Y:S06]  /*0c30*/  @!P1 BRA `(.L_x_4002) ;  /* 0x0000000000dc9947 */ /* 0x004fec0003800000 */
        /* <DEDUP_REMOVED lines=15> */
[----:B------:R-:W-:Y:S02]  /*0d30*/  IADD3 R189, PT, PT, R144, 0x80, RZ ;  /* 0x0000008090bd7810 */ /* 0x000fe40007ffe0ff */
[----:B0-----:R-:W-:Y:S02]  /*0d40*/  SHF.L.U32 R149, R136, 0x10, RZ ;  /* 0x0000001088957819 */ /* 0x001fe400000006ff */
[----:B---3--:R-:W-:Y:S02]  /*0d50*/  MOV R145, R128 ;  /* 0x0000008000917202 */ /* 0x008fe40000000f00 */
[----:B------:R-:W-:Y:S02]  /*0d60*/  SHF.R.U64 R150, R128, 0x10, R129 ;  /* 0x0000001080967819 */ /* 0x000fe40000001281 */
[----:B------:R-:W-:Y:S02]  /*0d70*/  SHF.L.U32 R128, R139, 0x10, RZ ;  /* 0x000000108b807819 */ /* 0x000fe400000006ff */
[----:B------:R-:W-:Y:S01]  /*0d80*/  SHF.L.U32 R145, R145, 0x10, RZ ;  /* 0x0000001091917819 */ /* 0x000fe200000006ff */
[C---:B----4-:R-:W-:Y:S01]  /*0d90*/  FADD.FTZ R3, -R185.reuse, R124 ;  /* 0x0000007cb9037221 */ /* 0x050fe20000010100 */
[----:B------:R-:W-:Y:S01]  /*0da0*/  FADD.FTZ R147, -R185, R126 ;  /* 0x0000007eb9937221 */ /* 0x000fe20000010100 */
[----:B------:R-:W-:-:S02]  /*0db0*/  MOV R154, R129 ;  /* 0x00000081009a7202 */ /* 0x000fc40000000f00 */
[----:B------:R-:W-:Y:S01]  /*0dc0*/  SHF.L.U32 R124, R138, 0x10, RZ ;  /* 0x000000108a7c7819 */ /* 0x000fe200000006ff */
[----:B-----5:R-:W-:Y:S01]  /*0dd0*/  FMUL.FTZ R3, R146, R3 ;  /* 0x0000000392037220 */ /* 0x020fe20000410000 */
[----:B------:R-:W-:Y:S01]  /*0de0*/  SHF.L.U32 R126, R150, 0x10, RZ ;  /* 0x00000010967e7819 */ /* 0x000fe200000006ff */
[C---:B------:R-:W-:Y:S01]  /*0df0*/  FADD.FTZ R125, -R185.reuse, R125 ;  /* 0x0000007db97d7221 */ /* 0x040fe20000010100 */
[----:B------:R-:W-:Y:S01]  /*0e00*/  SHF.R.U32.HI R187, RZ, 0x10, R129 ;  /* 0x00000010ffbb7819 */ /* 0x000fe20000011681 */
[-C--:B------:R-:W-:Y:S01]  /*0e10*/  FMUL.FTZ R148, R128, R145.reuse ;  /* 0x0000009180947220 */ /* 0x080fe20000410000 */
[----:B------:R-:W-:Y:S01]  /*0e20*/  FADD.FTZ R129, -R185, R127 ;  /* 0x0000007fb9817221 */ /* 0x000fe20000010100 */
[----:B------:R-:W-:Y:S01]  /*0e30*/  FADD.FTZ R76, R76, R145 ;  /* 0x000000914c4c7221 */ /* 0x000fe20000010000 */
[C---:B------:R-:W-:Y:S01]  /*0e40*/  FFMA.FTZ R96, R3.reuse, R145, R96 ;  /* 0x0000009103607223 */ /* 0x040fe20000010060 */
[----:B------:R-:W-:Y:S01]  /*0e50*/  SHF.L.U32 R127, R154, 0x10, RZ ;  /* 0x000000109a7f7819 */ /* 0x000fe200000006ff */
[----:B------:R-:W-:Y:S01]  /*0e60*/  FMUL.FTZ R145, R124, R126 ;  /* 0x0000007e7c917220 */ /* 0x000fe20000410000 */
[C---:B------:R-:W-:Y:S01]  /*0e70*/  FMUL.FTZ R147, R146.reuse, R147 ;  /* 0x0000009392937220 */ /* 0x040fe20000410000 */
[----:B------:R-:W-:Y:S01]  /*0e80*/  FMUL.FTZ R150, R146, R125 ;  /* 0x0000007d92967220 */ /* 0x000fe20000410000 */
[----:B------:R-:W-:Y:S01]  /*0e90*/  FADD.FTZ R124, RZ, R148 ;  /* 0x00000094ff7c7221 */ /* 0x000fe20000010000 */
[----:B------:R-:W-:Y:S01]  /*0ea0*/  FFMA.FTZ R125, R3, R148, RZ ;  /* 0x00000094037d7223 */ /* 0x000fe200000100ff */
[-C--:B------:R-:W-:Y:S01]  /*0eb0*/  FMUL.FTZ R152, R152, R127.reuse ;  /* 0x0000007f98987220 */ /* 0x080fe20000410000 */
[----:B------:R-:W-:Y:S01]  /*0ec0*/  FADD.FTZ R78, R78, R127 ;  /* 0x0000007f4e4e7221 */ /* 0x000fe20000010000 */
[----:B------:R-:W-:Y:S01]  /*0ed0*/  FFMA.FTZ R98, R147, R127, R98 ;  /* 0x0000007f93627223 */ /* 0x000fe20000010062 */
[----:B------:R-:W-:Y:S01]  /*0ee0*/  SHF.L.U32 R128, R187, 0x10, RZ ;  /* 0x00000010bb807819 */ /* 0x000fe200000006ff */
        /* <DEDUP_REMOVED lines=12> */
.L_x_4002:
[----:B----4-:R-:W-:Y:S05]  /*0fb0*/  BSYNC.RECONVERGENT B0 ;  /* 0x0000000000007941 */ /* 0x010fea0003800200 */
.L_x_4001:
        /* <DEDUP_REMOVED lines=34> */
[----:B------:R-:W-:Y:S01]  /*11e0*/  FFMA.FTZ R92, R151, R153, R92 ;  /* 0x00000099975c7223 */ /* 0x000fe2000001005c */
[----:B------:R-:W-:Y:S01]  /*11f0*/  SHF.L.U32 R127, R162, 0x10, RZ ;  /* 0x00000010a27f7819 */ /* 0x000fe200000006ff */
[----:B------:R-:W-:Y:S01]  /*1200*/  FMUL.FTZ R153, R124, R126 ;  /* 0x0000007e7c997220 */ /* 0x000fe20000410000 */
[C---:B------:R-:W-:Y:S01]  /*1210*/  FMUL.FTZ R155, R146.reuse, R155 ;  /* 0x0000009b929b7220 */ /* 0x040fe20000410000 */
        /* <DEDUP_REMOVED lines=19> */
.L_x_4004:
[----:B------:R-:W-:Y:S05]  /*1350*/  BSYNC.RECONVERGENT B0 ;  /* 0x0000000000007941 */ /* 0x000fea0003800200 */
.L_x_4003:
        /* <DEDUP_REMOVED lines=13> */
[----:B------:R-:W-:-:S04]  /*1430*/  SHF.L.U32 R161, R38, 0x10, RZ ;  /* 0x0000001026a17819 */ /* 0x000fc800000006ff */
[----:B------:R1:W5:Y:S01]  /*1440*/  LDG.E R4, desc[UR8][R164.64] ;  /* 0x00000008a4047981 */ /* 0x000362000c1e1900 */
[----:B------:R-:W-:Y:S02]  /*1450*/  SHF.L.U32 R168, R37, 0x10, RZ ;  /* 0x0000001025a87819 */ /* 0x000fe400000006ff */
[----:B-1----:R-:W-:Y:S01]  /*1460*/  SHF.L.U32 R165, R36, 0x10, RZ ;  /* 0x0000001024a57819 */ /* 0x002fe200000006ff */
[----:B0-----:R-:W-:-:S05]  /*1470*/  @P0 IMAD.WIDE.U32 R128, R189, 0x10, R128 ;  /* 0x00000010bd800825 */ /* 0x001fca00078e0080 */
[----:B------:R0:W5:Y:S01]  /*1480*/  @P0 LDG.E.128 R108, desc[UR8][R128.64] ;  /* 0x00000008806c0981 */ /* 0x000162000c1e1d00 */
[----:B------:R-:W-:Y:S02]  /*1490*/  IADD3 R189, PT, PT, R189, 0x80, RZ ;  /* 0x00000080bdbd7810 */ /* 0x000fe40007ffe0ff */
[----:B---3--:R-:W-:Y:S02]  /*14a0*/  MOV R159, R130 ;  /* 0x00000082009f7202 */ /* 0x008fe40000000f00 */
[----:B------:R-:W-:Y:S02]  /*14b0*/  SHF.R.U64 R166, R130, 0x10, R131 ;  /* 0x0000001082a67819 */ /* 0x000fe40000001283 */
[----:B------:R-:W-:Y:S01]  /*14c0*/  SHF.L.U32 R130, R39, 0x10, RZ ;  /* 0x0000001027827819 */ /* 0x000fe200000006ff */
[----:B----4-:R-:W-:Y:S01]  /*14d0*/  FADD.FTZ R193, -R185, R125 ;  /* 0x0000007db9c17221 */ /* 0x010fe20000010100 */
[----:B------:R-:W-:Y:S01]  /*14e0*/  SHF.L.U32 R125, R159, 0x10, RZ ;  /* 0x000000109f7d7819 */ /* 0x000fe200000006ff */
[C---:B------:R-:W-:Y:S01]  /*14f0*/  FADD.FTZ R191, -R185.reuse, R124 ;  /* 0x0000007cb9bf7221 */ /* 0x040fe20000010100 */
[----:B------:R-:W-:Y:S01]  /*1500*/  MOV R163, R131 ;  /* 0x0000008300a37202 */ /* 0x000fe20000000f00 */
[C---:B------:R-:W-:Y:S01]  /*1510*/  FADD.FTZ R195, -R185.reuse, R126 ;  /* 0x0000007eb9c37221 */ /* 0x040fe20000010100 */
[----:B------:R-:W-:Y:S01]  /*1520*/  SHF.L.U32 R124, R166, 0x10, RZ ;  /* 0x00000010a67c7819 */ /* 0x000fe200000006ff */
        /* <DEDUP_REMOVED lines=9> */
[----:B------:R-:W-:Y:S01]  /*15c0*/  SHF.R.U32.HI R131, RZ, 0x10, R131 ;  /* 0x00000010ff837819 */ /* 0x000fe20000011683 */
        /* <DEDUP_REMOVED lines=18> */
.L_x_4006:
[----:B------:R-:W-:Y:S05]  /*16f0*/  BSYNC.RECONVERGENT B0 ;  /* 0x0000000000007941 */ /* 0x000fea0003800200 */
.L_x_4005:
        /* <DEDUP_REMOVED lines=57> */
.L_x_4008:
[----:B------:R-:W-:Y:S05]  /*1a90*/  BSYNC.RECONVERGENT B0 ;  /* 0x0000000000007941 */ /* 0x000fea0003800200 */
.L_x_4007:
        /* <DEDUP_REMOVED lines=17> */
[----:B0-----:R-:W-:Y:S02]  /*1bb0*/  SHF.L.U32 R180, R31, 0x10, RZ ;  /* 0x000000101fb47819 */ /* 0x001fe400000006ff */
[----:B------:R-:W-:Y:S02]  /*1bc0*/  SHF.L.U32 R184, R29, 0x10, RZ ;  /* 0x000000101db87819 */ /* 0x000fe400000006ff */
[----:B---3--:R-:W-:Y:S02]  /*1bd0*/  MOV R177, R128 ;  /* 0x0000008000b17202 */ /* 0x008fe40000000f00 */
[--C-:B------:R-:W-:Y:S02]  /*1be0*/  SHF.R.U64 R182, R128, 0x10, R129.reuse ;  /* 0x0000001080b67819 */ /* 0x100fe40000001281 */
[----:B------:R-:W-:Y:S02]  /*1bf0*/  MOV R181, R129 ;  /* 0x0000008100b57202 */ /* 0x000fe40000000f00 */
[----:B------:R-:W-:-:S02]  /*1c00*/  SHF.R.U32.HI R186, RZ, 0x10, R129 ;  /* 0x00000010ffba7819 */ /* 0x000fc40000011681 */
[----:B------:R-:W-:-:S05]  /*1c10*/  SHF.L.U32 R177, R177, 0x10, RZ ;  /* 0x00000010b1b17819 */ /* 0x000fca00000006ff */
[----:B------:R-:W-:Y:S01]  /*1c20*/  FMUL.FTZ R180, R180, R177 ;  /* 0x000000b1b4b47220 */ /* 0x000fe20000410000 */
[----:B------:R-:W-:Y:S01]  /*1c30*/  FADD.FTZ R60, R60, R177 ;  /* 0x000000b13c3c7221 */ /* 0x000fe20000010000 */
[C---:B--2---:R-:W-:Y:S01]  /*1c40*/  FADD.FTZ R175, -R185.reuse, R124 ;  /* 0x0000007cb9af7221 */ /* 0x044fe20000010100 */
[C---:B------:R-:W-:Y:S01]  /*1c50*/  FADD.FTZ R129, -R185.reuse, R125 ;  /* 0x0000007db9817221 */ /* 0x040fe20000010100 */
        /* <DEDUP_REMOVED lines=29> */
.L_x_4010:
[----:B------:R-:W-:Y:S05]  /*1e30*/  BSYNC.RECONVERGENT B0 ;  /* 0x0000000000007941 */ /* 0x000fea0003800200 */
.L_x_4009:
        /* <DEDUP_REMOVED lines=31> */
.L_x_4012:
[----:B------:R-:W-:Y:S05]  /*2030*/  BSYNC.RECONVERGENT B0 ;  /* 0x0000000000007941 */ /* 0x000fea0003800200 */
.L_x_4011:
        /* <DEDUP_REMOVED lines=38> */
[----:B------:R-:W-:Y:S01]  /*22a0*/  LOP3.LUT P6, RZ, R6, 0xff, RZ, 0xc0, !PT ;  /* 0x000000ff06ff7812 */ /* 0x000fe200078cc0ff */
[----:B------:R-:W-:-:S12]  /*22b0*/  HFMA2 R187, -RZ, RZ, 0, 0 ;  /* 0x00000000ffbb7431 */ /* 0x000fd800000001ff */
[----:B------:R-:W0:Y:S01]  /*22c0*/  @P6 LDC R128, c[0x0][0x408] ;  /* 0x00010200ff806b82 */ /* 0x000e220000000800 */
[CCC-:B------:R-:W-:Y:S01]  /*22d0*/  @P6 FFMA.FTZ R127, R3.reuse, R190.reuse, R183.reuse ;  /* 0x000000be037f6223 */ /* 0x1c0fe200000100b7 */
[----:B------:R-:W-:Y:S01]  /*22e0*/  @P6 FFMA.FTZ R129, R3, R190, R183 ;  /* 0x000000be03816223 */ /* 0x000fe200000100b7 */
[----:B------:R-:W-:Y:S02]  /*22f0*/  @P6 SHF.L.U32 R124, R124, 0x10, RZ ;  /* 0x000000107c7c6819 */ /* 0x000fe400000006ff */
[C---:B------:R-:W-:Y:S01]  /*2300*/  @P6 FADD.FTZ R127, R148.reuse, -R127 ;  /* 0x8000007f947f6221 */ /* 0x040fe20000010000 */
[----:B------:R-:W-:Y:S01]  /*2310*/  @P6 FADD.FTZ R129, R148, -R129 ;  /* 0x8000008194816221 */ /* 0x000fe20000010000 */
[----:B------:R-:W-:Y:S01]  /*2320*/  @P6 SHF.L.U32 R130, R27, 0x10, RZ ;  /* 0x000000101b826819 */ /* 0x000fe200000006ff */
[----:B------:R-:W1:Y:S01]  /*2330*/  @P6 LDC R192, c[0x0][0x408] ;  /* 0x00010200ffc06b82 */ /* 0x000e620000000800 */
[C---:B------:R-:W-:Y:S01]  /*2340*/  @P6 FMUL.FTZ R127, R146.reuse, R127 ;  /* 0x0000007f927f6220 */ /* 0x040fe20000410000 */
[----:B------:R-:W-:-:S03]  /*2350*/  @P6 FMUL.FTZ R131, R146, R129 ;  /* 0x0000008192836220 */ /* 0x000fc60000410000 */
[-C--:B------:R-:W-:Y:S01]  /*2360*/  @P6 FMUL.FTZ R127, R127, R188.reuse ;  /* 0x000000bc7f7f6220 */ /* 0x080fe20000410000 */
[----:B------:R-:W-:-:S03]  /*2370*/  @P6 FMUL.FTZ R131, R131, R188 ;  /* 0x000000bc83836220 */ /* 0x000fc60000410000 */
[----:B0-----:R-:W-:Y:S01]  /*2380*/  @P6 FMUL.FTZ R129, R127, R128 ;  /* 0x000000807f816220 */ /* 0x001fe20000410000 */
[----:B------:R-:W-:Y:S01]  /*2390*/  MOV R127, RZ ;  /* 0x000000ff007f7202 */ /* 0x000fe20000000f00 */
[----:B------:R-:W-:Y:S02]  /*23a0*/  HFMA2 R128, -RZ, RZ, 0, 0 ;  /* 0x00000000ff807431 */ /* 0x000fe400000001ff */
[----:B------:R-:W-:Y:S01]  /*23b0*/  @P6 FMUL.FTZ R127, R124, R129 ;  /* 0x000000817c7f6220 */ /* 0x000fe20000410000 */
[----:B-1----:R-:W-:-:S04]  /*23c0*/  @P6 FMUL.FTZ R131, R131, R192 ;  /* 0x000000c083836220 */ /* 0x002fc80000410000 */
[----:B------:R-:W-:Y:S01]  /*23d0*/  @P6 FMUL.FTZ R128, R131, R130 ;  /* 0x0000008283806220 */ /* 0x000fe20000410000 */
[----:B------:R-:W-:-:S04]  /*23e0*/  LOP3.LUT P6, RZ, R6, 0xff00, RZ, 0xc0, !PT ;  /* 0x0000ff0006ff7812 */ /* 0x000fc800078cc0ff */
[----:B------:R-:W-:-:S09]  /*23f0*/  F2FP.BF16.F32.PACK_AB R128, RZ, R128 ;  /* 0x00000080ff80723e */ /* 0x000fd200000010ff */
[----:B------:R-:W0:Y:S01]  /*2400*/  @P6 LDC R130, c[0x0][0x408] ;  /* 0x00010200ff826b82 */ /* 0x000e220000000800 */
[----:B------:R-:W-:-:S04]  /*2410*/  @P6 FFMA.FTZ R124, R150, R190, R183 ;  /* 0x000000be967c6223 */ /* 0x000fc800000100b7 */
[C-C-:B------:R-:W-:Y:S01]  /*2420*/  @P6 FADD.FTZ R129, R145.reuse, -R124.reuse ;  /* 0x8000007c91816221 */ /* 0x140fe20000010000 */
[----:B------:R-:W-:Y:S01]  /*2430*/  @P6 FADD.FTZ R131, R145, -R124 ;  /* 0x8000007c91836221 */ /* 0x000fe20000010000 */
[----:B------:R-:W-:Y:S01]  /*2440*/  MOV R124, RZ ;  /* 0x000000ff007c7202 */ /* 0x000fe20000000f00 */
[----:B------:R-:W1:Y:S01]  /*2450*/  @P6 LDC R192, c[0x0][0x408] ;  /* 0x00010200ffc06b82 */ /* 0x000e620000000800 */
[C---:B------:R-:W-:Y:S01]  /*2460*/  @P6 FMUL.FTZ R129, R146.reuse, R129 ;  /* 0x0000008192816220 */ /* 0x040fe20000410000 */
[----:B------:R-:W-:-:S03]  /*2470*/  @P6 FMUL.FTZ R131, R146, R131 ;  /* 0x0000008392836220 */ /* 0x000fc60000410000 */
[-C--:B------:R-:W-:Y:S01]  /*2480*/  @P6 FMUL.FTZ R129, R129, R188.reuse ;  /* 0x000000bc81816220 */ /* 0x080fe20000410000 */
[----:B------:R-:W-:Y:S01]  /*2490*/  @P6 FMUL.FTZ R185, R131, R188 ;  /* 0x000000bc83b96220 */ /* 0x000fe20000410000 */
[----:B------:R-:W-:Y:S02]  /*24a0*/  @P6 SHF.L.U32 R131, R26, 0x10, RZ ;  /* 0x000000101a836819 */ /* 0x000fe400000006ff */
[----:B0-----:R-:W-:Y:S01]  /*24b0*/  @P6 FMUL.FTZ R130, R129, R130 ;  /* 0x0000008281826220 */ /* 0x001fe20000410000 */
[----:B------:R-:W-:-:S05]  /*24c0*/  @P6 SHF.L.U32 R129, R189, 0x10, RZ ;  /* 0x00000010bd816819 */ /* 0x000fca00000006ff */
[----:B------:R-:W-:Y:S01]  /*24d0*/  @P6 FMUL.FTZ R124, R129, R130 ;  /* 0x00000082817c6220 */ /* 0x000fe20000410000 */
[----:B-1----:R-:W-:Y:S01]  /*24e0*/  @P6 FMUL.FTZ R192, R185, R192 ;  /* 0x000000c0b9c06220 */ /* 0x002fe20000410000 */
[----:B------:R-:W-:-:S03]  /*24f0*/  MOV R185, RZ ;  /* 0x000000ff00b97202 */ /* 0x000fc60000000f00 */
[----:B------:R-:W-:Y:S01]  /*2500*/  @P6 FMUL.FTZ R187, R192, R131 ;  /* 0x00000083c0bb6220 */ /* 0x000fe20000410000 */
[----:B------:R-:W-:-:S04]  /*2510*/  LOP3.LUT P6, RZ, R6, 0xff0000, RZ, 0xc0, !PT ;  /* 0x00ff000006ff7812 */ /* 0x000fc800078cc0ff */
[----:B------:R-:W-:-:S09]  /*2520*/  F2FP.BF16.F32.PACK_AB R187, RZ, R187 ;  /* 0x000000bbffbb723e */ /* 0x000fd200000010ff */
        /* <DEDUP_REMOVED lines=13> */
[----:B------:R-:W-:-:S03]  /*2600*/  HFMA2 R129, -RZ, RZ, 0, 0 ;  /* 0x00000000ff817431 */ /* 0x000fc600000001ff */
[----:B------:R-:W-:Y:S01]  /*2610*/  @P6 FMUL.FTZ R185, R125, R130 ;  /* 0x000000827db96220 */ /* 0x000fe20000410000 */
[----:B-1----:R-:W-:Y:S01]  /*2620*/  @P6 FMUL.FTZ R192, R189, R192 ;  /* 0x000000c0bdc06220 */ /* 0x002fe20000410000 */
[----:B------:R-:W-:Y:S02]  /*2630*/  HFMA2 R189, -RZ, RZ, 0, 0 ;  /* 0x00000000ffbd7431 */ /* 0x000fe400000001ff */
[----:B------:R-:W-:Y:S01]  /*2640*/  FADD.FTZ R185, R58, R185 ;  /* 0x000000b93ab97221 */ /* 0x000fe20000010000 */
[----:B------:R-:W-:Y:S01]  /*2650*/  @P6 FMUL.FTZ R129, R192, R131 ;  /* 0x00000083c0816220 */ /* 0x000fe20000410000 */
[----:B------:R-:W-:-:S13]  /*2660*/  ISETP.GE.U32.AND P6, PT, R6, 0x1000000, PT ;  /* 0x010000000600780c */ /* 0x000fda0003fc6070 */
[----:B------:R-:W0:Y:S01]  /*2670*/  @P6 LDC R194, c[0x0][0x408] ;  /* 0x00010200ffc26b82 */ /* 0x000e220000000800 */
[----:B------:R-:W-:Y:S01]  /*2680*/  @P6 FFMA.FTZ R130, R154, R190, R183 ;  /* 0x000000be9a826223 */ /* 0x000fe200000100b7 */
[----:B------:R-:W-:-:S03]  /*2690*/  @P6 SHF.L.U32 R126, R126, 0x10, RZ ;  /* 0x000000107e7e6819 */ /* 0x000fc600000006ff */
[C-C-:B------:R-:W-:Y:S01]  /*26a0*/  @P6 FADD.FTZ R131, R149.reuse, -R130.reuse ;  /* 0x8000008295836221 */ /* 0x140fe20000010000 */
[----:B------:R-:W-:Y:S01]  /*26b0*/  @P6 FADD.FTZ R125, R149, -R130 ;  /* 0x80000082957d6221 */ /* 0x000fe20000010000 */
[----:B------:R-:W-:Y:S01]  /*26c0*/  @P6 SHF.L.U32 R130, R24, 0x10, RZ ;  /* 0x0000001018826819 */ /* 0x000fe200000006ff */
[----:B------:R-:W1:Y:S01]  /*26d0*/  @P6 LDC R192, c[0x0][0x408] ;  /* 0x00010200ffc06b82 */ /* 0x000e620000000800 */
[C---:B------:R-:W-:Y:S01]  /*26e0*/  @P6 FMUL.FTZ R131, R146.reuse, R131 ;  /* 0x0000008392836220 */ /* 0x040fe20000410000 */
[----:B------:R-:W-:-:S03]  /*26f0*/  @P6 FMUL.FTZ R125, R146, R125 ;  /* 0x0000007d927d6220 */ /* 0x000fc60000410000 */
[-C--:B------:R-:W-:Y:S01]  /*2700*/  @P6 FMUL.FTZ R131, R131, R188.reuse ;  /* 0x000000bc83836220 */ /* 0x080fe20000410000 */
[----:B------:R-:W-:-:S03]  /*2710*/  @P6 FMUL.FTZ R125, R125, R188 ;  /* 0x000000bc7d7d6220 */ /* 0x000fc60000410000 */
[----:B0-----:R-:W-:-:S04]  /*2720*/  @P6 FMUL.FTZ R131, R131, R194 ;  /* 0x000000c283836220 */ /* 0x001fc80000410000 */
[----:B------:R-:W-:Y:S01]  /*2730*/  @P6 FMUL.FTZ R189, R131, R130 ;  /* 0x0000008283bd6220 */ /* 0x000fe20000410000 */
[----:B------:R-:W-:Y:S01]  /*2740*/  FADD.FTZ R130, R56, R127 ;  /* 0x0000007f38827221 */ /* 0x000fe20000010000 */
[--C-:B------:R-:W-:Y:S01]  /*2750*/  FADD.FTZ R131, R57, R124.reuse ;  /* 0x0000007c39837221 */ /* 0x100fe20000010000 */
[----:B------:R-:W-:Y:S01]  /*2760*/  PRMT R124, R187, 0x7610, R124 ;  /* 0x00007610bb7c7816 */ /* 0x000fe2000000007c */
[----:B-1----:R-:W-:Y:S01]  /*2770*/  @P6 FMUL.FTZ R125, R125, R192 ;  /* 0x000000c07d7d6220 */ /* 0x002fe20000410000 */
[----:B------:R-:W-:Y:S02]  /*2780*/  MOV R192, RZ ;  /* 0x000000ff00c07202 */ /* 0x000fe40000000f00 */
[----:B------:R-:W-:Y:S01]  /*2790*/  F2FP.BF16.F32.PACK_AB R189, RZ, R189 ;  /* 0x000000bdffbd723e */ /* 0x000fe200000010ff */
[----:B------:R-:W-:Y:S01]  /*27a0*/  @P6 FMUL.FTZ R192, R126, R125 ;  /* 0x0000007d7ec06220 */ /* 0x000fe20000410000 */
[----:B------:R-:W-:Y:S02]  /*27b0*/  F2FP.BF16.F32.PACK_AB R126, RZ, R129 ;  /* 0x00000081ff7e723e */ /* 0x000fe400000010ff */
[----:B------:R-:W-:Y:S01]  /*27c0*/  PRMT R129, R128, 0x7610, R129 ;  /* 0x0000761080817816 */ /* 0x000fe20000000081 */
[----:B------:R-:W-:Y:S01]  /*27d0*/  FADD.FTZ R192, R59, R192 ;  /* 0x000000c03bc07221 */ /* 0x000fe20000010000 */
[----:B------:R-:W-:Y:S01]  /*27e0*/  PRMT R127, R189, 0x7610, R127 ;  /* 0x00007610bd7f7816 */ /* 0x000fe2000000007f */
[----:B------:R-:W-:Y:S06]  /*27f0*/  BRA `(.L_x_4018) ;  /* 0x0000000400287947 */ /* 0x000fec0003800000 */
.L_x_4017:
[----:B------:R-:W-:Y:S01]  /*2800*/  LOP3.LUT P6, RZ, R6, 0xff, RZ, 0xc0, !PT ;  /* 0x000000ff06ff7812 */ /* 0x000fe200078cc0ff */
[----:B------:R-:W-:Y:S01]  /*2810*/  FFMA.FTZ R121, R3, R190, R183 ;  /* 0x000000be03797223 */ /* 0x000fe200000100b7 */
[----:B------:R-:W-:Y:S02]  /*2820*/  CS2R R128, SRZ ;  /* 0x0000000000807805 */ /* 0x000fe4000001ff00 */
[----:B------:R-:W-:Y:S01]  /*2830*/  MOV R127, RZ ;  /* 0x000000ff007f7202 */ /* 0x000fe20000000f00 */
[----:B------:R-:W-:Y:S02]  /*2840*/  HFMA2 R187, -RZ, RZ, 0, 0 ;  /* 0x00000000ffbb7431 */ /* 0x000fe400000001ff */
[----:B------:R-:W-:-:S04]  /*2850*/  FADD.FTZ R121, R148, -R121 ;  /* 0x8000007994797221 */ /* 0x000fc80000010000 */
[----:B------:R-:W-:Y:S02]  /*2860*/  FMUL.FTZ R120, R146, R121 ;  /* 0x0000007992787220 */ /* 0x000fe40000410000 */
[----:B------:R-:W0:Y:S02]  /*2870*/  @P6 LDC R122, c[0x0][0x408] ;  /* 0x00010200ff7a6b82 */ /* 0x000e240000000800 */
[CC--:B------:R-:W-:Y:S01]  /*2880*/  @P6 FMUL.FTZ R121, R120.reuse, R188.reuse ;  /* 0x000000bc78796220 */ /* 0x0c0fe20000410000 */
[----:B------:R-:W-:Y:S01]  /*2890*/  @P6 FMUL.FTZ R123, R120, R188 ;  /* 0x000000bc787b6220 */ /* 0x000fe20000410000 */
[----:B------:R-:W-:-:S04]  /*28a0*/  @P6 SHF.L.U32 R124, R124, 0x10, RZ ;  /* 0x000000107c7c6819 */ /* 0x000fc800000006ff */
[----:B------:R-:W1:Y:S01]  /*28b0*/  @P6 LDC R130, c[0x0][0x408] ;  /* 0x00010200ff826b82 */ /* 0x000e620000000800 */
[----:B0-----:R-:W-:Y:S01]  /*28c0*/  @P6 FMUL.FTZ R121, R121, R122 ;  /* 0x0000007a79796220 */ /* 0x001fe20000410000 */
[----:B------:R-:W-:-:S03]  /*28d0*/  @P6 SHF.L.U32 R122, R27, 0x10, RZ ;  /* 0x000000101b7a6819 */ /* 0x000fc600000006ff */
[----:B------:R-:W-:Y:S01]  /*28e0*/  @P6 FMUL.FTZ R127, R124, R121 ;  /* 0x000000797c7f6220 */ /* 0x000fe20000410000 */
[----:B------:R-:W-:Y:S02]  /*28f0*/  HFMA2 R124, -RZ, RZ, 0, 0 ;  /* 0x00000000ff7c7431 */ /* 0x000fe400000001ff */
[----:B-1----:R-:W-:-:S04]  /*2900*/  @P6 FMUL.FTZ R123, R123, R130 ;  /* 0x000000827b7b6220 */ /* 0x002fc80000410000 */
[----:B------:R-:W-:Y:S01]  /*2910*/  @P6 FMUL.FTZ R128, R123, R122 ;  /* 0x0000007a7b806220 */ /* 0x000fe20000410000 */
[----:B------:R-:W-:Y:S01]  /*2920*/  LOP3.LUT P6, RZ, R6, 0xff00, RZ, 0xc0, !PT ;  /* 0x0000ff0006ff7812 */ /* 0x000fe200078cc0ff */
[----:B------:R-:W-:-:S03]  /*2930*/  FFMA.FTZ R122, R150, R190, R183 ;  /* 0x000000be967a7223 */ /* 0x000fc600000100b7 */
[----:B------:R-:W-:Y:S01]  /*2940*/  F2FP.BF16.F32.PACK_AB R128, RZ, R128 ;  /* 0x00000080ff80723e */ /* 0x000fe200000010ff */
        /* <DEDUP_REMOVED lines=8> */
[----:B------:R-:W-:Y:S01]  /*29d0*/  @P6 SHF.L.U32 R122, R189, 0x10, RZ ;  /* 0x00000010bd7a6819 */ /* 0x000fe200000006ff */
[----:B------:R-:W-:-:S04]  /*29e0*/  HFMA2 R189, -RZ, RZ, 0, 0 ;  /* 0x00000000ffbd7431 */ /* 0x000fc800000001ff */
[----:B------:R-:W-:Y:S01]  /*29f0*/  @P6 FMUL.FTZ R124, R122, R123 ;  /* 0x0000007b7a7c6220 */ /* 0x000fe20000410000 */
[----:B------:R-:W-:Y:S01]  /*2a00*/  FFMA.FTZ R123, R147, R190, R183 ;  /* 0x000000be937b7223 */ /* 0x000fe200000100b7 */
[----:B-1----:R-:W-:-:S03]  /*2a10*/  @P6 FMUL.FTZ R131, R131, R192 ;  /* 0x000000c083836220 */ /* 0x002fc60000410000 */
[----:B------:R-:W-:Y:S01]  /*2a20*/  FADD.FTZ R123, R152, -R123 ;  /* 0x8000007b987b7221 */ /* 0x000fe20000010000 */
[----:B------:R-:W-:Y:S01]  /*2a30*/  @P6 FMUL.FTZ R129, R131, R130 ;  /* 0x0000008283816220 */ /* 0x000fe20000410000 */
[----:B------:R-:W-:Y:S02]  /*2a40*/  LOP3.LUT P6, RZ, R6, 0xff0000, RZ, 0xc0, !PT ;  /* 0x00ff000006ff7812 */ /* 0x000fe400078cc0ff */
[----:B------:R-:W-:-:S11]  /*2a50*/  FMUL.FTZ R122, R146, R123 ;  /* 0x0000007b927a7220 */ /* 0x000fd60000410000 */
[----:B------:R-:W0:Y:S01]  /*2a60*/  @P6 LDC R130, c[0x0][0x408] ;  /* 0x00010200ff826b82 */ /* 0x000e220000000800 */
[CC--:B------:R-:W-:Y:S01]  /*2a70*/  @P6 FMUL.FTZ R123, R122.reuse, R188.reuse ;  /* 0x000000bc7a7b6220 */ /* 0x0c0fe20000410000 */
[----:B------:R-:W-:Y:S01]  /*2a80*/  @P6 FMUL.FTZ R185, R122, R188 ;  /* 0x000000bc7ab96220 */ /* 0x000fe20000410000 */
[----:B------:R-:W-:-:S05]  /*2a90*/  @P6 SHF.L.U32 R131, R25, 0x10, RZ ;  /* 0x0000001019836819 */ /* 0x000fca00000006ff */
[----:B------:R-:W1:Y:S01]  /*2aa0*/  @P6 LDC R192, c[0x0][0x408] ;  /* 0x00010200ffc06b82 */ /* 0x000e620000000800 */
[----:B0-----:R-:W-:Y:S01]  /*2ab0*/  @P6 FMUL.FTZ R130, R123, R130 ;  /* 0x000000827b826220 */ /* 0x001fe20000410000 */
[----:B------:R-:W-:Y:S02]  /*2ac0*/  @P6 SHF.L.U32 R123, R125, 0x10, RZ ;  /* 0x000000107d7b6819 */ /* 0x000fe400000006ff */
[----:B------:R-:W-:-:S03]  /*2ad0*/  MOV R125, RZ ;  /* 0x000000ff007d7202 */ /* 0x000fc60000000f00 */
[----:B------:R-:W-:Y:S01]  /*2ae0*/  @P6 FMUL.FTZ R125, R123, R130 ;  /* 0x000000827b7d6220 */ /* 0x000fe20000410000 */
[----:B------:R-:W-:Y:S01]  /*2af0*/  FFMA.FTZ R130, R154, R190, R183 ;  /* 0x000000be9a827223 */ /* 0x000fe200000100b7 */
[----:B-1----:R-:W-:-:S03]  /*2b00*/  @P6 FMUL.FTZ R192, R185, R192 ;  /* 0x000000c0b9c06220 */ /* 0x002fc60000410000 */
[----:B------:R-:W-:Y:S01]  /*2b10*/  FADD.FTZ R123, R149, -R130 ;  /* 0x80000082957b7221 */ /* 0x000fe20000010000 */
[----:B------:R-:W-:Y:S01]  /*2b20*/  @P6 FMUL.FTZ R187, R192, R131 ;  /* 0x00000083c0bb6220 */ /* 0x000fe20000410000 */
[----:B------:R-:W-:Y:S02]  /*2b30*/  ISETP.GE.U32.AND P6, PT, R6, 0x1000000, PT ;  /* 0x010000000600780c */ /* 0x000fe40003fc6070 */
[----:B------:R-:W-:Y:S01]  /*2b40*/  FMUL.FTZ R123, R146, R123 ;  /* 0x0000007b927b7220 */ /* 0x000fe20000410000 */
[----:B------:R-:W-:Y:S02]  /*2b50*/  MOV R192, RZ ;  /* 0x000000ff00c07202 */ /* 0x000fe40000000f00 */
[----:B------:R-:W-:-:S08]  /*2b60*/  F2FP.BF16.F32.PACK_AB R187, RZ, R187 ;  /* 0x000000bbffbb723e */ /* 0x000fd000000010ff */
[----:B------:R-:W0:Y:S01]  /*2b70*/  @P6 LDC R131, c[0x0][0x408] ;  /* 0x00010200ff836b82 */ /* 0x000e220000000800 */
[CC--:B------:R-:W-:Y:S01]  /*2b80*/  @P6 FMUL.FTZ R130, R123.reuse, R188.reuse ;  /* 0x000000bc7b826220 */ /* 0x0c0fe20000410000 */
[----:B------:R-:W-:Y:S01]  /*2b90*/  @P6 FMUL.FTZ R185, R123, R188 ;  /* 0x000000bc7bb96220 */ /* 0x000fe20000410000 */
[----:B------:R-:W-:-:S05]  /*2ba0*/  @P6 SHF.L.U32 R126, R126, 0x10, RZ ;  /* 0x000000107e7e6819 */ /* 0x000fca00000006ff */
[----:B------:R-:W1:Y:S01]  /*2bb0*/  @P6 LDC R194, c[0x0][0x408] ;  /* 0x00010200ffc26b82 */ /* 0x000e620000000800 */
[----:B0-----:R-:W-:Y:S01]  /*2bc0*/  @P6 FMUL.FTZ R131, R130, R131 ;  /* 0x0000008382836220 */ /* 0x001fe20000410000 */
[----:B------:R-:W-:-:S03]  /*2bd0*/  @P6 SHF.L.U32 R130, R24, 0x10, RZ ;  /* 0x0000001018826819 */ /* 0x000fc600000006ff */
[----:B------:R-:W-:Y:S01]  /*2be0*/  @P6 FMUL.FTZ R192, R126, R131 ;  /* 0x000000837ec06220 */ /* 0x000fe20000410000 */
[----:B------:R-:W-:Y:S01]  /*2bf0*/  FADD.FTZ R131, R57, R124 ;  /* 0x0000007c39837221 */ /* 0x000fe20000010000 */
[----:B------:R-:W-:Y:S01]  /*2c00*/  F2FP.BF16.F32.PACK_AB R124, RZ, R129 ;  /* 0x00000081ff7c723e */ /* 0x000fe200000010ff */
[----:B-1----:R-:W-:Y:S01]  /*2c10*/  @P6 FMUL.FTZ R185, R185, R194 ;  /* 0x000000c2b9b96220 */ /* 0x002fe20000410000 */
[----:B------:R-:W-:Y:S01]  /*2c20*/  FADD.FTZ R192, R59, R192 ;  /* 0x000000c03bc07221 */ /* 0x000fe20000010000 */
[----:B------:R-:W-:Y:S02]  /*2c30*/  PRMT R129, R128, 0x7610, R129 ;  /* 0x0000761080817816 */ /* 0x000fe40000000081 */
[----:B------:R-:W-:Y:S01]  /*2c40*/  @P6 FMUL.FTZ R189, R185, R130 ;  /* 0x00000082b9bd6220 */ /* 0x000fe20000410000 */
[----:B------:R-:W-:Y:S01]  /*2c50*/  FADD.FTZ R130, R56, R127 ;  /* 0x0000007f38827221 */ /* 0x000fe20000010000 */
[----:B------:R-:W-:Y:S01]  /*2c60*/  FADD.FTZ R185, R58, R125 ;  /* 0x0000007d3ab97221 */ /* 0x000fe20000010000 */
[----:B------:R-:W-:-:S02]  /*2c70*/  PRMT R126, R187, 0x7610, R126 ;  /* 0x00007610bb7e7816 */ /* 0x000fc4000000007e */
[----:B------:R-:W-:-:S04]  /*2c80*/  F2FP.BF16.F32.PACK_AB R189, RZ, R189 ;  /* 0x000000bdffbd723e */ /* 0x000fc800000010ff */
[----:B------:R-:W-:-:S07]  /*2c90*/  PRMT R127, R189, 0x7610, R127 ;  /* 0x00007610bd7f7816 */ /* 0x000fce000000007f */
.L_x_4018:
        /* <DEDUP_REMOVED lines=16> */
.L_x_4016:
[----:B------:R-:W-:Y:S05]  /*2da0*/  BSYNC.RECONVERGENT B1 ;  /* 0x0000000000017941 */ /* 0x000fea0003800200 */
.L_x_4015:
        /* <DEDUP_REMOVED lines=39> */
[----:B------:R-:W-:-:S05]  /*3020*/  @P6 SHF.L.U32 R122, R189, 0x10, RZ ;  /* 0x00000010bd7a6819 */ /* 0x000fca00000006ff */
[----:B------:R-:W-:Y:S01]  /*3030*/  @P6 FMUL.FTZ R124, R122, R123 ;  /* 0x0000007b7a7c6220 */ /* 0x000fe20000410000 */
[----:B------:R-:W-:Y:S01]  /*3040*/  FFMA.FTZ R123, R155, R190, R183 ;  /* 0x000000be9b7b7223 */ /* 0x000fe200000100b7 */
[----:B-1----:R-:W-:-:S03]  /*3050*/  @P6 FMUL.FTZ R131, R131, R192 ;  /* 0x000000c083836220 */ /* 0x002fc60000410000 */
[----:B------:R-:W-:Y:S01]  /*3060*/  FADD.FTZ R123, R160, -R123 ;  /* 0x8000007ba07b7221 */ /* 0x000fe20000010000 */
[----:B------:R-:W-:Y:S01]  /*3070*/  @P6 FMUL.FTZ R129, R131, R130 ;  /* 0x0000008283816220 */ /* 0x000fe20000410000 */
[----:B------:R-:W-:Y:S02]  /*3080*/  LOP3.LUT P6, RZ, R5, 0xff0000, RZ, 0xc0, !PT ;  /* 0x00ff000005ff7812 */ /* 0x000fe400078cc0ff */
[----:B------:R-:W-:Y:S02]  /*3090*/  FMUL.FTZ R122, R146, R123 ;  /* 0x0000007b927a7220 */ /* 0x000fe40000410000 */
[----:B------:R-:W-:-:S09]  /*30a0*/  F2FP.BF16.F32.PACK_AB R129, RZ, R129 ;  /* 0x00000081ff81723e */ /* 0x000fd200000010ff */
        /* <DEDUP_REMOVED lines=10> */
[----:B-1----:R-:W-:Y:S01]  /*3150*/  @P6 FMUL.FTZ R192, R187, R192 ;  /* 0x000000c0bbc06220 */ /* 0x002fe20000410000 */
[----:B------:R-:W-:Y:S02]  /*3160*/  HFMA2 R187, -RZ, RZ, 0, 0 ;  /* 0x00000000ffbb7431 */ /* 0x000fe400000001ff */
[----:B------:R-:W-:Y:S01]  /*3170*/  FADD.FTZ R54, R54, R125 ;  /* 0x0000007d36367221 */ /* 0x000fe20000010000 */
[----:B------:R-:W-:Y:S01]  /*3180*/  FADD.FTZ R123, R157, -R130 ;  /* 0x800000829d7b7221 */ /* 0x000fe20000010000 */
[----:B------:R-:W-:Y:S01]  /*3190*/  @P6 FMUL.FTZ R185, R192, R131 ;  /* 0x00000083c0b96220 */ /* 0x000fe20000410000 */
[----:B------:R-:W-:Y:S02]  /*31a0*/  ISETP.GE.U32.AND P6, PT, R5, 0x1000000, PT ;  /* 0x010000000500780c */ /* 0x000fe40003fc6070 */
[----:B------:R-:W-:Y:S01]  /*31b0*/  FMUL.FTZ R123, R146, R123 ;  /* 0x0000007b927b7220 */ /* 0x000fe20000410000 */
[----:B------:R-:W-:-:S02]  /*31c0*/  MOV R192, RZ ;  /* 0x000000ff00c07202 */ /* 0x000fc40000000f00 */
        /* <DEDUP_REMOVED lines=10> */
[----:B-1----:R-:W-:Y:S02]  /*3270*/  @P6 FMUL.FTZ R189, R189, R194 ;  /* 0x000000c2bdbd6220 */ /* 0x002fe40000410000 */
[----:B------:R-:W-:Y:S01]  /*3280*/  FADD.FTZ R192, R55, R192 ;  /* 0x000000c037c07221 */ /* 0x000fe20000010000 */
[----:B------:R-:W-:Y:S01]  /*3290*/  PRMT R55, R128, 0x7610, R55 ;  /* 0x0000761080377816 */ /* 0x000fe20000000037 */
[----:B------:R-:W-:Y:S01]  /*32a0*/  @P6 FMUL.FTZ R187, R189, R130 ;  /* 0x00000082bdbb6220 */ /* 0x000fe20000410000 */
[----:B------:R-:W-:Y:S01]  /*32b0*/  FADD.FTZ R130, R52, R127 ;  /* 0x0000007f34827221 */ /* 0x000fe20000010000 */
[----:B------:R-:W-:Y:S02]  /*32c0*/  PRMT R52, R129, 0x7610, R52 ;  /* 0x0000761081347816 */ /* 0x000fe40000000034 */
[----:B------:R-:W-:-:S02]  /*32d0*/  PRMT R128, R185, 0x7610, R128 ;  /* 0x00007610b9807816 */ /* 0x000fc40000000080 */
[----:B------:R-:W-:-:S04]  /*32e0*/  F2FP.BF16.F32.PACK_AB R187, RZ, R187 ;  /* 0x000000bbffbb723e */ /* 0x000fc800000010ff */
[----:B------:R-:W-:Y:S01]  /*32f0*/  PRMT R129, R187, 0x7610, R129 ;  /* 0x00007610bb817816 */ /* 0x000fe20000000081 */
[----:B------:R-:W-:Y:S06]  /*3300*/  BRA `(.L_x_4022) ;  /* 0x0000000400587947 */ /* 0x000fec0003800000 */
.L_x_4021:
[----:B------:R-:W-:-:S13]  /*3310*/  LOP3.LUT P6, RZ, R5, 0xff, RZ, 0xc0, !PT ;  /* 0x000000ff05ff7812 */ /* 0x000fda00078cc0ff */
        /* <DEDUP_REMOVED lines=32> */
[----:B------:R-:W-:Y:S01]  /*3520*/  @P6 SHF.L.U32 R130, R189, 0x10, RZ ;  /* 0x00000010bd826819 */ /* 0x000fe200000006ff */
[----:B------:R-:W-:-:S04]  /*3530*/  HFMA2 R129, -RZ, RZ, 0, 0 ;  /* 0x00000000ff817431 */ /* 0x000fc800000001ff */
[----:B------:R-:W-:Y:S01]  /*3540*/  @P6 FMUL.FTZ R124, R130, R131 ;  /* 0x00000083827c6220 */ /* 0x000fe20000410000 */
[----:B-1----:R-:W-:-:S04]  /*3550*/  @P6 FMUL.FTZ R192, R187, R192 ;  /* 0x000000c0bbc06220 */ /* 0x002fc80000410000 */
        /* <DEDUP_REMOVED lines=14> */
[----:B------:R-:W-:Y:S02]  /*3640*/  HFMA2 R185, -RZ, RZ, 0, 0 ;  /* 0x00000000ffb97431 */ /* 0x000fe400000001ff */
[----:B0-----:R-:W-:Y:S01]  /*3650*/  @P6 FMUL.FTZ R131, R131, R130 ;  /* 0x0000008283836220 */ /* 0x001fe20000410000 */
[----:B------:R-:W-:Y:S02]  /*3660*/  @P6 SHF.L.U32 R130, R125, 0x10, RZ ;  /* 0x000000107d826819 */ /* 0x000fe400000006ff */
[----:B------:R-:W-:-:S03]  /*3670*/  MOV R125, RZ ;  /* 0x000000ff007d7202 */ /* 0x000fc60000000f00 */
[----:B------:R-:W-:Y:S01]  /*3680*/  @P6 FMUL.FTZ R125, R130, R131 ;  /* 0x00000083827d6220 */ /* 0x000fe20000410000 */
[----:B-1----:R-:W-:-:S03]  /*3690*/  @P6 FMUL.FTZ R192, R189, R192 ;  /* 0x000000c0bdc06220 */ /* 0x002fc60000410000 */
[----:B------:R-:W-:Y:S01]  /*36a0*/  FADD.FTZ R54, R54, R125 ;  /* 0x0000007d36367221 */ /* 0x000fe20000010000 */
[----:B------:R-:W-:Y:S01]  /*36b0*/  @P6 FMUL.FTZ R185, R192, R187 ;  /* 0x000000bbc0b96220 */ /* 0x000fe20000410000 */
[----:B------:R-:W-:-:S04]  /*36c0*/  ISETP.GE.U32.AND P6, PT, R5, 0x1000000, PT ;  /* 0x010000000500780c */ /* 0x000fc80003fc6070 */
[----:B------:R-:W-:-:S09]  /*36d0*/  F2FP.BF16.F32.PACK_AB R185, RZ, R185 ;  /* 0x000000b9ffb9723e */ /* 0x000fd200000010ff */
        /* <DEDUP_REMOVED lines=10> */
[----:B------:R-:W-:Y:S01]  /*3780*/  @P6 FMUL.FTZ R131, R131, R188 ;  /* 0x000000bc83836220 */ /* 0x000fe20000410000 */
[----:B------:R-:W-:Y:S02]  /*3790*/  HFMA2 R187, -RZ, RZ, 0, 0 ;  /* 0x00000000ffbb7431 */ /* 0x000fe400000001ff */
[----:B0-----:R-:W-:-:S04]  /*37a0*/  @P6 FMUL.FTZ R189, R189, R194 ;  /* 0x000000c2bdbd6220 */ /* 0x001fc80000410000 */
[----:B------:R-:W-:Y:S01]  /*37b0*/  @P6 FMUL.FTZ R187, R189, R130 ;  /* 0x00000082bdbb6220 */ /* 0x000fe20000410000 */
[----:B------:R-:W-:Y:S01]  /*37c0*/  FADD.FTZ R130, R52, R127 ;  /* 0x0000007f34827221 */ /* 0x000fe20000010000 */
[----:B------:R-:W-:Y:S01]  /*37d0*/  PRMT R52, R129, 0x7610, R52 ;  /* 0x0000761081347816 */ /* 0x000fe20000000034 */
[----:B-1----:R-:W-:Y:S01]  /*37e0*/  @P6 FMUL.FTZ R131, R131, R192 ;  /* 0x000000c083836220 */ /* 0x002fe20000410000 */
[----:B------:R-:W-:Y:S02]  /*37f0*/  MOV R192, RZ ;  /* 0x000000ff00c07202 */ /* 0x000fe40000000f00 */
[----:B------:R-:W-:Y:S01]  /*3800*/  F2FP.BF16.F32.PACK_AB R187, RZ, R187 ;  /* 0x000000bbffbb723e */ /* 0x000fe200000010ff */
[----:B------:R-:W-:Y:S01]  /*3810*/  @P6 FMUL.FTZ R192, R126, R131 ;  /* 0x000000837ec06220 */ /* 0x000fe20000410000 */
[----:B------:R-:W-:Y:S02]  /*3820*/  FADD.FTZ R131, R53, R124 ;  /* 0x0000007c35837221 */ /* 0x000fe40000010000 */
[----:B------:R-:W-:Y:S01]  /*3830*/  PRMT R129, R187, 0x7610, R129 ;  /* 0x00007610bb817816 */ /* 0x000fe20000000081 */
[----:B------:R-:W-:Y:S01]  /*3840*/  FADD.FTZ R192, R55, R192 ;  /* 0x000000c037c07221 */ /* 0x000fe20000010000 */
[----:B------:R-:W-:-:S02]  /*3850*/  PRMT R55, R128, 0x7610, R55 ;  /* 0x0000761080377816 */ /* 0x000fc40000000037 */
[----:B------:R-:W-:-:S07]  /*3860*/  PRMT R128, R185, 0x7610, R128 ;  /* 0x00007610b9807816 */ /* 0x000fce0000000080 */
.L_x_4022:
        /* <DEDUP_REMOVED lines=15> */
.L_x_4020:
[----:B------:R-:W-:Y:S05]  /*3960*/  BSYNC.RECONVERGENT B1 ;  /* 0x0000000000017941 */ /* 0x000fea0003800200 */
.L_x_4019:
        /* <DEDUP_REMOVED lines=86> */
.L_x_4025:
        /* <DEDUP_REMOVED lines=86> */
.L_x_4026:
        /* <DEDUP_REMOVED lines=15> */
.L_x_4024:
[----:B------:R-:W-:Y:S05]  /*4520*/  BSYNC.RECONVERGENT B1 ;  /* 0x0000000000017941 */ /* 0x000fea0003800200 */
.L_x_4023:
        /* <DEDUP_REMOVED lines=86> */
.L_x_4029:
        /* <DEDUP_REMOVED lines=86> */
.L_x_4030:
        /* <DEDUP_REMOVED lines=15> */
.L_x_4028:
[----:B------:R-:W-:Y:S05]  /*50e0*/  BSYNC.RECONVERGENT B1 ;  /* 0x0000000000017941 */ /* 0x000fea0003800200 */
.L_x_4027:
        /* <DEDUP_REMOVED lines=9> */
[----:B------:R-:W-:Y:S01]  /*5180*/  FFMA.FTZ R120, R186, R190, R183 ;  /* 0x000000beba787223 */ /* 0x000fe200000100b7 */
[----:B------:R-:W-:Y:S01]  /*5190*/  ISETP.GE.U32.AND P6, PT, R0, 0x1000000, PT ;  /* 0x010000000000780c */ /* 0x000fe20003fc6070 */
[----:B------:R-:W-:Y:S01]  /*51a0*/  HFMA2 R185, -RZ, RZ, 0, 0 ;  /* 0x00000000ffb97431 */ /* 0x000fe200000001ff */
[----:B------:R-:W-:Y:S01]  /*51b0*/  MOV R192, RZ ;  /* 0x000000ff00c07202 */ /* 0x000fe20000000f00 */
[----:B------:R-:W-:Y:S01]  /*51c0*/  FADD.FTZ R123, R181, -R120 ;  /* 0x80000078b57b7221 */ /* 0x000fe20000010000 */
[----:B------:R-:W-:-:S03]  /*51d0*/  CS2R R126, SRZ ;  /* 0x00000000007e7805 */ /* 0x000fc6000001ff00 */
[----:B------:R-:W-:-:S04]  /*51e0*/  FMUL.FTZ R123, R146, R123 ;  /* 0x0000007b927b7220 */ /* 0x000fc80000410000 */
[----:B------:R-:W-:Y:S02]  /*51f0*/  FMUL.FTZ R120, R123, R188 ;  /* 0x000000bc7b787220 */ /* 0x000fe40000410000 */
[----:B------:R-:W-:Y:S02]  /*5200*/  @P6 SHF.L.U32 R121, R128, 0x10, RZ ;  /* 0x0000001080796819 */ /* 0x000fe400000006ff */
[----:B------:R-:W-:Y:S01]  /*5210*/  @P6 SHF.L.U32 R122, R8, 0x10, RZ ;  /* 0x00000010087a6819 */ /* 0x000fe200000006ff */
[----:B------:R-:W-:-:S04]  /*5220*/  FMUL.FTZ R120, R120, UR13 ;  /* 0x0000000d78787c20 */ /* 0x000fc80008410000 */
[C---:B------:R-:W-:Y:S01]  /*5230*/  @P6 FMUL.FTZ R192, R120.reuse, R121 ;  /* 0x0000007978c06220 */ /* 0x040fe20000410000 */
[----:B------:R-:W-:Y:S01]  /*5240*/  @P6 FMUL.FTZ R185, R120, R122 ;  /* 0x0000007a78b96220 */ /* 0x000fe20000410000 */
[----:B------:R-:W-:Y:S01]  /*5250*/  LOP3.LUT P6, RZ, R0, 0xff, RZ, 0xc0, !PT ;  /* 0x000000ff00ff7812 */ /* 0x000fe200078cc0ff */
[----:B------:R-:W-:Y:S01]  /*5260*/  FFMA.FTZ R121, R175, R190, R183 ;  /* 0x000000beaf797223 */ /* 0x000fe200000100b7 */
[----:B------:R-:W-:Y:S02]  /*5270*/  FADD.FTZ R192, R43, R192 ;  /* 0x000000c02bc07221 */ /* 0x000fe40000010000 */
[----:B------:R-:W-:Y:S01]  /*5280*/  F2FP.BF16.F32.PACK_AB R185, RZ, R185 ;  /* 0x000000b9ffb9723e */ /* 0x000fe200000010ff */
[----:B------:R-:W-:-:S04]  /*5290*/  FADD.FTZ R121, R180, -R121 ;  /* 0x80000079b4797221 */ /* 0x000fc80000010000 */
[----:B------:R-:W-:-:S04]  /*52a0*/  FMUL.FTZ R120, R146, R121 ;  /* 0x0000007992787220 */ /* 0x000fc80000410000 */
[----:B------:R-:W0:Y:S01]  /*52b0*/  @P6 LDC R129, c[0x0][0x408] ;  /* 0x00010200ff816b82 */ /* 0x000e220000000800 */
[CC--:B------:R-:W-:Y:S01]  /*52c0*/  @P6 FMUL.FTZ R121, R120.reuse, R188.reuse ;  /* 0x000000bc78796220 */ /* 0x0c0fe20000410000 */
[----:B------:R-:W-:Y:S01]  /*52d0*/  @P6 FMUL.FTZ R128, R120, R188 ;  /* 0x000000bc78806220 */ /* 0x000fe20000410000 */
[----:B------:R-:W-:Y:S02]  /*52e0*/  @P6 SHF.L.U32 R124, R124, 0x10, RZ ;  /* 0x000000107c7c6819 */ /* 0x000fe400000006ff */
[----:B------:R-:W-:Y:S01]  /*52f0*/  @P6 SHF.L.U32 R122, R11, 0x10, RZ ;  /* 0x000000100b7a6819 */ /* 0x000fe200000006ff */
[----:B------:R-:W-:-:S04]  /*5300*/  @P6 FMUL.FTZ R121, R121, UR13 ;  /* 0x0000000d79796c20 */ /* 0x000fc80008410000 */
[----:B------:R-:W-:Y:S01]  /*5310*/  @P6 FMUL.FTZ R127, R124, R121 ;  /* 0x000000797c7f6220 */ /* 0x000fe20000410000 */
[----:B------:R-:W-:Y:S01]  /*5320*/  MOV R124, RZ ;  /* 0x000000ff007c7202 */ /* 0x000fe20000000f00 */
[----:B0-----:R-:W-:Y:S01]  /*5330*/  @P6 FMUL.FTZ R129, R128, R129 ;  /* 0x0000008180816220 */ /* 0x001fe20000410000 */
[----:B------:R-:W-:-:S03]  /*5340*/  HFMA2 R128, -RZ, RZ, 0, 0 ;  /* 0x00000000ff807431 */ /* 0x000fc600000001ff */
[----:B------:R-:W-:Y:S01]  /*5350*/  @P6 FMUL.FTZ R126, R129, R122 ;  /* 0x0000007a817e6220 */ /* 0x000fe20000410000 */
[----:B------:R-:W-:Y:S01]  /*5360*/  LOP3.LUT P6, RZ, R0, 0xff00, RZ, 0xc0, !PT ;  /* 0x0000ff0000ff7812 */ /* 0x000fe200078cc0ff */
[-CC-:B------:R-:W-:Y:S01]  /*5370*/  FFMA.FTZ R122, R182, R190.reuse, R183.reuse ;  /* 0x000000beb67a7223 */ /* 0x180fe200000100b7 */
[----:B------:R-:W-:Y:S02]  /*5380*/  FFMA.FTZ R183, R179, R190, R183 ;  /* 0x000000beb3b77223 */ /* 0x000fe400000100b7 */
[----:B------:R-:W-:Y:S01]  /*5390*/  F2FP.BF16.F32.PACK_AB R126, RZ, R126 ;  /* 0x0000007eff7e723e */ /* 0x000fe200000010ff */
[----:B------:R-:W-:Y:S01]  /*53a0*/  FADD.FTZ R121, R177, -R122 ;  /* 0x8000007ab1797221 */ /* 0x000fe20000010000 */
[----:B------:R-:W-:-:S03]  /*53b0*/  FADD.FTZ R183, R184, -R183 ;  /* 0x800000b7b8b77221 */ /* 0x000fc60000010000 */
        /* <DEDUP_REMOVED lines=9> */
[----:B------:R-:W-:Y:S01]  /*5450*/  FMUL.FTZ R122, R146, R183 ;  /* 0x000000b7927a7220 */ /* 0x000fe20000410000 */
[----:B-1----:R-:W-:Y:S01]  /*5460*/  @P6 FMUL.FTZ R131, R131, R194 ;  /* 0x000000c283836220 */ /* 0x002fe20000410000 */
[----:B------:R-:W-:-:S03]  /*5470*/  HFMA2 R183, -RZ, RZ, 0, 0 ;  /* 0x00000000ffb77431 */ /* 0x000fc600000001ff */
[----:B------:R-:W-:Y:S01]  /*5480*/  @P6 FMUL.FTZ R128, R131, R130 ;  /* 0x0000008283806220 */ /* 0x000fe20000410000 */
[----:B------:R-:W-:-:S04]  /*5490*/  LOP3.LUT P6, RZ, R0, 0xff0000, RZ, 0xc0, !PT ;  /* 0x00ff000000ff7812 */ /* 0x000fc800078cc0ff */
[----:B------:R-:W-:-:S09]  /*54a0*/  F2FP.BF16.F32.PACK_AB R128, RZ, R128 ;  /* 0x00000080ff80723e */ /* 0x000fd200000010ff */
[----:B------:R-:W0:Y:S01]  /*54b0*/  @P6 LDC R187, c[0x0][0x408] ;  /* 0x00010200ffbb6b82 */ /* 0x000e220000000800 */
[CC--:B------:R-:W-:Y:S01]  /*54c0*/  @P6 FMUL.FTZ R129, R122.reuse, R188.reuse ;  /* 0x000000bc7a816220 */ /* 0x0c0fe20000410000 */
[----:B------:R-:W-:Y:S01]  /*54d0*/  @P6 FMUL.FTZ R188, R122, R188 ;  /* 0x000000bc7abc6220 */ /* 0x000fe20000410000 */
[----:B------:R-:W-:-:S05]  /*54e0*/  @P6 SHF.L.U32 R131, R9, 0x10, RZ ;  /* 0x0000001009836819 */ /* 0x000fca00000006ff */
[----:B------:R-:W1:Y:S01]  /*54f0*/  @P6 LDC R130, c[0x0][0x408] ;  /* 0x00010200ff826b82 */ /* 0x000e620000000800 */
[----:B0-----:R-:W-:-:S04]  /*5500*/  @P6 FMUL.FTZ R188, R188, R187 ;  /* 0x000000bbbcbc6220 */ /* 0x001fc80000410000 */
[----:B------:R-:W-:Y:S01]  /*5510*/  @P6 FMUL.FTZ R183, R188, R131 ;  /* 0x00000083bcb76220 */ /* 0x000fe20000410000 */
[--C-:B------:R-:W-:Y:S01]  /*5520*/  FADD.FTZ R131, R41, R124.reuse ;  /* 0x0000007c29837221 */ /* 0x100fe20000010000 */
[----:B------:R-:W-:Y:S01]  /*5530*/  PRMT R124, R128, 0x7610, R124 ;  /* 0x00007610807c7816 */ /* 0x000fe2000000007c */
[----:B-1----:R-:W-:Y:S01]  /*5540*/  @P6 FMUL.FTZ R130, R129, R130 ;  /* 0x0000008281826220 */ /* 0x002fe20000410000 */
[----:B------:R-:W-:Y:S02]  /*5550*/  @P6 SHF.L.U32 R129, R125, 0x10, RZ ;  /* 0x000000107d816819 */ /* 0x000fe400000006ff */
[----:B------:R-:W-:Y:S02]  /*5560*/  MOV R125, RZ ;  /* 0x000000ff007d7202 */ /* 0x000fe40000000f00 */
[----:B------:R-:W-:Y:S01]  /*5570*/  F2FP.BF16.F32.PACK_AB R183, RZ, R183 ;  /* 0x000000b7ffb7723e */ /* 0x000fe200000010ff */
[----:B------:R-:W-:Y:S01]  /*5580*/  @P6 FMUL.FTZ R125, R129, R130 ;  /* 0x00000082817d6220 */ /* 0x000fe20000410000 */
[----:B------:R-:W-:Y:S01]  /*5590*/  FADD.FTZ R130, R40, R127 ;  /* 0x0000007f28827221 */ /* 0x000fe20000010000 */
[----:B------:R-:W-:-:S02]  /*55a0*/  PRMT R129, R126, 0x7610, R129 ;  /* 0x000076107e817816 */ /* 0x000fc40000000081 */
[----:B------:R-:W-:Y:S01]  /*55b0*/  FADD.FTZ R146, R42, R125 ;  /* 0x0000007d2a927221 */ /* 0x000fe20000010000 */
[----:B------:R-:W-:Y:S02]  /*55c0*/  PRMT R127, R185, 0x7610, R127 ;  /* 0x00007610b97f7816 */ /* 0x000fe4000000007f */
[----:B------:R-:W-:Y:S01]  /*55d0*/  PRMT R126, R183, 0x7610, R126 ;  /* 0x00007610b77e7816 */ /* 0x000fe2000000007e */
[----:B------:R-:W-:Y:S06]  /*55e0*/  BRA `(.L_x_4033) ;  /* 0x0000000400387947 */ /* 0x000fec0003800000 */
.L_x_4032:
[----:B------:R-:W-:Y:S01]  /*55f0*/  FFMA.FTZ R126, R186, R190, R183 ;  /* 0x000000beba7e7223 */ /* 0x000fe200000100b7 */
[----:B------:R-:W-:Y:S01]  /*5600*/  ISETP.GE.U32.AND P6, PT, R0, 0x1000000, PT ;  /* 0x010000000000780c */ /* 0x000fe20003fc6070 */
[----:B------:R-:W-:Y:S01]  /*5610*/  HFMA2 R185, -RZ, RZ, 0, 0 ;  /* 0x00000000ffb97431 */ /* 0x000fe200000001ff */
[----:B------:R-:W-:Y:S01]  /*5620*/  MOV R192, RZ ;  /* 0x000000ff00c07202 */ /* 0x000fe20000000f00 */
[----:B------:R-:W-:-:S04]  /*5630*/  FADD.FTZ R127, R181, -R126 ;  /* 0x8000007eb57f7221 */ /* 0x000fc80000010000 */
[----:B------:R-:W-:-:S04]  /*5640*/  FMUL.FTZ R127, R146, R127 ;  /* 0x0000007f927f7220 */ /* 0x000fc80000410000 */
[----:B------:R-:W-:Y:S02]  /*5650*/  FMUL.FTZ R126, R188, R127 ;  /* 0x0000007fbc7e7220 */ /* 0x000fe40000410000 */
[----:B------:R-:W-:Y:S01]  /*5660*/  @P6 SHF.L.U32 R127, R128, 0x10, RZ ;  /* 0x00000010807f6819 */ /* 0x000fe200000006ff */
[----:B------:R-:W-:Y:S01]  /*5670*/  HFMA2 R128, -RZ, RZ, 0, 0 ;  /* 0x00000000ff807431 */ /* 0x000fe200000001ff */
[----:B------:R-:W-:Y:S01]  /*5680*/  @P6 SHF.L.U32 R129, R8, 0x10, RZ ;  /* 0x0000001008816819 */ /* 0x000fe200000006ff */
[----:B------:R-:W-:-:S04]  /*5690*/  FMUL.FTZ R126, R126, UR13 ;  /* 0x0000000d7e7e7c20 */ /* 0x000fc80008410000 */
[-C--:B------:R-:W-:Y:S01]  /*56a0*/  @P6 FMUL.FTZ R192, R127, R126.reuse ;  /* 0x0000007e7fc06220 */ /* 0x080fe20000410000 */
[----:B------:R-:W-:Y:S01]  /*56b0*/  @P6 FMUL.FTZ R185, R129, R126 ;  /* 0x0000007e81b96220 */ /* 0x000fe20000410000 */
[----:B------:R-:W-:Y:S02]  /*56c0*/  LOP3.LUT P6, RZ, R0, 0xff, RZ, 0xc0, !PT ;  /* 0x000000ff00ff7812 */ /* 0x000fe400078cc0ff */
[----:B------:R-:W-:Y:S02]  /*56d0*/  FADD.FTZ R192, R43, R192 ;  /* 0x000000c02bc07221 */ /* 0x000fe40000010000 */
[----:B------:R-:W-:-:S09]  /*56e0*/  F2FP.BF16.F32.PACK_AB R185, RZ, R185 ;  /* 0x000000b9ffb9723e */ /* 0x000fd200000010ff */
[----:B------:R-:W0:Y:S01]  /*56f0*/  @P6 LDC R130, c[0x0][0x408] ;  /* 0x00010200ff826b82 */ /* 0x000e220000000800 */
[CCC-:B------:R-:W-:Y:S01]  /*5700*/  @P6 FFMA.FTZ R127, R175.reuse, R190.reuse, R183.reuse ;  /* 0x000000beaf7f6223 */ /* 0x1c0fe200000100b7 */
[----:B------:R-:W-:-:S03]  /*5710*/  @P6 FFMA.FTZ R129, R175, R190, R183 ;  /* 0x000000beaf816223 */ /* 0x000fc600000100b7 */
[C---:B------:R-:W-:Y:S01]  /*5720*/  @P6 FADD.FTZ R127, R180.reuse, -R127 ;  /* 0x8000007fb47f6221 */ /* 0x040fe20000010000 */
[----:B------:R-:W-:-:S03]  /*5730*/  @P6 FADD.FTZ R131, R180, -R129 ;  /* 0x80000081b4836221 */ /* 0x000fc60000010000 */
[C---:B------:R-:W-:Y:S01]  /*5740*/  @P6 FMUL.FTZ R129, R146.reuse, R127 ;  /* 0x0000007f92816220 */ /* 0x040fe20000410000 */
[----:B------:R-:W-:Y:S01]  /*5750*/  @P6 FMUL.FTZ R131, R146, R131 ;  /* 0x0000008392836220 */ /* 0x000fe20000410000 */
[----:B------:R-:W-:Y:S02]  /*5760*/  MOV R127, RZ ;  /* 0x000000ff007f7202 */ /* 0x000fe40000000f00 */
[C---:B------:R-:W-:Y:S01]  /*5770*/  @P6 FMUL.FTZ R126, R188.reuse, R129 ;  /* 0x00000081bc7e6220 */ /* 0x040fe20000410000 */
[----:B------:R-:W-:Y:S01]  /*5780*/  @P6 FMUL.FTZ R131, R188, R131 ;  /* 0x00000083bc836220 */ /* 0x000fe20000410000 */
[----:B------:R-:W-:Y:S02]  /*5790*/  @P6 SHF.L.U32 R129, R124, 0x10, RZ ;  /* 0x000000107c816819 */ /* 0x000fe400000006ff */
[----:B------:R-:W-:Y:S01]  /*57a0*/  @P6 SHF.L.U32 R124, R11, 0x10, RZ ;  /* 0x000000100b7c6819 */ /* 0x000fe200000006ff */
[----:B------:R-:W-:-:S04]  /*57b0*/  @P6 FMUL.FTZ R126, R126, UR13 ;  /* 0x0000000d7e7e6c20 */ /* 0x000fc80008410000 */
[----:B------:R-:W-:Y:S01]  /*57c0*/  @P6 FMUL.FTZ R127, R129, R126 ;  /* 0x0000007e817f6220 */ /* 0x000fe20000410000 */
[----:B0-----:R-:W-:-:S04]  /*57d0*/  @P6 FMUL.FTZ R131, R131, R130 ;  /* 0x0000008283836220 */ /* 0x001fc80000410000 */
[----:B------:R-:W-:Y:S01]  /*57e0*/  @P6 FMUL.FTZ R128, R124, R131 ;  /* 0x000000837c806220 */ /* 0x000fe20000410000 */
[----:B------:R-:W-:-:S04]  /*57f0*/  LOP3.LUT P6, RZ, R0, 0xff00, RZ, 0xc0, !PT ;  /* 0x0000ff0000ff7812 */ /* 0x000fc800078cc0ff */
[----:B------:R-:W-:-:S09]  /*5800*/  F2FP.BF16.F32.PACK_AB R128, RZ, R128 ;  /* 0x00000080ff80723e */ /* 0x000fd200000010ff */
[----:B------:R-:W0:Y:S01]  /*5810*/  @P6 LDC R131, c[0x0][0x408] ;  /* 0x00010200ff836b82 */ /* 0x000e220000000800 */
[----:B------:R-:W-:Y:S01]  /*5820*/  @P6 FFMA.FTZ R124, R182, R190, R183 ;  /* 0x000000beb67c6223 */ /* 0x000fe200000100b7 */
[----:B------:R-:W-:-:S03]  /*5830*/  @P6 SHF.L.U32 R130, R10, 0x10, RZ ;  /* 0x000000100a826819 */ /* 0x000fc600000006ff */
[C-C-:B------:R-:W-:Y:S01]  /*5840*/  @P6 FADD.FTZ R129, R177.reuse, -R124.reuse ;  /* 0x8000007cb1816221 */ /* 0x140fe20000010000 */
[----:B------:R-:W-:Y:S02]  /*5850*/  @P6 FADD.FTZ R187, R177, -R124 ;  /* 0x8000007cb1bb6221 */ /* 0x000fe40000010000 */
[----:B------:R-:W1:Y:S01]  /*5860*/  @P6 LDC R194, c[0x0][0x408] ;  /* 0x00010200ffc26b82 */ /* 0x000e620000000800 */
[C---:B------:R-:W-:Y:S01]  /*5870*/  @P6 FMUL.FTZ R129, R146.reuse, R129 ;  /* 0x0000008192816220 */ /* 0x040fe20000410000 */
[----:B------:R-:W-:-:S03]  /*5880*/  @P6 FMUL.FTZ R187, R146, R187 ;  /* 0x000000bb92bb6220 */ /* 0x000fc60000410000 */
[C---:B------:R-:W-:Y:S01]  /*5890*/  @P6 FMUL.FTZ R124, R188.reuse, R129 ;  /* 0x00000081bc7c6220 */ /* 0x040fe20000410000 */
[----:B------:R-:W-:Y:S01]  /*58a0*/  @P6 FMUL.FTZ R187, R188, R187 ;  /* 0x000000bbbcbb6220 */ /* 0x000fe20000410000 */
[----:B------:R-:W-:Y:S02]  /*58b0*/  HFMA2 R129, -RZ, RZ, 0, 0 ;  /* 0x00000000ff817431 */ /* 0x000fe400000001ff */
[----:B0-----:R-:W-:Y:S01]  /*58c0*/  @P6 FMUL.FTZ R126, R124, R131 ;  /* 0x000000837c7e6220 */ /* 0x001fe20000410000 */
[----:B------:R-:W-:Y:S02]  /*58d0*/  @P6 SHF.L.U32 R131, R189, 0x10, RZ ;  /* 0x00000010bd836819 */ /* 0x000fe400000006ff */
[----:B------:R-:W-:-:S03]  /*58e0*/  MOV R124, RZ ;  /* 0x000000ff007c7202 */ /* 0x000fc60000000f00 */
[----:B------:R-:W-:Y:S01]  /*58f0*/  @P6 FMUL.FTZ R124, R131, R126 ;  /* 0x0000007e837c6220 */ /* 0x000fe20000410000 */
[----:B-1----:R-:W-:-:S04]  /*5900*/  @P6 FMUL.FTZ R187, R187, R194 ;  /* 0x000000c2bbbb6220 */ /* 0x002fc80000410000 */
[----:B------:R-:W-:Y:S01]  /*5910*/  @P6 FMUL.FTZ R129, R130, R187 ;  /* 0x000000bb82816220 */ /* 0x000fe20000410000 */
[----:B------:R-:W-:-:S13]  /*5920*/  LOP3.LUT P6, RZ, R0, 0xff0000, RZ, 0xc0, !PT ;  /* 0x00ff000000ff7812 */ /* 0x000fda00078cc0ff */
        /* <DEDUP_REMOVED lines=9> */
[C---:B------:R-:W-:Y:S01]  /*59c0*/  @P6 FMUL.FTZ R126, R188.reuse, R131 ;  /* 0x00000083bc7e6220 */ /* 0x040fe20000410000 */
[----:B------:R-:W-:Y:S01]  /*59d0*/  @P6 FMUL.FTZ R188, R188, R183 ;  /* 0x000000b7bcbc6220 */ /* 0x000fe20000410000 */
[----:B------:R-:W-:Y:S01]  /*59e0*/  HFMA2 R183, -RZ, RZ, 0, 0 ;  /* 0x00000000ffb77431 */ /* 0x000fe200000001ff */
[----:B------:R-:W-:Y:S02]  /*59f0*/  @P6 SHF.L.U32 R131, R125, 0x10, RZ ;  /* 0x000000107d836819 */ /* 0x000fe400000006ff */
[----:B------:R-:W-:Y:S01]  /*5a00*/  MOV R125, RZ ;  /* 0x000000ff007d7202 */ /* 0x000fe20000000f00 */
[----:B0-----:R-:W-:-:S04]  /*5a10*/  @P6 FMUL.FTZ R189, R188, R189 ;  /* 0x000000bdbcbd6220 */ /* 0x001fc80000410000 */
[----:B------:R-:W-:Y:S01]  /*5a20*/  @P6 FMUL.FTZ R183, R130, R189 ;  /* 0x000000bd82b76220 */ /* 0x000fe20000410000 */
[--C-:B------:R-:W-:Y:S01]  /*5a30*/  FADD.FTZ R130, R40, R127.reuse ;  /* 0x0000007f28827221 */ /* 0x100fe20000010000 */
[----:B------:R-:W-:Y:S01]  /*5a40*/  PRMT R127, R185, 0x7610, R127 ;  /* 0x00007610b97f7816 */ /* 0x000fe2000000007f */
[----:B-1----:R-:W-:Y:S02]  /*5a50*/  @P6 FMUL.FTZ R126, R126, R187 ;  /* 0x000000bb7e7e6220 */ /* 0x002fe40000410000 */
[----:B------:R-:W-:Y:S02]  /*5a60*/  F2FP.BF16.F32.PACK_AB R183, RZ, R183 ;  /* 0x000000b7ffb7723e */ /* 0x000fe400000010ff */
[----:B------:R-:W-:Y:S01]  /*5a70*/  @P6 FMUL.FTZ R125, R131, R126 ;  /* 0x0000007e837d6220 */ /* 0x000fe20000410000 */
[----:B------:R-:W-:Y:S01]  /*5a80*/  FADD.FTZ R131, R41, R124 ;  /* 0x0000007c29837221 */ /* 0x000fe20000010000 */
[----:B------:R-:W-:Y:S02]  /*5a90*/  F2FP.BF16.F32.PACK_AB R124, RZ, R129 ;  /* 0x00000081ff7c723e */ /* 0x000fe400000010ff */
[----:B------:R-:W-:Y:S01]  /*5aa0*/  FADD.FTZ R146, R42, R125 ;  /* 0x0000007d2a927221 */ /* 0x000fe20000010000 */
[----:B------:R-:W-:-:S02]  /*5ab0*/  PRMT R129, R128, 0x7610, R129 ;  /* 0x0000761080817816 */ /* 0x000fc40000000081 */
[----:B------:R-:W-:-:S07]  /*5ac0*/  PRMT R126, R183, 0x7610, R126 ;  /* 0x00007610b77e7816 */ /* 0x000fce000000007e */
.L_x_4033:
        /* <DEDUP_REMOVED lines=16> */
.L_x_4014:
        /* <DEDUP_REMOVED lines=12> */
[----:B------:R-:W-:Y:S02]  /*5c90*/  LOP3.LUT P6, RZ, R6, 0xff00, RZ, 0xc0, !PT ;  /* 0x0000ff0006ff7812 */ /* 0x000fe400078cc0ff */
[----:B------:R-:W-:-:S07]  /*5ca0*/  MOV R187, RZ ;  /* 0x000000ff00bb7202 */ /* 0x000fce0000000f00 */
[----:B------:R-:W0:Y:S01]  /*5cb0*/  @P0 LDC R124, c[0x0][0x408] ;  /* 0x00010200ff7c0b82 */ /* 0x000e220000000800 */
[CCC-:B------:R-:W-:Y:S01]  /*5cc0*/  @P0 FFMA.FTZ R125, R3.reuse, R190.reuse, R183.reuse ;  /* 0x000000be037d0223 */ /* 0x1c0fe200000100b7 */
[----:B------:R-:W-:-:S03]  /*5cd0*/  @P0 FFMA.FTZ R129, R3, R190, R183 ;  /* 0x000000be03810223 */ /* 0x000fc600000100b7 */
[C---:B------:R-:W-:Y:S01]  /*5ce0*/  @P0 FADD.FTZ R125, R148.reuse, -R125 ;  /* 0x8000007d947d0221 */ /* 0x040fe20000010000 */
[----:B------:R-:W-:Y:S02]  /*5cf0*/  @P0 FADD.FTZ R129, R148, -R129 ;  /* 0x8000008194810221 */ /* 0x000fe40000010000 */
[----:B------:R-:W1:Y:S01]  /*5d00*/  @P0 LDC R185, c[0x0][0x408] ;  /* 0x00010200ffb90b82 */ /* 0x000e620000000800 */
[C-C-:B------:R-:W-:Y:S01]  /*5d10*/  @P0 FFMA.FTZ R125, R146.reuse, R125, R100.reuse ;  /* 0x0000007d927d0223 */ /* 0x140fe20000010064 */
[----:B------:R-:W-:-:S03]  /*5d20*/  @P0 FFMA.FTZ R129, R146, R129, R100 ;  /* 0x0000008192810223 */ /* 0x000fc60000010064 */
[-C--:B------:R-:W-:Y:S01]  /*5d30*/  @P0 FMUL.FTZ R125, R125, R188.reuse ;  /* 0x000000bc7d7d0220 */ /* 0x080fe20000410000 */
[----:B------:R-:W-:Y:S01]  /*5d40*/  @P0 FMUL.FTZ R130, R129, R188 ;  /* 0x000000bc81820220 */ /* 0x000fe20000410000 */
[----:B------:R-:W-:Y:S01]  /*5d50*/  @P0 SHF.L.U32 R129, R27, 0x10, RZ ;  /* 0x000000101b810819 */ /* 0x000fe200000006ff */
[----:B------:R-:W3:Y:S01]  /*5d60*/  @P6 LDC R192, c[0x0][0x408] ;  /* 0x00010200ffc06b82 */ /* 0x000ee20000000800 */
[----:B0-----:R-:W-:Y:S01]  /*5d70*/  @P0 FMUL.FTZ R125, R125, R124 ;  /* 0x0000007c7d7d0220 */ /* 0x001fe20000410000 */
[----:B-1----:R-:W-:Y:S01]  /*5d80*/  @P0 FMUL.FTZ R130, R130, R185 ;  /* 0x000000b982820220 */ /* 0x002fe20000410000 */
[----:B------:R-:W-:-:S03]  /*5d90*/  HFMA2 R185, -RZ, RZ, 0, 0 ;  /* 0x00000000ffb97431 */ /* 0x000fc600000001ff */
        /* <DEDUP_REMOVED lines=25> */
[----:B------:R-:W-:Y:S02]  /*5f30*/  ISETP.GE.U32.AND P0, PT, R6, 0x1000000, PT ;  /* 0x010000000600780c */ /* 0x000fe40003f06070 */
[----:B------:R-:W-:-:S03]  /*5f40*/  @P6 FADD.FTZ R124, R145, -R124 ;  /* 0x8000007c917c6221 */ /* 0x000fc60000010000 */
[----:B------:R-:W-:Y:S01]  /*5f50*/  F2F.BF16.F32 R187, R187 ;  /* 0x000000bb00bb7304 */ /* 0x000fe20000202000 */
[----:B------:R-:W-:Y:S01]  /*5f60*/  @P6 FFMA.FTZ R125, R146, R124, R101 ;  /* 0x0000007c927d6223 */ /* 0x000fe20000010065 */
[----:B------:R-:W-:-:S03]  /*5f70*/  @P6 SHF.L.U32 R124, R26, 0x10, RZ ;  /* 0x000000101a7c6819 */ /* 0x000fc600000006ff */
[----:B------:R-:W-:-:S03]  /*5f80*/  @P6 FMUL.FTZ R125, R125, R188 ;  /* 0x000000bc7d7d6220 */ /* 0x000fc60000410000 */
[----:B------:R-:W0:Y:S01]  /*5f90*/  @P0 LDC R194, c[0x0][0x408] ;  /* 0x00010200ffc20b82 */ /* 0x000e220000000800 */
[----:B------:R-:W-:Y:S01]  /*5fa0*/  @P0 FFMA.FTZ R130, R154, R190, R183 ;  /* 0x000000be9a820223 */ /* 0x000fe200000100b7 */
[----:B---3--:R-:W-:-:S03]  /*5fb0*/  @P6 FMUL.FTZ R125, R125, R192 ;  /* 0x000000c07d7d6220 */ /* 0x008fc60000410000 */
[----:B------:R-:W-:Y:S01]  /*5fc0*/  @P0 FADD.FTZ R129, R149, -R130 ;  /* 0x8000008295810221 */ /* 0x000fe20000010000 */
[----:B------:R-:W-:Y:S02]  /*5fd0*/  HFMA2 R130, -RZ, RZ, 0, 0 ;  /* 0x00000000ff827431 */ /* 0x000fe400000001ff */
[----:B------:R-:W-:Y:S01]  /*5fe0*/  @P6 FMUL.FTZ R130, R124, R125 ;  /* 0x0000007d7c826220 */ /* 0x000fe20000410000 */
[----:B------:R-:W-:Y:S01]  /*5ff0*/  @P0 SHF.L.U32 R124, R24, 0x10, RZ ;  /* 0x00000010187c0819 */ /* 0x000fe200000006ff */
[----:B------:R-:W-:-:S04]  /*6000*/  @P0 FFMA.FTZ R129, R146, R129, R103 ;  /* 0x0000008192810223 */ /* 0x000fc80000010067 */
        /* <DEDUP_REMOVED lines=18> */
[----:B------:R-:W-:-:S04]  /*6130*/  FFMA.FTZ R125, R146, R124, R101 ;  /* 0x0000007c927d7223 */ /* 0x000fc80000010065 */
[----:B------:R-:W-:-:S04]  /*6140*/  FMUL.FTZ R125, R125, R188 ;  /* 0x000000bc7d7d7220 */ /* 0x000fc80000410000 */
[----:B------:R-:W-:-:S04]  /*6150*/  FMUL.FTZ R125, R125, UR13 ;  /* 0x0000000d7d7d7c20 */ /* 0x000fc80008410000 */
[----:B------:R-:W-:-:S07]  /*6160*/  FMUL.FTZ R130, R130, R125 ;  /* 0x0000007d82827220 */ /* 0x000fce0000410000 */
.L_x_4038:
[----:B------:R-:W-:Y:S05]  /*6170*/  BSYNC.RECONVERGENT B2 ;  /* 0x0000000000027941 */ /* 0x000fea0003800200 */
.L_x_4037:
[----:B------:R-:W-:Y:S01]  /*6180*/  BSSY.RECONVERGENT B2, `(.L_x_4039) ;  /* 0x000000c000027945 */ /* 0x000fe20003800200 */
[----:B------:R-:W-:Y:S01]  /*6190*/  FADD.FTZ R130, R57, R130 ;  /* 0x0000008239827221 */ /* 0x000fe20000010000 */
[----:B0-----:R-:W-:Y:S02]  /*61a0*/  MOV R124, RZ ;  /* 0x000000ff007c7202 */ /* 0x001fe40000000f00 */
[----:B------:R-:W-:Y:S05]  /*61b0*/  @!P0 BRA `(.L_x_4040) ;  /* 0x0000000000208947 */ /* 0x000fea0003800000 */
[----:B------:R-:W-:-:S04]  /*61c0*/  FFMA.FTZ R124, R154, R190, R183 ;  /* 0x000000be9a7c7223 */ /* 0x000fc800000100b7 */
[----:B------:R-:W-:Y:S01]  /*61d0*/  FADD.FTZ R57, R149, -R124 ;  /* 0x8000007c95397221 */ /* 0x000fe20000010000 */
[----:B------:R-:W-:-:S03]  /*61e0*/  SHF.R.U32.HI R124, RZ, 0x10, R127 ;  /* 0x00000010ff7c7819 */ /* 0x000fc6000001167f */
[----:B------:R-:W-:Y:S01]  /*61f0*/  FFMA.FTZ R57, R146, R57, R103 ;  /* 0x0000003992397223 */ /* 0x000fe20000010067 */
[----:B------:R-:W-:-:S03]  /*6200*/  SHF.L.U32 R124, R124, 0x10, RZ ;  /* 0x000000107c7c7819 */ /* 0x000fc600000006ff */
[----:B------:R-:W-:-:S04]  /*6210*/  FMUL.FTZ R57, R57, R188 ;  /* 0x000000bc39397220 */ /* 0x000fc80000410000 */
[----:B------:R-:W-:-:S04]  /*6220*/  FMUL.FTZ R57, R57, UR13 ;  /* 0x0000000d39397c20 */ /* 0x000fc80008410000 */
[----:B------:R-:W-:-:S07]  /*6230*/  FMUL.FTZ R124, R124, R57 ;  /* 0x000000397c7c7220 */ /* 0x000fce0000410000 */
.L_x_4040:
[----:B------:R-:W-:Y:S05]  /*6240*/  BSYNC.RECONVERGENT B2 ;  /* 0x0000000000027941 */ /* 0x000fea0003800200 */
.L_x_4039:
[----:B------:R-:W-:Y:S01]  /*6250*/  FADD.FTZ R56, R56, R131 ;  /* 0x0000008338387221 */ /* 0x000fe20000010000 */
[----:B------:R-:W-:Y:S01]  /*6260*/  FADD.FTZ R58, R58, R185 ;  /* 0x000000b93a3a7221 */ /* 0x000fe20000010000 */
[----:B------:R-:W-:Y:S01]  /*6270*/  FADD.FTZ R59, R59, R124 ;  /* 0x0000007c3b3b7221 */ /* 0x000fe20000010000 */
[----:B------:R-:W-:Y:S02]  /*6280*/  IADD3 R144, PT, PT, R144, 0x80, RZ ;  /* 0x0000008090907810 */ /* 0x000fe40007ffe0ff */
[----:B------:R-:W-:-:S07]  /*6290*/  MOV R57, R130 ;  /* 0x0000008200397202 */ /* 0x000fce0000000f00 */
.L_x_4036:
[----:B------:R-:W-:Y:S05]  /*62a0*/  BSYNC.RECONVERGENT B1 ;  /* 0x0000000000017941 */ /* 0x000fea0003800200 */
.L_x_4035:
        /* <DEDUP_REMOVED lines=87> */
.L_x_4044:
[----:B------:R-:W-:Y:S05]  /*6820*/  BSYNC.RECONVERGENT B2 ;  /* 0x0000000000027941 */ /* 0x000fea0003800200 */
.L_x_4043:
        /* <DEDUP_REMOVED lines=12> */
.L_x_4046:
[----:B------:R-:W-:Y:S05]  /*68f0*/  BSYNC.RECONVERGENT B2 ;  /* 0x0000000000027941 */ /* 0x000fea0003800200 */
.L_x_4045:
[----:B------:R-:W-:Y:S01]  /*6900*/  FADD.FTZ R52, R52, R131 ;  /* 0x0000008334347221 */ /* 0x000fe20000010000 */
[----:B------:R-:W-:Y:S01]  /*6910*/  FADD.FTZ R54, R54, R185 ;  /* 0x000000b936367221 */ /* 0x000fe20000010000 */
[----:B------:R-:W-:Y:S01]  /*6920*/  FADD.FTZ R55, R55, R124 ;  /* 0x0000007c37377221 */ /* 0x000fe20000010000 */
[----:B------:R-:W-:Y:S02]  /*6930*/  IADD3 R144, PT, PT, R144, 0x80, RZ ;  /* 0x0000008090907810 */ /* 0x000fe40007ffe0ff */
[----:B------:R-:W-:-:S07]  /*6940*/  MOV R53, R130 ;  /* 0x0000008200357202 */ /* 0x000fce0000000f00 */
.L_x_4042:
[----:B------:R-:W-:Y:S05]  /*6950*/  BSYNC.RECONVERGENT B1 ;  /* 0x0000000000017941 */ /* 0x000fea0003800200 */
.L_x_4041:
        /* <DEDUP_REMOVED lines=87> */
.L_x_4050:
[----:B------:R-:W-:Y:S05]  /*6ed0*/  BSYNC.RECONVERGENT B2 ;  /* 0x0000000000027941 */ /* 0x000fea0003800200 */
.L_x_4049:
        /* <DEDUP_REMOVED lines=12> */
.L_x_4052:
[----:B------:R-:W-:Y:S05]  /*6fa0*/  BSYNC.RECONVERGENT B2 ;  /* 0x0000000000027941 */ /* 0x000fea0003800200 */
.L_x_4051:
[----:B------:R-:W-:Y:S01]  /*6fb0*/  FADD.FTZ R48, R48, R131 ;  /* 0x0000008330307221 */ /* 0x000fe20000010000 */
[----:B------:R-:W-:Y:S01]  /*6fc0*/  FADD.FTZ R50, R50, R185 ;  /* 0x000000b932327221 */ /* 0x000fe20000010000 */
[----:B------:R-:W-:Y:S01]  /*6fd0*/  FADD.FTZ R51, R51, R124 ;  /* 0x0000007c33337221 */ /* 0x000fe20000010000 */
[----:B------:R-:W-:Y:S02]  /*6fe0*/  IADD3 R144, PT, PT, R144, 0x80, RZ ;  /* 0x0000008090907810 */ /* 0x000fe40007ffe0ff */
[----:B------:R-:W-:-:S07]  /*6ff0*/  MOV R49, R130 ;  /* 0x0000008200317202 */ /* 0x000fce0000000f00 */
.L_x_4048:
[----:B------:R-:W-:Y:S05]  /*7000*/  BSYNC.RECONVERGENT B1 ;  /* 0x0000000000017941 */ /* 0x000fea0003800200 */
.L_x_4047:
        /* <DEDUP_REMOVED lines=87> */
.L_x_4056:
[----:B------:R-:W-:Y:S05]  /*7580*/  BSYNC.RECONVERGENT B2 ;  /* 0x0000000000027941 */ /* 0x000fea0003800200 */
.L_x_4055:
        /* <DEDUP_REMOVED lines=12> */
.L_x_4058:
[----:B------:R-:W-:Y:S05]  /*7650*/  BSYNC.RECONVERGENT B2 ;  /* 0x0000000000027941 */ /* 0x000fea0003800200 */
.L_x_4057:
[----:B------:R-:W-:Y:S01]  /*7660*/  FADD.FTZ R44, R44, R131 ;  /* 0x000000832c2c7221 */ /* 0x000fe20000010000 */
[----:B------:R-:W-:Y:S01]  /*7670*/  FADD.FTZ R46, R46, R185 ;  /* 0x000000b92e2e7221 */ /* 0x000fe20000010000 */
[----:B------:R-:W-:Y:S01]  /*7680*/  FADD.FTZ R47, R47, R124 ;  /* 0x0000007c2f2f7221 */ /* 0x000fe20000010000 */
[----:B------:R-:W-:Y:S02]  /*7690*/  IADD3 R144, PT, PT, R144, 0x80, RZ ;  /* 0x0000008090907810 */ /* 0x000fe40007ffe0ff */
[----:B------:R-:W-:-:S07]  /*76a0*/  MOV R45, R130 ;  /* 0x00000082002d7202 */ /* 0x000fce0000000f00 */
.L_x_4054:
[----:B------:R-:W-:Y:S05]  /*76b0*/  BSYNC.RECONVERGENT B1 ;  /* 0x0000000000017941 */ /* 0x000fea0003800200 */
.L_x_4053:
        /* <DEDUP_REMOVED lines=16> */
[C-C-:B------:R-:W-:Y:S01]  /*77c0*/  @P0 FFMA.FTZ R129, R146.reuse, R129, R116.reuse ;  /* 0x0000008192810223 */ /* 0x140fe20000010074 */
[----:B------:R-:W-:Y:S01]  /*77d0*/  @P0 FFMA.FTZ R185, R146, R131, R116 ;  /* 0x0000008392b90223 */ /* 0x000fe20000010074 */
        /* <DEDUP_REMOVED lines=21> */
[C-C-:B------:R-:W-:Y:S01]  /*7930*/  @P0 FFMA.FTZ R125, R146.reuse, R125, R118.reuse ;  /* 0x0000007d927d0223 */ /* 0x140fe20000010076 */
[----:B------:R-:W-:-:S03]  /*7940*/  @P0 FFMA.FTZ R129, R146, R129, R118 ;  /* 0x0000008192810223 */ /* 0x000fc60000010076 */
        /* <DEDUP_REMOVED lines=13> */
[----:B------:R-:W-:-:S04]  /*7a20*/  FFMA.FTZ R125, R146, R124, R119 ;  /* 0x0000007c927d7223 */ /* 0x000fc80000010077 */
[----:B------:R-:W-:-:S03]  /*7a30*/  FMUL.FTZ R125, R125, R188 ;  /* 0x000000bc7d7d7220 */ /* 0x000fc60000410000 */
[----:B------:R-:W-:Y:S01]  /*7a40*/  @P0 SHF.R.U32.HI R124, RZ, 0x10, R127 ;  /* 0x00000010ff7c0819 */ /* 0x000fe2000001167f */
[----:B------:R-:W-:Y:S01]  /*7a50*/  FMUL.FTZ R125, R125, UR13 ;  /* 0x0000000d7d7d7c20 */ /* 0x000fe20008410000 */
[----:B------:R-:W-:Y:S02]  /*7a60*/  @P0 SHF.L.U32 R128, R8, 0x10, RZ ;  /* 0x0000001008800819 */ /* 0x000fe400000006ff */
[----:B------:R-:W-:-:S03]  /*7a70*/  @P0 SHF.L.U32 R124, R124, 0x10, RZ ;  /* 0x000000107c7c0819 */ /* 0x000fc600000006ff */
[----:B------:R-:W-:Y:S02]  /*7a80*/  @P0 FMUL.FTZ R191, R128, R125 ;  /* 0x0000007d80bf0220 */ /* 0x000fe40000410000 */
[----:B------:R-:W-:Y:S01]  /*7a90*/  @P0 FMUL.FTZ R192, R125, R124 ;  /* 0x0000007c7dc00220 */ /* 0x000fe20000410000 */
[----:B------:R-:W-:-:S03]  /*7aa0*/  LOP3.LUT P0, RZ, R0, 0xff00, RZ, 0xc0, !PT ;  /* 0x0000ff0000ff7812 */ /* 0x000fc6000780c0ff */
[----:B------:R-:W0:Y:S10]  /*7ab0*/  F2F.BF16.F32 R191, R191 ;  /* 0x000000bf00bf7304 */ /* 0x000e340000202000 */
[----:B------:R-:W-:-:S04]  /*7ac0*/  @P0 FFMA.FTZ R124, R182, R190, R183 ;  /* 0x000000beb67c0223 */ /* 0x000fc800000100b7 */
[----:B------:R-:W-:Y:S01]  /*7ad0*/  @P0 FADD.FTZ R124, R177, -R124 ;  /* 0x8000007cb17c0221 */ /* 0x000fe20000010000 */
[----:B0-----:R-:W-:-:S03]  /*7ae0*/  SHF.L.U32 R193, R191, 0x10, RZ ;  /* 0x00000010bfc17819 */ /* 0x001fc600000006ff */
[----:B------:R-:W-:Y:S01]  /*7af0*/  @P0 FFMA.FTZ R125, R146, R124, R117 ;  /* 0x0000007c927d0223 */ /* 0x000fe20000010075 */
[----:B------:R-:W-:-:S03]  /*7b00*/  @P0 SHF.L.U32 R124, R10, 0x10, RZ ;  /* 0x000000100a7c0819 */ /* 0x000fc600000006ff */
        /* <DEDUP_REMOVED lines=15> */
[----:B------:R-:W-:-:S04]  /*7c00*/  FFMA.FTZ R125, R146, R125, R117 ;  /* 0x0000007d927d7223 */ /* 0x000fc80000010075 */
[----:B------:R-:W-:-:S04]  /*7c10*/  FMUL.FTZ R125, R125, R188 ;  /* 0x000000bc7d7d7220 */ /* 0x000fc80000410000 */
[----:B------:R-:W-:-:S04]  /*7c20*/  FMUL.FTZ R125, R125, UR13 ;  /* 0x0000000d7d7d7c20 */ /* 0x000fc80008410000 */
[----:B------:R-:W-:-:S07]  /*7c30*/  FMUL.FTZ R40, R40, R125 ;  /* 0x0000007d28287220 */ /* 0x000fce0000410000 */
.L_x_4060:
[----:B------:R-:W-:Y:S05]  /*7c40*/  BSYNC.RECONVERGENT B1 ;  /* 0x0000000000017941 */ /* 0x000fea0003800200 */
.L_x_4059:
[----:B------:R-:W-:Y:S01]  /*7c50*/  FADD.FTZ R41, R41, R40 ;  /* 0x0000002829297221 */ /* 0x000fe20000010000 */
[----:B------:R-:W-:Y:S01]  /*7c60*/  FADD.FTZ R43, R43, R192 ;  /* 0x000000c02b2b7221 */ /* 0x000fe20000010000 */
[----:B------:R-:W-:Y:S01]  /*7c70*/  FADD.FTZ R42, R42, R187 ;  /* 0x000000bb2a2a7221 */ /* 0x000fe20000010000 */
[----:B------:R-:W-:Y:S01]  /*7c80*/  MOV R40, R131 ;  /* 0x0000008300287202 */ /* 0x000fe20000000f00 */
[----:B------:R-:W-:Y:S06]  /*7c90*/  BRA `(.L_x_4031) ;  /* 0x0000002000b47947 */ /* 0x000fec0003800000 */
.L_x_4034:
        /* <DEDUP_REMOVED lines=8> */
[----:B------:R-:W-:Y:S01]  /*7d20*/  HFMA2 R187, -RZ, RZ, 0, 0 ;  /* 0x00000000ffbb7431 */ /* 0x000fe200000001ff */
[----:B------:R-:W-:Y:S01]  /*7d30*/  LOP3.LUT P6, RZ, R6, 0xff00, RZ, 0xc0, !PT ;  /* 0x0000ff0006ff7812 */ /* 0x000fe200078cc0ff */
[----:B------:R-:W-:Y:S01]  /*7d40*/  FFMA.FTZ R197, R147, R190, R183 ;  /* 0x000000be93c57223 */ /* 0x000fe200000100b7 */
[----:B------:R-:W-:Y:S03]  /*7d50*/  BSSY.RECONVERGENT B2, `(.L_x_4063) ;  /* 0x0000058000027945 */ /* 0x000fe60003800200 */
[----:B------:R-:W-:-:S04]  /*7d60*/  FADD.FTZ R197, R152, -R197 ;  /* 0x800000c598c57221 */ /* 0x000fc80000010000 */
        /* <DEDUP_REMOVED lines=10> */
[----:B------:R-:W-:Y:S02]  /*7e10*/  @P0 FMUL.FTZ R127, R127, R188 ;  /* 0x000000bc7f7f0220 */ /* 0x000fe40000410000 */
[----:B------:R-:W3:Y:S01]  /*7e20*/  @P6 LDC R130, c[0x0][0x408] ;  /* 0x00010200ff826b82 */ /* 0x000ee20000000800 */
        /* <DEDUP_REMOVED lines=23> */
[----:B-1----:R-:W-:-:S04]  /*7fa0*/  @P0 FMUL.FTZ R127, R127, R126 ;  /* 0x0000007e7f7f0220 */ /* 0x002fc80000410000 */
[----:B------:R-:W-:Y:S01]  /*7fb0*/  @P0 FMUL.FTZ R187, R123, R120 ;  /* 0x000000787bbb0220 */ /* 0x000fe20000410000 */
[-CC-:B------:R-:W-:Y:S01]  /*7fc0*/  FFMA.FTZ R120, R154, R190.reuse, R183.reuse ;  /* 0x000000be9a787223 */ /* 0x180fe200000100b7 */
[----:B------:R-:W-:Y:S01]  /*7fd0*/  @P0 FMUL.FTZ R189, R122, R127 ;  /* 0x0000007f7abd0220 */ /* 0x000fe20000410000 */
[----:B------:R-:W-:Y:S01]  /*7fe0*/  ISETP.GE.U32.AND P0, PT, R6, 0x1000000, PT ;  /* 0x010000000600780c */ /* 0x000fe20003f06070 */
[----:B------:R-:W-:Y:S01]  /*7ff0*/  @P6 FFMA.FTZ R122, R150, R190, R183 ;  /* 0x000000be967a6223 */ /* 0x000fe200000100b7 */
[----:B------:R-:W-:-:S03]  /*8000*/  FADD.FTZ R120, R149, -R120 ;  /* 0x8000007895787221 */ /* 0x000fc60000010000 */
[----:B------:R-:W-:Y:S01]  /*8010*/  @P6 FADD.FTZ R122, R145, -R122 ;  /* 0x8000007a917a6221 */ /* 0x000fe20000010000 */
[----:B------:R-:W-:Y:S01]  /*8020*/  FFMA.FTZ R123, R146, R120, R103 ;  /* 0x00000078927b7223 */ /* 0x000fe20000010067 */
[----:B------:R-:W-:Y:S01]  /*8030*/  HFMA2 R120, -RZ, RZ, 0, 0 ;  /* 0x00000000ff787431 */ /* 0x000fe200000001ff */
[----:B------:R-:W-:Y:S05]  /*8040*/  F2F.BF16.F32 R189, R189 ;  /* 0x000000bd00bd7304 */ /* 0x000fea0000202000 */
[----:B------:R-:W0:Y:S01]  /*8050*/  @P0 LDC R128, c[0x0][0x408] ;  /* 0x00010200ff800b82 */ /* 0x000e220000000800 */
[----:B------:R-:W-:Y:S01]  /*8060*/  @P0 FMUL.FTZ R127, R123, R188 ;  /* 0x000000bc7b7f0220 */ /* 0x000fe20000410000 */
[----:B------:R-:W-:-:S03]  /*8070*/  @P0 SHF.L.U32 R126, R24, 0x10, RZ ;  /* 0x00000010187e0819 */ /* 0x000fc600000006ff */
[----:B0-----:R-:W-:Y:S01]  /*8080*/  @P0 FMUL.FTZ R127, R127, R128 ;  /* 0x000000807f7f0220 */ /* 0x001fe20000410000 */
[----:B------:R-:W-:-:S03]  /*8090*/  @P6 SHF.L.U32 R128, R26, 0x10, RZ ;  /* 0x000000101a806819 */ /* 0x000fc600000006ff */
[----:B------:R-:W-:Y:S01]  /*80a0*/  @P0 FMUL.FTZ R120, R126, R127 ;  /* 0x0000007f7e780220 */ /* 0x000fe20000410000 */
[----:B------:R-:W-:Y:S01]  /*80b0*/  @P6 FFMA.FTZ R127, R146, R122, R101 ;  /* 0x0000007a927f6223 */ /* 0x000fe20000010065 */
[----:B------:R-:W-:Y:S02]  /*80c0*/  MOV R122, RZ ;  /* 0x000000ff007a7202 */ /* 0x000fe40000000f00 */
[----:B------:R0:W1:Y:S01]  /*80d0*/  F2F.BF16.F32 R191, R120 ;  /* 0x0000007800bf7304 */ /* 0x0000620000202000 */
[----:B------:R-:W-:Y:S02]  /*80e0*/  @P6 FMUL.FTZ R129, R127, R188 ;  /* 0x000000bc7f816220 */ /* 0x000fe40000410000 */
[----:B------:R-:W2:Y:S02]  /*80f0*/  LDC.64 R126, c[0x0][0x478] ;  /* 0x00011e00ff7e7b82 */ /* 0x000ea40000000a00 */
[----:B---3--:R-:W-:-:S04]  /*8100*/  @P6 FMUL.FTZ R129, R129, R130 ;  /* 0x0000008281816220 */ /* 0x008fc80000410000 */
[----:B------:R-:W-:Y:S01]  /*8110*/  @P6 FMUL.FTZ R122, R128, R129 ;  /* 0x00000081807a6220 */ /* 0x000fe20000410000 */
[-CC-:B------:R-:W-:Y:S01]  /*8120*/  FFMA.FTZ R129, R3, R190.reuse, R183.reuse ;  /* 0x000000be03817223 */ /* 0x180fe200000100b7 */
[----:B------:R-:W3:Y:S01]  /*8130*/  LDC.64 R130, c[0x0][0x468] ;  /* 0x00011a00ff827b82 */ /* 0x000ee20000000a00 */
[----:B0-----:R-:W-:Y:S02]  /*8140*/  FFMA.FTZ R120, R150, R190, R183 ;  /* 0x000000be96787223 */ /* 0x001fe400000100b7 */
[----:B------:R-:W-:Y:S01]  /*8150*/  FADD.FTZ R195, R148, -R129 ;  /* 0x8000008194c37221 */ /* 0x000fe20000010000 */
[----:B------:R-:W0:Y:S01]  /*8160*/  F2F.BF16.F32 R122, R122 ;  /* 0x0000007a007a7304 */ /* 0x000e220000202000 */
[----:B------:R-:W-:Y:S01]  /*8170*/  FADD.FTZ R192, R145, -R120 ;  /* 0x8000007891c07221 */ /* 0x000fe20000010000 */
[----:B-1----:R-:W-:Y:S01]  /*8180*/  SHF.L.U32 R191, R191, 0x10, RZ ;  /* 0x00000010bfbf7819 */ /* 0x002fe200000006ff */
[C---:B------:R-:W-:Y:S02]  /*8190*/  FFMA.FTZ R120, R146.reuse, R195, R100 ;  /* 0x000000c392787223 */ /* 0x040fe40000010064 */
[----:B------:R-:W-:Y:S01]  /*81a0*/  FFMA.FTZ R121, R146, R192, R101 ;  /* 0x000000c092797223 */ /* 0x000fe20000010065 */
[----:B------:R-:W-:-:S02]  /*81b0*/  HFMA2 R192, -RZ, RZ, 0, 0 ;  /* 0x00000000ffc07431 */ /* 0x000fc400000001ff */
[----:B--2---:R-:W-:-:S04]  /*81c0*/  IMAD.WIDE.U32 R126, R144, 0x10, R126 ;  /* 0x00000010907e7825 */ /* 0x004fc800078e007e */
[----:B0-----:R-:W-:-:S04]  /*81d0*/  IMAD.WIDE.U32 R128, R122, 0x10000, RZ ;  /* 0x000100007a807825 */ /* 0x001fc800078e00ff */
[----:B------:R-:W-:Y:S01]  /*81e0*/  FFMA.FTZ R122, R146, R197, R102 ;  /* 0x000000c5927a7223 */ /* 0x000fe20000010066 */
[----:B---3--:R-:W-:Y:S01]  /*81f0*/  IMAD.WIDE.U32 R130, R144, 0x8, R130 ;  /* 0x0000000890827825 */ /* 0x008fe200078e0082 */
[----:B------:R-:W-:-:S03]  /*8200*/  LOP3.LUT R128, R128, R193, RZ, 0xfc, !PT ;  /* 0x000000c180807212 */ /* 0x000fc600078efcff */
[----:B------:R0:W-:Y:S01]  /*8210*/  STG.E.128 desc[UR8][R126.64], R120 ;  /* 0x000000787e007986 */ /* 0x0001e2000c101d08 */
[----:B------:R-:W-:-:S05]  /*8220*/  LOP3.LUT R129, R129, R191, R189, 0xfe, !PT ;  /* 0x000000bf81817212 */ /* 0x000fca00078efebd */
        /* <DEDUP_REMOVED lines=10> */
.L_x_4064:
[----:B------:R-:W-:Y:S05]  /*82d0*/  BSYNC.RECONVERGENT B2 ;  /* 0x0000000000027941 */ /* 0x000fea0003800200 */
.L_x_4063:
        /* <DEDUP_REMOVED lines=8> */
[----:B------:R-:W-:-:S04]  /*8360*/  FFMA.FTZ R127, R146, R124, R103 ;  /* 0x0000007c927f7223 */ /* 0x000fc80000010067 */
[----:B------:R-:W-:-:S04]  /*8370*/  FMUL.FTZ R127, R127, R188 ;  /* 0x000000bc7f7f7220 */ /* 0x000fc80000410000 */
[----:B------:R-:W-:-:S04]  /*8380*/  FMUL.FTZ R127, R127, UR13 ;  /* 0x0000000d7f7f7c20 */ /* 0x000fc80008410000 */
[----:B------:R-:W-:-:S07]  /*8390*/  FMUL.FTZ R126, R127, R126 ;  /* 0x0000007e7f7e7220 */ /* 0x000fce0000410000 */
.L_x_4066:
[----:B------:R-:W-:Y:S05]  /*83a0*/  BSYNC.RECONVERGENT B2 ;  /* 0x0000000000027941 */ /* 0x000fea0003800200 */
.L_x_4065:
[----:B------:R-:W-:Y:S01]  /*83b0*/  FADD.FTZ R56, R56, R185 ;  /* 0x000000b938387221 */ /* 0x000fe20000010000 */
[----:B------:R-:W-:Y:S01]  /*83c0*/  FADD.FTZ R58, R58, R187 ;  /* 0x000000bb3a3a7221 */ /* 0x000fe20000010000 */
[----:B------:R-:W-:Y:S01]  /*83d0*/  FADD.FTZ R59, R59, R126 ;  /* 0x0000007e3b3b7221 */ /* 0x000fe20000010000 */
[----:B------:R-:W-:-:S07]  /*83e0*/  IADD3 R144, PT, PT, R144, 0x80, RZ ;  /* 0x0000008090907810 */ /* 0x000fce0007ffe0ff */
.L_x_4062:
[----:B------:R-:W-:Y:S05]  /*83f0*/  BSYNC.RECONVERGENT B1 ;  /* 0x0000000000017941 */ /* 0x000fea0003800200 */
.L_x_4061:
        /* <DEDUP_REMOVED lines=62> */
[----:B0-----:R-:W-:-:S03]  /*87e0*/  @P0 FMUL.FTZ R127, R127, R128 ;  /* 0x000000807f7f0220 */ /* 0x001fc60000410000 */
[----:B------:R-:W0:Y:S01]  /*87f0*/  LDC.64 R128, c[0x0][0x478] ;  /* 0x00011e00ff807b82 */ /* 0x000e220000000a00 */
[----:B------:R-:W-:Y:S01]  /*8800*/  @P0 FMUL.FTZ R120, R126, R127 ;  /* 0x0000007f7e780220 */ /* 0x000fe20000410000 */
[----:B------:R-:W-:Y:S01]  /*8810*/  @P6 FFMA.FTZ R127, R146, R122, R105 ;  /* 0x0000007a927f6223 */ /* 0x000fe20000010069 */
[----:B------:R-:W-:Y:S02]  /*8820*/  @P6 SHF.L.U32 R126, R22, 0x10, RZ ;  /* 0x00000010167e6819 */ /* 0x000fe400000006ff */
[----:B------:R-:W-:Y:S01]  /*8830*/  MOV R122, RZ ;  /* 0x000000ff007a7202 */ /* 0x000fe20000000f00 */
[----:B------:R-:W-:Y:S01]  /*8840*/  @P6 FMUL.FTZ R127, R127, R188 ;  /* 0x000000bc7f7f6220 */ /* 0x000fe20000410000 */
[----:B------:R1:W2:Y:S03]  /*8850*/  F2F.BF16.F32 R191, R120 ;  /* 0x0000007800bf7304 */ /* 0x0002a60000202000 */
[----:B---3--:R-:W-:-:S02]  /*8860*/  @P6 FMUL.FTZ R127, R127, R130 ;  /* 0x000000827f7f6220 */ /* 0x008fc40000410000 */
[----:B------:R-:W3:Y:S02]  /*8870*/  LDC.64 R130, c[0x0][0x468] ;  /* 0x00011a00ff827b82 */ /* 0x000ee40000000a00 */
[----:B------:R-:W-:Y:S01]  /*8880*/  @P6 FMUL.FTZ R122, R126, R127 ;  /* 0x0000007f7e7a6220 */ /* 0x000fe20000410000 */
[-CC-:B------:R-:W-:Y:S01]  /*8890*/  FFMA.FTZ R127, R151, R190.reuse, R183.reuse ;  /* 0x000000be977f7223 */ /* 0x180fe200000100b7 */
[----:B-1----:R-:W-:-:S03]  /*88a0*/  FFMA.FTZ R120, R158, R190, R183 ;  /* 0x000000be9e787223 */ /* 0x002fc600000100b7 */
[----:B------:R-:W-:Y:S01]  /*88b0*/  FADD.FTZ R195, R156, -R127 ;  /* 0x8000007f9cc37221 */ /* 0x000fe20000010000 */
[----:B------:R-:W1:Y:S01]  /*88c0*/  F2F.BF16.F32 R122, R122 ;  /* 0x0000007a007a7304 */ /* 0x000e620000202000 */
[----:B------:R-:W-:Y:S01]  /*88d0*/  FADD.FTZ R192, R153, -R120 ;  /* 0x8000007899c07221 */ /* 0x000fe20000010000 */
[----:B--2---:R-:W-:Y:S01]  /*88e0*/  SHF.L.U32 R191, R191, 0x10, RZ ;  /* 0x00000010bfbf7819 */ /* 0x004fe200000006ff */
[----:B0-----:R-:W-:-:S04]  /*88f0*/  IMAD.WIDE.U32 R128, R144, 0x10, R128 ;  /* 0x0000001090807825 */ /* 0x001fc800078e0080 */
[C---:B------:R-:W-:Y:S01]  /*8900*/  FFMA.FTZ R120, R146.reuse, R195, R104 ;  /* 0x000000c392787223 */ /* 0x040fe20000010068 */
[----:B------:R-:W-:Y:S01]  /*8910*/  FFMA.FTZ R121, R146, R192, R105 ;  /* 0x000000c092797223 */ /* 0x000fe20000010069 */
[----:B------:R-:W-:Y:S02]  /*8920*/  HFMA2 R192, -RZ, RZ, 0, 0 ;  /* 0x00000000ffc07431 */ /* 0x000fe400000001ff */
[----:B-1----:R-:W-:-:S04]  /*8930*/  IMAD.WIDE.U32 R126, R122, 0x10000, RZ ;  /* 0x000100007a7e7825 */ /* 0x002fc800078e00ff */
        /* <DEDUP_REMOVED lines=15> */
.L_x_4070:
[----:B------:R-:W-:Y:S05]  /*8a30*/  BSYNC.RECONVERGENT B2 ;  /* 0x0000000000027941 */ /* 0x000fea0003800200 */
.L_x_4069:
        /* <DEDUP_REMOVED lines=12> */
.L_x_4072:
[----:B------:R-:W-:Y:S05]  /*8b00*/  BSYNC.RECONVERGENT B2 ;  /* 0x0000000000027941 */ /* 0x000fea0003800200 */
.L_x_4071:
[----:B------:R-:W-:Y:S01]  /*8b10*/  FADD.FTZ R52, R52, R185 ;  /* 0x000000b934347221 */ /* 0x000fe20000010000 */
[----:B------:R-:W-:Y:S01]  /*8b20*/  FADD.FTZ R54, R54, R187 ;  /* 0x000000bb36367221 */ /* 0x000fe20000010000 */
[----:B------:R-:W-:Y:S01]  /*8b30*/  FADD.FTZ R55, R55, R126 ;  /* 0x0000007e37377221 */ /* 0x000fe20000010000 */
[----:B------:R-:W-:-:S07]  /*8b40*/  IADD3 R144, PT, PT, R144, 0x80, RZ ;  /* 0x0000008090907810 */ /* 0x000fce0007ffe0ff */
.L_x_4068:
[----:B------:R-:W-:Y:S05]  /*8b50*/  BSYNC.RECONVERGENT B1 ;  /* 0x0000000000017941 */ /* 0x000fea0003800200 */
.L_x_4067:
        /* <DEDUP_REMOVED lines=99> */
.L_x_4076:
[----:B------:R-:W-:Y:S05]  /*9190*/  BSYNC.RECONVERGENT B2 ;  /* 0x0000000000027941 */ /* 0x000fea0003800200 */
.L_x_4075:
        /* <DEDUP_REMOVED lines=12> */
.L_x_4078:
[----:B------:R-:W-:Y:S05]  /*9260*/  BSYNC.RECONVERGENT B2 ;  /* 0x0000000000027941 */ /* 0x000fea0003800200 */
.L_x_4077:
[----:B------:R-:W-:Y:S01]  /*9270*/  FADD.FTZ R48, R48, R185 ;  /* 0x000000b930307221 */ /* 0x000fe20000010000 */
[----:B------:R-:W-:Y:S01]  /*9280*/  FADD.FTZ R50, R50, R187 ;  /* 0x000000bb32327221 */ /* 0x000fe20000010000 */
[----:B------:R-:W-:Y:S01]  /*9290*/  FADD.FTZ R51, R51, R126 ;  /* 0x0000007e33337221 */ /* 0x000fe20000010000 */
[----:B------:R-:W-:-:S07]  /*92a0*/  IADD3 R144, PT, PT, R144, 0x80, RZ ;  /* 0x0000008090907810 */ /* 0x000fce0007ffe0ff */
.L_x_4074:
[----:B------:R-:W-:Y:S05]  /*92b0*/  BSYNC.RECONVERGENT B1 ;  /* 0x0000000000017941 */ /* 0x000fea0003800200 */
.L_x_4073:
        /* <DEDUP_REMOVED lines=99> */
.L_x_4082:
[----:B------:R-:W-:Y:S05]  /*98f0*/  BSYNC.RECONVERGENT B2 ;  /* 0x0000000000027941 */ /* 0x000fea0003800200 */
.L_x_4081:
        /* <DEDUP_REMOVED lines=12> */
.L_x_4084:
[----:B------:R-:W-:Y:S05]  /*99c0*/  BSYNC.RECONVERGENT B2 ;  /* 0x0000000000027941 */ /* 0x000fea0003800200 */
.L_x_4083:
[----:B------:R-:W-:Y:S01]  /*99d0*/  FADD.FTZ R44, R44, R185 ;  /* 0x000000b92c2c7221 */ /* 0x000fe20000010000 */
[----:B------:R-:W-:Y:S01]  /*99e0*/  FADD.FTZ R46, R46, R187 ;  /* 0x000000bb2e2e7221 */ /* 0x000fe20000010000 */
[----:B------:R-:W-:Y:S01]  /*99f0*/  FADD.FTZ R47, R47, R126 ;  /* 0x0000007e2f2f7221 */ /* 0x000fe20000010000 */
[----:B------:R-:W-:-:S07]  /*9a00*/  IADD3 R144, PT, PT, R144, 0x80, RZ ;  /* 0x0000008090907810 */ /* 0x000fce0007ffe0ff */
.L_x_4080:
[----:B------:R-:W-:Y:S05]  /*9a10*/  BSYNC.RECONVERGENT B1 ;  /* 0x0000000000017941 */ /* 0x000fea0003800200 */
.L_x_4079:
[----:B------:R-:W-:Y:S05]  /*9a20*/  @!P5 BRA `(.L_x_4031) ;  /* 0x000000040050d947 */ /* 0x000fea0003800000 */
[----:B------:R-:W0:Y:S02]  /*9a30*/  LDC.64 R120, c[0x0][0x390] ;  /* 0x0000e400ff787b82 */ /* 0x000e240000000a00 */
        /* <DEDUP_REMOVED lines=8> */
[----:B------:R-:W-:Y:S02]  /*9ac0*/  MOV R189, RZ ;  /* 0x000000ff00bd7202 */ /* 0x000fe40000000f00 */
[----:B------:R-:W-:Y:S01]  /*9ad0*/  MOV R192, RZ ;  /* 0x000000ff00c07202 */ /* 0x000fe20000000f00 */
[----:B------:R-:W-:-:S03]  /*9ae0*/  FFMA.FTZ R120, R146, R121, R116 ;  /* 0x0000007992787223 */ /* 0x000fc60000010074 */
[----:B------:R-:W0:Y:S01]  /*9af0*/  @P0 LDC R127, c[0x0][0x408] ;  /* 0x00010200ff7f0b82 */ /* 0x000e220000000800 */
[CC--:B------:R-:W-:Y:S01]  /*9b00*/  @P0 FMUL.FTZ R122, R120.reuse, R188.reuse ;  /* 0x000000bc787a0220 */ /* 0x0c0fe20000410000 */
[----:B------:R-:W-:Y:S01]  /*9b10*/  @P0 FMUL.FTZ R126, R120, R188 ;  /* 0x000000bc787e0220 */ /* 0x000fe20000410000 */
[----:B------:R-:W-:Y:S02]  /*9b20*/  @P0 SHF.L.U32 R123, R11, 0x10, RZ ;  /* 0x000000100b7b0819 */ /* 0x000fe400000006ff */
        /* <DEDUP_REMOVED lines=23> */
[-CC-:B------:R-:W-:Y:S01]  /*9ca0*/  FFMA.FTZ R123, R179, R190.reuse, R183.reuse ;  /* 0x000000beb37b7223 */ /* 0x180fe200000100b7 */
[----:B------:R-:W-:Y:S01]  /*9cb0*/  @P0 FMUL.FTZ R189, R126, R127 ;  /* 0x0000007f7ebd0220 */ /* 0x000fe20000410000 */
[----:B------:R-:W-:Y:S01]  /*9cc0*/  LOP3.LUT P0, RZ, R0, 0xff0000, RZ, 0xc0, !PT ;  /* 0x00ff000000ff7812 */ /* 0x000fe2000780c0ff */
[----:B------:R-:W-:Y:S01]  /*9cd0*/  FFMA.FTZ R190, R186, R190, R183 ;  /* 0x000000bebabe7223 */ /* 0x000fe200000100b7 */
[----:B------:R-:W-:Y:S01]  /*9ce0*/  FADD.FTZ R123, R184, -R123 ;  /* 0x8000007bb87b7221 */ /* 0x000fe20000010000 */
[----:B------:R-:W0:Y:S01]  /*9cf0*/  F2F.BF16.F32 R130, R189 ;  /* 0x000000bd00827304 */ /* 0x000e220000202000 */
[----:B------:R-:W-:Y:S01]  /*9d00*/  FADD.FTZ R41, R41, R124 ;  /* 0x0000007c29297221 */ /* 0x000fe20000010000 */
[----:B------:R-:W-:Y:S01]  /*9d10*/  FADD.FTZ R190, R181, -R190 ;  /* 0x800000beb5be7221 */ /* 0x000fe20000010000 */
[----:B------:R-:W-:-:S07]  /*9d20*/  FFMA.FTZ R122, R146, R123, R118 ;  /* 0x0000007b927a7223 */ /* 0x000fce0000010076 */
[----:B------:R-:W1:Y:S01]  /*9d30*/  @P0 LDC R126, c[0x0][0x408] ;  /* 0x00010200ff7e0b82 */ /* 0x000e620000000800 */
[CC--:B------:R-:W-:Y:S01]  /*9d40*/  @P0 FMUL.FTZ R123, R122.reuse, R188.reuse ;  /* 0x000000bc7a7b0220 */ /* 0x0c0fe20000410000 */
[----:B------:R-:W-:Y:S01]  /*9d50*/  @P0 FMUL.FTZ R128, R122, R188 ;  /* 0x000000bc7a800220 */ /* 0x000fe20000410000 */
[----:B------:R-:W-:Y:S01]  /*9d60*/  @P0 SHF.L.U32 R127, R9, 0x10, RZ ;  /* 0x00000010097f0819 */ /* 0x000fe200000006ff */
[----:B0-----:R-:W-:-:S04]  /*9d70*/  IMAD.WIDE.U32 R130, R130, 0x10000, RZ ;  /* 0x0001000082827825 */ /* 0x001fc800078e00ff */
[----:B------:R-:W0:Y:S01]  /*9d80*/  @P0 LDC R129, c[0x0][0x408] ;  /* 0x00010200ff810b82 */ /* 0x000e220000000800 */
[----:B------:R-:W-:Y:S01]  /*9d90*/  LOP3.LUT R130, R130, R187, RZ, 0xfc, !PT ;  /* 0x000000bb82827212 */ /* 0x000fe200078efcff */
[----:B-1----:R-:W-:Y:S01]  /*9da0*/  @P0 FMUL.FTZ R126, R123, R126 ;  /* 0x0000007e7b7e0220 */ /* 0x002fe20000410000 */
[----:B------:R-:W-:-:S04]  /*9db0*/  @P0 MOV R123, R125 ;  /* 0x0000007d007b0202 */ /* 0x000fc80000000f00 */
[----:B------:R-:W-:Y:S01]  /*9dc0*/  @P0 SHF.L.U32 R123, R123, 0x10, RZ ;  /* 0x000000107b7b0819 */ /* 0x000fe200000006ff */
[----:B0-----:R-:W-:-:S04]  /*9dd0*/  @P0 FMUL.FTZ R128, R128, R129 ;  /* 0x0000008180800220 */ /* 0x001fc80000410000 */
[----:B------:R-:W-:Y:S01]  /*9de0*/  @P0 FMUL.FTZ R191, R123, R126 ;  /* 0x0000007e7bbf0220 */ /* 0x000fe20000410000 */
[----:B------:R-:W-:Y:S01]  /*9df0*/  FFMA.FTZ R123, R146, R190, R119 ;  /* 0x000000be927b7223 */ /* 0x000fe20000010077 */
[----:B------:R-:W-:Y:S01]  /*9e00*/  @P0 FMUL.FTZ R192, R127, R128 ;  /* 0x000000807fc00220 */ /* 0x000fe20000410000 */
[----:B------:R-:W-:Y:S01]  /*9e10*/  ISETP.GE.U32.AND P0, PT, R0, 0x1000000, PT ;  /* 0x010000000000780c */ /* 0x000fe20003f06070 */
[----:B------:R-:W-:Y:S02]  /*9e20*/  HFMA2 R146, -RZ, RZ, 0, 0 ;  /* 0x00000000ff927431 */ /* 0x000fe400000001ff */
[----:B------:R-:W-:Y:S01]  /*9e30*/  FMUL.FTZ R188, R123, R188 ;  /* 0x000000bc7bbc7220 */ /* 0x000fe20000410000 */
[----:B------:R-:W0:Y:S01]  /*9e40*/  LDC.64 R128, c[0x0][0x478] ;  /* 0x00011e00ff807b82 */ /* 0x000e220000000a00 */
[----:B------:R-:W-:Y:S01]  /*9e50*/  FADD.FTZ R42, R42, R191 ;  /* 0x000000bf2a2a7221 */ /* 0x000fe20000010000 */
[----:B------:R-:W-:Y:S01]  /*9e60*/  F2F.BF16.F32 R192, R192 ;  /* 0x000000c000c07304 */ /* 0x000fe20000202000 */
[----:B------:R-:W-:-:S06]  /*9e70*/  FMUL.FTZ R188, R188, UR13 ;  /* 0x0000000dbcbc7c20 */ /* 0x000fcc0008410000 */
[----:B------:R-:W-:Y:S02]  /*9e80*/  @P0 SHF.L.U32 R127, R8, 0x10, RZ ;  /* 0x00000010087f0819 */ /* 0x000fe400000006ff */
[----:B------:R-:W-:-:S03]  /*9e90*/  @P0 SHF.R.U32.HI R125, RZ, 0x10, R125 ;  /* 0x00000010ff7d0819 */ /* 0x000fc6000001167d */
[----:B------:R-:W-:Y:S01]  /*9ea0*/  @P0 FMUL.FTZ R146, R127, R188 ;  /* 0x000000bc7f920220 */ /* 0x000fe20000410000 */
[----:B------:R-:W-:Y:S01]  /*9eb0*/  @P0 SHF.L.U32 R125, R125, 0x10, RZ ;  /* 0x000000107d7d0819 */ /* 0x000fe200000006ff */
[----:B------:R-:W1:Y:S04]  /*9ec0*/  LDC.64 R126, c[0x0][0x468] ;  /* 0x00011a00ff7e7b82 */ /* 0x000e680000000a00 */
[----:B------:R-:W2:Y:S01]  /*9ed0*/  F2F.BF16.F32 R146, R146 ;  /* 0x0000009200927304 */ /* 0x000ea20000202000 */
[----:B0-----:R-:W-:-:S05]  /*9ee0*/  IMAD.WIDE.U32 R128, R144, 0x10, R128 ;  /* 0x0000001090807825 */ /* 0x001fca00078e0080 */
[----:B------:R3:W-:Y:S01]  /*9ef0*/  STG.E.128 desc[UR8][R128.64], R120 ;  /* 0x0000007880007986 */ /* 0x0007e2000c101d08 */
[----:B--2---:R-:W-:-:S04]  /*9f00*/  SHF.L.U32 R183, R146, 0x10, RZ ;  /* 0x0000001092b77819 */ /* 0x004fc800000006ff */
[----:B------:R-:W-:Y:S01]  /*9f10*/  LOP3.LUT R131, R131, R183, R192, 0xfe, !PT ;  /* 0x000000b783837212 */ /* 0x000fe200078efec0 */
[----:B-1----:R-:W-:Y:S01]  /*9f20*/  IMAD.WIDE.U32 R126, R144, 0x8, R126 ;  /* 0x00000008907e7825 */ /* 0x002fe200078e007e */
[----:B------:R-:W-:-:S03]  /*9f30*/  MOV R144, RZ ;  /* 0x000000ff00907202 */ /* 0x000fc60000000f00 */
[----:B------:R-:W-:Y:S01]  /*9f40*/  @P0 FMUL.FTZ R144, R188, R125 ;  /* 0x0000007dbc900220 */ /* 0x000fe20000410000 */
[----:B------:R3:W-:Y:S03]  /*9f50*/  STG.E.64 desc[UR8][R126.64], R130 ;  /* 0x000000827e007986 */ /* 0x0007e6000c101b08 */
[----:B------:R-:W-:-:S07]  /*9f60*/  FADD.FTZ R43, R43, R144 ;  /* 0x000000902b2b7221 */ /* 0x000fce0000010000 */
.L_x_4031:
[----:B------:R-:W-:Y:S05]  /*9f70*/  BSYNC.RECONVERGENT B0 ;  /* 0x0000000000007941 */ /* 0x000fea0003800200 */
.L_x_4013:
[----:B0-234-:R-:W0:Y:S01]  /*9f80*/  LDC.64 R124, c[0x0][0x380] ;  /* 0x0000e000ff7c7b82 */ /* 0x01de220000000a00 */
[----:B------:R-:W-:Y:S01]  /*9f90*/  UPLOP3.LUT UP1, UPT, UPT, UPT, UP1, 0x40, 0x4 ;  /* 0x000000000004789c */ /* 0x000fe20003f2e810 */
[----:B0-----:R-:W-:-:S04]  /*9fa0*/  IADD3 R140, PT, PT, R140, R124, RZ ;  /* 0x0000007c8c8c7210 */ /* 0x001fc80007ffe0ff */
[----:B------:R-:W-:-:S13]  /*9fb0*/  ISETP.GE.AND P0, PT, R140, R125, PT ;  /* 0x0000007d8c00720c */ /* 0x000fda0003f06270 */
[----:B------:R-:W-:Y:S05]  /*9fc0*/  @!P0 BRA `(.L_x_4085) ;  /* 0xffffff6800b08947 */ /* 0x000fea000383ffff */
.L_x_4000:
        /* <DEDUP_REMOVED lines=15> */
.L_x_4087:
[----:B------:R-:W-:Y:S05]  /*a0c0*/  BSYNC.RECONVERGENT B0 ;  /* 0x0000000000007941 */ /* 0x000fea0003800200 */
.L_x_4086:
        /* <DEDUP_REMOVED lines=12> */
.L_x_4089:
[----:B------:R-:W-:Y:S05]  /*a190*/  BSYNC.RECONVERGENT B0 ;  /* 0x0000000000007941 */ /* 0x000fea0003800200 */
.L_x_4088:
        /* <DEDUP_REMOVED lines=12> */
.L_x_4091:
[----:B------:R-:W-:Y:S05]  /*a260*/  BSYNC.RECONVERGENT B0 ;  /* 0x0000000000007941 */ /* 0x000fea0003800200 */
.L_x_4090:
        /* <DEDUP_REMOVED lines=12> */
.L_x_4093:
[----:B------:R-:W-:Y:S05]  /*a330*/  BSYNC.RECONVERGENT B0 ;  /* 0x0000000000007941 */ /* 0x000fea0003800200 */
.L_x_4092:
        /* <DEDUP_REMOVED lines=11> */
.L_x_4094:
        /* <DEDUP_REMOVED lines=9> */
.L_x_10854:


//--------------------- .text._ZN10layer_norm13ln_bwd_kernelINS_13Kernel_traitsI13__nv_bfloat16S2_fS2_fjLj2560ELj1ELj1ELj4ELj8ENS_18Kernel_traits_baseILj2560ES2_S2_fS2_fjLj128EEEEELb1ELb1ELb0ELb1EEEvNS_9BwdParamsE --------------------------
	.section	.text._ZN10layer_norm13ln_bwd_kernelINS_13Kernel_traitsI13__nv_bfloat16S2_fS2_fjLj2560ELj1ELj1ELj4ELj8ENS_18Kernel_traits_baseILj2560ES2_S2_fS2_fjLj128EEEEELb1ELb1ELb0ELb1EEEvNS_9BwdParamsE,"ax",@progbits
	.align	128
        .global         _ZN10layer_norm13ln_bwd_kernelINS_13Kernel_traitsI13__nv_bfloat16S2_fS2_fjLj2560ELj1ELj1ELj4ELj8ENS_18Kernel_traits_baseILj2560ES2_S2_fS2_fjLj128EEEEELb1ELb1ELb0ELb1EEEvNS_9BwdParamsE
        .type           _ZN10layer_norm13ln_bwd_kernelINS_13Kernel_traitsI13__nv_bfloat16S2_fS2_fjLj2560ELj1ELj1ELj4ELj8ENS_18Kernel_traits_baseILj2560ES2_S2_fS2_fjLj128EEEEELb1ELb1ELb0ELb1EEEvNS_9BwdParamsE,@function
        .size           _ZN10layer_norm13ln_bwd_kernelINS_13Kernel_traitsI13__nv_bfloat16S2_fS2_fjLj2560ELj1ELj1ELj4ELj8ENS_18Kernel_traits_baseILj2560ES2_S2_fS2_fjLj128EEEEELb1ELb1ELb0ELb1EEEvNS_9BwdParamsE,(.L_x_10855 - _ZN10layer_norm13ln_bwd_kernelINS_13Kernel_traitsI13__nv_bfloat16S2_fS2_fjLj2560ELj1ELj1ELj4ELj8ENS_18Kernel_traits_baseILj2560ES2_S2_fS2_fjLj128EEEEELb1ELb1ELb0ELb1EEEvNS_9BwdParamsE)
        .other          _ZN10layer_norm13ln_bwd_kernelINS_13Kernel_traitsI13__nv_bfloat16S2_fS2_fjLj2560ELj1ELj1ELj4ELj8ENS_18Kernel_traits_baseILj2560ES2_S2_fS2_fjLj128EEEEELb1ELb1ELb0ELb1EEEvNS_9BwdParamsE,@"STO_CUDA_ENTRY STV_DEFAULT"
_ZN10layer_norm13ln_bwd_kernelINS_13Kernel_traitsI13__nv_bfloat16S2_fS2_fjLj2560ELj1ELj1ELj4ELj8ENS_18Kernel_traits_baseILj2560ES2_S2_fS2_fjLj128EEEEELb1ELb1ELb0ELb1EEEvNS_9BwdParamsE:
.text._ZN10layer_norm13ln_bwd_kernelINS_13Kernel_traitsI13__nv_bfloat16S2_fS2_fjLj2560ELj1ELj1ELj4ELj8ENS_18Kernel_traits_baseILj2560ES2_S2_fS2_fjLj128EEEEELb1ELb1ELb0ELb1EEEvNS_9BwdParamsE:
        /* <DEDUP_REMOVED lines=40> */
[----:B------:R-:W-:-:S02]  /*0280*/  PLOP3.LUT P2, PT, PT, PT, PT, 0x8, 0x80 ;  /* 0x000000000080781c */ /* 0x000fc40003f4e170 */
[----:B------:R-:W-:Y:S02]  /*0290*/  CS2R R130, SRZ ;  /* 0x0000000000827805 */ /* 0x000fe4000001ff00 */
[----:B------:R-:W-:Y:S02]  /*02a0*/  MOV R132, UR6 ;  /* 0x0000000600847c02 */ /* 0x000fe40008000f00 */
        /* <DEDUP_REMOVED lines=38> */
[----:B------:R-:W-:Y:S01]  /*0510*/  CS2R R22, SRZ ;  /* 0x0000000000167805 */ /* 0x000fe2000001ff00 */
[----:B------:R-:W0:Y:S02]  /*0520*/  LDCU UR14, c[0x0][0x408] ;  /* 0x00008100ff0e77ac */ /* 0x000e240008000800 */
[----:B------:R-:W5:Y:S01]  /*0530*/  LDG.E.64 R120, desc[UR4][R4.64+0x400] ;  /* 0x0004000404787981 */ /* 0x000f62000c1e1b00 */
[----:B------:R-:W1:Y:S03]  /*0540*/  LDCU UR10, c[0x0][0x388] ;  /* 0x00007100ff0a77ac */ /* 0x000e660008000800 */
[----:B------:R0:W5:Y:S01]  /*0550*/  LDG.E.64 R118, desc[UR4][R4.64] ;  /* 0x0000000404767981 */ /* 0x000162000c1e1b00 */
[----:B---3--:R-:W-:Y:S01]  /*0560*/  ISETP.NE.U32.AND P1, PT, R6, RZ, PT ;  /* 0x000000ff0600720c */ /* 0x008fe20003f25070 */
[----:B------:R-:W3:Y:S03]  /*0570*/  LDCU.U8 UR7, c[0x0][0x410] ;  /* 0x00008200ff0777ac */ /* 0x000ee60008000000 */
[----:B------:R-:W-:Y:S01]  /*0580*/  ISETP.NE.AND.EX P1, PT, R7, RZ, PT, P1 ;  /* 0x000000ff0700720c */ /* 0x000fe20003f25310 */
[----:B------:R-:W0:Y:S01]  /*0590*/  LDCU UR11, c[0x0][0x400] ;  /* 0x00008000ff0b77ac */ /* 0x000e220008000800 */
[----:B------:R-:W0:Y:S01]  /*05a0*/  LDCU.64 UR12, c[0x0][0x478] ;  /* 0x00008f00ff0c77ac */ /* 0x000e220008000a00 */
[----:B------:R-:W0:Y:S01]  /*05b0*/  LDCU.64 UR8, c[0x0][0x438] ;  /* 0x00008700ff0877ac */ /* 0x000e220008000a00 */
[----:B----4-:R-:W-:-:S02]  /*05c0*/  SHF.L.U32 R142, R8, 0x10, RZ ;  /* 0x00000010088e7819 */ /* 0x010fc400000006ff */
[--C-:B------:R-:W-:Y:S02]  /*05d0*/  SHF.R.U64 R11, R8, 0x10, R9.reuse ;  /* 0x00000010080b7819 */ /* 0x100fe40000001209 */
[----:B------:R-:W-:Y:S02]  /*05e0*/  SHF.L.U32 R141, R9, 0x10, RZ ;  /* 0x00000010098d7819 */ /* 0x000fe400000006ff */
[----:B------:R-:W-:Y:S02]  /*05f0*/  SHF.R.U32.HI R10, RZ, 0x10, R9 ;  /* 0x00000010ff0a7819 */ /* 0x000fe40000011609 */
[--C-:B--2---:R-:W-:Y:S02]  /*0600*/  SHF.R.U64 R9, R12, 0x10, R13.reuse ;  /* 0x000000100c097819 */ /* 0x104fe4000000120d */
[----:B------:R-:W-:Y:S02]  /*0610*/  SHF.R.U32.HI R8, RZ, 0x10, R13 ;  /* 0x00000010ff087819 */ /* 0x000fe4000001160d */
[----:B-----5:R-:W-:-:S02]  /*0620*/  SHF.R.U64 R7, R14, 0x10, R15 ;  /* 0x000000100e077819 */ /* 0x020fc4000000120f */
[----:B------:R-:W-:Y:S02]  /*0630*/  SHF.R.U32.HI R6, RZ, 0x10, R15 ;  /* 0x00000010ff067819 */ /* 0x000fe4000001160f */
[--C-:B0-----:R-:W-:Y:S02]  /*0640*/  SHF.R.U64 R5, R16, 0x10, R17.reuse ;  /* 0x0000001010057819 */ /* 0x101fe40000001211 */
        /* <DEDUP_REMOVED lines=31> */
.L_x_4100:
[----:B------:R-:W0:Y:S01]  /*0840*/  LDC.64 R86, c[0x0][0x3c0] ;  /* 0x0000f000ff567b82 */ /* 0x000e220000000a00 */
[----:B------:R-:W-:-:S05]  /*0850*/  IMAD R0, R132, UR10, RZ ;  /* 0x0000000a84007c24 */ /* 0x000fca000f8e02ff */
[----:B------:R-:W-:Y:S02]  /*0860*/  SHF.R.S32.HI R77, RZ, 0x1f, R0 ;  /* 0x0000001fff4d7819 */ /* 0x000fe40000011400 */
[----:B------:R-:W1:Y:S02]  /*0870*/  LDC.64 R92, c[0x0][0x3a8] ;  /* 0x0000ea00ff5c7b82 */ /* 0x000e640000000a00 */
[----:B------:R-:W-:-:S04]  /*0880*/  LEA.HI R77, R77, R0, RZ, 0x2 ;  /* 0x000000004d4d7211 */ /* 0x000fc800078f10ff */
[----:B------:R-:W-:Y:S02]  /*0890*/  LEA.HI.SX32 R147, R77, R84, 0x1e ;  /* 0x000000544d937211 */ /* 0x000fe400078ff2ff */
[----:B------:R-:W2:Y:S02]  /*08a0*/  LDC.64 R94, c[0x0][0x428] ;  /* 0x00010a00ff5e7b82 */ /* 0x000ea40000000a00 */
[----:B------:R-:W-:Y:S01]  /*08b0*/  IADD3 R145, PT, PT, R147, 0x100, RZ ;  /* 0x0000010093917810 */ /* 0x000fe20007ffe0ff */
[----:B0-----:R-:W-:-:S05]  /*08c0*/  IMAD.WIDE R86, R132, 0x4, R86 ;  /* 0x0000000484567825 */ /* 0x001fca00078e0256 */
[----:B------:R-:W0:Y:S01]  /*08d0*/  LDC.64 R160, c[0x0][0x3c8] ;  /* 0x0000f200ffa07b82 */ /* 0x000e220000000a00 */
[----:B------:R-:W3:Y:S01]  /*08e0*/  LDG.E R146, desc[UR4][R86.64] ;  /* 0x0000000456927981 */ /* 0x000ee2000c1e1900 */
[----:B------:R-:W-:Y:S01]  /*08f0*/  IADD3 R153, PT, PT, R147, 0x80, RZ ;  /* 0x0000008093997810 */ /* 0x000fe20007ffe0ff */
[----:B-1----:R-:W-:-:S04]  /*0900*/  IMAD.WIDE.U32 R84, R145, 0x10, R92 ;  /* 0x0000001091547825 */ /* 0x002fc800078e005c */
[C---:B------:R-:W-:Y:S02]  /*0910*/  IMAD.WIDE.U32 R76, R147.reuse, 0x10, R92 ;  /* 0x00000010934c7825 */ /* 0x040fe400078e005c */
[----:B------:R-:W4:Y:S01]  /*0920*/  LDG.E.128 R84, desc[UR4][R84.64] ;  /* 0x0000000454547981 */ /* 0x000f22000c1e1d00 */
[C---:B------:R-:W-:Y:S01]  /*0930*/  IADD3 R0, PT, PT, R147.reuse, 0x200, RZ ;  /* 0x0000020093007810 */ /* 0x040fe20007ffe0ff */
[C-C-:B--2---:R-:W-:Y:S02]  /*0940*/  IMAD.WIDE.U32 R158, R147.reuse, 0x8, R94.reuse ;  /* 0x00000008939e7825 */ /* 0x144fe400078e005e */
[----:B------:R-:W2:Y:S01]  /*0950*/  LDG.E.128 R76, desc[UR4][R76.64] ;  /* 0x000000044c4c7981 */ /* 0x000ea2000c1e1d00 */
[----:B------:R-:W-:Y:S01]  /*0960*/  IADD3 R143, PT, PT, R147, 0x180, RZ ;  /* 0x00000180938f7810 */ /* 0x000fe20007ffe0ff */
[--C-:B------:R-:W-:Y:S02]  /*0970*/  IMAD.WIDE.U32 R156, R153, 0x8, R94.reuse ;  /* 0x00000008999c7825 */ /* 0x100fe400078e005e */
[----:B------:R-:W2:Y:S02]  /*0980*/  LDG.E.64 R158, desc[UR4][R158.64] ;  /* 0x000000049e9e7981 */ /* 0x000ea4000c1e1b00 */
[----:B------:R-:W-:-:S02]  /*0990*/  IMAD.WIDE.U32 R154, R0, 0x8, R94 ;  /* 0x00000008009a7825 */ /* 0x000fc400078e005e */
[----:B------:R-:W2:Y:S02]  /*09a0*/  LDG.E.64 R156, desc[UR4][R156.64] ;  /* 0x000000049c9c7981 */ /* 0x000ea4000c1e1b00 */
[--C-:B------:R-:W-:Y:S02]  /*09b0*/  IMAD.WIDE.U32 R80, R153, 0x10, R92.reuse ;  /* 0x0000001099507825 */ /* 0x100fe400078e005c */
[----:B------:R-:W2:Y:S02]  /*09c0*/  LDG.E.64 R154, desc[UR4][R154.64] ;  /* 0x000000049a9a7981 */ /* 0x000ea4000c1e1b00 */
[--C-:B------:R-:W-:Y:S02]  /*09d0*/  IMAD.WIDE.U32 R88, R143, 0x10, R92.reuse ;  /* 0x000000108f587825 */ /* 0x100fe400078e005c */
[----:B------:R-:W2:Y:S02]  /*09e0*/  LDG.E.128 R80, desc[UR4][R80.64] ;  /* 0x0000000450507981 */ /* 0x000ea4000c1e1d00 */
[----:B------:R-:W-:-:S02]  /*09f0*/  IMAD.WIDE.U32 R92, R0, 0x10, R92 ;  /* 0x00000010005c7825 */ /* 0x000fc400078e005c */
[----:B------:R-:W2:Y:S02]  /*0a00*/  LDG.E.128 R88, desc[UR4][R88.64] ;  /* 0x0000000458587981 */ /* 0x000ea4000c1e1d00 */
[----:B------:R-:W-:-:S04]  /*0a10*/  IMAD.WIDE.U32 R148, R145, 0x8, R94 ;  /* 0x0000000891947825 */ /* 0x000fc800078e005e */
[----:B------:R-:W-:Y:S02]  /*0a20*/  IMAD.WIDE.U32 R150, R143, 0x8, R94 ;  /* 0x000000088f967825 */ /* 0x000fe400078e005e */
[----:B------:R-:W2:Y:S04]  /*0a30*/  LDG.E.128 R92, desc[UR4][R92.64] ;  /* 0x000000045c5c7981 */ /* 0x000ea8000c1e1d00 */
[----:B------:R-:W2:Y:S01]  /*0a40*/  LDG.E.64 R148, desc[UR4][R148.64] ;  /* 0x0000000494947981 */ /* 0x000ea2000c1e1b00 */
[----:B0-----:R-:W-:-:S03]  /*0a50*/  IMAD.WIDE R160, R132, 0x4, R160 ;  /* 0x0000000484a07825 */ /* 0x001fc600078e02a0 */
[----:B------:R-:W2:Y:S04]  /*0a60*/  LDG.E.64 R150, desc[UR4][R150.64] ;  /* 0x0000000496967981 */ /* 0x000ea8000c1e1b00 */
[----:B------:R0:W2:Y:S01]  /*0a70*/  LDG.E R144, desc[UR4][R160.64] ;  /* 0x00000004a0907981 */ /* 0x0000a2000c1e1900 */
[----:B------:R-:W-:Y:S02]  /*0a80*/  ISETP.NE.AND P4, PT, RZ, UR7, PT ;  /* 0x00000007ff007c0c */ /* 0x000fe4000bf85270 */
[----:B------:R-:W-:-:S04]  /*0a90*/  ISETP.NE.U32.AND P0, PT, RZ, UR8, PT ;  /* 0x00000008ff007c0c */ /* 0x000fc8000bf05070 */
[----:B------:R-:W-:Y:S02]  /*0aa0*/  ISETP.NE.AND.EX P0, PT, RZ, UR9, PT, P0 ;  /* 0x00000009ff007c0c */ /* 0x000fe4000bf05300 */
[----:B---3--:R-:W-:-:S05]  /*0ab0*/  FSEL R146, R146, RZ, !P4 ;  /* 0x000000ff92927208 */ /* 0x008fca0006000000 */
[C---:B----4-:R-:W-:Y:S01]  /*0ac0*/  FADD.FTZ R207, -R146.reuse, R86 ;  /* 0x0000005692cf7221 */ /* 0x050fe20000010100 */
[C---:B------:R-:W-:Y:S02]  /*0ad0*/  FADD.FTZ R209, -R146.reuse, R87 ;  /* 0x0000005792d17221 */ /* 0x040fe40000010100 */
[----:B------:R-:W1:Y:S01]  /*0ae0*/  @P1 LDC.64 R86, c[0x0][0x3e0] ;  /* 0x0000f800ff561b82 */ /* 0x000e620000000a00 */
[C---:B--2---:R-:W-:Y:S01]  /*0af0*/  FADD.FTZ R175, -R146.reuse, R76 ;  /* 0x0000004c92af7221 */ /* 0x044fe20000010100 */
[----:B------:R-:W-:-:S06]  /*0b00*/  FADD.FTZ R177, -R146, R77 ;  /* 0x0000004d92b17221 */ /* 0x000fcc0000010100 */
[----:B------:R-:W2:Y:S01]  /*0b10*/  LDC.64 R76, c[0x0][0x3b0] ;  /* 0x0000ec00ff4c7b82 */ /* 0x000ea20000000a00 */
[----:B------:R-:W-:Y:S02]  /*0b20*/  MOV R152, R158 ;  /* 0x0000009e00987202 */ /* 0x000fe40000000f00 */
[----:B------:R-:W-:Y:S02]  /*0b30*/  SHF.R.U64 R176, R158, 0x10, R159 ;  /* 0x000000109eb07819 */ /* 0x000fe4000000129f */
[----:B------:R-:W-:Y:S02]  /*0b40*/  MOV R164, R156 ;  /* 0x0000009c00a47202 */ /* 0x000fe40000000f00 */
[----:B------:R-:W-:Y:S02]  /*0b50*/  SHF.R.U64 R192, R156, 0x10, R157 ;  /* 0x000000109cc07819 */ /* 0x000fe4000000129d */
[----:B0-----:R-:W-:Y:S02]  /*0b60*/  MOV R160, R154 ;  /* 0x0000009a00a07202 */ /* 0x001fe40000000f00 */
[----:B------:R-:W-:-:S02]  /*0b70*/  SHF.R.U64 R158, R154, 0x10, R155 ;  /* 0x000000109a9e7819 */ /* 0x000fc4000000129b */
[----:B------:R-:W-:Y:S02]  /*0b80*/  MOV R156, R155 ;  /* 0x0000009b009c7202 */ /* 0x000fe40000000f00 */
[----:B------:R-:W-:Y:S01]  /*0b90*/  SHF.R.U32.HI R154, RZ, 0x10, R155 ;  /* 0x00000010ff9a7819 */ /* 0x000fe2000001169b */
[C---:B------:R-:W-:Y:S01]  /*0ba0*/  FADD.FTZ R155, -R146.reuse, R92 ;  /* 0x0000005c929b7221 */ /* 0x040fe20000010100 */
[----:B------:R-:W-:Y:S01]  /*0bb0*/  FADD.FTZ R161, -R146, R93 ;  /* 0x0000005d92a17221 */ /* 0x000fe20000010100 */
[----:B-1----:R-:W-:-:S04]  /*0bc0*/  @P1 IMAD.WIDE R92, R132, 0x2, R86 ;  /* 0x00000002845c1825 */ /* 0x002fc800078e0256 */
[C---:B------:R-:W-:Y:S01]  /*0bd0*/  FADD.FTZ R181, -R146.reuse, R78 ;  /* 0x0000004e92b57221 */ /* 0x040fe20000010100 */
[----:B------:R-:W-:Y:S01]  /*0be0*/  MOV R172, R148 ;  /* 0x0000009400ac7202 */ /* 0x000fe20000000f00 */
[----:B------:R-:W-:Y:S01]  /*0bf0*/  FADD.FTZ R183, -R146, R79 ;  /* 0x0000004f92b77221 */ /* 0x000fe20000010100 */
[--C-:B------:R-:W-:Y:S02]  /*0c00*/  SHF.R.U64 R196, R148, 0x10, R149.reuse ;  /* 0x0000001094c47819 */ /* 0x100fe40000001295 */
[----:B------:R-:W-:Y:S02]  /*0c10*/  MOV R199, R149 ;  /* 0x0000009500c77202 */ /* 0x000fe40000000f00 */
[----:B------:R-:W-:Y:S01]  /*0c20*/  SHF.R.U32.HI R198, RZ, 0x10, R149 ;  /* 0x00000010ffc67819 */ /* 0x000fe20000011695 */
[----:B--2---:R-:W-:-:S04]  /*0c30*/  IMAD.WIDE.U32 R148, R153, 0x4, R76 ;  /* 0x0000000499947825 */ /* 0x004fc800078e004c */
[C---:B------:R-:W-:Y:S01]  /*0c40*/  FADD.FTZ R163, -R146.reuse, R90 ;  /* 0x0000005a92a37221 */ /* 0x040fe20000010100 */
[----:B------:R-:W-:Y:S01]  /*0c50*/  FADD.FTZ R171, -R146, R91 ;  /* 0x0000005b92ab7221 */ /* 0x000fe20000010100 */
[----:B------:R-:W0:Y:S01]  /*0c60*/  @P0 LDC.64 R78, c[0x0][0x438] ;  /* 0x00010e00ff4e0b82 */ /* 0x000e220000000a00 */
[----:B------:R1:W2:Y:S01]  /*0c70*/  @P1 LDG.E.U16 R92, desc[UR4][R92.64] ;  /* 0x000000045c5c1981 */ /* 0x0002a2000c1e1500 */
[----:B------:R-:W-:Y:S01]  /*0c80*/  MOV R191, R159 ;  /* 0x0000009f00bf7202 */ /* 0x000fe20000000f00 */
[----:B------:R-:W-:Y:S01]  /*0c90*/  IMAD.WIDE.U32 R90, R143, 0x4, R76 ;  /* 0x000000048f5a7825 */ /* 0x000fe200078e004c */
[----:B------:R-:W-:-:S03]  /*0ca0*/  SHF.R.U32.HI R174, RZ, 0x10, R159 ;  /* 0x00000010ffae7819 */ /* 0x000fc6000001169f */
[C---:B------:R-:W-:Y:S01]  /*0cb0*/  FADD.FTZ R159, -R146.reuse, R95 ;  /* 0x0000005f929f7221 */ /* 0x040fe20000010100 */
[----:B------:R-:W-:Y:S01]  /*0cc0*/  MOV R166, R157 ;  /* 0x0000009d00a67202 */ /* 0x000fe20000000f00 */
[----:B------:R3:W5:Y:S01]  /*0cd0*/  LDG.E R185, desc[UR4][R148.64] ;  /* 0x0000000494b97981 */ /* 0x000762000c1e1900 */
[----:B------:R-:W-:Y:S01]  /*0ce0*/  SHF.R.U32.HI R194, RZ, 0x10, R157 ;  /* 0x00000010ffc27819 */ /* 0x000fe2000001169d */
[----:B------:R-:W-:Y:S01]  /*0cf0*/  FADD.FTZ R157, -R146, R94 ;  /* 0x0000005e929d7221 */ /* 0x000fe20000010100 */
[----:B------:R-:W-:Y:S02]  /*0d00*/  MOV R170, R150 ;  /* 0x0000009600aa7202 */ /* 0x000fe40000000f00 */
[----:B-1----:R-:W-:Y:S01]  /*0d10*/  SHF.L.U32 R93, R152, 0x10, RZ ;  /* 0x00000010985d7819 */ /* 0x002fe200000006ff */
[----:B------:R-:W-:Y:S01]  /*0d20*/  IMAD.WIDE.U32 R94, R145, 0x4, R76 ;  /* 0x00000004915e7825 */ /* 0x000fe200078e004c */
[----:B------:R-:W-:Y:S01]  /*0d30*/  SHF.R.U64 R168, R150, 0x10, R151 ;  /* 0x0000001096a87819 */ /* 0x000fe20000001297 */
[----:B------:R1:W5:Y:S01]  /*0d40*/  LDG.E R167, desc[UR4][R90.64] ;  /* 0x000000045aa77981 */ /* 0x000362000c1e1900 */
[----:B------:R-:W-:-:S02]  /*0d50*/  MOV R162, R151 ;  /* 0x0000009700a27202 */ /* 0x000fc40000000f00 */
[----:B------:R-:W-:Y:S01]  /*0d60*/  SHF.R.U32.HI R165, RZ, 0x10, R151 ;  /* 0x00000010ffa57819 */ /* 0x000fe20000011697 */
[----:B------:R-:W-:Y:S01]  /*0d70*/  IMAD.WIDE.U32 R150, R147, 0x4, R76 ;  /* 0x0000000493967825 */ /* 0x000fe200078e004c */
[----:B---3--:R-:W-:-:S03]  /*0d80*/  SHF.L.U32 R148, R176, 0x10, RZ ;  /* 0x00000010b0947819 */ /* 0x008fc600000006ff */
[----:B------:R-:W-:Y:S01]  /*0d90*/  FMUL.FTZ R189, R134, R93 ;  /* 0x0000005d86bd7220 */ /* 0x000fe20000410000 */
[----:B------:R-:W-:Y:S01]  /*0da0*/  SHF.L.U32 R191, R191, 0x10, RZ ;  /* 0x00000010bfbf7819 */ /* 0x000fe200000006ff */
[----:B------:R-:W-:-:S04]  /*0db0*/  IMAD.WIDE.U32 R76, R0, 0x4, R76 ;  /* 0x00000004004c7825 */ /* 0x000fc800078e004c */
[C---:B------:R-:W-:Y:S01]  /*0dc0*/  FMUL.FTZ R184, R144.reuse, R177 ;  /* 0x000000b190b87220 */ /* 0x040fe20000410000 */
[----:B-1----:R-:W-:Y:S01]  /*0dd0*/  FMUL.FTZ R90, R144, R175 ;  /* 0x000000af905a7220 */ /* 0x002fe20000410000 */
[----:B------:R-:W-:Y:S01]  /*0de0*/  FMUL.FTZ R187, R3, R148 ;  /* 0x0000009403bb7220 */ /* 0x000fe20000410000 */
[----:B------:R-:W-:Y:S01]  /*0df0*/  FADD.FTZ R193, -R146, R80 ;  /* 0x0000005092c17221 */ /* 0x000fe20000010100 */
[----:B------:R1:W5:Y:S01]  /*0e00*/  LDG.E R87, desc[UR4][R76.64] ;  /* 0x000000044c577981 */ /* 0x000362000c1e1900 */
[----:B------:R-:W-:Y:S01]  /*0e10*/  SHF.L.U32 R149, R174, 0x10, RZ ;  /* 0x00000010ae957819 */ /* 0x000fe200000006ff */
[----:B------:R-:W-:Y:S02]  /*0e20*/  FMUL.FTZ R91, R133, R191 ;  /* 0x000000bf855b7220 */ /* 0x000fe40000410000 */
[----:B------:R3:W5:Y:S01]  /*0e30*/  LDG.E R179, desc[UR4][R94.64] ;  /* 0x000000045eb37981 */ /* 0x000762000c1e1900 */
[----:B-1----:R-:W-:Y:S01]  /*0e40*/  FADD.FTZ R76, RZ, R189 ;  /* 0x000000bdff4c7221 */ /* 0x002fe20000010000 */
[----:B------:R-:W-:Y:S01]  /*0e50*/  FFMA.FTZ R77, R90, R189, RZ ;  /* 0x000000bd5a4d7223 */ /* 0x000fe200000100ff */
[----:B------:R-:W-:-:S02]  /*0e60*/  FMUL.FTZ R186, R144, R193 ;  /* 0x000000c190ba7220 */ /* 0x000fc40000410000 */
[----:B------:R-:W-:Y:S01]  /*0e70*/  FADD.FTZ R76, R187, R76 ;  /* 0x0000004cbb4c7221 */ /* 0x000fe20000010000 */
[----:B---3--:R-:W-:Y:S01]  /*0e80*/  FMUL.FTZ R94, R144, R181 ;  /* 0x000000b5905e7220 */ /* 0x008fe20000410000 */
[----:B------:R-:W-:Y:S01]  /*0e90*/  FFMA.FTZ R77, R184, R187, R77 ;  /* 0x000000bbb84d7223 */ /* 0x000fe2000001004d */
[----:B------:R-:W-:Y:S01]  /*0ea0*/  SHF.L.U32 R193, R164, 0x10, RZ ;  /* 0x00000010a4c17819 */ /* 0x000fe200000006ff */
[----:B------:R-:W-:Y:S01]  /*0eb0*/  FMUL.FTZ R95, R2, R149 ;  /* 0x00000095025f7220 */ /* 0x000fe20000410000 */
[----:B------:R-:W-:Y:S01]  /*0ec0*/  FADD.FTZ R76, R91, R76 ;  /* 0x0000004c5b4c7221 */ /* 0x000fe20000010000 */
[----:B------:R-:W-:Y:S01]  /*0ed0*/  FMUL.FTZ R190, R144, R183 ;  /* 0x000000b790be7220 */ /* 0x000fe20000410000 */
[----:B------:R-:W-:Y:S01]  /*0ee0*/  FFMA.FTZ R77, R94, R91, R77 ;  /* 0x0000005b5e4d7223 */ /* 0x000fe2000001004d */
[----:B------:R-:W-:Y:S01]  /*0ef0*/  FADD.FTZ R195, -R146, R81 ;  /* 0x0000005192c37221 */ /* 0x000fe20000010100 */
[----:B------:R-:W-:Y:S01]  /*0f00*/  SHF.L.U32 R192, R192, 0x10, RZ ;  /* 0x00000010c0c07819 */ /* 0x000fe200000006ff */
[----:B------:R-:W-:Y:S01]  /*0f10*/  FMUL.FTZ R183, R136, R193 ;  /* 0x000000c188b77220 */ /* 0x000fe20000410000 */
[----:B------:R-:W-:Y:S01]  /*0f20*/  FADD.FTZ R76, R95, R76 ;  /* 0x0000004c5f4c7221 */ /* 0x000fe20000010000 */
[----:B------:R-:W-:Y:S01]  /*0f30*/  FFMA.FTZ R77, R190, R95, R77 ;  /* 0x0000005fbe4d7223 */ /* 0x000fe2000001004d */
[----:B0-----:R-:W-:-:S04]  /*0f40*/  @P0 IMAD.WIDE.U32 R78, R147, 0x10, R78 ;  /* 0x00000010934e0825 */ /* 0x001fc800078e004e */
[----:B------:R-:W-:Y:S01]  /*0f50*/  FMUL.FTZ R188, R144, R195 ;  /* 0x000000c390bc7220 */ /* 0x000fe20000410000 */
[----:B------:R-:W-:Y:S01]  /*0f60*/  SHF.L.U32 R195, R166, 0x10, RZ ;  /* 0x00000010a6c37819 */ /* 0x000fe200000006ff */
[----:B------:R-:W-:Y:S01]  /*0f70*/  FMUL.FTZ R181, R5, R192 ;  /* 0x000000c005b57220 */ /* 0x000fe20000410000 */
[----:B------:R-:W-:Y:S01]  /*0f80*/  FADD.FTZ R76, R183, R76 ;  /* 0x0000004cb74c7221 */ /* 0x000fe20000010000 */
[----:B------:R-:W-:Y:S01]  /*0f90*/  FADD.FTZ R197, -R146, R82 ;  /* 0x0000005292c57221 */ /* 0x000fe20000010100 */
[----:B------:R-:W-:Y:S01]  /*0fa0*/  FFMA.FTZ R77, R186, R183, R77 ;  /* 0x000000b7ba4d7223 */ /* 0x000fe2000001004d */
[C---:B------:R-:W-:Y:S01]  /*0fb0*/  FADD.FTZ R201, -R146.reuse, R83 ;  /* 0x0000005392c97221 */ /* 0x040fe20000010100 */
[C---:B------:R-:W-:Y:S01]  /*0fc0*/  FADD.FTZ R203, -R146.reuse, R84 ;  /* 0x0000005492cb7221 */ /* 0x040fe20000010100 */
[C---:B------:R-:W-:Y:S01]  /*0fd0*/  FADD.FTZ R205, -R146.reuse, R85 ;  /* 0x0000005592cd7221 */ /* 0x040fe20000010100 */
[C---:B------:R-:W-:Y:S01]  /*0fe0*/  FADD.FTZ R169, -R146.reuse, R88 ;  /* 0x0000005892a97221 */ /* 0x040fe20000010100 */
[----:B------:R-:W-:Y:S01]  /*0ff0*/  FADD.FTZ R173, -R146, R89 ;  /* 0x0000005992ad7221 */ /* 0x000fe20000010100 */
[----:B------:R0:W5:Y:S01]  /*1000*/  @P0 LDG.E.128 R56, desc[UR4][R78.64] ;  /* 0x000000044e380981 */ /* 0x000162000c1e1d00 */
[----:B------:R-:W-:Y:S01]  /*1010*/  SHF.L.U32 R194, R194, 0x10, RZ ;  /* 0x00000010c2c27819 */ /* 0x000fe200000006ff */
[----:B------:R-:W-:Y:S01]  /*1020*/  FMUL.FTZ R152, R144, R197 ;  /* 0x000000c590987220 */ /* 0x000fe20000410000 */
[----:B------:R-:W-:Y:S01]  /*1030*/  FFMA.FTZ R77, R188, R181, R77 ;  /* 0x000000b5bc4d7223 */ /* 0x000fe2000001004d */
[----:B------:R1:W5:Y:S01]  /*1040*/  LDG.E R146, desc[UR4][R150.64] ;  /* 0x0000000496927981 */ /* 0x000362000c1e1900 */
[----:B------:R-:W-:Y:S01]  /*1050*/  SHF.L.U32 R197, R172, 0x10, RZ ;  /* 0x00000010acc57819 */ /* 0x000fe200000006ff */
[----:B------:R-:W-:Y:S01]  /*1060*/  FMUL.FTZ R182, R144, R201 ;  /* 0x000000c990b67220 */ /* 0x000fe20000410000 */
[----:B------:R-:W-:Y:S01]  /*1070*/  SHF.L.U32 R196, R196, 0x10, RZ ;  /* 0x00000010c4c47819 */ /* 0x000fe200000006ff */
[C---:B------:R-:W-:Y:S01]  /*1080*/  FMUL.FTZ R180, R144.reuse, R203 ;  /* 0x000000cb90b47220 */ /* 0x040fe20000410000 */
[----:B------:R-:W-:Y:S01]  /*1090*/  SHF.L.U32 R199, R199, 0x10, RZ ;  /* 0x00000010c7c77819 */ /* 0x000fe200000006ff */
[----:B0-----:R-:W-:Y:S01]  /*10a0*/  FADD.FTZ R79, R181, R76 ;  /* 0x0000004cb54f7221 */ /* 0x001fe20000010000 */
[----:B------:R-:W-:Y:S01]  /*10b0*/  FMUL.FTZ R178, R144, R205 ;  /* 0x000000cd90b27220 */ /* 0x000fe20000410000 */
[----:B------:R-:W-:Y:S01]  /*10c0*/  SHF.L.U32 R198, R198, 0x10, RZ ;  /* 0x00000010c6c67819 */ /* 0x000fe200000006ff */
[----:B------:R-:W-:Y:S01]  /*10d0*/  FMUL.FTZ R174, R144, R207 ;  /* 0x000000cf90ae7220 */ /* 0x000fe20000410000 */
[----:B-1----:R-:W-:Y:S01]  /*10e0*/  FMUL.FTZ R150, R135, R195 ;  /* 0x000000c387967220 */ /* 0x002fe20000410000 */
[----:B------:R-:W-:Y:S01]  /*10f0*/  FMUL.FTZ R151, R4, R194 ;  /* 0x000000c204977220 */ /* 0x000fe20000410000 */
[----:B------:R-:W0:Y:S02]  /*1100*/  @P0 LDC.64 R84, c[0x0][0x438] ;  /* 0x00010e00ff540b82 */ /* 0x000e240000000a00 */
[----:B------:R-:W-:Y:S01]  /*1110*/  FADD.FTZ R76, R150, R79 ;  /* 0x0000004f964c7221 */ /* 0x000fe20000010000 */
[----:B------:R-:W-:Y:S01]  /*1120*/  FFMA.FTZ R77, R152, R150, R77 ;  /* 0x00000096984d7223 */ /* 0x000fe2000001004d */
[----:B------:R-:W-:-:S02]  /*1130*/  FMUL.FTZ R177, R138, R197 ;  /* 0x000000c58ab17220 */ /* 0x000fc40000410000 */
        /* <DEDUP_REMOVED lines=31> */
[----:B------:R-:W-:Y:S01]  /*1330*/  SHF.L.U32 R202, R158, 0x10, RZ ;  /* 0x000000109eca7819 */ /* 0x000fe200000006ff */
[----:B------:R-:W-:Y:S01]  /*1340*/  FADD.FTZ R79, R160, R79 ;  /* 0x0000004fa04f7221 */ /* 0x000fe20000010000 */
[----:B------:R-:W-:Y:S01]  /*1350*/  FFMA.FTZ R77, R163, R160, R76 ;  /* 0x000000a0a34d7223 */ /* 0x000fe2000001004c */
[----:B------:R-:W-:Y:S01]  /*1360*/  SHF.L.U32 R205, R154, 0x10, RZ ;  /* 0x000000109acd7819 */ /* 0x000fe200000006ff */
[----:B------:R-:W-:Y:S01]  /*1370*/  FMUL.FTZ R155, R144, R155 ;  /* 0x0000009b909b7220 */ /* 0x000fe20000410000 */
[----:B------:R-:W-:Y:S01]  /*1380*/  FMUL.FTZ R154, R142, R203 ;  /* 0x000000cb8e9a7220 */ /* 0x000fe20000410000 */
[----:B------:R-:W-:Y:S01]  /*1390*/  FADD.FTZ R79, R162, R79 ;  /* 0x0000004fa24f7221 */ /* 0x000fe20000010000 */
[----:B------:R-:W-:Y:S01]  /*13a0*/  FFMA.FTZ R76, R164, R162, R77 ;  /* 0x000000a2a44c7223 */ /* 0x000fe2000001004d */
[----:B0-----:R-:W-:Y:S01]  /*13b0*/  @P0 IMAD.WIDE.U32 R84, R143, 0x10, R84 ;  /* 0x000000108f540825 */ /* 0x001fe200078e0054 */
[----:B------:R-:W-:-:S03]  /*13c0*/  SHF.L.U32 R204, R156, 0x10, RZ ;  /* 0x000000109ccc7819 */ /* 0x000fc600000006ff */
[----:B------:R-:W-:Y:S01]  /*13d0*/  FMUL.FTZ R156, R144, R161 ;  /* 0x000000a1909c7220 */ /* 0x000fe20000410000 */
[----:B------:R-:W-:Y:S01]  /*13e0*/  FMUL.FTZ R86, R11, R202 ;  /* 0x000000ca0b567220 */ /* 0x000fe20000410000 */
[----:B------:R-:W-:Y:S01]  /*13f0*/  FADD.FTZ R79, R154, R79 ;  /* 0x0000004f9a4f7221 */ /* 0x000fe20000010000 */
[----:B------:R-:W-:Y:S01]  /*1400*/  FFMA.FTZ R77, R155, R154, R76 ;  /* 0x0000009a9b4d7223 */ /* 0x000fe2000001004c */
[----:B------:R0:W5:Y:S01]  /*1410*/  @P0 LDG.E.128 R68, desc[UR4][R84.64] ;  /* 0x0000000454440981 */ /* 0x000162000c1e1d00 */
[----:B------:R-:W-:Y:S01]  /*1420*/  FMUL.FTZ R157, R144, R157 ;  /* 0x0000009d909d7220 */ /* 0x000fe20000410000 */
[----:B------:R-:W-:Y:S01]  /*1430*/  FADD.FTZ R76, R79, R86 ;  /* 0x000000564f4c7221 */ /* 0x000fe20000010000 */
[----:B------:R-:W-:Y:S01]  /*1440*/  FFMA.FTZ R78, R156, R86, R77 ;  /* 0x000000569c4e7223 */ /* 0x000fe2000001004d */
[----:B------:R-:W-:Y:S01]  /*1450*/  FMUL.FTZ R158, R144, R159 ;  /* 0x0000009f909e7220 */ /* 0x000fe20000410000 */
[----:B------:R-:W-:Y:S01]  /*1460*/  FMUL.FTZ R159, R10, R205 ;  /* 0x000000cd0a9f7220 */ /* 0x000fe20000410000 */
[----:B------:R-:W1:Y:S01]  /*1470*/  @P0 LDC.64 R80, c[0x0][0x438] ;  /* 0x00010e00ff500b82 */ /* 0x000e620000000a00 */
[----:B0-----:R-:W-:-:S04]  /*1480*/  FMUL.FTZ R85, R141, R204 ;  /* 0x000000cc8d557220 */ /* 0x001fc80000410000 */
[----:B------:R-:W-:Y:S01]  /*1490*/  FADD.FTZ R76, R76, R85 ;  /* 0x000000554c4c7221 */ /* 0x000fe20000010000 */
[----:B------:R-:W-:Y:S02]  /*14a0*/  FFMA.FTZ R77, R157, R85, R78 ;  /* 0x000000559d4d7223 */ /* 0x000fe4000001004e */
[----:B------:R-:W0:Y:S01]  /*14b0*/  @P0 LDC.64 R82, c[0x0][0x438] ;  /* 0x00010e00ff520b82 */ /* 0x000e220000000a00 */
[----:B------:R-:W-:Y:S01]  /*14c0*/  FADD.FTZ R76, R76, R159 ;  /* 0x0000009f4c4c7221 */ /* 0x000fe20000010000 */
[----:B------:R-:W-:-:S04]  /*14d0*/  FFMA.FTZ R77, R158, R159, R77 ;  /* 0x0000009f9e4d7223 */ /* 0x000fc8000001004d */
[----:B------:R-:W3:Y:S02]  /*14e0*/  SHFL.DOWN PT, R79, R76, 0x10, 0x1f ;  /* 0x0a001f004c4f7f89 */ /* 0x000ee400000e0000 */
[----:B------:R-:W4:Y:S02]  /*14f0*/  @P0 LDC.64 R88, c[0x0][0x438] ;  /* 0x00010e00ff580b82 */ /* 0x000f240000000a00 */
[----:B------:R-:W3:Y:S01]  /*1500*/  SHFL.DOWN PT, R78, R77, 0x10, 0x1f ;  /* 0x0a001f004d4e7f89 */ /* 0x000ee200000e0000 */
[----:B-1----:R-:W-:-:S05]  /*1510*/  @P0 IMAD.WIDE.U32 R80, R153, 0x10, R80 ;  /* 0x0000001099500825 */ /* 0x002fca00078e0050 */
[----:B------:R1:W5:Y:S01]  /*1520*/  @P0 LDG.E.128 R60, desc[UR4][R80.64] ;  /* 0x00000004503c0981 */ /* 0x000362000c1e1d00 */
[----:B---3--:R-:W-:Y:S01]  /*1530*/  FADD.FTZ R79, R76, R79 ;  /* 0x0000004f4c4f7221 */ /* 0x008fe20000010000 */
[----:B------:R-:W-:-:S04]  /*1540*/  FADD.FTZ R78, R77, R78 ;  /* 0x0000004e4d4e7221 */ /* 0x000fc80000010000 */
[----:B-1----:R-:W1:Y:S04]  /*1550*/  SHFL.DOWN PT, R80, R79, 0x8, 0x1f ;  /* 0x09001f004f507f89 */ /* 0x002e6800000e0000 */
[----:B------:R-:W3:Y:S01]  /*1560*/  SHFL.DOWN PT, R81, R78, 0x8, 0x1f ;  /* 0x09001f004e517f89 */ /* 0x000ee200000e0000 */
[----:B0-----:R-:W-:-:S05]  /*1570*/  @P0 IMAD.WIDE.U32 R82, R145, 0x10, R82 ;  /* 0x0000001091520825 */ /* 0x001fca00078e0052 */
[----:B------:R0:W5:Y:S01]  /*1580*/  @P0 LDG.E.128 R64, desc[UR4][R82.64] ;  /* 0x0000000452400981 */ /* 0x000162000c1e1d00 */
[----:B-1----:R-:W-:Y:S01]  /*1590*/  FADD.FTZ R80, R79, R80 ;  /* 0x000000504f507221 */ /* 0x002fe20000010000 */
[----:B---3--:R-:W-:-:S04]  /*15a0*/  FADD.FTZ R81, R78, R81 ;  /* 0x000000514e517221 */ /* 0x008fc80000010000 */
[----:B0-----:R-:W0:Y:S04]  /*15b0*/  SHFL.DOWN PT, R83, R80, 0x4, 0x1f ;  /* 0x08801f0050537f89 */ /* 0x001e2800000e0000 */
[----:B------:R-:W1:Y:S01]  /*15c0*/  SHFL.DOWN PT, R82, R81, 0x4, 0x1f ;  /* 0x08801f0051527f89 */ /* 0x000e6200000e0000 */
[----:B------:R-:W3:Y:S01]  /*15d0*/  S2R R84, SR_TID.X ;  /* 0x0000000000547919 */ /* 0x000ee20000002100 */
[----:B----4-:R-:W-:-:S05]  /*15e0*/  @P0 IMAD.WIDE.U32 R88, R0, 0x10, R88 ;  /* 0x0000001000580825 */ /* 0x010fca00078e0058 */
[----:B------:R4:W5:Y:S01]  /*15f0*/  @P0 LDG.E.128 R72, desc[UR4][R88.64] ;  /* 0x0000000458480981 */ /* 0x000962000c1e1d00 */
[----:B0-----:R-:W-:Y:S01]  /*1600*/  FADD.FTZ R83, R80, R83 ;  /* 0x0000005350537221 */ /* 0x001fe20000010000 */
[----:B-1----:R-:W-:-:S04]  /*1610*/  FADD.FTZ R82, R81, R82 ;  /* 0x0000005251527221 */ /* 0x002fc80000010000 */
[----:B------:R-:W0:Y:S04]  /*1620*/  SHFL.DOWN PT, R76, R83, 0x2, 0x1f ;  /* 0x08401f00534c7f89 */ /* 0x000e2800000e0000 */
[----:B------:R-:W1:Y:S01]  /*1630*/  SHFL.DOWN PT, R77, R82, 0x2, 0x1f ;  /* 0x08401f00524d7f89 */ /* 0x000e6200000e0000 */
[----:B----4-:R-:W4:Y:S01]  /*1640*/  S2R R89, SR_CgaCtaId ;  /* 0x0000000000597919 */ /* 0x010f220000008800 */
        /* <DEDUP_REMOVED lines=8> */
[----:B----4-:R-:W-:Y:S02]  /*16d0*/  LEA R80, R89, R80, 0x18 ;  /* 0x0000005059507211 */ /* 0x010fe400078ec0ff */
        /* <DEDUP_REMOVED lines=8> */
[----:B------:R0:W-:Y:S01]  /*1760*/  @!P3 STS.64 [R161], R88 ;  /* 0x00000058a100b388 */ /* 0x0001e20000000a00 */
[C---:B------:R-:W-:Y:S01]  /*1770*/  @!P2 IADD3 R206, PT, PT, R80.reuse, 0x2800, RZ ;  /* 0x0000280050cea810 */ /* 0x040fe20007ffe0ff */
[----:B------:R-:W-:Y:S01]  /*1780*/  BAR.SYNC.DEFER_BLOCKING 0x0 ;  /* 0x0000000000007b1d */ /* 0x000fe20000010000 */
[C---:B------:R-:W-:Y:S02]  /*1790*/  IADD3 R81, PT, PT, R80.reuse, 0x2830, RZ ;  /* 0x0000283050517810 */ /* 0x040fe40007ffe0ff */
[----:B------:R-:W-:-:S03]  /*17a0*/  @!P2 IADD3 R81, PT, PT, R80, 0x2810, RZ ;  /* 0x000028105051a810 */ /* 0x000fc60007ffe0ff */
[----:B------:R-:W1:Y:S04]  /*17b0*/  LDS.128 R76, [R206] ;  /* 0x00000000ce4c7984 */ /* 0x000e680000000c00 */
[----:B------:R-:W3:Y:S01]  /*17c0*/  LDS.128 R80, [R81] ;  /* 0x0000000051507984 */ /* 0x000ee20000000c00 */
[----:B------:R-:W-:-:S04]  /*17d0*/  UISETP.NE.U32.AND UP0, UPT, UR8, URZ, UPT ;  /* 0x000000ff0800728c */ /* 0x000fc8000bf05070 */
[----:B------:R-:W-:Y:S01]  /*17e0*/  UISETP.NE.AND.EX UP0, UPT, UR9, URZ, UPT, UP0 ;  /* 0x000000ff0900728c */ /* 0x000fe2000bf05300 */
[----:B------:R-:W-:Y:S01]  /*17f0*/  FFMA.FTZ R34, R169, R171, R34 ;  /* 0x000000aba9227223 */ /* 0x000fe20000010022 */
[----:B------:R-:W-:Y:S01]  /*1800*/  FADD.FTZ R54, R171, R54 ;  /* 0x00000036ab367221 */ /* 0x000fe20000010000 */
[----:B------:R-:W-:Y:S01]  /*1810*/  FFMA.FTZ R35, R166, R170, R35 ;  /* 0x000000aaa6237223 */ /* 0x000fe20000010023 */
[----:B------:R-:W-:Y:S01]  /*1820*/  FADD.FTZ R55, R170, R55 ;  /* 0x00000037aa377221 */ /* 0x000fe20000010000 */
[----:B0-----:R-:W-:Y:S02]  /*1830*/  HFMA2 R161, -RZ, RZ, 1.875, 0 ;  /* 0x3f800000ffa17431 */ /* 0x001fe400000001ff */
[----:B------:R-:W-:Y:S01]  /*1840*/  FFMA.FTZ R22, R90, R93, R22 ;  /* 0x0000005d5a167223 */ /* 0x000fe20000010016 */
[----:B------:R-:W-:Y:S01]  /*1850*/  FADD.FTZ R42, R93, R42 ;  /* 0x0000002a5d2a7221 */ /* 0x000fe20000010000 */
[----:B------:R-:W-:Y:S01]  /*1860*/  FFMA.FTZ R23, R184, R148, R23 ;  /* 0x00000094b8177223 */ /* 0x000fe20000010017 */
[----:B------:R-:W-:Y:S01]  /*1870*/  FADD.FTZ R43, R148, R43 ;  /* 0x0000002b942b7221 */ /* 0x000fe20000010000 */
[----:B------:R-:W-:Y:S01]  /*1880*/  FFMA.FTZ R24, R94, R191, R24 ;  /* 0x000000bf5e187223 */ /* 0x000fe20000010018 */
[----:B-1----:R-:W-:Y:S01]  /*1890*/  FADD.FTZ R89, RZ, R76 ;  /* 0x0000004cff597221 */ /* 0x002fe20000010000 */
[----:B------:R-:W-:-:S03]  /*18a0*/  FADD.FTZ R76, RZ, R77 ;  /* 0x0000004dff4c7221 */ /* 0x000fc60000010000 */
[----:B------:R-:W-:Y:S01]  /*18b0*/  FADD.FTZ R89, R78, R89 ;  /* 0x000000594e597221 */ /* 0x000fe20000010000 */
[----:B------:R-:W-:-:S03]  /*18c0*/  FADD.FTZ R76, R79, R76 ;  /* 0x0000004c4f4c7221 */ /* 0x000fc60000010000 */
[----:B---3--:R-:W-:Y:S01]  /*18d0*/  FADD.FTZ R89, R89, R80 ;  /* 0x0000005059597221 */ /* 0x008fe20000010000 */
        /* <DEDUP_REMOVED lines=35> */
[----:B--2---:R-:W-:Y:S01]  /*1b10*/  @P1 SHF.L.U32 R161, R92, 0x10, RZ ;  /* 0x000000105ca11819 */ /* 0x004fe200000006ff */
[----:B------:R-:W-:Y:S01]  /*1b20*/  FMUL.FTZ R170, R76, UR11 ;  /* 0x0000000b4caa7c20 */ /* 0x000fe20008410000 */
[----:B------:R-:W-:Y:S01]  /*1b30*/  FSEL R171, R82, RZ, !P4 ;  /* 0x000000ff52ab7208 */ /* 0x000fe20006000000 */
[----:B------:R-:W-:Y:S06]  /*1b40*/  BRA.U UP0, `(.L_x_4096) ;  /* 0x0000002d00587547 */ /* 0x000fec000b800000 */
[----:B------:R-:W-:-:S04]  /*1b50*/  UISETP.NE.U32.AND UP0, UPT, UR12, URZ, UPT ;  /* 0x000000ff0c00728c */ /* 0x000fc8000bf05070 */
[----:B------:R-:W-:-:S09]  /*1b60*/  UISETP.NE.AND.EX UP0, UPT, UR13, URZ, UPT, UP0 ;  /* 0x000000ff0d00728c */ /* 0x000fd2000bf05300 */
[----:B------:R-:W-:Y:S05]  /*1b70*/  BRA.U !UP0, `(.L_x_4097) ;  /* 0x0000001908507547 */ /* 0x000fea000b800000 */
[----:B------:R-:W0:Y:S02]  /*1b80*/  LDC.64 R92, c[0x0][0x390] ;  /* 0x0000e400ff5c7b82 */ /* 0x000e240000000a00 */
[----:B0-----:R-:W-:-:S06]  /*1b90*/  IMAD.WIDE.U32 R148, R147, 0x8, R92 ;  /* 0x0000000893947825 */ /* 0x001fcc00078e005c */
[----:B------:R-:W2:Y:S01]  /*1ba0*/  LDG.E.64 R148, desc[UR4][R148.64] ;  /* 0x0000000494947981 */ /* 0x000ea2000c1e1b00 */
[----:B-----5:R-:W-:Y:S01]  /*1bb0*/  LOP3.LUT P5, RZ, R146, 0xff00, RZ, 0xc0, !PT ;  /* 0x0000ff0092ff7812 */ /* 0x020fe200078ac0ff */
[-CC-:B------:R-:W-:Y:S01]  /*1bc0*/  FFMA.FTZ R184, R184, R170.reuse, R171.reuse ;  /* 0x000000aab8b87223 */ /* 0x180fe200000100ab */
[----:B------:R-:W-:Y:S01]  /*1bd0*/  LOP3.LUT P6, RZ, R146, 0xff, RZ, 0xc0, !PT ;  /* 0x000000ff92ff7812 */ /* 0x000fe200078cc0ff */
[-CC-:B------:R-:W-:Y:S01]  /*1be0*/  FFMA.FTZ R90, R90, R170.reuse, R171.reuse ;  /* 0x000000aa5a5a7223 */ /* 0x180fe200000100ab */
[C---:B------:R-:W-:Y:S01]  /*1bf0*/  ISETP.GE.U32.AND P3, PT, R146.reuse, 0x1000000, PT ;  /* 0x010000009200780c */ /* 0x040fe20003f66070 */
[----:B------:R-:W-:Y:S01]  /*1c00*/  FADD.FTZ R77, R187, -R184 ;  /* 0x800000b8bb4d7221 */ /* 0x000fe20000010000 */
[----:B------:R-:W-:Y:S01]  /*1c10*/  LOP3.LUT P0, RZ, R146, 0xff0000, RZ, 0xc0, !PT ;  /* 0x00ff000092ff7812 */ /* 0x000fe2000780c0ff */
[----:B------:R-:W-:Y:S01]  /*1c20*/  FADD.FTZ R189, R189, -R90 ;  /* 0x8000005abdbd7221 */ /* 0x000fe20000010000 */
[-CC-:B------:R-:W-:Y:S01]  /*1c30*/  FFMA.FTZ R190, R190, R170.reuse, R171.reuse ;  /* 0x000000aabebe7223 */ /* 0x180fe200000100ab */
[----:B------:R-:W-:Y:S01]  /*1c40*/  FMUL.FTZ R77, R144, R77 ;  /* 0x0000004d904d7220 */ /* 0x000fe20000410000 */
[----:B------:R-:W-:Y:S01]  /*1c50*/  FFMA.FTZ R94, R94, R170, R171 ;  /* 0x000000aa5e5e7223 */ /* 0x000fe200000100ab */
[----:B------:R-:W-:Y:S01]  /*1c60*/  FMUL.FTZ R76, R144, R189 ;  /* 0x000000bd904c7220 */ /* 0x000fe20000410000 */
[----:B------:R-:W-:Y:S01]  /*1c70*/  FADD.FTZ R95, R95, -R190 ;  /* 0x800000be5f5f7221 */ /* 0x000fe20000010000 */
[----:B------:R-:W0:Y:S01]  /*1c80*/  @P5 LDC R79, c[0x0][0x408] ;  /* 0x00010200ff4f5b82 */ /* 0x000e220000000800 */
[-C--:B------:R-:W-:Y:S01]  /*1c90*/  @P5 FMUL.FTZ R78, R77, R161.reuse ;  /* 0x000000a14d4e5220 */ /* 0x080fe20000410000 */
[----:B------:R-:W-:Y:S01]  /*1ca0*/  @P6 FMUL.FTZ R82, R76, R161 ;  /* 0x000000a14c526220 */ /* 0x000fe20000410000 */
[----:B------:R-:W-:Y:S01]  /*1cb0*/  CS2R R80, SRZ ;  /* 0x0000000000507805 */ /* 0x000fe2000001ff00 */
[----:B------:R-:W-:Y:S01]  /*1cc0*/  FADD.FTZ R91, R91, -R94 ;  /* 0x8000005e5b5b7221 */ /* 0x000fe20000010000 */
[----:B------:R-:W-:Y:S01]  /*1cd0*/  MOV R146, RZ ;  /* 0x000000ff00927202 */ /* 0x000fe20000000f00 */
[----:B------:R-:W-:-:S02]  /*1ce0*/  HFMA2 R184, -RZ, RZ, 0, 0 ;  /* 0x00000000ffb87431 */ /* 0x000fc400000001ff */
[----:B------:R-:W-:Y:S01]  /*1cf0*/  @P5 FMUL.FTZ R189, R77, R161 ;  /* 0x000000a14dbd5220 */ /* 0x000fe20000410000 */
[----:B------:R-:W1:Y:S01]  /*1d00*/  @P6 LDC R83, c[0x0][0x408] ;  /* 0x00010200ff536b82 */ /* 0x000e620000000800 */
[----:B------:R-:W-:-:S07]  /*1d10*/  LOP3.LUT P4, RZ, R185, 0xff, RZ, 0xc0, !PT ;  /* 0x000000ffb9ff7812 */ /* 0x000fce000788c0ff */
[----:B------:R-:W3:Y:S08]  /*1d20*/  @P3 LDC R187, c[0x0][0x408] ;  /* 0x00010200ffbb3b82 */ /* 0x000ef00000000800 */
[----:B------:R-:W4:Y:S01]  /*1d30*/  @P0 LDC R89, c[0x0][0x408] ;  /* 0x00010200ff590b82 */ /* 0x000f220000000800 */
[----:B0-----:R-:W-:Y:S01]  /*1d40*/  @P5 FMUL.FTZ R88, R78, R79 ;  /* 0x0000004f4e585220 */ /* 0x001fe20000410000 */
[----:B------:R-:W-:-:S02]  /*1d50*/  @P5 SHF.L.U32 R79, R13, 0x10, RZ ;  /* 0x000000100d4f5819 */ /* 0x000fc400000006ff */
[----:B------:R-:W-:-:S03]  /*1d60*/  @P6 SHF.L.U32 R78, R118, 0x10, RZ ;  /* 0x00000010764e6819 */ /* 0x000fc600000006ff */
[----:B------:R-:W-:Y:S01]  /*1d70*/  @P5 FMUL.FTZ R81, R88, R79 ;  /* 0x0000004f58515220 */ /* 0x000fe20000410000 */
[----:B-1----:R-:W-:Y:S01]  /*1d80*/  @P6 FMUL.FTZ R83, R82, R83 ;  /* 0x0000005352536220 */ /* 0x002fe20000410000 */
[----:B------:R-:W-:Y:S01]  /*1d90*/  FMUL.FTZ R79, R144, R95 ;  /* 0x0000005f904f7220 */ /* 0x000fe20000410000 */
[----:B------:R-:W-:Y:S01]  /*1da0*/  @P3 SHF.L.U32 R82, R12, 0x10, RZ ;  /* 0x000000100c523819 */ /* 0x000fe200000006ff */
[----:B------:R-:W0:Y:S01]  /*1db0*/  @P5 LDC R190, c[0x0][0x408] ;  /* 0x00010200ffbe5b82 */ /* 0x000e220000000800 */
[----:B------:R-:W-:Y:S01]  /*1dc0*/  @P6 FMUL.FTZ R80, R83, R78 ;  /* 0x0000004e53506220 */ /* 0x000fe20000410000 */
[----:B------:R-:W-:Y:S01]  /*1dd0*/  FMUL.FTZ R78, R144, R91 ;  /* 0x0000005b904e7220 */ /* 0x000fe20000410000 */
[-C--:B------:R-:W-:Y:S01]  /*1de0*/  @P3 FMUL.FTZ R90, R79, R161.reuse ;  /* 0x000000a14f5a3220 */ /* 0x080fe20000410000 */
[----:B------:R1:W4:Y:S02]  /*1df0*/  F2F.BF16.F32 R83, R81 ;  /* 0x0000005100537304 */ /* 0x0003240000202000 */
[----:B------:R-:W-:Y:S01]  /*1e00*/  @P0 FMUL.FTZ R88, R78, R161 ;  /* 0x000000a14e580220 */ /* 0x000fe20000410000 */
[----:B---3--:R-:W-:Y:S01]  /*1e10*/  @P3 FMUL.FTZ R91, R90, R187 ;  /* 0x000000bb5a5b3220 */ /* 0x008fe20000410000 */
[----:B------:R-:W3:Y:S03]  /*1e20*/  @P0 LDC R192, c[0x0][0x408] ;  /* 0x00010200ffc00b82 */ /* 0x000ee60000000800 */
[----:B------:R-:W-:Y:S01]  /*1e30*/  @P3 FMUL.FTZ R146, R91, R82 ;  /* 0x000000525b923220 */ /* 0x000fe20000410000 */
[----:B------:R4:W4:Y:S01]  /*1e40*/  F2F.BF16.F32 R187, R80 ;  /* 0x0000005000bb7304 */ /* 0x0009220000202000 */
[----:B-1----:R-:W-:Y:S01]  /*1e50*/  @P0 SHF.L.U32 R81, R119, 0x10, RZ ;  /* 0x0000001077510819 */ /* 0x002fe200000006ff */
[----:B----4-:R-:W-:-:S02]  /*1e60*/  @P0 FMUL.FTZ R94, R88, R89 ;  /* 0x00000059585e0220 */ /* 0x010fc40000410000 */
[----:B------:R-:W1:Y:S02]  /*1e70*/  LDC.64 R88, c[0x0][0x478] ;  /* 0x00011e00ff587b82 */ /* 0x000e640000000a00 */
[----:B------:R-:W-:Y:S02]  /*1e80*/  @P0 FMUL.FTZ R184, R94, R81 ;  /* 0x000000515eb80220 */ /* 0x000fe40000410000 */
[----:B------:R-:W4:Y:S01]  /*1e90*/  F2F.BF16.F32 R146, R146 ;  /* 0x0000009200927304 */ /* 0x000f220000202000 */
[----:B------:R-:W-:-:S03]  /*1ea0*/  IMAD.WIDE.U32 R80, R83, 0x10000, RZ ;  /* 0x0001000053507825 */ /* 0x000fc600078e00ff */
[----:B------:R-:W0:Y:S01]  /*1eb0*/  LDC.64 R90, c[0x0][0x468] ;  /* 0x00011a00ff5a7b82 */ /* 0x000e220000000a00 */
[----:B------:R-:W-:-:S03]  /*1ec0*/  LOP3.LUT R80, R80, R187, RZ, 0xfc, !PT ;  /* 0x000000bb50507212 */ /* 0x000fc600078efcff */
[----:B------:R-:W1:Y:S01]  /*1ed0*/  F2F.BF16.F32 R184, R184 ;  /* 0x000000b800b87304 */ /* 0x000e620000202000 */
[----:B----4-:R-:W-:Y:S01]  /*1ee0*/  SHF.L.U32 R83, R146, 0x10, RZ ;  /* 0x0000001092537819 */ /* 0x010fe200000006ff */
[----:B-1----:R-:W-:-:S03]  /*1ef0*/  IMAD.WIDE.U32 R94, R147, 0x10, R88 ;  /* 0x00000010935e7825 */ /* 0x002fc600078e0058 */
[----:B------:R-:W-:Y:S02]  /*1f00*/  LOP3.LUT R81, R81, R83, R184, 0xfe, !PT ;  /* 0x0000005351517212 */ /* 0x000fe400078efeb8 */
[----:B------:R3:W-:Y:S01]  /*1f10*/  STG.E.128 desc[UR4][R94.64], R76 ;  /* 0x0000004c5e007986 */ /* 0x0007e2000c101d04 */
[----:B0-----:R-:W-:-:S04]  /*1f20*/  IMAD.WIDE.U32 R82, R147, 0x8, R90 ;  /* 0x0000000893527825 */ /* 0x001fc800078e005a */
[----:B------:R-:W-:Y:S01]  /*1f30*/  IMAD.WIDE.U32 R146, R153, 0x8, R92 ;  /* 0x0000000899927825 */ /* 0x000fe200078e005c */
[----:B------:R0:W-:Y:S05]  /*1f40*/  STG.E.64 desc[UR4][R82.64], R80 ;  /* 0x0000005052007986 */ /* 0x0001ea000c101b04 */
[----:B------:R-:W4:Y:S01]  /*1f50*/  LDG.E.64 R146, desc[UR4][R146.64] ;  /* 0x0000000492927981 */ /* 0x000f22000c1e1b00 */
[----:B------:R-:W-:Y:S01]  /*1f60*/  @P5 FMUL.FTZ R190, R189, R190 ;  /* 0x000000bebdbe5220 */ /* 0x000fe20000410000 */
[----:B------:R-:W-:Y:S01]  /*1f70*/  @P0 FMUL.FTZ R189, R78, R161 ;  /* 0x000000a14ebd0220 */ /* 0x000fe20000410000 */
[----:B------:R-:W-:-:S03]  /*1f80*/  MOV R184, RZ ;  /* 0x000000ff00b87202 */ /* 0x000fc60000000f00 */
[----:B---3--:R-:W-:Y:S01]  /*1f90*/  @P0 FMUL.FTZ R78, R189, R192 ;  /* 0x000000c0bd4e0220 */ /* 0x008fe20000410000 */
[----:B0-----:R-:W0:Y:S01]  /*1fa0*/  @P4 LDC R83, c[0x0][0x408] ;  /* 0x00010200ff534b82 */ /* 0x001e220000000800 */
[----:B------:R-:W-:Y:S01]  /*1fb0*/  MOV R189, RZ ;  /* 0x000000ff00bd7202 */ /* 0x000fe20000000f00 */
[-CC-:B------:R-:W-:Y:S01]  /*1fc0*/  FFMA.FTZ R186, R186, R170.reuse, R171.reuse ;  /* 0x000000aababa7223 */ /* 0x180fe200000100ab */
[----:B------:R-:W-:-:S03]  /*1fd0*/  FFMA.FTZ R188, R188, R170, R171 ;  /* 0x000000aabcbc7223 */ /* 0x000fc600000100ab */
[----:B------:R-:W-:Y:S01]  /*1fe0*/  FADD.FTZ R183, R183, -R186 ;  /* 0x800000bab7b77221 */ /* 0x000fe20000010000 */
[----:B------:R-:W-:-:S03]  /*1ff0*/  FADD.FTZ R81, R181, -R188 ;  /* 0x800000bcb5517221 */ /* 0x000fc60000010000 */
[----:B------:R-:W-:Y:S01]  /*2000*/  FMUL.FTZ R80, R144, R183 ;  /* 0x000000b790507220 */ /* 0x000fe20000410000 */
[-CC-:B------:R-:W-:Y:S01]  /*2010*/  FFMA.FTZ R182, R182, R170.reuse, R171.reuse ;  /* 0x000000aab6b67223 */ /* 0x180fe200000100ab */
[----:B------:R-:W-:Y:S01]  /*2020*/  FMUL.FTZ R81, R144, R81 ;  /* 0x0000005190517220 */ /* 0x000fe20000410000 */
[----:B------:R-:W-:-:S04]  /*2030*/  FFMA.FTZ R95, R152, R170, R171 ;  /* 0x000000aa985f7223 */ /* 0x000fc800000100ab */
[----:B------:R-:W-:Y:S01]  /*2040*/  FADD.FTZ R95, R150, -R95 ;  /* 0x8000005f965f7221 */ /* 0x000fe20000010000 */
[----:B------:R-:W-:Y:S01]  /*2050*/  HFMA2 R181, -RZ, RZ, 0, 0 ;  /* 0x00000000ffb57431 */ /* 0x000fe200000001ff */
[----:B--2---:R-:W-:Y:S02]  /*2060*/  @P5 SHF.R.U64 R187, R148, 0x10, R149 ;  /* 0x0000001094bb5819 */ /* 0x004fe40000001295 */
[----:B------:R-:W-:Y:S02]  /*2070*/  @P0 MOV R77, R149 ;  /* 0x00000095004d0202 */ /* 0x000fe40000000f00 */
[----:B------:R-:W-:Y:S02]  /*2080*/  @P5 SHF.L.U32 R187, R187, 0x10, RZ ;  /* 0x00000010bbbb5819 */ /* 0x000fe400000006ff */
[----:B------:R-:W-:-:S03]  /*2090*/  @P0 SHF.L.U32 R77, R77, 0x10, RZ ;  /* 0x000000104d4d0819 */ /* 0x000fc600000006ff */
[----:B------:R-:W-:Y:S01]  /*20a0*/  @P5 FMUL.FTZ R184, R187, R190 ;  /* 0x000000bebbb85220 */ /* 0x000fe20000410000 */
[----:B------:R-:W-:Y:S01]  /*20b0*/  LOP3.LUT P5, RZ, R185, 0xff00, RZ, 0xc0, !PT ;  /* 0x0000ff00b9ff7812 */ /* 0x000fe200078ac0ff */
[----:B------:R-:W-:Y:S02]  /*20c0*/  HFMA2 R187, -RZ, RZ, 0, 0 ;  /* 0x00000000ffbb7431 */ /* 0x000fe400000001ff */
[----:B------:R-:W-:Y:S01]  /*20d0*/  @P0 FMUL.FTZ R187, R77, R78 ;  /* 0x0000004e4dbb0220 */ /* 0x000fe20000410000 */
[----:B------:R-:W-:Y:S01]  /*20e0*/  @P6 FMUL.FTZ R77, R76, R161 ;  /* 0x000000a14c4d6220 */ /* 0x000fe20000410000 */
[----:B------:R-:W-:Y:S02]  /*20f0*/  @P6 SHF.L.U32 R76, R148, 0x10, RZ ;  /* 0x00000010944c6819 */ /* 0x000fe400000006ff */
[----:B------:R-:W-:Y:S01]  /*2100*/  ISETP.GE.U32.AND P0, PT, R185, 0x1000000, PT ;  /* 0x01000000b900780c */ /* 0x000fe20003f06070 */
[----:B------:R-:W-:-:S04]  /*2110*/  @P6 FMUL.FTZ R77, R77, UR14 ;  /* 0x0000000e4d4d6c20 */ /* 0x000fc80008410000 */
[----:B------:R-:W-:Y:S01]  /*2120*/  @P6 FMUL.FTZ R189, R76, R77 ;  /* 0x0000004d4cbd6220 */ /* 0x000fe20000410000 */
[----:B------:R-:W-:Y:S01]  /*2130*/  LOP3.LUT P6, RZ, R185, 0xff0000, RZ, 0xc0, !PT ;  /* 0x00ff0000b9ff7812 */ /* 0x000fe200078cc0ff */
[----:B------:R-:W1:Y:S01]  /*2140*/  @P5 LDC R191, c[0x0][0x408] ;  /* 0x00010200ffbf5b82 */ /* 0x000e620000000800 */
[----:B------:R-:W-:-:S07]  /*2150*/  @P4 FMUL.FTZ R76, R80, R161 ;  /* 0x000000a1504c4220 */ /* 0x000fce0000410000 */
[----:B------:R-:W2:Y:S01]  /*2160*/  @P0 LDC R193, c[0x0][0x408] ;  /* 0x00010200ffc10b82 */ /* 0x000ea20000000800 */
[----:B------:R-:W-:Y:S01]  /*2170*/  @P4 SHF.L.U32 R77, R120, 0x10, RZ ;  /* 0x00000010784d4819 */ /* 0x000fe200000006ff */
[----:B0-----:R-:W-:-:S06]  /*2180*/  @P4 FMUL.FTZ R78, R76, R83 ;  /* 0x000000534c4e4220 */ /* 0x001fcc0000410000 */
[----:B------:R-:W0:Y:S01]  /*2190*/  @P6 LDC R185, c[0x0][0x408] ;  /* 0x00010200ffb96b82 */ /* 0x000e220000000800 */
[----:B------:R-:W-:Y:S01]  /*21a0*/  FADD.FTZ R83, R151, -R182 ;  /* 0x800000b697537221 */ /* 0x000fe20000010000 */
[----:B------:R-:W-:Y:S01]  /*21b0*/  @P5 FMUL.FTZ R82, R81, R161 ;  /* 0x000000a151525220 */ /* 0x000fe20000410000 */
[----:B------:R-:W-:Y:S02]  /*21c0*/  HFMA2 R76, -RZ, RZ, 0, 0 ;  /* 0x00000000ff4c7431 */ /* 0x000fe400000001ff */
[----:B------:R-:W-:Y:S01]  /*21d0*/  @P4 FMUL.FTZ R76, R78, R77 ;  /* 0x0000004d4e4c4220 */ /* 0x000fe20000410000 */
[----:B------:R-:W-:Y:S01]  /*21e0*/  @P5 SHF.L.U32 R77, R15, 0x10, RZ ;  /* 0x000000100f4d5819 */ /* 0x000fe200000006ff */
[----:B------:R-:W-:Y:S01]  /*21f0*/  FMUL.FTZ R83, R144, R83 ;  /* 0x0000005390537220 */ /* 0x000fe20000410000 */
[----:B-1----:R-:W-:Y:S01]  /*2200*/  @P5 FMUL.FTZ R82, R82, R191 ;  /* 0x000000bf52525220 */ /* 0x002fe20000410000 */
[----:B------:R-:W-:Y:S02]  /*2210*/  MOV R78, RZ ;  /* 0x000000ff004e7202 */ /* 0x000fe40000000f00 */
[----:B------:R-:W-:Y:S01]  /*2220*/  @P0 FMUL.FTZ R94, R83, R161 ;  /* 0x000000a1535e0220 */ /* 0x000fe20000410000 */
[----:B------:R-:W1:Y:S01]  /*2230*/  @P5 LDC R186, c[0x0][0x408] ;  /* 0x00010200ffba5b82 */ /* 0x000e620000000800 */
[----:B------:R-:W-:Y:S01]  /*2240*/  @P5 FMUL.FTZ R78, R82, R77 ;  /* 0x0000004d524e5220 */ /* 0x000fe20000410000 */
[----:B------:R-:W-:Y:S01]  /*2250*/  FMUL.FTZ R82, R144, R95 ;  /* 0x0000005f90527220 */ /* 0x000fe20000410000 */
[----:B------:R-:W-:Y:S01]  /*2260*/  @P0 SHF.L.U32 R77, R14, 0x10, RZ ;  /* 0x000000100e4d0819 */ /* 0x000fe200000006ff */
[----:B--2---:R-:W-:-:S02]  /*2270*/  @P0 FMUL.FTZ R148, R94, R193 ;  /* 0x000000c15e940220 */ /* 0x004fc40000410000 */
[----:B------:R-:W-:Y:S01]  /*2280*/  @P6 FMUL.FTZ R94, R82, R161 ;  /* 0x000000a1525e6220 */ /* 0x000fe20000410000 */
[----:B------:R2:W-:Y:S01]  /*2290*/  F2F.BF16.F32 R183, R76 ;  /* 0x0000004c00b77304 */ /* 0x0005e20000202000 */
[----:B------:R-:W-:Y:S01]  /*22a0*/  @P0 FMUL.FTZ R181, R148, R77 ;  /* 0x0000004d94b50220 */ /* 0x000fe20000410000 */
[----:B------:R-:W-:Y:S01]  /*22b0*/  MOV R148, RZ ;  /* 0x000000ff00947202 */ /* 0x000fe20000000f00 */
[----:B0-----:R-:W-:Y:S01]  /*22c0*/  @P6 FMUL.FTZ R185, R94, R185 ;  /* 0x000000b95eb96220 */ /* 0x001fe20000410000 */
[----:B--2---:R-:W-:-:S04]  /*22d0*/  @P6 SHF.L.U32 R76, R121, 0x10, RZ ;  /* 0x00000010794c6819 */ /* 0x004fc800000006ff */
[----:B------:R-:W0:Y:S01]  /*22e0*/  F2F.BF16.F32 R78, R78 ;  /* 0x0000004e004e7304 */ /* 0x000e220000202000 */
[----:B------:R-:W-:-:S07]  /*22f0*/  @P6 FMUL.FTZ R148, R185, R76 ;  /* 0x0000004cb9946220 */ /* 0x000fce0000410000 */
[----:B------:R-:W2:Y:S08]  /*2300*/  F2F.BF16.F32 R181, R181 ;  /* 0x000000b500b57304 */ /* 0x000eb00000202000 */
[----:B------:R-:W3:Y:S01]  /*2310*/  F2F.BF16.F32 R148, R148 ;  /* 0x0000009400947304 */ /* 0x000ee20000202000 */
[----:B0-----:R-:W-:Y:S01]  /*2320*/  IMAD.WIDE.U32 R76, R78, 0x10000, RZ ;  /* 0x000100004e4c7825 */ /* 0x001fe200078e00ff */
[----:B--2---:R-:W-:-:S03]  /*2330*/  SHF.L.U32 R95, R181, 0x10, RZ ;  /* 0x00000010b55f7819 */ /* 0x004fc600000006ff */
[C---:B------:R-:W-:Y:S01]  /*2340*/  IMAD.WIDE.U32 R150, R153.reuse, 0x10, R88 ;  /* 0x0000001099967825 */ /* 0x040fe200078e0058 */
[----:B------:R-:W-:Y:S01]  /*2350*/  LOP3.LUT R76, R76, R183, RZ, 0xfc, !PT ;  /* 0x000000b74c4c7212 */ /* 0x000fe200078efcff */
[----:B------:R-:W0:Y:S02]  /*2360*/  @P4 LDC R181, c[0x0][0x408] ;  /* 0x00010200ffb54b82 */ /* 0x000e240000000800 */
[----:B------:R-:W-:Y:S01]  /*2370*/  IMAD.WIDE.U32 R152, R153, 0x8, R90 ;  /* 0x0000000899987825 */ /* 0x000fe200078e005a */
[----:B---3--:R-:W-:-:S03]  /*2380*/  LOP3.LUT R77, R77, R95, R148, 0xfe, !PT ;  /* 0x0000005f4d4d7212 */ /* 0x008fc600078efe94 */
[----:B------:R-:W-:Y:S01]  /*2390*/  IMAD.WIDE.U32 R94, R145, 0x8, R92 ;  /* 0x00000008915e7825 */ /* 0x000fe200078e005c */
[----:B------:R-:W-:Y:S01]  /*23a0*/  STG.E.128 desc[UR4][R150.64], R80 ;  /* 0x0000005096007986 */ /* 0x000fe2000c101d04 */
[----:B------:R-:W2:Y:S03]  /*23b0*/  @P3 LDC R148, c[0x0][0x408] ;  /* 0x00010200ff943b82 */ /* 0x000ea60000000800 */
[----:B------:R4:W-:Y:S04]  /*23c0*/  STG.E.64 desc[UR4][R152.64], R76 ;  /* 0x0000004c98007986 */ /* 0x0009e8000c101b04 */
[----:B------:R-:W3:Y:S01]  /*23d0*/  LDG.E.64 R94, desc[UR4][R94.64] ;  /* 0x000000045e5e7981 */ /* 0x000ee2000c1e1b00 */
[----:B------:R-:W-:-:S02]  /*23e0*/  @P3 SHF.R.U32.HI R78, RZ, 0x10, R149 ;  /* 0x00000010ff4e3819 */ /* 0x000fc40000011695 */
[----:B------:R-:W1:Y:S01]  /*23f0*/  @P6 LDC R149, c[0x0][0x408] ;  /* 0x00010200ff956b82 */ /* 0x000e620000000800 */
[-C--:B------:R-:W-:Y:S01]  /*2400*/  @P3 FMUL.FTZ R79, R79, R161.reuse ;  /* 0x000000a14f4f3220 */ /* 0x080fe20000410000 */
[----:B------:R-:W-:Y:S01]  /*2410*/  @P3 SHF.L.U32 R78, R78, 0x10, RZ ;  /* 0x000000104e4e3819 */ /* 0x000fe200000006ff */
[----:B------:R-:W-:Y:S01]  /*2420*/  HFMA2 R182, -RZ, RZ, 0, 0 ;  /* 0x00000000ffb67431 */ /* 0x000fe200000001ff */
[----:B----4-:R-:W-:Y:S01]  /*2430*/  @P4 MOV R76, R146 ;  /* 0x00000092004c4202 */ /* 0x010fe20000000f00 */
[----:B------:R-:W-:-:S03]  /*2440*/  @P4 FMUL.FTZ R80, R80, R161 ;  /* 0x000000a150504220 */ /* 0x000fc60000410000 */
[----:B------:R-:W-:Y:S01]  /*2450*/  @P4 SHF.L.U32 R76, R76, 0x10, RZ ;  /* 0x000000104c4c4819 */ /* 0x000fe200000006ff */
[----:B--2---:R-:W-:Y:S01]  /*2460*/  @P3 FMUL.FTZ R79, R79, R148 ;  /* 0x000000944f4f3220 */ /* 0x004fe20000410000 */
[----:B0-----:R-:W-:Y:S01]  /*2470*/  @P4 FMUL.FTZ R77, R80, R181 ;  /* 0x000000b5504d4220 */ /* 0x001fe20000410000 */
[----:B------:R-:W-:Y:S02]  /*2480*/  CS2R R150, SRZ ;  /* 0x0000000000967805 */ /* 0x000fe4000001ff00 */
[----:B------:R-:W-:Y:S01]  /*2490*/  @P3 FMUL.FTZ R182, R78, R79 ;  /* 0x0000004f4eb63220 */ /* 0x000fe20000410000 */
[----:B------:R-:W-:Y:S01]  /*24a0*/  @P5 SHF.R.U64 R78, R146, 0x10, R147 ;  /* 0x00000010924e5819 */ /* 0x000fe20000001293 */
[----:B------:R-:W-:Y:S01]  /*24b0*/  @P5 FMUL.FTZ R81, R81, R161 ;  /* 0x000000a151515220 */ /* 0x000fe20000410000 */
[----:B------:R-:W-:Y:S01]  /*24c0*/  LOP3.LUT P3, RZ, R179, 0xff, RZ, 0xc0, !PT ;  /* 0x000000ffb3ff7812 */ /* 0x000fe2000786c0ff */
[----:B------:R-:W-:Y:S01]  /*24d0*/  @P4 FMUL.FTZ R151, R76, R77 ;  /* 0x0000004d4c974220 */ /* 0x000fe20000410000 */
[----:B------:R-:W-:Y:S01]  /*24e0*/  @P5 SHF.L.U32 R76, R78, 0x10, RZ ;  /* 0x000000104e4c5819 */ /* 0x000fe200000006ff */
[----:B-1----:R-:W-:Y:S01]  /*24f0*/  @P5 FMUL.FTZ R81, R81, R186 ;  /* 0x000000ba51515220 */ /* 0x002fe20000410000 */
[C---:B------:R-:W-:Y:S01]  /*2500*/  LOP3.LUT P4, RZ, R179.reuse, 0xff00, RZ, 0xc0, !PT ;  /* 0x0000ff00b3ff7812 */ /* 0x040fe2000788c0ff */
[----:B------:R-:W-:Y:S01]  /*2510*/  @P6 FMUL.FTZ R82, R82, R161 ;  /* 0x000000a152526220 */ /* 0x000fe20000410000 */
[----:B------:R-:W-:Y:S01]  /*2520*/  CS2R R152, SRZ ;  /* 0x0000000000987805 */ /* 0x000fe2000001ff00 */
[----:B------:R-:W-:Y:S01]  /*2530*/  @P5 FMUL.FTZ R150, R76, R81 ;  /* 0x000000514c965220 */ /* 0x000fe20000410000 */
[----:B------:R-:W-:Y:S01]  /*2540*/  @P6 MOV R76, R147 ;  /* 0x00000093004c6202 */ /* 0x000fe20000000f00 */
[----:B------:R-:W-:Y:S01]  /*2550*/  @P6 FMUL.FTZ R77, R82, R149 ;  /* 0x00000095524d6220 */ /* 0x000fe20000410000 */
[C---:B------:R-:W-:Y:S01]  /*2560*/  ISETP.GE.U32.AND P5, PT, R179.reuse, 0x1000000, PT ;  /* 0x01000000b300780c */ /* 0x040fe20003fa6070 */
[----:B------:R-:W-:Y:S01]  /*2570*/  FFMA.FTZ R180, R180, R170, R171 ;  /* 0x000000aab4b47223 */ /* 0x000fe200000100ab */
[----:B------:R-:W-:Y:S01]  /*2580*/  @P6 SHF.L.U32 R76, R76, 0x10, RZ ;  /* 0x000000104c4c6819 */ /* 0x000fe200000006ff */
[----:B------:R-:W0:Y:S04]  /*2590*/  @P3 LDC R82, c[0x0][0x408] ;  /* 0x00010200ff523b82 */ /* 0x000e280000000800 */
[----:B------:R-:W-:Y:S01]  /*25a0*/  @P6 FMUL.FTZ R153, R76, R77 ;  /* 0x0000004d4c996220 */ /* 0x000fe20000410000 */
[----:B------:R-:W-:-:S03]  /*25b0*/  LOP3.LUT P6, RZ, R179, 0xff0000, RZ, 0xc0, !PT ;  /* 0x00ff0000b3ff7812 */ /* 0x000fc600078cc0ff */
[----:B------:R-:W1:Y:S01]  /*25c0*/  @P4 LDC R181, c[0x0][0x408] ;  /* 0x00010200ffb54b82 */ /* 0x000e620000000800 */
[----:B------:R-:W-:Y:S01]  /*25d0*/  FADD.FTZ R177, R177, -R180 ;  /* 0x800000b4b1b17221 */ /* 0x000fe20000010000 */
[----:B------:R-:W-:-:S03]  /*25e0*/  FFMA.FTZ R178, R178, R170, R171 ;  /* 0x000000aab2b27223 */ /* 0x000fc600000100ab */
[----:B------:R-:W-:-:S03]  /*25f0*/  FMUL.FTZ R76, R144, R177 ;  /* 0x000000b1904c7220 */ /* 0x000fc60000410000 */
[----:B------:R-:W2:Y:S01]  /*2600*/  @P5 LDC R183, c[0x0][0x408] ;  /* 0x00010200ffb75b82 */ /* 0x000ea20000000800 */
[----:B------:R-:W-:Y:S01]  /*2610*/  FADD.FTZ R77, R175, -R178 ;  /* 0x800000b2af4d7221 */ /* 0x000fe20000010000 */
[----:B------:R-:W-:Y:S01]  /*2620*/  @P3 FMUL.FTZ R81, R76, R161 ;  /* 0x000000a14c513220 */ /* 0x000fe20000410000 */
[-CC-:B------:R-:W-:Y:S01]  /*2630*/  FFMA.FTZ R79, R174, R170.reuse, R171.reuse ;  /* 0x000000aaae4f7223 */ /* 0x180fe200000100ab */
[----:B------:R-:W-:Y:S01]  /*2640*/  FFMA.FTZ R176, R176, R170, R171 ;  /* 0x000000aab0b07223 */ /* 0x000fe200000100ab */
[----:B------:R-:W-:-:S03]  /*2650*/  FMUL.FTZ R77, R144, R77 ;  /* 0x0000004d904d7220 */ /* 0x000fc60000410000 */
[----:B------:R-:W4:Y:S01]  /*2660*/  @P6 LDC R179, c[0x0][0x408] ;  /* 0x00010200ffb36b82 */ /* 0x000f220000000800 */
[----:B------:R-:W-:Y:S01]  /*2670*/  @P3 SHF.L.U32 R78, R122, 0x10, RZ ;  /* 0x000000107a4e3819 */ /* 0x000fe200000006ff */
[----:B0-----:R-:W-:Y:S01]  /*2680*/  @P3 FMUL.FTZ R81, R81, R82 ;  /* 0x0000005251513220 */ /* 0x001fe20000410000 */
[----:B------:R-:W-:Y:S01]  /*2690*/  FADD.FTZ R149, R172, -R79 ;  /* 0x8000004fac957221 */ /* 0x000fe20000010000 */
[----:B------:R-:W-:Y:S01]  /*26a0*/  FADD.FTZ R79, R173, -R176 ;  /* 0x800000b0ad4f7221 */ /* 0x000fe20000010000 */
[----:B------:R-:W-:Y:S01]  /*26b0*/  @P4 FMUL.FTZ R82, R77, R161 ;  /* 0x000000a14d524220 */ /* 0x000fe20000410000 */
[----:B------:R-:W-:Y:S02]  /*26c0*/  HFMA2 R80, -RZ, RZ, 0, 0 ;  /* 0x00000000ff507431 */ /* 0x000fe400000001ff */
[----:B------:R-:W-:Y:S01]  /*26d0*/  @P3 FMUL.FTZ R80, R81, R78 ;  /* 0x0000004e51503220 */ /* 0x000fe20000410000 */
[----:B------:R-:W-:Y:S01]  /*26e0*/  @P4 SHF.L.U32 R78, R17, 0x10, RZ ;  /* 0x00000010114e4819 */ /* 0x000fe200000006ff */
[----:B-1----:R-:W-:Y:S01]  /*26f0*/  @P4 FMUL.FTZ R181, R82, R181 ;  /* 0x000000b552b54220 */ /* 0x002fe20000410000 */
[C---:B------:R-:W-:Y:S01]  /*2700*/  FMUL.FTZ R79, R144.reuse, R79 ;  /* 0x0000004f904f7220 */ /* 0x040fe20000410000 */
[----:B------:R-:W-:Y:S01]  /*2710*/  MOV R81, RZ ;  /* 0x000000ff00517202 */ /* 0x000fe20000000f00 */
[----:B------:R-:W0:Y:S01]  /*2720*/  @P0 LDC R146, c[0x0][0x408] ;  /* 0x00010200ff920b82 */ /* 0x000e220000000800 */
[----:B------:R-:W-:Y:S01]  /*2730*/  @P4 FMUL.FTZ R81, R181, R78 ;  /* 0x0000004eb5514220 */ /* 0x000fe20000410000 */
[----:B------:R-:W-:Y:S01]  /*2740*/  @P5 FMUL.FTZ R148, R79, R161 ;  /* 0x000000a14f945220 */ /* 0x000fe20000410000 */
[----:B------:R-:W-:Y:S01]  /*2750*/  FMUL.FTZ R78, R144, R149 ;  /* 0x00000095904e7220 */ /* 0x000fe20000410000 */
[----:B------:R-:W-:-:S02]  /*2760*/  @P5 SHF.L.U32 R82, R16, 0x10, RZ ;  /* 0x0000001010525819 */ /* 0x000fc400000006ff */
[----:B--2---:R-:W-:Y:S01]  /*2770*/  @P5 FMUL.FTZ R183, R148, R183 ;  /* 0x000000b794b75220 */ /* 0x004fe20000410000 */
[----:B------:R-:W-:Y:S01]  /*2780*/  @P6 FMUL.FTZ R148, R78, R161 ;  /* 0x000000a14e946220 */ /* 0x000fe20000410000 */
[----:B------:R1:W-:Y:S01]  /*2790*/  F2F.BF16.F32 R175, R80 ;  /* 0x0000005000af7304 */ /* 0x0003e20000202000 */
[----:B------:R-:W-:Y:S01]  /*27a0*/  CS2R R172, SRZ ;  /* 0x0000000000ac7805 */ /* 0x000fe2000001ff00 */
[----:B------:R-:W2:Y:S01]  /*27b0*/  @P3 LDC R177, c[0x0][0x408] ;  /* 0x00010200ffb13b82 */ /* 0x000ea20000000800 */
[----:B------:R-:W-:Y:S01]  /*27c0*/  @P5 FMUL.FTZ R173, R183, R82 ;  /* 0x00000052b7ad5220 */ /* 0x000fe20000410000 */
[----:B----4-:R-:W-:Y:S01]  /*27d0*/  @P6 FMUL.FTZ R179, R148, R179 ;  /* 0x000000b394b36220 */ /* 0x010fe20000410000 */
[----:B-1----:R-:W-:-:S03]  /*27e0*/  @P6 SHF.L.U32 R80, R123, 0x10, RZ ;  /* 0x000000107b506819 */ /* 0x002fc600000006ff */
[----:B------:R-:W1:Y:S01]  /*27f0*/  F2F.BF16.F32 R81, R81 ;  /* 0x0000005100517304 */ /* 0x000e620000202000 */
[----:B------:R-:W-:Y:S01]  /*2800*/  @P0 FMUL.FTZ R83, R83, R161 ;  /* 0x000000a153530220 */ /* 0x000fe20000410000 */
[----:B------:R-:W4:Y:S01]  /*2810*/  @P4 LDC R174, c[0x0][0x408] ;  /* 0x00010200ffae4b82 */ /* 0x000f220000000800 */
[----:B------:R-:W-:-:S05]  /*2820*/  @P6 FMUL.FTZ R172, R179, R80 ;  /* 0x00000050b3ac6220 */ /* 0x000fca0000410000 */
[----:B------:R-:W1:Y:S01]  /*2830*/  F2F.BF16.F32 R173, R173 ;  /* 0x000000ad00ad7304 */ /* 0x000e620000202000 */
[----:B------:R-:W-:Y:S01]  /*2840*/  @P0 SHF.R.U32.HI R82, RZ, 0x10, R147 ;  /* 0x00000010ff520819 */ /* 0x000fe20000011693 */
[----:B0-----:R-:W-:-:S06]  /*2850*/  @P0 FMUL.FTZ R83, R83, R146 ;  /* 0x0000009253530220 */ /* 0x001fcc0000410000 */
[----:B------:R-:W0:Y:S01]  /*2860*/  F2F.BF16.F32 R172, R172 ;  /* 0x000000ac00ac7304 */ /* 0x000e220000202000 */
[----:B------:R-:W-:Y:S01]  /*2870*/  @P0 SHF.L.U32 R82, R82, 0x10, RZ ;  /* 0x0000001052520819 */ /* 0x000fe200000006ff */
[----:B-1----:R-:W-:-:S04]  /*2880*/  IMAD.WIDE.U32 R80, R81, 0x10000, RZ ;  /* 0x0001000051507825 */ /* 0x002fc800078e00ff */
[----:B------:R-:W-:Y:S01]  /*2890*/  @P3 FMUL.FTZ R146, R76, R161 ;  /* 0x000000a14c923220 */ /* 0x000fe20000410000 */
[----:B------:R-:W-:Y:S01]  /*28a0*/  @P0 FMUL.FTZ R152, R82, R83 ;  /* 0x0000005352980220 */ /* 0x000fe20000410000 */
[----:B------:R-:W-:Y:S01]  /*28b0*/  SHF.L.U32 R83, R173, 0x10, RZ ;  /* 0x00000010ad537819 */ /* 0x000fe200000006ff */
[----:B------:R-:W-:-:S04]  /*28c0*/  IMAD.WIDE.U32 R148, R145, 0x10, R88 ;  /* 0x0000001091947825 */ /* 0x000fc800078e0058 */
[----:B--2---:R-:W-:Y:S01]  /*28d0*/  @P3 FMUL.FTZ R173, R146, R177 ;  /* 0x000000b192ad3220 */ /* 0x004fe20000410000 */
[----:B------:R-:W-:Y:S01]  /*28e0*/  LOP3.LUT R80, R80, R175, RZ, 0xfc, !PT ;  /* 0x000000af50507212 */ /* 0x000fe200078efcff */
[----:B------:R-:W-:Y:S01]  /*28f0*/  IMAD.WIDE.U32 R146, R143, 0x8, R92 ;  /* 0x000000088f927825 */ /* 0x000fe200078e005c */
[----:B0-----:R-:W-:-:S03]  /*2900*/  LOP3.LUT R81, R81, R83, R172, 0xfe, !PT ;  /* 0x0000005351517212 */ /* 0x001fc600078efeac */
[----:B------:R-:W-:Y:S01]  /*2910*/  IMAD.WIDE.U32 R82, R145, 0x8, R90 ;  /* 0x0000000891527825 */ /* 0x000fe200078e005a */
[----:B------:R0:W-:Y:S01]  /*2920*/  STG.E.128 desc[UR4][R148.64], R76 ;  /* 0x0000004c94007986 */ /* 0x0001e2000c101d04 */
[----:B------:R-:W1:Y:S03]  /*2930*/  @P6 LDC R175, c[0x0][0x408] ;  /* 0x00010200ffaf6b82 */ /* 0x000e660000000800 */
[----:B------:R2:W-:Y:S04]  /*2940*/  STG.E.64 desc[UR4][R82.64], R80 ;  /* 0x0000005052007986 */ /* 0x0005e8000c101b04 */
[----:B------:R-:W3:Y:S01]  /*2950*/  LDG.E.64 R146, desc[UR4][R146.64] ;  /* 0x0000000492927981 */ /* 0x000ee2000c1e1b00 */
[----:B------:R-:W-:Y:S01]  /*2960*/  LOP3.LUT P0, RZ, R167, 0xff, RZ, 0xc0, !PT ;  /* 0x000000ffa7ff7812 */ /* 0x000fe2000780c0ff */
[----:B------:R-:W-:-:S02]  /*2970*/  HFMA2 R145, -RZ, RZ, 0, 0 ;  /* 0x00000000ff917431 */ /* 0x000fc400000001ff */
[----:B0-----:R-:W-:-:S04]  /*2980*/  @P4 FMUL.FTZ R77, R77, R161 ;  /* 0x000000a14d4d4220 */ /* 0x001fc80000410000 */
[----:B----4-:R-:W-:-:S06]  /*2990*/  @P4 FMUL.FTZ R77, R77, R174 ;  /* 0x000000ae4d4d4220 */ /* 0x010fcc0000410000 */
[----:B--2---:R-:W0:Y:S01]  /*29a0*/  @P0 LDC R83, c[0x0][0x408] ;  /* 0x00010200ff530b82 */ /* 0x004e220000000800 */
[----:B------:R-:W-:Y:S01]  /*29b0*/  @P6 FMUL.FTZ R78, R78, R161 ;  /* 0x000000a14e4e6220 */ /* 0x000fe20000410000 */
[----:B------:R-:W-:-:S04]  /*29c0*/  FFMA.FTZ R169, R169, R170, R171 ;  /* 0x000000aaa9a97223 */ /* 0x000fc800000100ab */
[----:B------:R-:W-:Y:S01]  /*29d0*/  FADD.FTZ R169, R168, -R169 ;  /* 0x800000a9a8a97221 */ /* 0x000fe20000010000 */
[----:B------:R-:W-:-:S03]  /*29e0*/  FFMA.FTZ R166, R166, R170, R171 ;  /* 0x000000aaa6a67223 */ /* 0x000fc600000100ab */
[----:B------:R-:W-:Y:S01]  /*29f0*/  FMUL.FTZ R80, R144, R169 ;  /* 0x000000a990507220 */ /* 0x000fe20000410000 */
[----:B------:R-:W-:-:S04]  /*2a00*/  FADD.FTZ R81, R165, -R166 ;  /* 0x800000a6a5517221 */ /* 0x000fc80000010000 */
[----:B------:R-:W-:Y:S01]  /*2a10*/  FMUL.FTZ R81, R144, R81 ;  /* 0x0000005190517220 */ /* 0x000fe20000410000 */
[----:B------:R-:W-:-:S04]  /*2a20*/  FFMA.FTZ R163, R163, R170, R171 ;  /* 0x000000aaa3a37223 */ /* 0x000fc800000100ab */
[----:B------:R-:W-:Y:S01]  /*2a30*/  FADD.FTZ R163, R160, -R163 ;  /* 0x800000a3a0a37221 */ /* 0x000fe20000010000 */
[----:B------:R-:W-:Y:S01]  /*2a40*/  IMAD.WIDE.U32 R92, R0, 0x8, R92 ;  /* 0x00000008005c7825 */ /* 0x000fe200078e005c */
[----:B---3--:R-:W-:Y:S02]  /*2a50*/  @P3 MOV R172, R94 ;  /* 0x0000005e00ac3202 */ /* 0x008fe40000000f00 */
[----:B------:R-:W-:Y:S02]  /*2a60*/  @P4 SHF.R.U64 R76, R94, 0x10, R95 ;  /* 0x000000105e4c4819 */ /* 0x000fe4000000125f */
[----:B------:R-:W-:Y:S02]  /*2a70*/  @P3 SHF.L.U32 R172, R172, 0x10, RZ ;  /* 0x00000010acac3819 */ /* 0x000fe400000006ff */
[----:B------:R-:W-:-:S03]  /*2a80*/  @P4 SHF.L.U32 R76, R76, 0x10, RZ ;  /* 0x000000104c4c4819 */ /* 0x000fc600000006ff */
[----:B------:R-:W-:Y:S01]  /*2a90*/  @P3 FMUL.FTZ R145, R172, R173 ;  /* 0x000000adac913220 */ /* 0x000fe20000410000 */
[C---:B------:R-:W-:Y:S02]  /*2aa0*/  LOP3.LUT P3, RZ, R167.reuse, 0xff00, RZ, 0xc0, !PT ;  /* 0x0000ff00a7ff7812 */ /* 0x040fe4000786c0ff */
[----:B------:R-:W-:Y:S01]  /*2ab0*/  MOV R94, RZ ;  /* 0x000000ff005e7202 */ /* 0x000fe20000000f00 */
[----:B------:R-:W-:Y:S01]  /*2ac0*/  @P4 FMUL.FTZ R94, R76, R77 ;  /* 0x0000004d4c5e4220 */ /* 0x000fe20000410000 */
[----:B------:R-:W-:Y:S01]  /*2ad0*/  @P6 MOV R76, R95 ;  /* 0x0000005f004c6202 */ /* 0x000fe20000000f00 */
[----:B-1----:R-:W-:Y:S01]  /*2ae0*/  @P6 FMUL.FTZ R77, R78, R175 ;  /* 0x000000af4e4d6220 */ /* 0x002fe20000410000 */
[----:B------:R-:W-:Y:S02]  /*2af0*/  ISETP.GE.U32.AND P4, PT, R167, 0x1000000, PT ;  /* 0x01000000a700780c */ /* 0x000fe40003f86070 */
[----:B------:R-:W-:Y:S01]  /*2b00*/  @P6 SHF.L.U32 R76, R76, 0x10, RZ ;  /* 0x000000104c4c6819 */ /* 0x000fe200000006ff */
[----:B------:R-:W-:-:S04]  /*2b10*/  HFMA2 R173, -RZ, RZ, 0, 0 ;  /* 0x00000000ffad7431 */ /* 0x000fc800000001ff */
[----:B------:R-:W-:Y:S01]  /*2b20*/  @P6 FMUL.FTZ R173, R76, R77 ;  /* 0x0000004d4cad6220 */ /* 0x000fe20000410000 */
[----:B------:R-:W1:Y:S01]  /*2b30*/  @P3 LDC R149, c[0x0][0x408] ;  /* 0x00010200ff953b82 */ /* 0x000e620000000800 */
[----:B------:R-:W-:Y:S01]  /*2b40*/  LOP3.LUT P6, RZ, R167, 0xff0000, RZ, 0xc0, !PT ;  /* 0x00ff0000a7ff7812 */ /* 0x000fe200078cc0ff */
[----:B------:R-:W-:-:S06]  /*2b50*/  @P0 FMUL.FTZ R76, R80, R161 ;  /* 0x000000a1504c0220 */ /* 0x000fcc0000410000 */
[----:B------:R-:W2:Y:S01]  /*2b60*/  @P4 LDC R169, c[0x0][0x408] ;  /* 0x00010200ffa94b82 */ /* 0x000ea20000000800 */
[----:B0-----:R-:W-:Y:S01]  /*2b70*/  @P0 FMUL.FTZ R78, R76, R83 ;  /* 0x000000534c4e0220 */ /* 0x001fe20000410000 */
[----:B------:R-:W-:Y:S01]  /*2b80*/  FFMA.FTZ R83, R164, R170, R171 ;  /* 0x000000aaa4537223 */ /* 0x000fe200000100ab */
[----:B------:R-:W-:-:S05]  /*2b90*/  @P0 SHF.L.U32 R77, R124, 0x10, RZ ;  /* 0x000000107c4d0819 */ /* 0x000fca00000006ff */
[----:B------:R-:W0:Y:S01]  /*2ba0*/  @P6 LDC R167, c[0x0][0x408] ;  /* 0x00010200ffa76b82 */ /* 0x000e220000000800 */
[----:B------:R-:W-:Y:S01]  /*2bb0*/  FADD.FTZ R83, R162, -R83 ;  /* 0x80000053a2537221 */ /* 0x000fe20000010000 */
[----:B------:R-:W-:Y:S01]  /*2bc0*/  @P3 FMUL.FTZ R82, R81, R161 ;  /* 0x000000a151523220 */ /* 0x000fe20000410000 */
[----:B------:R-:W-:Y:S01]  /*2bd0*/  MOV R76, RZ ;  /* 0x000000ff004c7202 */ /* 0x000fe20000000f00 */
[----:B------:R-:W-:Y:S01]  /*2be0*/  @P0 FMUL.FTZ R76, R78, R77 ;  /* 0x0000004d4e4c0220 */ /* 0x000fe20000410000 */
[----:B------:R-:W-:Y:S01]  /*2bf0*/  @P3 SHF.L.U32 R77, R19, 0x10, RZ ;  /* 0x00000010134d3819 */ /* 0x000fe200000006ff */
[----:B------:R-:W-:Y:S01]  /*2c00*/  FMUL.FTZ R83, R144, R83 ;  /* 0x0000005390537220 */ /* 0x000fe20000410000 */
[----:B-1----:R-:W-:Y:S01]  /*2c10*/  @P3 FMUL.FTZ R82, R82, R149 ;  /* 0x0000009552523220 */ /* 0x002fe20000410000 */
[----:B------:R-:W-:Y:S02]  /*2c20*/  HFMA2 R78, -RZ, RZ, 0, 0 ;  /* 0x00000000ff4e7431 */ /* 0x000fe400000001ff */
        /* <DEDUP_REMOVED lines=8> */
[----:B------:R-:W-:Y:S01]  /*2cb0*/  MOV R164, RZ ;  /* 0x000000ff00a47202 */ /* 0x000fe20000000f00 */
[----:B------:R-:W-:Y:S01]  /*2cc0*/  @P4 FMUL.FTZ R164, R160, R77 ;  /* 0x0000004da0a44220 */ /* 0x000fe20000410000 */
[----:B------:R-:W-:Y:S02]  /*2cd0*/  HFMA2 R160, -RZ, RZ, 0, 0 ;  /* 0x00000000ffa07431 */ /* 0x000fe400000001ff */
[----:B0-----:R-:W-:Y:S01]  /*2ce0*/  @P6 FMUL.FTZ R167, R148, R167 ;  /* 0x000000a794a76220 */ /* 0x001fe20000410000 */
[----:B--2---:R-:W-:Y:S02]  /*2cf0*/  @P6 SHF.L.U32 R76, R125, 0x10, RZ ;  /* 0x000000107d4c6819 */ /* 0x004fe400000006ff */
[----:B------:R-:W0:Y:S03]  /*2d00*/  F2F.BF16.F32 R78, R78 ;  /* 0x0000004e004e7304 */ /* 0x000e260000202000 */
[----:B------:R-:W-:-:S05]  /*2d10*/  @P6 FMUL.FTZ R160, R167, R76 ;  /* 0x0000004ca7a06220 */ /* 0x000fca0000410000 */
[----:B------:R-:W2:Y:S08]  /*2d20*/  F2F.BF16.F32 R164, R164 ;  /* 0x000000a400a47304 */ /* 0x000eb00000202000 */
[----:B------:R-:W3:Y:S01]  /*2d30*/  F2F.BF16.F32 R160, R160 ;  /* 0x000000a000a07304 */ /* 0x000ee20000202000 */
[----:B0-----:R-:W-:Y:S01]  /*2d40*/  IMAD.WIDE.U32 R76, R78, 0x10000, RZ ;  /* 0x000100004e4c7825 */ /* 0x001fe200078e00ff */
[----:B--2---:R-:W-:-:S03]  /*2d50*/  SHF.L.U32 R163, R164, 0x10, RZ ;  /* 0x00000010a4a37819 */ /* 0x004fc600000006ff */
[----:B------:R-:W-:Y:S01]  /*2d60*/  IMAD.WIDE.U32 R148, R143, 0x10, R88 ;  /* 0x000000108f947825 */ /* 0x000fe200078e0058 */
[----:B------:R-:W-:Y:S01]  /*2d70*/  LOP3.LUT R76, R76, R165, RZ, 0xfc, !PT ;  /* 0x000000a54c4c7212 */ /* 0x000fe200078efcff */
[----:B------:R-:W0:Y:S01]  /*2d80*/  @P5 LDC R164, c[0x0][0x408] ;  /* 0x00010200ffa45b82 */ /* 0x000e220000000800 */
[----:B---3--:R-:W-:Y:S01]  /*2d90*/  LOP3.LUT R77, R77, R163, R160, 0xfe, !PT ;  /* 0x000000a34d4d7212 */ /* 0x008fe200078efea0 */
[----:B------:R-:W-:Y:S01]  /*2da0*/  IMAD.WIDE.U32 R162, R143, 0x8, R90 ;  /* 0x000000088fa27825 */ /* 0x000fe200078e005a */
[----:B------:R2:W-:Y:S05]  /*2db0*/  STG.E.128 desc[UR4][R148.64], R80 ;  /* 0x0000005094007986 */ /* 0x0005ea000c101d04 */
[----:B------:R-:W3:Y:S01]  /*2dc0*/  @P0 LDC R143, c[0x0][0x408] ;  /* 0x00010200ff8f0b82 */ /* 0x000ee20000000800 */
[----:B------:R3:W-:Y:S04]  /*2dd0*/  STG.E.64 desc[UR4][R162.64], R76 ;  /* 0x0000004ca2007986 */ /* 0x0007e8000c101b04 */
[----:B------:R-:W4:Y:S01]  /*2de0*/  LDG.E.64 R92, desc[UR4][R92.64] ;  /* 0x000000045c5c7981 */ /* 0x000f22000c1e1b00 */
[----:B------:R-:W-:Y:S01]  /*2df0*/  @P5 SHF.R.U32.HI R78, RZ, 0x10, R95 ;  /* 0x00000010ff4e5819 */ /* 0x000fe2000001165f */
[-C--:B------:R-:W-:Y:S01]  /*2e00*/  @P5 FMUL.FTZ R79, R79, R161.reuse ;  /* 0x000000a14f4f5220 */ /* 0x080fe20000410000 */
[----:B------:R-:W1:Y:S02]  /*2e10*/  @P6 LDC R165, c[0x0][0x408] ;  /* 0x00010200ffa56b82 */ /* 0x000e640000000800 */
[----:B------:R-:W-:Y:S01]  /*2e20*/  @P5 SHF.L.U32 R78, R78, 0x10, RZ ;  /* 0x000000104e4e5819 */ /* 0x000fe200000006ff */
[----:B0-----:R-:W-:Y:S01]  /*2e30*/  @P5 FMUL.FTZ R79, R79, R164 ;  /* 0x000000a44f4f5220 */ /* 0x001fe20000410000 */
[----:B--2---:R-:W-:Y:S01]  /*2e40*/  @P0 FMUL.FTZ R80, R80, R161 ;  /* 0x000000a150500220 */ /* 0x004fe20000410000 */
[----:B------:R-:W-:-:S02]  /*2e50*/  MOV R160, RZ ;  /* 0x000000ff00a07202 */ /* 0x000fc40000000f00 */
[----:B------:R-:W-:Y:S01]  /*2e60*/  @P5 FMUL.FTZ R160, R78, R79 ;  /* 0x0000004f4ea05220 */ /* 0x000fe20000410000 */
[----:B------:R-:W-:Y:S01]  /*2e70*/  LOP3.LUT P5, RZ, R87, 0xff, RZ, 0xc0, !PT ;  /* 0x000000ff57ff7812 */ /* 0x000fe200078ac0ff */
[----:B---3--:R-:W-:Y:S01]  /*2e80*/  @P0 FMUL.FTZ R77, R80, R143 ;  /* 0x0000008f504d0220 */ /* 0x008fe20000410000 */
[----:B------:R-:W-:-:S04]  /*2e90*/  @P0 MOV R76, R146 ;  /* 0x00000092004c0202 */ /* 0x000fc80000000f00 */
[----:B------:R-:W-:Y:S01]  /*2ea0*/  @P0 SHF.L.U32 R76, R76, 0x10, RZ ;  /* 0x000000104c4c0819 */ /* 0x000fe200000006ff */
[----:B------:R-:W-:Y:S02]  /*2eb0*/  HFMA2 R95, -RZ, RZ, 0, 0 ;  /* 0x00000000ff5f7431 */ /* 0x000fe400000001ff */
[-C--:B------:R-:W-:Y:S01]  /*2ec0*/  @P3 FMUL.FTZ R81, R81, R161.reuse ;  /* 0x000000a151513220 */ /* 0x080fe20000410000 */
[----:B------:R-:W-:-:S03]  /*2ed0*/  @P6 FMUL.FTZ R82, R82, R161 ;  /* 0x000000a152526220 */ /* 0x000fc60000410000 */
[----:B------:R-:W0:Y:S01]  /*2ee0*/  @P5 LDC R149, c[0x0][0x408] ;  /* 0x00010200ff955b82 */ /* 0x000e220000000800 */
[----:B------:R-:W-:Y:S01]  /*2ef0*/  @P0 FMUL.FTZ R95, R76, R77 ;  /* 0x0000004d4c5f0220 */ /* 0x000fe20000410000 */
[----:B------:R-:W-:Y:S01]  /*2f00*/  @P3 SHF.R.U64 R76, R146, 0x10, R147 ;  /* 0x00000010924c3819 */ /* 0x000fe20000001293 */
[----:B-1----:R-:W-:Y:S01]  /*2f10*/  @P3 FMUL.FTZ R81, R81, R166 ;  /* 0x000000a651513220 */ /* 0x002fe20000410000 */
[----:B------:R-:W-:Y:S02]  /*2f20*/  LOP3.LUT P0, RZ, R87, 0xff00, RZ, 0xc0, !PT ;  /* 0x0000ff0057ff7812 */ /* 0x000fe4000780c0ff */
[----:B------:R-:W-:Y:S02]  /*2f30*/  @P3 SHF.L.U32 R76, R76, 0x10, RZ ;  /* 0x000000104c4c3819 */ /* 0x000fe400000006ff */
[----:B------:R-:W-:Y:S01]  /*2f40*/  @P6 MOV R77, R147 ;  /* 0x00000093004d6202 */ /* 0x000fe20000000f00 */
[----:B------:R-:W-:Y:S02]  /*2f50*/  HFMA2 R146, -RZ, RZ, 0, 0 ;  /* 0x00000000ff927431 */ /* 0x000fe400000001ff */
[----:B------:R-:W-:Y:S01]  /*2f60*/  @P3 FMUL.FTZ R146, R76, R81 ;  /* 0x000000514c923220 */ /* 0x000fe20000410000 */
[----:B------:R-:W-:Y:S01]  /*2f70*/  @P6 SHF.L.U32 R77, R77, 0x10, RZ ;  /* 0x000000104d4d6819 */ /* 0x000fe200000006ff */
[----:B------:R-:W-:Y:S01]  /*2f80*/  @P6 FMUL.FTZ R82, R82, R165 ;  /* 0x000000a552526220 */ /* 0x000fe20000410000 */
[----:B------:R-:W-:Y:S01]  /*2f90*/  LOP3.LUT P3, RZ, R87, 0xff0000, RZ, 0xc0, !PT ;  /* 0x00ff000057ff7812 */ /* 0x000fe2000786c0ff */
[-CC-:B------:R-:W-:Y:S01]  /*2fa0*/  FFMA.FTZ R155, R155, R170.reuse, R171.reuse ;  /* 0x000000aa9b9b7223 */ /* 0x180fe200000100ab */
[----:B------:R-:W-:Y:S01]  /*2fb0*/  MOV R143, RZ ;  /* 0x000000ff008f7202 */ /* 0x000fe20000000f00 */
[--C-:B------:R-:W-:Y:S01]  /*2fc0*/  FFMA.FTZ R158, R158, R170, R171.reuse ;  /* 0x000000aa9e9e7223 */ /* 0x100fe200000100ab */
[----:B------:R-:W-:Y:S01]  /*2fd0*/  @P6 FMUL.FTZ R143, R77, R82 ;  /* 0x000000524d8f6220 */ /* 0x000fe20000410000 */
[----:B------:R-:W-:Y:S01]  /*2fe0*/  FFMA.FTZ R77, R156, R170, R171 ;  /* 0x000000aa9c4d7223 */ /* 0x000fe200000100ab */
[----:B------:R-:W-:Y:S01]  /*2ff0*/  FADD.FTZ R155, R154, -R155 ;  /* 0x8000009b9a9b7221 */ /* 0x000fe20000010000 */
[----:B------:R-:W1:Y:S01]  /*3000*/  @P0 LDC R156, c[0x0][0x408] ;  /* 0x00010200ff9c0b82 */ /* 0x000e620000000800 */
[----:B------:R-:W-:-:S02]  /*3010*/  FADD.FTZ R79, R159, -R158 ;  /* 0x8000009e9f4f7221 */ /* 0x000fc40000010000 */
[C---:B------:R-:W-:Y:S02]  /*3020*/  FMUL.FTZ R76, R144.reuse, R155 ;  /* 0x0000009b904c7220 */ /* 0x040fe40000410000 */
[----:B------:R-:W-:Y:S01]  /*3030*/  FMUL.FTZ R79, R144, R79 ;  /* 0x0000004f904f7220 */ /* 0x000fe20000410000 */
[----:B------:R-:W-:Y:S02]  /*3040*/  ISETP.GE.U32.AND P6, PT, R87, 0x1000000, PT ;  /* 0x010000005700780c */ /* 0x000fe40003fc6070 */
[----:B------:R-:W2:Y:S01]  /*3050*/  @P3 LDC R155, c[0x0][0x408] ;  /* 0x00010200ff9b3b82 */ /* 0x000ea20000000800 */
[-C--:B------:R-:W-:Y:S01]  /*3060*/  FMUL.FTZ R78, R79, R161.reuse ;  /* 0x000000a14f4e7220 */ /* 0x080fe20000410000 */
[----:B------:R-:W-:Y:S01]  /*3070*/  @P5 FMUL.FTZ R82, R76, R161 ;  /* 0x000000a14c525220 */ /* 0x000fe20000410000 */
[----:B------:R-:W-:Y:S01]  /*3080*/  FADD.FTZ R77, R86, -R77 ;  /* 0x8000004d564d7221 */ /* 0x000fe20000010000 */
[----:B------:R-:W-:Y:S01]  /*3090*/  FFMA.FTZ R170, R157, R170, R171 ;  /* 0x000000aa9daa7223 */ /* 0x000fe200000100ab */
[----:B------:R-:W-:Y:S01]  /*30a0*/  FMUL.FTZ R148, R78, UR14 ;  /* 0x0000000e4e947c20 */ /* 0x000fe20008410000 */
[----:B------:R-:W-:Y:S01]  /*30b0*/  @P5 SHF.L.U32 R78, R126, 0x10, RZ ;  /* 0x000000107e4e5819 */ /* 0x000fe200000006ff */
[----:B0-----:R-:W-:Y:S01]  /*30c0*/  @P5 FMUL.FTZ R149, R82, R149 ;  /* 0x0000009552955220 */ /* 0x001fe20000410000 */
[----:B------:R-:W-:Y:S01]  /*30d0*/  FMUL.FTZ R77, R144, R77 ;  /* 0x0000004d904d7220 */ /* 0x000fe20000410000 */
[----:B------:R-:W-:Y:S01]  /*30e0*/  MOV R80, RZ ;  /* 0x000000ff00507202 */ /* 0x000fe20000000f00 */
[----:B------:R-:W-:Y:S01]  /*30f0*/  FADD.FTZ R85, R85, -R170 ;  /* 0x800000aa55557221 */ /* 0x000fe20000010000 */
[----:B------:R-:W-:Y:S01]  /*3100*/  @P5 FMUL.FTZ R80, R149, R78 ;  /* 0x0000004e95505220 */ /* 0x000fe20000410000 */
[----:B------:R-:W-:Y:S01]  /*3110*/  @P0 FMUL.FTZ R149, R77, R161 ;  /* 0x000000a14d950220 */ /* 0x000fe20000410000 */
[----:B------:R-:W-:Y:S01]  /*3120*/  @P6 SHF.L.U32 R81, R20, 0x10, RZ ;  /* 0x0000001014516819 */ /* 0x000fe200000006ff */
[----:B------:R-:W-:Y:S01]  /*3130*/  FMUL.FTZ R78, R144, R85 ;  /* 0x00000055904e7220 */ /* 0x000fe20000410000 */
[----:B------:R-:W-:Y:S01]  /*3140*/  @P0 SHF.L.U32 R82, R21, 0x10, RZ ;  /* 0x0000001015520819 */ /* 0x000fe200000006ff */
[----:B-1----:R-:W-:Y:S01]  /*3150*/  @P0 FMUL.FTZ R85, R149, R156 ;  /* 0x0000009c95550220 */ /* 0x002fe20000410000 */
[----:B------:R-:W-:-:S02]  /*3160*/  HFMA2 R86, -RZ, RZ, 0, 0 ;  /* 0x00000000ff567431 */ /* 0x000fc400000001ff */
[----:B------:R-:W-:Y:S01]  /*3170*/  @P6 FMUL.FTZ R86, R148, R81 ;  /* 0x0000005194566220 */ /* 0x000fe20000410000 */
[----:B------:R-:W-:Y:S01]  /*3180*/  @P3 FMUL.FTZ R144, R78, R161 ;  /* 0x000000a14e903220 */ /* 0x000fe20000410000 */
[----:B------:R-:W0:Y:S01]  /*3190*/  @P4 LDC R154, c[0x0][0x408] ;  /* 0x00010200ff9a4b82 */ /* 0x000e220000000800 */
[----:B------:R-:W-:Y:S02]  /*31a0*/  HFMA2 R81, -RZ, RZ, 0, 0 ;  /* 0x00000000ff517431 */ /* 0x000fe400000001ff */
[----:B------:R-:W-:Y:S01]  /*31b0*/  @P0 FMUL.FTZ R81, R85, R82 ;  /* 0x0000005255510220 */ /* 0x000fe20000410000 */
[----:B------:R-:W-:Y:S01]  /*31c0*/  @P3 SHF.L.U32 R82, R127, 0x10, RZ ;  /* 0x000000107f523819 */ /* 0x000fe200000006ff */
[----:B--2---:R-:W-:Y:S01]  /*31d0*/  @P3 FMUL.FTZ R155, R144, R155 ;  /* 0x0000009b909b3220 */ /* 0x004fe20000410000 */
[----:B------:R-:W-:Y:S01]  /*31e0*/  MOV R85, RZ ;  /* 0x000000ff00557202 */ /* 0x000fe20000000f00 */
[----:B------:R-:W-:Y:S02]  /*31f0*/  F2F.BF16.F32 R87, R86 ;  /* 0x0000005600577304 */ /* 0x000fe40000202000 */
[----:B------:R-:W-:Y:S01]  /*3200*/  @P3 FMUL.FTZ R85, R155, R82 ;  /* 0x000000529b553220 */ /* 0x000fe20000410000 */
[----:B------:R-:W-:Y:S01]  /*3210*/  @P4 FMUL.FTZ R83, R83, R161 ;  /* 0x000000a153534220 */ /* 0x000fe20000410000 */
[----:B------:R-:W1:Y:S04]  /*3220*/  @P5 LDC R156, c[0x0][0x408] ;  /* 0x00010200ff9c5b82 */ /* 0x000e680000000800 */
[----:B------:R-:W2:Y:S01]  /*3230*/  F2F.BF16.F32 R81, R81 ;  /* 0x0000005100517304 */ /* 0x000ea20000202000 */
[----:B------:R-:W-:-:S03]  /*3240*/  IMAD.WIDE.U32 R88, R0, 0x10, R88 ;  /* 0x0000001000587825 */ /* 0x000fc600078e0058 */
[----:B------:R-:W3:Y:S04]  /*3250*/  @P0 LDC R158, c[0x0][0x408] ;  /* 0x00010200ff9e0b82 */ /* 0x000ee80000000800 */
[----:B------:R2:W0:Y:S08]  /*3260*/  F2F.BF16.F32 R149, R80 ;  /* 0x0000005000957304 */ /* 0x0004300000202000 */
[----:B------:R-:W0:Y:S01]  /*3270*/  F2F.BF16.F32 R85, R85 ;  /* 0x0000005500557304 */ /* 0x000e220000202000 */
[----:B--2---:R-:W-:-:S04]  /*3280*/  IMAD.WIDE.U32 R80, R81, 0x10000, RZ ;  /* 0x0001000051507825 */ /* 0x004fc800078e00ff */
[----:B0-----:R-:W-:Y:S01]  /*3290*/  @P4 FMUL.FTZ R86, R83, R154 ;  /* 0x0000009a53564220 */ /* 0x001fe20000410000 */
[----:B------:R-:W-:Y:S01]  /*32a0*/  SHF.L.U32 R87, R87, 0x10, RZ ;  /* 0x0000001057577819 */ /* 0x000fe200000006ff */
[----:B------:R-:W0:Y:S01]  /*32b0*/  @P3 LDC R154, c[0x0][0x408] ;  /* 0x00010200ff9a3b82 */ /* 0x000e220000000800 */
[----:B------:R-:W-:Y:S01]  /*32c0*/  IMAD.WIDE.U32 R90, R0, 0x8, R90 ;  /* 0x00000008005a7825 */ /* 0x000fe200078e005a */
[----:B------:R-:W-:Y:S01]  /*32d0*/  LOP3.LUT R80, R80, R149, RZ, 0xfc, !PT ;  /* 0x0000009550507212 */ /* 0x000fe200078efcff */
[----:B------:R2:W-:Y:S01]  /*32e0*/  STG.E.128 desc[UR4][R88.64], R76 ;  /* 0x0000004c58007986 */ /* 0x0005e2000c101d04 */
[----:B------:R-:W-:Y:S02]  /*32f0*/  @P4 SHF.R.U32.HI R147, RZ, 0x10, R147 ;  /* 0x00000010ff934819 */ /* 0x000fe40000011693 */
[----:B------:R-:W-:-:S05]  /*3300*/  LOP3.LUT R81, R81, R87, R85, 0xfe, !PT ;  /* 0x0000005751517212 */ /* 0x000fca00078efe55 */
[----:B------:R0:W-:Y:S01]  /*3310*/  STG.E.64 desc[UR4][R90.64], R80 ;  /* 0x000000505a007986 */ /* 0x0001e2000c101b04 */
[----:B------:R-:W-:Y:S01]  /*3320*/  @P4 SHF.L.U32 R83, R147, 0x10, RZ ;  /* 0x0000001093534819 */ /* 0x000fe200000006ff */
[----:B------:R-:W-:Y:S02]  /*3330*/  HFMA2 R82, -RZ, RZ, 0, 0 ;  /* 0x00000000ff527431 */ /* 0x000fe400000001ff */
[-C--:B------:R-:W-:Y:S02]  /*3340*/  @P0 FMUL.FTZ R85, R77, R161.reuse ;  /* 0x000000a14d550220 */ /* 0x080fe40000410000 */
[----:B------:R-:W-:Y:S01]  /*3350*/  @P4 FMUL.FTZ R82, R83, R86 ;  /* 0x0000005653524220 */ /* 0x000fe20000410000 */
[-C--:B------:R-:W-:Y:S01]  /*3360*/  @P5 FMUL.FTZ R83, R76, R161.reuse ;  /* 0x000000a14c535220 */ /* 0x080fe20000410000 */
[----:B------:R-:W-:-:S03]  /*3370*/  @P3 FMUL.FTZ R161, R78, R161 ;  /* 0x000000a14ea13220 */ /* 0x000fc60000410000 */
[----:B-1----:R-:W-:Y:S01]  /*3380*/  @P5 FMUL.FTZ R87, R83, R156 ;  /* 0x0000009c53575220 */ /* 0x002fe20000410000 */
[----:B0-----:R-:W-:Y:S01]  /*3390*/  @P3 FMUL.FTZ R161, R161, R154 ;  /* 0x0000009aa1a13220 */ /* 0x001fe20000410000 */
[----:B------:R-:W-:Y:S01]  /*33a0*/  HFMA2 R83, -RZ, RZ, 0, 0 ;  /* 0x00000000ff537431 */ /* 0x000fe200000001ff */
[----:B------:R-:W-:Y:S02]  /*33b0*/  MOV R86, RZ ;  /* 0x000000ff00567202 */ /* 0x000fe40000000f00 */
[----:B--2---:R-:W-:Y:S02]  /*33c0*/  MOV R88, RZ ;  /* 0x000000ff00587202 */ /* 0x004fe40000000f00 */
[----:B----4-:R-:W-:Y:S02]  /*33d0*/  @P5 MOV R0, R92 ;  /* 0x0000005c00005202 */ /* 0x010fe40000000f00 */
[----:B------:R-:W-:Y:S02]  /*33e0*/  @P0 SHF.R.U64 R147, R92, 0x10, R93 ;  /* 0x000000105c930819 */ /* 0x000fe4000000125d */
[----:B------:R-:W-:-:S02]  /*33f0*/  @P3 MOV R144, R93 ;  /* 0x0000005d00903202 */ /* 0x000fc40000000f00 */
[----:B------:R-:W-:Y:S01]  /*3400*/  @P6 SHF.R.U32.HI R92, RZ, 0x10, R93 ;  /* 0x00000010ff5c6819 */ /* 0x000fe2000001165d */
[----:B---3--:R-:W-:Y:S01]  /*3410*/  @P0 FMUL.FTZ R93, R85, R158 ;  /* 0x0000009e555d0220 */ /* 0x008fe20000410000 */
        /* <DEDUP_REMOVED lines=9> */
[----:B------:R-:W-:Y:S06]  /*34b0*/  BRA `(.L_x_4098) ;  /* 0x00000040004c7947 */ /* 0x000fec0003800000 */
.L_x_4097:
[----:B------:R-:W0:Y:S02]  /*34c0*/  LDC.64 R82, c[0x0][0x390] ;  /* 0x0000e400ff527b82 */ /* 0x000e240000000a00 */
[----:B0-----:R-:W-:-:S06]  /*34d0*/  IMAD.WIDE.U32 R88, R147, 0x8, R82 ;  /* 0x0000000893587825 */ /* 0x001fcc00078e0052 */
[----:B------:R-:W2:Y:S01]  /*34e0*/  LDG.E.64 R88, desc[UR4][R88.64] ;  /* 0x0000000458587981 */ /* 0x000ea2000c1e1b00 */
[-CC-:B------:R-:W-:Y:S01]  /*34f0*/  FFMA.FTZ R184, R184, R170.reuse, R171.reuse ;  /* 0x000000aab8b87223 */ /* 0x180fe200000100ab */
[-CC-:B------:R-:W-:Y:S01]  /*3500*/  FFMA.FTZ R94, R94, R170.reuse, R171.reuse ;  /* 0x000000aa5e5e7223 */ /* 0x180fe200000100ab */
[-CC-:B------:R-:W-:Y:S01]  /*3510*/  FFMA.FTZ R190, R190, R170.reuse, R171.reuse ;  /* 0x000000aabebe7223 */ /* 0x180fe200000100ab */
[C---:B-----5:R-:W-:Y:S01]  /*3520*/  LOP3.LUT P5, RZ, R146.reuse, 0xff00, RZ, 0xc0, !PT ;  /* 0x0000ff0092ff7812 */ /* 0x060fe200078ac0ff */
[----:B------:R-:W-:Y:S01]  /*3530*/  FADD.FTZ R187, R187, -R184 ;  /* 0x800000b8bbbb7221 */ /* 0x000fe20000010000 */
[----:B------:R-:W-:Y:S01]  /*3540*/  FADD.FTZ R91, R91, -R94 ;  /* 0x8000005e5b5b7221 */ /* 0x000fe20000010000 */
[----:B------:R-:W-:Y:S01]  /*3550*/  ISETP.GE.U32.AND P4, PT, R146, 0x1000000, PT ;  /* 0x010000009200780c */ /* 0x000fe20003f86070 */
[----:B------:R-:W-:Y:S01]  /*3560*/  FADD.FTZ R95, R95, -R190 ;  /* 0x800000be5f5f7221 */ /* 0x000fe20000010000 */
[----:B------:R-:W-:Y:S01]  /*3570*/  FMUL.FTZ R76, R144, R187 ;  /* 0x000000bb904c7220 */ /* 0x000fe20000410000 */
[----:B------:R-:W-:Y:S01]  /*3580*/  LOP3.LUT P6, RZ, R146, 0xff0000, RZ, 0xc0, !PT ;  /* 0x00ff000092ff7812 */ /* 0x000fe200078cc0ff */
[----:B------:R-:W-:Y:S01]  /*3590*/  FFMA.FTZ R90, R90, R170, R171 ;  /* 0x000000aa5a5a7223 */ /* 0x000fe200000100ab */
[----:B------:R-:W-:Y:S01]  /*35a0*/  LOP3.LUT P3, RZ, R146, 0xff, RZ, 0xc0, !PT ;  /* 0x000000ff92ff7812 */ /* 0x000fe2000786c0ff */
[----:B------:R-:W-:Y:S01]  /*35b0*/  FMUL.FTZ R76, R161, R76 ;  /* 0x0000004ca14c7220 */ /* 0x000fe20000410000 */
[----:B------:R-:W-:Y:S01]  /*35c0*/  FMUL.FTZ R94, R144, R95 ;  /* 0x0000005f905e7220 */ /* 0x000fe20000410000 */
[----:B------:R-:W-:Y:S01]  /*35d0*/  FADD.FTZ R189, R189, -R90 ;  /* 0x8000005abdbd7221 */ /* 0x000fe20000010000 */
[----:B------:R-:W-:-:S02]  /*35e0*/  HFMA2 R77, -RZ, RZ, 0, 0 ;  /* 0x00000000ff4d7431 */ /* 0x000fc400000001ff */
[----:B------:R-:W-:Y:S01]  /*35f0*/  FMUL.FTZ R191, R76, UR14 ;  /* 0x0000000e4cbf7c20 */ /* 0x000fe20008410000 */
[----:B------:R-:W-:Y:S01]  /*3600*/  FMUL.FTZ R76, R144, R91 ;  /* 0x0000005b904c7220 */ /* 0x000fe20000410000 */
[----:B------:R-:W-:Y:S01]  /*3610*/  FMUL.FTZ R94, R161, R94 ;  /* 0x0000005ea15e7220 */ /* 0x000fe20000410000 */
[----:B------:R-:W-:Y:S02]  /*3620*/  @P5 SHF.L.U32 R78, R13, 0x10, RZ ;  /* 0x000000100d4e5819 */ /* 0x000fe400000006ff */
[----:B------:R-:W-:Y:S01]  /*3630*/  CS2R R92, SRZ ;  /* 0x00000000005c7805 */ /* 0x000fe2000001ff00 */
[----:B------:R-:W-:Y:S01]  /*3640*/  FMUL.FTZ R76, R161, R76 ;  /* 0x0000004ca14c7220 */ /* 0x000fe20000410000 */
[----:B------:R-:W-:Y:S01]  /*3650*/  @P4 SHF.L.U32 R81, R12, 0x10, RZ ;  /* 0x000000100c514819 */ /* 0x000fe200000006ff */
[----:B------:R-:W-:Y:S01]  /*3660*/  FMUL.FTZ R94, R94, UR14 ;  /* 0x0000000e5e5e7c20 */ /* 0x000fe20008410000 */
[----:B------:R-:W-:Y:S01]  /*3670*/  @P5 FMUL.FTZ R77, R191, R78 ;  /* 0x0000004ebf4d5220 */ /* 0x000fe20000410000 */
[----:B------:R-:W-:Y:S01]  /*3680*/  FMUL.FTZ R146, R76, UR14 ;  /* 0x0000000e4c927c20 */ /* 0x000fe20008410000 */
[----:B------:R-:W-:Y:S01]  /*3690*/  FMUL.FTZ R76, R144, R189 ;  /* 0x000000bd904c7220 */ /* 0x000fe20000410000 */
[----:B------:R-:W-:Y:S01]  /*36a0*/  @P6 SHF.L.U32 R79, R119, 0x10, RZ ;  /* 0x00000010774f6819 */ /* 0x000fe200000006ff */
[----:B------:R-:W-:Y:S01]  /*36b0*/  @P4 FMUL.FTZ R93, R94, R81 ;  /* 0x000000515e5d4220 */ /* 0x000fe20000410000 */
[----:B------:R-:W-:Y:S01]  /*36c0*/  @P3 SHF.L.U32 R90, R118, 0x10, RZ ;  /* 0x00000010765a3819 */ /* 0x000fe200000006ff */
[----:B------:R-:W-:Y:S01]  /*36d0*/  FMUL.FTZ R76, R161, R76 ;  /* 0x0000004ca14c7220 */ /* 0x000fe20000410000 */
[----:B------:R-:W0:Y:S01]  /*36e0*/  LDC.64 R80, c[0x0][0x468] ;  /* 0x00011a00ff507b82 */ /* 0x000e220000000a00 */
[----:B------:R-:W-:Y:S01]  /*36f0*/  MOV R78, RZ ;  /* 0x000000ff004e7202 */ /* 0x000fe20000000f00 */
[----:B------:R-:W-:Y:S01]  /*3700*/  @P6 FMUL.FTZ R78, R146, R79 ;  /* 0x0000004f924e6220 */ /* 0x000fe20000410000 */
[----:B------:R-:W-:Y:S01]  /*3710*/  FMUL.FTZ R149, R76, UR14 ;  /* 0x0000000e4c957c20 */ /* 0x000fe20008410000 */
[----:B------:R-:W1:Y:S01]  /*3720*/  F2F.BF16.F32 R77, R77 ;  /* 0x0000004d004d7304 */ /* 0x000e620000202000 */
[----:B------:R-:W-:-:S02]  /*3730*/  FFMA.FTZ R188, R188, R170, R171 ;  /* 0x000000aabcbc7223 */ /* 0x000fc400000100ab */
        /* <DEDUP_REMOVED lines=10> */
[----:B------:R0:W-:Y:S03]  /*37e0*/  STG.E.64 desc[UR4][R76.64], R90 ;  /* 0x0000005a4c007986 */ /* 0x0001e6000c101b04 */
[----:B------:R-:W-:Y:S02]  /*37f0*/  FADD.FTZ R181, R181, -R188 ;  /* 0x800000bcb5b57221 */ /* 0x000fe40000010000 */
[----:B------:R-:W3:Y:S01]  /*3800*/  LDG.E.64 R78, desc[UR4][R78.64] ;  /* 0x000000044e4e7981 */ /* 0x000ee2000c1e1b00 */
[----:B------:R-:W-:Y:S02]  /*3810*/  HFMA2 R184, -RZ, RZ, 0, 0 ;  /* 0x00000000ffb87431 */ /* 0x000fe400000001ff */
[----:B------:R-:W-:Y:S01]  /*3820*/  FFMA.FTZ R147, R152, R170, R171 ;  /* 0x000000aa98937223 */ /* 0x000fe200000100ab */
[----:B------:R-:W-:-:S02]  /*3830*/  HFMA2 R187, -RZ, RZ, 0, 0 ;  /* 0x00000000ffbb7431 */ /* 0x000fc400000001ff */
[-C--:B------:R-:W-:Y:S01]  /*3840*/  FFMA.FTZ R182, R182, R170.reuse, R171 ;  /* 0x000000aab6b67223 */ /* 0x080fe200000100ab */
[----:B------:R-:W-:Y:S01]  /*3850*/  LOP3.LUT P0, RZ, R185, 0xff00, RZ, 0xc0, !PT ;  /* 0x0000ff00b9ff7812 */ /* 0x000fe2000780c0ff */
[----:B------:R-:W-:Y:S01]  /*3860*/  FADD.FTZ R147, R150, -R147 ;  /* 0x8000009396937221 */ /* 0x000fe20000010000 */
[----:B------:R-:W-:Y:S02]  /*3870*/  HFMA2 R189, -RZ, RZ, 0, 0 ;  /* 0x00000000ffbd7431 */ /* 0x000fe400000001ff */
[----:B------:R-:W-:Y:S01]  /*3880*/  FADD.FTZ R151, R151, -R182 ;  /* 0x800000b697977221 */ /* 0x000fe20000010000 */
[----:B------:R-:W-:Y:S01]  /*3890*/  FFMA.FTZ R186, R186, R170, R171 ;  /* 0x000000aababa7223 */ /* 0x000fe200000100ab */
[----:B0-----:R-:W-:-:S03]  /*38a0*/  HFMA2 R90, -RZ, RZ, 0, 0 ;  /* 0x00000000ff5a7431 */ /* 0x001fc600000001ff */
[----:B------:R-:W-:-:S04]  /*38b0*/  FADD.FTZ R183, R183, -R186 ;  /* 0x800000bab7b77221 */ /* 0x000fc80000010000 */
[----:B------:R-:W-:Y:S02]  /*38c0*/  @P0 SHF.L.U32 R91, R15, 0x10, RZ ;  /* 0x000000100f5b0819 */ /* 0x000fe400000006ff */
[----:B--2---:R-:W-:Y:S02]  /*38d0*/  @P5 SHF.R.U64 R95, R88, 0x10, R89 ;  /* 0x00000010585f5819 */ /* 0x004fe40000001259 */
[----:B------:R-:W-:Y:S02]  /*38e0*/  @P6 MOV R93, R89 ;  /* 0x00000059005d6202 */ /* 0x000fe40000000f00 */
[----:B------:R-:W-:Y:S02]  /*38f0*/  @P5 SHF.L.U32 R76, R95, 0x10, RZ ;  /* 0x000000105f4c5819 */ /* 0x000fe400000006ff */
[----:B------:R-:W-:Y:S02]  /*3900*/  @P6 SHF.L.U32 R77, R93, 0x10, RZ ;  /* 0x000000105d4d6819 */ /* 0x000fe400000006ff */
[----:B------:R-:W-:Y:S01]  /*3910*/  @P3 MOV R92, R88 ;  /* 0x00000058005c3202 */ /* 0x000fe20000000f00 */
[----:B------:R-:W-:Y:S01]  /*3920*/  @P5 FMUL.FTZ R184, R191, R76 ;  /* 0x0000004cbfb85220 */ /* 0x000fe20000410000 */
[----:B------:R-:W-:Y:S01]  /*3930*/  FMUL.FTZ R76, R144, R181 ;  /* 0x000000b5904c7220 */ /* 0x000fe20000410000 */
[----:B------:R-:W-:Y:S01]  /*3940*/  LOP3.LUT P5, RZ, R185, 0xff0000, RZ, 0xc0, !PT ;  /* 0x00ff0000b9ff7812 */ /* 0x000fe200078ac0ff */
[----:B------:R-:W-:Y:S01]  /*3950*/  @P6 FMUL.FTZ R187, R146, R77 ;  /* 0x0000004d92bb6220 */ /* 0x000fe20000410000 */
[----:B------:R-:W-:Y:S01]  /*3960*/  @P3 SHF.L.U32 R88, R92, 0x10, RZ ;  /* 0x000000105c583819 */ /* 0x000fe200000006ff */
[----:B------:R-:W-:Y:S01]  /*3970*/  FMUL.FTZ R76, R161, R76 ;  /* 0x0000004ca14c7220 */ /* 0x000fe20000410000 */
[----:B------:R-:W-:-:S02]  /*3980*/  ISETP.GE.U32.AND P6, PT, R185, 0x1000000, PT ;  /* 0x01000000b900780c */ /* 0x000fc40003fc6070 */
[----:B------:R-:W-:Y:S01]  /*3990*/  MOV R77, RZ ;  /* 0x000000ff004d7202 */ /* 0x000fe20000000f00 */
[----:B------:R-:W-:Y:S01]  /*39a0*/  FMUL.FTZ R146, R76, UR14 ;  /* 0x0000000e4c927c20 */ /* 0x000fe20008410000 */
[----:B------:R-:W-:Y:S01]  /*39b0*/  FMUL.FTZ R76, R144, R147 ;  /* 0x00000093904c7220 */ /* 0x000fe20000410000 */
[----:B------:R-:W-:Y:S01]  /*39c0*/  @P3 FMUL.FTZ R189, R149, R88 ;  /* 0x0000005895bd3220 */ /* 0x000fe20000410000 */
[----:B------:R-:W-:Y:S01]  /*39d0*/  LOP3.LUT P3, RZ, R185, 0xff, RZ, 0xc0, !PT ;  /* 0x000000ffb9ff7812 */ /* 0x000fe2000786c0ff */
[----:B------:R-:W-:Y:S01]  /*39e0*/  @P0 FMUL.FTZ R77, R146, R91 ;  /* 0x0000005b924d0220 */ /* 0x000fe20000410000 */
[----:B------:R-:W-:Y:S01]  /*39f0*/  FMUL.FTZ R76, R161, R76 ;  /* 0x0000004ca14c7220 */ /* 0x000fe20000410000 */
[----:B------:R-:W-:Y:S02]  /*3a00*/  @P5 SHF.L.U32 R88, R121, 0x10, RZ ;  /* 0x0000001079585819 */ /* 0x000fe400000006ff */
[----:B------:R-:W-:Y:S01]  /*3a10*/  MOV R95, RZ ;  /* 0x000000ff005f7202 */ /* 0x000fe20000000f00 */
[----:B------:R-:W-:Y:S01]  /*3a20*/  FMUL.FTZ R149, R76, UR14 ;  /* 0x0000000e4c957c20 */ /* 0x000fe20008410000 */
[----:B------:R-:W-:Y:S01]  /*3a30*/  FMUL.FTZ R76, R144, R151 ;  /* 0x00000097904c7220 */ /* 0x000fe20000410000 */
[----:B------:R-:W-:Y:S01]  /*3a40*/  @P6 SHF.L.U32 R92, R14, 0x10, RZ ;  /* 0x000000100e5c6819 */ /* 0x000fe200000006ff */
[----:B------:R-:W0:Y:S01]  /*3a50*/  F2F.BF16.F32 R77, R77 ;  /* 0x0000004d004d7304 */ /* 0x000e220000202000 */
[----:B------:R-:W-:Y:S01]  /*3a60*/  @P5 FMUL.FTZ R90, R149, R88 ;  /* 0x00000058955a5220 */ /* 0x000fe20000410000 */
[----:B------:R-:W-:Y:S01]  /*3a70*/  FMUL.FTZ R76, R161, R76 ;  /* 0x0000004ca14c7220 */ /* 0x000fe20000410000 */
[----:B------:R-:W-:-:S03]  /*3a80*/  FMUL.FTZ R88, R144, R183 ;  /* 0x000000b790587220 */ /* 0x000fc60000410000 */
[----:B------:R-:W-:Y:S01]  /*3a90*/  FMUL.FTZ R181, R76, UR14 ;  /* 0x0000000e4cb57c20 */ /* 0x000fe20008410000 */
[----:B------:R-:W-:Y:S01]  /*3aa0*/  FMUL.FTZ R76, R161, R88 ;  /* 0x00000058a14c7220 */ /* 0x000fe20000410000 */
[----:B------:R-:W-:Y:S01]  /*3ab0*/  HFMA2 R88, -RZ, RZ, 0, 0 ;  /* 0x00000000ff587431 */ /* 0x000fe200000001ff */
[----:B------:R-:W-:Y:S01]  /*3ac0*/  F2F.BF16.F32 R90, R90 ;  /* 0x0000005a005a7304 */ /* 0x000fe20000202000 */
[----:B------:R-:W-:Y:S01]  /*3ad0*/  @P6 FMUL.FTZ R95, R181, R92 ;  /* 0x0000005cb55f6220 */ /* 0x000fe20000410000 */
[----:B------:R-:W-:Y:S01]  /*3ae0*/  @P3 SHF.L.U32 R92, R120, 0x10, RZ ;  /* 0x00000010785c3819 */ /* 0x000fe200000006ff */
[----:B------:R-:W-:Y:S01]  /*3af0*/  FMUL.FTZ R147, R76, UR14 ;  /* 0x0000000e4c937c20 */ /* 0x000fe20008410000 */
[----:B0-----:R-:W-:-:S04]  /*3b00*/  IMAD.WIDE.U32 R76, R77, 0x10000, RZ ;  /* 0x000100004d4c7825 */ /* 0x001fc800078e00ff */
[----:B------:R-:W-:Y:S01]  /*3b10*/  @P3 FMUL.FTZ R88, R147, R92 ;  /* 0x0000005c93583220 */ /* 0x000fe20000410000 */
[----:B------:R-:W0:Y:S08]  /*3b20*/  F2F.BF16.F32 R95, R95 ;  /* 0x0000005f005f7304 */ /* 0x000e300000202000 */
[----:B------:R-:W1:Y:S01]  /*3b30*/  F2F.BF16.F32 R93, R88 ;  /* 0x00000058005d7304 */ /* 0x000e620000202000 */
[----:B0-----:R-:W-:-:S04]  /*3b40*/  SHF.L.U32 R91, R95, 0x10, RZ ;  /* 0x000000105f5b7819 */ /* 0x001fc800000006ff */
[----:B------:R-:W-:Y:S01]  /*3b50*/  LOP3.LUT R77, R77, R91, R90, 0xfe, !PT ;  /* 0x0000005b4d4d7212 */ /* 0x000fe200078efe5a */
[----:B------:R-:W-:Y:S01]  /*3b60*/  IMAD.WIDE.U32 R90, R145, 0x8, R82 ;  /* 0x00000008915a7825 */ /* 0x000fe200078e0052 */
[----:B-1----:R-:W-:-:S03]  /*3b70*/  LOP3.LUT R76, R76, R93, RZ, 0xfc, !PT ;  /* 0x0000005d4c4c7212 */ /* 0x002fc600078efcff */
[----:B------:R-:W-:-:S05]  /*3b80*/  IMAD.WIDE.U32 R92, R153, 0x8, R80 ;  /* 0x00000008995c7825 */ /* 0x000fca00078e0050 */
[----:B------:R0:W-:Y:S04]  /*3b90*/  STG.E.64 desc[UR4][R92.64], R76 ;  /* 0x0000004c5c007986 */ /* 0x0001e8000c101b04 */
[----:B------:R-:W2:Y:S01]  /*3ba0*/  LDG.E.64 R90, desc[UR4][R90.64] ;  /* 0x000000045a5a7981 */ /* 0x000ea2000c1e1b00 */
[----:B------:R-:W-:Y:S01]  /*3bb0*/  @P4 SHF.R.U32.HI R89, RZ, 0x10, R89 ;  /* 0x00000010ff594819 */ /* 0x000fe20000011659 */
[----:B------:R-:W-:Y:S01]  /*3bc0*/  FFMA.FTZ R178, R178, R170, R171 ;  /* 0x000000aab2b27223 */ /* 0x000fe200000100ab */
[----:B------:R-:W-:Y:S02]  /*3bd0*/  CS2R R150, SRZ ;  /* 0x0000000000967805 */ /* 0x000fe4000001ff00 */
[----:B------:R-:W-:Y:S02]  /*3be0*/  MOV R182, RZ ;  /* 0x000000ff00b67202 */ /* 0x000fe40000000f00 */
[----:B------:R-:W-:-:S02]  /*3bf0*/  CS2R R152, SRZ ;  /* 0x0000000000987805 */ /* 0x000fc4000001ff00 */
[----:B------:R-:W-:Y:S01]  /*3c00*/  @P4 SHF.L.U32 R89, R89, 0x10, RZ ;  /* 0x0000001059594819 */ /* 0x000fe200000006ff */
[----:B------:R-:W-:Y:S01]  /*3c10*/  FADD.FTZ R175, R175, -R178 ;  /* 0x800000b2afaf7221 */ /* 0x000fe20000010000 */
[----:B---3--:R-:W-:Y:S01]  /*3c20*/  @P5 MOV R88, R79 ;  /* 0x0000004f00585202 */ /* 0x008fe20000000f00 */
[--C-:B------:R-:W-:Y:S01]  /*3c30*/  FFMA.FTZ R176, R176, R170, R171.reuse ;  /* 0x000000aab0b07223 */ /* 0x100fe200000100ab */
[----:B0-----:R-:W-:Y:S01]  /*3c40*/  @P3 MOV R76, R78 ;  /* 0x0000004e004c3202 */ /* 0x001fe20000000f00 */
[----:B------:R-:W-:Y:S01]  /*3c50*/  @P4 FMUL.FTZ R182, R94, R89 ;  /* 0x000000595eb64220 */ /* 0x000fe20000410000 */
[-C--:B------:R-:W-:Y:S01]  /*3c60*/  FFMA.FTZ R89, R174, R170.reuse, R171 ;  /* 0x000000aaae597223 */ /* 0x080fe200000100ab */
[----:B------:R-:W-:Y:S01]  /*3c70*/  @P0 SHF.R.U64 R77, R78, 0x10, R79 ;  /* 0x000000104e4d0819 */ /* 0x000fe2000000124f */
[----:B------:R-:W-:Y:S01]  /*3c80*/  FADD.FTZ R173, R173, -R176 ;  /* 0x800000b0adad7221 */ /* 0x000fe20000010000 */
[----:B------:R-:W-:Y:S01]  /*3c90*/  @P3 SHF.L.U32 R76, R76, 0x10, RZ ;  /* 0x000000104c4c3819 */ /* 0x000fe200000006ff */
[----:B------:R-:W-:Y:S01]  /*3ca0*/  FADD.FTZ R89, R172, -R89 ;  /* 0x80000059ac597221 */ /* 0x000fe20000010000 */
[----:B------:R-:W-:Y:S01]  /*3cb0*/  @P5 SHF.L.U32 R78, R88, 0x10, RZ ;  /* 0x00000010584e5819 */ /* 0x000fe200000006ff */
[----:B------:R-:W-:Y:S01]  /*3cc0*/  FFMA.FTZ R180, R180, R170, R171 ;  /* 0x000000aab4b47223 */ /* 0x000fe200000100ab */
[----:B------:R-:W-:Y:S01]  /*3cd0*/  @P0 SHF.L.U32 R77, R77, 0x10, RZ ;  /* 0x000000104d4d0819 */ /* 0x000fe200000006ff */
[----:B------:R-:W-:Y:S01]  /*3ce0*/  @P3 FMUL.FTZ R151, R147, R76 ;  /* 0x0000004c93973220 */ /* 0x000fe20000410000 */
[----:B------:R-:W-:Y:S01]  /*3cf0*/  FMUL.FTZ R76, R144, R175 ;  /* 0x000000af904c7220 */ /* 0x000fe20000410000 */
[----:B------:R-:W-:Y:S01]  /*3d00*/  @P5 FMUL.FTZ R153, R149, R78 ;  /* 0x0000004e95995220 */ /* 0x000fe20000410000 */
[----:B------:R-:W-:Y:S01]  /*3d10*/  LOP3.LUT P4, RZ, R179, 0xff00, RZ, 0xc0, !PT ;  /* 0x0000ff00b3ff7812 */ /* 0x000fe2000788c0ff */
[----:B------:R-:W-:Y:S01]  /*3d20*/  @P0 FMUL.FTZ R150, R146, R77 ;  /* 0x0000004d92960220 */ /* 0x000fe20000410000 */
[----:B------:R-:W-:Y:S01]  /*3d30*/  FMUL.FTZ R76, R161, R76 ;  /* 0x0000004ca14c7220 */ /* 0x000fe20000410000 */
[----:B------:R-:W-:Y:S01]  /*3d40*/  ISETP.GE.U32.AND P0, PT, R179, 0x1000000, PT ;  /* 0x01000000b300780c */ /* 0x000fe20003f06070 */
[----:B------:R-:W-:Y:S01]  /*3d50*/  FADD.FTZ R177, R177, -R180 ;  /* 0x800000b4b1b17221 */ /* 0x000fe20000010000 */
[C---:B------:R-:W-:Y:S01]  /*3d60*/  LOP3.LUT P3, RZ, R179.reuse, 0xff0000, RZ, 0xc0, !PT ;  /* 0x00ff0000b3ff7812 */ /* 0x040fe2000786c0ff */
[----:B------:R-:W-:Y:S01]  /*3d70*/  FMUL.FTZ R149, R76, UR14 ;  /* 0x0000000e4c957c20 */ /* 0x000fe20008410000 */
[C---:B------:R-:W-:Y:S01]  /*3d80*/  FMUL.FTZ R76, R144.reuse, R89 ;  /* 0x00000059904c7220 */ /* 0x040fe20000410000 */
[----:B------:R-:W-:Y:S01]  /*3d90*/  LOP3.LUT P5, RZ, R179, 0xff, RZ, 0xc0, !PT ;  /* 0x000000ffb3ff7812 */ /* 0x000fe200078ac0ff */
[----:B------:R-:W-:Y:S01]  /*3da0*/  FMUL.FTZ R88, R144, R177 ;  /* 0x000000b190587220 */ /* 0x000fe20000410000 */
[----:B------:R-:W-:-:S02]  /*3db0*/  HFMA2 R77, -RZ, RZ, 0, 0 ;  /* 0x00000000ff4d7431 */ /* 0x000fc400000001ff */
[----:B------:R-:W-:Y:S01]  /*3dc0*/  FMUL.FTZ R76, R161, R76 ;  /* 0x0000004ca14c7220 */ /* 0x000fe20000410000 */
[----:B------:R-:W-:Y:S01]  /*3dd0*/  HFMA2 R92, -RZ, RZ, 0, 0 ;  /* 0x00000000ff5c7431 */ /* 0x000fe200000001ff */
[----:B------:R-:W-:Y:S01]  /*3de0*/  @P4 SHF.L.U32 R78, R17, 0x10, RZ ;  /* 0x00000010114e4819 */ /* 0x000fe200000006ff */
[--C-:B------:R-:W-:Y:S01]  /*3df0*/  FFMA.FTZ R166, R166, R170, R171.reuse ;  /* 0x000000aaa6a67223 */ /* 0x100fe200000100ab */
[----:B------:R-:W-:Y:S01]  /*3e00*/  FMUL.FTZ R146, R76, UR14 ;  /* 0x0000000e4c927c20 */ /* 0x000fe20008410000 */
[----:B------:R-:W-:Y:S01]  /*3e10*/  FMUL.FTZ R76, R144, R173 ;  /* 0x000000ad904c7220 */ /* 0x000fe20000410000 */
[----:B------:R-:W-:Y:S01]  /*3e20*/  @P0 SHF.L.U32 R94, R16, 0x10, RZ ;  /* 0x00000010105e0819 */ /* 0x000fe200000006ff */
[----:B------:R-:W-:Y:S01]  /*3e30*/  @P4 FMUL.FTZ R77, R149, R78 ;  /* 0x0000004e954d4220 */ /* 0x000fe20000410000 */
[----:B------:R-:W-:Y:S01]  /*3e40*/  @P3 SHF.L.U32 R89, R123, 0x10, RZ ;  /* 0x000000107b593819 */ /* 0x000fe200000006ff */
[----:B------:R-:W-:Y:S01]  /*3e50*/  FMUL.FTZ R76, R161, R76 ;  /* 0x0000004ca14c7220 */ /* 0x000fe20000410000 */
[----:B------:R-:W-:Y:S01]  /*3e60*/  MOV R78, RZ ;  /* 0x000000ff004e7202 */ /* 0x000fe20000000f00 */
[----:B------:R-:W-:Y:S01]  /*3e70*/  FADD.FTZ R165, R165, -R166 ;  /* 0x800000a6a5a57221 */ /* 0x000fe20000010000 */
[----:B------:R-:W-:Y:S01]  /*3e80*/  FFMA.FTZ R163, R163, R170, R171 ;  /* 0x000000aaa3a37223 */ /* 0x000fe200000100ab */
[----:B------:R-:W-:Y:S01]  /*3e90*/  FMUL.FTZ R175, R76, UR14 ;  /* 0x0000000e4caf7c20 */ /* 0x000fe20008410000 */
[----:B------:R-:W-:Y:S01]  /*3ea0*/  FMUL.FTZ R76, R161, R88 ;  /* 0x00000058a14c7220 */ /* 0x000fe20000410000 */
[----:B------:R-:W-:Y:S01]  /*3eb0*/  @P5 SHF.L.U32 R88, R122, 0x10, RZ ;  /* 0x000000107a585819 */ /* 0x000fe200000006ff */
[----:B------:R-:W-:Y:S01]  /*3ec0*/  @P3 FMUL.FTZ R78, R146, R89 ;  /* 0x00000059924e3220 */ /* 0x000fe20000410000 */
[----:B------:R-:W-:Y:S01]  /*3ed0*/  @P0 FMUL.FTZ R92, R175, R94 ;  /* 0x0000005eaf5c0220 */ /* 0x000fe20000410000 */
[----:B------:R-:W-:Y:S01]  /*3ee0*/  FMUL.FTZ R147, R76, UR14 ;  /* 0x0000000e4c937c20 */ /* 0x000fe20008410000 */
[----:B------:R-:W-:Y:S01]  /*3ef0*/  MOV R89, RZ ;  /* 0x000000ff00597202 */ /* 0x000fe20000000f00 */
[----:B------:R-:W0:Y:S02]  /*3f00*/  F2F.BF16.F32 R77, R77 ;  /* 0x0000004d004d7304 */ /* 0x000e240000202000 */
[----:B------:R-:W-:Y:S01]  /*3f10*/  @P5 FMUL.FTZ R89, R147, R88 ;  /* 0x0000005893595220 */ /* 0x000fe20000410000 */
[----:B------:R-:W-:-:S04]  /*3f20*/  @P6 SHF.R.U32.HI R88, RZ, 0x10, R79 ;  /* 0x00000010ff586819 */ /* 0x000fc8000001164f */
[----:B------:R-:W-:Y:S01]  /*3f30*/  @P6 SHF.L.U32 R88, R88, 0x10, RZ ;  /* 0x0000001058586819 */ /* 0x000fe200000006ff */
[----:B------:R-:W1:Y:S04]  /*3f40*/  F2F.BF16.F32 R92, R92 ;  /* 0x0000005c005c7304 */ /* 0x000e680000202000 */
[----:B------:R-:W-:-:S04]  /*3f50*/  @P6 FMUL.FTZ R152, R181, R88 ;  /* 0x00000058b5986220 */ /* 0x000fc80000410000 */
[----:B------:R-:W3:Y:S01]  /*3f60*/  F2F.BF16.F32 R78, R78 ;  /* 0x0000004e004e7304 */ /* 0x000ee20000202000 */
[----:B0-----:R-:W-:-:S04]  /*3f70*/  IMAD.WIDE.U32 R76, R77, 0x10000, RZ ;  /* 0x000100004d4c7825 */ /* 0x001fc800078e00ff */
[----:B------:R-:W-:Y:S02]  /*3f80*/  HFMA2 R94, -RZ, RZ, 0, 0 ;  /* 0x00000000ff5e7431 */ /* 0x000fe400000001ff */
[----:B------:R-:W-:Y:S01]  /*3f90*/  FADD.FTZ R163, R160, -R163 ;  /* 0x800000a3a0a37221 */ /* 0x000fe20000010000 */
[----:B------:R-:W-:Y:S01]  /*3fa0*/  HFMA2 R173, -RZ, RZ, 0, 0 ;  /* 0x00000000ffad7431 */ /* 0x000fe200000001ff */
[----:B------:R-:W-:Y:S02]  /*3fb0*/  LOP3.LUT P6, RZ, R167, 0xff00, RZ, 0xc0, !PT ;  /* 0x0000ff00a7ff7812 */ /* 0x000fe400078cc0ff */
[----:B-1----:R-:W-:Y:S01]  /*3fc0*/  SHF.L.U32 R93, R92, 0x10, RZ ;  /* 0x000000105c5d7819 */ /* 0x002fe200000006ff */
[----:B------:R-:W0:Y:S03]  /*3fd0*/  F2F.BF16.F32 R89, R89 ;  /* 0x0000005900597304 */ /* 0x000e260000202000 */
[----:B---3--:R-:W-:Y:S01]  /*3fe0*/  LOP3.LUT R77, R77, R93, R78, 0xfe, !PT ;  /* 0x0000005d4d4d7212 */ /* 0x008fe200078efe4e */
[----:B------:R-:W-:-:S04]  /*3ff0*/  IMAD.WIDE.U32 R78, R145, 0x8, R80 ;  /* 0x00000008914e7825 */ /* 0x000fc800078e0050 */
[----:B------:R-:W-:Y:S01]  /*4000*/  HFMA2 R145, -RZ, RZ, 0, 0 ;  /* 0x00000000ff917431 */ /* 0x000fe200000001ff */
[----:B0-----:R-:W-:Y:S01]  /*4010*/  LOP3.LUT R76, R76, R89, RZ, 0xfc, !PT ;  /* 0x000000594c4c7212 */ /* 0x001fe200078efcff */
[----:B------:R-:W-:-:S04]  /*4020*/  IMAD.WIDE.U32 R88, R143, 0x8, R82 ;  /* 0x000000088f587825 */ /* 0x000fc800078e0052 */
[----:B------:R0:W-:Y:S04]  /*4030*/  STG.E.64 desc[UR4][R78.64], R76 ;  /* 0x0000004c4e007986 */ /* 0x0001e8000c101b04 */
[----:B------:R-:W3:Y:S01]  /*4040*/  LDG.E.64 R88, desc[UR4][R88.64] ;  /* 0x0000000458587981 */ /* 0x000ee2000c1e1b00 */
[----:B------:R-:W-:-:S04]  /*4050*/  FFMA.FTZ R169, R169, R170, R171 ;  /* 0x000000aaa9a97223 */ /* 0x000fc800000100ab */
[----:B------:R-:W-:Y:S01]  /*4060*/  FADD.FTZ R169, R168, -R169 ;  /* 0x800000a9a8a97221 */ /* 0x000fe20000010000 */
[----:B0-----:R-:W-:Y:S01]  /*4070*/  HFMA2 R78, -RZ, RZ, 0, 0 ;  /* 0x00000000ff4e7431 */ /* 0x001fe200000001ff */
[----:B------:R-:W-:Y:S01]  /*4080*/  @P6 SHF.L.U32 R79, R19, 0x10, RZ ;  /* 0x00000010134f6819 */ /* 0x000fe200000006ff */
[----:B------:R-:W-:Y:S01]  /*4090*/  IMAD.WIDE.U32 R82, R0, 0x8, R82 ;  /* 0x0000000800527825 */ /* 0x000fe200078e0052 */
[----:B--2---:R-:W-:Y:S02]  /*40a0*/  @P4 SHF.R.U64 R95, R90, 0x10, R91 ;  /* 0x000000105a5f4819 */ /* 0x004fe4000000125b */
[----:B------:R-:W-:Y:S02]  /*40b0*/  @P5 MOV R92, R90 ;  /* 0x0000005a005c5202 */ /* 0x000fe40000000f00 */
[----:B------:R-:W-:Y:S02]  /*40c0*/  @P4 SHF.L.U32 R76, R95, 0x10, RZ ;  /* 0x000000105f4c4819 */ /* 0x000fe400000006ff */
[----:B------:R-:W-:-:S03]  /*40d0*/  @P3 MOV R93, R91 ;  /* 0x0000005b005d3202 */ /* 0x000fc60000000f00 */
[----:B------:R-:W-:Y:S01]  /*40e0*/  @P4 FMUL.FTZ R94, R149, R76 ;  /* 0x0000004c955e4220 */ /* 0x000fe20000410000 */
[----:B------:R-:W-:Y:S01]  /*40f0*/  FMUL.FTZ R76, R144, R165 ;  /* 0x000000a5904c7220 */ /* 0x000fe20000410000 */
[----:B------:R-:W-:-:S03]  /*4100*/  @P3 SHF.L.U32 R77, R93, 0x10, RZ ;  /* 0x000000105d4d3819 */ /* 0x000fc600000006ff */
[----:B------:R-:W-:Y:S01]  /*4110*/  FMUL.FTZ R76, R161, R76 ;  /* 0x0000004ca14c7220 */ /* 0x000fe20000410000 */
[C---:B------:R-:W-:Y:S01]  /*4120*/  LOP3.LUT P4, RZ, R167.reuse, 0xff0000, RZ, 0xc0, !PT ;  /* 0x00ff0000a7ff7812 */ /* 0x040fe2000788c0ff */
[----:B------:R-:W-:Y:S02]  /*4130*/  FFMA.FTZ R93, R164, R170, R171 ;  /* 0x000000aaa45d7223 */ /* 0x000fe400000100ab */
[----:B------:R-:W-:Y:S01]  /*4140*/  FMUL.FTZ R148, R76, UR14 ;  /* 0x0000000e4c947c20 */ /* 0x000fe20008410000 */
[----:B------:R-:W-:Y:S01]  /*4150*/  FMUL.FTZ R76, R144, R163 ;  /* 0x000000a3904c7220 */ /* 0x000fe20000410000 */
[----:B------:R-:W-:Y:S01]  /*4160*/  @P5 SHF.L.U32 R90, R92, 0x10, RZ ;  /* 0x000000105c5a5819 */ /* 0x000fe200000006ff */
[----:B------:R-:W-:Y:S01]  /*4170*/  @P3 FMUL.FTZ R173, R146, R77 ;  /* 0x0000004d92ad3220 */ /* 0x000fe20000410000 */
[----:B------:R-:W-:Y:S01]  /*4180*/  ISETP.GE.U32.AND P3, PT, R167, 0x1000000, PT ;  /* 0x01000000a700780c */ /* 0x000fe20003f66070 */
[----:B------:R-:W-:Y:S01]  /*4190*/  FMUL.FTZ R76, R161, R76 ;  /* 0x0000004ca14c7220 */ /* 0x000fe20000410000 */
[----:B------:R-:W-:Y:S01]  /*41a0*/  FADD.FTZ R93, R162, -R93 ;  /* 0x8000005da25d7221 */ /* 0x000fe20000010000 */
[----:B------:R-:W-:-:S02]  /*41b0*/  @P5 FMUL.FTZ R145, R147, R90 ;  /* 0x0000005a93915220 */ /* 0x000fc40000410000 */
[----:B------:R-:W-:Y:S01]  /*41c0*/  FMUL.FTZ R147, R76, UR14 ;  /* 0x0000000e4c937c20 */ /* 0x000fe20008410000 */
[----:B------:R-:W-:Y:S01]  /*41d0*/  FMUL.FTZ R76, R144, R93 ;  /* 0x0000005d904c7220 */ /* 0x000fe20000410000 */
[----:B------:R-:W-:Y:S02]  /*41e0*/  LOP3.LUT P5, RZ, R167, 0xff, RZ, 0xc0, !PT ;  /* 0x000000ffa7ff7812 */ /* 0x000fe400078ac0ff */
[----:B------:R-:W-:Y:S01]  /*41f0*/  @P4 SHF.L.U32 R90, R125, 0x10, RZ ;  /* 0x000000107d5a4819 */ /* 0x000fe200000006ff */
[----:B------:R-:W-:-:S03]  /*4200*/  FMUL.FTZ R76, R161, R76 ;  /* 0x0000004ca14c7220 */ /* 0x000fc60000410000 */
[----:B------:R-:W-:Y:S01]  /*4210*/  @P3 SHF.L.U32 R146, R18, 0x10, RZ ;  /* 0x0000001012923819 */ /* 0x000fe200000006ff */
[----:B------:R-:W-:Y:S01]  /*4220*/  @P4 FMUL.FTZ R78, R147, R90 ;  /* 0x0000005a934e4220 */ /* 0x000fe20000410000 */
[----:B------:R-:W-:Y:S01]  /*4230*/  FMUL.FTZ R90, R144, R169 ;  /* 0x000000a9905a7220 */ /* 0x000fe20000410000 */
[----:B------:R-:W-:Y:S01]  /*4240*/  FMUL.FTZ R149, R76, UR14 ;  /* 0x0000000e4c957c20 */ /* 0x000fe20008410000 */
[----:B------:R-:W-:Y:S01]  /*4250*/  MOV R77, RZ ;  /* 0x000000ff004d7202 */ /* 0x000fe20000000f00 */
[----:B------:R-:W-:Y:S01]  /*4260*/  @P6 FMUL.FTZ R77, R148, R79 ;  /* 0x0000004f944d6220 */ /* 0x000fe20000410000 */
[----:B------:R-:W-:Y:S01]  /*4270*/  MOV R92, RZ ;  /* 0x000000ff005c7202 */ /* 0x000fe20000000f00 */
[----:B------:R-:W-:Y:S01]  /*4280*/  FMUL.FTZ R76, R161, R90 ;  /* 0x0000005aa14c7220 */ /* 0x000fe20000410000 */
[----:B------:R-:W-:Y:S01]  /*4290*/  @P3 FMUL.FTZ R92, R149, R146 ;  /* 0x00000092955c3220 */ /* 0x000fe20000410000 */
[----:B------:R-:W-:Y:S02]  /*42a0*/  @P5 SHF.L.U32 R146, R124, 0x10, RZ ;  /* 0x000000107c925819 */ /* 0x000fe400000006ff */
[----:B------:R-:W-:Y:S01]  /*42b0*/  FMUL.FTZ R93, R76, UR14 ;  /* 0x0000000e4c5d7c20 */ /* 0x000fe20008410000 */
[----:B------:R-:W0:Y:S01]  /*42c0*/  F2F.BF16.F32 R77, R77 ;  /* 0x0000004d004d7304 */ /* 0x000e220000202000 */
[----:B------:R-:W-:-:S02]  /*42d0*/  HFMA2 R90, -RZ, RZ, 0, 0 ;  /* 0x00000000ff5a7431 */ /* 0x000fc400000001ff */
        /* <DEDUP_REMOVED lines=11> */
[----:B------:R-:W-:-:S04]  /*4390*/  @P0 SHF.R.U32.HI R91, RZ, 0x10, R91 ;  /* 0x00000010ff5b0819 */ /* 0x000fc8000001165b */
[----:B------:R-:W-:Y:S01]  /*43a0*/  @P0 SHF.L.U32 R90, R91, 0x10, RZ ;  /* 0x000000105b5a0819 */ /* 0x000fe200000006ff */
[----:B------:R-:W-:Y:S01]  /*43b0*/  FFMA.FTZ R91, R156, R170, R171 ;  /* 0x000000aa9c5b7223 */ /* 0x000fe200000100ab */
[----:B---3--:R-:W-:-:S03]  /*43c0*/  @P5 MOV R76, R88 ;  /* 0x00000058004c5202 */ /* 0x008fc60000000f00 */
[----:B------:R-:W-:Y:S01]  /*43d0*/  FADD.FTZ R91, R86, -R91 ;  /* 0x8000005b565b7221 */ /* 0x000fe20000010000 */
[----:B------:R-:W-:Y:S01]  /*43e0*/  @P5 SHF.L.U32 R76, R76, 0x10, RZ ;  /* 0x000000104c4c5819 */ /* 0x000fe200000006ff */
[----:B------:R-:W-:Y:S01]  /*43f0*/  HFMA2 R95, -RZ, RZ, 0, 0 ;  /* 0x00000000ff5f7431 */ /* 0x000fe200000001ff */
[----:B------:R-:W-:Y:S01]  /*4400*/  MOV R160, RZ ;  /* 0x000000ff00a07202 */ /* 0x000fe20000000f00 */
[----:B------:R-:W-:Y:S01]  /*4410*/  @P0 FMUL.FTZ R160, R175, R90 ;  /* 0x0000005aafa00220 */ /* 0x000fe20000410000 */
[----:B------:R-:W-:Y:S01]  /*4420*/  @P6 SHF.R.U64 R77, R88, 0x10, R89 ;  /* 0x00000010584d6819 */ /* 0x000fe20000001259 */
[----:B------:R-:W-:Y:S01]  /*4430*/  @P5 FMUL.FTZ R95, R93, R76 ;  /* 0x0000004c5d5f5220 */ /* 0x000fe20000410000 */
[----:B------:R-:W-:Y:S01]  /*4440*/  FMUL.FTZ R76, R144, R91 ;  /* 0x0000005b904c7220 */ /* 0x000fe20000410000 */
[----:B------:R-:W-:Y:S01]  /*4450*/  LOP3.LUT P0, RZ, R87, 0xff00, RZ, 0xc0, !PT ;  /* 0x0000ff0057ff7812 */ /* 0x000fe2000780c0ff */
[----:B------:R-:W-:Y:S01]  /*4460*/  FFMA.FTZ R90, R157, R170, R171 ;  /* 0x000000aa9d5a7223 */ /* 0x000fe200000100ab */
[----:B------:R-:W-:Y:S01]  /*4470*/  @P4 MOV R78, R89 ;  /* 0x00000059004e4202 */ /* 0x000fe20000000f00 */
[----:B------:R-:W-:Y:S01]  /*4480*/  FMUL.FTZ R76, R161, R76 ;  /* 0x0000004ca14c7220 */ /* 0x000fe20000410000 */
[----:B------:R-:W-:-:S02]  /*4490*/  @P6 SHF.L.U32 R77, R77, 0x10, RZ ;  /* 0x000000104d4d6819 */ /* 0x000fc400000006ff */
[----:B------:R-:W-:Y:S01]  /*44a0*/  LOP3.LUT P5, RZ, R87, 0xff0000, RZ, 0xc0, !PT ;  /* 0x00ff000057ff7812 */ /* 0x000fe200078ac0ff */
[----:B------:R-:W-:Y:S01]  /*44b0*/  FADD.FTZ R85, R85, -R90 ;  /* 0x8000005a55557221 */ /* 0x000fe20000010000 */
[----:B------:R-:W-:Y:S01]  /*44c0*/  MOV R146, RZ ;  /* 0x000000ff00927202 */ /* 0x000fe20000000f00 */
[-CC-:B------:R-:W-:Y:S01]  /*44d0*/  FFMA.FTZ R158, R158, R170.reuse, R171.reuse ;  /* 0x000000aa9e9e7223 */ /* 0x180fe200000100ab */
[----:B------:R-:W-:Y:S01]  /*44e0*/  @P4 SHF.L.U32 R78, R78, 0x10, RZ ;  /* 0x000000104e4e4819 */ /* 0x000fe200000006ff */
[----:B------:R-:W-:Y:S01]  /*44f0*/  @P6 FMUL.FTZ R146, R148, R77 ;  /* 0x0000004d94926220 */ /* 0x000fe20000410000 */
[----:B------:R-:W-:Y:S01]  /*4500*/  FMUL.FTZ R91, R76, UR14 ;  /* 0x0000000e4c5b7c20 */ /* 0x000fe20008410000 */
[----:B------:R-:W-:Y:S01]  /*4510*/  ISETP.GE.U32.AND P6, PT, R87, 0x1000000, PT ;  /* 0x010000005700780c */ /* 0x000fe20003fc6070 */
[----:B------:R-:W-:Y:S01]  /*4520*/  FMUL.FTZ R76, R144, R85 ;  /* 0x00000055904c7220 */ /* 0x000fe20000410000 */
[----:B------:R-:W-:Y:S01]  /*4530*/  FFMA.FTZ R155, R155, R170, R171 ;  /* 0x000000aa9b9b7223 */ /* 0x000fe200000100ab */
[----:B------:R-:W-:-:S02]  /*4540*/  HFMA2 R143, -RZ, RZ, 0, 0 ;  /* 0x00000000ff8f7431 */ /* 0x000fc400000001ff */
[----:B------:R-:W-:Y:S01]  /*4550*/  FADD.FTZ R159, R159, -R158 ;  /* 0x8000009e9f9f7221 */ /* 0x000fe20000010000 */
[----:B------:R-:W-:Y:S01]  /*4560*/  @P4 FMUL.FTZ R143, R147, R78 ;  /* 0x0000004e938f4220 */ /* 0x000fe20000410000 */
[----:B------:R-:W-:Y:S01]  /*4570*/  LOP3.LUT P4, RZ, R87, 0xff, RZ, 0xc0, !PT ;  /* 0x000000ff57ff7812 */ /* 0x000fe2000788c0ff */
[----:B------:R-:W-:Y:S01]  /*4580*/  FMUL.FTZ R76, R161, R76 ;  /* 0x0000004ca14c7220 */ /* 0x000fe20000410000 */
[----:B------:R-:W-:Y:S01]  /*4590*/  @P0 SHF.L.U32 R78, R21, 0x10, RZ ;  /* 0x00000010154e0819 */ /* 0x000fe200000006ff */
[----:B------:R-:W-:Y:S01]  /*45a0*/  FADD.FTZ R155, R154, -R155 ;  /* 0x8000009b9a9b7221 */ /* 0x000fe20000010000 */
[----:B------:R-:W-:Y:S01]  /*45b0*/  FMUL.FTZ R86, R144, R159 ;  /* 0x0000009f90567220 */ /* 0x000fe20000410000 */
[----:B------:R-:W-:Y:S01]  /*45c0*/  @P5 SHF.L.U32 R79, R127, 0x10, RZ ;  /* 0x000000107f4f5819 */ /* 0x000fe200000006ff */
[----:B------:R-:W-:Y:S01]  /*45d0*/  FMUL.FTZ R90, R76, UR14 ;  /* 0x0000000e4c5a7c20 */ /* 0x000fe20008410000 */
[----:B------:R-:W-:Y:S01]  /*45e0*/  MOV R77, RZ ;  /* 0x000000ff004d7202 */ /* 0x000fe20000000f00 */
[----:B------:R-:W-:Y:S01]  /*45f0*/  @P0 FMUL.FTZ R77, R91, R78 ;  /* 0x0000004e5b4d0220 */ /* 0x000fe20000410000 */
[----:B------:R-:W-:Y:S01]  /*4600*/  FMUL.FTZ R144, R144, R155 ;  /* 0x0000009b90907220 */ /* 0x000fe20000410000 */
[----:B------:R-:W-:Y:S01]  /*4610*/  FMUL.FTZ R76, R161, R86 ;  /* 0x00000056a14c7220 */ /* 0x000fe20000410000 */
[----:B------:R-:W-:-:S02]  /*4620*/  HFMA2 R78, -RZ, RZ, 0, 0 ;  /* 0x00000000ff4e7431 */ /* 0x000fc400000001ff */
[----:B------:R-:W-:Y:S01]  /*4630*/  @P5 FMUL.FTZ R78, R90, R79 ;  /* 0x0000004f5a4e5220 */ /* 0x000fe20000410000 */
[----:B------:R-:W-:Y:S01]  /*4640*/  @P6 SHF.L.U32 R79, R20, 0x10, RZ ;  /* 0x00000010144f6819 */ /* 0x000fe200000006ff */
[----:B------:R-:W-:Y:S01]  /*4650*/  FMUL.FTZ R92, R76, UR14 ;  /* 0x0000000e4c5c7c20 */ /* 0x000fe20008410000 */
[----:B------:R-:W-:Y:S01]  /*4660*/  FMUL.FTZ R161, R161, R144 ;  /* 0x00000090a1a17220 */ /* 0x000fe20000410000 */
[----:B------:R-:W-:Y:S02]  /*4670*/  MOV R85, RZ ;  /* 0x000000ff00557202 */ /* 0x000fe40000000f00 */
[----:B------:R-:W-:Y:S01]  /*4680*/  @P4 SHF.L.U32 R76, R126, 0x10, RZ ;  /* 0x000000107e4c4819 */ /* 0x000fe200000006ff */
[----:B------:R-:W-:Y:S01]  /*4690*/  @P6 FMUL.FTZ R85, R92, R79 ;  /* 0x0000004f5c556220 */ /* 0x000fe20000410000 */
[----:B------:R-:W-:Y:S01]  /*46a0*/  FMUL.FTZ R161, R161, UR14 ;  /* 0x0000000ea1a17c20 */ /* 0x000fe20008410000 */
[----:B------:R-:W-:Y:S01]  /*46b0*/  HFMA2 R79, -RZ, RZ, 0, 0 ;  /* 0x00000000ff4f7431 */ /* 0x000fe200000001ff */
[----:B------:R-:W0:Y:S02]  /*46c0*/  F2F.BF16.F32 R77, R77 ;  /* 0x0000004d004d7304 */ /* 0x000e240000202000 */
[----:B------:R-:W-:-:S06]  /*46d0*/  @P4 FMUL.FTZ R79, R161, R76 ;  /* 0x0000004ca14f4220 */ /* 0x000fcc0000410000 */
[----:B------:R-:W1:Y:S08]  /*46e0*/  F2F.BF16.F32 R85, R85 ;  /* 0x0000005500557304 */ /* 0x000e700000202000 */
[----:B------:R-:W3:Y:S08]  /*46f0*/  F2F.BF16.F32 R78, R78 ;  /* 0x0000004e004e7304 */ /* 0x000ef00000202000 */
[----:B------:R-:W4:Y:S01]  /*4700*/  F2F.BF16.F32 R79, R79 ;  /* 0x0000004f004f7304 */ /* 0x000f220000202000 */
[----:B0-----:R-:W-:Y:S01]  /*4710*/  IMAD.WIDE.U32 R76, R77, 0x10000, RZ ;  /* 0x000100004d4c7825 */ /* 0x001fe200078e00ff */
[----:B-1----:R-:W-:-:S03]  /*4720*/  SHF.L.U32 R87, R85, 0x10, RZ ;  /* 0x0000001055577819 */ /* 0x002fc600000006ff */
[----:B------:R-:W-:Y:S01]  /*4730*/  IMAD.WIDE.U32 R80, R0, 0x8, R80 ;  /* 0x0000000800507825 */ /* 0x000fe200078e0050 */
[----:B------:R-:W-:Y:S02]  /*4740*/  @P3 SHF.R.U32.HI R0, RZ, 0x10, R89 ;  /* 0x00000010ff003819 */ /* 0x000fe40000011659 */
[----:B---3--:R-:W-:Y:S02]  /*4750*/  LOP3.LUT R77, R77, R87, R78, 0xfe, !PT ;  /* 0x000000574d4d7212 */ /* 0x008fe400078efe4e */
[----:B----4-:R-:W-:Y:S02]  /*4760*/  LOP3.LUT R76, R76, R79, RZ, 0xfc, !PT ;  /* 0x0000004f4c4c7212 */ /* 0x010fe400078efcff */
[----:B------:R-:W-:-:S03]  /*4770*/  @P3 SHF.L.U32 R0, R0, 0x10, RZ ;  /* 0x0000001000003819 */ /* 0x000fc600000006ff */
[----:B------:R0:W-:Y:S01]  /*4780*/  STG.E.64 desc[UR4][R80.64], R76 ;  /* 0x0000004c50007986 */ /* 0x0001e2000c101b04 */
        /* <DEDUP_REMOVED lines=8> */
[----:B0-----:R-:W-:Y:S02]  /*4810*/  @P0 SHF.L.U32 R76, R89, 0x10, RZ ;  /* 0x00000010594c0819 */ /* 0x001fe400000006ff */
[----:B------:R-:W-:Y:S02]  /*4820*/  @P5 SHF.L.U32 R87, R87, 0x10, RZ ;  /* 0x0000001057575819 */ /* 0x000fe400000006ff */
[----:B------:R-:W-:Y:S02]  /*4830*/  @P6 SHF.L.U32 R77, R79, 0x10, RZ ;  /* 0x000000104f4d6819 */ /* 0x000fe400000006ff */
[----:B------:R-:W-:Y:S01]  /*4840*/  CS2R R82, SRZ ;  /* 0x0000000000527805 */ /* 0x000fe2000001ff00 */
[----:B------:R-:W-:Y:S01]  /*4850*/  @P0 FMUL.FTZ R86, R91, R76 ;  /* 0x0000004c5b560220 */ /* 0x000fe20000410000 */
[----:B------:R-:W-:Y:S01]  /*4860*/  @P3 FMUL.FTZ R82, R149, R0 ;  /* 0x0000000095523220 */ /* 0x000fe20000410000 */
[----:B------:R-:W-:Y:S01]  /*4870*/  @P4 FMUL.FTZ R83, R161, R78 ;  /* 0x0000004ea1534220 */ /* 0x000fe20000410000 */
[----:B------:R-:W-:Y:S01]  /*4880*/  @P5 FMUL.FTZ R85, R90, R87 ;  /* 0x000000575a555220 */ /* 0x000fe20000410000 */
[----:B------:R-:W-:Y:S01]  /*4890*/  @P6 FMUL.FTZ R88, R92, R77 ;  /* 0x0000004d5c586220 */ /* 0x000fe20000410000 */
[----:B------:R-:W-:Y:S06]  /*48a0*/  BRA `(.L_x_4098) ;  /* 0x0000002c00507947 */ /* 0x000fec0003800000 */
.L_x_4096:
[----:B------:R-:W-:-:S04]  /*48b0*/  UISETP.NE.U32.AND UP0, UPT, UR12, URZ, UPT ;  /* 0x000000ff0c00728c */ /* 0x000fc8000bf05070 */
[----:B------:R-:W-:-:S09]  /*48c0*/  UISETP.NE.AND.EX UP0, UPT, UR13, URZ, UPT, UP0 ;  /* 0x000000ff0d00728c */ /* 0x000fd2000bf05300 */
[----:B------:R-:W-:Y:S05]  /*48d0*/  BRA.U UP0, `(.L_x_4099) ;  /* 0x0000001100f87547 */ /* 0x000fea000b800000 */
[----:B------:R-:W0:Y:S02]  /*48e0*/  LDC.64 R76, c[0x0][0x390] ;  /* 0x0000e400ff4c7b82 */ /* 0x000e240000000a00 */
[----:B0-----:R-:W-:-:S06]  /*48f0*/  IMAD.WIDE.U32 R78, R147, 0x8, R76 ;  /* 0x00000008934e7825 */ /* 0x001fcc00078e004c */
[----:B------:R-:W2:Y:S01]  /*4900*/  LDG.E.64 R78, desc[UR4][R78.64] ;  /* 0x000000044e4e7981 */ /* 0x000ea2000c1e1b00 */
[-CC-:B------:R-:W-:Y:S01]  /*4910*/  FFMA.FTZ R184, R184, R170.reuse, R171.reuse ;  /* 0x000000aab8b87223 */ /* 0x180fe200000100ab */
[----:B-----5:R-:W-:Y:S01]  /*4920*/  LOP3.LUT P5, RZ, R146, 0xff00, RZ, 0xc0, !PT ;  /* 0x0000ff0092ff7812 */ /* 0x020fe200078ac0ff */
[-CC-:B------:R-:W-:Y:S01]  /*4930*/  FFMA.FTZ R94, R94, R170.reuse, R171.reuse ;  /* 0x000000aa5e5e7223 */ /* 0x180fe200000100ab */
[----:B------:R-:W-:Y:S01]  /*4940*/  FFMA.FTZ R190, R190, R170, R171 ;  /* 0x000000aabebe7223 */ /* 0x000fe200000100ab */
[----:B------:R-:W-:Y:S01]  /*4950*/  FADD.FTZ R80, R187, -R184 ;  /* 0x800000b8bb507221 */ /* 0x000fe20000010000 */
[C---:B------:R-:W-:Y:S01]  /*4960*/  ISETP.GE.U32.AND P4, PT, R146.reuse, 0x1000000, PT ;  /* 0x010000009200780c */ /* 0x040fe20003f86070 */
[----:B------:R-:W-:Y:S01]  /*4970*/  FADD.FTZ R91, R91, -R94 ;  /* 0x8000005e5b5b7221 */ /* 0x000fe20000010000 */
[----:B------:R-:W-:Y:S01]  /*4980*/  LOP3.LUT P6, RZ, R146, 0xff0000, RZ, 0xc0, !PT ;  /* 0x00ff000092ff7812 */ /* 0x000fe200078cc0ff */
[----:B------:R-:W-:Y:S01]  /*4990*/  FFMA.FTZ R80, R144, R80, R57 ;  /* 0x0000005090507223 */ /* 0x000fe20000010039 */
[----:B------:R-:W-:Y:S01]  /*49a0*/  FADD.FTZ R190, R95, -R190 ;  /* 0x800000be5fbe7221 */ /* 0x000fe20000010000 */
[----:B------:R-:W-:Y:S01]  /*49b0*/  FFMA.FTZ R90, R90, R170, R171 ;  /* 0x000000aa5a5a7223 */ /* 0x000fe200000100ab */
[----:B------:R-:W-:Y:S01]  /*49c0*/  MOV R83, RZ ;  /* 0x000000ff00537202 */ /* 0x000fe20000000f00 */
[----:B------:R-:W-:Y:S01]  /*49d0*/  FMUL.FTZ R80, R80, R161 ;  /* 0x000000a150507220 */ /* 0x000fe20000410000 */
[----:B------:R-:W-:Y:S01]  /*49e0*/  LOP3.LUT P3, RZ, R146, 0xff, RZ, 0xc0, !PT ;  /* 0x000000ff92ff7812 */ /* 0x000fe2000786c0ff */
[----:B------:R-:W-:Y:S01]  /*49f0*/  FADD.FTZ R189, R189, -R90 ;  /* 0x8000005abdbd7221 */ /* 0x000fe20000010000 */
[----:B------:R-:W-:Y:S01]  /*4a00*/  @P5 SHF.L.U32 R82, R13, 0x10, RZ ;  /* 0x000000100d525819 */ /* 0x000fe200000006ff */
[----:B------:R-:W-:Y:S01]  /*4a10*/  FMUL.FTZ R191, R80, UR14 ;  /* 0x0000000e50bf7c20 */ /* 0x000fe20008410000 */
[----:B------:R-:W-:Y:S01]  /*4a20*/  FFMA.FTZ R80, R144, R91, R58 ;  /* 0x0000005b90507223 */ /* 0x000fe2000001003a */
[----:B------:R-:W-:-:S02]  /*4a30*/  @P4 SHF.L.U32 R89, R12, 0x10, RZ ;  /* 0x000000100c594819 */ /* 0x000fc400000006ff */
[----:B------:R-:W-:Y:S01]  /*4a40*/  CS2R R92, SRZ ;  /* 0x00000000005c7805 */ /* 0x000fe2000001ff00 */
[----:B------:R-:W-:Y:S01]  /*4a50*/  @P5 FMUL.FTZ R83, R82, R191 ;  /* 0x000000bf52535220 */ /* 0x000fe20000410000 */
[----:B------:R-:W-:Y:S01]  /*4a60*/  FFMA.FTZ R82, R144, R190, R59 ;  /* 0x000000be90527223 */ /* 0x000fe2000001003b */
[-C--:B------:R-:W-:Y:S01]  /*4a70*/  FMUL.FTZ R80, R80, R161.reuse ;  /* 0x000000a150507220 */ /* 0x080fe20000410000 */
[----:B------:R-:W-:Y:S01]  /*4a80*/  @P6 SHF.L.U32 R81, R119, 0x10, RZ ;  /* 0x0000001077516819 */ /* 0x000fe200000006ff */
[----:B------:R-:W-:Y:S02]  /*4a90*/  HFMA2 R88, -RZ, RZ, 0, 0 ;  /* 0x00000000ff587431 */ /* 0x000fe400000001ff */
[----:B------:R-:W-:Y:S01]  /*4aa0*/  FMUL.FTZ R82, R82, R161 ;  /* 0x000000a152527220 */ /* 0x000fe20000410000 */
[----:B------:R-:W-:Y:S01]  /*4ab0*/  FMUL.FTZ R146, R80, UR14 ;  /* 0x0000000e50927c20 */ /* 0x000fe20008410000 */
[----:B------:R-:W-:Y:S01]  /*4ac0*/  FFMA.FTZ R80, R144, R189, R56 ;  /* 0x000000bd90507223 */ /* 0x000fe20000010038 */
[----:B------:R-:W-:Y:S01]  /*4ad0*/  @P3 SHF.L.U32 R90, R118, 0x10, RZ ;  /* 0x00000010765a3819 */ /* 0x000fe200000006ff */
[----:B------:R-:W-:Y:S01]  /*4ae0*/  FMUL.FTZ R94, R82, UR14 ;  /* 0x0000000e525e7c20 */ /* 0x000fe20008410000 */
[----:B------:R-:W-:Y:S01]  /*4af0*/  @P6 FMUL.FTZ R88, R81, R146 ;  /* 0x0000009251586220 */ /* 0x000fe20000410000 */
[----:B------:R-:W-:Y:S01]  /*4b00*/  FMUL.FTZ R82, R80, R161 ;  /* 0x000000a150527220 */ /* 0x000fe20000410000 */
[----:B------:R-:W0:Y:S01]  /*4b10*/  F2F.BF16.F32 R83, R83 ;  /* 0x0000005300537304 */ /* 0x000e220000202000 */
[----:B------:R-:W-:Y:S01]  /*4b20*/  @P4 FMUL.FTZ R93, R89, R94 ;  /* 0x0000005e595d4220 */ /* 0x000fe20000410000 */
[----:B------:R-:W1:Y:S01]  /*4b30*/  LDC.64 R80, c[0x0][0x468] ;  /* 0x00011a00ff507b82 */ /* 0x000e620000000a00 */
[----:B------:R-:W-:Y:S01]  /*4b40*/  FMUL.FTZ R149, R82, UR14 ;  /* 0x0000000e52957c20 */ /* 0x000fe20008410000 */
[----:B------:R-:W-:-:S03]  /*4b50*/  FFMA.FTZ R188, R188, R170, R171 ;  /* 0x000000aabcbc7223 */ /* 0x000fc600000100ab */
[----:B------:R-:W-:Y:S01]  /*4b60*/  @P3 FMUL.FTZ R92, R90, R149 ;  /* 0x000000955a5c3220 */ /* 0x000fe20000410000 */
[----:B------:R-:W3:Y:S01]  /*4b70*/  F2F.BF16.F32 R93, R93 ;  /* 0x0000005d005d7304 */ /* 0x000ee20000202000 */
[----:B0-----:R-:W-:-:S07]  /*4b80*/  IMAD.WIDE.U32 R82, R83, 0x10000, RZ ;  /* 0x0001000053527825 */ /* 0x001fce00078e00ff */
[----:B------:R-:W0:Y:S01]  /*4b90*/  F2F.BF16.F32 R88, R88 ;  /* 0x0000005800587304 */ /* 0x000e220000202000 */
[----:B---3--:R-:W-:-:S07]  /*4ba0*/  SHF.L.U32 R89, R93, 0x10, RZ ;  /* 0x000000105d597819 */ /* 0x008fce00000006ff */
[----:B------:R-:W3:Y:S01]  /*4bb0*/  F2F.BF16.F32 R91, R92 ;  /* 0x0000005c005b7304 */ /* 0x000ee20000202000 */
[----:B0-----:R-:W-:Y:S01]  /*4bc0*/  LOP3.LUT R83, R83, R89, R88, 0xfe, !PT ;  /* 0x0000005953537212 */ /* 0x001fe200078efe58 */
[----:B-1----:R-:W-:Y:S01]  /*4bd0*/  IMAD.WIDE.U32 R88, R147, 0x8, R80 ;  /* 0x0000000893587825 */ /* 0x002fe200078e0050 */
[----:B---3--:R-:W-:-:S03]  /*4be0*/  LOP3.LUT R82, R82, R91, RZ, 0xfc, !PT ;  /* 0x0000005b52527212 */ /* 0x008fc600078efcff */
[----:B------:R-:W-:Y:S02]  /*4bf0*/  IMAD.WIDE.U32 R90, R153, 0x8, R76 ;  /* 0x00000008995a7825 */ /* 0x000fe400078e004c */
[----:B------:R0:W-:Y:S04]  /*4c00*/  STG.E.64 desc[UR4][R88.64], R82 ;  /* 0x0000005258007986 */ /* 0x0001e8000c101b04 */
[----:B------:R-:W3:Y:S01]  /*4c10*/  LDG.E.64 R90, desc[UR4][R90.64] ;  /* 0x000000045a5a7981 */ /* 0x000ee2000c1e1b00 */
[----:B------:R-:W-:Y:S01]  /*4c20*/  FADD.FTZ R188, R181, -R188 ;  /* 0x800000bcb5bc7221 */ /* 0x000fe20000010000 */
[----:B------:R-:W-:Y:S01]  /*4c30*/  MOV R189, RZ ;  /* 0x000000ff00bd7202 */ /* 0x000fe20000000f00 */
[----:B------:R-:W-:Y:S01]  /*4c40*/  FFMA.FTZ R147, R152, R170, R171 ;  /* 0x000000aa98937223 */ /* 0x000fe200000100ab */
[----:B------:R-:W-:Y:S01]  /*4c50*/  LOP3.LUT P0, RZ, R185, 0xff00, RZ, 0xc0, !PT ;  /* 0x0000ff00b9ff7812 */ /* 0x000fe2000780c0ff */
[----:B------:R-:W-:-:S02]  /*4c60*/  HFMA2 R184, -RZ, RZ, 0, 0 ;  /* 0x00000000ffb87431 */ /* 0x000fc400000001ff */
[-C--:B------:R-:W-:Y:S01]  /*4c70*/  FFMA.FTZ R182, R182, R170.reuse, R171 ;  /* 0x000000aab6b67223 */ /* 0x080fe200000100ab */
[----:B------:R-:W-:Y:S01]  /*4c80*/  FADD.FTZ R147, R150, -R147 ;  /* 0x8000009396937221 */ /* 0x000fe20000010000 */
[----:B------:R-:W-:Y:S02]  /*4c90*/  HFMA2 R187, -RZ, RZ, 0, 0 ;  /* 0x00000000ffbb7431 */ /* 0x000fe400000001ff */
[----:B------:R-:W-:Y:S01]  /*4ca0*/  FFMA.FTZ R186, R186, R170, R171 ;  /* 0x000000aababa7223 */ /* 0x000fe200000100ab */
[----:B------:R-:W-:Y:S01]  /*4cb0*/  FADD.FTZ R182, R151, -R182 ;  /* 0x800000b697b67221 */ /* 0x000fe20000010000 */
[----:B0-----:R-:W-:Y:S02]  /*4cc0*/  HFMA2 R88, -RZ, RZ, 0, 0 ;  /* 0x00000000ff587431 */ /* 0x001fe400000001ff */
[----:B------:R-:W-:Y:S01]  /*4cd0*/  FADD.FTZ R183, R183, -R186 ;  /* 0x800000bab7b77221 */ /* 0x000fe20000010000 */
[----:B--2---:R-:W-:Y:S02]  /*4ce0*/  @P3 MOV R92, R78 ;  /* 0x0000004e005c3202 */ /* 0x004fe40000000f00 */
[----:B------:R-:W-:-:S02]  /*4cf0*/  @P5 SHF.R.U64 R95, R78, 0x10, R79 ;  /* 0x000000104e5f5819 */ /* 0x000fc4000000124f */
[----:B------:R-:W-:Y:S02]  /*4d00*/  @P3 SHF.L.U32 R78, R92, 0x10, RZ ;  /* 0x000000105c4e3819 */ /* 0x000fe400000006ff */
[----:B------:R-:W-:Y:S01]  /*4d10*/  @P5 SHF.L.U32 R82, R95, 0x10, RZ ;  /* 0x000000105f525819 */ /* 0x000fe200000006ff */
[----:B------:R-:W-:Y:S01]  /*4d20*/  HFMA2 R95, -RZ, RZ, 0, 0 ;  /* 0x00000000ff5f7431 */ /* 0x000fe200000001ff */
[----:B------:R-:W-:Y:S01]  /*4d30*/  @P6 MOV R93, R79 ;  /* 0x0000004f005d6202 */ /* 0x000fe20000000f00 */
[----:B------:R-:W-:Y:S01]  /*4d40*/  @P3 FMUL.FTZ R189, R149, R78 ;  /* 0x0000004e95bd3220 */ /* 0x000fe20000410000 */
[----:B------:R-:W-:Y:S01]  /*4d50*/  FFMA.FTZ R78, R144, R188, R61 ;  /* 0x000000bc904e7223 */ /* 0x000fe2000001003d */
[----:B------:R-:W-:Y:S01]  /*4d60*/  @P5 FMUL.FTZ R184, R191, R82 ;  /* 0x00000052bfb85220 */ /* 0x000fe20000410000 */
[----:B------:R-:W-:Y:S02]  /*4d70*/  @P6 SHF.L.U32 R83, R93, 0x10, RZ ;  /* 0x000000105d536819 */ /* 0x000fe400000006ff */
[----:B------:R-:W-:Y:S01]  /*4d80*/  FMUL.FTZ R78, R78, R161 ;  /* 0x000000a14e4e7220 */ /* 0x000fe20000410000 */
[----:B------:R-:W-:-:S02]  /*4d90*/  LOP3.LUT P5, RZ, R185, 0xff0000, RZ, 0xc0, !PT ;  /* 0x00ff0000b9ff7812 */ /* 0x000fc400078ac0ff */
[----:B------:R-:W-:Y:S01]  /*4da0*/  @P6 FMUL.FTZ R187, R146, R83 ;  /* 0x0000005392bb6220 */ /* 0x000fe20000410000 */
[----:B------:R-:W-:Y:S01]  /*4db0*/  FMUL.FTZ R148, R78, UR14 ;  /* 0x0000000e4e947c20 */ /* 0x000fe20008410000 */
[----:B------:R-:W-:Y:S01]  /*4dc0*/  FFMA.FTZ R78, R144, R147, R62 ;  /* 0x00000093904e7223 */ /* 0x000fe2000001003e */
[----:B------:R-:W-:Y:S02]  /*4dd0*/  ISETP.GE.U32.AND P6, PT, R185, 0x1000000, PT ;  /* 0x01000000b900780c */ /* 0x000fe40003fc6070 */
[----:B------:R-:W-:Y:S01]  /*4de0*/  @P0 SHF.L.U32 R83, R15, 0x10, RZ ;  /* 0x000000100f530819 */ /* 0x000fe200000006ff */
[-C--:B------:R-:W-:Y:S01]  /*4df0*/  FMUL.FTZ R78, R78, R161.reuse ;  /* 0x000000a14e4e7220 */ /* 0x080fe20000410000 */
[----:B------:R-:W-:Y:S02]  /*4e00*/  LOP3.LUT P3, RZ, R185, 0xff, RZ, 0xc0, !PT ;  /* 0x000000ffb9ff7812 */ /* 0x000fe4000786c0ff */
[----:B------:R-:W-:Y:S01]  /*4e10*/  MOV R82, RZ ;  /* 0x000000ff00527202 */ /* 0x000fe20000000f00 */
[----:B------:R-:W-:Y:S01]  /*4e20*/  FMUL.FTZ R149, R78, UR14 ;  /* 0x0000000e4e957c20 */ /* 0x000fe20008410000 */
[----:B------:R-:W-:Y:S01]  /*4e30*/  FFMA.FTZ R78, R144, R182, R63 ;  /* 0x000000b6904e7223 */ /* 0x000fe2000001003f */
[----:B------:R-:W-:Y:S01]  /*4e40*/  @P5 SHF.L.U32 R92, R121, 0x10, RZ ;  /* 0x00000010795c5819 */ /* 0x000fe200000006ff */
[----:B------:R-:W-:Y:S01]  /*4e50*/  @P0 FMUL.FTZ R82, R83, R148 ;  /* 0x0000009453520220 */ /* 0x000fe20000410000 */
[----:B------:R-:W-:Y:S01]  /*4e60*/  MOV R146, RZ ;  /* 0x000000ff00927202 */ /* 0x000fe20000000f00 */
[----:B------:R-:W-:Y:S01]  /*4e70*/  FMUL.FTZ R83, R78, R161 ;  /* 0x000000a14e537220 */ /* 0x000fe20000410000 */
[----:B------:R-:W-:Y:S01]  /*4e80*/  FFMA.FTZ R78, R144, R183, R60 ;  /* 0x000000b7904e7223 */ /* 0x000fe2000001003c */
[----:B------:R-:W-:Y:S01]  /*4e90*/  @P5 FMUL.FTZ R88, R92, R149 ;  /* 0x000000955c585220 */ /* 0x000fe20000410000 */
[----:B------:R-:W-:Y:S01]  /*4ea0*/  @P6 SHF.L.U32 R92, R14, 0x10, RZ ;  /* 0x000000100e5c6819 */ /* 0x000fe200000006ff */
[----:B------:R-:W-:Y:S01]  /*4eb0*/  FMUL.FTZ R181, R83, UR14 ;  /* 0x0000000e53b57c20 */ /* 0x000fe20008410000 */
[----:B------:R-:W-:Y:S01]  /*4ec0*/  FMUL.FTZ R78, R78, R161 ;  /* 0x000000a14e4e7220 */ /* 0x000fe20000410000 */
[----:B------:R-:W0:Y:S02]  /*4ed0*/  F2F.BF16.F32 R82, R82 ;  /* 0x0000005200527304 */ /* 0x000e240000202000 */
[----:B------:R-:W-:Y:S01]  /*4ee0*/  @P6 FMUL.FTZ R146, R92, R181 ;  /* 0x000000b55c926220 */ /* 0x000fe20000410000 */
[----:B------:R-:W-:Y:S01]  /*4ef0*/  @P3 SHF.L.U32 R92, R120, 0x10, RZ ;  /* 0x00000010785c3819 */ /* 0x000fe200000006ff */
[----:B------:R-:W-:-:S04]  /*4f00*/  FMUL.FTZ R147, R78, UR14 ;  /* 0x0000000e4e937c20 */ /* 0x000fc80008410000 */
[----:B------:R-:W-:Y:S01]  /*4f10*/  @P3 FMUL.FTZ R95, R92, R147 ;  /* 0x000000935c5f3220 */ /* 0x000fe20000410000 */
[----:B------:R-:W1:Y:S01]  /*4f20*/  F2F.BF16.F32 R146, R146 ;  /* 0x0000009200927304 */ /* 0x000e620000202000 */
[----:B------:R-:W-:-:S04]  /*4f30*/  IMAD.WIDE.U32 R92, R153, 0x8, R80 ;  /* 0x00000008995c7825 */ /* 0x000fc800078e0050 */
[----:B0-----:R-:W-:-:S03]  /*4f40*/  IMAD.WIDE.U32 R82, R82, 0x10000, RZ ;  /* 0x0001000052527825 */ /* 0x001fc600078e00ff */
[----:B------:R-:W0:Y:S01]  /*4f50*/  F2F.BF16.F32 R88, R88 ;  /* 0x0000005800587304 */ /* 0x000e220000202000 */
[----:B-1----:R-:W-:-:S07]  /*4f60*/  SHF.L.U32 R89, R146, 0x10, RZ ;  /* 0x0000001092597819 */ /* 0x002fce00000006ff */
[----:B------:R-:W1:Y:S01]  /*4f70*/  F2F.BF16.F32 R95, R95 ;  /* 0x0000005f005f7304 */ /* 0x000e620000202000 */
[----:B0-----:R-:W-:Y:S01]  /*4f80*/  LOP3.LUT R83, R83, R89, R88, 0xfe, !PT ;  /* 0x0000005953537212 */ /* 0x001fe200078efe58 */
[----:B------:R-:W-:Y:S01]  /*4f90*/  IMAD.WIDE.U32 R88, R145, 0x8, R76 ;  /* 0x0000000891587825 */ /* 0x000fe200078e004c */
[----:B-1----:R-:W-:-:S05]  /*4fa0*/  LOP3.LUT R82, R82, R95, RZ, 0xfc, !PT ;  /* 0x0000005f52527212 */ /* 0x002fca00078efcff */
[----:B------:R0:W-:Y:S04]  /*4fb0*/  STG.E.64 desc[UR4][R92.64], R82 ;  /* 0x000000525c007986 */ /* 0x0001e8000c101b04 */
[----:B------:R-:W2:Y:S01]  /*4fc0*/  LDG.E.64 R88, desc[UR4][R88.64] ;  /* 0x0000000458587981 */ /* 0x000ea2000c1e1b00 */
[----:B---3--:R-:W-:Y:S01]  /*4fd0*/  @P3 MOV R78, R90 ;  /* 0x0000005a004e3202 */ /* 0x008fe20000000f00 */
[-C--:B------:R-:W-:Y:S01]  /*4fe0*/  FFMA.FTZ R178, R178, R170.reuse, R171 ;  /* 0x000000aab2b27223 */ /* 0x080fe200000100ab */
[----:B------:R-:W-:Y:S02]  /*4ff0*/  @P4 SHF.R.U32.HI R79, RZ, 0x10, R79 ;  /* 0x00000010ff4f4819 */ /* 0x000fe4000001164f */
[----:B------:R-:W-:Y:S02]  /*5000*/  CS2R R150, SRZ ;  /* 0x0000000000967805 */ /* 0x000fe4000001ff00 */
[----:B------:R-:W-:Y:S01]  /*5010*/  @P3 SHF.L.U32 R78, R78, 0x10, RZ ;  /* 0x000000104e4e3819 */ /* 0x000fe200000006ff */
[----:B------:R-:W-:Y:S01]  /*5020*/  FADD.FTZ R178, R175, -R178 ;  /* 0x800000b2afb27221 */ /* 0x000fe20000010000 */
[----:B------:R-:W-:Y:S01]  /*5030*/  @P4 SHF.L.U32 R79, R79, 0x10, RZ ;  /* 0x000000104f4f4819 */ /* 0x000fe200000006ff */
[----:B------:R-:W-:Y:S01]  /*5040*/  FFMA.FTZ R95, R174, R170, R171 ;  /* 0x000000aaae5f7223 */ /* 0x000fe200000100ab */
[----:B------:R-:W-:Y:S01]  /*5050*/  MOV R182, RZ ;  /* 0x000000ff00b67202 */ /* 0x000fe20000000f00 */
[----:B------:R-:W-:Y:S01]  /*5060*/  @P3 FMUL.FTZ R151, R147, R78 ;  /* 0x0000004e93973220 */ /* 0x000fe20000410000 */
[----:B0-----:R-:W-:Y:S01]  /*5070*/  @P5 MOV R82, R91 ;  /* 0x0000005b00525202 */ /* 0x001fe20000000f00 */
[----:B------:R-:W-:Y:S01]  /*5080*/  @P4 FMUL.FTZ R182, R94, R79 ;  /* 0x0000004f5eb64220 */ /* 0x000fe20000410000 */
[----:B------:R-:W-:Y:S01]  /*5090*/  FFMA.FTZ R78, R144, R178, R65 ;  /* 0x000000b2904e7223 */ /* 0x000fe20000010041 */
[----:B------:R-:W-:-:S02]  /*50a0*/  LOP3.LUT P4, RZ, R179, 0xff00, RZ, 0xc0, !PT ;  /* 0x0000ff00b3ff7812 */ /* 0x000fc4000788c0ff */
[----:B------:R-:W-:Y:S02]  /*50b0*/  CS2R R152, SRZ ;  /* 0x0000000000987805 */ /* 0x000fe4000001ff00 */
[----:B------:R-:W-:Y:S01]  /*50c0*/  @P0 SHF.R.U64 R79, R90, 0x10, R91 ;  /* 0x000000105a4f0819 */ /* 0x000fe2000000125b */
[----:B------:R-:W-:Y:S01]  /*50d0*/  FMUL.FTZ R78, R78, R161 ;  /* 0x000000a14e4e7220 */ /* 0x000fe20000410000 */
[----:B------:R-:W-:Y:S01]  /*50e0*/  @P5 SHF.L.U32 R82, R82, 0x10, RZ ;  /* 0x0000001052525819 */ /* 0x000fe200000006ff */
[----:B------:R-:W-:Y:S01]  /*50f0*/  FADD.FTZ R95, R172, -R95 ;  /* 0x8000005fac5f7221 */ /* 0x000fe20000010000 */
[----:B------:R-:W-:Y:S01]  /*5100*/  LOP3.LUT P3, RZ, R179, 0xff0000, RZ, 0xc0, !PT ;  /* 0x00ff0000b3ff7812 */ /* 0x000fe2000786c0ff */
[--C-:B------:R-:W-:Y:S01]  /*5110*/  FFMA.FTZ R176, R176, R170, R171.reuse ;  /* 0x000000aab0b07223 */ /* 0x100fe200000100ab */
[----:B------:R-:W-:Y:S01]  /*5120*/  @P0 SHF.L.U32 R79, R79, 0x10, RZ ;  /* 0x000000104f4f0819 */ /* 0x000fe200000006ff */
[----:B------:R-:W-:Y:S01]  /*5130*/  @P5 FMUL.FTZ R153, R149, R82 ;  /* 0x0000005295995220 */ /* 0x000fe20000410000 */
[----:B------:R-:W-:Y:S01]  /*5140*/  FMUL.FTZ R149, R78, UR14 ;  /* 0x0000000e4e957c20 */ /* 0x000fe20008410000 */
[----:B------:R-:W-:Y:S01]  /*5150*/  FFMA.FTZ R78, R144, R95, R66 ;  /* 0x0000005f904e7223 */ /* 0x000fe20000010042 */
[----:B------:R-:W-:Y:S01]  /*5160*/  FADD.FTZ R176, R173, -R176 ;  /* 0x800000b0adb07221 */ /* 0x000fe20000010000 */
[----:B------:R-:W-:Y:S01]  /*5170*/  @P0 FMUL.FTZ R150, R148, R79 ;  /* 0x0000004f94960220 */ /* 0x000fe20000410000 */
[----:B------:R-:W-:Y:S01]  /*5180*/  ISETP.GE.U32.AND P0, PT, R179, 0x1000000, PT ;  /* 0x01000000b300780c */ /* 0x000fe20003f06070 */
[----:B------:R-:W-:Y:S01]  /*5190*/  FMUL.FTZ R78, R78, R161 ;  /* 0x000000a14e4e7220 */ /* 0x000fe20000410000 */
[----:B------:R-:W-:Y:S01]  /*51a0*/  @P4 SHF.L.U32 R82, R17, 0x10, RZ ;  /* 0x0000001011524819 */ /* 0x000fe200000006ff */
[----:B------:R-:W-:Y:S01]  /*51b0*/  FFMA.FTZ R180, R180, R170, R171 ;  /* 0x000000aab4b47223 */ /* 0x000fe200000100ab */
[----:B------:R-:W-:Y:S01]  /*51c0*/  HFMA2 R79, -RZ, RZ, 0, 0 ;  /* 0x00000000ff4f7431 */ /* 0x000fe200000001ff */
[----:B------:R-:W-:Y:S01]  /*51d0*/  @P3 SHF.L.U32 R83, R123, 0x10, RZ ;  /* 0x000000107b533819 */ /* 0x000fe200000006ff */
[----:B------:R-:W-:Y:S01]  /*51e0*/  FMUL.FTZ R146, R78, UR14 ;  /* 0x0000000e4e927c20 */ /* 0x000fe20008410000 */
[----:B------:R-:W-:Y:S01]  /*51f0*/  FFMA.FTZ R78, R144, R176, R67 ;  /* 0x000000b0904e7223 */ /* 0x000fe20000010043 */
[----:B------:R-:W-:Y:S01]  /*5200*/  LOP3.LUT P5, RZ, R179, 0xff, RZ, 0xc0, !PT ;  /* 0x000000ffb3ff7812 */ /* 0x000fe200078ac0ff */
[----:B------:R-:W-:Y:S01]  /*5210*/  @P4 FMUL.FTZ R79, R82, R149 ;  /* 0x00000095524f4220 */ /* 0x000fe20000410000 */
[----:B------:R-:W-:Y:S01]  /*5220*/  MOV R82, RZ ;  /* 0x000000ff00527202 */ /* 0x000fe20000000f00 */
[----:B------:R-:W-:Y:S01]  /*5230*/  FADD.FTZ R177, R177, -R180 ;  /* 0x800000b4b1b17221 */ /* 0x000fe20000010000 */
[----:B------:R-:W-:Y:S01]  /*5240*/  @P3 FMUL.FTZ R82, R83, R146 ;  /* 0x0000009253523220 */ /* 0x000fe20000410000 */
[----:B------:R-:W-:Y:S01]  /*5250*/  FMUL.FTZ R83, R78, R161 ;  /* 0x000000a14e537220 */ /* 0x000fe20000410000 */
[----:B------:R-:W-:Y:S01]  /*5260*/  @P0 SHF.L.U32 R90, R16, 0x10, RZ ;  /* 0x00000010105a0819 */ /* 0x000fe200000006ff */
[----:B------:R-:W-:Y:S01]  /*5270*/  FFMA.FTZ R78, R144, R177, R64 ;  /* 0x000000b1904e7223 */ /* 0x000fe20000010040 */
[----:B------:R-:W-:Y:S01]  /*5280*/  CS2R R92, SRZ ;  /* 0x00000000005c7805 */ /* 0x000fe2000001ff00 */
[----:B------:R-:W-:Y:S01]  /*5290*/  FMUL.FTZ R175, R83, UR14 ;  /* 0x0000000e53af7c20 */ /* 0x000fe20008410000 */
[----:B------:R-:W0:Y:S01]  /*52a0*/  F2F.BF16.F32 R79, R79 ;  /* 0x0000004f004f7304 */ /* 0x000e220000202000 */
[----:B------:R-:W-:Y:S01]  /*52b0*/  FMUL.FTZ R78, R78, R161 ;  /* 0x000000a14e4e7220 */ /* 0x000fe20000410000 */
[-CC-:B------:R-:W-:Y:S01]  /*52c0*/  FFMA.FTZ R166, R166, R170.reuse, R171.reuse ;  /* 0x000000aaa6a67223 */ /* 0x180fe200000100ab */
[----:B------:R-:W-:Y:S01]  /*52d0*/  @P0 FMUL.FTZ R93, R90, R175 ;  /* 0x000000af5a5d0220 */ /* 0x000fe20000410000 */
[----:B------:R-:W-:Y:S01]  /*52e0*/  @P5 SHF.L.U32 R90, R122, 0x10, RZ ;  /* 0x000000107a5a5819 */ /* 0x000fe200000006ff */
[----:B------:R-:W-:Y:S01]  /*52f0*/  FMUL.FTZ R147, R78, UR14 ;  /* 0x0000000e4e937c20 */ /* 0x000fe20008410000 */
[----:B------:R-:W-:Y:S01]  /*5300*/  FADD.FTZ R166, R165, -R166 ;  /* 0x800000a6a5a67221 */ /* 0x000fe20000010000 */
[----:B------:R-:W-:Y:S01]  /*5310*/  FFMA.FTZ R163, R163, R170, R171 ;  /* 0x000000aaa3a37223 */ /* 0x000fe200000100ab */
[----:B------:R-:W-:Y:S01]  /*5320*/  F2F.BF16.F32 R82, R82 ;  /* 0x0000005200527304 */ /* 0x000fe20000202000 */
[----:B------:R-:W-:Y:S01]  /*5330*/  @P5 FMUL.FTZ R92, R90, R147 ;  /* 0x000000935a5c5220 */ /* 0x000fe20000410000 */
[----:B------:R-:W-:-:S04]  /*5340*/  @P6 SHF.R.U32.HI R90, RZ, 0x10, R91 ;  /* 0x00000010ff5a6819 */ /* 0x000fc8000001165b */
[----:B------:R-:W-:Y:S01]  /*5350*/  @P6 SHF.L.U32 R90, R90, 0x10, RZ ;  /* 0x000000105a5a6819 */ /* 0x000fe200000006ff */
[----:B0-----:R-:W-:Y:S01]  /*5360*/  IMAD.WIDE.U32 R78, R79, 0x10000, RZ ;  /* 0x000100004f4e7825 */ /* 0x001fe200078e00ff */
[----:B------:R-:W0:Y:S03]  /*5370*/  F2F.BF16.F32 R93, R93 ;  /* 0x0000005d005d7304 */ /* 0x000e260000202000 */
[----:B------:R-:W-:Y:S01]  /*5380*/  @P6 FMUL.FTZ R152, R181, R90 ;  /* 0x0000005ab5986220 */ /* 0x000fe20000410000 */
[----:B------:R-:W-:-:S04]  /*5390*/  IMAD.WIDE.U32 R90, R143, 0x8, R76 ;  /* 0x000000088f5a7825 */ /* 0x000fc800078e004c */
[----:B------:R-:W-:Y:S01]  /*53a0*/  HFMA2 R94, -RZ, RZ, 0, 0 ;  /* 0x00000000ff5e7431 */ /* 0x000fe200000001ff */
[----:B------:R-:W-:Y:S01]  /*53b0*/  LOP3.LUT P6, RZ, R167, 0xff00, RZ, 0xc0, !PT ;  /* 0x0000ff00a7ff7812 */ /* 0x000fe200078cc0ff */
[----:B------:R-:W1:Y:S01]  /*53c0*/  F2F.BF16.F32 R95, R92 ;  /* 0x0000005c005f7304 */ /* 0x000e620000202000 */
[----:B0-----:R-:W-:-:S04]  /*53d0*/  SHF.L.U32 R83, R93, 0x10, RZ ;  /* 0x000000105d537819 */ /* 0x001fc800000006ff */
[----:B------:R-:W-:Y:S01]  /*53e0*/  LOP3.LUT R79, R79, R83, R82, 0xfe, !PT ;  /* 0x000000534f4f7212 */ /* 0x000fe200078efe52 */
[----:B------:R-:W-:-:S04]  /*53f0*/  IMAD.WIDE.U32 R82, R145, 0x8, R80 ;  /* 0x0000000891527825 */ /* 0x000fc800078e0050 */
[----:B------:R-:W-:Y:S01]  /*5400*/  FADD.FTZ R163, R160, -R163 ;  /* 0x800000a3a0a37221 */ /* 0x000fe20000010000 */
[----:B------:R-:W-:Y:S01]  /*5410*/  HFMA2 R173, -RZ, RZ, 0, 0 ;  /* 0x00000000ffad7431 */ /* 0x000fe200000001ff */
[----:B-1----:R-:W-:Y:S01]  /*5420*/  LOP3.LUT R78, R78, R95, RZ, 0xfc, !PT ;  /* 0x0000005f4e4e7212 */ /* 0x002fe200078efcff */
[----:B------:R-:W-:-:S04]  /*5430*/  HFMA2 R145, -RZ, RZ, 0, 0 ;  /* 0x00000000ff917431 */ /* 0x000fc800000001ff */
[----:B------:R0:W-:Y:S04]  /*5440*/  STG.E.64 desc[UR4][R82.64], R78 ;  /* 0x0000004e52007986 */ /* 0x0001e8000c101b04 */
[----:B------:R-:W3:Y:S01]  /*5450*/  LDG.E.64 R90, desc[UR4][R90.64] ;  /* 0x000000045a5a7981 */ /* 0x000ee2000c1e1b00 */
[----:B------:R-:W-:-:S04]  /*5460*/  FFMA.FTZ R169, R169, R170, R171 ;  /* 0x000000aaa9a97223 */ /* 0x000fc800000100ab */
[----:B------:R-:W-:Y:S01]  /*5470*/  FADD.FTZ R169, R168, -R169 ;  /* 0x800000a9a8a97221 */ /* 0x000fe20000010000 */
[----:B0-----:R-:W-:Y:S01]  /*5480*/  @P6 SHF.L.U32 R83, R19, 0x10, RZ ;  /* 0x0000001013536819 */ /* 0x001fe200000006ff */
[----:B------:R-:W-:Y:S02]  /*5490*/  HFMA2 R82, -RZ, RZ, 0, 0 ;  /* 0x00000000ff527431 */ /* 0x000fe400000001ff */
[----:B------:R-:W-:Y:S01]  /*54a0*/  IMAD.WIDE.U32 R76, R0, 0x8, R76 ;  /* 0x00000008004c7825 */ /* 0x000fe200078e004c */
[----:B--2---:R-:W-:Y:S02]  /*54b0*/  @P4 SHF.R.U64 R95, R88, 0x10, R89 ;  /* 0x00000010585f4819 */ /* 0x004fe40000001259 */
[----:B------:R-:W-:Y:S02]  /*54c0*/  @P5 MOV R92, R88 ;  /* 0x00000058005c5202 */ /* 0x000fe40000000f00 */
[----:B------:R-:W-:Y:S02]  /*54d0*/  @P4 SHF.L.U32 R78, R95, 0x10, RZ ;  /* 0x000000105f4e4819 */ /* 0x000fe400000006ff */
[----:B------:R-:W-:-:S03]  /*54e0*/  @P3 MOV R93, R89 ;  /* 0x00000059005d3202 */ /* 0x000fc60000000f00 */
[----:B------:R-:W-:Y:S01]  /*54f0*/  @P4 FMUL.FTZ R94, R149, R78 ;  /* 0x0000004e955e4220 */ /* 0x000fe20000410000 */
[----:B------:R-:W-:Y:S01]  /*5500*/  FFMA.FTZ R78, R144, R166, R69 ;  /* 0x000000a6904e7223 */ /* 0x000fe20000010045 */
[----:B------:R-:W-:-:S03]  /*5510*/  @P3 SHF.L.U32 R79, R93, 0x10, RZ ;  /* 0x000000105d4f3819 */ /* 0x000fc600000006ff */
[----:B------:R-:W-:Y:S01]  /*5520*/  FMUL.FTZ R78, R78, R161 ;  /* 0x000000a14e4e7220 */ /* 0x000fe20000410000 */
[C---:B------:R-:W-:Y:S01]  /*5530*/  LOP3.LUT P4, RZ, R167.reuse, 0xff0000, RZ, 0xc0, !PT ;  /* 0x00ff0000a7ff7812 */ /* 0x040fe2000788c0ff */
[----:B------:R-:W-:Y:S02]  /*5540*/  FFMA.FTZ R93, R164, R170, R171 ;  /* 0x000000aaa45d7223 */ /* 0x000fe400000100ab */
[----:B------:R-:W-:Y:S01]  /*5550*/  FMUL.FTZ R148, R78, UR14 ;  /* 0x0000000e4e947c20 */ /* 0x000fe20008410000 */
[----:B------:R-:W-:Y:S01]  /*5560*/  FFMA.FTZ R78, R144, R163, R70 ;  /* 0x000000a3904e7223 */ /* 0x000fe20000010046 */
[----:B------:R-:W-:Y:S01]  /*5570*/  @P5 SHF.L.U32 R88, R92, 0x10, RZ ;  /* 0x000000105c585819 */ /* 0x000fe200000006ff */
[----:B------:R-:W-:Y:S01]  /*5580*/  @P3 FMUL.FTZ R173, R146, R79 ;  /* 0x0000004f92ad3220 */ /* 0x000fe20000410000 */
[----:B------:R-:W-:Y:S01]  /*5590*/  ISETP.GE.U32.AND P3, PT, R167, 0x1000000, PT ;  /* 0x01000000a700780c */ /* 0x000fe20003f66070 */
[----:B------:R-:W-:Y:S01]  /*55a0*/  FMUL.FTZ R78, R78, R161 ;  /* 0x000000a14e4e7220 */ /* 0x000fe20000410000 */
[----:B------:R-:W-:Y:S01]  /*55b0*/  FADD.FTZ R93, R162, -R93 ;  /* 0x8000005da25d7221 */ /* 0x000fe20000010000 */
[----:B------:R-:W-:-:S02]  /*55c0*/  @P5 FMUL.FTZ R145, R147, R88 ;  /* 0x0000005893915220 */ /* 0x000fc40000410000 */
[----:B------:R-:W-:Y:S01]  /*55d0*/  FMUL.FTZ R147, R78, UR14 ;  /* 0x0000000e4e937c20 */ /* 0x000fe20008410000 */
[----:B------:R-:W-:Y:S01]  /*55e0*/  FFMA.FTZ R78, R144, R93, R71 ;  /* 0x0000005d904e7223 */ /* 0x000fe20000010047 */
[----:B------:R-:W-:Y:S02]  /*55f0*/  LOP3.LUT P5, RZ, R167, 0xff, RZ, 0xc0, !PT ;  /* 0x000000ffa7ff7812 */ /* 0x000fe400078ac0ff */
[----:B------:R-:W-:Y:S02]  /*5600*/  @P4 SHF.L.U32 R88, R125, 0x10, RZ ;  /* 0x000000107d584819 */ /* 0x000fe400000006ff */
[----:B------:R-:W-:Y:S01]  /*5610*/  MOV R79, RZ ;  /* 0x000000ff004f7202 */ /* 0x000fe20000000f00 */
[----:B------:R-:W-:Y:S01]  /*5620*/  @P6 FMUL.FTZ R79, R83, R148 ;  /* 0x00000094534f6220 */ /* 0x000fe20000410000 */
[----:B------:R-:W-:Y:S01]  /*5630*/  FMUL.FTZ R83, R78, R161 ;  /* 0x000000a14e537220 */ /* 0x000fe20000410000 */
[----:B------:R-:W-:Y:S01]  /*5640*/  @P4 FMUL.FTZ R82, R88, R147 ;  /* 0x0000009358524220 */ /* 0x000fe20000410000 */
[----:B------:R-:W-:Y:S01]  /*5650*/  @P3 SHF.L.U32 R88, R18, 0x10, RZ ;  /* 0x0000001012583819 */ /* 0x000fe200000006ff */
[----:B------:R-:W-:Y:S01]  /*5660*/  FFMA.FTZ R78, R144, R169, R68 ;  /* 0x000000a9904e7223 */ /* 0x000fe20000010044 */
[----:B------:R-:W-:Y:S01]  /*5670*/  FMUL.FTZ R149, R83, UR14 ;  /* 0x0000000e53957c20 */ /* 0x000fe20008410000 */
[----:B------:R-:W-:-:S02]  /*5680*/  MOV R92, RZ ;  /* 0x000000ff005c7202 */ /* 0x000fc40000000f00 */
[----:B------:R-:W-:Y:S01]  /*5690*/  FMUL.FTZ R78, R78, R161 ;  /* 0x000000a14e4e7220 */ /* 0x000fe20000410000 */
[----:B------:R-:W-:Y:S01]  /*56a0*/  @P3 FMUL.FTZ R92, R88, R149 ;  /* 0x00000095585c3220 */ /* 0x000fe20000410000 */
[----:B------:R-:W-:Y:S02]  /*56b0*/  @P5 SHF.L.U32 R146, R124, 0x10, RZ ;  /* 0x000000107c925819 */ /* 0x000fe400000006ff */
[----:B------:R-:W-:Y:S01]  /*56c0*/  FMUL.FTZ R93, R78, UR14 ;  /* 0x0000000e4e5d7c20 */ /* 0x000fe20008410000 */
        /* <DEDUP_REMOVED lines=16> */
[----:B------:R-:W-:Y:S02]  /*57d0*/  MOV R160, RZ ;  /* 0x000000ff00a07202 */ /* 0x000fe40000000f00 */
[----:B---3--:R-:W-:Y:S01]  /*57e0*/  @P5 MOV R78, R90 ;  /* 0x0000005a004e5202 */ /* 0x008fe20000000f00 */
[----:B------:R-:W-:Y:S01]  /*57f0*/  @P0 FMUL.FTZ R160, R175, R88 ;  /* 0x00000058afa00220 */ /* 0x000fe20000410000 */
[----:B------:R-:W-:Y:S02]  /*5800*/  LOP3.LUT P0, RZ, R87, 0xff00, RZ, 0xc0, !PT ;  /* 0x0000ff0057ff7812 */ /* 0x000fe4000780c0ff */
[----:B------:R-:W-:Y:S01]  /*5810*/  @P5 SHF.L.U32 R78, R78, 0x10, RZ ;  /* 0x000000104e4e5819 */ /* 0x000fe200000006ff */
[----:B------:R-:W-:Y:S01]  /*5820*/  FADD.FTZ R89, R86, -R89 ;  /* 0x8000005956597221 */ /* 0x000fe20000010000 */
[----:B------:R-:W-:Y:S01]  /*5830*/  @P6 SHF.R.U64 R79, R90, 0x10, R91 ;  /* 0x000000105a4f6819 */ /* 0x000fe2000000125b */
[----:B------:R-:W-:Y:S01]  /*5840*/  HFMA2 R95, -RZ, RZ, 0, 0 ;  /* 0x00000000ff5f7431 */ /* 0x000fe200000001ff */
[----:B------:R-:W-:Y:S01]  /*5850*/  @P4 MOV R82, R91 ;  /* 0x0000005b00524202 */ /* 0x000fe20000000f00 */
[----:B------:R-:W-:Y:S01]  /*5860*/  @P5 FMUL.FTZ R95, R93, R78 ;  /* 0x0000004e5d5f5220 */ /* 0x000fe20000410000 */
[----:B------:R-:W-:Y:S01]  /*5870*/  FFMA.FTZ R78, R144, R89, R73 ;  /* 0x00000059904e7223 */ /* 0x000fe20000010049 */
[----:B------:R-:W-:-:S02]  /*5880*/  @P6 SHF.L.U32 R79, R79, 0x10, RZ ;  /* 0x000000104f4f6819 */ /* 0x000fc400000006ff */
[----:B------:R-:W-:Y:S01]  /*5890*/  @P4 SHF.L.U32 R82, R82, 0x10, RZ ;  /* 0x0000001052524819 */ /* 0x000fe200000006ff */
[-CC-:B------:R-:W-:Y:S01]  /*58a0*/  FFMA.FTZ R88, R157, R170.reuse, R171.reuse ;  /* 0x000000aa9d587223 */ /* 0x180fe200000100ab */
[----:B------:R-:W-:Y:S01]  /*58b0*/  FMUL.FTZ R78, R78, R161 ;  /* 0x000000a14e4e7220 */ /* 0x000fe20000410000 */
[----:B------:R-:W-:Y:S01]  /*58c0*/  MOV R146, RZ ;  /* 0x000000ff00927202 */ /* 0x000fe20000000f00 */
[----:B------:R-:W-:Y:S02]  /*58d0*/  HFMA2 R143, -RZ, RZ, 0, 0 ;  /* 0x00000000ff8f7431 */ /* 0x000fe400000001ff */
[--C-:B------:R-:W-:Y:S01]  /*58e0*/  FFMA.FTZ R158, R158, R170, R171.reuse ;  /* 0x000000aa9e9e7223 */ /* 0x100fe200000100ab */
[----:B------:R-:W-:Y:S01]  /*58f0*/  LOP3.LUT P5, RZ, R87, 0xff0000, RZ, 0xc0, !PT ;  /* 0x00ff000057ff7812 */ /* 0x000fe200078ac0ff */
[----:B------:R-:W-:Y:S01]  /*5900*/  @P6 FMUL.FTZ R146, R148, R79 ;  /* 0x0000004f94926220 */ /* 0x000fe20000410000 */
[----:B------:R-:W-:Y:S01]  /*5910*/  @P4 FMUL.FTZ R143, R147, R82 ;  /* 0x00000052938f4220 */ /* 0x000fe20000410000 */
[----:B------:R-:W-:Y:S01]  /*5920*/  ISETP.GE.U32.AND P6, PT, R87, 0x1000000, PT ;  /* 0x010000005700780c */ /* 0x000fe20003fc6070 */
[----:B------:R-:W-:Y:S01]  /*5930*/  FADD.FTZ R85, R85, -R88 ;  /* 0x8000005855557221 */ /* 0x000fe20000010000 */
[----:B------:R-:W-:Y:S01]  /*5940*/  @P0 SHF.L.U32 R82, R21, 0x10, RZ ;  /* 0x0000001015520819 */ /* 0x000fe200000006ff */
[----:B------:R-:W-:Y:S01]  /*5950*/  FMUL.FTZ R93, R78, UR14 ;  /* 0x0000000e4e5d7c20 */ /* 0x000fe20008410000 */
[----:B------:R-:W-:Y:S01]  /*5960*/  FADD.FTZ R158, R159, -R158 ;  /* 0x8000009e9f9e7221 */ /* 0x000fe20000010000 */
[----:B------:R-:W-:Y:S01]  /*5970*/  FFMA.FTZ R155, R155, R170, R171 ;  /* 0x000000aa9b9b7223 */ /* 0x000fe200000100ab */
[----:B------:R-:W-:Y:S01]  /*5980*/  MOV R79, RZ ;  /* 0x000000ff004f7202 */ /* 0x000fe20000000f00 */
[----:B------:R-:W-:Y:S01]  /*5990*/  FFMA.FTZ R78, R144, R85, R74 ;  /* 0x00000055904e7223 */ /* 0x000fe2000001004a */
[----:B------:R-:W-:Y:S01]  /*59a0*/  @P0 FMUL.FTZ R79, R82, R93 ;  /* 0x0000005d524f0220 */ /* 0x000fe20000410000 */
[----:B------:R-:W-:Y:S01]  /*59b0*/  LOP3.LUT P4, RZ, R87, 0xff, RZ, 0xc0, !PT ;  /* 0x000000ff57ff7812 */ /* 0x000fe2000788c0ff */
[----:B------:R-:W-:Y:S01]  /*59c0*/  FFMA.FTZ R82, R144, R158, R75 ;  /* 0x0000009e90527223 */ /* 0x000fe2000001004b */
[----:B------:R-:W-:Y:S01]  /*59d0*/  FADD.FTZ R155, R154, -R155 ;  /* 0x8000009b9a9b7221 */ /* 0x000fe20000010000 */
[-C--:B------:R-:W-:Y:S01]  /*59e0*/  FMUL.FTZ R78, R78, R161.reuse ;  /* 0x000000a14e4e7220 */ /* 0x080fe20000410000 */
[----:B------:R-:W-:Y:S01]  /*59f0*/  @P5 SHF.L.U32 R85, R127, 0x10, RZ ;  /* 0x000000107f555819 */ /* 0x000fe200000006ff */
[----:B------:R-:W-:Y:S01]  /*5a00*/  FMUL.FTZ R82, R82, R161 ;  /* 0x000000a152527220 */ /* 0x000fe20000410000 */
[----:B------:R-:W-:Y:S01]  /*5a10*/  FFMA.FTZ R144, R144, R155, R72 ;  /* 0x0000009b90907223 */ /* 0x000fe20000010048 */
[----:B------:R-:W-:Y:S01]  /*5a20*/  FMUL.FTZ R90, R78, UR14 ;  /* 0x0000000e4e5a7c20 */ /* 0x000fe20008410000 */
[----:B------:R-:W-:Y:S01]  /*5a30*/  @P6 SHF.L.U32 R87, R20, 0x10, RZ ;  /* 0x0000001014576819 */ /* 0x000fe200000006ff */
[----:B------:R-:W-:Y:S01]  /*5a40*/  FMUL.FTZ R92, R82, UR14 ;  /* 0x0000000e525c7c20 */ /* 0x000fe20008410000 */
[----:B------:R-:W-:-:S02]  /*5a50*/  HFMA2 R83, -RZ, RZ, 0, 0 ;  /* 0x00000000ff537431 */ /* 0x000fc400000001ff */
[----:B------:R-:W-:Y:S01]  /*5a60*/  @P5 FMUL.FTZ R83, R85, R90 ;  /* 0x0000005a55535220 */ /* 0x000fe20000410000 */
[----:B------:R-:W-:Y:S01]  /*5a70*/  FMUL.FTZ R144, R144, R161 ;  /* 0x000000a190907220 */ /* 0x000fe20000410000 */
[----:B------:R-:W-:Y:S01]  /*5a80*/  MOV R85, RZ ;  /* 0x000000ff00557202 */ /* 0x000fe20000000f00 */
[----:B------:R-:W-:Y:S01]  /*5a90*/  @P6 FMUL.FTZ R85, R87, R92 ;  /* 0x0000005c57556220 */ /* 0x000fe20000410000 */
[----:B------:R-:W-:Y:S01]  /*5aa0*/  @P4 SHF.L.U32 R87, R126, 0x10, RZ ;  /* 0x000000107e574819 */ /* 0x000fe200000006ff */
[----:B------:R-:W-:Y:S01]  /*5ab0*/  FMUL.FTZ R144, R144, UR14 ;  /* 0x0000000e90907c20 */ /* 0x000fe20008410000 */
[----:B------:R-:W0:Y:S01]  /*5ac0*/  F2F.BF16.F32 R79, R79 ;  /* 0x0000004f004f7304 */ /* 0x000e220000202000 */
[----:B------:R-:W-:Y:S02]  /*5ad0*/  HFMA2 R82, -RZ, RZ, 0, 0 ;  /* 0x00000000ff527431 */ /* 0x000fe400000001ff */
[----:B------:R-:W-:-:S05]  /*5ae0*/  @P4 FMUL.FTZ R82, R87, R144 ;  /* 0x0000009057524220 */ /* 0x000fca0000410000 */
[----:B------:R-:W1:Y:S08]  /*5af0*/  F2F.BF16.F32 R85, R85 ;  /* 0x0000005500557304 */ /* 0x000e700000202000 */
[----:B------:R-:W3:Y:S08]  /*5b00*/  F2F.BF16.F32 R83, R83 ;  /* 0x0000005300537304 */ /* 0x000ef00000202000 */
[----:B------:R-:W4:Y:S01]  /*5b10*/  F2F.BF16.F32 R89, R82 ;  /* 0x0000005200597304 */ /* 0x000f220000202000 */
[----:B0-----:R-:W-:Y:S01]  /*5b20*/  IMAD.WIDE.U32 R78, R79, 0x10000, RZ ;  /* 0x000100004f4e7825 */ /* 0x001fe200078e00ff */
[----:B-1----:R-:W-:-:S03]  /*5b30*/  SHF.L.U32 R87, R85, 0x10, RZ ;  /* 0x0000001055577819 */ /* 0x002fc600000006ff */
[----:B------:R-:W-:Y:S01]  /*5b40*/  IMAD.WIDE.U32 R80, R0, 0x8, R80 ;  /* 0x0000000800507825 */ /* 0x000fe200078e0050 */
[----:B---3--:R-:W-:Y:S02]  /*5b50*/  LOP3.LUT R79, R79, R87, R83, 0xfe, !PT ;  /* 0x000000574f4f7212 */ /* 0x008fe400078efe53 */
[----:B----4-:R-:W-:-:S05]  /*5b60*/  LOP3.LUT R78, R78, R89, RZ, 0xfc, !PT ;  /* 0x000000594e4e7212 */ /* 0x010fca00078efcff */
[----:B------:R0:W-:Y:S01]  /*5b70*/  STG.E.64 desc[UR4][R80.64], R78 ;  /* 0x0000004e50007986 */ /* 0x0001e2000c101b04 */
[----:B------:R-:W-:Y:S02]  /*5b80*/  @P3 SHF.R.U32.HI R0, RZ, 0x10, R91 ;  /* 0x00000010ff003819 */ /* 0x000fe4000001165b */
[----:B------:R-:W-:Y:S02]  /*5b90*/  CS2R R82, SRZ ;  /* 0x0000000000527805 */ /* 0x000fe4000001ff00 */
[----:B------:R-:W-:Y:S01]  /*5ba0*/  @P3 SHF.L.U32 R0, R0, 0x10, RZ ;  /* 0x0000001000003819 */ /* 0x000fe200000006ff */
[----:B------:R-:W-:Y:S01]  /*5bb0*/  HFMA2 R86, -RZ, RZ, 0, 0 ;  /* 0x00000000ff567431 */ /* 0x000fe200000001ff */
[----:B------:R-:W-:Y:S01]  /*5bc0*/  MOV R85, RZ ;  /* 0x000000ff00557202 */ /* 0x000fe20000000f00 */
[----:B------:R-:W-:Y:S02]  /*5bd0*/  HFMA2 R88, -RZ, RZ, 0, 0 ;  /* 0x00000000ff587431 */ /* 0x000fe400000001ff */
[----:B------:R-:W-:Y:S01]  /*5be0*/  @P3 FMUL.FTZ R82, R149, R0 ;  /* 0x0000000095523220 */ /* 0x000fe20000410000 */
[----:B--2---:R-:W-:-:S02]  /*5bf0*/  @P4 MOV R87, R76 ;  /* 0x0000004c00574202 */ /* 0x004fc40000000f00 */
[--C-:B------:R-:W-:Y:S02]  /*5c00*/  @P0 SHF.R.U64 R76, R76, 0x10, R77.reuse ;  /* 0x000000104c4c0819 */ /* 0x100fe4000000124d */
[----:B------:R-:W-:Y:S02]  /*5c10*/  @P5 MOV R89, R77 ;  /* 0x0000004d00595202 */ /* 0x000fe40000000f00 */
[----:B------:R-:W-:Y:S02]  /*5c20*/  @P6 SHF.R.U32.HI R77, RZ, 0x10, R77 ;  /* 0x00000010ff4d6819 */ /* 0x000fe4000001164d */
[----:B------:R-:W-:Y:S02]  /*5c30*/  @P4 SHF.L.U32 R87, R87, 0x10, RZ ;  /* 0x0000001057574819 */ /* 0x000fe400000006ff */
[----:B------:R-:W-:Y:S02]  /*5c40*/  @P0 SHF.L.U32 R76, R76, 0x10, RZ ;  /* 0x000000104c4c0819 */ /* 0x000fe400000006ff */
[----:B------:R-:W-:-:S02]  /*5c50*/  @P5 SHF.L.U32 R89, R89, 0x10, RZ ;  /* 0x0000001059595819 */ /* 0x000fc400000006ff */
[----:B------:R-:W-:Y:S01]  /*5c60*/  @P6 SHF.L.U32 R77, R77, 0x10, RZ ;  /* 0x000000104d4d6819 */ /* 0x000fe200000006ff */
[----:B------:R-:W-:Y:S01]  /*5c70*/  @P4 FMUL.FTZ R83, R144, R87 ;  /* 0x0000005790534220 */ /* 0x000fe20000410000 */
[----:B------:R-:W-:Y:S01]  /*5c80*/  @P0 FMUL.FTZ R86, R93, R76 ;  /* 0x0000004c5d560220 */ /* 0x000fe20000410000 */
[----:B------:R-:W-:Y:S02]  /*5c90*/  @P5 FMUL.FTZ R85, R90, R89 ;  /* 0x000000595a555220 */ /* 0x000fe40000410000 */
[----:B------:R-:W-:Y:S01]  /*5ca0*/  @P6 FMUL.FTZ R88, R92, R77 ;  /* 0x0000004d5c586220 */ /* 0x000fe20000410000 */
[----:B0-----:R-:W-:Y:S06]  /*5cb0*/  BRA `(.L_x_4098) ;  /* 0x00000018004c7947 */ /* 0x001fec0003800000 */
.L_x_4099:
        /* <DEDUP_REMOVED lines=11> */
[-C--:B------:R-:W-:Y:S01]  /*5d70*/  FFMA.FTZ R190, R190, R170.reuse, R171 ;  /* 0x000000aabebe7223 */ /* 0x080fe200000100ab */
[----:B------:R-:W-:Y:S01]  /*5d80*/  FFMA.FTZ R77, R144, R77, R57 ;  /* 0x0000004d904d7223 */ /* 0x000fe20000010039 */
[----:B------:R-:W-:Y:S01]  /*5d90*/  FFMA.FTZ R94, R94, R170, R171 ;  /* 0x000000aa5e5e7223 */ /* 0x000fe200000100ab */
[----:B------:R-:W-:Y:S01]  /*5da0*/  FFMA.FTZ R76, R144, R189, R56 ;  /* 0x000000bd904c7223 */ /* 0x000fe20000010038 */
[----:B------:R-:W-:Y:S01]  /*5db0*/  FADD.FTZ R190, R95, -R190 ;  /* 0x800000be5fbe7221 */ /* 0x000fe20000010000 */
[----:B------:R-:W0:Y:S01]  /*5dc0*/  @P5 LDC R79, c[0x0][0x408] ;  /* 0x00010200ff4f5b82 */ /* 0x000e220000000800 */
[----:B------:R-:W-:Y:S01]  /*5dd0*/  @P5 FMUL.FTZ R78, R77, R161 ;  /* 0x000000a14d4e5220 */ /* 0x000fe20000410000 */
[----:B------:R-:W-:Y:S01]  /*5de0*/  FADD.FTZ R91, R91, -R94 ;  /* 0x8000005e5b5b7221 */ /* 0x000fe20000010000 */
[----:B------:R-:W-:-:S02]  /*5df0*/  CS2R R80, SRZ ;  /* 0x0000000000507805 */ /* 0x000fc4000001ff00 */
[----:B------:R-:W-:Y:S01]  /*5e00*/  @P5 SHF.L.U32 R88, R13, 0x10, RZ ;  /* 0x000000100d585819 */ /* 0x000fe200000006ff */
[----:B------:R-:W-:Y:S01]  /*5e10*/  HFMA2 R184, -RZ, RZ, 0, 0 ;  /* 0x00000000ffb87431 */ /* 0x000fe200000001ff */
[----:B------:R-:W-:Y:S01]  /*5e20*/  MOV R146, RZ ;  /* 0x000000ff00927202 */ /* 0x000fe20000000f00 */
[----:B------:R-:W-:Y:S01]  /*5e30*/  @P5 FMUL.FTZ R189, R77, R161 ;  /* 0x000000a14dbd5220 */ /* 0x000fe20000410000 */
[----:B------:R-:W1:Y:S01]  /*5e40*/  @P6 LDC R82, c[0x0][0x408] ;  /* 0x00010200ff526b82 */ /* 0x000e620000000800 */
[----:B------:R-:W-:-:S07]  /*5e50*/  LOP3.LUT P4, RZ, R185, 0xff, RZ, 0xc0, !PT ;  /* 0x000000ffb9ff7812 */ /* 0x000fce000788c0ff */
[----:B------:R-:W3:Y:S08]  /*5e60*/  @P3 LDC R90, c[0x0][0x408] ;  /* 0x00010200ff5a3b82 */ /* 0x000ef00000000800 */
[----:B------:R-:W4:Y:S01]  /*5e70*/  @P0 LDC R187, c[0x0][0x408] ;  /* 0x00010200ffbb0b82 */ /* 0x000f220000000800 */
[----:B0-----:R-:W-:Y:S01]  /*5e80*/  @P5 FMUL.FTZ R89, R78, R79 ;  /* 0x0000004f4e595220 */ /* 0x001fe20000410000 */
[----:B------:R-:W-:Y:S01]  /*5e90*/  @P6 FMUL.FTZ R79, R76, R161 ;  /* 0x000000a14c4f6220 */ /* 0x000fe20000410000 */
[----:B------:R-:W-:-:S02]  /*5ea0*/  @P6 SHF.L.U32 R78, R118, 0x10, RZ ;  /* 0x00000010764e6819 */ /* 0x000fc400000006ff */
[----:B------:R-:W-:Y:S01]  /*5eb0*/  @P5 FMUL.FTZ R81, R88, R89 ;  /* 0x0000005958515220 */ /* 0x000fe20000410000 */
[----:B------:R-:W-:Y:S01]  /*5ec0*/  @P3 SHF.L.U32 R88, R12, 0x10, RZ ;  /* 0x000000100c583819 */ /* 0x000fe200000006ff */
[----:B-1----:R-:W-:Y:S01]  /*5ed0*/  @P6 FMUL.FTZ R83, R79, R82 ;  /* 0x000000524f536220 */ /* 0x002fe20000410000 */
[----:B------:R-:W-:Y:S01]  /*5ee0*/  FFMA.FTZ R79, R144, R190, R59 ;  /* 0x000000be904f7223 */ /* 0x000fe2000001003b */
[----:B------:R-:W0:Y:S02]  /*5ef0*/  @P0 LDC R192, c[0x0][0x408] ;  /* 0x00010200ffc00b82 */ /* 0x000e240000000800 */
[----:B------:R-:W1:Y:S01]  /*5f00*/  F2F.BF16.F32 R81, R81 ;  /* 0x0000005100517304 */ /* 0x000e620000202000 */
[----:B------:R-:W-:Y:S01]  /*5f10*/  @P6 FMUL.FTZ R80, R78, R83 ;  /* 0x000000534e506220 */ /* 0x000fe20000410000 */
[----:B------:R-:W-:Y:S01]  /*5f20*/  FFMA.FTZ R78, R144, R91, R58 ;  /* 0x0000005b904e7223 */ /* 0x000fe2000001003a */
[----:B------:R-:W-:-:S03]  /*5f30*/  @P3 FMUL.FTZ R83, R79, R161 ;  /* 0x000000a14f533220 */ /* 0x000fc60000410000 */
[----:B------:R-:W-:Y:S01]  /*5f40*/  @P0 FMUL.FTZ R82, R78, R161 ;  /* 0x000000a14e520220 */ /* 0x000fe20000410000 */
[----:B---3--:R-:W-:Y:S01]  /*5f50*/  @P3 FMUL.FTZ R89, R83, R90 ;  /* 0x0000005a53593220 */ /* 0x008fe20000410000 */
[----:B------:R-:W3:Y:S03]  /*5f60*/  @P5 LDC R190, c[0x0][0x408] ;  /* 0x00010200ffbe5b82 */ /* 0x000ee60000000800 */
[----:B------:R-:W-:Y:S01]  /*5f70*/  @P3 FMUL.FTZ R146, R88, R89 ;  /* 0x0000005958923220 */ /* 0x000fe20000410000 */
[----:B----4-:R-:W-:Y:S01]  /*5f80*/  @P0 FMUL.FTZ R83, R82, R187 ;  /* 0x000000bb52530220 */ /* 0x010fe20000410000 */
[----:B------:R-:W-:Y:S01]  /*5f90*/  @P0 SHF.L.U32 R82, R119, 0x10, RZ ;  /* 0x0000001077520819 */ /* 0x000fe200000006ff */
[----:B------:R1:W4:Y:S02]  /*5fa0*/  F2F.BF16.F32 R187, R80 ;  /* 0x0000005000bb7304 */ /* 0x0003240000202000 */
[----:B------:R-:W0:Y:S02]  /*5fb0*/  LDC.64 R88, c[0x0][0x478] ;  /* 0x00011e00ff587b82 */ /* 0x000e240000000a00 */
[----:B------:R-:W-:-:S04]  /*5fc0*/  @P0 FMUL.FTZ R184, R82, R83 ;  /* 0x0000005352b80220 */ /* 0x000fc80000410000 */
[----:B------:R-:W4:Y:S02]  /*5fd0*/  F2F.BF16.F32 R146, R146 ;  /* 0x0000009200927304 */ /* 0x000f240000202000 */
[----:B------:R-:W3:Y:S01]  /*5fe0*/  LDC.64 R90, c[0x0][0x468] ;  /* 0x00011a00ff5a7b82 */ /* 0x000ee20000000a00 */
[----:B-1----:R-:W-:-:S03]  /*5ff0*/  IMAD.WIDE.U32 R80, R81, 0x10000, RZ ;  /* 0x0001000051507825 */ /* 0x002fc600078e00ff */
[----:B----4-:R-:W-:Y:S02]  /*6000*/  LOP3.LUT R80, R80, R187, RZ, 0xfc, !PT ;  /* 0x000000bb50507212 */ /* 0x010fe400078efcff */
[----:B------:R-:W1:Y:S01]  /*6010*/  F2F.BF16.F32 R184, R184 ;  /* 0x000000b800b87304 */ /* 0x000e620000202000 */
[----:B------:R-:W-:Y:S01]  /*6020*/  SHF.L.U32 R83, R146, 0x10, RZ ;  /* 0x0000001092537819 */ /* 0x000fe200000006ff */
[----:B0-----:R-:W-:-:S05]  /*6030*/  IMAD.WIDE.U32 R94, R147, 0x10, R88 ;  /* 0x00000010935e7825 */ /* 0x001fca00078e0058 */
[----:B------:R0:W-:Y:S01]  /*6040*/  STG.E.128 desc[UR4][R94.64], R76 ;  /* 0x0000004c5e007986 */ /* 0x0001e2000c101d04 */
[----:B-1----:R-:W-:Y:S01]  /*6050*/  LOP3.LUT R81, R81, R83, R184, 0xfe, !PT ;  /* 0x0000005351517212 */ /* 0x002fe200078efeb8 */
[----:B---3--:R-:W-:-:S04]  /*6060*/  IMAD.WIDE.U32 R82, R147, 0x8, R90 ;  /* 0x0000000893527825 */ /* 0x008fc800078e005a */
[----:B------:R-:W-:Y:S01]  /*6070*/  IMAD.WIDE.U32 R146, R153, 0x8, R92 ;  /* 0x0000000899927825 */ /* 0x000fe200078e005c */
[----:B------:R1:W-:Y:S05]  /*6080*/  STG.E.64 desc[UR4][R82.64], R80 ;  /* 0x0000005052007986 */ /* 0x0003ea000c101b04 */
[----:B------:R-:W3:Y:S01]  /*6090*/  LDG.E.64 R146, desc[UR4][R146.64] ;  /* 0x0000000492927981 */ /* 0x000ee2000c1e1b00 */
[----:B------:R-:W-:Y:S01]  /*60a0*/  @P5 FMUL.FTZ R190, R189, R190 ;  /* 0x000000bebdbe5220 */ /* 0x000fe20000410000 */
[----:B------:R-:W-:Y:S01]  /*60b0*/  @P0 FMUL.FTZ R189, R78, R161 ;  /* 0x000000a14ebd0220 */ /* 0x000fe20000410000 */
[----:B------:R-:W-:-:S03]  /*60c0*/  MOV R184, RZ ;  /* 0x000000ff00b87202 */ /* 0x000fc60000000f00 */
[----:B0-----:R-:W-:Y:S01]  /*60d0*/  @P0 FMUL.FTZ R78, R189, R192 ;  /* 0x000000c0bd4e0220 */ /* 0x001fe20000410000 */
[----:B-1----:R-:W0:Y:S01]  /*60e0*/  @P4 LDC R81, c[0x0][0x408] ;  /* 0x00010200ff514b82 */ /* 0x002e220000000800 */
[----:B------:R-:W-:Y:S01]  /*60f0*/  FFMA.FTZ R186, R186, R170, R171 ;  /* 0x000000aababa7223 */ /* 0x000fe200000100ab */
[----:B------:R-:W-:-:S03]  /*6100*/  MOV R189, RZ ;  /* 0x000000ff00bd7202 */ /* 0x000fc60000000f00 */
[----:B------:R-:W-:Y:S01]  /*6110*/  FADD.FTZ R183, R183, -R186 ;  /* 0x800000bab7b77221 */ /* 0x000fe20000010000 */
[----:B------:R-:W-:-:S03]  /*6120*/  FFMA.FTZ R188, R188, R170, R171 ;  /* 0x000000aabcbc7223 */ /* 0x000fc600000100ab */
[----:B------:R-:W-:Y:S01]  /*6130*/  FFMA.FTZ R80, R144, R183, R60 ;  /* 0x000000b790507223 */ /* 0x000fe2000001003c */
[----:B------:R-:W-:Y:S01]  /*6140*/  FADD.FTZ R188, R181, -R188 ;  /* 0x800000bcb5bc7221 */ /* 0x000fe20000010000 */
[----:B------:R-:W-:-:S04]  /*6150*/  FFMA.FTZ R182, R182, R170, R171 ;  /* 0x000000aab6b67223 */ /* 0x000fc800000100ab */
[----:B------:R-:W-:Y:S01]  /*6160*/  FADD.FTZ R182, R151, -R182 ;  /* 0x800000b697b67221 */ /* 0x000fe20000010000 */
[----:B------:R-:W-:-:S04]  /*6170*/  FFMA.FTZ R151, R152, R170, R171 ;  /* 0x000000aa98977223 */ /* 0x000fc800000100ab */
[----:B------:R-:W-:Y:S01]  /*6180*/  FADD.FTZ R151, R150, -R151 ;  /* 0x8000009796977221 */ /* 0x000fe20000010000 */
        /* <DEDUP_REMOVED lines=17> */
[----:B0-----:R-:W-:Y:S01]  /*62a0*/  @P4 FMUL.FTZ R78, R76, R81 ;  /* 0x000000514c4e4220 */ /* 0x001fe20000410000 */
[----:B------:R-:W-:-:S06]  /*62b0*/  FFMA.FTZ R81, R144, R188, R61 ;  /* 0x000000bc90517223 */ /* 0x000fcc000001003d */
[----:B------:R-:W0:Y:S01]  /*62c0*/  @P6 LDC R183, c[0x0][0x408] ;  /* 0x00010200ffb76b82 */ /* 0x000e220000000800 */
[----:B------:R-:W-:Y:S01]  /*62d0*/  @P5 FMUL.FTZ R82, R81, R161 ;  /* 0x000000a151525220 */ /* 0x000fe20000410000 */
[----:B------:R-:W-:Y:S01]  /*62e0*/  @P4 SHF.L.U32 R77, R120, 0x10, RZ ;  /* 0x00000010784d4819 */ /* 0x000fe200000006ff */
[----:B------:R-:W-:Y:S02]  /*62f0*/  HFMA2 R76, -RZ, RZ, 0, 0 ;  /* 0x00000000ff4c7431 */ /* 0x000fe400000001ff */
[----:B-1----:R-:W-:Y:S01]  /*6300*/  @P5 FMUL.FTZ R95, R82, R83 ;  /* 0x00000053525f5220 */ /* 0x002fe20000410000 */
[C---:B------:R-:W-:Y:S01]  /*6310*/  FFMA.FTZ R83, R144.reuse, R182, R63 ;  /* 0x000000b690537223 */ /* 0x040fe2000001003f */
[----:B------:R-:W-:Y:S01]  /*6320*/  @P4 FMUL.FTZ R76, R77, R78 ;  /* 0x0000004e4d4c4220 */ /* 0x000fe20000410000 */
[----:B------:R-:W-:Y:S01]  /*6330*/  @P5 SHF.L.U32 R78, R15, 0x10, RZ ;  /* 0x000000100f4e5819 */ /* 0x000fe200000006ff */
[----:B------:R-:W-:Y:S01]  /*6340*/  FFMA.FTZ R82, R144, R151, R62 ;  /* 0x0000009790527223 */ /* 0x000fe2000001003e */
[----:B------:R-:W-:Y:S01]  /*6350*/  @P0 FMUL.FTZ R94, R83, R161 ;  /* 0x000000a1535e0220 */ /* 0x000fe20000410000 */
[----:B------:R-:W-:Y:S01]  /*6360*/  MOV R77, RZ ;  /* 0x000000ff004d7202 */ /* 0x000fe20000000f00 */
[----:B------:R-:W1:Y:S01]  /*6370*/  @P5 LDC R186, c[0x0][0x408] ;  /* 0x00010200ffba5b82 */ /* 0x000e620000000800 */
[----:B------:R-:W-:Y:S01]  /*6380*/  @P5 FMUL.FTZ R77, R78, R95 ;  /* 0x0000005f4e4d5220 */ /* 0x000fe20000410000 */
[----:B------:R-:W-:Y:S01]  /*6390*/  @P0 SHF.L.U32 R78, R14, 0x10, RZ ;  /* 0x000000100e4e0819 */ /* 0x000fe200000006ff */
[----:B--2---:R-:W-:Y:S01]  /*63a0*/  @P0 FMUL.FTZ R185, R94, R185 ;  /* 0x000000b95eb90220 */ /* 0x004fe20000410000 */
[----:B------:R-:W-:Y:S01]  /*63b0*/  @P6 FMUL.FTZ R94, R82, R161 ;  /* 0x000000a1525e6220 */ /* 0x000fe20000410000 */
[----:B------:R2:W-:Y:S01]  /*63c0*/  F2F.BF16.F32 R181, R76 ;  /* 0x0000004c00b57304 */ /* 0x0005e20000202000 */
[----:B------:R-:W-:-:S02]  /*63d0*/  HFMA2 R148, -RZ, RZ, 0, 0 ;  /* 0x00000000ff947431 */ /* 0x000fc400000001ff */
[----:B------:R-:W-:Y:S01]  /*63e0*/  @P0 FMUL.FTZ R148, R78, R185 ;  /* 0x000000b94e940220 */ /* 0x000fe20000410000 */
[----:B0-----:R-:W-:Y:S01]  /*63f0*/  @P6 FMUL.FTZ R183, R94, R183 ;  /* 0x000000b75eb76220 */ /* 0x001fe20000410000 */
[----:B------:R-:W-:Y:S02]  /*6400*/  MOV R78, RZ ;  /* 0x000000ff004e7202 */ /* 0x000fe40000000f00 */
[----:B--2---:R-:W-:Y:S01]  /*6410*/  @P6 SHF.L.U32 R76, R121, 0x10, RZ ;  /* 0x00000010794c6819 */ /* 0x004fe200000006ff */
[----:B------:R-:W0:Y:S04]  /*6420*/  F2F.BF16.F32 R77, R77 ;  /* 0x0000004d004d7304 */ /* 0x000e280000202000 */
[----:B------:R-:W-:-:S04]  /*6430*/  @P6 FMUL.FTZ R78, R76, R183 ;  /* 0x000000b74c4e6220 */ /* 0x000fc80000410000 */
[----:B------:R-:W2:Y:S08]  /*6440*/  F2F.BF16.F32 R148, R148 ;  /* 0x0000009400947304 */ /* 0x000eb00000202000 */
[----:B------:R-:W4:Y:S01]  /*6450*/  F2F.BF16.F32 R78, R78 ;  /* 0x0000004e004e7304 */ /* 0x000f220000202000 */
[----:B0-----:R-:W-:Y:S01]  /*6460*/  IMAD.WIDE.U32 R94, R77, 0x10000, RZ ;  /* 0x000100004d5e7825 */ /* 0x001fe200078e00ff */
[----:B--2---:R-:W-:-:S03]  /*6470*/  SHF.L.U32 R151, R148, 0x10, RZ ;  /* 0x0000001094977819 */ /* 0x004fc600000006ff */
[C---:B------:R-:W-:Y:S01]  /*6480*/  IMAD.WIDE.U32 R76, R153.reuse, 0x10, R88 ;  /* 0x00000010994c7825 */ /* 0x040fe200078e0058 */
[----:B------:R-:W-:Y:S01]  /*6490*/  LOP3.LUT R150, R94, R181, RZ, 0xfc, !PT ;  /* 0x000000b55e967212 */ /* 0x000fe200078efcff */
[----:B------:R-:W0:Y:S02]  /*64a0*/  @P3 LDC R148, c[0x0][0x408] ;  /* 0x00010200ff943b82 */ /* 0x000e240000000800 */
[----:B------:R-:W-:Y:S01]  /*64b0*/  IMAD.WIDE.U32 R152, R153, 0x8, R90 ;  /* 0x0000000899987825 */ /* 0x000fe200078e005a */
[----:B----4-:R-:W-:-:S03]  /*64c0*/  LOP3.LUT R151, R95, R151, R78, 0xfe, !PT ;  /* 0x000000975f977212 */ /* 0x010fc600078efe4e */
[----:B------:R-:W-:Y:S01]  /*64d0*/  IMAD.WIDE.U32 R94, R145, 0x8, R92 ;  /* 0x00000008915e7825 */ /* 0x000fe200078e005c */
[----:B------:R3:W-:Y:S01]  /*64e0*/  STG.E.128 desc[UR4][R76.64], R80 ;  /* 0x000000504c007986 */ /* 0x0007e2000c101d04 */
[----:B------:R-:W2:Y:S03]  /*64f0*/  @P4 LDC R181, c[0x0][0x408] ;  /* 0x00010200ffb54b82 */ /* 0x000ea60000000800 */
[----:B------:R4:W-:Y:S04]  /*6500*/  STG.E.64 desc[UR4][R152.64], R150 ;  /* 0x0000009698007986 */ /* 0x0009e8000c101b04 */
[----:B------:R-:W2:Y:S01]  /*6510*/  LDG.E.64 R94, desc[UR4][R94.64] ;  /* 0x000000045e5e7981 */ /* 0x000ea2000c1e1b00 */
[----:B------:R-:W-:-:S02]  /*6520*/  @P3 SHF.R.U32.HI R78, RZ, 0x10, R149 ;  /* 0x00000010ff4e3819 */ /* 0x000fc40000011695 */
[----:B------:R-:W1:Y:S01]  /*6530*/  @P6 LDC R149, c[0x0][0x408] ;  /* 0x00010200ff956b82 */ /* 0x000e620000000800 */
[-C--:B------:R-:W-:Y:S01]  /*6540*/  @P3 FMUL.FTZ R79, R79, R161.reuse ;  /* 0x000000a14f4f3220 */ /* 0x080fe20000410000 */
[----:B------:R-:W-:Y:S01]  /*6550*/  @P3 SHF.L.U32 R78, R78, 0x10, RZ ;  /* 0x000000104e4e3819 */ /* 0x000fe200000006ff */
[----:B------:R-:W-:Y:S02]  /*6560*/  HFMA2 R182, -RZ, RZ, 0, 0 ;  /* 0x00000000ffb67431 */ /* 0x000fe400000001ff */
[----:B0-----:R-:W-:Y:S01]  /*6570*/  @P3 FMUL.FTZ R79, R79, R148 ;  /* 0x000000944f4f3220 */ /* 0x001fe20000410000 */
[----:B---3--:R-:W-:Y:S01]  /*6580*/  @P4 MOV R76, R146 ;  /* 0x00000092004c4202 */ /* 0x008fe20000000f00 */
[----:B------:R-:W-:Y:S02]  /*6590*/  @P4 FMUL.FTZ R80, R80, R161 ;  /* 0x000000a150504220 */ /* 0x000fe40000410000 */
[----:B------:R-:W-:Y:S01]  /*65a0*/  @P3 FMUL.FTZ R182, R78, R79 ;  /* 0x0000004f4eb63220 */ /* 0x000fe20000410000 */
[----:B------:R-:W-:-:S02]  /*65b0*/  @P4 SHF.L.U32 R76, R76, 0x10, RZ ;  /* 0x000000104c4c4819 */ /* 0x000fc400000006ff */
[----:B----4-:R-:W-:Y:S02]  /*65c0*/  CS2R R150, SRZ ;  /* 0x0000000000967805 */ /* 0x010fe4000001ff00 */
[----:B------:R-:W-:Y:S01]  /*65d0*/  @P5 SHF.R.U64 R78, R146, 0x10, R147 ;  /* 0x00000010924e5819 */ /* 0x000fe20000001293 */
[----:B--2---:R-:W-:Y:S01]  /*65e0*/  @P4 FMUL.FTZ R77, R80, R181 ;  /* 0x000000b5504d4220 */ /* 0x004fe20000410000 */
[----:B------:R-:W-:Y:S01]  /*65f0*/  LOP3.LUT P3, RZ, R179, 0xff, RZ, 0xc0, !PT ;  /* 0x000000ffb3ff7812 */ /* 0x000fe2000786c0ff */
[-C--:B------:R-:W-:Y:S01]  /*6600*/  @P5 FMUL.FTZ R81, R81, R161.reuse ;  /* 0x000000a151515220 */ /* 0x080fe20000410000 */
[----:B------:R-:W-:Y:S01]  /*6610*/  @P6 FMUL.FTZ R82, R82, R161 ;  /* 0x000000a152526220 */ /* 0x000fe20000410000 */
[----:B------:R-:W-:Y:S01]  /*6620*/  @P4 FMUL.FTZ R151, R76, R77 ;  /* 0x0000004d4c974220 */ /* 0x000fe20000410000 */
[----:B------:R-:W-:Y:S01]  /*6630*/  @P5 SHF.L.U32 R76, R78, 0x10, RZ ;  /* 0x000000104e4c5819 */ /* 0x000fe200000006ff */
[----:B-1----:R-:W-:Y:S01]  /*6640*/  @P5 FMUL.FTZ R81, R81, R186 ;  /* 0x000000ba51515220 */ /* 0x002fe20000410000 */
[----:B------:R-:W-:-:S02]  /*6650*/  LOP3.LUT P4, RZ, R179, 0xff00, RZ, 0xc0, !PT ;  /* 0x0000ff00b3ff7812 */ /* 0x000fc4000788c0ff */
[----:B------:R-:W-:Y:S01]  /*6660*/  CS2R R152, SRZ ;  /* 0x0000000000987805 */ /* 0x000fe2000001ff00 */
[----:B------:R-:W-:Y:S01]  /*6670*/  FFMA.FTZ R180, R180, R170, R171 ;  /* 0x000000aab4b47223 */ /* 0x000fe200000100ab */
[----:B------:R-:W-:Y:S01]  /*6680*/  @P5 FMUL.FTZ R150, R76, R81 ;  /* 0x000000514c965220 */ /* 0x000fe20000410000 */
[----:B------:R-:W-:Y:S01]  /*6690*/  @P6 MOV R76, R147 ;  /* 0x00000093004c6202 */ /* 0x000fe20000000f00 */
[----:B------:R-:W-:Y:S01]  /*66a0*/  @P6 FMUL.FTZ R77, R82, R149 ;  /* 0x00000095524d6220 */ /* 0x000fe20000410000 */
[----:B------:R-:W-:Y:S01]  /*66b0*/  ISETP.GE.U32.AND P5, PT, R179, 0x1000000, PT ;  /* 0x01000000b300780c */ /* 0x000fe20003fa6070 */
[----:B------:R-:W0:Y:S01]  /*66c0*/  @P3 LDC R82, c[0x0][0x408] ;  /* 0x00010200ff523b82 */ /* 0x000e220000000800 */
[----:B------:R-:W-:-:S05]  /*66d0*/  @P6 SHF.L.U32 R76, R76, 0x10, RZ ;  /* 0x000000104c4c6819 */ /* 0x000fca00000006ff */
[----:B------:R-:W-:Y:S01]  /*66e0*/  @P6 FMUL.FTZ R153, R76, R77 ;  /* 0x0000004d4c996220 */ /* 0x000fe20000410000 */
[----:B------:R-:W-:Y:S01]  /*66f0*/  LOP3.LUT P6, RZ, R179, 0xff0000, RZ, 0xc0, !PT ;  /* 0x00ff0000b3ff7812 */ /* 0x000fe200078cc0ff */
[----:B------:R-:W1:Y:S01]  /*6700*/  @P4 LDC R149, c[0x0][0x408] ;  /* 0x00010200ff954b82 */ /* 0x000e620000000800 */
[----:B------:R-:W-:Y:S01]  /*6710*/  FADD.FTZ R177, R177, -R180 ;  /* 0x800000b4b1b17221 */ /* 0x000fe20000010000 */
[----:B------:R-:W-:-:S03]  /*6720*/  FFMA.FTZ R178, R178, R170, R171 ;  /* 0x000000aab2b27223 */ /* 0x000fc600000100ab */
[----:B------:R-:W-:-:S03]  /*6730*/  FFMA.FTZ R76, R144, R177, R64 ;  /* 0x000000b1904c7223 */ /* 0x000fc60000010040 */
[----:B------:R-:W2:Y:S01]  /*6740*/  @P5 LDC R181, c[0x0][0x408] ;  /* 0x00010200ffb55b82 */ /* 0x000ea20000000800 */
[----:B------:R-:W-:Y:S01]  /*6750*/  FADD.FTZ R77, R175, -R178 ;  /* 0x800000b2af4d7221 */ /* 0x000fe20000010000 */
[----:B------:R-:W-:Y:S01]  /*6760*/  @P3 FMUL.FTZ R79, R76, R161 ;  /* 0x000000a14c4f3220 */ /* 0x000fe20000410000 */
[----:B------:R-:W-:Y:S01]  /*6770*/  FFMA.FTZ R176, R176, R170, R171 ;  /* 0x000000aab0b07223 */ /* 0x000fe200000100ab */
[----:B------:R-:W-:Y:S01]  /*6780*/  @P3 SHF.L.U32 R78, R122, 0x10, RZ ;  /* 0x000000107a4e3819 */ /* 0x000fe200000006ff */
[----:B------:R-:W-:-:S03]  /*6790*/  FFMA.FTZ R77, R144, R77, R65 ;  /* 0x0000004d904d7223 */ /* 0x000fc60000010041 */
[----:B------:R-:W3:Y:S01]  /*67a0*/  @P6 LDC R179, c[0x0][0x408] ;  /* 0x00010200ffb36b82 */ /* 0x000ee20000000800 */
[----:B0-----:R-:W-:Y:S01]  /*67b0*/  @P3 FMUL.FTZ R79, R79, R82 ;  /* 0x000000524f4f3220 */ /* 0x001fe20000410000 */
[----:B------:R-:W-:Y:S01]  /*67c0*/  FADD.FTZ R176, R173, -R176 ;  /* 0x800000b0adb07221 */ /* 0x000fe20000010000 */
[----:B------:R-:W-:Y:S01]  /*67d0*/  @P4 FMUL.FTZ R82, R77, R161 ;  /* 0x000000a14d524220 */ /* 0x000fe20000410000 */
[----:B------:R-:W-:Y:S01]  /*67e0*/  FFMA.FTZ R81, R174, R170, R171 ;  /* 0x000000aaae517223 */ /* 0x000fe200000100ab */
[----:B------:R-:W-:Y:S02]  /*67f0*/  HFMA2 R80, -RZ, RZ, 0, 0 ;  /* 0x00000000ff507431 */ /* 0x000fe400000001ff */
[----:B------:R-:W-:Y:S01]  /*6800*/  @P3 FMUL.FTZ R80, R78, R79 ;  /* 0x0000004f4e503220 */ /* 0x000fe20000410000 */
[----:B------:R-:W-:Y:S01]  /*6810*/  @P4 SHF.L.U32 R78, R17, 0x10, RZ ;  /* 0x00000010114e4819 */ /* 0x000fe200000006ff */
[----:B-1----:R-:W-:Y:S01]  /*6820*/  @P4 FMUL.FTZ R149, R82, R149 ;  /* 0x0000009552954220 */ /* 0x002fe20000410000 */
[----:B------:R-:W-:Y:S01]  /*6830*/  FFMA.FTZ R79, R144, R176, R67 ;  /* 0x000000b0904f7223 */ /* 0x000fe20000010043 */
[----:B------:R-:W-:Y:S01]  /*6840*/  FADD.FTZ R177, R172, -R81 ;  /* 0x80000051acb17221 */ /* 0x000fe20000010000 */
[----:B------:R-:W-:Y:S01]  /*6850*/  MOV R81, RZ ;  /* 0x000000ff00517202 */ /* 0x000fe20000000f00 */
[----:B------:R-:W-:Y:S01]  /*6860*/  @P4 FMUL.FTZ R81, R78, R149 ;  /* 0x000000954e514220 */ /* 0x000fe20000410000 */
[----:B------:R-:W-:Y:S01]  /*6870*/  @P5 FMUL.FTZ R82, R79, R161 ;  /* 0x000000a14f525220 */ /* 0x000fe20000410000 */
[----:B------:R-:W0:Y:S01]  /*6880*/  @P0 LDC R146, c[0x0][0x408] ;  /* 0x00010200ff920b82 */ /* 0x000e220000000800 */
[----:B------:R-:W-:Y:S01]  /*6890*/  FFMA.FTZ R78, R144, R177, R66 ;  /* 0x000000b1904e7223 */ /* 0x000fe20000010042 */
[----:B------:R-:W-:Y:S01]  /*68a0*/  @P5 SHF.L.U32 R148, R16, 0x10, RZ ;  /* 0x0000001010945819 */ /* 0x000fe200000006ff */
[----:B--2---:R-:W-:-:S02]  /*68b0*/  @P5 FMUL.FTZ R181, R82, R181 ;  /* 0x000000b552b55220 */ /* 0x004fc40000410000 */
[----:B------:R-:W-:Y:S01]  /*68c0*/  @P6 FMUL.FTZ R82, R78, R161 ;  /* 0x000000a14e526220 */ /* 0x000fe20000410000 */
[----:B------:R1:W-:Y:S01]  /*68d0*/  F2F.BF16.F32 R175, R80 ;  /* 0x0000005000af7304 */ /* 0x0003e20000202000 */
[----:B------:R-:W-:Y:S01]  /*68e0*/  CS2R R172, SRZ ;  /* 0x0000000000ac7805 */ /* 0x000fe2000001ff00 */
[----:B------:R-:W2:Y:S01]  /*68f0*/  @P3 LDC R177, c[0x0][0x408] ;  /* 0x00010200ffb13b82 */ /* 0x000ea20000000800 */
[----:B------:R-:W-:Y:S01]  /*6900*/  @P5 FMUL.FTZ R173, R148, R181 ;  /* 0x000000b594ad5220 */ /* 0x000fe20000410000 */
[----:B---3--:R-:W-:Y:S01]  /*6910*/  @P6 FMUL.FTZ R179, R82, R179 ;  /* 0x000000b352b36220 */ /* 0x008fe20000410000 */
[----:B-1----:R-:W-:-:S03]  /*6920*/  @P6 SHF.L.U32 R80, R123, 0x10, RZ ;  /* 0x000000107b506819 */ /* 0x002fc600000006ff */
[----:B------:R-:W1:Y:S01]  /*6930*/  F2F.BF16.F32 R81, R81 ;  /* 0x0000005100517304 */ /* 0x000e620000202000 */
[----:B------:R-:W-:Y:S01]  /*6940*/  @P0 FMUL.FTZ R83, R83, R161 ;  /* 0x000000a153530220 */ /* 0x000fe20000410000 */
[----:B------:R-:W3:Y:S01]  /*6950*/  @P4 LDC R174, c[0x0][0x408] ;  /* 0x00010200ffae4b82 */ /* 0x000ee20000000800 */
[----:B------:R-:W-:-:S05]  /*6960*/  @P6 FMUL.FTZ R172, R80, R179 ;  /* 0x000000b350ac6220 */ /* 0x000fca0000410000 */
[----:B------:R-:W4:Y:S01]  /*6970*/  F2F.BF16.F32 R173, R173 ;  /* 0x000000ad00ad7304 */ /* 0x000f220000202000 */
[----:B------:R-:W-:Y:S01]  /*6980*/  @P0 SHF.R.U32.HI R82, RZ, 0x10, R147 ;  /* 0x00000010ff520819 */ /* 0x000fe20000011693 */
[----:B0-----:R-:W-:-:S06]  /*6990*/  @P0 FMUL.FTZ R83, R83, R146 ;  /* 0x0000009253530220 */ /* 0x001fcc0000410000 */
[----:B------:R-:W0:Y:S01]  /*69a0*/  F2F.BF16.F32 R172, R172 ;  /* 0x000000ac00ac7304 */ /* 0x000e220000202000 */
[----:B------:R-:W-:Y:S01]  /*69b0*/  @P0 SHF.L.U32 R82, R82, 0x10, RZ ;  /* 0x0000001052520819 */ /* 0x000fe200000006ff */
[----:B-1----:R-:W-:-:S04]  /*69c0*/  IMAD.WIDE.U32 R80, R81, 0x10000, RZ ;  /* 0x0001000051507825 */ /* 0x002fc800078e00ff */
[----:B------:R-:W-:Y:S01]  /*69d0*/  @P3 FMUL.FTZ R146, R76, R161 ;  /* 0x000000a14c923220 */ /* 0x000fe20000410000 */
[----:B------:R-:W-:Y:S01]  /*69e0*/  @P0 FMUL.FTZ R152, R82, R83 ;  /* 0x0000005352980220 */ /* 0x000fe20000410000 */
[----:B----4-:R-:W-:Y:S01]  /*69f0*/  SHF.L.U32 R83, R173, 0x10, RZ ;  /* 0x00000010ad537819 */ /* 0x010fe200000006ff */
        /* <DEDUP_REMOVED lines=9> */
[----:B------:R-:W4:Y:S01]  /*6a90*/  LDG.E.64 R146, desc[UR4][R146.64] ;  /* 0x0000000492927981 */ /* 0x000f22000c1e1b00 */
[----:B------:R-:W-:Y:S01]  /*6aa0*/  LOP3.LUT P0, RZ, R167, 0xff, RZ, 0xc0, !PT ;  /* 0x000000ffa7ff7812 */ /* 0x000fe2000780c0ff */
[----:B------:R-:W-:-:S02]  /*6ab0*/  HFMA2 R145, -RZ, RZ, 0, 0 ;  /* 0x00000000ff917431 */ /* 0x000fc400000001ff */
[----:B0-----:R-:W-:-:S04]  /*6ac0*/  @P4 FMUL.FTZ R77, R77, R161 ;  /* 0x000000a14d4d4220 */ /* 0x001fc80000410000 */
[----:B---3--:R-:W-:-:S06]  /*6ad0*/  @P4 FMUL.FTZ R77, R77, R174 ;  /* 0x000000ae4d4d4220 */ /* 0x008fcc0000410000 */
[----:B--2---:R-:W0:Y:S01]  /*6ae0*/  @P0 LDC R81, c[0x0][0x408] ;  /* 0x00010200ff510b82 */ /* 0x004e220000000800 */
[----:B------:R-:W-:Y:S01]  /*6af0*/  @P6 FMUL.FTZ R78, R78, R161 ;  /* 0x000000a14e4e6220 */ /* 0x000fe20000410000 */
[----:B------:R-:W-:-:S04]  /*6b00*/  FFMA.FTZ R169, R169, R170, R171 ;  /* 0x000000aaa9a97223 */ /* 0x000fc800000100ab */
[----:B------:R-:W-:Y:S01]  /*6b10*/  FADD.FTZ R169, R168, -R169 ;  /* 0x800000a9a8a97221 */ /* 0x000fe20000010000 */
[----:B------:R-:W-:-:S03]  /*6b20*/  FFMA.FTZ R166, R166, R170, R171 ;  /* 0x000000aaa6a67223 */ /* 0x000fc600000100ab */
[----:B------:R-:W-:Y:S01]  /*6b30*/  FFMA.FTZ R80, R144, R169, R68 ;  /* 0x000000a990507223 */ /* 0x000fe20000010044 */
[----:B------:R-:W-:Y:S01]  /*6b40*/  FADD.FTZ R166, R165, -R166 ;  /* 0x800000a6a5a67221 */ /* 0x000fe20000010000 */
[-CC-:B------:R-:W-:Y:S01]  /*6b50*/  FFMA.FTZ R149, R164, R170.reuse, R171.reuse ;  /* 0x000000aaa4957223 */ /* 0x180fe200000100ab */
[----:B------:R-:W-:Y:S01]  /*6b60*/  FFMA.FTZ R163, R163, R170, R171 ;  /* 0x000000aaa3a37223 */ /* 0x000fe200000100ab */
[----:B------:R-:W-:Y:S01]  /*6b70*/  IMAD.WIDE.U32 R92, R0, 0x8, R92 ;  /* 0x00000008005c7825 */ /* 0x000fe200078e005c */
[----:B------:R-:W2:Y:S03]  /*6b80*/  @P5 LDC R164, c[0x0][0x408] ;  /* 0x00010200ffa45b82 */ /* 0x000ea60000000800 */
[----:B------:R-:W-:Y:S01]  /*6b90*/  FADD.FTZ R162, R162, -R149 ;  /* 0x80000095a2a27221 */ /* 0x000fe20000010000 */
[----:B------:R-:W-:Y:S01]  /*6ba0*/  FADD.FTZ R163, R160, -R163 ;  /* 0x800000a3a0a37221 */ /* 0x000fe20000010000 */
[----:B------:R-:W-:-:S02]  /*6bb0*/  MOV R160, RZ ;  /* 0x000000ff00a07202 */ /* 0x000fc40000000f00 */
[----:B------:R-:W-:Y:S02]  /*6bc0*/  @P3 MOV R172, R94 ;  /* 0x0000005e00ac3202 */ /* 0x000fe40000000f00 */
        /* <DEDUP_REMOVED lines=12> */
[----:B------:R-:W1:Y:S01]  /*6c90*/  @P3 LDC R83, c[0x0][0x408] ;  /* 0x00010200ff533b82 */ /* 0x000e620000000800 */
[----:B------:R-:W-:Y:S01]  /*6ca0*/  @P6 FMUL.FTZ R173, R76, R77 ;  /* 0x0000004d4cad6220 */ /* 0x000fe20000410000 */
[----:B------:R-:W-:Y:S01]  /*6cb0*/  LOP3.LUT P6, RZ, R167, 0xff0000, RZ, 0xc0, !PT ;  /* 0x00ff0000a7ff7812 */ /* 0x000fe200078cc0ff */
[----:B------:R-:W-:-:S05]  /*6cc0*/  @P0 FMUL.FTZ R76, R80, R161 ;  /* 0x000000a1504c0220 */ /* 0x000fca0000410000 */
[----:B------:R-:W3:Y:S01]  /*6cd0*/  @P4 LDC R169, c[0x0][0x408] ;  /* 0x00010200ffa94b82 */ /* 0x000ee20000000800 */
[----:B0-----:R-:W-:Y:S01]  /*6ce0*/  @P0 FMUL.FTZ R78, R76, R81 ;  /* 0x000000514c4e0220 */ /* 0x001fe20000410000 */
[----:B------:R-:W-:-:S06]  /*6cf0*/  FFMA.FTZ R81, R144, R166, R69 ;  /* 0x000000a690517223 */ /* 0x000fcc0000010045 */
[----:B------:R-:W0:Y:S01]  /*6d00*/  @P6 LDC R167, c[0x0][0x408] ;  /* 0x00010200ffa76b82 */ /* 0x000e220000000800 */
[----:B------:R-:W-:Y:S01]  /*6d10*/  @P3 FMUL.FTZ R82, R81, R161 ;  /* 0x000000a151523220 */ /* 0x000fe20000410000 */
[----:B------:R-:W-:Y:S02]  /*6d20*/  @P0 SHF.L.U32 R77, R124, 0x10, RZ ;  /* 0x000000107c4d0819 */ /* 0x000fe400000006ff */
[----:B------:R-:W-:Y:S01]  /*6d30*/  MOV R76, RZ ;  /* 0x000000ff004c7202 */ /* 0x000fe20000000f00 */
[----:B-1----:R-:W-:Y:S01]  /*6d40*/  @P3 FMUL.FTZ R149, R82, R83 ;  /* 0x0000005352953220 */ /* 0x002fe20000410000 */
[C---:B------:R-:W-:Y:S01]  /*6d50*/  FFMA.FTZ R83, R144.reuse, R162, R71 ;  /* 0x000000a290537223 */ /* 0x040fe20000010047 */
[----:B------:R-:W-:Y:S01]  /*6d60*/  @P0 FMUL.FTZ R76, R77, R78 ;  /* 0x0000004e4d4c0220 */ /* 0x000fe20000410000 */
[----:B------:R-:W-:Y:S01]  /*6d70*/  @P3 SHF.L.U32 R78, R19, 0x10, RZ ;  /* 0x00000010134e3819 */ /* 0x000fe200000006ff */
[----:B------:R-:W-:Y:S01]  /*6d80*/  FFMA.FTZ R82, R144, R163, R70 ;  /* 0x000000a390527223 */ /* 0x000fe20000010046 */
[----:B------:R-:W-:Y:S01]  /*6d90*/  @P4 FMUL.FTZ R148, R83, R161 ;  /* 0x000000a153944220 */ /* 0x000fe20000410000 */
[----:B------:R-:W-:Y:S01]  /*6da0*/  HFMA2 R77, -RZ, RZ, 0, 0 ;  /* 0x00000000ff4d7431 */ /* 0x000fe200000001ff */
[----:B------:R-:W1:Y:S01]  /*6db0*/  @P3 LDC R166, c[0x0][0x408] ;  /* 0x00010200ffa63b82 */ /* 0x000e620000000800 */
[----:B------:R-:W-:Y:S01]  /*6dc0*/  @P3 FMUL.FTZ R77, R78, R149 ;  /* 0x000000954e4d3220 */ /* 0x000fe20000410000 */
[----:B------:R-:W-:Y:S01]  /*6dd0*/  @P4 SHF.L.U32 R78, R18, 0x10, RZ ;  /* 0x00000010124e4819 */ /* 0x000fe200000006ff */
[----:B---3--:R-:W-:Y:S01]  /*6de0*/  @P4 FMUL.FTZ R169, R148, R169 ;  /* 0x000000a994a94220 */ /* 0x008fe20000410000 */
[----:B------:R-:W-:Y:S01]  /*6df0*/  @P6 FMUL.FTZ R148, R82, R161 ;  /* 0x000000a152946220 */ /* 0x000fe20000410000 */
[----:B------:R3:W-:Y:S02]  /*6e00*/  F2F.BF16.F32 R165, R76 ;  /* 0x0000004c00a57304 */ /* 0x0007e40000202000 */
[----:B------:R-:W-:Y:S01]  /*6e10*/  @P4 FMUL.FTZ R160, R78, R169 ;  /* 0x000000a94ea04220 */ /* 0x000fe20000410000 */
[----:B0-----:R-:W-:Y:S01]  /*6e20*/  @P6 FMUL.FTZ R167, R148, R167 ;  /* 0x000000a794a76220 */ /* 0x001fe20000410000 */
[----:B------:R-:W-:Y:S01]  /*6e30*/  HFMA2 R78, -RZ, RZ, 0, 0 ;  /* 0x00000000ff4e7431 */ /* 0x000fe200000001ff */
[----:B---3--:R-:W-:-:S03]  /*6e40*/  @P6 SHF.L.U32 R76, R125, 0x10, RZ ;  /* 0x000000107d4c6819 */ /* 0x008fc600000006ff */
[----:B------:R-:W0:Y:S02]  /*6e50*/  F2F.BF16.F32 R77, R77 ;  /* 0x0000004d004d7304 */ /* 0x000e240000202000 */
[----:B------:R-:W-:-:S06]  /*6e60*/  @P6 FMUL.FTZ R78, R76, R167 ;  /* 0x000000a74c4e6220 */ /* 0x000fcc0000410000 */
[----:B------:R-:W3:Y:S08]  /*6e70*/  F2F.BF16.F32 R160, R160 ;  /* 0x000000a000a07304 */ /* 0x000ef00000202000 */
[----:B------:R-:W2:Y:S01]  /*6e80*/  F2F.BF16.F32 R78, R78 ;  /* 0x0000004e004e7304 */ /* 0x000ea20000202000 */
[----:B0-----:R-:W-:Y:S01]  /*6e90*/  IMAD.WIDE.U32 R148, R77, 0x10000, RZ ;  /* 0x000100004d947825 */ /* 0x001fe200078e00ff */
[----:B---3--:R-:W-:-:S03]  /*6ea0*/  SHF.L.U32 R163, R160, 0x10, RZ ;  /* 0x00000010a0a37819 */ /* 0x008fc600000006ff */
[----:B------:R-:W-:Y:S01]  /*6eb0*/  IMAD.WIDE.U32 R76, R143, 0x10, R88 ;  /* 0x000000108f4c7825 */ /* 0x000fe200078e0058 */
[----:B------:R-:W-:-:S03]  /*6ec0*/  LOP3.LUT R148, R148, R165, RZ, 0xfc, !PT ;  /* 0x000000a594947212 */ /* 0x000fc600078efcff */
[----:B------:R-:W-:Y:S01]  /*6ed0*/  @P5 FMUL.FTZ R79, R79, R161 ;  /* 0x000000a14f4f5220 */ /* 0x000fe20000410000 */
[----:B------:R-:W0:Y:S01]  /*6ee0*/  @P6 LDC R165, c[0x0][0x408] ;  /* 0x00010200ffa56b82 */ /* 0x000e220000000800 */
[----:B--2---:R-:W-:Y:S01]  /*6ef0*/  LOP3.LUT R149, R149, R163, R78, 0xfe, !PT ;  /* 0x000000a395957212 */ /* 0x004fe200078efe4e */
[----:B------:R-:W-:Y:S01]  /*6f00*/  IMAD.WIDE.U32 R162, R143, 0x8, R90 ;  /* 0x000000088fa27825 */ /* 0x000fe200078e005a */
[----:B------:R2:W-:Y:S05]  /*6f10*/  STG.E.128 desc[UR4][R76.64], R80 ;  /* 0x000000504c007986 */ /* 0x0005ea000c101d04 */
[----:B------:R-:W3:Y:S01]  /*6f20*/  @P0 LDC R143, c[0x0][0x408] ;  /* 0x00010200ff8f0b82 */ /* 0x000ee20000000800 */
[----:B------:R1:W-:Y:S04]  /*6f30*/  STG.E.64 desc[UR4][R162.64], R148 ;  /* 0x00000094a2007986 */ /* 0x0003e8000c101b04 */
[----:B------:R-:W3:Y:S01]  /*6f40*/  LDG.E.64 R92, desc[UR4][R92.64] ;  /* 0x000000045c5c7981 */ /* 0x000ee2000c1e1b00 */
[----:B------:R-:W-:Y:S01]  /*6f50*/  @P5 SHF.R.U32.HI R78, RZ, 0x10, R95 ;  /* 0x00000010ff4e5819 */ /* 0x000fe2000001165f */
[----:B------:R-:W-:-:S03]  /*6f60*/  @P5 FMUL.FTZ R79, R79, R164 ;  /* 0x000000a44f4f5220 */ /* 0x000fc60000410000 */
[----:B------:R-:W-:Y:S01]  /*6f70*/  @P5 SHF.L.U32 R78, R78, 0x10, RZ ;  /* 0x000000104e4e5819 */ /* 0x000fe200000006ff */
[----:B--2---:R-:W-:Y:S01]  /*6f80*/  @P0 FMUL.FTZ R80, R80, R161 ;  /* 0x000000a150500220 */ /* 0x004fe20000410000 */
[----:B------:R-:W-:Y:S02]  /*6f90*/  MOV R160, RZ ;  /* 0x000000ff00a07202 */ /* 0x000fe40000000f00 */
[----:B----4-:R-:W-:Y:S01]  /*6fa0*/  @P0 MOV R76, R146 ;  /* 0x00000092004c0202 */ /* 0x010fe20000000f00 */
[----:B------:R-:W-:Y:S01]  /*6fb0*/  @P5 FMUL.FTZ R160, R78, R79 ;  /* 0x0000004f4ea05220 */ /* 0x000fe20000410000 */
[----:B---3--:R-:W-:Y:S02]  /*6fc0*/  @P0 FMUL.FTZ R77, R80, R143 ;  /* 0x0000008f504d0220 */ /* 0x008fe40000410000 */
[----:B------:R-:W-:Y:S01]  /*6fd0*/  @P0 SHF.L.U32 R76, R76, 0x10, RZ ;  /* 0x000000104c4c0819 */ /* 0x000fe200000006ff */
[----:B------:R-:W-:Y:S01]  /*6fe0*/  HFMA2 R95, -RZ, RZ, 0, 0 ;  /* 0x00000000ff5f7431 */ /* 0x000fe200000001ff */
[----:B------:R-:W-:Y:S01]  /*6ff0*/  LOP3.LUT P5, RZ, R87, 0xff, RZ, 0xc0, !PT ;  /* 0x000000ff57ff7812 */ /* 0x000fe200078ac0ff */
[----:B------:R-:W-:-:S02]  /*7000*/  @P3 FMUL.FTZ R81, R81, R161 ;  /* 0x000000a151513220 */ /* 0x000fc40000410000 */
[----:B------:R-:W-:Y:S01]  /*7010*/  @P0 FMUL.FTZ R95, R76, R77 ;  /* 0x0000004d4c5f0220 */ /* 0x000fe20000410000 */
[----:B------:R-:W-:Y:S01]  /*7020*/  @P3 SHF.R.U64 R76, R146, 0x10, R147 ;  /* 0x00000010924c3819 */ /* 0x000fe20000001293 */
[----:B-1----:R-:W-:Y:S01]  /*7030*/  @P3 FMUL.FTZ R81, R81, R166 ;  /* 0x000000a651513220 */ /* 0x002fe20000410000 */
[C---:B------:R-:W-:Y:S02]  /*7040*/  LOP3.LUT P0, RZ, R87.reuse, 0xff00, RZ, 0xc0, !PT ;  /* 0x0000ff0057ff7812 */ /* 0x040fe4000780c0ff */
[----:B------:R-:W-:Y:S01]  /*7050*/  @P3 SHF.L.U32 R76, R76, 0x10, RZ ;  /* 0x000000104c4c3819 */ /* 0x000fe200000006ff */
[----:B------:R-:W-:Y:S01]  /*7060*/  @P6 FMUL.FTZ R82, R82, R161 ;  /* 0x000000a152526220 */ /* 0x000fe20000410000 */
[----:B------:R-:W-:Y:S01]  /*7070*/  @P6 MOV R77, R147 ;  /* 0x00000093004d6202 */ /* 0x000fe20000000f00 */
[----:B------:R-:W-:Y:S02]  /*7080*/  HFMA2 R146, -RZ, RZ, 0, 0 ;  /* 0x00000000ff927431 */ /* 0x000fe400000001ff */
[----:B------:R-:W-:Y:S01]  /*7090*/  @P3 FMUL.FTZ R146, R76, R81 ;  /* 0x000000514c923220 */ /* 0x000fe20000410000 */
[----:B------:R-:W1:Y:S01]  /*70a0*/  @P5 LDC R162, c[0x0][0x408] ;  /* 0x00010200ffa25b82 */ /* 0x000e620000000800 */
[----:B------:R-:W-:Y:S01]  /*70b0*/  LOP3.LUT P3, RZ, R87, 0xff0000, RZ, 0xc0, !PT ;  /* 0x00ff000057ff7812 */ /* 0x000fe2000786c0ff */
[----:B0-----:R-:W-:Y:S01]  /*70c0*/  @P6 FMUL.FTZ R82, R82, R165 ;  /* 0x000000a552526220 */ /* 0x001fe20000410000 */
[----:B------:R-:W-:Y:S01]  /*70d0*/  @P6 SHF.L.U32 R77, R77, 0x10, RZ ;  /* 0x000000104d4d6819 */ /* 0x000fe200000006ff */
[-CC-:B------:R-:W-:Y:S01]  /*70e0*/  FFMA.FTZ R155, R155, R170.reuse, R171.reuse ;  /* 0x000000aa9b9b7223 */ /* 0x180fe200000100ab */
[----:B------:R-:W-:Y:S01]  /*70f0*/  MOV R143, RZ ;  /* 0x000000ff008f7202 */ /* 0x000fe20000000f00 */
[----:B------:R-:W-:-:S02]  /*7100*/  FFMA.FTZ R158, R158, R170, R171 ;  /* 0x000000aa9e9e7223 */ /* 0x000fc400000100ab */
[----:B------:R-:W-:Y:S01]  /*7110*/  @P6 FMUL.FTZ R143, R77, R82 ;  /* 0x000000524d8f6220 */ /* 0x000fe20000410000 */
[----:B------:R-:W-:Y:S01]  /*7120*/  FFMA.FTZ R77, R156, R170, R171 ;  /* 0x000000aa9c4d7223 */ /* 0x000fe200000100ab */
[----:B------:R-:W-:Y:S01]  /*7130*/  FADD.FTZ R155, R154, -R155 ;  /* 0x8000009b9a9b7221 */ /* 0x000fe20000010000 */
[----:B------:R-:W0:Y:S01]  /*7140*/  @P0 LDC R156, c[0x0][0x408] ;  /* 0x00010200ff9c0b82 */ /* 0x000e220000000800 */
[----:B------:R-:W-:Y:S01]  /*7150*/  FADD.FTZ R79, R159, -R158 ;  /* 0x8000009e9f4f7221 */ /* 0x000fe20000010000 */
[----:B------:R-:W-:Y:S01]  /*7160*/  ISETP.GE.U32.AND P6, PT, R87, 0x1000000, PT ;  /* 0x010000005700780c */ /* 0x000fe20003fc6070 */
[C---:B------:R-:W-:Y:S02]  /*7170*/  FFMA.FTZ R76, R144.reuse, R155, R72 ;  /* 0x0000009b904c7223 */ /* 0x040fe40000010048 */
[----:B------:R-:W-:-:S03]  /*7180*/  FFMA.FTZ R79, R144, R79, R75 ;  /* 0x0000004f904f7223 */ /* 0x000fc6000001004b */
[----:B------:R-:W2:Y:S01]  /*7190*/  @P3 LDC R155, c[0x0][0x408] ;  /* 0x00010200ff9b3b82 */ /* 0x000ea20000000800 */
[----:B------:R-:W-:Y:S01]  /*71a0*/  FADD.FTZ R86, R86, -R77 ;  /* 0x8000004d56567221 */ /* 0x000fe20000010000 */
[-C--:B------:R-:W-:Y:S01]  /*71b0*/  FMUL.FTZ R77, R79, R161.reuse ;  /* 0x000000a14f4d7220 */ /* 0x080fe20000410000 */
[----:B------:R-:W-:Y:S01]  /*71c0*/  @P5 FMUL.FTZ R81, R76, R161 ;  /* 0x000000a14c515220 */ /* 0x000fe20000410000 */
[----:B------:R-:W-:Y:S01]  /*71d0*/  FFMA.FTZ R170, R157, R170, R171 ;  /* 0x000000aa9daa7223 */ /* 0x000fe200000100ab */
[----:B------:R-:W-:Y:S01]  /*71e0*/  @P5 SHF.L.U32 R78, R126, 0x10, RZ ;  /* 0x000000107e4e5819 */ /* 0x000fe200000006ff */
[----:B------:R-:W-:Y:S01]  /*71f0*/  FMUL.FTZ R148, R77, UR14 ;  /* 0x0000000e4d947c20 */ /* 0x000fe20008410000 */
[----:B-1----:R-:W-:Y:S01]  /*7200*/  @P5 FMUL.FTZ R81, R81, R162 ;  /* 0x000000a251515220 */ /* 0x002fe20000410000 */
[----:B------:R-:W-:Y:S01]  /*7210*/  FFMA.FTZ R77, R144, R86, R73 ;  /* 0x00000056904d7223 */ /* 0x000fe20000010049 */
[----:B------:R-:W-:Y:S01]  /*7220*/  FADD.FTZ R85, R85, -R170 ;  /* 0x800000aa55557221 */ /* 0x000fe20000010000 */
[----:B------:R-:W-:-:S02]  /*7230*/  @P6 SHF.L.U32 R87, R20, 0x10, RZ ;  /* 0x0000001014576819 */ /* 0x000fc400000006ff */
[----:B------:R-:W-:Y:S01]  /*7240*/  MOV R80, RZ ;  /* 0x000000ff00507202 */ /* 0x000fe20000000f00 */
[----:B------:R-:W-:Y:S01]  /*7250*/  @P5 FMUL.FTZ R80, R78, R81 ;  /* 0x000000514e505220 */ /* 0x000fe20000410000 */
[----:B------:R-:W-:Y:S01]  /*7260*/  @P0 FMUL.FTZ R149, R77, R161 ;  /* 0x000000a14d950220 */ /* 0x000fe20000410000 */
[----:B------:R-:W-:Y:S01]  /*7270*/  FFMA.FTZ R78, R144, R85, R74 ;  /* 0x00000055904e7223 */ /* 0x000fe2000001004a */
[----:B------:R-:W-:Y:S02]  /*7280*/  HFMA2 R82, -RZ, RZ, 0, 0 ;  /* 0x00000000ff527431 */ /* 0x000fe400000001ff */
[----:B------:R-:W-:Y:S01]  /*7290*/  @P6 FMUL.FTZ R82, R87, R148 ;  /* 0x0000009457526220 */ /* 0x000fe20000410000 */
[----:B------:R-:W-:Y:S01]  /*72a0*/  @P0 SHF.L.U32 R85, R21, 0x10, RZ ;  /* 0x0000001015550819 */ /* 0x000fe200000006ff */
[----:B0-----:R-:W-:Y:S01]  /*72b0*/  @P0 FMUL.FTZ R156, R149, R156 ;  /* 0x0000009c959c0220 */ /* 0x001fe20000410000 */
[----:B------:R-:W-:Y:S01]  /*72c0*/  @P3 FMUL.FTZ R144, R78, R161 ;  /* 0x000000a14e903220 */ /* 0x000fe20000410000 */
[----:B------:R0:W1:Y:S01]  /*72d0*/  F2F.BF16.F32 R87, R82 ;  /* 0x0000005200577304 */ /* 0x0000620000202000 */
[----:B------:R-:W-:-:S02]  /*72e0*/  HFMA2 R81, -RZ, RZ, 0, 0 ;  /* 0x00000000ff517431 */ /* 0x000fc400000001ff */
[----:B------:R-:W-:Y:S01]  /*72f0*/  @P0 FMUL.FTZ R81, R85, R156 ;  /* 0x0000009c55510220 */ /* 0x000fe20000410000 */
[----:B--2---:R-:W-:Y:S01]  /*7300*/  @P3 FMUL.FTZ R155, R144, R155 ;  /* 0x0000009b909b3220 */ /* 0x004fe20000410000 */
[----:B------:R-:W-:Y:S01]  /*7310*/  MOV R85, RZ ;  /* 0x000000ff00557202 */ /* 0x000fe20000000f00 */
[----:B------:R-:W2:Y:S01]  /*7320*/  @P4 LDC R86, c[0x0][0x408] ;  /* 0x00010200ff564b82 */ /* 0x000ea20000000800 */
[----:B0-----:R-:W-:Y:S02]  /*7330*/  @P3 SHF.L.U32 R82, R127, 0x10, RZ ;  /* 0x000000107f523819 */ /* 0x001fe400000006ff */
[----:B------:R-:W0:Y:S01]  /*7340*/  F2F.BF16.F32 R81, R81 ;  /* 0x0000005100517304 */ /* 0x000e220000202000 */
[----:B------:R-:W-:-:S04]  /*7350*/  IMAD.WIDE.U32 R88, R0, 0x10, R88 ;  /* 0x0000001000587825 */ /* 0x000fc800078e0058 */
[----:B------:R-:W3:Y:S01]  /*7360*/  @P5 LDC R154, c[0x0][0x408] ;  /* 0x00010200ff9a5b82 */ /* 0x000ee20000000800 */
[----:B------:R-:W-:Y:S02]  /*7370*/  @P3 FMUL.FTZ R85, R82, R155 ;  /* 0x0000009b52553220 */ /* 0x000fe40000410000 */
[----:B------:R0:W4:Y:S01]  /*7380*/  F2F.BF16.F32 R149, R80 ;  /* 0x0000005000957304 */ /* 0x0001220000202000 */
[----:B-1----:R-:W-:-:S04]  /*7390*/  SHF.L.U32 R87, R87, 0x10, RZ ;  /* 0x0000001057577819 */ /* 0x002fc800000006ff */
[----:B------:R-:W1:Y:S03]  /*73a0*/  @P0 LDC R156, c[0x0][0x408] ;  /* 0x00010200ff9c0b82 */ /* 0x000e660000000800 */
[----:B------:R-:W4:Y:S01]  /*73b0*/  F2F.BF16.F32 R85, R85 ;  /* 0x0000005500557304 */ /* 0x000f220000202000 */
[----:B0-----:R-:W-:-:S04]  /*73c0*/  IMAD.WIDE.U32 R80, R81, 0x10000, RZ ;  /* 0x0001000051507825 */ /* 0x001fc800078e00ff */
[----:B------:R-:W0:Y:S01]  /*73d0*/  @P3 LDC R158, c[0x0][0x408] ;  /* 0x00010200ff9e3b82 */ /* 0x000e220000000800 */
[----:B------:R-:W-:Y:S01]  /*73e0*/  IMAD.WIDE.U32 R90, R0, 0x8, R90 ;  /* 0x00000008005a7825 */ /* 0x000fe200078e005a */
[----:B----4-:R-:W-:Y:S01]  /*73f0*/  LOP3.LUT R80, R80, R149, RZ, 0xfc, !PT ;  /* 0x0000009550507212 */ /* 0x010fe200078efcff */
[----:B------:R4:W-:Y:S02]  /*7400*/  STG.E.128 desc[UR4][R88.64], R76 ;  /* 0x0000004c58007986 */ /* 0x0009e4000c101d04 */
[----:B------:R-:W-:Y:S01]  /*7410*/  @P4 FMUL.FTZ R83, R83, R161 ;  /* 0x000000a153534220 */ /* 0x000fe20000410000 */
[----:B------:R-:W-:Y:S02]  /*7420*/  LOP3.LUT R81, R81, R87, R85, 0xfe, !PT ;  /* 0x0000005751517212 */ /* 0x000fe400078efe55 */
[----:B------:R-:W-:-:S03]  /*7430*/  @P4 SHF.R.U32.HI R147, RZ, 0x10, R147 ;  /* 0x00000010ff934819 */ /* 0x000fc60000011693 */
[----:B------:R0:W-:Y:S01]  /*7440*/  STG.E.64 desc[UR4][R90.64], R80 ;  /* 0x000000505a007986 */ /* 0x0001e2000c101b04 */
[----:B--2---:R-:W-:Y:S01]  /*7450*/  @P4 FMUL.FTZ R86, R83, R86 ;  /* 0x0000005653564220 */ /* 0x004fe20000410000 */
[----:B------:R-:W-:Y:S01]  /*7460*/  @P4 SHF.L.U32 R83, R147, 0x10, RZ ;  /* 0x0000001093534819 */ /* 0x000fe200000006ff */
[----:B------:R-:W-:Y:S02]  /*7470*/  HFMA2 R82, -RZ, RZ, 0, 0 ;  /* 0x00000000ff527431 */ /* 0x000fe400000001ff */
[-C--:B------:R-:W-:Y:S02]  /*7480*/  @P0 FMUL.FTZ R85, R77, R161.reuse ;  /* 0x000000a14d550220 */ /* 0x080fe40000410000 */
[----:B------:R-:W-:Y:S01]  /*7490*/  @P4 FMUL.FTZ R82, R83, R86 ;  /* 0x0000005653524220 */ /* 0x000fe20000410000 */
[-C--:B------:R-:W-:Y:S01]  /*74a0*/  @P5 FMUL.FTZ R83, R76, R161.reuse ;  /* 0x000000a14c535220 */ /* 0x080fe20000410000 */
[----:B------:R-:W-:-:S03]  /*74b0*/  @P3 FMUL.FTZ R161, R78, R161 ;  /* 0x000000a14ea13220 */ /* 0x000fc60000410000 */
[----:B---3--:R-:W-:Y:S01]  /*74c0*/  @P5 FMUL.FTZ R87, R83, R154 ;  /* 0x0000009a53575220 */ /* 0x008fe20000410000 */
[----:B0-----:R-:W-:Y:S01]  /*74d0*/  @P3 FMUL.FTZ R161, R161, R158 ;  /* 0x0000009ea1a13220 */ /* 0x001fe20000410000 */
[----:B------:R-:W-:Y:S01]  /*74e0*/  HFMA2 R83, -RZ, RZ, 0, 0 ;  /* 0x00000000ff537431 */ /* 0x000fe200000001ff */
[----:B------:R-:W-:Y:S02]  /*74f0*/  MOV R86, RZ ;  /* 0x000000ff00567202 */ /* 0x000fe40000000f00 */
[----:B----4-:R-:W-:Y:S02]  /*7500*/  MOV R88, RZ ;  /* 0x000000ff00587202 */ /* 0x010fe40000000f00 */
[----:B------:R-:W-:Y:S02]  /*7510*/  @P5 MOV R0, R92 ;  /* 0x0000005c00005202 */ /* 0x000fe40000000f00 */
[----:B------:R-:W-:Y:S02]  /*7520*/  @P0 SHF.R.U64 R147, R92, 0x10, R93 ;  /* 0x000000105c930819 */ /* 0x000fe4000000125d */
[----:B------:R-:W-:-:S02]  /*7530*/  @P3 MOV R144, R93 ;  /* 0x0000005d00903202 */ /* 0x000fc40000000f00 */
[----:B------:R-:W-:Y:S01]  /*7540*/  @P6 SHF.R.U32.HI R92, RZ, 0x10, R93 ;  /* 0x00000010ff5c6819 */ /* 0x000fe2000001165d */
[----:B-1----:R-:W-:Y:S01]  /*7550*/  @P0 FMUL.FTZ R93, R85, R156 ;  /* 0x0000009c555d0220 */ /* 0x002fe20000410000 */
        /* <DEDUP_REMOVED lines=8> */
[----:B------:R-:W-:-:S07]  /*75e0*/  @P3 FMUL.FTZ R85, R144, R161 ;  /* 0x000000a190553220 */ /* 0x000fce0000410000 */
.L_x_4098:
[----:B------:R-:W0:Y:S01]  /*75f0*/  LDC.64 R76, c[0x0][0x380] ;  /* 0x0000e000ff4c7b82 */ /* 0x000e220000000a00 */
        /* <DEDUP_REMOVED lines=83> */
.L_x_4095:
        /* <DEDUP_REMOVED lines=26> */
.L_x_4101:
        /* <DEDUP_REMOVED lines=11> */
.L_x_10855:


//--------------------- .text._ZN10layer_norm22ln_bwd_finalize_kernelINS_22Kernel_traits_finalizeILj2560E13__nv_bfloat16S2_fS2_fjLb1ELj1024ELj4ENS_18Kernel_traits_baseILj2560ES2_S2_fS2_fjLj1024EEEEELb1ELb0EEEvNS_9BwdParamsE --------------------------
	.section	.text._ZN10layer_norm22ln_bwd_finalize_kernelINS_22Kernel_traits_finalizeILj2560E13__nv_bfloat16S2_fS2_fjLb1ELj1024ELj4ENS_18Kernel_traits_baseILj2560ES2_S2_fS2_fjLj1024EEEEELb1ELb0EEEvNS_9BwdParamsE,"ax",@progbits
	.align	128
        .global         _ZN10layer_norm22ln_bwd_finalize_kernelINS_22Kernel_traits_finalizeILj2560E13__nv_bfloat16S2_fS2_fjLb1ELj1024ELj4ENS_18Kernel_traits_baseILj2560ES2_S2_fS2_fjLj1024EEEEELb1ELb0EEEvNS_9BwdParamsE
        .type           _ZN10layer_norm22ln_bwd_finalize_kernelINS_22Kernel_traits_finalizeILj2560E13__nv_bfloat16S2_fS2_fjLb1ELj1024ELj4ENS_18Kernel_traits_baseILj2560ES2_S2_fS2_fjLj1024EEEEELb1ELb0EEEvNS_9BwdParamsE,@function
        .size           _ZN10layer_norm22ln_bwd_finalize_kernelINS_22Kernel_traits_finalizeILj2560E13__nv_bfloat16S2_fS2_fjLb1ELj1024ELj4ENS_18Kernel_traits_baseILj2560ES2_S2_fS2_fjLj1024EEEEELb1ELb0EEEvNS_9BwdParamsE,(.L_x_10856 - _ZN10layer_norm22ln_bwd_finalize_kernelINS_22Kernel_traits_finalizeILj2560E13__nv_bfloat16S2_fS2_fjLb1ELj1024ELj4ENS_18Kernel_traits_baseILj2560ES2_S2_fS2_fjLj1024EEEEELb1ELb0EEEvNS_9BwdParamsE)
        .other          _ZN10layer_norm22ln_bwd_finalize_kernelINS_22Kernel_traits_finalizeILj2560E13__nv_bfloat16S2_fS2_fjLb1ELj1024ELj4ENS_18Kernel_traits_baseILj2560ES2_S2_fS2_fjLj1024EEEEELb1ELb0EEEvNS_9BwdParamsE,@"STO_CUDA_ENTRY STV_DEFAULT"
_ZN10layer_norm22ln_bwd_finalize_kernelINS_22Kernel_traits_finalizeILj2560E13__nv_bfloat16S2_fS2_fjLb1ELj1024ELj4ENS_18Kernel_traits_baseILj2560ES2_S2_fS2_fjLj1024EEEEELb1ELb0EEEvNS_9BwdParamsE:
.text._ZN10layer_norm22ln_bwd_finalize_kernelINS_22Kernel_traits_finalizeILj2560E13__nv_bfloat16S2_fS2_fjLb1ELj1024ELj4ENS_18Kernel_traits_baseILj2560ES2_S2_fS2_fjLj1024EEEEELb1ELb0EEEvNS_9BwdParamsE:
        /* <DEDUP_REMOVED lines=62> */
.L_x_4106:
        /* <DEDUP_REMOVED lines=87> */
.L_x_4105:
[----:B------:R-:W-:Y:S05]  /*0950*/  BSYNC.RECONVERGENT B1 ;  /* 0x0000000000017941 */ /* 0x000fea0003800200 */
.L_x_4104:
        /* <DEDUP_REMOVED lines=49> */
.L_x_4108:
[----:B------:R-:W-:Y:S05]  /*0c70*/  BSYNC.RECONVERGENT B1 ;  /* 0x0000000000017941 */ /* 0x000fea0003800200 */
.L_x_4107:
        /* <DEDUP_REMOVED lines=29> */
.L_x_4110:
[----:B------:R-:W-:Y:S05]  /*0e50*/  BSYNC.RECONVERGENT B1 ;  /* 0x0000000000017941 */ /* 0x000fea0003800200 */
.L_x_4109:
        /* <DEDUP_REMOVED lines=14> */
.L_x_4103:
[----:B------:R-:W-:Y:S05]  /*0f40*/  BSYNC.RECONVERGENT B0 ;  /* 0x0000000000007941 */ /* 0x000fea0003800200 */
.L_x_4102:
        /* <DEDUP_REMOVED lines=75> */
.L_x_4111:
        /* <DEDUP_REMOVED lines=16> */
.L_x_10856:


//--------------------- .text._ZN10layer_norm13ln_bwd_kernelINS_13Kernel_traitsI13__nv_bfloat16S2_fS2_fjLj2560ELj1ELj1ELj4ELj8ENS_18Kernel_traits_baseILj2560ES2_S2_fS2_fjLj128EEEEELb1ELb1ELb1ELb0EEEvNS_9BwdParamsE --------------------------
	.section	.text._ZN10layer_norm13ln_bwd_kernelINS_13Kernel_traitsI13__nv_bfloat16S2_fS2_fjLj2560ELj1ELj1ELj4ELj8ENS_18Kernel_traits_baseILj2560ES2_S2_fS2_fjLj128EEEEELb1ELb1ELb1ELb0EEEvNS_9BwdParamsE,"ax",@progbits
	.align	128
        .global         _ZN10layer_norm13ln_bwd_kernelINS_13Kernel_traitsI13__nv_bfloat16S2_fS2_fjLj2560ELj1ELj1ELj4ELj8ENS_18Kernel_traits_baseILj2560ES2_S2_fS2_fjLj128EEEEELb1ELb1ELb1ELb0EEEvNS_9BwdParamsE
        .type           _ZN10layer_norm13ln_bwd_kernelINS_13Kernel_traitsI13__nv_bfloat16S2_fS2_fjLj2560ELj1ELj1ELj4ELj8ENS_18Kernel_traits_baseILj2560ES2_S2_fS2_fjLj128EEEEELb1ELb1ELb1ELb0EEEvNS_9BwdParamsE,@function
        .size           _ZN10layer_norm13ln_bwd_kernelINS_13Kernel_traitsI13__nv_bfloat16S2_fS2_fjLj2560ELj1ELj1ELj4ELj8ENS_18Kernel_traits_baseILj2560ES2_S2_fS2_fjLj128EEEEELb1ELb1ELb1ELb0EEEvNS_9BwdParamsE,(.L_x_10857 - _ZN10layer_norm13ln_bwd_kernelINS_13Kernel_traitsI13__nv_bfloat16S2_fS2_fjLj2560ELj1ELj1ELj4ELj8ENS_18Kernel_traits_baseILj2560ES2_S2_fS2_fjLj128EEEEELb1ELb1ELb1ELb0EEEvNS_9BwdParamsE)
        .other          _ZN10layer_norm13ln_bwd_kernelINS_13Kernel_traitsI13__nv_bfloat16S2_fS2_fjLj2560ELj1ELj1ELj4ELj8ENS_18Kernel_traits_baseILj2560ES2_S2_fS2_fjLj128EEEEELb1ELb1ELb1ELb0EEEvNS_9BwdParamsE,@"STO_CUDA_ENTRY STV_DEFAULT"
_ZN10layer_norm13ln_bwd_kernelINS_13Kernel_traitsI13__nv_bfloat16S2_fS2_fjLj2560ELj1ELj1ELj4ELj8ENS_18Kernel_traits_baseILj2560ES2_S2_fS2_fjLj128EEEEELb1ELb1ELb1ELb0EEEvNS_9BwdParamsE:
.text._ZN10layer_norm13ln_bwd_kernelINS_13Kernel_traitsI13__nv_bfloat16S2_fS2_fjLj2560ELj1ELj1ELj4ELj8ENS_18Kernel_traits_baseILj2560ES2_S2_fS2_fjLj128EEEEELb1ELb1ELb1ELb0EEEvNS_9BwdParamsE:
        /* <DEDUP_REMOVED lines=18> */
[----:B------:R-:W-:Y:S02]  /*0120*/  P2R R191, PR, RZ, 0x1 ;  /* 0x00000001ffbf7803 */ /* 0x000fe40000000000 */
[----:B------:R-:W-:Y:S02]  /*0130*/  CS2R R96, SRZ ;  /* 0x0000000000607805 */ /* 0x000fe4000001ff00 */
[----:B------:R-:W-:Y:S01]  /*0140*/  P2R R143, PR, RZ, 0x2 ;  /* 0x00000002ff8f7803 */ /* 0x000fe20000000000 */
        /* <DEDUP_REMOVED lines=9> */
[----:B------:R-:W5:Y:S02]  /*01e0*/  @P2 LDG.E.64 R10, desc[UR8][R8.64] ;  /* 0x00000008080a2981 */ /* 0x000f64000c1e1b00 */
[----:B------:R-:W4:Y:S01]  /*01f0*/  @P4 LDC.64 R38, c[0x0][0x3e8] ;  /* 0x0000fa00ff264b82 */ /* 0x000f220000000a00 */
[----:B---3--:R-:W-:-:S05]  /*0200*/  @P1 IMAD.WIDE.U32 R32, R49, 0x8, R24 ;  /* 0x0000000831201825 */ /* 0x008fca00078e0018 */
[----:B------:R-:W5:Y:S01]  /*0210*/  @P1 LDG.E.64 R12, desc[UR8][R32.64] ;  /* 0x00000008200c1981 */ /* 0x000f62000c1e1b00 */
[C---:B0-----:R-:W-:Y:S01]  /*0220*/  @P1 IMAD.WIDE.U32 R34, R49.reuse, 0x8, R28 ;  /* 0x0000000831221825 */ /* 0x041fe200078e001c */
[----:B------:R-:W-:Y:S01]  /*0230*/  @P1 IADD3 R49, PT, PT, R49, 0x80, RZ ;  /* 0x0000008031311810 */ /* 0x000fe20007ffe0ff */
[----:B------:R-:W0:Y:S03]  /*0240*/  @P3 LDC.64 R40, c[0x0][0x3d0] ;  /* 0x0000f400ff283b82 */ /* 0x000e260000000a00 */
[----:B------:R-:W5:Y:S01]  /*0250*/  @P1 LDG.E.64 R14, desc[UR8][R34.64] ;  /* 0x00000008220e1981 */ /* 0x000f62000c1e1b00 */
[----:B--2---:R-:W-:-:S04]  /*0260*/  @P4 IMAD.WIDE.U32 R36, R49, 0x8, R36 ;  /* 0x0000000831244825 */ /* 0x004fc800078e0024 */
[----:B------:R-:W2:Y:S01]  /*0270*/  @P3 LDC.64 R42, c[0x0][0x3e8] ;  /* 0x0000fa00ff2a3b82 */ /* 0x000ea20000000a00 */
[----:B------:R-:W5:Y:S01]  /*0280*/  @P4 LDG.E.64 R16, desc[UR8][R36.64] ;  /* 0x0000000824104981 */ /* 0x000f62000c1e1b00 */
[C---:B----4-:R-:W-:Y:S01]  /*0290*/  @P4 IMAD.WIDE.U32 R38, R49.reuse, 0x8, R38 ;  /* 0x0000000831264825 */ /* 0x050fe200078e0026 */
[----:B------:R-:W-:-:S05]  /*02a0*/  @P4 IADD3 R49, PT, PT, R49, 0x80, RZ ;  /* 0x0000008031314810 */ /* 0x000fca0007ffe0ff */
[----:B------:R-:W3:Y:S01]  /*02b0*/  @P0 LDC.64 R44, c[0x0][0x3d0] ;  /* 0x0000f400ff2c0b82 */ /* 0x000ee20000000a00 */
[----:B------:R-:W5:Y:S07]  /*02c0*/  @P4 LDG.E.64 R18, desc[UR8][R38.64] ;  /* 0x0000000826124981 */ /* 0x000f6e000c1e1b00 */
[----:B------:R-:W4:Y:S01]  /*02d0*/  @P0 LDC.64 R46, c[0x0][0x3e8] ;  /* 0x0000fa00ff2e0b82 */ /* 0x000f220000000a00 */
[----:B0-----:R-:W-:Y:S01]  /*02e0*/  @P3 IMAD.WIDE.U32 R40, R49, 0x8, R40 ;  /* 0x0000000831283825 */ /* 0x001fe200078e0028 */
[----:B-1----:R-:W-:-:S02]  /*02f0*/  MOV R5, UR4 ;  /* 0x0000000400057c02 */ /* 0x002fc40008000f00 */
[----:B------:R-:W-:Y:S02]  /*0300*/  CS2R R98, SRZ ;  /* 0x0000000000627805 */ /* 0x000fe4000001ff00 */
[----:B------:R-:W-:Y:S02]  /*0310*/  CS2R R92, SRZ ;  /* 0x00000000005c7805 */ /* 0x000fe4000001ff00 */
[----:B------:R-:W-:Y:S01]  /*0320*/  CS2R R94, SRZ ;  /* 0x00000000005e7805 */ /* 0x000fe2000001ff00 */
[----:B------:R0:W5:Y:S01]  /*0330*/  @P3 LDG.E.64 R20, desc[UR8][R40.64] ;  /* 0x0000000828143981 */ /* 0x000162000c1e1b00 */
[C---:B--2---:R-:W-:Y:S01]  /*0340*/  @P3 IMAD.WIDE.U32 R42, R49.reuse, 0x8, R42 ;  /* 0x00000008312a3825 */ /* 0x044fe200078e002a */
[----:B------:R-:W-:Y:S02]  /*0350*/  @P3 IADD3 R49, PT, PT, R49, 0x80, RZ ;  /* 0x0000008031313810 */ /* 0x000fe40007ffe0ff */
[----:B------:R-:W-:Y:S02]  /*0360*/  CS2R R88, SRZ ;  /* 0x0000000000587805 */ /* 0x000fe4000001ff00 */
[----:B------:R-:W-:-:S02]  /*0370*/  CS2R R90, SRZ ;  /* 0x00000000005a7805 */ /* 0x000fc4000001ff00 */
[----:B------:R-:W-:Y:S01]  /*0380*/  CS2R R84, SRZ ;  /* 0x0000000000547805 */ /* 0x000fe2000001ff00 */
[----:B------:R1:W5:Y:S01]  /*0390*/  @P3 LDG.E.64 R22, desc[UR8][R42.64] ;  /* 0x000000082a163981 */ /* 0x000362000c1e1b00 */
[----:B---3--:R-:W-:-:S05]  /*03a0*/  @P0 IMAD.WIDE.U32 R24, R49, 0x8, R44 ;  /* 0x0000000831180825 */ /* 0x008fca00078e002c */
[----:B------:R2:W5:Y:S01]  /*03b0*/  @P0 LDG.E.64 R26, desc[UR8][R24.64] ;  /* 0x00000008181a0981 */ /* 0x000562000c1e1b00 */
[----:B----4-:R-:W-:-:S05]  /*03c0*/  @P0 IMAD.WIDE.U32 R28, R49, 0x8, R46 ;  /* 0x00000008311c0825 */ /* 0x010fca00078e002e */
        /* <DEDUP_REMOVED lines=24> */
[----:B-1----:R-:W-:Y:S01]  /*0550*/  CS2R R42, SRZ ;  /* 0x00000000002a7805 */ /* 0x002fe2000001ff00 */
[----:B--2---:R-:W-:Y:S06]  /*0560*/  @P0 BRA `(.L_x_4112) ;  /* 0x000000ac00d00947 */ /* 0x004fec0003800000 */
        /* <DEDUP_REMOVED lines=28> */
[----:B------:R-:W-:Y:S02]  /*0730*/  SHF.R.U32.HI R21, RZ, 0x10, R21 ;  /* 0x00000010ff157819 */ /* 0x000fe40000011615 */
        /* <DEDUP_REMOVED lines=34> */
[----:B------:R-:W0:Y:S01]  /*0960*/  LDCU.U8 UR7, c[0x0][0x410] ;  /* 0x00008200ff0777ac */ /* 0x000e220008000000 */
[----:B------:R-:W-:Y:S02]  /*0970*/  PRMT R14, R16, 0x7610, R14 ;  /* 0x00007610100e7816 */ /* 0x000fe4000000000e */
[----:B------:R-:W-:Y:S01]  /*0980*/  PRMT R11, R24, 0x7610, R11 ;  /* 0x00007610180b7816 */ /* 0x000fe2000000000b */
[----:B------:R-:W1:Y:S01]  /*0990*/  LDCU UR12, c[0x0][0x400] ;  /* 0x00008000ff0c77ac */ /* 0x000e620008000800 */
[----:B------:R-:W-:Y:S02]  /*09a0*/  PRMT R16, R17, 0x7610, R16 ;  /* 0x0000761011107816 */ /* 0x000fe40000000010 */
[----:B------:R-:W-:Y:S01]  /*09b0*/  PRMT R18, R20, 0x7610, R18 ;  /* 0x0000761014127816 */ /* 0x000fe20000000012 */
[----:B------:R-:W2:Y:S01]  /*09c0*/  LDCU.64 UR14, c[0x0][0x408] ;  /* 0x00008100ff0e77ac */ /* 0x000ea20008000a00 */
[----:B------:R-:W-:-:S02]  /*09d0*/  MOV R4, R6 ;  /* 0x0000000600047202 */ /* 0x000fc40000000f00 */
[----:B------:R-:W-:Y:S01]  /*09e0*/  SHF.R.U32.HI R132, RZ, 0x10, R23 ;  /* 0x00000010ff847819 */ /* 0x000fe20000011617 */
[----:B------:R-:W3:Y:S01]  /*09f0*/  LDCU.64 UR10, c[0x0][0x438] ;  /* 0x00008700ff0a77ac */ /* 0x000ee20008000a00 */
[----:B------:R-:W-:Y:S02]  /*0a00*/  MOV R133, R30 ;  /* 0x0000001e00857202 */ /* 0x000fe40000000f00 */
[----:B------:R-:W-:Y:S01]  /*0a10*/  SHF.R.U64 R134, R30, 0x10, R31 ;  /* 0x000000101e867819 */ /* 0x000fe2000000121f */
[----:B------:R-:W4:Y:S01]  /*0a20*/  LDCU.64 UR16, c[0x0][0x478] ;  /* 0x00008f00ff1077ac */ /* 0x000f220008000a00 */
[----:B------:R-:W-:Y:S02]  /*0a30*/  PRMT R15, R25, 0x7610, R15 ;  /* 0x00007610190f7816 */ /* 0x000fe4000000000f */
[----:B------:R-:W-:Y:S02]  /*0a40*/  PRMT R17, R28, 0x7610, R17 ;  /* 0x000076101c117816 */ /* 0x000fe40000000011 */
[----:B------:R-:W-:-:S02]  /*0a50*/  PRMT R19, R29, 0x7610, R19 ;  /* 0x000076101d137816 */ /* 0x000fc40000000013 */
[----:B------:R-:W-:Y:S02]  /*0a60*/  PRMT R20, R21, 0x7610, R20 ;  /* 0x0000761015147816 */ /* 0x000fe40000000014 */
[----:B------:R-:W-:Y:S02]  /*0a70*/  PRMT R22, R26, 0x7610, R22 ;  /* 0x000076101a167816 */ /* 0x000fe40000000016 */
[----:B------:R-:W-:Y:S02]  /*0a80*/  PRMT R24, R27, 0x7610, R24 ;  /* 0x000076101b187816 */ /* 0x000fe40000000018 */
[--C-:B------:R-:W-:Y:S02]  /*0a90*/  SHF.R.U64 R6, R6, 0x10, R7.reuse ;  /* 0x0000001006067819 */ /* 0x100fe40000001207 */
[----:B------:R-:W-:Y:S02]  /*0aa0*/  SHF.R.U32.HI R8, RZ, 0x10, R7 ;  /* 0x00000010ff087819 */ /* 0x000fe40000011607 */
        /* <DEDUP_REMOVED lines=21> */
.L_x_4362:
        /* <DEDUP_REMOVED lines=20> */
[----:B------:R-:W-:Y:S01]  /*0d40*/  ISETP.GE.U32.AND P5, PT, R3, 0x100, PT ;  /* 0x000001000300780c */ /* 0x000fe20003fa6070 */
[----:B------:R-:W-:Y:S01]  /*0d50*/  HFMA2 R197, -RZ, RZ, 0, 0 ;  /* 0x00000000ffc57431 */ /* 0x000fe200000001ff */
[----:B------:R-:W-:-:S02]  /*0d60*/  ISETP.NE.AND P0, PT, RZ, UR7, PT ;  /* 0x00000007ff007c0c */ /* 0x000fc4000bf05270 */
[----:B------:R-:W-:Y:S02]  /*0d70*/  CS2R R204, SRZ ;  /* 0x0000000000cc7805 */ /* 0x000fe4000001ff00 */
[C---:B------:R-:W-:Y:S02]  /*0d80*/  ISETP.GE.U32.AND P4, PT, R3.reuse, 0x180, PT ;  /* 0x000001800300780c */ /* 0x040fe40003f86070 */
[----:B------:R-:W-:Y:S02]  /*0d90*/  ISETP.GE.U32.AND P3, PT, R3, 0x200, PT ;  /* 0x000002000300780c */ /* 0x000fe40003f66070 */
[----:B------:R-:W-:Y:S02]  /*0da0*/  P2R R142, PR, RZ, 0x40 ;  /* 0x00000040ff8e7803 */ /* 0x000fe40000000000 */
[----:B------:R-:W-:Y:S02]  /*0db0*/  @P1 IADD3 R127, PT, PT, R208, -0x1, RZ ;  /* 0xffffffffd07f1810 */ /* 0x000fe40007ffe0ff */
[----:B------:R-:W-:-:S03]  /*0dc0*/  P2R R143, PR, RZ, 0x20 ;  /* 0x00000020ff8f7803 */ /* 0x000fc60000000000 */
[-C--:B0-----:R-:W-:Y:S01]  /*0dd0*/  @P1 IMAD R128, R127, R2.reuse, RZ ;  /* 0x000000027f801224 */ /* 0x081fe200078e02ff */
[----:B------:R-:W-:Y:S01]  /*0de0*/  IADD3 R127, PT, PT, R188, -0x1, RZ ;  /* 0xffffffffbc7f7810 */ /* 0x000fe20007ffe0ff */
[----:B------:R-:W-:-:S03]  /*0df0*/  IMAD R126, R5, R2, RZ ;  /* 0x00000002057e7224 */ /* 0x000fc600078e02ff */
[----:B------:R-:W-:Y:S01]  /*0e00*/  @P1 SHF.R.S32.HI R129, RZ, 0x1f, R128 ;  /* 0x0000001fff811819 */ /* 0x000fe20000011480 */
[----:B------:R-:W-:Y:S01]  /*0e10*/  IMAD R127, R127, R2, RZ ;  /* 0x000000027f7f7224 */ /* 0x000fe200078e02ff */
[----:B-1----:R-:W-:Y:S02]  /*0e20*/  SHF.R.S32.HI R125, RZ, 0x1f, R126 ;  /* 0x0000001fff7d7819 */ /* 0x002fe4000001147e */
[----:B------:R-:W-:Y:S02]  /*0e30*/  @P1 LEA.HI R129, R129, R128, RZ, 0x2 ;  /* 0x0000008081811211 */ /* 0x000fe400078f10ff */
[----:B------:R-:W-:Y:S02]  /*0e40*/  SHF.R.S32.HI R124, RZ, 0x1f, R127 ;  /* 0x0000001fff7c7819 */ /* 0x000fe4000001147f */
[----:B------:R-:W-:Y:S02]  /*0e50*/  LEA.HI R125, R125, R126, RZ, 0x2 ;  /* 0x0000007e7d7d7211 */ /* 0x000fe400078f10ff */
[----:B------:R-:W-:-:S02]  /*0e60*/  LEA.HI R127, R124, R127, RZ, 0x2 ;  /* 0x0000007f7c7f7211 */ /* 0x000fc400078f10ff */
[-C--:B---3--:R-:W-:Y:S02]  /*0e70*/  LEA.HI.SX32 R195, R125, R0.reuse, 0x1e ;  /* 0x000000007dc37211 */ /* 0x088fe400078ff2ff */
[-C--:B------:R-:W-:Y:S02]  /*0e80*/  @P1 LEA.HI.SX32 R197, R129, R0.reuse, 0x1e ;  /* 0x0000000081c51211 */ /* 0x080fe400078ff2ff */
[----:B------:R-:W-:Y:S02]  /*0e90*/  LEA.HI.SX32 R199, R127, R0, 0x1e ;  /* 0x000000007fc77211 */ /* 0x000fe400078ff2ff */
[----:B------:R-:W-:Y:S02]  /*0ea0*/  MOV R201, R195 ;  /* 0x000000c300c97202 */ /* 0x000fe40000000f00 */
        /* <DEDUP_REMOVED lines=15> */
[----:B------:R-:W-:Y:S02]  /*0fa0*/  SHF.L.U32 R181, R4, 0x10, RZ ;  /* 0x0000001004b57819 */ /* 0x000fe400000006ff */
[----:B------:R-:W-:Y:S02]  /*0fb0*/  SHF.L.U32 R180, R6, 0x10, RZ ;  /* 0x0000001006b47819 */ /* 0x000fe400000006ff */
[----:B------:R0:W5:Y:S02]  /*0fc0*/  LDG.E R137, desc[UR8][R176.64] ;  /* 0x00000008b0897981 */ /* 0x000164000c1e1900 */
[----:B0-----:R-:W-:Y:S02]  /*0fd0*/  SHF.L.U32 R177, R7, 0x10, RZ ;  /* 0x0000001007b17819 */ /* 0x001fe400000006ff */
[----:B------:R-:W-:Y:S01]  /*0fe0*/  SHF.L.U32 R176, R8, 0x10, RZ ;  /* 0x0000001008b07819 */ /* 0x000fe200000006ff */
[----:B------:R-:W-:Y:S01]  /*0ff0*/  VIADD R201, R201, 0x80 ;  /* 0x00000080c9c97836 */ /* 0x000fe20000000000 */
[----:B------:R-:W-:-:S02]  /*1000*/  IADD3 R197, PT, PT, R197, 0x80, RZ ;  /* 0x00000080c5c57810 */ /* 0x000fc40007ffe0ff */
[----:B------:R-:W-:Y:S02]  /*1010*/  IADD3 R199, PT, PT, R199, 0x80, RZ ;  /* 0x00000080c7c77810 */ /* 0x000fe40007ffe0ff */
[----:B---3--:R-:W-:Y:S02]  /*1020*/  MOV R178, R128 ;  /* 0x0000008000b27202 */ /* 0x008fe40000000f00 */
[----:B------:R-:W-:Y:S02]  /*1030*/  MOV R179, R129 ;  /* 0x0000008100b37202 */ /* 0x000fe40000000f00 */
[----:B------:R-:W-:Y:S02]  /*1040*/  SHF.R.U64 R191, R128, 0x10, R129 ;  /* 0x0000001080bf7819 */ /* 0x000fe40000001281 */
[----:B------:R-:W-:Y:S01]  /*1050*/  SHF.L.U32 R178, R178, 0x10, RZ ;  /* 0x00000010b2b27819 */ /* 0x000fe200000006ff */
[C---:B----4-:R-:W-:Y:S01]  /*1060*/  FADD.FTZ R124, -R196.reuse, R124 ;  /* 0x0000007cc47c7221 */ /* 0x050fe20000010100 */
[C---:B------:R-:W-:Y:S01]  /*1070*/  FADD.FTZ R126, -R196.reuse, R126 ;  /* 0x0000007ec47e7221 */ /* 0x040fe20000010100 */
[C---:B------:R-:W-:Y:S01]  /*1080*/  FADD.FTZ R182, -R196.reuse, R125 ;  /* 0x0000007dc4b67221 */ /* 0x040fe20000010100 */
[----:B------:R-:W-:Y:S01]  /*1090*/  SHF.L.U32 R125, R179, 0x10, RZ ;  /* 0x00000010b37d7819 */ /* 0x000fe200000006ff */
[----:B------:R-:W-:Y:S01]  /*10a0*/  FMUL.FTZ R183, R189, R124 ;  /* 0x0000007cbdb77220 */ /* 0x000fe20000410000 */
[----:B------:R-:W-:Y:S01]  /*10b0*/  SHF.L.U32 R124, R191, 0x10, RZ ;  /* 0x00000010bf7c7819 */ /* 0x000fe200000006ff */
[----:B------:R-:W-:Y:S01]  /*10c0*/  FMUL.FTZ R179, R189, R126 ;  /* 0x0000007ebdb37220 */ /* 0x000fe20000410000 */
[----:B------:R-:W-:Y:S01]  /*10d0*/  FMUL.FTZ R181, R181, R178 ;  /* 0x000000b2b5b57220 */ /* 0x000fe20000410000 */
[----:B------:R-:W-:Y:S01]  /*10e0*/  SHF.R.U32.HI R129, RZ, 0x10, R129 ;  /* 0x00000010ff817819 */ /* 0x000fe20000011681 */
[----:B------:R-:W-:Y:S01]  /*10f0*/  FADD.FTZ R128, -R196, R127 ;  /* 0x0000007fc4807221 */ /* 0x000fe20000010100 */
[----:B------:R-:W-:Y:S01]  /*1100*/  FMUL.FTZ R182, R189, R182 ;  /* 0x000000b6bdb67220 */ /* 0x000fe20000410000 */
[-C--:B------:R-:W-:Y:S01]  /*1110*/  FMUL.FTZ R177, R177, R125.reuse ;  /* 0x0000007db1b17220 */ /* 0x080fe20000410000 */
[----:B------:R-:W-:Y:S01]  /*1120*/  FADD.FTZ R78, R78, R125 ;  /* 0x0000007d4e4e7221 */ /* 0x000fe20000010000 */
[----:B------:R-:W-:Y:S01]  /*1130*/  FFMA.FTZ R98, R179, R125, R98 ;  /* 0x0000007db3627223 */ /* 0x000fe20000010062 */
[-C--:B------:R-:W-:Y:S01]  /*1140*/  FMUL.FTZ R180, R180, R124.reuse ;  /* 0x0000007cb4b47220 */ /* 0x080fe20000410000 */
[----:B------:R-:W-:Y:S01]  /*1150*/  FADD.FTZ R125, RZ, R181 ;  /* 0x000000b5ff7d7221 */ /* 0x000fe20000010000 */
[----:B------:R-:W-:Y:S01]  /*1160*/  FFMA.FTZ R127, R183, R181, RZ ;  /* 0x000000b5b77f7223 */ /* 0x000fe200000100ff */
[----:B------:R-:W-:Y:S01]  /*1170*/  FADD.FTZ R77, R77, R124 ;  /* 0x0000007c4d4d7221 */ /* 0x000fe20000010000 */
[C---:B------:R-:W-:Y:S01]  /*1180*/  FFMA.FTZ R97, R182.reuse, R124, R97 ;  /* 0x0000007cb6617223 */ /* 0x040fe20000010061 */
[----:B------:R-:W-:Y:S01]  /*1190*/  SHF.L.U32 R129, R129, 0x10, RZ ;  /* 0x0000001081817819 */ /* 0x000fe200000006ff */
        /* <DEDUP_REMOVED lines=12> */
.L_x_4116:
[----:B------:R-:W-:Y:S05]  /*1260*/  BSYNC.RECONVERGENT B1 ;  /* 0x0000000000017941 */ /* 0x000fea0003800200 */
.L_x_4115:
        /* <DEDUP_REMOVED lines=17> */
[----:B------:R-:W-:Y:S02]  /*1380*/  SHF.L.U32 R147, R10, 0x10, RZ ;  /* 0x000000100a937819 */ /* 0x000fe400000006ff */
[----:B------:R-:W-:Y:S02]  /*1390*/  SHF.L.U32 R151, R12, 0x10, RZ ;  /* 0x000000100c977819 */ /* 0x000fe400000006ff */
[----:B------:R-:W-:Y:S02]  /*13a0*/  IADD3 R197, PT, PT, R197, 0x80, RZ ;  /* 0x00000080c5c57810 */ /* 0x000fe40007ffe0ff */
[----:B------:R-:W-:Y:S02]  /*13b0*/  IADD3 R199, PT, PT, R199, 0x80, RZ ;  /* 0x00000080c7c77810 */ /* 0x000fe40007ffe0ff */
[----:B------:R-:W-:Y:S02]  /*13c0*/  IADD3 R201, PT, PT, R201, 0x80, RZ ;  /* 0x00000080c9c97810 */ /* 0x000fe40007ffe0ff */
[----:B---3--:R-:W-:-:S02]  /*13d0*/  MOV R146, R130 ;  /* 0x0000008200927202 */ /* 0x008fc40000000f00 */
[----:B------:R-:W-:Y:S01]  /*13e0*/  SHF.R.U64 R149, R130, 0x10, R131 ;  /* 0x0000001082957819 */ /* 0x000fe20000001283 */
[C---:B----4-:R-:W-:Y:S01]  /*13f0*/  FADD.FTZ R124, -R196.reuse, R124 ;  /* 0x0000007cc47c7221 */ /* 0x050fe20000010100 */
[----:B------:R-:W-:Y:S01]  /*1400*/  FADD.FTZ R198, -R196, R125 ;  /* 0x0000007dc4c67221 */ /* 0x000fe20000010100 */
[----:B------:R-:W-:Y:S02]  /*1410*/  SHF.L.U32 R125, R146, 0x10, RZ ;  /* 0x00000010927d7819 */ /* 0x000fe400000006ff */
[----:B0-----:R-:W-:Y:S01]  /*1420*/  FMUL.FTZ R145, R189, R124 ;  /* 0x0000007cbd917220 */ /* 0x001fe20000410000 */
[----:B------:R-:W-:Y:S01]  /*1430*/  MOV R148, R131 ;  /* 0x0000008300947202 */ /* 0x000fe20000000f00 */
[----:B------:R-:W-:Y:S01]  /*1440*/  FADD.FTZ R126, -R196, R126 ;  /* 0x0000007ec47e7221 */ /* 0x000fe20000010100 */
[----:B------:R-:W-:Y:S01]  /*1450*/  SHF.L.U32 R124, R149, 0x10, RZ ;  /* 0x00000010957c7819 */ /* 0x000fe200000006ff */
[-C--:B------:R-:W-:Y:S01]  /*1460*/  FMUL.FTZ R174, R174, R125.reuse ;  /* 0x0000007daeae7220 */ /* 0x080fe20000410000 */
[----:B------:R-:W-:Y:S01]  /*1470*/  FADD.FTZ R72, R72, R125 ;  /* 0x0000007d48487221 */ /* 0x000fe20000010000 */
[----:B------:R-:W-:Y:S01]  /*1480*/  FFMA.FTZ R92, R145, R125, R92 ;  /* 0x0000007d915c7223 */ /* 0x000fe2000001005c */
[----:B------:R-:W-:Y:S01]  /*1490*/  SHF.L.U32 R146, R11, 0x10, RZ ;  /* 0x000000100b927819 */ /* 0x000fe200000006ff */
[C---:B------:R-:W-:Y:S01]  /*14a0*/  FMUL.FTZ R144, R189.reuse, R198 ;  /* 0x000000c6bd907220 */ /* 0x040fe20000410000 */
[----:B------:R-:W-:Y:S01]  /*14b0*/  SHF.L.U32 R125, R148, 0x10, RZ ;  /* 0x00000010947d7819 */ /* 0x000fe200000006ff */
[----:B------:R-:W-:Y:S01]  /*14c0*/  FMUL.FTZ R149, R189, R126 ;  /* 0x0000007ebd957220 */ /* 0x000fe20000410000 */
[----:B------:R-:W-:Y:S01]  /*14d0*/  SHF.R.U32.HI R130, RZ, 0x10, R131 ;  /* 0x00000010ff827819 */ /* 0x000fe20000011683 */
[-C--:B------:R-:W-:Y:S01]  /*14e0*/  FMUL.FTZ R147, R147, R124.reuse ;  /* 0x0000007c93937220 */ /* 0x080fe20000410000 */
[----:B------:R-:W-:Y:S01]  /*14f0*/  FADD.FTZ R73, R73, R124 ;  /* 0x0000007c49497221 */ /* 0x000fe20000010000 */
[----:B------:R-:W-:Y:S01]  /*1500*/  FFMA.FTZ R93, R144, R124, R93 ;  /* 0x0000007c905d7223 */ /* 0x000fe2000001005d */
[----:B------:R-:W-:Y:S01]  /*1510*/  FADD.FTZ R200, -R196, R127 ;  /* 0x0000007fc4c87221 */ /* 0x000fe20000010100 */
        /* <DEDUP_REMOVED lines=16> */
.L_x_4118:
[----:B------:R-:W-:Y:S05]  /*1620*/  BSYNC.RECONVERGENT B1 ;  /* 0x0000000000017941 */ /* 0x000fea0003800200 */
.L_x_4117:
        /* <DEDUP_REMOVED lines=59> */
.L_x_4120:
[----:B------:R-:W-:Y:S05]  /*19e0*/  BSYNC.RECONVERGENT B1 ;  /* 0x0000000000017941 */ /* 0x000fea0003800200 */
.L_x_4119:
        /* <DEDUP_REMOVED lines=18> */
[----:B------:R-:W-:Y:S01]  /*1b10*/  SHF.L.U32 R167, R20, 0x10, RZ ;  /* 0x0000001014a77819 */ /* 0x000fe200000006ff */
[----:B------:R-:W-:Y:S01]  /*1b20*/  VIADD R201, R201, 0x80 ;  /* 0x00000080c9c97836 */ /* 0x000fe20000000000 */
[----:B------:R-:W-:Y:S02]  /*1b30*/  IADD3 R197, PT, PT, R197, 0x80, RZ ;  /* 0x00000080c5c57810 */ /* 0x000fe40007ffe0ff */
[----:B------:R-:W-:Y:S02]  /*1b40*/  IADD3 R199, PT, PT, R199, 0x80, RZ ;  /* 0x00000080c7c77810 */ /* 0x000fe40007ffe0ff */
[----:B---3--:R-:W-:Y:S02]  /*1b50*/  MOV R162, R130 ;  /* 0x0000008200a27202 */ /* 0x008fe40000000f00 */
[----:B------:R-:W-:Y:S01]  /*1b60*/  SHF.R.U64 R165, R130, 0x10, R131 ;  /* 0x0000001082a57819 */ /* 0x000fe20000001283 */
[C---:B----4-:R-:W-:Y:S01]  /*1b70*/  FADD.FTZ R124, -R196.reuse, R124 ;  /* 0x0000007cc47c7221 */ /* 0x050fe20000010100 */
[----:B------:R-:W-:Y:S01]  /*1b80*/  FADD.FTZ R198, -R196, R125 ;  /* 0x0000007dc4c67221 */ /* 0x000fe20000010100 */
[----:B------:R-:W-:-:S02]  /*1b90*/  SHF.L.U32 R125, R162, 0x10, RZ ;  /* 0x00000010a27d7819 */ /* 0x000fc400000006ff */
        /* <DEDUP_REMOVED lines=32> */
.L_x_4122:
[----:B------:R-:W-:Y:S05]  /*1da0*/  BSYNC.RECONVERGENT B1 ;  /* 0x0000000000017941 */ /* 0x000fea0003800200 */
.L_x_4121:
        /* <DEDUP_REMOVED lines=22> */
[----:B------:R-:W-:Y:S01]  /*1f10*/  SHF.R.U32.HI R173, RZ, 0x10, R129 ;  /* 0x00000010ffad7819 */ /* 0x000fe20000011681 */
[C---:B--2---:R-:W-:Y:S01]  /*1f20*/  FADD.FTZ R128, -R196.reuse, R125 ;  /* 0x0000007dc4807221 */ /* 0x044fe20000010100 */
[----:B------:R-:W-:Y:S01]  /*1f30*/  FADD.FTZ R166, -R196, R124 ;  /* 0x0000007cc4a67221 */ /* 0x000fe20000010100 */
[----:B------:R-:W-:Y:S01]  /*1f40*/  SHF.L.U32 R125, R170, 0x10, RZ ;  /* 0x00000010aa7d7819 */ /* 0x000fe200000006ff */
[----:B------:R-:W-:Y:S01]  /*1f50*/  FADD.FTZ R126, -R196, R126 ;  /* 0x0000007ec47e7221 */ /* 0x000fe20000010100 */
[----:B------:R-:W-:Y:S01]  /*1f60*/  SHF.L.U32 R124, R175, 0x10, RZ ;  /* 0x00000010af7c7819 */ /* 0x000fe200000006ff */
[----:B------:R-:W-:-:S02]  /*1f70*/  FMUL.FTZ R169, R189, R166 ;  /* 0x000000a6bda97220 */ /* 0x000fc40000410000 */
[-C--:B------:R-:W-:Y:S01]  /*1f80*/  FMUL.FTZ R166, R168, R125.reuse ;  /* 0x0000007da8a67220 */ /* 0x080fe20000410000 */
[----:B------:R-:W-:Y:S01]  /*1f90*/  FMUL.FTZ R168, R189, R128 ;  /* 0x00000080bda87220 */ /* 0x000fe20000410000 */
[----:B------:R-:W-:Y:S01]  /*1fa0*/  FADD.FTZ R196, -R196, R127 ;  /* 0x0000007fc4c47221 */ /* 0x000fe20000010100 */
[----:B------:R-:W-:Y:S01]  /*1fb0*/  SHF.L.U32 R170, R23, 0x10, RZ ;  /* 0x0000001017aa7819 */ /* 0x000fe200000006ff */
[-C--:B------:R-:W-:Y:S01]  /*1fc0*/  FMUL.FTZ R171, R171, R124.reuse ;  /* 0x0000007cabab7220 */ /* 0x080fe20000410000 */
[----:B------:R-:W-:Y:S01]  /*1fd0*/  SHF.L.U32 R127, R172, 0x10, RZ ;  /* 0x00000010ac7f7819 */ /* 0x000fe200000006ff */
[----:B------:R-:W-:Y:S01]  /*1fe0*/  FADD.FTZ R61, R61, R124 ;  /* 0x0000007c3d3d7221 */ /* 0x000fe20000010000 */
[----:B------:R-:W-:Y:S01]  /*1ff0*/  SHF.L.U32 R128, R173, 0x10, RZ ;  /* 0x00000010ad807819 */ /* 0x000fe200000006ff */
        /* <DEDUP_REMOVED lines=20> */
[----:B-1----:R-:W-:Y:S06]  /*2140*/  BRA `(.L_x_4123) ;  /* 0x0000000400787947 */ /* 0x002fec0003800000 */
.L_x_4114:
        /* <DEDUP_REMOVED lines=20> */
[----:B------:R-:W-:Y:S02]  /*2290*/  ISETP.GE.U32.AND P3, PT, R3, 0x200, PT ;  /* 0x000002000300780c */ /* 0x000fe40003f66070 */
[----:B------:R-:W-:Y:S02]  /*22a0*/  P2R R143, PR, RZ, 0x1 ;  /* 0x00000001ff8f7803 */ /* 0x000fe40000000000 */
[----:B------:R-:W-:-:S02]  /*22b0*/  CS2R R204, SRZ ;  /* 0x0000000000cc7805 */ /* 0x000fc4000001ff00 */
[----:B------:R-:W-:Y:S01]  /*22c0*/  P2R R142, PR, RZ, 0x20 ;  /* 0x00000020ff8e7803 */ /* 0x000fe20000000000 */
        /* <DEDUP_REMOVED lines=16> */
[----:B------:R-:W-:Y:S02]  /*23d0*/  @P3 IADD3 R211, PT, PT, R211, 0x80, RZ ;  /* 0x00000080d3d33810 */ /* 0x000fe40007ffe0ff */
[----:B------:R-:W-:-:S09]  /*23e0*/  P2R R191, PR, RZ, 0x1 ;  /* 0x00000001ffbf7803 */ /* 0x000fd20000000000 */
[----:B0-----:R-:W-:Y:S05]  /*23f0*/  @!P0 BRA `(.L_x_4123) ;  /* 0x0000000000cc8947 */ /* 0x001fea0003800000 */
[----:B------:R-:W0:Y:S02]  /*2400*/  LDC.64 R124, c[0x0][0x3b0] ;  /* 0x0000ec00ff7c7b82 */ /* 0x000e240000000a00 */
[----:B0-----:R-:W-:-:S05]  /*2410*/  IMAD.WIDE.U32 R124, R211, 0x4, R124 ;  /* 0x00000004d37c7825 */ /* 0x001fca00078e007c */
[----:B------:R0:W5:Y:S01]  /*2420*/  LDG.E R141, desc[UR8][R124.64] ;  /* 0x000000087c8d7981 */ /* 0x000162000c1e1900 */
[----:B------:R-:W-:Y:S05]  /*2430*/  BRA `(.L_x_4123) ;  /* 0x0000000000bc7947 */ /* 0x000fea0003800000 */
.L_x_4124:
[C---:B------:R-:W-:Y:S02]  /*2440*/  ISETP.GE.U32.AND P6, PT, R3.reuse, 0x80, PT ;  /* 0x000000800300780c */ /* 0x040fe40003fc6070 */
[C---:B------:R-:W-:Y:S02]  /*2450*/  ISETP.GE.U32.AND P5, PT, R3.reuse, 0x100, PT ;  /* 0x000001000300780c */ /* 0x040fe40003fa6070 */
[C---:B------:R-:W-:Y:S02]  /*2460*/  ISETP.GE.U32.AND P4, PT, R3.reuse, 0x180, PT ;  /* 0x000001800300780c */ /* 0x040fe40003f86070 */
[C---:B------:R-:W-:Y:S02]  /*2470*/  ISETP.GE.U32.AND P3, PT, R3.reuse, 0x200, PT ;  /* 0x000002000300780c */ /* 0x040fe40003f66070 */
[----:B------:R-:W-:Y:S02]  /*2480*/  ISETP.GE.U32.AND P0, PT, R3, 0x280, PT ;  /* 0x000002800300780c */ /* 0x000fe40003f06070 */
[----:B------:R-:W-:-:S02]  /*2490*/  P2R R142, PR, RZ, 0x40 ;  /* 0x00000040ff8e7803 */ /* 0x000fc40000000000 */
[----:B------:R-:W-:Y:S01]  /*24a0*/  P2R R143, PR, RZ, 0x20 ;  /* 0x00000020ff8f7803 */ /* 0x000fe20000000000 */
[----:B------:R-:W0:Y:S01]  /*24b0*/  @P6 LDC.64 R206, c[0x0][0x438] ;  /* 0x00010e00ffce6b82 */ /* 0x000e220000000a00 */
[----:B------:R-:W-:-:S07]  /*24c0*/  P2R R191, PR, RZ, 0x1 ;  /* 0x00000001ffbf7803 */ /* 0x000fce0000000000 */
[----:B------:R-:W1:Y:S08]  /*24d0*/  @P6 LDC.64 R204, c[0x0][0x3b0] ;  /* 0x0000ec00ffcc6b82 */ /* 0x000e700000000a00 */
[----:B------:R-:W2:Y:S08]  /*24e0*/  @P5 LDC.64 R202, c[0x0][0x438] ;  /* 0x00010e00ffca5b82 */ /* 0x000eb00000000a00 */
[----:B------:R-:W3:Y:S01]  /*24f0*/  @P5 LDC.64 R200, c[0x0][0x3b0] ;  /* 0x0000ec00ffc85b82 */ /* 0x000ee20000000a00 */
[C---:B0-----:R-:W-:Y:S01]  /*2500*/  @P6 IMAD.WIDE.U32 R206, R209.reuse, 0x10, R206 ;  /* 0x00000010d1ce6825 */ /* 0x041fe200078e00ce */
[----:B------:R-:W-:-:S04]  /*2510*/  @P6 IADD3 R209, PT, PT, R209, 0x80, RZ ;  /* 0x00000080d1d16810 */ /* 0x000fc80007ffe0ff */
[----:B------:R-:W5:Y:S02]  /*2520*/  @P6 LDG.E.128 R100, desc[UR8][R206.64] ;  /* 0x00000008ce646981 */ /* 0x000f64000c1e1d00 */
[----:B------:R-:W0:Y:S01]  /*2530*/  @P4 LDC.64 R198, c[0x0][0x438] ;  /* 0x00010e00ffc64b82 */ /* 0x000e220000000a00 */
[C---:B-1----:R-:W-:Y:S01]  /*2540*/  @P6 IMAD.WIDE.U32 R204, R211.reuse, 0x4, R204 ;  /* 0x00000004d3cc6825 */ /* 0x042fe200078e00cc */
[----:B------:R-:W-:-:S04]  /*2550*/  @P6 IADD3 R211, PT, PT, R211, 0x80, RZ ;  /* 0x00000080d3d36810 */ /* 0x000fc80007ffe0ff */
[----:B------:R1:W5:Y:S02]  /*2560*/  @P6 LDG.E R137, desc[UR8][R204.64] ;  /* 0x00000008cc896981 */ /* 0x000364000c1e1900 */
[----:B------:R-:W4:Y:S01]  /*2570*/  @P4 LDC.64 R196, c[0x0][0x3b0] ;  /* 0x0000ec00ffc44b82 */ /* 0x000f220000000a00 */
[C---:B--2---:R-:W-:Y:S01]  /*2580*/  @P5 IMAD.WIDE.U32 R202, R209.reuse, 0x10, R202 ;  /* 0x00000010d1ca5825 */ /* 0x044fe200078e00ca */
[----:B------:R-:W-:-:S04]  /*2590*/  @P5 IADD3 R209, PT, PT, R209, 0x80, RZ ;  /* 0x00000080d1d15810 */ /* 0x000fc80007ffe0ff */
[----:B------:R2:W5:Y:S02]  /*25a0*/  @P5 LDG.E.128 R104, desc[UR8][R202.64] ;  /* 0x00000008ca685981 */ /* 0x000564000c1e1d00 */
[----:B------:R-:W1:Y:S01]  /*25b0*/  @P3 LDC.64 R130, c[0x0][0x438] ;  /* 0x00010e00ff823b82 */ /* 0x000e620000000a00 */
[C---:B---3--:R-:W-:Y:S01]  /*25c0*/  @P5 IMAD.WIDE.U32 R200, R211.reuse, 0x4, R200 ;  /* 0x00000004d3c85825 */ /* 0x048fe200078e00c8 */
[----:B------:R-:W-:-:S04]  /*25d0*/  @P5 IADD3 R211, PT, PT, R211, 0x80, RZ ;  /* 0x00000080d3d35810 */ /* 0x000fc80007ffe0ff */
[----:B------:R2:W5:Y:S02]  /*25e0*/  @P5 LDG.E R138, desc[UR8][R200.64] ;  /* 0x00000008c88a5981 */ /* 0x000564000c1e1900 */
[----:B------:R-:W3:Y:S01]  /*25f0*/  @P3 LDC.64 R128, c[0x0][0x3b0] ;  /* 0x0000ec00ff803b82 */ /* 0x000ee20000000a00 */
[C---:B0-----:R-:W-:Y:S01]  /*2600*/  @P4 IMAD.WIDE.U32 R198, R209.reuse, 0x10, R198 ;  /* 0x00000010d1c64825 */ /* 0x041fe200078e00c6 */
[----:B------:R-:W-:-:S04]  /*2610*/  @P4 IADD3 R209, PT, PT, R209, 0x80, RZ ;  /* 0x00000080d1d14810 */ /* 0x000fc80007ffe0ff */
[----:B------:R2:W5:Y:S02]  /*2620*/  @P4 LDG.E.128 R108, desc[UR8][R198.64] ;  /* 0x00000008c66c4981 */ /* 0x000564000c1e1d00 */
[----:B------:R-:W0:Y:S01]  /*2630*/  @P0 LDC.64 R124, c[0x0][0x3b0] ;  /* 0x0000ec00ff7c0b82 */ /* 0x000e220000000a00 */
[C---:B----4-:R-:W-:Y:S01]  /*2640*/  @P4 IMAD.WIDE.U32 R196, R211.reuse, 0x4, R196 ;  /* 0x00000004d3c44825 */ /* 0x050fe200078e00c4 */
[----:B------:R-:W-:-:S04]  /*2650*/  @P4 IADD3 R211, PT, PT, R211, 0x80, RZ ;  /* 0x00000080d3d34810 */ /* 0x000fc80007ffe0ff */
[----:B------:R2:W5:Y:S02]  /*2660*/  @P4 LDG.E R139, desc[UR8][R196.64] ;  /* 0x00000008c48b4981 */ /* 0x000564000c1e1900 */
[----:B------:R-:W4:Y:S01]  /*2670*/  @P0 LDC.64 R126, c[0x0][0x438] ;  /* 0x00010e00ff7e0b82 */ /* 0x000f220000000a00 */
[C---:B-1----:R-:W-:Y:S01]  /*2680*/  @P3 IMAD.WIDE.U32 R130, R209.reuse, 0x10, R130 ;  /* 0x00000010d1823825 */ /* 0x042fe200078e0082 */
[----:B------:R-:W-:-:S04]  /*2690*/  @P3 IADD3 R209, PT, PT, R209, 0x80, RZ ;  /* 0x00000080d1d13810 */ /* 0x000fc80007ffe0ff */
[----:B------:R2:W5:Y:S01]  /*26a0*/  @P3 LDG.E.128 R112, desc[UR8][R130.64] ;  /* 0x0000000882703981 */ /* 0x000562000c1e1d00 */
[C---:B---3--:R-:W-:Y:S01]  /*26b0*/  @P3 IMAD.WIDE.U32 R128, R211.reuse, 0x4, R128 ;  /* 0x00000004d3803825 */ /* 0x048fe200078e0080 */
[----:B------:R-:W-:-:S04]  /*26c0*/  @P3 IADD3 R211, PT, PT, R211, 0x80, RZ ;  /* 0x00000080d3d33810 */ /* 0x000fc80007ffe0ff */
[----:B------:R2:W5:Y:S01]  /*26d0*/  @P3 LDG.E R140, desc[UR8][R128.64] ;  /* 0x00000008808c3981 */ /* 0x000562000c1e1900 */
[----:B0-----:R-:W-:-:S05]  /*26e0*/  @P0 IMAD.WIDE.U32 R124, R211, 0x4, R124 ;  /* 0x00000004d37c0825 */ /* 0x001fca00078e007c */
[----:B------:R2:W5:Y:S01]  /*26f0*/  @P0 LDG.E R141, desc[UR8][R124.64] ;  /* 0x000000087c8d0981 */ /* 0x000562000c1e1900 */
[----:B----4-:R-:W-:-:S05]  /*2700*/  @P0 IMAD.WIDE.U32 R126, R209, 0x10, R126 ;  /* 0x00000010d17e0825 */ /* 0x010fca00078e007e */
[----:B------:R2:W5:Y:S01]  /*2710*/  @P0 LDG.E.128 R116, desc[UR8][R126.64] ;  /* 0x000000087e740981 */ /* 0x000562000c1e1d00 */
[----:B------:R-:W-:-:S07]  /*2720*/  CS2R R204, SRZ ;  /* 0x0000000000cc7805 */ /* 0x000fce000001ff00 */
.L_x_4123:
[----:B------:R-:W-:Y:S05]  /*2730*/  BSYNC.RECONVERGENT B0 ;  /* 0x0000000000007941 */ /* 0x000fea0003800200 */
.L_x_4113:
        /* <DEDUP_REMOVED lines=31> */
.L_x_4126:
[----:B------:R-:W-:Y:S05]  /*2930*/  BSYNC.RECONVERGENT B0 ;  /* 0x0000000000007941 */ /* 0x000fea0003800200 */
.L_x_4125:
[----:B------:R-:W1:Y:S08]  /*2940*/  S2UR UR5, SR_CgaCtaId ;  /* 0x00000000000579c3 */ /* 0x000e700000008800 */
[----:B------:R-:W-:Y:S01]  /*2950*/  BAR.SYNC.DEFER_BLOCKING 0x0 ;  /* 0x0000000000007b1d */ /* 0x000fe20000010000 */
[----:B------:R-:W-:Y:S02]  /*2960*/  ISETP.NE.AND P5, PT, R142, RZ, PT ;  /* 0x000000ff8e00720c */ /* 0x000fe40003fa5270 */
[----:B------:R-:W-:-:S03]  /*2970*/  ISETP.NE.AND P0, PT, RZ, UR7, PT ;  /* 0x00000007ff007c0c */ /* 0x000fc6000bf05270 */
        /* <DEDUP_REMOVED lines=13> */
[----:B------:R-:W-:Y:S02]  /*2a50*/  MOV R127, R195 ;  /* 0x000000c3007f7202 */ /* 0x000fe40000000f00 */
        /* <DEDUP_REMOVED lines=10> */
[----:B------:R-:W-:Y:S01]  /*2b00*/  @P1 LEA.HI R197, R126, R197, RZ, 0x2 ;  /* 0x000000c57ec51211 */ /* 0x000fe200078f10ff */
[----:B------:R-:W-:-:S03]  /*2b10*/  HFMA2 R126, -RZ, RZ, 0, 0 ;  /* 0x00000000ff7e7431 */ /* 0x000fc600000001ff */
        /* <DEDUP_REMOVED lines=12> */
.L_x_4129:
        /* <DEDUP_REMOVED lines=20> */
.L_x_4134:
[----:B------:R-:W-:Y:S05]  /*2d20*/  BSYNC.RECONVERGENT B1 ;  /* 0x0000000000017941 */ /* 0x000fea0003800200 */
.L_x_4133:
        /* <DEDUP_REMOVED lines=13> */
.L_x_4136:
[----:B------:R-:W-:Y:S05]  /*2e00*/  BSYNC.RECONVERGENT B1 ;  /* 0x0000000000017941 */ /* 0x000fea0003800200 */
.L_x_4135:
[----:B------:R-:W-:Y:S02]  /*2e10*/  F2FP.BF16.F32.PACK_AB R194, RZ, R56 ;  /* 0x00000038ffc2723e */ /* 0x000fe400000010ff */
[----:B------:R-:W-:-:S07]  /*2e20*/  MOV R56, R125 ;  /* 0x0000007d00387202 */ /* 0x000fce0000000f00 */
.L_x_4132:
        /* <DEDUP_REMOVED lines=14> */
.L_x_4139:
[----:B------:R-:W-:Y:S05]  /*2f10*/  BSYNC.RECONVERGENT B1 ;  /* 0x0000000000017941 */ /* 0x000fea0003800200 */
.L_x_4138:
[----:B------:R-:W-:Y:S01]  /*2f20*/  BSSY.RECONVERGENT B1, `(.L_x_4140) ;  /* 0x000000d000017945 */ /* 0x000fe20003800200 */
[----:B------:R-:W-:Y:S01]  /*2f30*/  FADD.FTZ R124, R57, R124 ;  /* 0x0000007c397c7221 */ /* 0x000fe20000010000 */
[----:B------:R-:W-:Y:S02]  /*2f40*/  MOV R57, RZ ;  /* 0x000000ff00397202 */ /* 0x000fe40000000f00 */
        /* <DEDUP_REMOVED lines=10> */
.L_x_4141:
[----:B------:R-:W-:Y:S05]  /*2ff0*/  BSYNC.RECONVERGENT B1 ;  /* 0x0000000000017941 */ /* 0x000fea0003800200 */
.L_x_4140:
[----:B------:R-:W-:Y:S02]  /*3000*/  F2FP.BF16.F32.PACK_AB R192, RZ, R57 ;  /* 0x00000039ffc0723e */ /* 0x000fe400000010ff */
[----:B------:R-:W-:-:S07]  /*3010*/  MOV R57, R124 ;  /* 0x0000007c00397202 */ /* 0x000fce0000000f00 */
.L_x_4137:
        /* <DEDUP_REMOVED lines=14> */
.L_x_4144:
[----:B------:R-:W-:Y:S05]  /*3100*/  BSYNC.RECONVERGENT B1 ;  /* 0x0000000000017941 */ /* 0x000fea0003800200 */
.L_x_4143:
        /* <DEDUP_REMOVED lines=13> */
.L_x_4146:
[----:B------:R-:W-:Y:S05]  /*31e0*/  BSYNC.RECONVERGENT B1 ;  /* 0x0000000000017941 */ /* 0x000fea0003800200 */
.L_x_4145:
[----:B------:R-:W-:Y:S02]  /*31f0*/  F2FP.BF16.F32.PACK_AB R193, RZ, R58 ;  /* 0x0000003affc1723e */ /* 0x000fe400000010ff */
[----:B------:R-:W-:-:S07]  /*3200*/  MOV R58, R125 ;  /* 0x0000007d003a7202 */ /* 0x000fce0000000f00 */
.L_x_4142:
[----:B------:R-:W-:Y:S05]  /*3210*/  @!P1 BRA `(.L_x_4147) ;  /* 0x0000001000f49947 */ /* 0x000fea0003800000 */
[----:B-----5:R-:W-:Y:S01]  /*3220*/  ISETP.GE.U32.AND P0, PT, R137, 0x1000000, PT ;  /* 0x010000008900780c */ /* 0x020fe20003f06070 */
        /* <DEDUP_REMOVED lines=12> */
.L_x_4149:
[----:B------:R-:W-:Y:S05]  /*32f0*/  BSYNC.RECONVERGENT B1 ;  /* 0x0000000000017941 */ /* 0x000fea0003800200 */
.L_x_4148:
[----:B------:R-:W-:Y:S01]  /*3300*/  BSSY.RECONVERGENT B1, `(.L_x_4150) ;  /* 0x000000d000017945 */ /* 0x000fe20003800200 */
[----:B------:R-:W-:Y:S01]  /*3310*/  FADD.FTZ R124, R59, R124 ;  /* 0x0000007c3b7c7221 */ /* 0x000fe20000010000 */
[----:B------:R-:W-:Y:S02]  /*3320*/  MOV R59, RZ ;  /* 0x000000ff003b7202 */ /* 0x000fe40000000f00 */
        /* <DEDUP_REMOVED lines=10> */
.L_x_4151:
[----:B------:R-:W-:Y:S05]  /*33d0*/  BSYNC.RECONVERGENT B1 ;  /* 0x0000000000017941 */ /* 0x000fea0003800200 */
.L_x_4150:
[----:B------:R-:W-:Y:S02]  /*33e0*/  F2FP.BF16.F32.PACK_AB R190, RZ, R59 ;  /* 0x0000003bffbe723e */ /* 0x000fe400000010ff */
[----:B------:R-:W-:Y:S01]  /*33f0*/  MOV R59, R124 ;  /* 0x0000007c003b7202 */ /* 0x000fe20000000f00 */
[----:B------:R-:W-:Y:S06]  /*3400*/  BRA `(.L_x_4147) ;  /* 0x0000001000787947 */ /* 0x000fec0003800000 */
.L_x_4131:
        /* <DEDUP_REMOVED lines=14> */
.L_x_4154:
[----:B------:R-:W-:Y:S05]  /*34f0*/  BSYNC.RECONVERGENT B1 ;  /* 0x0000000000017941 */ /* 0x000fea0003800200 */
.L_x_4153:
        /* <DEDUP_REMOVED lines=13> */
.L_x_4156:
[----:B------:R-:W-:Y:S05]  /*35d0*/  BSYNC.RECONVERGENT B1 ;  /* 0x0000000000017941 */ /* 0x000fea0003800200 */
.L_x_4155:
[----:B------:R-:W-:Y:S02]  /*35e0*/  F2FP.BF16.F32.PACK_AB R194, RZ, R56 ;  /* 0x00000038ffc2723e */ /* 0x000fe400000010ff */
[----:B------:R-:W-:-:S07]  /*35f0*/  MOV R56, R121 ;  /* 0x0000007900387202 */ /* 0x000fce0000000f00 */
.L_x_4152:
        /* <DEDUP_REMOVED lines=14> */
.L_x_4159:
[----:B------:R-:W-:Y:S05]  /*36e0*/  BSYNC.RECONVERGENT B1 ;  /* 0x0000000000017941 */ /* 0x000fea0003800200 */
.L_x_4158:
        /* <DEDUP_REMOVED lines=13> */
.L_x_4161:
[----:B------:R-:W-:Y:S05]  /*37c0*/  BSYNC.RECONVERGENT B1 ;  /* 0x0000000000017941 */ /* 0x000fea0003800200 */
.L_x_4160:
[----:B------:R-:W-:Y:S02]  /*37d0*/  F2FP.BF16.F32.PACK_AB R192, RZ, R57 ;  /* 0x00000039ffc0723e */ /* 0x000fe400000010ff */
[----:B------:R-:W-:-:S07]  /*37e0*/  MOV R57, R120 ;  /* 0x0000007800397202 */ /* 0x000fce0000000f00 */
.L_x_4157:
        /* <DEDUP_REMOVED lines=14> */
.L_x_4164:
[----:B------:R-:W-:Y:S05]  /*38d0*/  BSYNC.RECONVERGENT B1 ;  /* 0x0000000000017941 */ /* 0x000fea0003800200 */
.L_x_4163:
        /* <DEDUP_REMOVED lines=13> */
.L_x_4166:
[----:B------:R-:W-:Y:S05]  /*39b0*/  BSYNC.RECONVERGENT B1 ;  /* 0x0000000000017941 */ /* 0x000fea0003800200 */
.L_x_4165:
[----:B------:R-:W-:Y:S02]  /*39c0*/  F2FP.BF16.F32.PACK_AB R193, RZ, R58 ;  /* 0x0000003affc1723e */ /* 0x000fe400000010ff */
[----:B------:R-:W-:-:S07]  /*39d0*/  MOV R58, R121 ;  /* 0x00000079003a7202 */ /* 0x000fce0000000f00 */
.L_x_4162:
        /* <DEDUP_REMOVED lines=16> */
[----:B------:R-:W-:Y:S02]  /*3ae0*/  FSEL R196, R196, RZ, P0 ;  /* 0x000000ffc4c47208 */ /* 0x000fe40000000000 */
[----:B------:R-:W-:Y:S02]  /*3af0*/  MOV R122, R124 ;  /* 0x0000007c007a7202 */ /* 0x000fe40000000f00 */
[----:B------:R-:W-:-:S02]  /*3b00*/  MOV R121, R125 ;  /* 0x0000007d00797202 */ /* 0x000fc40000000f00 */
[----:B------:R-:W-:Y:S02]  /*3b10*/  MOV R120, R195 ;  /* 0x000000c300787202 */ /* 0x000fe40000000f00 */
[----:B------:R-:W-:Y:S01]  /*3b20*/  MOV R123, R196 ;  /* 0x000000c4007b7202 */ /* 0x000fe20000000f00 */
        /* <DEDUP_REMOVED lines=14> */
[----:B------:R-:W-:Y:S02]  /*3c10*/  PRMT R190, R121, 0x7610, R190 ;  /* 0x0000761079be7816 */ /* 0x000fe400000000be */
[----:B------:R-:W-:Y:S01]  /*3c20*/  MOV R122, R124 ;  /* 0x0000007c007a7202 */ /* 0x000fe20000000f00 */
[----:B------:R-:W-:Y:S01]  /*3c30*/  FADD.FTZ R59, R59, R120 ;  /* 0x000000783b3b7221 */ /* 0x000fe20000010000 */
[----:B------:R-:W-:Y:S02]  /*3c40*/  MOV R123, R196 ;  /* 0x000000c4007b7202 */ /* 0x000fe40000000f00 */
[----:B------:R-:W-:Y:S02]  /*3c50*/  MOV R121, R125 ;  /* 0x0000007d00797202 */ /* 0x000fe40000000f00 */
[----:B------:R-:W-:Y:S01]  /*3c60*/  MOV R120, R195 ;  /* 0x000000c300787202 */ /* 0x000fe20000000f00 */
[----:B------:R-:W-:Y:S06]  /*3c70*/  BRA `(.L_x_4147) ;  /* 0x00000008005c7947 */ /* 0x000fec0003800000 */
.L_x_4130:
[----:B------:R-:W-:Y:S02]  /*3c80*/  MOV R131, UR16 ;  /* 0x0000001000837c02 */ /* 0x000fe40008000f00 */
[----:B------:R-:W-:Y:S02]  /*3c90*/  MOV R130, UR17 ;  /* 0x0000001100827c02 */ /* 0x000fe40008000f00 */
[----:B------:R-:W-:-:S04]  /*3ca0*/  ISETP.NE.U32.AND P0, PT, R131, RZ, PT ;  /* 0x000000ff8300720c */ /* 0x000fc80003f05070 */
[----:B------:R-:W-:-:S13]  /*3cb0*/  ISETP.NE.AND.EX P0, PT, R130, RZ, PT, P0 ;  /* 0x000000ff8200720c */ /* 0x000fda0003f05300 */
[----:B------:R-:W-:Y:S05]  /*3cc0*/  @P0 BRA `(.L_x_4167) ;  /* 0x0000000400040947 */ /* 0x000fea0003800000 */
[----:B------:R-:W-:Y:S05]  /*3cd0*/  @!P1 BRA `(.L_x_4168) ;  /* 0x00000000003c9947 */ /* 0x000fea0003800000 */
[----:B------:R-:W-:Y:S01]  /*3ce0*/  @P2 FFMA.FTZ R194, R183, R129, R128 ;  /* 0x00000081b7c22223 */ /* 0x000fe20000010080 */
[----:B-----5:R-:W-:Y:S01]  /*3cf0*/  LOP3.LUT P0, RZ, R137, 0xff, RZ, 0xc0, !PT ;  /* 0x000000ff89ff7812 */ /* 0x020fe2000780c0ff */
[----:B------:R-:W-:Y:S01]  /*3d00*/  IMAD.MOV.U32 R124, RZ, RZ, R100 ;  /* 0x000000ffff7c7224 */ /* 0x000fe200078e0064 */
[----:B------:R-:W-:Y:S01]  /*3d10*/  MOV R125, RZ ;  /* 0x000000ff007d7202 */ /* 0x000fe20000000f00 */
        /* <DEDUP_REMOVED lines=10> */
[----:B------:R-:W-:-:S07]  /*3dc0*/  FADD.FTZ R56, R56, R125 ;  /* 0x0000007d38387221 */ /* 0x000fce0000010000 */
.L_x_4168:
[----:B------:R-:W-:Y:S05]  /*3dd0*/  @!P1 BRA `(.L_x_4169) ;  /* 0x00000000003c9947 */ /* 0x000fea0003800000 */
[----:B------:R-:W-:Y:S01]  /*3de0*/  @P2 FFMA.FTZ R125, R182, R129, R128 ;  /* 0x00000081b67d2223 */ /* 0x000fe20000010080 */
[----:B-----5:R-:W-:Y:S02]  /*3df0*/  LOP3.LUT P0, RZ, R137, 0xff00, RZ, 0xc0, !PT ;  /* 0x0000ff0089ff7812 */ /* 0x020fe4000780c0ff */
[----:B------:R-:W-:Y:S01]  /*3e00*/  MOV R124, R101 ;  /* 0x00000065007c7202 */ /* 0x000fe20000000f00 */
        /* <DEDUP_REMOVED lines=12> */
.L_x_4169:
[----:B------:R-:W-:Y:S05]  /*3ed0*/  @!P1 BRA `(.L_x_4170) ;  /* 0x00000000003c9947 */ /* 0x000fea0003800000 */
[----:B------:R-:W-:Y:S01]  /*3ee0*/  @P2 FFMA.FTZ R196, R179, R129, R128 ;  /* 0x00000081b3c42223 */ /* 0x000fe20000010080 */
[----:B-----5:R-:W-:Y:S01]  /*3ef0*/  LOP3.LUT P0, RZ, R137, 0xff0000, RZ, 0xc0, !PT ;  /* 0x00ff000089ff7812 */ /* 0x020fe2000780c0ff */
[----:B------:R-:W-:Y:S01]  /*3f00*/  HFMA2 R193, -RZ, RZ, 0, 0 ;  /* 0x00000000ffc17431 */ /* 0x000fe200000001ff */
[----:B------:R-:W-:Y:S01]  /*3f10*/  MOV R124, R102 ;  /* 0x00000066007c7202 */ /* 0x000fe20000000f00 */
        /* <DEDUP_REMOVED lines=11> */
.L_x_4170:
[----:B------:R-:W-:Y:S05]  /*3fd0*/  @!P1 BRA `(.L_x_4147) ;  /* 0x0000000400849947 */ /* 0x000fea0003800000 */
[----:B------:R-:W-:Y:S01]  /*3fe0*/  @P2 FFMA.FTZ R125, R178, R129, R128 ;  /* 0x00000081b27d2223 */ /* 0x000fe20000010080 */
[----:B-----5:R-:W-:Y:S02]  /*3ff0*/  ISETP.GE.U32.AND P0, PT, R137, 0x1000000, PT ;  /* 0x010000008900780c */ /* 0x020fe40003f06070 */
        /* <DEDUP_REMOVED lines=12> */
[----:B------:R-:W-:Y:S01]  /*40c0*/  PRMT R190, R125, 0x7610, R190 ;  /* 0x000076107dbe7816 */ /* 0x000fe200000000be */
[----:B------:R-:W-:Y:S06]  /*40d0*/  BRA `(.L_x_4147) ;  /* 0x0000000400447947 */ /* 0x000fec0003800000 */
.L_x_4167:
[-CC-:B------:R-:W-:Y:S01]  /*40e0*/  @P2 FFMA.FTZ R120, R179, R129.reuse, R128.reuse ;  /* 0x00000081b3782223 */ /* 0x180fe20000010080 */
[----:B-----5:R-:W-:Y:S01]  /*40f0*/  MOV R122, R102 ;  /* 0x00000066007a7202 */ /* 0x020fe20000000f00 */
[----:B------:R-:W-:Y:S01]  /*4100*/  @P2 FFMA.FTZ R121, R182, R129, R128 ;  /* 0x00000081b6792223 */ /* 0x000fe20000010080 */
[----:B------:R-:W-:Y:S01]  /*4110*/  MOV R198, R101 ;  /* 0x0000006500c67202 */ /* 0x000fe20000000f00 */
[----:B------:R-:W-:Y:S01]  /*4120*/  @P2 FADD.FTZ R123, R177, -R120 ;  /* 0x80000078b17b2221 */ /* 0x000fe20000010000 */
[----:B------:R-:W-:Y:S01]  /*4130*/  @P2 FFMA.FTZ R120, R183, R129, R128 ;  /* 0x00000081b7782223 */ /* 0x000fe20000010080 */
[----:B------:R-:W-:Y:S01]  /*4140*/  @P2 FADD.FTZ R124, R180, -R121 ;  /* 0x80000079b47c2221 */ /* 0x000fe20000010000 */
[----:B------:R-:W-:Y:S01]  /*4150*/  MOV R195, R103 ;  /* 0x0000006700c37202 */ /* 0x000fe20000000f00 */
[----:B------:R-:W-:Y:S01]  /*4160*/  @P2 FFMA.FTZ R122, R189, R123, R102 ;  /* 0x0000007bbd7a2223 */ /* 0x000fe20000010066 */
[----:B------:R-:W-:Y:S01]  /*4170*/  @P2 FFMA.FTZ R123, R178, R129, R128 ;  /* 0x00000081b27b2223 */ /* 0x000fe20000010080 */
[----:B------:R-:W-:Y:S01]  /*4180*/  @P2 FADD.FTZ R121, R181, -R120 ;  /* 0x80000078b5792221 */ /* 0x000fe20000010000 */
[----:B------:R-:W-:Y:S01]  /*4190*/  MOV R196, R100 ;  /* 0x0000006400c47202 */ /* 0x000fe20000000f00 */
[C---:B------:R-:W-:Y:S01]  /*41a0*/  @P2 FFMA.FTZ R198, R189.reuse, R124, R101 ;  /* 0x0000007cbdc62223 */ /* 0x040fe20000010065 */
[----:B------:R-:W-:Y:S01]  /*41b0*/  @P2 FADD.FTZ R200, R176, -R123 ;  /* 0x8000007bb0c82221 */ /* 0x000fe20000010000 */
[----:B------:R-:W-:-:S03]  /*41c0*/  @P2 FFMA.FTZ R196, R189, R121, R100 ;  /* 0x00000079bdc42223 */ /* 0x000fc60000010064 */
[----:B------:R-:W-:Y:S01]  /*41d0*/  @P2 FFMA.FTZ R195, R189, R200, R103 ;  /* 0x000000c8bdc32223 */ /* 0x000fe20000010067 */
[----:B------:R-:W-:Y:S06]  /*41e0*/  @!P1 BRA `(.L_x_4171) ;  /* 0x0000000000409947 */ /* 0x000fec0003800000 */
[----:B------:R-:W-:Y:S01]  /*41f0*/  LOP3.LUT P0, RZ, R137, 0xff, RZ, 0xc0, !PT ;  /* 0x000000ff89ff7812 */ /* 0x000fe2000780c0ff */
        /* <DEDUP_REMOVED lines=15> */
.L_x_4171:
[----:B------:R-:W-:Y:S05]  /*42f0*/  @!P1 BRA `(.L_x_4172) ;  /* 0x00000000003c9947 */ /* 0x000fea0003800000 */
[----:B------:R-:W-:-:S13]  /*4300*/  LOP3.LUT P0, RZ, R137, 0xff00, RZ, 0xc0, !PT ;  /* 0x0000ff0089ff7812 */ /* 0x000fda000780c0ff */
[----:B------:R-:W0:Y:S01]  /*4310*/  @P0 LDC.64 R120, c[0x0][0x408] ;  /* 0x00010200ff780b82 */ /* 0x000e220000000a00 */
[----:B------:R-:W-:-:S07]  /*4320*/  @P0 SHF.L.U32 R192, R26, 0x10, RZ ;  /* 0x000000101ac00819 */ /* 0x000fce00000006ff */
[----:B------:R-:W1:Y:S01]  /*4330*/  @P0 LDC.64 R124, c[0x0][0x408] ;  /* 0x00010200ff7c0b82 */ /* 0x000e620000000a00 */
[----:B0-----:R-:W-:-:S04]  /*4340*/  @P0 FMUL.FTZ R123, R198, R121 ;  /* 0x00000079c67b0220 */ /* 0x001fc80000410000 */
[----:B------:R-:W-:Y:S01]  /*4350*/  @P0 FMUL.FTZ R197, R123, R120 ;  /* 0x000000787bc50220 */ /* 0x000fe20000410000 */
[----:B------:R-:W-:Y:S02]  /*4360*/  CS2R R120, SRZ ;  /* 0x0000000000787805 */ /* 0x000fe4000001ff00 */
[----:B------:R-:W-:Y:S01]  /*4370*/  @P0 SHF.L.U32 R123, R187, 0x10, RZ ;  /* 0x00000010bb7b0819 */ /* 0x000fe200000006ff */
[----:B-1----:R-:W-:Y:S01]  /*4380*/  @P0 FMUL.FTZ R125, R198, R125 ;  /* 0x0000007dc67d0220 */ /* 0x002fe20000410000 */
[----:B------:R-:W-:-:S03]  /*4390*/  @P0 FMUL.FTZ R121, R192, R197 ;  /* 0x000000c5c0790220 */ /* 0x000fc60000410000 */
[----:B------:R-:W-:Y:S02]  /*43a0*/  @P0 FMUL.FTZ R124, R125, R124 ;  /* 0x0000007c7d7c0220 */ /* 0x000fe40000410000 */
[----:B------:R-:W-:Y:S02]  /*43b0*/  F2FP.BF16.F32.PACK_AB R121, RZ, R121 ;  /* 0x00000079ff79723e */ /* 0x000fe400000010ff */
[----:B------:R-:W-:Y:S02]  /*43c0*/  @P0 FMUL.FTZ R120, R123, R124 ;  /* 0x0000007c7b780220 */ /* 0x000fe40000410000 */
[----:B------:R-:W-:Y:S02]  /*43d0*/  PRMT R192, R121, 0x7610, R192 ;  /* 0x0000761079c07816 */ /* 0x000fe400000000c0 */
[----:B------:R-:W-:-:S07]  /*43e0*/  FADD.FTZ R57, R57, R120 ;  /* 0x0000007839397221 */ /* 0x000fce0000010000 */
.L_x_4172:
[----:B------:R-:W-:Y:S05]  /*43f0*/  @!P1 BRA `(.L_x_4173) ;  /* 0x0000000000409947 */ /* 0x000fea0003800000 */
        /* <DEDUP_REMOVED lines=16> */
.L_x_4173:
[----:B------:R-:W-:Y:S02]  /*4500*/  MOV R121, R198 ;  /* 0x000000c600797202 */ /* 0x000fe40000000f00 */
[----:B------:R-:W-:Y:S02]  /*4510*/  MOV R120, R196 ;  /* 0x000000c400787202 */ /* 0x000fe40000000f00 */
[----:B------:R-:W-:Y:S01]  /*4520*/  MOV R123, R195 ;  /* 0x000000c3007b7202 */ /* 0x000fe20000000f00 */
[----:B------:R-:W-:Y:S06]  /*4530*/  @!P1 BRA `(.L_x_4147) ;  /* 0x00000000002c9947 */ /* 0x000fec0003800000 */
[----:B------:R-:W-:Y:S01]  /*4540*/  ISETP.GE.U32.AND P0, PT, R137, 0x1000000, PT ;  /* 0x010000008900780c */ /* 0x000fe20003f06070 */
[----:B------:R-:W-:-:S04]  /*4550*/  FMUL.FTZ R124, R195, UR15 ;  /* 0x0000000fc37c7c20 */ /* 0x000fc80008410000 */
[----:B------:R-:W-:Y:S01]  /*4560*/  FMUL.FTZ R190, R124, UR14 ;  /* 0x0000000e7cbe7c20 */ /* 0x000fe20008410000 */
[----:B------:R-:W-:-:S07]  /*4570*/  CS2R R124, SRZ ;  /* 0x00000000007c7805 */ /* 0x000fce000001ff00 */
[----:B------:R-:W-:Y:S02]  /*4580*/  @P0 SHF.L.U32 R197, R28, 0x10, RZ ;  /* 0x000000101cc50819 */ /* 0x000fe400000006ff */
[----:B------:R-:W-:-:S03]  /*4590*/  @P0 SHF.L.U32 R195, R185, 0x10, RZ ;  /* 0x00000010b9c30819 */ /* 0x000fc600000006ff */
[-C--:B------:R-:W-:Y:S02]  /*45a0*/  @P0 FMUL.FTZ R125, R197, R190.reuse ;  /* 0x000000bec57d0220 */ /* 0x080fe40000410000 */
[----:B------:R-:W-:-:S03]  /*45b0*/  @P0 FMUL.FTZ R124, R195, R190 ;  /* 0x000000bec37c0220 */ /* 0x000fc60000410000 */
[----:B------:R-:W-:Y:S01]  /*45c0*/  F2FP.BF16.F32.PACK_AB R125, RZ, R125 ;  /* 0x0000007dff7d723e */ /* 0x000fe200000010ff */
[----:B------:R-:W-:-:S03]  /*45d0*/  FADD.FTZ R59, R59, R124 ;  /* 0x0000007c3b3b7221 */ /* 0x000fc60000010000 */
[----:B------:R-:W-:-:S07]  /*45e0*/  PRMT R190, R125, 0x7610, R190 ;  /* 0x000076107dbe7816 */ /* 0x000fce00000000be */
.L_x_4147:
[----:B------:R-:W-:-:S04]  /*45f0*/  ISETP.NE.U32.AND P0, PT, R131, RZ, PT ;  /* 0x000000ff8300720c */ /* 0x000fc80003f05070 */
[----:B------:R-:W-:-:S13]  /*4600*/  ISETP.NE.AND.EX P0, PT, R130, RZ, PT, P0 ;  /* 0x000000ff8200720c */ /* 0x000fda0003f05300 */
        /* <DEDUP_REMOVED lines=12> */
.L_x_4174:
[----:B------:R-:W-:Y:S02]  /*46d0*/  IADD3 R127, PT, PT, R127, 0x80, RZ ;  /* 0x000000807f7f7810 */ /* 0x000fe40007ffe0ff */
[----:B------:R-:W-:-:S07]  /*46e0*/  IADD3 R126, PT, PT, R126, 0x80, RZ ;  /* 0x000000807e7e7810 */ /* 0x000fce0007ffe0ff */
.L_x_4128:
[----:B------:R-:W-:Y:S05]  /*46f0*/  BSYNC.RECONVERGENT B0 ;  /* 0x0000000000007941 */ /* 0x000fea0003800200 */
.L_x_4127:
[----:B------:R-:W-:Y:S01]  /*4700*/  ISETP.NE.AND P0, PT, R143, RZ, PT ;  /* 0x000000ff8f00720c */ /* 0x000fe20003f05270 */
        /* <DEDUP_REMOVED lines=12> */
.L_x_4177:
[----:B------:R-:W-:Y:S05]  /*47d0*/  BRA.U !UP0, `(.L_x_4178) ;  /* 0x0000000908647547 */ /* 0x000fea000b800000 */
[----:B------:R-:W-:-:S04]  /*47e0*/  UISETP.NE.U32.AND UP0, UPT, UR16, URZ, UPT ;  /* 0x000000ff1000728c */ /* 0x000fc8000bf05070 */
[----:B------:R-:W-:-:S06]  /*47f0*/  UISETP.NE.AND.EX UP0, UPT, UR17, URZ, UPT, UP0 ;  /* 0x000000ff1100728c */ /* 0x000fcc000bf05300 */
[----:B------:R-:W-:-:S13]  /*4800*/  PLOP3.LUT P0, PT, PT, PT, UP0, 0x80, 0x8 ;  /* 0x000000000008781c */ /* 0x000fda0003f0f008 */
[----:B------:R-:W-:Y:S05]  /*4810*/  @!P0 BRA `(.L_x_4179) ;  /* 0x0000000400488947 */ /* 0x000fea0003800000 */
[-CC-:B0-----:R-:W-:Y:S01]  /*4820*/  @P2 FFMA.FTZ R121, R149, R129.reuse, R128.reuse ;  /* 0x0000008195792223 */ /* 0x181fe20000010080 */
[-CC-:B------:R-:W-:Y:S01]  /*4830*/  @P2 FFMA.FTZ R120, R144, R129.reuse, R128.reuse ;  /* 0x0000008190782223 */ /* 0x180fe20000010080 */
[-CC-:B-1----:R-:W-:Y:S01]  /*4840*/  @P2 FFMA.FTZ R124, R148, R129.reuse, R128.reuse ;  /* 0x00000081947c2223 */ /* 0x182fe20000010080 */
[----:B-----5:R-:W-:Y:S01]  /*4850*/  MOV R122, R106 ;  /* 0x0000006a007a7202 */ /* 0x020fe20000000f00 */
[----:B------:R-:W-:Y:S01]  /*4860*/  @P2 FADD.FTZ R123, R146, -R121 ;  /* 0x80000079927b2221 */ /* 0x000fe20000010000 */
[----:B------:R-:W-:Y:S01]  /*4870*/  @P2 FFMA.FTZ R121, R145, R129, R128 ;  /* 0x0000008191792223 */ /* 0x000fe20000010080 */
[----:B------:R-:W-:Y:S01]  /*4880*/  @P2 FADD.FTZ R120, R147, -R120 ;  /* 0x8000007893782221 */ /* 0x000fe20000010000 */
[----:B------:R-:W-:Y:S01]  /*4890*/  @P2 FADD.FTZ R124, R151, -R124 ;  /* 0x8000007c977c2221 */ /* 0x000fe20000010000 */
[----:B------:R-:W-:Y:S01]  /*48a0*/  MOV R196, R105 ;  /* 0x0000006900c47202 */ /* 0x000fe20000000f00 */
[----:B------:R-:W-:Y:S01]  /*48b0*/  @P2 FADD.FTZ R121, R174, -R121 ;  /* 0x80000079ae792221 */ /* 0x000fe20000010000 */
[----:B------:R-:W-:Y:S01]  /*48c0*/  IMAD.MOV.U32 R195, RZ, RZ, R107 ;  /* 0x000000ffffc37224 */ /* 0x000fe200078e006b */
[----:B------:R-:W-:Y:S01]  /*48d0*/  MOV R130, R104 ;  /* 0x0000006800827202 */ /* 0x000fe20000000f00 */
[C---:B------:R-:W-:Y:S01]  /*48e0*/  @P2 FFMA.FTZ R122, R189.reuse, R123, R106 ;  /* 0x0000007bbd7a2223 */ /* 0x040fe2000001006a */
[C---:B------:R-:W-:Y:S01]  /*48f0*/  @P2 FFMA.FTZ R196, R189.reuse, R120, R105 ;  /* 0x00000078bdc42223 */ /* 0x040fe20000010069 */
[C---:B------:R-:W-:Y:S01]  /*4900*/  @P2 FFMA.FTZ R195, R189.reuse, R124, R107 ;  /* 0x0000007cbdc32223 */ /* 0x040fe2000001006b */
        /* <DEDUP_REMOVED lines=18> */
.L_x_4180:
[----:B------:R-:W-:Y:S05]  /*4a30*/  @!P1 BRA `(.L_x_4181) ;  /* 0x00000000003c9947 */ /* 0x000fea0003800000 */
        /* <DEDUP_REMOVED lines=15> */
.L_x_4181:
        /* <DEDUP_REMOVED lines=17> */
.L_x_4182:
        /* <DEDUP_REMOVED lines=16> */
.L_x_4179:
[----:B------:R-:W-:Y:S05]  /*4d40*/  @!P1 BRA `(.L_x_4184) ;  /* 0x0000000000409947 */ /* 0x000fea0003800000 */
[----:B01----:R-:W-:Y:S01]  /*4d50*/  @P2 FFMA.FTZ R125, R145, R129, R128 ;  /* 0x00000081917d2223 */ /* 0x003fe20000010080 */
[----:B-----5:R-:W-:Y:S01]  /*4d60*/  LOP3.LUT P5, RZ, R138, 0xff, RZ, 0xc0, !PT ;  /* 0x000000ff8aff7812 */ /* 0x020fe200078ac0ff */
[----:B------:R-:W-:Y:S01]  /*4d70*/  HFMA2 R130, -RZ, RZ, 0, 0 ;  /* 0x00000000ff827431 */ /* 0x000fe200000001ff */
[----:B------:R-:W-:Y:S01]  /*4d80*/  MOV R124, R104 ;  /* 0x00000068007c7202 */ /* 0x000fe20000000f00 */
        /* <DEDUP_REMOVED lines=12> */
.L_x_4184:
[----:B------:R-:W-:Y:S05]  /*4e50*/  @!P1 BRA `(.L_x_4185) ;  /* 0x00000000003c9947 */ /* 0x000fea0003800000 */
[----:B-1----:R-:W-:Y:S01]  /*4e60*/  @P2 FFMA.FTZ R130, R144, R129, R128 ;  /* 0x0000008190822223 */ /* 0x002fe20000010080 */
[----:B-----5:R-:W-:Y:S02]  /*4e70*/  LOP3.LUT P5, RZ, R138, 0xff00, RZ, 0xc0, !PT ;  /* 0x0000ff008aff7812 */ /* 0x020fe400078ac0ff */
[----:B0-----:R-:W-:Y:S01]  /*4e80*/  MOV R124, R105 ;  /* 0x00000069007c7202 */ /* 0x001fe20000000f00 */
        /* <DEDUP_REMOVED lines=12> */
.L_x_4185:
        /* <DEDUP_REMOVED lines=17> */
.L_x_4186:
[----:B------:R-:W-:Y:S05]  /*5060*/  @!P1 BRA `(.L_x_4183) ;  /* 0x0000001000609947 */ /* 0x000fea0003800000 */
[----:B-1----:R-:W-:Y:S01]  /*5070*/  @P2 FFMA.FTZ R130, R148, R129, R128 ;  /* 0x0000008194822223 */ /* 0x002fe20000010080 */
[----:B-----5:R-:W-:Y:S02]  /*5080*/  ISETP.GE.U32.AND P5, PT, R138, 0x1000000, PT ;  /* 0x010000008a00780c */ /* 0x020fe40003fa6070 */
        /* <DEDUP_REMOVED lines=14> */
.L_x_4178:
[----:B------:R-:W-:-:S04]  /*5170*/  UISETP.NE.U32.AND UP0, UPT, UR16, URZ, UPT ;  /* 0x000000ff1000728c */ /* 0x000fc8000bf05070 */
[----:B------:R-:W-:-:S06]  /*5180*/  UISETP.NE.AND.EX UP0, UPT, UR17, URZ, UPT, UP0 ;  /* 0x000000ff1100728c */ /* 0x000fcc000bf05300 */
[----:B------:R-:W-:-:S13]  /*5190*/  PLOP3.LUT P0, PT, PT, PT, UP0, 0x80, 0x8 ;  /* 0x000000000008781c */ /* 0x000fda0003f0f008 */
[----:B------:R-:W-:Y:S05]  /*51a0*/  @!P0 BRA `(.L_x_4187) ;  /* 0x0000000800208947 */ /* 0x000fea0003800000 */
[----:B------:R-:W-:Y:S05]  /*51b0*/  @!P1 BRA `(.L_x_4188) ;  /* 0x0000000000789947 */ /* 0x000fea0003800000 */
[----:B-----5:R-:W-:Y:S01]  /*51c0*/  LOP3.LUT P5, RZ, R138, 0xff, RZ, 0xc0, !PT ;  /* 0x000000ff8aff7812 */ /* 0x020fe200078ac0ff */
[----:B------:R-:W-:Y:S01]  /*51d0*/  BSSY.RECONVERGENT B1, `(.L_x_4189) ;  /* 0x000000c000017945 */ /* 0x000fe20003800200 */
[----:B0-----:R-:W-:-:S11]  /*51e0*/  HFMA2 R121, -RZ, RZ, 0, 0 ;  /* 0x00000000ff797431 */ /* 0x001fd600000001ff */
        /* <DEDUP_REMOVED lines=10> */
.L_x_4190:
[----:B------:R-:W-:Y:S05]  /*5290*/  BSYNC.RECONVERGENT B1 ;  /* 0x0000000000017941 */ /* 0x000fea0003800200 */
.L_x_4189:
        /* <DEDUP_REMOVED lines=13> */
.L_x_4192:
[----:B------:R-:W-:Y:S05]  /*5370*/  BSYNC.RECONVERGENT B1 ;  /* 0x0000000000017941 */ /* 0x000fea0003800200 */
.L_x_4191:
[----:B------:R-:W-:Y:S02]  /*5380*/  F2FP.BF16.F32.PACK_AB R194, RZ, R52 ;  /* 0x00000034ffc2723e */ /* 0x000fe400000010ff */
[----:B------:R-:W-:-:S07]  /*5390*/  MOV R52, R121 ;  /* 0x0000007900347202 */ /* 0x000fce0000000f00 */
.L_x_4188:
[----:B------:R-:W-:Y:S05]  /*53a0*/  @!P1 BRA `(.L_x_4193) ;  /* 0x0000000000789947 */ /* 0x000fea0003800000 */
[----:B-----5:R-:W-:Y:S01]  /*53b0*/  LOP3.LUT P5, RZ, R138, 0xff00, RZ, 0xc0, !PT ;  /* 0x0000ff008aff7812 */ /* 0x020fe200078ac0ff */
[----:B------:R-:W-:Y:S01]  /*53c0*/  BSSY.RECONVERGENT B1, `(.L_x_4194) ;  /* 0x000000c000017945 */ /* 0x000fe20003800200 */
[----:B0-----:R-:W-:-:S11]  /*53d0*/  HFMA2 R120, -RZ, RZ, 0, 0 ;  /* 0x00000000ff787431 */ /* 0x001fd600000001ff */
        /* <DEDUP_REMOVED lines=10> */
.L_x_4195:
[----:B------:R-:W-:Y:S05]  /*5480*/  BSYNC.RECONVERGENT B1 ;  /* 0x0000000000017941 */ /* 0x000fea0003800200 */
.L_x_4194:
        /* <DEDUP_REMOVED lines=13> */
.L_x_4197:
[----:B------:R-:W-:Y:S05]  /*5560*/  BSYNC.RECONVERGENT B1 ;  /* 0x0000000000017941 */ /* 0x000fea0003800200 */
.L_x_4196:
[----:B------:R-:W-:Y:S02]  /*5570*/  F2FP.BF16.F32.PACK_AB R192, RZ, R53 ;  /* 0x00000035ffc0723e */ /* 0x000fe400000010ff */
[----:B------:R-:W-:-:S07]  /*5580*/  MOV R53, R120 ;  /* 0x0000007800357202 */ /* 0x000fce0000000f00 */
.L_x_4193:
        /* <DEDUP_REMOVED lines=14> */
.L_x_4200:
[----:B------:R-:W-:Y:S05]  /*5670*/  BSYNC.RECONVERGENT B1 ;  /* 0x0000000000017941 */ /* 0x000fea0003800200 */
.L_x_4199:
        /* <DEDUP_REMOVED lines=13> */
.L_x_4202:
[----:B------:R-:W-:Y:S05]  /*5750*/  BSYNC.RECONVERGENT B1 ;  /* 0x0000000000017941 */ /* 0x000fea0003800200 */
.L_x_4201:
[----:B------:R-:W-:Y:S02]  /*5760*/  F2FP.BF16.F32.PACK_AB R193, RZ, R54 ;  /* 0x00000036ffc1723e */ /* 0x000fe400000010ff */
[----:B------:R-:W-:-:S07]  /*5770*/  MOV R54, R121 ;  /* 0x0000007900367202 */ /* 0x000fce0000000f00 */
.L_x_4198:
[-CC-:B0-----:R-:W-:Y:S01]  /*5780*/  FFMA.FTZ R121, R149, R129.reuse, R128.reuse ;  /* 0x0000008195797223 */ /* 0x181fe20000010080 */
[-CC-:B------:R-:W-:Y:S01]  /*5790*/  FFMA.FTZ R122, R144, R129.reuse, R128.reuse ;  /* 0x00000081907a7223 */ /* 0x180fe20000010080 */
[-CC-:B------:R-:W-:Y:S01]  /*57a0*/  FFMA.FTZ R123, R145, R129.reuse, R128.reuse ;  /* 0x00000081917b7223 */ /* 0x180fe20000010080 */
[----:B-1----:R-:W-:Y:S01]  /*57b0*/  FFMA.FTZ R124, R148, R129, R128 ;  /* 0x00000081947c7223 */ /* 0x002fe20000010080 */
        /* <DEDUP_REMOVED lines=22> */
[----:B0-----:R-:W-:Y:S01]  /*5920*/  @P5 FMUL.FTZ R195, R196, R121 ;  /* 0x00000079c4c35220 */ /* 0x001fe20000410000 */
[----:B------:R-:W-:-:S03]  /*5930*/  HFMA2 R121, -RZ, RZ, 0, 0 ;  /* 0x00000000ff797431 */ /* 0x000fc600000001ff */
[----:B------:R-:W-:Y:S01]  /*5940*/  @P5 FMUL.FTZ R190, R195, R120 ;  /* 0x00000078c3be5220 */ /* 0x000fe20000410000 */
[----:B------:R-:W-:Y:S01]  /*5950*/  @P5 SHF.L.U32 R120, R185, 0x10, RZ ;  /* 0x00000010b9785819 */ /* 0x000fe200000006ff */
[----:B-1----:R-:W-:Y:S02]  /*5960*/  @P5 FMUL.FTZ R123, R196, R123 ;  /* 0x0000007bc47b5220 */ /* 0x002fe40000410000 */
[----:B------:R-:W-:Y:S02]  /*5970*/  @P5 FMUL.FTZ R121, R131, R190 ;  /* 0x000000be83795220 */ /* 0x000fe40000410000 */
[----:B------:R-:W-:Y:S01]  /*5980*/  @P5 FMUL.FTZ R123, R123, R122 ;  /* 0x0000007a7b7b5220 */ /* 0x000fe20000410000 */
[----:B------:R-:W-:Y:S02]  /*5990*/  MOV R122, RZ ;  /* 0x000000ff007a7202 */ /* 0x000fe40000000f00 */
[----:B------:R-:W-:Y:S01]  /*59a0*/  F2FP.BF16.F32.PACK_AB R121, RZ, R121 ;  /* 0x00000079ff79723e */ /* 0x000fe200000010ff */
[----:B------:R-:W-:Y:S01]  /*59b0*/  @P5 FMUL.FTZ R122, R120, R123 ;  /* 0x0000007b787a5220 */ /* 0x000fe20000410000 */
[----:B------:R-:W-:-:S02]  /*59c0*/  MOV R120, R130 ;  /* 0x0000008200787202 */ /* 0x000fc40000000f00 */
[----:B------:R-:W-:Y:S01]  /*59d0*/  PRMT R190, R121, 0x7610, R190 ;  /* 0x0000761079be7816 */ /* 0x000fe200000000be */
[----:B------:R-:W-:Y:S01]  /*59e0*/  FADD.FTZ R55, R55, R122 ;  /* 0x0000007a37377221 */ /* 0x000fe20000010000 */
[----:B------:R-:W-:Y:S02]  /*59f0*/  MOV R123, R196 ;  /* 0x000000c4007b7202 */ /* 0x000fe40000000f00 */
[----:B------:R-:W-:Y:S02]  /*5a00*/  MOV R121, R125 ;  /* 0x0000007d00797202 */ /* 0x000fe40000000f00 */
[----:B------:R-:W-:Y:S01]  /*5a10*/  MOV R122, R124 ;  /* 0x0000007c007a7202 */ /* 0x000fe20000000f00 */
[----:B------:R-:W-:Y:S06]  /*5a20*/  BRA `(.L_x_4183) ;  /* 0x0000000400f07947 */ /* 0x000fec0003800000 */
.L_x_4187:
[----:B------:R-:W-:Y:S05]  /*5a30*/  @!P1 BRA `(.L_x_4203) ;  /* 0x0000000000789947 */ /* 0x000fea0003800000 */
[----:B-----5:R-:W-:Y:S01]  /*5a40*/  LOP3.LUT P5, RZ, R138, 0xff, RZ, 0xc0, !PT ;  /* 0x000000ff8aff7812 */ /* 0x020fe200078ac0ff */
[----:B------:R-:W-:Y:S01]  /*5a50*/  BSSY.RECONVERGENT B1, `(.L_x_4204) ;  /* 0x000000c000017945 */ /* 0x000fe20003800200 */
[----:B01----:R-:W-:-:S11]  /*5a60*/  HFMA2 R125, -RZ, RZ, 0, 0 ;  /* 0x00000000ff7d7431 */ /* 0x003fd600000001ff */
        /* <DEDUP_REMOVED lines=10> */
.L_x_4205:
[----:B------:R-:W-:Y:S05]  /*5b10*/  BSYNC.RECONVERGENT B1 ;  /* 0x0000000000017941 */ /* 0x000fea0003800200 */
.L_x_4204:
        /* <DEDUP_REMOVED lines=13> */
.L_x_4207:
[----:B------:R-:W-:Y:S05]  /*5bf0*/  BSYNC.RECONVERGENT B1 ;  /* 0x0000000000017941 */ /* 0x000fea0003800200 */
.L_x_4206:
[----:B------:R-:W-:Y:S02]  /*5c00*/  F2FP.BF16.F32.PACK_AB R194, RZ, R52 ;  /* 0x00000034ffc2723e */ /* 0x000fe400000010ff */
[----:B------:R-:W-:-:S07]  /*5c10*/  MOV R52, R125 ;  /* 0x0000007d00347202 */ /* 0x000fce0000000f00 */
.L_x_4203:
[----:B------:R-:W-:Y:S05]  /*5c20*/  @!P1 BRA `(.L_x_4208) ;  /* 0x0000000000789947 */ /* 0x000fea0003800000 */
[----:B-----5:R-:W-:Y:S01]  /*5c30*/  LOP3.LUT P5, RZ, R138, 0xff00, RZ, 0xc0, !PT ;  /* 0x0000ff008aff7812 */ /* 0x020fe200078ac0ff */
[----:B------:R-:W-:Y:S01]  /*5c40*/  BSSY.RECONVERGENT B1, `(.L_x_4209) ;  /* 0x000000c000017945 */ /* 0x000fe20003800200 */
[----:B01----:R-:W-:-:S11]  /*5c50*/  HFMA2 R124, -RZ, RZ, 0, 0 ;  /* 0x00000000ff7c7431 */ /* 0x003fd600000001ff */
        /* <DEDUP_REMOVED lines=10> */
.L_x_4210:
[----:B------:R-:W-:Y:S05]  /*5d00*/  BSYNC.RECONVERGENT B1 ;  /* 0x0000000000017941 */ /* 0x000fea0003800200 */
.L_x_4209:
        /* <DEDUP_REMOVED lines=13> */
.L_x_4212:
[----:B------:R-:W-:Y:S05]  /*5de0*/  BSYNC.RECONVERGENT B1 ;  /* 0x0000000000017941 */ /* 0x000fea0003800200 */
.L_x_4211:
[----:B------:R-:W-:Y:S02]  /*5df0*/  F2FP.BF16.F32.PACK_AB R192, RZ, R53 ;  /* 0x00000035ffc0723e */ /* 0x000fe400000010ff */
[----:B------:R-:W-:-:S07]  /*5e00*/  MOV R53, R124 ;  /* 0x0000007c00357202 */ /* 0x000fce0000000f00 */
.L_x_4208:
        /* <DEDUP_REMOVED lines=14> */
.L_x_4215:
[----:B------:R-:W-:Y:S05]  /*5ef0*/  BSYNC.RECONVERGENT B1 ;  /* 0x0000000000017941 */ /* 0x000fea0003800200 */
.L_x_4214:
        /* <DEDUP_REMOVED lines=13> */
.L_x_4217:
[----:B------:R-:W-:Y:S05]  /*5fd0*/  BSYNC.RECONVERGENT B1 ;  /* 0x0000000000017941 */ /* 0x000fea0003800200 */
.L_x_4216:
[----:B------:R-:W-:Y:S02]  /*5fe0*/  F2FP.BF16.F32.PACK_AB R193, RZ, R54 ;  /* 0x00000036ffc1723e */ /* 0x000fe400000010ff */
[----:B------:R-:W-:-:S07]  /*5ff0*/  MOV R54, R125 ;  /* 0x0000007d00367202 */ /* 0x000fce0000000f00 */
.L_x_4213:
[----:B------:R-:W-:Y:S05]  /*6000*/  @!P1 BRA `(.L_x_4183) ;  /* 0x0000000000789947 */ /* 0x000fea0003800000 */
[----:B-----5:R-:W-:Y:S01]  /*6010*/  ISETP.GE.U32.AND P5, PT, R138, 0x1000000, PT ;  /* 0x010000008a00780c */ /* 0x020fe20003fa6070 */
[----:B------:R-:W-:Y:S01]  /*6020*/  BSSY.RECONVERGENT B1, `(.L_x_4218) ;  /* 0x000000c000017945 */ /* 0x000fe20003800200 */
[----:B01----:R-:W-:-:S11]  /*6030*/  HFMA2 R124, -RZ, RZ, 0, 0 ;  /* 0x00000000ff7c7431 */ /* 0x003fd600000001ff */
        /* <DEDUP_REMOVED lines=10> */
.L_x_4219:
[----:B------:R-:W-:Y:S05]  /*60e0*/  BSYNC.RECONVERGENT B1 ;  /* 0x0000000000017941 */ /* 0x000fea0003800200 */
.L_x_4218:
        /* <DEDUP_REMOVED lines=13> */
.L_x_4221:
[----:B------:R-:W-:Y:S05]  /*61c0*/  BSYNC.RECONVERGENT B1 ;  /* 0x0000000000017941 */ /* 0x000fea0003800200 */
.L_x_4220:
[----:B------:R-:W-:Y:S02]  /*61d0*/  F2FP.BF16.F32.PACK_AB R190, RZ, R55 ;  /* 0x00000037ffbe723e */ /* 0x000fe400000010ff */
[----:B------:R-:W-:-:S07]  /*61e0*/  MOV R55, R124 ;  /* 0x0000007c00377202 */ /* 0x000fce0000000f00 */
.L_x_4183:
        /* <DEDUP_REMOVED lines=12> */
.L_x_4222:
[----:B------:R-:W-:Y:S01]  /*62b0*/  VIADD R127, R127, 0x80 ;  /* 0x000000807f7f7836 */ /* 0x000fe20000000000 */
[----:B------:R-:W-:-:S07]  /*62c0*/  IADD3 R126, PT, PT, R126, 0x80, RZ ;  /* 0x000000807e7e7810 */ /* 0x000fce0007ffe0ff */
.L_x_4176:
[----:B------:R-:W-:Y:S05]  /*62d0*/  BSYNC.RECONVERGENT B0 ;  /* 0x0000000000007941 */ /* 0x000fea0003800200 */
.L_x_4175:
        /* <DEDUP_REMOVED lines=12> */
.L_x_4225:
        /* <DEDUP_REMOVED lines=15> */
[----:B------:R-:W-:Y:S01]  /*6490*/  MOV R195, R111 ;  /* 0x0000006f00c37202 */ /* 0x000fe20000000f00 */
[C---:B------:R-:W-:Y:S01]  /*64a0*/  @P2 FFMA.FTZ R122, R189.reuse, R123, R110 ;  /* 0x0000007bbd7a2223 */ /* 0x040fe2000001006e */
[----:B------:R-:W-:Y:S01]  /*64b0*/  MOV R130, R108 ;  /* 0x0000006c00827202 */ /* 0x000fe20000000f00 */
        /* <DEDUP_REMOVED lines=20> */
.L_x_4228:
        /* <DEDUP_REMOVED lines=16> */
.L_x_4229:
        /* <DEDUP_REMOVED lines=17> */
.L_x_4230:
        /* <DEDUP_REMOVED lines=16> */
.L_x_4227:
        /* <DEDUP_REMOVED lines=17> */
.L_x_4232:
        /* <DEDUP_REMOVED lines=16> */
.L_x_4233:
        /* <DEDUP_REMOVED lines=17> */
.L_x_4234:
        /* <DEDUP_REMOVED lines=17> */
.L_x_4226:
        /* <DEDUP_REMOVED lines=18> */
.L_x_4238:
[----:B------:R-:W-:Y:S05]  /*6e60*/  BSYNC.RECONVERGENT B1 ;  /* 0x0000000000017941 */ /* 0x000fea0003800200 */
.L_x_4237:
        /* <DEDUP_REMOVED lines=13> */
.L_x_4240:
[----:B------:R-:W-:Y:S05]  /*6f40*/  BSYNC.RECONVERGENT B1 ;  /* 0x0000000000017941 */ /* 0x000fea0003800200 */
.L_x_4239:
[----:B------:R-:W-:Y:S02]  /*6f50*/  F2FP.BF16.F32.PACK_AB R194, RZ, R48 ;  /* 0x00000030ffc2723e */ /* 0x000fe400000010ff */
[----:B------:R-:W-:-:S07]  /*6f60*/  MOV R48, R121 ;  /* 0x0000007900307202 */ /* 0x000fce0000000f00 */
.L_x_4236:
        /* <DEDUP_REMOVED lines=14> */
.L_x_4243:
[----:B------:R-:W-:Y:S05]  /*7050*/  BSYNC.RECONVERGENT B1 ;  /* 0x0000000000017941 */ /* 0x000fea0003800200 */
.L_x_4242:
        /* <DEDUP_REMOVED lines=13> */
.L_x_4245:
[----:B------:R-:W-:Y:S05]  /*7130*/  BSYNC.RECONVERGENT B1 ;  /* 0x0000000000017941 */ /* 0x000fea0003800200 */
.L_x_4244:
[----:B------:R-:W-:Y:S02]  /*7140*/  F2FP.BF16.F32.PACK_AB R192, RZ, R49 ;  /* 0x00000031ffc0723e */ /* 0x000fe400000010ff */
[----:B------:R-:W-:-:S07]  /*7150*/  MOV R49, R120 ;  /* 0x0000007800317202 */ /* 0x000fce0000000f00 */
.L_x_4241:
        /* <DEDUP_REMOVED lines=14> */
.L_x_4248:
[----:B------:R-:W-:Y:S05]  /*7240*/  BSYNC.RECONVERGENT B1 ;  /* 0x0000000000017941 */ /* 0x000fea0003800200 */
.L_x_4247:
        /* <DEDUP_REMOVED lines=13> */
.L_x_4250:
[----:B------:R-:W-:Y:S05]  /*7320*/  BSYNC.RECONVERGENT B1 ;  /* 0x0000000000017941 */ /* 0x000fea0003800200 */
.L_x_4249:
[----:B------:R-:W-:Y:S02]  /*7330*/  F2FP.BF16.F32.PACK_AB R193, RZ, R50 ;  /* 0x00000032ffc1723e */ /* 0x000fe400000010ff */
[----:B------:R-:W-:-:S07]  /*7340*/  MOV R50, R121 ;  /* 0x0000007900327202 */ /* 0x000fce0000000f00 */
.L_x_4246:
        /* <DEDUP_REMOVED lines=42> */
.L_x_4235:
        /* <DEDUP_REMOVED lines=14> */
.L_x_4253:
[----:B------:R-:W-:Y:S05]  /*76d0*/  BSYNC.RECONVERGENT B1 ;  /* 0x0000000000017941 */ /* 0x000fea0003800200 */
.L_x_4252:
        /* <DEDUP_REMOVED lines=13> */
.L_x_4255:
[----:B------:R-:W-:Y:S05]  /*77b0*/  BSYNC.RECONVERGENT B1 ;  /* 0x0000000000017941 */ /* 0x000fea0003800200 */
.L_x_4254:
[----:B------:R-:W-:Y:S02]  /*77c0*/  F2FP.BF16.F32.PACK_AB R194, RZ, R48 ;  /* 0x00000030ffc2723e */ /* 0x000fe400000010ff */
[----:B------:R-:W-:-:S07]  /*77d0*/  MOV R48, R125 ;  /* 0x0000007d00307202 */ /* 0x000fce0000000f00 */
.L_x_4251:
        /* <DEDUP_REMOVED lines=14> */
.L_x_4258:
[----:B------:R-:W-:Y:S05]  /*78c0*/  BSYNC.RECONVERGENT B1 ;  /* 0x0000000000017941 */ /* 0x000fea0003800200 */
.L_x_4257:
        /* <DEDUP_REMOVED lines=13> */
.L_x_4260:
[----:B------:R-:W-:Y:S05]  /*79a0*/  BSYNC.RECONVERGENT B1 ;  /* 0x0000000000017941 */ /* 0x000fea0003800200 */
.L_x_4259:
[----:B------:R-:W-:Y:S02]  /*79b0*/  F2FP.BF16.F32.PACK_AB R192, RZ, R49 ;  /* 0x00000031ffc0723e */ /* 0x000fe400000010ff */
[----:B------:R-:W-:-:S07]  /*79c0*/  MOV R49, R124 ;  /* 0x0000007c00317202 */ /* 0x000fce0000000f00 */
.L_x_4256:
        /* <DEDUP_REMOVED lines=14> */
.L_x_4263:
[----:B------:R-:W-:Y:S05]  /*7ab0*/  BSYNC.RECONVERGENT B1 ;  /* 0x0000000000017941 */ /* 0x000fea0003800200 */
.L_x_4262:
        /* <DEDUP_REMOVED lines=13> */
.L_x_4265:
[----:B------:R-:W-:Y:S05]  /*7b90*/  BSYNC.RECONVERGENT B1 ;  /* 0x0000000000017941 */ /* 0x000fea0003800200 */
.L_x_4264:
[----:B------:R-:W-:Y:S02]  /*7ba0*/  F2FP.BF16.F32.PACK_AB R193, RZ, R50 ;  /* 0x00000032ffc1723e */ /* 0x000fe400000010ff */
[----:B------:R-:W-:-:S07]  /*7bb0*/  MOV R50, R125 ;  /* 0x0000007d00327202 */ /* 0x000fce0000000f00 */
.L_x_4261:
        /* <DEDUP_REMOVED lines=14> */
.L_x_4267:
[----:B------:R-:W-:Y:S05]  /*7ca0*/  BSYNC.RECONVERGENT B1 ;  /* 0x0000000000017941 */ /* 0x000fea0003800200 */
.L_x_4266:
[----:B------:R-:W-:Y:S01]  /*7cb0*/  BSSY.RECONVERGENT B1, `(.L_x_4268) ;  /* 0x000000d000017945 */ /* 0x000fe20003800200 */
[----:B------:R-:W-:Y:S01]  /*7cc0*/  FADD.FTZ R124, R51, R124 ;  /* 0x0000007c337c7221 */ /* 0x000fe20000010000 */
[----:B------:R-:W-:Y:S02]  /*7cd0*/  MOV R51, RZ ;  /* 0x000000ff00337202 */ /* 0x000fe40000000f00 */
[----:B------:R-:W-:Y:S05]  /*7ce0*/  @!P5 BRA `(.L_x_4269) ;  /* 0x000000000024d947 */ /* 0x000fea0003800000 */
[----:B------:R-:W-:Y:S01]  /*7cf0*/  FFMA.FTZ R130, R156, R129, R128 ;  /* 0x000000819c827223 */ /* 0x000fe20000010080 */
[----:B------:R-:W-:Y:S01]  /*7d00*/  ISETP.GT.AND P5, PT, R188, RZ, PT ;  /* 0x000000ffbc00720c */ /* 0x000fe20003fa4270 */
[----:B------:R-:W-:Y:S02]  /*7d10*/  IMAD.U32 R51, R36, 0x10000, RZ ;  /* 0x0001000024337824 */ /* 0x000fe400078e00ff */
[----:B------:R-:W-:-:S04]  /*7d20*/  FADD.FTZ R130, R159, -R130 ;  /* 0x800000829f827221 */ /* 0x000fc80000010000 */
[----:B------:R-:W-:-:S05]  /*7d30*/  FMUL.FTZ R130, R189, R130 ;  /* 0x00000082bd827220 */ /* 0x000fca0000410000 */
[----:B------:R-:W-:-:S05]  /*7d40*/  FSEL R130, R130, RZ, P5 ;  /* 0x000000ff82827208 */ /* 0x000fca0002800000 */
[----:B------:R-:W-:-:S04]  /*7d50*/  FMUL.FTZ R130, R130, UR15 ;  /* 0x0000000f82827c20 */ /* 0x000fc80008410000 */
[----:B------:R-:W-:-:S04]  /*7d60*/  FMUL.FTZ R130, R130, UR14 ;  /* 0x0000000e82827c20 */ /* 0x000fc80008410000 */
[----:B------:R-:W-:-:S07]  /*7d70*/  FMUL.FTZ R51, R51, R130 ;  /* 0x0000008233337220 */ /* 0x000fce0000410000 */
.L_x_4269:
[----:B------:R-:W-:Y:S05]  /*7d80*/  BSYNC.RECONVERGENT B1 ;  /* 0x0000000000017941 */ /* 0x000fea0003800200 */
.L_x_4268:
[----:B------:R-:W-:Y:S02]  /*7d90*/  F2FP.BF16.F32.PACK_AB R190, RZ, R51 ;  /* 0x00000033ffbe723e */ /* 0x000fe400000010ff */
[----:B------:R-:W-:-:S07]  /*7da0*/  MOV R51, R124 ;  /* 0x0000007c00337202 */ /* 0x000fce0000000f00 */
.L_x_4231:
        /* <DEDUP_REMOVED lines=12> */
.L_x_4270:
[----:B------:R-:W-:Y:S02]  /*7e70*/  IADD3 R127, PT, PT, R127, 0x80, RZ ;  /* 0x000000807f7f7810 */ /* 0x000fe40007ffe0ff */
[----:B------:R-:W-:-:S07]  /*7e80*/  IADD3 R126, PT, PT, R126, 0x80, RZ ;  /* 0x000000807e7e7810 */ /* 0x000fce0007ffe0ff */
.L_x_4224:
[----:B------:R-:W-:Y:S05]  /*7e90*/  BSYNC.RECONVERGENT B0 ;  /* 0x0000000000007941 */ /* 0x000fea0003800200 */
.L_x_4223:
        /* <DEDUP_REMOVED lines=12> */
.L_x_4273:
        /* <DEDUP_REMOVED lines=38> */
.L_x_4276:
        /* <DEDUP_REMOVED lines=16> */
.L_x_4277:
        /* <DEDUP_REMOVED lines=17> */
.L_x_4278:
        /* <DEDUP_REMOVED lines=16> */
.L_x_4275:
        /* <DEDUP_REMOVED lines=17> */
.L_x_4280:
        /* <DEDUP_REMOVED lines=16> */
.L_x_4281:
        /* <DEDUP_REMOVED lines=17> */
.L_x_4282:
        /* <DEDUP_REMOVED lines=17> */
.L_x_4274:
        /* <DEDUP_REMOVED lines=18> */
.L_x_4286:
[----:B------:R-:W-:Y:S05]  /*8a20*/  BSYNC.RECONVERGENT B1 ;  /* 0x0000000000017941 */ /* 0x000fea0003800200 */
.L_x_4285:
        /* <DEDUP_REMOVED lines=13> */
.L_x_4288:
[----:B------:R-:W-:Y:S05]  /*8b00*/  BSYNC.RECONVERGENT B1 ;  /* 0x0000000000017941 */ /* 0x000fea0003800200 */
.L_x_4287:
[----:B------:R-:W-:Y:S02]  /*8b10*/  F2FP.BF16.F32.PACK_AB R194, RZ, R44 ;  /* 0x0000002cffc2723e */ /* 0x000fe400000010ff */
[----:B------:R-:W-:-:S07]  /*8b20*/  MOV R44, R121 ;  /* 0x00000079002c7202 */ /* 0x000fce0000000f00 */
.L_x_4284:
        /* <DEDUP_REMOVED lines=14> */
.L_x_4291:
[----:B------:R-:W-:Y:S05]  /*8c10*/  BSYNC.RECONVERGENT B1 ;  /* 0x0000000000017941 */ /* 0x000fea0003800200 */
.L_x_4290:
        /* <DEDUP_REMOVED lines=13> */
.L_x_4293:
[----:B------:R-:W-:Y:S05]  /*8cf0*/  BSYNC.RECONVERGENT B1 ;  /* 0x0000000000017941 */ /* 0x000fea0003800200 */
.L_x_4292:
[----:B------:R-:W-:Y:S02]  /*8d00*/  F2FP.BF16.F32.PACK_AB R192, RZ, R45 ;  /* 0x0000002dffc0723e */ /* 0x000fe400000010ff */
[----:B------:R-:W-:-:S07]  /*8d10*/  MOV R45, R120 ;  /* 0x00000078002d7202 */ /* 0x000fce0000000f00 */
.L_x_4289:
        /* <DEDUP_REMOVED lines=14> */
.L_x_4296:
[----:B------:R-:W-:Y:S05]  /*8e00*/  BSYNC.RECONVERGENT B1 ;  /* 0x0000000000017941 */ /* 0x000fea0003800200 */
.L_x_4295:
        /* <DEDUP_REMOVED lines=13> */
.L_x_4298:
[----:B------:R-:W-:Y:S05]  /*8ee0*/  BSYNC.RECONVERGENT B1 ;  /* 0x0000000000017941 */ /* 0x000fea0003800200 */
.L_x_4297:
[----:B------:R-:W-:Y:S02]  /*8ef0*/  F2FP.BF16.F32.PACK_AB R193, RZ, R46 ;  /* 0x0000002effc1723e */ /* 0x000fe400000010ff */
[----:B------:R-:W-:-:S07]  /*8f00*/  MOV R46, R121 ;  /* 0x00000079002e7202 */ /* 0x000fce0000000f00 */
.L_x_4294:
        /* <DEDUP_REMOVED lines=31> */
[----:B------:R-:W-:Y:S02]  /*9100*/  CS2R R120, SRZ ;  /* 0x0000000000787805 */ /* 0x000fe4000001ff00 */
[----:B------:R-:W-:Y:S01]  /*9110*/  @P5 FMUL.FTZ R120, R123, R122 ;  /* 0x0000007a7b785220 */ /* 0x000fe20000410000 */
[----:B------:R-:W-:Y:S01]  /*9120*/  @P5 FMUL.FTZ R121, R131, R190 ;  /* 0x000000be83795220 */ /* 0x000fe20000410000 */
[----:B------:R-:W-:Y:S02]  /*9130*/  MOV R122, R124 ;  /* 0x0000007c007a7202 */ /* 0x000fe40000000f00 */
[----:B------:R-:W-:Y:S01]  /*9140*/  FADD.FTZ R47, R47, R120 ;  /* 0x000000782f2f7221 */ /* 0x000fe20000010000 */
[----:B------:R-:W-:Y:S02]  /*9150*/  MOV R120, R130 ;  /* 0x0000008200787202 */ /* 0x000fe40000000f00 */
[----:B------:R-:W-:-:S02]  /*9160*/  F2FP.BF16.F32.PACK_AB R190, RZ, R121 ;  /* 0x00000079ffbe723e */ /* 0x000fc400000010ff */
[----:B------:R-:W-:Y:S02]  /*9170*/  MOV R121, R125 ;  /* 0x0000007d00797202 */ /* 0x000fe40000000f00 */
[----:B------:R-:W-:Y:S01]  /*9180*/  MOV R123, R196 ;  /* 0x000000c4007b7202 */ /* 0x000fe20000000f00 */
[----:B------:R-:W-:Y:S06]  /*9190*/  BRA `(.L_x_4279) ;  /* 0x0000000400f07947 */ /* 0x000fec0003800000 */
.L_x_4283:
        /* <DEDUP_REMOVED lines=14> */
.L_x_4301:
[----:B------:R-:W-:Y:S05]  /*9280*/  BSYNC.RECONVERGENT B1 ;  /* 0x0000000000017941 */ /* 0x000fea0003800200 */
.L_x_4300:
        /* <DEDUP_REMOVED lines=13> */
.L_x_4303:
[----:B------:R-:W-:Y:S05]  /*9360*/  BSYNC.RECONVERGENT B1 ;  /* 0x0000000000017941 */ /* 0x000fea0003800200 */
.L_x_4302:
[----:B------:R-:W-:Y:S02]  /*9370*/  F2FP.BF16.F32.PACK_AB R194, RZ, R44 ;  /* 0x0000002cffc2723e */ /* 0x000fe400000010ff */
[----:B------:R-:W-:-:S07]  /*9380*/  MOV R44, R125 ;  /* 0x0000007d002c7202 */ /* 0x000fce0000000f00 */
.L_x_4299:
        /* <DEDUP_REMOVED lines=14> */
.L_x_4306:
[----:B------:R-:W-:Y:S05]  /*9470*/  BSYNC.RECONVERGENT B1 ;  /* 0x0000000000017941 */ /* 0x000fea0003800200 */
.L_x_4305:
        /* <DEDUP_REMOVED lines=13> */
.L_x_4308:
[----:B------:R-:W-:Y:S05]  /*9550*/  BSYNC.RECONVERGENT B1 ;  /* 0x0000000000017941 */ /* 0x000fea0003800200 */
.L_x_4307:
[----:B------:R-:W-:Y:S02]  /*9560*/  F2FP.BF16.F32.PACK_AB R192, RZ, R45 ;  /* 0x0000002dffc0723e */ /* 0x000fe400000010ff */
[----:B------:R-:W-:-:S07]  /*9570*/  MOV R45, R124 ;  /* 0x0000007c002d7202 */ /* 0x000fce0000000f00 */
.L_x_4304:
        /* <DEDUP_REMOVED lines=14> */
.L_x_4311:
[----:B------:R-:W-:Y:S05]  /*9660*/  BSYNC.RECONVERGENT B1 ;  /* 0x0000000000017941 */ /* 0x000fea0003800200 */
.L_x_4310:
        /* <DEDUP_REMOVED lines=13> */
.L_x_4313:
[----:B------:R-:W-:Y:S05]  /*9740*/  BSYNC.RECONVERGENT B1 ;  /* 0x0000000000017941 */ /* 0x000fea0003800200 */
.L_x_4312:
[----:B------:R-:W-:Y:S02]  /*9750*/  F2FP.BF16.F32.PACK_AB R193, RZ, R46 ;  /* 0x0000002effc1723e */ /* 0x000fe400000010ff */
[----:B------:R-:W-:-:S07]  /*9760*/  MOV R46, R125 ;  /* 0x0000007d002e7202 */ /* 0x000fce0000000f00 */
.L_x_4309:
[----:B------:R-:W-:Y:S05]  /*9770*/  @!P1 BRA `(.L_x_4279) ;  /* 0x0000000000789947 */ /* 0x000fea0003800000 */
[----:B-----5:R-:W-:Y:S01]  /*9780*/  ISETP.GE.U32.AND P5, PT, R140, 0x1000000, PT ;  /* 0x010000008c00780c */ /* 0x020fe20003fa6070 */
[----:B------:R-:W-:Y:S01]  /*9790*/  BSSY.RECONVERGENT B1, `(.L_x_4314) ;  /* 0x000000c000017945 */ /* 0x000fe20003800200 */
[----:B01----:R-:W-:-:S11]  /*97a0*/  HFMA2 R124, -RZ, RZ, 0, 0 ;  /* 0x00000000ff7c7431 */ /* 0x003fd600000001ff */
        /* <DEDUP_REMOVED lines=10> */
.L_x_4315:
[----:B------:R-:W-:Y:S05]  /*9850*/  BSYNC.RECONVERGENT B1 ;  /* 0x0000000000017941 */ /* 0x000fea0003800200 */
.L_x_4314:
        /* <DEDUP_REMOVED lines=13> */
.L_x_4317:
[----:B------:R-:W-:Y:S05]  /*9930*/  BSYNC.RECONVERGENT B1 ;  /* 0x0000000000017941 */ /* 0x000fea0003800200 */
.L_x_4316:
[----:B------:R-:W-:Y:S02]  /*9940*/  F2FP.BF16.F32.PACK_AB R190, RZ, R47 ;  /* 0x0000002fffbe723e */ /* 0x000fe400000010ff */
[----:B------:R-:W-:-:S07]  /*9950*/  MOV R47, R124 ;  /* 0x0000007c002f7202 */ /* 0x000fce0000000f00 */
.L_x_4279:
        /* <DEDUP_REMOVED lines=12> */
.L_x_4318:
[----:B------:R-:W-:Y:S02]  /*9a20*/  IADD3 R127, PT, PT, R127, 0x80, RZ ;  /* 0x000000807f7f7810 */ /* 0x000fe40007ffe0ff */
[----:B------:R-:W-:-:S07]  /*9a30*/  IADD3 R126, PT, PT, R126, 0x80, RZ ;  /* 0x000000807e7e7810 */ /* 0x000fce0007ffe0ff */
.L_x_4272:
[----:B------:R-:W-:Y:S05]  /*9a40*/  BSYNC.RECONVERGENT B0 ;  /* 0x0000000000007941 */ /* 0x000fea0003800200 */
.L_x_4271:
        /* <DEDUP_REMOVED lines=13> */
.L_x_4321:
        /* <DEDUP_REMOVED lines=38> */
.L_x_4324:
        /* <DEDUP_REMOVED lines=16> */
.L_x_4325:
        /* <DEDUP_REMOVED lines=17> */
.L_x_4326:
        /* <DEDUP_REMOVED lines=16> */
.L_x_4323:
        /* <DEDUP_REMOVED lines=17> */
.L_x_4328:
        /* <DEDUP_REMOVED lines=16> */
.L_x_4329:
        /* <DEDUP_REMOVED lines=17> */
.L_x_4330:
[----:B------:R-:W-:Y:S05]  /*a3b0*/  @!P1 BRA `(.L_x_4327) ;  /* 0x0000000c00f49947 */ /* 0x000fea0003800000 */
[----:B------:R-:W-:Y:S01]  /*a3c0*/  @P2 FFMA.FTZ R128, R172, R129, R128 ;  /* 0x00000081ac802223 */ /* 0x000fe20000010080 */
[----:B01---5:R-:W-:-:S03]  /*a3d0*/  MOV R124, R119 ;  /* 0x00000077007c7202 */ /* 0x023fc60000000f00 */
[----:B------:R-:W-:-:S04]  /*a3e0*/  @P2 FADD.FTZ R128, R175, -R128 ;  /* 0x80000080af802221 */ /* 0x000fc80000010000 */
[----:B------:R-:W-:Y:S01]  /*a3f0*/  @P2 FFMA.FTZ R124, R189, R128, R119 ;  /* 0x00000080bd7c2223 */ /* 0x000fe20000010077 */
[----:B------:R-:W-:-:S03]  /*a400*/  ISETP.GE.U32.AND P2, PT, R141, 0x1000000, PT ;  /* 0x010000008d00780c */ /* 0x000fc60003f46070 */
        /* <DEDUP_REMOVED lines=11> */
.L_x_4322:
        /* <DEDUP_REMOVED lines=18> */
.L_x_4334:
[----:B------:R-:W-:Y:S05]  /*a5e0*/  BSYNC.RECONVERGENT B1 ;  /* 0x0000000000017941 */ /* 0x000fea0003800200 */
.L_x_4333:
        /* <DEDUP_REMOVED lines=13> */
.L_x_4336:
[----:B------:R-:W-:Y:S05]  /*a6c0*/  BSYNC.RECONVERGENT B1 ;  /* 0x0000000000017941 */ /* 0x000fea0003800200 */
.L_x_4335:
[----:B------:R-:W-:Y:S02]  /*a6d0*/  F2FP.BF16.F32.PACK_AB R194, RZ, R40 ;  /* 0x00000028ffc2723e */ /* 0x000fe400000010ff */
[----:B------:R-:W-:-:S07]  /*a6e0*/  MOV R40, R121 ;  /* 0x0000007900287202 */ /* 0x000fce0000000f00 */
.L_x_4332:
        /* <DEDUP_REMOVED lines=14> */
.L_x_4339:
[----:B------:R-:W-:Y:S05]  /*a7d0*/  BSYNC.RECONVERGENT B1 ;  /* 0x0000000000017941 */ /* 0x000fea0003800200 */
.L_x_4338:
        /* <DEDUP_REMOVED lines=13> */
.L_x_4341:
[----:B------:R-:W-:Y:S05]  /*a8b0*/  BSYNC.RECONVERGENT B1 ;  /* 0x0000000000017941 */ /* 0x000fea0003800200 */
.L_x_4340:
[----:B------:R-:W-:Y:S02]  /*a8c0*/  F2FP.BF16.F32.PACK_AB R192, RZ, R41 ;  /* 0x00000029ffc0723e */ /* 0x000fe400000010ff */
[----:B------:R-:W-:-:S07]  /*a8d0*/  MOV R41, R120 ;  /* 0x0000007800297202 */ /* 0x000fce0000000f00 */
.L_x_4337:
        /* <DEDUP_REMOVED lines=14> */
.L_x_4344:
[----:B------:R-:W-:Y:S05]  /*a9c0*/  BSYNC.RECONVERGENT B1 ;  /* 0x0000000000017941 */ /* 0x000fea0003800200 */
.L_x_4343:
        /* <DEDUP_REMOVED lines=13> */
.L_x_4346:
[----:B------:R-:W-:Y:S05]  /*aaa0*/  BSYNC.RECONVERGENT B1 ;  /* 0x0000000000017941 */ /* 0x000fea0003800200 */
.L_x_4345:
[----:B------:R-:W-:Y:S02]  /*aab0*/  F2FP.BF16.F32.PACK_AB R193, RZ, R42 ;  /* 0x0000002affc1723e */ /* 0x000fe400000010ff */
[----:B------:R-:W-:-:S07]  /*aac0*/  MOV R42, R121 ;  /* 0x00000079002a7202 */ /* 0x000fce0000000f00 */
.L_x_4342:
[-CC-:B0-----:R-:W-:Y:S01]  /*aad0*/  FFMA.FTZ R122, R172, R129.reuse, R128.reuse ;  /* 0x00000081ac7a7223 */ /* 0x181fe20000010080 */
[-CC-:B------:R-:W-:Y:S01]  /*aae0*/  FFMA.FTZ R121, R173, R129.reuse, R128.reuse ;  /* 0x00000081ad797223 */ /* 0x180fe20000010080 */
[-CC-:B------:R-:W-:Y:S01]  /*aaf0*/  FFMA.FTZ R120, R168, R129.reuse, R128.reuse ;  /* 0x00000081a8787223 */ /* 0x180fe20000010080 */
[----:B------:R-:W-:Y:S01]  /*ab00*/  FFMA.FTZ R129, R169, R129, R128 ;  /* 0x00000081a9817223 */ /* 0x000fe20000010080 */
[----:B-1----:R-:W-:Y:S01]  /*ab10*/  FADD.FTZ R130, R175, -R122 ;  /* 0x8000007aaf827221 */ /* 0x002fe20000010000 */
        /* <DEDUP_REMOVED lines=13> */
[----:B-----5:R-:W-:Y:S01]  /*abf0*/  ISETP.GE.U32.AND P2, PT, R141, 0x1000000, PT ;  /* 0x010000008d00780c */ /* 0x020fe20003f46070 */
        /* <DEDUP_REMOVED lines=11> */
.L_x_4331:
        /* <DEDUP_REMOVED lines=14> */
.L_x_4349:
[----:B------:R-:W-:Y:S05]  /*ad90*/  BSYNC.RECONVERGENT B1 ;  /* 0x0000000000017941 */ /* 0x000fea0003800200 */
.L_x_4348:
        /* <DEDUP_REMOVED lines=13> */
.L_x_4351:
[----:B------:R-:W-:Y:S05]  /*ae70*/  BSYNC.RECONVERGENT B1 ;  /* 0x0000000000017941 */ /* 0x000fea0003800200 */
.L_x_4350:
[----:B------:R-:W-:Y:S02]  /*ae80*/  F2FP.BF16.F32.PACK_AB R194, RZ, R40 ;  /* 0x00000028ffc2723e */ /* 0x000fe400000010ff */
[----:B------:R-:W-:-:S07]  /*ae90*/  MOV R40, R125 ;  /* 0x0000007d00287202 */ /* 0x000fce0000000f00 */
.L_x_4347:
        /* <DEDUP_REMOVED lines=14> */
.L_x_4354:
[----:B------:R-:W-:Y:S05]  /*af80*/  BSYNC.RECONVERGENT B1 ;  /* 0x0000000000017941 */ /* 0x000fea0003800200 */
.L_x_4353:
        /* <DEDUP_REMOVED lines=13> */
.L_x_4356:
[----:B------:R-:W-:Y:S05]  /*b060*/  BSYNC.RECONVERGENT B1 ;  /* 0x0000000000017941 */ /* 0x000fea0003800200 */
.L_x_4355:
[----:B------:R-:W-:Y:S02]  /*b070*/  F2FP.BF16.F32.PACK_AB R192, RZ, R41 ;  /* 0x00000029ffc0723e */ /* 0x000fe400000010ff */
[----:B------:R-:W-:-:S07]  /*b080*/  MOV R41, R124 ;  /* 0x0000007c00297202 */ /* 0x000fce0000000f00 */
.L_x_4352:
        /* <DEDUP_REMOVED lines=14> */
.L_x_4359:
[----:B------:R-:W-:Y:S05]  /*b170*/  BSYNC.RECONVERGENT B1 ;  /* 0x0000000000017941 */ /* 0x000fea0003800200 */
.L_x_4358:
        /* <DEDUP_REMOVED lines=13> */
.L_x_4361:
[----:B------:R-:W-:Y:S05]  /*b250*/  BSYNC.RECONVERGENT B1 ;  /* 0x0000000000017941 */ /* 0x000fea0003800200 */
.L_x_4360:
[----:B------:R-:W-:Y:S02]  /*b260*/  F2FP.BF16.F32.PACK_AB R193, RZ, R42 ;  /* 0x0000002affc1723e */ /* 0x000fe400000010ff */
[----:B------:R-:W-:-:S07]  /*b270*/  MOV R42, R125 ;  /* 0x0000007d002a7202 */ /* 0x000fce0000000f00 */
.L_x_4357:
[----:B------:R-:W-:Y:S05]  /*b280*/  @!P1 BRA `(.L_x_4327) ;  /* 0x0000000000409947 */ /* 0x000fea0003800000 */
[----:B------:R-:W-:Y:S01]  /*b290*/  FFMA.FTZ R128, R172, R129, R128 ;  /* 0x00000081ac807223 */ /* 0x000fe20000010080 */
[----:B------:R-:W-:-:S03]  /*b2a0*/  ISETP.GT.AND P2, PT, R188, RZ, PT ;  /* 0x000000ffbc00720c */ /* 0x000fc60003f44270 */
[----:B------:R-:W-:-:S04]  /*b2b0*/  FADD.FTZ R128, R175, -R128 ;  /* 0x80000080af807221 */ /* 0x000fc80000010000 */
[----:B------:R-:W-:-:S05]  /*b2c0*/  FMUL.FTZ R128, R189, R128 ;  /* 0x00000080bd807220 */ /* 0x000fca0000410000 */
[----:B01----:R-:W-:Y:S02]  /*b2d0*/  FSEL R124, R128, RZ, P2 ;  /* 0x000000ff807c7208 */ /* 0x003fe40001000000 */
[----:B-----5:R-:W-:-:S03]  /*b2e0*/  ISETP.GE.U32.AND P2, PT, R141, 0x1000000, PT ;  /* 0x010000008d00780c */ /* 0x020fc60003f46070 */
[----:B------:R-:W-:-:S04]  /*b2f0*/  FMUL.FTZ R124, R124, UR15 ;  /* 0x0000000f7c7c7c20 */ /* 0x000fc80008410000 */
[----:B------:R-:W-:Y:S01]  /*b300*/  FMUL.FTZ R128, R124, UR14 ;  /* 0x0000000e7c807c20 */ /* 0x000fe20008410000 */
[----:B------:R-:W-:-:S05]  /*b310*/  CS2R R124, SRZ ;  /* 0x00000000007c7805 */ /* 0x000fca000001ff00 */
[----:B------:R-:W-:Y:S02]  /*b320*/  @P2 SHF.L.U32 R131, R136, 0x10, RZ ;  /* 0x0000001088832819 */ /* 0x000fe400000006ff */
[----:B------:R-:W-:-:S03]  /*b330*/  @P2 SHF.L.U32 R129, R185, 0x10, RZ ;  /* 0x00000010b9812819 */ /* 0x000fc600000006ff */
[-C--:B------:R-:W-:Y:S02]  /*b340*/  @P2 FMUL.FTZ R125, R131, R128.reuse ;  /* 0x00000080837d2220 */ /* 0x080fe40000410000 */
[----:B------:R-:W-:-:S03]  /*b350*/  @P2 FMUL.FTZ R124, R129, R128 ;  /* 0x00000080817c2220 */ /* 0x000fc60000410000 */
[----:B------:R-:W-:Y:S01]  /*b360*/  F2FP.BF16.F32.PACK_AB R125, RZ, R125 ;  /* 0x0000007dff7d723e */ /* 0x000fe200000010ff */
[----:B------:R-:W-:-:S03]  /*b370*/  FADD.FTZ R43, R43, R124 ;  /* 0x0000007c2b2b7221 */ /* 0x000fc60000010000 */
[----:B------:R-:W-:-:S07]  /*b380*/  PRMT R190, R125, 0x7610, R190 ;  /* 0x000076107dbe7816 */ /* 0x000fce00000000be */
.L_x_4327:
        /* <DEDUP_REMOVED lines=12> */
.L_x_4320:
[----:B------:R-:W-:Y:S05]  /*b450*/  BSYNC.RECONVERGENT B0 ;  /* 0x0000000000007941 */ /* 0x000fea0003800200 */
.L_x_4319:
[----:B0123--:R-:W0:Y:S01]  /*b460*/  LDC.64 R124, c[0x0][0x380] ;  /* 0x0000e000ff7c7b82 */ /* 0x00fe220000000a00 */
[----:B------:R-:W-:Y:S01]  /*b470*/  UPLOP3.LUT UP1, UPT, UPT, UPT, UP1, 0x40, 0x4 ;  /* 0x000000000004789c */ /* 0x000fe20003f2e810 */
[----:B0-----:R-:W-:-:S04]  /*b480*/  IADD3 R5, PT, PT, R5, R124, RZ ;  /* 0x0000007c05057210 */ /* 0x001fc80007ffe0ff */
[----:B------:R-:W-:-:S13]  /*b490*/  ISETP.GE.AND P0, PT, R5, R125, PT ;  /* 0x0000007d0500720c */ /* 0x000fda0003f06270 */
[----:B------:R-:W-:Y:S05]  /*b4a0*/  @!P0 BRA `(.L_x_4362) ;  /* 0xffffff5400d48947 */ /* 0x000fea000383ffff */
.L_x_4112:
[----:B------:R-:W0:Y:S01]  /*b4b0*/  S2UR UR4, SR_CTAID.X ;  /* 0x00000000000479c3 */ /* 0x000e220000002500 */
[----:B------:R-:W-:Y:S01]  /*b4c0*/  ISETP.NE.AND P0, PT, R142, RZ, PT ;  /* 0x000000ff8e00720c */ /* 0x000fe20003f05270 */
[----:B------:R-:W-:Y:S01]  /*b4d0*/  BSSY.RECONVERGENT B0, `(.L_x_4363) ;  /* 0x000000e000007945 */ /* 0x000fe20003800200 */
[----:B0-----:R-:W-:-:S05]  /*b4e0*/  IMAD R3, R2, UR4, RZ ;  /* 0x0000000402037c24 */ /* 0x001fca000f8e02ff */
[----:B------:R-:W-:-:S06]  /*b4f0*/  LEA.HI R9, R3, R0, RZ, 0x1e ;  /* 0x0000000003097211 */ /* 0x000fcc00078ff0ff */
[----:B------:R-:W-:Y:S05]  /*b500*/  @!P0 BRA `(.L_x_4364) ;  /* 0x0000000000288947 */ /* 0x000fea0003800000 */
[----:B------:R-:W0:Y:S08]  /*b510*/  LDC.64 R2, c[0x0][0x440] ;  /* 0x00011000ff027b82 */ /* 0x000e300000000a00 */
[----:B------:R-:W1:Y:S08]  /*b520*/  LDC.64 R4, c[0x0][0x448] ;  /* 0x00011200ff047b82 */ /* 0x000e700000000a00 */
[----:B-----5:R-:W2:Y:S01]  /*b530*/  LDC.64 R6, c[0x0][0x460] ;  /* 0x00011800ff067b82 */ /* 0x020ea20000000a00 */
[----:B0-----:R-:W-:-:S05]  /*b540*/  IMAD.WIDE.U32 R2, R9, 0x10, R2 ;  /* 0x0000001009027825 */ /* 0x001fca00078e0002 */
[----:B------:R0:W-:Y:S01]  /*b550*/  STG.E.128 desc[UR8][R2.64], R76 ;  /* 0x0000004c02007986 */ /* 0x0001e2000c101d08 */
[----:B-1----:R-:W-:-:S05]  /*b560*/  IMAD.WIDE.U32 R4, R9, 0x10, R4 ;  /* 0x0000001009047825 */ /* 0x002fca00078e0004 */
[----:B------:R0:W-:Y:S01]  /*b570*/  STG.E.128 desc[UR8][R4.64], R96 ;  /* 0x0000006004007986 */ /* 0x0001e2000c101d08 */
[C---:B--2---:R-:W-:Y:S01]  /*b580*/  IMAD.WIDE.U32 R6, R9.reuse, 0x10, R6 ;  /* 0x0000001009067825 */ /* 0x044fe200078e0006 */
[----:B------:R-:W-:-:S04]  /*b590*/  IADD3 R9, PT, PT, R9, 0x80, RZ ;  /* 0x0000008009097810 */ /* 0x000fc80007ffe0ff */
[----:B------:R0:W-:Y:S03]  /*b5a0*/  STG.E.128 desc[UR8][R6.64], R56 ;  /* 0x0000003806007986 */ /* 0x0001e6000c101d08 */
.L_x_4364:
[----:B------:R-:W-:Y:S05]  /*b5b0*/  BSYNC.RECONVERGENT B0 ;  /* 0x0000000000007941 */ /* 0x000fea0003800200 */
.L_x_4363:
[----:B------:R-:W-:Y:S01]  /*b5c0*/  ISETP.NE.AND P0, PT, R143, RZ, PT ;  /* 0x000000ff8f00720c */ /* 0x000fe20003f05270 */
[----:B------:R-:W-:-:S12]  /*b5d0*/  BSSY.RECONVERGENT B0, `(.L_x_4365) ;  /* 0x000000c000007945 */ /* 0x000fd80003800200 */
[----:B------:R-:W-:Y:S05]  /*b5e0*/  @!P0 BRA `(.L_x_4366) ;  /* 0x0000000000288947 */ /* 0x000fea0003800000 */
[----:B0-----:R-:W0:Y:S08]  /*b5f0*/  LDC.64 R2, c[0x0][0x440] ;  /* 0x00011000ff027b82 */ /* 0x001e300000000a00 */
        /* <DEDUP_REMOVED lines=9> */
.L_x_4366:
[----:B------:R-:W-:Y:S05]  /*b690*/  BSYNC.RECONVERGENT B0 ;  /* 0x0000000000007941 */ /* 0x000fea0003800200 */
.L_x_4365:
[----:B------:R-:W-:Y:S04]  /*b6a0*/  BSSY.RECONVERGENT B0, `(.L_x_4367) ;  /* 0x000000c000007945 */ /* 0x000fe80003800200 */
[----:B------:R-:W-:Y:S05]  /*b6b0*/  @!P4 BRA `(.L_x_4368) ;  /* 0x000000000028c947 */ /* 0x000fea0003800000 */
[----:B0--3--:R-:W0:Y:S08]  /*b6c0*/  LDC.64 R2, c[0x0][0x440] ;  /* 0x00011000ff027b82 */ /* 0x009e300000000a00 */
        /* <DEDUP_REMOVED lines=9> */
.L_x_4368:
[----:B------:R-:W-:Y:S05]  /*b760*/  BSYNC.RECONVERGENT B0 ;  /* 0x0000000000007941 */ /* 0x000fea0003800200 */
.L_x_4367:
[----:B------:R-:W-:Y:S04]  /*b770*/  BSSY.RECONVERGENT B0, `(.L_x_4369) ;  /* 0x000000c000007945 */ /* 0x000fe80003800200 */
[----:B------:R-:W-:Y:S05]  /*b780*/  @!P3 BRA `(.L_x_4370) ;  /* 0x000000000028b947 */ /* 0x000fea0003800000 */
[----:B0--34-:R-:W0:Y:S08]  /*b790*/  LDC.64 R2, c[0x0][0x440] ;  /* 0x00011000ff027b82 */ /* 0x019e300000000a00 */
        /* <DEDUP_REMOVED lines=9> */
.L_x_4370:
[----:B------:R-:W-:Y:S05]  /*b830*/  BSYNC.RECONVERGENT B0 ;  /* 0x0000000000007941 */ /* 0x000fea0003800200 */
.L_x_4369:
[----:B------:R-:W-:-:S13]  /*b840*/  ISETP.NE.AND P0, PT, R191, RZ, PT ;  /* 0x000000ffbf00720c */ /* 0x000fda0003f05270 */
[----:B------:R-:W-:Y:S05]  /*b850*/  @!P0 EXIT ;  /* 0x000000000000894d */ /* 0x000fea0003800000 */
[----:B0--34-:R-:W0:Y:S08]  /*b860*/  LDC.64 R2, c[0x0][0x440] ;  /* 0x00011000ff027b82 */ /* 0x019e300000000a00 */
[----:B------:R-:W1:Y:S08]  /*b870*/  LDC.64 R4, c[0x0][0x448] ;  /* 0x00011200ff047b82 */ /* 0x000e700000000a00 */
[----:B-----5:R-:W2:Y:S01]  /*b880*/  LDC.64 R6, c[0x0][0x460] ;  /* 0x00011800ff067b82 */ /* 0x020ea20000000a00 */
[----:B0-----:R-:W-:-:S05]  /*b890*/  IMAD.WIDE.U32 R2, R9, 0x10, R2 ;  /* 0x0000001009027825 */ /* 0x001fca00078e0002 */
[----:B------:R-:W-:Y:S01]  /*b8a0*/  STG.E.128 desc[UR8][R2.64], R60 ;  /* 0x0000003c02007986 */ /* 0x000fe2000c101d08 */
[----:B-1----:R-:W-:-:S05]  /*b8b0*/  IMAD.WIDE.U32 R4, R9, 0x10, R4 ;  /* 0x0000001009047825 */ /* 0x002fca00078e0004 */
[----:B------:R-:W-:Y:S01]  /*b8c0*/  STG.E.128 desc[UR8][R4.64], R80 ;  /* 0x0000005004007986 */ /* 0x000fe2000c101d08 */
[----:B--2---:R-:W-:-:S05]  /*b8d0*/  IMAD.WIDE.U32 R6, R9, 0x10, R6 ;  /* 0x0000001009067825 */ /* 0x004fca00078e0006 */
[----:B------:R-:W-:Y:S01]  /*b8e0*/  STG.E.128 desc[UR8][R6.64], R40 ;  /* 0x0000002806007986 */ /* 0x000fe2000c101d08 */
[----:B------:R-:W-:Y:S05]  /*b8f0*/  EXIT ;  /* 0x000000000000794d */ /* 0x000fea0003800000 */
.L_x_4371:
        /* <DEDUP_REMOVED lines=16> */
.L_x_10857:


//--------------------- .text._ZN10layer_norm22ln_bwd_finalize_kernelINS_22Kernel_traits_finalizeILj2560E13__nv_bfloat16S2_fS2_fjLb1ELj1024ELj4ENS_18Kernel_traits_baseILj2560ES2_S2_fS2_fjLj1024EEEEELb1ELb1EEEvNS_9BwdParamsE --------------------------
	.section	.text._ZN10layer_norm22ln_bwd_finalize_kernelINS_22Kernel_traits_finalizeILj2560E13__nv_bfloat16S2_fS2_fjLb1ELj1024ELj4ENS_18Kernel_traits_baseILj2560ES2_S2_fS2_fjLj1024EEEEELb1ELb1EEEvNS_9BwdParamsE,"ax",@progbits
	.align	128
        .global         _ZN10layer_norm22ln_bwd_finalize_kernelINS_22Kernel_traits_finalizeILj2560E13__nv_bfloat16S2_fS2_fjLb1ELj1024ELj4ENS_18Kernel_traits_baseILj2560ES2_S2_fS2_fjLj1024EEEEELb1ELb1EEEvNS_9BwdParamsE
        .type           _ZN10layer_norm22ln_bwd_finalize_kernelINS_22Kernel_traits_finalizeILj2560E13__nv_bfloat16S2_fS2_fjLb1ELj1024ELj4ENS_18Kernel_traits_baseILj2560ES2_S2_fS2_fjLj1024EEEEELb1ELb1EEEvNS_9BwdParamsE,@function
        .size           _ZN10layer_norm22ln_bwd_finalize_kernelINS_22Kernel_traits_finalizeILj2560E13__nv_bfloat16S2_fS2_fjLb1ELj1024ELj4ENS_18Kernel_traits_baseILj2560ES2_S2_fS2_fjLj1024EEEEELb1ELb1EEEvNS_9BwdParamsE,(.L_x_10858 - _ZN10layer_norm22ln_bwd_finalize_kernelINS_22Kernel_traits_finalizeILj2560E13__nv_bfloat16S2_fS2_fjLb1ELj1024ELj4ENS_18Kernel_traits_baseILj2560ES2_S2_fS2_fjLj1024EEEEELb1ELb1EEEvNS_9BwdParamsE)
        .other          _ZN10layer_norm22ln_bwd_finalize_kernelINS_22Kernel_traits_finalizeILj2560E13__nv_bfloat16S2_fS2_fjLb1ELj1024ELj4ENS_18Kernel_traits_baseILj2560ES2_S2_fS2_fjLj1024EEEEELb1ELb1EEEvNS_9BwdParamsE,@"STO_CUDA_ENTRY STV_DEFAULT"
_ZN10layer_norm22ln_bwd_finalize_kernelINS_22Kernel_traits_finalizeILj2560E13__nv_bfloat16S2_fS2_fjLb1ELj1024ELj4ENS_18Kernel_traits_baseILj2560ES2_S2_fS2_fjLj1024EEEEELb1ELb1EEEvNS_9BwdParamsE:
.text._ZN10layer_norm22ln_bwd_finalize_kernelINS_22Kernel_traits_finalizeILj2560E13__nv_bfloat16S2_fS2_fjLb1ELj1024ELj4ENS_18Kernel_traits_baseILj2560ES2_S2_fS2_fjLj1024EEEEELb1ELb1EEEvNS_9BwdParamsE:
        /* <DEDUP_REMOVED lines=58> */
.L_x_4376:
        /* <DEDUP_REMOVED lines=87> */
.L_x_4375:
[----:B------:R-:W-:Y:S05]  /*0910*/  BSYNC.RECONVERGENT B1 ;  /* 0x0000000000017941 */ /* 0x000fea0003800200 */
.L_x_4374:
        /* <DEDUP_REMOVED lines=50> */
.L_x_4378:
[----:B------:R-:W-:Y:S05]  /*0c40*/  BSYNC.RECONVERGENT B1 ;  /* 0x0000000000017941 */ /* 0x000fea0003800200 */
.L_x_4377:
        /* <DEDUP_REMOVED lines=30> */
.L_x_4380:
[----:B------:R-:W-:Y:S05]  /*0e30*/  BSYNC.RECONVERGENT B1 ;  /* 0x0000000000017941 */ /* 0x000fea0003800200 */
.L_x_4379:
        /* <DEDUP_REMOVED lines=15> */
.L_x_4373:
[----:B------:R-:W-:Y:S05]  /*0f30*/  BSYNC.RECONVERGENT B0 ;  /* 0x0000000000007941 */ /* 0x000fea0003800200 */
.L_x_4372:
        /* <DEDUP_REMOVED lines=73> */
.L_x_4381:
        /* <DEDUP_REMOVED lines=11> */
.L_x_10858:


//--------------------- .text._ZN10layer_norm13ln_bwd_kernelINS_13Kernel_traitsI13__nv_bfloat16S2_fS2_fjLj2560ELj1ELj1ELj4ELj8ENS_18Kernel_traits_baseILj2560ES2_S2_fS2_fjLj128EEEEELb1ELb1ELb1ELb1EEEvNS_9BwdParamsE --------------------------
	.section	.text._ZN10layer_norm13ln_bwd_kernelINS_13Kernel_traitsI13__nv_bfloat16S2_fS2_fjLj2560ELj1ELj1ELj4ELj8ENS_18Kernel_traits_baseILj2560ES2_S2_fS2_fjLj128EEEEELb1ELb1ELb1ELb1EEEvNS_9BwdParamsE,"ax",@progbits
	.align	128
        .global         _ZN10layer_norm13ln_bwd_kernelINS_13Kernel_traitsI13__nv_bfloat16S2_fS2_fjLj2560ELj1ELj1ELj4ELj8ENS_18Kernel_traits_baseILj2560ES2_S2_fS2_fjLj128EEEEELb1ELb1ELb1ELb1EEEvNS_9BwdParamsE
        .type           _ZN10layer_norm13ln_bwd_kernelINS_13Kernel_traitsI13__nv_bfloat16S2_fS2_fjLj2560ELj1ELj1ELj4ELj8ENS_18Kernel_traits_baseILj2560ES2_S2_fS2_fjLj128EEEEELb1ELb1ELb1ELb1EEEvNS_9BwdParamsE,@function
        .size           _ZN10layer_norm13ln_bwd_kernelINS_13Kernel_traitsI13__nv_bfloat16S2_fS2_fjLj2560ELj1ELj1ELj4ELj8ENS_18Kernel_traits_baseILj2560ES2_S2_fS2_fjLj128EEEEELb1ELb1ELb1ELb1EEEvNS_9BwdParamsE,(.L_x_10859 - _ZN10layer_norm13ln_bwd_kernelINS_13Kernel_traitsI13__nv_bfloat16S2_fS2_fjLj2560ELj1ELj1ELj4ELj8ENS_18Kernel_traits_baseILj2560ES2_S2_fS2_fjLj128EEEEELb1ELb1ELb1ELb1EEEvNS_9BwdParamsE)
        .other          _ZN10layer_norm13ln_bwd_kernelINS_13Kernel_traitsI13__nv_bfloat16S2_fS2_fjLj2560ELj1ELj1ELj4ELj8ENS_18Kernel_traits_baseILj2560ES2_S2_fS2_fjLj128EEEEELb1ELb1ELb1ELb1EEEvNS_9BwdParamsE,@"STO_CUDA_ENTRY STV_DEFAULT"
_ZN10layer_norm13ln_bwd_kernelINS_13Kernel_traitsI13__nv_bfloat16S2_fS2_fjLj2560ELj1ELj1ELj4ELj8ENS_18Kernel_traits_baseILj2560ES2_S2_fS2_fjLj128EEEEELb1ELb1ELb1ELb1EEEvNS_9BwdParamsE:
.text._ZN10layer_norm13ln_bwd_kernelINS_13Kernel_traitsI13__nv_bfloat16S2_fS2_fjLj2560ELj1ELj1ELj4ELj8ENS_18Kernel_traits_baseILj2560ES2_S2_fS2_fjLj128EEEEELb1ELb1ELb1ELb1EEEvNS_9BwdParamsE:
        /* <DEDUP_REMOVED lines=48> */
[----:B------:R-:W0:Y:S01]  /*0300*/  LDCU.128 UR16, c[0x0][0x3f0] ;  /* 0x00007e00ff1077ac */ /* 0x000e220008000c00 */
[----:B----4-:R-:W-:-:S02]  /*0310*/  IMAD.WIDE.U32 R2, R167, 0x8, R2 ;  /* 0x00000008a7027825 */ /* 0x010fc400078e0002 */
[----:B------:R4:W5:Y:S01]  /*0320*/  LDG.E.64 R108, desc[UR22][R4.64+0x1000] ;  /* 0x00100016046c7981 */ /* 0x000962000c1e1b00 */
[----:B------:R-:W0:Y:S03]  /*0330*/  LDCU.64 UR26, c[0x0][0x380] ;  /* 0x00007000ff1a77ac */ /* 0x000e260008000a00 */
[----:B------:R4:W5:Y:S04]  /*0340*/  LDG.E.64 R98, desc[UR22][R2.64+0x1000] ;  /* 0x0010001602627981 */ /* 0x000968000c1e1b00 */
[----:B------:R4:W5:Y:S04]  /*0350*/  LDG.E.64 R100, desc[UR22][R2.64+0xc00] ;  /* 0x000c001602647981 */ /* 0x000968000c1e1b00 */
        /* <DEDUP_REMOVED lines=9> */
[----:B01-34-:R-:W-:-:S08]  /*03f0*/  SHF.R.U32.HI R129, RZ, 0x10, R97 ;  /* 0x00000010ff817819 */ /* 0x01bfd00000011661 */
.L_x_4614:
[----:B------:R-:W-:Y:S02]  /*0400*/  UIMAD.WIDE UR10, UR8, 0x4, UR18 ;  /* 0x00000004080a78a5 */ /* 0x000fe4000f8e0212 */
[----:B------:R-:W-:-:S04]  /*0410*/  UIMAD.WIDE UR30, UR8, 0x4, UR16 ;  /* 0x00000004081e78a5 */ /* 0x000fc8000f8e0210 */
[----:B------:R-:W-:Y:S02]  /*0420*/  MOV R90, UR10 ;  /* 0x0000000a005a7c02 */ /* 0x000fe40008000f00 */
[----:B------:R-:W-:Y:S01]  /*0430*/  MOV R91, UR11 ;  /* 0x0000000b005b7c02 */ /* 0x000fe20008000f00 */
[----:B------:R-:W-:-:S04]  /*0440*/  UIMAD.WIDE UR10, UR8, 0x4, UR14 ;  /* 0x00000004080a78a5 */ /* 0x000fc8000f8e020e */
[----:B--2---:R-:W2:Y:S01]  /*0450*/  LDG.E R90, desc[UR22][R90.64] ;  /* 0x000000165a5a7981 */ /* 0x004ea2000c1e1900 */
[----:B01-3--:R-:W-:Y:S02]  /*0460*/  MOV R92, UR30 ;  /* 0x0000001e005c7c02 */ /* 0x00bfe40008000f00 */
        /* <DEDUP_REMOVED lines=11> */
[----:B------:R-:W-:Y:S01]  /*0520*/  UIMAD UR9, UR8, UR29, URZ ;  /* 0x0000001d080972a4 */ /* 0x000fe2000f8e02ff */
[----:B------:R-:W1:Y:S01]  /*0530*/  LDC.64 R142, c[0x0][0x428] ;  /* 0x00010a00ff8e7b82 */ /* 0x000e620000000a00 */
[----:B------:R-:W-:Y:S02]  /*0540*/  UIADD3 UR11, UPT, UPT, UR33, -0x1, URZ ;  /* 0xffffffff210b7890 */ /* 0x000fe4000fffe0ff */
[----:B------:R-:W-:Y:S02]  /*0550*/  USHF.R.S32.HI UR10, URZ, 0x1f, UR9 ;  /* 0x0000001fff0a7899 */ /* 0x000fe40008011409 */
[----:B------:R-:W-:Y:S02]  /*0560*/  UIMAD UR11, UR11, UR29, URZ ;  /* 0x0000001d0b0b72a4 */ /* 0x000fe4000f8e02ff */
[----:B------:R-:W-:Y:S01]  /*0570*/  ULEA.HI UR10, UR10, UR9, URZ, 0x2 ;  /* 0x000000090a0a7291 */ /* 0x000fe2000f8f10ff */
[----:B------:R-:W2:Y:S01]  /*0580*/  LDC.64 R88, c[0x0][0x3a8] ;  /* 0x0000ea00ff587b82 */ /* 0x000ea20000000a00 */
[----:B------:R-:W-:-:S02]  /*0590*/  USHF.R.S32.HI UR9, URZ, 0x1f, UR11 ;  /* 0x0000001fff097899 */ /* 0x000fc4000801140b */
[----:B------:R-:W-:Y:S02]  /*05a0*/  UIMAD.WIDE UR30, UR8, 0x4, UR12 ;  /* 0x00000004081e78a5 */ /* 0x000fe4000f8e020c */
[----:B------:R-:W-:Y:S01]  /*05b0*/  ULEA.HI UR9, UR9, UR11, URZ, 0x2 ;  /* 0x0000000b09097291 */ /* 0x000fe2000f8f10ff */
[----:B------:R-:W-:Y:S02]  /*05c0*/  MOV R175, UR10 ;  /* 0x0000000a00af7c02 */ /* 0x000fe40008000f00 */
[----:B------:R-:W-:Y:S01]  /*05d0*/  ISETP.NE.U32.AND P0, PT, RZ, UR4, PT ;  /* 0x00000004ff007c0c */ /* 0x000fe2000bf05070 */
[----:B------:R-:W-:Y:S01]  /*05e0*/  UISETP.GE.AND UP3, UPT, UR20, 0x1, UPT ;  /* 0x000000011400788c */ /* 0x000fe2000bf66270 */
[----:B------:R-:W-:Y:S01]  /*05f0*/  MOV R90, UR30 ;  /* 0x0000001e005a7c02 */ /* 0x000fe20008000f00 */
[----:B------:R-:W3:Y:S01]  /*0600*/  LDC.64 R168, c[0x0][0x3b0] ;  /* 0x0000ec00ffa87b82 */ /* 0x000ee20000000a00 */
[----:B------:R-:W-:Y:S02]  /*0610*/  MOV R93, UR9 ;  /* 0x00000009005d7c02 */ /* 0x000fe40008000f00 */
[----:B------:R-:W-:-:S05]  /*0620*/  MOV R91, UR31 ;  /* 0x0000001f005b7c02 */ /* 0x000fca0008000f00 */
[----:B------:R4:W3:Y:S01]  /*0630*/  LDG.E R170, desc[UR22][R90.64] ;  /* 0x000000165aaa7981 */ /* 0x0008e2000c1e1900 */
[-C--:B0-----:R-:W-:Y:S02]  /*0640*/  LEA.HI.SX32 R175, R175, R136.reuse, 0x1e ;  /* 0x00000088afaf7211 */ /* 0x081fe400078ff2ff */
[----:B------:R-:W-:Y:S02]  /*0650*/  LEA.HI.SX32 R93, R93, R136, 0x1e ;  /* 0x000000885d5d7211 */ /* 0x000fe400078ff2ff */
[----:B------:R-:W-:Y:S02]  /*0660*/  IADD3 R173, PT, PT, R175, 0x180, RZ ;  /* 0x00000180afad7810 */ /* 0x000fe40007ffe0ff */
[C---:B------:R-:W-:Y:S01]  /*0670*/  IADD3 R147, PT, PT, R93.reuse, 0x80, RZ ;  /* 0x000000805d937810 */ /* 0x040fe20007ffe0ff */
[C---:B-1----:R-:W-:Y:S01]  /*0680*/  IMAD.WIDE.U32 R150, R93.reuse, 0x8, R142 ;  /* 0x000000085d967825 */ /* 0x042fe200078e008e */
[C---:B------:R-:W-:Y:S02]  /*0690*/  IADD3 R145, PT, PT, R93.reuse, 0x100, RZ ;  /* 0x000001005d917810 */ /* 0x040fe40007ffe0ff */
[----:B------:R-:W-:-:S02]  /*06a0*/  IADD3 R149, PT, PT, R93, 0x180, RZ ;  /* 0x000001805d957810 */ /* 0x000fc40007ffe0ff */
[----:B----4-:R-:W-:Y:S01]  /*06b0*/  IADD3 R91, PT, PT, R93, 0x200, RZ ;  /* 0x000002005d5b7810 */ /* 0x010fe20007ffe0ff */
[--C-:B--2---:R-:W-:Y:S01]  /*06c0*/  IMAD.WIDE.U32 R92, R173, 0x10, R88.reuse ;  /* 0x00000010ad5c7825 */ /* 0x104fe200078e0058 */
[C---:B------:R-:W-:Y:S01]  /*06d0*/  IADD3 R3, PT, PT, R175.reuse, 0x80, RZ ;  /* 0x00000080af037810 */ /* 0x040fe20007ffe0ff */
[----:B------:R-:W2:Y:S02]  /*06e0*/  LDG.E.64 R150, desc[UR22][R150.64] ;  /* 0x0000001696967981 */ /* 0x000ea4000c1e1b00 */
[C-C-:B------:R-:W-:Y:S01]  /*06f0*/  IMAD.WIDE.U32 R116, R175.reuse, 0x10, R88.reuse ;  /* 0x00000010af747825 */ /* 0x140fe200078e0058 */
[----:B------:R-:W-:Y:S01]  /*0700*/  IADD3 R171, PT, PT, R175, 0x100, RZ ;  /* 0x00000100afab7810 */ /* 0x000fe20007ffe0ff */
[----:B------:R-:W4:Y:S02]  /*0710*/  LDG.E.128 R92, desc[UR22][R92.64] ;  /* 0x000000165c5c7981 */ /* 0x000f24000c1e1d00 */
[--C-:B------:R-:W-:Y:S02]  /*0720*/  IMAD.WIDE.U32 R120, R3, 0x10, R88.reuse ;  /* 0x0000001003787825 */ /* 0x100fe400078e0058 */
[----:B------:R-:W4:Y:S02]  /*0730*/  LDG.E.128 R116, desc[UR22][R116.64] ;  /* 0x0000001674747981 */ /* 0x000f24000c1e1d00 */
[----:B------:R-:W-:-:S02]  /*0740*/  IMAD.WIDE.U32 R124, R171, 0x10, R88 ;  /* 0x00000010ab7c7825 */ /* 0x000fc400078e0058 */
[----:B------:R-:W4:Y:S02]  /*0750*/  LDG.E.128 R120, desc[UR22][R120.64] ;  /* 0x0000001678787981 */ /* 0x000f24000c1e1d00 */
[--C-:B------:R-:W-:Y:S02]  /*0760*/  IMAD.WIDE.U32 R146, R147, 0x8, R142.reuse ;  /* 0x0000000893927825 */ /* 0x100fe400078e008e */
[----:B------:R-:W4:Y:S04]  /*0770*/  LDG.E.128 R124, desc[UR22][R124.64] ;  /* 0x000000167c7c7981 */ /* 0x000f28000c1e1d00 */
[----:B------:R-:W4:Y:S01]  /*0780*/  LDG.E.64 R146, desc[UR22][R146.64] ;  /* 0x0000001692927981 */ /* 0x000f22000c1e1b00 */
[----:B------:R-:W-:-:S04]  /*0790*/  IMAD.WIDE.U32 R144, R145, 0x8, R142 ;  /* 0x0000000891907825 */ /* 0x000fc800078e008e */
[--C-:B------:R-:W-:Y:S02]  /*07a0*/  IMAD.WIDE.U32 R148, R149, 0x8, R142.reuse ;  /* 0x0000000895947825 */ /* 0x100fe400078e008e */
[----:B------:R-:W4:Y:S02]  /*07b0*/  LDG.E.64 R144, desc[UR22][R144.64] ;  /* 0x0000001690907981 */ /* 0x000f24000c1e1b00 */
[----:B------:R-:W-:Y:S02]  /*07c0*/  IMAD.WIDE.U32 R142, R91, 0x8, R142 ;  /* 0x000000085b8e7825 */ /* 0x000fe400078e008e */
[----:B------:R-:W4:Y:S04]  /*07d0*/  LDG.E.64 R148, desc[UR22][R148.64] ;  /* 0x0000001694947981 */ /* 0x000f28000c1e1b00 */
[----:B------:R-:W4:Y:S01]  /*07e0*/  LDG.E.64 R142, desc[UR22][R142.64] ;  /* 0x000000168e8e7981 */ /* 0x000f22000c1e1b00 */
[----:B------:R-:W-:-:S05]  /*07f0*/  IADD3 R177, PT, PT, R175, 0x200, RZ ;  /* 0x00000200afb17810 */ /* 0x000fca0007ffe0ff */
[----:B------:R-:W-:-:S06]  /*0800*/  IMAD.WIDE.U32 R88, R177, 0x10, R88 ;  /* 0x00000010b1587825 */ /* 0x000fcc00078e0058 */
[----:B------:R-:W4:Y:S01]  /*0810*/  LDG.E.128 R88, desc[UR22][R88.64] ;  /* 0x0000001658587981 */ /* 0x000f22000c1e1d00 */
[----:B------:R-:W-:Y:S01]  /*0820*/  ISETP.NE.AND.EX P0, PT, RZ, UR5, PT, P0 ;  /* 0x00000005ff007c0c */ /* 0x000fe2000bf05300 */
[----:B------:R-:W-:-:S12]  /*0830*/  @UP3 UIADD3 UR9, UPT, UPT, UR20, -0x1, URZ ;  /* 0xffffffff14093890 */ /* 0x000fd8000fffe0ff */
[----:B------:R-:W0:Y:S08]  /*0840*/  @P0 LDC.64 R152, c[0x0][0x438] ;  /* 0x00010e00ff980b82 */ /* 0x000e300000000a00 */
[----:B------:R-:W1:Y:S08]  /*0850*/  @P0 LDC.64 R154, c[0x0][0x438] ;  /* 0x00010e00ff9a0b82 */ /* 0x000e700000000a00 */
[----:B------:R-:W1:Y:S08]  /*0860*/  @P0 LDC.64 R158, c[0x0][0x438] ;  /* 0x00010e00ff9e0b82 */ /* 0x000e700000000a00 */
[----:B------:R-:W1:Y:S08]  /*0870*/  @P0 LDC.64 R162, c[0x0][0x438] ;  /* 0x00010e00ffa20b82 */ /* 0x000e700000000a00 */
[----:B------:R-:W3:Y:S01]  /*0880*/  @P0 LDC.64 R166, c[0x0][0x438] ;  /* 0x00010e00ffa60b82 */ /* 0x000ee20000000a00 */
[----:B------:R-:W-:Y:S01]  /*0890*/  @UP3 UIMAD UR9, UR9, UR29, URZ ;  /* 0x0000001d090932a4 */ /* 0x000fe2000f8e02ff */
[----:B------:R-:W-:-:S03]  /*08a0*/  PLOP3.LUT P1, PT, PT, PT, UP3, 0x80, 0x8 ;  /* 0x000000000008781c */ /* 0x000fc60003f2f038 */
[----:B------:R-:W-:-:S04]  /*08b0*/  @UP3 USHF.R.S32.HI UR10, URZ, 0x1f, UR9 ;  /* 0x0000001fff0a3899 */ /* 0x000fc80008011409 */
[----:B------:R-:W-:Y:S01]  /*08c0*/  @UP3 ULEA.HI UR10, UR10, UR9, URZ, 0x2 ;  /* 0x000000090a0a3291 */ /* 0x000fe2000f8f10ff */
[----:B0-----:R-:W-:Y:S01]  /*08d0*/  @P0 IMAD.WIDE.U32 R152, R175, 0x10, R152 ;  /* 0x00000010af980825 */ /* 0x001fe200078e0098 */
[----:B------:R-:W-:-:S03]  /*08e0*/  MOV R141, RZ ;  /* 0x000000ff008d7202 */ /* 0x000fc60000000f00 */
[----:B-1----:R-:W-:Y:S01]  /*08f0*/  @P0 IMAD.WIDE.U32 R154, R3, 0x10, R154 ;  /* 0x00000010039a0825 */ /* 0x002fe200078e009a */
[----:B------:R-:W-:Y:S01]  /*0900*/  MOV R137, UR10 ;  /* 0x0000000a00897c02 */ /* 0x000fe20008000f00 */
[----:B------:R-:W5:Y:S02]  /*0910*/  @P0 LDG.E.128 R20, desc[UR22][R152.64] ;  /* 0x0000001698140981 */ /* 0x000f64000c1e1d00 */
[----:B------:R-:W-:-:S04]  /*0920*/  @P0 IMAD.WIDE.U32 R158, R171, 0x10, R158 ;  /* 0x00000010ab9e0825 */ /* 0x000fc800078e009e */
[----:B------:R-:W-:-:S04]  /*0930*/  @P0 IMAD.WIDE.U32 R162, R173, 0x10, R162 ;  /* 0x00000010ada20825 */ /* 0x000fc800078e00a2 */
[----:B---3--:R-:W-:Y:S01]  /*0940*/  @P0 IMAD.WIDE.U32 R166, R177, 0x10, R166 ;  /* 0x00000010b1a60825 */ /* 0x008fe200078e00a6 */
[----:B------:R-:W-:Y:S01]  /*0950*/  @P1 LEA.HI.SX32 R141, R137, R136, 0x1e ;  /* 0x00000088898d1211 */ /* 0x000fe200078ff2ff */
[----:B------:R-:W5:Y:S04]  /*0960*/  @P0 LDG.E.128 R16, desc[UR22][R154.64] ;  /* 0x000000169a100981 */ /* 0x000f68000c1e1d00 */
[----:B------:R-:W5:Y:S01]  /*0970*/  @P0 LDG.E.128 R12, desc[UR22][R158.64] ;  /* 0x000000169e0c0981 */ /* 0x000f62000c1e1d00 */
[----:B------:R-:W-:-:S03]  /*0980*/  IADD3 R157, PT, PT, R141, 0x80, RZ ;  /* 0x000000808d9d7810 */ /* 0x000fc60007ffe0ff */
[----:B------:R4:W5:Y:S04]  /*0990*/  @P0 LDG.E.128 R8, desc[UR22][R162.64] ;  /* 0x00000016a2080981 */ /* 0x000968000c1e1d00 */
[----:B------:R0:W5:Y:S01]  /*09a0*/  @P0 LDG.E.128 R4, desc[UR22][R166.64] ;  /* 0x00000016a6040981 */ /* 0x000162000c1e1d00 */
[----:B------:R-:W-:Y:S01]  /*09b0*/  ISETP.NE.AND P0, PT, RZ, UR28, PT ;  /* 0x0000001cff007c0c */ /* 0x000fe2000bf05270 */
[--C-:B------:R-:W-:Y:S01]  /*09c0*/  IMAD.WIDE.U32 R156, R157, 0x4, R168.reuse ;  /* 0x000000049d9c7825 */ /* 0x100fe200078e00a8 */
[C---:B------:R-:W-:Y:S02]  /*09d0*/  IADD3 R161, PT, PT, R141.reuse, 0x100, RZ ;  /* 0x000001008da17810 */ /* 0x040fe40007ffe0ff */
[C---:B------:R-:W-:Y:S02]  /*09e0*/  IADD3 R165, PT, PT, R141.reuse, 0x180, RZ ;  /* 0x000001808da57810 */ /* 0x040fe40007ffe0ff */
[C---:B------:R-:W-:Y:S01]  /*09f0*/  IADD3 R137, PT, PT, R141.reuse, 0x200, RZ ;  /* 0x000002008d897810 */ /* 0x040fe20007ffe0ff */
[--C-:B------:R-:W-:Y:S01]  /*0a00*/  IMAD.WIDE.U32 R140, R141, 0x4, R168.reuse ;  /* 0x000000048d8c7825 */ /* 0x100fe200078e00a8 */
[----:B------:R1:W5:Y:S05]  /*0a10*/  LDG.E R136, desc[UR22][R156.64] ;  /* 0x000000169c887981 */ /* 0x00036a000c1e1900 */
[----:B------:R3:W5:Y:S01]  /*0a20*/  LDG.E R140, desc[UR22][R140.64] ;  /* 0x000000168c8c7981 */ /* 0x000762000c1e1900 */
[----:B------:R-:W-:-:S04]  /*0a30*/  IMAD.WIDE.U32 R160, R161, 0x4, R168 ;  /* 0x00000004a1a07825 */ /* 0x000fc800078e00a8 */
[----:B------:R-:W-:-:S04]  /*0a40*/  IMAD.WIDE.U32 R164, R165, 0x4, R168 ;  /* 0x00000004a5a47825 */ /* 0x000fc800078e00a8 */
[----:B------:R-:W-:Y:S01]  /*0a50*/  IMAD.WIDE.U32 R168, R137, 0x4, R168 ;  /* 0x0000000489a87825 */ /* 0x000fe200078e00a8 */
[----:B------:R-:W5:Y:S04]  /*0a60*/  LDG.E R138, desc[UR22][R164.64] ;  /* 0x00000016a48a7981 */ /* 0x000f68000c1e1900 */
[----:B------:R3:W5:Y:S04]  /*0a70*/  LDG.E R137, desc[UR22][R160.64] ;  /* 0x00000016a0897981 */ /* 0x000768000c1e1900 */
[----:B------:R3:W5:Y:S01]  /*0a80*/  LDG.E R139, desc[UR22][R168.64] ;  /* 0x00000016a88b7981 */ /* 0x000762000c1e1900 */
[----:B------:R-:W-:-:S02]  /*0a90*/  FSEL R178, R170, RZ, !P0 ;  /* 0x000000ffaab27208 */ /* 0x000fc40004000000 */
[----:B--2---:R-:W-:-:S03]  /*0aa0*/  SHF.R.U64 R177, R150, 0x10, R151 ;  /* 0x0000001096b17819 */ /* 0x004fc60000001297 */
[----:B----4-:R-:W-:Y:S01]  /*0ab0*/  FADD.FTZ R162, -R178, R92 ;  /* 0x0000005cb2a27221 */ /* 0x010fe20000010100 */
[----:B-----5:R-:W-:Y:S01]  /*0ac0*/  SHF.R.U64 R92, R106, 0x10, R107 ;  /* 0x000000106a5c7819 */ /* 0x020fe2000000126b */
[C---:B0-----:R-:W-:Y:S01]  /*0ad0*/  FADD.FTZ R167, -R178.reuse, R94 ;  /* 0x0000005eb2a77221 */ /* 0x041fe20000010100 */
[C---:B------:R-:W-:Y:S01]  /*0ae0*/  FADD.FTZ R3, -R178.reuse, R116 ;  /* 0x00000074b2037221 */ /* 0x040fe20000010100 */
[C---:B-1----:R-:W-:Y:S01]  /*0af0*/  FADD.FTZ R156, -R178.reuse, R119 ;  /* 0x00000077b29c7221 */ /* 0x042fe20000010100 */
[----:B------:R-:W-:Y:S01]  /*0b00*/  MOV R116, R150 ;  /* 0x0000009600747202 */ /* 0x000fe20000000f00 */
[C---:B------:R-:W-:Y:S01]  /*0b10*/  FADD.FTZ R117, -R178.reuse, R117 ;  /* 0x00000075b2757221 */ /* 0x040fe20000010100 */
[----:B------:R-:W-:Y:S02]  /*0b20*/  MOV R119, R151 ;  /* 0x0000009700777202 */ /* 0x000fe40000000f00 */
[----:B------:R-:W-:Y:S01]  /*0b30*/  SHF.R.U32.HI R176, RZ, 0x10, R151 ;  /* 0x00000010ffb07819 */ /* 0x000fe20000011697 */
[----:B------:R-:W-:Y:S01]  /*0b40*/  FADD.FTZ R151, -R178, R121 ;  /* 0x00000079b2977221 */ /* 0x000fe20000010100 */
[----:B------:R-:W-:-:S02]  /*0b50*/  SHF.L.U32 R92, R92, 0x10, RZ ;  /* 0x000000105c5c7819 */ /* 0x000fc400000006ff */
[----:B------:R-:W-:Y:S01]  /*0b60*/  SHF.L.U32 R94, R177, 0x10, RZ ;  /* 0x00000010b15e7819 */ /* 0x000fe200000006ff */
[----:B------:R-:W-:Y:S01]  /*0b70*/  FADD.FTZ R166, -R178, R93 ;  /* 0x0000005db2a67221 */ /* 0x000fe20000010100 */
[----:B------:R-:W-:Y:S02]  /*0b80*/  SHF.R.U32.HI R121, RZ, 0x10, R107 ;  /* 0x00000010ff797819 */ /* 0x000fe4000001166b */
[----:B------:R-:W-:Y:S01]  /*0b90*/  SHF.L.U32 R93, R116, 0x10, RZ ;  /* 0x00000010745d7819 */ /* 0x000fe200000006ff */
[----:B------:R-:W-:Y:S01]  /*0ba0*/  FMUL.FTZ R116, R117, UR32 ;  /* 0x0000002075747c20 */ /* 0x000fe20008410000 */
[----:B---3--:R-:W-:Y:S01]  /*0bb0*/  FADD.FTZ R141, -R178, R118 ;  /* 0x00000076b28d7221 */ /* 0x008fe20000010100 */
[----:B------:R-:W-:Y:S01]  /*0bc0*/  FMUL.FTZ R117, R92, R94 ;  /* 0x0000005e5c757220 */ /* 0x000fe20000410000 */
[----:B------:R-:W-:Y:S01]  /*0bd0*/  FADD.FTZ R150, -R178, R120 ;  /* 0x00000078b2967221 */ /* 0x000fe20000010100 */
[----:B------:R-:W-:Y:S01]  /*0be0*/  SHF.L.U32 R118, R106, 0x10, RZ ;  /* 0x000000106a767819 */ /* 0x000fe200000006ff */
[----:B------:R-:W-:Y:S01]  /*0bf0*/  FADD.FTZ R155, -R178, R125 ;  /* 0x0000007db29b7221 */ /* 0x000fe20000010100 */
[----:B------:R-:W-:Y:S01]  /*0c00*/  SHF.L.U32 R121, R121, 0x10, RZ ;  /* 0x0000001079797819 */ /* 0x000fe200000006ff */
[----:B------:R-:W-:Y:S01]  /*0c10*/  FMUL.FTZ R3, R3, UR32 ;  /* 0x0000002003037c20 */ /* 0x000fe20008410000 */
[----:B------:R-:W-:Y:S01]  /*0c20*/  SHF.L.U32 R92, R176, 0x10, RZ ;  /* 0x00000010b05c7819 */ /* 0x000fe200000006ff */
[----:B------:R-:W-:Y:S01]  /*0c30*/  FMUL.FTZ R120, R156, UR32 ;  /* 0x000000209c787c20 */ /* 0x000fe20008410000 */
[----:B------:R-:W-:-:S02]  /*0c40*/  SHF.R.U64 R175, R146, 0x10, R147 ;  /* 0x0000001092af7819 */ /* 0x000fc40000001293 */
[----:B------:R-:W-:Y:S01]  /*0c50*/  SHF.R.U64 R125, R104, 0x10, R105 ;  /* 0x00000010687d7819 */ /* 0x000fe20000001269 */
[----:B------:R-:W-:Y:S01]  /*0c60*/  FADD.FTZ R154, -R178, R123 ;  /* 0x0000007bb29a7221 */ /* 0x000fe20000010100 */
[----:B------:R-:W-:Y:S01]  /*0c70*/  MOV R123, R146 ;  /* 0x00000092007b7202 */ /* 0x000fe20000000f00 */
[-C--:B------:R-:W-:Y:S01]  /*0c80*/  FMUL.FTZ R118, R118, R93.reuse ;  /* 0x0000005d76767220 */ /* 0x080fe20000410000 */
[----:B------:R-:W-:Y:S01]  /*0c90*/  FFMA.FTZ R24, R3, R93, R24 ;  /* 0x0000005d03187223 */ /* 0x000fe20000010018 */
[----:B------:R-:W-:Y:S01]  /*0ca0*/  FADD.FTZ R68, R68, R93 ;  /* 0x0000005d44447221 */ /* 0x000fe20000010000 */
[-C--:B------:R-:W-:Y:S01]  /*0cb0*/  FMUL.FTZ R121, R121, R92.reuse ;  /* 0x0000005c79797220 */ /* 0x080fe20000410000 */
[----:B------:R-:W-:Y:S01]  /*0cc0*/  FFMA.FTZ R27, R120, R92, R27 ;  /* 0x0000005c781b7223 */ /* 0x000fe2000001001b */
[----:B------:R-:W-:Y:S01]  /*0cd0*/  FADD.FTZ R71, R71, R92 ;  /* 0x0000005c47477221 */ /* 0x000fe20000010000 */
[----:B------:R-:W-:Y:S01]  /*0ce0*/  FADD.FTZ R146, -R178, R124 ;  /* 0x0000007cb2927221 */ /* 0x000fe20000010100 */
[----:B------:R-:W-:Y:S01]  /*0cf0*/  SHF.L.U32 R93, R119, 0x10, RZ ;  /* 0x00000010775d7819 */ /* 0x000fe200000006ff */
[----:B------:R-:W-:Y:S01]  /*0d00*/  FMUL.FTZ R119, R141, UR32 ;  /* 0x000000208d777c20 */ /* 0x000fe20008410000 */
[----:B------:R-:W-:Y:S01]  /*0d10*/  SHF.L.U32 R125, R125, 0x10, RZ ;  /* 0x000000107d7d7819 */ /* 0x000fe200000006ff */
[----:B------:R-:W-:Y:S01]  /*0d20*/  FMUL.FTZ R124, R151, UR32 ;  /* 0x00000020977c7c20 */ /* 0x000fe20008410000 */
[----:B------:R-:W-:-:S02]  /*0d30*/  SHF.L.U32 R92, R175, 0x10, RZ ;  /* 0x00000010af5c7819 */ /* 0x000fc400000006ff */
[----:B------:R-:W-:Y:S02]  /*0d40*/  SHF.R.U32.HI R174, RZ, 0x10, R147 ;  /* 0x00000010ffae7819 */ /* 0x000fe40000011693 */
[----:B------:R-:W-:Y:S01]  /*0d50*/  SHF.R.U32.HI R141, RZ, 0x10, R105 ;  /* 0x00000010ff8d7819 */ /* 0x000fe20000011669 */
[-C--:B------:R-:W-:Y:S01]  /*0d60*/  FMUL.FTZ R125, R125, R92.reuse ;  /* 0x0000005c7d7d7220 */ /* 0x080fe20000410000 */
[----:B------:R-:W-:Y:S01]  /*0d70*/  FFMA.FTZ R29, R124, R92, R29 ;  /* 0x0000005c7c1d7223 */ /* 0x000fe2000001001d */
[----:B------:R-:W-:Y:S01]  /*0d80*/  FADD.FTZ R65, R65, R92 ;  /* 0x0000005c41417221 */ /* 0x000fe20000010000 */
[----:B------:R-:W-:Y:S01]  /*0d90*/  FADD.FTZ R152, -R178, R122 ;  /* 0x0000007ab2987221 */ /* 0x000fe20000010100 */
[----:B------:R-:W-:Y:S02]  /*0da0*/  MOV R159, R142 ;  /* 0x0000008e009f7202 */ /* 0x000fe40000000f00 */
[----:B------:R-:W-:Y:S01]  /*0db0*/  SHF.R.U64 R161, R142, 0x10, R143 ;  /* 0x000000108ea17819 */ /* 0x000fe2000000128f */
[----:B------:R-:W-:Y:S01]  /*0dc0*/  FMUL.FTZ R142, R154, UR32 ;  /* 0x000000209a8e7c20 */ /* 0x000fe20008410000 */
[----:B------:R-:W-:-:S02]  /*0dd0*/  SHF.L.U32 R141, R141, 0x10, RZ ;  /* 0x000000108d8d7819 */ /* 0x000fc400000006ff */
[----:B------:R-:W-:Y:S02]  /*0de0*/  SHF.L.U32 R92, R174, 0x10, RZ ;  /* 0x00000010ae5c7819 */ /* 0x000fe400000006ff */
[--C-:B------:R-:W-:Y:S02]  /*0df0*/  SHF.R.U64 R173, R144, 0x10, R145.reuse ;  /* 0x0000001090ad7819 */ /* 0x100fe40000001291 */
[----:B------:R-:W-:Y:S02]  /*0e00*/  MOV R158, R145 ;  /* 0x00000091009e7202 */ /* 0x000fe40000000f00 */
[----:B------:R-:W-:Y:S02]  /*0e10*/  SHF.R.U32.HI R172, RZ, 0x10, R145 ;  /* 0x00000010ffac7819 */ /* 0x000fe40000011691 */
[----:B------:R-:W-:Y:S02]  /*0e20*/  SHF.L.U32 R122, R107, 0x10, RZ ;  /* 0x000000106b7a7819 */ /* 0x000fe400000006ff */
[----:B------:R-:W-:-:S02]  /*0e30*/  SHF.R.U64 R145, R102, 0x10, R103 ;  /* 0x0000001066917819 */ /* 0x000fc40000001267 */
[----:B------:R-:W-:Y:S01]  /*0e40*/  MOV R153, R147 ;  /* 0x0000009300997202 */ /* 0x000fe20000000f00 */
[----:B------:R-:W-:Y:S01]  /*0e50*/  FMUL.FTZ R141, R141, R92 ;  /* 0x0000005c8d8d7220 */ /* 0x000fe20000410000 */
[----:B------:R-:W-:Y:S01]  /*0e60*/  MOV R147, R144 ;  /* 0x0000009000937202 */ /* 0x000fe20000000f00 */
[----:B------:R-:W-:Y:S01]  /*0e70*/  FFMA.FTZ R31, R142, R92, R31 ;  /* 0x0000005c8e1f7223 */ /* 0x000fe2000001001f */
[----:B------:R-:W-:Y:S01]  /*0e80*/  MOV R163, R143 ;  /* 0x0000008f00a37202 */ /* 0x000fe20000000f00 */
[----:B------:R-:W-:Y:S01]  /*0e90*/  FADD.FTZ R67, R67, R92 ;  /* 0x0000005c43437221 */ /* 0x000fe20000010000 */
[----:B------:R-:W-:Y:S01]  /*0ea0*/  SHF.R.U32.HI R165, RZ, 0x10, R143 ;  /* 0x00000010ffa57819 */ /* 0x000fe2000001168f */
[----:B------:R-:W-:Y:S01]  /*0eb0*/  FADD.FTZ R157, -R178, R126 ;  /* 0x0000007eb29d7221 */ /* 0x000fe20000010100 */
[-C--:B------:R-:W-:Y:S01]  /*0ec0*/  FMUL.FTZ R122, R122, R93.reuse ;  /* 0x0000005d7a7a7220 */ /* 0x080fe20000410000 */
[----:B------:R-:W-:Y:S01]  /*0ed0*/  FFMA.FTZ R26, R119, R93, R26 ;  /* 0x0000005d771a7223 */ /* 0x000fe2000001001a */
[----:B------:R-:W-:Y:S01]  /*0ee0*/  FADD.FTZ R70, R70, R93 ;  /* 0x0000005d46467221 */ /* 0x000fe20000010000 */
[----:B------:R-:W-:Y:S01]  /*0ef0*/  SHF.L.U32 R145, R145, 0x10, RZ ;  /* 0x0000001091917819 */ /* 0x000fe200000006ff */
[----:B------:R-:W-:Y:S01]  /*0f00*/  FMUL.FTZ R143, R146, UR32 ;  /* 0x00000020928f7c20 */ /* 0x000fe20008410000 */
[----:B------:R-:W-:Y:S01]  /*0f10*/  SHF.L.U32 R92, R173, 0x10, RZ ;  /* 0x00000010ad5c7819 */ /* 0x000fe200000006ff */
[----:B------:R-:W-:Y:S01]  /*0f20*/  FMUL.FTZ R146, R155, UR32 ;  /* 0x000000209b927c20 */ /* 0x000fe20008410000 */
[----:B------:R-:W-:Y:S01]  /*0f30*/  MOV R164, R148 ;  /* 0x0000009400a47202 */ /* 0x000fe20000000f00 */
[----:B------:R-:W-:Y:S01]  /*0f40*/  FADD.FTZ R160, -R178, R127 ;  /* 0x0000007fb2a07221 */ /* 0x000fe20000010100 */
[----:B------:R-:W-:-:S02]  /*0f50*/  SHF.R.U64 R171, R148, 0x10, R149 ;  /* 0x0000001094ab7819 */ /* 0x000fc40000001295 */
[----:B------:R-:W-:Y:S02]  /*0f60*/  MOV R168, R149 ;  /* 0x0000009500a87202 */ /* 0x000fe40000000f00 */
[----:B------:R-:W-:Y:S02]  /*0f70*/  SHF.R.U32.HI R170, RZ, 0x10, R149 ;  /* 0x00000010ffaa7819 */ /* 0x000fe40000011695 */
[----:B------:R-:W-:Y:S02]  /*0f80*/  SHF.L.U32 R126, R104, 0x10, RZ ;  /* 0x00000010687e7819 */ /* 0x000fe400000006ff */
[----:B------:R-:W-:Y:S01]  /*0f90*/  SHF.L.U32 R93, R123, 0x10, RZ ;  /* 0x000000107b5d7819 */ /* 0x000fe200000006ff */
[----:B------:R-:W-:Y:S01]  /*0fa0*/  FMUL.FTZ R123, R150, UR32 ;  /* 0x00000020967b7c20 */ /* 0x000fe20008410000 */
[----:B------:R-:W-:Y:S01]  /*0fb0*/  SHF.L.U32 R144, R105, 0x10, RZ ;  /* 0x0000001069907819 */ /* 0x000fe200000006ff */
[----:B------:R-:W-:Y:S01]  /*0fc0*/  FMUL.FTZ R127, R152, UR32 ;  /* 0x00000020987f7c20 */ /* 0x000fe20008410000 */
[----:B------:R-:W-:-:S02]  /*0fd0*/  SHF.L.U32 R153, R153, 0x10, RZ ;  /* 0x0000001099997819 */ /* 0x000fc400000006ff */
[----:B------:R-:W-:Y:S02]  /*0fe0*/  SHF.L.U32 R148, R102, 0x10, RZ ;  /* 0x0000001066947819 */ /* 0x000fe400000006ff */
[----:B------:R-:W-:Y:S02]  /*0ff0*/  SHF.L.U32 R147, R147, 0x10, RZ ;  /* 0x0000001093937819 */ /* 0x000fe400000006ff */
[----:B------:R-:W-:Y:S01]  /*1000*/  SHF.R.U32.HI R149, RZ, 0x10, R103 ;  /* 0x00000010ff957819 */ /* 0x000fe20000011667 */
        /* <DEDUP_REMOVED lines=11> */
[-C--:B------:R-:W-:Y:S01]  /*10c0*/  FMUL.FTZ R148, R148, R147.reuse ;  /* 0x0000009394947220 */ /* 0x080fe20000410000 */
[----:B------:R-:W-:Y:S01]  /*10d0*/  FFMA.FTZ R80, R143, R147, R80 ;  /* 0x000000938f507223 */ /* 0x000fe20000010050 */
[----:B------:R-:W-:Y:S01]  /*10e0*/  FADD.FTZ R60, R60, R147 ;  /* 0x000000933c3c7221 */ /* 0x000fe20000010000 */
[----:B------:R-:W-:Y:S01]  /*10f0*/  SHF.L.U32 R152, R103, 0x10, RZ ;  /* 0x0000001067987819 */ /* 0x000fe200000006ff */
[----:B------:R-:W-:Y:S01]  /*1100*/  FMUL.FTZ R150, R160, UR32 ;  /* 0x00000020a0967c20 */ /* 0x000fe20008410000 */
[----:B------:R-:W-:Y:S01]  /*1110*/  SHF.L.U32 R93, R158, 0x10, RZ ;  /* 0x000000109e5d7819 */ /* 0x000fe200000006ff */
[----:B------:R-:W-:Y:S01]  /*1120*/  FMUL.FTZ R147, R157, UR32 ;  /* 0x000000209d937c20 */ /* 0x000fe20008410000 */
[----:B------:R-:W-:Y:S01]  /*1130*/  SHF.R.U64 R153, R100, 0x10, R101 ;  /* 0x0000001064997819 */ /* 0x000fe20000001265 */
[-C--:B------:R-:W-:Y:S01]  /*1140*/  FMUL.FTZ R149, R149, R92.reuse ;  /* 0x0000005c95957220 */ /* 0x080fe20000410000 */
        /* <DEDUP_REMOVED lines=9> */
[----:B------:R-:W-:-:S02]  /*11e0*/  SHF.L.U32 R156, R100, 0x10, RZ ;  /* 0x00000010649c7819 */ /* 0x000fc400000006ff */
[----:B------:R-:W-:Y:S01]  /*11f0*/  SHF.L.U32 R93, R164, 0x10, RZ ;  /* 0x00000010a45d7819 */ /* 0x000fe200000006ff */
[-C--:B------:R-:W-:Y:S01]  /*1200*/  FMUL.FTZ R153, R153, R92.reuse ;  /* 0x0000005c99997220 */ /* 0x080fe20000410000 */
[----:B------:R-:W-:Y:S01]  /*1210*/  FADD.FTZ R57, R57, R92 ;  /* 0x0000005c39397221 */ /* 0x000fe20000010000 */
[----:B------:R-:W-:Y:S01]  /*1220*/  FFMA.FTZ R77, R154, R92, R77 ;  /* 0x0000005c9a4d7223 */ /* 0x000fe2000001004d */
[----:B------:R-:W-:Y:S01]  /*1230*/  FADD.FTZ R92, RZ, R118 ;  /* 0x00000076ff5c7221 */ /* 0x000fe20000010000 */
[-C--:B------:R-:W-:Y:S01]  /*1240*/  FMUL.FTZ R156, R156, R93.reuse ;  /* 0x0000005d9c9c7220 */ /* 0x080fe20000410000 */
[----:B------:R-:W-:Y:S01]  /*1250*/  FADD.FTZ R56, R56, R93 ;  /* 0x0000005d38387221 */ /* 0x000fe20000010000 */
[----:B------:R-:W-:Y:S01]  /*1260*/  FFMA.FTZ R76, R151, R93, R76 ;  /* 0x0000005d974c7223 */ /* 0x000fe2000001004c */
[----:B------:R-:W-:Y:S01]  /*1270*/  FFMA.FTZ R93, R3, R118, RZ ;  /* 0x00000076035d7223 */ /* 0x000fe200000100ff */
[----:B------:R-:W-:-:S03]  /*1280*/  FADD.FTZ R171, R117, R92 ;  /* 0x0000005c75ab7221 */ /* 0x000fc60000010000 */
[----:B------:R-:W-:Y:S01]  /*1290*/  FFMA.FTZ R92, R116, R117, R93 ;  /* 0x00000075745c7223 */ /* 0x000fe2000001005d */
[----:B------:R-:W-:Y:S01]  /*12a0*/  FADD.FTZ R160, R122, R171 ;  /* 0x000000ab7aa07221 */ /* 0x000fe20000010000 */
[----:B------:R-:W-:Y:S02]  /*12b0*/  FMUL.FTZ R155, R167, UR32 ;  /* 0x00000020a79b7c20 */ /* 0x000fe40008410000 */
[----:B------:R-:W-:Y:S01]  /*12c0*/  FFMA.FTZ R93, R119, R122, R92 ;  /* 0x0000007a775d7223 */ /* 0x000fe2000001005c */
[----:B------:R-:W-:Y:S01]  /*12d0*/  FADD.FTZ R167, R121, R160 ;  /* 0x000000a079a77221 */ /* 0x000fe20000010000 */
[----:B------:R-:W-:Y:S01]  /*12e0*/  FADD.FTZ R169, -R178, R95 ;  /* 0x0000005fb2a97221 */ /* 0x000fe20000010100 */
[----:B------:R-:W-:Y:S01]  /*12f0*/  SHF.R.U32.HI R157, RZ, 0x10, R101 ;  /* 0x00000010ff9d7819 */ /* 0x000fe20000011665 */
[----:B------:R-:W-:Y:S01]  /*1300*/  FFMA.FTZ R92, R120, R121, R93 ;  /* 0x00000079785c7223 */ /* 0x000fe2000001005d */
[----:B------:R-:W-:Y:S02]  /*1310*/  SHF.L.U32 R158, R101, 0x10, RZ ;  /* 0x00000010659e7819 */ /* 0x000fe400000006ff */
[----:B------:R-:W-:Y:S01]  /*1320*/  SHF.L.U32 R95, R168, 0x10, RZ ;  /* 0x00000010a85f7819 */ /* 0x000fe200000006ff */
        /* <DEDUP_REMOVED lines=8> */
[----:B------:R-:W-:Y:S01]  /*13b0*/  FFMA.FTZ R78, R155, R95, R78 ;  /* 0x0000005f9b4e7223 */ /* 0x000fe2000001004e */
        /* <DEDUP_REMOVED lines=10> */
[----:B------:R-:W-:Y:S02]  /*1460*/  FADD.FTZ R88, -R178, R88 ;  /* 0x00000058b2587221 */ /* 0x000fe40000010100 */
[----:B------:R-:W-:Y:S01]  /*1470*/  FADD.FTZ R94, R148, R167 ;  /* 0x000000a7945e7221 */ /* 0x000fe20000010000 */
[----:B------:R-:W-:Y:S01]  /*1480*/  FFMA.FTZ R93, R143, R148, R92 ;  /* 0x000000948f5d7223 */ /* 0x000fe2000001005c */
[----:B------:R-:W-:Y:S01]  /*1490*/  SHF.L.U32 R95, R159, 0x10, RZ ;  /* 0x000000109f5f7819 */ /* 0x000fe200000006ff */
[----:B------:R-:W-:Y:S01]  /*14a0*/  FMUL.FTZ R159, R88, UR32 ;  /* 0x00000020589f7c20 */ /* 0x000fe20008410000 */
[----:B------:R-:W-:Y:S01]  /*14b0*/  SHF.L.U32 R167, R161, 0x10, RZ ;  /* 0x00000010a1a77819 */ /* 0x000fe200000006ff */
[----:B------:R-:W-:Y:S01]  /*14c0*/  FADD.FTZ R161, R145, R94 ;  /* 0x0000005e91a17221 */ /* 0x000fe20000010000 */
[----:B------:R-:W-:Y:S01]  /*14d0*/  FFMA.FTZ R88, R146, R145, R93 ;  /* 0x0000009192587223 */ /* 0x000fe2000001005d */
[----:B------:R-:W-:-:S02]  /*14e0*/  FADD.FTZ R89, -R178, R89 ;  /* 0x00000059b2597221 */ /* 0x000fc40000010100 */
[----:B------:R-:W-:Y:S01]  /*14f0*/  FADD.FTZ R92, R152, R161 ;  /* 0x000000a1985c7221 */ /* 0x000fe20000010000 */
[----:B------:R-:W-:Y:S01]  /*1500*/  FFMA.FTZ R93, R147, R152, R88 ;  /* 0x00000098935d7223 */ /* 0x000fe20000010058 */
[----:B------:R-:W-:Y:S02]  /*1510*/  FMUL.FTZ R164, R89, UR32 ;  /* 0x0000002059a47c20 */ /* 0x000fe40008410000 */
[----:B------:R-:W-:Y:S01]  /*1520*/  FADD.FTZ R89, R149, R92 ;  /* 0x0000005c95597221 */ /* 0x000fe20000010000 */
[----:B------:R-:W-:-:S03]  /*1530*/  FFMA.FTZ R88, R150, R149, R93 ;  /* 0x0000009596587223 */ /* 0x000fc6000001005d */
[----:B------:R-:W-:Y:S01]  /*1540*/  FADD.FTZ R92, R156, R89 ;  /* 0x000000599c5c7221 */ /* 0x000fe20000010000 */
[----:B------:R-:W-:Y:S01]  /*1550*/  FFMA.FTZ R89, R151, R156, R88 ;  /* 0x0000009c97597223 */ /* 0x000fe20000010058 */
[----:B------:R-:W-:Y:S02]  /*1560*/  SHF.L.U32 R162, R98, 0x10, RZ ;  /* 0x0000001062a27819 */ /* 0x000fe400000006ff */
[----:B------:R-:W-:Y:S01]  /*1570*/  FADD.FTZ R93, R153, R92 ;  /* 0x0000005c995d7221 */ /* 0x000fe20000010000 */
[----:B------:R-:W-:Y:S01]  /*1580*/  FFMA.FTZ R88, R154, R153, R89 ;  /* 0x000000999a587223 */ /* 0x000fe20000010059 */
[----:B------:R-:W-:Y:S01]  /*1590*/  SHF.R.U64 R166, R98, 0x10, R99 ;  /* 0x0000001062a67819 */ /* 0x000fe20000001263 */
[----:B------:R-:W-:Y:S01]  /*15a0*/  FADD.FTZ R90, -R178, R90 ;  /* 0x0000005ab25a7221 */ /* 0x000fe20000010100 */
[----:B------:R-:W-:Y:S01]  /*15b0*/  FADD.FTZ R92, R158, R93 ;  /* 0x0000005d9e5c7221 */ /* 0x000fe20000010000 */
[----:B------:R-:W-:Y:S01]  /*15c0*/  FFMA.FTZ R89, R155, R158, R88 ;  /* 0x0000009e9b597223 */ /* 0x000fe20000010058 */
[----:B------:R-:W-:Y:S01]  /*15d0*/  SHF.L.U32 R166, R166, 0x10, RZ ;  /* 0x00000010a6a67819 */ /* 0x000fe200000006ff */
[-C--:B------:R-:W-:Y:S01]  /*15e0*/  FMUL.FTZ R162, R162, R95.reuse ;  /* 0x0000005fa2a27220 */ /* 0x080fe20000410000 */
[----:B------:R-:W-:Y:S01]  /*15f0*/  FADD.FTZ R52, R52, R95 ;  /* 0x0000005f34347221 */ /* 0x000fe20000010000 */
[----:B------:R-:W-:Y:S01]  /*1600*/  FFMA.FTZ R72, R159, R95, R72 ;  /* 0x0000005f9f487223 */ /* 0x000fe20000010048 */
[----:B------:R-:W-:Y:S01]  /*1610*/  SHF.L.U32 R95, R163, 0x10, RZ ;  /* 0x00000010a35f7819 */ /* 0x000fe200000006ff */
[----:B------:R-:W-:Y:S01]  /*1620*/  FMUL.FTZ R163, R90, UR32 ;  /* 0x000000205aa37c20 */ /* 0x000fe20008410000 */
[----:B------:R-:W-:Y:S01]  /*1630*/  FADD.FTZ R93, R157, R92 ;  /* 0x0000005c9d5d7221 */ /* 0x000fe20000010000 */
[----:B------:R-:W-:Y:S01]  /*1640*/  FFMA.FTZ R90, R160, R157, R89 ;  /* 0x0000009da05a7223 */ /* 0x000fe20000010059 */
[----:B------:R-:W-:Y:S01]  /*1650*/  FMUL.FTZ R161, R166, R167 ;  /* 0x000000a7a6a17220 */ /* 0x000fe20000410000 */
[----:B------:R-:W-:Y:S01]  /*1660*/  SHF.R.U32.HI R94, RZ, 0x10, R99 ;  /* 0x00000010ff5e7819 */ /* 0x000fe20000011663 */
[----:B------:R-:W-:Y:S01]  /*1670*/  FADD.FTZ R88, R162, R93 ;  /* 0x0000005da2587221 */ /* 0x000fe20000010000 */
[----:B------:R-:W-:Y:S01]  /*1680*/  SHF.L.U32 R166, R99, 0x10, RZ ;  /* 0x0000001063a67819 */ /* 0x000fe200000006ff */
[----:B------:R-:W-:Y:S01]  /*1690*/  FFMA.FTZ R89, R159, R162, R90 ;  /* 0x000000a29f597223 */ /* 0x000fe2000001005a */
[----:B------:R-:W-:Y:S01]  /*16a0*/  SHF.L.U32 R94, R94, 0x10, RZ ;  /* 0x000000105e5e7819 */ /* 0x000fe200000006ff */
[----:B------:R-:W-:Y:S01]  /*16b0*/  FADD.FTZ R93, R88, R161 ;  /* 0x000000a1585d7221 */ /* 0x000fe20000010000 */
[----:B------:R-:W-:Y:S01]  /*16c0*/  SHF.L.U32 R92, R165, 0x10, RZ ;  /* 0x00000010a55c7819 */ /* 0x000fe200000006ff */
[----:B------:R-:W-:Y:S01]  /*16d0*/  FADD.FTZ R91, -R178, R91 ;  /* 0x0000005bb25b7221 */ /* 0x000fe20000010100 */
[----:B------:R-:W-:Y:S01]  /*16e0*/  FMUL.FTZ R166, R166, R95 ;  /* 0x0000005fa6a67220 */ /* 0x000fe20000410000 */
[----:B------:R-:W-:-:S02]  /*16f0*/  FFMA.FTZ R88, R164, R161, R89 ;  /* 0x000000a1a4587223 */ /* 0x000fc40000010059 */
        /* <DEDUP_REMOVED lines=13> */
.L_x_4383:
        /* <DEDUP_REMOVED lines=12> */
.L_x_4385:
[----:B------:R-:W-:Y:S02]  /*1890*/  MOV R167, RZ ;  /* 0x000000ff00a77202 */ /* 0x000fe40000000f00 */
[----:B------:R-:W-:Y:S01]  /*18a0*/  MOV R169, RZ ;  /* 0x000000ff00a97202 */ /* 0x000fe20000000f00 */
        /* <DEDUP_REMOVED lines=17> */
.L_x_4386:
        /* <DEDUP_REMOVED lines=13> */
[----:B------:R-:W5:Y:S01]  /*1a90*/  LDG.E R137, desc[UR22][R14.64] ;  /* 0x000000160e897981 */ /* 0x000f62000c1e1900 */
[----:B0-----:R-:W-:Y:S02]  /*1aa0*/  LEA.HI.SX32 R21, R21, R8, 0x1e ;  /* 0x0000000815157211 */ /* 0x001fe400078ff2ff */
        /* <DEDUP_REMOVED lines=12> */
[----:B------:R-:W-:-:S04]  /*1b70*/  IMAD.WIDE.U32 R16, R17, 0x10, R4 ;  /* 0x0000001011107825 */ /* 0x000fc800078e0004 */
[--C-:B------:R-:W-:Y:S02]  /*1b80*/  IMAD.WIDE.U32 R12, R13, 0x10, R4.reuse ;  /* 0x000000100d0c7825 */ /* 0x100fe400078e0004 */
[----:B------:R-:W5:Y:S02]  /*1b90*/  LDG.E.128 R16, desc[UR22][R16.64] ;  /* 0x0000001610107981 */ /* 0x000f64000c1e1d00 */
[--C-:B0-----:R-:W-:Y:S02]  /*1ba0*/  IMAD.WIDE.U32 R8, R23, 0x10, R4.reuse ;  /* 0x0000001017087825 */ /* 0x101fe400078e0004 */
[----:B------:R-:W5:Y:S02]  /*1bb0*/  LDG.E.128 R20, desc[UR22][R20.64] ;  /* 0x0000001614147981 */ /* 0x000f64000c1e1d00 */
[----:B------:R-:W-:Y:S02]  /*1bc0*/  IMAD.WIDE.U32 R4, R89, 0x10, R4 ;  /* 0x0000001059047825 */ /* 0x000fe400078e0004 */
[----:B------:R-:W5:Y:S04]  /*1bd0*/  LDG.E.128 R12, desc[UR22][R12.64] ;  /* 0x000000160c0c7981 */ /* 0x000f68000c1e1d00 */
[----:B------:R-:W5:Y:S04]  /*1be0*/  LDG.E.128 R8, desc[UR22][R8.64] ;  /* 0x0000001608087981 */ /* 0x000f68000c1e1d00 */
[----:B-1----:R-:W5:Y:S02]  /*1bf0*/  LDG.E.128 R4, desc[UR22][R4.64] ;  /* 0x0000001604047981 */ /* 0x002f64000c1e1d00 */
.L_x_4384:
[----:B0-----:R-:W0:Y:S01]  /*1c00*/  SHFL.DOWN PT, R88, R167, 0x10, 0x1f ;  /* 0x0a001f00a7587f89 */ /* 0x001e2200000e0000 */
        /* <DEDUP_REMOVED lines=31> */
.L_x_4388:
[----:B------:R-:W-:Y:S05]  /*1e00*/  BSYNC.RECONVERGENT B0 ;  /* 0x0000000000007941 */ /* 0x000fea0003800200 */
.L_x_4387:
[----:B------:R-:W-:Y:S01]  /*1e10*/  @UP3 UIADD3 UR20, UPT, UPT, UR20, -0x1, URZ ;  /* 0xffffffff14143890 */ /* 0x000fe2000fffe0ff */
[----:B------:R-:W-:Y:S01]  /*1e20*/  BAR.SYNC.DEFER_BLOCKING 0x0 ;  /* 0x0000000000007b1d */ /* 0x000fe20000010000 */
[----:B------:R-:W-:Y:S01]  /*1e30*/  PLOP3.LUT P1, PT, PT, PT, UP3, 0x80, 0x8 ;  /* 0x000000000008781c */ /* 0x000fe20003f2f038 */
[----:B0-----:R-:W-:Y:S01]  /*1e40*/  HFMA2 R170, -RZ, RZ, 0, 4.76837158203125e-07 ;  /* 0x00000008ffaa7431 */ /* 0x001fe200000001ff */
[----:B------:R-:W-:Y:S01]  /*1e50*/  @UP3 UIMAD UR20, UR20, UR29, URZ ;  /* 0x0000001d141432a4 */ /* 0x000fe2000f8e02ff */
[----:B------:R-:W-:Y:S02]  /*1e60*/  MOV R169, RZ ;  /* 0x000000ff00a97202 */ /* 0x000fe40000000f00 */
[----:B------:R-:W0:Y:S01]  /*1e70*/  @UP3 LDCU.64 UR10, c[0x0][0x390] ;  /* 0x00007200ff0a37ac */ /* 0x000e220008000a00 */
[----:B------:R-:W-:-:S04]  /*1e80*/  @UP3 USHF.R.S32.HI UR9, URZ, 0x1f, UR20 ;  /* 0x0000001fff093899 */ /* 0x000fc80008011414 */
[----:B------:R-:W-:-:S06]  /*1e90*/  @UP3 ULEA.HI UR9, UR9, UR20, URZ, 0x2 ;  /* 0x0000001409093291 */ /* 0x000fcc000f8f10ff */
[----:B------:R-:W-:-:S04]  /*1ea0*/  MOV R88, UR9 ;  /* 0x0000000900587c02 */ /* 0x000fc80008000f00 */
[----:B------:R-:W-:-:S05]  /*1eb0*/  @P1 LEA.HI.SX32 R169, R88, R167, 0x1e ;  /* 0x000000a758a91211 */ /* 0x000fca00078ff2ff */
[----:B0-----:R-:W-:-:S06]  /*1ec0*/  @P1 IMAD.WIDE.U32 R170, R169, R170, UR10 ;  /* 0x0000000aa9aa1e25 */ /* 0x001fcc000f8e00aa */
[----:B------:R-:W2:Y:S01]  /*1ed0*/  @P1 LDG.E.64 R170, desc[UR22][R170.64] ;  /* 0x00000016aaaa1981 */ /* 0x000ea2000c1e1b00 */
[----:B------:R-:W0:Y:S01]  /*1ee0*/  S2UR UR10, SR_CgaCtaId ;  /* 0x00000000000a79c3 */ /* 0x000e220000008800 */
[----:B------:R-:W-:Y:S01]  /*1ef0*/  UMOV UR9, 0x400 ;  /* 0x0000040000097882 */ /* 0x000fe20000000000 */
[----:B------:R-:W-:Y:S01]  /*1f00*/  UISETP.NE.U32.AND UP0, UPT, UR4, URZ, UPT ;  /* 0x000000ff0400728c */ /* 0x000fe2000bf05070 */
[----:B------:R-:W-:-:S03]  /*1f10*/  ISETP.NE.AND P0, PT, RZ, UR28, PT ;  /* 0x0000001cff007c0c */ /* 0x000fc6000bf05270 */
[----:B------:R-:W-:Y:S02]  /*1f20*/  UISETP.NE.AND.EX UP0, UPT, UR5, URZ, UPT, UP0 ;  /* 0x000000ff0500728c */ /* 0x000fe4000bf05300 */
[----:B0-----:R-:W-:-:S04]  /*1f30*/  ULEA UR9, UR10, UR9, 0x18 ;  /* 0x000000090a097291 */ /* 0x001fc8000f8ec0ff */
[----:B------:R-:W-:Y:S02]  /*1f40*/  UIADD3 UR10, UPT, UPT, UR9, 0x2820, URZ ;  /* 0x00002820090a7890 */ /* 0x000fe4000fffe0ff */
[----:B------:R-:W-:Y:S02]  /*1f50*/  @!UP1 UIADD3 UR10, UPT, UPT, UR9, 0x2800, URZ ;  /* 0x00002800090a9890 */ /* 0x000fe4000fffe0ff */
[----:B------:R-:W-:Y:S02]  /*1f60*/  UIADD3 UR11, UPT, UPT, UR9, 0x2830, URZ ;  /* 0x00002830090b7890 */ /* 0x000fe4000fffe0ff */
[----:B------:R-:W-:Y:S02]  /*1f70*/  @!UP1 UIADD3 UR11, UPT, UPT, UR9, 0x2810, URZ ;  /* 0x00002810090b9890 */ /* 0x000fe4000fffe0ff */
[----:B------:R-:W-:-:S03]  /*1f80*/  UIMAD UR9, UR8, UR29, URZ ;  /* 0x0000001d080972a4 */ /* 0x000fc6000f8e02ff */
[----:B------:R-:W0:Y:S01]  /*1f90*/  LDS.128 R88, [UR10] ;  /* 0x0000000aff587984 */ /* 0x000e220008000c00 */
[----:B------:R-:W-:-:S03]  /*1fa0*/  USHF.R.S32.HI UR10, URZ, 0x1f, UR9 ;  /* 0x0000001fff0a7899 */ /* 0x000fc60008011409 */
[----:B------:R-:W1:Y:S01]  /*1fb0*/  LDS.128 R92, [UR11] ;  /* 0x0000000bff5c7984 */ /* 0x000e620008000c00 */
[----:B------:R-:W-:Y:S01]  /*1fc0*/  ULEA.HI UR10, UR10, UR9, URZ, 0x2 ;  /* 0x000000090a0a7291 */ /* 0x000fe2000f8f10ff */
[----:B0-----:R-:W-:Y:S01]  /*1fd0*/  FADD.FTZ R172, RZ, R89 ;  /* 0x00000059ffac7221 */ /* 0x001fe20000010000 */
[----:B------:R-:W-:-:S03]  /*1fe0*/  FADD.FTZ R89, RZ, R88 ;  /* 0x00000058ff597221 */ /* 0x000fc60000010000 */
[----:B------:R-:W-:Y:S01]  /*1ff0*/  FADD.FTZ R172, R91, R172 ;  /* 0x000000ac5bac7221 */ /* 0x000fe20000010000 */
[----:B------:R-:W-:-:S03]  /*2000*/  FADD.FTZ R89, R90, R89 ;  /* 0x000000595a597221 */ /* 0x000fc60000010000 */
[----:B-1----:R-:W-:Y:S01]  /*2010*/  FADD.FTZ R172, R172, R93 ;  /* 0x0000005dacac7221 */ /* 0x002fe20000010000 */
[----:B------:R-:W-:Y:S01]  /*2020*/  FADD.FTZ R89, R89, R92 ;  /* 0x0000005c59597221 */ /* 0x000fe20000010000 */
[----:B------:R-:W-:Y:S02]  /*2030*/  MOV R92, UR10 ;  /* 0x0000000a005c7c02 */ /* 0x000fe40008000f00 */
[----:B------:R-:W-:Y:S01]  /*2040*/  FADD.FTZ R95, R95, R172 ;  /* 0x000000ac5f5f7221 */ /* 0x000fe20000010000 */
[----:B------:R-:W-:-:S03]  /*2050*/  FADD.FTZ R90, R94, R89 ;  /* 0x000000595e5a7221 */ /* 0x000fc60000010000 */
[----:B------:R-:W-:Y:S01]  /*2060*/  FMUL.FTZ R95, R95, UR21 ;  /* 0x000000155f5f7c20 */ /* 0x000fe20008410000 */
[----:B------:R-:W-:-:S04]  /*2070*/  FMUL.FTZ R90, R90, UR21 ;  /* 0x000000155a5a7c20 */ /* 0x000fc80008410000 */
[----:B------:R-:W-:Y:S02]  /*2080*/  R2UR UR11, R95 ;  /* 0x000000005f0b72ca */ /* 0x000fe400000e0000 */
[----:B------:R-:W-:Y:S02]  /*2090*/  FSEL R90, R90, RZ, !P0 ;  /* 0x000000ff5a5a7208 */ /* 0x000fe40004000000 */
[--C-:B--2---:R-:W-:Y:S02]  /*20a0*/  @P1 SHF.R.U32.HI R88, RZ, 0x10, R171.reuse ;  /* 0x00000010ff581819 */ /* 0x104fe400000116ab */
[----:B------:R-:W-:Y:S02]  /*20b0*/  @P1 SHF.R.U64 R89, R170, 0x10, R171 ;  /* 0x00000010aa591819 */ /* 0x000fe400000012ab */
[----:B------:R-:W-:Y:S02]  /*20c0*/  @P1 PRMT R131, R88, 0x7610, R131 ;  /* 0x0000761058831816 */ /* 0x000fe40000000083 */
[----:B------:R-:W-:-:S02]  /*20d0*/  @P1 PRMT R130, R170, 0x7610, R130 ;  /* 0x00007610aa821816 */ /* 0x000fc40000000082 */
[----:B------:R-:W-:Y:S02]  /*20e0*/  @P1 PRMT R132, R171, 0x7610, R132 ;  /* 0x00007610ab841816 */ /* 0x000fe40000000084 */
[----:B------:R-:W-:Y:S02]  /*20f0*/  @P1 PRMT R2, R89, 0x7610, R2 ;  /* 0x0000761059021816 */ /* 0x000fe40000000002 */
        /* <DEDUP_REMOVED lines=15> */
[----:B------:R-:W-:Y:S01]  /*21f0*/  FMUL.FTZ R91, R89, UR25 ;  /* 0x00000019595b7c20 */ /* 0x000fe20008410000 */
[----:B------:R-:W-:-:S03]  /*2200*/  SHF.L.U32 R89, R130, 0x10, RZ ;  /* 0x0000001082597819 */ /* 0x000fc600000006ff */
[----:B------:R-:W-:-:S04]  /*2210*/  FMUL.FTZ R92, R91, UR24 ;  /* 0x000000185b5c7c20 */ /* 0x000fc80008410000 */
[----:B------:R-:W-:-:S07]  /*2220*/  FMUL.FTZ R89, R89, R92 ;  /* 0x0000005c59597220 */ /* 0x000fce0000410000 */
.L_x_4393:
[----:B------:R-:W-:Y:S05]  /*2230*/  BSYNC.RECONVERGENT B0 ;  /* 0x0000000000007941 */ /* 0x000fea0003800200 */
.L_x_4392:
        /* <DEDUP_REMOVED lines=13> */
.L_x_4395:
[----:B------:R-:W-:Y:S05]  /*2310*/  BSYNC.RECONVERGENT B0 ;  /* 0x0000000000007941 */ /* 0x000fea0003800200 */
.L_x_4394:
[----:B------:R-:W-:Y:S02]  /*2320*/  F2FP.BF16.F32.PACK_AB R133, RZ, R48 ;  /* 0x00000030ff85723e */ /* 0x000fe400000010ff */
[----:B------:R-:W-:-:S07]  /*2330*/  MOV R48, R89 ;  /* 0x0000005900307202 */ /* 0x000fce0000000f00 */
.L_x_4391:
[----:B------:R-:W-:Y:S05]  /*2340*/  BRA.U !UP3, `(.L_x_4396) ;  /* 0x000000010b787547 */ /* 0x000fea000b800000 */
[----:B-----5:R-:W-:Y:S01]  /*2350*/  LOP3.LUT P0, RZ, R140, 0xff00, RZ, 0xc0, !PT ;  /* 0x0000ff008cff7812 */ /* 0x020fe2000780c0ff */
[----:B------:R-:W-:Y:S01]  /*2360*/  BSSY.RECONVERGENT B0, `(.L_x_4397) ;  /* 0x000000c000007945 */ /* 0x000fe20003800200 */
[----:B------:R-:W-:-:S11]  /*2370*/  HFMA2 R92, -RZ, RZ, 0, 0 ;  /* 0x00000000ff5c7431 */ /* 0x000fd600000001ff */
        /* <DEDUP_REMOVED lines=10> */
.L_x_4398:
[----:B------:R-:W-:Y:S05]  /*2420*/  BSYNC.RECONVERGENT B0 ;  /* 0x0000000000007941 */ /* 0x000fea0003800200 */
.L_x_4397:
        /* <DEDUP_REMOVED lines=13> */
.L_x_4400:
[----:B------:R-:W-:Y:S05]  /*2500*/  BSYNC.RECONVERGENT B0 ;  /* 0x0000000000007941 */ /* 0x000fea0003800200 */
.L_x_4399:
[----:B------:R-:W-:Y:S02]  /*2510*/  F2FP.BF16.F32.PACK_AB R134, RZ, R49 ;  /* 0x00000031ff86723e */ /* 0x000fe400000010ff */
[----:B------:R-:W-:-:S07]  /*2520*/  MOV R49, R92 ;  /* 0x0000005c00317202 */ /* 0x000fce0000000f00 */
.L_x_4396:
        /* <DEDUP_REMOVED lines=14> */
.L_x_4403:
[----:B------:R-:W-:Y:S05]  /*2610*/  BSYNC.RECONVERGENT B0 ;  /* 0x0000000000007941 */ /* 0x000fea0003800200 */
.L_x_4402:
        /* <DEDUP_REMOVED lines=13> */
.L_x_4405:
[----:B------:R-:W-:Y:S05]  /*26f0*/  BSYNC.RECONVERGENT B0 ;  /* 0x0000000000007941 */ /* 0x000fea0003800200 */
.L_x_4404:
[----:B------:R-:W-:Y:S02]  /*2700*/  F2FP.BF16.F32.PACK_AB R135, RZ, R50 ;  /* 0x00000032ff87723e */ /* 0x000fe400000010ff */
[----:B------:R-:W-:-:S07]  /*2710*/  MOV R50, R89 ;  /* 0x0000005900327202 */ /* 0x000fce0000000f00 */
.L_x_4401:
[----:B------:R-:W-:Y:S05]  /*2720*/  BRA.U !UP3, `(.L_x_4406) ;  /* 0x000000110bf47547 */ /* 0x000fea000b800000 */
[----:B-----5:R-:W-:Y:S01]  /*2730*/  ISETP.GE.U32.AND P0, PT, R140, 0x1000000, PT ;  /* 0x010000008c00780c */ /* 0x020fe20003f06070 */
        /* <DEDUP_REMOVED lines=12> */
.L_x_4408:
[----:B------:R-:W-:Y:S05]  /*2800*/  BSYNC.RECONVERGENT B0 ;  /* 0x0000000000007941 */ /* 0x000fea0003800200 */
.L_x_4407:
        /* <DEDUP_REMOVED lines=13> */
.L_x_4410:
[----:B------:R-:W-:Y:S05]  /*28e0*/  BSYNC.RECONVERGENT B0 ;  /* 0x0000000000007941 */ /* 0x000fea0003800200 */
.L_x_4409:
[----:B------:R-:W-:Y:S01]  /*28f0*/  F2FP.BF16.F32.PACK_AB R0, RZ, R0 ;  /* 0x00000000ff00723e */ /* 0x000fe200000010ff */
[----:B------:R-:W-:Y:S06]  /*2900*/  BRA `(.L_x_4406) ;  /* 0x00000010007c7947 */ /* 0x000fec0003800000 */
.L_x_4390:
        /* <DEDUP_REMOVED lines=14> */
.L_x_4413:
[----:B------:R-:W-:Y:S05]  /*29f0*/  BSYNC.RECONVERGENT B0 ;  /* 0x0000000000007941 */ /* 0x000fea0003800200 */
.L_x_4412:
        /* <DEDUP_REMOVED lines=13> */
.L_x_4415:
[----:B------:R-:W-:Y:S05]  /*2ad0*/  BSYNC.RECONVERGENT B0 ;  /* 0x0000000000007941 */ /* 0x000fea0003800200 */
.L_x_4414:
[----:B------:R-:W-:Y:S02]  /*2ae0*/  F2FP.BF16.F32.PACK_AB R133, RZ, R48 ;  /* 0x00000030ff85723e */ /* 0x000fe400000010ff */
[----:B------:R-:W-:-:S07]  /*2af0*/  MOV R48, R85 ;  /* 0x0000005500307202 */ /* 0x000fce0000000f00 */
.L_x_4411:
        /* <DEDUP_REMOVED lines=14> */
.L_x_4418:
[----:B------:R-:W-:Y:S05]  /*2be0*/  BSYNC.RECONVERGENT B0 ;  /* 0x0000000000007941 */ /* 0x000fea0003800200 */
.L_x_4417:
        /* <DEDUP_REMOVED lines=13> */
.L_x_4420:
[----:B------:R-:W-:Y:S05]  /*2cc0*/  BSYNC.RECONVERGENT B0 ;  /* 0x0000000000007941 */ /* 0x000fea0003800200 */
.L_x_4419:
[----:B------:R-:W-:Y:S02]  /*2cd0*/  F2FP.BF16.F32.PACK_AB R134, RZ, R49 ;  /* 0x00000031ff86723e */ /* 0x000fe400000010ff */
[----:B------:R-:W-:-:S07]  /*2ce0*/  MOV R49, R84 ;  /* 0x0000005400317202 */ /* 0x000fce0000000f00 */
.L_x_4416:
        /* <DEDUP_REMOVED lines=14> */
.L_x_4423:
[----:B------:R-:W-:Y:S05]  /*2dd0*/  BSYNC.RECONVERGENT B0 ;  /* 0x0000000000007941 */ /* 0x000fea0003800200 */
.L_x_4422:
        /* <DEDUP_REMOVED lines=13> */
.L_x_4425:
[----:B------:R-:W-:Y:S05]  /*2eb0*/  BSYNC.RECONVERGENT B0 ;  /* 0x0000000000007941 */ /* 0x000fea0003800200 */
.L_x_4424:
[----:B------:R-:W-:Y:S02]  /*2ec0*/  F2FP.BF16.F32.PACK_AB R135, RZ, R50 ;  /* 0x00000032ff87723e */ /* 0x000fe400000010ff */
[----:B------:R-:W-:-:S07]  /*2ed0*/  MOV R50, R85 ;  /* 0x0000005500327202 */ /* 0x000fce0000000f00 */
.L_x_4421:
        /* <DEDUP_REMOVED lines=9> */
[----:B------:R-:W-:Y:S01]  /*2f70*/  ISETP.LT.AND P0, PT, RZ, UR33, PT ;  /* 0x00000021ff007c0c */ /* 0x000fe2000bf01270 */
[----:B------:R-:W-:Y:S01]  /*2f80*/  FMUL.FTZ R84, R84, UR32 ;  /* 0x0000002054547c20 */ /* 0x000fe20008410000 */
[----:B------:R-:W-:Y:S01]  /*2f90*/  FMUL.FTZ R87, R87, UR32 ;  /* 0x0000002057577c20 */ /* 0x000fe20008410000 */
[----:B------:R-:W-:Y:S01]  /*2fa0*/  FMUL.FTZ R89, R86, UR32 ;  /* 0x0000002056597c20 */ /* 0x000fe20008410000 */
[----:B------:R-:W-:-:S02]  /*2fb0*/  FSEL R86, R85, RZ, P0 ;  /* 0x000000ff55567208 */ /* 0x000fc40000000000 */
[----:B------:R-:W-:Y:S02]  /*2fc0*/  FSEL R85, R84, RZ, P0 ;  /* 0x000000ff54557208 */ /* 0x000fe40000000000 */
[----:B------:R-:W-:Y:S02]  /*2fd0*/  FSEL R84, R87, RZ, P0 ;  /* 0x000000ff57547208 */ /* 0x000fe40000000000 */
[----:B------:R-:W-:Y:S01]  /*2fe0*/  FSEL R87, R89, RZ, P0 ;  /* 0x000000ff59577208 */ /* 0x000fe20000000000 */
[----:B------:R-:W-:Y:S06]  /*2ff0*/  BRA.U !UP3, `(.L_x_4406) ;  /* 0x000000090bc07547 */ /* 0x000fec000b800000 */
[----:B-----5:R-:W-:Y:S01]  /*3000*/  ISETP.GE.U32.AND P0, PT, R140, 0x1000000, PT ;  /* 0x010000008c00780c */ /* 0x020fe20003f06070 */
[----:B------:R-:W-:Y:S01]  /*3010*/  HFMA2 R91, -RZ, RZ, 0, 0 ;  /* 0x00000000ff5b7431 */ /* 0x000fe200000001ff */
[----:B------:R-:W-:-:S11]  /*3020*/  MOV R0, RZ ;  /* 0x000000ff00007202 */ /* 0x000fd60000000f00 */
[----:B------:R-:W0:Y:S08]  /*3030*/  @P0 LDC.64 R94, c[0x0][0x408] ;  /* 0x00010200ff5e0b82 */ /* 0x000e300000000a00 */
[----:B------:R-:W1:Y:S01]  /*3040*/  @P0 LDC.64 R92, c[0x0][0x408] ;  /* 0x00010200ff5c0b82 */ /* 0x000e620000000a00 */
[----:B0-----:R-:W-:-:S04]  /*3050*/  @P0 FMUL.FTZ R95, R87, R95 ;  /* 0x0000005f575f0220 */ /* 0x001fc80000410000 */
[----:B------:R-:W-:Y:S01]  /*3060*/  @P0 FMUL.FTZ R94, R95, R94 ;  /* 0x0000005e5f5e0220 */ /* 0x000fe20000410000 */
[----:B-1----:R-:W-:Y:S01]  /*3070*/  @P0 FMUL.FTZ R89, R87, R93 ;  /* 0x0000005d57590220 */ /* 0x002fe20000410000 */
[----:B------:R-:W-:-:S03]  /*3080*/  @P0 SHF.L.U32 R93, R129, 0x10, RZ ;  /* 0x00000010815d0819 */ /* 0x000fc600000006ff */
[----:B------:R-:W-:Y:S01]  /*3090*/  @P0 FMUL.FTZ R89, R89, R92 ;  /* 0x0000005c59590220 */ /* 0x000fe20000410000 */
[----:B------:R-:W-:Y:S01]  /*30a0*/  @P0 SHF.L.U32 R92, R131, 0x10, RZ ;  /* 0x00000010835c0819 */ /* 0x000fe200000006ff */
[----:B------:R-:W-:-:S04]  /*30b0*/  @P0 FMUL.FTZ R91, R93, R94 ;  /* 0x0000005e5d5b0220 */ /* 0x000fc80000410000 */
[----:B------:R-:W-:Y:S01]  /*30c0*/  @P0 FMUL.FTZ R0, R92, R89 ;  /* 0x000000595c000220 */ /* 0x000fe20000410000 */
[----:B------:R-:W-:-:S03]  /*30d0*/  F2FP.BF16.F32.PACK_AB R91, RZ, R91 ;  /* 0x0000005bff5b723e */ /* 0x000fc600000010ff */
[--C-:B------:R-:W-:Y:S01]  /*30e0*/  FADD.FTZ R51, R51, R0.reuse ;  /* 0x0000000033337221 */ /* 0x100fe20000010000 */
[----:B------:R-:W-:Y:S01]  /*30f0*/  PRMT R0, R91, 0x7610, R0 ;  /* 0x000076105b007816 */ /* 0x000fe20000000000 */
[----:B------:R-:W-:Y:S06]  /*3100*/  BRA `(.L_x_4406) ;  /* 0x00000008007c7947 */ /* 0x000fec0003800000 */
.L_x_4389:
[----:B------:R-:W-:-:S04]  /*3110*/  UISETP.NE.U32.AND UP0, UPT, UR6, URZ, UPT ;  /* 0x000000ff0600728c */ /* 0x000fc8000bf05070 */
[----:B------:R-:W-:-:S09]  /*3120*/  UISETP.NE.AND.EX UP0, UPT, UR7, URZ, UPT, UP0 ;  /* 0x000000ff0700728c */ /* 0x000fd2000bf05300 */
[----:B------:R-:W-:Y:S05]  /*3130*/  BRA.U UP0, `(.L_x_4426) ;  /* 0x0000000500247547 */ /* 0x000fea000b800000 */
[----:B------:R-:W-:Y:S05]  /*3140*/  BRA.U !UP3, `(.L_x_4427) ;  /* 0x000000010b447547 */ /* 0x000fea000b800000 */
[----:B------:R-:W-:Y:S02]  /*3150*/  PLOP3.LUT P1, PT, PT, PT, UP2, 0x80, 0x8 ;  /* 0x000000000008781c */ /* 0x000fe40003f2f028 */
[----:B-----5:R-:W-:Y:S02]  /*3160*/  LOP3.LUT P0, RZ, R140, 0xff, RZ, 0xc0, !PT ;  /* 0x000000ff8cff7812 */ /* 0x020fe4000780c0ff */
[----:B------:R-:W-:-:S09]  /*3170*/  MOV R89, R20 ;  /* 0x0000001400597202 */ /* 0x000fd20000000f00 */
[----:B------:R-:W-:Y:S02]  /*3180*/  @P1 FFMA.FTZ R91, R3, UR11, R90 ;  /* 0x0000000b035b1c23 */ /* 0x000fe4000801005a */
[----:B------:R-:W-:Y:S02]  /*3190*/  @P0 SHF.L.U32 R95, R96, 0x10, RZ ;  /* 0x00000010605f0819 */ /* 0x000fe400000006ff */
[----:B------:R-:W-:Y:S01]  /*31a0*/  @P1 FADD.FTZ R91, R118, -R91 ;  /* 0x8000005b765b1221 */ /* 0x000fe20000010000 */
[----:B------:R-:W-:-:S03]  /*31b0*/  @P0 SHF.L.U32 R93, R130, 0x10, RZ ;  /* 0x00000010825d0819 */ /* 0x000fc600000006ff */
[----:B------:R-:W-:Y:S01]  /*31c0*/  @P1 FFMA.FTZ R89, R91, UR32, R20 ;  /* 0x000000205b591c23 */ /* 0x000fe20008010014 */
[----:B------:R-:W-:-:S03]  /*31d0*/  HFMA2 R91, -RZ, RZ, 0, 0 ;  /* 0x00000000ff5b7431 */ /* 0x000fc600000001ff */
[----:B------:R-:W-:-:S04]  /*31e0*/  FMUL.FTZ R89, R89, UR25 ;  /* 0x0000001959597c20 */ /* 0x000fc80008410000 */
[----:B------:R-:W-:Y:S01]  /*31f0*/  FMUL.FTZ R92, R89, UR24 ;  /* 0x00000018595c7c20 */ /* 0x000fe20008410000 */
[----:B------:R-:W-:-:S03]  /*3200*/  MOV R89, RZ ;  /* 0x000000ff00597202 */ /* 0x000fc60000000f00 */
[-C--:B------:R-:W-:Y:S01]  /*3210*/  @P0 FMUL.FTZ R91, R95, R92.reuse ;  /* 0x0000005c5f5b0220 */ /* 0x080fe20000410000 */
[----:B------:R-:W-:-:S04]  /*3220*/  @P0 FMUL.FTZ R89, R93, R92 ;  /* 0x0000005c5d590220 */ /* 0x000fc80000410000 */
[----:B------:R-:W-:Y:S01]  /*3230*/  F2FP.BF16.F32.PACK_AB R91, RZ, R91 ;  /* 0x0000005bff5b723e */ /* 0x000fe200000010ff */
[----:B------:R-:W-:-:S03]  /*3240*/  FADD.FTZ R48, R48, R89 ;  /* 0x0000005930307221 */ /* 0x000fc60000010000 */
[----:B------:R-:W-:-:S07]  /*3250*/  PRMT R133, R91, 0x7610, R133 ;  /* 0x000076105b857816 */ /* 0x000fce0000000085 */
.L_x_4427:
[----:B------:R-:W-:Y:S05]  /*3260*/  BRA.U !UP3, `(.L_x_4428) ;  /* 0x000000010b447547 */ /* 0x000fea000b800000 */
[----:B------:R-:W-:Y:S01]  /*3270*/  PLOP3.LUT P1, PT, PT, PT, UP2, 0x80, 0x8 ;  /* 0x000000000008781c */ /* 0x000fe20003f2f028 */
[----:B------:R-:W-:Y:S01]  /*3280*/  HFMA2 R91, -RZ, RZ, 0, 0 ;  /* 0x00000000ff5b7431 */ /* 0x000fe200000001ff */
[----:B-----5:R-:W-:Y:S02]  /*3290*/  LOP3.LUT P0, RZ, R140, 0xff00, RZ, 0xc0, !PT ;  /* 0x0000ff008cff7812 */ /* 0x020fe4000780c0ff */
[----:B------:R-:W-:-:S09]  /*32a0*/  MOV R89, R21 ;  /* 0x0000001500597202 */ /* 0x000fd20000000f00 */
[----:B------:R-:W-:Y:S02]  /*32b0*/  @P1 FFMA.FTZ R92, R116, UR11, R90 ;  /* 0x0000000b745c1c23 */ /* 0x000fe4000801005a */
[----:B------:R-:W-:Y:S02]  /*32c0*/  @P0 SHF.L.U32 R134, R128, 0x10, RZ ;  /* 0x0000001080860819 */ /* 0x000fe400000006ff */
[----:B------:R-:W-:Y:S01]  /*32d0*/  @P1 FADD.FTZ R92, R117, -R92 ;  /* 0x8000005c755c1221 */ /* 0x000fe20000010000 */
[----:B------:R-:W-:-:S03]  /*32e0*/  @P0 SHF.L.U32 R94, R2, 0x10, RZ ;  /* 0x00000010025e0819 */ /* 0x000fc600000006ff */
[----:B------:R-:W-:Y:S01]  /*32f0*/  @P1 FFMA.FTZ R89, R92, UR32, R21 ;  /* 0x000000205c591c23 */ /* 0x000fe20008010015 */
[----:B------:R-:W-:-:S03]  /*3300*/  MOV R92, RZ ;  /* 0x000000ff005c7202 */ /* 0x000fc60000000f00 */
[----:B------:R-:W-:-:S04]  /*3310*/  FMUL.FTZ R89, R89, UR25 ;  /* 0x0000001959597c20 */ /* 0x000fc80008410000 */
[----:B------:R-:W-:-:S04]  /*3320*/  FMUL.FTZ R89, R89, UR24 ;  /* 0x0000001859597c20 */ /* 0x000fc80008410000 */
[-C--:B------:R-:W-:Y:S01]  /*3330*/  @P0 FMUL.FTZ R91, R134, R89.reuse ;  /* 0x00000059865b0220 */ /* 0x080fe20000410000 */
[----:B------:R-:W-:-:S04]  /*3340*/  @P0 FMUL.FTZ R92, R94, R89 ;  /* 0x000000595e5c0220 */ /* 0x000fc80000410000 */
[----:B------:R-:W-:Y:S01]  /*3350*/  F2FP.BF16.F32.PACK_AB R91, RZ, R91 ;  /* 0x0000005bff5b723e */ /* 0x000fe200000010ff */
[----:B------:R-:W-:-:S03]  /*3360*/  FADD.FTZ R49, R49, R92 ;  /* 0x0000005c31317221 */ /* 0x000fc60000010000 */
[----:B------:R-:W-:-:S07]  /*3370*/  PRMT R134, R91, 0x7610, R134 ;  /* 0x000076105b867816 */ /* 0x000fce0000000086 */
.L_x_4428:
        /* <DEDUP_REMOVED lines=18> */
.L_x_4429:
[----:B------:R-:W-:Y:S05]  /*34a0*/  BRA.U !UP3, `(.L_x_4406) ;  /* 0x000000050b947547 */ /* 0x000fea000b800000 */
[----:B------:R-:W-:Y:S01]  /*34b0*/  PLOP3.LUT P1, PT, PT, PT, UP2, 0x80, 0x8 ;  /* 0x000000000008781c */ /* 0x000fe20003f2f028 */
[----:B------:R-:W-:Y:S01]  /*34c0*/  HFMA2 R89, -RZ, RZ, 0, 0 ;  /* 0x00000000ff597431 */ /* 0x000fe200000001ff */
[----:B-----5:R-:W-:Y:S02]  /*34d0*/  ISETP.GE.U32.AND P0, PT, R140, 0x1000000, PT ;  /* 0x010000008c00780c */ /* 0x020fe40003f06070 */
[----:B------:R-:W-:-:S09]  /*34e0*/  MOV R0, R23 ;  /* 0x0000001700007202 */ /* 0x000fd20000000f00 */
[----:B------:R-:W-:Y:S02]  /*34f0*/  @P1 FFMA.FTZ R92, R120, UR11, R90 ;  /* 0x0000000b785c1c23 */ /* 0x000fe4000801005a */
[----:B------:R-:W-:Y:S02]  /*3500*/  @P0 SHF.L.U32 R94, R129, 0x10, RZ ;  /* 0x00000010815e0819 */ /* 0x000fe400000006ff */
[----:B------:R-:W-:-:S04]  /*3510*/  @P1 FADD.FTZ R92, R121, -R92 ;  /* 0x8000005c795c1221 */ /* 0x000fc80000010000 */
[----:B------:R-:W-:Y:S01]  /*3520*/  @P1 FFMA.FTZ R0, R92, UR32, R23 ;  /* 0x000000205c001c23 */ /* 0x000fe20008010017 */
[----:B------:R-:W-:-:S03]  /*3530*/  @P0 SHF.L.U32 R92, R131, 0x10, RZ ;  /* 0x00000010835c0819 */ /* 0x000fc600000006ff */
[----:B------:R-:W-:-:S04]  /*3540*/  FMUL.FTZ R0, R0, UR25 ;  /* 0x0000001900007c20 */ /* 0x000fc80008410000 */
[----:B------:R-:W-:Y:S01]  /*3550*/  FMUL.FTZ R91, R0, UR24 ;  /* 0x00000018005b7c20 */ /* 0x000fe20008410000 */
[----:B------:R-:W-:-:S03]  /*3560*/  MOV R0, RZ ;  /* 0x000000ff00007202 */ /* 0x000fc60000000f00 */
[-C--:B------:R-:W-:Y:S01]  /*3570*/  @P0 FMUL.FTZ R89, R94, R91.reuse ;  /* 0x0000005b5e590220 */ /* 0x080fe20000410000 */
[----:B------:R-:W-:-:S04]  /*3580*/  @P0 FMUL.FTZ R0, R92, R91 ;  /* 0x0000005b5c000220 */ /* 0x000fc80000410000 */
[----:B------:R-:W-:Y:S01]  /*3590*/  F2FP.BF16.F32.PACK_AB R89, RZ, R89 ;  /* 0x00000059ff59723e */ /* 0x000fe200000010ff */
[----:B------:R-:W-:-:S03]  /*35a0*/  FADD.FTZ R51, R51, R0 ;  /* 0x0000000033337221 */ /* 0x000fc60000010000 */
[----:B------:R-:W-:Y:S01]  /*35b0*/  PRMT R0, R89, 0x7610, R0 ;  /* 0x0000761059007816 */ /* 0x000fe20000000000 */
[----:B------:R-:W-:Y:S06]  /*35c0*/  BRA `(.L_x_4406) ;  /* 0x00000004004c7947 */ /* 0x000fec0003800000 */
.L_x_4426:
[----:B------:R-:W-:Y:S02]  /*35d0*/  PLOP3.LUT P0, PT, PT, PT, UP2, 0x80, 0x8 ;  /* 0x000000000008781c */ /* 0x000fe40003f0f028 */
[----:B-----5:R-:W-:Y:S02]  /*35e0*/  MOV R86, R22 ;  /* 0x0000001600567202 */ /* 0x020fe40000000f00 */
[----:B------:R-:W-:Y:S02]  /*35f0*/  MOV R92, R21 ;  /* 0x00000015005c7202 */ /* 0x000fe40000000f00 */
[----:B------:R-:W-:-:S07]  /*3600*/  MOV R91, R23 ;  /* 0x00000017005b7202 */ /* 0x000fce0000000f00 */
[--C-:B------:R-:W-:Y:S01]  /*3610*/  @P0 FFMA.FTZ R85, R119, UR11, R90.reuse ;  /* 0x0000000b77550c23 */ /* 0x100fe2000801005a */
[--C-:B------:R-:W-:Y:S01]  /*3620*/  @P0 FFMA.FTZ R84, R116, UR11, R90.reuse ;  /* 0x0000000b74540c23 */ /* 0x100fe2000801005a */
[----:B------:R-:W-:Y:S02]  /*3630*/  @P0 FFMA.FTZ R170, R120, UR11, R90 ;  /* 0x0000000b78aa0c23 */ /* 0x000fe4000801005a */
[----:B------:R-:W-:Y:S01]  /*3640*/  @P0 FADD.FTZ R85, R122, -R85 ;  /* 0x800000557a550221 */ /* 0x000fe20000010000 */
[----:B------:R-:W-:Y:S01]  /*3650*/  @P0 FADD.FTZ R94, R117, -R84 ;  /* 0x80000054755e0221 */ /* 0x000fe20000010000 */
[----:B------:R-:W-:Y:S01]  /*3660*/  @P0 FADD.FTZ R170, R121, -R170 ;  /* 0x800000aa79aa0221 */ /* 0x000fe20000010000 */
[----:B------:R-:W-:Y:S01]  /*3670*/  MOV R84, R20 ;  /* 0x0000001400547202 */ /* 0x000fe20000000f00 */
[----:B------:R-:W-:Y:S01]  /*3680*/  @P0 FFMA.FTZ R86, R85, UR32, R22 ;  /* 0x0000002055560c23 */ /* 0x000fe20008010016 */
[----:B------:R-:W-:Y:S01]  /*3690*/  @P0 FFMA.FTZ R85, R3, UR11, R90 ;  /* 0x0000000b03550c23 */ /* 0x000fe2000801005a */
[----:B------:R-:W-:Y:S01]  /*36a0*/  @P0 FFMA.FTZ R92, R94, UR32, R21 ;  /* 0x000000205e5c0c23 */ /* 0x000fe20008010015 */
[----:B------:R-:W-:-:S02]  /*36b0*/  @P0 FFMA.FTZ R91, R170, UR32, R23 ;  /* 0x00000020aa5b0c23 */ /* 0x000fc40008010017 */
[----:B------:R-:W-:-:S04]  /*36c0*/  @P0 FADD.FTZ R85, R118, -R85 ;  /* 0x8000005576550221 */ /* 0x000fc80000010000 */
[----:B------:R-:W-:Y:S01]  /*36d0*/  @P0 FFMA.FTZ R84, R85, UR32, R20 ;  /* 0x0000002055540c23 */ /* 0x000fe20008010014 */
[----:B------:R-:W-:Y:S06]  /*36e0*/  BRA.U !UP3, `(.L_x_4430) ;  /* 0x000000010b407547 */ /* 0x000fec000b800000 */
[----:B------:R-:W-:Y:S01]  /*36f0*/  LOP3.LUT P0, RZ, R140, 0xff, RZ, 0xc0, !PT ;  /* 0x000000ff8cff7812 */ /* 0x000fe2000780c0ff */
[----:B------:R-:W-:-:S12]  /*3700*/  HFMA2 R89, -RZ, RZ, 0, 0 ;  /* 0x00000000ff597431 */ /* 0x000fd800000001ff */
[----:B------:R-:W0:Y:S01]  /*3710*/  @P0 LDC.64 R170, c[0x0][0x408] ;  /* 0x00010200ffaa0b82 */ /* 0x000e220000000a00 */
[----:B------:R-:W-:-:S07]  /*3720*/  @P0 SHF.L.U32 R93, R96, 0x10, RZ ;  /* 0x00000010605d0819 */ /* 0x000fce00000006ff */
[----:B------:R-:W1:Y:S01]  /*3730*/  @P0 LDC.64 R94, c[0x0][0x408] ;  /* 0x00010200ff5e0b82 */ /* 0x000e620000000a00 */
[----:B0-----:R-:W-:-:S04]  /*3740*/  @P0 FMUL.FTZ R87, R84, R171 ;  /* 0x000000ab54570220 */ /* 0x001fc80000410000 */
[----:B------:R-:W-:Y:S01]  /*3750*/  @P0 FMUL.FTZ R170, R87, R170 ;  /* 0x000000aa57aa0220 */ /* 0x000fe20000410000 */
[----:B-1----:R-:W-:-:S03]  /*3760*/  @P0 FMUL.FTZ R85, R84, R95 ;  /* 0x0000005f54550220 */ /* 0x002fc60000410000 */
[----:B------:R-:W-:Y:S01]  /*3770*/  @P0 FMUL.FTZ R89, R93, R170 ;  /* 0x000000aa5d590220 */ /* 0x000fe20000410000 */
[----:B------:R-:W-:Y:S01]  /*3780*/  @P0 FMUL.FTZ R87, R85, R94 ;  /* 0x0000005e55570220 */ /* 0x000fe20000410000 */
[----:B------:R-:W-:Y:S02]  /*3790*/  @P0 SHF.L.U32 R94, R130, 0x10, RZ ;  /* 0x00000010825e0819 */ /* 0x000fe400000006ff */
[----:B------:R-:W-:Y:S02]  /*37a0*/  MOV R85, RZ ;  /* 0x000000ff00557202 */ /* 0x000fe40000000f00 */
[----:B------:R-:W-:Y:S01]  /*37b0*/  F2FP.BF16.F32.PACK_AB R89, RZ, R89 ;  /* 0x00000059ff59723e */ /* 0x000fe200000010ff */
[----:B------:R-:W-:-:S03]  /*37c0*/  @P0 FMUL.FTZ R85, R94, R87 ;  /* 0x000000575e550220 */ /* 0x000fc60000410000 */
[----:B------:R-:W-:Y:S01]  /*37d0*/  PRMT R133, R89, 0x7610, R133 ;  /* 0x0000761059857816 */ /* 0x000fe20000000085 */
[----:B------:R-:W-:-:S07]  /*37e0*/  FADD.FTZ R48, R48, R85 ;  /* 0x0000005530307221 */ /* 0x000fce0000010000 */
.L_x_4430:
[----:B------:R-:W-:Y:S05]  /*37f0*/  BRA.U !UP3, `(.L_x_4431) ;  /* 0x000000010b407547 */ /* 0x000fea000b800000 */
[----:B------:R-:W-:Y:S01]  /*3800*/  LOP3.LUT P0, RZ, R140, 0xff00, RZ, 0xc0, !PT ;  /* 0x0000ff008cff7812 */ /* 0x000fe2000780c0ff */
[----:B------:R-:W-:-:S12]  /*3810*/  HFMA2 R87, -RZ, RZ, 0, 0 ;  /* 0x00000000ff577431 */ /* 0x000fd800000001ff */
[----:B------:R-:W0:Y:S01]  /*3820*/  @P0 LDC.64 R170, c[0x0][0x408] ;  /* 0x00010200ffaa0b82 */ /* 0x000e220000000a00 */
[----:B------:R-:W-:Y:S02]  /*3830*/  @P0 SHF.L.U32 R89, R128, 0x10, RZ ;  /* 0x0000001080590819 */ /* 0x000fe400000006ff */
[----:B------:R-:W-:-:S05]  /*3840*/  @P0 SHF.L.U32 R134, R2, 0x10, RZ ;  /* 0x0000001002860819 */ /* 0x000fca00000006ff */
[----:B------:R-:W1:Y:S01]  /*3850*/  @P0 LDC.64 R94, c[0x0][0x408] ;  /* 0x00010200ff5e0b82 */ /* 0x000e620000000a00 */
[----:B0-----:R-:W-:-:S04]  /*3860*/  @P0 FMUL.FTZ R93, R92, R171 ;  /* 0x000000ab5c5d0220 */ /* 0x001fc80000410000 */
[----:B------:R-:W-:Y:S01]  /*3870*/  @P0 FMUL.FTZ R170, R93, R170 ;  /* 0x000000aa5daa0220 */ /* 0x000fe20000410000 */
[----:B-1----:R-:W-:-:S03]  /*3880*/  @P0 FMUL.FTZ R85, R92, R95 ;  /* 0x0000005f5c550220 */ /* 0x002fc60000410000 */
[----:B------:R-:W-:Y:S01]  /*3890*/  @P0 FMUL.FTZ R87, R89, R170 ;  /* 0x000000aa59570220 */ /* 0x000fe20000410000 */
[----:B------:R-:W-:Y:S01]  /*38a0*/  @P0 FMUL.FTZ R85, R85, R94 ;  /* 0x0000005e55550220 */ /* 0x000fe20000410000 */
[----:B------:R-:W-:-:S03]  /*38b0*/  MOV R94, RZ ;  /* 0x000000ff005e7202 */ /* 0x000fc60000000f00 */
[----:B------:R-:W-:Y:S01]  /*38c0*/  F2FP.BF16.F32.PACK_AB R87, RZ, R87 ;  /* 0x00000057ff57723e */ /* 0x000fe200000010ff */
[----:B------:R-:W-:-:S03]  /*38d0*/  @P0 FMUL.FTZ R94, R134, R85 ;  /* 0x00000055865e0220 */ /* 0x000fc60000410000 */
[----:B------:R-:W-:Y:S01]  /*38e0*/  PRMT R134, R87, 0x7610, R134 ;  /* 0x0000761057867816 */ /* 0x000fe20000000086 */
[----:B------:R-:W-:-:S07]  /*38f0*/  FADD.FTZ R49, R49, R94 ;  /* 0x0000005e31317221 */ /* 0x000fce0000010000 */
.L_x_4431:
[----:B------:R-:W-:Y:S05]  /*3900*/  BRA.U !UP3, `(.L_x_4432) ;  /* 0x000000010b407547 */ /* 0x000fea000b800000 */
        /* <DEDUP_REMOVED lines=16> */
.L_x_4432:
[----:B------:R-:W-:Y:S02]  /*3a10*/  MOV R85, R92 ;  /* 0x0000005c00557202 */ /* 0x000fe40000000f00 */
[----:B------:R-:W-:Y:S01]  /*3a20*/  MOV R87, R91 ;  /* 0x0000005b00577202 */ /* 0x000fe20000000f00 */
[----:B------:R-:W-:Y:S06]  /*3a30*/  BRA.U !UP3, `(.L_x_4406) ;  /* 0x000000010b307547 */ /* 0x000fec000b800000 */
[----:B------:R-:W-:Y:S01]  /*3a40*/  ISETP.GE.U32.AND P0, PT, R140, 0x1000000, PT ;  /* 0x010000008c00780c */ /* 0x000fe20003f06070 */
[----:B------:R-:W-:Y:S01]  /*3a50*/  FMUL.FTZ R0, R91, UR25 ;  /* 0x000000195b007c20 */ /* 0x000fe20008410000 */
[----:B------:R-:W-:-:S03]  /*3a60*/  HFMA2 R89, -RZ, RZ, 0, 0 ;  /* 0x00000000ff597431 */ /* 0x000fc600000001ff */
[----:B------:R-:W-:Y:S01]  /*3a70*/  FMUL.FTZ R91, R0, UR24 ;  /* 0x00000018005b7c20 */ /* 0x000fe20008410000 */
[----:B------:R-:W-:-:S07]  /*3a80*/  MOV R0, RZ ;  /* 0x000000ff00007202 */ /* 0x000fce0000000f00 */
[----:B------:R-:W-:Y:S02]  /*3a90*/  @P0 SHF.L.U32 R94, R129, 0x10, RZ ;  /* 0x00000010815e0819 */ /* 0x000fe400000006ff */
[----:B------:R-:W-:-:S03]  /*3aa0*/  @P0 SHF.L.U32 R92, R131, 0x10, RZ ;  /* 0x00000010835c0819 */ /* 0x000fc600000006ff */
[-C--:B------:R-:W-:Y:S02]  /*3ab0*/  @P0 FMUL.FTZ R89, R94, R91.reuse ;  /* 0x0000005b5e590220 */ /* 0x080fe40000410000 */
[----:B------:R-:W-:-:S03]  /*3ac0*/  @P0 FMUL.FTZ R0, R92, R91 ;  /* 0x0000005b5c000220 */ /* 0x000fc60000410000 */
[----:B------:R-:W-:Y:S01]  /*3ad0*/  F2FP.BF16.F32.PACK_AB R89, RZ, R89 ;  /* 0x00000059ff59723e */ /* 0x000fe200000010ff */
[----:B------:R-:W-:-:S03]  /*3ae0*/  FADD.FTZ R51, R51, R0 ;  /* 0x0000000033337221 */ /* 0x000fc60000010000 */
[----:B------:R-:W-:-:S07]  /*3af0*/  PRMT R0, R89, 0x7610, R0 ;  /* 0x0000761059007816 */ /* 0x000fce0000000000 */
.L_x_4406:
[----:B------:R-:W-:Y:S01]  /*3b00*/  ISETP.NE.U32.AND P0, PT, RZ, UR6, PT ;  /* 0x00000006ff007c0c */ /* 0x000fe2000bf05070 */
[----:B------:R-:W-:-:S03]  /*3b10*/  UISETP.NE.U32.AND UP0, UPT, UR4, URZ, UPT ;  /* 0x000000ff0400728c */ /* 0x000fc6000bf05070 */
[----:B------:R-:W-:Y:S01]  /*3b20*/  ISETP.NE.AND.EX P0, PT, RZ, UR7, PT, P0 ;  /* 0x00000007ff007c0c */ /* 0x000fe2000bf05300 */
[----:B------:R-:W-:-:S12]  /*3b30*/  UISETP.NE.AND.EX UP0, UPT, UR5, URZ, UPT, UP0 ;  /* 0x000000ff0500728c */ /* 0x000fd8000bf05300 */
[----:B------:R-:W0:Y:S02]  /*3b40*/  @P0 LDC.64 R92, c[0x0][0x478] ;  /* 0x00011e00ff5c0b82 */ /* 0x000e240000000a00 */
[----:B0-----:R-:W-:-:S05]  /*3b50*/  @P0 IMAD.WIDE.U32 R92, R88, 0x10, R92 ;  /* 0x00000010585c0825 */ /* 0x001fca00078e005c */
[----:B------:R0:W-:Y:S01]  /*3b60*/  @P0 STG.E.128 desc[UR22][R92.64], R84 ;  /* 0x000000545c000986 */ /* 0x0001e2000c101d16 */
[----:B------:R-:W-:Y:S05]  /*3b70*/  BRA.U !UP3, `(.L_x_4433) ;  /* 0x000000010b207547 */ /* 0x000fea000b800000 */
        /* <DEDUP_REMOVED lines=8> */
.L_x_4433:
[----:B------:R-:W-:Y:S05]  /*3c00*/  BRA.U !UP3, `(.L_x_4434) ;  /* 0x000000010b207547 */ /* 0x000fea000b800000 */
        /* <DEDUP_REMOVED lines=8> */
.L_x_4434:
[----:B------:R-:W-:Y:S05]  /*3c90*/  BRA.U !UP0, `(.L_x_4435) ;  /* 0x0000000908847547 */ /* 0x000fea000b800000 */
[--C-:B-----5:R-:W-:Y:S02]  /*3ca0*/  SHF.R.U64 R172, R114, 0x10, R115.reuse ;  /* 0x0000001072ac7819 */ /* 0x120fe40000001273 */
[----:B------:R-:W-:Y:S01]  /*3cb0*/  SHF.R.U32.HI R173, RZ, 0x10, R115 ;  /* 0x00000010ffad7819 */ /* 0x000fe20000011673 */
[----:B------:R-:W-:Y:S06]  /*3cc0*/  @!P0 BRA `(.L_x_4436) ;  /* 0x0000000400548947 */ /* 0x000fec0003800000 */
[----:B------:R-:W-:Y:S02]  /*3cd0*/  PLOP3.LUT P1, PT, PT, PT, UP2, 0x80, 0x8 ;  /* 0x000000000008781c */ /* 0x000fe40003f2f028 */
[----:B------:R-:W-:Y:S02]  /*3ce0*/  MOV R140, R18 ;  /* 0x00000012008c7202 */ /* 0x000fe40000000f00 */
[----:B01----:R-:W-:Y:S02]  /*3cf0*/  MOV R92, R17 ;  /* 0x00000011005c7202 */ /* 0x003fe40000000f00 */
        /* <DEDUP_REMOVED lines=12> */
[----:B------:R-:W-:Y:S01]  /*3dc0*/  @P1 FADD.FTZ R85, R126, -R85 ;  /* 0x800000557e551221 */ /* 0x000fe20000010000 */
[----:B------:R-:W-:-:S03]  /*3dd0*/  MOV R86, R140 ;  /* 0x0000008c00567202 */ /* 0x000fc60000000f00 */
        /* <DEDUP_REMOVED lines=18> */
.L_x_4437:
        /* <DEDUP_REMOVED lines=17> */
.L_x_4438:
        /* <DEDUP_REMOVED lines=17> */
.L_x_4439:
        /* <DEDUP_REMOVED lines=16> */
.L_x_4436:
[----:B------:R-:W-:Y:S05]  /*4220*/  BRA.U !UP3, `(.L_x_4441) ;  /* 0x000000010b447547 */ /* 0x000fea000b800000 */
[----:B------:R-:W-:Y:S02]  /*4230*/  PLOP3.LUT P2, PT, PT, PT, UP2, 0x80, 0x8 ;  /* 0x000000000008781c */ /* 0x000fe40003f4f028 */
[----:B------:R-:W-:Y:S02]  /*4240*/  LOP3.LUT P1, RZ, R136, 0xff, RZ, 0xc0, !PT ;  /* 0x000000ff88ff7812 */ /* 0x000fe4000782c0ff */
[----:B------:R-:W-:-:S09]  /*4250*/  MOV R89, R16 ;  /* 0x0000001000597202 */ /* 0x000fd20000000f00 */
[----:B------:R-:W-:Y:S02]  /*4260*/  @P2 FFMA.FTZ R91, R123, UR11, R90 ;  /* 0x0000000b7b5b2c23 */ /* 0x000fe4000801005a */
[----:B-1----:R-:W-:Y:S02]  /*4270*/  @P1 SHF.L.U32 R95, R114, 0x10, RZ ;  /* 0x00000010725f1819 */ /* 0x002fe400000006ff */
[----:B------:R-:W-:Y:S01]  /*4280*/  @P2 FADD.FTZ R91, R126, -R91 ;  /* 0x8000005b7e5b2221 */ /* 0x000fe20000010000 */
[----:B0-----:R-:W-:-:S03]  /*4290*/  @P1 SHF.L.U32 R93, R130, 0x10, RZ ;  /* 0x00000010825d1819 */ /* 0x001fc600000006ff */
        /* <DEDUP_REMOVED lines=10> */
.L_x_4441:
[----:B------:R-:W-:Y:S05]  /*4340*/  BRA.U !UP3, `(.L_x_4442) ;  /* 0x000000010b447547 */ /* 0x000fea000b800000 */
[----:B------:R-:W-:Y:S01]  /*4350*/  PLOP3.LUT P2, PT, PT, PT, UP2, 0x80, 0x8 ;  /* 0x000000000008781c */ /* 0x000fe20003f4f028 */
[----:B------:R-:W-:Y:S01]  /*4360*/  HFMA2 R91, -RZ, RZ, 0, 0 ;  /* 0x00000000ff5b7431 */ /* 0x000fe200000001ff */
[----:B------:R-:W-:Y:S02]  /*4370*/  LOP3.LUT P1, RZ, R136, 0xff00, RZ, 0xc0, !PT ;  /* 0x0000ff0088ff7812 */ /* 0x000fe4000782c0ff */
[----:B------:R-:W-:-:S09]  /*4380*/  MOV R89, R17 ;  /* 0x0000001100597202 */ /* 0x000fd20000000f00 */
[----:B01----:R-:W-:Y:S02]  /*4390*/  @P2 FFMA.FTZ R92, R124, UR11, R90 ;  /* 0x0000000b7c5c2c23 */ /* 0x003fe4000801005a */
        /* <DEDUP_REMOVED lines=12> */
.L_x_4442:
        /* <DEDUP_REMOVED lines=18> */
.L_x_4443:
[----:B------:R-:W-:Y:S05]  /*4580*/  BRA.U !UP3, `(.L_x_4440) ;  /* 0x000000110b407547 */ /* 0x000fea000b800000 */
[----:B------:R-:W-:Y:S01]  /*4590*/  PLOP3.LUT P2, PT, PT, PT, UP2, 0x80, 0x8 ;  /* 0x000000000008781c */ /* 0x000fe20003f4f028 */
[----:B------:R-:W-:Y:S01]  /*45a0*/  HFMA2 R89, -RZ, RZ, 0, 0 ;  /* 0x00000000ff597431 */ /* 0x000fe200000001ff */
[----:B------:R-:W-:Y:S02]  /*45b0*/  ISETP.GE.U32.AND P1, PT, R136, 0x1000000, PT ;  /* 0x010000008800780c */ /* 0x000fe40003f26070 */
[----:B------:R-:W-:-:S09]  /*45c0*/  MOV R0, R19 ;  /* 0x0000001300007202 */ /* 0x000fd20000000f00 */
[----:B01----:R-:W-:Y:S02]  /*45d0*/  @P2 FFMA.FTZ R92, R142, UR11, R90 ;  /* 0x0000000b8e5c2c23 */ /* 0x003fe4000801005a */
        /* <DEDUP_REMOVED lines=13> */
.L_x_4435:
[--C-:B-1---5:R-:W-:Y:S02]  /*46b0*/  SHF.R.U64 R95, R114, 0x10, R115.reuse ;  /* 0x00000010725f7819 */ /* 0x122fe40000001273 */
[----:B------:R-:W-:Y:S01]  /*46c0*/  SHF.R.U32.HI R89, RZ, 0x10, R115 ;  /* 0x00000010ff597819 */ /* 0x000fe20000011673 */
[----:B------:R-:W-:Y:S06]  /*46d0*/  @!P0 BRA `(.L_x_4444) ;  /* 0x0000000800008947 */ /* 0x000fec0003800000 */
[----:B------:R-:W-:Y:S05]  /*46e0*/  BRA.U !UP3, `(.L_x_4445) ;  /* 0x000000010b787547 */ /* 0x000fea000b800000 */
[----:B------:R-:W-:Y:S01]  /*46f0*/  LOP3.LUT P1, RZ, R136, 0xff, RZ, 0xc0, !PT ;  /* 0x000000ff88ff7812 */ /* 0x000fe2000782c0ff */
[----:B------:R-:W-:Y:S01]  /*4700*/  BSSY.RECONVERGENT B0, `(.L_x_4446) ;  /* 0x000000c000007945 */ /* 0x000fe20003800200 */
[----:B0-----:R-:W-:-:S11]  /*4710*/  HFMA2 R85, -RZ, RZ, 0, 0 ;  /* 0x00000000ff557431 */ /* 0x001fd600000001ff */
[----:B------:R-:W-:Y:S05]  /*4720*/  @!P1 BRA `(.L_x_4447) ;  /* 0x0000000000249947 */ /* 0x000fea0003800000 */
[----:B------:R-:W-:Y:S01]  /*4730*/  FFMA.FTZ R85, R123, UR11, R90 ;  /* 0x0000000b7b557c23 */ /* 0x000fe2000801005a */
[----:B------:R-:W-:-:S03]  /*4740*/  ISETP.LT.AND P2, PT, RZ, UR33, PT ;  /* 0x00000021ff007c0c */ /* 0x000fc6000bf41270 */
[----:B------:R-:W-:Y:S01]  /*4750*/  FADD.FTZ R84, R126, -R85 ;  /* 0x800000557e547221 */ /* 0x000fe20000010000 */
[----:B------:R-:W-:-:S03]  /*4760*/  SHF.L.U32 R85, R130, 0x10, RZ ;  /* 0x0000001082557819 */ /* 0x000fc600000006ff */
[----:B------:R-:W-:-:S05]  /*4770*/  FMUL.FTZ R84, R84, UR32 ;  /* 0x0000002054547c20 */ /* 0x000fca0008410000 */
[----:B------:R-:W-:-:S05]  /*4780*/  FSEL R84, R84, RZ, P2 ;  /* 0x000000ff54547208 */ /* 0x000fca0001000000 */
[----:B------:R-:W-:-:S04]  /*4790*/  FMUL.FTZ R84, R84, UR25 ;  /* 0x0000001954547c20 */ /* 0x000fc80008410000 */
[----:B------:R-:W-:-:S04]  /*47a0*/  FMUL.FTZ R84, R84, UR24 ;  /* 0x0000001854547c20 */ /* 0x000fc80008410000 */
[----:B------:R-:W-:-:S07]  /*47b0*/  FMUL.FTZ R85, R85, R84 ;  /* 0x0000005455557220 */ /* 0x000fce0000410000 */
.L_x_4447:
[----:B------:R-:W-:Y:S05]  /*47c0*/  BSYNC.RECONVERGENT B0 ;  /* 0x0000000000007941 */ /* 0x000fea0003800200 */
.L_x_4446:
        /* <DEDUP_REMOVED lines=13> */
.L_x_4449:
[----:B------:R-:W-:Y:S05]  /*48a0*/  BSYNC.RECONVERGENT B0 ;  /* 0x0000000000007941 */ /* 0x000fea0003800200 */
.L_x_4448:
[----:B------:R-:W-:Y:S02]  /*48b0*/  F2FP.BF16.F32.PACK_AB R133, RZ, R44 ;  /* 0x0000002cff85723e */ /* 0x000fe400000010ff */
[----:B------:R-:W-:-:S07]  /*48c0*/  MOV R44, R85 ;  /* 0x00000055002c7202 */ /* 0x000fce0000000f00 */
.L_x_4445:
[----:B------:R-:W-:Y:S05]  /*48d0*/  BRA.U !UP3, `(.L_x_4450) ;  /* 0x000000010b787547 */ /* 0x000fea000b800000 */
[----:B------:R-:W-:Y:S01]  /*48e0*/  LOP3.LUT P1, RZ, R136, 0xff00, RZ, 0xc0, !PT ;  /* 0x0000ff0088ff7812 */ /* 0x000fe2000782c0ff */
[----:B------:R-:W-:Y:S01]  /*48f0*/  BSSY.RECONVERGENT B0, `(.L_x_4451) ;  /* 0x000000c000007945 */ /* 0x000fe20003800200 */
[----:B0-----:R-:W-:-:S11]  /*4900*/  HFMA2 R84, -RZ, RZ, 0, 0 ;  /* 0x00000000ff547431 */ /* 0x001fd600000001ff */
        /* <DEDUP_REMOVED lines=10> */
.L_x_4452:
[----:B------:R-:W-:Y:S05]  /*49b0*/  BSYNC.RECONVERGENT B0 ;  /* 0x0000000000007941 */ /* 0x000fea0003800200 */
.L_x_4451:
        /* <DEDUP_REMOVED lines=13> */
.L_x_4454:
[----:B------:R-:W-:Y:S05]  /*4a90*/  BSYNC.RECONVERGENT B0 ;  /* 0x0000000000007941 */ /* 0x000fea0003800200 */
.L_x_4453:
[----:B------:R-:W-:Y:S02]  /*4aa0*/  F2FP.BF16.F32.PACK_AB R134, RZ, R45 ;  /* 0x0000002dff86723e */ /* 0x000fe400000010ff */
[----:B------:R-:W-:-:S07]  /*4ab0*/  MOV R45, R84 ;  /* 0x00000054002d7202 */ /* 0x000fce0000000f00 */
.L_x_4450:
        /* <DEDUP_REMOVED lines=14> */
.L_x_4457:
[----:B------:R-:W-:Y:S05]  /*4ba0*/  BSYNC.RECONVERGENT B0 ;  /* 0x0000000000007941 */ /* 0x000fea0003800200 */
.L_x_4456:
        /* <DEDUP_REMOVED lines=13> */
.L_x_4459:
[----:B------:R-:W-:Y:S05]  /*4c80*/  BSYNC.RECONVERGENT B0 ;  /* 0x0000000000007941 */ /* 0x000fea0003800200 */
.L_x_4458:
[----:B------:R-:W-:Y:S02]  /*4c90*/  F2FP.BF16.F32.PACK_AB R135, RZ, R46 ;  /* 0x0000002eff87723e */ /* 0x000fe400000010ff */
[----:B------:R-:W-:-:S07]  /*4ca0*/  MOV R46, R85 ;  /* 0x00000055002e7202 */ /* 0x000fce0000000f00 */
.L_x_4455:
[--C-:B0-----:R-:W-:Y:S01]  /*4cb0*/  FFMA.FTZ R85, R127, UR11, R90.reuse ;  /* 0x0000000b7f557c23 */ /* 0x101fe2000801005a */
        /* <DEDUP_REMOVED lines=17> */
[----:B------:R-:W-:Y:S01]  /*4dd0*/  ISETP.GE.U32.AND P1, PT, R136, 0x1000000, PT ;  /* 0x010000008800780c */ /* 0x000fe20003f26070 */
[----:B------:R-:W-:Y:S01]  /*4de0*/  HFMA2 R92, -RZ, RZ, 0, 0 ;  /* 0x00000000ff5c7431 */ /* 0x000fe200000001ff */
[----:B------:R-:W-:-:S11]  /*4df0*/  MOV R0, RZ ;  /* 0x000000ff00007202 */ /* 0x000fd60000000f00 */
        /* <DEDUP_REMOVED lines=8> */
[----:B------:R-:W-:-:S03]  /*4e80*/  @P1 SHF.L.U32 R94, R131, 0x10, RZ ;  /* 0x00000010835e1819 */ /* 0x000fc600000006ff */
[----:B------:R-:W-:Y:S02]  /*4e90*/  F2FP.BF16.F32.PACK_AB R92, RZ, R92 ;  /* 0x0000005cff5c723e */ /* 0x000fe400000010ff */
[----:B------:R-:W-:-:S04]  /*4ea0*/  @P1 FMUL.FTZ R0, R94, R91 ;  /* 0x0000005b5e001220 */ /* 0x000fc80000410000 */
[--C-:B------:R-:W-:Y:S01]  /*4eb0*/  FADD.FTZ R47, R47, R0.reuse ;  /* 0x000000002f2f7221 */ /* 0x100fe20000010000 */
[----:B------:R-:W-:Y:S01]  /*4ec0*/  PRMT R0, R92, 0x7610, R0 ;  /* 0x000076105c007816 */ /* 0x000fe20000000000 */
[----:B------:R-:W-:Y:S06]  /*4ed0*/  BRA `(.L_x_4440) ;  /* 0x0000000400ec7947 */ /* 0x000fec0003800000 */
.L_x_4444:
        /* <DEDUP_REMOVED lines=10> */
[----:B0-----:R-:W-:Y:S01]  /*4f80*/  FMUL.FTZ R92, R91, UR25 ;  /* 0x000000195b5c7c20 */ /* 0x001fe20008410000 */
[----:B------:R-:W-:-:S03]  /*4f90*/  SHF.L.U32 R91, R130, 0x10, RZ ;  /* 0x00000010825b7819 */ /* 0x000fc600000006ff */
[----:B------:R-:W-:-:S04]  /*4fa0*/  FMUL.FTZ R92, R92, UR24 ;  /* 0x000000185c5c7c20 */ /* 0x000fc80008410000 */
[----:B------:R-:W-:-:S07]  /*4fb0*/  FMUL.FTZ R91, R91, R92 ;  /* 0x0000005c5b5b7220 */ /* 0x000fce0000410000 */
.L_x_4462:
[----:B------:R-:W-:Y:S05]  /*4fc0*/  BSYNC.RECONVERGENT B0 ;  /* 0x0000000000007941 */ /* 0x000fea0003800200 */
.L_x_4461:
[----:B------:R-:W-:Y:S01]  /*4fd0*/  BSSY.RECONVERGENT B0, `(.L_x_4463) ;  /* 0x000000d000007945 */ /* 0x000fe20003800200 */
[----:B------:R-:W-:Y:S01]  /*4fe0*/  FADD.FTZ R91, R44, R91 ;  /* 0x0000005b2c5b7221 */ /* 0x000fe20000010000 */
[----:B------:R-:W-:Y:S02]  /*4ff0*/  MOV R44, RZ ;  /* 0x000000ff002c7202 */ /* 0x000fe40000000f00 */
[----:B------:R-:W-:Y:S05]  /*5000*/  @!P1 BRA `(.L_x_4464) ;  /* 0x0000000000249947 */ /* 0x000fea0003800000 */
[----:B0-----:R-:W-:Y:S01]  /*5010*/  FFMA.FTZ R93, R123, UR11, R90 ;  /* 0x0000000b7b5d7c23 */ /* 0x001fe2000801005a */
        /* <DEDUP_REMOVED lines=8> */
.L_x_4464:
[----:B------:R-:W-:Y:S05]  /*50a0*/  BSYNC.RECONVERGENT B0 ;  /* 0x0000000000007941 */ /* 0x000fea0003800200 */
.L_x_4463:
[----:B------:R-:W-:Y:S02]  /*50b0*/  F2FP.BF16.F32.PACK_AB R133, RZ, R44 ;  /* 0x0000002cff85723e */ /* 0x000fe400000010ff */
[----:B------:R-:W-:-:S07]  /*50c0*/  MOV R44, R91 ;  /* 0x0000005b002c7202 */ /* 0x000fce0000000f00 */
.L_x_4460:
[----:B------:R-:W-:Y:S05]  /*50d0*/  BRA.U !UP3, `(.L_x_4465) ;  /* 0x000000010b787547 */ /* 0x000fea000b800000 */
[----:B------:R-:W-:Y:S01]  /*50e0*/  LOP3.LUT P1, RZ, R136, 0xff00, RZ, 0xc0, !PT ;  /* 0x0000ff0088ff7812 */ /* 0x000fe2000782c0ff */
[----:B------:R-:W-:Y:S01]  /*50f0*/  BSSY.RECONVERGENT B0, `(.L_x_4466) ;  /* 0x000000c000007945 */ /* 0x000fe20003800200 */
[----:B0-----:R-:W-:-:S11]  /*5100*/  HFMA2 R92, -RZ, RZ, 0, 0 ;  /* 0x00000000ff5c7431 */ /* 0x001fd600000001ff */
        /* <DEDUP_REMOVED lines=10> */
.L_x_4467:
[----:B------:R-:W-:Y:S05]  /*51b0*/  BSYNC.RECONVERGENT B0 ;  /* 0x0000000000007941 */ /* 0x000fea0003800200 */
.L_x_4466:
        /* <DEDUP_REMOVED lines=13> */
.L_x_4469:
[----:B------:R-:W-:Y:S05]  /*5290*/  BSYNC.RECONVERGENT B0 ;  /* 0x0000000000007941 */ /* 0x000fea0003800200 */
.L_x_4468:
[----:B------:R-:W-:Y:S02]  /*52a0*/  F2FP.BF16.F32.PACK_AB R134, RZ, R45 ;  /* 0x0000002dff86723e */ /* 0x000fe400000010ff */
[----:B------:R-:W-:-:S07]  /*52b0*/  MOV R45, R92 ;  /* 0x0000005c002d7202 */ /* 0x000fce0000000f00 */
.L_x_4465:
        /* <DEDUP_REMOVED lines=14> */
.L_x_4472:
[----:B------:R-:W-:Y:S05]  /*53a0*/  BSYNC.RECONVERGENT B0 ;  /* 0x0000000000007941 */ /* 0x000fea0003800200 */
.L_x_4471:
        /* <DEDUP_REMOVED lines=13> */
.L_x_4474:
[----:B------:R-:W-:Y:S05]  /*5480*/  BSYNC.RECONVERGENT B0 ;  /* 0x0000000000007941 */ /* 0x000fea0003800200 */
.L_x_4473:
[----:B------:R-:W-:Y:S02]  /*5490*/  F2FP.BF16.F32.PACK_AB R135, RZ, R46 ;  /* 0x0000002eff87723e */ /* 0x000fe400000010ff */
[----:B------:R-:W-:-:S07]  /*54a0*/  MOV R46, R91 ;  /* 0x0000005b002e7202 */ /* 0x000fce0000000f00 */
.L_x_4470:
        /* <DEDUP_REMOVED lines=14> */
.L_x_4476:
[----:B------:R-:W-:Y:S05]  /*5590*/  BSYNC.RECONVERGENT B0 ;  /* 0x0000000000007941 */ /* 0x000fea0003800200 */
.L_x_4475:
        /* <DEDUP_REMOVED lines=13> */
.L_x_4478:
[----:B------:R-:W-:Y:S05]  /*5670*/  BSYNC.RECONVERGENT B0 ;  /* 0x0000000000007941 */ /* 0x000fea0003800200 */
.L_x_4477:
[----:B------:R-:W-:-:S07]  /*5680*/  F2FP.BF16.F32.PACK_AB R0, RZ, R0 ;  /* 0x00000000ff00723e */ /* 0x000fce00000010ff */
.L_x_4440:
[----:B01----:R-:W0:Y:S01]  /*5690*/  @P0 LDC.64 R92, c[0x0][0x478] ;  /* 0x00011e00ff5c0b82 */ /* 0x003e220000000a00 */
[----:B------:R-:W-:Y:S02]  /*56a0*/  @P0 IADD3 R89, PT, PT, R88, 0x80, RZ ;  /* 0x0000008058590810 */ /* 0x000fe40007ffe0ff */
[--C-:B------:R-:W-:Y:S02]  /*56b0*/  SHF.R.U32.HI R91, RZ, 0x10, R113.reuse ;  /* 0x00000010ff5b7819 */ /* 0x100fe40000011671 */
[----:B------:R-:W-:Y:S01]  /*56c0*/  SHF.R.U64 R136, R112, 0x10, R113 ;  /* 0x0000001070887819 */ /* 0x000fe20000001271 */
[----:B0-----:R-:W-:-:S05]  /*56d0*/  @P0 IMAD.WIDE.U32 R92, R89, 0x10, R92 ;  /* 0x00000010595c0825 */ /* 0x001fca00078e005c */
[----:B------:R0:W-:Y:S01]  /*56e0*/  @P0 STG.E.128 desc[UR22][R92.64], R84 ;  /* 0x000000545c000986 */ /* 0x0001e2000c101d16 */
[----:B------:R-:W-:Y:S05]  /*56f0*/  BRA.U !UP3, `(.L_x_4479) ;  /* 0x000000010b247547 */ /* 0x000fea000b800000 */
[----:B------:R-:W1:Y:S01]  /*5700*/  LDC.64 R94, c[0x0][0x468] ;  /* 0x00011a00ff5e7b82 */ /* 0x000e620000000a00 */
[----:B0-----:R-:W-:Y:S02]  /*5710*/  LOP3.LUT R92, R134, 0xffff, RZ, 0xc0, !PT ;  /* 0x0000ffff865c7812 */ /* 0x001fe400078ec0ff */
[----:B------:R-:W-:Y:S02]  /*5720*/  PRMT R171, R135, 0x5410, R0 ;  /* 0x0000541087ab7816 */ /* 0x000fe40000000000 */
[----:B------:R-:W-:Y:S01]  /*5730*/  IADD3 R89, PT, PT, R169, 0x80, RZ ;  /* 0x00000080a9597810 */ /* 0x000fe20007ffe0ff */
[----:B------:R-:W-:-:S05]  /*5740*/  IMAD.WIDE.U32 R92, R92, 0x10000, RZ ;  /* 0x000100005c5c7825 */ /* 0x000fca00078e00ff */
[----:B------:R-:W-:Y:S02]  /*5750*/  LOP3.LUT R171, R171, R93, RZ, 0xfc, !PT ;  /* 0x0000005dabab7212 */ /* 0x000fe400078efcff */
[----:B------:R-:W-:Y:S01]  /*5760*/  LOP3.LUT R170, R92, 0xffff, R133, 0xf8, !PT ;  /* 0x0000ffff5caa7812 */ /* 0x000fe200078ef885 */
[----:B-1----:R-:W-:-:S05]  /*5770*/  IMAD.WIDE.U32 R92, R89, 0x8, R94 ;  /* 0x00000008595c7825 */ /* 0x002fca00078e005e */
[----:B------:R1:W-:Y:S02]  /*5780*/  STG.E.64 desc[UR22][R92.64], R170 ;  /* 0x000000aa5c007986 */ /* 0x0003e4000c101b16 */
.L_x_4479:
        /* <DEDUP_REMOVED lines=9> */
.L_x_4480:
[----:B------:R-:W-:Y:S02]  /*5820*/  PRMT R89, R91, 0x7610, R89 ;  /* 0x000076105b597816 */ /* 0x000fe40000000059 */
[----:B------:R-:W-:Y:S01]  /*5830*/  PRMT R91, R136, 0x7610, R91 ;  /* 0x00007610885b7816 */ /* 0x000fe2000000005b */
[----:B------:R-:W-:Y:S06]  /*5840*/  BRA.U !UP0, `(.L_x_4481) ;  /* 0x0000000908787547 */ /* 0x000fec000b800000 */
[----:B------:R-:W-:Y:S05]  /*5850*/  @!P0 BRA `(.L_x_4482) ;  /* 0x0000000400548947 */ /* 0x000fea0003800000 */
[----:B------:R-:W-:Y:S02]  /*5860*/  PLOP3.LUT P1, PT, PT, PT, UP2, 0x80, 0x8 ;  /* 0x000000000008781c */ /* 0x000fe40003f2f028 */
[----:B------:R-:W-:Y:S02]  /*5870*/  MOV R136, R14 ;  /* 0x0000000e00887202 */ /* 0x000fe40000000f00 */
[----:B------:R-:W-:Y:S02]  /*5880*/  MOV R94, R13 ;  /* 0x0000000d005e7202 */ /* 0x000fe40000000f00 */
[----:B------:R-:W-:-:S07]  /*5890*/  MOV R95, R15 ;  /* 0x0000000f005f7202 */ /* 0x000fce0000000f00 */
[--C-:B0-----:R-:W-:Y:S01]  /*58a0*/  @P1 FFMA.FTZ R85, R147, UR11, R90.reuse ;  /* 0x0000000b93551c23 */ /* 0x101fe2000801005a */
[--C-:B------:R-:W-:Y:S01]  /*58b0*/  @P1 FFMA.FTZ R84, R146, UR11, R90.reuse ;  /* 0x0000000b92541c23 */ /* 0x100fe2000801005a */
[----:B-1----:R-:W-:Y:S02]  /*58c0*/  @P1 FFMA.FTZ R92, R150, UR11, R90 ;  /* 0x0000000b965c1c23 */ /* 0x002fe4000801005a */
        /* <DEDUP_REMOVED lines=28> */
.L_x_4483:
        /* <DEDUP_REMOVED lines=17> */
.L_x_4484:
        /* <DEDUP_REMOVED lines=8> */
[----:B-1----:R-:W-:Y:S01]  /*5c20*/  @P1 FMUL.FTZ R85, R136, R171 ;  /* 0x000000ab88551220 */ /* 0x002fe20000410000 */
[----:B------:R-:W-:Y:S02]  /*5c30*/  @P1 SHF.L.U32 R136, R132, 0x10, RZ ;  /* 0x0000001084881819 */ /* 0x000fe400000006ff */
[----:B------:R-:W-:Y:S01]  /*5c40*/  @P1 FMUL.FTZ R91, R93, R92 ;  /* 0x0000005c5d5b1220 */ /* 0x000fe20000410000 */
[----:B------:R-:W-:Y:S01]  /*5c50*/  @P1 FMUL.FTZ R87, R85, R170 ;  /* 0x000000aa55571220 */ /* 0x000fe20000410000 */
[----:B------:R-:W-:-:S03]  /*5c60*/  MOV R85, RZ ;  /* 0x000000ff00557202 */ /* 0x000fc60000000f00 */
[----:B------:R-:W-:Y:S01]  /*5c70*/  F2FP.BF16.F32.PACK_AB R91, RZ, R91 ;  /* 0x0000005bff5b723e */ /* 0x000fe200000010ff */
[----:B------:R-:W-:-:S03]  /*5c80*/  @P1 FMUL.FTZ R85, R136, R87 ;  /* 0x0000005788551220 */ /* 0x000fc60000410000 */
[----:B------:R-:W-:Y:S01]  /*5c90*/  PRMT R135, R91, 0x7610, R135 ;  /* 0x000076105b877816 */ /* 0x000fe20000000087 */
[----:B------:R-:W-:-:S07]  /*5ca0*/  FADD.FTZ R42, R42, R85 ;  /* 0x000000552a2a7221 */ /* 0x000fce0000010000 */
.L_x_4485:
        /* <DEDUP_REMOVED lines=16> */
.L_x_4482:
[----:B------:R-:W-:Y:S05]  /*5db0*/  BRA.U !UP3, `(.L_x_4487) ;  /* 0x000000010b447547 */ /* 0x000fea000b800000 */
[----:B------:R-:W-:Y:S01]  /*5dc0*/  PLOP3.LUT P2, PT, PT, PT, UP2, 0x80, 0x8 ;  /* 0x000000000008781c */ /* 0x000fe20003f4f028 */
[----:B------:R-:W-:Y:S01]  /*5dd0*/  HFMA2 R94, -RZ, RZ, 0, 0 ;  /* 0x00000000ff5e7431 */ /* 0x000fe200000001ff */
[----:B------:R-:W-:Y:S02]  /*5de0*/  LOP3.LUT P1, RZ, R137, 0xff, RZ, 0xc0, !PT ;  /* 0x000000ff89ff7812 */ /* 0x000fe4000782c0ff */
[----:B01----:R-:W-:-:S09]  /*5df0*/  MOV R92, R12 ;  /* 0x0000000c005c7202 */ /* 0x003fd20000000f00 */
        /* <DEDUP_REMOVED lines=13> */
.L_x_4487:
[----:B------:R-:W-:Y:S05]  /*5ed0*/  BRA.U !UP3, `(.L_x_4488) ;  /* 0x000000010b407547 */ /* 0x000fea000b800000 */
[----:B------:R-:W-:Y:S02]  /*5ee0*/  PLOP3.LUT P2, PT, PT, PT, UP2, 0x80, 0x8 ;  /* 0x000000000008781c */ /* 0x000fe40003f4f028 */
[----:B------:R-:W-:Y:S02]  /*5ef0*/  LOP3.LUT P1, RZ, R137, 0xff00, RZ, 0xc0, !PT ;  /* 0x0000ff0089ff7812 */ /* 0x000fe4000782c0ff */
[----:B01----:R-:W-:-:S09]  /*5f00*/  MOV R92, R13 ;  /* 0x0000000d005c7202 */ /* 0x003fd20000000f00 */
[----:B------:R-:W-:Y:S02]  /*5f10*/  @P2 FFMA.FTZ R94, R146, UR11, R90 ;  /* 0x0000000b925e2c23 */ /* 0x000fe4000801005a */
[----:B------:R-:W-:Y:S02]  /*5f20*/  @P1 SHF.L.U32 R134, R91, 0x10, RZ ;  /* 0x000000105b861819 */ /* 0x000fe400000006ff */
[----:B------:R-:W-:-:S04]  /*5f30*/  @P2 FADD.FTZ R94, R145, -R94 ;  /* 0x8000005e915e2221 */ /* 0x000fc80000010000 */
[----:B------:R-:W-:Y:S01]  /*5f40*/  @P2 FFMA.FTZ R92, R94, UR32, R13 ;  /* 0x000000205e5c2c23 */ /* 0x000fe2000801000d */
[----:B------:R-:W-:-:S03]  /*5f50*/  @P1 SHF.L.U32 R94, R2, 0x10, RZ ;  /* 0x00000010025e1819 */ /* 0x000fc600000006ff */
[----:B------:R-:W-:-:S04]  /*5f60*/  FMUL.FTZ R92, R92, UR25 ;  /* 0x000000195c5c7c20 */ /* 0x000fc80008410000 */
[----:B------:R-:W-:Y:S01]  /*5f70*/  FMUL.FTZ R91, R92, UR24 ;  /* 0x000000185c5b7c20 */ /* 0x000fe20008410000 */
[----:B------:R-:W-:-:S03]  /*5f80*/  CS2R R92, SRZ ;  /* 0x00000000005c7805 */ /* 0x000fc6000001ff00 */
[-C--:B------:R-:W-:Y:S01]  /*5f90*/  @P1 FMUL.FTZ R93, R134, R91.reuse ;  /* 0x0000005b865d1220 */ /* 0x080fe20000410000 */
[----:B------:R-:W-:-:S04]  /*5fa0*/  @P1 FMUL.FTZ R92, R94, R91 ;  /* 0x0000005b5e5c1220 */ /* 0x000fc80000410000 */
[----:B------:R-:W-:Y:S01]  /*5fb0*/  F2FP.BF16.F32.PACK_AB R93, RZ, R93 ;  /* 0x0000005dff5d723e */ /* 0x000fe200000010ff */
[----:B------:R-:W-:-:S03]  /*5fc0*/  FADD.FTZ R41, R41, R92 ;  /* 0x0000005c29297221 */ /* 0x000fc60000010000 */
[----:B------:R-:W-:-:S07]  /*5fd0*/  PRMT R134, R93, 0x7610, R134 ;  /* 0x000076105d867816 */ /* 0x000fce0000000086 */
.L_x_4488:
[----:B------:R-:W-:Y:S05]  /*5fe0*/  BRA.U !UP3, `(.L_x_4489) ;  /* 0x000000010b447547 */ /* 0x000fea000b800000 */
[----:B------:R-:W-:Y:S01]  /*5ff0*/  PLOP3.LUT P2, PT, PT, PT, UP2, 0x80, 0x8 ;  /* 0x000000000008781c */ /* 0x000fe20003f4f028 */
[----:B01----:R-:W-:Y:S01]  /*6000*/  HFMA2 R92, -RZ, RZ, 0, 0 ;  /* 0x00000000ff5c7431 */ /* 0x003fe200000001ff */
[----:B------:R-:W-:Y:S02]  /*6010*/  LOP3.LUT P1, RZ, R137, 0xff0000, RZ, 0xc0, !PT ;  /* 0x00ff000089ff7812 */ /* 0x000fe4000782c0ff */
[----:B------:R-:W-:-:S09]  /*6020*/  MOV R91, R14 ;  /* 0x0000000e005b7202 */ /* 0x000fd20000000f00 */
[----:B------:R-:W-:Y:S02]  /*6030*/  @P2 FFMA.FTZ R93, R147, UR11, R90 ;  /* 0x0000000b935d2c23 */ /* 0x000fe4000801005a */
[----:B------:R-:W-:Y:S02]  /*6040*/  @P1 SHF.L.U32 R136, R113, 0x10, RZ ;  /* 0x0000001071881819 */ /* 0x000fe400000006ff */
[----:B------:R-:W-:Y:S01]  /*6050*/  @P2 FADD.FTZ R93, R152, -R93 ;  /* 0x8000005d985d2221 */ /* 0x000fe20000010000 */
[----:B------:R-:W-:-:S03]  /*6060*/  @P1 SHF.L.U32 R94, R132, 0x10, RZ ;  /* 0x00000010845e1819 */ /* 0x000fc600000006ff */
[----:B------:R-:W-:-:S04]  /*6070*/  @P2 FFMA.FTZ R91, R93, UR32, R14 ;  /* 0x000000205d5b2c23 */ /* 0x000fc8000801000e */
        /* <DEDUP_REMOVED lines=8> */
.L_x_4489:
        /* <DEDUP_REMOVED lines=19> */
.L_x_4481:
[----:B------:R-:W-:Y:S05]  /*6230*/  @!P0 BRA `(.L_x_4490) ;  /* 0x0000000800008947 */ /* 0x000fea0003800000 */
        /* <DEDUP_REMOVED lines=14> */
.L_x_4493:
[----:B------:R-:W-:Y:S05]  /*6320*/  BSYNC.RECONVERGENT B0 ;  /* 0x0000000000007941 */ /* 0x000fea0003800200 */
.L_x_4492:
        /* <DEDUP_REMOVED lines=13> */
.L_x_4495:
[----:B------:R-:W-:Y:S05]  /*6400*/  BSYNC.RECONVERGENT B0 ;  /* 0x0000000000007941 */ /* 0x000fea0003800200 */
.L_x_4494:
[----:B------:R-:W-:Y:S02]  /*6410*/  F2FP.BF16.F32.PACK_AB R133, RZ, R40 ;  /* 0x00000028ff85723e */ /* 0x000fe400000010ff */
[----:B------:R-:W-:-:S07]  /*6420*/  MOV R40, R85 ;  /* 0x0000005500287202 */ /* 0x000fce0000000f00 */
.L_x_4491:
        /* <DEDUP_REMOVED lines=14> */
.L_x_4498:
[----:B------:R-:W-:Y:S05]  /*6510*/  BSYNC.RECONVERGENT B0 ;  /* 0x0000000000007941 */ /* 0x000fea0003800200 */
.L_x_4497:
        /* <DEDUP_REMOVED lines=13> */
.L_x_4500:
[----:B------:R-:W-:Y:S05]  /*65f0*/  BSYNC.RECONVERGENT B0 ;  /* 0x0000000000007941 */ /* 0x000fea0003800200 */
.L_x_4499:
[----:B------:R-:W-:Y:S02]  /*6600*/  F2FP.BF16.F32.PACK_AB R134, RZ, R41 ;  /* 0x00000029ff86723e */ /* 0x000fe400000010ff */
[----:B------:R-:W-:-:S07]  /*6610*/  MOV R41, R84 ;  /* 0x0000005400297202 */ /* 0x000fce0000000f00 */
.L_x_4496:
        /* <DEDUP_REMOVED lines=14> */
.L_x_4503:
[----:B------:R-:W-:Y:S05]  /*6700*/  BSYNC.RECONVERGENT B0 ;  /* 0x0000000000007941 */ /* 0x000fea0003800200 */
.L_x_4502:
        /* <DEDUP_REMOVED lines=13> */
.L_x_4505:
[----:B------:R-:W-:Y:S05]  /*67e0*/  BSYNC.RECONVERGENT B0 ;  /* 0x0000000000007941 */ /* 0x000fea0003800200 */
.L_x_4504:
[----:B------:R-:W-:Y:S02]  /*67f0*/  F2FP.BF16.F32.PACK_AB R135, RZ, R42 ;  /* 0x0000002aff87723e */ /* 0x000fe400000010ff */
[----:B------:R-:W-:-:S07]  /*6800*/  MOV R42, R85 ;  /* 0x00000055002a7202 */ /* 0x000fce0000000f00 */
.L_x_4501:
        /* <DEDUP_REMOVED lines=19> */
[----:B-1----:R-:W-:Y:S01]  /*6940*/  HFMA2 R92, -RZ, RZ, 0, 0 ;  /* 0x00000000ff5c7431 */ /* 0x002fe200000001ff */
        /* <DEDUP_REMOVED lines=15> */
.L_x_4490:
        /* <DEDUP_REMOVED lines=14> */
.L_x_4508:
[----:B------:R-:W-:Y:S05]  /*6b20*/  BSYNC.RECONVERGENT B0 ;  /* 0x0000000000007941 */ /* 0x000fea0003800200 */
.L_x_4507:
        /* <DEDUP_REMOVED lines=13> */
.L_x_4510:
[----:B------:R-:W-:Y:S05]  /*6c00*/  BSYNC.RECONVERGENT B0 ;  /* 0x0000000000007941 */ /* 0x000fea0003800200 */
.L_x_4509:
[----:B------:R-:W-:Y:S02]  /*6c10*/  F2FP.BF16.F32.PACK_AB R133, RZ, R40 ;  /* 0x00000028ff85723e */ /* 0x000fe400000010ff */
[----:B------:R-:W-:-:S07]  /*6c20*/  MOV R40, R93 ;  /* 0x0000005d00287202 */ /* 0x000fce0000000f00 */
.L_x_4506:
        /* <DEDUP_REMOVED lines=14> */
.L_x_4513:
[----:B------:R-:W-:Y:S05]  /*6d10*/  BSYNC.RECONVERGENT B0 ;  /* 0x0000000000007941 */ /* 0x000fea0003800200 */
.L_x_4512:
        /* <DEDUP_REMOVED lines=13> */
.L_x_4515:
[----:B------:R-:W-:Y:S05]  /*6df0*/  BSYNC.RECONVERGENT B0 ;  /* 0x0000000000007941 */ /* 0x000fea0003800200 */
.L_x_4514:
[----:B------:R-:W-:Y:S02]  /*6e00*/  F2FP.BF16.F32.PACK_AB R134, RZ, R41 ;  /* 0x00000029ff86723e */ /* 0x000fe400000010ff */
[----:B------:R-:W-:-:S07]  /*6e10*/  MOV R41, R92 ;  /* 0x0000005c00297202 */ /* 0x000fce0000000f00 */
.L_x_4511:
        /* <DEDUP_REMOVED lines=10> */
[----:B01----:R-:W-:Y:S01]  /*6ec0*/  FMUL.FTZ R92, R91, UR25 ;  /* 0x000000195b5c7c20 */ /* 0x003fe20008410000 */
[----:B------:R-:W-:-:S03]  /*6ed0*/  SHF.L.U32 R91, R132, 0x10, RZ ;  /* 0x00000010845b7819 */ /* 0x000fc600000006ff */
[----:B------:R-:W-:-:S04]  /*6ee0*/  FMUL.FTZ R92, R92, UR24 ;  /* 0x000000185c5c7c20 */ /* 0x000fc80008410000 */
[----:B------:R-:W-:-:S07]  /*6ef0*/  FMUL.FTZ R91, R91, R92 ;  /* 0x0000005c5b5b7220 */ /* 0x000fce0000410000 */
.L_x_4518:
[----:B------:R-:W-:Y:S05]  /*6f00*/  BSYNC.RECONVERGENT B0 ;  /* 0x0000000000007941 */ /* 0x000fea0003800200 */
.L_x_4517:
[----:B------:R-:W-:Y:S01]  /*6f10*/  BSSY.RECONVERGENT B0, `(.L_x_4519) ;  /* 0x000000d000007945 */ /* 0x000fe20003800200 */
[----:B------:R-:W-:Y:S01]  /*6f20*/  FADD.FTZ R91, R42, R91 ;  /* 0x0000005b2a5b7221 */ /* 0x000fe20000010000 */
[----:B------:R-:W-:Y:S02]  /*6f30*/  MOV R42, RZ ;  /* 0x000000ff002a7202 */ /* 0x000fe40000000f00 */
[----:B------:R-:W-:Y:S05]  /*6f40*/  @!P1 BRA `(.L_x_4520) ;  /* 0x0000000000249947 */ /* 0x000fea0003800000 */
[----:B01----:R-:W-:Y:S01]  /*6f50*/  FFMA.FTZ R93, R147, UR11, R90 ;  /* 0x0000000b935d7c23 */ /* 0x003fe2000801005a */
        /* <DEDUP_REMOVED lines=8> */
.L_x_4520:
[----:B------:R-:W-:Y:S05]  /*6fe0*/  BSYNC.RECONVERGENT B0 ;  /* 0x0000000000007941 */ /* 0x000fea0003800200 */
.L_x_4519:
[----:B------:R-:W-:Y:S02]  /*6ff0*/  F2FP.BF16.F32.PACK_AB R135, RZ, R42 ;  /* 0x0000002aff87723e */ /* 0x000fe400000010ff */
[----:B------:R-:W-:-:S07]  /*7000*/  MOV R42, R91 ;  /* 0x0000005b002a7202 */ /* 0x000fce0000000f00 */
.L_x_4516:
        /* <DEDUP_REMOVED lines=14> */
.L_x_4522:
[----:B------:R-:W-:Y:S05]  /*70f0*/  BSYNC.RECONVERGENT B0 ;  /* 0x0000000000007941 */ /* 0x000fea0003800200 */
.L_x_4521:
        /* <DEDUP_REMOVED lines=13> */
.L_x_4524:
[----:B------:R-:W-:Y:S05]  /*71d0*/  BSYNC.RECONVERGENT B0 ;  /* 0x0000000000007941 */ /* 0x000fea0003800200 */
.L_x_4523:
[----:B------:R-:W-:-:S07]  /*71e0*/  F2FP.BF16.F32.PACK_AB R0, RZ, R0 ;  /* 0x00000000ff00723e */ /* 0x000fce00000010ff */
.L_x_4486:
[----:B01----:R-:W0:Y:S01]  /*71f0*/  @P0 LDC.64 R92, c[0x0][0x478] ;  /* 0x00011e00ff5c0b82 */ /* 0x003e220000000a00 */
[----:B------:R-:W-:Y:S02]  /*7200*/  @P0 IADD3 R89, PT, PT, R88, 0x100, RZ ;  /* 0x0000010058590810 */ /* 0x000fe40007ffe0ff */
[--C-:B------:R-:W-:Y:S02]  /*7210*/  SHF.R.U64 R91, R110, 0x10, R111.reuse ;  /* 0x000000106e5b7819 */ /* 0x100fe4000000126f */
[----:B------:R-:W-:Y:S01]  /*7220*/  SHF.R.U32.HI R140, RZ, 0x10, R111 ;  /* 0x00000010ff8c7819 */ /* 0x000fe2000001166f */
        /* <DEDUP_REMOVED lines=12> */
.L_x_4525:
        /* <DEDUP_REMOVED lines=9> */
.L_x_4526:
[----:B------:R-:W-:Y:S01]  /*7380*/  PRMT R89, R140, 0x7610, R89 ;  /* 0x000076108c597816 */ /* 0x000fe20000000059 */
[----:B------:R-:W-:Y:S06]  /*7390*/  BRA.U !UP0, `(.L_x_4527) ;  /* 0x0000000908787547 */ /* 0x000fec000b800000 */
[----:B------:R-:W-:Y:S05]  /*73a0*/  @!P0 BRA `(.L_x_4528) ;  /* 0x0000000400548947 */ /* 0x000fea0003800000 */
[----:B------:R-:W-:Y:S02]  /*73b0*/  PLOP3.LUT P1, PT, PT, PT, UP2, 0x80, 0x8 ;  /* 0x000000000008781c */ /* 0x000fe40003f2f028 */
[----:B-1----:R-:W-:Y:S02]  /*73c0*/  MOV R136, R10 ;  /* 0x0000000a00887202 */ /* 0x002fe40000000f00 */
[----:B------:R-:W-:Y:S02]  /*73d0*/  MOV R94, R9 ;  /* 0x00000009005e7202 */ /* 0x000fe40000000f00 */
[----:B------:R-:W-:-:S07]  /*73e0*/  MOV R95, R11 ;  /* 0x0000000b005f7202 */ /* 0x000fce0000000f00 */
[--C-:B0-----:R-:W-:Y:S01]  /*73f0*/  @P1 FFMA.FTZ R85, R155, UR11, R90.reuse ;  /* 0x0000000b9b551c23 */ /* 0x101fe2000801005a */
        /* <DEDUP_REMOVED lines=30> */
.L_x_4529:
        /* <DEDUP_REMOVED lines=17> */
.L_x_4530:
        /* <DEDUP_REMOVED lines=17> */
.L_x_4531:
        /* <DEDUP_REMOVED lines=16> */
.L_x_4528:
        /* <DEDUP_REMOVED lines=18> */
.L_x_4533:
        /* <DEDUP_REMOVED lines=17> */
.L_x_4534:
        /* <DEDUP_REMOVED lines=18> */
.L_x_4535:
        /* <DEDUP_REMOVED lines=19> */
.L_x_4527:
        /* <DEDUP_REMOVED lines=15> */
.L_x_4539:
[----:B------:R-:W-:Y:S05]  /*7e70*/  BSYNC.RECONVERGENT B0 ;  /* 0x0000000000007941 */ /* 0x000fea0003800200 */
.L_x_4538:
        /* <DEDUP_REMOVED lines=13> */
.L_x_4541:
[----:B------:R-:W-:Y:S05]  /*7f50*/  BSYNC.RECONVERGENT B0 ;  /* 0x0000000000007941 */ /* 0x000fea0003800200 */
.L_x_4540:
[----:B------:R-:W-:Y:S02]  /*7f60*/  F2FP.BF16.F32.PACK_AB R133, RZ, R36 ;  /* 0x00000024ff85723e */ /* 0x000fe400000010ff */
[----:B------:R-:W-:-:S07]  /*7f70*/  MOV R36, R85 ;  /* 0x0000005500247202 */ /* 0x000fce0000000f00 */
.L_x_4537:
        /* <DEDUP_REMOVED lines=14> */
.L_x_4544:
[----:B------:R-:W-:Y:S05]  /*8060*/  BSYNC.RECONVERGENT B0 ;  /* 0x0000000000007941 */ /* 0x000fea0003800200 */
.L_x_4543:
        /* <DEDUP_REMOVED lines=13> */
.L_x_4546:
[----:B------:R-:W-:Y:S05]  /*8140*/  BSYNC.RECONVERGENT B0 ;  /* 0x0000000000007941 */ /* 0x000fea0003800200 */
.L_x_4545:
[----:B------:R-:W-:Y:S02]  /*8150*/  F2FP.BF16.F32.PACK_AB R134, RZ, R37 ;  /* 0x00000025ff86723e */ /* 0x000fe400000010ff */
[----:B------:R-:W-:-:S07]  /*8160*/  MOV R37, R84 ;  /* 0x0000005400257202 */ /* 0x000fce0000000f00 */
.L_x_4542:
        /* <DEDUP_REMOVED lines=14> */
.L_x_4549:
[----:B------:R-:W-:Y:S05]  /*8250*/  BSYNC.RECONVERGENT B0 ;  /* 0x0000000000007941 */ /* 0x000fea0003800200 */
.L_x_4548:
        /* <DEDUP_REMOVED lines=13> */
.L_x_4551:
[----:B------:R-:W-:Y:S05]  /*8330*/  BSYNC.RECONVERGENT B0 ;  /* 0x0000000000007941 */ /* 0x000fea0003800200 */
.L_x_4550:
[----:B------:R-:W-:Y:S02]  /*8340*/  F2FP.BF16.F32.PACK_AB R135, RZ, R38 ;  /* 0x00000026ff87723e */ /* 0x000fe400000010ff */
[----:B------:R-:W-:-:S07]  /*8350*/  MOV R38, R85 ;  /* 0x0000005500267202 */ /* 0x000fce0000000f00 */
.L_x_4547:
        /* <DEDUP_REMOVED lines=35> */
.L_x_4536:
        /* <DEDUP_REMOVED lines=14> */
.L_x_4554:
[----:B------:R-:W-:Y:S05]  /*8670*/  BSYNC.RECONVERGENT B0 ;  /* 0x0000000000007941 */ /* 0x000fea0003800200 */
.L_x_4553:
        /* <DEDUP_REMOVED lines=13> */
.L_x_4556:
[----:B------:R-:W-:Y:S05]  /*8750*/  BSYNC.RECONVERGENT B0 ;  /* 0x0000000000007941 */ /* 0x000fea0003800200 */
.L_x_4555:
[----:B------:R-:W-:Y:S02]  /*8760*/  F2FP.BF16.F32.PACK_AB R133, RZ, R36 ;  /* 0x00000024ff85723e */ /* 0x000fe400000010ff */
[----:B------:R-:W-:-:S07]  /*8770*/  MOV R36, R93 ;  /* 0x0000005d00247202 */ /* 0x000fce0000000f00 */
.L_x_4552:
        /* <DEDUP_REMOVED lines=14> */
.L_x_4559:
[----:B------:R-:W-:Y:S05]  /*8860*/  BSYNC.RECONVERGENT B0 ;  /* 0x0000000000007941 */ /* 0x000fea0003800200 */
.L_x_4558:
        /* <DEDUP_REMOVED lines=13> */
.L_x_4561:
[----:B------:R-:W-:Y:S05]  /*8940*/  BSYNC.RECONVERGENT B0 ;  /* 0x0000000000007941 */ /* 0x000fea0003800200 */
.L_x_4560:
[----:B------:R-:W-:Y:S02]  /*8950*/  F2FP.BF16.F32.PACK_AB R134, RZ, R37 ;  /* 0x00000025ff86723e */ /* 0x000fe400000010ff */
[----:B------:R-:W-:-:S07]  /*8960*/  MOV R37, R92 ;  /* 0x0000005c00257202 */ /* 0x000fce0000000f00 */
.L_x_4557:
        /* <DEDUP_REMOVED lines=14> */
.L_x_4564:
[----:B------:R-:W-:Y:S05]  /*8a50*/  BSYNC.RECONVERGENT B0 ;  /* 0x0000000000007941 */ /* 0x000fea0003800200 */
.L_x_4563:
        /* <DEDUP_REMOVED lines=13> */
.L_x_4566:
[----:B------:R-:W-:Y:S05]  /*8b30*/  BSYNC.RECONVERGENT B0 ;  /* 0x0000000000007941 */ /* 0x000fea0003800200 */
.L_x_4565:
[----:B------:R-:W-:Y:S02]  /*8b40*/  F2FP.BF16.F32.PACK_AB R135, RZ, R38 ;  /* 0x00000026ff87723e */ /* 0x000fe400000010ff */
[----:B------:R-:W-:-:S07]  /*8b50*/  MOV R38, R91 ;  /* 0x0000005b00267202 */ /* 0x000fce0000000f00 */
.L_x_4562:
        /* <DEDUP_REMOVED lines=14> */
.L_x_4568:
[----:B------:R-:W-:Y:S05]  /*8c40*/  BSYNC.RECONVERGENT B0 ;  /* 0x0000000000007941 */ /* 0x000fea0003800200 */
.L_x_4567:
        /* <DEDUP_REMOVED lines=13> */
.L_x_4570:
[----:B------:R-:W-:Y:S05]  /*8d20*/  BSYNC.RECONVERGENT B0 ;  /* 0x0000000000007941 */ /* 0x000fea0003800200 */
.L_x_4569:
[----:B------:R-:W-:-:S07]  /*8d30*/  F2FP.BF16.F32.PACK_AB R0, RZ, R0 ;  /* 0x00000000ff00723e */ /* 0x000fce00000010ff */
.L_x_4532:
        /* <DEDUP_REMOVED lines=16> */
.L_x_4571:
[----:B------:R-:W-:Y:S01]  /*8e40*/  IADD3 R169, PT, PT, R169, 0x200, RZ ;  /* 0x00000200a9a97810 */ /* 0x000fe20007ffe0ff */
[----:B------:R-:W-:Y:S06]  /*8e50*/  BRA.U !UP3, `(.L_x_4572) ;  /* 0x000000010b1c7547 */ /* 0x000fec000b800000 */
[----:B01----:R-:W0:Y:S02]  /*8e60*/  LDC.64 R92, c[0x0][0x390] ;  /* 0x0000e400ff5c7b82 */ /* 0x003e240000000a00 */
[----:B0-----:R-:W-:-:S06]  /*8e70*/  IMAD.WIDE.U32 R92, R169, 0x8, R92 ;  /* 0x00000008a95c7825 */ /* 0x001fcc00078e005c */
[----:B------:R-:W2:Y:S02]  /*8e80*/  LDG.E.64 R92, desc[UR22][R92.64] ;  /* 0x000000165c5c7981 */ /* 0x000ea4000c1e1b00 */
[C-C-:B--2---:R-:W-:Y:S02]  /*8e90*/  SHF.R.U64 R2, R92.reuse, 0x10, R93.reuse ;  /* 0x000000105c027819 */ /* 0x144fe4000000125d */
[----:B------:R-:W-:Y:S02]  /*8ea0*/  SHF.R.U32.HI R131, RZ, 0x10, R93 ;  /* 0x00000010ff837819 */ /* 0x000fe4000001165d */
[----:B------:R-:W-:Y:S02]  /*8eb0*/  PRMT R130, R92, 0x7610, R130 ;  /* 0x000076105c827816 */ /* 0x000fe40000000082 */
[----:B------:R-:W-:-:S07]  /*8ec0*/  PRMT R132, R93, 0x7610, R132 ;  /* 0x000076105d847816 */ /* 0x000fce0000000084 */
.L_x_4572:
[----:B------:R-:W-:Y:S02]  /*8ed0*/  PRMT R89, R91, 0x7610, R89 ;  /* 0x000076105b597816 */ /* 0x000fe40000000059 */
[----:B------:R-:W-:Y:S01]  /*8ee0*/  PRMT R91, R138, 0x7610, R91 ;  /* 0x000076108a5b7816 */ /* 0x000fe2000000005b */
[----:B------:R-:W-:Y:S06]  /*8ef0*/  BRA.U !UP0, `(.L_x_4573) ;  /* 0x0000000908787547 */ /* 0x000fec000b800000 */
[----:B------:R-:W-:Y:S05]  /*8f00*/  @!P0 BRA `(.L_x_4574) ;  /* 0x0000000400548947 */ /* 0x000fea0003800000 */
[----:B------:R-:W-:Y:S02]  /*8f10*/  PLOP3.LUT P1, PT, PT, PT, UP2, 0x80, 0x8 ;  /* 0x000000000008781c */ /* 0x000fe40003f2f028 */
[----:B-1----:R-:W-:Y:S02]  /*8f20*/  MOV R136, R6 ;  /* 0x0000000600887202 */ /* 0x002fe40000000f00 */
[----:B------:R-:W-:Y:S02]  /*8f30*/  MOV R94, R5 ;  /* 0x00000005005e7202 */ /* 0x000fe40000000f00 */
[----:B0-----:R-:W-:-:S07]  /*8f40*/  MOV R93, R7 ;  /* 0x00000007005d7202 */ /* 0x001fce0000000f00 */
        /* <DEDUP_REMOVED lines=31> */
.L_x_4575:
[----:B------:R-:W-:Y:S05]  /*9140*/  BRA.U !UP3, `(.L_x_4576) ;  /* 0x000000010b407547 */ /* 0x000fea000b800000 */
[----:B------:R-:W-:Y:S01]  /*9150*/  LOP3.LUT P1, RZ, R139, 0xff00, RZ, 0xc0, !PT ;  /* 0x0000ff008bff7812 */ /* 0x000fe2000782c0ff */
[----:B------:R-:W-:Y:S01]  /*9160*/  HFMA2 R87, -RZ, RZ, 0, 0 ;  /* 0x00000000ff577431 */ /* 0x000fe200000001ff */
[----:B------:R-:W-:-:S11]  /*9170*/  MOV R90, RZ ;  /* 0x000000ff005a7202 */ /* 0x000fd60000000f00 */
        /* <DEDUP_REMOVED lines=8> */
[----:B------:R-:W-:-:S04]  /*9200*/  @P1 FMUL.FTZ R85, R85, R170 ;  /* 0x000000aa55551220 */ /* 0x000fc80000410000 */
[----:B------:R-:W-:Y:S01]  /*9210*/  F2FP.BF16.F32.PACK_AB R87, RZ, R87 ;  /* 0x00000057ff57723e */ /* 0x000fe200000010ff */
[----:B------:R-:W-:-:S03]  /*9220*/  @P1 FMUL.FTZ R90, R92, R85 ;  /* 0x000000555c5a1220 */ /* 0x000fc60000410000 */
[----:B------:R-:W-:Y:S01]  /*9230*/  PRMT R134, R87, 0x7610, R134 ;  /* 0x0000761057867816 */ /* 0x000fe20000000086 */
[----:B------:R-:W-:-:S07]  /*9240*/  FADD.FTZ R33, R33, R90 ;  /* 0x0000005a21217221 */ /* 0x000fce0000010000 */
.L_x_4576:
        /* <DEDUP_REMOVED lines=17> */
.L_x_4577:
        /* <DEDUP_REMOVED lines=16> */
.L_x_4574:
        /* <DEDUP_REMOVED lines=18> */
.L_x_4579:
        /* <DEDUP_REMOVED lines=17> */
.L_x_4580:
        /* <DEDUP_REMOVED lines=18> */
.L_x_4581:
[----:B------:R-:W-:Y:S05]  /*97b0*/  BRA.U !UP3, `(.L_x_4578) ;  /* 0x0000000d0bf87547 */ /* 0x000fea000b800000 */
[----:B------:R-:W-:Y:S02]  /*97c0*/  PLOP3.LUT P2, PT, PT, PT, UP2, 0x80, 0x8 ;  /* 0x000000000008781c */ /* 0x000fe40003f4f028 */
[----:B------:R-:W-:Y:S02]  /*97d0*/  ISETP.GE.U32.AND P1, PT, R139, 0x1000000, PT ;  /* 0x010000008b00780c */ /* 0x000fe40003f26070 */
[----:B------:R-:W-:-:S09]  /*97e0*/  MOV R0, R7 ;  /* 0x0000000700007202 */ /* 0x000fd20000000f00 */
[----:B------:R-:W-:Y:S02]  /*97f0*/  @P2 FFMA.FTZ R90, R168, UR11, R90 ;  /* 0x0000000ba85a2c23 */ /* 0x000fe4000801005a */
[----:B------:R-:W-:Y:S02]  /*9800*/  @P1 SHF.L.U32 R94, R89, 0x10, RZ ;  /* 0x00000010595e1819 */ /* 0x000fe400000006ff */
[----:B------:R-:W-:Y:S01]  /*9810*/  @P2 FADD.FTZ R90, R165, -R90 ;  /* 0x8000005aa55a2221 */ /* 0x000fe20000010000 */
[----:B01----:R-:W-:-:S03]  /*9820*/  @P1 SHF.L.U32 R92, R131, 0x10, RZ ;  /* 0x00000010835c1819 */ /* 0x003fc600000006ff */
        /* <DEDUP_REMOVED lines=11> */
.L_x_4573:
        /* <DEDUP_REMOVED lines=15> */
.L_x_4585:
[----:B------:R-:W-:Y:S05]  /*99d0*/  BSYNC.RECONVERGENT B0 ;  /* 0x0000000000007941 */ /* 0x000fea0003800200 */
.L_x_4584:
        /* <DEDUP_REMOVED lines=13> */
.L_x_4587:
[----:B------:R-:W-:Y:S05]  /*9ab0*/  BSYNC.RECONVERGENT B0 ;  /* 0x0000000000007941 */ /* 0x000fea0003800200 */
.L_x_4586:
[----:B------:R-:W-:Y:S02]  /*9ac0*/  F2FP.BF16.F32.PACK_AB R133, RZ, R32 ;  /* 0x00000020ff85723e */ /* 0x000fe400000010ff */
[----:B------:R-:W-:-:S07]  /*9ad0*/  MOV R32, R85 ;  /* 0x0000005500207202 */ /* 0x000fce0000000f00 */
.L_x_4583:
        /* <DEDUP_REMOVED lines=14> */
.L_x_4590:
[----:B------:R-:W-:Y:S05]  /*9bc0*/  BSYNC.RECONVERGENT B0 ;  /* 0x0000000000007941 */ /* 0x000fea0003800200 */
.L_x_4589:
        /* <DEDUP_REMOVED lines=13> */
.L_x_4592:
[----:B------:R-:W-:Y:S05]  /*9ca0*/  BSYNC.RECONVERGENT B0 ;  /* 0x0000000000007941 */ /* 0x000fea0003800200 */
.L_x_4591:
[----:B------:R-:W-:Y:S02]  /*9cb0*/  F2FP.BF16.F32.PACK_AB R134, RZ, R33 ;  /* 0x00000021ff86723e */ /* 0x000fe400000010ff */
[----:B------:R-:W-:-:S07]  /*9cc0*/  MOV R33, R84 ;  /* 0x0000005400217202 */ /* 0x000fce0000000f00 */
.L_x_4588:
        /* <DEDUP_REMOVED lines=14> */
.L_x_4595:
[----:B------:R-:W-:Y:S05]  /*9db0*/  BSYNC.RECONVERGENT B0 ;  /* 0x0000000000007941 */ /* 0x000fea0003800200 */
.L_x_4594:
        /* <DEDUP_REMOVED lines=13> */
.L_x_4597:
[----:B------:R-:W-:Y:S05]  /*9e90*/  BSYNC.RECONVERGENT B0 ;  /* 0x0000000000007941 */ /* 0x000fea0003800200 */
.L_x_4596:
[----:B------:R-:W-:Y:S02]  /*9ea0*/  F2FP.BF16.F32.PACK_AB R135, RZ, R34 ;  /* 0x00000022ff87723e */ /* 0x000fe400000010ff */
[----:B------:R-:W-:-:S07]  /*9eb0*/  MOV R34, R85 ;  /* 0x0000005500227202 */ /* 0x000fce0000000f00 */
.L_x_4593:
        /* <DEDUP_REMOVED lines=10> */
[----:B------:R-:W-:Y:S01]  /*9f60*/  ISETP.LT.AND P1, PT, RZ, UR33, PT ;  /* 0x00000021ff007c0c */ /* 0x000fe2000bf21270 */
[----:B------:R-:W-:Y:S01]  /*9f70*/  FMUL.FTZ R90, R86, UR32 ;  /* 0x00000020565a7c20 */ /* 0x000fe20008410000 */
[----:B------:R-:W-:-:S02]  /*9f80*/  FMUL.FTZ R91, R87, UR32 ;  /* 0x00000020575b7c20 */ /* 0x000fc40008410000 */
[----:B------:R-:W-:Y:S02]  /*9f90*/  FSEL R87, R84, RZ, P1 ;  /* 0x000000ff54577208 */ /* 0x000fe40000800000 */
[----:B------:R-:W-:Y:S02]  /*9fa0*/  FSEL R86, R85, RZ, P1 ;  /* 0x000000ff55567208 */ /* 0x000fe40000800000 */
[----:B------:R-:W-:Y:S02]  /*9fb0*/  FSEL R85, R90, RZ, P1 ;  /* 0x000000ff5a557208 */ /* 0x000fe40000800000 */
[----:B------:R-:W-:Y:S01]  /*9fc0*/  FSEL R84, R91, RZ, P1 ;  /* 0x000000ff5b547208 */ /* 0x000fe20000800000 */
[----:B------:R-:W-:Y:S06]  /*9fd0*/  BRA.U !UP3, `(.L_x_4578) ;  /* 0x000000050bf07547 */ /* 0x000fec000b800000 */
[----:B------:R-:W-:Y:S01]  /*9fe0*/  ISETP.GE.U32.AND P1, PT, R139, 0x1000000, PT ;  /* 0x010000008b00780c */ /* 0x000fe20003f26070 */
[----:B------:R-:W-:Y:S01]  /*9ff0*/  FMUL.FTZ R0, R87, UR25 ;  /* 0x0000001957007c20 */ /* 0x000fe20008410000 */
[----:B------:R-:W-:-:S11]  /*a000*/  HFMA2 R90, -RZ, RZ, 0, 0 ;  /* 0x00000000ff5a7431 */ /* 0x000fd600000001ff */
[----:B------:R-:W-:Y:S01]  /*a010*/  @P1 SHF.L.U32 R94, R89, 0x10, RZ ;  /* 0x00000010595e1819 */ /* 0x000fe200000006ff */
[----:B------:R-:W-:Y:S01]  /*a020*/  FMUL.FTZ R89, R0, UR24 ;  /* 0x0000001800597c20 */ /* 0x000fe20008410000 */
[----:B-1----:R-:W-:Y:S02]  /*a030*/  @P1 SHF.L.U32 R92, R131, 0x10, RZ ;  /* 0x00000010835c1819 */ /* 0x002fe400000006ff */
[----:B------:R-:W-:Y:S01]  /*a040*/  MOV R0, RZ ;  /* 0x000000ff00007202 */ /* 0x000fe20000000f00 */
[-C--:B------:R-:W-:Y:S02]  /*a050*/  @P1 FMUL.FTZ R90, R94, R89.reuse ;  /* 0x000000595e5a1220 */ /* 0x080fe40000410000 */
[----:B------:R-:W-:-:S03]  /*a060*/  @P1 FMUL.FTZ R0, R92, R89 ;  /* 0x000000595c001220 */ /* 0x000fc60000410000 */
[----:B------:R-:W-:Y:S01]  /*a070*/  F2FP.BF16.F32.PACK_AB R90, RZ, R90 ;  /* 0x0000005aff5a723e */ /* 0x000fe200000010ff */
[----:B------:R-:W-:-:S03]  /*a080*/  FADD.FTZ R35, R35, R0 ;  /* 0x0000000023237221 */ /* 0x000fc60000010000 */
[----:B------:R-:W-:Y:S01]  /*a090*/  PRMT R0, R90, 0x7610, R0 ;  /* 0x000076105a007816 */ /* 0x000fe20000000000 */
[----:B------:R-:W-:Y:S06]  /*a0a0*/  BRA `(.L_x_4578) ;  /* 0x0000000400bc7947 */ /* 0x000fec0003800000 */
.L_x_4582:
        /* <DEDUP_REMOVED lines=14> */
.L_x_4600:
[----:B------:R-:W-:Y:S05]  /*a190*/  BSYNC.RECONVERGENT B0 ;  /* 0x0000000000007941 */ /* 0x000fea0003800200 */
.L_x_4599:
        /* <DEDUP_REMOVED lines=13> */
.L_x_4602:
[----:B------:R-:W-:Y:S05]  /*a270*/  BSYNC.RECONVERGENT B0 ;  /* 0x0000000000007941 */ /* 0x000fea0003800200 */
.L_x_4601:
[----:B------:R-:W-:Y:S02]  /*a280*/  F2FP.BF16.F32.PACK_AB R133, RZ, R32 ;  /* 0x00000020ff85723e */ /* 0x000fe400000010ff */
[----:B------:R-:W-:-:S07]  /*a290*/  MOV R32, R93 ;  /* 0x0000005d00207202 */ /* 0x000fce0000000f00 */
.L_x_4598:
        /* <DEDUP_REMOVED lines=14> */
.L_x_4605:
[----:B------:R-:W-:Y:S05]  /*a380*/  BSYNC.RECONVERGENT B0 ;  /* 0x0000000000007941 */ /* 0x000fea0003800200 */
.L_x_4604:
        /* <DEDUP_REMOVED lines=13> */
.L_x_4607:
[----:B------:R-:W-:Y:S05]  /*a460*/  BSYNC.RECONVERGENT B0 ;  /* 0x0000000000007941 */ /* 0x000fea0003800200 */
.L_x_4606:
[----:B------:R-:W-:Y:S02]  /*a470*/  F2FP.BF16.F32.PACK_AB R134, RZ, R33 ;  /* 0x00000021ff86723e */ /* 0x000fe400000010ff */
[----:B------:R-:W-:-:S07]  /*a480*/  MOV R33, R92 ;  /* 0x0000005c00217202 */ /* 0x000fce0000000f00 */
.L_x_4603:
        /* <DEDUP_REMOVED lines=14> */
.L_x_4610:
[----:B------:R-:W-:Y:S05]  /*a570*/  BSYNC.RECONVERGENT B0 ;  /* 0x0000000000007941 */ /* 0x000fea0003800200 */
.L_x_4609:
        /* <DEDUP_REMOVED lines=13> */
.L_x_4612:
[----:B------:R-:W-:Y:S05]  /*a650*/  BSYNC.RECONVERGENT B0 ;  /* 0x0000000000007941 */ /* 0x000fea0003800200 */
.L_x_4611:
[----:B------:R-:W-:Y:S02]  /*a660*/  F2FP.BF16.F32.PACK_AB R135, RZ, R34 ;  /* 0x00000022ff87723e */ /* 0x000fe400000010ff */
[----:B------:R-:W-:-:S07]  /*a670*/  MOV R34, R91 ;  /* 0x0000005b00227202 */ /* 0x000fce0000000f00 */
.L_x_4608:
[----:B------:R-:W-:Y:S05]  /*a680*/  BRA.U !UP3, `(.L_x_4578) ;  /* 0x000000010b447547 */ /* 0x000fea000b800000 */
[----:B------:R-:W-:Y:S01]  /*a690*/  FFMA.FTZ R90, R168, UR11, R90 ;  /* 0x0000000ba85a7c23 */ /* 0x000fe2000801005a */
[----:B------:R-:W-:Y:S02]  /*a6a0*/  ISETP.GE.U32.AND P2, PT, R139, 0x1000000, PT ;  /* 0x010000008b00780c */ /* 0x000fe40003f46070 */
[----:B------:R-:W-:Y:S01]  /*a6b0*/  ISETP.LT.AND P1, PT, RZ, UR33, PT ;  /* 0x00000021ff007c0c */ /* 0x000fe2000bf21270 */
[----:B------:R-:W-:-:S04]  /*a6c0*/  FADD.FTZ R90, R165, -R90 ;  /* 0x8000005aa55a7221 */ /* 0x000fc80000010000 */
[----:B------:R-:W-:-:S05]  /*a6d0*/  FMUL.FTZ R90, R90, UR32 ;  /* 0x000000205a5a7c20 */ /* 0x000fca0008410000 */
[----:B------:R-:W-:Y:S01]  /*a6e0*/  FSEL R0, R90, RZ, P1 ;  /* 0x000000ff5a007208 */ /* 0x000fe20000800000 */
[----:B------:R-:W-:Y:S01]  /*a6f0*/  HFMA2 R90, -RZ, RZ, 0, 0 ;  /* 0x00000000ff5a7431 */ /* 0x000fe200000001ff */
[----:B------:R-:W-:Y:S02]  /*a700*/  @P2 SHF.L.U32 R94, R89, 0x10, RZ ;  /* 0x00000010595e2819 */ /* 0x000fe400000006ff */
[----:B01----:R-:W-:Y:S01]  /*a710*/  @P2 SHF.L.U32 R92, R131, 0x10, RZ ;  /* 0x00000010835c2819 */ /* 0x003fe200000006ff */
        /* <DEDUP_REMOVED lines=8> */
.L_x_4578:
[----:B------:R-:W2:Y:S01]  /*a7a0*/  @P0 LDC.64 R90, c[0x0][0x478] ;  /* 0x00011e00ff5a0b82 */ /* 0x000ea20000000a00 */
[----:B------:R-:W-:-:S05]  /*a7b0*/  @P0 IADD3 R89, PT, PT, R88, 0x200, RZ ;  /* 0x0000020058590810 */ /* 0x000fca0007ffe0ff */
[----:B--2---:R-:W-:-:S05]  /*a7c0*/  @P0 IMAD.WIDE.U32 R88, R89, 0x10, R90 ;  /* 0x0000001059580825 */ /* 0x004fca00078e005a */
[----:B------:R2:W-:Y:S01]  /*a7d0*/  @P0 STG.E.128 desc[UR22][R88.64], R84 ;  /* 0x0000005458000986 */ /* 0x0005e2000c101d16 */
[----:B------:R-:W-:Y:S05]  /*a7e0*/  BRA.U !UP3, `(.L_x_4613) ;  /* 0x000000010b207547 */ /* 0x000fea000b800000 */
[----:B------:R-:W3:Y:S01]  /*a7f0*/  LDC.64 R90, c[0x0][0x468] ;  /* 0x00011a00ff5a7b82 */ /* 0x000ee20000000a00 */
[----:B--2---:R-:W-:Y:S02]  /*a800*/  LOP3.LUT R88, R134, 0xffff, RZ, 0xc0, !PT ;  /* 0x0000ffff86587812 */ /* 0x004fe400078ec0ff */
[----:B01----:R-:W-:-:S03]  /*a810*/  PRMT R93, R135, 0x5410, R0 ;  /* 0x00005410875d7816 */ /* 0x003fc60000000000 */
[----:B------:R-:W-:-:S05]  /*a820*/  IMAD.WIDE.U32 R88, R88, 0x10000, RZ ;  /* 0x0001000058587825 */ /* 0x000fca00078e00ff */
[----:B------:R-:W-:Y:S02]  /*a830*/  LOP3.LUT R93, R93, R89, RZ, 0xfc, !PT ;  /* 0x000000595d5d7212 */ /* 0x000fe400078efcff */
[----:B------:R-:W-:Y:S01]  /*a840*/  LOP3.LUT R92, R88, 0xffff, R133, 0xf8, !PT ;  /* 0x0000ffff585c7812 */ /* 0x000fe200078ef885 */
[----:B---3--:R-:W-:-:S05]  /*a850*/  IMAD.WIDE.U32 R88, R169, 0x8, R90 ;  /* 0x00000008a9587825 */ /* 0x008fca00078e005a */
[----:B------:R3:W-:Y:S02]  /*a860*/  STG.E.64 desc[UR22][R88.64], R92 ;  /* 0x0000005c58007986 */ /* 0x0007e4000c101b16 */
.L_x_4613:
[----:B------:R-:W-:Y:S02]  /*a870*/  UIADD3 UR8, UPT, UPT, UR8, UR26, URZ ;  /* 0x0000001a08087290 */ /* 0x000fe4000fffe0ff */
[----:B------:R-:W-:Y:S02]  /*a880*/  UPLOP3.LUT UP1, UPT, UPT, UPT, UP1, 0x40, 0x4 ;  /* 0x000000000004789c */ /* 0x000fe40003f2e810 */
[----:B------:R-:W-:-:S09]  /*a890*/  UISETP.GE.AND UP0, UPT, UR8, UR27, UPT ;  /* 0x0000001b0800728c */ /* 0x000fd2000bf06270 */
[----:B------:R-:W-:Y:S05]  /*a8a0*/  BRA.U !UP0, `(.L_x_4614) ;  /* 0xffffff5908d47547 */ /* 0x000fea000b83ffff */
.L_x_4382:
[----:B------:R-:W4:Y:S08]  /*a8b0*/  S2UR UR9, SR_CTAID.X ;  /* 0x00000000000979c3 */ /* 0x000f300000002500 */
[----:B------:R-:W4:Y:S08]  /*a8c0*/  LDC R0, c[0x0][0x388] ;  /* 0x0000e200ff007b82 */ /* 0x000f300000000800 */
[----:B------:R-:W5:Y:S08]  /*a8d0*/  LDC.64 R2, c[0x0][0x440] ;  /* 0x00011000ff027b82 */ /* 0x000f700000000a00 */
[----:B------:R-:W1:Y:S08]  /*a8e0*/  LDC.64 R4, c[0x0][0x448] ;  /* 0x00011200ff047b82 */ /* 0x000e700000000a00 */
[----:B------:R-:W2:Y:S01]  /*a8f0*/  LDC.64 R6, c[0x0][0x460] ;  /* 0x00011800ff067b82 */ /* 0x000ea20000000a00 */
[----:B----4-:R-:W-:-:S05]  /*a900*/  IMAD R0, R0, UR9, RZ ;  /* 0x0000000900007c24 */ /* 0x010fca000f8e02ff */
[----:B------:R-:W-:-:S05]  /*a910*/  LEA.HI R167, R0, R167, RZ, 0x1e ;  /* 0x000000a700a77211 */ /* 0x000fca00078ff0ff */
[----:B-----5:R-:W-:-:S04]  /*a920*/  IMAD.WIDE.U32 R2, R167, 0x10, R2 ;  /* 0x00000010a7027825 */ /* 0x020fc800078e0002 */
[C---:B-1----:R-:W-:Y:S01]  /*a930*/  IMAD.WIDE.U32 R4, R167.reuse, 0x10, R4 ;  /* 0x00000010a7047825 */ /* 0x042fe200078e0004 */
[----:B0-----:R-:W-:Y:S04]  /*a940*/  STG.E.128 desc[UR22][R2.64], R68 ;  /* 0x0000004402007986 */ /* 0x001fe8000c101d16 */
[----:B------:R-:W-:Y:S01]  /*a950*/  STG.E.128 desc[UR22][R4.64], R24 ;  /* 0x0000001804007986 */ /* 0x000fe2000c101d16 */
[----:B--2---:R-:W-:-:S05]  /*a960*/  IMAD.WIDE.U32 R6, R167, 0x10, R6 ;  /* 0x00000010a7067825 */ /* 0x004fca00078e0006 */
        /* <DEDUP_REMOVED lines=14> */
.L_x_4615:
        /* <DEDUP_REMOVED lines=11> */
.L_x_10859:


//--------------------- .text._ZN10layer_norm13ln_bwd_kernelINS_13Kernel_traitsIf13__nv_bfloat16fS2_fjLj2560ELj1ELj1ELj4ELj8ENS_18Kernel_traits_baseILj2560EfS2_fS2_fjLj128EEEEELb0ELb0ELb0ELb0EEEvNS_9BwdParamsE --------------------------
	.section	.text._ZN10layer_norm13ln_bwd_kernelINS_13Kernel_traitsIf13__nv_bfloat16fS2_fjLj2560ELj1ELj1ELj4ELj8ENS_18Kernel_traits_baseILj2560EfS2_fS2_fjLj128EEEEELb0ELb0ELb0ELb0EEEvNS_9BwdParamsE,"ax",@progbits
	.align	128
        .global         _ZN10layer_norm13ln_bwd_kernelINS_13Kernel_traitsIf13__nv_bfloat16fS2_fjLj2560ELj1ELj1ELj4ELj8ENS_18Kernel_traits_baseILj2560EfS2_fS2_fjLj128EEEEELb0ELb0ELb0ELb0EEEvNS_9BwdParamsE
        .type           _ZN10layer_norm13ln_bwd_kernelINS_13Kernel_traitsIf13__nv_bfloat16fS2_fjLj2560ELj1ELj1ELj4ELj8ENS_18Kernel_traits_baseILj2560EfS2_fS2_fjLj128EEEEELb0ELb0ELb0ELb0EEEvNS_9BwdParamsE,@function
        .size           _ZN10layer_norm13ln_bwd_kernelINS_13Kernel_traitsIf13__nv_bfloat16fS2_fjLj2560ELj1ELj1ELj4ELj8ENS_18Kernel_traits_baseILj2560EfS2_fS2_fjLj128EEEEELb0ELb0ELb0ELb0EEEvNS_9BwdParamsE,(.L_x_10860 - _ZN10layer_norm13ln_bwd_kernelINS_13Kernel_traitsIf13__nv_bfloat16fS2_fjLj2560ELj1ELj1ELj4ELj8ENS_18Kernel_traits_baseILj2560EfS2_fS2_fjLj128EEEEELb0ELb0ELb0ELb0EEEvNS_9BwdParamsE)
        .other          _ZN10layer_norm13ln_bwd_kernelINS_13Kernel_traitsIf13__nv_bfloat16fS2_fjLj2560ELj1ELj1ELj4ELj8ENS_18Kernel_traits_baseILj2560EfS2_fS2_fjLj128EEEEELb0ELb0ELb0ELb0EEEvNS_9BwdParamsE,@"STO_CUDA_ENTRY STV_DEFAULT"
_ZN10layer_norm13ln_bwd_kernelINS_13Kernel_traitsIf13__nv_bfloat16fS2_fjLj2560ELj1ELj1ELj4ELj8ENS_18Kernel_traits_baseILj2560EfS2_fS2_fjLj128EEEEELb0ELb0ELb0ELb0EEEvNS_9BwdParamsE:
.text._ZN10layer_norm13ln_bwd_kernelINS_13Kernel_traitsIf13__nv_bfloat16fS2_fjLj2560ELj1ELj1ELj4ELj8ENS_18Kernel_traits_baseILj2560EfS2_fS2_fjLj128EEEEELb0ELb0ELb0ELb0EEEvNS_9BwdParamsE:
        /* <DEDUP_REMOVED lines=26> */
[----:B-1----:R0:W5:Y:S02]  /*01a0*/  @P1 LDG.E.128 R96, desc[UR4][R8.64] ;  /* 0x0000000408601981 */ /* 0x002164000c1e1d00 */
[----:B------:R-:W1:Y:S01]  /*01b0*/  @P0 LDC.64 R2, c[0x0][0x3d0] ;  /* 0x0000f400ff020b82 */ /* 0x000e620000000a00 */
[C---:B--2---:R-:W-:Y:S01]  /*01c0*/  @P2 IMAD.WIDE.U32 R12, R7.reuse, 0x10, R10 ;  /* 0x00000010070c2825 */ /* 0x044fe200078e000a */
[----:B------:R-:W-:-:S04]  /*01d0*/  @P2 IADD3 R7, PT, PT, R7, 0x80, RZ ;  /* 0x0000008007072810 */ /* 0x000fc80007ffe0ff */
[----:B------:R0:W5:Y:S01]  /*01e0*/  @P2 LDG.E.128 R92, desc[UR4][R12.64] ;  /* 0x000000040c5c2981 */ /* 0x000162000c1e1d00 */
[C---:B---3--:R-:W-:Y:S01]  /*01f0*/  @P3 IMAD.WIDE.U32 R14, R7.reuse, 0x10, R14 ;  /* 0x00000010070e3825 */ /* 0x048fe200078e000e */
[----:B------:R-:W-:-:S04]  /*0200*/  @P3 IADD3 R7, PT, PT, R7, 0x80, RZ ;  /* 0x0000008007073810 */ /* 0x000fc80007ffe0ff */
[----:B------:R0:W5:Y:S01]  /*0210*/  @P3 LDG.E.128 R88, desc[UR4][R14.64] ;  /* 0x000000040e583981 */ /* 0x000162000c1e1d00 */
[----:B----4-:R-:W-:-:S05]  /*0220*/  @P4 IMAD.WIDE.U32 R10, R7, 0x10, R16 ;  /* 0x00000010070a4825 */ /* 0x010fca00078e0010 */
[----:B------:R0:W5:Y:S01]  /*0230*/  @P4 LDG.E.128 R84, desc[UR4][R10.64] ;  /* 0x000000040a544981 */ /* 0x000162000c1e1d00 */
[----:B-1----:R-:W-:-:S05]  /*0240*/  @P0 IMAD.WIDE.U32 R2, R6, 0x10, R2 ;  /* 0x0000001006020825 */ /* 0x002fca00078e0002 */
        /* <DEDUP_REMOVED lines=23> */
[----:B------:R-:W-:Y:S02]  /*03c0*/  PLOP3.LUT P6, PT, PT, PT, PT, 0x8, 0x80 ;  /* 0x000000000080781c */ /* 0x000fe40003fce170 */
        /* <DEDUP_REMOVED lines=20> */
[----:B------:R-:W1:Y:S01]  /*0510*/  LDCU.U8 UR7, c[0x0][0x410] ;  /* 0x00008200ff0777ac */ /* 0x000e620008000000 */
[----:B0-----:R-:W-:Y:S02]  /*0520*/  ISETP.NE.U32.AND P5, PT, R2, RZ, PT ;  /* 0x000000ff0200720c */ /* 0x001fe40003fa5070 */
[----:B------:R-:W-:Y:S01]  /*0530*/  MOV R2, UR6 ;  /* 0x0000000600027c02 */ /* 0x000fe20008000f00 */
[----:B------:R-:W0:Y:S01]  /*0540*/  LDCU UR10, c[0x0][0x400] ;  /* 0x00008000ff0a77ac */ /* 0x000e220008000800 */
[----:B------:R-:W-:-:S02]  /*0550*/  ISETP.NE.AND.EX P5, PT, R3, RZ, PT, P5 ;  /* 0x000000ff0300720c */ /* 0x000fc40003fa5350 */
[----:B------:R-:W-:Y:S01]  /*0560*/  SHF.R.U32.HI R3, RZ, 0x5, R6 ;  /* 0x00000005ff037819 */ /* 0x000fe20000011606 */
[----:B------:R-:W2:Y:S01]  /*0570*/  LDCU.64 UR8, c[0x0][0x438] ;  /* 0x00008700ff0877ac */ /* 0x000ea20008000a00 */
[----:B------:R-:W3:Y:S09]  /*0580*/  LDCU.64 UR12, c[0x0][0x478] ;  /* 0x00008f00ff0c77ac */ /* 0x000ef20008000a00 */
.L_x_4664:
[----:B------:R-:W4:Y:S08]  /*0590*/  LDC.64 R100, c[0x0][0x3c0] ;  /* 0x0000f000ff647b82 */ /* 0x000f300000000a00 */
[----:B------:R-:W1:Y:S01]  /*05a0*/  LDC R5, c[0x0][0x388] ;  /* 0x0000e200ff057b82 */ /* 0x000e620000000800 */
[----:B----4-:R-:W-:-:S07]  /*05b0*/  IMAD.WIDE R102, R2, 0x4, R100 ;  /* 0x0000000402667825 */ /* 0x010fce00078e0264 */
[----:B------:R-:W4:Y:S01]  /*05c0*/  LDC.64 R100, c[0x0][0x3c8] ;  /* 0x0000f200ff647b82 */ /* 0x000f220000000a00 */
[----:B------:R-:W2:Y:S01]  /*05d0*/  LDG.E R102, desc[UR4][R102.64] ;  /* 0x0000000466667981 */ /* 0x000ea2000c1e1900 */
[----:B------:R-:W-:Y:S01]  /*05e0*/  ISETP.GE.U32.AND P0, PT, R4, 0x80, PT ;  /* 0x000000800400780c */ /* 0x000fe20003f06070 */
[----:B-1----:R-:W-:Y:S01]  /*05f0*/  IMAD R0, R2, R5, RZ ;  /* 0x0000000502007224 */ /* 0x002fe200078e02ff */
[C---:B------:R-:W-:Y:S01]  /*0600*/  ISETP.GE.U32.AND P1, PT, R4.reuse, 0x100, PT ;  /* 0x000001000400780c */ /* 0x040fe20003f26070 */
[----:B------:R-:W1:Y:S01]  /*0610*/  S2R R133, SR_CgaCtaId ;  /* 0x0000000000857919 */ /* 0x000e620000008800 */
        /* <DEDUP_REMOVED lines=14> */
[----:B-1----:R-:W-:Y:S06]  /*0700*/  @!P0 BRA `(.L_x_4618) ;  /* 0x0000000000c08947 */ /* 0x002fec0003800000 */
[----:B------:R-:W1:Y:S01]  /*0710*/  LDC.64 R104, c[0x0][0x428] ;  /* 0x00010a00ff687b82 */ /* 0x000e620000000a00 */
[----:B------:R-:W-:-:S07]  /*0720*/  ISETP.NE.U32.AND P0, PT, RZ, UR8, PT ;  /* 0x00000008ff007c0c */ /* 0x000fce000bf05070 */
[----:B------:R-:W2:Y:S01]  /*0730*/  LDC.64 R100, c[0x0][0x3a8] ;  /* 0x0000ea00ff647b82 */ /* 0x000ea20000000a00 */
[----:B------:R-:W-:-:S13]  /*0740*/  ISETP.NE.AND.EX P0, PT, RZ, UR9, PT, P0 ;  /* 0x00000009ff007c0c */ /* 0x000fda000bf05300 */
[----:B------:R-:W4:Y:S01]  /*0750*/  @P0 LDC.64 R106, c[0x0][0x438] ;  /* 0x00010e00ff6a0b82 */ /* 0x000f220000000a00 */
[----:B-1----:R-:W-:-:S06]  /*0760*/  IMAD.WIDE.U32 R104, R0, 0x8, R104 ;  /* 0x0000000800687825 */ /* 0x002fcc00078e0068 */
[----:B------:R-:W3:Y:S01]  /*0770*/  LDG.E.64 R104, desc[UR4][R104.64] ;  /* 0x0000000468687981 */ /* 0x000ee2000c1e1b00 */
[----:B--2---:R-:W-:-:S06]  /*0780*/  IMAD.WIDE.U32 R100, R0, 0x10, R100 ;  /* 0x0000001000647825 */ /* 0x004fcc00078e0064 */
[----:B------:R-:W2:Y:S01]  /*0790*/  LDG.E.128 R100, desc[UR4][R100.64] ;  /* 0x0000000464647981 */ /* 0x000ea2000c1e1d00 */
[----:B----4-:R-:W-:-:S05]  /*07a0*/  @P0 IMAD.WIDE.U32 R106, R0, 0x10, R106 ;  /* 0x00000010006a0825 */ /* 0x010fca00078e006a */
[----:B------:R1:W5:Y:S01]  /*07b0*/  @P0 LDG.E.128 R36, desc[UR4][R106.64] ;  /* 0x000000046a240981 */ /* 0x000362000c1e1d00 */
[----:B------:R-:W-:Y:S02]  /*07c0*/  IADD3 R141, PT, PT, R0, 0x80, RZ ;  /* 0x00000080008d7810 */ /* 0x000fe40007ffe0ff */
[----:B---3--:R-:W-:Y:S02]  /*07d0*/  MOV R128, R104 ;  /* 0x0000006800807202 */ /* 0x008fe40000000f00 */
[--C-:B------:R-:W-:Y:S02]  /*07e0*/  SHF.R.U64 R134, R104, 0x10, R105.reuse ;  /* 0x0000001068867819 */ /* 0x100fe40000001269 */
[----:B------:R-:W-:Y:S01]  /*07f0*/  MOV R129, R105 ;  /* 0x0000006900817202 */ /* 0x000fe20000000f00 */
[C---:B--2---:R-:W-:Y:S01]  /*0800*/  FADD.FTZ R137, -R132.reuse, R100 ;  /* 0x0000006484897221 */ /* 0x044fe20000010100 */
[----:B------:R-:W-:Y:S01]  /*0810*/  SHF.R.U32.HI R130, RZ, 0x10, R105 ;  /* 0x00000010ff827819 */ /* 0x000fe20000011669 */
[----:B------:R-:W-:Y:S01]  /*0820*/  FADD.FTZ R105, -R132, R101 ;  /* 0x0000006584697221 */ /* 0x000fe20000010100 */
[----:B------:R-:W-:Y:S01]  /*0830*/  SHF.L.U32 R135, R128, 0x10, RZ ;  /* 0x0000001080877819 */ /* 0x000fe200000006ff */
[----:B-----5:R-:W-:Y:S01]  /*0840*/  FMUL.FTZ R137, R138, R137 ;  /* 0x000000898a897220 */ /* 0x020fe20000410000 */
[----:B------:R-:W-:Y:S01]  /*0850*/  SHF.L.U32 R134, R134, 0x10, RZ ;  /* 0x0000001086867819 */ /* 0x000fe200000006ff */
[C---:B------:R-:W-:Y:S01]  /*0860*/  FADD.FTZ R131, -R132.reuse, R102 ;  /* 0x0000006684837221 */ /* 0x040fe20000010100 */
[----:B------:R-:W-:Y:S01]  /*0870*/  FADD.FTZ R103, -R132, R103 ;  /* 0x0000006784677221 */ /* 0x000fe20000010100 */
[----:B------:R-:W-:Y:S01]  /*0880*/  FMUL.FTZ R136, R138, R105 ;  /* 0x000000698a887220 */ /* 0x000fe20000410000 */
[----:B------:R-:W-:Y:S01]  /*0890*/  FADD.FTZ R56, R56, R135 ;  /* 0x0000008738387221 */ /* 0x000fe20000010000 */
[-C--:B------:R-:W-:Y:S01]  /*08a0*/  FFMA.FTZ R76, R137, R135.reuse, R76 ;  /* 0x00000087894c7223 */ /* 0x080fe2000001004c */
[----:B------:R-:W-:Y:S01]  /*08b0*/  FMUL.FTZ R135, R80, R135 ;  /* 0x0000008750877220 */ /* 0x000fe20000410000 */
[----:B------:R-:W-:Y:S01]  /*08c0*/  SHF.L.U32 R129, R129, 0x10, RZ ;  /* 0x0000001081817819 */ /* 0x000fe200000006ff */
[----:B------:R-:W-:Y:S01]  /*08d0*/  FMUL.FTZ R131, R138, R131 ;  /* 0x000000838a837220 */ /* 0x000fe20000410000 */
[----:B------:R-:W-:Y:S01]  /*08e0*/  SHF.L.U32 R104, R130, 0x10, RZ ;  /* 0x0000001082687819 */ /* 0x000fe200000006ff */
[----:B------:R-:W-:Y:S01]  /*08f0*/  FMUL.FTZ R130, R138, R103 ;  /* 0x000000678a827220 */ /* 0x000fe20000410000 */
[----:B------:R-:W-:Y:S01]  /*0900*/  FADD.FTZ R57, R57, R134 ;  /* 0x0000008639397221 */ /* 0x000fe20000010000 */
[-C--:B------:R-:W-:Y:S01]  /*0910*/  FFMA.FTZ R77, R136, R134.reuse, R77 ;  /* 0x00000086884d7223 */ /* 0x080fe2000001004d */
        /* <DEDUP_REMOVED lines=14> */
[----:B-1----:R-:W-:-:S07]  /*0a00*/  FFMA.FTZ R140, R130, R128, R101 ;  /* 0x00000080828c7223 */ /* 0x002fce0000010065 */
.L_x_4618:
[----:B0--3--:R-:W-:Y:S05]  /*0a10*/  BSYNC.RECONVERGENT B0 ;  /* 0x0000000000007941 */ /* 0x009fea0003800200 */
.L_x_4617:
        /* <DEDUP_REMOVED lines=10> */
[----:B------:R-:W0:Y:S02]  /*0ac0*/  @P0 LDC.64 R104, c[0x0][0x438] ;  /* 0x00010e00ff680b82 */ /* 0x000e240000000a00 */
[----:B0-----:R-:W-:-:S05]  /*0ad0*/  @P0 IMAD.WIDE.U32 R104, R141, 0x10, R104 ;  /* 0x000000108d680825 */ /* 0x001fca00078e0068 */
[----:B------:R0:W5:Y:S01]  /*0ae0*/  @P0 LDG.E.128 R32, desc[UR4][R104.64] ;  /* 0x0000000468200981 */ /* 0x000162000c1e1d00 */
[----:B------:R-:W-:Y:S02]  /*0af0*/  IADD3 R141, PT, PT, R141, 0x80, RZ ;  /* 0x000000808d8d7810 */ /* 0x000fe40007ffe0ff */
[----:B--2---:R-:W-:Y:S02]  /*0b00*/  MOV R120, R106 ;  /* 0x0000006a00787202 */ /* 0x004fe40000000f00 */
[--C-:B------:R-:W-:Y:S02]  /*0b10*/  SHF.R.U64 R124, R106, 0x10, R107.reuse ;  /* 0x000000106a7c7819 */ /* 0x100fe4000000126b */
[----:B------:R-:W-:Y:S01]  /*0b20*/  MOV R121, R107 ;  /* 0x0000006b00797202 */ /* 0x000fe20000000f00 */
[C---:B---3--:R-:W-:Y:S01]  /*0b30*/  FADD.FTZ R127, -R132.reuse, R100 ;  /* 0x00000064847f7221 */ /* 0x048fe20000010100 */
[----:B------:R-:W-:Y:S01]  /*0b40*/  SHF.R.U32.HI R122, RZ, 0x10, R107 ;  /* 0x00000010ff7a7819 */ /* 0x000fe2000001166b */
[----:B------:R-:W-:Y:S01]  /*0b50*/  FADD.FTZ R107, -R132, R101 ;  /* 0x00000065846b7221 */ /* 0x000fe20000010100 */
[----:B------:R-:W-:Y:S01]  /*0b60*/  SHF.L.U32 R125, R120, 0x10, RZ ;  /* 0x00000010787d7819 */ /* 0x000fe200000006ff */
[----:B-----5:R-:W-:Y:S01]  /*0b70*/  FMUL.FTZ R127, R138, R127 ;  /* 0x0000007f8a7f7220 */ /* 0x020fe20000410000 */
[----:B------:R-:W-:Y:S01]  /*0b80*/  SHF.L.U32 R124, R124, 0x10, RZ ;  /* 0x000000107c7c7819 */ /* 0x000fe200000006ff */
[----:B------:R-:W-:Y:S01]  /*0b90*/  FADD.FTZ R123, -R132, R102 ;  /* 0x00000066847b7221 */ /* 0x000fe20000010100 */
[----:B------:R-:W-:Y:S01]  /*0ba0*/  FMUL.FTZ R126, R138, R107 ;  /* 0x0000006b8a7e7220 */ /* 0x000fe20000410000 */
[----:B------:R-:W-:Y:S01]  /*0bb0*/  FADD.FTZ R52, R52, R125 ;  /* 0x0000007d34347221 */ /* 0x000fe20000010000 */
[-C--:B------:R-:W-:Y:S01]  /*0bc0*/  FFMA.FTZ R72, R127, R125.reuse, R72 ;  /* 0x0000007d7f487223 */ /* 0x080fe20000010048 */
[----:B------:R-:W-:Y:S01]  /*0bd0*/  FMUL.FTZ R125, R96, R125 ;  /* 0x0000007d607d7220 */ /* 0x000fe20000410000 */
[----:B------:R-:W-:Y:S01]  /*0be0*/  SHF.L.U32 R121, R121, 0x10, RZ ;  /* 0x0000001079797819 */ /* 0x000fe200000006ff */
[----:B------:R-:W-:Y:S01]  /*0bf0*/  FMUL.FTZ R123, R138, R123 ;  /* 0x0000007b8a7b7220 */ /* 0x000fe20000410000 */
[----:B------:R-:W-:Y:S01]  /*0c00*/  FADD.FTZ R53, R53, R124 ;  /* 0x0000007c35357221 */ /* 0x000fe20000010000 */
[-C--:B------:R-:W-:Y:S01]  /*0c10*/  FFMA.FTZ R73, R126, R124.reuse, R73 ;  /* 0x0000007c7e497223 */ /* 0x080fe20000010049 */
[----:B------:R-:W-:Y:S01]  /*0c20*/  FMUL.FTZ R124, R97, R124 ;  /* 0x0000007c617c7220 */ /* 0x000fe20000410000 */
[----:B------:R-:W-:Y:S01]  /*0c30*/  FADD.FTZ R139, R139, R125 ;  /* 0x0000007d8b8b7221 */ /* 0x000fe20000010000 */
[----:B------:R-:W-:Y:S01]  /*0c40*/  FFMA.FTZ R101, R127, R125, R140 ;  /* 0x0000007d7f657223 */ /* 0x000fe2000001008c */
[----:B0-----:R-:W-:Y:S01]  /*0c50*/  SHF.L.U32 R104, R122, 0x10, RZ ;  /* 0x000000107a687819 */ /* 0x001fe200000006ff */
[----:B------:R-:W-:Y:S01]  /*0c60*/  FADD.FTZ R54, R54, R121 ;  /* 0x0000007936367221 */ /* 0x000fe20000010000 */
[-C--:B------:R-:W-:Y:S01]  /*0c70*/  FFMA.FTZ R74, R123, R121.reuse, R74 ;  /* 0x000000797b4a7223 */ /* 0x080fe2000001004a */
[----:B------:R-:W-:Y:S01]  /*0c80*/  FADD.FTZ R103, -R132, R103 ;  /* 0x0000006784677221 */ /* 0x000fe20000010100 */
[----:B------:R-:W-:Y:S01]  /*0c90*/  FMUL.FTZ R121, R98, R121 ;  /* 0x0000007962797220 */ /* 0x000fe20000410000 */
        /* <DEDUP_REMOVED lines=10> */
.L_x_4620:
[----:B------:R-:W-:Y:S05]  /*0d40*/  BSYNC.RECONVERGENT B0 ;  /* 0x0000000000007941 */ /* 0x000fea0003800200 */
.L_x_4619:
        /* <DEDUP_REMOVED lines=20> */
[C---:B------:R-:W-:Y:S01]  /*0e90*/  FADD.FTZ R117, -R132.reuse, R100 ;  /* 0x0000006484757221 */ /* 0x040fe20000010100 */
[C---:B------:R-:W-:Y:S01]  /*0ea0*/  FADD.FTZ R119, -R132.reuse, R102 ;  /* 0x0000006684777221 */ /* 0x040fe20000010100 */
[----:B------:R-:W-:Y:S01]  /*0eb0*/  FADD.FTZ R143, -R132, R103 ;  /* 0x00000067848f7221 */ /* 0x000fe20000010100 */
[----:B------:R-:W-:Y:S01]  /*0ec0*/  SHF.L.U32 R100, R115, 0x10, RZ ;  /* 0x0000001073647819 */ /* 0x000fe200000006ff */
[C---:B-----5:R-:W-:Y:S01]  /*0ed0*/  FMUL.FTZ R112, R138.reuse, R107 ;  /* 0x0000006b8a707220 */ /* 0x060fe20000410000 */
[----:B------:R-:W-:Y:S01]  /*0ee0*/  SHF.L.U32 R103, R113, 0x10, RZ ;  /* 0x0000001071677819 */ /* 0x000fe200000006ff */
[----:B------:R-:W-:Y:S01]  /*0ef0*/  FMUL.FTZ R113, R138, R117 ;  /* 0x000000758a717220 */ /* 0x000fe20000410000 */
[----:B------:R-:W-:Y:S01]  /*0f00*/  FMUL.FTZ R118, R92, R101 ;  /* 0x000000655c767220 */ /* 0x000fe20000410000 */
        /* <DEDUP_REMOVED lines=22> */
.L_x_4622:
[----:B------:R-:W-:Y:S05]  /*1070*/  BSYNC.RECONVERGENT B0 ;  /* 0x0000000000007941 */ /* 0x000fea0003800200 */
.L_x_4621:
        /* <DEDUP_REMOVED lines=13> */
[----:B--2---:R-:W-:-:S05]  /*1150*/  @P0 IMAD.WIDE.U32 R100, R141, 0x10, R100 ;  /* 0x000000108d640825 */ /* 0x004fca00078e0064 */
[----:B------:R0:W5:Y:S01]  /*1160*/  @P0 LDG.E.128 R24, desc[UR4][R100.64] ;  /* 0x0000000464180981 */ /* 0x000162000c1e1d00 */
[----:B------:R-:W-:Y:S02]  /*1170*/  IADD3 R141, PT, PT, R141, 0x80, RZ ;  /* 0x000000808d8d7810 */ /* 0x000fe40007ffe0ff */
[----:B---3--:R-:W-:Y:S02]  /*1180*/  MOV R7, R12 ;  /* 0x0000000c00077202 */ /* 0x008fe40000000f00 */
[----:B------:R-:W-:Y:S01]  /*1190*/  SHF.R.U64 R14, R12, 0x10, R13 ;  /* 0x000000100c0e7819 */ /* 0x000fe2000000120d */
[C---:B----4-:R-:W-:Y:S01]  /*11a0*/  FADD.FTZ R143, -R132.reuse, R11 ;  /* 0x0000000b848f7221 */ /* 0x050fe20000010100 */
[C---:B0-----:R-:W-:Y:S01]  /*11b0*/  FADD.FTZ R101, -R132.reuse, R8 ;  /* 0x0000000884657221 */ /* 0x041fe20000010100 */
[----:B------:R-:W-:Y:S01]  /*11c0*/  SHF.L.U32 R11, R7, 0x10, RZ ;  /* 0x00000010070b7819 */ /* 0x000fe200000006ff */
[----:B------:R-:W-:Y:S01]  /*11d0*/  FADD.FTZ R105, -R132, R9 ;  /* 0x0000000984697221 */ /* 0x000fe20000010100 */
[----:B------:R-:W-:Y:S01]  /*11e0*/  SHF.L.U32 R14, R14, 0x10, RZ ;  /* 0x000000100e0e7819 */ /* 0x000fe200000006ff */
[----:B-----5:R-:W-:Y:S01]  /*11f0*/  FMUL.FTZ R7, R138, R101 ;  /* 0x000000658a077220 */ /* 0x020fe20000410000 */
[----:B------:R-:W-:Y:S01]  /*1200*/  MOV R103, R13 ;  /* 0x0000000d00677202 */ /* 0x000fe20000000f00 */
[-C--:B------:R-:W-:Y:S01]  /*1210*/  FMUL.FTZ R12, R88, R11.reuse ;  /* 0x0000000b580c7220 */ /* 0x080fe20000410000 */
[----:B------:R-:W-:Y:S01]  /*1220*/  FADD.FTZ R44, R44, R11 ;  /* 0x0000000b2c2c7221 */ /* 0x000fe20000010000 */
[----:B------:R-:W-:Y:S01]  /*1230*/  FFMA.FTZ R64, R7, R11, R64 ;  /* 0x0000000b07407223 */ /* 0x000fe20000010040 */
[----:B------:R-:W-:Y:S01]  /*1240*/  SHF.R.U32.HI R106, RZ, 0x10, R13 ;  /* 0x00000010ff6a7819 */ /* 0x000fe2000001160d */
[----:B------:R-:W-:Y:S01]  /*1250*/  FMUL.FTZ R8, R138, R105 ;  /* 0x000000698a087220 */ /* 0x000fe20000410000 */
[----:B------:R-:W-:Y:S01]  /*1260*/  SHF.L.U32 R103, R103, 0x10, RZ ;  /* 0x0000001067677819 */ /* 0x000fe200000006ff */
        /* <DEDUP_REMOVED lines=21> */
.L_x_4624:
[----:B------:R-:W-:Y:S05]  /*13c0*/  BSYNC.RECONVERGENT B0 ;  /* 0x0000000000007941 */ /* 0x000fea0003800200 */
.L_x_4623:
        /* <DEDUP_REMOVED lines=14> */
[----:B--2---:R-:W-:Y:S02]  /*14b0*/  MOV R103, R100 ;  /* 0x0000006400677202 */ /* 0x004fe40000000f00 */
[--C-:B------:R-:W-:Y:S02]  /*14c0*/  SHF.R.U64 R109, R100, 0x10, R101.reuse ;  /* 0x00000010646d7819 */ /* 0x100fe40000001265 */
[----:B------:R-:W-:Y:S02]  /*14d0*/  SHF.L.U32 R103, R103, 0x10, RZ ;  /* 0x0000001067677819 */ /* 0x000fe400000006ff */
[----:B------:R-:W-:Y:S02]  /*14e0*/  SHF.L.U32 R100, R109, 0x10, RZ ;  /* 0x000000106d647819 */ /* 0x000fe400000006ff */
[----:B------:R-:W-:Y:S02]  /*14f0*/  MOV R106, R101 ;  /* 0x00000065006a7202 */ /* 0x000fe40000000f00 */
[----:B------:R-:W-:Y:S01]  /*1500*/  SHF.R.U32.HI R108, RZ, 0x10, R101 ;  /* 0x00000010ff6c7819 */ /* 0x000fe20000011665 */
[----:B------:R-:W-:Y:S01]  /*1510*/  FADD.FTZ R41, R41, R100 ;  /* 0x0000006429297221 */ /* 0x000fe20000010000 */
[----:B------:R-:W-:Y:S01]  /*1520*/  SHF.L.U32 R109, R106, 0x10, RZ ;  /* 0x000000106a6d7819 */ /* 0x000fe200000006ff */
[C---:B0-----:R-:W-:Y:S01]  /*1530*/  FADD.FTZ R105, -R132.reuse, R17 ;  /* 0x0000001184697221 */ /* 0x041fe20000010100 */
[C---:B------:R-:W-:Y:S01]  /*1540*/  FADD.FTZ R15, -R132.reuse, R16 ;  /* 0x00000010840f7221 */ /* 0x040fe20000010100 */
[----:B------:R-:W-:Y:S01]  /*1550*/  FADD.FTZ R107, -R132, R18 ;  /* 0x00000012846b7221 */ /* 0x000fe20000010100 */
[----:B------:R-:W-:Y:S01]  /*1560*/  FMUL.FTZ R18, R84, R103 ;  /* 0x0000006754127220 */ /* 0x000fe20000410000 */
[C---:B-----5:R-:W-:Y:S01]  /*1570*/  FMUL.FTZ R16, R138.reuse, R105 ;  /* 0x000000698a107220 */ /* 0x060fe20000410000 */
[----:B------:R-:W-:Y:S01]  /*1580*/  FMUL.FTZ R15, R138, R15 ;  /* 0x0000000f8a0f7220 */ /* 0x000fe20000410000 */
[----:B------:R-:W-:Y:S01]  /*1590*/  FADD.FTZ R141, -R132, R19 ;  /* 0x00000013848d7221 */ /* 0x000fe20000010100 */
[-C--:B------:R-:W-:Y:S01]  /*15a0*/  FMUL.FTZ R19, R85, R100.reuse ;  /* 0x0000006455137220 */ /* 0x080fe20000410000 */
[----:B------:R-:W-:Y:S01]  /*15b0*/  FFMA.FTZ R61, R16, R100, R61 ;  /* 0x00000064103d7223 */ /* 0x000fe2000001003d */
[----:B------:R-:W-:Y:S01]  /*15c0*/  FADD.FTZ R100, R139, R18 ;  /* 0x000000128b647221 */ /* 0x000fe20000010000 */
[C---:B------:R-:W-:Y:S01]  /*15d0*/  FFMA.FTZ R101, R15.reuse, R18, R140 ;  /* 0x000000120f657223 */ /* 0x040fe2000001008c */
[----:B------:R-:W-:Y:S01]  /*15e0*/  FADD.FTZ R40, R40, R103 ;  /* 0x0000006728287221 */ /* 0x000fe20000010000 */
[----:B------:R-:W-:Y:S01]  /*15f0*/  FFMA.FTZ R60, R15, R103, R60 ;  /* 0x000000670f3c7223 */ /* 0x000fe2000001003c */
        /* <DEDUP_REMOVED lines=15> */
.L_x_4626:
[----:B------:R-:W-:Y:S05]  /*16f0*/  BSYNC.RECONVERGENT B0 ;  /* 0x0000000000007941 */ /* 0x000fea0003800200 */
.L_x_4625:
[----:B------:R-:W0:Y:S01]  /*1700*/  SHFL.DOWN PT, R101, R140, 0x10, 0x1f ;  /* 0x0a001f008c657f89 */ /* 0x000e2200000e0000 */
[----:B------:R-:W-:Y:S02]  /*1710*/  LEA R104, R133, R102, 0x18 ;  /* 0x0000006685687211 */ /* 0x000fe400078ec0ff */
[----:B------:R-:W-:Y:S02]  /*1720*/  P2R R100, PR, RZ, 0x2 ;  /* 0x00000002ff647803 */ /* 0x000fe40000000000 */
[----:B------:R-:W-:Y:S02]  /*1730*/  LOP3.LUT P1, RZ, R6, 0x1f, RZ, 0xc0, !PT ;  /* 0x0000001f06ff7812 */ /* 0x000fe4000782c0ff */
[----:B------:R-:W-:Y:S02]  /*1740*/  IADD3 R143, PT, PT, R104, 0x2820, RZ ;  /* 0x00002820688f7810 */ /* 0x000fe40007ffe0ff */
[----:B------:R-:W-:-:S09]  /*1750*/  PLOP3.LUT P0, PT, PT, PT, PT, 0x80, 0x8 ;  /* 0x000000000008781c */ /* 0x000fd20003f0f070 */
[----:B------:R-:W-:Y:S02]  /*1760*/  @!P1 PLOP3.LUT P0, PT, P6, PT, PT, 0x80, 0x8 ;  /* 0x000000000008981c */ /* 0x000fe4000370f070 */
[----:B------:R-:W-:Y:S02]  /*1770*/  @!P1 MOV R133, R143 ;  /* 0x0000008f00859202 */ /* 0x000fe40000000f00 */
[----:B------:R-:W-:Y:S01]  /*1780*/  ISETP.NE.AND P1, PT, R100, RZ, PT ;  /* 0x000000ff6400720c */ /* 0x000fe20003f25270 */
[----:B0-----:R-:W-:Y:S01]  /*1790*/  FADD.FTZ R101, R101, R140 ;  /* 0x0000008c65657221 */ /* 0x001fe20000010000 */
[----:B------:R-:W0:Y:S04]  /*17a0*/  SHFL.DOWN PT, R100, R139, 0x10, 0x1f ;  /* 0x0a001f008b647f89 */ /* 0x000e2800000e0000 */
[----:B------:R-:W1:Y:S03]  /*17b0*/  SHFL.DOWN PT, R102, R101, 0x8, 0x1f ;  /* 0x09001f0065667f89 */ /* 0x000e6600000e0000 */
[----:B------:R-:W-:-:S02]  /*17c0*/  @!P0 IADD3 R133, PT, PT, R104, 0x2800, RZ ;  /* 0x0000280068858810 */ /* 0x000fc40007ffe0ff */
[----:B------:R-:W-:-:S13]  /*17d0*/  LOP3.LUT P0, RZ, R6, 0x1f, RZ, 0xc0, !PT ;  /* 0x0000001f06ff7812 */ /* 0x000fda000780c0ff */
        /* <DEDUP_REMOVED lines=15> */
[----:B------:R-:W0:Y:S01]  /*18d0*/  SHFL.DOWN PT, R132, R107, 0x1, 0x1f ;  /* 0x08201f006b847f89 */ /* 0x000e2200000e0000 */
[----:B------:R-:W1:Y:S01]  /*18e0*/  @P5 LDC.64 R100, c[0x0][0x3e0] ;  /* 0x0000f800ff645b82 */ /* 0x000e620000000a00 */
[----:B0-----:R-:W-:Y:S01]  /*18f0*/  FADD.FTZ R132, R107, R132 ;  /* 0x000000846b847221 */ /* 0x001fe20000010000 */
[----:B-1----:R-:W-:-:S04]  /*1900*/  @P5 IMAD.WIDE R140, R2, 0x2, R100 ;  /* 0x00000002028c5825 */ /* 0x002fc800078e0264 */
        /* <DEDUP_REMOVED lines=60> */
.L_x_4631:
[----:B------:R-:W-:Y:S05]  /*1cd0*/  BSYNC.RECONVERGENT B1 ;  /* 0x0000000000017941 */ /* 0x000fea0003800200 */
.L_x_4630:
        /* <DEDUP_REMOVED lines=30> */
.L_x_4633:
[----:B------:R-:W-:Y:S05]  /*1ec0*/  BSYNC.RECONVERGENT B1 ;  /* 0x0000000000017941 */ /* 0x000fea0003800200 */
.L_x_4632:
        /* <DEDUP_REMOVED lines=30> */
.L_x_4635:
[----:B------:R-:W-:Y:S05]  /*20b0*/  BSYNC.RECONVERGENT B1 ;  /* 0x0000000000017941 */ /* 0x000fea0003800200 */
.L_x_4634:
        /* <DEDUP_REMOVED lines=30> */
.L_x_4637:
[----:B------:R-:W-:Y:S05]  /*22a0*/  BSYNC.RECONVERGENT B1 ;  /* 0x0000000000017941 */ /* 0x000fea0003800200 */
.L_x_4636:
        /* <DEDUP_REMOVED lines=29> */
.L_x_4629:
        /* <DEDUP_REMOVED lines=34> */
.L_x_4640:
[----:B------:R-:W-:Y:S05]  /*26a0*/  BSYNC.RECONVERGENT B1 ;  /* 0x0000000000017941 */ /* 0x000fea0003800200 */
.L_x_4639:
        /* <DEDUP_REMOVED lines=33> */
.L_x_4642:
[----:B------:R-:W-:Y:S05]  /*28c0*/  BSYNC.RECONVERGENT B1 ;  /* 0x0000000000017941 */ /* 0x000fea0003800200 */
.L_x_4641:
        /* <DEDUP_REMOVED lines=33> */
.L_x_4644:
[----:B------:R-:W-:Y:S05]  /*2ae0*/  BSYNC.RECONVERGENT B1 ;  /* 0x0000000000017941 */ /* 0x000fea0003800200 */
.L_x_4643:
        /* <DEDUP_REMOVED lines=33> */
.L_x_4646:
[----:B------:R-:W-:Y:S05]  /*2d00*/  BSYNC.RECONVERGENT B1 ;  /* 0x0000000000017941 */ /* 0x000fea0003800200 */
.L_x_4645:
        /* <DEDUP_REMOVED lines=32> */
.L_x_4628:
        /* <DEDUP_REMOVED lines=34> */
.L_x_4649:
[----:B------:R-:W-:Y:S05]  /*3130*/  BSYNC.RECONVERGENT B1 ;  /* 0x0000000000017941 */ /* 0x000fea0003800200 */
.L_x_4648:
        /* <DEDUP_REMOVED lines=30> */
.L_x_4651:
[----:B------:R-:W-:Y:S05]  /*3320*/  BSYNC.RECONVERGENT B1 ;  /* 0x0000000000017941 */ /* 0x000fea0003800200 */
.L_x_4650:
        /* <DEDUP_REMOVED lines=30> */
.L_x_4653:
[----:B------:R-:W-:Y:S05]  /*3510*/  BSYNC.RECONVERGENT B1 ;  /* 0x0000000000017941 */ /* 0x000fea0003800200 */
.L_x_4652:
        /* <DEDUP_REMOVED lines=30> */
.L_x_4655:
[----:B------:R-:W-:Y:S05]  /*3700*/  BSYNC.RECONVERGENT B1 ;  /* 0x0000000000017941 */ /* 0x000fea0003800200 */
.L_x_4654:
        /* <DEDUP_REMOVED lines=29> */
.L_x_4647:
        /* <DEDUP_REMOVED lines=34> */
.L_x_4657:
[----:B------:R-:W-:Y:S05]  /*3b00*/  BSYNC.RECONVERGENT B1 ;  /* 0x0000000000017941 */ /* 0x000fea0003800200 */
.L_x_4656:
        /* <DEDUP_REMOVED lines=33> */
.L_x_4659:
[----:B------:R-:W-:Y:S05]  /*3d20*/  BSYNC.RECONVERGENT B1 ;  /* 0x0000000000017941 */ /* 0x000fea0003800200 */
.L_x_4658:
        /* <DEDUP_REMOVED lines=33> */
.L_x_4661:
[----:B------:R-:W-:Y:S05]  /*3f40*/  BSYNC.RECONVERGENT B1 ;  /* 0x0000000000017941 */ /* 0x000fea0003800200 */
.L_x_4660:
        /* <DEDUP_REMOVED lines=33> */
.L_x_4663:
[----:B------:R-:W-:Y:S05]  /*4160*/  BSYNC.RECONVERGENT B1 ;  /* 0x0000000000017941 */ /* 0x000fea0003800200 */
.L_x_4662:
        /* <DEDUP_REMOVED lines=31> */
.L_x_4638:
[----:B------:R-:W-:Y:S05]  /*4360*/  BSYNC.RECONVERGENT B0 ;  /* 0x0000000000007941 */ /* 0x000fea0003800200 */
.L_x_4627:
[----:B01234-:R-:W0:Y:S01]  /*4370*/  LDC.64 R100, c[0x0][0x380] ;  /* 0x0000e000ff647b82 */ /* 0x01fe220000000a00 */
[----:B------:R-:W-:Y:S02]  /*4380*/  PLOP3.LUT P6, PT, P6, PT, PT, 0x8, 0x80 ;  /* 0x000000000080781c */ /* 0x000fe400037ce170 */
[----:B0-----:R-:W-:-:S04]  /*4390*/  IADD3 R2, PT, PT, R2, R100, RZ ;  /* 0x0000006402027210 */ /* 0x001fc80007ffe0ff */
[----:B------:R-:W-:-:S13]  /*43a0*/  ISETP.GE.AND P0, PT, R2, R101, PT ;  /* 0x000000650200720c */ /* 0x000fda0003f06270 */
[----:B------:R-:W-:Y:S05]  /*43b0*/  @!P0 BRA `(.L_x_4664) ;  /* 0xffffffc000748947 */ /* 0x000fea000383ffff */
.L_x_4616:
[----:B------:R-:W0:Y:S01]  /*43c0*/  LDC.64 R2, c[0x0][0x440] ;  /* 0x00011000ff027b82 */ /* 0x000e220000000a00 */
[----:B------:R-:W-:Y:S01]  /*43d0*/  ISETP.NE.AND P0, PT, R111, RZ, PT ;  /* 0x000000ff6f00720c */ /* 0x000fe20003f05270 */
[----:B------:R-:W-:-:S05]  /*43e0*/  IMAD R5, R5, UR6, RZ ;  /* 0x0000000605057c24 */ /* 0x000fca000f8e02ff */
[----:B------:R-:W-:Y:S01]  /*43f0*/  LEA.HI R21, R5, R6, RZ, 0x1e ;  /* 0x0000000605157211 */ /* 0x000fe200078ff0ff */
[----:B------:R-:W1:Y:S08]  /*4400*/  LDC.64 R8, c[0x0][0x448] ;  /* 0x00011200ff087b82 */ /* 0x000e700000000a00 */
        /* <DEDUP_REMOVED lines=34> */
.L_x_4665:
        /* <DEDUP_REMOVED lines=13> */
.L_x_10860:


//--------------------- .text._ZN10layer_norm13ln_bwd_kernelINS_13Kernel_traitsIf13__nv_bfloat16fS2_fjLj2560ELj1ELj1ELj4ELj8ENS_18Kernel_traits_baseILj2560EfS2_fS2_fjLj128EEEEELb0ELb0ELb0ELb1EEEvNS_9BwdParamsE --------------------------
	.section	.text._ZN10layer_norm13ln_bwd_kernelINS_13Kernel_traitsIf13__nv_bfloat16fS2_fjLj2560ELj1ELj1ELj4ELj8ENS_18Kernel_traits_baseILj2560EfS2_fS2_fjLj128EEEEELb0ELb0ELb0ELb1EEEvNS_9BwdParamsE,"ax",@progbits
	.align	128
        .global         _ZN10layer_norm13ln_bwd_kernelINS_13Kernel_traitsIf13__nv_bfloat16fS2_fjLj2560ELj1ELj1ELj4ELj8ENS_18Kernel_traits_baseILj2560EfS2_fS2_fjLj128EEEEELb0ELb0ELb0ELb1EEEvNS_9BwdParamsE
        .type           _ZN10layer_norm13ln_bwd_kernelINS_13Kernel_traitsIf13__nv_bfloat16fS2_fjLj2560ELj1ELj1ELj4ELj8ENS_18Kernel_traits_baseILj2560EfS2_fS2_fjLj128EEEEELb0ELb0ELb0ELb1EEEvNS_9BwdParamsE,@function
        .size           _ZN10layer_norm13ln_bwd_kernelINS_13Kernel_traitsIf13__nv_bfloat16fS2_fjLj2560ELj1ELj1ELj4ELj8ENS_18Kernel_traits_baseILj2560EfS2_fS2_fjLj128EEEEELb0ELb0ELb0ELb1EEEvNS_9BwdParamsE,(.L_x_10861 - _ZN10layer_norm13ln_bwd_kernelINS_13Kernel_traitsIf13__nv_bfloat16fS2_fjLj2560ELj1ELj1ELj4ELj8ENS_18Kernel_traits_baseILj2560EfS2_fS2_fjLj128EEEEELb0ELb0ELb0ELb1EEEvNS_9BwdParamsE)
        .other          _ZN10layer_norm13ln_bwd_kernelINS_13Kernel_traitsIf13__nv_bfloat16fS2_fjLj2560ELj1ELj1ELj4ELj8ENS_18Kernel_traits_baseILj2560EfS2_fS2_fjLj128EEEEELb0ELb0ELb0ELb1EEEvNS_9BwdParamsE,@"STO_CUDA_ENTRY STV_DEFAULT"
_ZN10layer_norm13ln_bwd_kernelINS_13Kernel_traitsIf13__nv_bfloat16fS2_fjLj2560ELj1ELj1ELj4ELj8ENS_18Kernel_traits_baseILj2560EfS2_fS2_fjLj128EEEEELb0ELb0ELb0ELb1EEEvNS_9BwdParamsE:
.text._ZN10layer_norm13ln_bwd_kernelINS_13Kernel_traitsIf13__nv_bfloat16fS2_fjLj2560ELj1ELj1ELj4ELj8ENS_18Kernel_traits_baseILj2560EfS2_fS2_fjLj128EEEEELb0ELb0ELb0ELb1EEEvNS_9BwdParamsE:
        /* <DEDUP_REMOVED lines=32> */
[----:B------:R-:W-:Y:S02]  /*0200*/  SHF.R.U32.HI R108, RZ, 0x5, R94 ;  /* 0x00000005ff6c7819 */ /* 0x000fe4000001165e */
        /* <DEDUP_REMOVED lines=15> */
[----:B------:R-:W-:Y:S01]  /*0300*/  CS2R R8, SRZ ;  /* 0x0000000000087805 */ /* 0x000fe2000001ff00 */
[----:B--2---:R-:W5:Y:S01]  /*0310*/  LDG.E.128 R28, desc[UR4][R2.64] ;  /* 0x00000004021c7981 */ /* 0x004f62000c1e1d00 */
[----:B------:R-:W0:Y:S01]  /*0320*/  LDCU.U8 UR7, c[0x0][0x410] ;  /* 0x00008200ff0777ac */ /* 0x000e220008000000 */
[----:B-1----:R-:W-:-:S02]  /*0330*/  ISETP.NE.U32.AND P1, PT, R4, RZ, PT ;  /* 0x000000ff0400720c */ /* 0x002fc40003f25070 */
[----:B------:R-:W5:Y:S01]  /*0340*/  LDG.E.128 R32, desc[UR4][R2.64+0x800] ;  /* 0x0008000402207981 */ /* 0x000f62000c1e1d00 */
[----:B------:R-:W-:Y:S02]  /*0350*/  CS2R R6, SRZ ;  /* 0x0000000000067805 */ /* 0x000fe4000001ff00 */
[----:B------:R-:W-:Y:S01]  /*0360*/  MOV R109, RZ ;  /* 0x000000ff006d7202 */ /* 0x000fe20000000f00 */
[----:B------:R-:W1:Y:S01]  /*0370*/  LDCU UR10, c[0x0][0x388] ;  /* 0x00007100ff0a77ac */ /* 0x000e620008000800 */
[----:B------:R-:W5:Y:S01]  /*0380*/  LDG.E.128 R36, desc[UR4][R2.64+0x1000] ;  /* 0x0010000402247981 */ /* 0x000f62000c1e1d00 */
[----:B------:R-:W-:Y:S02]  /*0390*/  ISETP.NE.AND.EX P1, PT, R5, RZ, PT, P1 ;  /* 0x000000ff0500720c */ /* 0x000fe40003f25310 */
[----:B------:R-:W-:Y:S02]  /*03a0*/  CS2R R4, SRZ ;  /* 0x0000000000047805 */ /* 0x000fe4000001ff00 */
[----:B------:R-:W-:Y:S01]  /*03b0*/  MOV R107, UR6 ;  /* 0x00000006006b7c02 */ /* 0x000fe20008000f00 */
[----:B------:R-:W5:Y:S01]  /*03c0*/  LDG.E.128 R40, desc[UR4][R2.64+0x1800] ;  /* 0x0018000402287981 */ /* 0x000f62000c1e1d00 */
[----:B------:R-:W2:Y:S03]  /*03d0*/  LDCU UR11, c[0x0][0x400] ;  /* 0x00008000ff0b77ac */ /* 0x000ea60008000800 */
[----:B------:R3:W5:Y:S01]  /*03e0*/  LDG.E.128 R44, desc[UR4][R2.64+0x2000] ;  /* 0x00200004022c7981 */ /* 0x000762000c1e1d00 */
[----:B------:R-:W4:Y:S01]  /*03f0*/  LDCU.64 UR12, c[0x0][0x478] ;  /* 0x00008f00ff0c77ac */ /* 0x000f220008000a00 */
[----:B------:R-:W0:Y:S01]  /*0400*/  LDCU.64 UR8, c[0x0][0x438] ;  /* 0x00008700ff0877ac */ /* 0x000e220008000a00 */
[----:B-1-3--:R-:W-:-:S07]  /*0410*/  CS2R R2, SRZ ;  /* 0x0000000000027805 */ /* 0x00afce000001ff00 */
.L_x_4671:
[----:B------:R-:W1:Y:S01]  /*0420*/  LDC.64 R76, c[0x0][0x3c0] ;  /* 0x0000f000ff4c7b82 */ /* 0x000e620000000a00 */
[----:B------:R-:W-:-:S05]  /*0430*/  IMAD R0, R107, UR10, RZ ;  /* 0x0000000a6b007c24 */ /* 0x000fca000f8e02ff */
[----:B------:R-:W-:Y:S02]  /*0440*/  SHF.R.S32.HI R69, RZ, 0x1f, R0 ;  /* 0x0000001fff457819 */ /* 0x000fe40000011400 */
[----:B------:R-:W3:Y:S02]  /*0450*/  LDC.64 R84, c[0x0][0x3a8] ;  /* 0x0000ea00ff547b82 */ /* 0x000ee40000000a00 */
[----:B------:R-:W-:-:S04]  /*0460*/  LEA.HI R69, R69, R0, RZ, 0x2 ;  /* 0x0000000045457211 */ /* 0x000fc800078f10ff */
[----:B------:R-:W-:Y:S02]  /*0470*/  LEA.HI.SX32 R106, R69, R94, 0x1e ;  /* 0x0000005e456a7211 */ /* 0x000fe400078ff2ff */
[----:B------:R-:W2:Y:S02]  /*0480*/  LDC.64 R114, c[0x0][0x428] ;  /* 0x00010a00ff727b82 */ /* 0x000ea40000000a00 */
[----:B------:R-:W-:Y:S01]  /*0490*/  IADD3 R105, PT, PT, R106, 0x80, RZ ;  /* 0x000000806a697810 */ /* 0x000fe20007ffe0ff */
[----:B-1----:R-:W-:-:S05]  /*04a0*/  IMAD.WIDE R76, R107, 0x4, R76 ;  /* 0x000000046b4c7825 */ /* 0x002fca00078e024c */
[----:B------:R-:W1:Y:S01]  /*04b0*/  LDC.64 R110, c[0x0][0x3c8] ;  /* 0x0000f200ff6e7b82 */ /* 0x000e620000000a00 */
[----:B------:R-:W4:Y:S01]  /*04c0*/  LDG.E R0, desc[UR4][R76.64] ;  /* 0x000000044c007981 */ /* 0x000f22000c1e1900 */
[----:B---3--:R-:W-:-:S04]  /*04d0*/  IMAD.WIDE.U32 R68, R106, 0x10, R84 ;  /* 0x000000106a447825 */ /* 0x008fc800078e0054 */
[----:B------:R-:W-:Y:S02]  /*04e0*/  IMAD.WIDE.U32 R72, R105, 0x10, R84 ;  /* 0x0000001069487825 */ /* 0x000fe400078e0054 */
[----:B------:R-:W3:Y:S01]  /*04f0*/  LDG.E.128 R68, desc[UR4][R68.64] ;  /* 0x0000000444447981 */ /* 0x000ee2000c1e1d00 */
[C---:B------:R-:W-:Y:S01]  /*0500*/  IADD3 R104, PT, PT, R106.reuse, 0x100, RZ ;  /* 0x000001006a687810 */ /* 0x040fe20007ffe0ff */
[C---:B--2---:R-:W-:Y:S02]  /*0510*/  IMAD.WIDE.U32 R118, R106.reuse, 0x8, R114 ;  /* 0x000000086a767825 */ /* 0x044fe400078e0072 */
[----:B------:R-:W2:Y:S01]  /*0520*/  LDG.E.128 R72, desc[UR4][R72.64] ;  /* 0x0000000448487981 */ /* 0x000ea2000c1e1d00 */
[C---:B------:R-:W-:Y:S02]  /*0530*/  IADD3 R103, PT, PT, R106.reuse, 0x180, RZ ;  /* 0x000001806a677810 */ /* 0x040fe40007ffe0ff */
[----:B------:R-:W-:Y:S01]  /*0540*/  IADD3 R102, PT, PT, R106, 0x200, RZ ;  /* 0x000002006a667810 */ /* 0x000fe20007ffe0ff */
[--C-:B------:R-:W-:Y:S01]  /*0550*/  IMAD.WIDE.U32 R78, R104, 0x10, R84.reuse ;  /* 0x00000010684e7825 */ /* 0x100fe200078e0054 */
[----:B------:R-:W2:Y:S03]  /*0560*/  LDG.E.64 R118, desc[UR4][R118.64] ;  /* 0x0000000476767981 */ /* 0x000ea6000c1e1b00 */
[----:B------:R-:W-:-:S02]  /*0570*/  IMAD.WIDE.U32 R80, R103, 0x10, R84 ;  /* 0x0000001067507825 */ /* 0x000fc400078e0054 */
[----:B------:R-:W2:Y:S02]  /*0580*/  LDG.E.128 R76, desc[UR4][R78.64] ;  /* 0x000000044e4c7981 */ /* 0x000ea4000c1e1d00 */
[----:B------:R-:W-:Y:S02]  /*0590*/  IMAD.WIDE.U32 R84, R102, 0x10, R84 ;  /* 0x0000001066547825 */ /* 0x000fe400078e0054 */
[----:B------:R-:W2:Y:S02]  /*05a0*/  LDG.E.128 R80, desc[UR4][R80.64] ;  /* 0x0000000450507981 */ /* 0x000ea4000c1e1d00 */
[--C-:B------:R-:W-:Y:S02]  /*05b0*/  IMAD.WIDE.U32 R120, R105, 0x8, R114.reuse ;  /* 0x0000000869787825 */ /* 0x100fe400078e0072 */
[----:B------:R-:W2:Y:S02]  /*05c0*/  LDG.E.128 R84, desc[UR4][R84.64] ;  /* 0x0000000454547981 */ /* 0x000ea4000c1e1d00 */
[----:B------:R-:W-:-:S02]  /*05d0*/  IMAD.WIDE.U32 R116, R104, 0x8, R114 ;  /* 0x0000000868747825 */ /* 0x000fc400078e0072 */
[----:B------:R-:W2:Y:S02]  /*05e0*/  LDG.E.64 R120, desc[UR4][R120.64] ;  /* 0x0000000478787981 */ /* 0x000ea4000c1e1b00 */
[--C-:B------:R-:W-:Y:S02]  /*05f0*/  IMAD.WIDE.U32 R112, R103, 0x8, R114.reuse ;  /* 0x0000000867707825 */ /* 0x100fe400078e0072 */
[----:B------:R-:W2:Y:S02]  /*0600*/  LDG.E.64 R116, desc[UR4][R116.64] ;  /* 0x0000000474747981 */ /* 0x000ea4000c1e1b00 */
[----:B------:R-:W-:Y:S02]  /*0610*/  IMAD.WIDE.U32 R114, R102, 0x8, R114 ;  /* 0x0000000866727825 */ /* 0x000fe400078e0072 */
[----:B------:R-:W2:Y:S02]  /*0620*/  LDG.E.64 R112, desc[UR4][R112.64] ;  /* 0x0000000470707981 */ /* 0x000ea4000c1e1b00 */
[----:B-1----:R-:W-:-:S02]  /*0630*/  IMAD.WIDE R110, R107, 0x4, R110 ;  /* 0x000000046b6e7825 */ /* 0x002fc400078e026e */
[----:B------:R-:W2:Y:S04]  /*0640*/  LDG.E.64 R114, desc[UR4][R114.64] ;  /* 0x0000000472727981 */ /* 0x000ea8000c1e1b00 */
[----:B------:R1:W2:Y:S01]  /*0650*/  LDG.E R110, desc[UR4][R110.64] ;  /* 0x000000046e6e7981 */ /* 0x0002a2000c1e1900 */
[----:B0-----:R-:W-:-:S04]  /*0660*/  ISETP.NE.U32.AND P0, PT, RZ, UR8, PT ;  /* 0x00000008ff007c0c */ /* 0x001fc8000bf05070 */
[----:B------:R-:W-:Y:S02]  /*0670*/  ISETP.NE.AND.EX P0, PT, RZ, UR9, PT, P0 ;  /* 0x00000009ff007c0c */ /* 0x000fe4000bf05300 */
[----:B------:R-:W-:Y:S02]  /*0680*/  ISETP.NE.AND P3, PT, RZ, UR7, PT ;  /* 0x00000007ff007c0c */ /* 0x000fe4000bf65270 */
[----:B------:R-:W-:Y:S02]  /*0690*/  LOP3.LUT P4, RZ, R94, 0x1f, RZ, 0xc0, !PT ;  /* 0x0000001f5eff7812 */ /* 0x000fe4000788c0ff */
[----:B----4-:R-:W-:-:S05]  /*06a0*/  FSEL R0, R0, RZ, !P3 ;  /* 0x000000ff00007208 */ /* 0x010fca0005800000 */
[C---:B---3--:R-:W-:Y:S01]  /*06b0*/  FADD.FTZ R151, -R0.reuse, R70 ;  /* 0x0000004600977221 */ /* 0x048fe20000010100 */
[C---:B------:R-:W-:Y:S02]  /*06c0*/  FADD.FTZ R141, -R0.reuse, R71 ;  /* 0x00000047008d7221 */ /* 0x040fe40000010100 */
[----:B------:R-:W0:Y:S01]  /*06d0*/  @P0 LDC.64 R70, c[0x0][0x438] ;  /* 0x00010e00ff460b82 */ /* 0x000e220000000a00 */
[C---:B--2---:R-:W-:Y:S01]  /*06e0*/  FADD.FTZ R135, -R0.reuse, R74 ;  /* 0x0000004a00877221 */ /* 0x044fe20000010100 */
[C---:B------:R-:W-:Y:S01]  /*06f0*/  FADD.FTZ R133, -R0.reuse, R75 ;  /* 0x0000004b00857221 */ /* 0x040fe20000010100 */
[C---:B------:R-:W-:Y:S01]  /*0700*/  FADD.FTZ R143, -R0.reuse, R68 ;  /* 0x00000044008f7221 */ /* 0x040fe20000010100 */
[----:B------:R-:W-:-:S04]  /*0710*/  FADD.FTZ R147, -R0, R69 ;  /* 0x0000004500937221 */ /* 0x000fc80000010100 */
[----:B------:R-:W2:Y:S01]  /*0720*/  @P0 LDC.64 R74, c[0x0][0x438] ;  /* 0x00010e00ff4a0b82 */ /* 0x000ea20000000a00 */
[C---:B------:R-:W-:Y:S01]  /*0730*/  FADD.FTZ R139, -R0.reuse, R72 ;  /* 0x00000048008b7221 */ /* 0x040fe20000010100 */
[----:B------:R-:W-:-:S06]  /*0740*/  FADD.FTZ R137, -R0, R73 ;  /* 0x0000004900897221 */ /* 0x000fcc0000010100 */
[----:B------:R-:W3:Y:S08]  /*0750*/  @P1 LDC.64 R68, c[0x0][0x3e0] ;  /* 0x0000f800ff441b82 */ /* 0x000ef00000000a00 */
[----:B------:R-:W4:Y:S01]  /*0760*/  @P0 LDC.64 R72, c[0x0][0x438] ;  /* 0x00010e00ff480b82 */ /* 0x000f220000000a00 */
[----:B------:R-:W-:Y:S01]  /*0770*/  MOV R128, R118 ;  /* 0x0000007600807202 */ /* 0x000fe20000000f00 */
[C---:B------:R-:W-:Y:S01]  /*0780*/  FADD.FTZ R159, -R0.reuse, R84 ;  /* 0x00000054009f7221 */ /* 0x040fe20000010100 */
[----:B------:R-:W-:Y:S01]  /*0790*/  FADD.FTZ R157, -R0, R85 ;  /* 0x00000055009d7221 */ /* 0x000fe20000010100 */
[----:B0-----:R-:W-:Y:S01]  /*07a0*/  @P0 IMAD.WIDE.U32 R84, R106, 0x10, R70 ;  /* 0x000000106a540825 */ /* 0x001fe200078e0046 */
[----:B------:R-:W-:-:S03]  /*07b0*/  SHF.R.U64 R126, R118, 0x10, R119 ;  /* 0x00000010767e7819 */ /* 0x000fc60000001277 */
[C---:B------:R-:W-:Y:S01]  /*07c0*/  FADD.FTZ R123, -R0.reuse, R80 ;  /* 0x00000050007b7221 */ /* 0x040fe20000010100 */
[----:B------:R-:W-:Y:S01]  /*07d0*/  MOV R145, R119 ;  /* 0x0000007700917202 */ /* 0x000fe20000000f00 */
[----:B------:R-:W-:Y:S01]  /*07e0*/  FADD.FTZ R161, -R0, R83 ;  /* 0x0000005300a17221 */ /* 0x000fe20000010100 */
[----:B------:R-:W-:Y:S02]  /*07f0*/  SHF.L.U32 R70, R128, 0x10, RZ ;  /* 0x0000001080467819 */ /* 0x000fe400000006ff */
[----:B------:R-:W-:Y:S02]  /*0800*/  MOV R124, R120 ;  /* 0x00000078007c7202 */ /* 0x000fe40000000f00 */
[----:B------:R-:W-:Y:S02]  /*0810*/  SHF.R.U64 R122, R120, 0x10, R121 ;  /* 0x00000010787a7819 */ /* 0x000fe40000001279 */
[----:B------:R-:W-:Y:S02]  /*0820*/  SHF.R.U64 R136, R116, 0x10, R117 ;  /* 0x0000001074887819 */ /* 0x000fe40000001275 */
[----:B------:R-:W-:-:S02]  /*0830*/  MOV R153, R117 ;  /* 0x0000007500997202 */ /* 0x000fc40000000f00 */
[----:B------:R-:W-:Y:S01]  /*0840*/  SHF.R.U32.HI R138, RZ, 0x10, R117 ;  /* 0x00000010ff8a7819 */ /* 0x000fe20000011675 */
[----:B--2---:R-:W-:Y:S01]  /*0850*/  @P0 IMAD.WIDE.U32 R162, R102, 0x10, R74 ;  /* 0x0000001066a20825 */ /* 0x004fe200078e004a */
[----:B------:R-:W-:Y:S02]  /*0860*/  MOV R120, R116 ;  /* 0x0000007400787202 */ /* 0x000fe40000000f00 */
[----:B------:R-:W-:Y:S02]  /*0870*/  SHF.R.U32.HI R140, RZ, 0x10, R113 ;  /* 0x00000010ff8c7819 */ /* 0x000fe40000011671 */
[----:B------:R-:W-:Y:S02]  /*0880*/  MOV R149, R121 ;  /* 0x0000007900957202 */ /* 0x000fe40000000f00 */
[----:B------:R-:W-:Y:S02]  /*0890*/  SHF.R.U32.HI R134, RZ, 0x10, R121 ;  /* 0x00000010ff867819 */ /* 0x000fe40000011679 */
[----:B-1----:R-:W-:Y:S01]  /*08a0*/  MOV R111, R115 ;  /* 0x00000073006f7202 */ /* 0x002fe20000000f00 */
[C---:B------:R-:W-:Y:S01]  /*08b0*/  FADD.FTZ R131, -R0.reuse, R76 ;  /* 0x0000004c00837221 */ /* 0x040fe20000010100 */
[----:B------:R-:W-:Y:S01]  /*08c0*/  MOV R117, R112 ;  /* 0x0000007000757202 */ /* 0x000fe20000000f00 */
[----:B------:R-:W-:Y:S01]  /*08d0*/  FADD.FTZ R129, -R0, R77 ;  /* 0x0000004d00817221 */ /* 0x000fe20000010100 */
[----:B------:R-:W-:Y:S01]  /*08e0*/  SHF.R.U64 R80, R112, 0x10, R113 ;  /* 0x0000001070507819 */ /* 0x000fe20000001271 */
[C---:B------:R-:W-:Y:S01]  /*08f0*/  FADD.FTZ R127, -R0.reuse, R78 ;  /* 0x0000004e007f7221 */ /* 0x040fe20000010100 */
[----:B------:R-:W-:Y:S01]  /*0900*/  MOV R83, R113 ;  /* 0x0000007100537202 */ /* 0x000fe20000000f00 */
[C---:B------:R-:W-:Y:S01]  /*0910*/  FADD.FTZ R121, -R0.reuse, R81 ;  /* 0x0000005100797221 */ /* 0x040fe20000010100 */
[----:B------:R-:W-:Y:S01]  /*0920*/  MOV R116, R114 ;  /* 0x0000007200747202 */ /* 0x000fe20000000f00 */
[----:B------:R-:W-:Y:S01]  /*0930*/  FADD.FTZ R125, -R0, R79 ;  /* 0x0000004f007d7221 */ /* 0x000fe20000010100 */
[--C-:B------:R-:W-:Y:S01]  /*0940*/  SHF.R.U64 R113, R114, 0x10, R115.reuse ;  /* 0x0000001072717819 */ /* 0x100fe20000001273 */
[----:B------:R-:W-:Y:S01]  /*0950*/  FADD.FTZ R155, -R0, R86 ;  /* 0x00000056009b7221 */ /* 0x000fe20000010100 */
[----:B------:R-:W-:Y:S01]  /*0960*/  SHF.R.U32.HI R112, RZ, 0x10, R115 ;  /* 0x00000010ff707819 */ /* 0x000fe20000011673 */
[----:B---3--:R-:W-:Y:S01]  /*0970*/  @P1 IMAD.WIDE R114, R107, 0x2, R68 ;  /* 0x000000026b721825 */ /* 0x008fe200078e0244 */
[----:B------:R-:W-:-:S03]  /*0980*/  SHF.L.U32 R74, R126, 0x10, RZ ;  /* 0x000000107e4a7819 */ /* 0x000fc600000006ff */
[C---:B------:R-:W-:Y:S01]  /*0990*/  FADD.FTZ R81, -R0.reuse, R82 ;  /* 0x0000005200517221 */ /* 0x040fe20000010100 */
[----:B------:R-:W-:Y:S01]  /*09a0*/  SHF.L.U32 R71, R145, 0x10, RZ ;  /* 0x0000001091477819 */ /* 0x000fe200000006ff */
[----:B------:R-:W-:Y:S01]  /*09b0*/  FADD.FTZ R69, -R0, R87 ;  /* 0x0000005700457221 */ /* 0x000fe20000010100 */
[----:B-----5:R-:W-:Y:S01]  /*09c0*/  FMUL.FTZ R145, R28, R70 ;  /* 0x000000461c917220 */ /* 0x020fe20000410000 */
[----:B------:R-:W-:Y:S01]  /*09d0*/  FMUL.FTZ R0, R110, R143 ;  /* 0x0000008f6e007220 */ /* 0x000fe20000410000 */
[----:B------:R-:W0:Y:S01]  /*09e0*/  @P0 LDC.64 R76, c[0x0][0x438] ;  /* 0x00010e00ff4c0b82 */ /* 0x000e220000000a00 */
[----:B------:R-:W-:Y:S01]  /*09f0*/  SHF.R.U32.HI R119, RZ, 0x10, R119 ;  /* 0x00000010ff777819 */ /* 0x000fe20000011677 */
[----:B----4-:R-:W-:-:S04]  /*0a00*/  @P0 IMAD.WIDE.U32 R86, R105, 0x10, R72 ;  /* 0x0000001069560825 */ /* 0x010fc800078e0048 */
[----:B------:R-:W-:Y:S01]  /*0a10*/  FMUL.FTZ R132, R29, R74 ;  /* 0x0000004a1d847220 */ /* 0x000fe20000410000 */
[----:B------:R-:W-:Y:S01]  /*0a20*/  FADD.FTZ R73, RZ, R145 ;  /* 0x00000091ff497221 */ /* 0x000fe20000010000 */
[----:B------:R-:W-:Y:S01]  /*0a30*/  FMUL.FTZ R147, R110, R147 ;  /* 0x000000936e937220 */ /* 0x000fe20000410000 */
[----:B------:R-:W-:Y:S01]  /*0a40*/  FFMA.FTZ R68, R0, R145, RZ ;  /* 0x0000009100447223 */ /* 0x000fe200000100ff */
[----:B------:R-:W-:Y:S01]  /*0a50*/  SHF.L.U32 R72, R119, 0x10, RZ ;  /* 0x0000001077487819 */ /* 0x000fe200000006ff */
[----:B------:R-:W-:Y:S01]  /*0a60*/  FMUL.FTZ R130, R30, R71 ;  /* 0x000000471e827220 */ /* 0x000fe20000410000 */
[----:B------:R-:W-:Y:S01]  /*0a70*/  FADD.FTZ R73, R73, R132 ;  /* 0x0000008449497221 */ /* 0x000fe20000010000 */
[----:B------:R-:W-:Y:S01]  /*0a80*/  FMUL.FTZ R143, R110, R151 ;  /* 0x000000976e8f7220 */ /* 0x000fe20000410000 */
[----:B------:R-:W-:Y:S01]  /*0a90*/  FFMA.FTZ R68, R147, R132, R68 ;  /* 0x0000008493447223 */ /* 0x000fe20000010044 */
[----:B------:R-:W1:Y:S01]  /*0aa0*/  @P0 LDC.64 R78, c[0x0][0x438] ;  /* 0x00010e00ff4e0b82 */ /* 0x000e620000000a00 */
[----:B------:R-:W-:Y:S01]  /*0ab0*/  SHF.L.U32 R119, R124, 0x10, RZ ;  /* 0x000000107c777819 */ /* 0x000fe200000006ff */
[----:B------:R-:W-:Y:S01]  /*0ac0*/  FMUL.FTZ R128, R31, R72 ;  /* 0x000000481f807220 */ /* 0x000fe20000410000 */
[----:B------:R-:W-:Y:S01]  /*0ad0*/  FADD.FTZ R73, R73, R130 ;  /* 0x0000008249497221 */ /* 0x000fe20000010000 */
[----:B------:R-:W-:Y:S01]  /*0ae0*/  FMUL.FTZ R141, R110, R141 ;  /* 0x0000008d6e8d7220 */ /* 0x000fe20000410000 */
[----:B------:R-:W-:Y:S01]  /*0af0*/  FFMA.FTZ R68, R143, R130, R68 ;  /* 0x000000828f447223 */ /* 0x000fe20000010044 */
[----:B------:R2:W3:Y:S01]  /*0b00*/  @P1 LDG.E.U16 R118, desc[UR4][R114.64] ;  /* 0x0000000472761981 */ /* 0x0004e2000c1e1500 */
[----:B------:R-:W-:Y:S01]  /*0b10*/  FMUL.FTZ R126, R32, R119 ;  /* 0x00000077207e7220 */ /* 0x000fe20000410000 */
[----:B------:R-:W-:Y:S01]  /*0b20*/  FADD.FTZ R73, R73, R128 ;  /* 0x0000008049497221 */ /* 0x000fe20000010000 */
[C---:B------:R-:W-:Y:S01]  /*0b30*/  FMUL.FTZ R139, R110.reuse, R139 ;  /* 0x0000008b6e8b7220 */ /* 0x040fe20000410000 */
[----:B------:R-:W-:Y:S01]  /*0b40*/  FFMA.FTZ R68, R141, R128, R68 ;  /* 0x000000808d447223 */ /* 0x000fe20000010044 */
[----:B------:R-:W-:Y:S01]  /*0b50*/  SHF.L.U32 R149, R149, 0x10, RZ ;  /* 0x0000001095957819 */ /* 0x000fe200000006ff */
[----:B------:R-:W-:Y:S01]  /*0b60*/  FMUL.FTZ R137, R110, R137 ;  /* 0x000000896e897220 */ /* 0x000fe20000410000 */
[----:B------:R-:W-:Y:S01]  /*0b70*/  SHF.L.U32 R134, R134, 0x10, RZ ;  /* 0x0000001086867819 */ /* 0x000fe200000006ff */
[----:B------:R-:W-:Y:S01]  /*0b80*/  FMUL.FTZ R135, R110, R135 ;  /* 0x000000876e877220 */ /* 0x000fe20000410000 */
[----:B0-----:R-:W-:Y:S01]  /*0b90*/  @P0 IMAD.WIDE.U32 R76, R103, 0x10, R76 ;  /* 0x00000010674c0825 */ /* 0x001fe200078e004c */
[----:B--2---:R-:W-:-:S03]  /*0ba0*/  SHF.L.U32 R114, R122, 0x10, RZ ;  /* 0x000000107a727819 */ /* 0x004fc600000006ff */
[----:B------:R-:W-:Y:S01]  /*0bb0*/  FADD.FTZ R73, R73, R126 ;  /* 0x0000007e49497221 */ /* 0x000fe20000010000 */
[----:B------:R-:W-:Y:S01]  /*0bc0*/  FFMA.FTZ R68, R139, R126, R68 ;  /* 0x0000007e8b447223 */ /* 0x000fe20000010044 */
[----:B------:R-:W-:Y:S01]  /*0bd0*/  SHF.L.U32 R151, R120, 0x10, RZ ;  /* 0x0000001078977819 */ /* 0x000fe200000006ff */
[----:B------:R-:W-:Y:S01]  /*0be0*/  FMUL.FTZ R133, R110, R133 ;  /* 0x000000856e857220 */ /* 0x000fe20000410000 */
[----:B------:R-:W-:Y:S01]  /*0bf0*/  FMUL.FTZ R124, R33, R114 ;  /* 0x00000072217c7220 */ /* 0x000fe20000410000 */
[----:B------:R-:W-:Y:S01]  /*0c00*/  FMUL.FTZ R122, R34, R149 ;  /* 0x00000095227a7220 */ /* 0x000fe20000410000 */
[----:B------:R0:W5:Y:S02]  /*0c10*/  @P0 LDG.E.128 R60, desc[UR4][R76.64] ;  /* 0x000000044c3c0981 */ /* 0x000164000c1e1d00 */
[----:B------:R-:W-:Y:S01]  /*0c20*/  FADD.FTZ R73, R73, R124 ;  /* 0x0000007c49497221 */ /* 0x000fe20000010000 */
[----:B------:R-:W-:Y:S01]  /*0c30*/  FFMA.FTZ R68, R137, R124, R68 ;  /* 0x0000007c89447223 */ /* 0x000fe20000010044 */
[----:B------:R-:W-:Y:S01]  /*0c40*/  FMUL.FTZ R120, R35, R134 ;  /* 0x0000008623787220 */ /* 0x000fe20000410000 */
[----:B------:R-:W-:Y:S01]  /*0c50*/  SHF.L.U32 R136, R136, 0x10, RZ ;  /* 0x0000001088887819 */ /* 0x000fe200000006ff */
[----:B------:R-:W-:Y:S01]  /*0c60*/  FADD.FTZ R73, R73, R122 ;  /* 0x0000007a49497221 */ /* 0x000fe20000010000 */
[----:B------:R-:W-:Y:S01]  /*0c70*/  FFMA.FTZ R68, R135, R122, R68 ;  /* 0x0000007a87447223 */ /* 0x000fe20000010044 */
[----:B------:R2:W5:Y:S01]  /*0c80*/  @P0 LDG.E.128 R48, desc[UR4][R84.64] ;  /* 0x0000000454300981 */ /* 0x000562000c1e1d00 */
[----:B------:R-:W-:Y:S01]  /*0c90*/  FMUL.FTZ R131, R110, R131 ;  /* 0x000000836e837220 */ /* 0x000fe20000410000 */
[----:B0-----:R-:W-:Y:S01]  /*0ca0*/  FMUL.FTZ R76, R36, R151 ;  /* 0x00000097244c7220 */ /* 0x001fe20000410000 */
[----:B------:R-:W-:Y:S01]  /*0cb0*/  FADD.FTZ R73, R73, R120 ;  /* 0x0000007849497221 */ /* 0x000fe20000010000 */
[----:B-1----:R-:W-:Y:S01]  /*0cc0*/  @P0 IMAD.WIDE.U32 R78, R104, 0x10, R78 ;  /* 0x00000010684e0825 */ /* 0x002fe200078e004e */
[----:B------:R-:W-:-:S03]  /*0cd0*/  SHF.L.U32 R153, R153, 0x10, RZ ;  /* 0x0000001099997819 */ /* 0x000fc600000006ff */
[----:B------:R-:W-:Y:S01]  /*0ce0*/  FMUL.FTZ R77, R37, R136 ;  /* 0x00000088254d7220 */ /* 0x000fe20000410000 */
[----:B------:R-:W-:Y:S01]  /*0cf0*/  FMUL.FTZ R129, R110, R129 ;  /* 0x000000816e817220 */ /* 0x000fe20000410000 */
[----:B------:R-:W-:Y:S01]  /*0d00*/  SHF.L.U32 R138, R138, 0x10, RZ ;  /* 0x000000108a8a7819 */ /* 0x000fe200000006ff */
[----:B------:R0:W5:Y:S01]  /*0d10*/  @P0 LDG.E.128 R56, desc[UR4][R78.64] ;  /* 0x000000044e380981 */ /* 0x000162000c1e1d00 */
[----:B--2---:R-:W-:Y:S01]  /*0d20*/  FFMA.FTZ R84, R133, R120, R68 ;  /* 0x0000007885547223 */ /* 0x004fe20000010044 */
[----:B------:R-:W-:Y:S01]  /*0d30*/  FADD.FTZ R68, R73, R76 ;  /* 0x0000004c49447221 */ /* 0x000fe20000010000 */
[C---:B------:R-:W-:Y:S01]  /*0d40*/  FMUL.FTZ R127, R110.reuse, R127 ;  /* 0x0000007f6e7f7220 */ /* 0x040fe20000410000 */
[----:B------:R-:W-:Y:S01]  /*0d50*/  FMUL.FTZ R82, R110, R161 ;  /* 0x000000a16e527220 */ /* 0x000fe20000410000 */
[----:B------:R-:W-:Y:S01]  /*0d60*/  FFMA.FTZ R84, R131, R76, R84 ;  /* 0x0000004c83547223 */ /* 0x000fe20000010054 */
[----:B------:R-:W-:Y:S01]  /*0d70*/  FADD.FTZ R73, R68, R77 ;  /* 0x0000004d44497221 */ /* 0x000fe20000010000 */
[----:B------:R-:W-:Y:S01]  /*0d80*/  SHF.L.U32 R161, R117, 0x10, RZ ;  /* 0x0000001075a17819 */ /* 0x000fe200000006ff */
[----:B------:R-:W-:Y:S01]  /*0d90*/  FMUL.FTZ R125, R110, R125 ;  /* 0x0000007d6e7d7220 */ /* 0x000fe20000410000 */
[----:B------:R-:W-:Y:S01]  /*0da0*/  FFMA.FTZ R84, R129, R77, R84 ;  /* 0x0000004d81547223 */ /* 0x000fe20000010054 */
[----:B0-----:R-:W-:Y:S01]  /*0db0*/  FMUL.FTZ R78, R38, R153 ;  /* 0x00000099264e7220 */ /* 0x001fe20000410000 */
[----:B------:R-:W-:Y:S01]  /*0dc0*/  FMUL.FTZ R79, R39, R138 ;  /* 0x0000008a274f7220 */ /* 0x000fe20000410000 */
[----:B------:R-:W-:Y:S01]  /*0dd0*/  SHF.L.U32 R142, R80, 0x10, RZ ;  /* 0x00000010508e7819 */ /* 0x000fe200000006ff */
[----:B------:R-:W-:Y:S01]  /*0de0*/  FMUL.FTZ R123, R110, R123 ;  /* 0x0000007b6e7b7220 */ /* 0x000fe20000410000 */
[----:B------:R-:W-:Y:S01]  /*0df0*/  FADD.FTZ R68, R73, R78 ;  /* 0x0000004e49447221 */ /* 0x000fe20000010000 */
[----:B------:R-:W-:Y:S01]  /*0e00*/  FFMA.FTZ R84, R127, R78, R84 ;  /* 0x0000004e7f547223 */ /* 0x000fe20000010054 */
[----:B------:R-:W-:Y:S01]  /*0e10*/  FMUL.FTZ R80, R40, R161 ;  /* 0x000000a128507220 */ /* 0x000fe20000410000 */
[----:B------:R0:W5:Y:S01]  /*0e20*/  @P0 LDG.E.128 R64, desc[UR4][R162.64] ;  /* 0x00000004a2400981 */ /* 0x000162000c1e1d00 */
[----:B------:R-:W-:Y:S01]  /*0e30*/  FADD.FTZ R73, R68, R79 ;  /* 0x0000004f44497221 */ /* 0x000fe20000010000 */
[----:B------:R-:W-:Y:S01]  /*0e40*/  FFMA.FTZ R84, R125, R79, R84 ;  /* 0x0000004f7d547223 */ /* 0x000fe20000010054 */
[----:B------:R-:W-:Y:S01]  /*0e50*/  FMUL.FTZ R117, R41, R142 ;  /* 0x0000008e29757220 */ /* 0x000fe20000410000 */
[----:B------:R-:W-:Y:S01]  /*0e60*/  FMUL.FTZ R121, R110, R121 ;  /* 0x000000796e797220 */ /* 0x000fe20000410000 */
[----:B------:R-:W-:Y:S01]  /*0e70*/  FADD.FTZ R68, R73, R80 ;  /* 0x0000005049447221 */ /* 0x000fe20000010000 */
[----:B------:R-:W-:Y:S01]  /*0e80*/  FFMA.FTZ R84, R123, R80, R84 ;  /* 0x000000507b547223 */ /* 0x000fe20000010054 */
[----:B------:R-:W-:Y:S01]  /*0e90*/  SHF.L.U32 R140, R140, 0x10, RZ ;  /* 0x000000108c8c7819 */ /* 0x000fe200000006ff */
[----:B------:R1:W5:Y:S01]  /*0ea0*/  @P0 LDG.E.128 R52, desc[UR4][R86.64] ;  /* 0x0000000456340981 */ /* 0x000362000c1e1d00 */
[----:B0-----:R-:W-:Y:S01]  /*0eb0*/  SHF.L.U32 R163, R83, 0x10, RZ ;  /* 0x0000001053a37819 */ /* 0x001fe200000006ff */
[----:B------:R-:W-:Y:S01]  /*0ec0*/  FADD.FTZ R68, R68, R117 ;  /* 0x0000007544447221 */ /* 0x000fe20000010000 */
[----:B------:R-:W-:-:S03]  /*0ed0*/  FMUL.FTZ R81, R110, R81 ;  /* 0x000000516e517220 */ /* 0x000fc60000410000 */
[----:B------:R-:W-:Y:S01]  /*0ee0*/  FMUL.FTZ R115, R42, R163 ;  /* 0x000000a32a737220 */ /* 0x000fe20000410000 */
[----:B------:R-:W-:Y:S01]  /*0ef0*/  SHF.L.U32 R165, R116, 0x10, RZ ;  /* 0x0000001074a57819 */ /* 0x000fe200000006ff */
[----:B-1----:R-:W-:Y:S01]  /*0f00*/  FFMA.FTZ R86, R121, R117, R84 ;  /* 0x0000007579567223 */ /* 0x002fe20000010054 */
[----:B------:R-:W-:Y:S01]  /*0f10*/  FMUL.FTZ R83, R43, R140 ;  /* 0x0000008c2b537220 */ /* 0x000fe20000410000 */
[----:B------:R-:W-:Y:S02]  /*0f20*/  FADD.FTZ R68, R68, R115 ;  /* 0x0000007344447221 */ /* 0x000fe40000010000 */
        /* <DEDUP_REMOVED lines=32> */
[----:B------:R-:W2:Y:S01]  /*1130*/  S2R R157, SR_CgaCtaId ;  /* 0x00000000009d7919 */ /* 0x000ea20000008800 */
[----:B0-----:R-:W-:Y:S01]  /*1140*/  FADD.FTZ R155, R152, R155 ;  /* 0x0000009b989b7221 */ /* 0x001fe20000010000 */
[----:B-1----:R-:W-:-:S04]  /*1150*/  FADD.FTZ R154, R75, R154 ;  /* 0x0000009a4b9a7221 */ /* 0x002fc80000010000 */
[----:B------:R-:W0:Y:S04]  /*1160*/  SHFL.DOWN PT, R150, R155, 0x2, 0x1f ;  /* 0x08401f009b967f89 */ /* 0x000e2800000e0000 */
[----:B------:R-:W1:Y:S01]  /*1170*/  SHFL.DOWN PT, R69, R154, 0x2, 0x1f ;  /* 0x08401f009a457f89 */ /* 0x000e6200000e0000 */
[----:B------:R-:W-:Y:S02]  /*1180*/  PLOP3.LUT P0, PT, PT, PT, PT, 0x80, 0x8 ;  /* 0x000000000008781c */ /* 0x000fe40003f0f070 */
[----:B------:R-:W-:Y:S02]  /*1190*/  MOV R68, 0x400 ;  /* 0x0000040000447802 */ /* 0x000fe40000000f00 */
[----:B------:R-:W-:Y:S02]  /*11a0*/  @!P4 PLOP3.LUT P0, PT, P2, PT, PT, 0x80, 0x8 ;  /* 0x000000000008c81c */ /* 0x000fe4000170f070 */
[----:B--2---:R-:W-:Y:S01]  /*11b0*/  LEA R156, R157, R68, 0x18 ;  /* 0x000000449d9c7211 */ /* 0x004fe200078ec0ff */
[----:B0-----:R-:W-:Y:S01]  /*11c0*/  FADD.FTZ R150, R155, R150 ;  /* 0x000000969b967221 */ /* 0x001fe20000010000 */
[----:B-1----:R-:W-:-:S04]  /*11d0*/  FADD.FTZ R73, R154, R69 ;  /* 0x000000459a497221 */ /* 0x002fc80000010000 */
[----:B------:R-:W0:Y:S04]  /*11e0*/  SHFL.DOWN PT, R69, R150, 0x1, 0x1f ;  /* 0x08201f0096457f89 */ /* 0x000e2800000e0000 */
[----:B------:R-:W1:Y:S01]  /*11f0*/  SHFL.DOWN PT, R152, R73, 0x1, 0x1f ;  /* 0x08201f0049987f89 */ /* 0x000e6200000e0000 */
[----:B------:R-:W-:-:S04]  /*1200*/  IADD3 R155, PT, PT, R156, 0x2820, RZ ;  /* 0x000028209c9b7810 */ /* 0x000fc80007ffe0ff */
[----:B------:R-:W-:Y:S02]  /*1210*/  @!P4 MOV R68, R155 ;  /* 0x0000009b0044c202 */ /* 0x000fe40000000f00 */
[----:B------:R-:W-:-:S04]  /*1220*/  @!P0 IADD3 R68, PT, PT, R156, 0x2800, RZ ;  /* 0x000028009c448810 */ /* 0x000fc80007ffe0ff */
[----:B------:R-:W-:-:S04]  /*1230*/  @!P4 MOV R75, R68 ;  /* 0x00000044004bc202 */ /* 0x000fc80000000f00 */
[----:B------:R-:W-:Y:S01]  /*1240*/  @!P4 LEA R75, R108, R75, 0x3 ;  /* 0x0000004b6c4bc211 */ /* 0x000fe200078e18ff */
[----:B0-----:R-:W-:Y:S01]  /*1250*/  FADD.FTZ R68, R150, R69 ;  /* 0x0000004596447221 */ /* 0x001fe20000010000 */
[----:B-1----:R-:W-:-:S05]  /*1260*/  FADD.FTZ R69, R73, R152 ;  /* 0x0000009849457221 */ /* 0x002fca0000010000 */
        /* <DEDUP_REMOVED lines=36> */
[----:B---3--:R-:W-:Y:S01]  /*14b0*/  @P1 SHF.L.U32 R114, R118, 0x10, RZ ;  /* 0x0000001076721819 */ /* 0x008fe200000006ff */
        /* <DEDUP_REMOVED lines=34> */
[-CC-:B------:R-:W-:Y:S01]  /*16e0*/  FFMA.FTZ R68, R125, R119.reuse, R118.reuse ;  /* 0x000000777d447223 */ /* 0x180fe20000010076 */
[-CC-:B------:R-:W-:Y:S01]  /*16f0*/  FFMA.FTZ R135, R135, R119.reuse, R118.reuse ;  /* 0x0000007787877223 */ /* 0x180fe20000010076 */
[-CC-:B------:R-:W-:Y:S01]  /*1700*/  FFMA.FTZ R133, R133, R119.reuse, R118.reuse ;  /* 0x0000007785857223 */ /* 0x180fe20000010076 */
[-C--:B------:R-:W-:Y:S01]  /*1710*/  FFMA.FTZ R137, R137, R119.reuse, R118 ;  /* 0x0000007789897223 */ /* 0x080fe20000010076 */
[----:B------:R-:W-:Y:S01]  /*1720*/  FADD.FTZ R79, R79, -R68 ;  /* 0x800000444f4f7221 */ /* 0x000fe20000010000 */
[----:B------:R-:W-:Y:S01]  /*1730*/  FADD.FTZ R143, R130, -R143 ;  /* 0x8000008f828f7221 */ /* 0x000fe20000010000 */
[----:B------:R-:W-:Y:S01]  /*1740*/  FADD.FTZ R141, R128, -R141 ;  /* 0x8000008d808d7221 */ /* 0x000fe20000010000 */
[-CC-:B------:R-:W-:Y:S01]  /*1750*/  FFMA.FTZ R68, R121, R119.reuse, R118.reuse ;  /* 0x0000007779447223 */ /* 0x180fe20000010076 */
[----:B------:R-:W-:Y:S01]  /*1760*/  FADD.FTZ R147, R132, -R147 ;  /* 0x8000009384937221 */ /* 0x000fe20000010000 */
[----:B------:R-:W-:Y:S01]  /*1770*/  FADD.FTZ R135, R122, -R135 ;  /* 0x800000877a877221 */ /* 0x000fe20000010000 */
[----:B------:R-:W-:Y:S01]  /*1780*/  FADD.FTZ R133, R120, -R133 ;  /* 0x8000008578857221 */ /* 0x000fe20000010000 */
[----:B------:R-:W-:Y:S01]  /*1790*/  FADD.FTZ R137, R124, -R137 ;  /* 0x800000897c897221 */ /* 0x000fe20000010000 */
[----:B------:R-:W-:Y:S01]  /*17a0*/  FFMA.FTZ R127, R127, R119, R118 ;  /* 0x000000777f7f7223 */ /* 0x000fe20000010076 */
[C---:B------:R-:W-:Y:S01]  /*17b0*/  FMUL.FTZ R143, R110.reuse, R143 ;  /* 0x0000008f6e8f7220 */ /* 0x040fe20000410000 */
[C---:B------:R-:W-:Y:S01]  /*17c0*/  FMUL.FTZ R141, R110.reuse, R141 ;  /* 0x0000008d6e8d7220 */ /* 0x040fe20000410000 */
[----:B------:R-:W-:Y:S01]  /*17d0*/  FADD.FTZ R117, R117, -R68 ;  /* 0x8000004475757221 */ /* 0x000fe20000010000 */
[C---:B------:R-:W-:Y:S01]  /*17e0*/  FMUL.FTZ R147, R110.reuse, R147 ;  /* 0x000000936e937220 */ /* 0x040fe20000410000 */
[C---:B------:R-:W-:Y:S01]  /*17f0*/  FMUL.FTZ R135, R110.reuse, R135 ;  /* 0x000000876e877220 */ /* 0x040fe20000410000 */
[C---:B------:R-:W-:Y:S01]  /*1800*/  FMUL.FTZ R133, R110.reuse, R133 ;  /* 0x000000856e857220 */ /* 0x040fe20000410000 */
[--C-:B------:R-:W-:Y:S01]  /*1810*/  FFMA.FTZ R68, R81, R119, R118.reuse ;  /* 0x0000007751447223 */ /* 0x100fe20000010076 */
[----:B------:R-:W-:Y:S01]  /*1820*/  FMUL.FTZ R137, R110, R137 ;  /* 0x000000896e897220 */ /* 0x000fe20000410000 */
[----:B------:R-:W-:Y:S01]  /*1830*/  FADD.FTZ R127, R78, -R127 ;  /* 0x8000007f4e7f7221 */ /* 0x000fe20000010000 */
[-CC-:B------:R-:W-:Y:S01]  /*1840*/  FFMA.FTZ R86, R86, R119.reuse, R118.reuse ;  /* 0x0000007756567223 */ /* 0x180fe20000010076 */
[-CC-:B------:R-:W-:Y:S01]  /*1850*/  FFMA.FTZ R139, R139, R119.reuse, R118.reuse ;  /* 0x000000778b8b7223 */ /* 0x180fe20000010076 */
[-C--:B------:R-:W-:Y:S01]  /*1860*/  FMUL.FTZ R71, R143, R114.reuse ;  /* 0x000000728f477220 */ /* 0x080fe20000410000 */
[-C--:B------:R-:W-:Y:S01]  /*1870*/  FMUL.FTZ R74, R141, R114.reuse ;  /* 0x000000728d4a7220 */ /* 0x080fe20000410000 */
[-CC-:B------:R-:W-:Y:S01]  /*1880*/  FFMA.FTZ R131, R131, R119.reuse, R118.reuse ;  /* 0x0000007783837223 */ /* 0x180fe20000010076 */
[-C--:B------:R-:W-:Y:S01]  /*1890*/  FMUL.FTZ R70, R147, R114.reuse ;  /* 0x0000007293467220 */ /* 0x080fe20000410000 */
[-C--:B------:R-:W-:Y:S01]  /*18a0*/  FMUL.FTZ R75, R135, R114.reuse ;  /* 0x00000072874b7220 */ /* 0x080fe20000410000 */
[-C--:B------:R-:W-:Y:S01]  /*18b0*/  FMUL.FTZ R120, R133, R114.reuse ;  /* 0x0000007285787220 */ /* 0x080fe20000410000 */
[-C--:B------:R-:W-:Y:S01]  /*18c0*/  FFMA.FTZ R123, R123, R119.reuse, R118 ;  /* 0x000000777b7b7223 */ /* 0x080fe20000010076 */
[----:B------:R-:W-:Y:S01]  /*18d0*/  FADD.FTZ R115, R115, -R68 ;  /* 0x8000004473737221 */ /* 0x000fe20000010000 */
[--C-:B------:R-:W-:Y:S01]  /*18e0*/  FFMA.FTZ R0, R0, R119, R118.reuse ;  /* 0x0000007700007223 */ /* 0x100fe20000010076 */
[-C--:B------:R-:W-:Y:S01]  /*18f0*/  FMUL.FTZ R73, R137, R114.reuse ;  /* 0x0000007289497220 */ /* 0x080fe20000410000 */
[----:B------:R-:W-:Y:S01]  /*1900*/  FMUL.FTZ R127, R110, R127 ;  /* 0x0000007f6e7f7220 */ /* 0x000fe20000410000 */
[-CC-:B------:R-:W-:Y:S01]  /*1910*/  FFMA.FTZ R68, R82, R119.reuse, R118.reuse ;  /* 0x0000007752447223 */ /* 0x180fe20000010076 */
[-CC-:B------:R-:W-:Y:S01]  /*1920*/  FFMA.FTZ R87, R87, R119.reuse, R118.reuse ;  /* 0x0000007757577223 */ /* 0x180fe20000010076 */
[----:B------:R-:W-:Y:S01]  /*1930*/  FFMA.FTZ R116, R116, R119, R118 ;  /* 0x0000007774747223 */ /* 0x000fe20000010076 */
[----:B------:R-:W-:Y:S01]  /*1940*/  FADD.FTZ R111, R111, -R86 ;  /* 0x800000566f6f7221 */ /* 0x000fe20000010000 */
[----:B------:R-:W-:Y:S01]  /*1950*/  FADD.FTZ R139, R126, -R139 ;  /* 0x8000008b7e8b7221 */ /* 0x000fe20000010000 */
[----:B------:R-:W-:Y:S01]  /*1960*/  FMUL.FTZ R77, R110, R77 ;  /* 0x0000004d6e4d7220 */ /* 0x000fe20000410000 */
[----:B------:R-:W-:Y:S01]  /*1970*/  FFMA.FTZ R85, R85, R119, R118 ;  /* 0x0000007755557223 */ /* 0x000fe20000010076 */
[----:B------:R-:W-:Y:S01]  /*1980*/  FADD.FTZ R131, R76, -R131 ;  /* 0x800000834c837221 */ /* 0x000fe20000010000 */
[----:B------:R-:W-:Y:S01]  /*1990*/  FMUL.FTZ R79, R110, R79 ;  /* 0x0000004f6e4f7220 */ /* 0x000fe20000410000 */
[----:B------:R-:W-:Y:S01]  /*19a0*/  FADD.FTZ R123, R80, -R123 ;  /* 0x8000007b507b7221 */ /* 0x000fe20000010000 */
[----:B------:R-:W-:Y:S01]  /*19b0*/  FADD.FTZ R145, R145, -R0 ;  /* 0x8000000091917221 */ /* 0x000fe20000010000 */
[----:B------:R-:W-:Y:S01]  /*19c0*/  F2F.BF16.F32 R71, R71 ;  /* 0x0000004700477304 */ /* 0x000fe20000202000 */
[-C--:B------:R-:W-:Y:S01]  /*19d0*/  FMUL.FTZ R127, R127, R114.reuse ;  /* 0x000000727f7f7220 */ /* 0x080fe20000410000 */
[----:B------:R-:W-:Y:S01]  /*19e0*/  FMUL.FTZ R117, R110, R117 ;  /* 0x000000756e757220 */ /* 0x000fe20000410000 */
[----:B------:R-:W-:Y:S01]  /*19f0*/  FADD.FTZ R83, R83, -R68 ;  /* 0x8000004453537221 */ /* 0x000fe20000010000 */
[----:B------:R-:W-:Y:S01]  /*1a00*/  FADD.FTZ R87, R112, -R87 ;  /* 0x8000005770577221 */ /* 0x000fe20000010000 */
[----:B------:R-:W-:Y:S01]  /*1a10*/  FADD.FTZ R113, R113, -R116 ;  /* 0x8000007471717221 */ /* 0x000fe20000010000 */
[C---:B------:R-:W-:Y:S01]  /*1a20*/  FMUL.FTZ R111, R110.reuse, R111 ;  /* 0x0000006f6e6f7220 */ /* 0x040fe20000410000 */
[----:B------:R-:W-:Y:S01]  /*1a30*/  FMUL.FTZ R139, R110, R139 ;  /* 0x0000008b6e8b7220 */ /* 0x000fe20000410000 */
[----:B------:R-:W0:Y:S01]  /*1a40*/  F2F.BF16.F32 R74, R74 ;  /* 0x0000004a004a7304 */ /* 0x000e220000202000 */
[-C--:B------:R-:W-:Y:S01]  /*1a50*/  FMUL.FTZ R77, R77, R114.reuse ;  /* 0x000000724d4d7220 */ /* 0x080fe20000410000 */
[----:B------:R-:W-:Y:S01]  /*1a60*/  FADD.FTZ R85, R84, -R85 ;  /* 0x8000005554557221 */ /* 0x000fe20000010000 */
[C---:B------:R-:W-:Y:S01]  /*1a70*/  FMUL.FTZ R131, R110.reuse, R131 ;  /* 0x000000836e837220 */ /* 0x040fe20000410000 */
[-C--:B------:R-:W-:Y:S01]  /*1a80*/  FMUL.FTZ R79, R79, R114.reuse ;  /* 0x000000724f4f7220 */ /* 0x080fe20000410000 */
[C---:B------:R-:W-:Y:S01]  /*1a90*/  FMUL.FTZ R115, R110.reuse, R115 ;  /* 0x000000736e737220 */ /* 0x040fe20000410000 */
[C---:B------:R-:W-:Y:S01]  /*1aa0*/  FMUL.FTZ R123, R110.reuse, R123 ;  /* 0x0000007b6e7b7220 */ /* 0x040fe20000410000 */
[C---:B------:R-:W-:Y:S01]  /*1ab0*/  FMUL.FTZ R145, R110.reuse, R145 ;  /* 0x000000916e917220 */ /* 0x040fe20000410000 */
[----:B------:R-:W1:Y:S01]  /*1ac0*/  F2F.BF16.F32 R70, R70 ;  /* 0x0000004600467304 */ /* 0x000e620000202000 */
[-C--:B------:R-:W-:Y:S01]  /*1ad0*/  FMUL.FTZ R117, R117, R114.reuse ;  /* 0x0000007275757220 */ /* 0x080fe20000410000 */
[C---:B------:R-:W-:Y:S01]  /*1ae0*/  FMUL.FTZ R83, R110.reuse, R83 ;  /* 0x000000536e537220 */ /* 0x040fe20000410000 */
[C---:B------:R-:W-:Y:S01]  /*1af0*/  FMUL.FTZ R87, R110.reuse, R87 ;  /* 0x000000576e577220 */ /* 0x040fe20000410000 */
[C---:B------:R-:W-:Y:S01]  /*1b00*/  FMUL.FTZ R113, R110.reuse, R113 ;  /* 0x000000716e717220 */ /* 0x040fe20000410000 */
[-C--:B------:R-:W-:Y:S01]  /*1b10*/  FMUL.FTZ R111, R111, R114.reuse ;  /* 0x000000726f6f7220 */ /* 0x080fe20000410000 */
[-C--:B------:R-:W-:Y:S01]  /*1b20*/  FMUL.FTZ R72, R139, R114.reuse ;  /* 0x000000728b487220 */ /* 0x080fe20000410000 */
[----:B------:R-:W-:Y:S01]  /*1b30*/  FMUL.FTZ R85, R110, R85 ;  /* 0x000000556e557220 */ /* 0x000fe20000410000 */
[----:B------:R-:W-:Y:S01]  /*1b40*/  F2F.BF16.F32 R75, R75 ;  /* 0x0000004b004b7304 */ /* 0x000fe20000202000 */
[----:B------:R-:W2:Y:S01]  /*1b50*/  LDC.64 R68, c[0x0][0x468] ;  /* 0x00011a00ff447b82 */ /* 0x000ea20000000a00 */
[-C--:B------:R-:W-:Y:S01]  /*1b60*/  FMUL.FTZ R76, R131, R114.reuse ;  /* 0x00000072834c7220 */ /* 0x080fe20000410000 */
[-C--:B------:R-:W-:Y:S01]  /*1b70*/  FMUL.FTZ R115, R115, R114.reuse ;  /* 0x0000007273737220 */ /* 0x080fe20000410000 */
[-C--:B------:R-:W-:Y:S01]  /*1b80*/  FMUL.FTZ R78, R123, R114.reuse ;  /* 0x000000727b4e7220 */ /* 0x080fe20000410000 */
[-C--:B------:R-:W-:Y:S01]  /*1b90*/  FMUL.FTZ R0, R145, R114.reuse ;  /* 0x0000007291007220 */ /* 0x080fe20000410000 */
[-C--:B------:R-:W-:Y:S01]  /*1ba0*/  FMUL.FTZ R83, R83, R114.reuse ;  /* 0x0000007253537220 */ /* 0x080fe20000410000 */
[-C--:B------:R-:W-:Y:S01]  /*1bb0*/  FMUL.FTZ R87, R87, R114.reuse ;  /* 0x0000007257577220 */ /* 0x080fe20000410000 */
[----:B------:R-:W3:Y:S01]  /*1bc0*/  F2F.BF16.F32 R120, R120 ;  /* 0x0000007800787304 */ /* 0x000ee20000202000 */
[-C--:B------:R-:W-:Y:S01]  /*1bd0*/  FMUL.FTZ R113, R113, R114.reuse ;  /* 0x0000007271717220 */ /* 0x080fe20000410000 */
[----:B------:R-:W-:Y:S01]  /*1be0*/  FMUL.FTZ R114, R85, R114 ;  /* 0x0000007255727220 */ /* 0x000fe20000410000 */
[----:B0-----:R-:W-:Y:S01]  /*1bf0*/  PRMT R81, R71, 0x5410, R74 ;  /* 0x0000541047517816 */ /* 0x001fe2000000004a */
[----:B-1----:R-:W-:-:S04]  /*1c00*/  IMAD.WIDE.U32 R70, R70, 0x10000, RZ ;  /* 0x0001000046467825 */ /* 0x002fc800078e00ff */
[----:B------:R-:W0:Y:S01]  /*1c10*/  F2F.BF16.F32 R73, R73 ;  /* 0x0000004900497304 */ /* 0x000e220000202000 */
[----:B------:R-:W-:Y:S02]  /*1c20*/  LOP3.LUT R71, R81, R71, RZ, 0xfc, !PT ;  /* 0x0000004751477212 */ /* 0x000fe400078efcff */
[----:B---3--:R-:W-:-:S05]  /*1c30*/  PRMT R85, R75, 0x5410, R120 ;  /* 0x000054104b557816 */ /* 0x008fca0000000078 */
[----:B------:R-:W-:Y:S01]  /*1c40*/  F2F.BF16.F32 R127, R127 ;  /* 0x0000007f007f7304 */ /* 0x000fe20000202000 */
[----:B0-----:R-:W-:-:S07]  /*1c50*/  IMAD.WIDE.U32 R74, R73, 0x10000, RZ ;  /* 0x00010000494a7825 */ /* 0x001fce00078e00ff */
[----:B------:R-:W0:Y:S01]  /*1c60*/  F2F.BF16.F32 R80, R79 ;  /* 0x0000004f00507304 */ /* 0x000e220000202000 */
[----:B------:R-:W-:-:S07]  /*1c70*/  LOP3.LUT R73, R85, R75, RZ, 0xfc, !PT ;  /* 0x0000004b55497212 */ /* 0x000fce00078efcff */
[----:B------:R-:W1:Y:S01]  /*1c80*/  F2F.BF16.F32 R77, R77 ;  /* 0x0000004d004d7304 */ /* 0x000e620000202000 */
[----:B0-----:R-:W-:-:S07]  /*1c90*/  PRMT R127, R127, 0x5410, R80 ;  /* 0x000054107f7f7816 */ /* 0x001fce0000000050 */
[----:B------:R-:W-:Y:S01]  /*1ca0*/  F2F.BF16.F32 R82, R117 ;  /* 0x0000007500527304 */ /* 0x000fe20000202000 */
[----:B-1----:R-:W-:-:S07]  /*1cb0*/  IMAD.WIDE.U32 R80, R77, 0x10000, RZ ;  /* 0x000100004d507825 */ /* 0x002fce00078e00ff */
[----:B------:R-:W0:Y:S01]  /*1cc0*/  F2F.BF16.F32 R84, R111 ;  /* 0x0000006f00547304 */ /* 0x000e220000202000 */
[----:B------:R-:W-:-:S07]  /*1cd0*/  LOP3.LUT R75, R127, R81, RZ, 0xfc, !PT ;  /* 0x000000517f4b7212 */ /* 0x000fce00078efcff */
[----:B------:R-:W1:Y:S01]  /*1ce0*/  F2F.BF16.F32 R72, R72 ;  /* 0x0000004800487304 */ /* 0x000e620000202000 */
[----:B0-----:R-:W-:-:S07]  /*1cf0*/  IMAD.WIDE.U32 R84, R84, 0x10000, RZ ;  /* 0x0001000054547825 */ /* 0x001fce00078e00ff */
[----:B------:R-:W0:Y:S01]  /*1d00*/  F2F.BF16.F32 R76, R76 ;  /* 0x0000004c004c7304 */ /* 0x000e220000202000 */
[----:B-1----:R-:W-:-:S07]  /*1d10*/  LOP3.LUT R72, R74, R72, RZ, 0xfc, !PT ;  /* 0x000000484a487212 */ /* 0x002fce00078efcff */
[----:B------:R-:W-:Y:S01]  /*1d20*/  F2F.BF16.F32 R115, R115 ;  /* 0x0000007300737304 */ /* 0x000fe20000202000 */
[----:B0-----:R-:W-:-:S07]  /*1d30*/  LOP3.LUT R74, R80, R76, RZ, 0xfc, !PT ;  /* 0x0000004c504a7212 */ /* 0x001fce00078efcff */
[----:B------:R0:W1:Y:S01]  /*1d40*/  F2F.BF16.F32 R112, R83 ;  /* 0x0000005300707304 */ /* 0x0000620000202000 */
[----:B--2---:R-:W-:-:S04]  /*1d50*/  IMAD.WIDE.U32 R80, R105, 0x8, R68 ;  /* 0x0000000869507825 */ /* 0x004fc800078e0044 */
[----:B------:R-:W-:-:S03]  /*1d60*/  IMAD.WIDE.U32 R104, R104, 0x8, R68 ;  /* 0x0000000868687825 */ /* 0x000fc600078e0044 */
[----:B------:R-:W2:Y:S01]  /*1d70*/  F2F.BF16.F32 R78, R78 ;  /* 0x0000004e004e7304 */ /* 0x000ea20000202000 */
[----:B0-----:R-:W-:Y:S01]  /*1d80*/  IMAD.WIDE.U32 R82, R82, 0x10000, RZ ;  /* 0x0001000052527825 */ /* 0x001fe200078e00ff */
[----:B-1----:R-:W-:-:S06]  /*1d90*/  PRMT R115, R115, 0x5410, R112 ;  /* 0x0000541073737816 */ /* 0x002fcc0000000070 */
[----:B------:R-:W0:Y:S01]  /*1da0*/  F2F.BF16.F32 R79, R114 ;  /* 0x00000072004f7304 */ /* 0x000e220000202000 */
[----:B------:R-:W-:Y:S02]  /*1db0*/  LOP3.LUT R77, R115, R83, RZ, 0xfc, !PT ;  /* 0x00000053734d7212 */ /* 0x000fe400078efcff */
[----:B--2---:R-:W-:-:S05]  /*1dc0*/  LOP3.LUT R76, R82, R78, RZ, 0xfc, !PT ;  /* 0x0000004e524c7212 */ /* 0x004fca00078efcff */
[----:B------:R-:W1:Y:S01]  /*1dd0*/  F2F.BF16.F32 R0, R0 ;  /* 0x0000000000007304 */ /* 0x000e620000202000 */
[----:B------:R-:W-:Y:S01]  /*1de0*/  IMAD.WIDE.U32 R82, R103, 0x8, R68 ;  /* 0x0000000867527825 */ /* 0x000fe200078e0044 */
[----:B0-----:R-:W-:-:S06]  /*1df0*/  LOP3.LUT R84, R84, R79, RZ, 0xfc, !PT ;  /* 0x0000004f54547212 */ /* 0x001fcc00078efcff */
[----:B------:R-:W-:Y:S01]  /*1e00*/  F2F.BF16.F32 R87, R87 ;  /* 0x0000005700577304 */ /* 0x000fe20000202000 */
[----:B------:R-:W-:-:S04]  /*1e10*/  IMAD.WIDE.U32 R78, R106, 0x8, R68 ;  /* 0x000000086a4e7825 */ /* 0x000fc800078e0044 */
[----:B------:R-:W-:Y:S01]  /*1e20*/  IMAD.WIDE.U32 R68, R102, 0x8, R68 ;  /* 0x0000000866447825 */ /* 0x000fe200078e0044 */
[----:B-1----:R-:W-:Y:S02]  /*1e30*/  LOP3.LUT R70, R70, R0, RZ, 0xfc, !PT ;  /* 0x0000000046467212 */ /* 0x002fe400078efcff */
[----:B------:R-:W0:Y:S03]  /*1e40*/  F2F.BF16.F32 R86, R113 ;  /* 0x0000007100567304 */ /* 0x000e260000202000 */
[----:B------:R1:W-:Y:S04]  /*1e50*/  STG.E.64 desc[UR4][R78.64], R70 ;  /* 0x000000464e007986 */ /* 0x0003e8000c101b04 */
[----:B------:R1:W-:Y:S04]  /*1e60*/  STG.E.64 desc[UR4][R80.64], R72 ;  /* 0x0000004850007986 */ /* 0x0003e8000c101b04 */
[----:B------:R1:W-:Y:S01]  /*1e70*/  STG.E.64 desc[UR4][R104.64], R74 ;  /* 0x0000004a68007986 */ /* 0x0003e2000c101b04 */
[----:B0-----:R-:W-:-:S03]  /*1e80*/  PRMT R87, R87, 0x5410, R86 ;  /* 0x0000541057577816 */ /* 0x001fc60000000056 */
[----:B------:R1:W-:Y:S01]  /*1e90*/  STG.E.64 desc[UR4][R82.64], R76 ;  /* 0x0000004c52007986 */ /* 0x0003e2000c101b04 */
[----:B------:R-:W-:-:S05]  /*1ea0*/  LOP3.LUT R85, R87, R85, RZ, 0xfc, !PT ;  /* 0x0000005557557212 */ /* 0x000fca00078efcff */
[----:B------:R1:W-:Y:S01]  /*1eb0*/  STG.E.64 desc[UR4][R68.64], R84 ;  /* 0x0000005444007986 */ /* 0x0003e2000c101b04 */
[----:B------:R-:W-:Y:S05]  /*1ec0*/  BRA `(.L_x_4669) ;  /* 0x0000001800907947 */ /* 0x000fea0003800000 */
.L_x_4668:
[-CC-:B------:R-:W-:Y:S01]  /*1ed0*/  FFMA.FTZ R0, R0, R119.reuse, R118.reuse ;  /* 0x0000007700007223 */ /* 0x180fe20000010076 */
[-CC-:B------:R-:W-:Y:S01]  /*1ee0*/  FFMA.FTZ R71, R143, R119.reuse, R118.reuse ;  /* 0x000000778f477223 */ /* 0x180fe20000010076 */
[-CC-:B------:R-:W-:Y:S01]  /*1ef0*/  FFMA.FTZ R139, R139, R119.reuse, R118.reuse ;  /* 0x000000778b8b7223 */ /* 0x180fe20000010076 */
[-C--:B------:R-:W-:Y:S01]  /*1f00*/  FFMA.FTZ R141, R141, R119.reuse, R118 ;  /* 0x000000778d8d7223 */ /* 0x080fe20000010076 */
[----:B------:R-:W-:Y:S01]  /*1f10*/  FADD.FTZ R145, R145, -R0 ;  /* 0x8000000091917221 */ /* 0x000fe20000010000 */
[----:B------:R-:W-:Y:S01]  /*1f20*/  FADD.FTZ R71, R130, -R71 ;  /* 0x8000004782477221 */ /* 0x000fe20000010000 */
[----:B------:R-:W-:Y:S01]  /*1f30*/  FADD.FTZ R139, R126, -R139 ;  /* 0x8000008b7e8b7221 */ /* 0x000fe20000010000 */
[--C-:B------:R-:W-:Y:S01]  /*1f40*/  FFMA.FTZ R131, R131, R119, R118.reuse ;  /* 0x0000007783837223 */ /* 0x100fe20000010076 */
[C---:B------:R-:W-:Y:S01]  /*1f50*/  FMUL.FTZ R68, R110.reuse, R145 ;  /* 0x000000916e447220 */ /* 0x040fe20000410000 */
[----:B------:R-:W-:Y:S01]  /*1f60*/  FMUL.FTZ R70, R110, R71 ;  /* 0x000000476e467220 */ /* 0x000fe20000410000 */
[----:B------:R-:W-:Y:S01]  /*1f70*/  FADD.FTZ R71, R128, -R141 ;  /* 0x8000008d80477221 */ /* 0x000fe20000010000 */
[----:B------:R-:W-:Y:S01]  /*1f80*/  FADD.FTZ R131, R76, -R131 ;  /* 0x800000834c837221 */ /* 0x000fe20000010000 */
[-C--:B------:R-:W-:Y:S01]  /*1f90*/  FMUL.FTZ R72, R68, R114.reuse ;  /* 0x0000007244487220 */ /* 0x080fe20000410000 */
[--C-:B------:R-:W-:Y:S01]  /*1fa0*/  FFMA.FTZ R133, R133, R119, R118.reuse ;  /* 0x0000007785857223 */ /* 0x100fe20000010076 */
[C---:B------:R-:W-:Y:S01]  /*1fb0*/  FMUL.FTZ R71, R110.reuse, R71 ;  /* 0x000000476e477220 */ /* 0x040fe20000410000 */
[----:B------:R-:W-:Y:S01]  /*1fc0*/  FMUL.FTZ R76, R110, R131 ;  /* 0x000000836e4c7220 */ /* 0x000fe20000410000 */
[----:B------:R0:W-:Y:S01]  /*1fd0*/  F2F.BF16.F32 R143, R72 ;  /* 0x00000048008f7304 */ /* 0x0001e20000202000 */
[-CC-:B------:R-:W-:Y:S01]  /*1fe0*/  FFMA.FTZ R147, R147, R119.reuse, R118.reuse ;  /* 0x0000007793937223 */ /* 0x180fe20000010076 */
[-C--:B------:R-:W-:Y:S01]  /*1ff0*/  FMUL.FTZ R75, R71, R114.reuse ;  /* 0x00000072474b7220 */ /* 0x080fe20000410000 */
[-CC-:B------:R-:W-:Y:S01]  /*2000*/  FFMA.FTZ R73, R137, R119.reuse, R118.reuse ;  /* 0x0000007789497223 */ /* 0x180fe20000010076 */
[-CC-:B------:R-:W-:Y:S01]  /*2010*/  FFMA.FTZ R131, R127, R119.reuse, R118.reuse ;  /* 0x000000777f837223 */ /* 0x180fe20000010076 */
[----:B------:R-:W-:Y:S01]  /*2020*/  FADD.FTZ R69, R132, -R147 ;  /* 0x8000009384457221 */ /* 0x000fe20000010000 */
[-CC-:B------:R-:W-:Y:S01]  /*2030*/  FFMA.FTZ R132, R125, R119.reuse, R118.reuse ;  /* 0x000000777d847223 */ /* 0x180fe20000010076 */
[--C-:B------:R-:W-:Y:S01]  /*2040*/  FFMA.FTZ R123, R123, R119, R118.reuse ;  /* 0x000000777b7b7223 */ /* 0x100fe20000010076 */
[----:B------:R1:W-:Y:S01]  /*2050*/  F2F.BF16.F32 R137, R75 ;  /* 0x0000004b00897304 */ /* 0x0003e20000202000 */
[----:B0-----:R-:W-:Y:S01]  /*2060*/  FMUL.FTZ R72, R110, R139 ;  /* 0x0000008b6e487220 */ /* 0x001fe20000410000 */
[----:B------:R-:W-:Y:S01]  /*2070*/  FFMA.FTZ R139, R135, R119, R118 ;  /* 0x00000077878b7223 */ /* 0x000fe20000010076 */
[----:B------:R-:W-:Y:S01]  /*2080*/  FADD.FTZ R131, R78, -R131 ;  /* 0x800000834e837221 */ /* 0x000fe20000010000 */
[----:B------:R-:W-:Y:S01]  /*2090*/  FADD.FTZ R79, R79, -R132 ;  /* 0x800000844f4f7221 */ /* 0x000fe20000010000 */
[-C--:B------:R-:W-:Y:S01]  /*20a0*/  FMUL.FTZ R126, R72, R114.reuse ;  /* 0x00000072487e7220 */ /* 0x080fe20000410000 */
[----:B------:R-:W-:Y:S01]  /*20b0*/  FADD.FTZ R139, R122, -R139 ;  /* 0x8000008b7a8b7221 */ /* 0x000fe20000010000 */
[C---:B------:R-:W-:Y:S01]  /*20c0*/  FMUL.FTZ R78, R110.reuse, R131 ;  /* 0x000000836e4e7220 */ /* 0x040fe20000410000 */
[----:B------:R-:W-:Y:S01]  /*20d0*/  FMUL.FTZ R79, R110, R79 ;  /* 0x0000004f6e4f7220 */ /* 0x000fe20000410000 */
[----:B------:R0:W-:Y:S01]  /*20e0*/  F2F.BF16.F32 R135, R126 ;  /* 0x0000007e00877304 */ /* 0x0001e20000202000 */
[----:B-1----:R-:W-:Y:S01]  /*20f0*/  FADD.FTZ R75, R120, -R133 ;  /* 0x80000085784b7221 */ /* 0x002fe20000010000 */
[----:B------:R-:W-:Y:S01]  /*2100*/  FADD.FTZ R131, R80, -R123 ;  /* 0x8000007b50837221 */ /* 0x000fe20000010000 */
[-C--:B------:R-:W-:Y:S01]  /*2110*/  FMUL.FTZ R123, R79, R114.reuse ;  /* 0x000000724f7b7220 */ /* 0x080fe20000410000 */
[----:B------:R-:W-:Y:S01]  /*2120*/  FADD.FTZ R73, R124, -R73 ;  /* 0x800000497c497221 */ /* 0x000fe20000010000 */
[C---:B------:R-:W-:Y:S01]  /*2130*/  FMUL.FTZ R75, R110.reuse, R75 ;  /* 0x0000004b6e4b7220 */ /* 0x040fe20000410000 */
[----:B------:R-:W-:Y:S01]  /*2140*/  FMUL.FTZ R69, R110, R69 ;  /* 0x000000456e457220 */ /* 0x000fe20000410000 */
[--C-:B------:R-:W-:Y:S01]  /*2150*/  FFMA.FTZ R116, R116, R119, R118.reuse ;  /* 0x0000007774747223 */ /* 0x100fe20000010076 */
[C---:B------:R-:W-:Y:S01]  /*2160*/  FMUL.FTZ R73, R110.reuse, R73 ;  /* 0x000000496e497220 */ /* 0x040fe20000410000 */
[----:B0-----:R-:W-:Y:S01]  /*2170*/  FFMA.FTZ R126, R129, R119, R118 ;  /* 0x00000077817e7223 */ /* 0x001fe20000010076 */
[-C--:B------:R-:W-:Y:S01]  /*2180*/  FMUL.FTZ R122, R75, R114.reuse ;  /* 0x000000724b7a7220 */ /* 0x080fe20000410000 */
[----:B------:R-:W-:Y:S01]  /*2190*/  FMUL.FTZ R74, R110, R139 ;  /* 0x0000008b6e4a7220 */ /* 0x000fe20000410000 */
[-C--:B------:R-:W-:Y:S01]  /*21a0*/  FMUL.FTZ R0, R69, R114.reuse ;  /* 0x0000007245007220 */ /* 0x080fe20000410000 */
[----:B------:R-:W-:Y:S01]  /*21b0*/  FADD.FTZ R77, R77, -R126 ;  /* 0x8000007e4d4d7221 */ /* 0x000fe20000010000 */
[-C--:B------:R-:W-:Y:S01]  /*21c0*/  FMUL.FTZ R126, R76, R114.reuse ;  /* 0x000000724c7e7220 */ /* 0x080fe20000410000 */
[----:B------:R0:W-:Y:S01]  /*21d0*/  F2F.BF16.F32 R129, R122 ;  /* 0x0000007a00817304 */ /* 0x0001e20000202000 */
[-C--:B------:R-:W-:Y:S01]  /*21e0*/  FMUL.FTZ R128, R70, R114.reuse ;  /* 0x0000007246807220 */ /* 0x080fe20000410000 */
[-C--:B------:R-:W-:Y:S01]  /*21f0*/  FMUL.FTZ R124, R73, R114.reuse ;  /* 0x00000072497c7220 */ /* 0x080fe20000410000 */
[----:B------:R-:W-:Y:S01]  /*2200*/  FADD.FTZ R133, R113, -R116 ;  /* 0x8000007471857221 */ /* 0x000fe20000010000 */
[----:B------:R-:W-:Y:S01]  /*2210*/  FMUL.FTZ R120, R74, R114 ;  /* 0x000000724a787220 */ /* 0x000fe20000410000 */
[C---:B------:R-:W-:Y:S01]  /*2220*/  FMUL.FTZ R77, R110.reuse, R77 ;  /* 0x0000004d6e4d7220 */ /* 0x040fe20000410000 */
[----:B------:R-:W-:-:S02]  /*2230*/  FMUL.FTZ R80, R110, R131 ;  /* 0x000000836e507220 */ /* 0x000fc40000410000 */
[----:B------:R1:W-:Y:S01]  /*2240*/  F2F.BF16.F32 R127, R126 ;  /* 0x0000007e007f7304 */ /* 0x0003e20000202000 */
[-C--:B0-----:R-:W-:Y:S01]  /*2250*/  FMUL.FTZ R122, R78, R114.reuse ;  /* 0x000000724e7a7220 */ /* 0x081fe20000410000 */
[-C--:B------:R-:W-:Y:S01]  /*2260*/  FMUL.FTZ R130, R77, R114.reuse ;  /* 0x000000724d827220 */ /* 0x080fe20000410000 */
[----:B------:R-:W-:-:S05]  /*2270*/  FMUL.FTZ R131, R80, R114 ;  /* 0x0000007250837220 */ /* 0x000fca0000410000 */
[----:B------:R-:W-:Y:S01]  /*2280*/  F2F.BF16.F32 R122, R122 ;  /* 0x0000007a007a7304 */ /* 0x000fe20000202000 */
[----:B-1----:R-:W-:-:S04]  /*2290*/  FFMA.FTZ R126, R121, R119, R118 ;  /* 0x00000077797e7223 */ /* 0x002fc80000010076 */
[----:B------:R-:W-:Y:S01]  /*22a0*/  FADD.FTZ R117, R117, -R126 ;  /* 0x8000007e75757221 */ /* 0x000fe20000010000 */
[----:B------:R-:W-:Y:S02]  /*22b0*/  FFMA.FTZ R126, R81, R119, R118 ;  /* 0x00000077517e7223 */ /* 0x000fe40000010076 */
[----:B------:R0:W1:Y:S01]  /*22c0*/  F2F.BF16.F32 R121, R123 ;  /* 0x0000007b00797304 */ /* 0x0000620000202000 */
[----:B------:R-:W-:Y:S01]  /*22d0*/  FMUL.FTZ R81, R110, R117 ;  /* 0x000000756e517220 */ /* 0x000fe20000410000 */
[----:B------:R-:W-:Y:S01]  /*22e0*/  FADD.FTZ R115, R115, -R126 ;  /* 0x8000007e73737221 */ /* 0x000fe20000010000 */
[----:B------:R-:W-:Y:S02]  /*22f0*/  FFMA.FTZ R126, R82, R119, R118 ;  /* 0x00000077527e7223 */ /* 0x000fe40000010076 */
[-C--:B------:R-:W-:Y:S01]  /*2300*/  FMUL.FTZ R117, R81, R114.reuse ;  /* 0x0000007251757220 */ /* 0x080fe20000410000 */
[----:B------:R-:W-:Y:S01]  /*2310*/  FMUL.FTZ R82, R110, R115 ;  /* 0x000000736e527220 */ /* 0x000fe20000410000 */
[----:B------:R-:W-:Y:S01]  /*2320*/  FADD.FTZ R83, R83, -R126 ;  /* 0x8000007e53537221 */ /* 0x000fe20000010000 */
[----:B------:R-:W2:Y:S01]  /*2330*/  F2F.BF16.F32 R0, R0 ;  /* 0x0000000000007304 */ /* 0x000ea20000202000 */
[--C-:B0-----:R-:W-:Y:S01]  /*2340*/  FFMA.FTZ R123, R87, R119, R118.reuse ;  /* 0x00000077577b7223 */ /* 0x101fe20000010076 */
[-C--:B------:R-:W-:Y:S01]  /*2350*/  FMUL.FTZ R115, R82, R114.reuse ;  /* 0x0000007252737220 */ /* 0x080fe20000410000 */
[C---:B------:R-:W-:Y:S01]  /*2360*/  FMUL.FTZ R83, R110.reuse, R83 ;  /* 0x000000536e537220 */ /* 0x040fe20000410000 */
[----:B------:R-:W-:Y:S01]  /*2370*/  FMUL.FTZ R87, R110, R133 ;  /* 0x000000856e577220 */ /* 0x000fe20000410000 */
[----:B------:R-:W-:Y:S01]  /*2380*/  FADD.FTZ R123, R112, -R123 ;  /* 0x8000007b707b7221 */ /* 0x000fe20000010000 */
[----:B------:R-:W-:Y:S01]  /*2390*/  FFMA.FTZ R112, R86, R119, R118 ;  /* 0x0000007756707223 */ /* 0x000fe20000010076 */
[-C--:B------:R-:W-:Y:S01]  /*23a0*/  FMUL.FTZ R113, R83, R114.reuse ;  /* 0x0000007253717220 */ /* 0x080fe20000410000 */
[----:B------:R-:W-:Y:S01]  /*23b0*/  F2F.BF16.F32 R115, R115 ;  /* 0x0000007300737304 */ /* 0x000fe20000202000 */
[----:B------:R-:W-:Y:S01]  /*23c0*/  FMUL.FTZ R86, R110, R123 ;  /* 0x0000007b6e567220 */ /* 0x000fe20000410000 */
[----:B------:R-:W-:Y:S01]  /*23d0*/  FADD.FTZ R111, R111, -R112 ;  /* 0x800000706f6f7221 */ /* 0x000fe20000010000 */
[----:B-1----:R-:W-:Y:S01]  /*23e0*/  PRMT R133, R122, 0x5410, R121 ;  /* 0x000054107a857816 */ /* 0x002fe20000000079 */
[----:B------:R-:W-:Y:S01]  /*23f0*/  FFMA.FTZ R119, R85, R119, R118 ;  /* 0x0000007755777223 */ /* 0x000fe20000010076 */
[----:B------:R-:W0:Y:S01]  /*2400*/  LDC.64 R122, c[0x0][0x468] ;  /* 0x00011a00ff7a7b82 */ /* 0x000e220000000a00 */
[----:B------:R-:W-:Y:S01]  /*2410*/  FMUL.FTZ R85, R110, R111 ;  /* 0x0000006f6e557220 */ /* 0x000fe20000410000 */
[-C--:B------:R-:W-:Y:S01]  /*2420*/  FMUL.FTZ R132, R86, R114.reuse ;  /* 0x0000007256847220 */ /* 0x080fe20000410000 */
[----:B------:R1:W3:Y:S01]  /*2430*/  F2F.BF16.F32 R116, R113 ;  /* 0x0000007100747304 */ /* 0x0002e20000202000 */
[-C--:B------:R-:W-:Y:S01]  /*2440*/  FMUL.FTZ R126, R87, R114.reuse ;  /* 0x00000072577e7220 */ /* 0x080fe20000410000 */
[----:B------:R-:W-:Y:S01]  /*2450*/  FADD.FTZ R119, R84, -R119 ;  /* 0x8000007754777221 */ /* 0x000fe20000010000 */
[----:B------:R-:W-:-:S03]  /*2460*/  FMUL.FTZ R118, R85, R114 ;  /* 0x0000007255767220 */ /* 0x000fc60000410000 */
[----:B------:R-:W-:Y:S01]  /*2470*/  FMUL.FTZ R84, R110, R119 ;  /* 0x000000776e547220 */ /* 0x000fe20000410000 */
[----:B--2---:R-:W-:Y:S01]  /*2480*/  IMAD.WIDE.U32 R110, R0, 0x10000, RZ ;  /* 0x00010000006e7825 */ /* 0x004fe200078e00ff */
[----:B------:R-:W2:Y:S01]  /*2490*/  F2F.BF16.F32 R128, R128 ;  /* 0x0000008000807304 */ /* 0x000ea20000202000 */
[----:B-1----:R-:W1:Y:S01]  /*24a0*/  LDC.64 R112, c[0x0][0x478] ;  /* 0x00011e00ff707b82 */ /* 0x002e620000000a00 */
[----:B---3--:R-:W-:-:S06]  /*24b0*/  PRMT R139, R115, 0x5410, R116 ;  /* 0x00005410738b7816 */ /* 0x008fcc0000000074 */
[----:B------:R-:W-:Y:S01]  /*24c0*/  F2F.BF16.F32 R124, R124 ;  /* 0x0000007c007c7304 */ /* 0x000fe20000202000 */
[----:B--2---:R-:W-:-:S07]  /*24d0*/  PRMT R137, R128, 0x5410, R137 ;  /* 0x0000541080897816 */ /* 0x004fce0000000089 */
[----:B------:R-:W2:Y:S01]  /*24e0*/  F2F.BF16.F32 R120, R120 ;  /* 0x0000007800787304 */ /* 0x000ea20000202000 */
[----:B------:R-:W-:Y:S01]  /*24f0*/  LOP3.LUT R121, R137, R111, RZ, 0xfc, !PT ;  /* 0x0000006f89797212 */ /* 0x000fe200078efcff */
[----:B0-----:R-:W-:-:S06]  /*2500*/  IMAD.WIDE.U32 R136, R103, 0x8, R122 ;  /* 0x0000000867887825 */ /* 0x001fcc00078e007a */
[----:B------:R-:W0:Y:S01]  /*2510*/  F2F.BF16.F32 R125, R130 ;  /* 0x00000082007d7304 */ /* 0x000e220000202000 */
[----:B--2---:R-:W-:-:S07]  /*2520*/  PRMT R129, R120, 0x5410, R129 ;  /* 0x0000541078817816 */ /* 0x004fce0000000081 */
[----:B------:R-:W-:Y:S01]  /*2530*/  F2F.BF16.F32 R117, R117 ;  /* 0x0000007500757304 */ /* 0x000fe20000202000 */
[----:B------:R-:W-:Y:S01]  /*2540*/  LOP3.LUT R120, R110, R143, RZ, 0xfc, !PT ;  /* 0x0000008f6e787212 */ /* 0x000fe200078efcff */
[----:B0-----:R-:W-:-:S06]  /*2550*/  IMAD.WIDE.U32 R110, R125, 0x10000, RZ ;  /* 0x000100007d6e7825 */ /* 0x001fcc00078e00ff */
[----:B------:R0:W-:Y:S01]  /*2560*/  F2F.BF16.F32 R145, R126 ;  /* 0x0000007e00917304 */ /* 0x0001e20000202000 */
[----:B------:R-:W-:Y:S02]  /*2570*/  LOP3.LUT R111, R133, R111, RZ, 0xfc, !PT ;  /* 0x0000006f856f7212 */ /* 0x000fe400078efcff */
[----:B------:R-:W-:-:S05]  /*2580*/  LOP3.LUT R110, R110, R127, RZ, 0xfc, !PT ;  /* 0x0000007f6e6e7212 */ /* 0x000fca00078efcff */
[----:B------:R-:W2:Y:S01]  /*2590*/  F2F.BF16.F32 R132, R132 ;  /* 0x0000008400847304 */ /* 0x000ea20000202000 */
[----:B0-----:R-:W-:Y:S01]  /*25a0*/  FMUL.FTZ R126, R84, R114 ;  /* 0x00000072547e7220 */ /* 0x001fe20000410000 */
[----:B------:R-:W-:-:S04]  /*25b0*/  IMAD.WIDE.U32 R114, R124, 0x10000, RZ ;  /* 0x000100007c727825 */ /* 0x000fc800078e00ff */
[--C-:B-1----:R-:W-:Y:S01]  /*25c0*/  IMAD.WIDE.U32 R124, R106, 0x10, R112.reuse ;  /* 0x000000106a7c7825 */ /* 0x102fe200078e0070 */
[----:B------:R-:W-:Y:S01]  /*25d0*/  LOP3.LUT R119, R129, R115, RZ, 0xfc, !PT ;  /* 0x0000007381777212 */ /* 0x000fe200078efcff */
[----:B------:R-:W0:Y:S02]  /*25e0*/  F2F.BF16.F32 R131, R131 ;  /* 0x0000008300837304 */ /* 0x000e240000202000 */
[----:B------:R-:W-:Y:S01]  /*25f0*/  IMAD.WIDE.U32 R128, R104, 0x10, R112 ;  /* 0x0000001068807825 */ /* 0x000fe200078e0070 */
[----:B------:R3:W-:Y:S01]  /*2600*/  STG.E.128 desc[UR4][R124.64], R68 ;  /* 0x000000447c007986 */ /* 0x0007e2000c101d04 */
[----:B--2---:R-:W-:-:S04]  /*2610*/  PRMT R145, R132, 0x5410, R145 ;  /* 0x0000541084917816 */ /* 0x004fc80000000091 */
[----:B------:R1:W2:Y:S01]  /*2620*/  F2F.BF16.F32 R130, R118 ;  /* 0x0000007600827304 */ /* 0x0002a20000202000 */
[----:B------:R-:W-:-:S05]  /*2630*/  IMAD.WIDE.U32 R132, R106, 0x8, R122 ;  /* 0x000000086a847825 */ /* 0x000fca00078e007a */
[----:B------:R3:W-:Y:S02]  /*2640*/  STG.E.64 desc[UR4][R132.64], R120 ;  /* 0x0000007884007986 */ /* 0x0007e4000c101b04 */
[----:B------:R-:W4:Y:S01]  /*2650*/  F2F.BF16.F32 R141, R126 ;  /* 0x0000007e008d7304 */ /* 0x000f220000202000 */
[----:B-1----:R-:W-:Y:S01]  /*2660*/  LOP3.LUT R118, R114, R135, RZ, 0xfc, !PT ;  /* 0x0000008772767212 */ /* 0x002fe200078efcff */
[----:B------:R-:W-:-:S04]  /*2670*/  IMAD.WIDE.U32 R114, R117, 0x10000, RZ ;  /* 0x0001000075727825 */ /* 0x000fc800078e00ff */
[----:B------:R-:W-:Y:S01]  /*2680*/  IMAD.WIDE.U32 R134, R105, 0x8, R122 ;  /* 0x0000000869867825 */ /* 0x000fe200078e007a */
[----:B0-----:R-:W-:Y:S02]  /*2690*/  LOP3.LUT R114, R114, R131, RZ, 0xfc, !PT ;  /* 0x0000008372727212 */ /* 0x001fe400078efcff */
[----:B------:R-:W-:Y:S01]  /*26a0*/  LOP3.LUT R115, R139, R115, RZ, 0xfc, !PT ;  /* 0x000000738b737212 */ /* 0x000fe200078efcff */
[----:B--2---:R-:W-:-:S04]  /*26b0*/  IMAD.WIDE.U32 R116, R130, 0x10000, RZ ;  /* 0x0001000082747825 */ /* 0x004fc800078e00ff */
[----:B------:R-:W-:Y:S01]  /*26c0*/  IMAD.WIDE.U32 R130, R105, 0x10, R112 ;  /* 0x0000001069827825 */ /* 0x000fe200078e0070 */
[----:B------:R-:W-:Y:S02]  /*26d0*/  LOP3.LUT R117, R145, R117, RZ, 0xfc, !PT ;  /* 0x0000007591757212 */ /* 0x000fe400078efcff */
[----:B----4-:R-:W-:Y:S01]  /*26e0*/  LOP3.LUT R116, R116, R141, RZ, 0xfc, !PT ;  /* 0x0000008d74747212 */ /* 0x010fe200078efcff */
[----:B------:R-:W-:Y:S01]  /*26f0*/  IMAD.WIDE.U32 R104, R104, 0x8, R122 ;  /* 0x0000000868687825 */ /* 0x000fe200078e007a */
[----:B------:R3:W-:Y:S03]  /*2700*/  STG.E.128 desc[UR4][R130.64], R72 ;  /* 0x0000004882007986 */ /* 0x0007e6000c101d04 */
[--C-:B------:R-:W-:Y:S01]  /*2710*/  IMAD.WIDE.U32 R126, R103, 0x10, R112.reuse ;  /* 0x00000010677e7825 */ /* 0x100fe200078e0070 */
        /* <DEDUP_REMOVED lines=10> */
.L_x_4667:
        /* <DEDUP_REMOVED lines=11> */
[C---:B-----5:R-:W-:Y:S01]  /*2870*/  FFMA.FTZ R69, R110.reuse, R69, R48 ;  /* 0x000000456e457223 */ /* 0x060fe20000010030 */
[----:B------:R-:W-:Y:S01]  /*2880*/  FFMA.FTZ R68, R129, R119, R118 ;  /* 0x0000007781447223 */ /* 0x000fe20000010076 */
[----:B------:R-:W-:Y:S01]  /*2890*/  FFMA.FTZ R73, R110, R73, R51 ;  /* 0x000000496e497223 */ /* 0x000fe20000010033 */
[----:B------:R-:W-:Y:S01]  /*28a0*/  FADD.FTZ R139, R126, -R139 ;  /* 0x8000008b7e8b7221 */ /* 0x000fe20000010000 */
[-C--:B------:R-:W-:Y:S01]  /*28b0*/  FMUL.FTZ R0, R69, R114.reuse ;  /* 0x0000007245007220 */ /* 0x080fe20000410000 */
[C---:B------:R-:W-:Y:S01]  /*28c0*/  FFMA.FTZ R69, R110.reuse, R147, R49 ;  /* 0x000000936e457223 */ /* 0x040fe20000010031 */
[-C--:B------:R-:W-:Y:S01]  /*28d0*/  FMUL.FTZ R74, R73, R114.reuse ;  /* 0x00000072494a7220 */ /* 0x080fe20000410000 */
[----:B------:R-:W-:Y:S01]  /*28e0*/  FFMA.FTZ R73, R110, R139, R52 ;  /* 0x0000008b6e497223 */ /* 0x000fe20000010034 */
[----:B------:R-:W-:Y:S01]  /*28f0*/  FADD.FTZ R68, R77, -R68 ;  /* 0x800000444d447221 */ /* 0x000fe20000010000 */
[-C--:B------:R-:W-:Y:S01]  /*2900*/  FMUL.FTZ R69, R69, R114.reuse ;  /* 0x0000007245457220 */ /* 0x080fe20000410000 */
[-CC-:B------:R-:W-:Y:S01]  /*2910*/  FFMA.FTZ R127, R127, R119.reuse, R118.reuse ;  /* 0x000000777f7f7223 */ /* 0x180fe20000010076 */
[-C--:B------:R-:W-:Y:S01]  /*2920*/  FMUL.FTZ R72, R73, R114.reuse ;  /* 0x0000007249487220 */ /* 0x080fe20000410000 */
[-CC-:B------:R-:W-:Y:S01]  /*2930*/  FFMA.FTZ R143, R143, R119.reuse, R118.reuse ;  /* 0x000000778f8f7223 */ /* 0x180fe20000010076 */
[----:B------:R0:W-:Y:S01]  /*2940*/  F2F.BF16.F32 R70, R69 ;  /* 0x0000004500467304 */ /* 0x0001e20000202000 */
[----:B------:R-:W-:Y:S01]  /*2950*/  FADD.FTZ R77, R78, -R127 ;  /* 0x8000007f4e4d7221 */ /* 0x000fe20000010000 */
[-CC-:B------:R-:W-:Y:S01]  /*2960*/  FFMA.FTZ R135, R135, R119.reuse, R118.reuse ;  /* 0x0000007787877223 */ /* 0x180fe20000010076 */
[-CC-:B------:R-:W-:Y:S01]  /*2970*/  FFMA.FTZ R123, R123, R119.reuse, R118.reuse ;  /* 0x000000777b7b7223 */ /* 0x180fe20000010076 */
[-CC-:B------:R-:W-:Y:S01]  /*2980*/  FFMA.FTZ R82, R82, R119.reuse, R118.reuse ;  /* 0x0000007752527223 */ /* 0x180fe20000010076 */
[----:B------:R-:W-:Y:S01]  /*2990*/  FADD.FTZ R71, R130, -R143 ;  /* 0x8000008f82477221 */ /* 0x000fe20000010000 */
[-CC-:B------:R-:W-:Y:S01]  /*29a0*/  FFMA.FTZ R116, R116, R119.reuse, R118.reuse ;  /* 0x0000007774747223 */ /* 0x180fe20000010076 */
[----:B------:R-:W-:Y:S01]  /*29b0*/  FADD.FTZ R75, R122, -R135 ;  /* 0x800000877a4b7221 */ /* 0x000fe20000010000 */
[-CC-:B------:R-:W-:Y:S01]  /*29c0*/  FFMA.FTZ R133, R133, R119.reuse, R118.reuse ;  /* 0x0000007785857223 */ /* 0x180fe20000010076 */
[----:B0-----:R-:W-:Y:S01]  /*29d0*/  FADD.FTZ R69, R124, -R137 ;  /* 0x800000897c457221 */ /* 0x001fe20000010000 */
[----:B------:R-:W-:Y:S01]  /*29e0*/  FADD.FTZ R123, R80, -R123 ;  /* 0x8000007b507b7221 */ /* 0x000fe20000010000 */
[----:B------:R-:W-:Y:S01]  /*29f0*/  FFMA.FTZ R122, R81, R119, R118 ;  /* 0x00000077517a7223 */ /* 0x000fe20000010076 */
[C---:B------:R-:W-:Y:S01]  /*2a00*/  FFMA.FTZ R71, R110.reuse, R71, R50 ;  /* 0x000000476e477223 */ /* 0x040fe20000010032 */
[----:B------:R-:W-:Y:S01]  /*2a10*/  FFMA.FTZ R69, R110, R69, R53 ;  /* 0x000000456e457223 */ /* 0x000fe20000010035 */
[-CC-:B------:R-:W-:Y:S01]  /*2a20*/  FFMA.FTZ R87, R87, R119.reuse, R118.reuse ;  /* 0x0000007757577223 */ /* 0x180fe20000010076 */
[----:B------:R-:W-:Y:S01]  /*2a30*/  FADD.FTZ R133, R120, -R133 ;  /* 0x8000008578857221 */ /* 0x000fe20000010000 */
[-CC-:B------:R-:W-:Y:S01]  /*2a40*/  FFMA.FTZ R86, R86, R119.reuse, R118.reuse ;  /* 0x0000007756567223 */ /* 0x180fe20000010076 */
[-C--:B------:R-:W-:Y:S01]  /*2a50*/  FMUL.FTZ R69, R69, R114.reuse ;  /* 0x0000007245457220 */ /* 0x080fe20000410000 */
[-C--:B------:R-:W-:Y:S01]  /*2a60*/  FMUL.FTZ R71, R71, R114.reuse ;  /* 0x0000007247477220 */ /* 0x080fe20000410000 */
[----:B------:R-:W-:Y:S01]  /*2a70*/  FFMA.FTZ R135, R131, R119, R118 ;  /* 0x0000007783877223 */ /* 0x000fe20000010076 */
[----:B------:R-:W-:Y:S01]  /*2a80*/  FADD.FTZ R115, R115, -R122 ;  /* 0x8000007a73737221 */ /* 0x000fe20000010000 */
[----:B------:R0:W-:Y:S01]  /*2a90*/  F2F.BF16.F32 R73, R69 ;  /* 0x0000004500497304 */ /* 0x0001e20000202000 */
[C---:B------:R-:W-:Y:S01]  /*2aa0*/  FFMA.FTZ R75, R110.reuse, R75, R54 ;  /* 0x0000004b6e4b7223 */ /* 0x040fe20000010036 */
[C---:B------:R-:W-:Y:S01]  /*2ab0*/  FFMA.FTZ R131, R110.reuse, R133, R55 ;  /* 0x000000856e837223 */ /* 0x040fe20000010037 */
[----:B------:R-:W-:Y:S01]  /*2ac0*/  FADD.FTZ R111, R111, -R86 ;  /* 0x800000566f6f7221 */ /* 0x000fe20000010000 */
[----:B------:R-:W-:Y:S01]  /*2ad0*/  FFMA.FTZ R77, R110, R77, R58 ;  /* 0x0000004d6e4d7223 */ /* 0x000fe2000001003a */
[----:B------:R-:W-:Y:S01]  /*2ae0*/  FADD.FTZ R135, R76, -R135 ;  /* 0x800000874c877221 */ /* 0x000fe20000010000 */
[C---:B------:R-:W-:Y:S01]  /*2af0*/  FFMA.FTZ R115, R110.reuse, R115, R62 ;  /* 0x000000736e737223 */ /* 0x040fe2000001003e */
[-CC-:B------:R-:W-:Y:S01]  /*2b00*/  FFMA.FTZ R85, R85, R119.reuse, R118.reuse ;  /* 0x0000007755557223 */ /* 0x180fe20000010076 */
[----:B------:R-:W-:Y:S01]  /*2b10*/  FMUL.FTZ R75, R75, R114 ;  /* 0x000000724b4b7220 */ /* 0x000fe20000410000 */
[C---:B0-----:R-:W-:Y:S01]  /*2b20*/  FFMA.FTZ R69, R110.reuse, R68, R57 ;  /* 0x000000446e457223 */ /* 0x041fe20000010039 */
[-C--:B------:R-:W-:Y:S01]  /*2b30*/  FFMA.FTZ R68, R125, R119.reuse, R118 ;  /* 0x000000777d447223 */ /* 0x080fe20000010076 */
[-C--:B------:R-:W-:Y:S01]  /*2b40*/  FMUL.FTZ R120, R131, R114.reuse ;  /* 0x0000007283787220 */ /* 0x080fe20000410000 */
[----:B------:R-:W-:Y:S01]  /*2b50*/  F2F.BF16.F32 R71, R71 ;  /* 0x0000004700477304 */ /* 0x000fe20000202000 */
[-C--:B------:R-:W-:Y:S01]  /*2b60*/  FMUL.FTZ R69, R69, R114.reuse ;  /* 0x0000007245457220 */ /* 0x080fe20000410000 */
[----:B------:R-:W-:Y:S01]  /*2b70*/  FADD.FTZ R79, R79, -R68 ;  /* 0x800000444f4f7221 */ /* 0x000fe20000010000 */
[----:B------:R-:W-:Y:S01]  /*2b80*/  FFMA.FTZ R68, R121, R119, R118 ;  /* 0x0000007779447223 */ /* 0x000fe20000010076 */
[-C--:B------:R-:W-:Y:S01]  /*2b90*/  FMUL.FTZ R77, R77, R114.reuse ;  /* 0x000000724d4d7220 */ /* 0x080fe20000410000 */
[C---:B------:R-:W-:Y:S01]  /*2ba0*/  FFMA.FTZ R129, R110.reuse, R135, R56 ;  /* 0x000000876e817223 */ /* 0x040fe20000010038 */
[C---:B------:R-:W-:Y:S01]  /*2bb0*/  FFMA.FTZ R79, R110.reuse, R79, R59 ;  /* 0x0000004f6e4f7223 */ /* 0x040fe2000001003b */
[----:B------:R-:W-:Y:S01]  /*2bc0*/  FADD.FTZ R68, R117, -R68 ;  /* 0x8000004475447221 */ /* 0x000fe20000010000 */
[----:B------:R0:W-:Y:S01]  /*2bd0*/  F2F.BF16.F32 R78, R69 ;  /* 0x00000045004e7304 */ /* 0x0001e20000202000 */
[-C--:B------:R-:W-:Y:S01]  /*2be0*/  FMUL.FTZ R115, R115, R114.reuse ;  /* 0x0000007273737220 */ /* 0x080fe20000410000 */
[-C--:B------:R-:W-:Y:S01]  /*2bf0*/  FMUL.FTZ R79, R79, R114.reuse ;  /* 0x000000724f4f7220 */ /* 0x080fe20000410000 */
[----:B------:R-:W-:Y:S01]  /*2c00*/  FFMA.FTZ R121, R110, R123, R60 ;  /* 0x0000007b6e797223 */ /* 0x000fe2000001003c */
[----:B------:R-:W-:-:S03]  /*2c10*/  FMUL.FTZ R76, R129, R114 ;  /* 0x00000072814c7220 */ /* 0x000fc60000410000 */
[----:B------:R-:W-:Y:S01]  /*2c20*/  FMUL.FTZ R117, R121, R114 ;  /* 0x0000007279757220 */ /* 0x000fe20000410000 */
[----:B------:R1:W-:Y:S01]  /*2c30*/  F2F.BF16.F32 R80, R79 ;  /* 0x0000004f00507304 */ /* 0x0003e20000202000 */
[----:B0-----:R-:W-:-:S04]  /*2c40*/  FFMA.FTZ R69, R110, R68, R61 ;  /* 0x000000446e457223 */ /* 0x001fc8000001003d */
[----:B------:R-:W-:-:S03]  /*2c50*/  FMUL.FTZ R69, R69, R114 ;  /* 0x0000007245457220 */ /* 0x000fc60000410000 */
[----:B------:R-:W0:Y:S01]  /*2c60*/  F2F.BF16.F32 R74, R74 ;  /* 0x0000004a004a7304 */ /* 0x000e220000202000 */
[----:B-1----:R-:W-:Y:S01]  /*2c70*/  FADD.FTZ R79, R83, -R82 ;  /* 0x80000052534f7221 */ /* 0x002fe20000010000 */
[----:B------:R-:W-:-:S03]  /*2c80*/  FADD.FTZ R83, R112, -R87 ;  /* 0x8000005770537221 */ /* 0x000fc60000010000 */
[C---:B------:R-:W-:Y:S01]  /*2c90*/  FFMA.FTZ R79, R110.reuse, R79, R63 ;  /* 0x0000004f6e4f7223 */ /* 0x040fe2000001003f */
[----:B------:R-:W-:Y:S02]  /*2ca0*/  FFMA.FTZ R83, R110, R83, R66 ;  /* 0x000000536e537223 */ /* 0x000fe40000010042 */
[----:B------:R1:W-:Y:S01]  /*2cb0*/  F2F.BF16.F32 R81, R69 ;  /* 0x0000004500517304 */ /* 0x0003e20000202000 */
[-C--:B------:R-:W-:Y:S01]  /*2cc0*/  FMUL.FTZ R79, R79, R114.reuse ;  /* 0x000000724f4f7220 */ /* 0x080fe20000410000 */
[----:B------:R-:W-:-:S06]  /*2cd0*/  FMUL.FTZ R87, R83, R114 ;  /* 0x0000007253577220 */ /* 0x000fcc0000410000 */
[----:B------:R2:W-:Y:S01]  /*2ce0*/  F2F.BF16.F32 R82, R79 ;  /* 0x0000004f00527304 */ /* 0x0005e20000202000 */
[----:B-1----:R-:W-:-:S04]  /*2cf0*/  FADD.FTZ R69, R113, -R116 ;  /* 0x8000007471457221 */ /* 0x002fc80000010000 */
[----:B------:R-:W-:-:S03]  /*2d00*/  FFMA.FTZ R69, R110, R69, R67 ;  /* 0x000000456e457223 */ /* 0x000fc60000010043 */
[----:B------:R-:W-:Y:S01]  /*2d10*/  F2F.BF16.F32 R75, R75 ;  /* 0x0000004b004b7304 */ /* 0x000fe20000202000 */
[----:B------:R-:W-:Y:S01]  /*2d20*/  FMUL.FTZ R86, R69, R114 ;  /* 0x0000007245567220 */ /* 0x000fe20000410000 */
[----:B------:R-:W-:Y:S01]  /*2d30*/  FFMA.FTZ R69, R110, R111, R65 ;  /* 0x0000006f6e457223 */ /* 0x000fe20000010041 */
[----:B--2---:R-:W-:-:S03]  /*2d40*/  FADD.FTZ R79, R84, -R85 ;  /* 0x80000055544f7221 */ /* 0x004fc60000010000 */
[-C--:B------:R-:W-:Y:S01]  /*2d50*/  FMUL.FTZ R83, R69, R114.reuse ;  /* 0x0000007245537220 */ /* 0x080fe20000410000 */
[----:B------:R-:W-:Y:S01]  /*2d60*/  FFMA.FTZ R79, R110, R79, R64 ;  /* 0x0000004f6e4f7223 */ /* 0x000fe20000010040 */
[----:B------:R-:W1:Y:S01]  /*2d70*/  F2F.BF16.F32 R120, R120 ;  /* 0x0000007800787304 */ /* 0x000e620000202000 */
[----:B------:R-:W2:Y:S02]  /*2d80*/  LDC.64 R68, c[0x0][0x468] ;  /* 0x00011a00ff447b82 */ /* 0x000ea40000000a00 */
[----:B------:R-:W-:Y:S01]  /*2d90*/  FMUL.FTZ R114, R79, R114 ;  /* 0x000000724f727220 */ /* 0x000fe20000410000 */
[----:B0-----:R-:W-:Y:S01]  /*2da0*/  PRMT R79, R71, 0x5410, R74 ;  /* 0x00005410474f7816 */ /* 0x001fe2000000004a */
[----:B------:R-:W-:-:S03]  /*2db0*/  IMAD.WIDE.U32 R70, R70, 0x10000, RZ ;  /* 0x0001000046467825 */ /* 0x000fc600078e00ff */
[----:B------:R-:W0:Y:S02]  /*2dc0*/  F2F.BF16.F32 R77, R77 ;  /* 0x0000004d004d7304 */ /* 0x000e240000202000 */
[----:B------:R-:W-:Y:S01]  /*2dd0*/  LOP3.LUT R71, R79, R71, RZ, 0xfc, !PT ;  /* 0x000000474f477212 */ /* 0x000fe200078efcff */
[----:B------:R-:W-:Y:S01]  /*2de0*/  IMAD.WIDE.U32 R78, R78, 0x10000, RZ ;  /* 0x000100004e4e7825 */ /* 0x000fe200078e00ff */
[----:B-1----:R-:W-:-:S04]  /*2df0*/  PRMT R111, R75, 0x5410, R120 ;  /* 0x000054104b6f7816 */ /* 0x002fc80000000078 */
[----:B------:R-:W1:Y:S01]  /*2e00*/  F2F.BF16.F32 R115, R115 ;  /* 0x0000007300737304 */ /* 0x000e620000202000 */
[----:B------:R-:W-:-:S05]  /*2e10*/  IMAD.WIDE.U32 R74, R73, 0x10000, RZ ;  /* 0x00010000494a7825 */ /* 0x000fca00078e00ff */
[----:B------:R-:W-:Y:S02]  /*2e20*/  LOP3.LUT R73, R111, R75, RZ, 0xfc, !PT ;  /* 0x0000004b6f497212 */ /* 0x000fe400078efcff */
[----:B------:R-:W3:Y:S01]  /*2e30*/  F2F.BF16.F32 R83, R83 ;  /* 0x0000005300537304 */ /* 0x000ee20000202000 */
[----:B0-----:R-:W-:Y:S01]  /*2e40*/  PRMT R77, R77, 0x5410, R80 ;  /* 0x000054104d4d7816 */ /* 0x001fe20000000050 */
[----:B------:R-:W-:-:S03]  /*2e50*/  IMAD.WIDE.U32 R80, R81, 0x10000, RZ ;  /* 0x0001000051507825 */ /* 0x000fc600078e00ff */
[----:B------:R-:W-:Y:S02]  /*2e60*/  LOP3.LUT R75, R77, R79, RZ, 0xfc, !PT ;  /* 0x0000004f4d4b7212 */ /* 0x000fe400078efcff */
[----:B-1----:R-:W-:Y:S01]  /*2e70*/  PRMT R115, R115, 0x5410, R82 ;  /* 0x0000541073737816 */ /* 0x002fe20000000052 */
[----:B------:R-:W-:Y:S03]  /*2e80*/  F2F.BF16.F32 R87, R87 ;  /* 0x0000005700577304 */ /* 0x000fe60000202000 */
[----:B------:R-:W-:Y:S01]  /*2e90*/  LOP3.LUT R77, R115, R81, RZ, 0xfc, !PT ;  /* 0x00000051734d7212 */ /* 0x000fe200078efcff */
[----:B---3--:R-:W-:-:S04]  /*2ea0*/  IMAD.WIDE.U32 R82, R83, 0x10000, RZ ;  /* 0x0001000053527825 */ /* 0x008fc800078e00ff */
[----:B------:R-:W0:Y:S08]  /*2eb0*/  F2F.BF16.F32 R86, R86 ;  /* 0x0000005600567304 */ /* 0x000e300000202000 */
[----:B------:R-:W1:Y:S01]  /*2ec0*/  F2F.BF16.F32 R72, R72 ;  /* 0x0000004800487304 */ /* 0x000e620000202000 */
[----:B0-----:R-:W-:-:S07]  /*2ed0*/  PRMT R87, R87, 0x5410, R86 ;  /* 0x0000541057577816 */ /* 0x001fce0000000056 */
[----:B------:R-:W0:Y:S01]  /*2ee0*/  F2F.BF16.F32 R76, R76 ;  /* 0x0000004c004c7304 */ /* 0x000e220000202000 */
[----:B------:R-:W-:Y:S02]  /*2ef0*/  LOP3.LUT R79, R87, R83, RZ, 0xfc, !PT ;  /* 0x00000053574f7212 */ /* 0x000fe400078efcff */
[----:B-1----:R-:W-:-:S05]  /*2f00*/  LOP3.LUT R72, R74, R72, RZ, 0xfc, !PT ;  /* 0x000000484a487212 */ /* 0x002fca00078efcff */
[----:B------:R-:W1:Y:S01]  /*2f10*/  F2F.BF16.F32 R117, R117 ;  /* 0x0000007500757304 */ /* 0x000e620000202000 */
[----:B0-----:R-:W-:-:S07]  /*2f20*/  LOP3.LUT R74, R78, R76, RZ, 0xfc, !PT ;  /* 0x0000004c4e4a7212 */ /* 0x001fce00078efcff */
[----:B------:R-:W0:Y:S01]  /*2f30*/  F2F.BF16.F32 R0, R0 ;  /* 0x0000000000007304 */ /* 0x000e220000202000 */
[----:B-1----:R-:W-:-:S07]  /*2f40*/  LOP3.LUT R76, R80, R117, RZ, 0xfc, !PT ;  /* 0x00000075504c7212 */ /* 0x002fce00078efcff */
[----:B------:R-:W1:Y:S01]  /*2f50*/  F2F.BF16.F32 R85, R114 ;  /* 0x0000007200557304 */ /* 0x000e620000202000 */
[----:B--2---:R-:W-:Y:S01]  /*2f60*/  IMAD.WIDE.U32 R80, R106, 0x8, R68 ;  /* 0x000000086a507825 */ /* 0x004fe200078e0044 */
[----:B0-----:R-:W-:-:S05]  /*2f70*/  LOP3.LUT R70, R70, R0, RZ, 0xfc, !PT ;  /* 0x0000000046467212 */ /* 0x001fca00078efcff */
[----:B------:R0:W-:Y:S01]  /*2f80*/  STG.E.64 desc[UR4][R80.64], R70 ;  /* 0x0000004650007986 */ /* 0x0001e2000c101b04 */
[----:B-1----:R-:W-:Y:S01]  /*2f90*/  LOP3.LUT R78, R82, R85, RZ, 0xfc, !PT ;  /* 0x00000055524e7212 */ /* 0x002fe200078efcff */
[----:B------:R-:W-:-:S04]  /*2fa0*/  IMAD.WIDE.U32 R82, R105, 0x8, R68 ;  /* 0x0000000869527825 */ /* 0x000fc800078e0044 */
        /* <DEDUP_REMOVED lines=8> */
.L_x_4670:
        /* <DEDUP_REMOVED lines=10> */
[----:B------:R-:W-:Y:S01]  /*30d0*/  FADD.FTZ R71, R128, -R141 ;  /* 0x8000008d80477221 */ /* 0x000fe20000010000 */
[----:B------:R-:W-:Y:S01]  /*30e0*/  FADD.FTZ R131, R76, -R131 ;  /* 0x800000834c837221 */ /* 0x000fe20000010000 */
[-C--:B------:R-:W-:Y:S01]  /*30f0*/  FMUL.FTZ R72, R68, R114.reuse ;  /* 0x0000007244487220 */ /* 0x080fe20000410000 */
[--C-:B------:R-:W-:Y:S01]  /*3100*/  FFMA.FTZ R133, R133, R119, R118.reuse ;  /* 0x0000007785857223 */ /* 0x100fe20000010076 */
[C---:B------:R-:W-:Y:S01]  /*3110*/  FFMA.FTZ R71, R110.reuse, R71, R51 ;  /* 0x000000476e477223 */ /* 0x040fe20000010033 */
[-CC-:B------:R-:W-:Y:S01]  /*3120*/  FFMA.FTZ R147, R147, R119.reuse, R118.reuse ;  /* 0x0000007793937223 */ /* 0x180fe20000010076 */
[----:B------:R0:W-:Y:S01]  /*3130*/  F2F.BF16.F32 R143, R72 ;  /* 0x00000048008f7304 */ /* 0x0001e20000202000 */
[----:B------:R-:W-:Y:S01]  /*3140*/  FFMA.FTZ R73, R137, R119, R118 ;  /* 0x0000007789497223 */ /* 0x000fe20000010076 */
[-C--:B------:R-:W-:Y:S01]  /*3150*/  FMUL.FTZ R75, R71, R114.reuse ;  /* 0x00000072474b7220 */ /* 0x080fe20000410000 */
[----:B------:R-:W-:Y:S01]  /*3160*/  FFMA.FTZ R76, R110, R131, R56 ;  /* 0x000000836e4c7223 */ /* 0x000fe20000010038 */
[----:B------:R-:W-:Y:S01]  /*3170*/  FADD.FTZ R69, R132, -R147 ;  /* 0x8000009384457221 */ /* 0x000fe20000010000 */
[-CC-:B------:R-:W-:Y:S01]  /*3180*/  FFMA.FTZ R131, R127, R119.reuse, R118.reuse ;  /* 0x000000777f837223 */ /* 0x180fe20000010076 */
[-CC-:B------:R-:W-:Y:S01]  /*3190*/  FFMA.FTZ R132, R125, R119.reuse, R118.reuse ;  /* 0x000000777d847223 */ /* 0x180fe20000010076 */
[----:B------:R-:W-:Y:S01]  /*31a0*/  FFMA.FTZ R123, R123, R119, R118 ;  /* 0x000000777b7b7223 */ /* 0x000fe20000010076 */
[----:B------:R1:W-:Y:S01]  /*31b0*/  F2F.BF16.F32 R137, R75 ;  /* 0x0000004b00897304 */ /* 0x0003e20000202000 */
[----:B0-----:R-:W-:Y:S01]  /*31c0*/  FFMA.FTZ R72, R110, R139, R52 ;  /* 0x0000008b6e487223 */ /* 0x001fe20000010034 */
[----:B------:R-:W-:Y:S01]  /*31d0*/  FFMA.FTZ R139, R135, R119, R118 ;  /* 0x00000077878b7223 */ /* 0x000fe20000010076 */
[----:B------:R-:W-:Y:S01]  /*31e0*/  FADD.FTZ R131, R78, -R131 ;  /* 0x800000834e837221 */ /* 0x000fe20000010000 */
[----:B------:R-:W-:Y:S01]  /*31f0*/  FADD.FTZ R79, R79, -R132 ;  /* 0x800000844f4f7221 */ /* 0x000fe20000010000 */
[-C--:B------:R-:W-:Y:S01]  /*3200*/  FMUL.FTZ R126, R72, R114.reuse ;  /* 0x00000072487e7220 */ /* 0x080fe20000410000 */
[----:B------:R-:W-:Y:S01]  /*3210*/  FADD.FTZ R139, R122, -R139 ;  /* 0x8000008b7a8b7221 */ /* 0x000fe20000010000 */
[C---:B------:R-:W-:Y:S01]  /*3220*/  FFMA.FTZ R78, R110.reuse, R131, R58 ;  /* 0x000000836e4e7223 */ /* 0x040fe2000001003a */
[----:B------:R-:W-:Y:S01]  /*3230*/  FFMA.FTZ R79, R110, R79, R59 ;  /* 0x0000004f6e4f7223 */ /* 0x000fe2000001003b */
[----:B------:R0:W-:Y:S01]  /*3240*/  F2F.BF16.F32 R135, R126 ;  /* 0x0000007e00877304 */ /* 0x0001e20000202000 */
[----:B-1----:R-:W-:Y:S01]  /*3250*/  FADD.FTZ R75, R120, -R133 ;  /* 0x80000085784b7221 */ /* 0x002fe20000010000 */
[----:B------:R-:W-:Y:S01]  /*3260*/  FADD.FTZ R131, R80, -R123 ;  /* 0x8000007b50837221 */ /* 0x000fe20000010000 */
[-C--:B------:R-:W-:Y:S01]  /*3270*/  FMUL.FTZ R123, R79, R114.reuse ;  /* 0x000000724f7b7220 */ /* 0x080fe20000410000 */
[----:B------:R-:W-:Y:S01]  /*3280*/  FADD.FTZ R73, R124, -R73 ;  /* 0x800000497c497221 */ /* 0x000fe20000010000 */
[C---:B------:R-:W-:Y:S01]  /*3290*/  FFMA.FTZ R75, R110.reuse, R75, R55 ;  /* 0x0000004b6e4b7223 */ /* 0x040fe20000010037 */
[----:B------:R-:W-:Y:S01]  /*32a0*/  FFMA.FTZ R69, R110, R69, R49 ;  /* 0x000000456e457223 */ /* 0x000fe20000010031 */
[--C-:B------:R-:W-:Y:S01]  /*32b0*/  FFMA.FTZ R116, R116, R119, R118.reuse ;  /* 0x0000007774747223 */ /* 0x100fe20000010076 */
[C---:B------:R-:W-:Y:S01]  /*32c0*/  FFMA.FTZ R73, R110.reuse, R73, R53 ;  /* 0x000000496e497223 */ /* 0x040fe20000010035 */
[----:B0-----:R-:W-:Y:S01]  /*32d0*/  FFMA.FTZ R126, R129, R119, R118 ;  /* 0x00000077817e7223 */ /* 0x001fe20000010076 */
[-C--:B------:R-:W-:Y:S01]  /*32e0*/  FMUL.FTZ R122, R75, R114.reuse ;  /* 0x000000724b7a7220 */ /* 0x080fe20000410000 */
[----:B------:R-:W-:Y:S01]  /*32f0*/  FFMA.FTZ R74, R110, R139, R54 ;  /* 0x0000008b6e4a7223 */ /* 0x000fe20000010036 */
[-C--:B------:R-:W-:Y:S01]  /*3300*/  FMUL.FTZ R0, R69, R114.reuse ;  /* 0x0000007245007220 */ /* 0x080fe20000410000 */
[----:B------:R-:W-:Y:S01]  /*3310*/  FADD.FTZ R77, R77, -R126 ;  /* 0x8000007e4d4d7221 */ /* 0x000fe20000010000 */
[-C--:B------:R-:W-:Y:S01]  /*3320*/  FMUL.FTZ R126, R76, R114.reuse ;  /* 0x000000724c7e7220 */ /* 0x080fe20000410000 */
[----:B------:R0:W-:Y:S01]  /*3330*/  F2F.BF16.F32 R129, R122 ;  /* 0x0000007a00817304 */ /* 0x0001e20000202000 */
[----:B------:R-:W-:Y:S01]  /*3340*/  FADD.FTZ R116, R113, -R116 ;  /* 0x8000007471747221 */ /* 0x000fe20000010000 */
[----:B------:R-:W-:Y:S01]  /*3350*/  FFMA.FTZ R77, R110, R77, R57 ;  /* 0x0000004d6e4d7223 */ /* 0x000fe20000010039 */
[-C--:B------:R-:W-:Y:S01]  /*3360*/  FMUL.FTZ R128, R70, R114.reuse ;  /* 0x0000007246807220 */ /* 0x080fe20000410000 */
[-C--:B------:R-:W-:Y:S01]  /*3370*/  FMUL.FTZ R124, R73, R114.reuse ;  /* 0x00000072497c7220 */ /* 0x080fe20000410000 */
[-C--:B------:R-:W-:Y:S01]  /*3380*/  FMUL.FTZ R120, R74, R114.reuse ;  /* 0x000000724a787220 */ /* 0x080fe20000410000 */
[-C--:B------:R-:W-:Y:S01]  /*3390*/  FMUL.FTZ R130, R77, R114.reuse ;  /* 0x000000724d827220 */ /* 0x080fe20000410000 */
[----:B------:R-:W-:Y:S01]  /*33a0*/  FFMA.FTZ R80, R110, R131, R60 ;  /* 0x000000836e507223 */ /* 0x000fe2000001003c */
[----:B------:R1:W-:Y:S01]  /*33b0*/  F2F.BF16.F32 R127, R126 ;  /* 0x0000007e007f7304 */ /* 0x0003e20000202000 */
[----:B0-----:R-:W-:-:S02]  /*33c0*/  FMUL.FTZ R122, R78, R114 ;  /* 0x000000724e7a7220 */ /* 0x001fc40000410000 */
[----:B------:R-:W-:-:S05]  /*33d0*/  FMUL.FTZ R131, R80, R114 ;  /* 0x0000007250837220 */ /* 0x000fca0000410000 */
[----:B------:R0:W-:Y:S01]  /*33e0*/  F2F.BF16.F32 R125, R130 ;  /* 0x00000082007d7304 */ /* 0x0001e20000202000 */
[----:B-1----:R-:W-:-:S04]  /*33f0*/  FFMA.FTZ R126, R121, R119, R118 ;  /* 0x00000077797e7223 */ /* 0x002fc80000010076 */
[----:B------:R-:W-:-:S03]  /*3400*/  FADD.FTZ R126, R117, -R126 ;  /* 0x8000007e757e7221 */ /* 0x000fc60000010000 */
[----:B------:R1:W-:Y:S01]  /*3410*/  F2F.BF16.F32 R121, R123 ;  /* 0x0000007b00797304 */ /* 0x0003e20000202000 */
[-CC-:B0-----:R-:W-:Y:S01]  /*3420*/  FFMA.FTZ R130, R81, R119.reuse, R118.reuse ;  /* 0x0000007751827223 */ /* 0x181fe20000010076 */
[----:B------:R-:W-:Y:S01]  /*3430*/  FFMA.FTZ R81, R110, R126, R61 ;  /* 0x0000007e6e517223 */ /* 0x000fe2000001003d */
[-C--:B------:R-:W-:Y:S02]  /*3440*/  FFMA.FTZ R126, R82, R119.reuse, R118 ;  /* 0x00000077527e7223 */ /* 0x080fe40000010076 */
[----:B------:R-:W-:Y:S01]  /*3450*/  FADD.FTZ R115, R115, -R130 ;  /* 0x8000008273737221 */ /* 0x000fe20000010000 */
[----:B------:R-:W-:Y:S01]  /*3460*/  FMUL.FTZ R117, R81, R114 ;  /* 0x0000007251757220 */ /* 0x000fe20000410000 */
[----:B------:R-:W-:Y:S01]  /*3470*/  FADD.FTZ R83, R83, -R126 ;  /* 0x8000007e53537221 */ /* 0x000fe20000010000 */
[----:B------:R-:W0:Y:S01]  /*3480*/  F2F.BF16.F32 R122, R122 ;  /* 0x0000007a007a7304 */ /* 0x000e220000202000 */
[----:B-1----:R-:W-:Y:S01]  /*3490*/  FFMA.FTZ R123, R87, R119, R118 ;  /* 0x00000077577b7223 */ /* 0x002fe20000010076 */
[C---:B------:R-:W-:Y:S01]  /*34a0*/  FFMA.FTZ R82, R110.reuse, R115, R62 ;  /* 0x000000736e527223 */ /* 0x040fe2000001003e */
[C---:B------:R-:W-:Y:S01]  /*34b0*/  FFMA.FTZ R83, R110.reuse, R83, R63 ;  /* 0x000000536e537223 */ /* 0x040fe2000001003f */
[----:B------:R-:W-:Y:S01]  /*34c0*/  FFMA.FTZ R87, R110, R116, R67 ;  /* 0x000000746e577223 */ /* 0x000fe20000010043 */
[----:B------:R-:W-:Y:S01]  /*34d0*/  FADD.FTZ R123, R112, -R123 ;  /* 0x8000007b707b7221 */ /* 0x000fe20000010000 */
[-C--:B------:R-:W-:Y:S01]  /*34e0*/  FFMA.FTZ R112, R86, R119.reuse, R118 ;  /* 0x0000007756707223 */ /* 0x080fe20000010076 */
[-C--:B------:R-:W-:Y:S01]  /*34f0*/  FMUL.FTZ R115, R82, R114.reuse ;  /* 0x0000007252737220 */ /* 0x080fe20000410000 */
[-C--:B------:R-:W-:Y:S01]  /*3500*/  FMUL.FTZ R113, R83, R114.reuse ;  /* 0x0000007253717220 */ /* 0x080fe20000410000 */
[----:B------:R-:W-:Y:S01]  /*3510*/  F2F.BF16.F32 R0, R0 ;  /* 0x0000000000007304 */ /* 0x000fe20000202000 */
[----:B------:R-:W-:Y:S01]  /*3520*/  FADD.FTZ R112, R111, -R112 ;  /* 0x800000706f707221 */ /* 0x000fe20000010000 */
[----:B------:R-:W-:Y:S01]  /*3530*/  FFMA.FTZ R119, R85, R119, R118 ;  /* 0x0000007755777223 */ /* 0x000fe20000010076 */
[C---:B------:R-:W-:Y:S01]  /*3540*/  FFMA.FTZ R86, R110.reuse, R123, R66 ;  /* 0x0000007b6e567223 */ /* 0x040fe20000010042 */
[----:B------:R-:W-:Y:S01]  /*3550*/  FMUL.FTZ R126, R87, R114 ;  /* 0x00000072577e7220 */ /* 0x000fe20000410000 */
[----:B------:R-:W-:Y:S01]  /*3560*/  FFMA.FTZ R85, R110, R112, R65 ;  /* 0x000000706e557223 */ /* 0x000fe20000010041 */
[----:B0-----:R-:W-:Y:S01]  /*3570*/  PRMT R133, R122, 0x5410, R121 ;  /* 0x000054107a857816 */ /* 0x001fe20000000079 */
[-C--:B------:R-:W-:Y:S01]  /*3580*/  FMUL.FTZ R111, R86, R114.reuse ;  /* 0x00000072566f7220 */ /* 0x080fe20000410000 */
[----:B------:R-:W-:Y:S01]  /*3590*/  F2F.BF16.F32 R115, R115 ;  /* 0x0000007300737304 */ /* 0x000fe20000202000 */
[----:B------:R-:W0:Y:S01]  /*35a0*/  LDC.64 R122, c[0x0][0x468] ;  /* 0x00011a00ff7a7b82 */ /* 0x000e220000000a00 */
[----:B------:R-:W-:Y:S01]  /*35b0*/  FADD.FTZ R119, R84, -R119 ;  /* 0x8000007754777221 */ /* 0x000fe20000010000 */
[----:B------:R-:W-:-:S03]  /*35c0*/  FMUL.FTZ R118, R85, R114 ;  /* 0x0000007255767220 */ /* 0x000fc60000410000 */
[----:B------:R-:W-:Y:S02]  /*35d0*/  FFMA.FTZ R84, R110, R119, R64 ;  /* 0x000000776e547223 */ /* 0x000fe40000010040 */
[----:B------:R1:W2:Y:S08]  /*35e0*/  F2F.BF16.F32 R116, R113 ;  /* 0x0000007100747304 */ /* 0x0002b00000202000 */
[----:B------:R-:W3:Y:S01]  /*35f0*/  F2F.BF16.F32 R128, R128 ;  /* 0x0000008000807304 */ /* 0x000ee20000202000 */
[----:B-1----:R-:W1:Y:S01]  /*3600*/  LDC.64 R112, c[0x0][0x478] ;  /* 0x00011e00ff707b82 */ /* 0x002e620000000a00 */
[----:B--2---:R-:W-:-:S06]  /*3610*/  PRMT R139, R115, 0x5410, R116 ;  /* 0x00005410738b7816 */ /* 0x004fcc0000000074 */
[----:B------:R-:W-:Y:S01]  /*3620*/  F2F.BF16.F32 R124, R124 ;  /* 0x0000007c007c7304 */ /* 0x000fe20000202000 */
[----:B---3--:R-:W-:-:S07]  /*3630*/  PRMT R137, R128, 0x5410, R137 ;  /* 0x0000541080897816 */ /* 0x008fce0000000089 */
[----:B------:R-:W2:Y:S08]  /*3640*/  F2F.BF16.F32 R120, R120 ;  /* 0x0000007800787304 */ /* 0x000eb00000202000 */
[----:B------:R-:W-:Y:S01]  /*3650*/  F2F.BF16.F32 R117, R117 ;  /* 0x0000007500757304 */ /* 0x000fe20000202000 */
[----:B--2---:R-:W-:-:S07]  /*3660*/  PRMT R129, R120, 0x5410, R129 ;  /* 0x0000541078817816 */ /* 0x004fce0000000081 */
[----:B------:R2:W-:Y:S08]  /*3670*/  F2F.BF16.F32 R145, R126 ;  /* 0x0000007e00917304 */ /* 0x0005f00000202000 */
[----:B------:R3:W4:Y:S01]  /*3680*/  F2F.BF16.F32 R132, R111 ;  /* 0x0000006f00847304 */ /* 0x0007220000202000 */
[----:B--2---:R-:W-:Y:S01]  /*3690*/  FMUL.FTZ R126, R84, R114 ;  /* 0x00000072547e7220 */ /* 0x004fe20000410000 */
[----:B------:R-:W-:-:S05]  /*36a0*/  IMAD.WIDE.U32 R114, R124, 0x10000, RZ ;  /* 0x000100007c727825 */ /* 0x000fca00078e00ff */
[----:B------:R-:W-:Y:S01]  /*36b0*/  LOP3.LUT R119, R129, R115, RZ, 0xfc, !PT ;  /* 0x0000007381777212 */ /* 0x000fe200078efcff */
[----:B------:R-:W2:Y:S01]  /*36c0*/  F2F.BF16.F32 R131, R131 ;  /* 0x0000008300837304 */ /* 0x000ea20000202000 */
[----:B---3--:R-:W-:-:S04]  /*36d0*/  IMAD.WIDE.U32 R110, R0, 0x10000, RZ ;  /* 0x00010000006e7825 */ /* 0x008fc800078e00ff */
[----:B-1----:R-:W-:Y:S01]  /*36e0*/  IMAD.WIDE.U32 R128, R104, 0x10, R112 ;  /* 0x0000001068807825 */ /* 0x002fe200078e0070 */
[----:B------:R-:W-:Y:S02]  /*36f0*/  LOP3.LUT R121, R137, R111, RZ, 0xfc, !PT ;  /* 0x0000006f89797212 */ /* 0x000fe400078efcff */
[----:B------:R1:W3:Y:S01]  /*3700*/  F2F.BF16.F32 R130, R118 ;  /* 0x0000007600827304 */ /* 0x0002e20000202000 */
[----:B------:R-:W-:Y:S01]  /*3710*/  LOP3.LUT R120, R110, R143, RZ, 0xfc, !PT ;  /* 0x0000008f6e787212 */ /* 0x000fe200078efcff */
[----:B------:R-:W-:Y:S01]  /*3720*/  IMAD.WIDE.U32 R110, R125, 0x10000, RZ ;  /* 0x000100007d6e7825 */ /* 0x000fe200078e00ff */
[----:B----4-:R-:W-:-:S03]  /*3730*/  PRMT R145, R132, 0x5410, R145 ;  /* 0x0000541084917816 */ /* 0x010fc60000000091 */
[----:B------:R-:W-:Y:S01]  /*3740*/  IMAD.WIDE.U32 R124, R106, 0x10, R112 ;  /* 0x000000106a7c7825 */ /* 0x000fe200078e0070 */
[----:B------:R-:W-:Y:S01]  /*3750*/  LOP3.LUT R111, R133, R111, RZ, 0xfc, !PT ;  /* 0x0000006f856f7212 */ /* 0x000fe200078efcff */
[----:B------:R-:W4:Y:S01]  /*3760*/  F2F.BF16.F32 R141, R126 ;  /* 0x0000007e008d7304 */ /* 0x000f220000202000 */
[----:B-1----:R-:W-:Y:S01]  /*3770*/  LOP3.LUT R118, R114, R135, RZ, 0xfc, !PT ;  /* 0x0000008772767212 */ /* 0x002fe200078efcff */
[----:B------:R-:W-:Y:S01]  /*3780*/  IMAD.WIDE.U32 R114, R117, 0x10000, RZ ;  /* 0x0001000075727825 */ /* 0x000fe200078e00ff */
[----:B------:R-:W-:Y:S01]  /*3790*/  LOP3.LUT R110, R110, R127, RZ, 0xfc, !PT ;  /* 0x0000007f6e6e7212 */ /* 0x000fe200078efcff */
[----:B------:R1:W-:Y:S02]  /*37a0*/  STG.E.128 desc[UR4][R124.64], R68 ;  /* 0x000000447c007986 */ /* 0x0003e4000c101d04 */
[----:B0-----:R-:W-:Y:S01]  /*37b0*/  IMAD.WIDE.U32 R132, R106, 0x8, R122 ;  /* 0x000000086a847825 */ /* 0x001fe200078e007a */
[----:B--2---:R-:W-:Y:S02]  /*37c0*/  LOP3.LUT R114, R114, R131, RZ, 0xfc, !PT ;  /* 0x0000008372727212 */ /* 0x004fe400078efcff */
[----:B------:R-:W-:Y:S01]  /*37d0*/  LOP3.LUT R115, R139, R115, RZ, 0xfc, !PT ;  /* 0x000000738b737212 */ /* 0x000fe200078efcff */
[----:B---3--:R-:W-:Y:S01]  /*37e0*/  IMAD.WIDE.U32 R116, R130, 0x10000, RZ ;  /* 0x0001000082747825 */ /* 0x008fe200078e00ff */
[----:B------:R1:W-:Y:S03]  /*37f0*/  STG.E.64 desc[UR4][R132.64], R120 ;  /* 0x0000007884007986 */ /* 0x0003e6000c101b04 */
[----:B------:R-:W-:Y:S01]  /*3800*/  IMAD.WIDE.U32 R130, R105, 0x10, R112 ;  /* 0x0000001069827825 */ /* 0x000fe200078e0070 */
[----:B------:R-:W-:-:S02]  /*3810*/  LOP3.LUT R117, R145, R117, RZ, 0xfc, !PT ;  /* 0x0000007591757212 */ /* 0x000fc400078efcff */
[----:B----4-:R-:W-:Y:S01]  /*3820*/  LOP3.LUT R116, R116, R141, RZ, 0xfc, !PT ;  /* 0x0000008d74747212 */ /* 0x010fe200078efcff */
[--C-:B------:R-:W-:Y:S01]  /*3830*/  IMAD.WIDE.U32 R134, R105, 0x8, R122.reuse ;  /* 0x0000000869867825 */ /* 0x100fe200078e007a */
[----:B------:R1:W-:Y:S03]  /*3840*/  STG.E.128 desc[UR4][R130.64], R72 ;  /* 0x0000004882007986 */ /* 0x0003e6000c101d04 */
[----:B------:R-:W-:Y:S01]  /*3850*/  IMAD.WIDE.U32 R104, R104, 0x8, R122 ;  /* 0x0000000868687825 */ /* 0x000fe200078e007a */
        /* <DEDUP_REMOVED lines=11> */
.L_x_4669:
[----:B01-3--:R-:W0:Y:S01]  /*3910*/  LDC.64 R68, c[0x0][0x380] ;  /* 0x0000e000ff447b82 */ /* 0x00be220000000a00 */
        /* <DEDUP_REMOVED lines=44> */
.L_x_4666:
        /* <DEDUP_REMOVED lines=18> */
.L_x_4672:
        /* <DEDUP_REMOVED lines=16> */
.L_x_10861:


//--------------------- .text._ZN10layer_norm13ln_bwd_kernelINS_13Kernel_traitsIf13__nv_bfloat16fS2_fjLj2560ELj1ELj1ELj4ELj8ENS_18Kernel_traits_baseILj2560EfS2_fS2_fjLj128EEEEELb0ELb0ELb1ELb0EEEvNS_9BwdParamsE --------------------------
	.section	.text._ZN10layer_norm13ln_bwd_kernelINS_13Kernel_traitsIf13__nv_bfloat16fS2_fjLj2560ELj1ELj1ELj4ELj8ENS_18Kernel_traits_baseILj2560EfS2_fS2_fjLj128EEEEELb0ELb0ELb1ELb0EEEvNS_9BwdParamsE,"ax",@progbits
	.align	128
        .global         _ZN10layer_norm13ln_bwd_kernelINS_13Kernel_traitsIf13__nv_bfloat16fS2_fjLj2560ELj1ELj1ELj4ELj8ENS_18Kernel_traits_baseILj2560EfS2_fS2_fjLj128EEEEELb0ELb0ELb1ELb0EEEvNS_9BwdParamsE
        .type           _ZN10layer_norm13ln_bwd_kernelINS_13Kernel_traitsIf13__nv_bfloat16fS2_fjLj2560ELj1ELj1ELj4ELj8ENS_18Kernel_traits_baseILj2560EfS2_fS2_fjLj128EEEEELb0ELb0ELb1ELb0EEEvNS_9BwdParamsE,@function
        .size           _ZN10layer_norm13ln_bwd_kernelINS_13Kernel_traitsIf13__nv_bfloat16fS2_fjLj2560ELj1ELj1ELj4ELj8ENS_18Kernel_traits_baseILj2560EfS2_fS2_fjLj128EEEEELb0ELb0ELb1ELb0EEEvNS_9BwdParamsE,(.L_x_10862 - _ZN10layer_norm13ln_bwd_kernelINS_13Kernel_traitsIf13__nv_bfloat16fS2_fjLj2560ELj1ELj1ELj4ELj8ENS_18Kernel_traits_baseILj2560EfS2_fS2_fjLj128EEEEELb0ELb0ELb1ELb0EEEvNS_9BwdParamsE)
        .other          _ZN10layer_norm13ln_bwd_kernelINS_13Kernel_traitsIf13__nv_bfloat16fS2_fjLj2560ELj1ELj1ELj4ELj8ENS_18Kernel_traits_baseILj2560EfS2_fS2_fjLj128EEEEELb0ELb0ELb1ELb0EEEvNS_9BwdParamsE,@"STO_CUDA_ENTRY STV_DEFAULT"
_ZN10layer_norm13ln_bwd_kernelINS_13Kernel_traitsIf13__nv_bfloat16fS2_fjLj2560ELj1ELj1ELj4ELj8ENS_18Kernel_traits_baseILj2560EfS2_fS2_fjLj128EEEEELb0ELb0ELb1ELb0EEEvNS_9BwdParamsE:
.text._ZN10layer_norm13ln_bwd_kernelINS_13Kernel_traitsIf13__nv_bfloat16fS2_fjLj2560ELj1ELj1ELj4ELj8ENS_18Kernel_traits_baseILj2560EfS2_fS2_fjLj128EEEEELb0ELb0ELb1ELb0EEEvNS_9BwdParamsE:
        /* <DEDUP_REMOVED lines=30> */
[C---:B-1----:R-:W-:Y:S01]  /*01e0*/  @P1 IMAD.WIDE.U32 R12, R19.reuse, 0x10, R8 ;  /* 0x00000010130c1825 */ /* 0x042fe200078e0008 */
[----:B------:R-:W-:-:S04]  /*01f0*/  @P1 IADD3 R19, PT, PT, R19, 0x80, RZ ;  /* 0x0000008013131810 */ /* 0x000fc80007ffe0ff */
[----:B------:R0:W5:Y:S01]  /*0200*/  @P1 LDG.E.128 R80, desc[UR10][R12.64] ;  /* 0x0000000a0c501981 */ /* 0x000162000c1e1d00 */
[C---:B---3--:R-:W-:Y:S01]  /*0210*/  @P2 IMAD.WIDE.U32 R14, R19.reuse, 0x10, R14 ;  /* 0x00000010130e2825 */ /* 0x048fe200078e000e */
[----:B------:R-:W-:-:S04]  /*0220*/  @P2 IADD3 R19, PT, PT, R19, 0x80, RZ ;  /* 0x0000008013132810 */ /* 0x000fc80007ffe0ff */
[----:B------:R0:W5:Y:S01]  /*0230*/  @P2 LDG.E.128 R76, desc[UR10][R14.64] ;  /* 0x0000000a0e4c2981 */ /* 0x000162000c1e1d00 */
        /* <DEDUP_REMOVED lines=48> */
[----:B------:R-:W2:Y:S01]  /*0540*/  LDCU UR13, c[0x0][0x400] ;  /* 0x00008000ff0d77ac */ /* 0x000ea20008000800 */
[----:B------:R-:W3:Y:S01]  /*0550*/  LDCU.64 UR14, c[0x0][0x438] ;  /* 0x00008700ff0e77ac */ /* 0x000ee20008000a00 */
[----:B------:R-:W4:Y:S07]  /*0560*/  LDCU.64 UR6, c[0x0][0x478] ;  /* 0x00008f00ff0677ac */ /* 0x000f2e0008000a00 */
.L_x_4736:
[----:B0-----:R-:W0:Y:S08]  /*0570*/  LDC.64 R8, c[0x0][0x3f8] ;  /* 0x0000fe00ff087b82 */ /* 0x001e300000000a00 */
[----:B------:R-:W1:Y:S08]  /*0580*/  LDC.64 R106, c[0x0][0x3c8] ;  /* 0x0000f200ff6a7b82 */ /* 0x000e700000000a00 */
[----:B------:R-:W2:Y:S01]  /*0590*/  LDC.64 R104, c[0x0][0x3f0] ;  /* 0x0000fc00ff687b82 */ /* 0x000ea20000000a00 */
[----:B0-----:R-:W-:-:S05]  /*05a0*/  IMAD.WIDE R108, R0, 0x4, R8 ;  /* 0x00000004006c7825 */ /* 0x001fca00078e0208 */
[----:B------:R-:W3:Y:S01]  /*05b0*/  LDG.E R9, desc[UR10][R108.64] ;  /* 0x0000000a6c097981 */ /* 0x000ee2000c1e1900 */
[----:B-1----:R-:W-:-:S05]  /*05c0*/  IMAD.WIDE R106, R0, 0x4, R106 ;  /* 0x00000004006a7825 */ /* 0x002fca00078e026a */
[----:B-----5:R0:W5:Y:S01]  /*05d0*/  LDG.E R8, desc[UR10][R106.64] ;  /* 0x0000000a6a087981 */ /* 0x020162000c1e1900 */
        /* <DEDUP_REMOVED lines=8> */
[----:B------:R-:W-:Y:S02]  /*0660*/  SHF.R.S32.HI R11, RZ, 0x1f, R0 ;  /* 0x0000001fff0b7819 */ /* 0x000fe40000011400 */
[----:B0-----:R-:W-:-:S04]  /*0670*/  LEA R104, P0, R0, R104, 0x2 ;  /* 0x0000006800687211 */ /* 0x001fc800078010ff */
[----:B------:R-:W-:Y:S02]  /*0680*/  LEA.HI.X R105, R0, R105, R11, 0x2, P0 ;  /* 0x0000006900697211 */ /* 0x000fe400000f140b */
[----:B------:R-:W0:Y:S03]  /*0690*/  LDC R11, c[0x0][0x388] ;  /* 0x0000e200ff0b7b82 */ /* 0x000e260000000800 */
[----:B------:R-:W2:Y:S01]  /*06a0*/  LDG.E R104, desc[UR10][R104.64] ;  /* 0x0000000a68687981 */ /* 0x000ea2000c1e1900 */
[----:B------:R-:W-:Y:S01]  /*06b0*/  IADD3 R108, PT, PT, R9, -0x1, RZ ;  /* 0xffffffff096c7810 */ /* 0x000fe20007ffe0ff */
[----:B------:R-:W-:Y:S01]  /*06c0*/  BSSY.RECONVERGENT B1, `(.L_x_4676) ;  /* 0x0000045000017945 */ /* 0x000fe20003800200 */
[----:B------:R-:W-:Y:S02]  /*06d0*/  ISETP.GE.U32.AND P6, PT, R3, 0x80, PT ;  /* 0x000000800300780c */ /* 0x000fe40003fc6070 */
[----:B------:R-:W-:-:S02]  /*06e0*/  ISETP.NE.AND P0, PT, RZ, UR12, PT ;  /* 0x0000000cff007c0c */ /* 0x000fc4000bf05270 */
[C---:B------:R-:W-:Y:S02]  /*06f0*/  ISETP.GE.U32.AND P5, PT, R3.reuse, 0x100, PT ;  /* 0x000001000300780c */ /* 0x040fe40003fa6070 */
[C---:B------:R-:W-:Y:S02]  /*0700*/  ISETP.GE.U32.AND P1, PT, R3.reuse, 0x180, PT ;  /* 0x000001800300780c */ /* 0x040fe40003f26070 */
[C---:B------:R-:W-:Y:S02]  /*0710*/  ISETP.GE.U32.AND P2, PT, R3.reuse, 0x200, PT ;  /* 0x000002000300780c */ /* 0x040fe40003f46070 */
[----:B------:R-:W-:Y:S02]  /*0720*/  ISETP.GE.U32.AND P4, PT, R3, 0x280, PT ;  /* 0x000002800300780c */ /* 0x000fe40003f86070 */
[----:B------:R-:W-:Y:S02]  /*0730*/  MOV R145, RZ ;  /* 0x000000ff00917202 */ /* 0x000fe40000000f00 */
[----:B------:R-:W-:Y:S01]  /*0740*/  MOV R148, RZ ;  /* 0x000000ff00947202 */ /* 0x000fe20000000f00 */
[----:B0-----:R-:W-:-:S02]  /*0750*/  IMAD R106, R0, R11, RZ ;  /* 0x0000000b006a7224 */ /* 0x001fc400078e02ff */
[----:B------:R-:W-:-:S03]  /*0760*/  IMAD R108, R108, R11, RZ ;  /* 0x0000000b6c6c7224 */ /* 0x000fc600078e02ff */
[----:B------:R-:W-:Y:S02]  /*0770*/  SHF.R.S32.HI R107, RZ, 0x1f, R106 ;  /* 0x0000001fff6b7819 */ /* 0x000fe4000001146a */
[----:B------:R-:W-:Y:S02]  /*0780*/  SHF.R.S32.HI R109, RZ, 0x1f, R108 ;  /* 0x0000001fff6d7819 */ /* 0x000fe4000001146c */
[----:B------:R-:W-:Y:S02]  /*0790*/  LEA.HI R107, R107, R106, RZ, 0x2 ;  /* 0x0000006a6b6b7211 */ /* 0x000fe400078f10ff */
[----:B------:R-:W-:Y:S02]  /*07a0*/  LEA.HI R109, R109, R108, RZ, 0x2 ;  /* 0x0000006c6d6d7211 */ /* 0x000fe400078f10ff */
[-C--:B------:R-:W-:Y:S02]  /*07b0*/  LEA.HI.SX32 R144, R107, R2.reuse, 0x1e ;  /* 0x000000026b907211 */ /* 0x080fe400078ff2ff */
[----:B------:R-:W-:-:S02]  /*07c0*/  LEA.HI.SX32 R149, R109, R2, 0x1e ;  /* 0x000000026d957211 */ /* 0x000fc400078ff2ff */
[----:B------:R-:W-:Y:S02]  /*07d0*/  MOV R146, R144 ;  /* 0x0000009000927202 */ /* 0x000fe40000000f00 */
[----:B--2---:R-:W-:Y:S01]  /*07e0*/  FSEL R147, R104, RZ, !P0 ;  /* 0x000000ff68937208 */ /* 0x004fe20004000000 */
        /* <DEDUP_REMOVED lines=13> */
[----:B------:R-:W-:Y:S02]  /*08c0*/  IADD3 R146, PT, PT, R146, 0x80, RZ ;  /* 0x0000008092927810 */ /* 0x000fe40007ffe0ff */
[----:B---3--:R-:W-:Y:S02]  /*08d0*/  MOV R10, R108 ;  /* 0x0000006c000a7202 */ /* 0x008fe40000000f00 */
[--C-:B------:R-:W-:Y:S02]  /*08e0*/  SHF.R.U64 R138, R108, 0x10, R109.reuse ;  /* 0x000000106c8a7819 */ /* 0x100fe4000000126d */
[----:B------:R-:W-:Y:S01]  /*08f0*/  MOV R136, R109 ;  /* 0x0000006d00887202 */ /* 0x000fe20000000f00 */
[C---:B----4-:R-:W-:Y:S01]  /*0900*/  FADD.FTZ R143, -R147.reuse, R104 ;  /* 0x00000068938f7221 */ /* 0x050fe20000010100 */
[----:B------:R-:W-:Y:S01]  /*0910*/  SHF.R.U32.HI R140, RZ, 0x10, R109 ;  /* 0x00000010ff8c7819 */ /* 0x000fe2000001166d */
[C---:B------:R-:W-:Y:S01]  /*0920*/  FADD.FTZ R109, -R147.reuse, R105 ;  /* 0x00000069936d7221 */ /* 0x040fe20000010100 */
[----:B------:R-:W-:Y:S01]  /*0930*/  SHF.L.U32 R141, R10, 0x10, RZ ;  /* 0x000000100a8d7819 */ /* 0x000fe200000006ff */
[----:B-----5:R-:W-:Y:S01]  /*0940*/  FMUL.FTZ R143, R8, R143 ;  /* 0x0000008f088f7220 */ /* 0x020fe20000410000 */
[----:B------:R-:W-:Y:S01]  /*0950*/  SHF.L.U32 R138, R138, 0x10, RZ ;  /* 0x000000108a8a7819 */ /* 0x000fe200000006ff */
[C---:B------:R-:W-:Y:S01]  /*0960*/  FADD.FTZ R139, -R147.reuse, R106 ;  /* 0x0000006a938b7221 */ /* 0x040fe20000010100 */
[----:B------:R-:W-:Y:S01]  /*0970*/  SHF.L.U32 R10, R140, 0x10, RZ ;  /* 0x000000108c0a7819 */ /* 0x000fe200000006ff */
[----:B------:R-:W-:Y:S01]  /*0980*/  FADD.FTZ R107, -R147, R107 ;  /* 0x0000006b936b7221 */ /* 0x000fe20000010100 */
[----:B------:R-:W-:Y:S01]  /*0990*/  FMUL.FTZ R140, R8, R109 ;  /* 0x0000006d088c7220 */ /* 0x000fe20000410000 */
[----:B------:R-:W-:Y:S01]  /*09a0*/  FADD.FTZ R44, R44, R141 ;  /* 0x0000008d2c2c7221 */ /* 0x000fe20000010000 */
[-C--:B------:R-:W-:Y:S01]  /*09b0*/  FFMA.FTZ R64, R143, R141.reuse, R64 ;  /* 0x0000008d8f407223 */ /* 0x080fe20000010040 */
[----:B------:R-:W-:Y:S01]  /*09c0*/  FMUL.FTZ R141, R68, R141 ;  /* 0x0000008d448d7220 */ /* 0x000fe20000410000 */
[----:B------:R-:W-:Y:S01]  /*09d0*/  SHF.L.U32 R137, R136, 0x10, RZ ;  /* 0x0000001088897819 */ /* 0x000fe200000006ff */
[C---:B------:R-:W-:Y:S01]  /*09e0*/  FMUL.FTZ R139, R8.reuse, R139 ;  /* 0x0000008b088b7220 */ /* 0x040fe20000410000 */
        /* <DEDUP_REMOVED lines=18> */
.L_x_4677:
[----:B----4-:R-:W-:Y:S05]  /*0b10*/  BSYNC.RECONVERGENT B1 ;  /* 0x0000000000017941 */ /* 0x010fea0003800200 */
.L_x_4676:
        /* <DEDUP_REMOVED lines=11> */
[----:B------:R-:W-:Y:S01]  /*0bd0*/  IADD3 R149, PT, PT, R149, 0x80, RZ ;  /* 0x0000008095957810 */ /* 0x000fe20007ffe0ff */
[----:B0-----:R-:W-:-:S05]  /*0be0*/  @P0 IMAD.WIDE.U32 R16, R146, 0x10, R16 ;  /* 0x0000001092100825 */ /* 0x001fca00078e0010 */
[----:B------:R0:W5:Y:S01]  /*0bf0*/  @P0 LDG.E.128 R20, desc[UR10][R16.64] ;  /* 0x0000000a10140981 */ /* 0x000162000c1e1d00 */
[----:B------:R-:W-:Y:S02]  /*0c00*/  IADD3 R146, PT, PT, R146, 0x80, RZ ;  /* 0x0000008092927810 */ /* 0x000fe40007ffe0ff */
[----:B--2---:R-:W-:Y:S02]  /*0c10*/  MOV R104, R18 ;  /* 0x0000001200687202 */ /* 0x004fe40000000f00 */
[--C-:B------:R-:W-:Y:S02]  /*0c20*/  SHF.R.U64 R107, R18, 0x10, R19.reuse ;  /* 0x00000010126b7819 */ /* 0x100fe40000001213 */
[----:B------:R-:W-:Y:S02]  /*0c30*/  MOV R105, R19 ;  /* 0x0000001300697202 */ /* 0x000fe40000000f00 */
[----:B------:R-:W-:Y:S02]  /*0c40*/  SHF.R.U32.HI R106, RZ, 0x10, R19 ;  /* 0x00000010ff6a7819 */ /* 0x000fe40000011613 */
[----:B------:R-:W-:Y:S01]  /*0c50*/  SHF.L.U32 R19, R104, 0x10, RZ ;  /* 0x0000001068137819 */ /* 0x000fe200000006ff */
[C---:B---3--:R-:W-:Y:S01]  /*0c60*/  FADD.FTZ R109, -R147.reuse, R12 ;  /* 0x0000000c936d7221 */ /* 0x048fe20000010100 */
[C---:B------:R-:W-:Y:S01]  /*0c70*/  FADD.FTZ R111, -R147.reuse, R13 ;  /* 0x0000000d936f7221 */ /* 0x040fe20000010100 */
[----:B------:R-:W-:Y:S01]  /*0c80*/  FADD.FTZ R151, -R147, R14 ;  /* 0x0000000e93977221 */ /* 0x000fe20000010100 */
[----:B------:R-:W-:Y:S01]  /*0c90*/  SHF.L.U32 R18, R107, 0x10, RZ ;  /* 0x000000106b127819 */ /* 0x000fe200000006ff */
[----:B-----5:R-:W-:Y:S01]  /*0ca0*/  FMUL.FTZ R13, R8, R109 ;  /* 0x0000006d080d7220 */ /* 0x020fe20000410000 */
[----:B0-----:R-:W-:Y:S01]  /*0cb0*/  FMUL.FTZ R16, R84, R19 ;  /* 0x0000001354107220 */ /* 0x001fe20000410000 */
[----:B------:R-:W-:Y:S01]  /*0cc0*/  FADD.FTZ R153, -R147, R15 ;  /* 0x0000000f93997221 */ /* 0x000fe20000010100 */
[----:B------:R-:W-:Y:S01]  /*0cd0*/  SHF.L.U32 R105, R105, 0x10, RZ ;  /* 0x0000001069697819 */ /* 0x000fe200000006ff */
[C---:B------:R-:W-:Y:S01]  /*0ce0*/  FMUL.FTZ R12, R8.reuse, R111 ;  /* 0x0000006f080c7220 */ /* 0x040fe20000410000 */
[----:B------:R-:W-:Y:S01]  /*0cf0*/  FMUL.FTZ R15, R8, R151 ;  /* 0x00000097080f7220 */ /* 0x000fe20000410000 */
[----:B------:R-:W-:Y:S01]  /*0d00*/  FADD.FTZ R40, R40, R19 ;  /* 0x0000001328287221 */ /* 0x000fe20000010000 */
[----:B------:R-:W-:Y:S01]  /*0d10*/  FFMA.FTZ R60, R13, R19, R60 ;  /* 0x000000130d3c7223 */ /* 0x000fe2000001003c */
        /* <DEDUP_REMOVED lines=19> */
.L_x_4679:
[----:B------:R-:W-:Y:S05]  /*0e50*/  BSYNC.RECONVERGENT B1 ;  /* 0x0000000000017941 */ /* 0x000fea0003800200 */
.L_x_4678:
        /* <DEDUP_REMOVED lines=17> */
[----:B------:R-:W-:Y:S02]  /*0f70*/  MOV R113, R111 ;  /* 0x0000006f00717202 */ /* 0x000fe40000000f00 */
[----:B------:R-:W-:Y:S01]  /*0f80*/  SHF.R.U32.HI R114, RZ, 0x10, R111 ;  /* 0x00000010ff727819 */ /* 0x000fe2000001166f */
[C---:B----4-:R-:W-:Y:S01]  /*0f90*/  FADD.FTZ R111, -R147.reuse, R105 ;  /* 0x00000069936f7221 */ /* 0x050fe20000010100 */
[----:B------:R-:W-:Y:S01]  /*0fa0*/  SHF.L.U32 R105, R112, 0x10, RZ ;  /* 0x0000001070697819 */ /* 0x000fe200000006ff */
[C---:B------:R-:W-:Y:S01]  /*0fb0*/  FADD.FTZ R117, -R147.reuse, R104 ;  /* 0x0000006893757221 */ /* 0x040fe20000010100 */
[----:B------:R-:W-:Y:S01]  /*0fc0*/  FADD.FTZ R151, -R147, R107 ;  /* 0x0000006b93977221 */ /* 0x000fe20000010100 */
[----:B------:R-:W-:Y:S01]  /*0fd0*/  SHF.L.U32 R104, R115, 0x10, RZ ;  /* 0x0000001073687819 */ /* 0x000fe200000006ff */
[----:B------:R-:W-:Y:S01]  /*0fe0*/  FADD.FTZ R119, -R147, R106 ;  /* 0x0000006a93777221 */ /* 0x000fe20000010100 */
[----:B------:R-:W-:Y:S01]  /*0ff0*/  SHF.L.U32 R107, R113, 0x10, RZ ;  /* 0x00000010716b7819 */ /* 0x000fe200000006ff */
[C---:B-----5:R-:W-:Y:S01]  /*1000*/  FMUL.FTZ R112, R8.reuse, R111 ;  /* 0x0000006f08707220 */ /* 0x060fe20000410000 */
        /* <DEDUP_REMOVED lines=24> */
.L_x_4681:
[----:B------:R-:W-:Y:S05]  /*1190*/  BSYNC.RECONVERGENT B1 ;  /* 0x0000000000017941 */ /* 0x000fea0003800200 */
.L_x_4680:
        /* <DEDUP_REMOVED lines=51> */
.L_x_4683:
[----:B------:R-:W-:Y:S05]  /*14d0*/  BSYNC.RECONVERGENT B1 ;  /* 0x0000000000017941 */ /* 0x000fea0003800200 */
.L_x_4682:
        /* <DEDUP_REMOVED lines=12> */
[----:B---3--:R-:W-:Y:S02]  /*15a0*/  MOV R128, R110 ;  /* 0x0000006e00807202 */ /* 0x008fe40000000f00 */
[--C-:B------:R-:W-:Y:S02]  /*15b0*/  SHF.R.U64 R133, R110, 0x10, R111.reuse ;  /* 0x000000106e857819 */ /* 0x100fe4000000126f */
[----:B------:R-:W-:Y:S02]  /*15c0*/  MOV R130, R111 ;  /* 0x0000006f00827202 */ /* 0x000fe40000000f00 */
[----:B------:R-:W-:Y:S01]  /*15d0*/  SHF.R.U32.HI R132, RZ, 0x10, R111 ;  /* 0x00000010ff847819 */ /* 0x000fe2000001166f */
[C---:B----4-:R-:W-:Y:S01]  /*15e0*/  FADD.FTZ R131, -R147.reuse, R105 ;  /* 0x0000006993837221 */ /* 0x050fe20000010100 */
[----:B------:R-:W-:Y:S01]  /*15f0*/  SHF.L.U32 R105, R128, 0x10, RZ ;  /* 0x0000001080697819 */ /* 0x000fe200000006ff */
[C---:B------:R-:W-:Y:S01]  /*1600*/  FADD.FTZ R129, -R147.reuse, R104 ;  /* 0x0000006893817221 */ /* 0x040fe20000010100 */
[C---:B------:R-:W-:Y:S01]  /*1610*/  FADD.FTZ R111, -R147.reuse, R106 ;  /* 0x0000006a936f7221 */ /* 0x040fe20000010100 */
[----:B------:R-:W-:Y:S01]  /*1620*/  FADD.FTZ R147, -R147, R107 ;  /* 0x0000006b93937221 */ /* 0x000fe20000010100 */
[----:B------:R-:W-:Y:S01]  /*1630*/  SHF.L.U32 R104, R133, 0x10, RZ ;  /* 0x0000001085687819 */ /* 0x000fe200000006ff */
[----:B-----5:R-:W-:Y:S01]  /*1640*/  FMUL.FTZ R128, R8, R131 ;  /* 0x0000008308807220 */ /* 0x020fe20000410000 */
        /* <DEDUP_REMOVED lines=11> */
[----:B0-----:R-:W-:Y:S01]  /*1700*/  SHF.L.U32 R108, R132, 0x10, RZ ;  /* 0x00000010846c7819 */ /* 0x001fe200000006ff */
        /* <DEDUP_REMOVED lines=14> */
.L_x_4675:
        /* <DEDUP_REMOVED lines=33> */
.L_x_4684:
[----:B----4-:R-:W-:Y:S05]  /*1a00*/  BSYNC.RECONVERGENT B0 ;  /* 0x0000000000007941 */ /* 0x010fea0003800200 */
.L_x_4674:
        /* <DEDUP_REMOVED lines=32> */
.L_x_4686:
[----:B------:R-:W-:Y:S05]  /*1c10*/  BSYNC.RECONVERGENT B0 ;  /* 0x0000000000007941 */ /* 0x000fea0003800200 */
.L_x_4685:
        /* <DEDUP_REMOVED lines=28> */
[----:B------:R-:W-:Y:S02]  /*1de0*/  P2R R108, PR, RZ, 0x2 ;  /* 0x00000002ff6c7803 */ /* 0x000fe40000000000 */
        /* <DEDUP_REMOVED lines=21> */
.L_x_4691:
        /* <DEDUP_REMOVED lines=8> */
.L_x_4692:
        /* <DEDUP_REMOVED lines=9> */
.L_x_4693:
        /* <DEDUP_REMOVED lines=9> */
.L_x_4690:
        /* <DEDUP_REMOVED lines=33> */
.L_x_4689:
        /* <DEDUP_REMOVED lines=37> */
.L_x_4695:
        /* <DEDUP_REMOVED lines=33> */
.L_x_4694:
        /* <DEDUP_REMOVED lines=14> */
.L_x_4696:
[----:B------:R-:W-:Y:S02]  /*2830*/  IADD3 R144, PT, PT, R144, 0x80, RZ ;  /* 0x0000008090907810 */ /* 0x000fe40007ffe0ff */
[----:B------:R-:W-:-:S07]  /*2840*/  IADD3 R109, PT, PT, R109, 0x80, RZ ;  /* 0x000000806d6d7810 */ /* 0x000fce0007ffe0ff */
.L_x_4688:
[----:B------:R-:W-:Y:S05]  /*2850*/  BSYNC.RECONVERGENT B0 ;  /* 0x0000000000007941 */ /* 0x000fea0003800200 */
.L_x_4687:
        /* <DEDUP_REMOVED lines=43> */
.L_x_4700:
        /* <DEDUP_REMOVED lines=32> */
.L_x_4699:
        /* <DEDUP_REMOVED lines=37> */
.L_x_4702:
        /* <DEDUP_REMOVED lines=9> */
.L_x_4703:
        /* <DEDUP_REMOVED lines=8> */
.L_x_4704:
        /* <DEDUP_REMOVED lines=9> */
.L_x_4705:
        /* <DEDUP_REMOVED lines=8> */
.L_x_4701:
        /* <DEDUP_REMOVED lines=12> */
.L_x_4706:
[----:B------:R-:W-:Y:S02]  /*3240*/  IADD3 R144, PT, PT, R144, 0x80, RZ ;  /* 0x0000008090907810 */ /* 0x000fe40007ffe0ff */
[----:B------:R-:W-:-:S07]  /*3250*/  IADD3 R109, PT, PT, R109, 0x80, RZ ;  /* 0x000000806d6d7810 */ /* 0x000fce0007ffe0ff */
.L_x_4698:
[----:B------:R-:W-:Y:S05]  /*3260*/  BSYNC.RECONVERGENT B0 ;  /* 0x0000000000007941 */ /* 0x000fea0003800200 */
.L_x_4697:
        /* <DEDUP_REMOVED lines=43> */
.L_x_4710:
        /* <DEDUP_REMOVED lines=32> */
.L_x_4709:
        /* <DEDUP_REMOVED lines=37> */
.L_x_4712:
        /* <DEDUP_REMOVED lines=9> */
.L_x_4713:
        /* <DEDUP_REMOVED lines=8> */
.L_x_4714:
        /* <DEDUP_REMOVED lines=9> */
.L_x_4715:
        /* <DEDUP_REMOVED lines=8> */
.L_x_4711:
        /* <DEDUP_REMOVED lines=12> */
.L_x_4716:
[----:B------:R-:W-:Y:S02]  /*3c50*/  IADD3 R144, PT, PT, R144, 0x80, RZ ;  /* 0x0000008090907810 */ /* 0x000fe40007ffe0ff */
[----:B------:R-:W-:-:S07]  /*3c60*/  IADD3 R109, PT, PT, R109, 0x80, RZ ;  /* 0x000000806d6d7810 */ /* 0x000fce0007ffe0ff */
.L_x_4708:
[----:B------:R-:W-:Y:S05]  /*3c70*/  BSYNC.RECONVERGENT B0 ;  /* 0x0000000000007941 */ /* 0x000fea0003800200 */
.L_x_4707:
        /* <DEDUP_REMOVED lines=43> */
.L_x_4720:
        /* <DEDUP_REMOVED lines=32> */
.L_x_4719:
        /* <DEDUP_REMOVED lines=36> */
[----:B------:R-:W-:Y:S01]  /*4370*/  F2FP.BF16.F32.PACK_AB R7, RZ, R7 ;  /* 0x00000007ff07723e */ /* 0x000fe200000010ff */
[----:B------:R-:W-:Y:S06]  /*4380*/  BRA `(.L_x_4721) ;  /* 0x0000000000887947 */ /* 0x000fec0003800000 */
.L_x_4722:
        /* <DEDUP_REMOVED lines=9> */
.L_x_4723:
        /* <DEDUP_REMOVED lines=8> */
.L_x_4724:
        /* <DEDUP_REMOVED lines=9> */
.L_x_4725:
        /* <DEDUP_REMOVED lines=8> */
.L_x_4721:
        /* <DEDUP_REMOVED lines=12> */
.L_x_4726:
[----:B------:R-:W-:Y:S02]  /*4670*/  IADD3 R144, PT, PT, R144, 0x80, RZ ;  /* 0x0000008090907810 */ /* 0x000fe40007ffe0ff */
[----:B------:R-:W-:-:S07]  /*4680*/  IADD3 R109, PT, PT, R109, 0x80, RZ ;  /* 0x000000806d6d7810 */ /* 0x000fce0007ffe0ff */
.L_x_4718:
[----:B------:R-:W-:Y:S05]  /*4690*/  BSYNC.RECONVERGENT B0 ;  /* 0x0000000000007941 */ /* 0x000fea0003800200 */
.L_x_4717:
[----:B------:R-:W-:Y:S01]  /*46a0*/  ISETP.GE.U32.AND P5, PT, R3, 0x280, PT ;  /* 0x000002800300780c */ /* 0x000fe20003fa6070 */
[----:B------:R-:W-:Y:S03]  /*46b0*/  BSSY.RECONVERGENT B0, `(.L_x_4727) ;  /* 0x00000a0000007945 */ /* 0x000fe60003800200 */
[----:B-1----:R-:W-:-:S09]  /*46c0*/  P2R R106, PR, RZ, 0x20 ;  /* 0x00000020ff6a7803 */ /* 0x002fd20000000000 */
        /* <DEDUP_REMOVED lines=8> */
[-CC-:B------:R-:W-:Y:S01]  /*4750*/  @P3 FFMA.FTZ R9, R129, R110.reuse, R111.reuse ;  /* 0x0000006e81093223 */ /* 0x180fe2000001006f */
[----:B0-----:R-:W-:Y:S01]  /*4760*/  @P3 FFMA.FTZ R104, R128, R110, R111 ;  /* 0x0000006e80683223 */ /* 0x001fe2000001006f */
        /* <DEDUP_REMOVED lines=31> */
.L_x_4730:
[----:B------:R-:W1:Y:S01]  /*4960*/  @P4 LDC R142, c[0x0][0x40c] ;  /* 0x00010300ff8e4b82 */ /* 0x000e620000000800 */
[-CC-:B------:R-:W-:Y:S01]  /*4970*/  @P3 FFMA.FTZ R107, R129, R110.reuse, R111.reuse ;  /* 0x0000006e816b3223 */ /* 0x180fe2000001006f */
[-CC-:B------:R-:W-:Y:S01]  /*4980*/  @P3 FFMA.FTZ R146, R128, R110.reuse, R111.reuse ;  /* 0x0000006e80923223 */ /* 0x180fe2000001006f */
[----:B------:R-:W-:Y:S01]  /*4990*/  @P3 FFMA.FTZ R147, R131, R110, R111 ;  /* 0x0000006e83933223 */ /* 0x000fe2000001006f */
[----:B------:R-:W-:Y:S01]  /*49a0*/  MOV R9, R96 ;  /* 0x0000006000097202 */ /* 0x000fe20000000f00 */
[----:B------:R-:W-:Y:S01]  /*49b0*/  @P3 FADD.FTZ R107, R130, -R107 ;  /* 0x8000006b826b3221 */ /* 0x000fe20000010000 */
[----:B------:R-:W-:Y:S01]  /*49c0*/  @P3 FADD.FTZ R146, R133, -R146 ;  /* 0x8000009285923221 */ /* 0x000fe20000010000 */
[----:B------:R-:W-:Y:S01]  /*49d0*/  @P3 FADD.FTZ R147, R132, -R147 ;  /* 0x8000009384933221 */ /* 0x000fe20000010000 */
[----:B------:R-:W2:Y:S01]  /*49e0*/  @P4 LDC R145, c[0x0][0x40c] ;  /* 0x00010300ff914b82 */ /* 0x000ea20000000800 */
[----:B0-----:R-:W-:Y:S01]  /*49f0*/  MOV R104, R97 ;  /* 0x0000006100687202 */ /* 0x001fe20000000f00 */
[C---:B------:R-:W-:Y:S01]  /*4a00*/  @P3 FFMA.FTZ R9, R8.reuse, R107, R96 ;  /* 0x0000006b08093223 */ /* 0x040fe20000010060 */
[----:B------:R-:W-:Y:S01]  /*4a10*/  MOV R105, R98 ;  /* 0x0000006200697202 */ /* 0x000fe20000000f00 */
[C---:B------:R-:W-:Y:S01]  /*4a20*/  @P3 FFMA.FTZ R104, R8.reuse, R146, R97 ;  /* 0x0000009208683223 */ /* 0x040fe20000010061 */
[----:B------:R-:W-:-:S03]  /*4a30*/  @P3 FFMA.FTZ R105, R8, R147, R98 ;  /* 0x0000009308693223 */ /* 0x000fc60000010062 */
[----:B------:R-:W0:Y:S01]  /*4a40*/  @P4 LDC R148, c[0x0][0x40c] ;  /* 0x00010300ff944b82 */ /* 0x000e220000000800 */
[----:B-1----:R-:W-:-:S05]  /*4a50*/  @P4 FMUL.FTZ R9, R9, R142 ;  /* 0x0000008e09094220 */ /* 0x002fca0000410000 */
[----:B------:R-:W-:Y:S01]  /*4a60*/  @P4 F2FP.BF16.F32.PACK_AB R9, RZ, R9 ;  /* 0x00000009ff09423e */ /* 0x000fe200000010ff */
[----:B--2---:R-:W-:-:S03]  /*4a70*/  @P4 FMUL.FTZ R104, R104, R145 ;  /* 0x0000009168684220 */ /* 0x004fc60000410000 */
        /* <DEDUP_REMOVED lines=14> */
.L_x_4729:
[----:B0-----:R-:W0:Y:S02]  /*4b60*/  LDC.64 R104, c[0x0][0x478] ;  /* 0x00011e00ff687b82 */ /* 0x001e240000000a00 */
        /* <DEDUP_REMOVED lines=9> */
[----:B------:R-:W-:Y:S01]  /*4c00*/  FFMA.FTZ R111, R131, R110, R111 ;  /* 0x0000006e836f7223 */ /* 0x000fe2000001006f */
[----:B------:R-:W0:Y:S01]  /*4c10*/  @P4 LDC R9, c[0x0][0x40c] ;  /* 0x00010300ff094b82 */ /* 0x000e220000000800 */
[C---:B------:R-:W-:Y:S01]  /*4c20*/  FMUL.FTZ R100, R8.reuse, R101 ;  /* 0x0000006508647220 */ /* 0x040fe20000410000 */
[----:B------:R-:W-:Y:S01]  /*4c30*/  FMUL.FTZ R101, R8, R103 ;  /* 0x0000006708657220 */ /* 0x000fe20000410000 */
[----:B------:R-:W-:Y:S01]  /*4c40*/  FADD.FTZ R105, R135, -R102 ;  /* 0x8000006687697221 */ /* 0x000fe20000010000 */
[----:B------:R-:W-:-:S02]  /*4c50*/  FADD.FTZ R111, R132, -R111 ;  /* 0x8000006f846f7221 */ /* 0x000fc40000010000 */
[----:B------:R-:W-:Y:S01]  /*4c60*/  FSEL R100, R100, RZ, P3 ;  /* 0x000000ff64647208 */ /* 0x000fe20001800000 */
[C---:B------:R-:W-:Y:S01]  /*4c70*/  FMUL.FTZ R102, R8.reuse, R105 ;  /* 0x0000006908667220 */ /* 0x040fe20000410000 */
[----:B------:R-:W1:Y:S01]  /*4c80*/  @P4 LDC R103, c[0x0][0x40c] ;  /* 0x00010300ff674b82 */ /* 0x000e620000000800 */
[----:B------:R-:W-:Y:S01]  /*4c90*/  FMUL.FTZ R8, R8, R111 ;  /* 0x0000006f08087220 */ /* 0x000fe20000410000 */
[----:B------:R-:W-:Y:S02]  /*4ca0*/  FSEL R101, R101, RZ, P3 ;  /* 0x000000ff65657208 */ /* 0x000fe40001800000 */
[----:B------:R-:W-:Y:S02]  /*4cb0*/  FSEL R104, R102, RZ, P3 ;  /* 0x000000ff66687208 */ /* 0x000fe40001800000 */
[----:B------:R-:W-:Y:S02]  /*4cc0*/  FSEL R102, R8, RZ, P3 ;  /* 0x000000ff08667208 */ /* 0x000fe40001800000 */
        /* <DEDUP_REMOVED lines=15> */
.L_x_4732:
        /* <DEDUP_REMOVED lines=17> */
.L_x_4733:
        /* <DEDUP_REMOVED lines=8> */
.L_x_4734:
        /* <DEDUP_REMOVED lines=9> */
.L_x_4735:
[----:B------:R-:W-:-:S07]  /*4fe0*/  @P4 PRMT R7, R107, 0x7610, R7 ;  /* 0x000076106b074816 */ /* 0x000fce0000000007 */
.L_x_4731:
[----:B------:R-:W0:Y:S02]  /*4ff0*/  @P5 LDC.64 R8, c[0x0][0x478] ;  /* 0x00011e00ff085b82 */ /* 0x000e240000000a00 */
[----:B0-----:R-:W-:-:S05]  /*5000*/  @P5 IMAD.WIDE.U32 R8, R144, 0x10, R8 ;  /* 0x0000001090085825 */ /* 0x001fca00078e0008 */
[----:B------:R1:W-:Y:S01]  /*5010*/  @P5 STG.E.128 desc[UR10][R8.64], R100 ;  /* 0x0000006408005986 */ /* 0x0003e2000c101d0a */
[----:B------:R-:W-:Y:S05]  /*5020*/  @!P4 BRA `(.L_x_4728) ;  /* 0x000000000020c947 */ /* 0x000fea0003800000 */
[----:B------:R-:W0:Y:S01]  /*5030*/  LDC.64 R104, c[0x0][0x468] ;  /* 0x00011a00ff687b82 */ /* 0x000e220000000a00 */
[----:B-1----:R-:W-:Y:S02]  /*5040*/  LOP3.LUT R8, R5, 0xffff, RZ, 0xc0, !PT ;  /* 0x0000ffff05087812 */ /* 0x002fe400078ec0ff */
[----:B------:R-:W-:-:S03]  /*5050*/  PRMT R107, R6, 0x5410, R7 ;  /* 0x00005410066b7816 */ /* 0x000fc60000000007 */
[----:B------:R-:W-:-:S05]  /*5060*/  IMAD.WIDE.U32 R8, R8, 0x10000, RZ ;  /* 0x0001000008087825 */ /* 0x000fca00078e00ff */
[----:B------:R-:W-:Y:S02]  /*5070*/  LOP3.LUT R9, R107, R9, RZ, 0xfc, !PT ;  /* 0x000000096b097212 */ /* 0x000fe400078efcff */
[----:B------:R-:W-:Y:S01]  /*5080*/  LOP3.LUT R8, R8, 0xffff, R4, 0xf8, !PT ;  /* 0x0000ffff08087812 */ /* 0x000fe200078ef804 */
[----:B0-----:R-:W-:-:S05]  /*5090*/  IMAD.WIDE.U32 R104, R109, 0x8, R104 ;  /* 0x000000086d687825 */ /* 0x001fca00078e0068 */
[----:B------:R2:W-:Y:S02]  /*50a0*/  STG.E.64 desc[UR10][R104.64], R8 ;  /* 0x0000000868007986 */ /* 0x0005e4000c101b0a */
.L_x_4728:
[----:B------:R-:W-:Y:S05]  /*50b0*/  BSYNC.RECONVERGENT B0 ;  /* 0x0000000000007941 */ /* 0x000fea0003800200 */
.L_x_4727:
[----:B-12---:R-:W1:Y:S01]  /*50c0*/  LDC.64 R8, c[0x0][0x380] ;  /* 0x0000e000ff087b82 */ /* 0x006e620000000a00 */
[----:B------:R-:W-:Y:S01]  /*50d0*/  UPLOP3.LUT UP1, UPT, UPT, UPT, UP1, 0x40, 0x4 ;  /* 0x000000000004789c */ /* 0x000fe20003f2e810 */
[----:B-1----:R-:W-:-:S04]  /*50e0*/  IADD3 R0, PT, PT, R0, R8, RZ ;  /* 0x0000000800007210 */ /* 0x002fc80007ffe0ff */
[----:B------:R-:W-:-:S13]  /*50f0*/  ISETP.GE.AND P3, PT, R0, R9, PT ;  /* 0x000000090000720c */ /* 0x000fda0003f66270 */
[----:B------:R-:W-:Y:S05]  /*5100*/  @!P3 BRA `(.L_x_4736) ;  /* 0xffffffb40018b947 */ /* 0x000fea000383ffff */
.L_x_4673:
[----:B------:R-:W1:Y:S01]  /*5110*/  LDC.64 R4, c[0x0][0x440] ;  /* 0x00011000ff047b82 */ /* 0x000e620000000a00 */
[----:B------:R-:W-:Y:S01]  /*5120*/  ISETP.NE.AND P4, PT, R108, RZ, PT ;  /* 0x000000ff6c00720c */ /* 0x000fe20003f85270 */
[----:B------:R-:W-:Y:S01]  /*5130*/  IMAD R3, R11, UR9, RZ ;  /* 0x000000090b037c24 */ /* 0x000fe2000f8e02ff */
[----:B------:R-:W-:-:S04]  /*5140*/  ISETP.NE.AND P3, PT, R106, RZ, PT ;  /* 0x000000ff6a00720c */ /* 0x000fc80003f65270 */
[----:B------:R-:W-:Y:S01]  /*5150*/  LEA.HI R21, R3, R2, RZ, 0x1e ;  /* 0x0000000203157211 */ /* 0x000fe200078ff0ff */
[----:B------:R-:W2:Y:S08]  /*5160*/  LDC.64 R6, c[0x0][0x448] ;  /* 0x00011200ff067b82 */ /* 0x000eb00000000a00 */
[----:B------:R-:W3:Y:S08]  /*5170*/  LDC.64 R8, c[0x0][0x440] ;  /* 0x00011000ff087b82 */ /* 0x000ef00000000a00 */
[----:B------:R-:W4:Y:S01]  /*5180*/  LDC.64 R12, c[0x0][0x448] ;  /* 0x00011200ff0c7b82 */ /* 0x000f220000000a00 */
[----:B-1----:R-:W-:-:S05]  /*5190*/  @P4 IMAD.WIDE.U32 R2, R21, 0x10, R4 ;  /* 0x0000001015024825 */ /* 0x002fca00078e0004 */
[----:B------:R1:W-:Y:S02]  /*51a0*/  @P4 STG.E.128 desc[UR10][R2.64], R44 ;  /* 0x0000002c02004986 */ /* 0x0003e4000c101d0a */
[----:B------:R-:W0:Y:S01]  /*51b0*/  LDC.64 R10, c[0x0][0x440] ;  /* 0x00011000ff0a7b82 */ /* 0x000e220000000a00 */
[C---:B--2---:R-:W-:Y:S01]  /*51c0*/  @P4 IMAD.WIDE.U32 R4, R21.reuse, 0x10, R6 ;  /* 0x0000001015044825 */ /* 0x044fe200078e0006 */
[----:B------:R-:W-:-:S04]  /*51d0*/  @P4 IADD3 R21, PT, PT, R21, 0x80, RZ ;  /* 0x0000008015154810 */ /* 0x000fc80007ffe0ff */
[----:B------:R1:W-:Y:S02]  /*51e0*/  @P4 STG.E.128 desc[UR10][R4.64], R64 ;  /* 0x0000004004004986 */ /* 0x0003e4000c101d0a */
[----:B------:R-:W2:Y:S01]  /*51f0*/  LDC.64 R14, c[0x0][0x448] ;  /* 0x00011200ff0e7b82 */ /* 0x000ea20000000a00 */
[----:B---3--:R-:W-:-:S05]  /*5200*/  @P0 IMAD.WIDE.U32 R8, R21, 0x10, R8 ;  /* 0x0000001015080825 */ /* 0x008fca00078e0008 */
[----:B------:R1:W-:Y:S02]  /*5210*/  @P0 STG.E.128 desc[UR10][R8.64], R40 ;  /* 0x0000002808000986 */ /* 0x0003e4000c101d0a */
[----:B------:R-:W3:Y:S01]  /*5220*/  LDC.64 R16, c[0x0][0x440] ;  /* 0x00011000ff107b82 */ /* 0x000ee20000000a00 */
[C---:B----4-:R-:W-:Y:S01]  /*5230*/  @P0 IMAD.WIDE.U32 R12, R21.reuse, 0x10, R12 ;  /* 0x00000010150c0825 */ /* 0x050fe200078e000c */
[----:B------:R-:W-:-:S04]  /*5240*/  @P0 IADD3 R21, PT, PT, R21, 0x80, RZ ;  /* 0x0000008015150810 */ /* 0x000fc80007ffe0ff */
[----:B------:R1:W-:Y:S02]  /*5250*/  @P0 STG.E.128 desc[UR10][R12.64], R60 ;  /* 0x0000003c0c000986 */ /* 0x0003e4000c101d0a */
[----:B------:R-:W4:Y:S01]  /*5260*/  LDC.64 R18, c[0x0][0x448] ;  /* 0x00011200ff127b82 */ /* 0x000f220000000a00 */
[----:B0-----:R-:W-:-:S05]  /*5270*/  @P1 IMAD.WIDE.U32 R10, R21, 0x10, R10 ;  /* 0x00000010150a1825 */ /* 0x001fca00078e000a */
[----:B------:R1:W-:Y:S01]  /*5280*/  @P1 STG.E.128 desc[UR10][R10.64], R36 ;  /* 0x000000240a001986 */ /* 0x0003e2000c101d0a */
[C---:B--2---:R-:W-:Y:S01]  /*5290*/  @P1 IMAD.WIDE.U32 R14, R21.reuse, 0x10, R14 ;  /* 0x00000010150e1825 */ /* 0x044fe200078e000e */
[----:B------:R-:W-:-:S04]  /*52a0*/  @P1 IADD3 R21, PT, PT, R21, 0x80, RZ ;  /* 0x0000008015151810 */ /* 0x000fc80007ffe0ff */
[----:B------:R1:W-:Y:S01]  /*52b0*/  @P1 STG.E.128 desc[UR10][R14.64], R56 ;  /* 0x000000380e001986 */ /* 0x0003e2000c101d0a */
[----:B---3--:R-:W-:-:S05]  /*52c0*/  @P2 IMAD.WIDE.U32 R16, R21, 0x10, R16 ;  /* 0x0000001015102825 */ /* 0x008fca00078e0010 */
[----:B------:R1:W-:Y:S01]  /*52d0*/  @P2 STG.E.128 desc[UR10][R16.64], R32 ;  /* 0x0000002010002986 */ /* 0x0003e2000c101d0a */
[----:B----4-:R-:W-:-:S05]  /*52e0*/  @P2 IMAD.WIDE.U32 R18, R21, 0x10, R18 ;  /* 0x0000001015122825 */ /* 0x010fca00078e0012 */
        /* <DEDUP_REMOVED lines=10> */
.L_x_4737:
        /* <DEDUP_REMOVED lines=15> */
.L_x_10862:


//--------------------- .text._ZN10layer_norm13ln_bwd_kernelINS_13Kernel_traitsIf13__nv_bfloat16fS2_fjLj2560ELj1ELj1ELj4ELj8ENS_18Kernel_traits_baseILj2560EfS2_fS2_fjLj128EEEEELb0ELb0ELb1ELb1EEEvNS_9BwdParamsE --------------------------
	.section	.text._ZN10layer_norm13ln_bwd_kernelINS_13Kernel_traitsIf13__nv_bfloat16fS2_fjLj2560ELj1ELj1ELj4ELj8ENS_18Kernel_traits_baseILj2560EfS2_fS2_fjLj128EEEEELb0ELb0ELb1ELb1EEEvNS_9BwdParamsE,"ax",@progbits
	.align	128
        .global         _ZN10layer_norm13ln_bwd_kernelINS_13Kernel_traitsIf13__nv_bfloat16fS2_fjLj2560ELj1ELj1ELj4ELj8ENS_18Kernel_traits_baseILj2560EfS2_fS2_fjLj128EEEEELb0ELb0ELb1ELb1EEEvNS_9BwdParamsE
        .type           _ZN10layer_norm13ln_bwd_kernelINS_13Kernel_traitsIf13__nv_bfloat16fS2_fjLj2560ELj1ELj1ELj4ELj8ENS_18Kernel_traits_baseILj2560EfS2_fS2_fjLj128EEEEELb0ELb0ELb1ELb1EEEvNS_9BwdParamsE,@function
        .size           _ZN10layer_norm13ln_bwd_kernelINS_13Kernel_traitsIf13__nv_bfloat16fS2_fjLj2560ELj1ELj1ELj4ELj8ENS_18Kernel_traits_baseILj2560EfS2_fS2_fjLj128EEEEELb0ELb0ELb1ELb1EEEvNS_9BwdParamsE,(.L_x_10863 - _ZN10layer_norm13ln_bwd_kernelINS_13Kernel_traitsIf13__nv_bfloat16fS2_fjLj2560ELj1ELj1ELj4ELj8ENS_18Kernel_traits_baseILj2560EfS2_fS2_fjLj128EEEEELb0ELb0ELb1ELb1EEEvNS_9BwdParamsE)
        .other          _ZN10layer_norm13ln_bwd_kernelINS_13Kernel_traitsIf13__nv_bfloat16fS2_fjLj2560ELj1ELj1ELj4ELj8ENS_18Kernel_traits_baseILj2560EfS2_fS2_fjLj128EEEEELb0ELb0ELb1ELb1EEEvNS_9BwdParamsE,@"STO_CUDA_ENTRY STV_DEFAULT"
_ZN10layer_norm13ln_bwd_kernelINS_13Kernel_traitsIf13__nv_bfloat16fS2_fjLj2560ELj1ELj1ELj4ELj8ENS_18Kernel_traits_baseILj2560EfS2_fS2_fjLj128EEEEELb0ELb0ELb1ELb1EEEvNS_9BwdParamsE:
.text._ZN10layer_norm13ln_bwd_kernelINS_13Kernel_traitsIf13__nv_bfloat16fS2_fjLj2560ELj1ELj1ELj4ELj8ENS_18Kernel_traits_baseILj2560EfS2_fS2_fjLj128EEEEELb0ELb0ELb1ELb1EEEvNS_9BwdParamsE:
        /* <DEDUP_REMOVED lines=31> */
[----:B------:R-:W0:Y:S01]  /*01f0*/  LDCU UR16, c[0x0][0x400] ;  /* 0x00008000ff1077ac */ /* 0x000e220008000800 */
        /* <DEDUP_REMOVED lines=8> */
[----:B------:R-:W-:Y:S01]  /*0280*/  HFMA2 R96, -RZ, RZ, 0, 0 ;  /* 0x00000000ff607431 */ /* 0x000fe200000001ff */
[----:B------:R-:W-:Y:S01]  /*0290*/  MOV R0, UR11 ;  /* 0x0000000b00007c02 */ /* 0x000fe20008000f00 */
[----:B-1-34-:R-:W-:-:S11]  /*02a0*/  UPLOP3.LUT UP1, UPT, UPT, UPT, UPT, 0x40, 0x4 ;  /* 0x000000000004789c */ /* 0x01afd60003f2e870 */
.L_x_4783:
[----:B------:R-:W1:Y:S08]  /*02b0*/  LDC.64 R106, c[0x0][0x3f8] ;  /* 0x0000fe00ff6a7b82 */ /* 0x000e700000000a00 */
[----:B------:R-:W2:Y:S08]  /*02c0*/  LDC.64 R140, c[0x0][0x3c8] ;  /* 0x0000f200ff8c7b82 */ /* 0x000eb00000000a00 */
[----:B------:R-:W3:Y:S01]  /*02d0*/  LDC.64 R104, c[0x0][0x3f0] ;  /* 0x0000fc00ff687b82 */ /* 0x000ee20000000a00 */
[----:B-1----:R-:W-:-:S05]  /*02e0*/  IMAD.WIDE R106, R0, 0x4, R106 ;  /* 0x00000004006a7825 */ /* 0x002fca00078e026a */
[----:B------:R-:W4:Y:S01]  /*02f0*/  LDG.E R139, desc[UR12][R106.64] ;  /* 0x0000000c6a8b7981 */ /* 0x000f22000c1e1900 */
[----:B--2---:R-:W-:-:S06]  /*0300*/  IMAD.WIDE R140, R0, 0x4, R140 ;  /* 0x00000004008c7825 */ /* 0x004fcc00078e028c */
[----:B-----5:R1:W5:Y:S01]  /*0310*/  LDG.E R140, desc[UR12][R140.64] ;  /* 0x0000000c8c8c7981 */ /* 0x020362000c1e1900 */
[----:B---3--:R-:W-:-:S05]  /*0320*/  IMAD.WIDE R104, R0, 0x4, R104 ;  /* 0x0000000400687825 */ /* 0x008fca00078e0268 */
[----:B------:R1:W5:Y:S01]  /*0330*/  LDG.E R142, desc[UR12][R104.64] ;  /* 0x0000000c688e7981 */ /* 0x000362000c1e1900 */
[----:B------:R-:W-:Y:S02]  /*0340*/  CS2R R108, SRZ ;  /* 0x00000000006c7805 */ /* 0x000fe4000001ff00 */
[----:B----4-:R-:W-:-:S13]  /*0350*/  ISETP.GE.AND P2, PT, R139, 0x1, PT ;  /* 0x000000018b00780c */ /* 0x010fda0003f46270 */
[----:B-1----:R-:W-:Y:S05]  /*0360*/  @!P2 BRA `(.L_x_4739) ;  /* 0x0000000c00d4a947 */ /* 0x002fea0003800000 */
[----:B------:R-:W1:Y:S01]  /*0370*/  LDC.64 R10, c[0x0][0x3c0] ;  /* 0x0000f000ff0a7b82 */ /* 0x000e620000000a00 */
[----:B0-----:R-:W-:Y:S01]  /*0380*/  IADD3 R4, PT, PT, R139, -0x1, RZ ;  /* 0xffffffff8b047810 */ /* 0x001fe20007ffe0ff */
[----:B------:R-:W-:Y:S01]  /*0390*/  IMAD R3, R0, UR15, RZ ;  /* 0x0000000f00037c24 */ /* 0x000fe2000f8e02ff */
[----:B------:R-:W-:-:S03]  /*03a0*/  SHF.R.S32.HI R7, RZ, 0x1f, R0 ;  /* 0x0000001fff077819 */ /* 0x000fc60000011400 */
[----:B------:R-:W-:Y:S01]  /*03b0*/  IMAD R5, R4, UR15, RZ ;  /* 0x0000000f04057c24 */ /* 0x000fe2000f8e02ff */
[----:B------:R-:W-:Y:S01]  /*03c0*/  SHF.R.S32.HI R4, RZ, 0x1f, R3 ;  /* 0x0000001fff047819 */ /* 0x000fe20000011403 */
[----:B------:R-:W0:Y:S03]  /*03d0*/  LDC.64 R18, c[0x0][0x428] ;  /* 0x00010a00ff127b82 */ /* 0x000e260000000a00 */
[----:B------:R-:W-:Y:S02]  /*03e0*/  SHF.R.S32.HI R6, RZ, 0x1f, R5 ;  /* 0x0000001fff067819 */ /* 0x000fe40000011405 */
[----:B------:R-:W-:Y:S02]  /*03f0*/  LEA.HI R119, R4, R3, RZ, 0x2 ;  /* 0x0000000304777211 */ /* 0x000fe400078f10ff */
[----:B------:R-:W-:Y:S01]  /*0400*/  LEA.HI R5, R6, R5, RZ, 0x2 ;  /* 0x0000000506057211 */ /* 0x000fe200078f10ff */
[----:B------:R-:W2:Y:S01]  /*0410*/  LDC.64 R16, c[0x0][0x3a8] ;  /* 0x0000ea00ff107b82 */ /* 0x000ea20000000a00 */
[----:B------:R-:W-:-:S02]  /*0420*/  LEA.HI.SX32 R119, R119, R2, 0x1e ;  /* 0x0000000277777211 */ /* 0x000fc400078ff2ff */
[----:B------:R-:W-:Y:S02]  /*0430*/  LEA.HI.SX32 R109, R5, R2, 0x1e ;  /* 0x00000002056d7211 */ /* 0x000fe400078ff2ff */
[C---:B------:R-:W-:Y:S02]  /*0440*/  IADD3 R143, PT, PT, R119.reuse, 0x200, RZ ;  /* 0x00000200778f7810 */ /* 0x040fe40007ffe0ff */
[C---:B-1----:R-:W-:Y:S02]  /*0450*/  LEA R10, P0, R0.reuse, R10, 0x2 ;  /* 0x0000000a000a7211 */ /* 0x042fe400078010ff */
[----:B------:R-:W-:Y:S02]  /*0460*/  IADD3 R121, PT, PT, R119, 0x80, RZ ;  /* 0x0000008077797810 */ /* 0x000fe40007ffe0ff */
[----:B------:R-:W-:Y:S02]  /*0470*/  LEA.HI.X R11, R0, R11, R7, 0x2, P0 ;  /* 0x0000000b000b7211 */ /* 0x000fe400000f1407 */
[C---:B------:R-:W-:Y:S01]  /*0480*/  IADD3 R115, PT, PT, R109.reuse, 0x80, RZ ;  /* 0x000000806d737810 */ /* 0x040fe20007ffe0ff */
[C---:B0-----:R-:W-:Y:S01]  /*0490*/  IMAD.WIDE.U32 R116, R109.reuse, 0x8, R18 ;  /* 0x000000086d747825 */ /* 0x041fe200078e0012 */
[C---:B------:R-:W-:Y:S01]  /*04a0*/  IADD3 R113, PT, PT, R109.reuse, 0x100, RZ ;  /* 0x000001006d717810 */ /* 0x040fe20007ffe0ff */
[----:B------:R-:W3:Y:S01]  /*04b0*/  LDG.E R3, desc[UR12][R10.64] ;  /* 0x0000000c0a037981 */ /* 0x000ee2000c1e1900 */
[----:B------:R-:W-:-:S02]  /*04c0*/  IADD3 R111, PT, PT, R109, 0x180, RZ ;  /* 0x000001806d6f7810 */ /* 0x000fc40007ffe0ff */
[----:B------:R-:W-:Y:S01]  /*04d0*/  IADD3 R123, PT, PT, R119, 0x100, RZ ;  /* 0x00000100777b7810 */ /* 0x000fe20007ffe0ff */
[----:B------:R-:W4:Y:S01]  /*04e0*/  LDG.E.64 R116, desc[UR12][R116.64] ;  /* 0x0000000c74747981 */ /* 0x000f22000c1e1b00 */
[----:B------:R-:W-:Y:S01]  /*04f0*/  IADD3 R109, PT, PT, R109, 0x200, RZ ;  /* 0x000002006d6d7810 */ /* 0x000fe20007ffe0ff */
[----:B--2---:R-:W-:-:S04]  /*0500*/  IMAD.WIDE.U32 R104, R143, 0x10, R16 ;  /* 0x000000108f687825 */ /* 0x004fc800078e0010 */
[--C-:B------:R-:W-:Y:S02]  /*0510*/  IMAD.WIDE.U32 R4, R119, 0x10, R16.reuse ;  /* 0x0000001077047825 */ /* 0x100fe400078e0010 */
[----:B------:R-:W2:Y:S02]  /*0520*/  LDG.E.128 R104, desc[UR12][R104.64] ;  /* 0x0000000c68687981 */ /* 0x000ea4000c1e1d00 */
[----:B------:R-:W-:Y:S02]  /*0530*/  IMAD.WIDE.U32 R8, R121, 0x10, R16 ;  /* 0x0000001079087825 */ /* 0x000fe400078e0010 */
[----:B------:R-:W2:Y:S02]  /*0540*/  LDG.E.128 R4, desc[UR12][R4.64] ;  /* 0x0000000c04047981 */ /* 0x000ea4000c1e1d00 */
[--C-:B------:R-:W-:Y:S02]  /*0550*/  IMAD.WIDE.U32 R114, R115, 0x8, R18.reuse ;  /* 0x0000000873727825 */ /* 0x100fe400078e0012 */
[----:B------:R-:W2:Y:S02]  /*0560*/  LDG.E.128 R8, desc[UR12][R8.64] ;  /* 0x0000000c08087981 */ /* 0x000ea4000c1e1d00 */
[----:B------:R-:W-:-:S02]  /*0570*/  IMAD.WIDE.U32 R110, R111, 0x8, R18 ;  /* 0x000000086f6e7825 */ /* 0x000fc400078e0012 */
[----:B------:R-:W2:Y:S02]  /*0580*/  LDG.E.64 R114, desc[UR12][R114.64] ;  /* 0x0000000c72727981 */ /* 0x000ea4000c1e1b00 */
[----:B------:R-:W-:Y:S02]  /*0590*/  IMAD.WIDE.U32 R12, R123, 0x10, R16 ;  /* 0x000000107b0c7825 */ /* 0x000fe400078e0010 */
[----:B------:R-:W2:Y:S02]  /*05a0*/  LDG.E.64 R110, desc[UR12][R110.64] ;  /* 0x0000000c6e6e7981 */ /* 0x000ea4000c1e1b00 */
[--C-:B------:R-:W-:Y:S02]  /*05b0*/  IMAD.WIDE.U32 R108, R109, 0x8, R18.reuse ;  /* 0x000000086d6c7825 */ /* 0x100fe400078e0012 */
[----:B------:R-:W2:Y:S02]  /*05c0*/  LDG.E.128 R12, desc[UR12][R12.64] ;  /* 0x0000000c0c0c7981 */ /* 0x000ea4000c1e1d00 */
[----:B------:R-:W-:-:S02]  /*05d0*/  IMAD.WIDE.U32 R112, R113, 0x8, R18 ;  /* 0x0000000871707825 */ /* 0x000fc400078e0012 */
[----:B------:R-:W2:Y:S04]  /*05e0*/  LDG.E.64 R108, desc[UR12][R108.64] ;  /* 0x0000000c6c6c7981 */ /* 0x000ea8000c1e1b00 */
[----:B------:R-:W2:Y:S01]  /*05f0*/  LDG.E.64 R112, desc[UR12][R112.64] ;  /* 0x0000000c70707981 */ /* 0x000ea2000c1e1b00 */
[----:B------:R-:W-:-:S05]  /*0600*/  IADD3 R141, PT, PT, R119, 0x180, RZ ;  /* 0x00000180778d7810 */ /* 0x000fca0007ffe0ff */
[----:B------:R-:W-:-:S06]  /*0610*/  IMAD.WIDE.U32 R18, R141, 0x10, R16 ;  /* 0x000000108d127825 */ /* 0x000fcc00078e0010 */
[----:B------:R-:W2:Y:S01]  /*0620*/  LDG.E.128 R16, desc[UR12][R18.64] ;  /* 0x0000000c12107981 */ /* 0x000ea2000c1e1d00 */
        /* <DEDUP_REMOVED lines=8> */
[----:B------:R-:W-:Y:S01]  /*06b0*/  ISETP.NE.AND P1, PT, RZ, UR14, PT ;  /* 0x0000000eff007c0c */ /* 0x000fe2000bf25270 */
[----:B0-----:R-:W-:-:S04]  /*06c0*/  @P0 IMAD.WIDE.U32 R118, R119, 0x10, R124 ;  /* 0x0000001077760825 */ /* 0x001fc800078e007c */
[----:B-1----:R-:W-:Y:S01]  /*06d0*/  @P0 IMAD.WIDE.U32 R124, R141, 0x10, R130 ;  /* 0x000000108d7c0825 */ /* 0x002fe200078e0082 */
[----:B------:R0:W5:Y:S03]  /*06e0*/  @P0 LDG.E.128 R36, desc[UR12][R118.64] ;  /* 0x0000000c76240981 */ /* 0x000166000c1e1d00 */
[----:B------:R-:W-:Y:S01]  /*06f0*/  @P0 IMAD.WIDE.U32 R120, R121, 0x10, R126 ;  /* 0x0000001079780825 */ /* 0x000fe200078e007e */
[----:B------:R-:W5:Y:S04]  /*0700*/  @P0 LDG.E.128 R24, desc[UR12][R124.64] ;  /* 0x0000000c7c180981 */ /* 0x000f68000c1e1d00 */
[----:B------:R1:W5:Y:S01]  /*0710*/  @P0 LDG.E.128 R32, desc[UR12][R120.64] ;  /* 0x0000000c78200981 */ /* 0x000362000c1e1d00 */
[----:B------:R-:W-:-:S05]  /*0720*/  @P0 IMAD.WIDE.U32 R126, R143, 0x10, R132 ;  /* 0x000000108f7e0825 */ /* 0x000fca00078e0084 */
[----:B------:R1:W5:Y:S01]  /*0730*/  @P0 LDG.E.128 R20, desc[UR12][R126.64] ;  /* 0x0000000c7e140981 */ /* 0x000362000c1e1d00 */
[----:B------:R-:W-:-:S05]  /*0740*/  @P0 IMAD.WIDE.U32 R122, R123, 0x10, R128 ;  /* 0x000000107b7a0825 */ /* 0x000fca00078e0080 */
[----:B------:R1:W5:Y:S01]  /*0750*/  @P0 LDG.E.128 R28, desc[UR12][R122.64] ;  /* 0x0000000c7a1c0981 */ /* 0x000362000c1e1d00 */
[----:B---3--:R-:W-:Y:S02]  /*0760*/  FSEL R134, R3, RZ, !P1 ;  /* 0x000000ff03867208 */ /* 0x008fe40004800000 */
[----:B----4-:R-:W-:Y:S02]  /*0770*/  MOV R130, R116 ;  /* 0x0000007400827202 */ /* 0x010fe40000000f00 */
[----:B------:R-:W-:Y:S01]  /*0780*/  SHF.R.U64 R132, R116, 0x10, R117 ;  /* 0x0000001074847819 */ /* 0x000fe20000001275 */
[----:B--2---:R-:W-:Y:S01]  /*0790*/  FADD.FTZ R151, -R134, R105 ;  /* 0x0000006986977221 */ /* 0x004fe20000010100 */
[----:B------:R-:W-:Y:S01]  /*07a0*/  SHF.L.U32 R105, R130, 0x10, RZ ;  /* 0x0000001082697819 */ /* 0x000fe200000006ff */
[C---:B------:R-:W-:Y:S01]  /*07b0*/  FADD.FTZ R149, -R134.reuse, R104 ;  /* 0x0000006886957221 */ /* 0x040fe20000010100 */
[C---:B------:R-:W-:Y:S01]  /*07c0*/  FADD.FTZ R5, -R134.reuse, R5 ;  /* 0x0000000586057221 */ /* 0x040fe20000010100 */
[C---:B------:R-:W-:Y:S01]  /*07d0*/  FADD.FTZ R3, -R134.reuse, R4 ;  /* 0x0000000486037221 */ /* 0x040fe20000010100 */
[----:B------:R-:W-:Y:S01]  /*07e0*/  FADD.FTZ R133, -R134, R7 ;  /* 0x0000000786857221 */ /* 0x000fe20000010100 */
[----:B------:R-:W-:Y:S01]  /*07f0*/  SHF.L.U32 R104, R132, 0x10, RZ ;  /* 0x0000001084687819 */ /* 0x000fe200000006ff */
[----:B------:R-:W-:Y:S01]  /*0800*/  FADD.FTZ R11, -R134, R11 ;  /* 0x0000000b860b7221 */ /* 0x000fe20000010100 */
[----:B------:R-:W-:Y:S01]  /*0810*/  MOV R7, R117 ;  /* 0x0000007500077202 */ /* 0x000fe20000000f00 */
[----:B-----5:R-:W-:Y:S01]  /*0820*/  FMUL.FTZ R4, R140, R5 ;  /* 0x000000058c047220 */ /* 0x020fe20000410000 */
[----:B0-----:R-:W-:-:S02]  /*0830*/  SHF.R.U64 R118, R114, 0x10, R115 ;  /* 0x0000001072767819 */ /* 0x001fc40000001273 */
[----:B------:R-:W-:Y:S02]  /*0840*/  MOV R119, R115 ;  /* 0x0000007300777202 */ /* 0x000fe40000000f00 */
[----:B-1----:R-:W-:Y:S02]  /*0850*/  SHF.R.U32.HI R121, RZ, 0x10, R115 ;  /* 0x00000010ff797819 */ /* 0x002fe40000011673 */
[--C-:B------:R-:W-:Y:S02]  /*0860*/  SHF.R.U64 R128, R110, 0x10, R111.reuse ;  /* 0x000000106e807819 */ /* 0x100fe4000000126f */
[----:B------:R-:W-:Y:S01]  /*0870*/  MOV R125, R111 ;  /* 0x0000006f007d7202 */ /* 0x000fe20000000f00 */
[----:B------:R-:W-:Y:S01]  /*0880*/  FADD.FTZ R115, -R134, R12 ;  /* 0x0000000c86737221 */ /* 0x000fe20000010100 */
[----:B------:R-:W-:Y:S02]  /*0890*/  SHF.R.U32.HI R129, RZ, 0x10, R111 ;  /* 0x00000010ff817819 */ /* 0x000fe4000001166f */
[----:B------:R-:W-:-:S02]  /*08a0*/  MOV R127, R110 ;  /* 0x0000006e007f7202 */ /* 0x000fc40000000f00 */
[----:B------:R-:W-:Y:S01]  /*08b0*/  MOV R111, R108 ;  /* 0x0000006c006f7202 */ /* 0x000fe20000000f00 */
[----:B------:R-:W-:Y:S01]  /*08c0*/  FADD.FTZ R143, -R134, R10 ;  /* 0x0000000a868f7221 */ /* 0x000fe20000010100 */
[----:B------:R-:W-:Y:S01]  /*08d0*/  MOV R120, R114 ;  /* 0x0000007200787202 */ /* 0x000fe20000000f00 */
[----:B------:R-:W-:Y:S01]  /*08e0*/  FMUL.FTZ R114, R56, R105 ;  /* 0x0000006938727220 */ /* 0x000fe20000410000 */
[--C-:B------:R-:W-:Y:S02]  /*08f0*/  SHF.R.U64 R108, R108, 0x10, R109.reuse ;  /* 0x000000106c6c7819 */ /* 0x100fe4000000126d */
[----:B------:R-:W-:Y:S01]  /*0900*/  MOV R110, R109 ;  /* 0x0000006d006e7202 */ /* 0x000fe20000000f00 */
[----:B------:R-:W-:Y:S01]  /*0910*/  FADD.FTZ R131, -R134, R6 ;  /* 0x0000000686837221 */ /* 0x000fe20000010100 */
[----:B------:R-:W-:Y:S01]  /*0920*/  SHF.R.U32.HI R109, RZ, 0x10, R109 ;  /* 0x00000010ff6d7819 */ /* 0x000fe2000001166d */
[C---:B------:R-:W-:Y:S01]  /*0930*/  FMUL.FTZ R3, R140.reuse, R3 ;  /* 0x000000038c037220 */ /* 0x040fe20000410000 */
[C---:B------:R-:W-:Y:S01]  /*0940*/  FMUL.FTZ R10, R140.reuse, R11 ;  /* 0x0000000b8c0a7220 */ /* 0x040fe20000410000 */
[----:B------:R-:W-:Y:S01]  /*0950*/  SHF.R.U32.HI R116, RZ, 0x10, R117 ;  /* 0x00000010ff747819 */ /* 0x000fe20000011675 */
[C---:B------:R-:W-:Y:S01]  /*0960*/  FMUL.FTZ R6, R140.reuse, R133 ;  /* 0x000000858c067220 */ /* 0x040fe20000410000 */
[----:B------:R-:W-:Y:S01]  /*0970*/  FMUL.FTZ R11, R140, R115 ;  /* 0x000000738c0b7220 */ /* 0x000fe20000410000 */
[----:B------:R-:W-:Y:S01]  /*0980*/  SHF.R.U64 R123, R112, 0x10, R113 ;  /* 0x00000010707b7819 */ /* 0x000fe20000001271 */
[-C--:B------:R-:W-:Y:S01]  /*0990*/  FFMA.FTZ R61, R4, R104.reuse, R61 ;  /* 0x00000068043d7223 */ /* 0x080fe2000001003d */
[----:B------:R-:W-:Y:S01]  /*09a0*/  SHF.L.U32 R117, R7, 0x10, RZ ;  /* 0x0000001007757819 */ /* 0x000fe200000006ff */
[----:B------:R-:W-:Y:S01]  /*09b0*/  FADD.FTZ R97, R97, R104 ;  /* 0x0000006861617221 */ /* 0x000fe20000010000 */
[----:B------:R-:W-:Y:S01]  /*09c0*/  FMUL.FTZ R115, R57, R104 ;  /* 0x0000006839737220 */ /* 0x000fe20000410000 */
[----:B------:R-:W-:Y:S01]  /*09d0*/  SHF.L.U32 R133, R110, 0x10, RZ ;  /* 0x000000106e857819 */ /* 0x000fe200000006ff */
[----:B------:R-:W-:Y:S01]  /*09e0*/  FADD.FTZ R110, RZ, R114 ;  /* 0x00000072ff6e7221 */ /* 0x000fe20000010000 */
[----:B------:R-:W-:Y:S01]  /*09f0*/  SHF.L.U32 R104, R109, 0x10, RZ ;  /* 0x000000106d687819 */ /* 0x000fe200000006ff */
[C---:B------:R-:W-:Y:S01]  /*0a00*/  FADD.FTZ R13, -R134.reuse, R13 ;  /* 0x0000000d860d7221 */ /* 0x040fe20000010100 */
[----:B------:R-:W-:Y:S01]  /*0a10*/  FFMA.FTZ R109, R3, R114, RZ ;  /* 0x00000072036d7223 */ /* 0x000fe200000100ff */
[C---:B------:R-:W-:Y:S01]  /*0a20*/  FADD.FTZ R145, -R134.reuse, R14 ;  /* 0x0000000e86917221 */ /* 0x040fe20000010100 */
[----:B------:R-:W-:Y:S01]  /*0a30*/  FADD.FTZ R153, -R134, R106 ;  /* 0x0000006a86997221 */ /* 0x000fe20000010100 */
[----:B------:R-:W-:Y:S01]  /*0a40*/  MOV R124, R113 ;  /* 0x00000071007c7202 */ /* 0x000fe20000000f00 */
[----:B------:R-:W-:Y:S01]  /*0a50*/  FMUL.FTZ R5, R140, R131 ;  /* 0x000000838c057220 */ /* 0x000fe20000410000 */
[----:B------:R-:W-:Y:S01]  /*0a60*/  SHF.L.U32 R106, R116, 0x10, RZ ;  /* 0x00000010746a7819 */ /* 0x000fe200000006ff */
[----:B------:R-:W-:Y:S01]  /*0a70*/  FMUL.FTZ R116, R58, R117 ;  /* 0x000000753a747220 */ /* 0x000fe20000410000 */
[----:B------:R-:W-:Y:S01]  /*0a80*/  SHF.L.U32 R132, R123, 0x10, RZ ;  /* 0x000000107b847819 */ /* 0x000fe200000006ff */
[----:B------:R-:W-:Y:S01]  /*0a90*/  FADD.FTZ R123, R110, R115 ;  /* 0x000000736e7b7221 */ /* 0x000fe20000010000 */
[----:B------:R-:W-:Y:S01]  /*0aa0*/  FMUL.FTZ R12, R140, R13 ;  /* 0x0000000d8c0c7220 */ /* 0x000fe20000410000 */
[----:B------:R-:W-:Y:S01]  /*0ab0*/  FFMA.FTZ R110, R4, R115, R109 ;  /* 0x00000073046e7223 */ /* 0x000fe2000001006d */
[----:B------:R-:W-:Y:S01]  /*0ac0*/  FMUL.FTZ R13, R140, R145 ;  /* 0x000000918c0d7220 */ /* 0x000fe20000410000 */
[----:B------:R-:W-:Y:S01]  /*0ad0*/  FFMA.FTZ R62, R5, R117, R62 ;  /* 0x00000075053e7223 */ /* 0x000fe2000001003e */
[----:B------:R-:W-:Y:S01]  /*0ae0*/  FADD.FTZ R98, R98, R117 ;  /* 0x0000007562627221 */ /* 0x000fe20000010000 */
[----:B------:R-:W-:Y:S01]  /*0af0*/  SHF.L.U32 R131, R120, 0x10, RZ ;  /* 0x0000001078837819 */ /* 0x000fe200000006ff */
[----:B------:R-:W-:Y:S01]  /*0b00*/  FMUL.FTZ R117, R59, R106 ;  /* 0x0000006a3b757220 */ /* 0x000fe20000410000 */
[----:B------:R-:W-:Y:S01]  /*0b10*/  SHF.L.U32 R145, R124, 0x10, RZ ;  /* 0x000000107c917819 */ /* 0x000fe200000006ff */
[----:B------:R-:W-:Y:S01]  /*0b20*/  FADD.FTZ R124, R123, R116 ;  /* 0x000000747b7c7221 */ /* 0x000fe20000010000 */
[----:B------:R-:W-:Y:S01]  /*0b30*/  FADD.FTZ R141, -R134, R8 ;  /* 0x00000008868d7221 */ /* 0x000fe20000010100 */
[----:B------:R-:W-:Y:S01]  /*0b40*/  FFMA.FTZ R109, R5, R116, R110 ;  /* 0x00000074056d7223 */ /* 0x000fe2000001006e */
[----:B------:R-:W-:Y:S01]  /*0b50*/  FFMA.FTZ R60, R3, R105, R60 ;  /* 0x00000069033c7223 */ /* 0x000fe2000001003c */
[----:B------:R-:W-:Y:S01]  /*0b60*/  FADD.FTZ R96, R96, R105 ;  /* 0x0000006960607221 */ /* 0x000fe20000010000 */
[----:B------:R-:W-:Y:S01]  /*0b70*/  FADD.FTZ R9, -R134, R9 ;  /* 0x0000000986097221 */ /* 0x000fe20000010100 */
[----:B------:R-:W-:Y:S01]  /*0b80*/  SHF.L.U32 R120, R118, 0x10, RZ ;  /* 0x0000001076787819 */ /* 0x000fe200000006ff */
[----:B------:R-:W-:Y:S01]  /*0b90*/  FMUL.FTZ R118, R52, R131 ;  /* 0x0000008334767220 */ /* 0x000fe20000410000 */
[----:B------:R-:W-:Y:S01]  /*0ba0*/  SHF.L.U32 R105, R125, 0x10, RZ ;  /* 0x000000107d697819 */ /* 0x000fe200000006ff */
[----:B------:R-:W-:Y:S01]  /*0bb0*/  FADD.FTZ R125, R124, R117 ;  /* 0x000000757c7d7221 */ /* 0x000fe20000010000 */
[----:B------:R-:W-:Y:S01]  /*0bc0*/  FMUL.FTZ R7, R140, R141 ;  /* 0x0000008d8c077220 */ /* 0x000fe20000410000 */
[----:B------:R-:W-:Y:S01]  /*0bd0*/  FFMA.FTZ R124, R6, R117, R109 ;  /* 0x00000075067c7223 */ /* 0x000fe2000001006d */
[----:B------:R-:W-:Y:S01]  /*0be0*/  FMUL.FTZ R8, R140, R9 ;  /* 0x000000098c087220 */ /* 0x000fe20000410000 */
[----:B------:R-:W-:Y:S01]  /*0bf0*/  SHF.L.U32 R141, R119, 0x10, RZ ;  /* 0x00000010778d7819 */ /* 0x000fe200000006ff */
[----:B------:R-:W-:Y:S01]  /*0c00*/  FMUL.FTZ R119, R53, R120 ;  /* 0x0000007835777220 */ /* 0x000fe20000410000 */
[----:B------:R-:W-:Y:S01]  /*0c10*/  FADD.FTZ R110, R125, R118 ;  /* 0x000000767d6e7221 */ /* 0x000fe20000010000 */
[----:B------:R-:W-:Y:S01]  /*0c20*/  FFMA.FTZ R109, R7, R118, R124 ;  /* 0x00000076076d7223 */ /* 0x000fe2000001007c */
[----:B------:R-:W-:Y:S01]  /*0c30*/  MOV R122, R112 ;  /* 0x00000070007a7202 */ /* 0x000fe20000000f00 */
[----:B------:R-:W-:Y:S01]  /*0c40*/  FFMA.FTZ R65, R8, R120, R65 ;  /* 0x0000007808417223 */ /* 0x000fe20000010041 */
[----:B------:R-:W-:Y:S01]  /*0c50*/  SHF.R.U32.HI R126, RZ, 0x10, R113 ;  /* 0x00000010ff7e7819 */ /* 0x000fe20000011671 */
[----:B------:R-:W-:Y:S01]  /*0c60*/  FADD.FTZ R93, R93, R120 ;  /* 0x000000785d5d7221 */ /* 0x000fe20000010000 */
[----:B------:R-:W-:Y:S01]  /*0c70*/  SHF.L.U32 R130, R121, 0x10, RZ ;  /* 0x0000001079827819 */ /* 0x000fe200000006ff */
[----:B------:R-:W-:Y:S01]  /*0c80*/  FMUL.FTZ R120, R54, R141 ;  /* 0x0000008d36787220 */ /* 0x000fe20000410000 */
[----:B------:R-:W-:Y:S01]  /*0c90*/  FADD.FTZ R125, R110, R119 ;  /* 0x000000776e7d7221 */ /* 0x000fe20000010000 */
[----:B------:R-:W-:Y:S01]  /*0ca0*/  FMUL.FTZ R9, R140, R143 ;  /* 0x0000008f8c097220 */ /* 0x000fe20000410000 */
[----:B------:R-:W-:Y:S01]  /*0cb0*/  FFMA.FTZ R110, R8, R119, R109 ;  /* 0x00000077086e7223 */ /* 0x000fe2000001006d */
[C---:B------:R-:W-:Y:S01]  /*0cc0*/  FADD.FTZ R15, -R134.reuse, R15 ;  /* 0x0000000f860f7221 */ /* 0x040fe20000010100 */
[C---:B------:R-:W-:Y:S01]  /*0cd0*/  FADD.FTZ R113, -R134.reuse, R16 ;  /* 0x0000001086717221 */ /* 0x040fe20000010100 */
[C---:B------:R-:W-:Y:S01]  /*0ce0*/  FADD.FTZ R17, -R134.reuse, R17 ;  /* 0x0000001186117221 */ /* 0x040fe20000010100 */
[C---:B------:R-:W-:Y:S01]  /*0cf0*/  FADD.FTZ R147, -R134.reuse, R18 ;  /* 0x0000001286937221 */ /* 0x040fe20000010100 */
[C---:B------:R-:W-:Y:S01]  /*0d00*/  FADD.FTZ R19, -R134.reuse, R19 ;  /* 0x0000001386137221 */ /* 0x040fe20000010100 */
[----:B------:R-:W-:Y:S01]  /*0d10*/  FADD.FTZ R107, -R134, R107 ;  /* 0x0000006b866b7221 */ /* 0x000fe20000010100 */
[----:B------:R-:W-:Y:S01]  /*0d20*/  SHF.L.U32 R143, R122, 0x10, RZ ;  /* 0x000000107a8f7819 */ /* 0x000fe200000006ff */
[----:B------:R-:W-:Y:S01]  /*0d30*/  FMUL.FTZ R121, R55, R130 ;  /* 0x0000008237797220 */ /* 0x000fe20000410000 */
[----:B------:R-:W-:Y:S01]  /*0d40*/  SHF.L.U32 R134, R126, 0x10, RZ ;  /* 0x000000107e867819 */ /* 0x000fe200000006ff */
[----:B------:R-:W-:Y:S01]  /*0d50*/  FADD.FTZ R126, R125, R120 ;  /* 0x000000787d7e7221 */ /* 0x000fe20000010000 */
[----:B------:R-:W-:Y:S01]  /*0d60*/  FFMA.FTZ R109, R9, R120, R110 ;  /* 0x00000078096d7223 */ /* 0x000fe2000001006e */
[----:B------:R-:W-:Y:S01]  /*0d70*/  FFMA.FTZ R63, R6, R106, R63 ;  /* 0x0000006a063f7223 */ /* 0x000fe2000001003f */
[----:B------:R-:W-:Y:S01]  /*0d80*/  FADD.FTZ R99, R99, R106 ;  /* 0x0000006a63637221 */ /* 0x000fe20000010000 */
[----:B------:R-:W-:Y:S01]  /*0d90*/  SHF.L.U32 R106, R129, 0x10, RZ ;  /* 0x00000010816a7819 */ /* 0x000fe200000006ff */
[----:B------:R-:W-:Y:S01]  /*0da0*/  FFMA.FTZ R67, R10, R130, R67 ;  /* 0x000000820a437223 */ /* 0x000fe20000010043 */
[----:B------:R-:W-:Y:S01]  /*0db0*/  FADD.FTZ R95, R95, R130 ;  /* 0x000000825f5f7221 */ /* 0x000fe20000010000 */
[----:B------:R-:W-:Y:S01]  /*0dc0*/  FMUL.FTZ R122, R48, R143 ;  /* 0x0000008f307a7220 */ /* 0x000fe20000410000 */
[----:B------:R-:W-:Y:S01]  /*0dd0*/  FADD.FTZ R129, R126, R121 ;  /* 0x000000797e817221 */ /* 0x000fe20000010000 */
[----:B------:R-:W-:Y:S01]  /*0de0*/  FFMA.FTZ R130, R10, R121, R109 ;  /* 0x000000790a827223 */ /* 0x000fe2000001006d */
[----:B------:R-:W-:-:S02]  /*0df0*/  FMUL.FTZ R123, R49, R132 ;  /* 0x00000084317b7220 */ /* 0x000fc40000410000 */
[----:B------:R-:W-:Y:S01]  /*0e00*/  FADD.FTZ R110, R129, R122 ;  /* 0x0000007a816e7221 */ /* 0x000fe20000010000 */
[----:B------:R-:W-:Y:S01]  /*0e10*/  FFMA.FTZ R109, R11, R122, R130 ;  /* 0x0000007a0b6d7223 */ /* 0x000fe20000010082 */
[----:B------:R-:W-:Y:S01]  /*0e20*/  FMUL.FTZ R14, R140, R15 ;  /* 0x0000000f8c0e7220 */ /* 0x000fe20000410000 */
[----:B------:R-:W-:Y:S01]  /*0e30*/  SHF.L.U32 R127, R127, 0x10, RZ ;  /* 0x000000107f7f7819 */ /* 0x000fe200000006ff */
[----:B------:R-:W-:Y:S01]  /*0e40*/  FMUL.FTZ R124, R50, R145 ;  /* 0x00000091327c7220 */ /* 0x000fe20000410000 */
[----:B------:R-:W-:Y:S01]  /*0e50*/  FADD.FTZ R129, R110, R123 ;  /* 0x0000007b6e817221 */ /* 0x000fe20000010000 */
[----:B------:R-:W-:Y:S01]  /*0e60*/  FMUL.FTZ R15, R140, R113 ;  /* 0x000000718c0f7220 */ /* 0x000fe20000410000 */
[----:B------:R-:W-:Y:S01]  /*0e70*/  SHF.L.U32 R128, R128, 0x10, RZ ;  /* 0x0000001080807819 */ /* 0x000fe200000006ff */
[----:B------:R-:W-:Y:S01]  /*0e80*/  FFMA.FTZ R110, R12, R123, R109 ;  /* 0x0000007b0c6e7223 */ /* 0x000fe2000001006d */
[C---:B------:R-:W-:Y:S01]  /*0e90*/  FMUL.FTZ R16, R140.reuse, R17 ;  /* 0x000000118c107220 */ /* 0x040fe20000410000 */
[----:B------:R-:W-:Y:S01]  /*0ea0*/  FMUL.FTZ R17, R140, R147 ;  /* 0x000000938c117220 */ /* 0x000fe20000410000 */
[----:B------:R-:W-:Y:S01]  /*0eb0*/  FMUL.FTZ R125, R51, R134 ;  /* 0x00000086337d7220 */ /* 0x000fe20000410000 */
[----:B------:R-:W-:Y:S01]  /*0ec0*/  FADD.FTZ R130, R129, R124 ;  /* 0x0000007c81827221 */ /* 0x000fe20000010000 */
[----:B------:R-:W-:Y:S01]  /*0ed0*/  FADD.FTZ R84, R84, R127 ;  /* 0x0000007f54547221 */ /* 0x000fe20000010000 */
[-C--:B------:R-:W-:Y:S01]  /*0ee0*/  FFMA.FTZ R72, R15, R127.reuse, R72 ;  /* 0x0000007f0f487223 */ /* 0x080fe20000010048 */
[----:B------:R-:W-:Y:S01]  /*0ef0*/  FMUL.FTZ R126, R44, R127 ;  /* 0x0000007f2c7e7220 */ /* 0x000fe20000410000 */
        /* <DEDUP_REMOVED lines=15> */
[----:B------:R-:W-:Y:S01]  /*0ff0*/  FADD.FTZ R109, R110, R127 ;  /* 0x0000007f6e6d7221 */ /* 0x000fe20000010000 */
[----:B------:R-:W-:Y:S01]  /*1000*/  FFMA.FTZ R106, R16, R127, R105 ;  /* 0x0000007f106a7223 */ /* 0x000fe20000010069 */
[----:B------:R-:W-:Y:S02]  /*1010*/  SHF.L.U32 R111, R111, 0x10, RZ ;  /* 0x000000106f6f7819 */ /* 0x000fe400000006ff */
[----:B------:R-:W-:Y:S01]  /*1020*/  FADD.FTZ R110, R109, R128 ;  /* 0x000000806d6e7221 */ /* 0x000fe20000010000 */
[----:B------:R-:W-:Y:S01]  /*1030*/  FFMA.FTZ R105, R17, R128, R106 ;  /* 0x0000008011697223 */ /* 0x000fe2000001006a */
[----:B------:R-:W-:Y:S01]  /*1040*/  SHF.L.U32 R108, R108, 0x10, RZ ;  /* 0x000000106c6c7819 */ /* 0x000fe200000006ff */
[----:B------:R-:W-:Y:S01]  /*1050*/  FMUL.FTZ R130, R40, R111 ;  /* 0x0000006f28827220 */ /* 0x000fe20000410000 */
[----:B------:R-:W-:Y:S01]  /*1060*/  FADD.FTZ R109, R110, R129 ;  /* 0x000000816e6d7221 */ /* 0x000fe20000010000 */
[----:B------:R-:W-:Y:S01]  /*1070*/  FMUL.FTZ R19, R140, R149 ;  /* 0x000000958c137220 */ /* 0x000fe20000410000 */
[----:B------:R-:W-:Y:S01]  /*1080*/  FFMA.FTZ R110, R18, R129, R105 ;  /* 0x00000081126e7223 */ /* 0x000fe20000010069 */
[----:B------:R-:W-:Y:S01]  /*1090*/  FFMA.FTZ R64, R7, R131, R64 ;  /* 0x0000008307407223 */ /* 0x000fe20000010040 */
[----:B------:R-:W-:Y:S01]  /*10a0*/  FADD.FTZ R92, R92, R131 ;  /* 0x000000835c5c7221 */ /* 0x000fe20000010000 */
[----:B------:R-:W-:Y:S01]  /*10b0*/  FMUL.FTZ R131, R41, R108 ;  /* 0x0000006c29837220 */ /* 0x000fe20000410000 */
[----:B------:R-:W-:Y:S01]  /*10c0*/  FADD.FTZ R106, R109, R130 ;  /* 0x000000826d6a7221 */ /* 0x000fe20000010000 */
[C---:B------:R-:W-:Y:S01]  /*10d0*/  FMUL.FTZ R112, R140.reuse, R151 ;  /* 0x000000978c707220 */ /* 0x040fe20000410000 */
[----:B------:R-:W-:Y:S01]  /*10e0*/  FFMA.FTZ R105, R19, R130, R110 ;  /* 0x0000008213697223 */ /* 0x000fe2000001006e */
[----:B------:R-:W-:Y:S01]  /*10f0*/  FMUL.FTZ R113, R140, R153 ;  /* 0x000000998c717220 */ /* 0x000fe20000410000 */
[----:B------:R-:W-:Y:S01]  /*1100*/  FFMA.FTZ R69, R12, R132, R69 ;  /* 0x000000840c457223 */ /* 0x000fe20000010045 */
[----:B------:R-:W-:Y:S01]  /*1110*/  FADD.FTZ R89, R89, R132 ;  /* 0x0000008459597221 */ /* 0x000fe20000010000 */
[----:B------:R-:W-:Y:S01]  /*1120*/  FADD.FTZ R109, R106, R131 ;  /* 0x000000836a6d7221 */ /* 0x000fe20000010000 */
[----:B------:R-:W-:Y:S01]  /*1130*/  FMUL.FTZ R132, R42, R133 ;  /* 0x000000852a847220 */ /* 0x000fe20000410000 */
[----:B------:R-:W-:Y:S01]  /*1140*/  FFMA.FTZ R106, R112, R131, R105 ;  /* 0x00000083706a7223 */ /* 0x000fe20000010069 */
[----:B------:R-:W-:Y:S01]  /*1150*/  FFMA.FTZ R71, R14, R134, R71 ;  /* 0x000000860e477223 */ /* 0x000fe20000010047 */
[----:B------:R-:W-:Y:S01]  /*1160*/  FADD.FTZ R91, R91, R134 ;  /* 0x000000865b5b7221 */ /* 0x000fe20000010000 */
        /* <DEDUP_REMOVED lines=20> */
[----:B------:R-:W-:Y:S06]  /*12b0*/  BRA `(.L_x_4740) ;  /* 0x0000000000587947 */ /* 0x000fec0003800000 */
.L_x_4739:
[----:B------:R-:W-:-:S04]  /*12c0*/  ISETP.NE.U32.AND P0, PT, RZ, UR6, PT ;  /* 0x00000006ff007c0c */ /* 0x000fc8000bf05070 */
[----:B------:R-:W-:-:S13]  /*12d0*/  ISETP.NE.AND.EX P0, PT, RZ, UR7, PT, P0 ;  /* 0x00000007ff007c0c */ /* 0x000fda000bf05300 */
[----:B------:R-:W-:Y:S05]  /*12e0*/  @!P0 BRA `(.L_x_4740) ;  /* 0x00000000004c8947 */ /* 0x000fea0003800000 */
[----:B------:R-:W1:Y:S01]  /*12f0*/  LDC.64 R20, c[0x0][0x438] ;  /* 0x00010e00ff147b82 */ /* 0x000e620000000a00 */
        /* <DEDUP_REMOVED lines=8> */
[----:B-1----:R-:W-:-:S04]  /*1380*/  IMAD.WIDE.U32 R36, R37, 0x10, R20 ;  /* 0x0000001025247825 */ /* 0x002fc800078e0014 */
        /* <DEDUP_REMOVED lines=9> */
.L_x_4740:
[----:B------:R-:W1:Y:S01]  /*1420*/  SHFL.DOWN PT, R105, R108, 0x10, 0x1f ;  /* 0x0a001f006c697f89 */ /* 0x000e6200000e0000 */
[----:B------:R-:W-:Y:S01]  /*1430*/  LOP3.LUT P1, RZ, R2, 0x1f, RZ, 0xc0, !PT ;  /* 0x0000001f02ff7812 */ /* 0x000fe2000782c0ff */
[----:B------:R-:W-:Y:S02]  /*1440*/  BSSY.RECONVERGENT B0, `(.L_x_4741) ;  /* 0x000001e000007945 */ /* 0x000fe40003800200 */
[----:B------:R-:W2:Y:S01]  /*1450*/  SHFL.DOWN PT, R104, R109, 0x10, 0x1f ;  /* 0x0a001f006d687f89 */ /* 0x000ea200000e0000 */
[----:B-1----:R-:W-:Y:S01]  /*1460*/  FADD.FTZ R105, R105, R108 ;  /* 0x0000006c69697221 */ /* 0x002fe20000010000 */
[----:B--2---:R-:W-:-:S04]  /*1470*/  FADD.FTZ R104, R104, R109 ;  /* 0x0000006d68687221 */ /* 0x004fc80000010000 */
[----:B------:R-:W1:Y:S04]  /*1480*/  SHFL.DOWN PT, R106, R105, 0x8, 0x1f ;  /* 0x09001f00696a7f89 */ /* 0x000e6800000e0000 */
        /* <DEDUP_REMOVED lines=14> */
[----:B--2---:R-:W-:Y:S01]  /*1570*/  FADD.FTZ R105, R109, R144 ;  /* 0x000000906d697221 */ /* 0x004fe20000010000 */
[----:B------:R-:W-:Y:S06]  /*1580*/  @P1 BRA `(.L_x_4742) ;  /* 0x0000000000241947 */ /* 0x000fec0003800000 */
[----:B------:R-:W1:Y:S01]  /*1590*/  S2R R2, SR_TID.X ;  /* 0x0000000000027919 */ /* 0x000e620000002100 */
[----:B------:R-:W2:Y:S01]  /*15a0*/  S2UR UR5, SR_CgaCtaId ;  /* 0x00000000000579c3 */ /* 0x000ea20000008800 */
[----:B------:R-:W-:Y:S02]  /*15b0*/  UMOV UR4, 0x400 ;  /* 0x0000040000047882 */ /* 0x000fe40000000000 */
[----:B--2---:R-:W-:-:S04]  /*15c0*/  ULEA UR4, UR5, UR4, 0x18 ;  /* 0x0000000405047291 */ /* 0x004fc8000f8ec0ff */
[----:B------:R-:W-:Y:S02]  /*15d0*/  UIADD3 UR5, UPT, UPT, UR4, 0x2820, URZ ;  /* 0x0000282004057890 */ /* 0x000fe4000fffe0ff */
[----:B------:R-:W-:Y:S01]  /*15e0*/  @!UP1 UIADD3 UR5, UPT, UPT, UR4, 0x2800, URZ ;  /* 0x0000280004059890 */ /* 0x000fe2000fffe0ff */
[----:B-1----:R-:W-:-:S04]  /*15f0*/  SHF.R.U32.HI R106, RZ, 0x2, R2 ;  /* 0x00000002ff6a7819 */ /* 0x002fc80000011602 */
[----:B------:R-:W-:-:S05]  /*1600*/  LOP3.LUT R106, R106, 0x18, RZ, 0xc0, !PT ;  /* 0x000000186a6a7812 */ /* 0x000fca00078ec0ff */
[----:B------:R1:W-:Y:S02]  /*1610*/  STS.64 [R106+UR5], R104 ;  /* 0x000000686a007988 */ /* 0x0003e40008000a05 */
.L_x_4742:
[----:B------:R-:W-:Y:S05]  /*1620*/  BSYNC.RECONVERGENT B0 ;  /* 0x0000000000007941 */ /* 0x000fea0003800200 */
.L_x_4741:
[----:B------:R-:W2:Y:S08]  /*1630*/  S2UR UR5, SR_CgaCtaId ;  /* 0x00000000000579c3 */ /* 0x000eb00000008800 */
[----:B------:R-:W-:Y:S01]  /*1640*/  BAR.SYNC.DEFER_BLOCKING 0x0 ;  /* 0x0000000000007b1d */ /* 0x000fe20000010000 */
[----:B-----5:R-:W-:Y:S01]  /*1650*/  ISETP.GE.AND P3, PT, R142, 0x1, PT ;  /* 0x000000018e00780c */ /* 0x020fe20003f66270 */
[----:B------:R-:W-:Y:S01]  /*1660*/  UISETP.NE.U32.AND UP0, UPT, UR6, URZ, UPT ;  /* 0x000000ff0600728c */ /* 0x000fe2000bf05070 */
[----:B------:R-:W-:-:S03]  /*1670*/  ISETP.NE.AND P1, PT, RZ, UR14, PT ;  /* 0x0000000eff007c0c */ /* 0x000fc6000bf25270 */
[----:B------:R-:W-:Y:S02]  /*1680*/  UMOV UR4, 0x400 ;  /* 0x0000040000047882 */ /* 0x000fe40000000000 */
[----:B------:R-:W3:Y:S01]  /*1690*/  LDC R143, c[0x0][0x388] ;  /* 0x0000e200ff8f7b82 */ /* 0x000ee20000000800 */
[----:B------:R-:W-:-:S05]  /*16a0*/  UISETP.NE.AND.EX UP0, UPT, UR7, URZ, UPT, UP0 ;  /* 0x000000ff0700728c */ /* 0x000fca000bf05300 */
[----:B------:R-:W-:Y:S01]  /*16b0*/  @P3 IADD3 R142, PT, PT, R142, -0x1, RZ ;  /* 0xffffffff8e8e3810 */ /* 0x000fe20007ffe0ff */
[----:B--2---:R-:W-:-:S04]  /*16c0*/  ULEA UR4, UR5, UR4, 0x18 ;  /* 0x0000000405047291 */ /* 0x004fc8000f8ec0ff */
[----:B------:R-:W-:Y:S02]  /*16d0*/  UIADD3 UR5, UPT, UPT, UR4, 0x2820, URZ ;  /* 0x0000282004057890 */ /* 0x000fe4000fffe0ff */
[----:B------:R-:W-:Y:S02]  /*16e0*/  @!UP1 UIADD3 UR5, UPT, UPT, UR4, 0x2800, URZ ;  /* 0x0000280004059890 */ /* 0x000fe4000fffe0ff */
[----:B------:R-:W-:Y:S01]  /*16f0*/  UIADD3 UR10, UPT, UPT, UR4, 0x2830, URZ ;  /* 0x00002830040a7890 */ /* 0x000fe2000fffe0ff */
[----:B---3--:R-:W-:Y:S01]  /*1700*/  @P3 IMAD R142, R142, R143, RZ ;  /* 0x0000008f8e8e3224 */ /* 0x008fe200078e02ff */
[----:B------:R-:W-:-:S05]  /*1710*/  @!UP1 UIADD3 UR10, UPT, UPT, UR4, 0x2810, URZ ;  /* 0x00002810040a9890 */ /* 0x000fca000fffe0ff */
[----:B-1----:R-:W1:Y:S04]  /*1720*/  LDS.128 R104, [UR5] ;  /* 0x00000005ff687984 */ /* 0x002e680008000c00 */
[----:B------:R-:W2:Y:S01]  /*1730*/  LDS.128 R108, [UR10] ;  /* 0x0000000aff6c7984 */ /* 0x000ea20008000c00 */
[----:B-1----:R-:W-:Y:S01]  /*1740*/  FADD.FTZ R141, RZ, R104 ;  /* 0x00000068ff8d7221 */ /* 0x002fe20000010000 */
[----:B------:R-:W-:Y:S01]  /*1750*/  FADD.FTZ R104, RZ, R105 ;  /* 0x00000069ff687221 */ /* 0x000fe20000010000 */
[----:B------:R-:W-:Y:S02]  /*1760*/  @P3 SHF.R.S32.HI R105, RZ, 0x1f, R142 ;  /* 0x0000001fff693819 */ /* 0x000fe4000001148e */
[----:B------:R-:W-:Y:S01]  /*1770*/  FADD.FTZ R141, R106, R141 ;  /* 0x0000008d6a8d7221 */ /* 0x000fe20000010000 */
[----:B------:R-:W-:Y:S01]  /*1780*/  FADD.FTZ R104, R107, R104 ;  /* 0x000000686b687221 */ /* 0x000fe20000010000 */
[----:B------:R-:W-:Y:S01]  /*1790*/  IMAD R106, R0, R143, RZ ;  /* 0x0000008f006a7224 */ /* 0x000fe200078e02ff */
[----:B------:R-:W-:Y:S01]  /*17a0*/  @P3 LEA.HI R105, R105, R142, RZ, 0x2 ;  /* 0x0000008e69693211 */ /* 0x000fe200078f10ff */
[----:B--2---:R-:W-:Y:S01]  /*17b0*/  FADD.FTZ R141, R141, R108 ;  /* 0x0000006c8d8d7221 */ /* 0x004fe20000010000 */
[----:B------:R-:W-:Y:S01]  /*17c0*/  FADD.FTZ R104, R104, R109 ;  /* 0x0000006d68687221 */ /* 0x000fe20000010000 */
[----:B------:R-:W-:Y:S01]  /*17d0*/  HFMA2 R109, -RZ, RZ, 0, 0 ;  /* 0x00000000ff6d7431 */ /* 0x000fe200000001ff */
[----:B------:R-:W-:Y:S01]  /*17e0*/  SHF.R.S32.HI R107, RZ, 0x1f, R106 ;  /* 0x0000001fff6b7819 */ /* 0x000fe2000001146a */
[----:B------:R-:W-:Y:S01]  /*17f0*/  FADD.FTZ R110, R110, R141 ;  /* 0x0000008d6e6e7221 */ /* 0x000fe20000010000 */
[----:B------:R-:W-:Y:S01]  /*1800*/  FADD.FTZ R104, R111, R104 ;  /* 0x000000686f687221 */ /* 0x000fe20000010000 */
[----:B------:R-:W-:-:S02]  /*1810*/  @P3 LEA.HI.SX32 R109, R105, R2, 0x1e ;  /* 0x00000002696d3211 */ /* 0x000fc400078ff2ff */
[----:B------:R-:W-:Y:S01]  /*1820*/  FMUL.FTZ R111, R110, UR16 ;  /* 0x000000106e6f7c20 */ /* 0x000fe20008410000 */
[----:B------:R-:W-:Y:S01]  /*1830*/  LEA.HI R107, R107, R106, RZ, 0x2 ;  /* 0x0000006a6b6b7211 */ /* 0x000fe200078f10ff */
[----:B------:R-:W-:-:S03]  /*1840*/  FMUL.FTZ R110, R104, UR16 ;  /* 0x00000010686e7c20 */ /* 0x000fc60008410000 */
[----:B------:R-:W-:Y:S02]  /*1850*/  LEA.HI.SX32 R108, R107, R2, 0x1e ;  /* 0x000000026b6c7211 */ /* 0x000fe400078ff2ff */
        /* <DEDUP_REMOVED lines=16> */
.L_x_4745:
        /* <DEDUP_REMOVED lines=9> */
.L_x_4746:
        /* <DEDUP_REMOVED lines=9> */
.L_x_4747:
        /* <DEDUP_REMOVED lines=10> */
.L_x_4744:
[----:B------:R-:W1:Y:S01]  /*1b20*/  @P3 LDC R141, c[0x0][0x40c] ;  /* 0x00010300ff8d3b82 */ /* 0x000e620000000800 */
[-CC-:B------:R-:W-:Y:S01]  /*1b30*/  FFMA.FTZ R101, R3, R110.reuse, R111.reuse ;  /* 0x0000006e03657223 */ /* 0x180fe2000001006f */
[-CC-:B------:R-:W-:Y:S01]  /*1b40*/  FFMA.FTZ R100, R4, R110.reuse, R111.reuse ;  /* 0x0000006e04647223 */ /* 0x180fe2000001006f */
[-C--:B------:R-:W-:Y:S01]  /*1b50*/  FFMA.FTZ R105, R5, R110.reuse, R111 ;  /* 0x0000006e05697223 */ /* 0x080fe2000001006f */
[----:B------:R-:W-:Y:S01]  /*1b60*/  ISETP.GT.AND P1, PT, R139, RZ, PT ;  /* 0x000000ff8b00720c */ /* 0x000fe20003f24270 */
[----:B------:R-:W-:Y:S01]  /*1b70*/  FADD.FTZ R101, R114, -R101 ;  /* 0x8000006572657221 */ /* 0x000fe20000010000 */
[----:B------:R-:W-:Y:S01]  /*1b80*/  FADD.FTZ R103, R115, -R100 ;  /* 0x8000006473677221 */ /* 0x000fe20000010000 */
[----:B------:R-:W-:Y:S01]  /*1b90*/  FADD.FTZ R105, R116, -R105 ;  /* 0x8000006974697221 */ /* 0x000fe20000010000 */
[----:B------:R-:W2:Y:S01]  /*1ba0*/  @P3 LDC R104, c[0x0][0x40c] ;  /* 0x00010300ff683b82 */ /* 0x000ea20000000800 */
[C---:B------:R-:W-:Y:S01]  /*1bb0*/  FMUL.FTZ R101, R140.reuse, R101 ;  /* 0x000000658c657220 */ /* 0x040fe20000410000 */
[C---:B------:R-:W-:Y:S01]  /*1bc0*/  FMUL.FTZ R103, R140.reuse, R103 ;  /* 0x000000678c677220 */ /* 0x040fe20000410000 */
[----:B------:R-:W-:Y:S01]  /*1bd0*/  FMUL.FTZ R105, R140, R105 ;  /* 0x000000698c697220 */ /* 0x000fe20000410000 */
[----:B------:R-:W-:-:S02]  /*1be0*/  FFMA.FTZ R106, R6, R110, R111 ;  /* 0x0000006e066a7223 */ /* 0x000fc4000001006f */
[----:B------:R-:W-:Y:S02]  /*1bf0*/  FSEL R100, R101, RZ, P1 ;  /* 0x000000ff65647208 */ /* 0x000fe40000800000 */
[----:B------:R-:W3:Y:S01]  /*1c00*/  @P3 LDC R143, c[0x0][0x40c] ;  /* 0x00010300ff8f3b82 */ /* 0x000ee20000000800 */
[----:B------:R-:W-:Y:S01]  /*1c10*/  FSEL R101, R103, RZ, P1 ;  /* 0x000000ff67657208 */ /* 0x000fe20000800000 */
[----:B------:R-:W-:Y:S01]  /*1c20*/  FADD.FTZ R107, R117, -R106 ;  /* 0x8000006a756b7221 */ /* 0x000fe20000010000 */
[----:B------:R-:W-:-:S03]  /*1c30*/  FSEL R102, R105, RZ, P1 ;  /* 0x000000ff69667208 */ /* 0x000fc60000800000 */
[----:B------:R-:W-:Y:S01]  /*1c40*/  FMUL.FTZ R107, R140, R107 ;  /* 0x0000006b8c6b7220 */ /* 0x000fe20000410000 */
[----:B-1----:R-:W-:-:S05]  /*1c50*/  @P3 FMUL.FTZ R103, R100, R141 ;  /* 0x0000008d64673220 */ /* 0x002fca0000410000 */
[----:B------:R-:W-:Y:S02]  /*1c60*/  @P3 F2FP.BF16.F32.PACK_AB R106, RZ, R103 ;  /* 0x00000067ff6a323e */ /* 0x000fe400000010ff */
[----:B------:R-:W-:Y:S01]  /*1c70*/  FSEL R103, R107, RZ, P1 ;  /* 0x000000ff6b677208 */ /* 0x000fe20000800000 */
[----:B--2---:R-:W-:Y:S01]  /*1c80*/  @P3 FMUL.FTZ R104, R101, R104 ;  /* 0x0000006865683220 */ /* 0x004fe20000410000 */
[----:B------:R-:W-:-:S04]  /*1c90*/  @P3 PRMT R135, R106, 0x7610, R135 ;  /* 0x000076106a873816 */ /* 0x000fc80000000087 */
[----:B------:R-:W-:Y:S01]  /*1ca0*/  @P3 F2FP.BF16.F32.PACK_AB R104, RZ, R104 ;  /* 0x00000068ff68323e */ /* 0x000fe200000010ff */
[----:B---3--:R-:W-:-:S03]  /*1cb0*/  @P3 FMUL.FTZ R105, R102, R143 ;  /* 0x0000008f66693220 */ /* 0x008fc60000410000 */
        /* <DEDUP_REMOVED lines=8> */
.L_x_4743:
[----:B------:R-:W-:Y:S01]  /*1d40*/  UMOV UR4, UR8 ;  /* 0x0000000800047c82 */ /* 0x000fe20008000000 */
[----:B------:R-:W-:Y:S01]  /*1d50*/  UMOV UR5, UR9 ;  /* 0x0000000900057c82 */ /* 0x000fe20008000000 */
[----:B------:R-:W-:-:S04]  /*1d60*/  UISETP.NE.U32.AND UP0, UPT, UR4, URZ, UPT ;  /* 0x000000ff0400728c */ /* 0x000fc8000bf05070 */
[----:B------:R-:W-:-:S09]  /*1d70*/  UISETP.NE.AND.EX UP0, UPT, UR5, URZ, UPT, UP0 ;  /* 0x000000ff0500728c */ /* 0x000fd2000bf05300 */
[----:B------:R-:W-:Y:S05]  /*1d80*/  BRA.U UP0, `(.L_x_4749) ;  /* 0x0000000100847547 */ /* 0x000fea000b800000 */
        /* <DEDUP_REMOVED lines=9> */
[----:B------:R-:W-:Y:S01]  /*1e20*/  MOV R105, R37 ;  /* 0x0000002500697202 */ /* 0x000fe20000000f00 */
[C---:B------:R-:W-:Y:S01]  /*1e30*/  @P2 FFMA.FTZ R104, R140.reuse, R107, R36 ;  /* 0x0000006b8c682223 */ /* 0x040fe20000010024 */
[----:B------:R-:W-:Y:S01]  /*1e40*/  MOV R106, R38 ;  /* 0x00000026006a7202 */ /* 0x000fe20000000f00 */
[C---:B------:R-:W-:Y:S01]  /*1e50*/  @P2 FFMA.FTZ R105, R140.reuse, R142, R37 ;  /* 0x0000008e8c692223 */ /* 0x040fe20000010025 */
[----:B------:R-:W-:-:S03]  /*1e60*/  @P2 FFMA.FTZ R106, R140, R143, R38 ;  /* 0x0000008f8c6a2223 */ /* 0x000fc60000010026 */
[----:B------:R-:W3:Y:S01]  /*1e70*/  @P3 LDC R145, c[0x0][0x40c] ;  /* 0x00010300ff913b82 */ /* 0x000ee20000000800 */
[----:B-1----:R-:W-:-:S05]  /*1e80*/  @P3 FMUL.FTZ R104, R104, R141 ;  /* 0x0000008d68683220 */ /* 0x002fca0000410000 */
[----:B------:R-:W-:Y:S01]  /*1e90*/  @P3 F2FP.BF16.F32.PACK_AB R104, RZ, R104 ;  /* 0x00000068ff68323e */ /* 0x000fe200000010ff */
[----:B--2---:R-:W-:-:S03]  /*1ea0*/  @P3 FMUL.FTZ R105, R105, R144 ;  /* 0x0000009069693220 */ /* 0x004fc60000410000 */
[----:B------:R-:W-:Y:S02]  /*1eb0*/  @P3 PRMT R135, R104, 0x7610, R135 ;  /* 0x0000761068873816 */ /* 0x000fe40000000087 */
[----:B------:R-:W-:Y:S01]  /*1ec0*/  @P3 F2FP.BF16.F32.PACK_AB R105, RZ, R105 ;  /* 0x00000069ff69323e */ /* 0x000fe200000010ff */
[----:B---3--:R-:W-:-:S03]  /*1ed0*/  @P3 FMUL.FTZ R106, R106, R145 ;  /* 0x000000916a6a3220 */ /* 0x008fc60000410000 */
        /* <DEDUP_REMOVED lines=12> */
.L_x_4749:
[----:B------:R-:W1:Y:S01]  /*1fa0*/  @P3 LDC R105, c[0x0][0x40c] ;  /* 0x00010300ff693b82 */ /* 0x000e620000000800 */
[-CC-:B------:R-:W-:Y:S01]  /*1fb0*/  @P2 FFMA.FTZ R103, R3, R110.reuse, R111.reuse ;  /* 0x0000006e03672223 */ /* 0x180fe2000001006f */
[-CC-:B------:R-:W-:Y:S01]  /*1fc0*/  @P2 FFMA.FTZ R144, R6, R110.reuse, R111.reuse ;  /* 0x0000006e06902223 */ /* 0x180fe2000001006f */
[-CC-:B------:R-:W-:Y:S01]  /*1fd0*/  @P2 FFMA.FTZ R104, R4, R110.reuse, R111.reuse ;  /* 0x0000006e04682223 */ /* 0x180fe2000001006f */
[----:B------:R-:W-:Y:S01]  /*1fe0*/  @P2 FFMA.FTZ R107, R5, R110, R111 ;  /* 0x0000006e056b2223 */ /* 0x000fe2000001006f */
[----:B------:R-:W-:Y:S01]  /*1ff0*/  @P2 FADD.FTZ R103, R114, -R103 ;  /* 0x8000006772672221 */ /* 0x000fe20000010000 */
[----:B------:R-:W-:Y:S01]  /*2000*/  @P2 FADD.FTZ R144, R117, -R144 ;  /* 0x8000009075902221 */ /* 0x000fe20000010000 */
[----:B------:R-:W-:Y:S01]  /*2010*/  @P2 FADD.FTZ R104, R115, -R104 ;  /* 0x8000006873682221 */ /* 0x000fe20000010000 */
[----:B------:R-:W2:Y:S01]  /*2020*/  @P3 LDC R143, c[0x0][0x40c] ;  /* 0x00010300ff8f3b82 */ /* 0x000ea20000000800 */
[----:B------:R-:W-:Y:S01]  /*2030*/  @P2 FADD.FTZ R107, R116, -R107 ;  /* 0x8000006b746b2221 */ /* 0x000fe20000010000 */
[----:B------:R-:W-:Y:S01]  /*2040*/  MOV R100, R36 ;  /* 0x0000002400647202 */ /* 0x000fe20000000f00 */
[C---:B------:R-:W-:Y:S01]  /*2050*/  @P2 FFMA.FTZ R100, R140.reuse, R103, R36 ;  /* 0x000000678c642223 */ /* 0x040fe20000010024 */
[----:B------:R-:W-:Y:S01]  /*2060*/  MOV R106, R39 ;  /* 0x00000027006a7202 */ /* 0x000fe20000000f00 */
[C---:B------:R-:W-:Y:S01]  /*2070*/  @P2 FFMA.FTZ R106, R140.reuse, R144, R39 ;  /* 0x000000908c6a2223 */ /* 0x040fe20000010027 */
[----:B------:R-:W-:Y:S01]  /*2080*/  MOV R101, R37 ;  /* 0x0000002500657202 */ /* 0x000fe20000000f00 */
[C---:B------:R-:W-:Y:S01]  /*2090*/  @P2 FFMA.FTZ R101, R140.reuse, R104, R37 ;  /* 0x000000688c652223 */ /* 0x040fe20000010025 */
[----:B------:R-:W3:Y:S01]  /*20a0*/  @P3 LDC R142, c[0x0][0x40c] ;  /* 0x00010300ff8e3b82 */ /* 0x000ee20000000800 */
[----:B------:R-:W-:Y:S01]  /*20b0*/  MOV R102, R38 ;  /* 0x0000002600667202 */ /* 0x000fe20000000f00 */
[----:B------:R-:W-:-:S06]  /*20c0*/  @P2 FFMA.FTZ R102, R140, R107, R38 ;  /* 0x0000006b8c662223 */ /* 0x000fcc0000010026 */
[----:B------:R-:W4:Y:S01]  /*20d0*/  @P3 LDC R141, c[0x0][0x40c] ;  /* 0x00010300ff8d3b82 */ /* 0x000f220000000800 */
[----:B-1----:R-:W-:-:S05]  /*20e0*/  @P3 FMUL.FTZ R103, R100, R105 ;  /* 0x0000006964673220 */ /* 0x002fca0000410000 */
[----:B------:R-:W-:Y:S01]  /*20f0*/  @P3 F2FP.BF16.F32.PACK_AB R103, RZ, R103 ;  /* 0x00000067ff67323e */ /* 0x000fe200000010ff */
[----:B--2---:R-:W-:-:S03]  /*2100*/  @P3 FMUL.FTZ R107, R106, R143 ;  /* 0x0000008f6a6b3220 */ /* 0x004fc60000410000 */
[----:B------:R-:W-:Y:S02]  /*2110*/  @P3 PRMT R135, R103, 0x7610, R135 ;  /* 0x0000761067873816 */ /* 0x000fe40000000087 */
[----:B------:R-:W-:Y:S02]  /*2120*/  MOV R103, R106 ;  /* 0x0000006a00677202 */ /* 0x000fe40000000f00 */
[----:B------:R-:W-:Y:S01]  /*2130*/  @P3 F2FP.BF16.F32.PACK_AB R107, RZ, R107 ;  /* 0x0000006bff6b323e */ /* 0x000fe200000010ff */
[----:B---3--:R-:W-:-:S03]  /*2140*/  @P3 FMUL.FTZ R104, R101, R142 ;  /* 0x0000008e65683220 */ /* 0x008fc60000410000 */
[----:B------:R-:W-:Y:S02]  /*2150*/  @P3 PRMT R138, R107, 0x7610, R138 ;  /* 0x000076106b8a3816 */ /* 0x000fe4000000008a */
[----:B------:R-:W-:Y:S01]  /*2160*/  @P3 F2FP.BF16.F32.PACK_AB R104, RZ, R104 ;  /* 0x00000068ff68323e */ /* 0x000fe200000010ff */
[----:B----4-:R-:W-:-:S03]  /*2170*/  @P3 FMUL.FTZ R105, R102, R141 ;  /* 0x0000008d66693220 */ /* 0x010fc60000410000 */
[----:B------:R-:W-:Y:S02]  /*2180*/  @P3 PRMT R136, R104, 0x7610, R136 ;  /* 0x0000761068883816 */ /* 0x000fe40000000088 */
[----:B------:R-:W-:-:S04]  /*2190*/  @P3 F2FP.BF16.F32.PACK_AB R105, RZ, R105 ;  /* 0x00000069ff69323e */ /* 0x000fc800000010ff */
[----:B------:R-:W-:-:S07]  /*21a0*/  @P3 PRMT R137, R105, 0x7610, R137 ;  /* 0x0000761069893816 */ /* 0x000fce0000000089 */
.L_x_4748:
[----:B------:R-:W-:-:S04]  /*21b0*/  ISETP.NE.U32.AND P1, PT, RZ, UR4, PT ;  /* 0x00000004ff007c0c */ /* 0x000fc8000bf25070 */
[----:B------:R-:W-:-:S13]  /*21c0*/  ISETP.NE.AND.EX P1, PT, RZ, UR5, PT, P1 ;  /* 0x00000005ff007c0c */ /* 0x000fda000bf25310 */
[----:B------:R-:W1:Y:S02]  /*21d0*/  @P1 LDC.64 R104, c[0x0][0x478] ;  /* 0x00011e00ff681b82 */ /* 0x000e640000000a00 */
[----:B-1----:R-:W-:-:S05]  /*21e0*/  @P1 IMAD.WIDE.U32 R104, R108, 0x10, R104 ;  /* 0x000000106c681825 */ /* 0x002fca00078e0068 */
[----:B------:R1:W-:Y:S01]  /*21f0*/  @P1 STG.E.128 desc[UR12][R104.64], R100 ;  /* 0x0000006468001986 */ /* 0x0003e2000c101d0c */
[----:B------:R-:W-:Y:S05]  /*2200*/  @!P3 BRA `(.L_x_4750) ;  /* 0x000000000020b947 */ /* 0x000fea0003800000 */
[----:B-1----:R-:W1:Y:S01]  /*2210*/  LDC.64 R104, c[0x0][0x468] ;  /* 0x00011a00ff687b82 */ /* 0x002e620000000a00 */
[----:B------:R-:W-:Y:S02]  /*2220*/  LOP3.LUT R106, R136, 0xffff, RZ, 0xc0, !PT ;  /* 0x0000ffff886a7812 */ /* 0x000fe400078ec0ff */
[----:B------:R-:W-:-:S03]  /*2230*/  PRMT R141, R137, 0x5410, R138 ;  /* 0x00005410898d7816 */ /* 0x000fc6000000008a */
[----:B------:R-:W-:-:S05]  /*2240*/  IMAD.WIDE.U32 R106, R106, 0x10000, RZ ;  /* 0x000100006a6a7825 */ /* 0x000fca00078e00ff */
[----:B------:R-:W-:Y:S02]  /*2250*/  LOP3.LUT R107, R141, R107, RZ, 0xfc, !PT ;  /* 0x0000006b8d6b7212 */ /* 0x000fe400078efcff */
[----:B------:R-:W-:Y:S01]  /*2260*/  LOP3.LUT R106, R106, 0xffff, R135, 0xf8, !PT ;  /* 0x0000ffff6a6a7812 */ /* 0x000fe200078ef887 */
[----:B-1----:R-:W-:-:S05]  /*2270*/  IMAD.WIDE.U32 R104, R109, 0x8, R104 ;  /* 0x000000086d687825 */ /* 0x002fca00078e0068 */
[----:B------:R2:W-:Y:S02]  /*2280*/  STG.E.64 desc[UR12][R104.64], R106 ;  /* 0x0000006a68007986 */ /* 0x0005e4000c101b0c */
.L_x_4750:
[----:B------:R-:W-:Y:S05]  /*2290*/  @!P0 BRA `(.L_x_4751) ;  /* 0x0000000400108947 */ /* 0x000fea0003800000 */
[----:B------:R-:W-:Y:S05]  /*22a0*/  @!P1 BRA `(.L_x_4752) ;  /* 0x0000000000889947 */ /* 0x000fea0003800000 */
[----:B--2---:R-:W2:Y:S01]  /*22b0*/  @P3 LDC R107, c[0x0][0x40c] ;  /* 0x00010300ff6b3b82 */ /* 0x004ea20000000800 */
        /* <DEDUP_REMOVED lines=15> */
[----:B------:R-:W3:Y:S01]  /*23b0*/  @P3 LDC R141, c[0x0][0x40c] ;  /* 0x00010300ff8d3b82 */ /* 0x000ee20000000800 */
[----:B------:R-:W-:-:S04]  /*23c0*/  @P2 FADD.FTZ R142, R121, -R142 ;  /* 0x8000008e798e2221 */ /* 0x000fc80000010000 */
[----:B------:R-:W-:Y:S01]  /*23d0*/  @P2 FFMA.FTZ R106, R140, R142, R35 ;  /* 0x0000008e8c6a2223 */ /* 0x000fe20000010023 */
[----:B--2---:R-:W-:-:S05]  /*23e0*/  @P3 FMUL.FTZ R103, R100, R107 ;  /* 0x0000006b64673220 */ /* 0x004fca0000410000 */
[----:B------:R-:W-:Y:S01]  /*23f0*/  @P3 F2FP.BF16.F32.PACK_AB R103, RZ, R103 ;  /* 0x00000067ff67323e */ /* 0x000fe200000010ff */
[----:B-1----:R-:W-:-:S03]  /*2400*/  @P3 FMUL.FTZ R104, R101, R144 ;  /* 0x0000009065683220 */ /* 0x002fc60000410000 */
[----:B------:R-:W-:Y:S02]  /*2410*/  @P3 PRMT R135, R103, 0x7610, R135 ;  /* 0x0000761067873816 */ /* 0x000fe40000000087 */
[----:B------:R-:W-:Y:S02]  /*2420*/  MOV R103, R106 ;  /* 0x0000006a00677202 */ /* 0x000fe40000000f00 */
        /* <DEDUP_REMOVED lines=10> */
.L_x_4752:
[----:B------:R-:W3:Y:S01]  /*24d0*/  @P3 LDC R141, c[0x0][0x40c] ;  /* 0x00010300ff8d3b82 */ /* 0x000ee20000000800 */
[-CC-:B--2---:R-:W-:Y:S01]  /*24e0*/  @P2 FFMA.FTZ R107, R7, R110.reuse, R111.reuse ;  /* 0x0000006e076b2223 */ /* 0x184fe2000001006f */
[-CC-:B------:R-:W-:Y:S01]  /*24f0*/  @P2 FFMA.FTZ R142, R8, R110.reuse, R111.reuse ;  /* 0x0000006e088e2223 */ /* 0x180fe2000001006f */
[----:B------:R-:W-:Y:S01]  /*2500*/  @P2 FFMA.FTZ R143, R9, R110, R111 ;  /* 0x0000006e098f2223 */ /* 0x000fe2000001006f */
[----:B-1----:R-:W-:Y:S01]  /*2510*/  MOV R104, R32 ;  /* 0x0000002000687202 */ /* 0x002fe20000000f00 */
        /* <DEDUP_REMOVED lines=10> */
[----:B---3--:R-:W-:-:S05]  /*25c0*/  @P3 FMUL.FTZ R104, R104, R141 ;  /* 0x0000008d68683220 */ /* 0x008fca0000410000 */
        /* <DEDUP_REMOVED lines=17> */
.L_x_4751:
[----:B------:R-:W-:Y:S05]  /*26e0*/  @!P1 BRA `(.L_x_4754) ;  /* 0x0000000000889947 */ /* 0x000fea0003800000 */
[----:B-1----:R-:W1:Y:S01]  /*26f0*/  @P3 LDC R103, c[0x0][0x40c] ;  /* 0x00010300ff673b82 */ /* 0x002e620000000800 */
[-CC-:B------:R-:W-:Y:S01]  /*2700*/  FFMA.FTZ R101, R7, R110.reuse, R111.reuse ;  /* 0x0000006e07657223 */ /* 0x180fe2000001006f */
[-CC-:B------:R-:W-:Y:S01]  /*2710*/  FFMA.FTZ R100, R8, R110.reuse, R111.reuse ;  /* 0x0000006e08647223 */ /* 0x180fe2000001006f */
[-C--:B--2---:R-:W-:Y:S01]  /*2720*/  FFMA.FTZ R107, R9, R110.reuse, R111 ;  /* 0x0000006e096b7223 */ /* 0x084fe2000001006f */
        /* <DEDUP_REMOVED lines=30> */
.L_x_4754:
[----:B------:R-:W-:Y:S05]  /*2910*/  @!P3 BRA `(.L_x_4755) ;  /* 0x000000000020b947 */ /* 0x000fea0003800000 */
[----:B-12---:R-:W-:Y:S01]  /*2920*/  FFMA.FTZ R105, R7, R110, R111 ;  /* 0x0000006e07697223 */ /* 0x006fe2000001006f */
[----:B------:R-:W-:-:S03]  /*2930*/  ISETP.GT.AND P4, PT, R139, RZ, PT ;  /* 0x000000ff8b00720c */ /* 0x000fc60003f84270 */
[----:B------:R-:W-:-:S04]  /*2940*/  FADD.FTZ R105, R118, -R105 ;  /* 0x8000006976697221 */ /* 0x000fc80000010000 */
[----:B------:R-:W-:-:S05]  /*2950*/  FMUL.FTZ R105, R140, R105 ;  /* 0x000000698c697220 */ /* 0x000fca0000410000 */
[----:B------:R-:W-:-:S05]  /*2960*/  FSEL R105, R105, RZ, P4 ;  /* 0x000000ff69697208 */ /* 0x000fca0002000000 */
[----:B------:R-:W-:-:S05]  /*2970*/  FMUL.FTZ R105, R105, UR17 ;  /* 0x0000001169697c20 */ /* 0x000fca0008410000 */
[----:B------:R-:W-:-:S04]  /*2980*/  F2FP.BF16.F32.PACK_AB R105, RZ, R105 ;  /* 0x00000069ff69723e */ /* 0x000fc800000010ff */
[----:B------:R-:W-:-:S07]  /*2990*/  PRMT R135, R105, 0x7610, R135 ;  /* 0x0000761069877816 */ /* 0x000fce0000000087 */
.L_x_4755:
        /* <DEDUP_REMOVED lines=9> */
.L_x_4756:
        /* <DEDUP_REMOVED lines=9> */
.L_x_4757:
        /* <DEDUP_REMOVED lines=9> */
.L_x_4753:
[----:B-12---:R-:W1:Y:S01]  /*2b50*/  @P1 LDC.64 R104, c[0x0][0x478] ;  /* 0x00011e00ff681b82 */ /* 0x006e620000000a00 */
[----:B------:R-:W-:-:S05]  /*2b60*/  @P1 IADD3 R107, PT, PT, R108, 0x80, RZ ;  /* 0x000000806c6b1810 */ /* 0x000fca0007ffe0ff */
[----:B-1----:R-:W-:-:S05]  /*2b70*/  @P1 IMAD.WIDE.U32 R104, R107, 0x10, R104 ;  /* 0x000000106b681825 */ /* 0x002fca00078e0068 */
[----:B------:R1:W-:Y:S01]  /*2b80*/  @P1 STG.E.128 desc[UR12][R104.64], R100 ;  /* 0x0000006468001986 */ /* 0x0003e2000c101d0c */
[----:B------:R-:W-:Y:S05]  /*2b90*/  @!P3 BRA `(.L_x_4758) ;  /* 0x000000000024b947 */ /* 0x000fea0003800000 */
[----:B-1----:R-:W1:Y:S01]  /*2ba0*/  LDC.64 R104, c[0x0][0x468] ;  /* 0x00011a00ff687b82 */ /* 0x002e620000000a00 */
[----:B------:R-:W-:Y:S02]  /*2bb0*/  LOP3.LUT R106, R136, 0xffff, RZ, 0xc0, !PT ;  /* 0x0000ffff886a7812 */ /* 0x000fe400078ec0ff */
[----:B------:R-:W-:Y:S02]  /*2bc0*/  IADD3 R141, PT, PT, R109, 0x80, RZ ;  /* 0x000000806d8d7810 */ /* 0x000fe40007ffe0ff */
[----:B------:R-:W-:Y:S01]  /*2bd0*/  PRMT R143, R137, 0x5410, R138 ;  /* 0x00005410898f7816 */ /* 0x000fe2000000008a */
[----:B------:R-:W-:-:S05]  /*2be0*/  IMAD.WIDE.U32 R106, R106, 0x10000, RZ ;  /* 0x000100006a6a7825 */ /* 0x000fca00078e00ff */
[----:B------:R-:W-:Y:S02]  /*2bf0*/  LOP3.LUT R107, R143, R107, RZ, 0xfc, !PT ;  /* 0x0000006b8f6b7212 */ /* 0x000fe400078efcff */
[----:B------:R-:W-:Y:S01]  /*2c00*/  LOP3.LUT R106, R106, 0xffff, R135, 0xf8, !PT ;  /* 0x0000ffff6a6a7812 */ /* 0x000fe200078ef887 */
[----:B-1----:R-:W-:-:S05]  /*2c10*/  IMAD.WIDE.U32 R104, R141, 0x8, R104 ;  /* 0x000000088d687825 */ /* 0x002fca00078e0068 */
[----:B------:R2:W-:Y:S02]  /*2c20*/  STG.E.64 desc[UR12][R104.64], R106 ;  /* 0x0000006a68007986 */ /* 0x0005e4000c101b0c */
.L_x_4758:
        /* <DEDUP_REMOVED lines=36> */
.L_x_4760:
        /* <DEDUP_REMOVED lines=33> */
.L_x_4759:
        /* <DEDUP_REMOVED lines=35> */
.L_x_4762:
        /* <DEDUP_REMOVED lines=9> */
.L_x_4763:
        /* <DEDUP_REMOVED lines=9> */
.L_x_4764:
        /* <DEDUP_REMOVED lines=9> */
.L_x_4765:
        /* <DEDUP_REMOVED lines=9> */
.L_x_4761:
        /* <DEDUP_REMOVED lines=14> */
.L_x_4766:
        /* <DEDUP_REMOVED lines=36> */
.L_x_4768:
        /* <DEDUP_REMOVED lines=33> */
.L_x_4767:
        /* <DEDUP_REMOVED lines=35> */
.L_x_4770:
        /* <DEDUP_REMOVED lines=9> */
.L_x_4771:
        /* <DEDUP_REMOVED lines=9> */
.L_x_4772:
        /* <DEDUP_REMOVED lines=9> */
.L_x_4773:
        /* <DEDUP_REMOVED lines=9> */
.L_x_4769:
        /* <DEDUP_REMOVED lines=14> */
.L_x_4774:
        /* <DEDUP_REMOVED lines=36> */
.L_x_4776:
        /* <DEDUP_REMOVED lines=33> */
.L_x_4775:
        /* <DEDUP_REMOVED lines=35> */
.L_x_4778:
[----:B--2---:R-:W2:Y:S01]  /*45f0*/  @P3 LDC R107, c[0x0][0x40c] ;  /* 0x00010300ff6b3b82 */ /* 0x004ea20000000800 */
[----:B-1----:R-:W-:Y:S01]  /*4600*/  FFMA.FTZ R104, R134, R110, R111 ;  /* 0x0000006e86687223 */ /* 0x002fe2000001006f */
[----:B------:R-:W-:-:S03]  /*4610*/  ISETP.GT.AND P0, PT, R139, RZ, PT ;  /* 0x000000ff8b00720c */ /* 0x000fc60003f04270 */
[----:B------:R-:W-:-:S04]  /*4620*/  FADD.FTZ R105, R133, -R104 ;  /* 0x8000006885697221 */ /* 0x000fc80000010000 */
[----:B------:R-:W-:-:S05]  /*4630*/  FMUL.FTZ R104, R140, R105 ;  /* 0x000000698c687220 */ /* 0x000fca0000410000 */
[----:B------:R-:W-:-:S05]  /*4640*/  FSEL R104, R104, RZ, P0 ;  /* 0x000000ff68687208 */ /* 0x000fca0000000000 */
[----:B--2---:R-:W-:-:S05]  /*4650*/  @P3 FMUL.FTZ R104, R104, R107 ;  /* 0x0000006b68683220 */ /* 0x004fca0000410000 */
        /* <DEDUP_REMOVED lines=10> */
.L_x_4779:
        /* <DEDUP_REMOVED lines=9> */
.L_x_4780:
        /* <DEDUP_REMOVED lines=9> */
.L_x_4781:
[----:B------:R-:W-:-:S07]  /*4820*/  @P3 PRMT R138, R106, 0x7610, R138 ;  /* 0x000076106a8a3816 */ /* 0x000fce000000008a */
.L_x_4777:
[----:B------:R-:W1:Y:S01]  /*4830*/  @P1 LDC.64 R104, c[0x0][0x478] ;  /* 0x00011e00ff681b82 */ /* 0x000e620000000a00 */
        /* <DEDUP_REMOVED lines=13> */
.L_x_4782:
[----:B-12---:R-:W1:Y:S01]  /*4910*/  LDC.64 R104, c[0x0][0x380] ;  /* 0x0000e000ff687b82 */ /* 0x006e620000000a00 */
[----:B------:R-:W-:Y:S01]  /*4920*/  UPLOP3.LUT UP1, UPT, UPT, UPT, UP1, 0x40, 0x4 ;  /* 0x000000000004789c */ /* 0x000fe20003f2e810 */
[----:B-1----:R-:W-:-:S04]  /*4930*/  IADD3 R0, PT, PT, R0, R104, RZ ;  /* 0x0000006800007210 */ /* 0x002fc80007ffe0ff */
[----:B------:R-:W-:-:S13]  /*4940*/  ISETP.GE.AND P0, PT, R0, R105, PT ;  /* 0x000000690000720c */ /* 0x000fda0003f06270 */
[----:B------:R-:W-:Y:S05]  /*4950*/  @!P0 BRA `(.L_x_4783) ;  /* 0xffffffb800548947 */ /* 0x000fea000383ffff */
.L_x_4738:
[----:B------:R-:W1:Y:S08]  /*4960*/  LDC R3, c[0x0][0x388] ;  /* 0x0000e200ff037b82 */ /* 0x000e700000000800 */
[----:B0-----:R-:W0:Y:S08]  /*4970*/  LDC.64 R4, c[0x0][0x440] ;  /* 0x00011000ff047b82 */ /* 0x001e300000000a00 */
[----:B------:R-:W3:Y:S01]  /*4980*/  LDC.64 R6, c[0x0][0x448] ;  /* 0x00011200ff067b82 */ /* 0x000ee20000000a00 */
[----:B-1----:R-:W-:-:S05]  /*4990*/  IMAD R3, R3, UR11, RZ ;  /* 0x0000000b03037c24 */ /* 0x002fca000f8e02ff */
[----:B------:R-:W-:-:S05]  /*49a0*/  LEA.HI R9, R3, R2, RZ, 0x1e ;  /* 0x0000000203097211 */ /* 0x000fca00078ff0ff */
[----:B0-----:R-:W-:-:S05]  /*49b0*/  IMAD.WIDE.U32 R2, R9, 0x10, R4 ;  /* 0x0000001009027825 */ /* 0x001fca00078e0004 */
        /* <DEDUP_REMOVED lines=12> */
.L_x_4784:
        /* <DEDUP_REMOVED lines=16> */
.L_x_10863:


//--------------------- .text._ZN10layer_norm13ln_bwd_kernelINS_13Kernel_traitsIf13__nv_bfloat16fS2_fjLj2560ELj1ELj1ELj4ELj8ENS_18Kernel_traits_baseILj2560EfS2_fS2_fjLj128EEEEELb0ELb1ELb0ELb0EEEvNS_9BwdParamsE --------------------------
	.section	.text._ZN10layer_norm13ln_bwd_kernelINS_13Kernel_traitsIf13__nv_bfloat16fS2_fjLj2560ELj1ELj1ELj4ELj8ENS_18Kernel_traits_baseILj2560EfS2_fS2_fjLj128EEEEELb0ELb1ELb0ELb0EEEvNS_9BwdParamsE,"ax",@progbits
	.align	128
        .global         _ZN10layer_norm13ln_bwd_kernelINS_13Kernel_traitsIf13__nv_bfloat16fS2_fjLj2560ELj1ELj1ELj4ELj8ENS_18Kernel_traits_baseILj2560EfS2_fS2_fjLj128EEEEELb0ELb1ELb0ELb0EEEvNS_9BwdParamsE
        .type           _ZN10layer_norm13ln_bwd_kernelINS_13Kernel_traitsIf13__nv_bfloat16fS2_fjLj2560ELj1ELj1ELj4ELj8ENS_18Kernel_traits_baseILj2560EfS2_fS2_fjLj128EEEEELb0ELb1ELb0ELb0EEEvNS_9BwdParamsE,@function
        .size           _ZN10layer_norm13ln_bwd_kernelINS_13Kernel_traitsIf13__nv_bfloat16fS2_fjLj2560ELj1ELj1ELj4ELj8ENS_18Kernel_traits_baseILj2560EfS2_fS2_fjLj128EEEEELb0ELb1ELb0ELb0EEEvNS_9BwdParamsE,(.L_x_10864 - _ZN10layer_norm13ln_bwd_kernelINS_13Kernel_traitsIf13__nv_bfloat16fS2_fjLj2560ELj1ELj1ELj4ELj8ENS_18Kernel_traits_baseILj2560EfS2_fS2_fjLj128EEEEELb0ELb1ELb0ELb0EEEvNS_9BwdParamsE)
        .other          _ZN10layer_norm13ln_bwd_kernelINS_13Kernel_traitsIf13__nv_bfloat16fS2_fjLj2560ELj1ELj1ELj4ELj8ENS_18Kernel_traits_baseILj2560EfS2_fS2_fjLj128EEEEELb0ELb1ELb0ELb0EEEvNS_9BwdParamsE,@"STO_CUDA_ENTRY STV_DEFAULT"
_ZN10layer_norm13ln_bwd_kernelINS_13Kernel_traitsIf13__nv_bfloat16fS2_fjLj2560ELj1ELj1ELj4ELj8ENS_18Kernel_traits_baseILj2560EfS2_fS2_fjLj128EEEEELb0ELb1ELb0ELb0EEEvNS_9BwdParamsE:
.text._ZN10layer_norm13ln_bwd_kernelINS_13Kernel_traitsIf13__nv_bfloat16fS2_fjLj2560ELj1ELj1ELj4ELj8ENS_18Kernel_traits_baseILj2560EfS2_fS2_fjLj128EEEEELb0ELb1ELb0ELb0EEEvNS_9BwdParamsE:
        /* <DEDUP_REMOVED lines=21> */
[----:B--2---:R-:W5:Y:S02]  /*0150*/  @P1 LDG.E.128 R112, desc[UR8][R4.64] ;  /* 0x0000000804701981 */ /* 0x004f64000c1e1d00 */
[----:B------:R-:W0:Y:S01]  /*0160*/  @P3 LDC.64 R16, c[0x0][0x3d0] ;  /* 0x0000f400ff103b82 */ /* 0x000e220000000a00 */
[C---:B-1----:R-:W-:Y:S01]  /*0170*/  @P1 IMAD.WIDE.U32 R6, R3.reuse, 0x10, R6 ;  /* 0x0000001003061825 */ /* 0x042fe200078e0006 */
[----:B------:R-:W-:-:S04]  /*0180*/  @P1 LOP3.LUT R3, R3, 0x80, RZ, 0xfc, !PT ;  /* 0x0000008003031812 */ /* 0x000fc800078efcff */
[----:B------:R-:W5:Y:S02]  /*0190*/  @P1 LDG.E.128 R108, desc[UR8][R6.64] ;  /* 0x00000008066c1981 */ /* 0x000f64000c1e1d00 */
[----:B------:R-:W1:Y:S01]  /*01a0*/  @P3 LDC.64 R18, c[0x0][0x3e8] ;  /* 0x0000fa00ff123b82 */ /* 0x000e620000000a00 */
[----:B----4-:R-:W-:-:S05]  /*01b0*/  @P2 IMAD.WIDE.U32 R12, R3, 0x10, R8 ;  /* 0x00000010030c2825 */ /* 0x010fca00078e0008 */
[----:B------:R-:W5:Y:S02]  /*01c0*/  @P2 LDG.E.128 R104, desc[UR8][R12.64] ;  /* 0x000000080c682981 */ /* 0x000f64000c1e1d00 */
[----:B------:R-:W2:Y:S01]  /*01d0*/  @P4 LDC.64 R20, c[0x0][0x3d0] ;  /* 0x0000f400ff144b82 */ /* 0x000ea20000000a00 */
[C---:B---3--:R-:W-:Y:S01]  /*01e0*/  @P2 IMAD.WIDE.U32 R14, R3.reuse, 0x10, R10 ;  /* 0x00000010030e2825 */ /* 0x048fe200078e000a */
[----:B------:R-:W-:-:S04]  /*01f0*/  @P2 IADD3 R3, PT, PT, R3, 0x80, RZ ;  /* 0x0000008003032810 */ /* 0x000fc80007ffe0ff */
[----:B------:R-:W5:Y:S02]  /*0200*/  @P2 LDG.E.128 R100, desc[UR8][R14.64] ;  /* 0x000000080e642981 */ /* 0x000f64000c1e1d00 */
[----:B------:R-:W3:Y:S01]  /*0210*/  @P4 LDC.64 R22, c[0x0][0x3e8] ;  /* 0x0000fa00ff164b82 */ /* 0x000ee20000000a00 */
[C---:B0-----:R-:W-:Y:S01]  /*0220*/  @P3 IMAD.WIDE.U32 R16, R3.reuse, 0x10, R16 ;  /* 0x0000001003103825 */ /* 0x041fe200078e0010 */
[----:B------:R-:W-:Y:S02]  /*0230*/  CS2R R72, SRZ ;  /* 0x0000000000487805 */ /* 0x000fe4000001ff00 */
[----:B------:R-:W-:Y:S02]  /*0240*/  CS2R R74, SRZ ;  /* 0x00000000004a7805 */ /* 0x000fe4000001ff00 */
[----:B------:R-:W-:Y:S02]  /*0250*/  CS2R R68, SRZ ;  /* 0x0000000000447805 */ /* 0x000fe4000001ff00 */
[----:B------:R-:W-:Y:S01]  /*0260*/  CS2R R70, SRZ ;  /* 0x0000000000467805 */ /* 0x000fe2000001ff00 */
[----:B------:R-:W5:Y:S01]  /*0270*/  @P3 LDG.E.128 R96, desc[UR8][R16.64] ;  /* 0x0000000810603981 */ /* 0x000f62000c1e1d00 */
[----:B------:R-:W0:Y:S01]  /*0280*/  @P5 LDC.64 R24, c[0x0][0x3d0] ;  /* 0x0000f400ff185b82 */ /* 0x000e220000000a00 */
[C---:B-1----:R-:W-:Y:S01]  /*0290*/  @P3 IMAD.WIDE.U32 R18, R3.reuse, 0x10, R18 ;  /* 0x0000001003123825 */ /* 0x042fe200078e0012 */
[----:B------:R-:W-:-:S02]  /*02a0*/  @P3 IADD3 R3, PT, PT, R3, 0x80, RZ ;  /* 0x0000008003033810 */ /* 0x000fc40007ffe0ff */
[----:B------:R-:W-:Y:S02]  /*02b0*/  CS2R R64, SRZ ;  /* 0x0000000000407805 */ /* 0x000fe4000001ff00 */
[----:B------:R-:W-:Y:S02]  /*02c0*/  CS2R R66, SRZ ;  /* 0x0000000000427805 */ /* 0x000fe4000001ff00 */
[----:B------:R-:W-:Y:S01]  /*02d0*/  CS2R R60, SRZ ;  /* 0x00000000003c7805 */ /* 0x000fe2000001ff00 */
[----:B------:R-:W5:Y:S01]  /*02e0*/  @P3 LDG.E.128 R92, desc[UR8][R18.64] ;  /* 0x00000008125c3981 */ /* 0x000f62000c1e1d00 */
[----:B------:R-:W1:Y:S01]  /*02f0*/  @P5 LDC.64 R26, c[0x0][0x3e8] ;  /* 0x0000fa00ff1a5b82 */ /* 0x000e620000000a00 */
[----:B--2---:R-:W-:-:S07]  /*0300*/  @P4 IMAD.WIDE.U32 R20, R3, 0x10, R20 ;  /* 0x0000001003144825 */ /* 0x004fce00078e0014 */
[----:B------:R-:W2:Y:S01]  /*0310*/  S2UR UR4, SR_CTAID.X ;  /* 0x00000000000479c3 */ /* 0x000ea20000002500 */
[C---:B---3--:R-:W-:Y:S01]  /*0320*/  @P4 IMAD.WIDE.U32 R22, R3.reuse, 0x10, R22 ;  /* 0x0000001003164825 */ /* 0x048fe200078e0016 */
[----:B------:R-:W-:Y:S01]  /*0330*/  @P4 IADD3 R3, PT, PT, R3, 0x80, RZ ;  /* 0x0000008003034810 */ /* 0x000fe20007ffe0ff */
[----:B------:R3:W5:Y:S01]  /*0340*/  @P4 LDG.E.128 R88, desc[UR8][R20.64] ;  /* 0x0000000814584981 */ /* 0x000762000c1e1d00 */
[----:B------:R-:W-:Y:S02]  /*0350*/  CS2R R62, SRZ ;  /* 0x00000000003e7805 */ /* 0x000fe4000001ff00 */
[----:B------:R-:W-:Y:S02]  /*0360*/  CS2R R56, SRZ ;  /* 0x0000000000387805 */ /* 0x000fe4000001ff00 */
[----:B------:R-:W-:Y:S01]  /*0370*/  CS2R R58, SRZ ;  /* 0x00000000003a7805 */ /* 0x000fe2000001ff00 */
[----:B------:R4:W5:Y:S01]  /*0380*/  @P4 LDG.E.128 R84, desc[UR8][R22.64] ;  /* 0x0000000816544981 */ /* 0x000962000c1e1d00 */
[----:B0-----:R-:W-:-:S05]  /*0390*/  @P5 IMAD.WIDE.U32 R8, R3, 0x10, R24 ;  /* 0x0000001003085825 */ /* 0x001fca00078e0018 */
[----:B------:R0:W5:Y:S01]  /*03a0*/  @P5 LDG.E.128 R80, desc[UR8][R8.64] ;  /* 0x0000000808505981 */ /* 0x000162000c1e1d00 */
[----:B-1----:R-:W-:-:S05]  /*03b0*/  @P5 IMAD.WIDE.U32 R10, R3, 0x10, R26 ;  /* 0x00000010030a5825 */ /* 0x002fca00078e001a */
[----:B------:R0:W5:Y:S01]  /*03c0*/  @P5 LDG.E.128 R76, desc[UR8][R10.64] ;  /* 0x000000080a4c5981 */ /* 0x000162000c1e1d00 */
        /* <DEDUP_REMOVED lines=18> */
[----:B---3--:R-:W-:-:S02]  /*04f0*/  CS2R R20, SRZ ;  /* 0x0000000000147805 */ /* 0x008fc4000001ff00 */
[----:B----4-:R-:W-:Y:S02]  /*0500*/  CS2R R22, SRZ ;  /* 0x0000000000167805 */ /* 0x010fe4000001ff00 */
[----:B------:R-:W-:Y:S02]  /*0510*/  CS2R R16, SRZ ;  /* 0x0000000000107805 */ /* 0x000fe4000001ff00 */
[----:B------:R-:W-:Y:S01]  /*0520*/  CS2R R18, SRZ ;  /* 0x0000000000127805 */ /* 0x000fe2000001ff00 */
[----:B0-----:R-:W-:Y:S06]  /*0530*/  @P0 BRA `(.L_x_4785) ;  /* 0x0000005400200947 */ /* 0x001fec0003800000 */
[----:B------:R-:W0:Y:S01]  /*0540*/  LDC.64 R2, c[0x0][0x3e0] ;  /* 0x0000f800ff027b82 */ /* 0x000e220000000a00 */
        /* <DEDUP_REMOVED lines=23> */
[----:B0-----:R-:W-:-:S02]  /*06c0*/  ISETP.NE.U32.AND P6, PT, R2, RZ, PT ;  /* 0x000000ff0200720c */ /* 0x001fc40003fc5070 */
[----:B------:R-:W-:Y:S02]  /*06d0*/  CS2R R30, SRZ ;  /* 0x00000000001e7805 */ /* 0x000fe4000001ff00 */
[----:B------:R-:W-:Y:S02]  /*06e0*/  CS2R R24, SRZ ;  /* 0x0000000000187805 */ /* 0x000fe4000001ff00 */
[----:B------:R-:W-:Y:S02]  /*06f0*/  CS2R R26, SRZ ;  /* 0x00000000001a7805 */ /* 0x000fe4000001ff00 */
[----:B------:R-:W-:Y:S02]  /*0700*/  ISETP.NE.AND.EX P6, PT, R3, RZ, PT, P6 ;  /* 0x000000ff0300720c */ /* 0x000fe40003fc5360 */
[----:B------:R-:W-:Y:S02]  /*0710*/  CS2R R20, SRZ ;  /* 0x0000000000147805 */ /* 0x000fe4000001ff00 */
[----:B------:R-:W-:-:S02]  /*0720*/  CS2R R22, SRZ ;  /* 0x0000000000167805 */ /* 0x000fc4000001ff00 */
[----:B------:R-:W-:Y:S02]  /*0730*/  CS2R R16, SRZ ;  /* 0x0000000000107805 */ /* 0x000fe4000001ff00 */
[----:B------:R-:W-:Y:S01]  /*0740*/  CS2R R18, SRZ ;  /* 0x0000000000127805 */ /* 0x000fe2000001ff00 */
[----:B------:R-:W-:Y:S01]  /*0750*/  UPLOP3.LUT UP1, UPT, UPT, UPT, UPT, 0x40, 0x4 ;  /* 0x000000000004789c */ /* 0x000fe20003f2e870 */
[----:B------:R-:W0:Y:S01]  /*0760*/  LDCU.U8 UR7, c[0x0][0x410] ;  /* 0x00008200ff0777ac */ /* 0x000e220008000000 */
[----:B------:R-:W1:Y:S01]  /*0770*/  LDCU UR12, c[0x0][0x400] ;  /* 0x00008000ff0c77ac */ /* 0x000e620008000800 */
[----:B------:R-:W2:Y:S01]  /*0780*/  LDCU.64 UR10, c[0x0][0x438] ;  /* 0x00008700ff0a77ac */ /* 0x000ea20008000a00 */
[----:B------:R-:W3:Y:S07]  /*0790*/  LDCU.64 UR14, c[0x0][0x478] ;  /* 0x00008f00ff0e77ac */ /* 0x000eee0008000a00 */
.L_x_4836:
[----:B----4-:R-:W4:Y:S08]  /*07a0*/  LDC.64 R128, c[0x0][0x3c0] ;  /* 0x0000f000ff807b82 */ /* 0x010f300000000a00 */
[----:B------:R-:W0:Y:S08]  /*07b0*/  LDC.64 R130, c[0x0][0x3c8] ;  /* 0x0000f200ff827b82 */ /* 0x000e300000000a00 */
[----:B------:R-:W1:Y:S01]  /*07c0*/  LDC R2, c[0x0][0x388] ;  /* 0x0000e200ff027b82 */ /* 0x000e620000000800 */
[----:B----4-:R-:W-:-:S07]  /*07d0*/  IMAD.WIDE R128, R137, 0x4, R128 ;  /* 0x0000000489807825 */ /* 0x010fce00078e0280 */
[----:B--23--:R-:W4:Y:S01]  /*07e0*/  @P6 LDC.64 R132, c[0x0][0x3e0] ;  /* 0x0000f800ff846b82 */ /* 0x00cf220000000a00 */
[----:B------:R-:W2:Y:S01]  /*07f0*/  LDG.E R128, desc[UR8][R128.64] ;  /* 0x0000000880807981 */ /* 0x000ea2000c1e1900 */
[----:B0-----:R-:W-:-:S05]  /*0800*/  IMAD.WIDE R130, R137, 0x4, R130 ;  /* 0x0000000489827825 */ /* 0x001fca00078e0282 */
[----:B-----5:R-:W5:Y:S01]  /*0810*/  LDG.E R139, desc[UR8][R130.64] ;  /* 0x00000008828b7981 */ /* 0x020f62000c1e1900 */
[----:B------:R-:W0:Y:S01]  /*0820*/  S2R R0, SR_TID.X ;  /* 0x0000000000007919 */ /* 0x000e220000002100 */
[----:B-1----:R-:W-:Y:S01]  /*0830*/  IMAD R134, R137, R2, RZ ;  /* 0x0000000289867224 */ /* 0x002fe200078e02ff */
[----:B------:R-:W-:-:S04]  /*0840*/  ISETP.GE.U32.AND P1, PT, R136, 0x80, PT ;  /* 0x000000808800780c */ /* 0x000fc80003f26070 */
[----:B------:R-:W-:Y:S01]  /*0850*/  SHF.R.S32.HI R135, RZ, 0x1f, R134 ;  /* 0x0000001fff877819 */ /* 0x000fe20000011486 */
[----:B----4-:R-:W-:-:S03]  /*0860*/  @P6 IMAD.WIDE R132, R137, 0x2, R132 ;  /* 0x0000000289846825 */ /* 0x010fc600078e0284 */
[----:B------:R-:W-:Y:S01]  /*0870*/  LEA.HI R135, R135, R134, RZ, 0x2 ;  /* 0x0000008687877211 */ /* 0x000fe200078f10ff */
[----:B------:R-:W-:Y:S01]  /*0880*/  BSSY.RECONVERGENT B0, `(.L_x_4786) ;  /* 0x000003d000007945 */ /* 0x000fe20003800200 */
[----:B------:R-:W-:Y:S01]  /*0890*/  ISETP.NE.AND P0, PT, RZ, UR7, PT ;  /* 0x00000007ff007c0c */ /* 0x000fe2000bf05270 */
[----:B------:R1:W5:Y:S01]  /*08a0*/  @P6 LDG.E.U16 R179, desc[UR8][R132.64] ;  /* 0x0000000884b36981 */ /* 0x000362000c1e1500 */
[C---:B------:R-:W-:Y:S02]  /*08b0*/  ISETP.GE.U32.AND P2, PT, R136.reuse, 0x100, PT ;  /* 0x000001008800780c */ /* 0x040fe40003f46070 */
[C---:B------:R-:W-:Y:S02]  /*08c0*/  ISETP.GE.U32.AND P3, PT, R136.reuse, 0x180, PT ;  /* 0x000001808800780c */ /* 0x040fe40003f66070 */
[----:B------:R-:W-:Y:S02]  /*08d0*/  ISETP.GE.U32.AND P4, PT, R136, 0x200, PT ;  /* 0x000002008800780c */ /* 0x000fe40003f86070 */
[----:B------:R-:W-:Y:S01]  /*08e0*/  MOV R134, RZ ;  /* 0x000000ff00867202 */ /* 0x000fe20000000f00 */
[----:B-1----:R-:W-:Y:S01]  /*08f0*/  HFMA2 R133, -RZ, RZ, 0, 0 ;  /* 0x00000000ff857431 */ /* 0x002fe200000001ff */
[----:B------:R-:W-:-:S02]  /*0900*/  P2R R129, PR, RZ, 0x1 ;  /* 0x00000001ff817803 */ /* 0x000fc40000000000 */
[----:B0-----:R-:W-:-:S04]  /*0910*/  LEA.HI.SX32 R138, R135, R0, 0x1e ;  /* 0x00000000878a7211 */ /* 0x001fc800078ff2ff */
[----:B------:R-:W-:Y:S02]  /*0920*/  MOV R135, R138 ;  /* 0x0000008a00877202 */ /* 0x000fe40000000f00 */
[----:B--2---:R-:W-:Y:S01]  /*0930*/  FSEL R132, R128, RZ, !P0 ;  /* 0x000000ff80847208 */ /* 0x004fe20004000000 */
[----:B------:R-:W-:Y:S06]  /*0940*/  @!P1 BRA `(.L_x_4787) ;  /* 0x0000000000c09947 */ /* 0x000fec0003800000 */
[----:B------:R-:W0:Y:S01]  /*0950*/  LDC.64 R134, c[0x0][0x428] ;  /* 0x00010a00ff867b82 */ /* 0x000e220000000a00 */
[----:B------:R-:W-:-:S07]  /*0960*/  ISETP.NE.U32.AND P0, PT, RZ, UR10, PT ;  /* 0x0000000aff007c0c */ /* 0x000fce000bf05070 */
[----:B------:R-:W1:Y:S01]  /*0970*/  LDC.64 R128, c[0x0][0x3a8] ;  /* 0x0000ea00ff807b82 */ /* 0x000e620000000a00 */
[----:B0-----:R-:W-:-:S06]  /*0980*/  IMAD.WIDE.U32 R134, R138, 0x8, R134 ;  /* 0x000000088a867825 */ /* 0x001fcc00078e0086 */
[----:B------:R-:W2:Y:S01]  /*0990*/  LDG.E.64 R134, desc[UR8][R134.64] ;  /* 0x0000000886867981 */ /* 0x000ea2000c1e1b00 */
[----:B-1----:R-:W-:-:S06]  /*09a0*/  IMAD.WIDE.U32 R128, R138, 0x10, R128 ;  /* 0x000000108a807825 */ /* 0x002fcc00078e0080 */
[----:B------:R-:W4:Y:S01]  /*09b0*/  LDG.E.128 R128, desc[UR8][R128.64] ;  /* 0x0000000880807981 */ /* 0x000f22000c1e1d00 */
[----:B------:R-:W-:-:S13]  /*09c0*/  ISETP.NE.AND.EX P0, PT, RZ, UR11, PT, P0 ;  /* 0x0000000bff007c0c */ /* 0x000fda000bf05300 */
[----:B------:R-:W0:Y:S02]  /*09d0*/  @P0 LDC.64 R140, c[0x0][0x438] ;  /* 0x00010e00ff8c0b82 */ /* 0x000e240000000a00 */
[----:B0-----:R-:W-:-:S05]  /*09e0*/  @P0 IMAD.WIDE.U32 R140, R138, 0x10, R140 ;  /* 0x000000108a8c0825 */ /* 0x001fca00078e008c */
[----:B------:R0:W5:Y:S01]  /*09f0*/  @P0 LDG.E.128 R12, desc[UR8][R140.64] ;  /* 0x000000088c0c0981 */ /* 0x000162000c1e1d00 */
[----:B--2---:R-:W-:Y:S02]  /*0a00*/  MOV R3, R134 ;  /* 0x0000008600037202 */ /* 0x004fe40000000f00 */
[----:B------:R-:W-:Y:S01]  /*0a10*/  SHF.R.U64 R143, R134, 0x10, R135 ;  /* 0x00000010868f7819 */ /* 0x000fe20000001287 */
[C---:B----4-:R-:W-:Y:S01]  /*0a20*/  FADD.FTZ R142, -R132.reuse, R128 ;  /* 0x00000080848e7221 */ /* 0x050fe20000010100 */
[C---:B------:R-:W-:Y:S01]  /*0a30*/  FADD.FTZ R134, -R132.reuse, R129 ;  /* 0x0000008184867221 */ /* 0x040fe20000010100 */
[----:B------:R-:W-:Y:S01]  /*0a40*/  FADD.FTZ R144, -R132, R131 ;  /* 0x0000008384907221 */ /* 0x000fe20000010100 */
[----:B------:R-:W-:Y:S01]  /*0a50*/  SHF.L.U32 R129, R3, 0x10, RZ ;  /* 0x0000001003817819 */ /* 0x000fe200000006ff */
[----:B-----5:R-:W-:Y:S01]  /*0a60*/  FMUL.FTZ R3, R139, R142 ;  /* 0x0000008e8b037220 */ /* 0x020fe20000410000 */
[----:B------:R-:W-:Y:S01]  /*0a70*/  SHF.L.U32 R128, R143, 0x10, RZ ;  /* 0x000000108f807819 */ /* 0x000fe200000006ff */
[C---:B0-----:R-:W-:Y:S01]  /*0a80*/  FMUL.FTZ R140, R139.reuse, R134 ;  /* 0x000000868b8c7220 */ /* 0x041fe20000410000 */
[----:B------:R-:W-:Y:S01]  /*0a90*/  FMUL.FTZ R142, R139, R144 ;  /* 0x000000908b8e7220 */ /* 0x000fe20000410000 */
[----:B------:R-:W-:Y:S01]  /*0aa0*/  MOV R133, R135 ;  /* 0x0000008700857202 */ /* 0x000fe20000000f00 */
[-C--:B------:R-:W-:Y:S01]  /*0ab0*/  FMUL.FTZ R144, R112, R129.reuse ;  /* 0x0000008170907220 */ /* 0x080fe20000410000 */
[----:B------:R-:W-:Y:S01]  /*0ac0*/  FADD.FTZ R53, R53, R128 ;  /* 0x0000008035357221 */ /* 0x000fe20000010000 */
[-C--:B------:R-:W-:Y:S01]  /*0ad0*/  FFMA.FTZ R73, R140, R128.reuse, R73 ;  /* 0x000000808c497223 */ /* 0x080fe20000010049 */
[----:B------:R-:W-:Y:S01]  /*0ae0*/  FMUL.FTZ R143, R113, R128 ;  /* 0x00000080718f7220 */ /* 0x000fe20000410000 */
[----:B------:R-:W-:Y:S01]  /*0af0*/  SHF.R.U32.HI R180, RZ, 0x10, R135 ;  /* 0x00000010ffb47819 */ /* 0x000fe20000011687 */
[----:B------:R-:W-:Y:S01]  /*0b00*/  FADD.FTZ R52, R52, R129 ;  /* 0x0000008134347221 */ /* 0x000fe20000010000 */
[----:B------:R-:W-:Y:S01]  /*0b10*/  SHF.L.U32 R133, R133, 0x10, RZ ;  /* 0x0000001085857819 */ /* 0x000fe200000006ff */
[C---:B------:R-:W-:Y:S01]  /*0b20*/  FFMA.FTZ R72, R3.reuse, R129, R72 ;  /* 0x0000008103487223 */ /* 0x040fe20000010048 */
[----:B------:R-:W-:Y:S01]  /*0b30*/  FADD.FTZ R128, RZ, R144 ;  /* 0x00000090ff807221 */ /* 0x000fe20000010000 */
[----:B------:R-:W-:Y:S01]  /*0b40*/  FADD.FTZ R130, -R132, R130 ;  /* 0x0000008284827221 */ /* 0x000fe20000010100 */
[----:B------:R-:W-:Y:S01]  /*0b50*/  FFMA.FTZ R129, R3, R144, RZ ;  /* 0x0000009003817223 */ /* 0x000fe200000100ff */
[----:B------:R-:W-:Y:S01]  /*0b60*/  SHF.L.U32 R180, R180, 0x10, RZ ;  /* 0x00000010b4b47819 */ /* 0x000fe200000006ff */
[----:B------:R-:W-:Y:S01]  /*0b70*/  FADD.FTZ R131, R128, R143 ;  /* 0x0000008f80837221 */ /* 0x000fe20000010000 */
[----:B------:R-:W-:Y:S01]  /*0b80*/  FMUL.FTZ R141, R139, R130 ;  /* 0x000000828b8d7220 */ /* 0x000fe20000410000 */
[----:B------:R-:W-:Y:S01]  /*0b90*/  FMUL.FTZ R146, R114, R133 ;  /* 0x0000008572927220 */ /* 0x000fe20000410000 */
[----:B------:R-:W-:Y:S01]  /*0ba0*/  FFMA.FTZ R128, R140, R143, R129 ;  /* 0x0000008f8c807223 */ /* 0x000fe20000010081 */
[----:B------:R-:W-:-:S02]  /*0bb0*/  FMUL.FTZ R145, R115, R180 ;  /* 0x000000b473917220 */ /* 0x000fc40000410000 */
[----:B------:R-:W-:Y:S01]  /*0bc0*/  FADD.FTZ R130, R131, R146 ;  /* 0x0000009283827221 */ /* 0x000fe20000010000 */
        /* <DEDUP_REMOVED lines=8> */
.L_x_4787:
[----:B---3--:R-:W-:Y:S05]  /*0c50*/  BSYNC.RECONVERGENT B0 ;  /* 0x0000000000007941 */ /* 0x008fea0003800200 */
.L_x_4786:
        /* <DEDUP_REMOVED lines=15> */
[----:B------:R-:W-:Y:S01]  /*0d50*/  SHF.R.U64 R181, R148, 0x10, R149 ;  /* 0x0000001094b57819 */ /* 0x000fe20000001295 */
[C---:B---3--:R-:W-:Y:S01]  /*0d60*/  FADD.FTZ R148, -R132.reuse, R129 ;  /* 0x0000008184947221 */ /* 0x048fe20000010100 */
[----:B------:R-:W-:Y:S01]  /*0d70*/  FADD.FTZ R152, -R132, R128 ;  /* 0x0000008084987221 */ /* 0x000fe20000010100 */
[----:B------:R-:W-:Y:S02]  /*0d80*/  SHF.L.U32 R129, R147, 0x10, RZ ;  /* 0x0000001093817819 */ /* 0x000fe400000006ff */
[----:B------:R-:W-:Y:S01]  /*0d90*/  SHF.L.U32 R128, R181, 0x10, RZ ;  /* 0x00000010b5807819 */ /* 0x000fe200000006ff */
[C---:B-----5:R-:W-:Y:S01]  /*0da0*/  FMUL.FTZ R147, R139.reuse, R152 ;  /* 0x000000988b937220 */ /* 0x060fe20000410000 */
[----:B------:R-:W-:Y:S01]  /*0db0*/  FMUL.FTZ R148, R139, R148 ;  /* 0x000000948b947220 */ /* 0x000fe20000410000 */
[----:B------:R-:W-:Y:S01]  /*0dc0*/  MOV R153, R149 ;  /* 0x0000009500997202 */ /* 0x000fe20000000f00 */
[-C--:B------:R-:W-:Y:S01]  /*0dd0*/  FMUL.FTZ R152, R104, R129.reuse ;  /* 0x0000008168987220 */ /* 0x080fe20000410000 */
[----:B------:R-:W-:Y:S01]  /*0de0*/  FADD.FTZ R49, R49, R128 ;  /* 0x0000008031317221 */ /* 0x000fe20000010000 */
[-C--:B------:R-:W-:Y:S01]  /*0df0*/  FFMA.FTZ R69, R148, R128.reuse, R69 ;  /* 0x0000008094457223 */ /* 0x080fe20000010045 */
[----:B0-----:R-:W-:Y:S01]  /*0e00*/  FMUL.FTZ R151, R105, R128 ;  /* 0x0000008069977220 */ /* 0x001fe20000410000 */
[----:B------:R-:W-:Y:S01]  /*0e10*/  SHF.R.U32.HI R180, RZ, 0x10, R149 ;  /* 0x00000010ffb47819 */ /* 0x000fe20000011695 */
[C---:B------:R-:W-:Y:S01]  /*0e20*/  FADD.FTZ R130, -R132.reuse, R130 ;  /* 0x0000008284827221 */ /* 0x040fe20000010100 */
[----:B------:R-:W-:Y:S01]  /*0e30*/  FADD.FTZ R154, -R132, R131 ;  /* 0x00000083849a7221 */ /* 0x000fe20000010100 */
[----:B------:R-:W-:Y:S01]  /*0e40*/  SHF.L.U32 R153, R153, 0x10, RZ ;  /* 0x0000001099997819 */ /* 0x000fe200000006ff */
[----:B------:R-:W-:Y:S01]  /*0e50*/  FADD.FTZ R48, R48, R129 ;  /* 0x0000008130307221 */ /* 0x000fe20000010000 */
[----:B------:R-:W-:Y:S01]  /*0e60*/  FFMA.FTZ R68, R147, R129, R68 ;  /* 0x0000008193447223 */ /* 0x000fe20000010044 */
        /* <DEDUP_REMOVED lines=17> */
.L_x_4789:
[----:B------:R-:W-:Y:S05]  /*0f80*/  BSYNC.RECONVERGENT B0 ;  /* 0x0000000000007941 */ /* 0x000fea0003800200 */
.L_x_4788:
        /* <DEDUP_REMOVED lines=15> */
[----:B------:R-:W-:Y:S02]  /*1080*/  SHF.R.U64 R161, R156, 0x10, R157 ;  /* 0x000000109ca17819 */ /* 0x000fe4000000129d */
[----:B------:R-:W-:Y:S01]  /*1090*/  MOV R160, R157 ;  /* 0x0000009d00a07202 */ /* 0x000fe20000000f00 */
[C---:B---3--:R-:W-:Y:S01]  /*10a0*/  FADD.FTZ R156, -R132.reuse, R129 ;  /* 0x00000081849c7221 */ /* 0x048fe20000010100 */
[----:B------:R-:W-:Y:S01]  /*10b0*/  SHF.L.U32 R129, R155, 0x10, RZ ;  /* 0x000000109b817819 */ /* 0x000fe200000006ff */
[C---:B------:R-:W-:Y:S01]  /*10c0*/  FADD.FTZ R162, -R132.reuse, R128 ;  /* 0x0000008084a27221 */ /* 0x040fe20000010100 */
[C---:B------:R-:W-:Y:S01]  /*10d0*/  FADD.FTZ R182, -R132.reuse, R130 ;  /* 0x0000008284b67221 */ /* 0x040fe20000010100 */
[----:B------:R-:W-:Y:S01]  /*10e0*/  FADD.FTZ R130, -R132, R131 ;  /* 0x0000008384827221 */ /* 0x000fe20000010100 */
[----:B------:R-:W-:Y:S01]  /*10f0*/  SHF.L.U32 R128, R161, 0x10, RZ ;  /* 0x00000010a1807819 */ /* 0x000fe200000006ff */
[C---:B-----5:R-:W-:Y:S01]  /*1100*/  FMUL.FTZ R156, R139.reuse, R156 ;  /* 0x0000009c8b9c7220 */ /* 0x060fe20000410000 */
[----:B------:R-:W-:Y:S01]  /*1110*/  SHF.L.U32 R131, R160, 0x10, RZ ;  /* 0x00000010a0837819 */ /* 0x000fe200000006ff */
[C---:B------:R-:W-:Y:S01]  /*1120*/  FMUL.FTZ R155, R139.reuse, R162 ;  /* 0x000000a28b9b7220 */ /* 0x040fe20000410000 */
[-C--:B------:R-:W-:Y:S01]  /*1130*/  FMUL.FTZ R160, R96, R129.reuse ;  /* 0x0000008160a07220 */ /* 0x080fe20000410000 */
[----:B------:R-:W-:Y:S01]  /*1140*/  SHF.R.U32.HI R180, RZ, 0x10, R157 ;  /* 0x00000010ffb47819 */ /* 0x000fe2000001169d */
[----:B------:R-:W-:Y:S01]  /*1150*/  FMUL.FTZ R157, R139, R182 ;  /* 0x000000b68b9d7220 */ /* 0x000fe20000410000 */
[----:B------:R-:W-:Y:S01]  /*1160*/  FADD.FTZ R45, R45, R128 ;  /* 0x000000802d2d7221 */ /* 0x000fe20000010000 */
[-C--:B------:R-:W-:Y:S01]  /*1170*/  FFMA.FTZ R65, R156, R128.reuse, R65 ;  /* 0x000000809c417223 */ /* 0x080fe20000010041 */
[----:B0-----:R-:W-:Y:S01]  /*1180*/  FMUL.FTZ R159, R97, R128 ;  /* 0x00000080619f7220 */ /* 0x001fe20000410000 */
        /* <DEDUP_REMOVED lines=18> */
.L_x_4791:
[----:B------:R-:W-:Y:S05]  /*12b0*/  BSYNC.RECONVERGENT B0 ;  /* 0x0000000000007941 */ /* 0x000fea0003800200 */
.L_x_4790:
        /* <DEDUP_REMOVED lines=50> */
.L_x_4793:
[----:B------:R-:W-:Y:S05]  /*15e0*/  BSYNC.RECONVERGENT B0 ;  /* 0x0000000000007941 */ /* 0x000fea0003800200 */
.L_x_4792:
[----:B------:R-:W-:Y:S01]  /*15f0*/  ISETP.GE.U32.AND P5, PT, R136, 0x280, PT ;  /* 0x000002808800780c */ /* 0x000fe20003fa6070 */
[----:B------:R-:W-:-:S12]  /*1600*/  BSSY.RECONVERGENT B0, `(.L_x_4794) ;  /* 0x0000031000007945 */ /* 0x000fd80003800200 */
        /* <DEDUP_REMOVED lines=13> */
[----:B------:R-:W-:Y:S02]  /*16e0*/  MOV R171, R173 ;  /* 0x000000ad00ab7202 */ /* 0x000fe40000000f00 */
[----:B------:R-:W-:Y:S02]  /*16f0*/  SHF.R.U64 R177, R172, 0x10, R173 ;  /* 0x00000010acb17819 */ /* 0x000fe400000012ad */
[----:B------:R-:W-:Y:S01]  /*1700*/  SHF.L.U32 R135, R135, 0x10, RZ ;  /* 0x0000001087877819 */ /* 0x000fe200000006ff */
[C---:B----4-:R-:W-:Y:S01]  /*1710*/  FADD.FTZ R174, -R132.reuse, R128 ;  /* 0x0000008084ae7221 */ /* 0x050fe20000010100 */
[C---:B------:R-:W-:Y:S01]  /*1720*/  FADD.FTZ R176, -R132.reuse, R129 ;  /* 0x0000008184b07221 */ /* 0x040fe20000010100 */
[C---:B------:R-:W-:Y:S01]  /*1730*/  FADD.FTZ R178, -R132.reuse, R130 ;  /* 0x0000008284b27221 */ /* 0x040fe20000010100 */
[----:B------:R-:W-:Y:S01]  /*1740*/  FADD.FTZ R132, -R132, R131 ;  /* 0x0000008384847221 */ /* 0x000fe20000010100 */
[----:B------:R-:W-:Y:S01]  /*1750*/  SHF.L.U32 R131, R171, 0x10, RZ ;  /* 0x00000010ab837819 */ /* 0x000fe200000006ff */
[----:B-----5:R-:W-:Y:S01]  /*1760*/  FMUL.FTZ R171, R139, R174 ;  /* 0x000000ae8bab7220 */ /* 0x020fe20000410000 */
[----:B------:R-:W-:Y:S01]  /*1770*/  SHF.L.U32 R130, R177, 0x10, RZ ;  /* 0x00000010b1827819 */ /* 0x000fe200000006ff */
[----:B------:R-:W-:Y:S01]  /*1780*/  FMUL.FTZ R174, R80, R135 ;  /* 0x0000008750ae7220 */ /* 0x000fe20000410000 */
[----:B------:R-:W-:Y:S01]  /*1790*/  SHF.R.U32.HI R180, RZ, 0x10, R173 ;  /* 0x00000010ffb47819 */ /* 0x000fe200000116ad */
[C---:B------:R-:W-:Y:S01]  /*17a0*/  FMUL.FTZ R173, R139.reuse, R178 ;  /* 0x000000b28bad7220 */ /* 0x040fe20000410000 */
[----:B------:R-:W-:Y:S01]  /*17b0*/  FMUL.FTZ R172, R139, R176 ;  /* 0x000000b08bac7220 */ /* 0x000fe20000410000 */
[----:B------:R-:W-:Y:S01]  /*17c0*/  FMUL.FTZ R175, R81, R130 ;  /* 0x0000008251af7220 */ /* 0x000fe20000410000 */
[----:B------:R-:W-:Y:S01]  /*17d0*/  FADD.FTZ R128, R133, R174 ;  /* 0x000000ae85807221 */ /* 0x000fe20000010000 */
[----:B------:R-:W-:Y:S01]  /*17e0*/  FFMA.FTZ R129, R171, R174, R134 ;  /* 0x000000aeab817223 */ /* 0x000fe20000010086 */
[----:B------:R-:W-:Y:S01]  /*17f0*/  FADD.FTZ R38, R38, R131 ;  /* 0x0000008326267221 */ /* 0x000fe20000010000 */
[-C--:B------:R-:W-:Y:S01]  /*1800*/  FFMA.FTZ R58, R173, R131.reuse, R58 ;  /* 0x00000083ad3a7223 */ /* 0x080fe2000001003a */
[----:B------:R-:W-:Y:S01]  /*1810*/  FMUL.FTZ R176, R82, R131 ;  /* 0x0000008352b07220 */ /* 0x000fe20000410000 */
        /* <DEDUP_REMOVED lines=15> */
.L_x_4795:
[----:B------:R-:W-:Y:S05]  /*1910*/  BSYNC.RECONVERGENT B0 ;  /* 0x0000000000007941 */ /* 0x000fea0003800200 */
.L_x_4794:
        /* <DEDUP_REMOVED lines=31> */
.L_x_4797:
[----:B------:R-:W-:Y:S05]  /*1b10*/  BSYNC.RECONVERGENT B0 ;  /* 0x0000000000007941 */ /* 0x000fea0003800200 */
.L_x_4796:
        /* <DEDUP_REMOVED lines=16> */
[----:B------:R-:W-:Y:S01]  /*1c20*/  HFMA2 R129, -RZ, RZ, 1.875, 0 ;  /* 0x3f800000ff817431 */ /* 0x000fe200000001ff */
[----:B-----5:R-:W-:Y:S01]  /*1c30*/  @P6 SHF.L.U32 R129, R179, 0x10, RZ ;  /* 0x00000010b3816819 */ /* 0x020fe200000006ff */
        /* <DEDUP_REMOVED lines=22> */
[-CC-:B------:R-:W-:Y:S01]  /*1da0*/  FFMA.FTZ R134, R140, R128.reuse, R131.reuse ;  /* 0x000000808c867223 */ /* 0x180fe20000010083 */
[-C--:B------:R-:W-:Y:S01]  /*1db0*/  FFMA.FTZ R179, R141, R128.reuse, R131 ;  /* 0x000000808db37223 */ /* 0x080fe20000010083 */
[----:B------:R-:W-:Y:S01]  /*1dc0*/  FADD.FTZ R130, R144, -R135 ;  /* 0x8000008790827221 */ /* 0x000fe20000010000 */
[----:B------:R-:W-:Y:S01]  /*1dd0*/  FFMA.FTZ R180, R142, R128, R131 ;  /* 0x000000808eb47223 */ /* 0x000fe20000010083 */
[----:B------:R-:W-:Y:S02]  /*1de0*/  FADD.FTZ R134, R143, -R134 ;  /* 0x800000868f867221 */ /* 0x000fe40000010000 */
[----:B------:R-:W-:Y:S01]  /*1df0*/  FMUL.FTZ R130, R139, R130 ;  /* 0x000000828b827220 */ /* 0x000fe20000410000 */
[----:B------:R-:W-:Y:S01]  /*1e00*/  FADD.FTZ R180, R145, -R180 ;  /* 0x800000b491b47221 */ /* 0x000fe20000010000 */
[----:B------:R-:W-:-:S02]  /*1e10*/  FMUL.FTZ R134, R139, R134 ;  /* 0x000000868b867220 */ /* 0x000fc40000410000 */
[-C--:B------:R-:W-:Y:S01]  /*1e20*/  FMUL.FTZ R135, R130, R129.reuse ;  /* 0x0000008182877220 */ /* 0x080fe20000410000 */
[----:B------:R-:W-:Y:S01]  /*1e30*/  FMUL.FTZ R180, R139, R180 ;  /* 0x000000b48bb47220 */ /* 0x000fe20000410000 */
[-C--:B------:R-:W-:Y:S02]  /*1e40*/  FMUL.FTZ R134, R134, R129.reuse ;  /* 0x0000008186867220 */ /* 0x080fe40000410000 */
[----:B------:R-:W-:Y:S01]  /*1e50*/  FFMA.FTZ R130, R135, R132, R32 ;  /* 0x0000008487827223 */ /* 0x000fe20000010020 */
[----:B------:R-:W-:Y:S01]  /*1e60*/  FADD.FTZ R32, R146, -R179 ;  /* 0x800000b392207221 */ /* 0x000fe20000010000 */
[----:B------:R-:W-:Y:S01]  /*1e70*/  SHF.L.U32 R132, R133, 0x10, RZ ;  /* 0x0000001085847819 */ /* 0x000fe200000006ff */
[----:B------:R-:W-:Y:S01]  /*1e80*/  FMUL.FTZ R182, R180, R129 ;  /* 0x00000081b4b67220 */ /* 0x000fe20000410000 */
[----:B------:R-:W-:Y:S01]  /*1e90*/  FMUL.FTZ R135, R108, R135 ;  /* 0x000000876c877220 */ /* 0x000fe20000410000 */
[----:B------:R-:W-:Y:S01]  /*1ea0*/  FMUL.FTZ R32, R139, R32 ;  /* 0x000000208b207220 */ /* 0x000fe20000410000 */
[----:B------:R-:W-:Y:S01]  /*1eb0*/  SHF.L.U32 R179, R181, 0x10, RZ ;  /* 0x00000010b5b37819 */ /* 0x000fe200000006ff */
[----:B------:R-:W-:Y:S01]  /*1ec0*/  FMUL.FTZ R183, R111, R182 ;  /* 0x000000b66fb77220 */ /* 0x000fe20000410000 */
[----:B------:R-:W-:Y:S01]  /*1ed0*/  SHF.L.U32 R181, R184, 0x10, RZ ;  /* 0x00000010b8b57819 */ /* 0x000fe200000006ff */
[----:B------:R-:W-:Y:S01]  /*1ee0*/  FMUL.FTZ R133, R32, R129 ;  /* 0x0000008120857220 */ /* 0x000fe20000410000 */
[----:B------:R-:W-:Y:S01]  /*1ef0*/  FMUL.FTZ R32, R109, R134 ;  /* 0x000000866d207220 */ /* 0x000fe20000410000 */
[----:B------:R-:W-:-:S02]  /*1f00*/  FFMA.FTZ R179, R134, R179, R33 ;  /* 0x000000b386b37223 */ /* 0x000fc40000010021 */
[----:B------:R-:W-:Y:S01]  /*1f10*/  FMUL.FTZ R180, R110, R133 ;  /* 0x000000856eb47220 */ /* 0x000fe20000410000 */
[--C-:B------:R-:W-:Y:S01]  /*1f20*/  FFMA.FTZ R182, R182, R181, R35.reuse ;  /* 0x000000b5b6b67223 */ /* 0x100fe20000010023 */
[----:B------:R-:W-:Y:S01]  /*1f30*/  F2FP.BF16.F32.PACK_AB R135, R32, R135 ;  /* 0x000000872087723e */ /* 0x000fe200000010ff */
[----:B------:R-:W-:Y:S02]  /*1f40*/  FFMA.FTZ R34, R133, R132, R34 ;  /* 0x0000008485227223 */ /* 0x000fe40000010022 */
[----:B------:R-:W-:Y:S02]  /*1f50*/  F2FP.BF16.F32.PACK_AB R180, R183, R180 ;  /* 0x000000b4b7b4723e */ /* 0x000fe400000010ff */
[C---:B------:R-:W-:Y:S02]  /*1f60*/  PRMT R32, R135.reuse, 0x7632, R32 ;  /* 0x0000763287207816 */ /* 0x040fe40000000020 */
[----:B------:R-:W-:Y:S02]  /*1f70*/  PRMT R35, R135, 0x7610, R35 ;  /* 0x0000761087237816 */ /* 0x000fe40000000023 */
[----:B------:R-:W-:Y:S01]  /*1f80*/  PRMT R181, R180, 0x7632, R181 ;  /* 0x00007632b4b57816 */ /* 0x000fe200000000b5 */
[----:B------:R-:W-:Y:S06]  /*1f90*/  BRA `(.L_x_4803) ;  /* 0x0000000000847947 */ /* 0x000fec0003800000 */
.L_x_4802:
[-CC-:B------:R-:W-:Y:S01]  /*1fa0*/  FFMA.FTZ R125, R3, R128.reuse, R131.reuse ;  /* 0x00000080037d7223 */ /* 0x180fe20000010083 */
[----:B------:R-:W-:Y:S01]  /*1fb0*/  SHF.L.U32 R130, R132, 0x10, RZ ;  /* 0x0000001084827819 */ /* 0x000fe200000006ff */
[-CC-:B------:R-:W-:Y:S01]  /*1fc0*/  FFMA.FTZ R126, R140, R128.reuse, R131.reuse ;  /* 0x000000808c7e7223 */ /* 0x180fe20000010083 */
[-C--:B------:R-:W-:Y:S01]  /*1fd0*/  FFMA.FTZ R132, R142, R128.reuse, R131 ;  /* 0x000000808e847223 */ /* 0x080fe20000010083 */
[----:B------:R-:W-:Y:S01]  /*1fe0*/  FADD.FTZ R124, R144, -R125 ;  /* 0x8000007d907c7221 */ /* 0x000fe20000010000 */
[----:B------:R-:W-:Y:S01]  /*1ff0*/  FFMA.FTZ R125, R141, R128, R131 ;  /* 0x000000808d7d7223 */ /* 0x000fe20000010083 */
[----:B------:R-:W-:Y:S01]  /*2000*/  FADD.FTZ R126, R143, -R126 ;  /* 0x8000007e8f7e7221 */ /* 0x000fe20000010000 */
[----:B------:R-:W-:Y:S01]  /*2010*/  FADD.FTZ R132, R145, -R132 ;  /* 0x8000008491847221 */ /* 0x000fe20000010000 */
[----:B------:R-:W-:Y:S01]  /*2020*/  FMUL.FTZ R124, R139, R124 ;  /* 0x0000007c8b7c7220 */ /* 0x000fe20000410000 */
[----:B------:R-:W-:Y:S02]  /*2030*/  SHF.L.U32 R134, R133, 0x10, RZ ;  /* 0x0000001085867819 */ /* 0x000fe400000006ff */
[----:B------:R-:W-:Y:S01]  /*2040*/  FMUL.FTZ R127, R139, R132 ;  /* 0x000000848b7f7220 */ /* 0x000fe20000410000 */
[----:B------:R-:W-:Y:S01]  /*2050*/  FMUL.FTZ R135, R124, R129 ;  /* 0x000000817c877220 */ /* 0x000fe20000410000 */
[----:B------:R-:W-:-:S02]  /*2060*/  SHF.L.U32 R179, R181, 0x10, RZ ;  /* 0x00000010b5b37819 */ /* 0x000fc400000006ff */
[----:B------:R-:W-:Y:S01]  /*2070*/  FMUL.FTZ R182, R127, R129 ;  /* 0x000000817fb67220 */ /* 0x000fe20000410000 */
[----:B------:R-:W-:Y:S01]  /*2080*/  FFMA.FTZ R130, R135, R130, R32 ;  /* 0x0000008287827223 */ /* 0x000fe20000010020 */
[----:B------:R-:W-:Y:S01]  /*2090*/  FADD.FTZ R32, R146, -R125 ;  /* 0x8000007d92207221 */ /* 0x000fe20000010000 */
[----:B------:R-:W-:Y:S01]  /*20a0*/  FMUL.FTZ R125, R139, R126 ;  /* 0x0000007e8b7d7220 */ /* 0x000fe20000410000 */
[----:B------:R-:W-:Y:S01]  /*20b0*/  FMUL.FTZ R135, R108, R135 ;  /* 0x000000876c877220 */ /* 0x000fe20000410000 */
[----:B------:R-:W-:Y:S01]  /*20c0*/  FMUL.FTZ R183, R111, R182 ;  /* 0x000000b66fb77220 */ /* 0x000fe20000410000 */
[----:B------:R-:W-:Y:S01]  /*20d0*/  FMUL.FTZ R126, R139, R32 ;  /* 0x000000208b7e7220 */ /* 0x000fe20000410000 */
[-C--:B------:R-:W-:Y:S01]  /*20e0*/  FMUL.FTZ R32, R125, R129.reuse ;  /* 0x000000817d207220 */ /* 0x080fe20000410000 */
[----:B------:R-:W-:Y:S02]  /*20f0*/  SHF.L.U32 R181, R184, 0x10, RZ ;  /* 0x00000010b8b57819 */ /* 0x000fe400000006ff */
[----:B------:R-:W-:Y:S01]  /*2100*/  FMUL.FTZ R133, R126, R129 ;  /* 0x000000817e857220 */ /* 0x000fe20000410000 */
[----:B------:R-:W-:Y:S01]  /*2110*/  FMUL.FTZ R132, R109, R32 ;  /* 0x000000206d847220 */ /* 0x000fe20000410000 */
[----:B------:R-:W-:Y:S01]  /*2120*/  FFMA.FTZ R179, R32, R179, R33 ;  /* 0x000000b320b37223 */ /* 0x000fe20000010021 */
[----:B------:R-:W-:Y:S01]  /*2130*/  FFMA.FTZ R182, R182, R181, R35 ;  /* 0x000000b5b6b67223 */ /* 0x000fe20000010023 */
[----:B------:R-:W-:Y:S01]  /*2140*/  FMUL.FTZ R180, R110, R133 ;  /* 0x000000856eb47220 */ /* 0x000fe20000410000 */
[----:B------:R-:W-:Y:S01]  /*2150*/  FFMA.FTZ R34, R133, R134, R34 ;  /* 0x0000008685227223 */ /* 0x000fe20000010022 */
[----:B------:R-:W-:-:S03]  /*2160*/  F2FP.BF16.F32.PACK_AB R132, R132, R135 ;  /* 0x000000878484723e */ /* 0x000fc600000010ff */
[----:B------:R-:W-:Y:S02]  /*2170*/  F2FP.BF16.F32.PACK_AB R180, R183, R180 ;  /* 0x000000b4b7b4723e */ /* 0x000fe400000010ff */
[C---:B------:R-:W-:Y:S02]  /*2180*/  PRMT R32, R132.reuse, 0x7632, R32 ;  /* 0x0000763284207816 */ /* 0x040fe40000000020 */
[----:B------:R-:W-:Y:S02]  /*2190*/  PRMT R35, R132, 0x7610, R35 ;  /* 0x0000761084237816 */ /* 0x000fe40000000023 */
[----:B------:R-:W-:-:S07]  /*21a0*/  PRMT R181, R180, 0x7632, R181 ;  /* 0x00007632b4b57816 */ /* 0x000fce00000000b5 */
.L_x_4803:
        /* <DEDUP_REMOVED lines=15> */
.L_x_4801:
[----:B------:R-:W-:Y:S05]  /*22a0*/  BSYNC.RECONVERGENT B1 ;  /* 0x0000000000017941 */ /* 0x000fea0003800200 */
.L_x_4800:
        /* <DEDUP_REMOVED lines=34> */
[----:B------:R-:W-:-:S02]  /*24d0*/  FFMA.FTZ R130, R28, R130, R29 ;  /* 0x000000821c827223 */ /* 0x000fc4000001001d */
[----:B------:R-:W-:Y:S01]  /*24e0*/  FMUL.FTZ R179, R102, R133 ;  /* 0x0000008566b37220 */ /* 0x000fe20000410000 */
[----:B------:R-:W-:Y:S01]  /*24f0*/  FFMA.FTZ R184, R133, R134, R30 ;  /* 0x0000008685b87223 */ /* 0x000fe2000001001e */
[----:B------:R-:W-:-:S03]  /*2500*/  F2FP.BF16.F32.PACK_AB R132, R132, R135 ;  /* 0x000000878484723e */ /* 0x000fc600000010ff */
[----:B------:R-:W-:Y:S01]  /*2510*/  F2FP.BF16.F32.PACK_AB R29, R182, R179 ;  /* 0x000000b3b61d723e */ /* 0x000fe200000010ff */
[----:B------:R-:W-:Y:S01]  /*2520*/  FFMA.FTZ R182, R180, R181, R31 ;  /* 0x000000b5b4b67223 */ /* 0x000fe2000001001f */
[C---:B------:R-:W-:Y:S02]  /*2530*/  PRMT R28, R132.reuse, 0x7632, R28 ;  /* 0x00007632841c7816 */ /* 0x040fe4000000001c */
[----:B------:R-:W-:Y:S02]  /*2540*/  PRMT R179, R132, 0x7610, R179 ;  /* 0x0000761084b37816 */ /* 0x000fe400000000b3 */
[C---:B------:R-:W-:Y:S02]  /*2550*/  PRMT R133, R29.reuse, 0x7632, R133 ;  /* 0x000076321d857816 */ /* 0x040fe40000000085 */
[----:B------:R-:W-:Y:S01]  /*2560*/  PRMT R132, R29, 0x7610, R132 ;  /* 0x000076101d847816 */ /* 0x000fe20000000084 */
[----:B------:R-:W-:Y:S06]  /*2570*/  BRA `(.L_x_4807) ;  /* 0x0000000000887947 */ /* 0x000fec0003800000 */
.L_x_4806:
[-CC-:B------:R-:W-:Y:S01]  /*2580*/  FFMA.FTZ R135, R147, R128.reuse, R131.reuse ;  /* 0x0000008093877223 */ /* 0x180fe20000010083 */
[----:B------:R-:W-:Y:S01]  /*2590*/  SHF.L.U32 R132, R132, 0x10, RZ ;  /* 0x0000001084847819 */ /* 0x000fe200000006ff */
[-CC-:B------:R-:W-:Y:S01]  /*25a0*/  FFMA.FTZ R179, R149, R128.reuse, R131.reuse ;  /* 0x0000008095b37223 */ /* 0x180fe20000010083 */
[----:B------:R-:W-:Y:S01]  /*25b0*/  FFMA.FTZ R134, R150, R128, R131 ;  /* 0x0000008096867223 */ /* 0x000fe20000010083 */
[----:B------:R-:W-:Y:S01]  /*25c0*/  FADD.FTZ R130, R152, -R135 ;  /* 0x8000008798827221 */ /* 0x000fe20000010000 */
[----:B------:R-:W-:Y:S02]  /*25d0*/  SHF.L.U32 R184, R133, 0x10, RZ ;  /* 0x0000001085b87819 */ /* 0x000fe400000006ff */
[----:B------:R-:W-:Y:S01]  /*25e0*/  FADD.FTZ R134, R153, -R134 ;  /* 0x8000008699867221 */ /* 0x000fe20000010000 */
[----:B------:R-:W-:-:S03]  /*25f0*/  FMUL.FTZ R130, R139, R130 ;  /* 0x000000828b827220 */ /* 0x000fc60000410000 */
[----:B------:R-:W-:Y:S01]  /*2600*/  FMUL.FTZ R134, R139, R134 ;  /* 0x000000868b867220 */ /* 0x000fe20000410000 */
[-C--:B------:R-:W-:Y:S01]  /*2610*/  FMUL.FTZ R135, R130, R129.reuse ;  /* 0x0000008182877220 */ /* 0x080fe20000410000 */
[----:B------:R-:W-:Y:S02]  /*2620*/  FFMA.FTZ R130, R148, R128, R131 ;  /* 0x0000008094827223 */ /* 0x000fe40000010083 */
[----:B------:R-:W-:Y:S01]  /*2630*/  FMUL.FTZ R182, R134, R129 ;  /* 0x0000008186b67220 */ /* 0x000fe20000410000 */
[----:B------:R-:W-:Y:S01]  /*2640*/  FFMA.FTZ R183, R135, R132, R28 ;  /* 0x0000008487b77223 */ /* 0x000fe2000001001c */
[----:B------:R-:W-:Y:S01]  /*2650*/  FADD.FTZ R130, R151, -R130 ;  /* 0x8000008297827221 */ /* 0x000fe20000010000 */
[----:B------:R-:W-:Y:S01]  /*2660*/  FADD.FTZ R28, R154, -R179 ;  /* 0x800000b39a1c7221 */ /* 0x000fe20000010000 */
[----:B------:R-:W-:Y:S01]  /*2670*/  FMUL.FTZ R135, R100, R135 ;  /* 0x0000008764877220 */ /* 0x000fe20000410000 */
[----:B------:R-:W-:Y:S01]  /*2680*/  FMUL.FTZ R181, R103, R182 ;  /* 0x000000b667b57220 */ /* 0x000fe20000410000 */
[C---:B------:R-:W-:Y:S01]  /*2690*/  FMUL.FTZ R130, R139.reuse, R130 ;  /* 0x000000828b827220 */ /* 0x040fe20000410000 */
[----:B------:R-:W-:Y:S01]  /*26a0*/  FMUL.FTZ R132, R139, R28 ;  /* 0x0000001c8b847220 */ /* 0x000fe20000410000 */
[----:B------:R-:W-:-:S02]  /*26b0*/  SHF.L.U32 R28, R180, 0x10, RZ ;  /* 0x00000010b41c7819 */ /* 0x000fc400000006ff */
[-C--:B------:R-:W-:Y:S01]  /*26c0*/  FMUL.FTZ R130, R130, R129.reuse ;  /* 0x0000008182827220 */ /* 0x080fe20000410000 */
[----:B------:R-:W-:Y:S01]  /*26d0*/  FMUL.FTZ R133, R132, R129 ;  /* 0x0000008184857220 */ /* 0x000fe20000410000 */
[----:B------:R-:W-:Y:S02]  /*26e0*/  SHF.L.U32 R179, R185, 0x10, RZ ;  /* 0x00000010b9b37819 */ /* 0x000fe400000006ff */
[----:B------:R-:W-:Y:S01]  /*26f0*/  FMUL.FTZ R132, R101, R130 ;  /* 0x0000008265847220 */ /* 0x000fe20000410000 */
[----:B------:R-:W-:Y:S01]  /*2700*/  FMUL.FTZ R134, R102, R133 ;  /* 0x0000008566867220 */ /* 0x000fe20000410000 */
[----:B------:R-:W-:Y:S01]  /*2710*/  FFMA.FTZ R130, R130, R28, R29 ;  /* 0x0000001c82827223 */ /* 0x000fe2000001001d */
[----:B------:R-:W-:Y:S01]  /*2720*/  FFMA.FTZ R182, R182, R179, R31 ;  /* 0x000000b3b6b67223 */ /* 0x000fe2000001001f */
[----:B------:R-:W-:Y:S01]  /*2730*/  FFMA.FTZ R184, R133, R184, R30 ;  /* 0x000000b885b87223 */ /* 0x000fe2000001001e */
[----:B------:R-:W-:Y:S02]  /*2740*/  F2FP.BF16.F32.PACK_AB R132, R132, R135 ;  /* 0x000000878484723e */ /* 0x000fe400000010ff */
[----:B------:R-:W-:-:S02]  /*2750*/  F2FP.BF16.F32.PACK_AB R134, R181, R134 ;  /* 0x00000086b586723e */ /* 0x000fc400000010ff */
[C---:B------:R-:W-:Y:S02]  /*2760*/  PRMT R28, R132.reuse, 0x7632, R28 ;  /* 0x00007632841c7816 */ /* 0x040fe4000000001c */
[----:B------:R-:W-:Y:S02]  /*2770*/  PRMT R179, R132, 0x7610, R179 ;  /* 0x0000761084b37816 */ /* 0x000fe400000000b3 */
[C---:B------:R-:W-:Y:S02]  /*2780*/  PRMT R133, R134.reuse, 0x7632, R133 ;  /* 0x0000763286857816 */ /* 0x040fe40000000085 */
[----:B------:R-:W-:-:S07]  /*2790*/  PRMT R132, R134, 0x7610, R132 ;  /* 0x0000761086847816 */ /* 0x000fce0000000084 */
.L_x_4807:
        /* <DEDUP_REMOVED lines=8> */
[----:B------:R-:W-:Y:S01]  /*2820*/  MOV R29, R130 ;  /* 0x00000082001d7202 */ /* 0x000fe20000000f00 */
[----:B0-----:R-:W-:Y:S01]  /*2830*/  @P0 IMAD.WIDE.U32 R134, R138, 0x10, R30 ;  /* 0x000000108a860825 */ /* 0x001fe200078e001e */
[----:B------:R-:W-:-:S02]  /*2840*/  MOV R30, R184 ;  /* 0x000000b8001e7202 */ /* 0x000fc40000000f00 */
[----:B------:R-:W-:Y:S02]  /*2850*/  MOV R31, R182 ;  /* 0x000000b6001f7202 */ /* 0x000fe40000000f00 */
[----:B------:R2:W-:Y:S01]  /*2860*/  @P0 STG.E.128 desc[UR8][R134.64], R124 ;  /* 0x0000007c86000986 */ /* 0x0005e2000c101d08 */
[C---:B-1----:R-:W-:Y:S01]  /*2870*/  IMAD.WIDE.U32 R180, R138.reuse, 0x8, R180 ;  /* 0x000000088ab47825 */ /* 0x042fe200078e00b4 */
[----:B------:R-:W-:-:S04]  /*2880*/  IADD3 R138, PT, PT, R138, 0x80, RZ ;  /* 0x000000808a8a7810 */ /* 0x000fc80007ffe0ff */
[----:B------:R2:W-:Y:S03]  /*2890*/  STG.E.64 desc[UR8][R180.64], R132 ;  /* 0x00000084b4007986 */ /* 0x0005e6000c101b08 */
.L_x_4805:
[----:B------:R-:W-:Y:S05]  /*28a0*/  BSYNC.RECONVERGENT B1 ;  /* 0x0000000000017941 */ /* 0x000fea0003800200 */
.L_x_4804:
        /* <DEDUP_REMOVED lines=45> */
.L_x_4810:
        /* <DEDUP_REMOVED lines=34> */
.L_x_4811:
        /* <DEDUP_REMOVED lines=16> */
.L_x_4809:
[----:B------:R-:W-:Y:S05]  /*2ea0*/  BSYNC.RECONVERGENT B1 ;  /* 0x0000000000017941 */ /* 0x000fea0003800200 */
.L_x_4808:
        /* <DEDUP_REMOVED lines=45> */
.L_x_4814:
        /* <DEDUP_REMOVED lines=34> */
.L_x_4815:
        /* <DEDUP_REMOVED lines=16> */
.L_x_4813:
[----:B------:R-:W-:Y:S05]  /*34a0*/  BSYNC.RECONVERGENT B1 ;  /* 0x0000000000017941 */ /* 0x000fea0003800200 */
.L_x_4812:
        /* <DEDUP_REMOVED lines=12> */
[----:B------:R-:W-:Y:S01]  /*3570*/  FFMA.FTZ R131, R173, R128, R131 ;  /* 0x00000080ad837223 */ /* 0x000fe20000010083 */
[----:B------:R-:W-:Y:S01]  /*3580*/  FADD.FTZ R124, R177, -R124 ;  /* 0x8000007cb17c7221 */ /* 0x000fe20000010000 */
[----:B------:R-:W-:Y:S01]  /*3590*/  SHF.L.U32 R130, R181, 0x10, RZ ;  /* 0x00000010b5827819 */ /* 0x000fe200000006ff */
[----:B------:R-:W-:Y:S01]  /*35a0*/  FADD.FTZ R126, R175, -R126 ;  /* 0x8000007eaf7e7221 */ /* 0x000fe20000010000 */
[----:B------:R-:W-:Y:S01]  /*35b0*/  FADD.FTZ R128, R176, -R131 ;  /* 0x80000083b0807221 */ /* 0x000fe20000010000 */
[C---:B------:R-:W-:Y:S01]  /*35c0*/  FMUL.FTZ R127, R139.reuse, R124 ;  /* 0x0000007c8b7f7220 */ /* 0x040fe20000410000 */
[----:B------:R-:W-:Y:S01]  /*35d0*/  FADD.FTZ R124, R174, -R125 ;  /* 0x8000007dae7c7221 */ /* 0x000fe20000010000 */
[C---:B------:R-:W-:Y:S01]  /*35e0*/  FMUL.FTZ R125, R139.reuse, R126 ;  /* 0x0000007e8b7d7220 */ /* 0x040fe20000410000 */
[----:B------:R-:W-:Y:S01]  /*35f0*/  FMUL.FTZ R126, R139, R128 ;  /* 0x000000808b7e7220 */ /* 0x000fe20000410000 */
[-C--:B------:R-:W-:Y:S01]  /*3600*/  FMUL.FTZ R134, R127, R129.reuse ;  /* 0x000000817f867220 */ /* 0x080fe20000410000 */
[----:B------:R-:W-:Y:S01]  /*3610*/  FMUL.FTZ R124, R139, R124 ;  /* 0x0000007c8b7c7220 */ /* 0x000fe20000410000 */
[----:B------:R-:W-:Y:S01]  /*3620*/  SHF.L.U32 R132, R132, 0x10, RZ ;  /* 0x0000001084847819 */ /* 0x000fe200000006ff */
[-C--:B------:R-:W-:Y:S01]  /*3630*/  FMUL.FTZ R135, R126, R129.reuse ;  /* 0x000000817e877220 */ /* 0x080fe20000410000 */
[----:B------:R-:W-:Y:S01]  /*3640*/  FFMA.FTZ R180, R134, R130, R19 ;  /* 0x0000008286b47223 */ /* 0x000fe20000010013 */
[-C--:B------:R-:W-:Y:S01]  /*3650*/  FMUL.FTZ R19, R124, R129.reuse ;  /* 0x000000817c137220 */ /* 0x080fe20000410000 */
[----:B------:R-:W-:Y:S01]  /*3660*/  FMUL.FTZ R130, R125, R129 ;  /* 0x000000817d827220 */ /* 0x000fe20000410000 */
[----:B------:R-:W-:Y:S01]  /*3670*/  FMUL.FTZ R139, R79, R134 ;  /* 0x000000864f8b7220 */ /* 0x000fe20000410000 */
[----:B------:R-:W-:Y:S01]  /*3680*/  FMUL.FTZ R134, R78, R135 ;  /* 0x000000874e867220 */ /* 0x000fe20000410000 */
[----:B------:R-:W-:Y:S01]  /*3690*/  FMUL.FTZ R128, R76, R19 ;  /* 0x000000134c807220 */ /* 0x000fe20000410000 */
[----:B------:R-:W-:Y:S01]  /*36a0*/  FMUL.FTZ R129, R77, R130 ;  /* 0x000000824d817220 */ /* 0x000fe20000410000 */
[----:B------:R-:W-:Y:S01]  /*36b0*/  SHF.L.U32 R131, R179, 0x10, RZ ;  /* 0x00000010b3837819 */ /* 0x000fe200000006ff */
[----:B------:R-:W-:Y:S01]  /*36c0*/  FFMA.FTZ R132, R19, R132, R16 ;  /* 0x0000008413847223 */ /* 0x000fe20000010010 */
[----:B------:R-:W-:-:S02]  /*36d0*/  SHF.L.U32 R133, R133, 0x10, RZ ;  /* 0x0000001085857819 */ /* 0x000fc400000006ff */
[----:B------:R-:W-:Y:S01]  /*36e0*/  F2FP.BF16.F32.PACK_AB R128, R129, R128 ;  /* 0x000000808180723e */ /* 0x000fe200000010ff */
[----:B------:R-:W-:Y:S01]  /*36f0*/  FFMA.FTZ R179, R130, R131, R17 ;  /* 0x0000008382b37223 */ /* 0x000fe20000010011 */
[----:B------:R-:W-:Y:S01]  /*3700*/  F2FP.BF16.F32.PACK_AB R134, R139, R134 ;  /* 0x000000868b86723e */ /* 0x000fe200000010ff */
[----:B------:R-:W-:Y:S01]  /*3710*/  FFMA.FTZ R135, R135, R133, R18 ;  /* 0x0000008587877223 */ /* 0x000fe20000010012 */
[C---:B------:R-:W-:Y:S02]  /*3720*/  PRMT R16, R128.reuse, 0x7632, R16 ;  /* 0x0000763280107816 */ /* 0x040fe40000000010 */
[----:B------:R-:W-:Y:S02]  /*3730*/  PRMT R133, R128, 0x7610, R133 ;  /* 0x0000761080857816 */ /* 0x000fe40000000085 */
[C---:B------:R-:W-:Y:S02]  /*3740*/  PRMT R131, R134.reuse, 0x7632, R131 ;  /* 0x0000763286837816 */ /* 0x040fe40000000083 */
[----:B------:R-:W-:Y:S01]  /*3750*/  PRMT R130, R134, 0x7610, R130 ;  /* 0x0000761086827816 */ /* 0x000fe20000000082 */
[----:B------:R-:W-:Y:S06]  /*3760*/  BRA `(.L_x_4818) ;  /* 0x0000000000887947 */ /* 0x000fec0003800000 */
.L_x_4817:
        /* <DEDUP_REMOVED lines=12> */
[----:B------:R-:W-:Y:S01]  /*3830*/  SHF.L.U32 R132, R132, 0x10, RZ ;  /* 0x0000001084847819 */ /* 0x000fe200000006ff */
[-C--:B------:R-:W-:Y:S01]  /*3840*/  FMUL.FTZ R131, R128, R129.reuse ;  /* 0x0000008180837220 */ /* 0x080fe20000410000 */
[-C--:B------:R-:W-:Y:S01]  /*3850*/  FMUL.FTZ R130, R130, R129.reuse ;  /* 0x0000008182827220 */ /* 0x080fe20000410000 */
[-C--:B------:R-:W-:Y:S01]  /*3860*/  FMUL.FTZ R180, R180, R129.reuse ;  /* 0x00000081b4b47220 */ /* 0x080fe20000410000 */
[----:B------:R-:W-:Y:S01]  /*3870*/  FMUL.FTZ R129, R134, R129 ;  /* 0x0000008186817220 */ /* 0x000fe20000410000 */
[----:B------:R-:W-:Y:S01]  /*3880*/  FFMA.FTZ R132, R131, R132, R16 ;  /* 0x0000008483847223 */ /* 0x000fe20000010010 */
[----:B------:R-:W-:Y:S01]  /*3890*/  FMUL.FTZ R131, R76, R131 ;  /* 0x000000834c837220 */ /* 0x000fe20000410000 */
[----:B------:R-:W-:Y:S01]  /*38a0*/  FMUL.FTZ R16, R77, R130 ;  /* 0x000000824d107220 */ /* 0x000fe20000410000 */
[----:B------:R-:W-:Y:S01]  /*38b0*/  FMUL.FTZ R135, R79, R180 ;  /* 0x000000b44f877220 */ /* 0x000fe20000410000 */
[----:B------:R-:W-:Y:S01]  /*38c0*/  FMUL.FTZ R128, R78, R129 ;  /* 0x000000814e807220 */ /* 0x000fe20000410000 */
[----:B------:R-:W-:-:S02]  /*38d0*/  SHF.L.U32 R133, R133, 0x10, RZ ;  /* 0x0000001085857819 */ /* 0x000fc400000006ff */
[----:B------:R-:W-:Y:S02]  /*38e0*/  SHF.L.U32 R179, R179, 0x10, RZ ;  /* 0x00000010b3b37819 */ /* 0x000fe400000006ff */
[----:B------:R-:W-:Y:S02]  /*38f0*/  SHF.L.U32 R134, R181, 0x10, RZ ;  /* 0x00000010b5867819 */ /* 0x000fe400000006ff */
[----:B------:R-:W-:Y:S01]  /*3900*/  F2FP.BF16.F32.PACK_AB R131, R16, R131 ;  /* 0x000000831083723e */ /* 0x000fe200000010ff */
[----:B------:R-:W-:Y:S01]  /*3910*/  FFMA.FTZ R179, R130, R179, R17 ;  /* 0x000000b382b37223 */ /* 0x000fe20000010011 */
[----:B------:R-:W-:Y:S01]  /*3920*/  F2FP.BF16.F32.PACK_AB R128, R135, R128 ;  /* 0x000000808780723e */ /* 0x000fe200000010ff */
[----:B------:R-:W-:Y:S01]  /*3930*/  FFMA.FTZ R135, R129, R133, R18 ;  /* 0x0000008581877223 */ /* 0x000fe20000010012 */
[C---:B------:R-:W-:Y:S01]  /*3940*/  PRMT R16, R131.reuse, 0x7632, R16 ;  /* 0x0000763283107816 */ /* 0x040fe20000000010 */
[----:B------:R-:W-:Y:S01]  /*3950*/  FFMA.FTZ R180, R180, R134, R19 ;  /* 0x00000086b4b47223 */ /* 0x000fe20000010013 */
[----:B------:R-:W-:-:S02]  /*3960*/  PRMT R133, R131, 0x7610, R133 ;  /* 0x0000761083857816 */ /* 0x000fc40000000085 */
[C---:B------:R-:W-:Y:S02]  /*3970*/  PRMT R131, R128.reuse, 0x7632, R131 ;  /* 0x0000763280837816 */ /* 0x040fe40000000083 */
[----:B------:R-:W-:-:S07]  /*3980*/  PRMT R130, R128, 0x7610, R130 ;  /* 0x0000761080827816 */ /* 0x000fce0000000082 */
.L_x_4818:
        /* <DEDUP_REMOVED lines=9> */
[----:B0-----:R-:W-:-:S05]  /*3a20*/  @P0 IMAD.WIDE.U32 R128, R138, 0x10, R128 ;  /* 0x000000108a800825 */ /* 0x001fca00078e0080 */
[----:B------:R0:W-:Y:S01]  /*3a30*/  @P0 STG.E.128 desc[UR8][R128.64], R124 ;  /* 0x0000007c80000986 */ /* 0x0001e2000c101d08 */
[----:B-1----:R-:W-:Y:S01]  /*3a40*/  IMAD.WIDE.U32 R138, R138, 0x8, R18 ;  /* 0x000000088a8a7825 */ /* 0x002fe200078e0012 */
[----:B------:R-:W-:Y:S02]  /*3a50*/  MOV R18, R135 ;  /* 0x0000008700127202 */ /* 0x000fe40000000f00 */
[----:B------:R-:W-:Y:S02]  /*3a60*/  MOV R19, R180 ;  /* 0x000000b400137202 */ /* 0x000fe40000000f00 */
[----:B------:R0:W-:Y:S01]  /*3a70*/  STG.E.64 desc[UR8][R138.64], R130 ;  /* 0x000000828a007986 */ /* 0x0001e2000c101b08 */
[----:B------:R-:W-:Y:S05]  /*3a80*/  BRA `(.L_x_4816) ;  /* 0x0000001c00b47947 */ /* 0x000fea0003800000 */
.L_x_4799:
        /* <DEDUP_REMOVED lines=9> */
[----:B------:R-:W-:-:S03]  /*3b20*/  FFMA.FTZ R134, R142, R128, R131 ;  /* 0x000000808e867223 */ /* 0x000fc60000010083 */
[----:B------:R-:W-:Y:S01]  /*3b30*/  FADD.FTZ R130, R146, -R135 ;  /* 0x8000008792827221 */ /* 0x000fe20000010000 */
[----:B------:R-:W-:Y:S01]  /*3b40*/  FADD.FTZ R180, R145, -R134 ;  /* 0x8000008691b47221 */ /* 0x000fe20000010000 */
[-CC-:B------:R-:W-:Y:S01]  /*3b50*/  FFMA.FTZ R134, R140, R128.reuse, R131.reuse ;  /* 0x000000808c867223 */ /* 0x180fe20000010083 */
[----:B------:R-:W-:Y:S01]  /*3b60*/  FFMA.FTZ R135, R3, R128, R131 ;  /* 0x0000008003877223 */ /* 0x000fe20000010083 */
[----:B------:R-:W-:Y:S02]  /*3b70*/  FFMA.FTZ R130, R139, R130, R14 ;  /* 0x000000828b827223 */ /* 0x000fe4000001000e */
[----:B------:R-:W-:Y:S01]  /*3b80*/  FADD.FTZ R134, R143, -R134 ;  /* 0x800000868f867221 */ /* 0x000fe20000010000 */
[----:B------:R-:W-:Y:S01]  /*3b90*/  FADD.FTZ R135, R144, -R135 ;  /* 0x8000008790877221 */ /* 0x000fe20000010000 */
[----:B------:R-:W-:Y:S01]  /*3ba0*/  FMUL.FTZ R185, R130, R129 ;  /* 0x0000008182b97220 */ /* 0x000fe20000410000 */
[----:B------:R-:W-:-:S03]  /*3bb0*/  FFMA.FTZ R130, R139, R180, R15 ;  /* 0x000000b48b827223 */ /* 0x000fc6000001000f */
[----:B------:R-:W-:Y:S01]  /*3bc0*/  FMUL.FTZ R180, R110, R185 ;  /* 0x000000b96eb47220 */ /* 0x000fe20000410000 */
[-C--:B------:R-:W-:Y:S01]  /*3bd0*/  FMUL.FTZ R188, R130, R129.reuse ;  /* 0x0000008182bc7220 */ /* 0x080fe20000410000 */
[----:B------:R-:W-:Y:S02]  /*3be0*/  FFMA.FTZ R130, R139, R134, R13 ;  /* 0x000000868b827223 */ /* 0x000fe4000001000d */
[----:B------:R-:W-:Y:S01]  /*3bf0*/  F2F.BF16.F32 R186, R180 ;  /* 0x000000b400ba7304 */ /* 0x000fe20000202000 */
[----:B------:R-:W-:Y:S01]  /*3c00*/  FMUL.FTZ R187, R111, R188 ;  /* 0x000000bc6fbb7220 */ /* 0x000fe20000410000 */
[----:B------:R-:W-:Y:S01]  /*3c10*/  FMUL.FTZ R182, R130, R129 ;  /* 0x0000008182b67220 */ /* 0x000fe20000410000 */
[----:B------:R-:W-:Y:S02]  /*3c20*/  FFMA.FTZ R130, R139, R135, R12 ;  /* 0x000000878b827223 */ /* 0x000fe4000001000c */
[----:B------:R-:W0:Y:S01]  /*3c30*/  LDC.64 R134, c[0x0][0x468] ;  /* 0x00011a00ff867b82 */ /* 0x000e220000000a00 */
[----:B------:R-:W-:Y:S01]  /*3c40*/  FMUL.FTZ R184, R109, R182 ;  /* 0x000000b66db87220 */ /* 0x000fe20000410000 */
[----:B------:R-:W-:Y:S01]  /*3c50*/  FMUL.FTZ R179, R130, R129 ;  /* 0x0000008182b37220 */ /* 0x000fe20000410000 */
[----:B------:R-:W1:Y:S03]  /*3c60*/  F2F.BF16.F32 R187, R187 ;  /* 0x000000bb00bb7304 */ /* 0x000e660000202000 */
[----:B------:R-:W-:-:S05]  /*3c70*/  FMUL.FTZ R130, R108, R179 ;  /* 0x000000b36c827220 */ /* 0x000fca0000410000 */
[----:B------:R-:W3:Y:S01]  /*3c80*/  F2F.BF16.F32 R180, R184 ;  /* 0x000000b800b47304 */ /* 0x000ee20000202000 */
[----:B-1----:R-:W-:-:S07]  /*3c90*/  PRMT R189, R186, 0x5410, R187 ;  /* 0x00005410babd7816 */ /* 0x002fce00000000bb */
[----:B------:R-:W1:Y:S01]  /*3ca0*/  F2F.BF16.F32 R183, R130 ;  /* 0x0000008200b77304 */ /* 0x000e620000202000 */
[C---:B0-----:R-:W-:Y:S01]  /*3cb0*/  IMAD.WIDE.U32 R134, R138.reuse, 0x8, R134 ;  /* 0x000000088a867825 */ /* 0x041fe200078e0086 */
[----:B------:R-:W-:-:S03]  /*3cc0*/  IADD3 R138, PT, PT, R138, 0x80, RZ ;  /* 0x000000808a8a7810 */ /* 0x000fc60007ffe0ff */
[----:B---3--:R-:W-:-:S05]  /*3cd0*/  IMAD.WIDE.U32 R180, R180, 0x10000, RZ ;  /* 0x00010000b4b47825 */ /* 0x008fca00078e00ff */
        /* <DEDUP_REMOVED lines=13> */
.L_x_4821:
[----:B------:R-:W-:Y:S05]  /*3db0*/  BSYNC.RECONVERGENT B1 ;  /* 0x0000000000017941 */ /* 0x000fea0003800200 */
.L_x_4820:
        /* <DEDUP_REMOVED lines=47> */
.L_x_4823:
[----:B------:R-:W-:Y:S05]  /*40b0*/  BSYNC.RECONVERGENT B1 ;  /* 0x0000000000017941 */ /* 0x000fea0003800200 */
.L_x_4822:
        /* <DEDUP_REMOVED lines=47> */
.L_x_4825:
[----:B------:R-:W-:Y:S05]  /*43b0*/  BSYNC.RECONVERGENT B1 ;  /* 0x0000000000017941 */ /* 0x000fea0003800200 */
.L_x_4824:
        /* <DEDUP_REMOVED lines=47> */
.L_x_4827:
[----:B------:R-:W-:Y:S05]  /*46b0*/  BSYNC.RECONVERGENT B1 ;  /* 0x0000000000017941 */ /* 0x000fea0003800200 */
.L_x_4826:
[----:B------:R-:W-:Y:S05]  /*46c0*/  @!P5 BRA `(.L_x_4816) ;  /* 0x0000001000a4d947 */ /* 0x000fea0003800000 */
[----:B------:R-:W0:Y:S02]  /*46d0*/  LDC.64 R132, c[0x0][0x390] ;  /* 0x0000e400ff847b82 */ /* 0x000e240000000a00 */
[----:B0-----:R-:W-:-:S06]  /*46e0*/  IMAD.WIDE.U32 R132, R138, 0x8, R132 ;  /* 0x000000088a847825 */ /* 0x001fcc00078e0084 */
[----:B------:R-:W2:Y:S01]  /*46f0*/  LDG.E.64 R132, desc[UR8][R132.64] ;  /* 0x0000000884847981 */ /* 0x000ea2000c1e1b00 */
        /* <DEDUP_REMOVED lines=8> */
[C---:B------:R-:W-:Y:S02]  /*4780*/  FFMA.FTZ R130, R139.reuse, R130, R122 ;  /* 0x000000828b827223 */ /* 0x040fe4000001007a */
[----:B------:R-:W-:-:S02]  /*4790*/  FFMA.FTZ R128, R139, R180, R121 ;  /* 0x000000b48b807223 */ /* 0x000fc40000010079 */
[-C--:B------:R-:W-:Y:S01]  /*47a0*/  FMUL.FTZ R181, R130, R129.reuse ;  /* 0x0000008182b57220 */ /* 0x080fe20000410000 */
[C---:B------:R-:W-:Y:S01]  /*47b0*/  FFMA.FTZ R130, R139.reuse, R134, R123 ;  /* 0x000000868b827223 */ /* 0x040fe2000001007b */
[----:B------:R-:W-:Y:S01]  /*47c0*/  FMUL.FTZ R180, R128, R129 ;  /* 0x0000008180b47220 */ /* 0x000fe20000410000 */
[----:B------:R-:W-:Y:S01]  /*47d0*/  FFMA.FTZ R128, R139, R131, R120 ;  /* 0x000000838b807223 */ /* 0x000fe20000010078 */
[----:B------:R-:W-:Y:S01]  /*47e0*/  FMUL.FTZ R134, R78, R181 ;  /* 0x000000b54e867220 */ /* 0x000fe20000410000 */
[-C--:B------:R-:W-:Y:S01]  /*47f0*/  FMUL.FTZ R184, R130, R129.reuse ;  /* 0x0000008182b87220 */ /* 0x080fe20000410000 */
[----:B------:R-:W-:Y:S01]  /*4800*/  FMUL.FTZ R179, R77, R180 ;  /* 0x000000b44db37220 */ /* 0x000fe20000410000 */
[----:B------:R-:W-:Y:S01]  /*4810*/  FMUL.FTZ R135, R128, R129 ;  /* 0x0000008180877220 */ /* 0x000fe20000410000 */
[----:B------:R-:W0:Y:S01]  /*4820*/  LDC.64 R130, c[0x0][0x468] ;  /* 0x00011a00ff827b82 */ /* 0x000e220000000a00 */
[----:B------:R-:W-:Y:S01]  /*4830*/  FMUL.FTZ R183, R79, R184 ;  /* 0x000000b84fb77220 */ /* 0x000fe20000410000 */
[----:B------:R1:W-:Y:S08]  /*4840*/  F2F.BF16.F32 R182, R134 ;  /* 0x0000008600b67304 */ /* 0x0003f00000202000 */
[----:B------:R-:W3:Y:S01]  /*4850*/  F2F.BF16.F32 R128, R179 ;  /* 0x000000b300807304 */ /* 0x000ee20000202000 */
[----:B-1----:R-:W-:-:S07]  /*4860*/  FMUL.FTZ R134, R76, R135 ;  /* 0x000000874c867220 */ /* 0x002fce0000410000 */
[----:B------:R-:W1:Y:S01]  /*4870*/  F2F.BF16.F32 R183, R183 ;  /* 0x000000b700b77304 */ /* 0x000e620000202000 */
[----:B---3--:R-:W-:-:S07]  /*4880*/  IMAD.WIDE.U32 R128, R128, 0x10000, RZ ;  /* 0x0001000080807825 */ /* 0x008fce00078e00ff */
[----:B------:R-:W3:Y:S01]  /*4890*/  F2F.BF16.F32 R139, R134 ;  /* 0x00000086008b7304 */ /* 0x000ee20000202000 */
[----:B-1----:R-:W-:-:S04]  /*48a0*/  PRMT R185, R182, 0x5410, R183 ;  /* 0x00005410b6b97816 */ /* 0x002fc800000000b7 */
[----:B------:R-:W-:Y:S02]  /*48b0*/  LOP3.LUT R129, R185, R129, RZ, 0xfc, !PT ;  /* 0x00000081b9817212 */ /* 0x000fe400078efcff */
[----:B---3--:R-:W-:Y:S01]  /*48c0*/  LOP3.LUT R128, R128, R139, RZ, 0xfc, !PT ;  /* 0x0000008b80807212 */ /* 0x008fe200078efcff */
[----:B0-----:R-:W-:-:S05]  /*48d0*/  IMAD.WIDE.U32 R138, R138, 0x8, R130 ;  /* 0x000000088a8a7825 */ /* 0x001fca00078e0082 */
        /* <DEDUP_REMOVED lines=12> */
.L_x_4819:
[----:B------:R-:W-:Y:S04]  /*49a0*/  BSSY.RECONVERGENT B1, `(.L_x_4828) ;  /* 0x0000032000017945 */ /* 0x000fe80003800200 */
[----:B------:R-:W-:Y:S05]  /*49b0*/  @!P1 BRA `(.L_x_4829) ;  /* 0x0000000000c09947 */ /* 0x000fea0003800000 */
[----:B------:R-:W0:Y:S01]  /*49c0*/  LDC.64 R124, c[0x0][0x390] ;  /* 0x0000e400ff7c7b82 */ /* 0x000e220000000a00 */
[-CC-:B------:R-:W-:Y:S01]  /*49d0*/  FFMA.FTZ R130, R142, R128.reuse, R131.reuse ;  /* 0x000000808e827223 */ /* 0x180fe20000010083 */
[-CC-:B------:R-:W-:Y:S01]  /*49e0*/  FFMA.FTZ R127, R141, R128.reuse, R131.reuse ;  /* 0x000000808d7f7223 */ /* 0x180fe20000010083 */
[----:B------:R-:W-:-:S05]  /*49f0*/  FFMA.FTZ R135, R3, R128, R131 ;  /* 0x0000008003877223 */ /* 0x000fca0000010083 */
[----:B------:R-:W1:Y:S01]  /*4a00*/  LDC.64 R180, c[0x0][0x478] ;  /* 0x00011e00ffb47b82 */ /* 0x000e620000000a00 */
[----:B0-----:R-:W-:-:S05]  /*4a10*/  IMAD.WIDE.U32 R124, R138, 0x8, R124 ;  /* 0x000000088a7c7825 */ /* 0x001fca00078e007c */
[----:B------:R0:W2:Y:S01]  /*4a20*/  LDG.E.64 R132, desc[UR8][R124.64] ;  /* 0x000000087c847981 */ /* 0x0000a2000c1e1b00 */
[----:B------:R-:W-:Y:S01]  /*4a30*/  FADD.FTZ R134, R145, -R130 ;  /* 0x8000008291867221 */ /* 0x000fe20000010000 */
[----:B------:R-:W-:Y:S01]  /*4a40*/  FFMA.FTZ R130, R140, R128, R131 ;  /* 0x000000808c827223 */ /* 0x000fe20000010083 */
[----:B------:R-:W-:Y:S01]  /*4a50*/  FADD.FTZ R127, R146, -R127 ;  /* 0x8000007f927f7221 */ /* 0x000fe20000010000 */
[----:B------:R-:W-:Y:S01]  /*4a60*/  FADD.FTZ R135, R144, -R135 ;  /* 0x8000008790877221 */ /* 0x000fe20000010000 */
[----:B-1----:R-:W-:-:S04]  /*4a70*/  IMAD.WIDE.U32 R180, R138, 0x10, R180 ;  /* 0x000000108ab47825 */ /* 0x002fc800078e00b4 */
[----:B------:R-:W-:Y:S01]  /*4a80*/  FADD.FTZ R130, R143, -R130 ;  /* 0x800000828f827221 */ /* 0x000fe20000010000 */
[C---:B------:R-:W-:Y:S01]  /*4a90*/  FFMA.FTZ R126, R139.reuse, R127, R14 ;  /* 0x0000007f8b7e7223 */ /* 0x040fe2000001000e */
[C---:B------:R-:W-:Y:S02]  /*4aa0*/  FFMA.FTZ R127, R139.reuse, R134, R15 ;  /* 0x000000868b7f7223 */ /* 0x040fe4000001000f */
[----:B0-----:R-:W-:Y:S01]  /*4ab0*/  FFMA.FTZ R125, R139, R130, R13 ;  /* 0x000000828b7d7223 */ /* 0x001fe2000001000d */
[-C--:B------:R-:W-:Y:S01]  /*4ac0*/  FMUL.FTZ R187, R126, R129.reuse ;  /* 0x000000817ebb7220 */ /* 0x080fe20000410000 */
[----:B------:R-:W-:Y:S01]  /*4ad0*/  FMUL.FTZ R188, R127, R129 ;  /* 0x000000817fbc7220 */ /* 0x000fe20000410000 */
[----:B------:R-:W-:Y:S01]  /*4ae0*/  FFMA.FTZ R124, R139, R135, R12 ;  /* 0x000000878b7c7223 */ /* 0x000fe2000001000c */
[----:B------:R-:W-:Y:S01]  /*4af0*/  FMUL.FTZ R186, R125, R129 ;  /* 0x000000817dba7220 */ /* 0x000fe20000410000 */
[----:B------:R-:W-:Y:S01]  /*4b00*/  FMUL.FTZ R179, R110, R187 ;  /* 0x000000bb6eb37220 */ /* 0x000fe20000410000 */
[----:B------:R-:W-:Y:S01]  /*4b10*/  FMUL.FTZ R189, R111, R188 ;  /* 0x000000bc6fbd7220 */ /* 0x000fe20000410000 */
[----:B------:R-:W-:Y:S01]  /*4b20*/  FMUL.FTZ R185, R124, R129 ;  /* 0x000000817cb97220 */ /* 0x000fe20000410000 */
[----:B------:R-:W-:Y:S01]  /*4b30*/  FMUL.FTZ R130, R109, R186 ;  /* 0x000000ba6d827220 */ /* 0x000fe20000410000 */
[----:B------:R-:W0:Y:S01]  /*4b40*/  LDC.64 R134, c[0x0][0x468] ;  /* 0x00011a00ff867b82 */ /* 0x000e220000000a00 */
[----:B------:R1:W-:Y:S01]  /*4b50*/  F2F.BF16.F32 R184, R179 ;  /* 0x000000b300b87304 */ /* 0x0003e20000202000 */
[----:B------:R3:W-:Y:S07]  /*4b60*/  STG.E.128 desc[UR8][R180.64], R124 ;  /* 0x0000007cb4007986 */ /* 0x0007ee000c101d08 */
[----:B------:R-:W4:Y:S01]  /*4b70*/  F2F.BF16.F32 R130, R130 ;  /* 0x0000008200827304 */ /* 0x000f220000202000 */
[----:B-1----:R-:W-:-:S07]  /*4b80*/  FMUL.FTZ R179, R108, R185 ;  /* 0x000000b96cb37220 */ /* 0x002fce0000410000 */
[----:B------:R-:W1:Y:S01]  /*4b90*/  F2F.BF16.F32 R189, R189 ;  /* 0x000000bd00bd7304 */ /* 0x000e620000202000 */
[----:B----4-:R-:W-:-:S07]  /*4ba0*/  IMAD.WIDE.U32 R182, R130, 0x10000, RZ ;  /* 0x0001000082b67825 */ /* 0x010fce00078e00ff */
[----:B------:R-:W4:Y:S01]  /*4bb0*/  F2F.BF16.F32 R179, R179 ;  /* 0x000000b300b37304 */ /* 0x000f220000202000 */
[C---:B0-----:R-:W-:Y:S01]  /*4bc0*/  IMAD.WIDE.U32 R134, R138.reuse, 0x8, R134 ;  /* 0x000000088a867825 */ /* 0x041fe200078e0086 */
[----:B------:R-:W-:Y:S02]  /*4bd0*/  IADD3 R138, PT, PT, R138, 0x80, RZ ;  /* 0x000000808a8a7810 */ /* 0x000fe40007ffe0ff */
[----:B-1----:R-:W-:-:S04]  /*4be0*/  PRMT R191, R184, 0x5410, R189 ;  /* 0x00005410b8bf7816 */ /* 0x002fc800000000bd */
[----:B------:R-:W-:Y:S02]  /*4bf0*/  LOP3.LUT R183, R191, R183, RZ, 0xfc, !PT ;  /* 0x000000b7bfb77212 */ /* 0x000fe400078efcff */
[----:B----4-:R-:W-:-:S05]  /*4c00*/  LOP3.LUT R182, R182, R179, RZ, 0xfc, !PT ;  /* 0x000000b3b6b67212 */ /* 0x010fca00078efcff */
        /* <DEDUP_REMOVED lines=11> */
.L_x_4829:
[----:B------:R-:W-:Y:S05]  /*4cc0*/  BSYNC.RECONVERGENT B1 ;  /* 0x0000000000017941 */ /* 0x000fea0003800200 */
.L_x_4828:
        /* <DEDUP_REMOVED lines=50> */
.L_x_4831:
[----:B------:R-:W-:Y:S05]  /*4ff0*/  BSYNC.RECONVERGENT B1 ;  /* 0x0000000000017941 */ /* 0x000fea0003800200 */
.L_x_4830:
        /* <DEDUP_REMOVED lines=50> */
.L_x_4833:
[----:B------:R-:W-:Y:S05]  /*5320*/  BSYNC.RECONVERGENT B1 ;  /* 0x0000000000017941 */ /* 0x000fea0003800200 */
.L_x_4832:
        /* <DEDUP_REMOVED lines=50> */
.L_x_4835:
[----:B------:R-:W-:Y:S05]  /*5650*/  BSYNC.RECONVERGENT B1 ;  /* 0x0000000000017941 */ /* 0x000fea0003800200 */
.L_x_4834:
[----:B------:R-:W-:Y:S05]  /*5660*/  @!P5 BRA `(.L_x_4816) ;  /* 0x0000000000bcd947 */ /* 0x000fea0003800000 */
[----:B------:R-:W0:Y:S01]  /*5670*/  LDC.64 R132, c[0x0][0x390] ;  /* 0x0000e400ff847b82 */ /* 0x000e220000000a00 */
[-CC-:B------:R-:W-:Y:S01]  /*5680*/  FFMA.FTZ R124, R178, R128.reuse, R131.reuse ;  /* 0x00000080b27c7223 */ /* 0x180fe20000010083 */
[----:B------:R-:W-:-:S06]  /*5690*/  FFMA.FTZ R125, R173, R128, R131 ;  /* 0x00000080ad7d7223 */ /* 0x000fcc0000010083 */
[----:B------:R-:W1:Y:S01]  /*56a0*/  LDC.64 R180, c[0x0][0x468] ;  /* 0x00011a00ffb47b82 */ /* 0x000e620000000a00 */
[----:B0-----:R-:W-:-:S06]  /*56b0*/  IMAD.WIDE.U32 R132, R138, 0x8, R132 ;  /* 0x000000088a847825 */ /* 0x001fcc00078e0084 */
[----:B------:R-:W2:Y:S01]  /*56c0*/  LDG.E.64 R132, desc[UR8][R132.64] ;  /* 0x0000000884847981 */ /* 0x000ea2000c1e1b00 */
[----:B------:R-:W-:Y:S01]  /*56d0*/  FADD.FTZ R124, R177, -R124 ;  /* 0x8000007cb17c7221 */ /* 0x000fe20000010000 */
[----:B------:R-:W-:-:S03]  /*56e0*/  FADD.FTZ R125, R176, -R125 ;  /* 0x8000007db07d7221 */ /* 0x000fc60000010000 */
[----:B------:R-:W-:Y:S01]  /*56f0*/  FFMA.FTZ R127, R139, R124, R123 ;  /* 0x0000007c8b7f7223 */ /* 0x000fe2000001007b */
[-CC-:B------:R-:W-:Y:S01]  /*5700*/  FFMA.FTZ R124, R172, R128.reuse, R131.reuse ;  /* 0x00000080ac7c7223 */ /* 0x180fe20000010083 */
[----:B------:R-:W-:Y:S01]  /*5710*/  FFMA.FTZ R131, R171, R128, R131 ;  /* 0x00000080ab837223 */ /* 0x000fe20000010083 */
[----:B------:R-:W-:Y:S01]  /*5720*/  FFMA.FTZ R126, R139, R125, R122 ;  /* 0x0000007d8b7e7223 */ /* 0x000fe2000001007a */
[-C--:B------:R-:W-:Y:S01]  /*5730*/  FMUL.FTZ R186, R127, R129.reuse ;  /* 0x000000817fba7220 */ /* 0x080fe20000410000 */
[----:B------:R-:W-:Y:S01]  /*5740*/  FADD.FTZ R124, R175, -R124 ;  /* 0x8000007caf7c7221 */ /* 0x000fe20000010000 */
[----:B------:R-:W-:Y:S01]  /*5750*/  FADD.FTZ R131, R174, -R131 ;  /* 0x80000083ae837221 */ /* 0x000fe20000010000 */
[----:B------:R-:W-:Y:S01]  /*5760*/  FMUL.FTZ R185, R126, R129 ;  /* 0x000000817eb97220 */ /* 0x000fe20000410000 */
[----:B------:R-:W-:Y:S01]  /*5770*/  FMUL.FTZ R134, R79, R186 ;  /* 0x000000ba4f867220 */ /* 0x000fe20000410000 */
[C---:B------:R-:W-:Y:S01]  /*5780*/  FFMA.FTZ R125, R139.reuse, R124, R121 ;  /* 0x0000007c8b7d7223 */ /* 0x040fe20000010079 */
[----:B------:R-:W-:Y:S01]  /*5790*/  FFMA.FTZ R124, R139, R131, R120 ;  /* 0x000000838b7c7223 */ /* 0x000fe20000010078 */
[----:B------:R-:W-:Y:S01]  /*57a0*/  FMUL.FTZ R128, R78, R185 ;  /* 0x000000b94e807220 */ /* 0x000fe20000410000 */
[----:B------:R-:W0:Y:S01]  /*57b0*/  LDC.64 R130, c[0x0][0x478] ;  /* 0x00011e00ff827b82 */ /* 0x000e220000000a00 */
[-C--:B------:R-:W-:Y:S01]  /*57c0*/  FMUL.FTZ R184, R125, R129.reuse ;  /* 0x000000817db87220 */ /* 0x080fe20000410000 */
[----:B------:R-:W-:Y:S01]  /*57d0*/  FMUL.FTZ R183, R124, R129 ;  /* 0x000000817cb77220 */ /* 0x000fe20000410000 */
[----:B------:R-:W-:Y:S02]  /*57e0*/  F2F.BF16.F32 R187, R134 ;  /* 0x0000008600bb7304 */ /* 0x000fe40000202000 */
[----:B------:R-:W-:Y:S01]  /*57f0*/  FMUL.FTZ R179, R77, R184 ;  /* 0x000000b84db37220 */ /* 0x000fe20000410000 */
[----:B------:R-:W-:-:S05]  /*5800*/  FMUL.FTZ R182, R76, R183 ;  /* 0x000000b74cb67220 */ /* 0x000fca0000410000 */
[----:B------:R-:W3:Y:S08]  /*5810*/  F2F.BF16.F32 R134, R179 ;  /* 0x000000b300867304 */ /* 0x000ef00000202000 */
[----:B------:R-:W4:Y:S01]  /*5820*/  F2F.BF16.F32 R128, R128 ;  /* 0x0000008000807304 */ /* 0x000f220000202000 */
[----:B---3--:R-:W-:-:S07]  /*5830*/  IMAD.WIDE.U32 R134, R134, 0x10000, RZ ;  /* 0x0001000086867825 */ /* 0x008fce00078e00ff */
[----:B------:R-:W3:Y:S01]  /*5840*/  F2F.BF16.F32 R139, R182 ;  /* 0x000000b6008b7304 */ /* 0x000ee20000202000 */
[----:B----4-:R-:W-:Y:S01]  /*5850*/  PRMT R187, R128, 0x5410, R187 ;  /* 0x0000541080bb7816 */ /* 0x010fe200000000bb */
[----:B0-----:R-:W-:-:S03]  /*5860*/  IMAD.WIDE.U32 R128, R138, 0x10, R130 ;  /* 0x000000108a807825 */ /* 0x001fc600078e0082 */
[----:B------:R-:W-:Y:S02]  /*5870*/  LOP3.LUT R131, R187, R135, RZ, 0xfc, !PT ;  /* 0x00000087bb837212 */ /* 0x000fe400078efcff */
[----:B------:R0:W-:Y:S01]  /*5880*/  STG.E.128 desc[UR8][R128.64], R124 ;  /* 0x0000007c80007986 */ /* 0x0001e2000c101d08 */
[----:B---3--:R-:W-:Y:S01]  /*5890*/  LOP3.LUT R130, R134, R139, RZ, 0xfc, !PT ;  /* 0x0000008b86827212 */ /* 0x008fe200078efcff */
[----:B-1----:R-:W-:-:S05]  /*58a0*/  IMAD.WIDE.U32 R138, R138, 0x8, R180 ;  /* 0x000000088a8a7825 */ /* 0x002fca00078e00b4 */
        /* <DEDUP_REMOVED lines=11> */
.L_x_4816:
[----:B------:R-:W-:Y:S05]  /*5960*/  BSYNC.RECONVERGENT B0 ;  /* 0x0000000000007941 */ /* 0x000fea0003800200 */
.L_x_4798:
[----:B0-----:R-:W0:Y:S01]  /*5970*/  LDC.64 R128, c[0x0][0x380] ;  /* 0x0000e000ff807b82 */ /* 0x001e220000000a00 */
[----:B------:R-:W-:Y:S01]  /*5980*/  UPLOP3.LUT UP1, UPT, UPT, UPT, UP1, 0x40, 0x4 ;  /* 0x000000000004789c */ /* 0x000fe20003f2e810 */
[----:B0-----:R-:W-:-:S04]  /*5990*/  IADD3 R137, PT, PT, R137, R128, RZ ;  /* 0x0000008089897210 */ /* 0x001fc80007ffe0ff */
[----:B------:R-:W-:-:S13]  /*59a0*/  ISETP.GE.AND P0, PT, R137, R129, PT ;  /* 0x000000818900720c */ /* 0x000fda0003f06270 */
[----:B------:R-:W-:Y:S05]  /*59b0*/  @!P0 BRA `(.L_x_4836) ;  /* 0xffffffac00788947 */ /* 0x000fea000383ffff */
.L_x_4785:
[----:B------:R-:W0:Y:S01]  /*59c0*/  S2UR UR4, SR_CTAID.X ;  /* 0x00000000000479c3 */ /* 0x000e220000002500 */
[----:B------:R-:W-:Y:S01]  /*59d0*/  BSSY.RECONVERGENT B0, `(.L_x_4837) ;  /* 0x000000e000007945 */ /* 0x000fe20003800200 */
[----:B0-----:R-:W-:-:S05]  /*59e0*/  IMAD R3, R2, UR4, RZ ;  /* 0x0000000402037c24 */ /* 0x001fca000f8e02ff */
        /* <DEDUP_REMOVED lines=12> */
.L_x_4838:
[----:B------:R-:W-:Y:S05]  /*5ab0*/  BSYNC.RECONVERGENT B0 ;  /* 0x0000000000007941 */ /* 0x000fea0003800200 */
.L_x_4837:
        /* <DEDUP_REMOVED lines=12> */
.L_x_4840:
[----:B------:R-:W-:Y:S05]  /*5b80*/  BSYNC.RECONVERGENT B0 ;  /* 0x0000000000007941 */ /* 0x000fea0003800200 */
.L_x_4839:
        /* <DEDUP_REMOVED lines=12> */
.L_x_4842:
[----:B------:R-:W-:Y:S05]  /*5c50*/  BSYNC.RECONVERGENT B0 ;  /* 0x0000000000007941 */ /* 0x000fea0003800200 */
.L_x_4841:
        /* <DEDUP_REMOVED lines=12> */
.L_x_4844:
[----:B------:R-:W-:Y:S05]  /*5d20*/  BSYNC.RECONVERGENT B0 ;  /* 0x0000000000007941 */ /* 0x000fea0003800200 */
.L_x_4843:
        /* <DEDUP_REMOVED lines=11> */
.L_x_4845:
        /* <DEDUP_REMOVED lines=10> */
.L_x_10864:


//--------------------- .text._ZN10layer_norm13ln_bwd_kernelINS_13Kernel_traitsIf13__nv_bfloat16fS2_fjLj2560ELj1ELj1ELj4ELj8ENS_18Kernel_traits_baseILj2560EfS2_fS2_fjLj128EEEEELb0ELb1ELb0ELb1EEEvNS_9BwdParamsE --------------------------
	.section	.text._ZN10layer_norm13ln_bwd_kernelINS_13Kernel_traitsIf13__nv_bfloat16fS2_fjLj2560ELj1ELj1ELj4ELj8ENS_18Kernel_traits_baseILj2560EfS2_fS2_fjLj128EEEEELb0ELb1ELb0ELb1EEEvNS_9BwdParamsE,"ax",@progbits
	.align	128
        .global         _ZN10layer_norm13ln_bwd_kernelINS_13Kernel_traitsIf13__nv_bfloat16fS2_fjLj2560ELj1ELj1ELj4ELj8ENS_18Kernel_traits_baseILj2560EfS2_fS2_fjLj128EEEEELb0ELb1ELb0ELb1EEEvNS_9BwdParamsE
        .type           _ZN10layer_norm13ln_bwd_kernelINS_13Kernel_traitsIf13__nv_bfloat16fS2_fjLj2560ELj1ELj1ELj4ELj8ENS_18Kernel_traits_baseILj2560EfS2_fS2_fjLj128EEEEELb0ELb1ELb0ELb1EEEvNS_9BwdParamsE,@function
        .size           _ZN10layer_norm13ln_bwd_kernelINS_13Kernel_traitsIf13__nv_bfloat16fS2_fjLj2560ELj1ELj1ELj4ELj8ENS_18Kernel_traits_baseILj2560EfS2_fS2_fjLj128EEEEELb0ELb1ELb0ELb1EEEvNS_9BwdParamsE,(.L_x_10865 - _ZN10layer_norm13ln_bwd_kernelINS_13Kernel_traitsIf13__nv_bfloat16fS2_fjLj2560ELj1ELj1ELj4ELj8ENS_18Kernel_traits_baseILj2560EfS2_fS2_fjLj128EEEEELb0ELb1ELb0ELb1EEEvNS_9BwdParamsE)
        .other          _ZN10layer_norm13ln_bwd_kernelINS_13Kernel_traitsIf13__nv_bfloat16fS2_fjLj2560ELj1ELj1ELj4ELj8ENS_18Kernel_traits_baseILj2560EfS2_fS2_fjLj128EEEEELb0ELb1ELb0ELb1EEEvNS_9BwdParamsE,@"STO_CUDA_ENTRY STV_DEFAULT"
_ZN10layer_norm13ln_bwd_kernelINS_13Kernel_traitsIf13__nv_bfloat16fS2_fjLj2560ELj1ELj1ELj4ELj8ENS_18Kernel_traits_baseILj2560EfS2_fS2_fjLj128EEEEELb0ELb1ELb0ELb1EEEvNS_9BwdParamsE:
.text._ZN10layer_norm13ln_bwd_kernelINS_13Kernel_traitsIf13__nv_bfloat16fS2_fjLj2560ELj1ELj1ELj4ELj8ENS_18Kernel_traits_baseILj2560EfS2_fS2_fjLj128EEEEELb0ELb1ELb0ELb1EEEvNS_9BwdParamsE:
        /* <DEDUP_REMOVED lines=52> */
[----:B0-----:R0:W5:Y:S01]  /*0340*/  LDG.E.128 R40, desc[UR8][R2.64] ;  /* 0x0000000802287981 */ /* 0x001162000c1e1d00 */
[----:B------:R-:W-:Y:S02]  /*0350*/  CS2R R110, SRZ ;  /* 0x00000000006e7805 */ /* 0x000fe4000001ff00 */
[----:B------:R-:W-:Y:S01]  /*0360*/  CS2R R112, SRZ ;  /* 0x0000000000707805 */ /* 0x000fe2000001ff00 */
[----:B--2---:R-:W-:Y:S01]  /*0370*/  IMAD.WIDE.U32 R44, R152, 0x10, R44 ;  /* 0x00000010982c7825 */ /* 0x004fe200078e002c */
        /* <DEDUP_REMOVED lines=26> */
[----:B---3--:R-:W-:-:S02]  /*0520*/  ISETP.NE.U32.AND P0, PT, R46, RZ, PT ;  /* 0x000000ff2e00720c */ /* 0x008fc40003f05070 */
[----:B------:R-:W-:Y:S02]  /*0530*/  CS2R R140, SRZ ;  /* 0x00000000008c7805 */ /* 0x000fe4000001ff00 */
[----:B------:R-:W-:Y:S02]  /*0540*/  CS2R R142, SRZ ;  /* 0x00000000008e7805 */ /* 0x000fe4000001ff00 */
[----:B------:R-:W-:Y:S02]  /*0550*/  CS2R R144, SRZ ;  /* 0x0000000000907805 */ /* 0x000fe4000001ff00 */
[----:B------:R-:W-:Y:S02]  /*0560*/  ISETP.NE.AND.EX P0, PT, R47, RZ, PT, P0 ;  /* 0x000000ff2f00720c */ /* 0x000fe40003f05300 */
[----:B------:R-:W-:Y:S02]  /*0570*/  CS2R R146, SRZ ;  /* 0x0000000000927805 */ /* 0x000fe4000001ff00 */
[----:B------:R-:W-:-:S02]  /*0580*/  CS2R R148, SRZ ;  /* 0x0000000000947805 */ /* 0x000fc4000001ff00 */
[----:B------:R-:W-:Y:S01]  /*0590*/  MOV R151, RZ ;  /* 0x000000ff00977202 */ /* 0x000fe20000000f00 */
[----:B------:R-:W3:Y:S01]  /*05a0*/  LDCU.64 UR14, c[0x0][0x478] ;  /* 0x00008f00ff0e77ac */ /* 0x000ee20008000a00 */
[----:B-12-4-:R-:W0:Y:S05]  /*05b0*/  LDCU.64 UR10, c[0x0][0x438] ;  /* 0x00008700ff0a77ac */ /* 0x016e2a0008000a00 */
.L_x_4853:
[----:B------:R-:W1:Y:S01]  /*05c0*/  LDC.64 R72, c[0x0][0x3c0] ;  /* 0x0000f000ff487b82 */ /* 0x000e620000000a00 */
[----:B------:R-:W-:-:S05]  /*05d0*/  IMAD R0, R90, UR12, RZ ;  /* 0x0000000c5a007c24 */ /* 0x000fca000f8e02ff */
[----:B0-----:R-:W-:Y:S02]  /*05e0*/  SHF.R.S32.HI R3, RZ, 0x1f, R0 ;  /* 0x0000001fff037819 */ /* 0x001fe40000011400 */
[----:B------:R-:W0:Y:S02]  /*05f0*/  LDC.64 R160, c[0x0][0x428] ;  /* 0x00010a00ffa07b82 */ /* 0x000e240000000a00 */
[----:B------:R-:W-:-:S04]  /*0600*/  LEA.HI R3, R3, R0, RZ, 0x2 ;  /* 0x0000000003037211 */ /* 0x000fc800078f10ff */
[----:B------:R-:W-:Y:S02]  /*0610*/  LEA.HI.SX32 R159, R3, R152, 0x1e ;  /* 0x00000098039f7211 */ /* 0x000fe400078ff2ff */
[----:B------:R-:W2:Y:S08]  /*0620*/  LDC.64 R76, c[0x0][0x3a8] ;  /* 0x0000ea00ff4c7b82 */ /* 0x000eb00000000a00 */
[----:B------:R-:W4:Y:S01]  /*0630*/  LDC.64 R162, c[0x0][0x3c8] ;  /* 0x0000f200ffa27b82 */ /* 0x000f220000000a00 */
[----:B-1----:R-:W-:Y:S01]  /*0640*/  IMAD.WIDE R72, R90, 0x4, R72 ;  /* 0x000000045a487825 */ /* 0x002fe200078e0248 */
[----:B------:R-:W-:-:S02]  /*0650*/  IADD3 R169, PT, PT, R159, 0x80, RZ ;  /* 0x000000809fa97810 */ /* 0x000fc40007ffe0ff */
[C---:B------:R-:W-:Y:S02]  /*0660*/  IADD3 R157, PT, PT, R159.reuse, 0x100, RZ ;  /* 0x000001009f9d7810 */ /* 0x040fe40007ffe0ff */
[C---:B------:R-:W-:Y:S01]  /*0670*/  IADD3 R155, PT, PT, R159.reuse, 0x180, RZ ;  /* 0x000001809f9b7810 */ /* 0x040fe20007ffe0ff */
[----:B------:R1:W3:Y:S01]  /*0680*/  LDG.E R0, desc[UR8][R72.64] ;  /* 0x0000000848007981 */ /* 0x0002e2000c1e1900 */
[C-C-:B0-----:R-:W-:Y:S01]  /*0690*/  IMAD.WIDE.U32 R2, R159.reuse, 0x8, R160.reuse ;  /* 0x000000089f027825 */ /* 0x141fe200078e00a0 */
[----:B------:R-:W-:Y:S01]  /*06a0*/  IADD3 R153, PT, PT, R159, 0x200, RZ ;  /* 0x000002009f997810 */ /* 0x000fe20007ffe0ff */
[----:B------:R-:W0:Y:S02]  /*06b0*/  @P0 LDC.64 R164, c[0x0][0x3e0] ;  /* 0x0000f800ffa40b82 */ /* 0x000e240000000a00 */
[----:B------:R-:W-:Y:S02]  /*06c0*/  IMAD.WIDE.U32 R84, R169, 0x8, R160 ;  /* 0x00000008a9547825 */ /* 0x000fe400078e00a0 */
[----:B------:R-:W3:Y:S02]  /*06d0*/  LDG.E.64 R2, desc[UR8][R2.64] ;  /* 0x0000000802027981 */ /* 0x000ee4000c1e1b00 */
[----:B--2---:R-:W-:-:S02]  /*06e0*/  IMAD.WIDE.U32 R64, R159, 0x10, R76 ;  /* 0x000000109f407825 */ /* 0x004fc400078e004c */
[----:B------:R-:W2:Y:S02]  /*06f0*/  LDG.E.64 R84, desc[UR8][R84.64] ;  /* 0x0000000854547981 */ /* 0x000ea4000c1e1b00 */
[--C-:B------:R-:W-:Y:S02]  /*0700*/  IMAD.WIDE.U32 R86, R157, 0x8, R160.reuse ;  /* 0x000000089d567825 */ /* 0x100fe400078e00a0 */
[----:B------:R-:W2:Y:S02]  /*0710*/  LDG.E.128 R64, desc[UR8][R64.64] ;  /* 0x0000000840407981 */ /* 0x000ea4000c1e1d00 */
[--C-:B------:R-:W-:Y:S02]  /*0720*/  IMAD.WIDE.U32 R88, R155, 0x8, R160.reuse ;  /* 0x000000089b587825 */ /* 0x100fe400078e00a0 */
[----:B------:R-:W2:Y:S02]  /*0730*/  LDG.E.64 R86, desc[UR8][R86.64] ;  /* 0x0000000856567981 */ /* 0x000ea4000c1e1b00 */
[----:B------:R-:W-:-:S02]  /*0740*/  IMAD.WIDE.U32 R160, R153, 0x8, R160 ;  /* 0x0000000899a07825 */ /* 0x000fc400078e00a0 */
[----:B------:R-:W2:Y:S02]  /*0750*/  LDG.E.64 R88, desc[UR8][R88.64] ;  /* 0x0000000858587981 */ /* 0x000ea4000c1e1b00 */
[--C-:B------:R-:W-:Y:S02]  /*0760*/  IMAD.WIDE.U32 R68, R169, 0x10, R76.reuse ;  /* 0x00000010a9447825 */ /* 0x100fe400078e004c */
[----:B------:R-:W2:Y:S02]  /*0770*/  LDG.E.64 R160, desc[UR8][R160.64] ;  /* 0x00000008a0a07981 */ /* 0x000ea4000c1e1b00 */
[--C-:B-1----:R-:W-:Y:S02]  /*0780*/  IMAD.WIDE.U32 R72, R157, 0x10, R76.reuse ;  /* 0x000000109d487825 */ /* 0x102fe400078e004c */
[----:B------:R-:W2:Y:S02]  /*0790*/  LDG.E.128 R68, desc[UR8][R68.64] ;  /* 0x0000000844447981 */ /* 0x000ea4000c1e1d00 */
[----:B------:R-:W-:-:S02]  /*07a0*/  IMAD.WIDE.U32 R78, R155, 0x10, R76 ;  /* 0x000000109b4e7825 */ /* 0x000fc400078e004c */
[----:B------:R-:W2:Y:S02]  /*07b0*/  LDG.E.128 R72, desc[UR8][R72.64] ;  /* 0x0000000848487981 */ /* 0x000ea4000c1e1d00 */
[----:B------:R-:W-:Y:S02]  /*07c0*/  IMAD.WIDE.U32 R80, R153, 0x10, R76 ;  /* 0x0000001099507825 */ /* 0x000fe400078e004c */
[----:B------:R-:W2:Y:S02]  /*07d0*/  LDG.E.128 R76, desc[UR8][R78.64] ;  /* 0x000000084e4c7981 */ /* 0x000ea4000c1e1d00 */
[----:B----4-:R-:W-:Y:S02]  /*07e0*/  IMAD.WIDE R162, R90, 0x4, R162 ;  /* 0x000000045aa27825 */ /* 0x010fe400078e02a2 */
[----:B------:R-:W4:Y:S04]  /*07f0*/  LDG.E.128 R80, desc[UR8][R80.64] ;  /* 0x0000000850507981 */ /* 0x000f28000c1e1d00 */
[----:B------:R1:W4:Y:S01]  /*0800*/  LDG.E R150, desc[UR8][R162.64] ;  /* 0x00000008a2967981 */ /* 0x000322000c1e1900 */
[----:B------:R-:W-:-:S04]  /*0810*/  ISETP.NE.U32.AND P1, PT, RZ, UR10, PT ;  /* 0x0000000aff007c0c */ /* 0x000fc8000bf25070 */
[----:B------:R-:W-:-:S13]  /*0820*/  ISETP.NE.AND.EX P1, PT, RZ, UR11, PT, P1 ;  /* 0x0000000bff007c0c */ /* 0x000fda000bf25310 */
        /* <DEDUP_REMOVED lines=8> */
[----:B-----5:R0:W5:Y:S03]  /*08b0*/  @P1 LDG.E.128 R44, desc[UR8][R166.64] ;  /* 0x00000008a62c1981 */ /* 0x020166000c1e1d00 */
[----:B------:R-:W-:Y:S01]  /*08c0*/  @P1 IMAD.WIDE.U32 R170, R157, 0x10, R172 ;  /* 0x000000109daa1825 */ /* 0x000fe200078e00ac */
[----:B------:R1:W5:Y:S03]  /*08d0*/  @P1 LDG.E.128 R48, desc[UR8][R162.64] ;  /* 0x00000008a2301981 */ /* 0x000366000c1e1d00 */
[----:B------:R-:W-:Y:S01]  /*08e0*/  @P0 IMAD.WIDE R164, R90, 0x2, R164 ;  /* 0x000000025aa40825 */ /* 0x000fe200078e02a4 */
[----:B------:R1:W5:Y:S03]  /*08f0*/  @P1 LDG.E.128 R52, desc[UR8][R170.64] ;  /* 0x00000008aa341981 */ /* 0x000366000c1e1d00 */
[----:B------:R-:W-:Y:S01]  /*0900*/  @P1 IMAD.WIDE.U32 R172, R155, 0x10, R174 ;  /* 0x000000109bac1825 */ /* 0x000fe200078e00ae */
[----:B------:R-:W5:Y:S04]  /*0910*/  @P0 LDG.E.U16 R158, desc[UR8][R164.64] ;  /* 0x00000008a49e0981 */ /* 0x000f68000c1e1500 */
[----:B------:R-:W5:Y:S01]  /*0920*/  @P1 LDG.E.128 R56, desc[UR8][R172.64] ;  /* 0x00000008ac381981 */ /* 0x000f62000c1e1d00 */
[----:B------:R-:W-:-:S05]  /*0930*/  @P1 IMAD.WIDE.U32 R174, R153, 0x10, R176 ;  /* 0x0000001099ae1825 */ /* 0x000fca00078e00b0 */
[----:B------:R1:W5:Y:S01]  /*0940*/  @P1 LDG.E.128 R60, desc[UR8][R174.64] ;  /* 0x00000008ae3c1981 */ /* 0x000362000c1e1d00 */
[----:B---3--:R-:W-:Y:S02]  /*0950*/  FSEL R0, R0, RZ, !P2 ;  /* 0x000000ff00007208 */ /* 0x008fe40005000000 */
[----:B0-----:R-:W-:Y:S02]  /*0960*/  MOV R167, R2 ;  /* 0x0000000200a77202 */ /* 0x001fe40000000f00 */
[----:B------:R-:W-:Y:S02]  /*0970*/  SHF.R.U64 R168, R2, 0x10, R3 ;  /* 0x0000001002a87819 */ /* 0x000fe40000001203 */
[----:B------:R-:W-:Y:S01]  /*0980*/  SHF.L.U32 R167, R167, 0x10, RZ ;  /* 0x00000010a7a77819 */ /* 0x000fe200000006ff */
[C---:B--2---:R-:W-:Y:S01]  /*0990*/  FADD.FTZ R179, -R0.reuse, R65 ;  /* 0x0000004100b37221 */ /* 0x044fe20000010100 */
[C---:B------:R-:W-:Y:S01]  /*09a0*/  FADD.FTZ R177, -R0.reuse, R64 ;  /* 0x0000004000b17221 */ /* 0x040fe20000010100 */
[C---:B------:R-:W-:Y:S01]  /*09b0*/  FADD.FTZ R181, -R0.reuse, R66 ;  /* 0x0000004200b57221 */ /* 0x040fe20000010100 */
[----:B------:R-:W-:Y:S01]  /*09c0*/  MOV R64, R3 ;  /* 0x0000000300407202 */ /* 0x000fe20000000f00 */
[----:B------:R-:W-:Y:S01]  /*09d0*/  FADD.FTZ R67, -R0, R67 ;  /* 0x0000004300437221 */ /* 0x000fe20000010100 */
[----:B------:R-:W-:-:S02]  /*09e0*/  SHF.R.U32.HI R186, RZ, 0x10, R3 ;  /* 0x00000010ffba7819 */ /* 0x000fc40000011603 */
[--C-:B------:R-:W-:Y:S02]  /*09f0*/  SHF.R.U64 R188, R84, 0x10, R85.reuse ;  /* 0x0000001054bc7819 */ /* 0x100fe40000001255 */
[----:B------:R-:W-:Y:S02]  /*0a00*/  MOV R185, R85 ;  /* 0x0000005500b97202 */ /* 0x000fe40000000f00 */
[----:B------:R-:W-:Y:S02]  /*0a10*/  SHF.R.U32.HI R190, RZ, 0x10, R85 ;  /* 0x00000010ffbe7819 */ /* 0x000fe40000011655 */
[--C-:B------:R-:W-:Y:S02]  /*0a20*/  SHF.R.U64 R200, R160, 0x10, R161.reuse ;  /* 0x00000010a0c87819 */ /* 0x100fe400000012a1 */
[----:B------:R-:W-:Y:S01]  /*0a30*/  MOV R197, R161 ;  /* 0x000000a100c57202 */ /* 0x000fe20000000f00 */
[C---:B-1----:R-:W-:Y:S01]  /*0a40*/  FADD.FTZ R163, -R0.reuse, R68 ;  /* 0x0000004400a37221 */ /* 0x042fe20000010100 */
[----:B------:R-:W-:Y:S01]  /*0a50*/  SHF.R.U32.HI R202, RZ, 0x10, R161 ;  /* 0x00000010ffca7819 */ /* 0x000fe200000116a1 */
        /* <DEDUP_REMOVED lines=12> */
[C---:B----4-:R-:W-:Y:S01]  /*0b20*/  FADD.FTZ R161, -R0.reuse, R80 ;  /* 0x0000005000a17221 */ /* 0x050fe20000010100 */
[----:B------:R-:W-:Y:S01]  /*0b30*/  FADD.FTZ R65, -R0, R81 ;  /* 0x0000005100417221 */ /* 0x000fe20000010100 */
[----:B------:R-:W-:Y:S01]  /*0b40*/  FMUL.FTZ R184, R150, R179 ;  /* 0x000000b396b87220 */ /* 0x000fe20000410000 */
[C---:B------:R-:W-:Y:S01]  /*0b50*/  FADD.FTZ R165, -R0.reuse, R82 ;  /* 0x0000005200a57221 */ /* 0x040fe20000010100 */
[----:B------:R-:W-:Y:S01]  /*0b60*/  FADD.FTZ R3, -R0, R83 ;  /* 0x0000005300037221 */ /* 0x000fe20000010100 */
[----:B------:R-:W-:Y:S01]  /*0b70*/  FMUL.FTZ R179, R40, R167 ;  /* 0x000000a728b37220 */ /* 0x000fe20000410000 */
[C---:B------:R-:W-:Y:S01]  /*0b80*/  FMUL.FTZ R0, R150.reuse, R177 ;  /* 0x000000b196007220 */ /* 0x040fe20000410000 */
[----:B------:R-:W-:Y:S01]  /*0b90*/  FMUL.FTZ R182, R150, R181 ;  /* 0x000000b596b67220 */ /* 0x000fe20000410000 */
[----:B------:R-:W-:Y:S01]  /*0ba0*/  SHF.L.U32 R181, R64, 0x10, RZ ;  /* 0x0000001040b57819 */ /* 0x000fe200000006ff */
[----:B------:R-:W-:Y:S01]  /*0bb0*/  FMUL.FTZ R180, R150, R67 ;  /* 0x0000004396b47220 */ /* 0x000fe20000410000 */
[----:B------:R-:W-:Y:S01]  /*0bc0*/  FMUL.FTZ R177, R41, R168 ;  /* 0x000000a829b17220 */ /* 0x000fe20000410000 */
[----:B------:R-:W-:Y:S01]  /*0bd0*/  FADD.FTZ R2, RZ, R179 ;  /* 0x000000b3ff027221 */ /* 0x000fe20000010000 */
[----:B------:R-:W-:Y:S01]  /*0be0*/  FFMA.FTZ R67, R0, R179, RZ ;  /* 0x000000b300437223 */ /* 0x000fe200000100ff */
[----:B------:R-:W-:Y:S01]  /*0bf0*/  MOV R183, R84 ;  /* 0x0000005400b77202 */ /* 0x000fe20000000f00 */
[----:B------:R-:W-:Y:S01]  /*0c00*/  FMUL.FTZ R173, R42, R181 ;  /* 0x000000b52aad7220 */ /* 0x000fe20000410000 */
[----:B------:R-:W-:Y:S01]  /*0c10*/  SHF.L.U32 R186, R186, 0x10, RZ ;  /* 0x00000010baba7819 */ /* 0x000fe200000006ff */
[----:B------:R-:W-:Y:S01]  /*0c20*/  FADD.FTZ R2, R177, R2 ;  /* 0x00000002b1027221 */ /* 0x000fe20000010000 */
[----:B------:R-:W-:Y:S01]  /*0c30*/  FFMA.FTZ R67, R184, R177, R67 ;  /* 0x000000b1b8437223 */ /* 0x000fe20000010043 */
[----:B------:R-:W-:-:S02]  /*0c40*/  SHF.R.U64 R196, R88, 0x10, R89 ;  /* 0x0000001058c47819 */ /* 0x000fc40000001259 */
[----:B------:R-:W-:Y:S01]  /*0c50*/  MOV R193, R89 ;  /* 0x0000005900c17202 */ /* 0x000fe20000000f00 */
[----:B------:R-:W-:Y:S01]  /*0c60*/  FADD.FTZ R2, R173, R2 ;  /* 0x00000002ad027221 */ /* 0x000fe20000010000 */
[----:B------:R-:W-:Y:S01]  /*0c70*/  SHF.R.U32.HI R198, RZ, 0x10, R89 ;  /* 0x00000010ffc67819 */ /* 0x000fe20000011659 */
[----:B------:R-:W-:Y:S01]  /*0c80*/  FMUL.FTZ R89, R43, R186 ;  /* 0x000000ba2b597220 */ /* 0x000fe20000410000 */
[----:B------:R-:W-:Y:S01]  /*0c90*/  SHF.L.U32 R183, R183, 0x10, RZ ;  /* 0x00000010b7b77819 */ /* 0x000fe200000006ff */
[----:B------:R-:W-:Y:S01]  /*0ca0*/  FFMA.FTZ R67, R182, R173, R67 ;  /* 0x000000adb6437223 */ /* 0x000fe20000010043 */
[----:B------:R-:W-:Y:S02]  /*0cb0*/  MOV R187, R86 ;  /* 0x0000005600bb7202 */ /* 0x000fe40000000f00 */
[----:B------:R-:W-:Y:S01]  /*0cc0*/  SHF.R.U64 R192, R86, 0x10, R87 ;  /* 0x0000001056c07819 */ /* 0x000fe20000001257 */
[----:B------:R-:W-:Y:S01]  /*0cd0*/  FMUL.FTZ R86, R150, R175 ;  /* 0x000000af96567220 */ /* 0x000fe20000410000 */
[----:B------:R-:W-:Y:S01]  /*0ce0*/  SHF.L.U32 R188, R188, 0x10, RZ ;  /* 0x00000010bcbc7819 */ /* 0x000fe200000006ff */
[----:B------:R-:W-:Y:S01]  /*0cf0*/  FMUL.FTZ R175, R36, R183 ;  /* 0x000000b724af7220 */ /* 0x000fe20000410000 */
[----:B------:R-:W-:Y:S01]  /*0d00*/  FADD.FTZ R2, R89, R2 ;  /* 0x0000000259027221 */ /* 0x000fe20000010000 */
[----:B------:R-:W-:Y:S01]  /*0d10*/  FMUL.FTZ R178, R150, R163 ;  /* 0x000000a396b27220 */ /* 0x000fe20000410000 */
[----:B------:R-:W-:Y:S01]  /*0d20*/  FFMA.FTZ R67, R180, R89, R67 ;  /* 0x00000059b4437223 */ /* 0x000fe20000010043 */
[C---:B------:R-:W-:Y:S01]  /*0d30*/  FMUL.FTZ R174, R150.reuse, R171 ;  /* 0x000000ab96ae7220 */ /* 0x040fe20000410000 */
[----:B------:R-:W-:Y:S01]  /*0d40*/  SHF.L.U32 R185, R185, 0x10, RZ ;  /* 0x00000010b9b97819 */ /* 0x000fe200000006ff */
[----:B------:R-:W-:Y:S01]  /*0d50*/  FMUL.FTZ R171, R37, R188 ;  /* 0x000000bc25ab7220 */ /* 0x000fe20000410000 */
[----:B------:R-:W-:Y:S01]  /*0d60*/  FADD.FTZ R2, R175, R2 ;  /* 0x00000002af027221 */ /* 0x000fe20000010000 */
[----:B------:R-:W-:Y:S01]  /*0d70*/  FMUL.FTZ R176, R150, R69 ;  /* 0x0000004596b07220 */ /* 0x000fe20000410000 */
[----:B------:R-:W-:Y:S01]  /*0d80*/  FFMA.FTZ R67, R178, R175, R67 ;  /* 0x000000afb2437223 */ /* 0x000fe20000010043 */
[----:B------:R-:W-:Y:S01]  /*0d90*/  MOV R189, R87 ;  /* 0x0000005700bd7202 */ /* 0x000fe20000000f00 */
[----:B------:R-:W-:Y:S01]  /*0da0*/  FADD.FTZ R2, R171, R2 ;  /* 0x00000002ab027221 */ /* 0x000fe20000010000 */
[----:B------:R-:W-:Y:S01]  /*0db0*/  SHF.R.U32.HI R194, RZ, 0x10, R87 ;  /* 0x00000010ffc27819 */ /* 0x000fe20000011657 */
[----:B------:R-:W-:Y:S01]  /*0dc0*/  FMUL.FTZ R87, R38, R185 ;  /* 0x000000b926577220 */ /* 0x000fe20000410000 */
[----:B------:R-:W-:Y:S01]  /*0dd0*/  SHF.L.U32 R190, R190, 0x10, RZ ;  /* 0x00000010bebe7819 */ /* 0x000fe200000006ff */
[----:B------:R-:W-:Y:S01]  /*0de0*/  FFMA.FTZ R67, R176, R171, R67 ;  /* 0x000000abb0437223 */ /* 0x000fe20000010043 */
[C---:B------:R-:W-:Y:S01]  /*0df0*/  FMUL.FTZ R170, R150.reuse, R85 ;  /* 0x0000005596aa7220 */ /* 0x040fe20000410000 */
[----:B------:R-:W-:Y:S01]  /*0e00*/  SHF.L.U32 R187, R187, 0x10, RZ ;  /* 0x00000010bbbb7819 */ /* 0x000fe200000006ff */
[----:B------:R-:W-:Y:S01]  /*0e10*/  FADD.FTZ R2, R87, R2 ;  /* 0x0000000257027221 */ /* 0x000fe20000010000 */
[----:B------:R-:W-:Y:S01]  /*0e20*/  FMUL.FTZ R85, R39, R190 ;  /* 0x000000be27557220 */ /* 0x000fe20000410000 */
        /* <DEDUP_REMOVED lines=8> */
[----:B------:R-:W-:Y:S01]  /*0eb0*/  MOV R191, R88 ;  /* 0x0000005800bf7202 */ /* 0x000fe20000000f00 */
[----:B------:R-:W-:Y:S01]  /*0ec0*/  FADD.FTZ R2, R83, R2 ;  /* 0x0000000253027221 */ /* 0x000fe20000010000 */
        /* <DEDUP_REMOVED lines=21> */
[----:B------:R-:W-:Y:S01]  /*1020*/  MOV R195, R160 ;  /* 0x000000a000c37202 */ /* 0x000fe20000000f00 */
        /* <DEDUP_REMOVED lines=63> */
.L_x_4848:
[----:B------:R-:W-:Y:S05]  /*1420*/  BSYNC.RECONVERGENT B0 ;  /* 0x0000000000007941 */ /* 0x000fea0003800200 */
.L_x_4847:
[----:B------:R-:W1:Y:S08]  /*1430*/  S2UR UR5, SR_CgaCtaId ;  /* 0x00000000000579c3 */ /* 0x000e700000008800 */
[----:B------:R-:W-:Y:S01]  /*1440*/  BAR.SYNC.DEFER_BLOCKING 0x0 ;  /* 0x0000000000007b1d */ /* 0x000fe20000010000 */
[----:B------:R-:W-:Y:S01]  /*1450*/  UISETP.NE.U32.AND UP0, UPT, UR10, URZ, UPT ;  /* 0x000000ff0a00728c */ /* 0x000fe2000bf05070 */
[----:B------:R-:W-:-:S02]  /*1460*/  HFMA2 R154, -RZ, RZ, 1.875, 0 ;  /* 0x3f800000ff9a7431 */ /* 0x000fc400000001ff */
[----:B------:R-:W-:Y:S01]  /*1470*/  FFMA.FTZ R151, R0, R167, R151 ;  /* 0x000000a700977223 */ /* 0x000fe20000010097 */
[----:B------:R-:W-:Y:S01]  /*1480*/  FADD.FTZ R130, R167, R130 ;  /* 0x00000082a7827221 */ /* 0x000fe20000010000 */
[----:B------:R-:W-:Y:S01]  /*1490*/  UISETP.NE.AND.EX UP0, UPT, UR11, URZ, UPT, UP0 ;  /* 0x000000ff0b00728c */ /* 0x000fe2000bf05300 */
[----:B------:R-:W-:Y:S01]  /*14a0*/  FFMA.FTZ R149, R184, R168, R149 ;  /* 0x000000a8b8957223 */ /* 0x000fe20000010095 */
[----:B------:R-:W-:Y:S01]  /*14b0*/  UMOV UR4, 0x400 ;  /* 0x0000040000047882 */ /* 0x000fe20000000000 */
        /* <DEDUP_REMOVED lines=63> */
[-CC-:B------:R-:W-:Y:S01]  /*18b0*/  FFMA.FTZ R174, R174, R168.reuse, R167.reuse ;  /* 0x000000a8aeae7223 */ /* 0x180fe200000100a7 */
[----:B------:R-:W-:Y:S01]  /*18c0*/  FADD.FTZ R89, R89, -R180 ;  /* 0x800000b459597221 */ /* 0x000fe20000010000 */
[-CC-:B------:R-:W-:Y:S01]  /*18d0*/  FFMA.FTZ R172, R172, R168.reuse, R167.reuse ;  /* 0x000000a8acac7223 */ /* 0x180fe200000100a7 */
[----:B------:R-:W-:Y:S01]  /*18e0*/  FADD.FTZ R177, R177, -R184 ;  /* 0x800000b8b1b17221 */ /* 0x000fe20000010000 */
[----:B------:R-:W-:Y:S01]  /*18f0*/  FADD.FTZ R173, R173, -R182 ;  /* 0x800000b6adad7221 */ /* 0x000fe20000010000 */
[----:B------:R-:W-:Y:S01]  /*1900*/  FMUL.FTZ R89, R150, R89 ;  /* 0x0000005996597220 */ /* 0x000fe20000410000 */
[-CC-:B------:R-:W-:Y:S01]  /*1910*/  FFMA.FTZ R176, R176, R168.reuse, R167.reuse ;  /* 0x000000a8b0b07223 */ /* 0x180fe200000100a7 */
[----:B------:R-:W-:Y:S01]  /*1920*/  FADD.FTZ R87, R87, -R174 ;  /* 0x800000ae57577221 */ /* 0x000fe20000010000 */
[----:B------:R-:W-:Y:S01]  /*1930*/  FADD.FTZ R85, R85, -R172 ;  /* 0x800000ac55557221 */ /* 0x000fe20000010000 */
[-CC-:B------:R-:W-:Y:S01]  /*1940*/  FFMA.FTZ R178, R178, R168.reuse, R167.reuse ;  /* 0x000000a8b2b27223 */ /* 0x180fe200000100a7 */
[-CC-:B------:R-:W-:Y:S01]  /*1950*/  FFMA.FTZ R170, R170, R168.reuse, R167.reuse ;  /* 0x000000a8aaaa7223 */ /* 0x180fe200000100a7 */
[--C-:B------:R-:W-:Y:S01]  /*1960*/  FFMA.FTZ R0, R0, R168, R167.reuse ;  /* 0x000000a800007223 */ /* 0x100fe200000100a7 */
[----:B------:R-:W-:Y:S01]  /*1970*/  FMUL.FTZ R180, R89, R154 ;  /* 0x0000009a59b47220 */ /* 0x000fe20000410000 */
[C---:B------:R-:W-:Y:S01]  /*1980*/  FMUL.FTZ R3, R150.reuse, R177 ;  /* 0x000000b196037220 */ /* 0x040fe20000410000 */
[C---:B------:R-:W-:Y:S01]  /*1990*/  FMUL.FTZ R173, R150.reuse, R173 ;  /* 0x000000ad96ad7220 */ /* 0x040fe20000410000 */
[----:B------:R-:W-:Y:S01]  /*19a0*/  FADD.FTZ R171, R171, -R176 ;  /* 0x800000b0abab7221 */ /* 0x000fe20000010000 */
[C---:B------:R-:W-:Y:S01]  /*19b0*/  FMUL.FTZ R87, R150.reuse, R87 ;  /* 0x0000005796577220 */ /* 0x040fe20000410000 */
[C---:B------:R-:W-:Y:S01]  /*19c0*/  FMUL.FTZ R85, R150.reuse, R85 ;  /* 0x0000005596557220 */ /* 0x040fe20000410000 */
[----:B------:R-:W-:Y:S01]  /*19d0*/  FADD.FTZ R175, R175, -R178 ;  /* 0x800000b2afaf7221 */ /* 0x000fe20000010000 */
[----:B------:R-:W-:Y:S01]  /*19e0*/  FADD.FTZ R83, R83, -R170 ;  /* 0x800000aa53537221 */ /* 0x000fe20000010000 */
[----:B------:R-:W-:Y:S01]  /*19f0*/  FADD.FTZ R179, R179, -R0 ;  /* 0x80000000b3b37221 */ /* 0x000fe20000010000 */
[----:B------:R-:W-:Y:S01]  /*1a00*/  FMUL.FTZ R64, R7, R180 ;  /* 0x000000b407407220 */ /* 0x000fe20000410000 */
[-C--:B------:R-:W-:Y:S01]  /*1a10*/  FMUL.FTZ R0, R3, R154.reuse ;  /* 0x0000009a03007220 */ /* 0x080fe20000410000 */
[-C--:B------:R-:W-:Y:S01]  /*1a20*/  FMUL.FTZ R185, R173, R154.reuse ;  /* 0x0000009aadb97220 */ /* 0x080fe20000410000 */
[C---:B------:R-:W-:Y:S01]  /*1a30*/  FMUL.FTZ R171, R150.reuse, R171 ;  /* 0x000000ab96ab7220 */ /* 0x040fe20000410000 */
[-C--:B------:R-:W-:Y:S01]  /*1a40*/  FMUL.FTZ R87, R87, R154.reuse ;  /* 0x0000009a57577220 */ /* 0x080fe20000410000 */
[----:B------:R-:W-:Y:S01]  /*1a50*/  FMUL.FTZ R170, R85, R154 ;  /* 0x0000009a55aa7220 */ /* 0x000fe20000410000 */
[----:B------:R-:W-:Y:S01]  /*1a60*/  FMUL.FTZ R89, R150, R175 ;  /* 0x000000af96597220 */ /* 0x000fe20000410000 */
[--C-:B------:R-:W-:Y:S01]  /*1a70*/  FFMA.FTZ R86, R86, R168, R167.reuse ;  /* 0x000000a856567223 */ /* 0x100fe200000100a7 */
[----:B------:R-:W-:Y:S01]  /*1a80*/  FMUL.FTZ R83, R150, R83 ;  /* 0x0000005396537220 */ /* 0x000fe20000410000 */
[----:B------:R0:W-:Y:S01]  /*1a90*/  F2F.BF16.F32 R67, R64 ;  /* 0x0000004000437304 */ /* 0x0001e20000202000 */
[----:B------:R-:W-:Y:S01]  /*1aa0*/  FMUL.FTZ R2, R5, R0 ;  /* 0x0000000005027220 */ /* 0x000fe20000410000 */
[----:B------:R-:W-:Y:S01]  /*1ab0*/  FMUL.FTZ R3, R6, R185 ;  /* 0x000000b906037220 */ /* 0x000fe20000410000 */
[----:B------:R-:W-:Y:S01]  /*1ac0*/  FMUL.FTZ R158, R171, R154 ;  /* 0x0000009aab9e7220 */ /* 0x000fe20000410000 */
[----:B------:R-:W-:Y:S01]  /*1ad0*/  FMUL.FTZ R65, R11, R170 ;  /* 0x000000aa0b417220 */ /* 0x000fe20000410000 */
[-C--:B------:R-:W-:Y:S01]  /*1ae0*/  FMUL.FTZ R89, R89, R154.reuse ;  /* 0x0000009a59597220 */ /* 0x080fe20000410000 */
[----:B------:R-:W-:Y:S01]  /*1af0*/  FADD.FTZ R79, R79, -R86 ;  /* 0x800000564f4f7221 */ /* 0x000fe20000010000 */
[----:B------:R-:W-:Y:S01]  /*1b00*/  FMUL.FTZ R171, R83, R154 ;  /* 0x0000009a53ab7220 */ /* 0x000fe20000410000 */
[----:B------:R-:W-:Y:S01]  /*1b10*/  FMUL.FTZ R179, R150, R179 ;  /* 0x000000b396b37220 */ /* 0x000fe20000410000 */
[----:B0-----:R-:W-:Y:S01]  /*1b20*/  FMUL.FTZ R64, R10, R87 ;  /* 0x000000570a407220 */ /* 0x001fe20000410000 */
[----:B------:R0:W-:Y:S01]  /*1b30*/  F2F.BF16.F32 R70, R2 ;  /* 0x0000000200467304 */ /* 0x0001e20000202000 */
[----:B------:R-:W-:Y:S01]  /*1b40*/  FMUL.FTZ R79, R150, R79 ;  /* 0x0000004f964f7220 */ /* 0x000fe20000410000 */
[--C-:B------:R-:W-:Y:S01]  /*1b50*/  FFMA.FTZ R88, R88, R168, R167.reuse ;  /* 0x000000a858587223 */ /* 0x100fe200000100a7 */
[----:B------:R-:W-:Y:S01]  /*1b60*/  FMUL.FTZ R183, R179, R154 ;  /* 0x0000009ab3b77220 */ /* 0x000fe20000410000 */
[--C-:B------:R-:W-:Y:S01]  /*1b70*/  FFMA.FTZ R71, R84, R168, R167.reuse ;  /* 0x000000a854477223 */ /* 0x100fe200000100a7 */
[----:B------:R-:W-:Y:S01]  /*1b80*/  FMUL.FTZ R173, R79, R154 ;  /* 0x0000009a4fad7220 */ /* 0x000fe20000410000 */
[----:B------:R-:W-:Y:S01]  /*1b90*/  FADD.FTZ R81, R81, -R88 ;  /* 0x8000005851517221 */ /* 0x000fe20000010000 */
[-C--:B------:R-:W-:Y:S01]  /*1ba0*/  FFMA.FTZ R82, R82, R168.reuse, R167 ;  /* 0x000000a852527223 */ /* 0x080fe200000100a7 */
[----:B------:R1:W2:Y:S01]  /*1bb0*/  F2F.BF16.F32 R66, R3 ;  /* 0x0000000300427304 */ /* 0x0002a20000202000 */
[----:B0-----:R-:W-:Y:S01]  /*1bc0*/  FMUL.FTZ R2, R8, R89 ;  /* 0x0000005908027220 */ /* 0x001fe20000410000 */
[----:B------:R-:W-:Y:S01]  /*1bd0*/  FMUL.FTZ R81, R150, R81 ;  /* 0x0000005196517220 */ /* 0x000fe20000410000 */
[----:B------:R-:W-:Y:S01]  /*1be0*/  FADD.FTZ R85, R72, -R71 ;  /* 0x8000004748557221 */ /* 0x000fe20000010000 */
[----:B------:R-:W-:Y:S01]  /*1bf0*/  FMUL.FTZ R177, R4, R183 ;  /* 0x000000b704b17220 */ /* 0x000fe20000410000 */
[--C-:B------:R-:W-:Y:S01]  /*1c00*/  FFMA.FTZ R80, R80, R168, R167.reuse ;  /* 0x000000a850507223 */ /* 0x100fe200000100a7 */
[----:B------:R-:W-:Y:S01]  /*1c10*/  FMUL.FTZ R86, R81, R154 ;  /* 0x0000009a51567220 */ /* 0x000fe20000410000 */
[----:B------:R-:W-:Y:S01]  /*1c20*/  FMUL.FTZ R85, R150, R85 ;  /* 0x0000005596557220 */ /* 0x000fe20000410000 */
[----:B------:R0:W-:Y:S01]  /*1c30*/  F2F.BF16.F32 R69, R64 ;  /* 0x0000004000457304 */ /* 0x0001e20000202000 */
[----:B-1----:R-:W-:Y:S01]  /*1c40*/  FMUL.FTZ R3, R9, R158 ;  /* 0x0000009e09037220 */ /* 0x002fe20000410000 */
[----:B------:R-:W-:Y:S01]  /*1c50*/  FMUL.FTZ R71, R13, R86 ;  /* 0x000000560d477220 */ /* 0x000fe20000410000 */
[----:B------:R-:W-:Y:S01]  /*1c60*/  FADD.FTZ R181, R77, -R82 ;  /* 0x800000524db57221 */ /* 0x000fe20000010000 */
[----:B------:R-:W-:Y:S01]  /*1c70*/  FFMA.FTZ R74, R74, R168, R167 ;  /* 0x000000a84a4a7223 */ /* 0x000fe200000100a7 */
[----:B------:R-:W-:Y:S01]  /*1c80*/  FADD.FTZ R73, R73, -R80 ;  /* 0x8000005049497221 */ /* 0x000fe20000010000 */
[----:B------:R-:W-:Y:S01]  /*1c90*/  FMUL.FTZ R88, R85, R154 ;  /* 0x0000009a55587220 */ /* 0x000fe20000410000 */
[----:B--2---:R-:W-:Y:S01]  /*1ca0*/  PRMT R175, R66, 0x5410, R67 ;  /* 0x0000541042af7816 */ /* 0x004fe20000000043 */
[----:B------:R1:W2:Y:S01]  /*1cb0*/  F2F.BF16.F32 R172, R65 ;  /* 0x0000004100ac7304 */ /* 0x0002a20000202000 */
[----:B0-----:R-:W-:Y:S01]  /*1cc0*/  FMUL.FTZ R64, R12, R171 ;  /* 0x000000ab0c407220 */ /* 0x001fe20000410000 */
[----:B------:R-:W-:Y:S01]  /*1cd0*/  FADD.FTZ R75, R75, -R74 ;  /* 0x8000004a4b4b7221 */ /* 0x000fe20000010000 */
[----:B------:R-:W-:Y:S01]  /*1ce0*/  FMUL.FTZ R72, R14, R173 ;  /* 0x000000ad0e487220 */ /* 0x000fe20000410000 */
[----:B------:R-:W-:Y:S01]  /*1cf0*/  FMUL.FTZ R73, R150, R73 ;  /* 0x0000004996497220 */ /* 0x000fe20000410000 */
[----:B------:R-:W-:-:S03]  /*1d00*/  FMUL.FTZ R74, R15, R88 ;  /* 0x000000580f4a7220 */ /* 0x000fc60000410000 */
[----:B------:R-:W-:Y:S01]  /*1d10*/  F2F.BF16.F32 R179, R2 ;  /* 0x0000000200b37304 */ /* 0x000fe20000202000 */
[----:B-1----:R-:W-:-:S04]  /*1d20*/  FFMA.FTZ R65, R78, R168, R167 ;  /* 0x000000a84e417223 */ /* 0x002fc800000100a7 */
[----:B------:R-:W-:Y:S01]  /*1d30*/  FADD.FTZ R79, R76, -R65 ;  /* 0x800000414c4f7221 */ /* 0x000fe20000010000 */
[----:B--2---:R-:W-:Y:S02]  /*1d40*/  PRMT R85, R69, 0x5410, R172 ;  /* 0x0000541045557816 */ /* 0x004fe400000000ac */
[----:B------:R0:W1:Y:S01]  /*1d50*/  F2F.BF16.F32 R68, R3 ;  /* 0x0000000300447304 */ /* 0x0000620000202000 */
[----:B------:R-:W-:Y:S01]  /*1d60*/  FMUL.FTZ R79, R150, R79 ;  /* 0x0000004f964f7220 */ /* 0x000fe20000410000 */
[----:B------:R-:W-:-:S04]  /*1d70*/  FMUL.FTZ R172, R73, R154 ;  /* 0x0000009a49ac7220 */ /* 0x000fc80000410000 */
[----:B------:R-:W-:Y:S02]  /*1d80*/  FMUL.FTZ R78, R17, R172 ;  /* 0x000000ac114e7220 */ /* 0x000fe40000410000 */
[----:B------:R2:W-:Y:S01]  /*1d90*/  F2F.BF16.F32 R83, R64 ;  /* 0x0000004000537304 */ /* 0x0005e20000202000 */
[----:B0-----:R-:W0:Y:S01]  /*1da0*/  LDC.64 R2, c[0x0][0x390] ;  /* 0x0000e400ff027b82 */ /* 0x001e220000000a00 */
[----:B-1----:R-:W-:-:S06]  /*1db0*/  IMAD.WIDE.U32 R68, R68, 0x10000, RZ ;  /* 0x0001000044447825 */ /* 0x002fcc00078e00ff */
[----:B------:R1:W-:Y:S01]  /*1dc0*/  F2F.BF16.F32 R77, R71 ;  /* 0x00000047004d7304 */ /* 0x0003e20000202000 */
[----:B--2---:R-:W2:Y:S07]  /*1dd0*/  LDC.64 R64, c[0x0][0x468] ;  /* 0x00011a00ff407b82 */ /* 0x004eae0000000a00 */
[----:B------:R-:W3:Y:S01]  /*1de0*/  F2F.BF16.F32 R177, R177 ;  /* 0x000000b100b17304 */ /* 0x000ee20000202000 */
[----:B-1----:R-:W-:-:S05]  /*1df0*/  IMAD.WIDE.U32 R70, R70, 0x10000, RZ ;  /* 0x0001000046467825 */ /* 0x002fca00078e00ff */
[----:B------:R-:W-:Y:S01]  /*1e00*/  LOP3.LUT R71, R175, R71, RZ, 0xfc, !PT ;  /* 0x00000047af477212 */ /* 0x000fe200078efcff */
[----:B------:R-:W-:Y:S01]  /*1e10*/  FMUL.FTZ R175, R79, R154 ;  /* 0x0000009a4faf7220 */ /* 0x000fe20000410000 */
[----:B------:R1:W-:Y:S01]  /*1e20*/  F2F.BF16.F32 R76, R72 ;  /* 0x00000048004c7304 */ /* 0x0003e20000202000 */
[----:B------:R-:W-:Y:S01]  /*1e30*/  FMUL.FTZ R79, R150, R75 ;  /* 0x0000004b964f7220 */ /* 0x000fe20000410000 */
[----:B0-----:R-:W-:-:S06]  /*1e40*/  IMAD.WIDE.U32 R66, R159, 0x8, R2 ;  /* 0x000000089f427825 */ /* 0x001fcc00078e0002 */
[----:B------:R2:W0:Y:S01]  /*1e50*/  F2F.BF16.F32 R81, R74 ;  /* 0x0000004a00517304 */ /* 0x0004220000202000 */
[----:B------:R-:W-:Y:S01]  /*1e60*/  FMUL.FTZ R174, R79, R154 ;  /* 0x0000009a4fae7220 */ /* 0x000fe20000410000 */
[----:B------:R-:W-:Y:S01]  /*1e70*/  LOP3.LUT R73, R85, R69, RZ, 0xfc, !PT ;  /* 0x0000004555497212 */ /* 0x000fe200078efcff */
[----:B------:R-:W-:Y:S01]  /*1e80*/  FMUL.FTZ R82, R18, R175 ;  /* 0x000000af12527220 */ /* 0x000fe20000410000 */
[----:B-1----:R-:W-:Y:S01]  /*1e90*/  LOP3.LUT R72, R68, R179, RZ, 0xfc, !PT ;  /* 0x000000b344487212 */ /* 0x002fe200078efcff */
[----:B------:R-:W4:Y:S01]  /*1ea0*/  LDG.E.64 R66, desc[UR8][R66.64] ;  /* 0x0000000842427981 */ /* 0x000f22000c1e1b00 */
[----:B---3--:R-:W-:Y:S01]  /*1eb0*/  LOP3.LUT R70, R70, R177, RZ, 0xfc, !PT ;  /* 0x000000b146467212 */ /* 0x008fe200078efcff */
[----:B--2---:R-:W-:-:S04]  /*1ec0*/  IMAD.WIDE.U32 R74, R159, 0x8, R64 ;  /* 0x000000089f4a7825 */ /* 0x004fc800078e0040 */
[----:B------:R-:W-:Y:S01]  /*1ed0*/  FMUL.FTZ R159, R150, R181 ;  /* 0x000000b5969f7220 */ /* 0x000fe20000410000 */
[----:B------:R1:W-:Y:S01]  /*1ee0*/  F2F.BF16.F32 R176, R78 ;  /* 0x0000004e00b07304 */ /* 0x0003e20000202000 */
[----:B------:R-:W-:Y:S02]  /*1ef0*/  FMUL.FTZ R84, R19, R174 ;  /* 0x000000ae13547220 */ /* 0x000fe40000410000 */
[----:B------:R-:W-:Y:S01]  /*1f00*/  FMUL.FTZ R159, R159, R154 ;  /* 0x0000009a9f9f7220 */ /* 0x000fe20000410000 */
[----:B------:R-:W-:-:S04]  /*1f10*/  IMAD.WIDE.U32 R68, R169, 0x8, R2 ;  /* 0x00000008a9447825 */ /* 0x000fc800078e0002 */
[----:B-1----:R-:W-:-:S04]  /*1f20*/  IMAD.WIDE.U32 R78, R169, 0x8, R64 ;  /* 0x00000008a94e7825 */ /* 0x002fc800078e0040 */
[----:B------:R-:W-:Y:S01]  /*1f30*/  FMUL.FTZ R169, R16, R159 ;  /* 0x0000009f10a97220 */ /* 0x000fe20000410000 */
[----:B------:R1:W-:Y:S01]  /*1f40*/  F2F.BF16.F32 R177, R82 ;  /* 0x0000005200b17304 */ /* 0x0003e20000202000 */
[----:B------:R2:W-:Y:S01]  /*1f50*/  STG.E.64 desc[UR8][R74.64], R70 ;  /* 0x000000464a007986 */ /* 0x0005e2000c101b08 */
[----:B0-----:R-:W-:Y:S01]  /*1f60*/  PRMT R85, R76, 0x5410, R81 ;  /* 0x000054104c557816 */ /* 0x001fe20000000051 */
[----:B------:R-:W-:Y:S02]  /*1f70*/  IMAD.WIDE.U32 R80, R157, 0x8, R2 ;  /* 0x000000089d507825 */ /* 0x000fe400078e0002 */
[----:B------:R-:W3:Y:S03]  /*1f80*/  LDG.E.64 R68, desc[UR8][R68.64] ;  /* 0x0000000844447981 */ /* 0x000ee6000c1e1b00 */
[----:B------:R-:W0:Y:S01]  /*1f90*/  F2F.BF16.F32 R178, R84 ;  /* 0x0000005400b27304 */ /* 0x000e220000202000 */
[----:B------:R5:W-:Y:S07]  /*1fa0*/  STG.E.64 desc[UR8][R78.64], R72 ;  /* 0x000000484e007986 */ /* 0x000bee000c101b08 */
[----:B------:R-:W5:Y:S01]  /*1fb0*/  F2F.BF16.F32 R169, R169 ;  /* 0x000000a900a97304 */ /* 0x000f620000202000 */
[----:B--2---:R-:W-:Y:S01]  /*1fc0*/  IMAD.WIDE.U32 R74, R77, 0x10000, RZ ;  /* 0x000100004d4a7825 */ /* 0x004fe200078e00ff */
[----:B------:R-:W2:Y:S02]  /*1fd0*/  LDG.E.64 R70, desc[UR8][R80.64] ;  /* 0x0000000850467981 */ /* 0x000ea4000c1e1b00 */
[----:B------:R-:W-:Y:S01]  /*1fe0*/  LOP3.LUT R74, R74, R83, RZ, 0xfc, !PT ;  /* 0x000000534a4a7212 */ /* 0x000fe200078efcff */
[----:B-1----:R-:W-:Y:S01]  /*1ff0*/  IMAD.WIDE.U32 R82, R157, 0x8, R64 ;  /* 0x000000089d527825 */ /* 0x002fe200078e0040 */
[----:B------:R-:W-:-:S02]  /*2000*/  LOP3.LUT R75, R85, R75, RZ, 0xfc, !PT ;  /* 0x0000004b554b7212 */ /* 0x000fc400078efcff */
[----:B0-----:R-:W-:Y:S01]  /*2010*/  PRMT R177, R177, 0x5410, R178 ;  /* 0x00005410b1b17816 */ /* 0x001fe200000000b2 */
[----:B------:R-:W-:-:S04]  /*2020*/  IMAD.WIDE.U32 R84, R155, 0x8, R2 ;  /* 0x000000089b547825 */ /* 0x000fc800078e0002 */
[----:B------:R-:W-:Y:S01]  /*2030*/  IMAD.WIDE.U32 R76, R176, 0x10000, RZ ;  /* 0x00010000b04c7825 */ /* 0x000fe200078e00ff */
[----:B------:R0:W-:Y:S03]  /*2040*/  STG.E.64 desc[UR8][R82.64], R74 ;  /* 0x0000004a52007986 */ /* 0x0001e6000c101b08 */
[----:B-----5:R-:W-:Y:S01]  /*2050*/  IMAD.WIDE.U32 R78, R155, 0x8, R64 ;  /* 0x000000089b4e7825 */ /* 0x020fe200078e0040 */
[----:B------:R1:W5:Y:S01]  /*2060*/  LDG.E.64 R72, desc[UR8][R84.64] ;  /* 0x0000000854487981 */ /* 0x000362000c1e1b00 */
[----:B------:R-:W-:Y:S02]  /*2070*/  LOP3.LUT R77, R177, R77, RZ, 0xfc, !PT ;  /* 0x0000004db14d7212 */ /* 0x000fe400078efcff */
[----:B------:R-:W-:Y:S01]  /*2080*/  LOP3.LUT R76, R76, R169, RZ, 0xfc, !PT ;  /* 0x000000a94c4c7212 */ /* 0x000fe200078efcff */
[----:B------:R-:W-:-:S04]  /*2090*/  IMAD.WIDE.U32 R2, R153, 0x8, R2 ;  /* 0x0000000899027825 */ /* 0x000fc800078e0002 */
[----:B------:R1:W-:Y:S04]  /*20a0*/  STG.E.64 desc[UR8][R78.64], R76 ;  /* 0x0000004c4e007986 */ /* 0x0003e8000c101b08 */
[----:B------:R-:W5:Y:S01]  /*20b0*/  LDG.E.64 R2, desc[UR8][R2.64] ;  /* 0x0000000802027981 */ /* 0x000f62000c1e1b00 */
[-CC-:B------:R-:W-:Y:S01]  /*20c0*/  FFMA.FTZ R166, R166, R168.reuse, R167.reuse ;  /* 0x000000a8a6a67223 */ /* 0x180fe200000100a7 */
[-CC-:B------:R-:W-:Y:S01]  /*20d0*/  FFMA.FTZ R165, R165, R168.reuse, R167.reuse ;  /* 0x000000a8a5a57223 */ /* 0x180fe200000100a7 */
[-C--:B0-----:R-:W-:Y:S02]  /*20e0*/  FFMA.FTZ R75, R162, R168.reuse, R167 ;  /* 0x000000a8a24b7223 */ /* 0x081fe400000100a7 */
        /* <DEDUP_REMOVED lines=8> */
[-C--:B-1----:R-:W-:Y:S01]  /*2170*/  FMUL.FTZ R84, R163, R154.reuse ;  /* 0x0000009aa3547220 */ /* 0x082fe20000410000 */
[-C--:B------:R-:W-:Y:S01]  /*2180*/  FMUL.FTZ R165, R165, R154.reuse ;  /* 0x0000009aa5a57220 */ /* 0x080fe20000410000 */
[----:B------:R-:W-:Y:S01]  /*2190*/  FMUL.FTZ R82, R75, R154 ;  /* 0x0000009a4b527220 */ /* 0x000fe20000410000 */
[----:B------:R-:W-:Y:S01]  /*21a0*/  FMUL.FTZ R161, R150, R161 ;  /* 0x000000a196a17220 */ /* 0x000fe20000410000 */
[----:B------:R-:W-:Y:S01]  /*21b0*/  FMUL.FTZ R77, R23, R84 ;  /* 0x00000054174d7220 */ /* 0x000fe20000410000 */
[----:B------:R-:W-:Y:S01]  /*21c0*/  FMUL.FTZ R80, R22, R165 ;  /* 0x000000a516507220 */ /* 0x000fe20000410000 */
[----:B------:R-:W-:Y:S01]  /*21d0*/  FMUL.FTZ R83, R21, R82 ;  /* 0x0000005215537220 */ /* 0x000fe20000410000 */
[----:B------:R-:W-:-:S02]  /*21e0*/  FMUL.FTZ R161, R161, R154 ;  /* 0x0000009aa1a17220 */ /* 0x000fc40000410000 */
[----:B------:R0:W-:Y:S08]  /*21f0*/  F2F.BF16.F32 R76, R80 ;  /* 0x00000050004c7304 */ /* 0x0001f00000202000 */
[----:B------:R-:W1:Y:S01]  /*2200*/  F2F.BF16.F32 R77, R77 ;  /* 0x0000004d004d7304 */ /* 0x000e620000202000 */
[----:B0-----:R-:W-:-:S07]  /*2210*/  FMUL.FTZ R80, R20, R161 ;  /* 0x000000a114507220 */ /* 0x001fce0000410000 */
[----:B------:R-:W0:Y:S08]  /*2220*/  F2F.BF16.F32 R74, R83 ;  /* 0x00000053004a7304 */ /* 0x000e300000202000 */
[----:B------:R-:W4:Y:S01]  /*2230*/  F2F.BF16.F32 R81, R80 ;  /* 0x0000005000517304 */ /* 0x000f220000202000 */
[----:B-1----:R-:W-:Y:S01]  /*2240*/  PRMT R85, R76, 0x5410, R77 ;  /* 0x000054104c557816 */ /* 0x002fe2000000004d */
[----:B0-----:R-:W-:-:S04]  /*2250*/  IMAD.WIDE.U32 R74, R74, 0x10000, RZ ;  /* 0x000100004a4a7825 */ /* 0x001fc800078e00ff */
[----:B------:R-:W-:Y:S01]  /*2260*/  IMAD.WIDE.U32 R64, R153, 0x8, R64 ;  /* 0x0000000899407825 */ /* 0x000fe200078e0040 */
[C---:B----4-:R-:W-:Y:S02]  /*2270*/  SHF.L.U32 R76, R66.reuse, 0x10, RZ ;  /* 0x00000010424c7819 */ /* 0x050fe400000006ff */
[--C-:B------:R-:W-:Y:S02]  /*2280*/  SHF.R.U64 R150, R66, 0x10, R67.reuse ;  /* 0x0000001042967819 */ /* 0x100fe40000001243 */
[----:B------:R-:W-:Y:S01]  /*2290*/  LOP3.LUT R66, R74, R81, RZ, 0xfc, !PT ;  /* 0x000000514a427212 */ /* 0x000fe200078efcff */
[----:B------:R-:W-:Y:S01]  /*22a0*/  FMUL.FTZ R183, R183, R76 ;  /* 0x0000004cb7b77220 */ /* 0x000fe20000410000 */
[----:B------:R-:W-:Y:S02]  /*22b0*/  SHF.R.U32.HI R79, RZ, 0x10, R67 ;  /* 0x00000010ff4f7819 */ /* 0x000fe40000011643 */
[----:B------:R-:W-:Y:S02]  /*22c0*/  SHF.L.U32 R78, R67, 0x10, RZ ;  /* 0x00000010434e7819 */ /* 0x000fe400000006ff */
[----:B------:R-:W-:-:S02]  /*22d0*/  LOP3.LUT R67, R85, R75, RZ, 0xfc, !PT ;  /* 0x0000004b55437212 */ /* 0x000fc400078efcff */
[C---:B---3--:R-:W-:Y:S02]  /*22e0*/  SHF.L.U32 R74, R68.reuse, 0x10, RZ ;  /* 0x00000010444a7819 */ /* 0x048fe400000006ff */
[--C-:B------:R-:W-:Y:S02]  /*22f0*/  SHF.R.U64 R76, R68, 0x10, R69.reuse ;  /* 0x00000010444c7819 */ /* 0x100fe40000001245 */
[----:B------:R-:W-:Y:S02]  /*2300*/  SHF.L.U32 R68, R69, 0x10, RZ ;  /* 0x0000001045447819 */ /* 0x000fe400000006ff */
[----:B------:R-:W-:Y:S01]  /*2310*/  SHF.R.U32.HI R75, RZ, 0x10, R69 ;  /* 0x00000010ff4b7819 */ /* 0x000fe20000011645 */
[----:B------:R-:W-:Y:S01]  /*2320*/  FMUL.FTZ R181, R89, R74 ;  /* 0x0000004a59b57220 */ /* 0x000fe20000410000 */
[----:B------:R-:W-:Y:S01]  /*2330*/  SHF.L.U32 R69, R76, 0x10, RZ ;  /* 0x000000104c457819 */ /* 0x000fe200000006ff */
[----:B------:R-:W-:Y:S01]  /*2340*/  FMUL.FTZ R187, R87, R68 ;  /* 0x0000004457bb7220 */ /* 0x000fe20000410000 */
[----:B--2---:R-:W-:-:S03]  /*2350*/  SHF.R.U64 R74, R70, 0x10, R71 ;  /* 0x00000010464a7819 */ /* 0x004fc60000001247 */
[----:B------:R-:W-:Y:S01]  /*2360*/  FMUL.FTZ R182, R158, R69 ;  /* 0x000000459eb67220 */ /* 0x000fe20000410000 */
[----:B------:R-:W-:Y:S02]  /*2370*/  SHF.L.U32 R68, R71, 0x10, RZ ;  /* 0x0000001047447819 */ /* 0x000fe400000006ff */
[----:B------:R-:W-:Y:S02]  /*2380*/  SHF.L.U32 R69, R74, 0x10, RZ ;  /* 0x000000104a457819 */ /* 0x000fe400000006ff */
[----:B------:R-:W-:Y:S01]  /*2390*/  SHF.R.U32.HI R71, RZ, 0x10, R71 ;  /* 0x00000010ff477819 */ /* 0x000fe20000011647 */
[----:B------:R-:W-:Y:S02]  /*23a0*/  FMUL.FTZ R193, R173, R68 ;  /* 0x00000044adc17220 */ /* 0x000fe40000410000 */
[----:B------:R-:W-:Y:S01]  /*23b0*/  FMUL.FTZ R86, R86, R69 ;  /* 0x0000004556567220 */ /* 0x000fe20000410000 */
[----:B------:R-:W-:Y:S01]  /*23c0*/  SHF.L.U32 R69, R71, 0x10, RZ ;  /* 0x0000001047457819 */ /* 0x000fe200000006ff */
[----:B------:R0:W-:Y:S01]  /*23d0*/  STG.E.64 desc[UR8][R64.64], R66 ;  /* 0x0000004240007986 */ /* 0x0001e2000c101b08 */
[----:B-----5:R-:W-:-:S03]  /*23e0*/  SHF.L.U32 R68, R73, 0x10, RZ ;  /* 0x0000001049447819 */ /* 0x020fc600000006ff */
[----:B------:R-:W-:Y:S01]  /*23f0*/  FMUL.FTZ R88, R88, R69 ;  /* 0x0000004558587220 */ /* 0x000fe20000410000 */
[--C-:B------:R-:W-:Y:S02]  /*2400*/  SHF.R.U64 R71, R72, 0x10, R73.reuse ;  /* 0x0000001048477819 */ /* 0x100fe40000001249 */
[----:B------:R-:W-:Y:S01]  /*2410*/  SHF.R.U32.HI R69, RZ, 0x10, R73 ;  /* 0x00000010ff457819 */ /* 0x000fe20000011649 */
[----:B------:R-:W-:Y:S01]  /*2420*/  FMUL.FTZ R191, R175, R68 ;  /* 0x00000044afbf7220 */ /* 0x000fe20000410000 */
[----:B------:R-:W-:Y:S02]  /*2430*/  SHF.L.U32 R77, R150, 0x10, RZ ;  /* 0x00000010964d7819 */ /* 0x000fe400000006ff */
[----:B------:R-:W-:Y:S02]  /*2440*/  SHF.L.U32 R79, R79, 0x10, RZ ;  /* 0x000000104f4f7819 */ /* 0x000fe400000006ff */
[--C-:B------:R-:W-:Y:S02]  /*2450*/  SHF.R.U64 R68, R2, 0x10, R3.reuse ;  /* 0x0000001002447819 */ /* 0x100fe40000001203 */
[----:B0-----:R-:W-:-:S02]  /*2460*/  SHF.R.U32.HI R65, RZ, 0x10, R3 ;  /* 0x00000010ff417819 */ /* 0x001fc40000011603 */
        /* <DEDUP_REMOVED lines=22> */
.L_x_4850:
[-CC-:B------:R-:W-:Y:S01]  /*25d0*/  FFMA.FTZ R0, R0, R168.reuse, R167.reuse ;  /* 0x000000a800007223 */ /* 0x180fe200000100a7 */
[-CC-:B------:R-:W-:Y:S01]  /*25e0*/  FFMA.FTZ R180, R180, R168.reuse, R167.reuse ;  /* 0x000000a8b4b47223 */ /* 0x180fe200000100a7 */
[-CC-:B------:R-:W-:Y:S01]  /*25f0*/  FFMA.FTZ R182, R182, R168.reuse, R167.reuse ;  /* 0x000000a8b6b67223 */ /* 0x180fe200000100a7 */
[-CC-:B------:R-:W-:Y:S01]  /*2600*/  FFMA.FTZ R176, R176, R168.reuse, R167.reuse ;  /* 0x000000a8b0b07223 */ /* 0x180fe200000100a7 */
[----:B------:R-:W-:Y:S01]  /*2610*/  FADD.FTZ R179, R179, -R0 ;  /* 0x80000000b3b37221 */ /* 0x000fe20000010000 */
[----:B------:R-:W-:Y:S01]  /*2620*/  FADD.FTZ R67, R89, -R180 ;  /* 0x800000b459437221 */ /* 0x000fe20000010000 */
[----:B------:R-:W-:Y:S01]  /*2630*/  FADD.FTZ R3, R173, -R182 ;  /* 0x800000b6ad037221 */ /* 0x000fe20000010000 */
[-CC-:B------:R-:W-:Y:S01]  /*2640*/  FFMA.FTZ R172, R172, R168.reuse, R167.reuse ;  /* 0x000000a8acac7223 */ /* 0x180fe200000100a7 */
[C---:B------:R-:W-:Y:S01]  /*2650*/  FMUL.FTZ R64, R150.reuse, R179 ;  /* 0x000000b396407220 */ /* 0x040fe20000410000 */
[C---:B------:R-:W-:Y:S01]  /*2660*/  FMUL.FTZ R67, R150.reuse, R67 ;  /* 0x0000004396437220 */ /* 0x040fe20000410000 */
[----:B------:R-:W-:Y:S01]  /*2670*/  FMUL.FTZ R66, R150, R3 ;  /* 0x0000000396427220 */ /* 0x000fe20000410000 */
[--C-:B------:R-:W-:Y:S01]  /*2680*/  FFMA.FTZ R174, R174, R168, R167.reuse ;  /* 0x000000a8aeae7223 */ /* 0x100fe200000100a7 */
[-C--:B------:R-:W-:Y:S01]  /*2690*/  FMUL.FTZ R183, R64, R154.reuse ;  /* 0x0000009a40b77220 */ /* 0x080fe20000410000 */
[-C--:B------:R-:W-:Y:S01]  /*26a0*/  FMUL.FTZ R180, R67, R154.reuse ;  /* 0x0000009a43b47220 */ /* 0x080fe20000410000 */
[----:B------:R-:W-:Y:S01]  /*26b0*/  FMUL.FTZ R185, R66, R154 ;  /* 0x0000009a42b97220 */ /* 0x000fe20000410000 */
[----:B------:R-:W-:Y:S01]  /*26c0*/  FADD.FTZ R69, R171, -R176 ;  /* 0x800000b0ab457221 */ /* 0x000fe20000010000 */
[----:B------:R-:W-:Y:S01]  /*26d0*/  FMUL.FTZ R2, R4, R183 ;  /* 0x000000b704027220 */ /* 0x000fe20000410000 */
[----:B------:R-:W-:Y:S01]  /*26e0*/  FMUL.FTZ R71, R7, R180 ;  /* 0x000000b407477220 */ /* 0x000fe20000410000 */
[----:B------:R-:W-:Y:S01]  /*26f0*/  FADD.FTZ R171, R85, -R172 ;  /* 0x800000ac55ab7221 */ /* 0x000fe20000010000 */
[-CC-:B------:R-:W-:Y:S01]  /*2700*/  FFMA.FTZ R184, R184, R168.reuse, R167.reuse ;  /* 0x000000a8b8b87223 */ /* 0x180fe200000100a7 */
[----:B------:R-:W-:Y:S01]  /*2710*/  FMUL.FTZ R70, R6, R185 ;  /* 0x000000b906467220 */ /* 0x000fe20000410000 */
[----:B------:R-:W-:Y:S01]  /*2720*/  FADD.FTZ R87, R87, -R174 ;  /* 0x800000ae57577221 */ /* 0x000fe20000010000 */
[-CC-:B------:R-:W-:Y:S01]  /*2730*/  FFMA.FTZ R88, R88, R168.reuse, R167.reuse ;  /* 0x000000a858587223 */ /* 0x180fe200000100a7 */
[----:B------:R0:W-:Y:S01]  /*2740*/  F2F.BF16.F32 R89, R71 ;  /* 0x0000004700597304 */ /* 0x0001e20000202000 */
[----:B------:R-:W-:Y:S01]  /*2750*/  FADD.FTZ R65, R177, -R184 ;  /* 0x800000b8b1417221 */ /* 0x000fe20000010000 */
[----:B------:R-:W-:Y:S01]  /*2760*/  FMUL.FTZ R69, R150, R69 ;  /* 0x0000004596457220 */ /* 0x000fe20000410000 */
[----:B------:R-:W-:Y:S01]  /*2770*/  FADD.FTZ R177, R81, -R88 ;  /* 0x8000005851b17221 */ /* 0x000fe20000010000 */
[-CC-:B------:R-:W-:Y:S01]  /*2780*/  FFMA.FTZ R88, R86, R168.reuse, R167.reuse ;  /* 0x000000a856587223 */ /* 0x180fe200000100a7 */
[--C-:B------:R-:W-:Y:S01]  /*2790*/  FFMA.FTZ R178, R178, R168, R167.reuse ;  /* 0x000000a8b2b27223 */ /* 0x100fe200000100a7 */
[----:B------:R-:W-:Y:S01]  /*27a0*/  FMUL.FTZ R182, R69, R154 ;  /* 0x0000009a45b67220 */ /* 0x000fe20000410000 */
[-CC-:B------:R-:W-:Y:S01]  /*27b0*/  FFMA.FTZ R170, R170, R168.reuse, R167.reuse ;  /* 0x000000a8aaaa7223 */ /* 0x180fe200000100a7 */
[----:B------:R-:W-:Y:S01]  /*27c0*/  F2F.BF16.F32 R173, R2 ;  /* 0x0000000200ad7304 */ /* 0x000fe20000202000 */
[C---:B0-----:R-:W-:Y:S01]  /*27d0*/  FMUL.FTZ R71, R150.reuse, R171 ;  /* 0x000000ab96477220 */ /* 0x041fe20000410000 */
[----:B------:R-:W-:Y:S01]  /*27e0*/  FADD.FTZ R171, R79, -R88 ;  /* 0x800000584fab7221 */ /* 0x000fe20000010000 */
[----:B------:R-:W-:Y:S01]  /*27f0*/  FMUL.FTZ R65, R150, R65 ;  /* 0x0000004196417220 */ /* 0x000fe20000410000 */
[----:B------:R-:W-:Y:S01]  /*2800*/  FFMA.FTZ R179, R84, R168, R167 ;  /* 0x000000a854b37223 */ /* 0x000fe200000100a7 */
[----:B------:R-:W-:Y:S01]  /*2810*/  FMUL.FTZ R184, R71, R154 ;  /* 0x0000009a47b87220 */ /* 0x000fe20000410000 */
[----:B------:R-:W-:Y:S01]  /*2820*/  FADD.FTZ R175, R175, -R178 ;  /* 0x800000b2afaf7221 */ /* 0x000fe20000010000 */
[----:B------:R-:W-:Y:S01]  /*2830*/  FMUL.FTZ R85, R9, R182 ;  /* 0x000000b609557220 */ /* 0x000fe20000410000 */
[----:B------:R0:W1:Y:S01]  /*2840*/  F2F.BF16.F32 R2, R70 ;  /* 0x0000004600027304 */ /* 0x0000620000202000 */
[----:B------:R-:W-:Y:S01]  /*2850*/  FMUL.FTZ R79, R11, R184 ;  /* 0x000000b80b4f7220 */ /* 0x000fe20000410000 */
[----:B------:R-:W-:Y:S01]  /*2860*/  FADD.FTZ R83, R83, -R170 ;  /* 0x800000aa53537221 */ /* 0x000fe20000010000 */
[----:B------:R-:W-:Y:S01]  /*2870*/  FMUL.FTZ R0, R65, R154 ;  /* 0x0000009a41007220 */ /* 0x000fe20000410000 */
[----:B------:R-:W-:Y:S01]  /*2880*/  FADD.FTZ R179, R72, -R179 ;  /* 0x800000b348b37221 */ /* 0x000fe20000010000 */
[C---:B------:R-:W-:Y:S01]  /*2890*/  FMUL.FTZ R68, R150.reuse, R175 ;  /* 0x000000af96447220 */ /* 0x040fe20000410000 */
[----:B------:R-:W-:Y:S01]  /*28a0*/  FMUL.FTZ R72, R150, R83 ;  /* 0x0000005396487220 */ /* 0x000fe20000410000 */
[-CC-:B------:R-:W-:Y:S01]  /*28b0*/  FFMA.FTZ R82, R82, R168.reuse, R167.reuse ;  /* 0x000000a852527223 */ /* 0x180fe200000100a7 */
[-CC-:B------:R-:W-:Y:S01]  /*28c0*/  FFMA.FTZ R80, R80, R168.reuse, R167.reuse ;  /* 0x000000a850507223 */ /* 0x180fe200000100a7 */
[----:B0-----:R-:W-:Y:S01]  /*28d0*/  FMUL.FTZ R70, R150, R87 ;  /* 0x0000005796467220 */ /* 0x001fe20000410000 */
[----:B------:R-:W-:Y:S01]  /*28e0*/  F2F.BF16.F32 R79, R79 ;  /* 0x0000004f004f7304 */ /* 0x000fe20000202000 */
[--C-:B------:R-:W-:Y:S01]  /*28f0*/  FFMA.FTZ R83, R78, R168, R167.reuse ;  /* 0x000000a84e537223 */ /* 0x100fe200000100a7 */
[----:B------:R-:W-:Y:S01]  /*2900*/  FMUL.FTZ R3, R5, R0 ;  /* 0x0000000005037220 */ /* 0x000fe20000410000 */
[-C--:B------:R-:W-:Y:S01]  /*2910*/  FMUL.FTZ R187, R70, R154.reuse ;  /* 0x0000009a46bb7220 */ /* 0x080fe20000410000 */
[----:B------:R-:W-:Y:S01]  /*2920*/  FMUL.FTZ R181, R68, R154 ;  /* 0x0000009a44b57220 */ /* 0x000fe20000410000 */
[----:B------:R-:W-:Y:S01]  /*2930*/  FFMA.FTZ R78, R74, R168, R167 ;  /* 0x000000a84a4e7223 */ /* 0x000fe200000100a7 */
[----:B------:R-:W-:Y:S01]  /*2940*/  FMUL.FTZ R74, R150, R171 ;  /* 0x000000ab964a7220 */ /* 0x000fe20000410000 */
[----:B------:R-:W-:Y:S01]  /*2950*/  FMUL.FTZ R81, R10, R187 ;  /* 0x000000bb0a517220 */ /* 0x000fe20000410000 */
[----:B------:R0:W-:Y:S01]  /*2960*/  F2F.BF16.F32 R87, R85 ;  /* 0x0000005500577304 */ /* 0x0001e20000202000 */
[-C--:B------:R-:W-:Y:S01]  /*2970*/  FMUL.FTZ R189, R72, R154.reuse ;  /* 0x0000009a48bd7220 */ /* 0x080fe20000410000 */
[----:B------:R-:W-:Y:S01]  /*2980*/  FADD.FTZ R199, R77, -R82 ;  /* 0x800000524dc77221 */ /* 0x000fe20000010000 */
[----:B------:R-:W-:Y:S01]  /*2990*/  FADD.FTZ R201, R73, -R80 ;  /* 0x8000005049c97221 */ /* 0x000fe20000010000 */
[----:B------:R-:W-:Y:S01]  /*29a0*/  FADD.FTZ R171, R76, -R83 ;  /* 0x800000534cab7221 */ /* 0x000fe20000010000 */
[----:B------:R-:W-:Y:S01]  /*29b0*/  FMUL.FTZ R158, R8, R181 ;  /* 0x000000b5089e7220 */ /* 0x000fe20000410000 */
[----:B------:R-:W2:Y:S01]  /*29c0*/  LDC.64 R82, c[0x0][0x468] ;  /* 0x00011a00ff527b82 */ /* 0x000ea20000000a00 */
[----:B------:R-:W-:Y:S01]  /*29d0*/  FMUL.FTZ R77, R12, R189 ;  /* 0x000000bd0c4d7220 */ /* 0x000fe20000410000 */
[----:B------:R3:W4:Y:S01]  /*29e0*/  F2F.BF16.F32 R86, R81 ;  /* 0x0000005100567304 */ /* 0x0007220000202000 */
[C---:B------:R-:W-:Y:S01]  /*29f0*/  FMUL.FTZ R73, R150.reuse, R177 ;  /* 0x000000b196497220 */ /* 0x040fe20000410000 */
[----:B------:R-:W-:Y:S01]  /*2a00*/  FADD.FTZ R203, R75, -R78 ;  /* 0x8000004e4bcb7221 */ /* 0x000fe20000010000 */
[----:B------:R-:W-:Y:S01]  /*2a10*/  FMUL.FTZ R78, R150, R171 ;  /* 0x000000ab964e7220 */ /* 0x000fe20000410000 */
[-C--:B------:R-:W-:Y:S01]  /*2a20*/  FMUL.FTZ R193, R74, R154.reuse ;  /* 0x0000009a4ac17220 */ /* 0x080fe20000410000 */
[-C--:B------:R-:W-:Y:S01]  /*2a30*/  FMUL.FTZ R186, R73, R154.reuse ;  /* 0x0000009a49ba7220 */ /* 0x080fe20000410000 */
[----:B0-----:R-:W0:Y:S01]  /*2a40*/  LDC.64 R84, c[0x0][0x390] ;  /* 0x0000e400ff547b82 */ /* 0x001e220000000a00 */
[----:B------:R-:W-:Y:S01]  /*2a50*/  FMUL.FTZ R75, R150, R179 ;  /* 0x000000b3964b7220 */ /* 0x000fe20000410000 */
[----:B------:R-:W5:Y:S01]  /*2a60*/  F2F.BF16.F32 R3, R3 ;  /* 0x0000000300037304 */ /* 0x000f620000202000 */
[-C--:B------:R-:W-:Y:S01]  /*2a70*/  FMUL.FTZ R191, R78, R154.reuse ;  /* 0x0000009a4ebf7220 */ /* 0x080fe20000410000 */
[----:B-1----:R-:W-:Y:S01]  /*2a80*/  PRMT R89, R2, 0x5410, R89 ;  /* 0x0000541002597816 */ /* 0x002fe20000000059 */
[----:B------:R-:W-:Y:S01]  /*2a90*/  FMUL.FTZ R172, R14, R193 ;  /* 0x000000c10eac7220 */ /* 0x000fe20000410000 */
[----:B------:R-:W-:Y:S01]  /*2aa0*/  FMUL.FTZ R188, R75, R154 ;  /* 0x0000009a4bbc7220 */ /* 0x000fe20000410000 */
[----:B------:R-:W-:Y:S01]  /*2ab0*/  FMUL.FTZ R178, R18, R191 ;  /* 0x000000bf12b27220 */ /* 0x000fe20000410000 */
[----:B---3--:R-:W1:Y:S01]  /*2ac0*/  LDC.64 R80, c[0x0][0x478] ;  /* 0x00011e00ff507b82 */ /* 0x008e620000000a00 */
[----:B----4-:R-:W-:Y:S01]  /*2ad0*/  PRMT R177, R86, 0x5410, R79 ;  /* 0x0000541056b17816 */ /* 0x010fe2000000004f */
[----:B------:R3:W4:Y:S01]  /*2ae0*/  F2F.BF16.F32 R175, R158 ;  /* 0x0000009e00af7304 */ /* 0x0007220000202000 */
[----:B------:R-:W-:Y:S01]  /*2af0*/  FMUL.FTZ R79, R150, R203 ;  /* 0x000000cb964f7220 */ /* 0x000fe20000410000 */
[----:B-----5:R-:W-:-:S06]  /*2b00*/  IMAD.WIDE.U32 R2, R3, 0x10000, RZ ;  /* 0x0001000003027825 */ /* 0x020fcc00078e00ff */
[----:B------:R5:W-:Y:S01]  /*2b10*/  F2F.BF16.F32 R195, R77 ;  /* 0x0000004d00c37304 */ /* 0x000be20000202000 */
[----:B---3--:R-:W-:Y:S01]  /*2b20*/  FMUL.FTZ R158, R13, R186 ;  /* 0x000000ba0d9e7220 */ /* 0x008fe20000410000 */
[----:B------:R-:W-:Y:S01]  /*2b30*/  FMUL.FTZ R190, R79, R154 ;  /* 0x0000009a4fbe7220 */ /* 0x000fe20000410000 */
[----:B------:R-:W-:Y:S02]  /*2b40*/  LOP3.LUT R89, R89, R3, RZ, 0xfc, !PT ;  /* 0x0000000359597212 */ /* 0x000fe400078efcff */
[----:B------:R-:W-:Y:S01]  /*2b50*/  LOP3.LUT R88, R2, R173, RZ, 0xfc, !PT ;  /* 0x000000ad02587212 */ /* 0x000fe200078efcff */
[----:B0-----:R-:W-:Y:S02]  /*2b60*/  IMAD.WIDE.U32 R2, R159, 0x8, R84 ;  /* 0x000000089f027825 */ /* 0x001fe400078e0054 */
[----:B------:R0:W3:Y:S02]  /*2b70*/  F2F.BF16.F32 R194, R158 ;  /* 0x0000009e00c27304 */ /* 0x0000e40000202000 */
[----:B-----5:R-:W-:-:S04]  /*2b80*/  IMAD.WIDE.U32 R76, R87, 0x10000, RZ ;  /* 0x00010000574c7825 */ /* 0x020fc800078e00ff */
[----:B------:R-:W-:Y:S01]  /*2b90*/  FMUL.FTZ R198, R19, R190 ;  /* 0x000000be13c67220 */ /* 0x000fe20000410000 */
[----:B------:R-:W5:Y:S01]  /*2ba0*/  LDG.E.64 R2, desc[UR8][R2.64] ;  /* 0x0000000802027981 */ /* 0x000f62000c1e1b00 */
[----:B-1----:R-:W-:Y:S01]  /*2bb0*/  IMAD.WIDE.U32 R170, R159, 0x10, R80 ;  /* 0x000000109faa7825 */ /* 0x002fe200078e0050 */
[----:B------:R-:W-:-:S03]  /*2bc0*/  LOP3.LUT R87, R177, R77, RZ, 0xfc, !PT ;  /* 0x0000004db1577212 */ /* 0x000fc600078efcff */
[----:B------:R-:W-:Y:S01]  /*2bd0*/  FMUL.FTZ R77, R150, R201 ;  /* 0x000000c9964d7220 */ /* 0x000fe20000410000 */
[----:B----4-:R-:W-:Y:S01]  /*2be0*/  LOP3.LUT R86, R76, R175, RZ, 0xfc, !PT ;  /* 0x000000af4c567212 */ /* 0x010fe200078efcff */
[----:B------:R1:W-:Y:S01]  /*2bf0*/  F2F.BF16.F32 R196, R172 ;  /* 0x000000ac00c47304 */ /* 0x0003e20000202000 */
[----:B0-----:R-:W-:Y:S01]  /*2c00*/  FMUL.FTZ R158, R15, R188 ;  /* 0x000000bc0f9e7220 */ /* 0x001fe20000410000 */
[----:B------:R-:W-:Y:S01]  /*2c10*/  FMUL.FTZ R192, R77, R154 ;  /* 0x0000009a4dc07220 */ /* 0x000fe20000410000 */
[----:B------:R-:W-:Y:S01]  /*2c20*/  FMUL.FTZ R76, R150, R199 ;  /* 0x000000c7964c7220 */ /* 0x000fe20000410000 */
[----:B------:R-:W-:-:S04]  /*2c30*/  IMAD.WIDE.U32 R174, R169, 0x10, R80 ;  /* 0x00000010a9ae7825 */ /* 0x000fc800078e0050 */
[----:B------:R-:W-:Y:S01]  /*2c40*/  FMUL.FTZ R199, R17, R192 ;  /* 0x000000c011c77220 */ /* 0x000fe20000410000 */
[----:B------:R0:W-:Y:S01]  /*2c50*/  F2F.BF16.F32 R200, R178 ;  /* 0x000000b200c87304 */ /* 0x0001e20000202000 */
[----:B-1----:R-:W-:-:S04]  /*2c60*/  IMAD.WIDE.U32 R172, R169, 0x8, R84 ;  /* 0x00000008a9ac7825 */ /* 0x002fc800078e0054 */
[----:B--2---:R-:W-:-:S03]  /*2c70*/  IMAD.WIDE.U32 R176, R159, 0x8, R82 ;  /* 0x000000089fb07825 */ /* 0x004fc600078e0052 */
[----:B------:R1:W2:Y:S01]  /*2c80*/  F2F.BF16.F32 R197, R158 ;  /* 0x0000009e00c57304 */ /* 0x0002a20000202000 */
[----:B0-----:R-:W-:-:S04]  /*2c90*/  IMAD.WIDE.U32 R178, R169, 0x8, R82 ;  /* 0x00000008a9b27825 */ /* 0x001fc800078e0052 */
[----:B------:R-:W-:Y:S01]  /*2ca0*/  FMUL.FTZ R169, R76, R154 ;  /* 0x0000009a4ca97220 */ /* 0x000fe20000410000 */
[----:B------:R3:W-:Y:S02]  /*2cb0*/  STG.E.128 desc[UR8][R170.64], R64 ;  /* 0x00000040aa007986 */ /* 0x0007e4000c101d08 */
[----:B------:R0:W4:Y:S02]  /*2cc0*/  F2F.BF16.F32 R201, R198 ;  /* 0x000000c600c97304 */ /* 0x0001240000202000 */
[----:B------:R4:W-:Y:S04]  /*2cd0*/  STG.E.64 desc[UR8][R176.64], R88 ;  /* 0x00000058b0007986 */ /* 0x0009e8000c101b08 */
[----:B-1----:R1:W5:Y:S02]  /*2ce0*/  LDG.E.64 R158, desc[UR8][R172.64] ;  /* 0x00000008ac9e7981 */ /* 0x002364000c1e1b00 */
[----:B------:R-:W4:Y:S01]  /*2cf0*/  F2F.BF16.F32 R199, R199 ;  /* 0x000000c700c77304 */ /* 0x000f220000202000 */
[----:B0-----:R-:W-:-:S07]  /*2d00*/  FMUL.FTZ R198, R16, R169 ;  /* 0x000000a910c67220 */ /* 0x001fce0000410000 */
[----:B-1----:R-:W0:Y:S01]  /*2d10*/  F2F.BF16.F32 R173, R198 ;  /* 0x000000c600ad7304 */ /* 0x002e220000202000 */
[----:B------:R-:W-:Y:S01]  /*2d20*/  STG.E.128 desc[UR8][R174.64], R68 ;  /* 0x00000044ae007986 */ /* 0x000fe2000c101d08 */
[----:B---3--:R-:W-:Y:S01]  /*2d30*/  IMAD.WIDE.U32 R66, R194, 0x10000, RZ ;  /* 0x00010000c2427825 */ /* 0x008fe200078e00ff */
[----:B--2---:R-:W-:Y:S02]  /*2d40*/  PRMT R197, R196, 0x5410, R197 ;  /* 0x00005410c4c57816 */ /* 0x004fe400000000c5 */
[----:B------:R1:W-:Y:S01]  /*2d50*/  STG.E.64 desc[UR8][R178.64], R86 ;  /* 0x00000056b2007986 */ /* 0x0003e2000c101b08 */
[----:B------:R-:W-:Y:S01]  /*2d60*/  IMAD.WIDE.U32 R170, R157, 0x8, R84 ;  /* 0x000000089daa7825 */ /* 0x000fe200078e0054 */
[----:B----4-:R-:W-:Y:S02]  /*2d70*/  PRMT R201, R200, 0x5410, R201 ;  /* 0x00005410c8c97816 */ /* 0x010fe400000000c9 */
[----:B------:R-:W-:Y:S01]  /*2d80*/  LOP3.LUT R67, R197, R67, RZ, 0xfc, !PT ;  /* 0x00000043c5437212 */ /* 0x000fe200078efcff */
[----:B------:R-:W-:Y:S01]  /*2d90*/  IMAD.WIDE.U32 R64, R157, 0x10, R80 ;  /* 0x000000109d407825 */ /* 0x000fe200078e0050 */
[----:B------:R-:W-:Y:S01]  /*2da0*/  LOP3.LUT R66, R66, R195, RZ, 0xfc, !PT ;  /* 0x000000c342427212 */ /* 0x000fe200078efcff */
[----:B------:R2:W3:Y:S02]  /*2db0*/  LDG.E.64 R88, desc[UR8][R170.64] ;  /* 0x00000008aa587981 */ /* 0x0004e4000c1e1b00 */
[----:B-1----:R-:W-:-:S04]  /*2dc0*/  IMAD.WIDE.U32 R86, R199, 0x10000, RZ ;  /* 0x00010000c7567825 */ /* 0x002fc800078e00ff */
[----:B------:R-:W-:Y:S01]  /*2dd0*/  IMAD.WIDE.U32 R70, R157, 0x8, R82 ;  /* 0x000000089d467825 */ /* 0x000fe200078e0052 */
[----:B0-----:R-:W-:-:S03]  /*2de0*/  LOP3.LUT R86, R86, R173, RZ, 0xfc, !PT ;  /* 0x000000ad56567212 */ /* 0x001fc600078efcff */
[----:B------:R-:W-:Y:S01]  /*2df0*/  IMAD.WIDE.U32 R68, R155, 0x8, R84 ;  /* 0x000000089b447825 */ /* 0x000fe200078e0054 */
[----:B------:R-:W-:Y:S01]  /*2e00*/  LOP3.LUT R87, R201, R87, RZ, 0xfc, !PT ;  /* 0x00000057c9577212 */ /* 0x000fe200078efcff */
[----:B------:R0:W-:Y:S02]  /*2e10*/  STG.E.128 desc[UR8][R64.64], R72 ;  /* 0x0000004840007986 */ /* 0x0001e4000c101d08 */
[C---:B--2---:R-:W-:Y:S02]  /*2e20*/  IMAD.WIDE.U32 R170, R155.reuse, 0x10, R80 ;  /* 0x000000109baa7825 */ /* 0x044fe400078e0050 */
[----:B------:R1:W-:Y:S02]  /*2e30*/  STG.E.64 desc[UR8][R70.64], R66 ;  /* 0x0000004246007986 */ /* 0x0003e4000c101b08 */
[----:B------:R-:W-:Y:S02]  /*2e40*/  IMAD.WIDE.U32 R172, R155, 0x8, R82 ;  /* 0x000000089bac7825 */ /* 0x000fe400078e0052 */
[----:B------:R-:W2:Y:S02]  /*2e50*/  LDG.E.64 R68, desc[UR8][R68.64] ;  /* 0x0000000844447981 */ /* 0x000ea4000c1e1b00 */
[----:B------:R-:W-:-:S02]  /*2e60*/  IMAD.WIDE.U32 R84, R153, 0x8, R84 ;  /* 0x0000000899547825 */ /* 0x000fc400078e0054 */
[----:B------:R-:W-:Y:S04]  /*2e70*/  STG.E.128 desc[UR8][R170.64], R76 ;  /* 0x0000004caa007986 */ /* 0x000fe8000c101d08 */
[----:B------:R4:W-:Y:S04]  /*2e80*/  STG.E.64 desc[UR8][R172.64], R86 ;  /* 0x00000056ac007986 */ /* 0x0009e8000c101b08 */
[----:B0-----:R0:W2:Y:S01]  /*2e90*/  LDG.E.64 R72, desc[UR8][R84.64] ;  /* 0x0000000854487981 */ /* 0x0010a2000c1e1b00 */
[-CC-:B------:R-:W-:Y:S01]  /*2ea0*/  FFMA.FTZ R165, R165, R168.reuse, R167.reuse ;  /* 0x000000a8a5a57223 */ /* 0x180fe200000100a7 */
[-CC-:B------:R-:W-:Y:S01]  /*2eb0*/  FFMA.FTZ R166, R166, R168.reuse, R167.reuse ;  /* 0x000000a8a6a67223 */ /* 0x180fe200000100a7 */
[----:B------:R-:W-:-:S02]  /*2ec0*/  FFMA.FTZ R65, R162, R168, R167 ;  /* 0x000000a8a2417223 */ /* 0x000fc400000100a7 */
[----:B------:R-:W-:Y:S01]  /*2ed0*/  FADD.FTZ R165, R164, -R165 ;  /* 0x800000a5a4a57221 */ /* 0x000fe20000010000 */
[----:B-1----:R-:W-:Y:S01]  /*2ee0*/  FADD.FTZ R67, R163, -R166 ;  /* 0x800000a6a3437221 */ /* 0x002fe20000010000 */
[----:B------:R-:W-:Y:S01]  /*2ef0*/  FADD.FTZ R65, R160, -R65 ;  /* 0x80000041a0417221 */ /* 0x000fe20000010000 */
[----:B------:R-:W-:Y:S01]  /*2f00*/  FFMA.FTZ R161, R161, R168, R167 ;  /* 0x000000a8a1a17223 */ /* 0x000fe200000100a7 */
[C---:B------:R-:W-:Y:S01]  /*2f10*/  FMUL.FTZ R66, R150.reuse, R165 ;  /* 0x000000a596427220 */ /* 0x040fe20000410000 */
[C---:B------:R-:W-:Y:S01]  /*2f20*/  FMUL.FTZ R67, R150.reuse, R67 ;  /* 0x0000004396437220 */ /* 0x040fe20000410000 */
[----:B------:R-:W-:Y:S01]  /*2f30*/  FMUL.FTZ R65, R150, R65 ;  /* 0x0000004196417220 */ /* 0x000fe20000410000 */
[----:B------:R-:W-:Y:S01]  /*2f40*/  FADD.FTZ R161, R156, -R161 ;  /* 0x800000a19ca17221 */ /* 0x000fe20000010000 */
[-C--:B------:R-:W-:Y:S01]  /*2f50*/  FMUL.FTZ R165, R66, R154.reuse ;  /* 0x0000009a42a57220 */ /* 0x080fe20000410000 */
[-C--:B----4-:R-:W-:Y:S01]  /*2f60*/  FMUL.FTZ R87, R67, R154.reuse ;  /* 0x0000009a43577220 */ /* 0x090fe20000410000 */
[-C--:B0-----:R-:W-:Y:S01]  /*2f70*/  FMUL.FTZ R85, R65, R154.reuse ;  /* 0x0000009a41557220 */ /* 0x081fe20000410000 */
[----:B------:R-:W-:Y:S01]  /*2f80*/  FMUL.FTZ R64, R150, R161 ;  /* 0x000000a196407220 */ /* 0x000fe20000410000 */
[----:B------:R-:W-:Y:S01]  /*2f90*/  FMUL.FTZ R71, R22, R165 ;  /* 0x000000a516477220 */ /* 0x000fe20000410000 */
[----:B------:R-:W-:Y:S01]  /*2fa0*/  FMUL.FTZ R74, R23, R87 ;  /* 0x00000057174a7220 */ /* 0x000fe20000410000 */
[----:B------:R-:W-:Y:S01]  /*2fb0*/  FMUL.FTZ R84, R21, R85 ;  /* 0x0000005515547220 */ /* 0x000fe20000410000 */
[----:B------:R-:W-:-:S03]  /*2fc0*/  FMUL.FTZ R161, R64, R154 ;  /* 0x0000009a40a17220 */ /* 0x000fc60000410000 */
[----:B------:R-:W-:Y:S01]  /*2fd0*/  F2F.BF16.F32 R71, R71 ;  /* 0x0000004700477304 */ /* 0x000fe20000202000 */
[----:B------:R-:W-:-:S07]  /*2fe0*/  FMUL.FTZ R78, R20, R161 ;  /* 0x000000a1144e7220 */ /* 0x000fce0000410000 */
[----:B------:R-:W0:Y:S08]  /*2ff0*/  F2F.BF16.F32 R74, R74 ;  /* 0x0000004a004a7304 */ /* 0x000e300000202000 */
[----:B------:R-:W1:Y:S08]  /*3000*/  F2F.BF16.F32 R70, R84 ;  /* 0x0000005400467304 */ /* 0x000e700000202000 */
[----:B------:R-:W4:Y:S01]  /*3010*/  F2F.BF16.F32 R79, R78 ;  /* 0x0000004e004f7304 */ /* 0x000f220000202000 */
[----:B0-----:R-:W-:Y:S01]  /*3020*/  PRMT R155, R71, 0x5410, R74 ;  /* 0x00005410479b7816 */ /* 0x001fe2000000004a */
[----:B-1----:R-:W-:-:S04]  /*3030*/  IMAD.WIDE.U32 R70, R70, 0x10000, RZ ;  /* 0x0001000046467825 */ /* 0x002fc800078e00ff */
[----:B------:R-:W-:-:S04]  /*3040*/  IMAD.WIDE.U32 R80, R153, 0x10, R80 ;  /* 0x0000001099507825 */ /* 0x000fc800078e0050 */
[----:B------:R-:W-:Y:S01]  /*3050*/  IMAD.WIDE.U32 R82, R153, 0x8, R82 ;  /* 0x0000000899527825 */ /* 0x000fe200078e0052 */
[----:B------:R0:W-:Y:S01]  /*3060*/  STG.E.128 desc[UR8][R80.64], R64 ;  /* 0x0000004050007986 */ /* 0x0001e2000c101d08 */
[C-C-:B-----5:R-:W-:Y:S02]  /*3070*/  SHF.R.U64 R75, R2.reuse, 0x10, R3.reuse ;  /* 0x00000010024b7819 */ /* 0x160fe40000001203 */
[----:B------:R-:W-:Y:S02]  /*3080*/  SHF.L.U32 R74, R2, 0x10, RZ ;  /* 0x00000010024a7819 */ /* 0x000fe400000006ff */
[----:B------:R-:W-:Y:S02]  /*3090*/  SHF.L.U32 R75, R75, 0x10, RZ ;  /* 0x000000104b4b7819 */ /* 0x000fe400000006ff */
[----:B------:R-:W-:Y:S01]  /*30a0*/  SHF.R.U32.HI R77, RZ, 0x10, R3 ;  /* 0x00000010ff4d7819 */ /* 0x000fe20000011603 */
[----:B------:R-:W-:Y:S01]  /*30b0*/  FMUL.FTZ R183, R183, R74 ;  /* 0x0000004ab7b77220 */ /* 0x000fe20000410000 */
[----:B------:R-:W-:-:S02]  /*30c0*/  SHF.L.U32 R76, R3, 0x10, RZ ;  /* 0x00000010034c7819 */ /* 0x000fc400000006ff */
[----:B----4-:R-:W-:Y:S01]  /*30d0*/  LOP3.LUT R2, R70, R79, RZ, 0xfc, !PT ;  /* 0x0000004f46027212 */ /* 0x010fe200078efcff */
[----:B------:R-:W-:Y:S01]  /*30e0*/  FMUL.FTZ R0, R0, R75 ;  /* 0x0000004b00007220 */ /* 0x000fe20000410000 */
[----:B------:R-:W-:Y:S02]  /*30f0*/  LOP3.LUT R3, R155, R71, RZ, 0xfc, !PT ;  /* 0x000000479b037212 */ /* 0x000fe400078efcff */
[----:B------:R-:W-:-:S03]  /*3100*/  SHF.L.U32 R77, R77, 0x10, RZ ;  /* 0x000000104d4d7819 */ /* 0x000fc600000006ff */
[----:B------:R1:W-:Y:S01]  /*3110*/  STG.E.64 desc[UR8][R82.64], R2 ;  /* 0x0000000252007986 */ /* 0x0003e2000c101b08 */
[C---:B------:R-:W-:Y:S02]  /*3120*/  SHF.L.U32 R70, R158.reuse, 0x10, RZ ;  /* 0x000000109e467819 */ /* 0x040fe400000006ff */
[----:B------:R-:W-:Y:S02]  /*3130*/  SHF.L.U32 R74, R159, 0x10, RZ ;  /* 0x000000109f4a7819 */ /* 0x000fe400000006ff */
[--C-:B------:R-:W-:Y:S02]  /*3140*/  SHF.R.U64 R71, R158, 0x10, R159.reuse ;  /* 0x000000109e477819 */ /* 0x100fe4000000129f */
[----:B------:R-:W-:Y:S01]  /*3150*/  SHF.R.U32.HI R75, RZ, 0x10, R159 ;  /* 0x00000010ff4b7819 */ /* 0x000fe2000001169f */
[----:B------:R-:W-:Y:S01]  /*3160*/  FMUL.FTZ R181, R181, R70 ;  /* 0x00000046b5b57220 */ /* 0x000fe20000410000 */
[----:B------:R-:W-:Y:S01]  /*3170*/  SHF.L.U32 R71, R71, 0x10, RZ ;  /* 0x0000001047477819 */ /* 0x000fe200000006ff */
[----:B------:R-:W-:Y:S01]  /*3180*/  FMUL.FTZ R187, R187, R74 ;  /* 0x0000004abbbb7220 */ /* 0x000fe20000410000 */
[----:B------:R-:W-:-:S03]  /*3190*/  SHF.L.U32 R75, R75, 0x10, RZ ;  /* 0x000000104b4b7819 */ /* 0x000fc600000006ff */
[----:B------:R-:W-:Y:S02]  /*31a0*/  FMUL.FTZ R182, R182, R71 ;  /* 0x00000047b6b67220 */ /* 0x000fe40000410000 */
[----:B------:R-:W-:Y:S01]  /*31b0*/  FMUL.FTZ R184, R184, R75 ;  /* 0x0000004bb8b87220 */ /* 0x000fe20000410000 */
[----:B---3--:R-:W-:Y:S02]  /*31c0*/  SHF.L.U32 R70, R89, 0x10, RZ ;  /* 0x0000001059467819 */ /* 0x008fe400000006ff */
[----:B------:R-:W-:-:S03]  /*31d0*/  SHF.R.U64 R74, R88, 0x10, R89 ;  /* 0x00000010584a7819 */ /* 0x000fc60000001259 */
[----:B------:R-:W-:Y:S01]  /*31e0*/  FMUL.FTZ R193, R193, R70 ;  /* 0x00000046c1c17220 */ /* 0x000fe20000410000 */
[----:B------:R-:W-:Y:S02]  /*31f0*/  SHF.L.U32 R71, R74, 0x10, RZ ;  /* 0x000000104a477819 */ /* 0x000fe400000006ff */
[----:B------:R-:W-:Y:S02]  /*3200*/  SHF.R.U32.HI R89, RZ, 0x10, R89 ;  /* 0x00000010ff597819 */ /* 0x000fe40000011659 */
[----:B------:R-:W-:Y:S01]  /*3210*/  SHF.L.U32 R88, R88, 0x10, RZ ;  /* 0x0000001058587819 */ /* 0x000fe200000006ff */
[----:B------:R-:W-:Y:S01]  /*3220*/  FMUL.FTZ R86, R186, R71 ;  /* 0x00000047ba567220 */ /* 0x000fe20000410000 */
[----:B------:R-:W-:Y:S01]  /*3230*/  SHF.L.U32 R71, R89, 0x10, RZ ;  /* 0x0000001059477819 */ /* 0x000fe200000006ff */
[----:B------:R-:W-:Y:S01]  /*3240*/  FMUL.FTZ R185, R185, R76 ;  /* 0x0000004cb9b97220 */ /* 0x000fe20000410000 */
[----:B------:R-:W-:Y:S01]  /*3250*/  FMUL.FTZ R180, R180, R77 ;  /* 0x0000004db4b47220 */ /* 0x000fe20000410000 */
[----:B------:R-:W-:Y:S01]  /*3260*/  FMUL.FTZ R189, R189, R88 ;  /* 0x00000058bdbd7220 */ /* 0x000fe20000410000 */
[----:B--2---:R-:W-:-:S02]  /*3270*/  SHF.R.U64 R75, R68, 0x10, R69 ;  /* 0x00000010444b7819 */ /* 0x004fc40000001245 */
[----:B------:R-:W-:Y:S02]  /*3280*/  SHF.L.U32 R70, R69, 0x10, RZ ;  /* 0x0000001045467819 */ /* 0x000fe400000006ff */
[----:B------:R-:W-:Y:S02]  /*3290*/  SHF.R.U32.HI R69, RZ, 0x10, R69 ;  /* 0x00000010ff457819 */ /* 0x000fe40000011645 */
[----:B------:R-:W-:Y:S02]  /*32a0*/  SHF.L.U32 R68, R68, 0x10, RZ ;  /* 0x0000001044447819 */ /* 0x000fe400000006ff */
[----:B------:R-:W-:Y:S02]  /*32b0*/  SHF.L.U32 R75, R75, 0x10, RZ ;  /* 0x000000104b4b7819 */ /* 0x000fe400000006ff */
[--C-:B0-----:R-:W-:Y:S02]  /*32c0*/  SHF.R.U64 R64, R72, 0x10, R73.reuse ;  /* 0x0000001048407819 */ /* 0x101fe40000001249 */
[----:B------:R-:W-:-:S02]  /*32d0*/  SHF.R.U32.HI R84, RZ, 0x10, R73 ;  /* 0x00000010ff547819 */ /* 0x000fc40000011649 */
[----:B------:R-:W-:Y:S02]  /*32e0*/  SHF.L.U32 R65, R69, 0x10, RZ ;  /* 0x0000001045417819 */ /* 0x000fe400000006ff */
[----:B------:R-:W-:Y:S02]  /*32f0*/  SHF.L.U32 R72, R72, 0x10, RZ ;  /* 0x0000001048487819 */ /* 0x000fe400000006ff */
[----:B------:R-:W-:Y:S02]  /*3300*/  SHF.L.U32 R73, R73, 0x10, RZ ;  /* 0x0000001049497819 */ /* 0x000fe400000006ff */
[----:B-1----:R-:W-:Y:S02]  /*3310*/  SHF.L.U32 R82, R64, 0x10, RZ ;  /* 0x0000001040527819 */ /* 0x002fe400000006ff */
        /* <DEDUP_REMOVED lines=11> */
.L_x_4849:
        /* <DEDUP_REMOVED lines=8> */
[-C--:B------:R-:W-:Y:S01]  /*3450*/  FFMA.FTZ R184, R184, R168.reuse, R167 ;  /* 0x000000a8b8b87223 */ /* 0x080fe200000100a7 */
[----:B------:R-:W-:Y:S01]  /*3460*/  FADD.FTZ R183, R179, -R0 ;  /* 0x80000000b3b77221 */ /* 0x000fe20000010000 */
[----:B------:R-:W-:Y:S01]  /*3470*/  FADD.FTZ R185, R173, -R182 ;  /* 0x800000b6adb97221 */ /* 0x000fe20000010000 */
[----:B------:R-:W-:Y:S01]  /*3480*/  FFMA.FTZ R65, R150, R65, R47 ;  /* 0x0000004196417223 */ /* 0x000fe2000001002f */
[--C-:B------:R-:W-:Y:S01]  /*3490*/  FFMA.FTZ R172, R172, R168, R167.reuse ;  /* 0x000000a8acac7223 */ /* 0x100fe200000100a7 */
[C---:B------:R-:W-:Y:S01]  /*34a0*/  FFMA.FTZ R183, R150.reuse, R183, R44 ;  /* 0x000000b796b77223 */ /* 0x040fe2000001002c */
[----:B------:R-:W-:Y:S01]  /*34b0*/  FFMA.FTZ R185, R150, R185, R46 ;  /* 0x000000b996b97223 */ /* 0x000fe2000001002e */
[----:B------:R-:W-:Y:S01]  /*34c0*/  FMUL.FTZ R180, R65, R154 ;  /* 0x0000009a41b47220 */ /* 0x000fe20000410000 */
[----:B------:R-:W-:Y:S01]  /*34d0*/  FADD.FTZ R65, R171, -R176 ;  /* 0x800000b0ab417221 */ /* 0x000fe20000010000 */
[----:B------:R-:W-:Y:S01]  /*34e0*/  FADD.FTZ R3, R177, -R184 ;  /* 0x800000b8b1037221 */ /* 0x000fe20000010000 */
[-CC-:B------:R-:W-:Y:S01]  /*34f0*/  FFMA.FTZ R174, R174, R168.reuse, R167.reuse ;  /* 0x000000a8aeae7223 */ /* 0x180fe200000100a7 */
[-C--:B------:R-:W-:Y:S01]  /*3500*/  FFMA.FTZ R178, R178, R168.reuse, R167 ;  /* 0x000000a8b2b27223 */ /* 0x080fe200000100a7 */
[----:B------:R-:W-:Y:S01]  /*3510*/  FFMA.FTZ R65, R150, R65, R49 ;  /* 0x0000004196417223 */ /* 0x000fe20000010031 */
[----:B------:R-:W-:Y:S01]  /*3520*/  FFMA.FTZ R170, R170, R168, R167 ;  /* 0x000000a8aaaa7223 */ /* 0x000fe200000100a7 */
[-C--:B------:R-:W-:Y:S01]  /*3530*/  FMUL.FTZ R183, R183, R154.reuse ;  /* 0x0000009ab7b77220 */ /* 0x080fe20000410000 */
[-C--:B------:R-:W-:Y:S01]  /*3540*/  FMUL.FTZ R185, R185, R154.reuse ;  /* 0x0000009ab9b97220 */ /* 0x080fe20000410000 */
[-C--:B------:R-:W-:Y:S01]  /*3550*/  FMUL.FTZ R182, R65, R154.reuse ;  /* 0x0000009a41b67220 */ /* 0x080fe20000410000 */
[----:B------:R-:W-:Y:S01]  /*3560*/  FADD.FTZ R65, R85, -R172 ;  /* 0x800000ac55417221 */ /* 0x000fe20000010000 */
[C---:B------:R-:W-:Y:S01]  /*3570*/  FFMA.FTZ R3, R150.reuse, R3, R45 ;  /* 0x0000000396037223 */ /* 0x040fe2000001002d */
[----:B------:R-:W-:Y:S01]  /*3580*/  FADD.FTZ R187, R87, -R174 ;  /* 0x800000ae57bb7221 */ /* 0x000fe20000010000 */
[----:B------:R-:W-:Y:S01]  /*3590*/  FADD.FTZ R181, R175, -R178 ;  /* 0x800000b2afb57221 */ /* 0x000fe20000010000 */
[----:B------:R-:W-:Y:S01]  /*35a0*/  FFMA.FTZ R65, R150, R65, R51 ;  /* 0x0000004196417223 */ /* 0x000fe20000010033 */
[----:B------:R-:W-:Y:S01]  /*35b0*/  FADD.FTZ R87, R83, -R170 ;  /* 0x800000aa53577221 */ /* 0x000fe20000010000 */
[----:B------:R-:W-:Y:S01]  /*35c0*/  FMUL.FTZ R2, R4, R183 ;  /* 0x000000b704027220 */ /* 0x000fe20000410000 */
[----:B------:R-:W-:Y:S01]  /*35d0*/  FMUL.FTZ R64, R6, R185 ;  /* 0x000000b906407220 */ /* 0x000fe20000410000 */
[-C--:B------:R-:W-:Y:S01]  /*35e0*/  FMUL.FTZ R0, R3, R154.reuse ;  /* 0x0000009a03007220 */ /* 0x080fe20000410000 */
[----:B------:R-:W-:Y:S01]  /*35f0*/  FMUL.FTZ R158, R65, R154 ;  /* 0x0000009a419e7220 */ /* 0x000fe20000410000 */
[C---:B------:R-:W-:Y:S01]  /*3600*/  FFMA.FTZ R181, R150.reuse, R181, R48 ;  /* 0x000000b596b57223 */ /* 0x040fe20000010030 */
[C---:B------:R-:W-:Y:S01]  /*3610*/  FFMA.FTZ R187, R150.reuse, R187, R50 ;  /* 0x000000bb96bb7223 */ /* 0x040fe20000010032 */
[----:B------:R-:W-:Y:S01]  /*3620*/  FFMA.FTZ R87, R150, R87, R52 ;  /* 0x0000005796577223 */ /* 0x000fe20000010034 */
[----:B------:R0:W-:Y:S01]  /*3630*/  F2F.BF16.F32 R173, R2 ;  /* 0x0000000200ad7304 */ /* 0x0001e20000202000 */
[----:B------:R-:W-:Y:S01]  /*3640*/  FMUL.FTZ R3, R5, R0 ;  /* 0x0000000005037220 */ /* 0x000fe20000410000 */
[----:B------:R-:W-:Y:S01]  /*3650*/  FMUL.FTZ R65, R11, R158 ;  /* 0x0000009e0b417220 */ /* 0x000fe20000410000 */
[-C--:B------:R-:W-:Y:S01]  /*3660*/  FMUL.FTZ R181, R181, R154.reuse ;  /* 0x0000009ab5b57220 */ /* 0x080fe20000410000 */
[-C--:B------:R-:W-:Y:S01]  /*3670*/  FMUL.FTZ R187, R187, R154.reuse ;  /* 0x0000009abbbb7220 */ /* 0x080fe20000410000 */
[----:B------:R-:W-:Y:S01]  /*3680*/  FMUL.FTZ R87, R87, R154 ;  /* 0x0000009a57577220 */ /* 0x000fe20000410000 */
[-CC-:B------:R-:W-:Y:S01]  /*3690*/  FFMA.FTZ R88, R88, R168.reuse, R167.reuse ;  /* 0x000000a858587223 */ /* 0x180fe200000100a7 */
[--C-:B------:R-:W-:Y:S01]  /*36a0*/  FFMA.FTZ R86, R86, R168, R167.reuse ;  /* 0x000000a856567223 */ /* 0x100fe200000100a7 */
[----:B------:R1:W-:Y:S01]  /*36b0*/  F2F.BF16.F32 R66, R64 ;  /* 0x0000004000427304 */ /* 0x0003e20000202000 */
[----:B0-----:R-:W-:Y:S01]  /*36c0*/  FMUL.FTZ R2, R7, R180 ;  /* 0x000000b407027220 */ /* 0x001fe20000410000 */
[----:B------:R-:W-:Y:S01]  /*36d0*/  FADD.FTZ R71, R81, -R88 ;  /* 0x8000005851477221 */ /* 0x000fe20000010000 */
[----:B------:R-:W-:Y:S01]  /*36e0*/  FADD.FTZ R89, R79, -R86 ;  /* 0x800000564f597221 */ /* 0x000fe20000010000 */
[-CC-:B------:R-:W-:Y:S01]  /*36f0*/  FFMA.FTZ R79, R84, R168.reuse, R167.reuse ;  /* 0x000000a8544f7223 */ /* 0x180fe200000100a7 */
[-C--:B------:R-:W-:Y:S01]  /*3700*/  FFMA.FTZ R80, R80, R168.reuse, R167 ;  /* 0x000000a850507223 */ /* 0x080fe200000100a7 */
[----:B------:R-:W-:Y:S01]  /*3710*/  FFMA.FTZ R71, R150, R71, R53 ;  /* 0x0000004796477223 */ /* 0x000fe20000010035 */
[----:B------:R-:W-:Y:S01]  /*3720*/  FFMA.FTZ R82, R82, R168, R167 ;  /* 0x000000a852527223 */ /* 0x000fe200000100a7 */
[----:B------:R0:W-:Y:S01]  /*3730*/  F2F.BF16.F32 R70, R3 ;  /* 0x0000000300467304 */ /* 0x0001e20000202000 */
[----:B-1----:R-:W-:Y:S01]  /*3740*/  FMUL.FTZ R64, R9, R182 ;  /* 0x000000b609407220 */ /* 0x002fe20000410000 */
[----:B------:R-:W-:Y:S01]  /*3750*/  FADD.FTZ R79, R72, -R79 ;  /* 0x8000004f484f7221 */ /* 0x000fe20000010000 */
[----:B------:R-:W-:Y:S01]  /*3760*/  FMUL.FTZ R86, R71, R154 ;  /* 0x0000009a47567220 */ /* 0x000fe20000410000 */
[----:B------:R-:W-:Y:S01]  /*3770*/  FADD.FTZ R80, R73, -R80 ;  /* 0x8000005049507221 */ /* 0x000fe20000010000 */
[C---:B------:R-:W-:Y:S01]  /*3780*/  FFMA.FTZ R89, R150.reuse, R89, R54 ;  /* 0x0000005996597223 */ /* 0x040fe20000010036 */
[----:B------:R-:W-:Y:S01]  /*3790*/  FFMA.FTZ R73, R150, R79, R55 ;  /* 0x0000004f96497223 */ /* 0x000fe20000010037 */
[----:B------:R-:W-:Y:S01]  /*37a0*/  FMUL.FTZ R71, R13, R86 ;  /* 0x000000560d477220 */ /* 0x000fe20000410000 */
[----:B------:R1:W2:Y:S01]  /*37b0*/  F2F.BF16.F32 R67, R2 ;  /* 0x0000000200437304 */ /* 0x0002a20000202000 */
[----:B0-----:R-:W-:Y:S01]  /*37c0*/  FMUL.FTZ R3, R8, R181 ;  /* 0x000000b508037220 */ /* 0x001fe20000410000 */
[----:B------:R-:W-:Y:S01]  /*37d0*/  FFMA.FTZ R74, R74, R168, R167 ;  /* 0x000000a84a4a7223 */ /* 0x000fe200000100a7 */
[----:B------:R-:W-:Y:S01]  /*37e0*/  FADD.FTZ R85, R77, -R82 ;  /* 0x800000524d557221 */ /* 0x000fe20000010000 */
[-C--:B------:R-:W-:Y:S01]  /*37f0*/  FMUL.FTZ R89, R89, R154.reuse ;  /* 0x0000009a59597220 */ /* 0x080fe20000410000 */
[----:B------:R-:W-:Y:S01]  /*3800*/  FMUL.FTZ R88, R73, R154 ;  /* 0x0000009a49587220 */ /* 0x000fe20000410000 */
[----:B------:R-:W-:Y:S01]  /*3810*/  FADD.FTZ R82, R75, -R74 ;  /* 0x8000004a4b527221 */ /* 0x000fe20000010000 */
[----:B------:R-:W-:Y:S01]  /*3820*/  FFMA.FTZ R73, R150, R80, R57 ;  /* 0x0000005096497223 */ /* 0x000fe20000010039 */
[----:B------:R0:W-:Y:S01]  /*3830*/  F2F.BF16.F32 R68, R64 ;  /* 0x0000004000447304 */ /* 0x0001e20000202000 */
[----:B-1----:R-:W-:Y:S01]  /*3840*/  FMUL.FTZ R2, R10, R187 ;  /* 0x000000bb0a027220 */ /* 0x002fe20000410000 */
[----:B------:R-:W-:Y:S01]  /*3850*/  FMUL.FTZ R72, R14, R89 ;  /* 0x000000590e487220 */ /* 0x000fe20000410000 */
[----:B------:R-:W-:Y:S01]  /*3860*/  FMUL.FTZ R74, R15, R88 ;  /* 0x000000580f4a7220 */ /* 0x000fe20000410000 */
[----:B--2---:R-:W-:-:S04]  /*3870*/  PRMT R79, R66, 0x5410, R67 ;  /* 0x00005410424f7816 */ /* 0x004fc80000000043 */
[----:B------:R1:W-:Y:S01]  /*3880*/  F2F.BF16.F32 R170, R65 ;  /* 0x0000004100aa7304 */ /* 0x0003e20000202000 */
[----:B0-----:R-:W-:-:S07]  /*3890*/  FMUL.FTZ R64, R12, R87 ;  /* 0x000000570c407220 */ /* 0x001fce0000410000 */
[----:B------:R-:W-:Y:S01]  /*38a0*/  F2F.BF16.F32 R175, R3 ;  /* 0x0000000300af7304 */ /* 0x000fe20000202000 */
[----:B-1----:R-:W-:-:S04]  /*38b0*/  FFMA.FTZ R65, R78, R168, R167 ;  /* 0x000000a84e417223 */ /* 0x002fc800000100a7 */
[----:B------:R-:W-:-:S03]  /*38c0*/  FADD.FTZ R171, R76, -R65 ;  /* 0x800000414cab7221 */ /* 0x000fc60000010000 */
[----:B------:R0:W1:Y:S01]  /*38d0*/  F2F.BF16.F32 R69, R2 ;  /* 0x0000000200457304 */ /* 0x0000620000202000 */
[----:B------:R-:W-:-:S07]  /*38e0*/  FFMA.FTZ R171, R150, R171, R58 ;  /* 0x000000ab96ab7223 */ /* 0x000fce000001003a */
[----:B------:R2:W-:Y:S01]  /*38f0*/  F2F.BF16.F32 R83, R64 ;  /* 0x0000004000537304 */ /* 0x0005e20000202000 */
[----:B0-----:R-:W0:Y:S01]  /*3900*/  LDC.64 R2, c[0x0][0x390] ;  /* 0x0000e400ff027b82 */ /* 0x001e220000000a00 */
[----:B-1----:R-:W-:-:S06]  /*3910*/  PRMT R75, R69, 0x5410, R170 ;  /* 0x00005410454b7816 */ /* 0x002fcc00000000aa */
[----:B------:R1:W-:Y:S01]  /*3920*/  F2F.BF16.F32 R77, R71 ;  /* 0x00000047004d7304 */ /* 0x0003e20000202000 */
[----:B--2---:R-:W2:Y:S01]  /*3930*/  LDC.64 R64, c[0x0][0x468] ;  /* 0x00011a00ff407b82 */ /* 0x004ea20000000a00 */
[----:B------:R-:W-:-:S04]  /*3940*/  IMAD.WIDE.U32 R68, R68, 0x10000, RZ ;  /* 0x0001000044447825 */ /* 0x000fc800078e00ff */
[----:B------:R-:W-:Y:S02]  /*3950*/  FMUL.FTZ R170, R73, R154 ;  /* 0x0000009a49aa7220 */ /* 0x000fe40000410000 */
[----:B------:R-:W-:Y:S01]  /*3960*/  F2F.BF16.F32 R76, R72 ;  /* 0x00000048004c7304 */ /* 0x000fe20000202000 */
[----:B-1----:R-:W-:Y:S01]  /*3970*/  IMAD.WIDE.U32 R70, R70, 0x10000, RZ ;  /* 0x0001000046467825 */ /* 0x002fe200078e00ff */
[----:B------:R-:W-:-:S03]  /*3980*/  LOP3.LUT R73, R75, R69, RZ, 0xfc, !PT ;  /* 0x000000454b497212 */ /* 0x000fc600078efcff */
[----:B------:R-:W-:Y:S01]  /*3990*/  FMUL.FTZ R78, R17, R170 ;  /* 0x000000aa114e7220 */ /* 0x000fe20000410000 */
[----:B------:R-:W-:Y:S01]  /*39a0*/  LOP3.LUT R71, R79, R71, RZ, 0xfc, !PT ;  /* 0x000000474f477212 */ /* 0x000fe200078efcff */
[----:B------:R-:W-:Y:S01]  /*39b0*/  FFMA.FTZ R79, R150, R82, R59 ;  /* 0x00000052964f7223 */ /* 0x000fe2000001003b */
[----:B------:R2:W1:Y:S01]  /*39c0*/  F2F.BF16.F32 R81, R74 ;  /* 0x0000004a00517304 */ /* 0x0004620000202000 */
[----:B0-----:R-:W-:-:S04]  /*39d0*/  IMAD.WIDE.U32 R66, R159, 0x8, R2 ;  /* 0x000000089f427825 */ /* 0x001fc800078e0002 */
[-C--:B------:R-:W-:Y:S01]  /*39e0*/  FMUL.FTZ R171, R171, R154.reuse ;  /* 0x0000009aabab7220 */ /* 0x080fe20000410000 */
[----:B------:R-:W-:Y:S01]  /*39f0*/  FMUL.FTZ R172, R79, R154 ;  /* 0x0000009a4fac7220 */ /* 0x000fe20000410000 */
[----:B------:R-:W-:Y:S01]  /*3a00*/  LOP3.LUT R70, R70, R173, RZ, 0xfc, !PT ;  /* 0x000000ad46467212 */ /* 0x000fe200078efcff */
[----:B--2---:R-:W-:-:S04]  /*3a10*/  IMAD.WIDE.U32 R74, R159, 0x8, R64 ;  /* 0x000000089f4a7825 */ /* 0x004fc800078e0040 */
[----:B------:R-:W-:Y:S01]  /*3a20*/  FFMA.FTZ R159, R150, R85, R56 ;  /* 0x00000055969f7223 */ /* 0x000fe20000010038 */
[----:B------:R0:W2:Y:S01]  /*3a30*/  F2F.BF16.F32 R173, R78 ;  /* 0x0000004e00ad7304 */ /* 0x0000a20000202000 */
[----:B------:R-:W-:Y:S01]  /*3a40*/  LOP3.LUT R72, R68, R175, RZ, 0xfc, !PT ;  /* 0x000000af44487212 */ /* 0x000fe200078efcff */
[----:B------:R-:W3:Y:S01]  /*3a50*/  LDG.E.64 R66, desc[UR8][R66.64] ;  /* 0x0000000842427981 */ /* 0x000ee2000c1e1b00 */
[----:B------:R-:W-:Y:S01]  /*3a60*/  FMUL.FTZ R159, R159, R154 ;  /* 0x0000009a9f9f7220 */ /* 0x000fe20000410000 */
[----:B------:R-:W-:Y:S01]  /*3a70*/  FMUL.FTZ R82, R18, R171 ;  /* 0x000000ab12527220 */ /* 0x000fe20000410000 */
[----:B------:R-:W-:Y:S01]  /*3a80*/  FMUL.FTZ R84, R19, R172 ;  /* 0x000000ac13547220 */ /* 0x000fe20000410000 */
[C---:B------:R-:W-:Y:S01]  /*3a90*/  IMAD.WIDE.U32 R68, R169.reuse, 0x8, R2 ;  /* 0x00000008a9447825 */ /* 0x040fe200078e0002 */
[----:B------:R4:W-:Y:S01]  /*3aa0*/  STG.E.64 desc[UR8][R74.64], R70 ;  /* 0x000000464a007986 */ /* 0x0009e2000c101b08 */
[----:B------:R5:W-:Y:S02]  /*3ab0*/  F2F.BF16.F32 R174, R82 ;  /* 0x0000005200ae7304 */ /* 0x000be40000202000 */
[----:B0-----:R-:W-:-:S04]  /*3ac0*/  IMAD.WIDE.U32 R78, R169, 0x8, R64 ;  /* 0x00000008a94e7825 */ /* 0x001fc800078e0040 */
[----:B------:R-:W-:Y:S01]  /*3ad0*/  FMUL.FTZ R169, R16, R159 ;  /* 0x0000009f10a97220 */ /* 0x000fe20000410000 */
[----:B------:R-:W3:Y:S01]  /*3ae0*/  LDG.E.64 R68, desc[UR8][R68.64] ;  /* 0x0000000844447981 */ /* 0x000ee2000c1e1b00 */
[----:B-1----:R-:W-:Y:S01]  /*3af0*/  PRMT R85, R76, 0x5410, R81 ;  /* 0x000054104c557816 */ /* 0x002fe20000000051 */
[----:B------:R-:W-:Y:S01]  /*3b00*/  IMAD.WIDE.U32 R80, R157, 0x8, R2 ;  /* 0x000000089d507825 */ /* 0x000fe200078e0002 */
[----:B------:R-:W0:Y:S01]  /*3b10*/  F2F.BF16.F32 R175, R84 ;  /* 0x0000005400af7304 */ /* 0x000e220000202000 */
[----:B------:R1:W-:Y:S02]  /*3b20*/  STG.E.64 desc[UR8][R78.64], R72 ;  /* 0x000000484e007986 */ /* 0x0003e4000c101b08 */
[----:B----4-:R-:W-:Y:S02]  /*3b30*/  IMAD.WIDE.U32 R74, R77, 0x10000, RZ ;  /* 0x000100004d4a7825 */ /* 0x010fe400078e00ff */
[----:B------:R4:W3:Y:S03]  /*3b40*/  LDG.E.64 R70, desc[UR8][R80.64] ;  /* 0x0000000850467981 */ /* 0x0008e6000c1e1b00 */
[----:B------:R-:W4:Y:S01]  /*3b50*/  F2F.BF16.F32 R169, R169 ;  /* 0x000000a900a97304 */ /* 0x000f220000202000 */
[----:B--2---:R-:W-:Y:S01]  /*3b60*/  IMAD.WIDE.U32 R76, R173, 0x10000, RZ ;  /* 0x00010000ad4c7825 */ /* 0x004fe200078e00ff */
[----:B------:R-:W-:-:S02]  /*3b70*/  LOP3.LUT R74, R74, R83, RZ, 0xfc, !PT ;  /* 0x000000534a4a7212 */ /* 0x000fc400078efcff */
[----:B------:R-:W-:Y:S01]  /*3b80*/  LOP3.LUT R75, R85, R75, RZ, 0xfc, !PT ;  /* 0x0000004b554b7212 */ /* 0x000fe200078efcff */
[----:B-----5:R-:W-:Y:S01]  /*3b90*/  IMAD.WIDE.U32 R82, R157, 0x8, R64 ;  /* 0x000000089d527825 */ /* 0x020fe200078e0040 */
[----:B0-----:R-:W-:-:S03]  /*3ba0*/  PRMT R175, R174, 0x5410, R175 ;  /* 0x00005410aeaf7816 */ /* 0x001fc600000000af */
[----:B------:R-:W-:Y:S01]  /*3bb0*/  IMAD.WIDE.U32 R84, R155, 0x8, R2 ;  /* 0x000000089b547825 */ /* 0x000fe200078e0002 */
[----:B------:R0:W-:Y:S01]  /*3bc0*/  STG.E.64 desc[UR8][R82.64], R74 ;  /* 0x0000004a52007986 */ /* 0x0001e2000c101b08 */
[----:B------:R-:W-:Y:S02]  /*3bd0*/  LOP3.LUT R77, R175, R77, RZ, 0xfc, !PT ;  /* 0x0000004daf4d7212 */ /* 0x000fe400078efcff */
[----:B-1----:R-:W-:Y:S01]  /*3be0*/  IMAD.WIDE.U32 R78, R155, 0x8, R64 ;  /* 0x000000089b4e7825 */ /* 0x002fe200078e0040 */
[----:B------:R1:W2:Y:S01]  /*3bf0*/  LDG.E.64 R72, desc[UR8][R84.64] ;  /* 0x0000000854487981 */ /* 0x0002a2000c1e1b00 */
[----:B----4-:R-:W-:Y:S02]  /*3c00*/  LOP3.LUT R76, R76, R169, RZ, 0xfc, !PT ;  /* 0x000000a94c4c7212 */ /* 0x010fe400078efcff */
[----:B------:R-:W-:-:S03]  /*3c10*/  IMAD.WIDE.U32 R2, R153, 0x8, R2 ;  /* 0x0000000899027825 */ /* 0x000fc600078e0002 */
[----:B------:R4:W-:Y:S04]  /*3c20*/  STG.E.64 desc[UR8][R78.64], R76 ;  /* 0x0000004c4e007986 */ /* 0x0009e8000c101b08 */
[----:B------:R-:W5:Y:S01]  /*3c30*/  LDG.E.64 R2, desc[UR8][R2.64] ;  /* 0x0000000802027981 */ /* 0x000f62000c1e1b00 */
        /* <DEDUP_REMOVED lines=8> */
[----:B0-----:R-:W-:Y:S01]  /*3cc0*/  FFMA.FTZ R75, R150, R165, R62 ;  /* 0x000000a5964b7223 */ /* 0x001fe2000001003e */
[----:B------:R-:W-:-:S04]  /*3cd0*/  IMAD.WIDE.U32 R64, R153, 0x8, R64 ;  /* 0x0000000899407825 */ /* 0x000fc800078e0040 */
[----:B------:R-:W-:Y:S01]  /*3ce0*/  FMUL.FTZ R165, R75, R154 ;  /* 0x0000009a4ba57220 */ /* 0x000fe20000410000 */
[----:B------:R-:W-:-:S03]  /*3cf0*/  FFMA.FTZ R75, R150, R166, R63 ;  /* 0x000000a6964b7223 */ /* 0x000fc6000001003f */
[----:B------:R-:W-:Y:S01]  /*3d00*/  FMUL.FTZ R80, R22, R165 ;  /* 0x000000a516507220 */ /* 0x000fe20000410000 */
[----:B-1----:R-:W-:Y:S01]  /*3d10*/  FMUL.FTZ R84, R75, R154 ;  /* 0x0000009a4b547220 */ /* 0x002fe20000410000 */
[C---:B------:R-:W-:Y:S02]  /*3d20*/  FFMA.FTZ R75, R150.reuse, R81, R61 ;  /* 0x00000051964b7223 */ /* 0x040fe4000001003d */
[----:B----4-:R0:W-:Y:S01]  /*3d30*/  F2F.BF16.F32 R76, R80 ;  /* 0x00000050004c7304 */ /* 0x0101e20000202000 */
[----:B------:R-:W-:Y:S01]  /*3d40*/  FMUL.FTZ R77, R23, R84 ;  /* 0x00000054174d7220 */ /* 0x000fe20000410000 */
[----:B------:R-:W-:Y:S01]  /*3d50*/  FMUL.FTZ R82, R75, R154 ;  /* 0x0000009a4b527220 */ /* 0x000fe20000410000 */
[----:B------:R-:W-:-:S03]  /*3d60*/  FFMA.FTZ R75, R150, R161, R60 ;  /* 0x000000a1964b7223 */ /* 0x000fc6000001003c */
[----:B------:R-:W-:Y:S01]  /*3d70*/  FMUL.FTZ R83, R21, R82 ;  /* 0x0000005215537220 */ /* 0x000fe20000410000 */
[----:B------:R-:W-:Y:S01]  /*3d80*/  FMUL.FTZ R161, R75, R154 ;  /* 0x0000009a4ba17220 */ /* 0x000fe20000410000 */
[----:B------:R-:W1:Y:S03]  /*3d90*/  F2F.BF16.F32 R77, R77 ;  /* 0x0000004d004d7304 */ /* 0x000e660000202000 */
[----:B0-----:R-:W-:-:S05]  /*3da0*/  FMUL.FTZ R80, R20, R161 ;  /* 0x000000a114507220 */ /* 0x001fca0000410000 */
[----:B------:R-:W0:Y:S01]  /*3db0*/  F2F.BF16.F32 R74, R83 ;  /* 0x00000053004a7304 */ /* 0x000e220000202000 */
[----:B-1----:R-:W-:-:S07]  /*3dc0*/  PRMT R85, R76, 0x5410, R77 ;  /* 0x000054104c557816 */ /* 0x002fce000000004d */
[----:B------:R-:W1:Y:S01]  /*3dd0*/  F2F.BF16.F32 R81, R80 ;  /* 0x0000005000517304 */ /* 0x000e620000202000 */
[----:B0-----:R-:W-:Y:S01]  /*3de0*/  IMAD.WIDE.U32 R74, R74, 0x10000, RZ ;  /* 0x000100004a4a7825 */ /* 0x001fe200078e00ff */
[C---:B---3--:R-:W-:Y:S02]  /*3df0*/  SHF.L.U32 R76, R66.reuse, 0x10, RZ ;  /* 0x00000010424c7819 */ /* 0x048fe400000006ff */
[--C-:B------:R-:W-:Y:S02]  /*3e00*/  SHF.R.U64 R150, R66, 0x10, R67.reuse ;  /* 0x0000001042967819 */ /* 0x100fe40000001243 */
[----:B-1----:R-:W-:Y:S01]  /*3e10*/  LOP3.LUT R66, R74, R81, RZ, 0xfc, !PT ;  /* 0x000000514a427212 */ /* 0x002fe200078efcff */
[----:B------:R-:W-:Y:S01]  /*3e20*/  FMUL.FTZ R183, R183, R76 ;  /* 0x0000004cb7b77220 */ /* 0x000fe20000410000 */
[----:B------:R-:W-:Y:S02]  /*3e30*/  SHF.R.U32.HI R79, RZ, 0x10, R67 ;  /* 0x00000010ff4f7819 */ /* 0x000fe40000011643 */
[----:B------:R-:W-:-:S02]  /*3e40*/  SHF.L.U32 R78, R67, 0x10, RZ ;  /* 0x00000010434e7819 */ /* 0x000fc400000006ff */
[C---:B------:R-:W-:Y:S02]  /*3e50*/  SHF.L.U32 R74, R68.reuse, 0x10, RZ ;  /* 0x00000010444a7819 */ /* 0x040fe400000006ff */
[--C-:B------:R-:W-:Y:S01]  /*3e60*/  SHF.R.U64 R76, R68, 0x10, R69.reuse ;  /* 0x00000010444c7819 */ /* 0x100fe20000001245 */
[----:B------:R-:W-:Y:S01]  /*3e70*/  FMUL.FTZ R185, R185, R78 ;  /* 0x0000004eb9b97220 */ /* 0x000fe20000410000 */
[----:B------:R-:W-:Y:S01]  /*3e80*/  LOP3.LUT R67, R85, R75, RZ, 0xfc, !PT ;  /* 0x0000004b55437212 */ /* 0x000fe200078efcff */
[----:B------:R-:W-:Y:S01]  /*3e90*/  FMUL.FTZ R181, R181, R74 ;  /* 0x0000004ab5b57220 */ /* 0x000fe20000410000 */
[----:B------:R-:W-:Y:S02]  /*3ea0*/  SHF.L.U32 R68, R69, 0x10, RZ ;  /* 0x0000001045447819 */ /* 0x000fe400000006ff */
[----:B------:R-:W-:Y:S01]  /*3eb0*/  SHF.R.U32.HI R75, RZ, 0x10, R69 ;  /* 0x00000010ff4b7819 */ /* 0x000fe20000011645 */
[----:B------:R0:W-:Y:S01]  /*3ec0*/  STG.E.64 desc[UR8][R64.64], R66 ;  /* 0x0000004240007986 */ /* 0x0001e2000c101b08 */
[----:B------:R-:W-:Y:S01]  /*3ed0*/  SHF.L.U32 R69, R76, 0x10, RZ ;  /* 0x000000104c457819 */ /* 0x000fe200000006ff */
[----:B------:R-:W-:Y:S01]  /*3ee0*/  FMUL.FTZ R187, R187, R68 ;  /* 0x00000044bbbb7220 */ /* 0x000fe20000410000 */
[----:B------:R-:W-:-:S02]  /*3ef0*/  SHF.R.U64 R74, R70, 0x10, R71 ;  /* 0x00000010464a7819 */ /* 0x000fc40000001247 */
[----:B------:R-:W-:Y:S01]  /*3f00*/  SHF.L.U32 R68, R71, 0x10, RZ ;  /* 0x0000001047447819 */ /* 0x000fe200000006ff */
[----:B------:R-:W-:Y:S01]  /*3f10*/  FMUL.FTZ R182, R182, R69 ;  /* 0x00000045b6b67220 */ /* 0x000fe20000410000 */
[----:B------:R-:W-:Y:S02]  /*3f20*/  SHF.L.U32 R69, R74, 0x10, RZ ;  /* 0x000000104a457819 */ /* 0x000fe400000006ff */
[----:B------:R-:W-:Y:S01]  /*3f30*/  SHF.R.U32.HI R71, RZ, 0x10, R71 ;  /* 0x00000010ff477819 */ /* 0x000fe20000011647 */
[----:B------:R-:W-:Y:S01]  /*3f40*/  FMUL.FTZ R193, R89, R68 ;  /* 0x0000004459c17220 */ /* 0x000fe20000410000 */
[----:B------:R-:W-:Y:S01]  /*3f50*/  SHF.L.U32 R77, R150, 0x10, RZ ;  /* 0x00000010964d7819 */ /* 0x000fe200000006ff */
[----:B------:R-:W-:Y:S01]  /*3f60*/  FMUL.FTZ R86, R86, R69 ;  /* 0x0000004556567220 */ /* 0x000fe20000410000 */
[----:B------:R-:W-:Y:S02]  /*3f70*/  SHF.L.U32 R69, R71, 0x10, RZ ;  /* 0x0000001047457819 */ /* 0x000fe400000006ff */
[----:B------:R-:W-:Y:S01]  /*3f80*/  SHF.L.U32 R79, R79, 0x10, RZ ;  /* 0x000000104f4f7819 */ /* 0x000fe200000006ff */
[----:B------:R-:W-:Y:S01]  /*3f90*/  FMUL.FTZ R0, R0, R77 ;  /* 0x0000004d00007220 */ /* 0x000fe20000410000 */
[----:B--2---:R-:W-:Y:S01]  /*3fa0*/  SHF.L.U32 R68, R73, 0x10, RZ ;  /* 0x0000001049447819 */ /* 0x004fe200000006ff */
[----:B------:R-:W-:Y:S01]  /*3fb0*/  FMUL.FTZ R88, R88, R69 ;  /* 0x0000004558587220 */ /* 0x000fe20000410000 */
[--C-:B------:R-:W-:Y:S01]  /*3fc0*/  SHF.R.U64 R71, R72, 0x10, R73.reuse ;  /* 0x0000001048477819 */ /* 0x100fe20000001249 */
[----:B------:R-:W-:Y:S01]  /*3fd0*/  FMUL.FTZ R180, R180, R79 ;  /* 0x0000004fb4b47220 */ /* 0x000fe20000410000 */
[----:B------:R-:W-:Y:S01]  /*3fe0*/  SHF.R.U32.HI R69, RZ, 0x10, R73 ;  /* 0x00000010ff457819 */ /* 0x000fe20000011649 */
[----:B------:R-:W-:Y:S01]  /*3ff0*/  FMUL.FTZ R191, R171, R68 ;  /* 0x00000044abbf7220 */ /* 0x000fe20000410000 */
[----:B------:R-:W-:-:S02]  /*4000*/  SHF.L.U32 R75, R75, 0x10, RZ ;  /* 0x000000104b4b7819 */ /* 0x000fc400000006ff */
[----:B------:R-:W-:Y:S02]  /*4010*/  SHF.L.U32 R70, R70, 0x10, RZ ;  /* 0x0000001046467819 */ /* 0x000fe400000006ff */
[--C-:B-----5:R-:W-:Y:S01]  /*4020*/  SHF.R.U64 R68, R2, 0x10, R3.reuse ;  /* 0x0000001002447819 */ /* 0x120fe20000001203 */
[----:B------:R-:W-:Y:S01]  /*4030*/  FMUL.FTZ R184, R158, R75 ;  /* 0x0000004b9eb87220 */ /* 0x000fe20000410000 */
[----:B0-----:R-:W-:Y:S01]  /*4040*/  SHF.R.U32.HI R65, RZ, 0x10, R3 ;  /* 0x00000010ff417819 */ /* 0x001fe20000011603 */
[----:B------:R-:W-:Y:S01]  /*4050*/  FMUL.FTZ R189, R87, R70 ;  /* 0x0000004657bd7220 */ /* 0x000fe20000410000 */
[----:B------:R-:W-:Y:S02]  /*4060*/  SHF.L.U32 R64, R3, 0x10, RZ ;  /* 0x0000001003407819 */ /* 0x000fe400000006ff */
        /* <DEDUP_REMOVED lines=10> */
[----:B------:R-:W-:-:S02]  /*4110*/  FMUL.FTZ R161, R161, R2 ;  /* 0x00000002a1a17220 */ /* 0x000fc40000410000 */
[----:B------:R-:W-:Y:S02]  /*4120*/  FMUL.FTZ R82, R82, R3 ;  /* 0x0000000352527220 */ /* 0x000fe40000410000 */
[----:B------:R-:W-:Y:S01]  /*4130*/  FMUL.FTZ R84, R84, R65 ;  /* 0x0000004154547220 */ /* 0x000fe20000410000 */
[----:B------:R-:W-:Y:S06]  /*4140*/  BRA `(.L_x_4851) ;  /* 0x0000000c007c7947 */ /* 0x000fec0003800000 */
.L_x_4852:
        /* <DEDUP_REMOVED lines=8> */
[C---:B------:R-:W-:Y:S01]  /*41d0*/  FFMA.FTZ R64, R150.reuse, R179, R44 ;  /* 0x000000b396407223 */ /* 0x040fe2000001002c */
[C---:B------:R-:W-:Y:S01]  /*41e0*/  FFMA.FTZ R67, R150.reuse, R67, R47 ;  /* 0x0000004396437223 */ /* 0x040fe2000001002f */
[C---:B------:R-:W-:Y:S01]  /*41f0*/  FFMA.FTZ R66, R150.reuse, R3, R46 ;  /* 0x0000000396427223 */ /* 0x040fe2000001002e */
[----:B------:R-:W-:Y:S01]  /*4200*/  FFMA.FTZ R68, R150, R175, R48 ;  /* 0x000000af96447223 */ /* 0x000fe20000010030 */
[-C--:B------:R-:W-:Y:S01]  /*4210*/  FMUL.FTZ R183, R64, R154.reuse ;  /* 0x0000009a40b77220 */ /* 0x080fe20000410000 */
[----:B------:R-:W-:Y:S01]  /*4220*/  FMUL.FTZ R180, R67, R154 ;  /* 0x0000009a43b47220 */ /* 0x000fe20000410000 */
[--C-:B------:R-:W-:Y:S01]  /*4230*/  FFMA.FTZ R172, R172, R168, R167.reuse ;  /* 0x000000a8acac7223 */ /* 0x100fe200000100a7 */
[----:B------:R-:W-:Y:S01]  /*4240*/  FMUL.FTZ R185, R66, R154 ;  /* 0x0000009a42b97220 */ /* 0x000fe20000410000 */
[--C-:B------:R-:W-:Y:S01]  /*4250*/  FFMA.FTZ R176, R176, R168, R167.reuse ;  /* 0x000000a8b0b07223 */ /* 0x100fe200000100a7 */
[----:B------:R-:W-:Y:S01]  /*4260*/  FMUL.FTZ R181, R68, R154 ;  /* 0x0000009a44b57220 */ /* 0x000fe20000410000 */
[--C-:B------:R-:W-:Y:S01]  /*4270*/  FFMA.FTZ R174, R174, R168, R167.reuse ;  /* 0x000000a8aeae7223 */ /* 0x100fe200000100a7 */
[----:B------:R-:W-:Y:S01]  /*4280*/  FMUL.FTZ R2, R4, R183 ;  /* 0x000000b704027220 */ /* 0x000fe20000410000 */
[----:B------:R-:W-:Y:S01]  /*4290*/  FMUL.FTZ R71, R7, R180 ;  /* 0x000000b407477220 */ /* 0x000fe20000410000 */
[----:B------:R-:W-:Y:S01]  /*42a0*/  FADD.FTZ R172, R85, -R172 ;  /* 0x800000ac55ac7221 */ /* 0x000fe20000010000 */
[----:B------:R-:W-:Y:S01]  /*42b0*/  FMUL.FTZ R70, R6, R185 ;  /* 0x000000b906467220 */ /* 0x000fe20000410000 */
[----:B------:R-:W-:Y:S01]  /*42c0*/  FADD.FTZ R69, R171, -R176 ;  /* 0x800000b0ab457221 */ /* 0x000fe20000010000 */
[----:B------:R-:W-:Y:S01]  /*42d0*/  FMUL.FTZ R158, R8, R181 ;  /* 0x000000b5089e7220 */ /* 0x000fe20000410000 */
[----:B------:R-:W-:Y:S01]  /*42e0*/  FADD.FTZ R87, R87, -R174 ;  /* 0x800000ae57577221 */ /* 0x000fe20000010000 */
[-C--:B------:R-:W-:Y:S01]  /*42f0*/  FFMA.FTZ R184, R184, R168.reuse, R167 ;  /* 0x000000a8b8b87223 */ /* 0x080fe200000100a7 */
[----:B------:R0:W-:Y:S01]  /*4300*/  F2F.BF16.F32 R89, R71 ;  /* 0x0000004700597304 */ /* 0x0001e20000202000 */
[----:B------:R-:W-:Y:S01]  /*4310*/  FFMA.FTZ R69, R150, R69, R49 ;  /* 0x0000004596457223 */ /* 0x000fe20000010031 */
[-CC-:B------:R-:W-:Y:S01]  /*4320*/  FFMA.FTZ R170, R170, R168.reuse, R167.reuse ;  /* 0x000000a8aaaa7223 */ /* 0x180fe200000100a7 */
[----:B------:R-:W-:Y:S01]  /*4330*/  FADD.FTZ R65, R177, -R184 ;  /* 0x800000b8b1417221 */ /* 0x000fe20000010000 */
[--C-:B------:R-:W-:Y:S01]  /*4340*/  FFMA.FTZ R88, R88, R168, R167.reuse ;  /* 0x000000a858587223 */ /* 0x100fe200000100a7 */
[----:B------:R-:W-:Y:S01]  /*4350*/  FMUL.FTZ R182, R69, R154 ;  /* 0x0000009a45b67220 */ /* 0x000fe20000410000 */
[----:B------:R-:W-:Y:S01]  /*4360*/  FFMA.FTZ R177, R84, R168, R167 ;  /* 0x000000a854b17223 */ /* 0x000fe200000100a7 */
[C---:B------:R-:W-:Y:S01]  /*4370*/  FFMA.FTZ R65, R150.reuse, R65, R45 ;  /* 0x0000004196417223 */ /* 0x040fe2000001002d */
[----:B------:R-:W-:Y:S01]  /*4380*/  F2F.BF16.F32 R173, R2 ;  /* 0x0000000200ad7304 */ /* 0x000fe20000202000 */
[----:B0-----:R-:W-:Y:S01]  /*4390*/  FFMA.FTZ R71, R150, R172, R51 ;  /* 0x000000ac96477223 */ /* 0x001fe20000010033 */
[----:B------:R-:W-:Y:S01]  /*43a0*/  FMUL.FTZ R85, R9, R182 ;  /* 0x000000b609557220 */ /* 0x000fe20000410000 */
[----:B------:R-:W-:Y:S01]  /*43b0*/  FADD.FTZ R83, R83, -R170 ;  /* 0x800000aa53537221 */ /* 0x000fe20000010000 */
[----:B------:R-:W-:Y:S01]  /*43c0*/  FADD.FTZ R88, R81, -R88 ;  /* 0x8000005851587221 */ /* 0x000fe20000010000 */
[-C--:B------:R-:W-:Y:S01]  /*43d0*/  FMUL.FTZ R184, R71, R154.reuse ;  /* 0x0000009a47b87220 */ /* 0x080fe20000410000 */
[----:B------:R-:W-:Y:S01]  /*43e0*/  FMUL.FTZ R0, R65, R154 ;  /* 0x0000009a41007220 */ /* 0x000fe20000410000 */
[----:B------:R-:W-:Y:S01]  /*43f0*/  FADD.FTZ R177, R72, -R177 ;  /* 0x800000b148b17221 */ /* 0x000fe20000010000 */
[----:B------:R0:W1:Y:S01]  /*4400*/  F2F.BF16.F32 R2, R70 ;  /* 0x0000004600027304 */ /* 0x0000620000202000 */
[----:B------:R-:W-:Y:S01]  /*4410*/  FFMA.FTZ R72, R150, R83, R52 ;  /* 0x0000005396487223 */ /* 0x000fe20000010034 */
[-CC-:B------:R-:W-:Y:S01]  /*4420*/  FFMA.FTZ R82, R82, R168.reuse, R167.reuse ;  /* 0x000000a852527223 */ /* 0x180fe200000100a7 */
[-CC-:B------:R-:W-:Y:S01]  /*4430*/  FFMA.FTZ R80, R80, R168.reuse, R167.reuse ;  /* 0x000000a850507223 */ /* 0x180fe200000100a7 */
[--C-:B------:R-:W-:Y:S01]  /*4440*/  FFMA.FTZ R83, R78, R168, R167.reuse ;  /* 0x000000a84e537223 */ /* 0x100fe200000100a7 */
[----:B------:R-:W-:Y:S01]  /*4450*/  FMUL.FTZ R3, R5, R0 ;  /* 0x0000000005037220 */ /* 0x000fe20000410000 */
[----:B------:R-:W-:Y:S01]  /*4460*/  FFMA.FTZ R78, R74, R168, R167 ;  /* 0x000000a84a4e7223 */ /* 0x000fe200000100a7 */
[-C--:B------:R-:W-:Y:S01]  /*4470*/  FMUL.FTZ R189, R72, R154.reuse ;  /* 0x0000009a48bd7220 */ /* 0x080fe20000410000 */
[----:B------:R2:W-:Y:S01]  /*4480*/  F2F.BF16.F32 R175, R158 ;  /* 0x0000009e00af7304 */ /* 0x0005e20000202000 */
[----:B0-----:R-:W-:Y:S01]  /*4490*/  FFMA.FTZ R70, R150, R87, R50 ;  /* 0x0000005796467223 */ /* 0x001fe20000010032 */
[----:B------:R-:W-:Y:S01]  /*44a0*/  FADD.FTZ R179, R77, -R82 ;  /* 0x800000524db37221 */ /* 0x000fe20000010000 */
[----:B------:R-:W-:Y:S01]  /*44b0*/  FADD.FTZ R174, R73, -R80 ;  /* 0x8000005049ae7221 */ /* 0x000fe20000010000 */
[----:B------:R-:W-:Y:S01]  /*44c0*/  FMUL.FTZ R77, R12, R189 ;  /* 0x000000bd0c4d7220 */ /* 0x000fe20000410000 */
[----:B------:R-:W-:Y:S01]  /*44d0*/  FMUL.FTZ R187, R70, R154 ;  /* 0x0000009a46bb7220 */ /* 0x000fe20000410000 */
[----:B------:R-:W-:Y:S01]  /*44e0*/  FADD.FTZ R176, R75, -R78 ;  /* 0x8000004e4bb07221 */ /* 0x000fe20000010000 */
[----:B------:R-:W-:Y:S01]  /*44f0*/  FFMA.FTZ R75, R150, R177, R55 ;  /* 0x000000b1964b7223 */ /* 0x000fe20000010037 */
[----:B------:R0:W-:Y:S01]  /*4500*/  F2F.BF16.F32 R87, R85 ;  /* 0x0000005500577304 */ /* 0x0001e20000202000 */
[----:B--2---:R-:W-:Y:S01]  /*4510*/  FFMA.FTZ R158, R86, R168, R167 ;  /* 0x000000a8569e7223 */ /* 0x004fe200000100a7 */
[----:B------:R-:W-:Y:S01]  /*4520*/  FMUL.FTZ R81, R10, R187 ;  /* 0x000000bb0a517220 */ /* 0x000fe20000410000 */
[----:B------:R-:W-:Y:S01]  /*4530*/  FFMA.FTZ R73, R150, R88, R53 ;  /* 0x0000005896497223 */ /* 0x000fe20000010035 */
[----:B-1----:R-:W-:Y:S01]  /*4540*/  PRMT R89, R2, 0x5410, R89 ;  /* 0x0000541002597816 */ /* 0x002fe20000000059 */
[----:B------:R-:W-:Y:S01]  /*4550*/  FADD.FTZ R171, R79, -R158 ;  /* 0x8000009e4fab7221 */ /* 0x000fe20000010000 */
[----:B------:R-:W-:Y:S01]  /*4560*/  FMUL.FTZ R79, R11, R184 ;  /* 0x000000b80b4f7220 */ /* 0x000fe20000410000 */
[----:B------:R-:W-:Y:S01]  /*4570*/  FMUL.FTZ R186, R73, R154 ;  /* 0x0000009a49ba7220 */ /* 0x000fe20000410000 */
[----:B------:R1:W-:Y:S01]  /*4580*/  F2F.BF16.F32 R86, R81 ;  /* 0x0000005100567304 */ /* 0x0003e20000202000 */
[----:B------:R-:W-:Y:S01]  /*4590*/  FFMA.FTZ R74, R150, R171, R54 ;  /* 0x000000ab964a7223 */ /* 0x000fe20000010036 */
[----:B0-----:R-:W0:Y:S01]  /*45a0*/  LDC.64 R84, c[0x0][0x390] ;  /* 0x0000e400ff547b82 */ /* 0x001e220000000a00 */
[----:B------:R-:W-:Y:S01]  /*45b0*/  FADD.FTZ R171, R76, -R83 ;  /* 0x800000534cab7221 */ /* 0x000fe20000010000 */
[----:B------:R-:W-:Y:S01]  /*45c0*/  FMUL.FTZ R158, R13, R186 ;  /* 0x000000ba0d9e7220 */ /* 0x000fe20000410000 */
[-C--:B------:R-:W-:Y:S01]  /*45d0*/  FMUL.FTZ R193, R74, R154.reuse ;  /* 0x0000009a4ac17220 */ /* 0x080fe20000410000 */
[-C--:B------:R-:W-:Y:S01]  /*45e0*/  FMUL.FTZ R188, R75, R154.reuse ;  /* 0x0000009a4bbc7220 */ /* 0x080fe20000410000 */
[----:B------:R-:W-:Y:S01]  /*45f0*/  FFMA.FTZ R78, R150, R171, R58 ;  /* 0x000000ab964e7223 */ /* 0x000fe2000001003a */
[----:B------:R-:W2:Y:S01]  /*4600*/  F2F.BF16.F32 R79, R79 ;  /* 0x0000004f004f7304 */ /* 0x000ea20000202000 */
[----:B------:R-:W-:Y:S01]  /*4610*/  FMUL.FTZ R172, R14, R193 ;  /* 0x000000c10eac7220 */ /* 0x000fe20000410000 */
[----:B-1----:R-:W1:Y:S01]  /*4620*/  LDC.64 R80, c[0x0][0x478] ;  /* 0x00011e00ff507b82 */ /* 0x002e620000000a00 */
[----:B------:R-:W-:-:S04]  /*4630*/  FMUL.FTZ R191, R78, R154 ;  /* 0x0000009a4ebf7220 */ /* 0x000fc80000410000 */
[----:B------:R-:W-:Y:S01]  /*4640*/  FMUL.FTZ R178, R18, R191 ;  /* 0x000000bf12b27220 */ /* 0x000fe20000410000 */
[----:B------:R-:W3:Y:S02]  /*4650*/  F2F.BF16.F32 R3, R3 ;  /* 0x0000000300037304 */ /* 0x000ee40000202000 */
[----:B------:R-:W4:Y:S01]  /*4660*/  LDC.64 R82, c[0x0][0x468] ;  /* 0x00011a00ff527b82 */ /* 0x000f220000000a00 */
[----:B--2---:R-:W-:-:S05]  /*4670*/  PRMT R177, R86, 0x5410, R79 ;  /* 0x0000541056b17816 */ /* 0x004fca000000004f */
[----:B------:R2:W-:Y:S01]  /*4680*/  F2F.BF16.F32 R195, R77 ;  /* 0x0000004d00c37304 */ /* 0x0005e20000202000 */
[----:B------:R-:W-:Y:S01]  /*4690*/  FFMA.FTZ R79, R150, R176, R59 ;  /* 0x000000b0964f7223 */ /* 0x000fe2000001003b */
[----:B---3--:R-:W-:-:S06]  /*46a0*/  IMAD.WIDE.U32 R2, R3, 0x10000, RZ ;  /* 0x0001000003027825 */ /* 0x008fcc00078e00ff */
[----:B------:R3:W-:Y:S01]  /*46b0*/  F2F.BF16.F32 R194, R158 ;  /* 0x0000009e00c27304 */ /* 0x0007e20000202000 */
[----:B--2---:R-:W-:-:S04]  /*46c0*/  IMAD.WIDE.U32 R76, R87, 0x10000, RZ ;  /* 0x00010000574c7825 */ /* 0x004fc800078e00ff */
[----:B------:R-:W-:Y:S01]  /*46d0*/  FMUL.FTZ R190, R79, R154 ;  /* 0x0000009a4fbe7220 */ /* 0x000fe20000410000 */
[----:B------:R-:W-:Y:S02]  /*46e0*/  LOP3.LUT R89, R89, R3, RZ, 0xfc, !PT ;  /* 0x0000000359597212 */ /* 0x000fe400078efcff */
[----:B------:R-:W-:Y:S01]  /*46f0*/  LOP3.LUT R88, R2, R173, RZ, 0xfc, !PT ;  /* 0x000000ad02587212 */ /* 0x000fe200078efcff */
[----:B------:R2:W-:Y:S01]  /*4700*/  F2F.BF16.F32 R196, R172 ;  /* 0x000000ac00c47304 */ /* 0x0005e20000202000 */
[----:B------:R-:W-:Y:S01]  /*4710*/  LOP3.LUT R87, R177, R77, RZ, 0xfc, !PT ;  /* 0x0000004db1577212 */ /* 0x000fe200078efcff */
[----:B------:R-:W-:Y:S01]  /*4720*/  FFMA.FTZ R77, R150, R174, R57 ;  /* 0x000000ae964d7223 */ /* 0x000fe20000010039 */
[----:B------:R-:W-:Y:S01]  /*4730*/  LOP3.LUT R86, R76, R175, RZ, 0xfc, !PT ;  /* 0x000000af4c567212 */ /* 0x000fe200078efcff */
[----:B---3--:R-:W-:Y:S01]  /*4740*/  FMUL.FTZ R158, R15, R188 ;  /* 0x000000bc0f9e7220 */ /* 0x008fe20000410000 */
[----:B0-----:R-:W-:-:S04]  /*4750*/  IMAD.WIDE.U32 R2, R159, 0x8, R84 ;  /* 0x000000089f027825 */ /* 0x001fc800078e0054 */
[----:B------:R-:W-:Y:S01]  /*4760*/  FMUL.FTZ R192, R77, R154 ;  /* 0x0000009a4dc07220 */ /* 0x000fe20000410000 */
[----:B------:R-:W-:Y:S01]  /*4770*/  FFMA.FTZ R76, R150, R179, R56 ;  /* 0x000000b3964c7223 */ /* 0x000fe20000010038 */
[----:B------:R4:W-:Y:S01]  /*4780*/  F2F.BF16.F32 R200, R178 ;  /* 0x000000b200c87304 */ /* 0x0009e20000202000 */
[----:B-1----:R-:W-:-:S04]  /*4790*/  IMAD.WIDE.U32 R170, R159, 0x10, R80 ;  /* 0x000000109faa7825 */ /* 0x002fc800078e0050 */
[----:B------:R-:W-:Y:S01]  /*47a0*/  FMUL.FTZ R199, R17, R192 ;  /* 0x000000c011c77220 */ /* 0x000fe20000410000 */
[----:B------:R-:W-:Y:S01]  /*47b0*/  FMUL.FTZ R198, R19, R190 ;  /* 0x000000be13c67220 */ /* 0x000fe20000410000 */
[----:B------:R-:W3:Y:S01]  /*47c0*/  LDG.E.64 R2, desc[UR8][R2.64] ;  /* 0x0000000802027981 */ /* 0x000ee2000c1e1b00 */
[C---:B--2---:R-:W-:Y:S01]  /*47d0*/  IMAD.WIDE.U32 R172, R169.reuse, 0x8, R84 ;  /* 0x00000008a9ac7825 */ /* 0x044fe200078e0054 */
[----:B------:R-:W0:Y:S03]  /*47e0*/  F2F.BF16.F32 R197, R158 ;  /* 0x0000009e00c57304 */ /* 0x000e260000202000 */
[----:B------:R-:W-:-:S04]  /*47f0*/  IMAD.WIDE.U32 R174, R169, 0x10, R80 ;  /* 0x00000010a9ae7825 */ /* 0x000fc800078e0050 */
[----:B----4-:R-:W-:-:S04]  /*4800*/  IMAD.WIDE.U32 R178, R169, 0x8, R82 ;  /* 0x00000008a9b27825 */ /* 0x010fc800078e0052 */
[----:B------:R-:W-:Y:S01]  /*4810*/  FMUL.FTZ R169, R76, R154 ;  /* 0x0000009a4ca97220 */ /* 0x000fe20000410000 */
[----:B------:R-:W-:Y:S01]  /*4820*/  IMAD.WIDE.U32 R176, R159, 0x8, R82 ;  /* 0x000000089fb07825 */ /* 0x000fe200078e0052 */
[----:B------:R1:W2:Y:S01]  /*4830*/  F2F.BF16.F32 R201, R198 ;  /* 0x000000c600c97304 */ /* 0x0002a20000202000 */
[----:B------:R4:W-:Y:S04]  /*4840*/  STG.E.128 desc[UR8][R170.64], R64 ;  /* 0x00000040aa007986 */ /* 0x0009e8000c101d08 */
[----:B------:R5:W-:Y:S03]  /*4850*/  STG.E.64 desc[UR8][R176.64], R88 ;  /* 0x00000058b0007986 */ /* 0x000be6000c101b08 */
[----:B------:R-:W5:Y:S01]  /*4860*/  F2F.BF16.F32 R199, R199 ;  /* 0x000000c700c77304 */ /* 0x000f620000202000 */
[----:B-1----:R-:W-:Y:S01]  /*4870*/  FMUL.FTZ R198, R16, R169 ;  /* 0x000000a910c67220 */ /* 0x002fe20000410000 */
[----:B------:R1:W3:Y:S01]  /*4880*/  LDG.E.64 R158, desc[UR8][R172.64] ;  /* 0x00000008ac9e7981 */ /* 0x0002e2000c1e1b00 */
[----:B0-----:R-:W-:-:S05]  /*4890*/  PRMT R197, R196, 0x5410, R197 ;  /* 0x00005410c4c57816 */ /* 0x001fca00000000c5 */
[----:B-1----:R-:W0:Y:S01]  /*48a0*/  F2F.BF16.F32 R173, R198 ;  /* 0x000000c600ad7304 */ /* 0x002e220000202000 */
[----:B------:R-:W-:Y:S01]  /*48b0*/  STG.E.128 desc[UR8][R174.64], R68 ;  /* 0x00000044ae007986 */ /* 0x000fe2000c101d08 */
[----:B----4-:R-:W-:-:S03]  /*48c0*/  IMAD.WIDE.U32 R66, R194, 0x10000, RZ ;  /* 0x00010000c2427825 */ /* 0x010fc600078e00ff */
[----:B------:R1:W-:Y:S01]  /*48d0*/  STG.E.64 desc[UR8][R178.64], R86 ;  /* 0x00000056b2007986 */ /* 0x0003e2000c101b08 */
[----:B------:R-:W-:Y:S01]  /*48e0*/  IMAD.WIDE.U32 R170, R157, 0x8, R84 ;  /* 0x000000089daa7825 */ /* 0x000fe200078e0054 */
[----:B--2---:R-:W-:Y:S02]  /*48f0*/  PRMT R201, R200, 0x5410, R201 ;  /* 0x00005410c8c97816 */ /* 0x004fe400000000c9 */
[----:B------:R-:W-:Y:S01]  /*4900*/  LOP3.LUT R67, R197, R67, RZ, 0xfc, !PT ;  /* 0x00000043c5437212 */ /* 0x000fe200078efcff */
[----:B------:R-:W-:Y:S01]  /*4910*/  IMAD.WIDE.U32 R64, R157, 0x10, R80 ;  /* 0x000000109d407825 */ /* 0x000fe200078e0050 */
[----:B------:R-:W-:Y:S01]  /*4920*/  LOP3.LUT R66, R66, R195, RZ, 0xfc, !PT ;  /* 0x000000c342427212 */ /* 0x000fe200078efcff */
[----:B-----5:R2:W4:Y:S02]  /*4930*/  LDG.E.64 R88, desc[UR8][R170.64] ;  /* 0x00000008aa587981 */ /* 0x020524000c1e1b00 */
        /* <DEDUP_REMOVED lines=21> */
[C---:B------:R-:W-:Y:S01]  /*4a90*/  FFMA.FTZ R66, R150.reuse, R165, R62 ;  /* 0x000000a596427223 */ /* 0x040fe2000001003e */
[C---:B------:R-:W-:Y:S01]  /*4aa0*/  FFMA.FTZ R67, R150.reuse, R67, R63 ;  /* 0x0000004396437223 */ /* 0x040fe2000001003f */
[----:B------:R-:W-:Y:S01]  /*4ab0*/  FFMA.FTZ R65, R150, R65, R61 ;  /* 0x0000004196417223 */ /* 0x000fe2000001003d */
[----:B------:R-:W-:Y:S01]  /*4ac0*/  FADD.FTZ R161, R156, -R161 ;  /* 0x800000a19ca17221 */ /* 0x000fe20000010000 */
[-C--:B------:R-:W-:Y:S01]  /*4ad0*/  FMUL.FTZ R165, R66, R154.reuse ;  /* 0x0000009a42a57220 */ /* 0x080fe20000410000 */
[-C--:B-----5:R-:W-:Y:S01]  /*4ae0*/  FMUL.FTZ R87, R67, R154.reuse ;  /* 0x0000009a43577220 */ /* 0x0a0fe20000410000 */
[-C--:B0-----:R-:W-:Y:S01]  /*4af0*/  FMUL.FTZ R85, R65, R154.reuse ;  /* 0x0000009a41557220 */ /* 0x081fe20000410000 */
[----:B------:R-:W-:Y:S01]  /*4b00*/  FFMA.FTZ R64, R150, R161, R60 ;  /* 0x000000a196407223 */ /* 0x000fe2000001003c */
        /* <DEDUP_REMOVED lines=8> */
[----:B------:R-:W5:Y:S01]  /*4b90*/  F2F.BF16.F32 R79, R78 ;  /* 0x0000004e004f7304 */ /* 0x000f620000202000 */
[----:B0-----:R-:W-:Y:S01]  /*4ba0*/  PRMT R155, R71, 0x5410, R74 ;  /* 0x00005410479b7816 */ /* 0x001fe2000000004a */
[----:B-1----:R-:W-:-:S04]  /*4bb0*/  IMAD.WIDE.U32 R70, R70, 0x10000, RZ ;  /* 0x0001000046467825 */ /* 0x002fc800078e00ff */
[----:B------:R-:W-:-:S04]  /*4bc0*/  IMAD.WIDE.U32 R80, R153, 0x10, R80 ;  /* 0x0000001099507825 */ /* 0x000fc800078e0050 */
[----:B------:R-:W-:Y:S01]  /*4bd0*/  IMAD.WIDE.U32 R82, R153, 0x8, R82 ;  /* 0x0000000899527825 */ /* 0x000fe200078e0052 */
[----:B------:R0:W-:Y:S01]  /*4be0*/  STG.E.128 desc[UR8][R80.64], R64 ;  /* 0x0000004050007986 */ /* 0x0001e2000c101d08 */
[C-C-:B---3--:R-:W-:Y:S02]  /*4bf0*/  SHF.R.U64 R75, R2.reuse, 0x10, R3.reuse ;  /* 0x00000010024b7819 */ /* 0x148fe40000001203 */
[----:B------:R-:W-:Y:S02]  /*4c00*/  SHF.L.U32 R74, R2, 0x10, RZ ;  /* 0x00000010024a7819 */ /* 0x000fe400000006ff */
[----:B------:R-:W-:Y:S02]  /*4c10*/  SHF.L.U32 R75, R75, 0x10, RZ ;  /* 0x000000104b4b7819 */ /* 0x000fe400000006ff */
[----:B------:R-:W-:Y:S01]  /*4c20*/  SHF.R.U32.HI R77, RZ, 0x10, R3 ;  /* 0x00000010ff4d7819 */ /* 0x000fe20000011603 */
[----:B------:R-:W-:Y:S01]  /*4c30*/  FMUL.FTZ R183, R183, R74 ;  /* 0x0000004ab7b77220 */ /* 0x000fe20000410000 */
[----:B------:R-:W-:-:S02]  /*4c40*/  SHF.L.U32 R76, R3, 0x10, RZ ;  /* 0x00000010034c7819 */ /* 0x000fc400000006ff */
[----:B-----5:R-:W-:Y:S01]  /*4c50*/  LOP3.LUT R2, R70, R79, RZ, 0xfc, !PT ;  /* 0x0000004f46027212 */ /* 0x020fe200078efcff */
[----:B------:R-:W-:Y:S01]  /*4c60*/  FMUL.FTZ R0, R0, R75 ;  /* 0x0000004b00007220 */ /* 0x000fe20000410000 */
[----:B------:R-:W-:Y:S02]  /*4c70*/  LOP3.LUT R3, R155, R71, RZ, 0xfc, !PT ;  /* 0x000000479b037212 */ /* 0x000fe400078efcff */
        /* <DEDUP_REMOVED lines=10> */
[----:B----4-:R-:W-:Y:S02]  /*4d20*/  SHF.L.U32 R70, R89, 0x10, RZ ;  /* 0x0000001059467819 */ /* 0x010fe400000006ff */
[----:B------:R-:W-:-:S03]  /*4d30*/  SHF.R.U64 R74, R88, 0x10, R89 ;  /* 0x00000010584a7819 */ /* 0x000fc60000001259 */
[----:B------:R-:W-:Y:S01]  /*4d40*/  FMUL.FTZ R193, R193, R70 ;  /* 0x00000046c1c17220 */ /* 0x000fe20000410000 */
[----:B------:R-:W-:Y:S02]  /*4d50*/  SHF.L.U32 R71, R74, 0x10, RZ ;  /* 0x000000104a477819 */ /* 0x000fe400000006ff */
[----:B------:R-:W-:Y:S01]  /*4d60*/  SHF.R.U32.HI R89, RZ, 0x10, R89 ;  /* 0x00000010ff597819 */ /* 0x000fe20000011659 */
[----:B------:R1:W-:Y:S01]  /*4d70*/  STG.E.64 desc[UR8][R82.64], R2 ;  /* 0x0000000252007986 */ /* 0x0003e2000c101b08 */
[----:B------:R-:W-:Y:S01]  /*4d80*/  SHF.L.U32 R88, R88, 0x10, RZ ;  /* 0x0000001058587819 */ /* 0x000fe200000006ff */
[----:B------:R-:W-:Y:S01]  /*4d90*/  FMUL.FTZ R86, R186, R71 ;  /* 0x00000047ba567220 */ /* 0x000fe20000410000 */
[----:B------:R-:W-:Y:S02]  /*4da0*/  SHF.L.U32 R77, R77, 0x10, RZ ;  /* 0x000000104d4d7819 */ /* 0x000fe400000006ff */
[----:B------:R-:W-:Y:S01]  /*4db0*/  SHF.L.U32 R71, R89, 0x10, RZ ;  /* 0x0000001059477819 */ /* 0x000fe200000006ff */
        /* <DEDUP_REMOVED lines=24> */
.L_x_4851:
        /* <DEDUP_REMOVED lines=78> */
.L_x_4846:
        /* <DEDUP_REMOVED lines=26> */
.L_x_4854:
        /* <DEDUP_REMOVED lines=12> */
.L_x_10865:


//--------------------- .text._ZN10layer_norm13ln_bwd_kernelINS_13Kernel_traitsIf13__nv_bfloat16fS2_fjLj2560ELj1ELj1ELj4ELj8ENS_18Kernel_traits_baseILj2560EfS2_fS2_fjLj128EEEEELb0ELb1ELb1ELb0EEEvNS_9BwdParamsE --------------------------
	.section	.text._ZN10layer_norm13ln_bwd_kernelINS_13Kernel_traitsIf13__nv_bfloat16fS2_fjLj2560ELj1ELj1ELj4ELj8ENS_18Kernel_traits_baseILj2560EfS2_fS2_fjLj128EEEEELb0ELb1ELb1ELb0EEEvNS_9BwdParamsE,"ax",@progbits
	.align	128
        .global         _ZN10layer_norm13ln_bwd_kernelINS_13Kernel_traitsIf13__nv_bfloat16fS2_fjLj2560ELj1ELj1ELj4ELj8ENS_18Kernel_traits_baseILj2560EfS2_fS2_fjLj128EEEEELb0ELb1ELb1ELb0EEEvNS_9BwdParamsE
        .type           _ZN10layer_norm13ln_bwd_kernelINS_13Kernel_traitsIf13__nv_bfloat16fS2_fjLj2560ELj1ELj1ELj4ELj8ENS_18Kernel_traits_baseILj2560EfS2_fS2_fjLj128EEEEELb0ELb1ELb1ELb0EEEvNS_9BwdParamsE,@function
        .size           _ZN10layer_norm13ln_bwd_kernelINS_13Kernel_traitsIf13__nv_bfloat16fS2_fjLj2560ELj1ELj1ELj4ELj8ENS_18Kernel_traits_baseILj2560EfS2_fS2_fjLj128EEEEELb0ELb1ELb1ELb0EEEvNS_9BwdParamsE,(.L_x_10866 - _ZN10layer_norm13ln_bwd_kernelINS_13Kernel_traitsIf13__nv_bfloat16fS2_fjLj2560ELj1ELj1ELj4ELj8ENS_18Kernel_traits_baseILj2560EfS2_fS2_fjLj128EEEEELb0ELb1ELb1ELb0EEEvNS_9BwdParamsE)
        .other          _ZN10layer_norm13ln_bwd_kernelINS_13Kernel_traitsIf13__nv_bfloat16fS2_fjLj2560ELj1ELj1ELj4ELj8ENS_18Kernel_traits_baseILj2560EfS2_fS2_fjLj128EEEEELb0ELb1ELb1ELb0EEEvNS_9BwdParamsE,@"STO_CUDA_ENTRY STV_DEFAULT"
_ZN10layer_norm13ln_bwd_kernelINS_13Kernel_traitsIf13__nv_bfloat16fS2_fjLj2560ELj1ELj1ELj4ELj8ENS_18Kernel_traits_baseILj2560EfS2_fS2_fjLj128EEEEELb0ELb1ELb1ELb0EEEvNS_9BwdParamsE:
.text._ZN10layer_norm13ln_bwd_kernelINS_13Kernel_traitsIf13__nv_bfloat16fS2_fjLj2560ELj1ELj1ELj4ELj8ENS_18Kernel_traits_baseILj2560EfS2_fS2_fjLj128EEEEELb0ELb1ELb1ELb0EEEvNS_9BwdParamsE:
        /* <DEDUP_REMOVED lines=27> */
[----:B------:R-:W-:Y:S01]  /*01b0*/  @P4 LOP3.LUT R3, R3, 0x80, RZ, 0xfc, !PT ;  /* 0x0000008003034812 */ /* 0x000fe200078efcff */
[----:B------:R-:W5:Y:S04]  /*01c0*/  @P4 LDG.E.128 R104, desc[UR10][R6.64] ;  /* 0x0000000a06684981 */ /* 0x000f68000c1e1d00 */
[C---:B---3--:R-:W-:Y:S02]  /*01d0*/  @P0 IMAD.WIDE.U32 R12, R3.reuse, 0x10, R8 ;  /* 0x00000010030c0825 */ /* 0x048fe400078e0008 */
[----:B------:R-:W3:Y:S08]  /*01e0*/  @P1 LDC.64 R18, c[0x0][0x3e8] ;  /* 0x0000fa00ff121b82 */ /* 0x000ef00000000a00 */
[----:B------:R-:W4:Y:S01]  /*01f0*/  @P2 LDC.64 R20, c[0x0][0x3d0] ;  /* 0x0000f400ff142b82 */ /* 0x000f220000000a00 */
[C---:B-1----:R-:W-:Y:S01]  /*0200*/  @P0 IMAD.WIDE.U32 R14, R3.reuse, 0x10, R10 ;  /* 0x00000010030e0825 */ /* 0x042fe200078e000a */
[----:B------:R-:W-:Y:S01]  /*0210*/  @P0 IADD3 R3, PT, PT, R3, 0x80, RZ ;  /* 0x0000008003030810 */ /* 0x000fe20007ffe0ff */
[----:B------:R-:W5:Y:S05]  /*0220*/  @P0 LDG.E.128 R100, desc[UR10][R12.64] ;  /* 0x0000000a0c640981 */ /* 0x000f6a000c1e1d00 */
[----:B------:R-:W1:Y:S01]  /*0230*/  @P2 LDC.64 R22, c[0x0][0x3e8] ;  /* 0x0000fa00ff162b82 */ /* 0x000e620000000a00 */
[----:B--2---:R-:W-:-:S07]  /*0240*/  @P1 IMAD.WIDE.U32 R16, R3, 0x10, R16 ;  /* 0x0000001003101825 */ /* 0x004fce00078e0010 */
[----:B------:R-:W2:Y:S01]  /*0250*/  @P3 LDC.64 R24, c[0x0][0x3d0] ;  /* 0x0000f400ff183b82 */ /* 0x000ea20000000a00 */
[C---:B---3--:R-:W-:Y:S01]  /*0260*/  @P1 IMAD.WIDE.U32 R18, R3.reuse, 0x10, R18 ;  /* 0x0000001003121825 */ /* 0x048fe200078e0012 */
[----:B------:R-:W-:Y:S01]  /*0270*/  @P1 IADD3 R3, PT, PT, R3, 0x80, RZ ;  /* 0x0000008003031810 */ /* 0x000fe20007ffe0ff */
[----:B------:R-:W5:Y:S05]  /*0280*/  @P0 LDG.E.128 R96, desc[UR10][R14.64] ;  /* 0x0000000a0e600981 */ /* 0x000f6a000c1e1d00 */
[----:B------:R-:W3:Y:S01]  /*0290*/  @P3 LDC.64 R26, c[0x0][0x3e8] ;  /* 0x0000fa00ff1a3b82 */ /* 0x000ee20000000a00 */
[----:B----4-:R-:W-:Y:S01]  /*02a0*/  @P2 IMAD.WIDE.U32 R20, R3, 0x10, R20 ;  /* 0x0000001003142825 */ /* 0x010fe200078e0014 */
        /* <DEDUP_REMOVED lines=9> */
[----:B------:R0:W5:Y:S01]  /*0340*/  @P2 LDG.E.128 R84, desc[UR10][R20.64] ;  /* 0x0000000a14542981 */ /* 0x000162000c1e1d00 */
[----:B------:R-:W-:Y:S02]  /*0350*/  CS2R R60, SRZ ;  /* 0x00000000003c7805 */ /* 0x000fe4000001ff00 */
[----:B------:R-:W-:-:S02]  /*0360*/  CS2R R62, SRZ ;  /* 0x00000000003e7805 */ /* 0x000fc4000001ff00 */
[----:B------:R-:W-:Y:S01]  /*0370*/  CS2R R56, SRZ ;  /* 0x0000000000387805 */ /* 0x000fe2000001ff00 */
[----:B------:R1:W5:Y:S01]  /*0380*/  @P2 LDG.E.128 R80, desc[UR10][R22.64] ;  /* 0x0000000a16502981 */ /* 0x000362000c1e1d00 */
[----:B--2---:R-:W-:-:S05]  /*0390*/  @P3 IMAD.WIDE.U32 R8, R3, 0x10, R24 ;  /* 0x0000001003083825 */ /* 0x004fca00078e0018 */
[----:B------:R2:W5:Y:S01]  /*03a0*/  @P3 LDG.E.128 R76, desc[UR10][R8.64] ;  /* 0x0000000a084c3981 */ /* 0x000562000c1e1d00 */
[----:B---3--:R-:W-:-:S05]  /*03b0*/  @P3 IMAD.WIDE.U32 R10, R3, 0x10, R26 ;  /* 0x00000010030a3825 */ /* 0x008fca00078e001a */
        /* <DEDUP_REMOVED lines=20> */
[----:B-1----:R-:W-:Y:S02]  /*0500*/  CS2R R22, SRZ ;  /* 0x0000000000167805 */ /* 0x002fe4000001ff00 */
[----:B------:R-:W-:Y:S02]  /*0510*/  CS2R R16, SRZ ;  /* 0x0000000000107805 */ /* 0x000fe4000001ff00 */
[----:B------:R-:W-:Y:S02]  /*0520*/  CS2R R18, SRZ ;  /* 0x0000000000127805 */ /* 0x000fe4000001ff00 */
[----:B------:R-:W-:Y:S02]  /*0530*/  CS2R R12, SRZ ;  /* 0x00000000000c7805 */ /* 0x000fe4000001ff00 */
[----:B------:R-:W-:Y:S01]  /*0540*/  CS2R R14, SRZ ;  /* 0x00000000000e7805 */ /* 0x000fe2000001ff00 */
[----:B--2---:R-:W-:Y:S06]  /*0550*/  @P3 BRA `(.L_x_4855) ;  /* 0x0000006400883947 */ /* 0x004fec0003800000 */
        /* <DEDUP_REMOVED lines=36> */
.L_x_4938:
[----:B01----:R-:W0:Y:S08]  /*07a0*/  LDC.64 R130, c[0x0][0x3f8] ;  /* 0x0000fe00ff827b82 */ /* 0x003e300000000a00 */
        /* <DEDUP_REMOVED lines=51> */
[----:B------:R-:W-:Y:S02]  /*0ae0*/  IADD3 R133, PT, PT, R133, 0x80, RZ ;  /* 0x0000008085857810 */ /* 0x000fe40007ffe0ff */
[----:B--2---:R-:W-:Y:S02]  /*0af0*/  MOV R135, R136 ;  /* 0x0000008800877202 */ /* 0x004fe40000000f00 */
[--C-:B------:R-:W-:Y:S02]  /*0b00*/  SHF.R.U64 R188, R136, 0x10, R137.reuse ;  /* 0x0000001088bc7819 */ /* 0x100fe40000001289 */
[----:B------:R-:W-:Y:S02]  /*0b10*/  MOV R183, R137 ;  /* 0x0000008900b77202 */ /* 0x000fe40000000f00 */
[----:B------:R-:W-:Y:S01]  /*0b20*/  SHF.R.U32.HI R186, RZ, 0x10, R137 ;  /* 0x00000010ffba7819 */ /* 0x000fe20000011689 */
[C---:B---3--:R-:W-:Y:S01]  /*0b30*/  FADD.FTZ R137, -R132.reuse, R129 ;  /* 0x0000008184897221 */ /* 0x048fe20000010100 */
[----:B------:R-:W-:Y:S01]  /*0b40*/  SHF.L.U32 R135, R135, 0x10, RZ ;  /* 0x0000001087877819 */ /* 0x000fe200000006ff */
[----:B------:R-:W-:Y:S01]  /*0b50*/  FADD.FTZ R3, -R132, R128 ;  /* 0x0000008084037221 */ /* 0x000fe20000010100 */
[----:B------:R-:W-:Y:S01]  /*0b60*/  SHF.L.U32 R128, R188, 0x10, RZ ;  /* 0x00000010bc807819 */ /* 0x000fe200000006ff */
[----:B------:R-:W-:Y:S01]  /*0b70*/  FADD.FTZ R181, -R132, R130 ;  /* 0x0000008284b57221 */ /* 0x000fe20000010100 */
[----:B0----5:R-:W-:Y:S01]  /*0b80*/  FMUL.FTZ R184, R150, R137 ;  /* 0x0000008996b87220 */ /* 0x021fe20000410000 */
[----:B------:R-:W-:Y:S01]  /*0b90*/  FADD.FTZ R129, -R132, R131 ;  /* 0x0000008384817221 */ /* 0x000fe20000010100 */
[----:B------:R-:W-:Y:S01]  /*0ba0*/  FMUL.FTZ R188, R108, R135 ;  /* 0x000000876cbc7220 */ /* 0x000fe20000410000 */
[C---:B------:R-:W-:Y:S01]  /*0bb0*/  FMUL.FTZ R3, R150.reuse, R3 ;  /* 0x0000000396037220 */ /* 0x040fe20000410000 */
[----:B------:R-:W-:Y:S01]  /*0bc0*/  SHF.L.U32 R131, R183, 0x10, RZ ;  /* 0x00000010b7837819 */ /* 0x000fe200000006ff */
[----:B------:R-:W-:Y:S01]  /*0bd0*/  FMUL.FTZ R181, R150, R181 ;  /* 0x000000b596b57220 */ /* 0x000fe20000410000 */
[----:B------:R-:W-:Y:S01]  /*0be0*/  SHF.L.U32 R130, R186, 0x10, RZ ;  /* 0x00000010ba827819 */ /* 0x000fe200000006ff */
[----:B------:R-:W-:Y:S01]  /*0bf0*/  FADD.FTZ R49, R49, R128 ;  /* 0x0000008031317221 */ /* 0x000fe20000010000 */
[-C--:B------:R-:W-:Y:S01]  /*0c00*/  FFMA.FTZ R69, R184, R128.reuse, R69 ;  /* 0x00000080b8457223 */ /* 0x080fe20000010045 */
[----:B------:R-:W-:Y:S01]  /*0c10*/  FMUL.FTZ R183, R109, R128 ;  /* 0x000000806db77220 */ /* 0x000fe20000410000 */
        /* <DEDUP_REMOVED lines=17> */
.L_x_4859:
[----:B----4-:R-:W-:Y:S05]  /*0d30*/  BSYNC.RECONVERGENT B1 ;  /* 0x0000000000017941 */ /* 0x010fea0003800200 */
.L_x_4858:
        /* <DEDUP_REMOVED lines=16> */
[----:B------:R-:W-:Y:S02]  /*0e40*/  SHF.R.U64 R154, R136, 0x10, R137 ;  /* 0x00000010889a7819 */ /* 0x000fe40000001289 */
[----:B------:R-:W-:Y:S02]  /*0e50*/  SHF.L.U32 R135, R135, 0x10, RZ ;  /* 0x0000001087877819 */ /* 0x000fe400000006ff */
[----:B------:R-:W-:Y:S01]  /*0e60*/  MOV R149, R137 ;  /* 0x0000008900957202 */ /* 0x000fe20000000f00 */
[C---:B---3--:R-:W-:Y:S01]  /*0e70*/  FADD.FTZ R129, -R132.reuse, R129 ;  /* 0x0000008184817221 */ /* 0x048fe20000010100 */
[C---:B------:R-:W-:Y:S01]  /*0e80*/  FADD.FTZ R155, -R132.reuse, R128 ;  /* 0x00000080849b7221 */ /* 0x040fe20000010100 */
[----:B------:R-:W-:Y:S01]  /*0e90*/  SHF.R.U32.HI R151, RZ, 0x10, R137 ;  /* 0x00000010ff977819 */ /* 0x000fe20000011689 */
[----:B------:R-:W-:Y:S01]  /*0ea0*/  FADD.FTZ R137, -R132, R130 ;  /* 0x0000008284897221 */ /* 0x000fe20000010100 */
[----:B------:R-:W-:Y:S01]  /*0eb0*/  SHF.L.U32 R128, R154, 0x10, RZ ;  /* 0x000000109a807819 */ /* 0x000fe200000006ff */
[----:B------:R-:W-:Y:S01]  /*0ec0*/  FADD.FTZ R193, -R132, R131 ;  /* 0x0000008384c17221 */ /* 0x000fe20000010100 */
[----:B0----5:R-:W-:Y:S01]  /*0ed0*/  FMUL.FTZ R152, R150, R129 ;  /* 0x0000008196987220 */ /* 0x021fe20000410000 */
[----:B------:R-:W-:Y:S01]  /*0ee0*/  SHF.L.U32 R131, R149, 0x10, RZ ;  /* 0x0000001095837819 */ /* 0x000fe200000006ff */
[----:B------:R-:W-:Y:S01]  /*0ef0*/  FMUL.FTZ R156, R100, R135 ;  /* 0x00000087649c7220 */ /* 0x000fe20000410000 */
[C---:B------:R-:W-:Y:S01]  /*0f00*/  FMUL.FTZ R149, R150.reuse, R155 ;  /* 0x0000009b96957220 */ /* 0x040fe20000410000 */
        /* <DEDUP_REMOVED lines=22> */
.L_x_4861:
[----:B------:R-:W-:Y:S05]  /*1070*/  BSYNC.RECONVERGENT B1 ;  /* 0x0000000000017941 */ /* 0x000fea0003800200 */
.L_x_4860:
        /* <DEDUP_REMOVED lines=51> */
.L_x_4863:
[----:B------:R-:W-:Y:S05]  /*13b0*/  BSYNC.RECONVERGENT B1 ;  /* 0x0000000000017941 */ /* 0x000fea0003800200 */
.L_x_4862:
        /* <DEDUP_REMOVED lines=51> */
.L_x_4865:
[----:B------:R-:W-:Y:S05]  /*16f0*/  BSYNC.RECONVERGENT B1 ;  /* 0x0000000000017941 */ /* 0x000fea0003800200 */
.L_x_4864:
        /* <DEDUP_REMOVED lines=13> */
[----:B------:R-:W-:Y:S02]  /*17d0*/  SHF.R.U64 R178, R134, 0x10, R135 ;  /* 0x0000001086b27819 */ /* 0x000fe40000001287 */
[----:B------:R-:W-:Y:S02]  /*17e0*/  MOV R176, R135 ;  /* 0x0000008700b07202 */ /* 0x000fe40000000f00 */
[----:B------:R-:W-:Y:S01]  /*17f0*/  SHF.L.U32 R133, R133, 0x10, RZ ;  /* 0x0000001085857819 */ /* 0x000fe200000006ff */
[C---:B----4-:R-:W-:Y:S01]  /*1800*/  FADD.FTZ R175, -R132.reuse, R129 ;  /* 0x0000008184af7221 */ /* 0x050fe20000010100 */
[C---:B------:R-:W-:Y:S01]  /*1810*/  FADD.FTZ R173, -R132.reuse, R128 ;  /* 0x0000008084ad7221 */ /* 0x040fe20000010100 */
[C---:B------:R-:W-:Y:S01]  /*1820*/  FADD.FTZ R179, -R132.reuse, R131 ;  /* 0x0000008384b37221 */ /* 0x040fe20000010100 */
[----:B------:R-:W-:Y:S01]  /*1830*/  SHF.R.U32.HI R177, RZ, 0x10, R135 ;  /* 0x00000010ffb17819 */ /* 0x000fe20000011687 */
[----:B------:R-:W-:Y:S01]  /*1840*/  FADD.FTZ R135, -R132, R130 ;  /* 0x0000008284877221 */ /* 0x000fe20000010100 */
[----:B------:R-:W-:-:S02]  /*1850*/  SHF.L.U32 R128, R178, 0x10, RZ ;  /* 0x00000010b2807819 */ /* 0x000fc400000006ff */
[----:B------:R-:W-:Y:S01]  /*1860*/  SHF.L.U32 R131, R176, 0x10, RZ ;  /* 0x00000010b0837819 */ /* 0x000fe200000006ff */
[----:B-----5:R-:W-:Y:S01]  /*1870*/  FMUL.FTZ R176, R150, R175 ;  /* 0x000000af96b07220 */ /* 0x020fe20000410000 */
        /* <DEDUP_REMOVED lines=24> */
[----:B0-----:R-:W-:Y:S06]  /*1a00*/  BRA `(.L_x_4866) ;  /* 0x0000000000887947 */ /* 0x001fec0003800000 */
.L_x_4857:
        /* <DEDUP_REMOVED lines=34> */
.L_x_4866:
[----:B----4-:R-:W-:Y:S05]  /*1c30*/  BSYNC.RECONVERGENT B0 ;  /* 0x0000000000007941 */ /* 0x010fea0003800200 */
.L_x_4856:
        /* <DEDUP_REMOVED lines=31> */
.L_x_4868:
[----:B------:R-:W-:Y:S05]  /*1e30*/  BSYNC.RECONVERGENT B0 ;  /* 0x0000000000007941 */ /* 0x000fea0003800200 */
.L_x_4867:
[----:B------:R-:W1:Y:S08]  /*1e40*/  S2UR UR5, SR_CgaCtaId ;  /* 0x00000000000579c3 */ /* 0x000e700000008800 */
[----:B------:R-:W-:Y:S01]  /*1e50*/  BAR.SYNC.DEFER_BLOCKING 0x0 ;  /* 0x0000000000007b1d */ /* 0x000fe20000010000 */
[----:B-----5:R-:W-:Y:S02]  /*1e60*/  ISETP.GE.AND P4, PT, R187, 0x1, PT ;  /* 0x00000001bb00780c */ /* 0x020fe40003f86270 */
[----:B------:R-:W-:-:S02]  /*1e70*/  ISETP.GE.U32.AND P1, PT, R0, 0x80, PT ;  /* 0x000000800000780c */ /* 0x000fc40003f26070 */
[----:B------:R-:W-:Y:S01]  /*1e80*/  ISETP.NE.AND P0, PT, RZ, UR9, PT ;  /* 0x00000009ff007c0c */ /* 0x000fe2000bf05270 */
[----:B------:R-:W-:Y:S01]  /*1e90*/  UMOV UR4, 0x400 ;  /* 0x0000040000047882 */ /* 0x000fe20000000000 */
[----:B------:R-:W-:Y:S01]  /*1ea0*/  BSSY.RECONVERGENT B0, `(.L_x_4869) ;  /* 0x0000108000007945 */ /* 0x000fe20003800200 */
[----:B0-----:R-:W-:-:S06]  /*1eb0*/  P2R R136, PR, RZ, 0x2 ;  /* 0x00000002ff887803 */ /* 0x001fcc0000000000 */
[----:B------:R-:W-:-:S05]  /*1ec0*/  @P4 IADD3 R187, PT, PT, R187, -0x1, RZ ;  /* 0xffffffffbbbb4810 */ /* 0x000fca0007ffe0ff */
        /* <DEDUP_REMOVED lines=34> */
.L_x_4871:
        /* <DEDUP_REMOVED lines=18> */
.L_x_4874:
        /* <DEDUP_REMOVED lines=12> */
.L_x_4875:
        /* <DEDUP_REMOVED lines=12> */
.L_x_4876:
        /* <DEDUP_REMOVED lines=13> */
.L_x_4873:
        /* <DEDUP_REMOVED lines=29> */
.L_x_4878:
        /* <DEDUP_REMOVED lines=12> */
.L_x_4879:
        /* <DEDUP_REMOVED lines=12> */
.L_x_4880:
[----:B------:R-:W-:Y:S05]  /*27b0*/  @!P4 BRA `(.L_x_4877) ;  /* 0x000000040098c947 */ /* 0x000fea0003800000 */
[----:B------:R-:W-:Y:S01]  /*27c0*/  FMUL.FTZ R132, R127, UR15 ;  /* 0x0000000f7f847c20 */ /* 0x000fe20008410000 */
[----:B------:R-:W-:-:S03]  /*27d0*/  SHF.L.U32 R134, R142, 0x10, RZ ;  /* 0x000000108e867819 */ /* 0x000fc600000006ff */
[-C--:B------:R-:W-:Y:S02]  /*27e0*/  FMUL.FTZ R131, R107, R132.reuse ;  /* 0x000000846b837220 */ /* 0x080fe40000410000 */
[----:B------:R-:W-:-:S03]  /*27f0*/  FFMA.FTZ R31, R134, R132, R31 ;  /* 0x00000084861f7223 */ /* 0x000fc6000001001f */
[----:B------:R-:W-:-:S04]  /*2800*/  F2FP.BF16.F32.PACK_AB R131, RZ, R131 ;  /* 0x00000083ff83723e */ /* 0x000fc800000010ff */
[----:B------:R-:W-:Y:S01]  /*2810*/  PRMT R143, R131, 0x7610, R143 ;  /* 0x00007610838f7816 */ /* 0x000fe2000000008f */
[----:B------:R-:W-:Y:S06]  /*2820*/  BRA `(.L_x_4877) ;  /* 0x00000004007c7947 */ /* 0x000fec0003800000 */
.L_x_4872:
        /* <DEDUP_REMOVED lines=14> */
[C---:B------:R-:W-:Y:S01]  /*2910*/  @P3 FFMA.FTZ R131, R150.reuse, R135, R8 ;  /* 0x0000008796833223 */ /* 0x040fe20000010008 */
[----:B------:R-:W-:Y:S01]  /*2920*/  MOV R132, R9 ;  /* 0x0000000900847202 */ /* 0x000fe20000000f00 */
[C---:B------:R-:W-:Y:S01]  /*2930*/  @P3 FFMA.FTZ R132, R150.reuse, R192, R9 ;  /* 0x000000c096843223 */ /* 0x040fe20000010009 */
[----:B------:R-:W-:Y:S01]  /*2940*/  MOV R133, R10 ;  /* 0x0000000a00857202 */ /* 0x000fe20000000f00 */
[----:B------:R-:W-:-:S03]  /*2950*/  @P3 FFMA.FTZ R133, R150, R187, R10 ;  /* 0x000000bb96853223 */ /* 0x000fc6000001000a */
[----:B------:R-:W2:Y:S01]  /*2960*/  @P4 LDC R194, c[0x0][0x40c] ;  /* 0x00010300ffc24b82 */ /* 0x000ea20000000800 */
[----:B0-----:R-:W-:Y:S01]  /*2970*/  @P4 FMUL.FTZ R131, R131, R134 ;  /* 0x0000008683834220 */ /* 0x001fe20000410000 */
[----:B-1----:R-:W-:-:S03]  /*2980*/  @P4 FMUL.FTZ R134, R132, R137 ;  /* 0x0000008984864220 */ /* 0x002fc60000410000 */
[----:B------:R-:W-:-:S05]  /*2990*/  @P4 FMUL.FTZ R132, R104, R131 ;  /* 0x0000008368844220 */ /* 0x000fca0000410000 */
[----:B------:R-:W-:Y:S01]  /*29a0*/  @P4 F2FP.BF16.F32.PACK_AB R132, RZ, R132 ;  /* 0x00000084ff84423e */ /* 0x000fe200000010ff */
[----:B--2---:R-:W-:Y:S01]  /*29b0*/  @P4 FMUL.FTZ R135, R133, R194 ;  /* 0x000000c285874220 */ /* 0x004fe20000410000 */
[-C--:B------:R-:W-:Y:S02]  /*29c0*/  @P4 FMUL.FTZ R133, R105, R134.reuse ;  /* 0x0000008669854220 */ /* 0x080fe40000410000 */
[----:B------:R-:W-:Y:S01]  /*29d0*/  @P4 PRMT R140, R132, 0x7610, R140 ;  /* 0x00007610848c4816 */ /* 0x000fe2000000008c */
[----:B------:R-:W-:Y:S01]  /*29e0*/  @P4 FMUL.FTZ R137, R106, R135 ;  /* 0x000000876a894220 */ /* 0x000fe20000410000 */
[----:B------:R-:W-:Y:S02]  /*29f0*/  @P4 SHF.L.U32 R132, R147, 0x10, RZ ;  /* 0x0000001093844819 */ /* 0x000fe400000006ff */
[----:B------:R-:W-:Y:S02]  /*2a00*/  @P4 F2FP.BF16.F32.PACK_AB R187, RZ, R133 ;  /* 0x00000085ffbb423e */ /* 0x000fe400000010ff */
[----:B------:R-:W-:Y:S01]  /*2a10*/  @P4 F2FP.BF16.F32.PACK_AB R191, RZ, R137 ;  /* 0x00000089ffbf423e */ /* 0x000fe200000010ff */
[----:B------:R-:W-:Y:S01]  /*2a20*/  @P4 FFMA.FTZ R29, R132, R134, R29 ;  /* 0x00000086841d4223 */ /* 0x000fe2000001001d */
[----:B------:R-:W-:-:S02]  /*2a30*/  @P4 SHF.L.U32 R133, R145, 0x10, RZ ;  /* 0x0000001091854819 */ /* 0x000fc400000006ff */
[----:B------:R-:W-:Y:S02]  /*2a40*/  @P4 SHF.L.U32 R137, R146, 0x10, RZ ;  /* 0x0000001092894819 */ /* 0x000fe400000006ff */
[----:B------:R-:W-:Y:S01]  /*2a50*/  @P4 PRMT R139, R187, 0x7610, R139 ;  /* 0x00007610bb8b4816 */ /* 0x000fe2000000008b */
[----:B------:R-:W-:Y:S01]  /*2a60*/  @P4 FFMA.FTZ R28, R133, R131, R28 ;  /* 0x00000083851c4223 */ /* 0x000fe2000001001c */
[----:B------:R-:W-:Y:S01]  /*2a70*/  @P4 PRMT R144, R191, 0x7610, R144 ;  /* 0x00007610bf904816 */ /* 0x000fe20000000090 */
[----:B------:R-:W-:Y:S01]  /*2a80*/  @P4 FFMA.FTZ R30, R137, R135, R30 ;  /* 0x00000087891e4223 */ /* 0x000fe2000001001e */
[----:B------:R-:W-:Y:S06]  /*2a90*/  @!P4 BRA `(.L_x_4877) ;  /* 0x0000000000e0c947 */ /* 0x000fec0003800000 */
[----:B------:R-:W-:Y:S01]  /*2aa0*/  @P3 FFMA.FTZ R132, R186, R130, R129 ;  /* 0x00000082ba843223 */ /* 0x000fe20000010081 */
[----:B------:R-:W-:Y:S02]  /*2ab0*/  MOV R131, R11 ;  /* 0x0000000b00837202 */ /* 0x000fe40000000f00 */
        /* <DEDUP_REMOVED lines=9> */
.L_x_4881:
[----:B------:R-:W0:Y:S01]  /*2b50*/  @P4 LDC R137, c[0x0][0x40c] ;  /* 0x00010300ff894b82 */ /* 0x000e220000000800 */
[-CC-:B------:R-:W-:Y:S01]  /*2b60*/  @P3 FFMA.FTZ R192, R186, R130.reuse, R129.reuse ;  /* 0x00000082bac03223 */ /* 0x180fe20000010081 */
[-CC-:B------:R-:W-:Y:S01]  /*2b70*/  @P3 FFMA.FTZ R127, R3, R130.reuse, R129.reuse ;  /* 0x00000082037f3223 */ /* 0x180fe20000010081 */
[-C--:B------:R-:W-:Y:S01]  /*2b80*/  @P3 FFMA.FTZ R126, R184, R130.reuse, R129 ;  /* 0x00000082b87e3223 */ /* 0x080fe20000010081 */
[----:B------:R-:W-:Y:S01]  /*2b90*/  MOV R134, R11 ;  /* 0x0000000b00867202 */ /* 0x000fe20000000f00 */
[----:B------:R-:W-:Y:S01]  /*2ba0*/  @P3 FADD.FTZ R192, R185, -R192 ;  /* 0x800000c0b9c03221 */ /* 0x000fe20000010000 */
[----:B------:R-:W-:Y:S01]  /*2bb0*/  @P3 FADD.FTZ R127, R188, -R127 ;  /* 0x8000007fbc7f3221 */ /* 0x000fe20000010000 */
[----:B------:R-:W-:Y:S01]  /*2bc0*/  @P3 FFMA.FTZ R133, R181, R130, R129 ;  /* 0x00000082b5853223 */ /* 0x000fe20000010081 */
[----:B------:R-:W1:Y:S01]  /*2bd0*/  @P4 LDC R131, c[0x0][0x40c] ;  /* 0x00010300ff834b82 */ /* 0x000e620000000800 */
[----:B------:R-:W-:Y:S01]  /*2be0*/  MOV R124, R8 ;  /* 0x00000008007c7202 */ /* 0x000fe20000000f00 */
[----:B------:R-:W-:Y:S01]  /*2bf0*/  @P3 FADD.FTZ R126, R183, -R126 ;  /* 0x8000007eb77e3221 */ /* 0x000fe20000010000 */
[C---:B------:R-:W-:Y:S01]  /*2c00*/  @P3 FFMA.FTZ R134, R150.reuse, R192, R11 ;  /* 0x000000c096863223 */ /* 0x040fe2000001000b */
[----:B------:R-:W-:Y:S01]  /*2c10*/  @P3 FFMA.FTZ R124, R150, R127, R8 ;  /* 0x0000007f967c3223 */ /* 0x000fe20000010008 */
[----:B------:R-:W-:Y:S01]  /*2c20*/  MOV R125, R9 ;  /* 0x00000009007d7202 */ /* 0x000fe20000000f00 */
[----:B------:R-:W-:Y:S01]  /*2c30*/  @P3 FADD.FTZ R133, R190, -R133 ;  /* 0x80000085be853221 */ /* 0x000fe20000010000 */
[C---:B------:R-:W-:Y:S01]  /*2c40*/  @P3 FFMA.FTZ R125, R150.reuse, R126, R9 ;  /* 0x0000007e967d3223 */ /* 0x040fe20000010009 */
[----:B------:R-:W2:Y:S01]  /*2c50*/  @P4 LDC R132, c[0x0][0x40c] ;  /* 0x00010300ff844b82 */ /* 0x000ea20000000800 */
[----:B------:R-:W-:Y:S01]  /*2c60*/  MOV R126, R10 ;  /* 0x0000000a007e7202 */ /* 0x000fe20000000f00 */
[----:B------:R-:W-:Y:S01]  /*2c70*/  @P3 FFMA.FTZ R126, R150, R133, R10 ;  /* 0x00000085967e3223 */ /* 0x000fe2000001000a */
[----:B------:R-:W-:-:S02]  /*2c80*/  @P4 SHF.L.U32 R196, R142, 0x10, RZ ;  /* 0x000000108ec44819 */ /* 0x000fc400000006ff */
[----:B------:R-:W-:-:S03]  /*2c90*/  @P4 SHF.L.U32 R194, R147, 0x10, RZ ;  /* 0x0000001093c24819 */ /* 0x000fc600000006ff */
[----:B------:R-:W3:Y:S01]  /*2ca0*/  @P4 LDC R135, c[0x0][0x40c] ;  /* 0x00010300ff874b82 */ /* 0x000ee20000000800 */
[----:B0-----:R-:W-:-:S04]  /*2cb0*/  @P4 FMUL.FTZ R192, R134, R137 ;  /* 0x0000008986c04220 */ /* 0x001fc80000410000 */
[-C--:B------:R-:W-:Y:S01]  /*2cc0*/  @P4 FMUL.FTZ R137, R107, R192.reuse ;  /* 0x000000c06b894220 */ /* 0x080fe20000410000 */
[----:B------:R-:W-:Y:S01]  /*2cd0*/  @P4 FFMA.FTZ R31, R196, R192, R31 ;  /* 0x000000c0c41f4223 */ /* 0x000fe2000001001f */
[----:B-1----:R-:W-:-:S03]  /*2ce0*/  @P4 FMUL.FTZ R127, R124, R131 ;  /* 0x000000837c7f4220 */ /* 0x002fc60000410000 */
[----:B------:R-:W-:Y:S01]  /*2cf0*/  @P4 F2FP.BF16.F32.PACK_AB R187, RZ, R137 ;  /* 0x00000089ffbb423e */ /* 0x000fe200000010ff */
[----:B------:R-:W-:-:S03]  /*2d00*/  @P4 FMUL.FTZ R131, R104, R127 ;  /* 0x0000007f68834220 */ /* 0x000fc60000410000 */
[----:B------:R-:W-:Y:S01]  /*2d10*/  @P4 PRMT R143, R187, 0x7610, R143 ;  /* 0x00007610bb8f4816 */ /* 0x000fe2000000008f */
[----:B--2---:R-:W-:Y:S01]  /*2d20*/  @P4 FMUL.FTZ R132, R125, R132 ;  /* 0x000000847d844220 */ /* 0x004fe20000410000 */
[----:B------:R-:W-:-:S03]  /*2d30*/  @P4 F2FP.BF16.F32.PACK_AB R137, RZ, R131 ;  /* 0x00000083ff89423e */ /* 0x000fc600000010ff */
[-C--:B------:R-:W-:Y:S01]  /*2d40*/  @P4 FMUL.FTZ R133, R105, R132.reuse ;  /* 0x0000008469854220 */ /* 0x080fe20000410000 */
[----:B------:R-:W-:Y:S01]  /*2d50*/  @P4 PRMT R140, R137, 0x7610, R140 ;  /* 0x00007610898c4816 */ /* 0x000fe2000000008c */
[----:B------:R-:W-:Y:S01]  /*2d60*/  @P4 FFMA.FTZ R29, R194, R132, R29 ;  /* 0x00000084c21d4223 */ /* 0x000fe2000001001d */
[----:B---3--:R-:W-:Y:S02]  /*2d70*/  @P4 FMUL.FTZ R135, R126, R135 ;  /* 0x000000877e874220 */ /* 0x008fe40000410000 */
[----:B------:R-:W-:Y:S02]  /*2d80*/  @P4 F2FP.BF16.F32.PACK_AB R133, RZ, R133 ;  /* 0x00000085ff85423e */ /* 0x000fe400000010ff */
[----:B------:R-:W-:Y:S02]  /*2d90*/  @P4 FMUL.FTZ R131, R106, R135 ;  /* 0x000000876a834220 */ /* 0x000fe40000410000 */
[----:B------:R-:W-:Y:S02]  /*2da0*/  @P4 PRMT R139, R133, 0x7610, R139 ;  /* 0x00007610858b4816 */ /* 0x000fe4000000008b */
[----:B------:R-:W-:-:S02]  /*2db0*/  @P4 SHF.L.U32 R133, R146, 0x10, RZ ;  /* 0x0000001092854819 */ /* 0x000fc400000006ff */
[----:B------:R-:W-:Y:S02]  /*2dc0*/  @P4 F2FP.BF16.F32.PACK_AB R137, RZ, R131 ;  /* 0x00000083ff89423e */ /* 0x000fe400000010ff */
[----:B------:R-:W-:Y:S01]  /*2dd0*/  @P4 SHF.L.U32 R131, R145, 0x10, RZ ;  /* 0x0000001091834819 */ /* 0x000fe200000006ff */
[----:B------:R-:W-:Y:S01]  /*2de0*/  @P4 FFMA.FTZ R30, R133, R135, R30 ;  /* 0x00000087851e4223 */ /* 0x000fe2000001001e */
[----:B------:R-:W-:-:S03]  /*2df0*/  @P4 PRMT R144, R137, 0x7610, R144 ;  /* 0x0000761089904816 */ /* 0x000fc60000000090 */
[----:B------:R-:W-:Y:S01]  /*2e00*/  @P4 FFMA.FTZ R28, R131, R127, R28 ;  /* 0x0000007f831c4223 */ /* 0x000fe2000001001c */
[----:B------:R-:W-:-:S07]  /*2e10*/  MOV R127, R134 ;  /* 0x00000086007f7202 */ /* 0x000fce0000000f00 */
.L_x_4877:
        /* <DEDUP_REMOVED lines=14> */
.L_x_4882:
[----:B------:R-:W-:Y:S02]  /*2f00*/  IADD3 R189, PT, PT, R189, 0x80, RZ ;  /* 0x00000080bdbd7810 */ /* 0x000fe40007ffe0ff */
[----:B------:R-:W-:-:S07]  /*2f10*/  IADD3 R128, PT, PT, R128, 0x80, RZ ;  /* 0x0000008080807810 */ /* 0x000fce0007ffe0ff */
.L_x_4870:
[----:B------:R-:W-:Y:S05]  /*2f20*/  BSYNC.RECONVERGENT B0 ;  /* 0x0000000000007941 */ /* 0x000fea0003800200 */
.L_x_4869:
        /* <DEDUP_REMOVED lines=13> */
.L_x_4885:
[----:B------:R-:W-:Y:S05]  /*3000*/  BRA.U !UP0, `(.L_x_4886) ;  /* 0x00000005087c7547 */ /* 0x000fea000b800000 */
[----:B------:R-:W-:-:S04]  /*3010*/  UISETP.NE.U32.AND UP0, UPT, UR6, URZ, UPT ;  /* 0x000000ff0600728c */ /* 0x000fc8000bf05070 */
[----:B------:R-:W-:-:S06]  /*3020*/  UISETP.NE.AND.EX UP0, UPT, UR7, URZ, UPT, UP0 ;  /* 0x000000ff0700728c */ /* 0x000fcc000bf05300 */
[----:B------:R-:W-:-:S13]  /*3030*/  PLOP3.LUT P1, PT, PT, PT, UP0, 0x80, 0x8 ;  /* 0x000000000008781c */ /* 0x000fda0003f2f008 */
[----:B------:R-:W-:Y:S05]  /*3040*/  @!P1 BRA `(.L_x_4887) ;  /* 0x0000000000b89947 */ /* 0x000fea0003800000 */
[----:B0-----:R-:W0:Y:S01]  /*3050*/  @P4 LDC R127, c[0x0][0x40c] ;  /* 0x00010300ff7f4b82 */ /* 0x001e220000000800 */
[-CC-:B------:R-:W-:Y:S01]  /*3060*/  @P3 FFMA.FTZ R125, R149, R130.reuse, R129.reuse ;  /* 0x00000082957d3223 */ /* 0x180fe20000010081 */
[--C-:B-1----:R-:W-:Y:S01]  /*3070*/  @P3 FFMA.FTZ R132, R152, R130, R129.reuse ;  /* 0x0000008298843223 */ /* 0x102fe20000010081 */
[----:B------:R-:W-:Y:S01]  /*3080*/  MOV R124, R4 ;  /* 0x00000004007c7202 */ /* 0x000fe20000000f00 */
[----:B------:R-:W-:Y:S01]  /*3090*/  @P3 FFMA.FTZ R131, R151, R130, R129 ;  /* 0x0000008297833223 */ /* 0x000fe20000010081 */
[----:B------:R-:W-:Y:S01]  /*30a0*/  @P3 FADD.FTZ R125, R156, -R125 ;  /* 0x8000007d9c7d3221 */ /* 0x000fe20000010000 */
[----:B------:R-:W-:Y:S01]  /*30b0*/  @P3 FADD.FTZ R132, R153, -R132 ;  /* 0x8000008499843221 */ /* 0x000fe20000010000 */
[----:B------:R-:W-:Y:S01]  /*30c0*/  MOV R126, R6 ;  /* 0x00000006007e7202 */ /* 0x000fe20000000f00 */
[----:B------:R-:W1:Y:S01]  /*30d0*/  @P4 LDC R192, c[0x0][0x40c] ;  /* 0x00010300ffc04b82 */ /* 0x000e620000000800 */
[----:B------:R-:W-:Y:S01]  /*30e0*/  @P3 FFMA.FTZ R124, R150, R125, R4 ;  /* 0x0000007d967c3223 */ /* 0x000fe20000010004 */
[----:B------:R-:W-:Y:S01]  /*30f0*/  @P3 FADD.FTZ R133, R158, -R131 ;  /* 0x800000839e853221 */ /* 0x000fe20000010000 */
[----:B------:R-:W-:Y:S01]  /*3100*/  MOV R125, R5 ;  /* 0x00000005007d7202 */ /* 0x000fe20000000f00 */
[----:B------:R-:W-:Y:S01]  /*3110*/  @P3 FFMA.FTZ R125, R150, R132, R5 ;  /* 0x00000084967d3223 */ /* 0x000fe20000010005 */
[----:B------:R-:W-:Y:S01]  /*3120*/  @P3 FFMA.FTZ R134, R154, R130, R129 ;  /* 0x000000829a863223 */ /* 0x000fe20000010081 */
[----:B------:R-:W-:-:S02]  /*3130*/  @P3 FFMA.FTZ R126, R150, R133, R6 ;  /* 0x00000085967e3223 */ /* 0x000fc40000010006 */
[----:B------:R-:W2:Y:S01]  /*3140*/  @P4 LDC R135, c[0x0][0x40c] ;  /* 0x00010300ff874b82 */ /* 0x000ea20000000800 */
[----:B------:R-:W-:Y:S01]  /*3150*/  @P3 FADD.FTZ R137, R155, -R134 ;  /* 0x800000869b893221 */ /* 0x000fe20000010000 */
[----:B0-----:R-:W-:-:S04]  /*3160*/  @P4 FMUL.FTZ R127, R124, R127 ;  /* 0x0000007f7c7f4220 */ /* 0x001fc80000410000 */
[----:B------:R-:W-:Y:S01]  /*3170*/  @P4 FMUL.FTZ R131, R96, R127 ;  /* 0x0000007f60834220 */ /* 0x000fe20000410000 */
[----:B-1----:R-:W-:-:S04]  /*3180*/  @P4 FMUL.FTZ R132, R125, R192 ;  /* 0x000000c07d844220 */ /* 0x002fc80000410000 */
[----:B------:R-:W-:Y:S01]  /*3190*/  @P4 F2FP.BF16.F32.PACK_AB R187, RZ, R131 ;  /* 0x00000083ffbb423e */ /* 0x000fe200000010ff */
[----:B------:R-:W-:-:S03]  /*31a0*/  @P4 FMUL.FTZ R131, R97, R132 ;  /* 0x0000008461834220 */ /* 0x000fc60000410000 */
[----:B------:R-:W-:Y:S01]  /*31b0*/  @P4 PRMT R140, R187, 0x7610, R140 ;  /* 0x00007610bb8c4816 */ /* 0x000fe2000000008c */
[----:B--2---:R-:W-:Y:S01]  /*31c0*/  @P4 FMUL.FTZ R133, R126, R135 ;  /* 0x000000877e854220 */ /* 0x004fe20000410000 */
[----:B------:R-:W-:Y:S01]  /*31d0*/  MOV R135, R7 ;  /* 0x0000000700877202 */ /* 0x000fe20000000f00 */
[----:B------:R-:W-:Y:S01]  /*31e0*/  @P3 FFMA.FTZ R135, R150, R137, R7 ;  /* 0x0000008996873223 */ /* 0x000fe20000010007 */
[----:B------:R-:W-:Y:S01]  /*31f0*/  @P4 F2FP.BF16.F32.PACK_AB R187, RZ, R131 ;  /* 0x00000083ffbb423e */ /* 0x000fe200000010ff */
[----:B------:R-:W-:Y:S01]  /*3200*/  @P4 FMUL.FTZ R134, R98, R133 ;  /* 0x0000008562864220 */ /* 0x000fe20000410000 */
[----:B------:R-:W-:Y:S02]  /*3210*/  @P4 SHF.L.U32 R131, R145, 0x10, RZ ;  /* 0x0000001091834819 */ /* 0x000fe400000006ff */
[----:B------:R-:W-:Y:S02]  /*3220*/  @P4 SHF.L.U32 R137, R146, 0x10, RZ ;  /* 0x0000001092894819 */ /* 0x000fe400000006ff */
[----:B------:R-:W-:Y:S01]  /*3230*/  @P4 F2FP.BF16.F32.PACK_AB R191, RZ, R134 ;  /* 0x00000086ffbf423e */ /* 0x000fe200000010ff */
[----:B------:R-:W-:Y:S01]  /*3240*/  @P4 FFMA.FTZ R24, R131, R127, R24 ;  /* 0x0000007f83184223 */ /* 0x000fe20000010018 */
[----:B------:R-:W-:Y:S01]  /*3250*/  @P4 SHF.L.U32 R134, R147, 0x10, RZ ;  /* 0x0000001093864819 */ /* 0x000fe200000006ff */
[----:B------:R-:W-:Y:S01]  /*3260*/  @P4 FFMA.FTZ R26, R137, R133, R26 ;  /* 0x00000085891a4223 */ /* 0x000fe2000001001a */
[----:B------:R-:W-:-:S02]  /*3270*/  @P4 PRMT R139, R187, 0x7610, R139 ;  /* 0x00007610bb8b4816 */ /* 0x000fc4000000008b */
[----:B------:R-:W-:Y:S01]  /*3280*/  @P4 PRMT R144, R191, 0x7610, R144 ;  /* 0x00007610bf904816 */ /* 0x000fe20000000090 */
[----:B------:R-:W-:Y:S01]  /*3290*/  @P4 FFMA.FTZ R25, R134, R132, R25 ;  /* 0x0000008486194223 */ /* 0x000fe20000010019 */
[----:B------:R-:W-:Y:S01]  /*32a0*/  MOV R127, R135 ;  /* 0x00000087007f7202 */ /* 0x000fe20000000f00 */
        /* <DEDUP_REMOVED lines=8> */
.L_x_4887:
        /* <DEDUP_REMOVED lines=9> */
[C---:B------:R-:W-:Y:S01]  /*33c0*/  @P3 FFMA.FTZ R131, R150.reuse, R135, R4 ;  /* 0x0000008796833223 */ /* 0x040fe20000010004 */
[----:B------:R-:W-:Y:S01]  /*33d0*/  MOV R132, R5 ;  /* 0x0000000500847202 */ /* 0x000fe20000000f00 */
[C---:B------:R-:W-:Y:S01]  /*33e0*/  @P3 FFMA.FTZ R132, R150.reuse, R192, R5 ;  /* 0x000000c096843223 */ /* 0x040fe20000010005 */
[----:B------:R-:W-:Y:S01]  /*33f0*/  MOV R133, R6 ;  /* 0x0000000600857202 */ /* 0x000fe20000000f00 */
[----:B------:R-:W-:-:S03]  /*3400*/  @P3 FFMA.FTZ R133, R150, R187, R6 ;  /* 0x000000bb96853223 */ /* 0x000fc60000010006 */
[----:B------:R-:W2:Y:S01]  /*3410*/  @P4 LDC R194, c[0x0][0x40c] ;  /* 0x00010300ffc24b82 */ /* 0x000ea20000000800 */
[----:B-1----:R-:W-:Y:S01]  /*3420*/  @P4 FMUL.FTZ R131, R131, R134 ;  /* 0x0000008683834220 */ /* 0x002fe20000410000 */
[----:B0-----:R-:W-:-:S03]  /*3430*/  @P4 FMUL.FTZ R134, R132, R137 ;  /* 0x0000008984864220 */ /* 0x001fc60000410000 */
        /* <DEDUP_REMOVED lines=28> */
.L_x_4886:
        /* <DEDUP_REMOVED lines=33> */
.L_x_4890:
        /* <DEDUP_REMOVED lines=12> */
.L_x_4891:
        /* <DEDUP_REMOVED lines=12> */
.L_x_4892:
[----:B------:R-:W-:Y:S02]  /*3990*/  MOV R124, R131 ;  /* 0x00000083007c7202 */ /* 0x000fe40000000f00 */
[----:B------:R-:W-:Y:S01]  /*39a0*/  MOV R127, R132 ;  /* 0x00000084007f7202 */ /* 0x000fe20000000f00 */
[----:B------:R-:W-:Y:S06]  /*39b0*/  @!P4 BRA `(.L_x_4888) ;  /* 0x0000000000e4c947 */ /* 0x000fec0003800000 */
        /* <DEDUP_REMOVED lines=9> */
.L_x_4889:
        /* <DEDUP_REMOVED lines=12> */
.L_x_4893:
        /* <DEDUP_REMOVED lines=12> */
.L_x_4894:
        /* <DEDUP_REMOVED lines=12> */
.L_x_4895:
        /* <DEDUP_REMOVED lines=12> */
.L_x_4888:
        /* <DEDUP_REMOVED lines=12> */
.L_x_4896:
[----:B------:R-:W-:Y:S02]  /*3e10*/  IADD3 R189, PT, PT, R189, 0x80, RZ ;  /* 0x00000080bdbd7810 */ /* 0x000fe40007ffe0ff */
[----:B------:R-:W-:-:S07]  /*3e20*/  IADD3 R128, PT, PT, R128, 0x80, RZ ;  /* 0x0000008080807810 */ /* 0x000fce0007ffe0ff */
.L_x_4884:
[----:B------:R-:W-:Y:S05]  /*3e30*/  BSYNC.RECONVERGENT B0 ;  /* 0x0000000000007941 */ /* 0x000fea0003800200 */
.L_x_4883:
        /* <DEDUP_REMOVED lines=13> */
.L_x_4899:
        /* <DEDUP_REMOVED lines=51> */
.L_x_4901:
        /* <DEDUP_REMOVED lines=45> */
.L_x_4900:
        /* <DEDUP_REMOVED lines=33> */
.L_x_4904:
        /* <DEDUP_REMOVED lines=12> */
.L_x_4905:
        /* <DEDUP_REMOVED lines=12> */
.L_x_4906:
        /* <DEDUP_REMOVED lines=12> */
.L_x_4903:
        /* <DEDUP_REMOVED lines=12> */
.L_x_4907:
        /* <DEDUP_REMOVED lines=12> */
.L_x_4908:
        /* <DEDUP_REMOVED lines=12> */
.L_x_4909:
        /* <DEDUP_REMOVED lines=12> */
.L_x_4902:
        /* <DEDUP_REMOVED lines=12> */
.L_x_4910:
[----:B------:R-:W-:Y:S02]  /*4d20*/  IADD3 R189, PT, PT, R189, 0x80, RZ ;  /* 0x00000080bdbd7810 */ /* 0x000fe40007ffe0ff */
[----:B------:R-:W-:-:S07]  /*4d30*/  IADD3 R128, PT, PT, R128, 0x80, RZ ;  /* 0x0000008080807810 */ /* 0x000fce0007ffe0ff */
.L_x_4898:
[----:B------:R-:W-:Y:S05]  /*4d40*/  BSYNC.RECONVERGENT B0 ;  /* 0x0000000000007941 */ /* 0x000fea0003800200 */
.L_x_4897:
        /* <DEDUP_REMOVED lines=13> */
.L_x_4913:
        /* <DEDUP_REMOVED lines=51> */
.L_x_4915:
        /* <DEDUP_REMOVED lines=45> */
.L_x_4914:
        /* <DEDUP_REMOVED lines=33> */
.L_x_4918:
        /* <DEDUP_REMOVED lines=12> */
.L_x_4919:
        /* <DEDUP_REMOVED lines=12> */
.L_x_4920:
        /* <DEDUP_REMOVED lines=12> */
.L_x_4917:
        /* <DEDUP_REMOVED lines=12> */
.L_x_4921:
        /* <DEDUP_REMOVED lines=12> */
.L_x_4922:
        /* <DEDUP_REMOVED lines=12> */
.L_x_4923:
        /* <DEDUP_REMOVED lines=12> */
.L_x_4916:
        /* <DEDUP_REMOVED lines=12> */
.L_x_4924:
[----:B------:R-:W-:Y:S02]  /*5c30*/  IADD3 R189, PT, PT, R189, 0x80, RZ ;  /* 0x00000080bdbd7810 */ /* 0x000fe40007ffe0ff */
[----:B------:R-:W-:-:S07]  /*5c40*/  IADD3 R128, PT, PT, R128, 0x80, RZ ;  /* 0x0000008080807810 */ /* 0x000fce0007ffe0ff */
.L_x_4912:
[----:B------:R-:W-:Y:S05]  /*5c50*/  BSYNC.RECONVERGENT B0 ;  /* 0x0000000000007941 */ /* 0x000fea0003800200 */
.L_x_4911:
[----:B------:R-:W-:Y:S01]  /*5c60*/  ISETP.GE.U32.AND P5, PT, R0, 0x280, PT ;  /* 0x000002800000780c */ /* 0x000fe20003fa6070 */
[----:B------:R-:W-:Y:S03]  /*5c70*/  BSSY.RECONVERGENT B0, `(.L_x_4925) ;  /* 0x00000eb000007945 */ /* 0x000fe60003800200 */
[----:B-1----:R-:W-:-:S09]  /*5c80*/  P2R R134, PR, RZ, 0x20 ;  /* 0x00000020ff867803 */ /* 0x002fd20000000000 */
[----:B------:R-:W-:Y:S05]  /*5c90*/  @!P5 BRA `(.L_x_4926) ;  /* 0x0000000c00a0d947 */ /* 0x000fea0003800000 */
[----:B------:R-:W-:-:S04]  /*5ca0*/  UISETP.NE.U32.AND UP0, UPT, UR12, URZ, UPT ;  /* 0x000000ff0c00728c */ /* 0x000fc8000bf05070 */
[----:B------:R-:W-:Y:S01]  /*5cb0*/  UISETP.NE.AND.EX UP0, UPT, UR13, URZ, UPT, UP0 ;  /* 0x000000ff0d00728c */ /* 0x000fe2000bf05300 */
[----:B------:R-:W-:Y:S10]  /*5cc0*/  @!P4 BRA `(.L_x_4927) ;  /* 0x00000000001cc947 */ /* 0x000ff40003800000 */
[----:B0-----:R-:W0:Y:S02]  /*5cd0*/  LDC.64 R132, c[0x0][0x390] ;  /* 0x0000e400ff847b82 */ /* 0x001e240000000a00 */
[----:B0-----:R-:W-:-:S06]  /*5ce0*/  IMAD.WIDE.U32 R132, R128, 0x8, R132 ;  /* 0x0000000880847825 */ /* 0x001fcc00078e0084 */
[----:B------:R-:W2:Y:S02]  /*5cf0*/  LDG.E.64 R132, desc[UR10][R132.64] ;  /* 0x0000000a84847981 */ /* 0x000ea4000c1e1b00 */
[C-C-:B--2---:R-:W-:Y:S02]  /*5d00*/  SHF.R.U64 R147, R132.reuse, 0x10, R133.reuse ;  /* 0x0000001084937819 */ /* 0x144fe40000001285 */
[----:B------:R-:W-:Y:S02]  /*5d10*/  SHF.R.U32.HI R142, RZ, 0x10, R133 ;  /* 0x00000010ff8e7819 */ /* 0x000fe40000011685 */
[----:B------:R-:W-:Y:S02]  /*5d20*/  PRMT R145, R132, 0x7610, R145 ;  /* 0x0000761084917816 */ /* 0x000fe40000000091 */
[----:B------:R-:W-:-:S07]  /*5d30*/  PRMT R146, R133, 0x7610, R146 ;  /* 0x0000761085927816 */ /* 0x000fce0000000092 */
.L_x_4927:
[----:B------:R-:W-:Y:S05]  /*5d40*/  BRA.U !UP0, `(.L_x_4928) ;  /* 0x00000005087c7547 */ /* 0x000fea000b800000 */
[----:B------:R-:W-:-:S04]  /*5d50*/  UISETP.NE.U32.AND UP0, UPT, UR6, URZ, UPT ;  /* 0x000000ff0600728c */ /* 0x000fc8000bf05070 */
[----:B------:R-:W-:-:S06]  /*5d60*/  UISETP.NE.AND.EX UP0, UPT, UR7, URZ, UPT, UP0 ;  /* 0x000000ff0700728c */ /* 0x000fcc000bf05300 */
[----:B------:R-:W-:-:S13]  /*5d70*/  PLOP3.LUT P5, PT, PT, PT, UP0, 0x80, 0x8 ;  /* 0x000000000008781c */ /* 0x000fda0003faf008 */
[----:B------:R-:W-:Y:S05]  /*5d80*/  @!P5 BRA `(.L_x_4929) ;  /* 0x0000000000b8d947 */ /* 0x000fea0003800000 */
[--C-:B0-----:R-:W-:Y:S01]  /*5d90*/  @P3 FFMA.FTZ R127, R173, R130, R129.reuse ;  /* 0x00000082ad7f3223 */ /* 0x101fe20000010081 */
[----:B------:R-:W-:Y:S01]  /*5da0*/  MOV R124, R120 ;  /* 0x00000078007c7202 */ /* 0x000fe20000000f00 */
[-CC-:B------:R-:W-:Y:S01]  /*5db0*/  @P3 FFMA.FTZ R148, R182, R130.reuse, R129.reuse ;  /* 0x00000082b6943223 */ /* 0x180fe20000010081 */
[-C--:B------:R-:W-:Y:S01]  /*5dc0*/  @P3 FFMA.FTZ R132, R176, R130.reuse, R129 ;  /* 0x00000082b0843223 */ /* 0x080fe20000010081 */
[----:B------:R-:W-:Y:S01]  /*5dd0*/  @P3 FADD.FTZ R127, R178, -R127 ;  /* 0x8000007fb27f3221 */ /* 0x000fe20000010000 */
[----:B------:R-:W-:Y:S01]  /*5de0*/  @P3 FFMA.FTZ R129, R175, R130, R129 ;  /* 0x00000082af813223 */ /* 0x000fe20000010081 */
[----:B------:R-:W0:Y:S01]  /*5df0*/  @P4 LDC R131, c[0x0][0x40c] ;  /* 0x00010300ff834b82 */ /* 0x000e220000000800 */
[----:B------:R-:W-:Y:S01]  /*5e00*/  @P3 FADD.FTZ R132, R177, -R132 ;  /* 0x80000084b1843221 */ /* 0x000fe20000010000 */
[----:B------:R-:W-:Y:S01]  /*5e10*/  @P3 FFMA.FTZ R124, R150, R127, R120 ;  /* 0x0000007f967c3223 */ /* 0x000fe20000010078 */
[----:B------:R-:W-:Y:S01]  /*5e20*/  @P3 FADD.FTZ R129, R180, -R129 ;  /* 0x80000081b4813221 */ /* 0x000fe20000010000 */
[----:B------:R-:W-:Y:S01]  /*5e30*/  MOV R125, R121 ;  /* 0x00000079007d7202 */ /* 0x000fe20000000f00 */
[C---:B------:R-:W-:Y:S01]  /*5e40*/  @P3 FFMA.FTZ R125, R150.reuse, R132, R121 ;  /* 0x00000084967d3223 */ /* 0x040fe20000010079 */
[----:B------:R-:W-:Y:S01]  /*5e50*/  MOV R126, R122 ;  /* 0x0000007a007e7202 */ /* 0x000fe20000000f00 */
[----:B------:R-:W-:Y:S01]  /*5e60*/  @P3 FFMA.FTZ R126, R150, R129, R122 ;  /* 0x00000081967e3223 */ /* 0x000fe2000001007a */
[----:B------:R-:W1:Y:S01]  /*5e70*/  @P4 LDC R127, c[0x0][0x40c] ;  /* 0x00010300ff7f4b82 */ /* 0x000e620000000800 */
[----:B------:R-:W-:Y:S01]  /*5e80*/  @P3 FADD.FTZ R148, R179, -R148 ;  /* 0x80000094b3943221 */ /* 0x000fe20000010000 */
[----:B------:R-:W-:-:S03]  /*5e90*/  MOV R133, R123 ;  /* 0x0000007b00857202 */ /* 0x000fc60000000f00 */
[----:B------:R-:W-:-:S03]  /*5ea0*/  @P3 FFMA.FTZ R133, R150, R148, R123 ;  /* 0x0000009496853223 */ /* 0x000fc6000001007b */
[----:B------:R-:W2:Y:S01]  /*5eb0*/  @P4 LDC R130, c[0x0][0x40c] ;  /* 0x00010300ff824b82 */ /* 0x000ea20000000800 */
[----:B0-----:R-:W-:-:S04]  /*5ec0*/  @P4 FMUL.FTZ R131, R126, R131 ;  /* 0x000000837e834220 */ /* 0x001fc80000410000 */
[----:B------:R-:W-:Y:S01]  /*5ed0*/  @P4 FMUL.FTZ R132, R74, R131 ;  /* 0x000000834a844220 */ /* 0x000fe20000410000 */
[----:B-1----:R-:W-:-:S04]  /*5ee0*/  @P4 FMUL.FTZ R127, R124, R127 ;  /* 0x0000007f7c7f4220 */ /* 0x002fc80000410000 */
[----:B------:R-:W-:Y:S02]  /*5ef0*/  @P4 F2FP.BF16.F32.PACK_AB R148, RZ, R132 ;  /* 0x00000084ff94423e */ /* 0x000fe400000010ff */
[----:B------:R-:W-:Y:S01]  /*5f00*/  @P4 SHF.L.U32 R132, R147, 0x10, RZ ;  /* 0x0000001093844819 */ /* 0x000fe200000006ff */
[----:B------:R-:W-:Y:S01]  /*5f10*/  @P4 FMUL.FTZ R129, R72, R127 ;  /* 0x0000007f48814220 */ /* 0x000fe20000410000 */
[----:B------:R-:W-:Y:S01]  /*5f20*/  @P4 PRMT R144, R148, 0x7610, R144 ;  /* 0x0000761094904816 */ /* 0x000fe20000000090 */
[----:B--2---:R-:W-:-:S03]  /*5f30*/  @P4 FMUL.FTZ R130, R125, R130 ;  /* 0x000000827d824220 */ /* 0x004fc60000410000 */
[----:B------:R-:W-:Y:S01]  /*5f40*/  @P4 F2FP.BF16.F32.PACK_AB R135, RZ, R129 ;  /* 0x00000081ff87423e */ /* 0x000fe200000010ff */
[----:B------:R-:W-:-:S03]  /*5f50*/  @P4 FMUL.FTZ R129, R73, R130 ;  /* 0x0000008249814220 */ /* 0x000fc60000410000 */
[----:B------:R-:W-:Y:S01]  /*5f60*/  @P4 PRMT R140, R135, 0x7610, R140 ;  /* 0x00007610878c4816 */ /* 0x000fe2000000008c */
[----:B------:R-:W-:Y:S01]  /*5f70*/  @P4 FFMA.FTZ R13, R132, R130, R13 ;  /* 0x00000082840d4223 */ /* 0x000fe2000001000d */
[----:B------:R-:W-:Y:S02]  /*5f80*/  @P4 SHF.L.U32 R135, R146, 0x10, RZ ;  /* 0x0000001092874819 */ /* 0x000fe400000006ff */
[----:B------:R-:W-:Y:S02]  /*5f90*/  @P4 F2FP.BF16.F32.PACK_AB R137, RZ, R129 ;  /* 0x00000081ff89423e */ /* 0x000fe400000010ff */
[----:B------:R-:W-:Y:S01]  /*5fa0*/  @P4 SHF.L.U32 R129, R145, 0x10, RZ ;  /* 0x0000001091814819 */ /* 0x000fe200000006ff */
[----:B------:R-:W-:Y:S01]  /*5fb0*/  @P4 FFMA.FTZ R14, R135, R131, R14 ;  /* 0x00000083870e4223 */ /* 0x000fe2000001000e */
[----:B------:R-:W-:-:S03]  /*5fc0*/  @P4 PRMT R139, R137, 0x7610, R139 ;  /* 0x00007610898b4816 */ /* 0x000fc6000000008b */
        /* <DEDUP_REMOVED lines=10> */
.L_x_4929:
[----:B------:R-:W1:Y:S01]  /*6070*/  @P4 LDC R148, c[0x0][0x40c] ;  /* 0x00010300ff944b82 */ /* 0x000e620000000800 */
        /* <DEDUP_REMOVED lines=44> */
.L_x_4928:
[----:B0-----:R-:W0:Y:S02]  /*6340*/  LDC.64 R132, c[0x0][0x478] ;  /* 0x00011e00ff847b82 */ /* 0x001e240000000a00 */
        /* <DEDUP_REMOVED lines=32> */
.L_x_4932:
        /* <DEDUP_REMOVED lines=12> */
.L_x_4933:
        /* <DEDUP_REMOVED lines=12> */
.L_x_4934:
        /* <DEDUP_REMOVED lines=9> */
.L_x_4931:
[----:B------:R-:W-:Y:S01]  /*6760*/  FFMA.FTZ R132, R182, R130, R129 ;  /* 0x00000082b6847223 */ /* 0x000fe20000010081 */
[----:B------:R-:W-:Y:S02]  /*6770*/  ISETP.GT.AND P3, PT, R148, RZ, PT ;  /* 0x000000ff9400720c */ /* 0x000fe40003f64270 */
[----:B------:R-:W-:Y:S01]  /*6780*/  @P4 SHF.L.U32 R196, R142, 0x10, RZ ;  /* 0x000000108ec44819 */ /* 0x000fe200000006ff */
[----:B------:R-:W-:Y:S02]  /*6790*/  FADD.FTZ R131, R179, -R132 ;  /* 0x80000084b3837221 */ /* 0x000fe40000010000 */
[----:B------:R-:W0:Y:S02]  /*67a0*/  @P4 LDC R132, c[0x0][0x40c] ;  /* 0x00010300ff844b82 */ /* 0x000e240000000800 */
        /* <DEDUP_REMOVED lines=17> */
.L_x_4935:
        /* <DEDUP_REMOVED lines=12> */
.L_x_4936:
        /* <DEDUP_REMOVED lines=12> */
.L_x_4937:
[----:B------:R-:W-:Y:S01]  /*6a40*/  @P4 FFMA.FTZ R15, R196, R132, R15 ;  /* 0x00000084c40f4223 */ /* 0x000fe2000001000f */
[----:B------:R-:W-:-:S07]  /*6a50*/  @P4 PRMT R143, R137, 0x7610, R143 ;  /* 0x00007610898f4816 */ /* 0x000fce000000008f */
.L_x_4930:
        /* <DEDUP_REMOVED lines=12> */
.L_x_4926:
[----:B------:R-:W-:Y:S05]  /*6b20*/  BSYNC.RECONVERGENT B0 ;  /* 0x0000000000007941 */ /* 0x000fea0003800200 */
.L_x_4925:
[----:B--2---:R-:W2:Y:S01]  /*6b30*/  LDC.64 R128, c[0x0][0x380] ;  /* 0x0000e000ff807b82 */ /* 0x004ea20000000a00 */
[----:B------:R-:W-:Y:S01]  /*6b40*/  UPLOP3.LUT UP1, UPT, UPT, UPT, UP1, 0x40, 0x4 ;  /* 0x000000000004789c */ /* 0x000fe20003f2e810 */
[----:B--2---:R-:W-:-:S04]  /*6b50*/  IADD3 R141, PT, PT, R141, R128, RZ ;  /* 0x000000808d8d7210 */ /* 0x004fc80007ffe0ff */
[----:B------:R-:W-:-:S13]  /*6b60*/  ISETP.GE.AND P3, PT, R141, R129, PT ;  /* 0x000000818d00720c */ /* 0x000fda0003f66270 */
[----:B------:R-:W-:Y:S05]  /*6b70*/  @!P3 BRA `(.L_x_4938) ;  /* 0xffffff9c0008b947 */ /* 0x000fea000383ffff */
.L_x_4855:
[----:B------:R-:W2:Y:S01]  /*6b80*/  S2UR UR4, SR_CTAID.X ;  /* 0x00000000000479c3 */ /* 0x000ea20000002500 */
[----:B------:R-:W-:Y:S01]  /*6b90*/  ISETP.NE.AND P3, PT, R136, RZ, PT ;  /* 0x000000ff8800720c */ /* 0x000fe20003f65270 */
[----:B------:R-:W-:Y:S01]  /*6ba0*/  BSSY.RECONVERGENT B0, `(.L_x_4939) ;  /* 0x000000e000007945 */ /* 0x000fe20003800200 */
[----:B--2---:R-:W-:-:S05]  /*6bb0*/  IMAD R3, R138, UR4, RZ ;  /* 0x000000048a037c24 */ /* 0x004fca000f8e02ff */
[----:B------:R-:W-:-:S06]  /*6bc0*/  LEA.HI R9, R3, R2, RZ, 0x1e ;  /* 0x0000000203097211 */ /* 0x000fcc00078ff0ff */
[----:B------:R-:W-:Y:S05]  /*6bd0*/  @!P3 BRA `(.L_x_4940) ;  /* 0x000000000028b947 */ /* 0x000fea0003800000 */
[----:B------:R-:W2:Y:S08]  /*6be0*/  LDC.64 R2, c[0x0][0x440] ;  /* 0x00011000ff027b82 */ /* 0x000eb00000000a00 */
[----:B------:R-:W3:Y:S08]  /*6bf0*/  LDC.64 R4, c[0x0][0x448] ;  /* 0x00011200ff047b82 */ /* 0x000ef00000000a00 */
[----:B------:R-:W4:Y:S01]  /*6c00*/  LDC.64 R6, c[0x0][0x460] ;  /* 0x00011800ff067b82 */ /* 0x000f220000000a00 */
[----:B--2---:R-:W-:-:S05]  /*6c10*/  IMAD.WIDE.U32 R2, R9, 0x10, R2 ;  /* 0x0000001009027825 */ /* 0x004fca00078e0002 */
[----:B------:R2:W-:Y:S01]  /*6c20*/  STG.E.128 desc[UR10][R2.64], R48 ;  /* 0x0000003002007986 */ /* 0x0005e2000c101d0a */
[----:B---3--:R-:W-:-:S05]  /*6c30*/  IMAD.WIDE.U32 R4, R9, 0x10, R4 ;  /* 0x0000001009047825 */ /* 0x008fca00078e0004 */
[----:B------:R2:W-:Y:S01]  /*6c40*/  STG.E.128 desc[UR10][R4.64], R68 ;  /* 0x0000004404007986 */ /* 0x0005e2000c101d0a */
[C---:B----4-:R-:W-:Y:S01]  /*6c50*/  IMAD.WIDE.U32 R6, R9.reuse, 0x10, R6 ;  /* 0x0000001009067825 */ /* 0x050fe200078e0006 */
[----:B------:R-:W-:-:S04]  /*6c60*/  IADD3 R9, PT, PT, R9, 0x80, RZ ;  /* 0x0000008009097810 */ /* 0x000fc80007ffe0ff */
[----:B------:R2:W-:Y:S03]  /*6c70*/  STG.E.128 desc[UR10][R6.64], R28 ;  /* 0x0000001c06007986 */ /* 0x0005e6000c101d0a */
.L_x_4940:
[----:B------:R-:W-:Y:S05]  /*6c80*/  BSYNC.RECONVERGENT B0 ;  /* 0x0000000000007941 */ /* 0x000fea0003800200 */
.L_x_4939:
[----:B------:R-:W-:Y:S04]  /*6c90*/  BSSY.RECONVERGENT B0, `(.L_x_4941) ;  /* 0x000000c000007945 */ /* 0x000fe80003800200 */
[----:B------:R-:W-:Y:S05]  /*6ca0*/  @!P0 BRA `(.L_x_4942) ;  /* 0x0000000000288947 */ /* 0x000fea0003800000 */
[----:B--2---:R-:W2:Y:S08]  /*6cb0*/  LDC.64 R2, c[0x0][0x440] ;  /* 0x00011000ff027b82 */ /* 0x004eb00000000a00 */
        /* <DEDUP_REMOVED lines=9> */
.L_x_4942:
[----:B------:R-:W-:Y:S05]  /*6d50*/  BSYNC.RECONVERGENT B0 ;  /* 0x0000000000007941 */ /* 0x000fea0003800200 */
.L_x_4941:
        /* <DEDUP_REMOVED lines=12> */
.L_x_4944:
[----:B------:R-:W-:Y:S05]  /*6e20*/  BSYNC.RECONVERGENT B0 ;  /* 0x0000000000007941 */ /* 0x000fea0003800200 */
.L_x_4943:
        /* <DEDUP_REMOVED lines=12> */
.L_x_4946:
[----:B------:R-:W-:Y:S05]  /*6ef0*/  BSYNC.RECONVERGENT B0 ;  /* 0x0000000000007941 */ /* 0x000fea0003800200 */
.L_x_4945:
[----:B------:R-:W-:-:S13]  /*6f00*/  ISETP.NE.AND P0, PT, R134, RZ, PT ;  /* 0x000000ff8600720c */ /* 0x000fda0003f05270 */
[----:B------:R-:W-:Y:S05]  /*6f10*/  @!P0 EXIT ;  /* 0x000000000000894d */ /* 0x000fea0003800000 */
[----:B--2---:R-:W2:Y:S08]  /*6f20*/  LDC.64 R2, c[0x0][0x440] ;  /* 0x00011000ff027b82 */ /* 0x004eb00000000a00 */
[----:B------:R-:W3:Y:S08]  /*6f30*/  LDC.64 R4, c[0x0][0x448] ;  /* 0x00011200ff047b82 */ /* 0x000ef00000000a00 */
[----:B------:R-:W4:Y:S01]  /*6f40*/  LDC.64 R6, c[0x0][0x460] ;  /* 0x00011800ff067b82 */ /* 0x000f220000000a00 */
[----:B--2---:R-:W-:-:S05]  /*6f50*/  IMAD.WIDE.U32 R2, R9, 0x10, R2 ;  /* 0x0000001009027825 */ /* 0x004fca00078e0002 */
[----:B------:R-:W-:Y:S01]  /*6f60*/  STG.E.128 desc[UR10][R2.64], R32 ;  /* 0x0000002002007986 */ /* 0x000fe2000c101d0a */
[----:B---3--:R-:W-:-:S05]  /*6f70*/  IMAD.WIDE.U32 R4, R9, 0x10, R4 ;  /* 0x0000001009047825 */ /* 0x008fca00078e0004 */
[----:B------:R-:W-:Y:S01]  /*6f80*/  STG.E.128 desc[UR10][R4.64], R52 ;  /* 0x0000003404007986 */ /* 0x000fe2000c101d0a */
[----:B----4-:R-:W-:-:S05]  /*6f90*/  IMAD.WIDE.U32 R6, R9, 0x10, R6 ;  /* 0x0000001009067825 */ /* 0x010fca00078e0006 */
[----:B------:R-:W-:Y:S01]  /*6fa0*/  STG.E.128 desc[UR10][R6.64], R12 ;  /* 0x0000000c06007986 */ /* 0x000fe2000c101d0a */
[----:B------:R-:W-:Y:S05]  /*6fb0*/  EXIT ;  /* 0x000000000000794d */ /* 0x000fea0003800000 */
.L_x_4947:
        /* <DEDUP_REMOVED lines=12> */
.L_x_10866:


//--------------------- .text._ZN10layer_norm13ln_bwd_kernelINS_13Kernel_traitsIf13__nv_bfloat16fS2_fjLj2560ELj1ELj1ELj4ELj8ENS_18Kernel_traits_baseILj2560EfS2_fS2_fjLj128EEEEELb0ELb1ELb1ELb1EEEvNS_9BwdParamsE --------------------------
	.section	.text._ZN10layer_norm13ln_bwd_kernelINS_13Kernel_traitsIf13__nv_bfloat16fS2_fjLj2560ELj1ELj1ELj4ELj8ENS_18Kernel_traits_baseILj2560EfS2_fS2_fjLj128EEEEELb0ELb1ELb1ELb1EEEvNS_9BwdParamsE,"ax",@progbits
	.align	128
        .global         _ZN10layer_norm13ln_bwd_kernelINS_13Kernel_traitsIf13__nv_bfloat16fS2_fjLj2560ELj1ELj1ELj4ELj8ENS_18Kernel_traits_baseILj2560EfS2_fS2_fjLj128EEEEELb0ELb1ELb1ELb1EEEvNS_9BwdParamsE
        .type           _ZN10layer_norm13ln_bwd_kernelINS_13Kernel_traitsIf13__nv_bfloat16fS2_fjLj2560ELj1ELj1ELj4ELj8ENS_18Kernel_traits_baseILj2560EfS2_fS2_fjLj128EEEEELb0ELb1ELb1ELb1EEEvNS_9BwdParamsE,@function
        .size           _ZN10layer_norm13ln_bwd_kernelINS_13Kernel_traitsIf13__nv_bfloat16fS2_fjLj2560ELj1ELj1ELj4ELj8ENS_18Kernel_traits_baseILj2560EfS2_fS2_fjLj128EEEEELb0ELb1ELb1ELb1EEEvNS_9BwdParamsE,(.L_x_10867 - _ZN10layer_norm13ln_bwd_kernelINS_13Kernel_traitsIf13__nv_bfloat16fS2_fjLj2560ELj1ELj1ELj4ELj8ENS_18Kernel_traits_baseILj2560EfS2_fS2_fjLj128EEEEELb0ELb1ELb1ELb1EEEvNS_9BwdParamsE)
        .other          _ZN10layer_norm13ln_bwd_kernelINS_13Kernel_traitsIf13__nv_bfloat16fS2_fjLj2560ELj1ELj1ELj4ELj8ENS_18Kernel_traits_baseILj2560EfS2_fS2_fjLj128EEEEELb0ELb1ELb1ELb1EEEvNS_9BwdParamsE,@"STO_CUDA_ENTRY STV_DEFAULT"
_ZN10layer_norm13ln_bwd_kernelINS_13Kernel_traitsIf13__nv_bfloat16fS2_fjLj2560ELj1ELj1ELj4ELj8ENS_18Kernel_traits_baseILj2560EfS2_fS2_fjLj128EEEEELb0ELb1ELb1ELb1EEEvNS_9BwdParamsE:
.text._ZN10layer_norm13ln_bwd_kernelINS_13Kernel_traitsIf13__nv_bfloat16fS2_fjLj2560ELj1ELj1ELj4ELj8ENS_18Kernel_traits_baseILj2560EfS2_fS2_fjLj128EEEEELb0ELb1ELb1ELb1EEEvNS_9BwdParamsE:
        /* <DEDUP_REMOVED lines=60> */
.L_x_5012:
        /* <DEDUP_REMOVED lines=9> */
[----:B------:R-:W-:Y:S02]  /*0450*/  CS2R R134, SRZ ;  /* 0x0000000000867805 */ /* 0x000fe4000001ff00 */
[----:B----4-:R-:W-:-:S13]  /*0460*/  ISETP.GE.AND P2, PT, R143, 0x1, PT ;  /* 0x000000018f00780c */ /* 0x010fda0003f46270 */
[----:B-1----:R-:W-:Y:S05]  /*0470*/  @!P2 BRA `(.L_x_4949) ;  /* 0x0000000c00d8a947 */ /* 0x002fea0003800000 */
[----:B------:R-:W1:Y:S01]  /*0480*/  S2R R153, SR_TID.X ;  /* 0x0000000000997919 */ /* 0x000e620000002100 */
[----:B------:R-:W2:Y:S01]  /*0490*/  LDC.64 R146, c[0x0][0x3c0] ;  /* 0x0000f000ff927b82 */ /* 0x000ea20000000a00 */
[----:B------:R-:W-:Y:S01]  /*04a0*/  IADD3 R128, PT, PT, R143, -0x1, RZ ;  /* 0xffffffff8f807810 */ /* 0x000fe20007ffe0ff */
[----:B0-----:R-:W-:Y:S01]  /*04b0*/  IMAD R3, R140, UR14, RZ ;  /* 0x0000000e8c037c24 */ /* 0x001fe2000f8e02ff */
[----:B------:R-:W-:-:S03]  /*04c0*/  SHF.R.S32.HI R131, RZ, 0x1f, R140 ;  /* 0x0000001fff837819 */ /* 0x000fc6000001148c */
[----:B------:R-:W-:Y:S01]  /*04d0*/  IMAD R129, R128, UR14, RZ ;  /* 0x0000000e80817c24 */ /* 0x000fe2000f8e02ff */
[----:B------:R-:W-:Y:S01]  /*04e0*/  SHF.R.S32.HI R128, RZ, 0x1f, R3 ;  /* 0x0000001fff807819 */ /* 0x000fe20000011403 */
[----:B------:R-:W0:Y:S03]  /*04f0*/  LDC.64 R156, c[0x0][0x3a8] ;  /* 0x0000ea00ff9c7b82 */ /* 0x000e260000000a00 */
[----:B------:R-:W-:Y:S02]  /*0500*/  SHF.R.S32.HI R130, RZ, 0x1f, R129 ;  /* 0x0000001fff827819 */ /* 0x000fe40000011481 */
[----:B------:R-:W-:Y:S02]  /*0510*/  LEA.HI R128, R128, R3, RZ, 0x2 ;  /* 0x0000000380807211 */ /* 0x000fe400078f10ff */
[----:B------:R-:W-:Y:S01]  /*0520*/  LEA.HI R130, R130, R129, RZ, 0x2 ;  /* 0x0000008182827211 */ /* 0x000fe200078f10ff */
[----:B------:R-:W3:Y:S01]  /*0530*/  LDC.64 R164, c[0x0][0x428] ;  /* 0x00010a00ffa47b82 */ /* 0x000ee20000000a00 */
[----:B--2---:R-:W-:-:S04]  /*0540*/  LEA R146, P0, R140, R146, 0x2 ;  /* 0x000000928c927211 */ /* 0x004fc800078010ff */
[----:B------:R-:W-:Y:S02]  /*0550*/  LEA.HI.X R147, R140, R147, R131, 0x2, P0 ;  /* 0x000000938c937211 */ /* 0x000fe400000f1483 */
[-C--:B-1----:R-:W-:Y:S02]  /*0560*/  LEA.HI.SX32 R185, R128, R153.reuse, 0x1e ;  /* 0x0000009980b97211 */ /* 0x082fe400078ff2ff */
[----:B------:R-:W-:Y:S01]  /*0570*/  LEA.HI.SX32 R153, R130, R153, 0x1e ;  /* 0x0000009982997211 */ /* 0x000fe200078ff2ff */
[----:B------:R1:W2:Y:S01]  /*0580*/  LDG.E R3, desc[UR12][R146.64] ;  /* 0x0000000c92037981 */ /* 0x0002a2000c1e1900 */
[C---:B------:R-:W-:Y:S01]  /*0590*/  IADD3 R179, PT, PT, R185.reuse, 0x80, RZ ;  /* 0x00000080b9b37810 */ /* 0x040fe20007ffe0ff */
[----:B0-----:R-:W-:Y:S01]  /*05a0*/  IMAD.WIDE.U32 R128, R185, 0x10, R156 ;  /* 0x00000010b9807825 */ /* 0x001fe200078e009c */
[----:B------:R-:W-:Y:S02]  /*05b0*/  IADD3 R161, PT, PT, R153, 0x80, RZ ;  /* 0x0000008099a17810 */ /* 0x000fe40007ffe0ff */
[----:B------:R-:W-:Y:S01]  /*05c0*/  IADD3 R181, PT, PT, R185, 0x100, RZ ;  /* 0x00000100b9b57810 */ /* 0x000fe20007ffe0ff */
[C---:B---3--:R-:W-:Y:S01]  /*05d0*/  IMAD.WIDE.U32 R166, R153.reuse, 0x8, R164 ;  /* 0x0000000899a67825 */ /* 0x048fe200078e00a4 */
[C---:B------:R-:W-:Y:S01]  /*05e0*/  IADD3 R163, PT, PT, R153.reuse, 0x180, RZ ;  /* 0x0000018099a37810 */ /* 0x040fe20007ffe0ff */
[----:B------:R-:W3:Y:S01]  /*05f0*/  LDG.E.128 R128, desc[UR12][R128.64] ;  /* 0x0000000c80807981 */ /* 0x000ee2000c1e1d00 */
[----:B-1----:R-:W-:Y:S01]  /*0600*/  IADD3 R147, PT, PT, R153, 0x100, RZ ;  /* 0x0000010099937810 */ /* 0x002fe20007ffe0ff */
[----:B------:R-:W-:Y:S01]  /*0610*/  IMAD.WIDE.U32 R132, R179, 0x10, R156 ;  /* 0x00000010b3847825 */ /* 0x000fe200078e009c */
[----:B------:R-:W-:Y:S01]  /*0620*/  IADD3 R153, PT, PT, R153, 0x200, RZ ;  /* 0x0000020099997810 */ /* 0x000fe20007ffe0ff */
[----:B------:R-:W4:Y:S01]  /*0630*/  LDG.E.64 R166, desc[UR12][R166.64] ;  /* 0x0000000ca6a67981 */ /* 0x000f22000c1e1b00 */
[----:B------:R-:W-:Y:S01]  /*0640*/  IADD3 R183, PT, PT, R185, 0x180, RZ ;  /* 0x00000180b9b77810 */ /* 0x000fe20007ffe0ff */
[----:B------:R-:W-:Y:S01]  /*0650*/  IMAD.WIDE.U32 R160, R161, 0x8, R164 ;  /* 0x00000008a1a07825 */ /* 0x000fe200078e00a4 */
[----:B------:R-:W-:Y:S01]  /*0660*/  IADD3 R187, PT, PT, R185, 0x200, RZ ;  /* 0x00000200b9bb7810 */ /* 0x000fe20007ffe0ff */
[----:B------:R-:W4:Y:S02]  /*0670*/  LDG.E.128 R132, desc[UR12][R132.64] ;  /* 0x0000000c84847981 */ /* 0x000f24000c1e1d00 */
[----:B------:R-:W-:-:S02]  /*0680*/  IMAD.WIDE.U32 R148, R181, 0x10, R156 ;  /* 0x00000010b5947825 */ /* 0x000fc400078e009c */
        /* <DEDUP_REMOVED lines=9> */
[----:B------:R-:W-:Y:S02]  /*0720*/  IMAD.WIDE.U32 R156, R187, 0x10, R156 ;  /* 0x00000010bb9c7825 */ /* 0x000fe400078e009c */
[----:B------:R-:W4:Y:S04]  /*0730*/  LDG.E.128 R152, desc[UR12][R152.64] ;  /* 0x0000000c98987981 */ /* 0x000f28000c1e1d00 */
[----:B------:R-:W4:Y:S01]  /*0740*/  LDG.E.128 R156, desc[UR12][R156.64] ;  /* 0x0000000c9c9c7981 */ /* 0x000f22000c1e1d00 */
        /* <DEDUP_REMOVED lines=12> */
[----:B------:R1:W5:Y:S01]  /*0810*/  @P0 LDG.E.128 R20, desc[UR12][R168.64] ;  /* 0x0000000ca8140981 */ /* 0x000362000c1e1d00 */
[----:B------:R-:W-:-:S05]  /*0820*/  @P0 IMAD.WIDE.U32 R176, R187, 0x10, R176 ;  /* 0x00000010bbb00825 */ /* 0x000fca00078e00b0 */
[----:B------:R1:W5:Y:S01]  /*0830*/  @P0 LDG.E.128 R4, desc[UR12][R176.64] ;  /* 0x0000000cb0040981 */ /* 0x000362000c1e1d00 */
[----:B------:R-:W-:-:S05]  /*0840*/  @P0 IMAD.WIDE.U32 R172, R181, 0x10, R172 ;  /* 0x00000010b5ac0825 */ /* 0x000fca00078e00ac */
[----:B------:R1:W5:Y:S01]  /*0850*/  @P0 LDG.E.128 R12, desc[UR12][R172.64] ;  /* 0x0000000cac0c0981 */ /* 0x000362000c1e1d00 */
[----:B0-----:R-:W-:-:S05]  /*0860*/  @P0 IMAD.WIDE.U32 R174, R183, 0x10, R174 ;  /* 0x00000010b7ae0825 */ /* 0x001fca00078e00ae */
[----:B------:R0:W5:Y:S01]  /*0870*/  @P0 LDG.E.128 R8, desc[UR12][R174.64] ;  /* 0x0000000cae080981 */ /* 0x000162000c1e1d00 */
[----:B--2---:R-:W-:-:S05]  /*0880*/  FSEL R195, R3, RZ, !P1 ;  /* 0x000000ff03c37208 */ /* 0x004fca0004800000 */
[C---:B---3--:R-:W-:Y:S01]  /*0890*/  FADD.FTZ R3, -R195.reuse, R128 ;  /* 0x00000080c3037221 */ /* 0x048fe20000010100 */
[C---:B------:R-:W-:Y:S01]  /*08a0*/  FADD.FTZ R131, -R195.reuse, R131 ;  /* 0x00000083c3837221 */ /* 0x040fe20000010100 */
[C---:B------:R-:W-:Y:S01]  /*08b0*/  FADD.FTZ R179, -R195.reuse, R129 ;  /* 0x00000081c3b37221 */ /* 0x040fe20000010100 */
[----:B----4-:R-:W-:Y:S01]  /*08c0*/  MOV R128, R166 ;  /* 0x000000a600807202 */ /* 0x010fe20000000f00 */
[C---:B------:R-:W-:Y:S01]  /*08d0*/  FADD.FTZ R181, -R195.reuse, R130 ;  /* 0x00000082c3b57221 */ /* 0x040fe20000010100 */
[----:B------:R-:W-:Y:S01]  /*08e0*/  SHF.R.U64 R194, R166, 0x10, R167 ;  /* 0x00000010a6c27819 */ /* 0x000fe200000012a7 */
[----:B------:R-:W-:Y:S01]  /*08f0*/  FADD.FTZ R171, -R195, R134 ;  /* 0x00000086c3ab7221 */ /* 0x000fe20000010100 */
[----:B------:R-:W-:Y:S02]  /*0900*/  MOV R130, R167 ;  /* 0x000000a700827202 */ /* 0x000fe40000000f00 */
[----:B------:R-:W-:Y:S02]  /*0910*/  SHF.R.U64 R193, R160, 0x10, R161 ;  /* 0x00000010a0c17819 */ /* 0x000fe400000012a1 */
[----:B------:R-:W-:-:S02]  /*0920*/  MOV R134, R161 ;  /* 0x000000a100867202 */ /* 0x000fc40000000f00 */
[----:B------:R-:W-:Y:S01]  /*0930*/  SHF.R.U32.HI R192, RZ, 0x10, R161 ;  /* 0x00000010ffc07819 */ /* 0x000fe200000116a1 */
[C---:B------:R-:W-:Y:S01]  /*0940*/  FADD.FTZ R161, -R195.reuse, R148 ;  /* 0x00000094c3a17221 */ /* 0x040fe20000010100 */
[----:B-----5:R-:W-:Y:S01]  /*0950*/  FMUL.FTZ R148, R144, R131 ;  /* 0x0000008390947220 */ /* 0x020fe20000410000 */
[----:B------:R-:W-:Y:S01]  /*0960*/  SHF.L.U32 R131, R128, 0x10, RZ ;  /* 0x0000001080837819 */ /* 0x000fe200000006ff */
[----:B------:R-:W-:Y:S01]  /*0970*/  FMUL.FTZ R3, R144, R3 ;  /* 0x0000000390037220 */ /* 0x000fe20000410000 */
[----:B------:R-:W-:Y:S01]  /*0980*/  SHF.R.U32.HI R166, RZ, 0x10, R167 ;  /* 0x00000010ffa67819 */ /* 0x000fe200000116a7 */
[C---:B------:R-:W-:Y:S01]  /*0990*/  FADD.FTZ R167, -R195.reuse, R132 ;  /* 0x00000084c3a77221 */ /* 0x040fe20000010100 */
[----:B-1----:R-:W-:Y:S01]  /*09a0*/  MOV R168, R146 ;  /* 0x0000009200a87202 */ /* 0x002fe20000000f00 */
[C---:B------:R-:W-:Y:S01]  /*09b0*/  FADD.FTZ R169, -R195.reuse, R133 ;  /* 0x00000085c3a97221 */ /* 0x040fe20000010100 */
[----:B------:R-:W-:Y:S01]  /*09c0*/  SHF.R.U64 R190, R146, 0x10, R147 ;  /* 0x0000001092be7819 */ /* 0x000fe20000001293 */
[----:B------:R-:W-:Y:S01]  /*09d0*/  FADD.FTZ R177, -R195, R151 ;  /* 0x00000097c3b17221 */ /* 0x000fe20000010100 */
[----:B------:R-:W-:-:S02]  /*09e0*/  SHF.L.U32 R128, R194, 0x10, RZ ;  /* 0x00000010c2807819 */ /* 0x000fc400000006ff */
[--C-:B------:R-:W-:Y:S02]  /*09f0*/  SHF.R.U64 R182, R164, 0x10, R165.reuse ;  /* 0x00000010a4b67819 */ /* 0x100fe400000012a5 */
[----:B------:R-:W-:Y:S02]  /*0a00*/  MOV R184, R165 ;  /* 0x000000a500b87202 */ /* 0x000fe40000000f00 */
[----:B------:R-:W-:Y:S01]  /*0a10*/  SHF.R.U32.HI R186, RZ, 0x10, R165 ;  /* 0x00000010ffba7819 */ /* 0x000fe200000116a5 */
[C---:B------:R-:W-:Y:S01]  /*0a20*/  FADD.FTZ R165, -R195.reuse, R153 ;  /* 0x00000099c3a57221 */ /* 0x040fe20000010100 */
[----:B------:R-:W-:Y:S01]  /*0a30*/  MOV R132, R160 ;  /* 0x000000a000847202 */ /* 0x000fe20000000f00 */
[----:B------:R-:W-:Y:S01]  /*0a40*/  FMUL.FTZ R146, R144, R179 ;  /* 0x000000b390927220 */ /* 0x000fe20000410000 */
[----:B------:R-:W-:Y:S01]  /*0a50*/  MOV R172, R162 ;  /* 0x000000a200ac7202 */ /* 0x000fe20000000f00 */
[C---:B------:R-:W-:Y:S01]  /*0a60*/  FADD.FTZ R173, -R195.reuse, R149 ;  /* 0x00000095c3ad7221 */ /* 0x040fe20000010100 */
[----:B------:R-:W-:Y:S01]  /*0a70*/  MOV R176, R164 ;  /* 0x000000a400b07202 */ /* 0x000fe20000000f00 */
[C---:B------:R-:W-:Y:S01]  /*0a80*/  FADD.FTZ R191, -R195.reuse, R158 ;  /* 0x0000009ec3bf7221 */ /* 0x040fe20000010100 */
[----:B------:R-:W-:Y:S01]  /*0a90*/  SHF.L.U32 R133, R130, 0x10, RZ ;  /* 0x0000001082857819 */ /* 0x000fe200000006ff */
[----:B------:R-:W-:Y:S01]  /*0aa0*/  FMUL.FTZ R164, R60, R131 ;  /* 0x000000833ca47220 */ /* 0x000fe20000410000 */
[----:B------:R-:W-:Y:S01]  /*0ab0*/  SHF.L.U32 R130, R166, 0x10, RZ ;  /* 0x00000010a6827819 */ /* 0x000fe200000006ff */
[C---:B------:R-:W-:Y:S01]  /*0ac0*/  FADD.FTZ R135, -R195.reuse, R135 ;  /* 0x00000087c3877221 */ /* 0x040fe20000010100 */
[----:B------:R-:W-:Y:S01]  /*0ad0*/  FADD.FTZ R187, -R195, R156 ;  /* 0x0000009cc3bb7221 */ /* 0x000fe20000010100 */
[----:B------:R-:W-:Y:S01]  /*0ae0*/  FMUL.FTZ R158, R144, R165 ;  /* 0x000000a5909e7220 */ /* 0x000fe20000410000 */
[----:B------:R-:W-:Y:S01]  /*0af0*/  FFMA.FTZ R64, R3, R131, R64 ;  /* 0x0000008303407223 */ /* 0x000fe20000010040 */
[----:B------:R-:W-:Y:S01]  /*0b00*/  FADD.FTZ R84, R84, R131 ;  /* 0x0000008354547221 */ /* 0x000fe20000010000 */
[----:B------:R-:W-:Y:S01]  /*0b10*/  FMUL.FTZ R156, R144, R177 ;  /* 0x000000b1909c7220 */ /* 0x000fe20000410000 */
[-C--:B------:R-:W-:Y:S01]  /*0b20*/  FFMA.FTZ R65, R146, R128.reuse, R65 ;  /* 0x0000008092417223 */ /* 0x080fe20000010041 */
[----:B------:R-:W-:Y:S01]  /*0b30*/  FADD.FTZ R85, R85, R128 ;  /* 0x0000008055557221 */ /* 0x000fe20000010000 */
[----:B------:R-:W-:Y:S01]  /*0b40*/  FMUL.FTZ R165, R61, R128 ;  /* 0x000000803da57220 */ /* 0x000fe20000410000 */
[----:B------:R-:W-:Y:S01]  /*0b50*/  SHF.L.U32 R131, R132, 0x10, RZ ;  /* 0x0000001084837819 */ /* 0x000fe200000006ff */
[C---:B0-----:R-:W-:Y:S01]  /*0b60*/  FADD.FTZ R175, -R195.reuse, R150 ;  /* 0x00000096c3af7221 */ /* 0x041fe20000010100 */
[--C-:B------:R-:W-:Y:S01]  /*0b70*/  SHF.R.U64 R178, R162, 0x10, R163.reuse ;  /* 0x00000010a2b27819 */ /* 0x100fe200000012a3 */
[C---:B------:R-:W-:Y:S01]  /*0b80*/  FADD.FTZ R183, -R195.reuse, R154 ;  /* 0x0000009ac3b77221 */ /* 0x040fe20000010100 */
[----:B------:R-:W-:Y:S01]  /*0b90*/  MOV R174, R163 ;  /* 0x000000a300ae7202 */ /* 0x000fe20000000f00 */
[C---:B------:R-:W-:Y:S01]  /*0ba0*/  FMUL.FTZ R149, R144.reuse, R167 ;  /* 0x000000a790957220 */ /* 0x040fe20000410000 */
[----:B------:R-:W-:Y:S01]  /*0bb0*/  SHF.R.U32.HI R180, RZ, 0x10, R163 ;  /* 0x00000010ffb47819 */ /* 0x000fe200000116a3 */
[----:B------:R-:W-:Y:S01]  /*0bc0*/  FADD.FTZ R163, -R195, R152 ;  /* 0x00000098c3a37221 */ /* 0x000fe20000010100 */
[----:B------:R-:W-:Y:S01]  /*0bd0*/  SHF.L.U32 R128, R193, 0x10, RZ ;  /* 0x00000010c1807819 */ /* 0x000fe200000006ff */
[----:B------:R-:W-:Y:S01]  /*0be0*/  FMUL.FTZ R150, R144, R169 ;  /* 0x000000a990967220 */ /* 0x000fe20000410000 */
[----:B------:R-:W-:Y:S01]  /*0bf0*/  SHF.L.U32 R177, R172, 0x10, RZ ;  /* 0x00000010acb17819 */ /* 0x000fe200000006ff */
[C---:B------:R-:W-:Y:S01]  /*0c00*/  FMUL.FTZ R154, R144.reuse, R173 ;  /* 0x000000ad909a7220 */ /* 0x040fe20000410000 */
[----:B------:R-:W-:Y:S01]  /*0c10*/  MOV R170, R147 ;  /* 0x0000009300aa7202 */ /* 0x000fe20000000f00 */
[----:B------:R-:W-:Y:S01]  /*0c20*/  FADD.FTZ R172, RZ, R164 ;  /* 0x000000a4ffac7221 */ /* 0x000fe20000010000 */
[----:B------:R-:W-:Y:S01]  /*0c30*/  SHF.R.U32.HI R188, RZ, 0x10, R147 ;  /* 0x00000010ffbc7819 */ /* 0x000fe20000011693 */
[C---:B------:R-:W-:Y:S01]  /*0c40*/  FMUL.FTZ R147, R144.reuse, R181 ;  /* 0x000000b590937220 */ /* 0x040fe20000410000 */
[----:B------:R-:W-:Y:S01]  /*0c50*/  FMUL.FTZ R152, R144, R135 ;  /* 0x0000008790987220 */ /* 0x000fe20000410000 */
[-C--:B------:R-:W-:Y:S01]  /*0c60*/  FFMA.FTZ R67, R148, R130.reuse, R67 ;  /* 0x0000008294437223 */ /* 0x080fe20000010043 */
[----:B------:R-:W-:Y:S01]  /*0c70*/  FADD.FTZ R87, R87, R130 ;  /* 0x0000008257577221 */ /* 0x000fe20000010000 */
[----:B------:R-:W-:Y:S01]  /*0c80*/  FMUL.FTZ R167, R63, R130 ;  /* 0x000000823fa77220 */ /* 0x000fe20000410000 */
[----:B------:R-:W-:Y:S01]  /*0c90*/  FFMA.FTZ R173, R3, R164, RZ ;  /* 0x000000a403ad7223 */ /* 0x000fe200000100ff */
[----:B------:R-:W-:Y:S01]  /*0ca0*/  SHF.L.U32 R130, R192, 0x10, RZ ;  /* 0x00000010c0827819 */ /* 0x000fe200000006ff */
[-C--:B------:R-:W-:Y:S01]  /*0cb0*/  FFMA.FTZ R68, R149, R131.reuse, R68 ;  /* 0x0000008395447223 */ /* 0x080fe20000010044 */
[----:B------:R-:W-:Y:S01]  /*0cc0*/  SHF.L.U32 R135, R168, 0x10, RZ ;  /* 0x00000010a8877819 */ /* 0x000fe200000006ff */
[----:B------:R-:W-:Y:S01]  /*0cd0*/  FADD.FTZ R88, R88, R131 ;  /* 0x0000008358587221 */ /* 0x000fe20000010000 */
[----:B------:R-:W-:Y:S01]  /*0ce0*/  FMUL.FTZ R168, R56, R131 ;  /* 0x0000008338a87220 */ /* 0x000fe20000410000 */
[-C--:B------:R-:W-:Y:S01]  /*0cf0*/  FMUL.FTZ R166, R62, R133.reuse ;  /* 0x000000853ea67220 */ /* 0x080fe20000410000 */
[-C--:B------:R-:W-:Y:S01]  /*0d00*/  FFMA.FTZ R69, R150, R128.reuse, R69 ;  /* 0x0000008096457223 */ /* 0x080fe20000010045 */
[----:B------:R-:W-:Y:S01]  /*0d10*/  FADD.FTZ R89, R89, R128 ;  /* 0x0000008059597221 */ /* 0x000fe20000010000 */
[----:B------:R-:W-:Y:S01]  /*0d20*/  FMUL.FTZ R169, R57, R128 ;  /* 0x0000008039a97220 */ /* 0x000fe20000410000 */
[----:B------:R-:W-:Y:S01]  /*0d30*/  FADD.FTZ R131, R165, R172 ;  /* 0x000000aca5837221 */ /* 0x000fe20000010000 */
[----:B------:R-:W-:Y:S01]  /*0d40*/  FFMA.FTZ R66, R147, R133, R66 ;  /* 0x0000008593427223 */ /* 0x000fe20000010042 */
[----:B------:R-:W-:Y:S01]  /*0d50*/  FADD.FTZ R86, R86, R133 ;  /* 0x0000008556567221 */ /* 0x000fe20000010000 */
[----:B------:R-:W-:Y:S01]  /*0d60*/  FFMA.FTZ R128, R146, R165, R173 ;  /* 0x000000a592807223 */ /* 0x000fe200000100ad */
[----:B------:R-:W-:Y:S01]  /*0d70*/  FMUL.FTZ R151, R144, R171 ;  /* 0x000000ab90977220 */ /* 0x000fe20000410000 */
[----:B------:R-:W-:Y:S01]  /*0d80*/  SHF.L.U32 R133, R134, 0x10, RZ ;  /* 0x0000001086857819 */ /* 0x000fe200000006ff */
[-C--:B------:R-:W-:Y:S01]  /*0d90*/  FFMA.FTZ R71, R152, R130.reuse, R71 ;  /* 0x0000008298477223 */ /* 0x080fe20000010047 */
[----:B------:R-:W-:Y:S01]  /*0da0*/  FADD.FTZ R91, R91, R130 ;  /* 0x000000825b5b7221 */ /* 0x000fe20000010000 */
[----:B------:R-:W-:Y:S01]  /*0db0*/  FMUL.FTZ R171, R59, R130 ;  /* 0x000000823bab7220 */ /* 0x000fe20000410000 */
[----:B------:R-:W-:Y:S01]  /*0dc0*/  FADD.FTZ R185, -R195, R155 ;  /* 0x0000009bc3b97221 */ /* 0x000fe20000010100 */
[----:B------:R-:W-:Y:S01]  /*0dd0*/  FADD.FTZ R130, R166, R131 ;  /* 0x00000083a6827221 */ /* 0x000fe20000010000 */
[----:B------:R-:W-:Y:S01]  /*0de0*/  FMUL.FTZ R155, R144, R175 ;  /* 0x000000af909b7220 */ /* 0x000fe20000410000 */
[----:B------:R-:W-:Y:S01]  /*0df0*/  FFMA.FTZ R131, R147, R166, R128 ;  /* 0x000000a693837223 */ /* 0x000fe20000010080 */
[----:B------:R-:W-:Y:S01]  /*0e00*/  SHF.L.U32 R175, R170, 0x10, RZ ;  /* 0x00000010aaaf7819 */ /* 0x000fe200000006ff */
        /* <DEDUP_REMOVED lines=17> */
[----:B------:R-:W-:Y:S02]  /*0f20*/  FADD.FTZ R130, R172, R133 ;  /* 0x00000085ac827221 */ /* 0x000fe40000010000 */
[----:B------:R-:W-:Y:S01]  /*0f30*/  FFMA.FTZ R131, R153, R172, R128 ;  /* 0x000000ac99837223 */ /* 0x000fe20000010080 */
[----:B------:R-:W-:Y:S01]  /*0f40*/  SHF.L.U32 R134, R188, 0x10, RZ ;  /* 0x00000010bc867819 */ /* 0x000fe200000006ff */
[----:B------:R-:W-:Y:S01]  /*0f50*/  FADD.FTZ R133, R173, R130 ;  /* 0x00000082ad857221 */ /* 0x000fe20000010000 */
[----:B------:R-:W-:Y:S01]  /*0f60*/  SHF.L.U32 R179, R174, 0x10, RZ ;  /* 0x00000010aeb37819 */ /* 0x000fe200000006ff */
[----:B------:R-:W-:Y:S01]  /*0f70*/  FMUL.FTZ R174, R54, R175 ;  /* 0x000000af36ae7220 */ /* 0x000fe20000410000 */
[----:B------:R-:W-:Y:S01]  /*0f80*/  FFMA.FTZ R128, R154, R173, R131 ;  /* 0x000000ad9a807223 */ /* 0x000fe20000010083 */
[----:B------:R-:W-:Y:S01]  /*0f90*/  FFMA.FTZ R74, R155, R175, R74 ;  /* 0x000000af9b4a7223 */ /* 0x000fe2000001004a */
[----:B------:R-:W-:Y:S01]  /*0fa0*/  FADD.FTZ R94, R94, R175 ;  /* 0x000000af5e5e7221 */ /* 0x000fe20000010000 */
[----:B------:R-:W-:Y:S01]  /*0fb0*/  FMUL.FTZ R175, R55, R134 ;  /* 0x0000008637af7220 */ /* 0x000fe20000410000 */
[----:B------:R-:W-:Y:S01]  /*0fc0*/  FADD.FTZ R130, R174, R133 ;  /* 0x00000085ae827221 */ /* 0x000fe20000010000 */
[----:B------:R-:W-:Y:S01]  /*0fd0*/  FFMA.FTZ R131, R155, R174, R128 ;  /* 0x000000ae9b837223 */ /* 0x000fe20000010080 */
[----:B------:R-:W-:Y:S01]  /*0fe0*/  FADD.FTZ R189, -R195, R157 ;  /* 0x0000009dc3bd7221 */ /* 0x000fe20000010100 */
[----:B------:R-:W-:Y:S01]  /*0ff0*/  FMUL.FTZ R157, R144, R163 ;  /* 0x000000a3909d7220 */ /* 0x000fe20000410000 */
[----:B------:R-:W-:Y:S01]  /*1000*/  SHF.L.U32 R178, R178, 0x10, RZ ;  /* 0x00000010b2b27819 */ /* 0x000fe200000006ff */
[----:B------:R-:W-:Y:S01]  /*1010*/  FADD.FTZ R133, R175, R130 ;  /* 0x00000082af857221 */ /* 0x000fe20000010000 */
[----:B------:R-:W-:Y:S01]  /*1020*/  SHF.L.U32 R181, R176, 0x10, RZ ;  /* 0x00000010b0b57819 */ /* 0x000fe200000006ff */
[----:B------:R-:W-:Y:S01]  /*1030*/  FMUL.FTZ R176, R48, R177 ;  /* 0x000000b130b07220 */ /* 0x000fe20000410000 */
[----:B------:R-:W-:Y:S01]  /*1040*/  FFMA.FTZ R128, R156, R175, R131 ;  /* 0x000000af9c807223 */ /* 0x000fe20000010083 */
[----:B------:R-:W-:Y:S01]  /*1050*/  FADD.FTZ R96, R96, R177 ;  /* 0x000000b160607221 */ /* 0x000fe20000010000 */
[----:B------:R-:W-:Y:S01]  /*1060*/  FFMA.FTZ R76, R157, R177, R76 ;  /* 0x000000b19d4c7223 */ /* 0x000fe2000001004c */
[----:B------:R-:W-:Y:S01]  /*1070*/  FMUL.FTZ R177, R49, R178 ;  /* 0x000000b231b17220 */ /* 0x000fe20000410000 */
[----:B------:R-:W-:Y:S01]  /*1080*/  FADD.FTZ R130, R176, R133 ;  /* 0x00000085b0827221 */ /* 0x000fe20000010000 */
[----:B------:R-:W-:Y:S01]  /*1090*/  FFMA.FTZ R131, R157, R176, R128 ;  /* 0x000000b09d837223 */ /* 0x000fe20000010080 */
[----:B------:R-:W-:Y:S01]  /*10a0*/  FADD.FTZ R129, -R195, R159 ;  /* 0x0000009fc3817221 */ /* 0x000fe20000010100 */
[----:B------:R-:W-:Y:S01]  /*10b0*/  FMUL.FTZ R159, R144, R183 ;  /* 0x000000b7909f7220 */ /* 0x000fe20000410000 */
[----:B------:R-:W-:Y:S01]  /*10c0*/  SHF.L.U32 R180, R180, 0x10, RZ ;  /* 0x00000010b4b47819 */ /* 0x000fe200000006ff */
[----:B------:R-:W-:Y:S01]  /*10d0*/  FADD.FTZ R97, R97, R178 ;  /* 0x000000b261617221 */ /* 0x000fe20000010000 */
[----:B------:R-:W-:Y:S01]  /*10e0*/  FFMA.FTZ R77, R158, R178, R77 ;  /* 0x000000b29e4d7223 */ /* 0x000fe2000001004d */
[----:B------:R-:W-:Y:S01]  /*10f0*/  FMUL.FTZ R178, R50, R179 ;  /* 0x000000b332b27220 */ /* 0x000fe20000410000 */
        /* <DEDUP_REMOVED lines=17> */
[----:B------:R-:W-:Y:S01]  /*1210*/  FMUL.FTZ R162, R144, R189 ;  /* 0x000000bd90a27220 */ /* 0x000fe20000410000 */
        /* <DEDUP_REMOVED lines=8> */
[----:B------:R-:W-:Y:S01]  /*12a0*/  FADD.FTZ R133, R128, R181 ;  /* 0x000000b580857221 */ /* 0x000fe20000010000 */
[----:B------:R-:W-:Y:S01]  /*12b0*/  FMUL.FTZ R182, R46, R183 ;  /* 0x000000b72eb67220 */ /* 0x000fe20000410000 */
[----:B------:R-:W-:Y:S01]  /*12c0*/  FFMA.FTZ R128, R162, R181, R131 ;  /* 0x000000b5a2807223 */ /* 0x000fe20000010083 */
[----:B------:R-:W-:Y:S01]  /*12d0*/  FFMA.FTZ R75, R156, R134, R75 ;  /* 0x000000869c4b7223 */ /* 0x000fe2000001004b */
[----:B------:R-:W-:Y:S01]  /*12e0*/  FADD.FTZ R95, R95, R134 ;  /* 0x000000865f5f7221 */ /* 0x000fe20000010000 */
        /* <DEDUP_REMOVED lines=14> */
[----:B------:R-:W-:Y:S06]  /*13d0*/  BRA `(.L_x_4950) ;  /* 0x00000000005c7947 */ /* 0x000fec0003800000 */
.L_x_4949:
[----:B------:R-:W-:-:S04]  /*13e0*/  ISETP.NE.U32.AND P0, PT, RZ, UR6, PT ;  /* 0x00000006ff007c0c */ /* 0x000fc8000bf05070 */
[----:B------:R-:W-:-:S13]  /*13f0*/  ISETP.NE.AND.EX P0, PT, RZ, UR7, PT, P0 ;  /* 0x00000007ff007c0c */ /* 0x000fda000bf05300 */
[----:B------:R-:W-:Y:S05]  /*1400*/  @!P0 BRA `(.L_x_4950) ;  /* 0x0000000000508947 */ /* 0x000fea0003800000 */
[----:B------:R-:W1:Y:S01]  /*1410*/  S2R R8, SR_TID.X ;  /* 0x0000000000087919 */ /* 0x000e620000002100 */
[----:B0-----:R-:W0:Y:S01]  /*1420*/  LDC.64 R4, c[0x0][0x438] ;  /* 0x00010e00ff047b82 */ /* 0x001e220000000a00 */
[----:B------:R-:W-:-:S05]  /*1430*/  IMAD R6, R140, UR14, RZ ;  /* 0x0000000e8c067c24 */ /* 0x000fca000f8e02ff */
[----:B------:R-:W-:-:S04]  /*1440*/  SHF.R.S32.HI R7, RZ, 0x1f, R6 ;  /* 0x0000001fff077819 */ /* 0x000fc80000011406 */
[----:B------:R-:W-:-:S04]  /*1450*/  LEA.HI R7, R7, R6, RZ, 0x2 ;  /* 0x0000000607077211 */ /* 0x000fc800078f10ff */
[----:B-1----:R-:W-:-:S04]  /*1460*/  LEA.HI.SX32 R21, R7, R8, 0x1e ;  /* 0x0000000807157211 */ /* 0x002fc800078ff2ff */
[C---:B------:R-:W-:Y:S02]  /*1470*/  IADD3 R17, PT, PT, R21.reuse, 0x80, RZ ;  /* 0x0000008015117810 */ /* 0x040fe40007ffe0ff */
[C---:B------:R-:W-:Y:S02]  /*1480*/  IADD3 R13, PT, PT, R21.reuse, 0x100, RZ ;  /* 0x00000100150d7810 */ /* 0x040fe40007ffe0ff */
[----:B------:R-:W-:Y:S01]  /*1490*/  IADD3 R9, PT, PT, R21, 0x180, RZ ;  /* 0x0000018015097810 */ /* 0x000fe20007ffe0ff */
[----:B0-----:R-:W-:Y:S01]  /*14a0*/  IMAD.WIDE.U32 R16, R17, 0x10, R4 ;  /* 0x0000001011107825 */ /* 0x001fe200078e0004 */
        /* <DEDUP_REMOVED lines=10> */
.L_x_4950:
[----:B------:R-:W1:Y:S01]  /*1550*/  SHFL.DOWN PT, R129, R134, 0x10, 0x1f ;  /* 0x0a001f0086817f89 */ /* 0x000e6200000e0000 */
[----:B------:R-:W2:Y:S01]  /*1560*/  LDC R188, c[0x0][0x388] ;  /* 0x0000e200ffbc7b82 */ /* 0x000ea20000000800 */
[C---:B-----5:R-:W-:Y:S01]  /*1570*/  ISETP.GE.AND P3, PT, R145.reuse, 0x1, PT ;  /* 0x000000019100780c */ /* 0x060fe20003f66270 */
[----:B------:R-:W-:Y:S01]  /*1580*/  BSSY.RECONVERGENT B0, `(.L_x_4951) ;  /* 0x0000027000007945 */ /* 0x000fe20003800200 */
[----:B------:R-:W3:Y:S01]  /*1590*/  SHFL.DOWN PT, R128, R135, 0x10, 0x1f ;  /* 0x0a001f0087807f89 */ /* 0x000ee200000e0000 */
[----:B------:R-:W4:Y:S10]  /*15a0*/  S2R R185, SR_TID.X ;  /* 0x0000000000b97919 */ /* 0x000f340000002100 */
[----:B------:R-:W-:Y:S01]  /*15b0*/  @P3 IADD3 R145, PT, PT, R145, -0x1, RZ ;  /* 0xffffffff91913810 */ /* 0x000fe20007ffe0ff */
[----:B-1----:R-:W-:-:S04]  /*15c0*/  FADD.FTZ R129, R129, R134 ;  /* 0x0000008681817221 */ /* 0x002fc80000010000 */
[----:B--2---:R-:W-:Y:S02]  /*15d0*/  @P3 IMAD R145, R145, R188, RZ ;  /* 0x000000bc91913224 */ /* 0x004fe400078e02ff */
[----:B---3--:R-:W-:Y:S01]  /*15e0*/  FADD.FTZ R128, R128, R135 ;  /* 0x0000008780807221 */ /* 0x008fe20000010000 */
[----:B------:R-:W1:Y:S04]  /*15f0*/  SHFL.DOWN PT, R130, R129, 0x8, 0x1f ;  /* 0x09001f0081827f89 */ /* 0x000e6800000e0000 */
[----:B------:R-:W2:Y:S01]  /*1600*/  SHFL.DOWN PT, R131, R128, 0x8, 0x1f ;  /* 0x09001f0080837f89 */ /* 0x000ea200000e0000 */
[----:B----4-:R-:W-:Y:S01]  /*1610*/  LOP3.LUT P1, RZ, R185, 0x1f, RZ, 0xc0, !PT ;  /* 0x0000001fb9ff7812 */ /* 0x010fe2000782c0ff */
[----:B-1----:R-:W-:Y:S01]  /*1620*/  FADD.FTZ R130, R129, R130 ;  /* 0x0000008281827221 */ /* 0x002fe20000010000 */
[----:B--2---:R-:W-:-:S04]  /*1630*/  FADD.FTZ R131, R128, R131 ;  /* 0x0000008380837221 */ /* 0x004fc80000010000 */
[----:B------:R-:W1:Y:S01]  /*1640*/  SHFL.DOWN PT, R133, R130, 0x4, 0x1f ;  /* 0x08801f0082857f89 */ /* 0x000e6200000e0000 */
[----:B------:R-:W2:Y:S03]  /*1650*/  @P3 LDC.64 R128, c[0x0][0x390] ;  /* 0x0000e400ff803b82 */ /* 0x000ea60000000a00 */
[----:B------:R-:W3:Y:S01]  /*1660*/  SHFL.DOWN PT, R132, R131, 0x4, 0x1f ;  /* 0x08801f0083847f89 */ /* 0x000ee200000e0000 */
[----:B-1----:R-:W-:Y:S01]  /*1670*/  FADD.FTZ R133, R130, R133 ;  /* 0x0000008582857221 */ /* 0x002fe20000010000 */
[----:B---3--:R-:W-:-:S04]  /*1680*/  FADD.FTZ R132, R131, R132 ;  /* 0x0000008483847221 */ /* 0x008fc80000010000 */
[----:B------:R-:W1:Y:S04]  /*1690*/  SHFL.DOWN PT, R134, R133, 0x2, 0x1f ;  /* 0x08401f0085867f89 */ /* 0x000e6800000e0000 */
[----:B------:R-:W3:Y:S01]  /*16a0*/  SHFL.DOWN PT, R135, R132, 0x2, 0x1f ;  /* 0x08401f0084877f89 */ /* 0x000ee200000e0000 */
[----:B-1----:R-:W-:Y:S01]  /*16b0*/  FADD.FTZ R134, R133, R134 ;  /* 0x0000008685867221 */ /* 0x002fe20000010000 */
[----:B---3--:R-:W-:-:S04]  /*16c0*/  FADD.FTZ R135, R132, R135 ;  /* 0x0000008784877221 */ /* 0x008fc80000010000 */
[----:B------:R-:W1:Y:S01]  /*16d0*/  SHFL.DOWN PT, R131, R134, 0x1, 0x1f ;  /* 0x08201f0086837f89 */ /* 0x000e6200000e0000 */
[----:B------:R-:W-:-:S03]  /*16e0*/  @P3 SHF.R.S32.HI R132, RZ, 0x1f, R145 ;  /* 0x0000001fff843819 */ /* 0x000fc60000011491 */
[----:B------:R-:W3:Y:S01]  /*16f0*/  SHFL.DOWN PT, R130, R135, 0x1, 0x1f ;  /* 0x08201f0087827f89 */ /* 0x000ee200000e0000 */
[----:B------:R-:W-:Y:S01]  /*1700*/  @P3 LEA.HI R132, R132, R145, RZ, 0x2 ;  /* 0x0000009184843211 */ /* 0x000fe200078f10ff */
[----:B------:R-:W-:-:S03]  /*1710*/  HFMA2 R145, -RZ, RZ, 0, 0 ;  /* 0x00000000ff917431 */ /* 0x000fc600000001ff */
[----:B------:R-:W-:-:S05]  /*1720*/  @P3 LEA.HI.SX32 R145, R132, R185, 0x1e ;  /* 0x000000b984913211 */ /* 0x000fca00078ff2ff */
[----:B--2---:R-:W-:-:S04]  /*1730*/  @P3 IMAD.WIDE.U32 R186, R145, 0x8, R128 ;  /* 0x0000000891ba3825 */ /* 0x004fc800078e0080 */
[----:B-1----:R-:W-:Y:S01]  /*1740*/  FADD.FTZ R132, R134, R131 ;  /* 0x0000008386847221 */ /* 0x002fe20000010000 */
[----:B---3--:R-:W-:Y:S01]  /*1750*/  FADD.FTZ R133, R135, R130 ;  /* 0x0000008287857221 */ /* 0x008fe20000010000 */
[----:B------:R-:W-:Y:S06]  /*1760*/  @P1 BRA `(.L_x_4952) ;  /* 0x0000000000201947 */ /* 0x000fec0003800000 */
[----:B------:R-:W1:Y:S01]  /*1770*/  S2UR UR5, SR_CgaCtaId ;  /* 0x00000000000579c3 */ /* 0x000e620000008800 */
[----:B------:R-:W-:Y:S01]  /*1780*/  UMOV UR4, 0x400 ;  /* 0x0000040000047882 */ /* 0x000fe20000000000 */
[----:B------:R-:W-:-:S04]  /*1790*/  SHF.R.U32.HI R128, RZ, 0x2, R185 ;  /* 0x00000002ff807819 */ /* 0x000fc800000116b9 */
[----:B------:R-:W-:Y:S01]  /*17a0*/  LOP3.LUT R128, R128, 0x18, RZ, 0xc0, !PT ;  /* 0x0000001880807812 */ /* 0x000fe200078ec0ff */
[----:B-1----:R-:W-:-:S04]  /*17b0*/  ULEA UR4, UR5, UR4, 0x18 ;  /* 0x0000000405047291 */ /* 0x002fc8000f8ec0ff */
[----:B------:R-:W-:Y:S02]  /*17c0*/  UIADD3 UR5, UPT, UPT, UR4, 0x2820, URZ ;  /* 0x0000282004057890 */ /* 0x000fe4000fffe0ff */
[----:B------:R-:W-:-:S09]  /*17d0*/  @!UP1 UIADD3 UR5, UPT, UPT, UR4, 0x2800, URZ ;  /* 0x0000280004059890 */ /* 0x000fd2000fffe0ff */
[----:B------:R1:W-:Y:S03]  /*17e0*/  STS.64 [R128+UR5], R132 ;  /* 0x0000008480007988 */ /* 0x0003e60008000a05 */
.L_x_4952:
[----:B------:R-:W-:Y:S05]  /*17f0*/  BSYNC.RECONVERGENT B0 ;  /* 0x0000000000007941 */ /* 0x000fea0003800200 */
.L_x_4951:
[----:B------:R-:W-:Y:S06]  /*1800*/  BAR.SYNC.DEFER_BLOCKING 0x0 ;  /* 0x0000000000007b1d */ /* 0x000fec0000010000 */
[----:B------:R-:W2:Y:S02]  /*1810*/  @P3 LDG.E.64 R186, desc[UR12][R186.64] ;  /* 0x0000000cbaba3981 */ /* 0x000ea4000c1e1b00 */
[----:B------:R-:W3:Y:S01]  /*1820*/  S2UR UR5, SR_CgaCtaId ;  /* 0x00000000000579c3 */ /* 0x000ee20000008800 */
[----:B------:R-:W-:Y:S01]  /*1830*/  UMOV UR4, 0x400 ;  /* 0x0000040000047882 */ /* 0x000fe20000000000 */
[----:B------:R-:W-:Y:S01]  /*1840*/  UISETP.NE.U32.AND UP0, UPT, UR6, URZ, UPT ;  /* 0x000000ff0600728c */ /* 0x000fe2000bf05070 */
[----:B------:R-:W-:Y:S01]  /*1850*/  IMAD R188, R140, R188, RZ ;  /* 0x000000bc8cbc7224 */ /* 0x000fe200078e02ff */
[----:B------:R-:W-:-:S02]  /*1860*/  ISETP.NE.AND P1, PT, RZ, UR11, PT ;  /* 0x0000000bff007c0c */ /* 0x000fc4000bf25270 */
[----:B------:R-:W-:Y:S02]  /*1870*/  UISETP.NE.AND.EX UP0, UPT, UR7, URZ, UPT, UP0 ;  /* 0x000000ff0700728c */ /* 0x000fe4000bf05300 */
[----:B---3--:R-:W-:-:S04]  /*1880*/  ULEA UR4, UR5, UR4, 0x18 ;  /* 0x0000000405047291 */ /* 0x008fc8000f8ec0ff */
[----:B------:R-:W-:Y:S02]  /*1890*/  UIADD3 UR5, UPT, UPT, UR4, 0x2820, URZ ;  /* 0x0000282004057890 */ /* 0x000fe4000fffe0ff */
[----:B------:R-:W-:Y:S02]  /*18a0*/  @!UP1 UIADD3 UR5, UPT, UPT, UR4, 0x2800, URZ ;  /* 0x0000280004059890 */ /* 0x000fe4000fffe0ff */
[----:B------:R-:W-:Y:S02]  /*18b0*/  UIADD3 UR10, UPT, UPT, UR4, 0x2830, URZ ;  /* 0x00002830040a7890 */ /* 0x000fe4000fffe0ff */
[----:B------:R-:W-:-:S05]  /*18c0*/  @!UP1 UIADD3 UR10, UPT, UPT, UR4, 0x2810, URZ ;  /* 0x00002810040a9890 */ /* 0x000fca000fffe0ff */
[----:B-1----:R-:W1:Y:S04]  /*18d0*/  LDS.128 R128, [UR5] ;  /* 0x00000005ff807984 */ /* 0x002e680008000c00 */
[----:B------:R-:W3:Y:S01]  /*18e0*/  LDS.128 R132, [UR10] ;  /* 0x0000000aff847984 */ /* 0x000ee20008000c00 */
[----:B-1----:R-:W-:Y:S01]  /*18f0*/  FADD.FTZ R189, RZ, R128 ;  /* 0x00000080ffbd7221 */ /* 0x002fe20000010000 */
[----:B------:R-:W-:-:S03]  /*1900*/  FADD.FTZ R128, RZ, R129 ;  /* 0x00000081ff807221 */ /* 0x000fc60000010000 */
[----:B------:R-:W-:Y:S01]  /*1910*/  FADD.FTZ R189, R130, R189 ;  /* 0x000000bd82bd7221 */ /* 0x000fe20000010000 */
[----:B------:R-:W-:Y:S01]  /*1920*/  FADD.FTZ R128, R131, R128 ;  /* 0x0000008083807221 */ /* 0x000fe20000010000 */
[----:B------:R-:W-:Y:S02]  /*1930*/  SHF.R.S32.HI R131, RZ, 0x1f, R188 ;  /* 0x0000001fff837819 */ /* 0x000fe400000114bc */
[----:B---3--:R-:W-:Y:S01]  /*1940*/  FADD.FTZ R189, R189, R132 ;  /* 0x00000084bdbd7221 */ /* 0x008fe20000010000 */
[----:B------:R-:W-:-:S03]  /*1950*/  FADD.FTZ R128, R128, R133 ;  /* 0x0000008580807221 */ /* 0x000fc60000010000 */
        /* <DEDUP_REMOVED lines=12> */
[----:B0-----:R-:W-:Y:S01]  /*1a20*/  @P3 PRMT R2, R187, 0x7610, R2 ;  /* 0x00007610bb023816 */ /* 0x001fe20000000002 */
        /* <DEDUP_REMOVED lines=18> */
.L_x_4955:
        /* <DEDUP_REMOVED lines=12> */
.L_x_4956:
        /* <DEDUP_REMOVED lines=12> */
.L_x_4957:
        /* <DEDUP_REMOVED lines=13> */
.L_x_4954:
        /* <DEDUP_REMOVED lines=29> */
.L_x_4959:
        /* <DEDUP_REMOVED lines=12> */
.L_x_4960:
        /* <DEDUP_REMOVED lines=12> */
.L_x_4961:
        /* <DEDUP_REMOVED lines=8> */
.L_x_4953:
        /* <DEDUP_REMOVED lines=12> */
[----:B------:R-:W-:Y:S01]  /*2230*/  MOV R132, R21 ;  /* 0x0000001500847202 */ /* 0x000fe20000000f00 */
[----:B------:R-:W1:Y:S01]  /*2240*/  @P3 LDC R187, c[0x0][0x40c] ;  /* 0x00010300ffbb3b82 */ /* 0x000e620000000800 */
[----:B------:R-:W-:Y:S01]  /*2250*/  @P2 FFMA.FTZ R131, R144, R135, R20 ;  /* 0x0000008790832223 */ /* 0x000fe20000010014 */
[----:B------:R-:W-:Y:S01]  /*2260*/  @P2 FADD.FTZ R189, R166, -R189 ;  /* 0x800000bda6bd2221 */ /* 0x000fe20000010000 */
[----:B------:R-:W-:Y:S01]  /*2270*/  @P2 FFMA.FTZ R132, R144, R186, R21 ;  /* 0x000000ba90842223 */ /* 0x000fe20000010015 */
[----:B------:R-:W-:-:S02]  /*2280*/  MOV R133, R22 ;  /* 0x0000001600857202 */ /* 0x000fc40000000f00 */
[----:B------:R-:W-:Y:S02]  /*2290*/  @P2 FFMA.FTZ R133, R144, R189, R22 ;  /* 0x000000bd90852223 */ /* 0x000fe40000010016 */
[----:B------:R-:W2:Y:S01]  /*22a0*/  @P3 LDC R188, c[0x0][0x40c] ;  /* 0x00010300ffbc3b82 */ /* 0x000ea20000000800 */
[----:B0-----:R-:W-:Y:S01]  /*22b0*/  @P3 FMUL.FTZ R131, R131, R134 ;  /* 0x0000008683833220 */ /* 0x001fe20000410000 */
[----:B-1----:R-:W-:-:S03]  /*22c0*/  @P3 FMUL.FTZ R134, R132, R187 ;  /* 0x000000bb84863220 */ /* 0x002fc60000410000 */
[----:B------:R-:W-:Y:S01]  /*22d0*/  @P3 FMUL.FTZ R132, R24, R131 ;  /* 0x0000008318843220 */ /* 0x000fe20000410000 */
[----:B------:R-:W-:-:S04]  /*22e0*/  @P3 SHF.L.U32 R187, R136, 0x10, RZ ;  /* 0x0000001088bb3819 */ /* 0x000fc800000006ff */
[----:B------:R-:W-:Y:S01]  /*22f0*/  @P3 F2FP.BF16.F32.PACK_AB R132, RZ, R132 ;  /* 0x00000084ff84323e */ /* 0x000fe200000010ff */
[----:B--2---:R-:W-:Y:S01]  /*2300*/  @P3 FMUL.FTZ R135, R133, R188 ;  /* 0x000000bc85873220 */ /* 0x004fe20000410000 */
[-C--:B------:R-:W-:Y:S02]  /*2310*/  @P3 FMUL.FTZ R133, R25, R134.reuse ;  /* 0x0000008619853220 */ /* 0x080fe40000410000 */
[----:B------:R-:W-:Y:S01]  /*2320*/  @P3 PRMT R0, R132, 0x7610, R0 ;  /* 0x0000761084003816 */ /* 0x000fe20000000000 */
[-C--:B------:R-:W-:Y:S01]  /*2330*/  @P3 FMUL.FTZ R186, R26, R135.reuse ;  /* 0x000000871aba3220 */ /* 0x080fe20000410000 */
[----:B------:R-:W-:Y:S01]  /*2340*/  @P3 SHF.L.U32 R132, R141, 0x10, RZ ;  /* 0x000000108d843819 */ /* 0x000fe200000006ff */
[----:B------:R-:W-:Y:S01]  /*2350*/  @P3 FFMA.FTZ R122, R187, R135, R122 ;  /* 0x00000087bb7a3223 */ /* 0x000fe2000001007a */
[----:B------:R-:W-:Y:S02]  /*2360*/  @P3 F2FP.BF16.F32.PACK_AB R188, RZ, R133 ;  /* 0x00000085ffbc323e */ /* 0x000fe400000010ff */
[----:B------:R-:W-:Y:S01]  /*2370*/  @P3 SHF.L.U32 R133, R137, 0x10, RZ ;  /* 0x0000001089853819 */ /* 0x000fe200000006ff */
[----:B------:R-:W-:Y:S01]  /*2380*/  @P3 FFMA.FTZ R121, R132, R134, R121 ;  /* 0x0000008684793223 */ /* 0x000fe20000010079 */
[----:B------:R-:W-:-:S02]  /*2390*/  @P3 F2FP.BF16.F32.PACK_AB R186, RZ, R186 ;  /* 0x000000baffba323e */ /* 0x000fc400000010ff */
[----:B------:R-:W-:Y:S01]  /*23a0*/  @P3 PRMT R142, R188, 0x7610, R142 ;  /* 0x00007610bc8e3816 */ /* 0x000fe2000000008e */
[----:B------:R-:W-:Y:S01]  /*23b0*/  @P3 FFMA.FTZ R120, R133, R131, R120 ;  /* 0x0000008385783223 */ /* 0x000fe20000010078 */
[----:B------:R-:W-:Y:S01]  /*23c0*/  @P3 PRMT R139, R186, 0x7610, R139 ;  /* 0x00007610ba8b3816 */ /* 0x000fe2000000008b */
        /* <DEDUP_REMOVED lines=12> */
.L_x_4962:
        /* <DEDUP_REMOVED lines=19> */
[----:B------:R-:W-:-:S05]  /*25c0*/  @P3 SHF.L.U32 R190, R2, 0x10, RZ ;  /* 0x0000001002be3819 */ /* 0x000fca00000006ff */
        /* <DEDUP_REMOVED lines=9> */
[----:B------:R-:W-:Y:S02]  /*2660*/  @P3 F2FP.BF16.F32.PACK_AB R187, RZ, R131 ;  /* 0x00000083ffbb323e */ /* 0x000fe400000010ff */
[----:B------:R-:W-:Y:S01]  /*2670*/  @P3 SHF.L.U32 R188, R141, 0x10, RZ ;  /* 0x000000108dbc3819 */ /* 0x000fe200000006ff */
[----:B------:R-:W-:Y:S01]  /*2680*/  @P3 FMUL.FTZ R133, R25, R132 ;  /* 0x0000008419853220 */ /* 0x000fe20000410000 */
[----:B------:R-:W-:Y:S01]  /*2690*/  @P3 PRMT R0, R187, 0x7610, R0 ;  /* 0x00007610bb003816 */ /* 0x000fe20000000000 */
[----:B---3--:R-:W-:-:S03]  /*26a0*/  @P3 FMUL.FTZ R135, R126, R135 ;  /* 0x000000877e873220 */ /* 0x008fc60000410000 */
[----:B------:R-:W-:Y:S01]  /*26b0*/  @P3 F2FP.BF16.F32.PACK_AB R133, RZ, R133 ;  /* 0x00000085ff85323e */ /* 0x000fe200000010ff */
[----:B------:R-:W-:Y:S01]  /*26c0*/  @P3 FFMA.FTZ R121, R188, R132, R121 ;  /* 0x00000084bc793223 */ /* 0x000fe20000010079 */
[----:B------:R-:W-:Y:S02]  /*26d0*/  @P3 FMUL.FTZ R131, R26, R135 ;  /* 0x000000871a833220 */ /* 0x000fe40000410000 */
[----:B------:R-:W-:Y:S02]  /*26e0*/  @P3 PRMT R142, R133, 0x7610, R142 ;  /* 0x00007610858e3816 */ /* 0x000fe4000000008e */
[----:B------:R-:W-:Y:S02]  /*26f0*/  @P3 SHF.L.U32 R133, R136, 0x10, RZ ;  /* 0x0000001088853819 */ /* 0x000fe400000006ff */
[----:B------:R-:W-:Y:S02]  /*2700*/  @P3 F2FP.BF16.F32.PACK_AB R187, RZ, R131 ;  /* 0x00000083ffbb323e */ /* 0x000fe400000010ff */
[----:B------:R-:W-:Y:S01]  /*2710*/  @P3 SHF.L.U32 R131, R137, 0x10, RZ ;  /* 0x0000001089833819 */ /* 0x000fe200000006ff */
[----:B------:R-:W-:Y:S01]  /*2720*/  @P3 FFMA.FTZ R122, R133, R135, R122 ;  /* 0x00000087857a3223 */ /* 0x000fe2000001007a */
[----:B------:R-:W-:-:S03]  /*2730*/  @P3 PRMT R139, R187, 0x7610, R139 ;  /* 0x00007610bb8b3816 */ /* 0x000fc6000000008b */
[----:B------:R-:W-:Y:S01]  /*2740*/  @P3 FFMA.FTZ R120, R131, R127, R120 ;  /* 0x0000007f83783223 */ /* 0x000fe20000010078 */
[----:B------:R-:W-:-:S07]  /*2750*/  MOV R127, R134 ;  /* 0x00000086007f7202 */ /* 0x000fce0000000f00 */
.L_x_4958:
[----:B------:R-:W-:-:S04]  /*2760*/  ISETP.NE.U32.AND P1, PT, RZ, UR4, PT ;  /* 0x00000004ff007c0c */ /* 0x000fc8000bf25070 */
[----:B------:R-:W-:-:S13]  /*2770*/  ISETP.NE.AND.EX P1, PT, RZ, UR5, PT, P1 ;  /* 0x00000005ff007c0c */ /* 0x000fda000bf25310 */
        /* <DEDUP_REMOVED lines=12> */
.L_x_4963:
        /* <DEDUP_REMOVED lines=9> */
.L_x_4964:
[----:B------:R-:W-:Y:S05]  /*28d0*/  @!P0 BRA `(.L_x_4965) ;  /* 0x0000000400708947 */ /* 0x000fea0003800000 */
        /* <DEDUP_REMOVED lines=17> */
[----:B0-----:R-:W-:-:S04]  /*29f0*/  @P3 FMUL.FTZ R127, R124, R127 ;  /* 0x0000007f7c7f3220 */ /* 0x001fc80000410000 */
[----:B------:R-:W-:Y:S01]  /*2a00*/  @P3 FMUL.FTZ R131, R28, R127 ;  /* 0x0000007f1c833220 */ /* 0x000fe20000410000 */
[----:B-1----:R-:W-:-:S04]  /*2a10*/  @P3 FMUL.FTZ R132, R125, R186 ;  /* 0x000000ba7d843220 */ /* 0x002fc80000410000 */
[----:B------:R-:W-:Y:S01]  /*2a20*/  @P3 F2FP.BF16.F32.PACK_AB R187, RZ, R131 ;  /* 0x00000083ffbb323e */ /* 0x000fe200000010ff */
[----:B------:R-:W-:Y:S01]  /*2a30*/  @P2 FADD.FTZ R186, R171, -R134 ;  /* 0x80000086abba2221 */ /* 0x000fe20000010000 */
[----:B------:R-:W-:Y:S02]  /*2a40*/  @P3 FMUL.FTZ R131, R29, R132 ;  /* 0x000000841d833220 */ /* 0x000fe40000410000 */
[----:B------:R-:W-:Y:S02]  /*2a50*/  @P3 PRMT R0, R187, 0x7610, R0 ;  /* 0x00007610bb003816 */ /* 0x000fe40000000000 */
[----:B------:R-:W-:Y:S01]  /*2a60*/  @P3 SHF.L.U32 R187, R136, 0x10, RZ ;  /* 0x0000001088bb3819 */ /* 0x000fe200000006ff */
[----:B--2---:R-:W-:Y:S01]  /*2a70*/  @P3 FMUL.FTZ R133, R126, R135 ;  /* 0x000000877e853220 */ /* 0x004fe20000410000 */
[----:B------:R-:W-:Y:S01]  /*2a80*/  MOV R135, R19 ;  /* 0x0000001300877202 */ /* 0x000fe20000000f00 */
[----:B------:R-:W-:Y:S01]  /*2a90*/  @P2 FFMA.FTZ R135, R144, R186, R19 ;  /* 0x000000ba90872223 */ /* 0x000fe20000010013 */
[----:B------:R-:W-:Y:S01]  /*2aa0*/  @P3 F2FP.BF16.F32.PACK_AB R186, RZ, R131 ;  /* 0x00000083ffba323e */ /* 0x000fe200000010ff */
[-C--:B------:R-:W-:Y:S01]  /*2ab0*/  @P3 FMUL.FTZ R134, R30, R133.reuse ;  /* 0x000000851e863220 */ /* 0x080fe20000410000 */
[----:B------:R-:W-:Y:S01]  /*2ac0*/  @P3 SHF.L.U32 R131, R137, 0x10, RZ ;  /* 0x0000001089833819 */ /* 0x000fe200000006ff */
[----:B------:R-:W-:Y:S01]  /*2ad0*/  @P3 FFMA.FTZ R118, R187, R133, R118 ;  /* 0x00000085bb763223 */ /* 0x000fe20000010076 */
[----:B------:R-:W-:-:S02]  /*2ae0*/  @P3 PRMT R142, R186, 0x7610, R142 ;  /* 0x00007610ba8e3816 */ /* 0x000fc4000000008e */
[----:B------:R-:W-:Y:S01]  /*2af0*/  @P3 F2FP.BF16.F32.PACK_AB R188, RZ, R134 ;  /* 0x00000086ffbc323e */ /* 0x000fe200000010ff */
[----:B------:R-:W-:Y:S01]  /*2b00*/  @P3 FFMA.FTZ R116, R131, R127, R116 ;  /* 0x0000007f83743223 */ /* 0x000fe20000010074 */
[----:B------:R-:W-:Y:S02]  /*2b10*/  @P3 SHF.L.U32 R134, R141, 0x10, RZ ;  /* 0x000000108d863819 */ /* 0x000fe400000006ff */
[----:B------:R-:W-:Y:S02]  /*2b20*/  @P3 PRMT R139, R188, 0x7610, R139 ;  /* 0x00007610bc8b3816 */ /* 0x000fe4000000008b */
[----:B------:R-:W-:Y:S01]  /*2b30*/  MOV R127, R135 ;  /* 0x00000087007f7202 */ /* 0x000fe20000000f00 */
        /* <DEDUP_REMOVED lines=9> */
.L_x_4966:
[----:B-1----:R-:W1:Y:S01]  /*2bd0*/  @P3 LDC R134, c[0x0][0x40c] ;  /* 0x00010300ff863b82 */ /* 0x002e620000000800 */
[-CC-:B0-----:R-:W-:Y:S01]  /*2be0*/  @P2 FFMA.FTZ R133, R149, R130.reuse, R129.reuse ;  /* 0x0000008295852223 */ /* 0x181fe20000010081 */
[-CC-:B------:R-:W-:Y:S01]  /*2bf0*/  @P2 FFMA.FTZ R186, R150, R130.reuse, R129.reuse ;  /* 0x0000008296ba2223 */ /* 0x180fe20000010081 */
[----:B------:R-:W-:Y:S01]  /*2c00*/  @P2 FFMA.FTZ R189, R151, R130, R129 ;  /* 0x0000008297bd2223 */ /* 0x000fe20000010081 */
[----:B------:R-:W-:Y:S01]  /*2c10*/  MOV R131, R16 ;  /* 0x0000001000837202 */ /* 0x000fe20000000f00 */
[----:B------:R-:W-:Y:S01]  /*2c20*/  @P2 FADD.FTZ R135, R168, -R133 ;  /* 0x80000085a8872221 */ /* 0x000fe20000010000 */
[----:B------:R-:W-:Y:S01]  /*2c30*/  @P2 FADD.FTZ R186, R169, -R186 ;  /* 0x800000baa9ba2221 */ /* 0x000fe20000010000 */
[----:B------:R-:W-:Y:S01]  /*2c40*/  MOV R132, R17 ;  /* 0x0000001100847202 */ /* 0x000fe20000000f00 */
[----:B------:R-:W0:Y:S01]  /*2c50*/  @P3 LDC R187, c[0x0][0x40c] ;  /* 0x00010300ffbb3b82 */ /* 0x000e220000000800 */
[----:B------:R-:W-:Y:S01]  /*2c60*/  @P2 FFMA.FTZ R131, R144, R135, R16 ;  /* 0x0000008790832223 */ /* 0x000fe20000010010 */
[----:B------:R-:W-:Y:S01]  /*2c70*/  @P2 FADD.FTZ R189, R170, -R189 ;  /* 0x800000bdaabd2221 */ /* 0x000fe20000010000 */
[----:B------:R-:W-:Y:S01]  /*2c80*/  @P2 FFMA.FTZ R132, R144, R186, R17 ;  /* 0x000000ba90842223 */ /* 0x000fe20000010011 */
[----:B------:R-:W-:-:S02]  /*2c90*/  MOV R133, R18 ;  /* 0x0000001200857202 */ /* 0x000fc40000000f00 */
[----:B------:R-:W-:Y:S02]  /*2ca0*/  @P2 FFMA.FTZ R133, R144, R189, R18 ;  /* 0x000000bd90852223 */ /* 0x000fe40000010012 */
[----:B------:R-:W2:Y:S01]  /*2cb0*/  @P3 LDC R188, c[0x0][0x40c] ;  /* 0x00010300ffbc3b82 */ /* 0x000ea20000000800 */
[----:B-1----:R-:W-:Y:S01]  /*2cc0*/  @P3 FMUL.FTZ R131, R131, R134 ;  /* 0x0000008683833220 */ /* 0x002fe20000410000 */
[----:B0-----:R-:W-:-:S03]  /*2cd0*/  @P3 FMUL.FTZ R134, R132, R187 ;  /* 0x000000bb84863220 */ /* 0x001fc60000410000 */
        /* <DEDUP_REMOVED lines=28> */
.L_x_4965:
[----:B------:R-:W-:Y:S05]  /*2ea0*/  @!P1 BRA `(.L_x_4968) ;  /* 0x0000000400009947 */ /* 0x000fea0003800000 */
[-CC-:B0-----:R-:W-:Y:S01]  /*2eb0*/  FFMA.FTZ R125, R151, R130.reuse, R129.reuse ;  /* 0x00000082977d7223 */ /* 0x181fe20000010081 */
[-CC-:B------:R-:W-:Y:S01]  /*2ec0*/  FFMA.FTZ R124, R150, R130.reuse, R129.reuse ;  /* 0x00000082967c7223 */ /* 0x180fe20000010081 */
[-CC-:B------:R-:W-:Y:S01]  /*2ed0*/  FFMA.FTZ R131, R149, R130.reuse, R129.reuse ;  /* 0x0000008295837223 */ /* 0x180fe20000010081 */
[----:B------:R-:W-:Y:S01]  /*2ee0*/  FFMA.FTZ R126, R152, R130, R129 ;  /* 0x00000082987e7223 */ /* 0x000fe20000010081 */
[----:B------:R-:W-:Y:S01]  /*2ef0*/  FADD.FTZ R125, R170, -R125 ;  /* 0x8000007daa7d7221 */ /* 0x000fe20000010000 */
[----:B------:R-:W-:Y:S01]  /*2f00*/  FADD.FTZ R127, R169, -R124 ;  /* 0x8000007ca97f7221 */ /* 0x000fe20000010000 */
[----:B------:R-:W-:Y:S01]  /*2f10*/  FADD.FTZ R131, R168, -R131 ;  /* 0x80000083a8837221 */ /* 0x000fe20000010000 */
[----:B-1----:R-:W-:Y:S01]  /*2f20*/  FADD.FTZ R133, R171, -R126 ;  /* 0x8000007eab857221 */ /* 0x002fe20000010000 */
        /* <DEDUP_REMOVED lines=20> */
.L_x_4969:
        /* <DEDUP_REMOVED lines=12> */
.L_x_4970:
        /* <DEDUP_REMOVED lines=12> */
.L_x_4971:
        /* <DEDUP_REMOVED lines=12> */
.L_x_4968:
        /* <DEDUP_REMOVED lines=11> */
.L_x_4972:
        /* <DEDUP_REMOVED lines=12> */
.L_x_4973:
        /* <DEDUP_REMOVED lines=12> */
.L_x_4974:
        /* <DEDUP_REMOVED lines=12> */
.L_x_4967:
[----:B01----:R-:W0:Y:S01]  /*35a0*/  @P1 LDC.64 R132, c[0x0][0x478] ;  /* 0x00011e00ff841b82 */ /* 0x003e220000000a00 */
[----:B------:R-:W-:-:S05]  /*35b0*/  @P1 IADD3 R131, PT, PT, R128, 0x80, RZ ;  /* 0x0000008080831810 */ /* 0x000fca0007ffe0ff */
[----:B0-----:R-:W-:-:S05]  /*35c0*/  @P1 IMAD.WIDE.U32 R132, R131, 0x10, R132 ;  /* 0x0000001083841825 */ /* 0x001fca00078e0084 */
[----:B------:R0:W-:Y:S01]  /*35d0*/  @P1 STG.E.128 desc[UR12][R132.64], R124 ;  /* 0x0000007c84001986 */ /* 0x0001e2000c101d0c */
[----:B------:R-:W-:Y:S05]  /*35e0*/  @!P3 BRA `(.L_x_4975) ;  /* 0x000000000024b947 */ /* 0x000fea0003800000 */
        /* <DEDUP_REMOVED lines=9> */
.L_x_4975:
        /* <DEDUP_REMOVED lines=9> */
.L_x_4976:
        /* <DEDUP_REMOVED lines=48> */
.L_x_4978:
[----:B------:R-:W2:Y:S01]  /*3a10*/  @P3 LDC R134, c[0x0][0x40c] ;  /* 0x00010300ff863b82 */ /* 0x000ea20000000800 */
[-CC-:B01----:R-:W-:Y:S01]  /*3a20*/  @P2 FFMA.FTZ R133, R153, R130.reuse, R129.reuse ;  /* 0x0000008299852223 */ /* 0x183fe20000010081 */
        /* <DEDUP_REMOVED lines=12> */
[----:B------:R-:W1:Y:S01]  /*3af0*/  @P3 LDC R188, c[0x0][0x40c] ;  /* 0x00010300ffbc3b82 */ /* 0x000e620000000800 */
[----:B--2---:R-:W-:Y:S01]  /*3b00*/  @P3 FMUL.FTZ R131, R131, R134 ;  /* 0x0000008683833220 */ /* 0x004fe20000410000 */
[----:B0-----:R-:W-:-:S03]  /*3b10*/  @P3 FMUL.FTZ R134, R132, R187 ;  /* 0x000000bb84863220 */ /* 0x001fc60000410000 */
[----:B------:R-:W-:Y:S01]  /*3b20*/  @P3 FMUL.FTZ R132, R32, R131 ;  /* 0x0000008320843220 */ /* 0x000fe20000410000 */
[----:B------:R-:W-:-:S04]  /*3b30*/  @P3 SHF.L.U32 R187, R136, 0x10, RZ ;  /* 0x0000001088bb3819 */ /* 0x000fc800000006ff */
[----:B------:R-:W-:Y:S01]  /*3b40*/  @P3 F2FP.BF16.F32.PACK_AB R132, RZ, R132 ;  /* 0x00000084ff84323e */ /* 0x000fe200000010ff */
[----:B-1----:R-:W-:Y:S01]  /*3b50*/  @P3 FMUL.FTZ R135, R133, R188 ;  /* 0x000000bc85873220 */ /* 0x002fe20000410000 */
        /* <DEDUP_REMOVED lines=24> */
.L_x_4977:
        /* <DEDUP_REMOVED lines=29> */
.L_x_4981:
        /* <DEDUP_REMOVED lines=12> */
.L_x_4982:
        /* <DEDUP_REMOVED lines=12> */
.L_x_4983:
[----:B------:R-:W-:Y:S02]  /*4030*/  MOV R124, R131 ;  /* 0x00000083007c7202 */ /* 0x000fe40000000f00 */
[----:B------:R-:W-:Y:S01]  /*4040*/  MOV R127, R132 ;  /* 0x00000084007f7202 */ /* 0x000fe20000000f00 */
[----:B------:R-:W-:Y:S06]  /*4050*/  @!P3 BRA `(.L_x_4979) ;  /* 0x0000000000e0b947 */ /* 0x000fec0003800000 */
[----:B------:R-:W-:Y:S01]  /*4060*/  FMUL.FTZ R134, R132, UR16 ;  /* 0x0000001084867c20 */ /* 0x000fe20008410000 */
[----:B------:R-:W-:-:S03]  /*4070*/  SHF.L.U32 R138, R2, 0x10, RZ ;  /* 0x00000010028a7819 */ /* 0x000fc600000006ff */
[-C--:B------:R-:W-:Y:S02]  /*4080*/  FMUL.FTZ R124, R35, R134.reuse ;  /* 0x00000086237c7220 */ /* 0x080fe40000410000 */
[----:B------:R-:W-:-:S03]  /*4090*/  FFMA.FTZ R115, R138, R134, R115 ;  /* 0x000000868a737223 */ /* 0x000fc60000010073 */
[----:B------:R-:W-:Y:S02]  /*40a0*/  F2FP.BF16.F32.PACK_AB R127, RZ, R124 ;  /* 0x0000007cff7f723e */ /* 0x000fe400000010ff */
[----:B------:R-:W-:Y:S02]  /*40b0*/  MOV R124, R131 ;  /* 0x00000083007c7202 */ /* 0x000fe40000000f00 */
[----:B------:R-:W-:Y:S02]  /*40c0*/  PRMT R138, R127, 0x7610, R138 ;  /* 0x000076107f8a7816 */ /* 0x000fe4000000008a */
[----:B------:R-:W-:Y:S01]  /*40d0*/  MOV R127, R132 ;  /* 0x00000084007f7202 */ /* 0x000fe20000000f00 */
[----:B------:R-:W-:Y:S06]  /*40e0*/  BRA `(.L_x_4979) ;  /* 0x0000000000bc7947 */ /* 0x000fec0003800000 */
.L_x_4980:
        /* <DEDUP_REMOVED lines=11> */
.L_x_4984:
        /* <DEDUP_REMOVED lines=12> */
.L_x_4985:
        /* <DEDUP_REMOVED lines=12> */
.L_x_4986:
        /* <DEDUP_REMOVED lines=12> */
.L_x_4979:
        /* <DEDUP_REMOVED lines=14> */
.L_x_4987:
        /* <DEDUP_REMOVED lines=9> */
.L_x_4988:
        /* <DEDUP_REMOVED lines=48> */
.L_x_4990:
        /* <DEDUP_REMOVED lines=45> */
.L_x_4989:
        /* <DEDUP_REMOVED lines=29> */
.L_x_4993:
        /* <DEDUP_REMOVED lines=12> */
.L_x_4994:
        /* <DEDUP_REMOVED lines=12> */
.L_x_4995:
        /* <DEDUP_REMOVED lines=12> */
.L_x_4992:
        /* <DEDUP_REMOVED lines=11> */
.L_x_4996:
        /* <DEDUP_REMOVED lines=12> */
.L_x_4997:
        /* <DEDUP_REMOVED lines=12> */
.L_x_4998:
        /* <DEDUP_REMOVED lines=12> */
.L_x_4991:
[----:B01----:R-:W0:Y:S01]  /*5220*/  @P1 LDC.64 R132, c[0x0][0x478] ;  /* 0x00011e00ff841b82 */ /* 0x003e220000000a00 */
[----:B------:R-:W-:-:S05]  /*5230*/  @P1 IADD3 R131, PT, PT, R128, 0x180, RZ ;  /* 0x0000018080831810 */ /* 0x000fca0007ffe0ff */
[----:B0-----:R-:W-:Y:S01]  /*5240*/  @P1 IMAD.WIDE.U32 R132, R131, 0x10, R132 ;  /* 0x0000001083841825 */ /* 0x001fe200078e0084 */
[----:B------:R-:W-:-:S04]  /*5250*/  IADD3 R131, PT, PT, R145, 0x200, RZ ;  /* 0x0000020091837810 */ /* 0x000fc80007ffe0ff */
        /* <DEDUP_REMOVED lines=11> */
.L_x_4999:
[----:B------:R-:W-:Y:S05]  /*5310*/  @!P3 BRA `(.L_x_5000) ;  /* 0x00000000001cb947 */ /* 0x000fea0003800000 */
[----:B01----:R-:W0:Y:S02]  /*5320*/  LDC.64 R132, c[0x0][0x390] ;  /* 0x0000e400ff847b82 */ /* 0x003e240000000a00 */
[----:B0-----:R-:W-:-:S06]  /*5330*/  IMAD.WIDE.U32 R132, R131, 0x8, R132 ;  /* 0x0000000883847825 */ /* 0x001fcc00078e0084 */
[----:B------:R-:W2:Y:S02]  /*5340*/  LDG.E.64 R132, desc[UR12][R132.64] ;  /* 0x0000000c84847981 */ /* 0x000ea4000c1e1b00 */
[C-C-:B--2---:R-:W-:Y:S02]  /*5350*/  SHF.R.U64 R141, R132.reuse, 0x10, R133.reuse ;  /* 0x00000010848d7819 */ /* 0x144fe40000001285 */
[----:B------:R-:W-:Y:S02]  /*5360*/  SHF.R.U32.HI R2, RZ, 0x10, R133 ;  /* 0x00000010ff027819 */ /* 0x000fe40000011685 */
[----:B------:R-:W-:Y:S02]  /*5370*/  PRMT R137, R132, 0x7610, R137 ;  /* 0x0000761084897816 */ /* 0x000fe40000000089 */
[----:B------:R-:W-:-:S07]  /*5380*/  PRMT R136, R133, 0x7610, R136 ;  /* 0x0000761085887816 */ /* 0x000fce0000000088 */
.L_x_5000:
[----:B------:R-:W-:Y:S05]  /*5390*/  @!P0 BRA `(.L_x_5001) ;  /* 0x0000000400708947 */ /* 0x000fea0003800000 */
[----:B------:R-:W-:Y:S05]  /*53a0*/  @!P1 BRA `(.L_x_5002) ;  /* 0x0000000000b89947 */ /* 0x000fea0003800000 */
[----:B0-----:R-:W0:Y:S01]  /*53b0*/  @P3 LDC R127, c[0x0][0x40c] ;  /* 0x00010300ff7f3b82 */ /* 0x001e220000000800 */
[-CC-:B------:R-:W-:Y:S01]  /*53c0*/  @P2 FFMA.FTZ R125, R161, R130.reuse, R129.reuse ;  /* 0x00000082a17d2223 */ /* 0x180fe20000010081 */
[-CC-:B-1----:R-:W-:Y:S01]  /*53d0*/  @P2 FFMA.FTZ R132, R162, R130.reuse, R129.reuse ;  /* 0x00000082a2842223 */ /* 0x182fe20000010081 */
        /* <DEDUP_REMOVED lines=10> */
[----:B------:R-:W-:Y:S01]  /*5480*/  @P2 FFMA.FTZ R126, R144, R135, R6 ;  /* 0x00000087907e2223 */ /* 0x000fe20000010006 */
[----:B------:R-:W-:-:S02]  /*5490*/  @P2 FFMA.FTZ R186, R184, R130, R129 ;  /* 0x00000082b8ba2223 */ /* 0x000fc40000010081 */
[----:B------:R-:W2:Y:S02]  /*54a0*/  @P3 LDC R143, c[0x0][0x40c] ;  /* 0x00010300ff8f3b82 */ /* 0x000ea40000000800 */
[----:B------:R-:W-:Y:S01]  /*54b0*/  @P2 FADD.FTZ R186, R183, -R186 ;  /* 0x800000bab7ba2221 */ /* 0x000fe20000010000 */
[----:B0-----:R-:W-:-:S04]  /*54c0*/  @P3 FMUL.FTZ R127, R124, R127 ;  /* 0x0000007f7c7f3220 */ /* 0x001fc80000410000 */
[----:B------:R-:W-:Y:S01]  /*54d0*/  @P3 FMUL.FTZ R132, R40, R127 ;  /* 0x0000007f28843220 */ /* 0x000fe20000410000 */
[----:B-1----:R-:W-:-:S04]  /*54e0*/  @P3 FMUL.FTZ R130, R125, R134 ;  /* 0x000000867d823220 */ /* 0x002fc80000410000 */
[----:B------:R-:W-:Y:S02]  /*54f0*/  @P3 F2FP.BF16.F32.PACK_AB R135, RZ, R132 ;  /* 0x00000084ff87323e */ /* 0x000fe400000010ff */
[----:B------:R-:W-:Y:S01]  /*5500*/  MOV R134, R7 ;  /* 0x0000000700867202 */ /* 0x000fe20000000f00 */
[----:B------:R-:W-:Y:S01]  /*5510*/  @P3 FMUL.FTZ R129, R41, R130 ;  /* 0x0000008229813220 */ /* 0x000fe20000410000 */
[----:B------:R-:W-:Y:S01]  /*5520*/  @P2 FFMA.FTZ R134, R144, R186, R7 ;  /* 0x000000ba90862223 */ /* 0x000fe20000010007 */
[----:B------:R-:W-:Y:S01]  /*5530*/  @P3 PRMT R0, R135, 0x7610, R0 ;  /* 0x0000761087003816 */ /* 0x000fe20000000000 */
[----:B--2---:R-:W-:Y:S02]  /*5540*/  @P3 FMUL.FTZ R133, R126, R143 ;  /* 0x0000008f7e853220 */ /* 0x004fe40000410000 */
[----:B------:R-:W-:Y:S02]  /*5550*/  @P3 F2FP.BF16.F32.PACK_AB R143, RZ, R129 ;  /* 0x00000081ff8f323e */ /* 0x000fe400000010ff */
[----:B------:R-:W-:Y:S01]  /*5560*/  @P3 SHF.L.U32 R129, R137, 0x10, RZ ;  /* 0x0000001089813819 */ /* 0x000fe200000006ff */
[----:B------:R-:W-:Y:S01]  /*5570*/  @P3 FMUL.FTZ R132, R42, R133 ;  /* 0x000000852a843220 */ /* 0x000fe20000410000 */
[----:B------:R-:W-:-:S02]  /*5580*/  @P3 SHF.L.U32 R135, R136, 0x10, RZ ;  /* 0x0000001088873819 */ /* 0x000fc400000006ff */
[----:B------:R-:W-:Y:S01]  /*5590*/  @P3 PRMT R142, R143, 0x7610, R142 ;  /* 0x000076108f8e3816 */ /* 0x000fe2000000008e */
[----:B------:R-:W-:Y:S01]  /*55a0*/  @P3 FFMA.FTZ R104, R129, R127, R104 ;  /* 0x0000007f81683223 */ /* 0x000fe20000010068 */
        /* <DEDUP_REMOVED lines=14> */
.L_x_5002:
[----:B------:R-:W2:Y:S01]  /*5690*/  @P3 LDC R143, c[0x0][0x40c] ;  /* 0x00010300ff8f3b82 */ /* 0x000ea20000000800 */
[-CC-:B01----:R-:W-:Y:S01]  /*56a0*/  @P2 FFMA.FTZ R133, R161, R130.reuse, R129.reuse ;  /* 0x00000082a1852223 */ /* 0x183fe20000010081 */
        /* <DEDUP_REMOVED lines=12> */
[----:B------:R-:W1:Y:S01]  /*5770*/  @P3 LDC R188, c[0x0][0x40c] ;  /* 0x00010300ffbc3b82 */ /* 0x000e620000000800 */
[----:B--2---:R-:W-:-:S04]  /*5780*/  @P3 FMUL.FTZ R133, R132, R143 ;  /* 0x0000008f84853220 */ /* 0x004fc80000410000 */
[----:B------:R-:W-:Y:S01]  /*5790*/  @P3 FMUL.FTZ R132, R40, R133 ;  /* 0x0000008528843220 */ /* 0x000fe20000410000 */
[----:B0-----:R-:W-:-:S04]  /*57a0*/  @P3 FMUL.FTZ R134, R134, R145 ;  /* 0x0000009186863220 */ /* 0x001fc80000410000 */
[----:B------:R-:W-:-:S04]  /*57b0*/  @P3 F2FP.BF16.F32.PACK_AB R132, RZ, R132 ;  /* 0x00000084ff84323e */ /* 0x000fc800000010ff */
[----:B------:R-:W-:Y:S02]  /*57c0*/  @P3 PRMT R0, R132, 0x7610, R0 ;  /* 0x0000761084003816 */ /* 0x000fe40000000000 */
[----:B------:R-:W-:Y:S01]  /*57d0*/  @P3 SHF.L.U32 R132, R141, 0x10, RZ ;  /* 0x000000108d843819 */ /* 0x000fe200000006ff */
[----:B-1----:R-:W-:Y:S01]  /*57e0*/  @P3 FMUL.FTZ R143, R135, R188 ;  /* 0x000000bc878f3220 */ /* 0x002fe20000410000 */
[----:B------:R-:W-:-:S03]  /*57f0*/  @P3 FMUL.FTZ R135, R41, R134 ;  /* 0x0000008629873220 */ /* 0x000fc60000410000 */
[----:B------:R-:W-:Y:S01]  /*5800*/  @P3 FMUL.FTZ R145, R42, R143 ;  /* 0x0000008f2a913220 */ /* 0x000fe20000410000 */
[----:B------:R-:W-:Y:S01]  /*5810*/  @P3 FFMA.FTZ R105, R132, R134, R105 ;  /* 0x0000008684693223 */ /* 0x000fe20000010069 */
[----:B------:R-:W-:Y:S02]  /*5820*/  @P3 F2FP.BF16.F32.PACK_AB R186, RZ, R135 ;  /* 0x00000087ffba323e */ /* 0x000fe400000010ff */
[----:B------:R-:W-:Y:S02]  /*5830*/  @P3 SHF.L.U32 R135, R137, 0x10, RZ ;  /* 0x0000001089873819 */ /* 0x000fe400000006ff */
[----:B------:R-:W-:Y:S02]  /*5840*/  @P3 F2FP.BF16.F32.PACK_AB R187, RZ, R145 ;  /* 0x00000091ffbb323e */ /* 0x000fe400000010ff */
[----:B------:R-:W-:Y:S01]  /*5850*/  @P3 SHF.L.U32 R145, R136, 0x10, RZ ;  /* 0x0000001088913819 */ /* 0x000fe200000006ff */
[----:B------:R-:W-:Y:S01]  /*5860*/  @P3 FFMA.FTZ R104, R135, R133, R104 ;  /* 0x0000008587683223 */ /* 0x000fe20000010068 */
[----:B------:R-:W-:-:S02]  /*5870*/  @P3 PRMT R142, R186, 0x7610, R142 ;  /* 0x00007610ba8e3816 */ /* 0x000fc4000000008e */
        /* <DEDUP_REMOVED lines=14> */
.L_x_5001:
[----:B------:R-:W-:Y:S05]  /*5960*/  @!P1 BRA `(.L_x_5004) ;  /* 0x0000000000f09947 */ /* 0x000fea0003800000 */
        /* <DEDUP_REMOVED lines=24> */
.L_x_5005:
        /* <DEDUP_REMOVED lines=12> */
.L_x_5006:
        /* <DEDUP_REMOVED lines=12> */
.L_x_5007:
[----:B------:R-:W-:Y:S02]  /*5c70*/  FSEL R127, R126, RZ, P0 ;  /* 0x000000ff7e7f7208 */ /* 0x000fe40000000000 */
[----:B------:R-:W-:Y:S02]  /*5c80*/  FSEL R126, R133, RZ, P0 ;  /* 0x000000ff857e7208 */ /* 0x000fe40000000000 */
[----:B------:R-:W-:Y:S02]  /*5c90*/  FSEL R125, R134, RZ, P0 ;  /* 0x000000ff867d7208 */ /* 0x000fe40000000000 */
[----:B------:R-:W-:Y:S01]  /*5ca0*/  FSEL R124, R135, RZ, P0 ;  /* 0x000000ff877c7208 */ /* 0x000fe20000000000 */
        /* <DEDUP_REMOVED lines=8> */
.L_x_5004:
[----:B------:R-:W2:Y:S01]  /*5d30*/  @P3 LDC R135, c[0x0][0x40c] ;  /* 0x00010300ff873b82 */ /* 0x000ea20000000800 */
[----:B01----:R-:W-:Y:S01]  /*5d40*/  FFMA.FTZ R132, R184, R130, R129 ;  /* 0x00000082b8847223 */ /* 0x003fe20000010081 */
[----:B------:R-:W-:Y:S02]  /*5d50*/  ISETP.GT.AND P0, PT, R143, RZ, PT ;  /* 0x000000ff8f00720c */ /* 0x000fe40003f04270 */
[----:B------:R-:W-:Y:S01]  /*5d60*/  @P3 SHF.L.U32 R186, R2, 0x10, RZ ;  /* 0x0000001002ba3819 */ /* 0x000fe200000006ff */
[----:B------:R-:W-:-:S04]  /*5d70*/  FADD.FTZ R133, R183, -R132 ;  /* 0x80000084b7857221 */ /* 0x000fc80000010000 */
[----:B------:R-:W-:-:S05]  /*5d80*/  FMUL.FTZ R133, R144, R133 ;  /* 0x0000008590857220 */ /* 0x000fca0000410000 */
[----:B------:R-:W-:-:S05]  /*5d90*/  FSEL R132, R133, RZ, P0 ;  /* 0x000000ff85847208 */ /* 0x000fca0000000000 */
[----:B--2---:R-:W-:-:S04]  /*5da0*/  @P3 FMUL.FTZ R132, R132, R135 ;  /* 0x0000008784843220 */ /* 0x004fc80000410000 */
        /* <DEDUP_REMOVED lines=13> */
.L_x_5008:
        /* <DEDUP_REMOVED lines=12> */
.L_x_5009:
        /* <DEDUP_REMOVED lines=12> */
.L_x_5010:
[----:B------:R-:W-:Y:S01]  /*6000*/  @P3 FFMA.FTZ R107, R186, R132, R107 ;  /* 0x00000084ba6b3223 */ /* 0x000fe2000001006b */
[----:B------:R-:W-:-:S07]  /*6010*/  @P3 PRMT R138, R145, 0x7610, R138 ;  /* 0x00007610918a3816 */ /* 0x000fce000000008a */
.L_x_5003:
[----:B------:R-:W0:Y:S01]  /*6020*/  @P1 LDC.64 R132, c[0x0][0x478] ;  /* 0x00011e00ff841b82 */ /* 0x000e220000000a00 */
[----:B------:R-:W-:-:S05]  /*6030*/  @P1 IADD3 R129, PT, PT, R128, 0x200, RZ ;  /* 0x0000020080811810 */ /* 0x000fca0007ffe0ff */
        /* <DEDUP_REMOVED lines=11> */
.L_x_5011:
[----:B01----:R-:W0:Y:S01]  /*60f0*/  LDC.64 R128, c[0x0][0x380] ;  /* 0x0000e000ff807b82 */ /* 0x003e220000000a00 */
[----:B------:R-:W-:Y:S01]  /*6100*/  UPLOP3.LUT UP1, UPT, UPT, UPT, UP1, 0x40, 0x4 ;  /* 0x000000000004789c */ /* 0x000fe20003f2e810 */
[----:B0-----:R-:W-:-:S04]  /*6110*/  IADD3 R140, PT, PT, R140, R128, RZ ;  /* 0x000000808c8c7210 */ /* 0x001fc80007ffe0ff */
[----:B------:R-:W-:-:S13]  /*6120*/  ISETP.GE.AND P0, PT, R140, R129, PT ;  /* 0x000000818c00720c */ /* 0x000fda0003f06270 */
[----:B------:R-:W-:Y:S05]  /*6130*/  @!P0 BRA `(.L_x_5012) ;  /* 0xffffffa000a08947 */ /* 0x000fea000383ffff */
.L_x_4948:
        /* <DEDUP_REMOVED lines=26> */
.L_x_5013:
        /* <DEDUP_REMOVED lines=10> */
.L_x_10867:


//--------------------- .text._ZN10layer_norm13ln_bwd_kernelINS_13Kernel_traitsIf13__nv_bfloat16fS2_fjLj2560ELj1ELj1ELj4ELj8ENS_18Kernel_traits_baseILj2560EfS2_fS2_fjLj128EEEEELb1ELb0ELb0ELb0EEEvNS_9BwdParamsE --------------------------
	.section	.text._ZN10layer_norm13ln_bwd_kernelINS_13Kernel_traitsIf13__nv_bfloat16fS2_fjLj2560ELj1ELj1ELj4ELj8ENS_18Kernel_traits_baseILj2560EfS2_fS2_fjLj128EEEEELb1ELb0ELb0ELb0EEEvNS_9BwdParamsE,"ax",@progbits
	.align	128
        .global         _ZN10layer_norm13ln_bwd_kernelINS_13Kernel_traitsIf13__nv_bfloat16fS2_fjLj2560ELj1ELj1ELj4ELj8ENS_18Kernel_traits_baseILj2560EfS2_fS2_fjLj128EEEEELb1ELb0ELb0ELb0EEEvNS_9BwdParamsE
        .type           _ZN10layer_norm13ln_bwd_kernelINS_13Kernel_traitsIf13__nv_bfloat16fS2_fjLj2560ELj1ELj1ELj4ELj8ENS_18Kernel_traits_baseILj2560EfS2_fS2_fjLj128EEEEELb1ELb0ELb0ELb0EEEvNS_9BwdParamsE,@function
        .size           _ZN10layer_norm13ln_bwd_kernelINS_13Kernel_traitsIf13__nv_bfloat16fS2_fjLj2560ELj1ELj1ELj4ELj8ENS_18Kernel_traits_baseILj2560EfS2_fS2_fjLj128EEEEELb1ELb0ELb0ELb0EEEvNS_9BwdParamsE,(.L_x_10868 - _ZN10layer_norm13ln_bwd_kernelINS_13Kernel_traitsIf13__nv_bfloat16fS2_fjLj2560ELj1ELj1ELj4ELj8ENS_18Kernel_traits_baseILj2560EfS2_fS2_fjLj128EEEEELb1ELb0ELb0ELb0EEEvNS_9BwdParamsE)
        .other          _ZN10layer_norm13ln_bwd_kernelINS_13Kernel_traitsIf13__nv_bfloat16fS2_fjLj2560ELj1ELj1ELj4ELj8ENS_18Kernel_traits_baseILj2560EfS2_fS2_fjLj128EEEEELb1ELb0ELb0ELb0EEEvNS_9BwdParamsE,@"STO_CUDA_ENTRY STV_DEFAULT"
_ZN10layer_norm13ln_bwd_kernelINS_13Kernel_traitsIf13__nv_bfloat16fS2_fjLj2560ELj1ELj1ELj4ELj8ENS_18Kernel_traits_baseILj2560EfS2_fS2_fjLj128EEEEELb1ELb0ELb0ELb0EEEvNS_9BwdParamsE:
.text._ZN10layer_norm13ln_bwd_kernelINS_13Kernel_traitsIf13__nv_bfloat16fS2_fjLj2560ELj1ELj1ELj4ELj8ENS_18Kernel_traits_baseILj2560EfS2_fS2_fjLj128EEEEELb1ELb0ELb0ELb0EEEvNS_9BwdParamsE:
        /* <DEDUP_REMOVED lines=32> */
[----:B-1----:R-:W-:-:S05]  /*0200*/  @P5 IMAD.WIDE.U32 R10, R5, 0x10, R16 ;  /* 0x00000010050a5825 */ /* 0x002fca00078e0010 */
        /* <DEDUP_REMOVED lines=48> */
[----:B0-----:R-:W-:Y:S01]  /*0510*/  ISETP.NE.U32.AND P6, PT, R6, RZ, PT ;  /* 0x000000ff0600720c */ /* 0x001fe20003fc5070 */
[----:B------:R-:W-:-:S03]  /*0520*/  UPLOP3.LUT UP1, UPT, UPT, UPT, UPT, 0x40, 0x4 ;  /* 0x000000000004789c */ /* 0x000fc60003f2e870 */
[----:B------:R-:W-:Y:S01]  /*0530*/  ISETP.NE.AND.EX P6, PT, R7, RZ, PT, P6 ;  /* 0x000000ff0700720c */ /* 0x000fe20003fc5360 */
[----:B------:R-:W0:Y:S01]  /*0540*/  LDCU UR16, c[0x0][0x408] ;  /* 0x00008100ff1077ac */ /* 0x000e220008000800 */
[----:B------:R-:W2:Y:S01]  /*0550*/  LDCU UR11, c[0x0][0x400] ;  /* 0x00008000ff0b77ac */ /* 0x000ea20008000800 */
[----:B------:R-:W3:Y:S01]  /*0560*/  LDCU.64 UR12, c[0x0][0x438] ;  /* 0x00008700ff0c77ac */ /* 0x000ee20008000a00 */
[----:B------:R-:W4:Y:S09]  /*0570*/  LDCU.64 UR14, c[0x0][0x478] ;  /* 0x00008f00ff0e77ac */ /* 0x000f320008000a00 */
.L_x_5064:
[----:B------:R-:W1:Y:S08]  /*0580*/  LDC.64 R102, c[0x0][0x3c0] ;  /* 0x0000f000ff667b82 */ /* 0x000e700000000a00 */
[----:B------:R-:W0:Y:S08]  /*0590*/  @P6 LDC.64 R100, c[0x0][0x3e0] ;  /* 0x0000f800ff646b82 */ /* 0x000e300000000a00 */
[----:B------:R-:W2:Y:S01]  /*05a0*/  LDC R3, c[0x0][0x388] ;  /* 0x0000e200ff037b82 */ /* 0x000ea20000000800 */
[----:B-1----:R-:W-:-:S06]  /*05b0*/  IMAD.WIDE R102, R8, 0x4, R102 ;  /* 0x0000000408667825 */ /* 0x002fcc00078e0266 */
[----:B------:R-:W3:Y:S01]  /*05c0*/  LDG.E R102, desc[UR8][R102.64] ;  /* 0x0000000866667981 */ /* 0x000ee2000c1e1900 */
[----:B0-----:R-:W-:Y:S02]  /*05d0*/  @P6 IMAD.WIDE R140, R8, 0x2, R100 ;  /* 0x00000002088c6825 */ /* 0x001fe400078e0264 */
[----:B------:R-:W0:Y:S01]  /*05e0*/  LDC.64 R100, c[0x0][0x3c8] ;  /* 0x0000f200ff647b82 */ /* 0x000e220000000a00 */
[----:B------:R-:W-:Y:S01]  /*05f0*/  ISETP.GE.U32.AND P4, PT, R4, 0x80, PT ;  /* 0x000000800400780c */ /* 0x000fe20003f86070 */
[----:B------:R-:W-:Y:S01]  /*0600*/  BSSY.RECONVERGENT B0, `(.L_x_5015) ;  /* 0x0000045000007945 */ /* 0x000fe20003800200 */
[----:B------:R-:W-:Y:S01]  /*0610*/  ISETP.NE.AND P0, PT, RZ, UR10, PT ;  /* 0x0000000aff007c0c */ /* 0x000fe2000bf05270 */
[----:B------:R-:W-:Y:S01]  /*0620*/  HFMA2 R145, -RZ, RZ, 0, 0 ;  /* 0x00000000ff917431 */ /* 0x000fe200000001ff */
[----:B-----5:R-:W5:Y:S01]  /*0630*/  @P6 LDG.E.U16 R140, desc[UR8][R140.64] ;  /* 0x000000088c8c6981 */ /* 0x020f62000c1e1500 */
        /* <DEDUP_REMOVED lines=26> */
[----:B--2---:R-:W-:-:S05]  /*07e0*/  IMAD.WIDE.U32 R132, R5, 0x4, R132 ;  /* 0x0000000405847825 */ /* 0x004fca00078e0084 */
[----:B------:R0:W5:Y:S01]  /*07f0*/  LDG.E R9, desc[UR8][R132.64] ;  /* 0x0000000884097981 */ /* 0x000162000c1e1900 */
[----:B------:R-:W-:Y:S02]  /*0800*/  IADD3 R143, PT, PT, R5, 0x80, RZ ;  /* 0x00000080058f7810 */ /* 0x000fe40007ffe0ff */
[----:B---3--:R-:W-:Y:S02]  /*0810*/  MOV R130, R104 ;  /* 0x0000006800827202 */ /* 0x008fe40000000f00 */
[----:B------:R-:W-:Y:S02]  /*0820*/  SHF.R.U64 R134, R104, 0x10, R105 ;  /* 0x0000001068867819 */ /* 0x000fe40000001269 */
[----:B------:R-:W-:Y:S01]  /*0830*/  MOV R136, R105 ;  /* 0x0000006900887202 */ /* 0x000fe20000000f00 */
[C---:B----4-:R-:W-:Y:S01]  /*0840*/  FADD.FTZ R139, -R141.reuse, R100 ;  /* 0x000000648d8b7221 */ /* 0x050fe20000010100 */
[----:B------:R-:W-:Y:S01]  /*0850*/  SHF.L.U32 R137, R130, 0x10, RZ ;  /* 0x0000001082897819 */ /* 0x000fe200000006ff */
[----:B------:R-:W-:-:S02]  /*0860*/  FADD.FTZ R101, -R141, R101 ;  /* 0x000000658d657221 */ /* 0x000fc40000010100 */
[----:B-----5:R-:W-:Y:S01]  /*0870*/  FMUL.FTZ R139, R138, R139 ;  /* 0x0000008b8a8b7220 */ /* 0x020fe20000410000 */
[----:B------:R-:W-:Y:S01]  /*0880*/  SHF.L.U32 R134, R134, 0x10, RZ ;  /* 0x0000001086867819 */ /* 0x000fe200000006ff */
[C---:B------:R-:W-:Y:S01]  /*0890*/  FADD.FTZ R135, -R141.reuse, R102 ;  /* 0x000000668d877221 */ /* 0x040fe20000010100 */
[----:B0-----:R-:W-:Y:S01]  /*08a0*/  SHF.L.U32 R133, R136, 0x10, RZ ;  /* 0x0000001088857819 */ /* 0x001fe200000006ff */
[----:B------:R-:W-:Y:S01]  /*08b0*/  FADD.FTZ R103, -R141, R103 ;  /* 0x000000678d677221 */ /* 0x000fe20000010100 */
[----:B------:R-:W-:Y:S01]  /*08c0*/  FMUL.FTZ R136, R138, R101 ;  /* 0x000000658a887220 */ /* 0x000fe20000410000 */
[----:B------:R-:W-:Y:S01]  /*08d0*/  FADD.FTZ R48, R48, R137 ;  /* 0x0000008930307221 */ /* 0x000fe20000010000 */
[-C--:B------:R-:W-:Y:S01]  /*08e0*/  FFMA.FTZ R68, R139, R137.reuse, R68 ;  /* 0x000000898b447223 */ /* 0x080fe20000010044 */
[----:B------:R-:W-:Y:S01]  /*08f0*/  FMUL.FTZ R137, R72, R137 ;  /* 0x0000008948897220 */ /* 0x000fe20000410000 */
[----:B------:R-:W-:Y:S01]  /*0900*/  SHF.R.U32.HI R104, RZ, 0x10, R105 ;  /* 0x00000010ff687819 */ /* 0x000fe20000011669 */
[C---:B------:R-:W-:Y:S01]  /*0910*/  FMUL.FTZ R135, R138.reuse, R135 ;  /* 0x000000878a877220 */ /* 0x040fe20000410000 */
[----:B------:R-:W-:Y:S01]  /*0920*/  FMUL.FTZ R132, R138, R103 ;  /* 0x000000678a847220 */ /* 0x000fe20000410000 */
[----:B------:R-:W-:Y:S01]  /*0930*/  FADD.FTZ R49, R49, R134 ;  /* 0x0000008631317221 */ /* 0x000fe20000010000 */
[-C--:B------:R-:W-:Y:S01]  /*0940*/  FFMA.FTZ R69, R136, R134.reuse, R69 ;  /* 0x0000008688457223 */ /* 0x080fe20000010045 */
[----:B------:R-:W-:Y:S01]  /*0950*/  FMUL.FTZ R134, R73, R134 ;  /* 0x0000008649867220 */ /* 0x000fe20000410000 */
[----:B------:R-:W-:Y:S01]  /*0960*/  FADD.FTZ R101, RZ, R137 ;  /* 0x00000089ff657221 */ /* 0x000fe20000010000 */
[----:B------:R-:W-:Y:S01]  /*0970*/  FFMA.FTZ R103, R139, R137, RZ ;  /* 0x000000898b677223 */ /* 0x000fe200000100ff */
[----:B------:R-:W-:Y:S01]  /*0980*/  SHF.L.U32 R104, R104, 0x10, RZ ;  /* 0x0000001068687819 */ /* 0x000fe200000006ff */
        /* <DEDUP_REMOVED lines=11> */
[----:B------:R-:W-:-:S07]  /*0a40*/  FFMA.FTZ R142, R132, R130, R101 ;  /* 0x00000082848e7223 */ /* 0x000fce0000010065 */
.L_x_5016:
[----:B----4-:R-:W-:Y:S05]  /*0a50*/  BSYNC.RECONVERGENT B0 ;  /* 0x0000000000007941 */ /* 0x010fea0003800200 */
.L_x_5015:
        /* <DEDUP_REMOVED lines=19> */
[----:B------:R-:W-:Y:S02]  /*0b90*/  MOV R128, R105 ;  /* 0x0000006900807202 */ /* 0x000fe40000000f00 */
[----:B------:R-:W-:Y:S01]  /*0ba0*/  SHF.L.U32 R123, R123, 0x10, RZ ;  /* 0x000000107b7b7819 */ /* 0x000fe200000006ff */
[C---:B----4-:R-:W-:Y:S01]  /*0bb0*/  FADD.FTZ R101, -R141.reuse, R101 ;  /* 0x000000658d657221 */ /* 0x050fe20000010100 */
[C---:B------:R-:W-:Y:S01]  /*0bc0*/  FADD.FTZ R131, -R141.reuse, R100 ;  /* 0x000000648d837221 */ /* 0x040fe20000010100 */
[----:B------:R-:W-:Y:S01]  /*0bd0*/  SHF.L.U32 R126, R126, 0x10, RZ ;  /* 0x000000107e7e7819 */ /* 0x000fe200000006ff */
[----:B------:R-:W-:Y:S01]  /*0be0*/  FADD.FTZ R127, -R141, R102 ;  /* 0x000000668d7f7221 */ /* 0x000fe20000010100 */
[----:B0-----:R-:W-:Y:S01]  /*0bf0*/  SHF.L.U32 R125, R128, 0x10, RZ ;  /* 0x00000010807d7819 */ /* 0x001fe200000006ff */
[C---:B-----5:R-:W-:Y:S01]  /*0c00*/  FMUL.FTZ R128, R138.reuse, R101 ;  /* 0x000000658a807220 */ /* 0x060fe20000410000 */
[----:B------:R-:W-:Y:S01]  /*0c10*/  FMUL.FTZ R131, R138, R131 ;  /* 0x000000838a837220 */ /* 0x000fe20000410000 */
[----:B------:R-:W-:Y:S01]  /*0c20*/  FMUL.FTZ R129, R88, R123 ;  /* 0x0000007b58817220 */ /* 0x000fe20000410000 */
[----:B------:R-:W-:Y:S01]  /*0c30*/  SHF.R.U32.HI R104, RZ, 0x10, R105 ;  /* 0x00000010ff687819 */ /* 0x000fe20000011669 */
[----:B------:R-:W-:Y:S01]  /*0c40*/  FMUL.FTZ R127, R138, R127 ;  /* 0x0000007f8a7f7220 */ /* 0x000fe20000410000 */
[----:B------:R-:W-:Y:S01]  /*0c50*/  FADD.FTZ R45, R45, R126 ;  /* 0x0000007e2d2d7221 */ /* 0x000fe20000010000 */
[-C--:B------:R-:W-:Y:S01]  /*0c60*/  FFMA.FTZ R65, R128, R126.reuse, R65 ;  /* 0x0000007e80417223 */ /* 0x080fe20000010041 */
[----:B------:R-:W-:Y:S01]  /*0c70*/  FMUL.FTZ R126, R89, R126 ;  /* 0x0000007e597e7220 */ /* 0x000fe20000410000 */
[----:B------:R-:W-:Y:S01]  /*0c80*/  FADD.FTZ R145, R145, R129 ;  /* 0x0000008191917221 */ /* 0x000fe20000010000 */
[----:B------:R-:W-:Y:S01]  /*0c90*/  FFMA.FTZ R101, R131, R129, R142 ;  /* 0x0000008183657223 */ /* 0x000fe2000001008e */
[----:B------:R-:W-:Y:S01]  /*0ca0*/  SHF.L.U32 R104, R104, 0x10, RZ ;  /* 0x0000001068687819 */ /* 0x000fe200000006ff */
[----:B------:R-:W-:Y:S01]  /*0cb0*/  FADD.FTZ R46, R46, R125 ;  /* 0x0000007d2e2e7221 */ /* 0x000fe20000010000 */
[-C--:B------:R-:W-:Y:S01]  /*0cc0*/  FFMA.FTZ R66, R127, R125.reuse, R66 ;  /* 0x0000007d7f427223 */ /* 0x080fe20000010042 */
[----:B------:R-:W-:Y:S01]  /*0cd0*/  FADD.FTZ R103, -R141, R103 ;  /* 0x000000678d677221 */ /* 0x000fe20000010100 */
        /* <DEDUP_REMOVED lines=12> */
[----:B------:R-:W-:-:S07]  /*0da0*/  FFMA.FTZ R142, R124, R123, R102 ;  /* 0x0000007b7c8e7223 */ /* 0x000fce0000010066 */
.L_x_5018:
[----:B------:R-:W-:Y:S05]  /*0db0*/  BSYNC.RECONVERGENT B0 ;  /* 0x0000000000007941 */ /* 0x000fea0003800200 */
.L_x_5017:
        /* <DEDUP_REMOVED lines=12> */
[----:B--2---:R-:W-:-:S05]  /*0e80*/  IMAD.WIDE.U32 R120, R143, 0x4, R120 ;  /* 0x000000048f787825 */ /* 0x004fca00078e0078 */
[----:B------:R1:W5:Y:S01]  /*0e90*/  LDG.E R0, desc[UR8][R120.64] ;  /* 0x0000000878007981 */ /* 0x000362000c1e1900 */
[----:B0-----:R-:W-:-:S05]  /*0ea0*/  @P0 IMAD.WIDE.U32 R104, R143, 0x10, R104 ;  /* 0x000000108f680825 */ /* 0x001fca00078e0068 */
[----:B------:R0:W5:Y:S01]  /*0eb0*/  @P0 LDG.E.128 R20, desc[UR8][R104.64] ;  /* 0x0000000868140981 */ /* 0x000162000c1e1d00 */
[----:B------:R-:W-:Y:S02]  /*0ec0*/  IADD3 R143, PT, PT, R143, 0x80, RZ ;  /* 0x000000808f8f7810 */ /* 0x000fe40007ffe0ff */
[----:B---3--:R-:W-:Y:S02]  /*0ed0*/  MOV R19, R106 ;  /* 0x0000006a00137202 */ /* 0x008fe40000000f00 */
[--C-:B------:R-:W-:Y:S02]  /*0ee0*/  SHF.R.U64 R110, R106, 0x10, R107.reuse ;  /* 0x000000106a6e7819 */ /* 0x100fe4000000126b */
[----:B------:R-:W-:Y:S02]  /*0ef0*/  MOV R108, R107 ;  /* 0x0000006b006c7202 */ /* 0x000fe40000000f00 */
[----:B------:R-:W-:Y:S01]  /*0f00*/  SHF.R.U32.HI R106, RZ, 0x10, R107 ;  /* 0x00000010ff6a7819 */ /* 0x000fe2000001166b */
[----:B----4-:R-:W-:Y:S01]  /*0f10*/  FADD.FTZ R107, -R141, R101 ;  /* 0x000000658d6b7221 */ /* 0x010fe20000010100 */
[----:B------:R-:W-:Y:S01]  /*0f20*/  SHF.L.U32 R101, R19, 0x10, RZ ;  /* 0x0000001013657819 */ /* 0x000fe200000006ff */
[C---:B------:R-:W-:Y:S01]  /*0f30*/  FADD.FTZ R113, -R141.reuse, R100 ;  /* 0x000000648d717221 */ /* 0x040fe20000010100 */
[C---:B------:R-:W-:Y:S01]  /*0f40*/  FADD.FTZ R147, -R141.reuse, R103 ;  /* 0x000000678d937221 */ /* 0x040fe20000010100 */
        /* <DEDUP_REMOVED lines=9> */
[----:B-1----:R-:W-:Y:S01]  /*0fe0*/  FMUL.FTZ R121, R85, R100 ;  /* 0x0000006455797220 */ /* 0x002fe20000410000 */
        /* <DEDUP_REMOVED lines=18> */
.L_x_5020:
[----:B------:R-:W-:Y:S05]  /*1110*/  BSYNC.RECONVERGENT B0 ;  /* 0x0000000000007941 */ /* 0x000fea0003800200 */
.L_x_5019:
        /* <DEDUP_REMOVED lines=13> */
[----:B------:R-:W5:Y:S01]  /*11f0*/  LDG.E R13, desc[UR8][R114.64] ;  /* 0x00000008720d7981 */ /* 0x000f62000c1e1900 */
        /* <DEDUP_REMOVED lines=39> */
.L_x_5022:
[----:B------:R-:W-:Y:S05]  /*1470*/  BSYNC.RECONVERGENT B0 ;  /* 0x0000000000007941 */ /* 0x000fea0003800200 */
.L_x_5021:
        /* <DEDUP_REMOVED lines=12> */
[----:B------:R-:W3:Y:S01]  /*1540*/  LDG.E.128 R100, desc[UR8][R100.64] ;  /* 0x0000000864647981 */ /* 0x000ee2000c1e1d00 */
[----:B--2---:R-:W-:-:S06]  /*1550*/  IMAD.WIDE.U32 R6, R143, 0x8, R6 ;  /* 0x000000088f067825 */ /* 0x004fcc00078e0006 */
[----:B------:R-:W2:Y:S01]  /*1560*/  LDG.E.64 R6, desc[UR8][R6.64] ;  /* 0x0000000806067981 */ /* 0x000ea2000c1e1b00 */
[----:B-1----:R-:W-:-:S06]  /*1570*/  IMAD.WIDE.U32 R14, R143, 0x4, R14 ;  /* 0x000000048f0e7825 */ /* 0x002fcc00078e000e */
[----:B------:R1:W5:Y:S01]  /*1580*/  LDG.E R14, desc[UR8][R14.64] ;  /* 0x000000080e0e7981 */ /* 0x000362000c1e1900 */
[C---:B---3--:R-:W-:Y:S01]  /*1590*/  FADD.FTZ R11, -R141.reuse, R100 ;  /* 0x000000648d0b7221 */ /* 0x048fe20000010100 */
[C---:B0-----:R-:W-:Y:S01]  /*15a0*/  FADD.FTZ R17, -R141.reuse, R101 ;  /* 0x000000658d117221 */ /* 0x041fe20000010100 */
[C---:B------:R-:W-:Y:S02]  /*15b0*/  FADD.FTZ R105, -R141.reuse, R102 ;  /* 0x000000668d697221 */ /* 0x040fe40000010100 */
[----:B-1---5:R-:W-:Y:S01]  /*15c0*/  FMUL.FTZ R15, R138, R11 ;  /* 0x0000000b8a0f7220 */ /* 0x022fe20000410000 */
[----:B------:R-:W-:Y:S01]  /*15d0*/  FADD.FTZ R103, -R141, R103 ;  /* 0x000000678d677221 */ /* 0x000fe20000010100 */
[----:B--2---:R-:W-:Y:S02]  /*15e0*/  MOV R12, R6 ;  /* 0x00000006000c7202 */ /* 0x004fe40000000f00 */
[----:B------:R-:W-:Y:S02]  /*15f0*/  SHF.R.U64 R18, R6, 0x10, R7 ;  /* 0x0000001006127819 */ /* 0x000fe40000001207 */
[----:B------:R-:W-:-:S02]  /*1600*/  MOV R16, R7 ;  /* 0x0000000700107202 */ /* 0x000fc40000000f00 */
[----:B------:R-:W-:Y:S02]  /*1610*/  SHF.R.U32.HI R104, RZ, 0x10, R7 ;  /* 0x00000010ff687819 */ /* 0x000fe40000011607 */
[----:B------:R-:W-:Y:S02]  /*1620*/  SHF.L.U32 R7, R12, 0x10, RZ ;  /* 0x000000100c077819 */ /* 0x000fe400000006ff */
[----:B------:R-:W-:Y:S02]  /*1630*/  SHF.L.U32 R6, R18, 0x10, RZ ;  /* 0x0000001012067819 */ /* 0x000fe400000006ff */
[----:B------:R-:W-:Y:S01]  /*1640*/  SHF.L.U32 R101, R16, 0x10, RZ ;  /* 0x0000001010657819 */ /* 0x000fe200000006ff */
[----:B------:R-:W-:Y:S01]  /*1650*/  FMUL.FTZ R16, R138, R17 ;  /* 0x000000118a107220 */ /* 0x000fe20000410000 */
        /* <DEDUP_REMOVED lines=23> */
.L_x_5024:
[----:B------:R-:W-:Y:S05]  /*17d0*/  BSYNC.RECONVERGENT B0 ;  /* 0x0000000000007941 */ /* 0x000fea0003800200 */
.L_x_5023:
        /* <DEDUP_REMOVED lines=32> */
.L_x_5026:
[----:B------:R-:W-:Y:S05]  /*19e0*/  BSYNC.RECONVERGENT B0 ;  /* 0x0000000000007941 */ /* 0x000fea0003800200 */
.L_x_5025:
        /* <DEDUP_REMOVED lines=74> */
.L_x_5031:
[----:B------:R-:W-:Y:S05]  /*1e90*/  BSYNC.RECONVERGENT B1 ;  /* 0x0000000000017941 */ /* 0x000fea0003800200 */
.L_x_5030:
[----:B------:R-:W-:Y:S04]  /*1ea0*/  BSSY.RECONVERGENT B1, `(.L_x_5032) ;  /* 0x000002a000017945 */ /* 0x000fe80003800200 */
[----:B------:R-:W-:Y:S05]  /*1eb0*/  @!P1 BRA `(.L_x_5033) ;  /* 0x0000000000a09947 */ /* 0x000fea0003800000 */
[----:B0-----:R-:W-:Y:S01]  /*1ec0*/  FFMA.FTZ R100, R127, R106, R105 ;  /* 0x0000006a7f647223 */ /* 0x001fe20000010069 */
[----:B------:R-:W-:-:S03]  /*1ed0*/  LOP3.LUT P0, RZ, R10, 0xff0000, RZ, 0xc0, !PT ;  /* 0x00ff00000aff7812 */ /* 0x000fc6000780c0ff */
[----:B------:R-:W-:Y:S01]  /*1ee0*/  FADD.FTZ R101, R125, -R100 ;  /* 0x800000647d657221 */ /* 0x000fe20000010000 */
[----:B------:R-:W-:-:S03]  /*1ef0*/  FFMA.FTZ R100, R124, R106, R105 ;  /* 0x0000006a7c647223 */ /* 0x000fc60000010069 */
[----:B------:R-:W-:Y:S01]  /*1f00*/  FMUL.FTZ R101, R138, R101 ;  /* 0x000000658a657220 */ /* 0x000fe20000410000 */
[----:B------:R-:W-:-:S03]  /*1f10*/  FADD.FTZ R103, R123, -R100 ;  /* 0x800000647b677221 */ /* 0x000fc60000010000 */
[----:B------:R-:W-:Y:S01]  /*1f20*/  FMUL.FTZ R100, R101, R104 ;  /* 0x0000006865647220 */ /* 0x000fe20000410000 */
[----:B------:R-:W-:Y:S01]  /*1f30*/  FFMA.FTZ R101, R128, R106, R105 ;  /* 0x0000006a80657223 */ /* 0x000fe20000010069 */
[----:B------:R-:W-:Y:S02]  /*1f40*/  FMUL.FTZ R103, R138, R103 ;  /* 0x000000678a677220 */ /* 0x000fe40000410000 */
[----:B------:R-:W-:Y:S01]  /*1f50*/  FMUL.FTZ R100, R100, UR16 ;  /* 0x0000001064647c20 */ /* 0x000fe20008410000 */
[----:B------:R-:W-:Y:S01]  /*1f60*/  FADD.FTZ R101, R126, -R101 ;  /* 0x800000657e657221 */ /* 0x000fe20000010000 */
[----:B------:R-:W-:-:S03]  /*1f70*/  FMUL.FTZ R107, R103, R104 ;  /* 0x00000068676b7220 */ /* 0x000fc60000410000 */
[----:B------:R-:W-:Y:S01]  /*1f80*/  FSEL R102, R100, RZ, P0 ;  /* 0x000000ff64667208 */ /* 0x000fe20000000000 */
[----:B------:R-:W-:Y:S01]  /*1f90*/  FFMA.FTZ R100, R131, R106, R105 ;  /* 0x0000006a83647223 */ /* 0x000fe20000010069 */
[----:B------:R-:W-:Y:S01]  /*1fa0*/  FMUL.FTZ R103, R138, R101 ;  /* 0x000000658a677220 */ /* 0x000fe20000410000 */
[----:B------:R-:W-:Y:S01]  /*1fb0*/  FMUL.FTZ R107, R107, UR16 ;  /* 0x000000106b6b7c20 */ /* 0x000fe20008410000 */
[----:B------:R-:W-:Y:S01]  /*1fc0*/  ISETP.GE.U32.AND P0, PT, R10, 0x1000000, PT ;  /* 0x010000000a00780c */ /* 0x000fe20003f06070 */
[----:B------:R-:W-:Y:S01]  /*1fd0*/  FADD.FTZ R101, R129, -R100 ;  /* 0x8000006481657221 */ /* 0x000fe20000010000 */
[----:B------:R-:W-:Y:S01]  /*1fe0*/  FMUL.FTZ R103, R103, R104 ;  /* 0x0000006867677220 */ /* 0x000fe20000410000 */
[----:B------:R0:W-:Y:S01]  /*1ff0*/  F2F.BF16.F32 R141, R102 ;  /* 0x00000066008d7304 */ /* 0x0001e20000202000 */
[----:B------:R-:W-:Y:S01]  /*2000*/  FSEL R142, R107, RZ, P0 ;  /* 0x000000ff6b8e7208 */ /* 0x000fe20000000000 */
[----:B------:R-:W-:Y:S01]  /*2010*/  FMUL.FTZ R101, R138, R101 ;  /* 0x000000658a657220 */ /* 0x000fe20000410000 */
[----:B------:R-:W-:Y:S01]  /*2020*/  FMUL.FTZ R103, R103, UR16 ;  /* 0x0000001067677c20 */ /* 0x000fe20008410000 */
[----:B------:R-:W-:-:S02]  /*2030*/  LOP3.LUT P0, RZ, R10, 0xff00, RZ, 0xc0, !PT ;  /* 0x0000ff000aff7812 */ /* 0x000fc4000780c0ff */
[----:B------:R-:W-:Y:S02]  /*2040*/  FMUL.FTZ R101, R101, R104 ;  /* 0x0000006865657220 */ /* 0x000fe40000410000 */
[----:B------:R-:W-:Y:S01]  /*2050*/  FSEL R140, R103, RZ, P0 ;  /* 0x000000ff678c7208 */ /* 0x000fe20000000000 */
[----:B------:R-:W1:Y:S01]  /*2060*/  F2F.BF16.F32 R142, R142 ;  /* 0x0000008e008e7304 */ /* 0x000e620000202000 */
[----:B0-----:R-:W-:Y:S01]  /*2070*/  FMUL.FTZ R102, R101, UR16 ;  /* 0x0000001065667c20 */ /* 0x001fe20008410000 */
[----:B------:R-:W-:Y:S01]  /*2080*/  LOP3.LUT P0, RZ, R10, 0xff, RZ, 0xc0, !PT ;  /* 0x000000ff0aff7812 */ /* 0x000fe2000780c0ff */
        /* <DEDUP_REMOVED lines=11> */
.L_x_5033:
[----:B------:R-:W-:Y:S05]  /*2140*/  BSYNC.RECONVERGENT B1 ;  /* 0x0000000000017941 */ /* 0x000fea0003800200 */
.L_x_5032:
        /* <DEDUP_REMOVED lines=42> */
.L_x_5035:
[----:B------:R-:W-:Y:S05]  /*23f0*/  BSYNC.RECONVERGENT B1 ;  /* 0x0000000000017941 */ /* 0x000fea0003800200 */
.L_x_5034:
        /* <DEDUP_REMOVED lines=42> */
.L_x_5037:
[----:B------:R-:W-:Y:S05]  /*26a0*/  BSYNC.RECONVERGENT B1 ;  /* 0x0000000000017941 */ /* 0x000fea0003800200 */
.L_x_5036:
[----:B------:R-:W-:Y:S05]  /*26b0*/  @!P5 BRA `(.L_x_5038) ;  /* 0x0000002c0024d947 */ /* 0x000fea0003800000 */
[-CC-:B0123--:R-:W-:Y:S01]  /*26c0*/  FFMA.FTZ R100, R6, R106.reuse, R105.reuse ;  /* 0x0000006a06647223 */ /* 0x18ffe20000010069 */
[-C--:B------:R-:W-:Y:S01]  /*26d0*/  FFMA.FTZ R101, R17, R106.reuse, R105 ;  /* 0x0000006a11657223 */ /* 0x080fe20000010069 */
[----:B------:R-:W-:Y:S02]  /*26e0*/  ISETP.GE.U32.AND P0, PT, R14, 0x1000000, PT ;  /* 0x010000000e00780c */ /* 0x000fe40003f06070 */
[----:B------:R-:W-:Y:S01]  /*26f0*/  FADD.FTZ R103, R7, -R100 ;  /* 0x8000006407677221 */ /* 0x000fe20000010000 */
[----:B------:R-:W-:Y:S01]  /*2700*/  FADD.FTZ R101, R12, -R101 ;  /* 0x800000650c657221 */ /* 0x000fe20000010000 */
[-CC-:B------:R-:W-:Y:S01]  /*2710*/  FFMA.FTZ R100, R16, R106.reuse, R105.reuse ;  /* 0x0000006a10647223 */ /* 0x180fe20000010069 */
[----:B------:R-:W-:Y:S01]  /*2720*/  FFMA.FTZ R105, R15, R106, R105 ;  /* 0x0000006a0f697223 */ /* 0x000fe20000010069 */
[----:B------:R-:W-:-:S03]  /*2730*/  FMUL.FTZ R103, R138, R103 ;  /* 0x000000678a677220 */ /* 0x000fc60000410000 */
[----:B------:R-:W-:Y:S01]  /*2740*/  FADD.FTZ R105, R18, -R105 ;  /* 0x8000006912697221 */ /* 0x000fe20000010000 */
[-C--:B------:R-:W-:Y:S01]  /*2750*/  FMUL.FTZ R102, R103, R104.reuse ;  /* 0x0000006867667220 */ /* 0x080fe20000410000 */
[C---:B------:R-:W-:Y:S01]  /*2760*/  FMUL.FTZ R103, R138.reuse, R101 ;  /* 0x000000658a677220 */ /* 0x040fe20000410000 */
[----:B------:R-:W-:Y:S01]  /*2770*/  FADD.FTZ R101, R11, -R100 ;  /* 0x800000640b657221 */ /* 0x000fe20000010000 */
[----:B------:R-:W-:Y:S01]  /*2780*/  FMUL.FTZ R105, R138, R105 ;  /* 0x000000698a697220 */ /* 0x000fe20000410000 */
[----:B------:R-:W-:Y:S01]  /*2790*/  FMUL.FTZ R102, R102, UR16 ;  /* 0x0000001066667c20 */ /* 0x000fe20008410000 */
[-C--:B------:R-:W-:Y:S01]  /*27a0*/  FMUL.FTZ R103, R103, R104.reuse ;  /* 0x0000006867677220 */ /* 0x080fe20000410000 */
[----:B------:R-:W-:Y:S01]  /*27b0*/  FMUL.FTZ R101, R138, R101 ;  /* 0x000000658a657220 */ /* 0x000fe20000410000 */
[-C--:B------:R-:W-:Y:S02]  /*27c0*/  FMUL.FTZ R105, R105, R104.reuse ;  /* 0x0000006869697220 */ /* 0x080fe40000410000 */
[----:B------:R-:W-:Y:S01]  /*27d0*/  FSEL R102, R102, RZ, P0 ;  /* 0x000000ff66667208 */ /* 0x000fe20000000000 */
[----:B------:R-:W-:Y:S01]  /*27e0*/  FMUL.FTZ R103, R103, UR16 ;  /* 0x0000001067677c20 */ /* 0x000fe20008410000 */
[C---:B------:R-:W-:Y:S01]  /*27f0*/  LOP3.LUT P0, RZ, R14.reuse, 0xff0000, RZ, 0xc0, !PT ;  /* 0x00ff00000eff7812 */ /* 0x040fe2000780c0ff */
[----:B------:R-:W-:Y:S01]  /*2800*/  FMUL.FTZ R101, R101, R104 ;  /* 0x0000006865657220 */ /* 0x000fe20000410000 */
[----:B------:R-:W-:Y:S01]  /*2810*/  FMUL.FTZ R105, R105, UR16 ;  /* 0x0000001069697c20 */ /* 0x000fe20008410000 */
[----:B------:R-:W-:Y:S01]  /*2820*/  F2F.BF16.F32 R107, R102 ;  /* 0x00000066006b7304 */ /* 0x000fe20000202000 */
[----:B------:R-:W-:Y:S01]  /*2830*/  FSEL R106, R103, RZ, P0 ;  /* 0x000000ff676a7208 */ /* 0x000fe20000000000 */
[----:B------:R-:W-:Y:S01]  /*2840*/  FMUL.FTZ R101, R101, UR16 ;  /* 0x0000001065657c20 */ /* 0x000fe20008410000 */
[----:B------:R-:W-:-:S04]  /*2850*/  LOP3.LUT P0, RZ, R14, 0xff00, RZ, 0xc0, !PT ;  /* 0x0000ff000eff7812 */ /* 0x000fc8000780c0ff */
[----:B------:R-:W-:Y:S01]  /*2860*/  FSEL R104, R101, RZ, P0 ;  /* 0x000000ff65687208 */ /* 0x000fe20000000000 */
[----:B------:R-:W0:Y:S01]  /*2870*/  F2F.BF16.F32 R106, R106 ;  /* 0x0000006a006a7304 */ /* 0x000e220000202000 */
[----:B------:R-:W-:Y:S01]  /*2880*/  LOP3.LUT P0, RZ, R14, 0xff, RZ, 0xc0, !PT ;  /* 0x000000ff0eff7812 */ /* 0x000fe2000780c0ff */
[----:B------:R-:W1:Y:S03]  /*2890*/  LDC.64 R100, c[0x0][0x468] ;  /* 0x00011a00ff647b82 */ /* 0x000e660000000a00 */
[----:B------:R-:W-:-:S03]  /*28a0*/  FSEL R105, R105, RZ, P0 ;  /* 0x000000ff69697208 */ /* 0x000fc60000000000 */
        /* <DEDUP_REMOVED lines=9> */
.L_x_5029:
        /* <DEDUP_REMOVED lines=46> */
.L_x_5040:
[----:B------:R-:W-:Y:S05]  /*2c20*/  BSYNC.RECONVERGENT B1 ;  /* 0x0000000000017941 */ /* 0x000fea0003800200 */
.L_x_5039:
        /* <DEDUP_REMOVED lines=45> */
.L_x_5042:
[----:B------:R-:W-:Y:S05]  /*2f00*/  BSYNC.RECONVERGENT B1 ;  /* 0x0000000000017941 */ /* 0x000fea0003800200 */
.L_x_5041:
        /* <DEDUP_REMOVED lines=45> */
.L_x_5044:
[----:B------:R-:W-:Y:S05]  /*31e0*/  BSYNC.RECONVERGENT B1 ;  /* 0x0000000000017941 */ /* 0x000fea0003800200 */
.L_x_5043:
        /* <DEDUP_REMOVED lines=45> */
.L_x_5046:
[----:B------:R-:W-:Y:S05]  /*34c0*/  BSYNC.RECONVERGENT B1 ;  /* 0x0000000000017941 */ /* 0x000fea0003800200 */
.L_x_5045:
[----:B------:R-:W-:Y:S05]  /*34d0*/  @!P5 BRA `(.L_x_5038) ;  /* 0x0000001c009cd947 */ /* 0x000fea0003800000 */
[-CC-:B0123--:R-:W-:Y:S01]  /*34e0*/  FFMA.FTZ R100, R6, R106.reuse, R105.reuse ;  /* 0x0000006a06647223 */ /* 0x18ffe20000010069 */
[-CC-:B------:R-:W-:Y:S01]  /*34f0*/  FFMA.FTZ R107, R17, R106.reuse, R105.reuse ;  /* 0x0000006a116b7223 */ /* 0x180fe20000010069 */
[----:B------:R-:W-:Y:S01]  /*3500*/  ISETP.GE.U32.AND P0, PT, R14, 0x1000000, PT ;  /* 0x010000000e00780c */ /* 0x000fe20003f06070 */
[----:B------:R-:W0:Y:S01]  /*3510*/  LDC.64 R140, c[0x0][0x478] ;  /* 0x00011e00ff8c7b82 */ /* 0x000e220000000a00 */
[----:B------:R-:W-:Y:S01]  /*3520*/  FADD.FTZ R103, R7, -R100 ;  /* 0x8000006407677221 */ /* 0x000fe20000010000 */
[-C--:B------:R-:W-:Y:S01]  /*3530*/  FFMA.FTZ R100, R16, R106.reuse, R105 ;  /* 0x0000006a10647223 */ /* 0x080fe20000010069 */
[----:B------:R-:W-:Y:S01]  /*3540*/  FADD.FTZ R107, R12, -R107 ;  /* 0x8000006b0c6b7221 */ /* 0x000fe20000010000 */
[----:B------:R-:W-:Y:S01]  /*3550*/  FFMA.FTZ R105, R15, R106, R105 ;  /* 0x0000006a0f697223 */ /* 0x000fe20000010069 */
[----:B------:R-:W-:Y:S01]  /*3560*/  FMUL.FTZ R103, R138, R103 ;  /* 0x000000678a677220 */ /* 0x000fe20000410000 */
[----:B------:R-:W-:Y:S02]  /*3570*/  FADD.FTZ R101, R11, -R100 ;  /* 0x800000640b657221 */ /* 0x000fe40000010000 */
[----:B------:R-:W-:Y:S01]  /*3580*/  FADD.FTZ R105, R18, -R105 ;  /* 0x8000006912697221 */ /* 0x000fe20000010000 */
[----:B------:R-:W-:Y:S01]  /*3590*/  FMUL.FTZ R100, R103, R104 ;  /* 0x0000006867647220 */ /* 0x000fe20000410000 */
[----:B------:R-:W-:-:S03]  /*35a0*/  FMUL.FTZ R101, R138, R101 ;  /* 0x000000658a657220 */ /* 0x000fc60000410000 */
[----:B------:R-:W-:Y:S01]  /*35b0*/  FMUL.FTZ R102, R100, UR16 ;  /* 0x0000001064667c20 */ /* 0x000fe20008410000 */
[----:B------:R-:W-:-:S04]  /*35c0*/  FMUL.FTZ R100, R101, R104 ;  /* 0x0000006865647220 */ /* 0x000fc80000410000 */
[----:B------:R-:W-:Y:S01]  /*35d0*/  FSEL R143, R102, RZ, P0 ;  /* 0x000000ff668f7208 */ /* 0x000fe20000000000 */
[----:B------:R-:W-:Y:S01]  /*35e0*/  FMUL.FTZ R102, R138, R107 ;  /* 0x0000006b8a667220 */ /* 0x000fe20000410000 */
[----:B------:R-:W-:Y:S01]  /*35f0*/  FMUL.FTZ R106, R100, UR16 ;  /* 0x00000010646a7c20 */ /* 0x000fe20008410000 */
[----:B------:R-:W-:Y:S01]  /*3600*/  LOP3.LUT P0, RZ, R14, 0xff00, RZ, 0xc0, !PT ;  /* 0x0000ff000eff7812 */ /* 0x000fe2000780c0ff */
[----:B------:R-:W-:Y:S01]  /*3610*/  FMUL.FTZ R100, R138, R105 ;  /* 0x000000698a647220 */ /* 0x000fe20000410000 */
[-C--:B------:R-:W-:Y:S01]  /*3620*/  FMUL.FTZ R107, R102, R104.reuse ;  /* 0x00000068666b7220 */ /* 0x080fe20000410000 */
[----:B------:R-:W-:Y:S01]  /*3630*/  F2F.BF16.F32 R145, R143 ;  /* 0x0000008f00917304 */ /* 0x000fe20000202000 */
[----:B------:R-:W-:Y:S01]  /*3640*/  FSEL R142, R106, RZ, P0 ;  /* 0x000000ff6a8e7208 */ /* 0x000fe20000000000 */
[----:B------:R-:W-:Y:S01]  /*3650*/  FMUL.FTZ R104, R100, R104 ;  /* 0x0000006864687220 */ /* 0x000fe20000410000 */
[----:B------:R-:W-:Y:S01]  /*3660*/  FMUL.FTZ R107, R107, UR16 ;  /* 0x000000106b6b7c20 */ /* 0x000fe20008410000 */
[----:B------:R-:W-:Y:S01]  /*3670*/  LOP3.LUT P0, RZ, R14, 0xff0000, RZ, 0xc0, !PT ;  /* 0x00ff00000eff7812 */ /* 0x000fe2000780c0ff */
[----:B0-----:R-:W-:-:S04]  /*3680*/  IMAD.WIDE.U32 R140, R5, 0x10, R140 ;  /* 0x00000010058c7825 */ /* 0x001fc800078e008c */
[----:B------:R-:W-:Y:S01]  /*3690*/  FMUL.FTZ R104, R104, UR16 ;  /* 0x0000001068687c20 */ /* 0x000fe20008410000 */
[----:B------:R-:W-:Y:S01]  /*36a0*/  FSEL R144, R107, RZ, P0 ;  /* 0x000000ff6b907208 */ /* 0x000fe20000000000 */
[----:B------:R-:W0:Y:S01]  /*36b0*/  F2F.BF16.F32 R105, R142 ;  /* 0x0000008e00697304 */ /* 0x000e220000202000 */
[----:B------:R-:W1:Y:S01]  /*36c0*/  LDC.64 R106, c[0x0][0x468] ;  /* 0x00011a00ff6a7b82 */ /* 0x000e620000000a00 */
[----:B------:R-:W-:Y:S01]  /*36d0*/  LOP3.LUT P0, RZ, R14, 0xff, RZ, 0xc0, !PT ;  /* 0x000000ff0eff7812 */ /* 0x000fe2000780c0ff */
[----:B------:R2:W-:Y:S03]  /*36e0*/  STG.E.128 desc[UR8][R140.64], R100 ;  /* 0x000000648c007986 */ /* 0x0005e6000c101d08 */
[----:B------:R-:W-:Y:S02]  /*36f0*/  FSEL R138, R104, RZ, P0 ;  /* 0x000000ff688a7208 */ /* 0x000fe40000000000 */
[----:B------:R-:W3:Y:S01]  /*3700*/  F2F.BF16.F32 R144, R144 ;  /* 0x0000009000907304 */ /* 0x000ee20000202000 */
[----:B0-----:R-:W-:-:S07]  /*3710*/  IMAD.WIDE.U32 R104, R105, 0x10000, RZ ;  /* 0x0001000069687825 */ /* 0x001fce00078e00ff */
[----:B------:R-:W0:Y:S01]  /*3720*/  F2F.BF16.F32 R143, R138 ;  /* 0x0000008a008f7304 */ /* 0x000e220000202000 */
[----:B---3--:R-:W-:Y:S01]  /*3730*/  PRMT R145, R144, 0x5410, R145 ;  /* 0x0000541090917816 */ /* 0x008fe20000000091 */
[----:B-1----:R-:W-:-:S03]  /*3740*/  IMAD.WIDE.U32 R106, R5, 0x8, R106 ;  /* 0x00000008056a7825 */ /* 0x002fc600078e006a */
[----:B------:R-:W-:Y:S02]  /*3750*/  LOP3.LUT R105, R145, R105, RZ, 0xfc, !PT ;  /* 0x0000006991697212 */ /* 0x000fe400078efcff */
[----:B0-----:R-:W-:-:S05]  /*3760*/  LOP3.LUT R104, R104, R143, RZ, 0xfc, !PT ;  /* 0x0000008f68687212 */ /* 0x001fca00078efcff */
[----:B------:R2:W-:Y:S01]  /*3770*/  STG.E.64 desc[UR8][R106.64], R104 ;  /* 0x000000686a007986 */ /* 0x0005e2000c101b08 */
[----:B------:R-:W-:Y:S05]  /*3780*/  BRA `(.L_x_5038) ;  /* 0x0000001800f07947 */ /* 0x000fea0003800000 */
.L_x_5028:
        /* <DEDUP_REMOVED lines=46> */
.L_x_5049:
[----:B------:R-:W-:Y:S05]  /*3a70*/  BSYNC.RECONVERGENT B1 ;  /* 0x0000000000017941 */ /* 0x000fea0003800200 */
.L_x_5048:
[----:B------:R-:W-:Y:S04]  /*3a80*/  BSSY.RECONVERGENT B1, `(.L_x_5050) ;  /* 0x000002a000017945 */ /* 0x000fe80003800200 */
[----:B------:R-:W-:Y:S05]  /*3a90*/  @!P1 BRA `(.L_x_5051) ;  /* 0x0000000000a09947 */ /* 0x000fea0003800000 */
[-CC-:B0-----:R-:W-:Y:S01]  /*3aa0*/  FFMA.FTZ R100, R127, R106.reuse, R105.reuse ;  /* 0x0000006a7f647223 */ /* 0x181fe20000010069 */
[-CC-:B------:R-:W-:Y:S01]  /*3ab0*/  FFMA.FTZ R107, R128, R106.reuse, R105.reuse ;  /* 0x0000006a806b7223 */ /* 0x180fe20000010069 */
[----:B------:R-:W-:Y:S02]  /*3ac0*/  LOP3.LUT P0, RZ, R10, 0xff0000, RZ, 0xc0, !PT ;  /* 0x00ff00000aff7812 */ /* 0x000fe4000780c0ff */
[----:B------:R-:W-:Y:S01]  /*3ad0*/  FADD.FTZ R101, R125, -R100 ;  /* 0x800000647d657221 */ /* 0x000fe20000010000 */
[----:B------:R-:W-:Y:S01]  /*3ae0*/  FFMA.FTZ R100, R124, R106, R105 ;  /* 0x0000006a7c647223 */ /* 0x000fe20000010069 */
[----:B------:R-:W-:Y:S02]  /*3af0*/  FADD.FTZ R107, R126, -R107 ;  /* 0x8000006b7e6b7221 */ /* 0x000fe40000010000 */
[----:B------:R-:W-:Y:S01]  /*3b00*/  FFMA.FTZ R101, R138, R101, R26 ;  /* 0x000000658a657223 */ /* 0x000fe2000001001a */
[----:B------:R-:W-:-:S03]  /*3b10*/  FADD.FTZ R100, R123, -R100 ;  /* 0x800000647b647221 */ /* 0x000fc60000010000 */
[----:B------:R-:W-:Y:S01]  /*3b20*/  FMUL.FTZ R101, R101, R104 ;  /* 0x0000006865657220 */ /* 0x000fe20000410000 */
[----:B------:R-:W-:Y:S01]  /*3b30*/  FFMA.FTZ R103, R138, R100, R27 ;  /* 0x000000648a677223 */ /* 0x000fe2000001001b */
[----:B------:R-:W-:Y:S02]  /*3b40*/  FFMA.FTZ R100, R131, R106, R105 ;  /* 0x0000006a83647223 */ /* 0x000fe40000010069 */
[----:B------:R-:W-:Y:S01]  /*3b50*/  FMUL.FTZ R101, R101, UR16 ;  /* 0x0000001065657c20 */ /* 0x000fe20008410000 */
[----:B------:R-:W-:-:S04]  /*3b60*/  FMUL.FTZ R103, R103, R104 ;  /* 0x0000006867677220 */ /* 0x000fc80000410000 */
[----:B------:R-:W-:Y:S01]  /*3b70*/  FSEL R102, R101, RZ, P0 ;  /* 0x000000ff65667208 */ /* 0x000fe20000000000 */
[----:B------:R-:W-:Y:S01]  /*3b80*/  FFMA.FTZ R101, R138, R107, R25 ;  /* 0x0000006b8a657223 */ /* 0x000fe20000010019 */
[----:B------:R-:W-:Y:S01]  /*3b90*/  FADD.FTZ R107, R129, -R100 ;  /* 0x80000064816b7221 */ /* 0x000fe20000010000 */
[----:B------:R-:W-:Y:S01]  /*3ba0*/  FMUL.FTZ R103, R103, UR16 ;  /* 0x0000001067677c20 */ /* 0x000fe20008410000 */
[----:B------:R-:W-:Y:S01]  /*3bb0*/  ISETP.GE.U32.AND P0, PT, R10, 0x1000000, PT ;  /* 0x010000000a00780c */ /* 0x000fe20003f06070 */
[-C--:B------:R-:W-:Y:S01]  /*3bc0*/  FMUL.FTZ R100, R101, R104.reuse ;  /* 0x0000006865647220 */ /* 0x080fe20000410000 */
[----:B------:R-:W-:Y:S01]  /*3bd0*/  FFMA.FTZ R101, R138, R107, R24 ;  /* 0x0000006b8a657223 */ /* 0x000fe20000010018 */
[----:B------:R0:W-:Y:S01]  /*3be0*/  F2F.BF16.F32 R141, R102 ;  /* 0x00000066008d7304 */ /* 0x0001e20000202000 */
[----:B------:R-:W-:Y:S01]  /*3bf0*/  FSEL R142, R103, RZ, P0 ;  /* 0x000000ff678e7208 */ /* 0x000fe20000000000 */
[----:B------:R-:W-:Y:S01]  /*3c00*/  FMUL.FTZ R100, R100, UR16 ;  /* 0x0000001064647c20 */ /* 0x000fe20008410000 */
[----:B------:R-:W-:Y:S01]  /*3c10*/  LOP3.LUT P0, RZ, R10, 0xff00, RZ, 0xc0, !PT ;  /* 0x0000ff000aff7812 */ /* 0x000fe2000780c0ff */
[----:B------:R-:W-:-:S03]  /*3c20*/  FMUL.FTZ R101, R101, R104 ;  /* 0x0000006865657220 */ /* 0x000fc60000410000 */
        /* <DEDUP_REMOVED lines=15> */
.L_x_5051:
[----:B------:R-:W-:Y:S05]  /*3d20*/  BSYNC.RECONVERGENT B1 ;  /* 0x0000000000017941 */ /* 0x000fea0003800200 */
.L_x_5050:
        /* <DEDUP_REMOVED lines=42> */
.L_x_5053:
[----:B------:R-:W-:Y:S05]  /*3fd0*/  BSYNC.RECONVERGENT B1 ;  /* 0x0000000000017941 */ /* 0x000fea0003800200 */
.L_x_5052:
        /* <DEDUP_REMOVED lines=42> */
.L_x_5055:
[----:B------:R-:W-:Y:S05]  /*4280*/  BSYNC.RECONVERGENT B1 ;  /* 0x0000000000017941 */ /* 0x000fea0003800200 */
.L_x_5054:
        /* <DEDUP_REMOVED lines=8> */
[----:B------:R-:W-:Y:S01]  /*4310*/  ISETP.GE.U32.AND P0, PT, R14, 0x1000000, PT ;  /* 0x010000000e00780c */ /* 0x000fe20003f06070 */
[----:B------:R-:W-:Y:S01]  /*4320*/  FFMA.FTZ R101, R138, R100, R99 ;  /* 0x000000648a657223 */ /* 0x000fe20000010063 */
[----:B------:R-:W-:-:S03]  /*4330*/  FADD.FTZ R105, R18, -R105 ;  /* 0x8000006912697221 */ /* 0x000fc60000010000 */
[----:B------:R-:W-:Y:S01]  /*4340*/  FMUL.FTZ R100, R101, R104 ;  /* 0x0000006865647220 */ /* 0x000fe20000410000 */
[----:B------:R-:W-:-:S03]  /*4350*/  FFMA.FTZ R101, R138, R103, R98 ;  /* 0x000000678a657223 */ /* 0x000fc60000010062 */
[----:B------:R-:W-:Y:S01]  /*4360*/  FMUL.FTZ R102, R100, UR16 ;  /* 0x0000001064667c20 */ /* 0x000fe20008410000 */
[----:B------:R-:W-:Y:S01]  /*4370*/  FMUL.FTZ R100, R101, R104 ;  /* 0x0000006865647220 */ /* 0x000fe20000410000 */
[----:B------:R-:W-:-:S03]  /*4380*/  FFMA.FTZ R101, R138, R140, R97 ;  /* 0x0000008c8a657223 */ /* 0x000fc60000010061 */
        /* <DEDUP_REMOVED lines=25> */
.L_x_5047:
        /* <DEDUP_REMOVED lines=45> */
.L_x_5057:
[----:B------:R-:W-:Y:S05]  /*47f0*/  BSYNC.RECONVERGENT B1 ;  /* 0x0000000000017941 */ /* 0x000fea0003800200 */
.L_x_5056:
        /* <DEDUP_REMOVED lines=45> */
.L_x_5059:
[----:B------:R-:W-:Y:S05]  /*4ad0*/  BSYNC.RECONVERGENT B1 ;  /* 0x0000000000017941 */ /* 0x000fea0003800200 */
.L_x_5058:
        /* <DEDUP_REMOVED lines=45> */
.L_x_5061:
[----:B------:R-:W-:Y:S05]  /*4db0*/  BSYNC.RECONVERGENT B1 ;  /* 0x0000000000017941 */ /* 0x000fea0003800200 */
.L_x_5060:
        /* <DEDUP_REMOVED lines=45> */
.L_x_5063:
[----:B------:R-:W-:Y:S05]  /*5090*/  BSYNC.RECONVERGENT B1 ;  /* 0x0000000000017941 */ /* 0x000fea0003800200 */
.L_x_5062:
        /* <DEDUP_REMOVED lines=9> */
[----:B------:R-:W-:Y:S01]  /*5130*/  FFMA.FTZ R103, R138, R103, R99 ;  /* 0x000000678a677223 */ /* 0x000fe20000010063 */
[----:B------:R-:W-:Y:S02]  /*5140*/  FADD.FTZ R100, R11, -R100 ;  /* 0x800000640b647221 */ /* 0x000fe40000010000 */
[----:B------:R-:W-:Y:S01]  /*5150*/  FADD.FTZ R105, R18, -R105 ;  /* 0x8000006912697221 */ /* 0x000fe20000010000 */
[----:B------:R-:W-:Y:S01]  /*5160*/  FMUL.FTZ R102, R103, R104 ;  /* 0x0000006867667220 */ /* 0x000fe20000410000 */
[----:B------:R-:W-:-:S03]  /*5170*/  FFMA.FTZ R101, R138, R100, R97 ;  /* 0x000000648a657223 */ /* 0x000fc60000010061 */
[----:B------:R-:W-:Y:S01]  /*5180*/  FMUL.FTZ R102, R102, UR16 ;  /* 0x0000001066667c20 */ /* 0x000fe20008410000 */
[----:B------:R-:W-:-:S04]  /*5190*/  FMUL.FTZ R100, R101, R104 ;  /* 0x0000006865647220 */ /* 0x000fc80000410000 */
[----:B------:R-:W-:Y:S01]  /*51a0*/  FSEL R143, R102, RZ, P0 ;  /* 0x000000ff668f7208 */ /* 0x000fe20000000000 */
[----:B------:R-:W-:Y:S01]  /*51b0*/  FFMA.FTZ R102, R138, R107, R98 ;  /* 0x0000006b8a667223 */ /* 0x000fe20000010062 */
[----:B------:R-:W-:Y:S01]  /*51c0*/  FMUL.FTZ R106, R100, UR16 ;  /* 0x00000010646a7c20 */ /* 0x000fe20008410000 */
[----:B------:R-:W-:Y:S01]  /*51d0*/  LOP3.LUT P0, RZ, R14, 0xff00, RZ, 0xc0, !PT ;  /* 0x0000ff000eff7812 */ /* 0x000fe2000780c0ff */
[----:B------:R-:W-:Y:S01]  /*51e0*/  FFMA.FTZ R100, R138, R105, R96 ;  /* 0x000000698a647223 */ /* 0x000fe20000010060 */
        /* <DEDUP_REMOVED lines=21> */
[----:B------:R2:W-:Y:S02]  /*5340*/  STG.E.64 desc[UR8][R106.64], R104 ;  /* 0x000000686a007986 */ /* 0x0005e4000c101b08 */
.L_x_5038:
[----:B------:R-:W-:Y:S05]  /*5350*/  BSYNC.RECONVERGENT B0 ;  /* 0x0000000000007941 */ /* 0x000fea0003800200 */
.L_x_5027:
[----:B01234-:R-:W0:Y:S01]  /*5360*/  LDC.64 R100, c[0x0][0x380] ;  /* 0x0000e000ff647b82 */ /* 0x01fe220000000a00 */
[----:B------:R-:W-:Y:S01]  /*5370*/  UPLOP3.LUT UP1, UPT, UPT, UPT, UP1, 0x40, 0x4 ;  /* 0x000000000004789c */ /* 0x000fe20003f2e810 */
[----:B0-----:R-:W-:-:S04]  /*5380*/  IADD3 R8, PT, PT, R8, R100, RZ ;  /* 0x0000006408087210 */ /* 0x001fc80007ffe0ff */
[----:B------:R-:W-:-:S13]  /*5390*/  ISETP.GE.AND P0, PT, R8, R101, PT ;  /* 0x000000650800720c */ /* 0x000fda0003f06270 */
[----:B------:R-:W-:Y:S05]  /*53a0*/  @!P0 BRA `(.L_x_5064) ;  /* 0xffffffb000748947 */ /* 0x000fea000383ffff */
.L_x_5014:
[----:B------:R-:W0:Y:S01]  /*53b0*/  LDC.64 R4, c[0x0][0x440] ;  /* 0x00011000ff047b82 */ /* 0x000e220000000a00 */
[----:B------:R-:W-:-:S05]  /*53c0*/  IMAD R3, R3, UR7, RZ ;  /* 0x0000000703037c24 */ /* 0x000fca000f8e02ff */
[----:B------:R-:W-:Y:S02]  /*53d0*/  LEA.HI R21, R3, R2, RZ, 0x1e ;  /* 0x0000000203157211 */ /* 0x000fe400078ff0ff */
        /* <DEDUP_REMOVED lines=35> */
.L_x_5065:
        /* <DEDUP_REMOVED lines=15> */
.L_x_10868:


//--------------------- .text._ZN10layer_norm13ln_bwd_kernelINS_13Kernel_traitsIf13__nv_bfloat16fS2_fjLj2560ELj1ELj1ELj4ELj8ENS_18Kernel_traits_baseILj2560EfS2_fS2_fjLj128EEEEELb1ELb0ELb0ELb1EEEvNS_9BwdParamsE --------------------------
	.section	.text._ZN10layer_norm13ln_bwd_kernelINS_13Kernel_traitsIf13__nv_bfloat16fS2_fjLj2560ELj1ELj1ELj4ELj8ENS_18Kernel_traits_baseILj2560EfS2_fS2_fjLj128EEEEELb1ELb0ELb0ELb1EEEvNS_9BwdParamsE,"ax",@progbits
	.align	128
        .global         _ZN10layer_norm13ln_bwd_kernelINS_13Kernel_traitsIf13__nv_bfloat16fS2_fjLj2560ELj1ELj1ELj4ELj8ENS_18Kernel_traits_baseILj2560EfS2_fS2_fjLj128EEEEELb1ELb0ELb0ELb1EEEvNS_9BwdParamsE
        .type           _ZN10layer_norm13ln_bwd_kernelINS_13Kernel_traitsIf13__nv_bfloat16fS2_fjLj2560ELj1ELj1ELj4ELj8ENS_18Kernel_traits_baseILj2560EfS2_fS2_fjLj128EEEEELb1ELb0ELb0ELb1EEEvNS_9BwdParamsE,@function
        .size           _ZN10layer_norm13ln_bwd_kernelINS_13Kernel_traitsIf13__nv_bfloat16fS2_fjLj2560ELj1ELj1ELj4ELj8ENS_18Kernel_traits_baseILj2560EfS2_fS2_fjLj128EEEEELb1ELb0ELb0ELb1EEEvNS_9BwdParamsE,(.L_x_10869 - _ZN10layer_norm13ln_bwd_kernelINS_13Kernel_traitsIf13__nv_bfloat16fS2_fjLj2560ELj1ELj1ELj4ELj8ENS_18Kernel_traits_baseILj2560EfS2_fS2_fjLj128EEEEELb1ELb0ELb0ELb1EEEvNS_9BwdParamsE)
        .other          _ZN10layer_norm13ln_bwd_kernelINS_13Kernel_traitsIf13__nv_bfloat16fS2_fjLj2560ELj1ELj1ELj4ELj8ENS_18Kernel_traits_baseILj2560EfS2_fS2_fjLj128EEEEELb1ELb0ELb0ELb1EEEvNS_9BwdParamsE,@"STO_CUDA_ENTRY STV_DEFAULT"
_ZN10layer_norm13ln_bwd_kernelINS_13Kernel_traitsIf13__nv_bfloat16fS2_fjLj2560ELj1ELj1ELj4ELj8ENS_18Kernel_traits_baseILj2560EfS2_fS2_fjLj128EEEEELb1ELb0ELb0ELb1EEEvNS_9BwdParamsE:
.text._ZN10layer_norm13ln_bwd_kernelINS_13Kernel_traitsIf13__nv_bfloat16fS2_fjLj2560ELj1ELj1ELj4ELj8ENS_18Kernel_traits_baseILj2560EfS2_fS2_fjLj128EEEEELb1ELb0ELb0ELb1EEEvNS_9BwdParamsE:
        /* <DEDUP_REMOVED lines=53> */
[----:B------:R-:W-:Y:S01]  /*0350*/  MOV R109, RZ ;  /* 0x000000ff006d7202 */ /* 0x000fe20000000f00 */
[----:B------:R-:W1:Y:S01]  /*0360*/  LDCU UR14, c[0x0][0x408] ;  /* 0x00008100ff0e77ac */ /* 0x000e620008000800 */
[----:B------:R-:W-:Y:S01]  /*0370*/  ISETP.NE.AND.EX P1, PT, R5, RZ, PT, P1 ;  /* 0x000000ff0500720c */ /* 0x000fe20003f25310 */
[----:B------:R-:W5:Y:S01]  /*0380*/  LDG.E.128 R36, desc[UR4][R2.64+0x1000] ;  /* 0x0010000402247981 */ /* 0x000f62000c1e1d00 */
[----:B------:R-:W-:Y:S02]  /*0390*/  CS2R R4, SRZ ;  /* 0x0000000000047805 */ /* 0x000fe4000001ff00 */
[----:B------:R-:W-:Y:S01]  /*03a0*/  MOV R107, UR6 ;  /* 0x00000006006b7c02 */ /* 0x000fe20008000f00 */
[----:B------:R-:W2:Y:S01]  /*03b0*/  LDCU UR10, c[0x0][0x388] ;  /* 0x00007100ff0a77ac */ /* 0x000ea20008000800 */
[----:B------:R-:W5:Y:S01]  /*03c0*/  LDG.E.128 R40, desc[UR4][R2.64+0x1800] ;  /* 0x0018000402287981 */ /* 0x000f62000c1e1d00 */
[----:B------:R-:W3:Y:S03]  /*03d0*/  LDCU UR11, c[0x0][0x400] ;  /* 0x00008000ff0b77ac */ /* 0x000ee60008000800 */
[----:B------:R4:W5:Y:S01]  /*03e0*/  LDG.E.128 R44, desc[UR4][R2.64+0x2000] ;  /* 0x00200004022c7981 */ /* 0x000962000c1e1d00 */
[----:B------:R-:W0:Y:S01]  /*03f0*/  LDCU.64 UR12, c[0x0][0x478] ;  /* 0x00008f00ff0c77ac */ /* 0x000e220008000a00 */
[----:B------:R-:W0:Y:S01]  /*0400*/  LDCU.64 UR8, c[0x0][0x438] ;  /* 0x00008700ff0877ac */ /* 0x000e220008000a00 */
[----:B-1--4-:R-:W-:-:S07]  /*0410*/  CS2R R2, SRZ ;  /* 0x0000000000027805 */ /* 0x012fce000001ff00 */
.L_x_5071:
[----:B------:R-:W1:Y:S01]  /*0420*/  LDC.64 R116, c[0x0][0x428] ;  /* 0x00010a00ff747b82 */ /* 0x000e620000000a00 */
[----:B--2---:R-:W-:-:S05]  /*0430*/  IMAD R0, R107, UR10, RZ ;  /* 0x0000000a6b007c24 */ /* 0x004fca000f8e02ff */
[----:B------:R-:W-:Y:S02]  /*0440*/  SHF.R.S32.HI R69, RZ, 0x1f, R0 ;  /* 0x0000001fff457819 */ /* 0x000fe40000011400 */
[----:B------:R-:W2:Y:S02]  /*0450*/  LDC.64 R76, c[0x0][0x3c0] ;  /* 0x0000f000ff4c7b82 */ /* 0x000ea40000000a00 */
[----:B------:R-:W-:-:S04]  /*0460*/  LEA.HI R69, R69, R0, RZ, 0x2 ;  /* 0x0000000045457211 */ /* 0x000fc800078f10ff */
[----:B------:R-:W-:Y:S02]  /*0470*/  LEA.HI.SX32 R106, R69, R94, 0x1e ;  /* 0x0000005e456a7211 */ /* 0x000fe400078ff2ff */
[----:B------:R-:W4:Y:S08]  /*0480*/  LDC.64 R84, c[0x0][0x3a8] ;  /* 0x0000ea00ff547b82 */ /* 0x000f300000000a00 */
[----:B------:R-:W3:Y:S01]  /*0490*/  LDC.64 R120, c[0x0][0x3c8] ;  /* 0x0000f200ff787b82 */ /* 0x000ee20000000a00 */
[C---:B-1----:R-:W-:Y:S01]  /*04a0*/  IMAD.WIDE.U32 R118, R106.reuse, 0x8, R116 ;  /* 0x000000086a767825 */ /* 0x042fe200078e0074 */
[----:B------:R-:W-:-:S02]  /*04b0*/  IADD3 R105, PT, PT, R106, 0x80, RZ ;  /* 0x000000806a697810 */ /* 0x000fc40007ffe0ff */
[C---:B------:R-:W-:Y:S02]  /*04c0*/  IADD3 R104, PT, PT, R106.reuse, 0x100, RZ ;  /* 0x000001006a687810 */ /* 0x040fe40007ffe0ff */
[C---:B------:R-:W-:Y:S01]  /*04d0*/  IADD3 R103, PT, PT, R106.reuse, 0x180, RZ ;  /* 0x000001806a677810 */ /* 0x040fe20007ffe0ff */
[----:B------:R-:W3:Y:S01]  /*04e0*/  LDG.E.64 R118, desc[UR4][R118.64] ;  /* 0x0000000476767981 */ /* 0x000ee2000c1e1b00 */
[----:B--2---:R-:W-:Y:S01]  /*04f0*/  IMAD.WIDE R76, R107, 0x4, R76 ;  /* 0x000000046b4c7825 */ /* 0x004fe200078e024c */
[----:B------:R-:W-:-:S03]  /*0500*/  IADD3 R102, PT, PT, R106, 0x200, RZ ;  /* 0x000002006a667810 */ /* 0x000fc60007ffe0ff */
[C---:B------:R-:W-:Y:S01]  /*0510*/  IMAD.WIDE.U32 R110, R105.reuse, 0x8, R116 ;  /* 0x00000008696e7825 */ /* 0x040fe200078e0074 */
[----:B------:R1:W2:Y:S03]  /*0520*/  LDG.E R0, desc[UR4][R76.64] ;  /* 0x000000044c007981 */ /* 0x0002a6000c1e1900 */
[--C-:B----4-:R-:W-:Y:S02]  /*0530*/  IMAD.WIDE.U32 R68, R106, 0x10, R84.reuse ;  /* 0x000000106a447825 */ /* 0x110fe400078e0054 */
[----:B------:R-:W4:Y:S02]  /*0540*/  LDG.E.64 R110, desc[UR4][R110.64] ;  /* 0x000000046e6e7981 */ /* 0x000f24000c1e1b00 */
[--C-:B------:R-:W-:Y:S02]  /*0550*/  IMAD.WIDE.U32 R72, R105, 0x10, R84.reuse ;  /* 0x0000001069487825 */ /* 0x100fe400078e0054 */
[----:B------:R-:W4:Y:S02]  /*0560*/  LDG.E.128 R68, desc[UR4][R68.64] ;  /* 0x0000000444447981 */ /* 0x000f24000c1e1d00 */
[----:B-1----:R-:W-:-:S02]  /*0570*/  IMAD.WIDE.U32 R76, R104, 0x10, R84 ;  /* 0x00000010684c7825 */ /* 0x002fc400078e0054 */
[----:B------:R-:W4:Y:S02]  /*0580*/  LDG.E.128 R72, desc[UR4][R72.64] ;  /* 0x0000000448487981 */ /* 0x000f24000c1e1d00 */
[--C-:B------:R-:W-:Y:S02]  /*0590*/  IMAD.WIDE.U32 R80, R103, 0x10, R84.reuse ;  /* 0x0000001067507825 */ /* 0x100fe400078e0054 */
[----:B------:R-:W4:Y:S02]  /*05a0*/  LDG.E.128 R76, desc[UR4][R76.64] ;  /* 0x000000044c4c7981 */ /* 0x000f24000c1e1d00 */
[----:B------:R-:W-:Y:S02]  /*05b0*/  IMAD.WIDE.U32 R84, R102, 0x10, R84 ;  /* 0x0000001066547825 */ /* 0x000fe400078e0054 */
[----:B------:R-:W4:Y:S02]  /*05c0*/  LDG.E.128 R80, desc[UR4][R80.64] ;  /* 0x0000000450507981 */ /* 0x000f24000c1e1d00 */
[----:B---3--:R-:W-:-:S02]  /*05d0*/  IMAD.WIDE R120, R107, 0x4, R120 ;  /* 0x000000046b787825 */ /* 0x008fc400078e0278 */
[----:B------:R-:W3:Y:S04]  /*05e0*/  LDG.E.128 R84, desc[UR4][R84.64] ;  /* 0x0000000454547981 */ /* 0x000ee8000c1e1d00 */
[----:B------:R1:W3:Y:S01]  /*05f0*/  LDG.E R108, desc[UR4][R120.64] ;  /* 0x00000004786c7981 */ /* 0x0002e2000c1e1900 */
[----:B------:R-:W-:-:S06]  /*0600*/  IMAD.WIDE.U32 R112, R104, 0x8, R116 ;  /* 0x0000000868707825 */ /* 0x000fcc00078e0074 */
[----:B------:R-:W3:Y:S01]  /*0610*/  LDG.E.64 R112, desc[UR4][R112.64] ;  /* 0x0000000470707981 */ /* 0x000ee2000c1e1b00 */
[----:B------:R-:W-:-:S06]  /*0620*/  IMAD.WIDE.U32 R114, R103, 0x8, R116 ;  /* 0x0000000867727825 */ /* 0x000fcc00078e0074 */
[----:B------:R-:W3:Y:S01]  /*0630*/  LDG.E.64 R114, desc[UR4][R114.64] ;  /* 0x0000000472727981 */ /* 0x000ee2000c1e1b00 */
[----:B------:R-:W-:-:S06]  /*0640*/  IMAD.WIDE.U32 R116, R102, 0x8, R116 ;  /* 0x0000000866747825 */ /* 0x000fcc00078e0074 */
[----:B------:R-:W3:Y:S01]  /*0650*/  LDG.E.64 R116, desc[UR4][R116.64] ;  /* 0x0000000474747981 */ /* 0x000ee2000c1e1b00 */
[----:B0-----:R-:W-:Y:S02]  /*0660*/  ISETP.NE.AND P4, PT, RZ, UR7, PT ;  /* 0x00000007ff007c0c */ /* 0x001fe4000bf85270 */
[----:B------:R-:W-:-:S04]  /*0670*/  ISETP.NE.U32.AND P2, PT, RZ, UR8, PT ;  /* 0x00000008ff007c0c */ /* 0x000fc8000bf45070 */
[----:B------:R-:W-:Y:S01]  /*0680*/  ISETP.NE.AND.EX P2, PT, RZ, UR9, PT, P2 ;  /* 0x00000009ff007c0c */ /* 0x000fe2000bf45320 */
[----:B------:R-:W0:Y:S01]  /*0690*/  S2R R126, SR_CgaCtaId ;  /* 0x00000000007e7919 */ /* 0x000e220000008800 */
[----:B------:R-:W-:-:S13]  /*06a0*/  LOP3.LUT P5, RZ, R94, 0x1f, RZ, 0xc0, !PT ;  /* 0x0000001f5eff7812 */ /* 0x000fda00078ac0ff */
[----:B------:R-:W0:Y:S01]  /*06b0*/  @!P5 S2R R94, SR_TID.X ;  /* 0x00000000005ed919 */ /* 0x000e220000002100 */
[----:B------:R-:W-:Y:S02]  /*06c0*/  PLOP3.LUT P0, PT, PT, PT, PT, 0x80, 0x8 ;  /* 0x000000000008781c */ /* 0x000fe40003f0f070 */
[----:B------:R-:W-:Y:S02]  /*06d0*/  @!P5 PLOP3.LUT P0, PT, P3, PT, PT, 0x80, 0x8 ;  /* 0x000000000008d81c */ /* 0x000fe40001f0f070 */
[----:B------:R-:W-:Y:S02]  /*06e0*/  MOV R163, R118 ;  /* 0x0000007600a37202 */ /* 0x000fe40000000f00 */
[----:B------:R-:W-:Y:S02]  /*06f0*/  SHF.R.U64 R162, R118, 0x10, R119 ;  /* 0x0000001076a27819 */ /* 0x000fe40000001277 */
[----:B------:R-:W-:Y:S02]  /*0700*/  SHF.L.U32 R163, R163, 0x10, RZ ;  /* 0x00000010a3a37819 */ /* 0x000fe400000006ff */
[----:B--2---:R-:W-:-:S02]  /*0710*/  FSEL R0, R0, RZ, !P4 ;  /* 0x000000ff00007208 */ /* 0x004fc40006000000 */
[----:B------:R-:W-:Y:S01]  /*0720*/  MOV R160, R119 ;  /* 0x0000007700a07202 */ /* 0x000fe20000000f00 */
[----:B-----5:R-:W-:Y:S01]  /*0730*/  FMUL.FTZ R147, R28, R163 ;  /* 0x000000a31c937220 */ /* 0x020fe20000410000 */
[----:B------:R-:W-:Y:S02]  /*0740*/  SHF.L.U32 R162, R162, 0x10, RZ ;  /* 0x00000010a2a27819 */ /* 0x000fe400000006ff */
[----:B------:R-:W-:Y:S01]  /*0750*/  SHF.R.U32.HI R158, RZ, 0x10, R119 ;  /* 0x00000010ff9e7819 */ /* 0x000fe20000011677 */
[C---:B----4-:R-:W-:Y:S01]  /*0760*/  FADD.FTZ R123, -R0.reuse, R68 ;  /* 0x00000044007b7221 */ /* 0x050fe20000010100 */
[C---:B------:R-:W-:Y:S01]  /*0770*/  FADD.FTZ R145, -R0.reuse, R69 ;  /* 0x0000004500917221 */ /* 0x040fe20000010100 */
[----:B------:R-:W-:Y:S01]  /*0780*/  FADD.FTZ R141, -R0, R71 ;  /* 0x00000047008d7221 */ /* 0x000fe20000010100 */
[----:B------:R-:W-:Y:S01]  /*0790*/  SHF.R.U64 R142, R110, 0x10, R111 ;  /* 0x000000106e8e7819 */ /* 0x000fe2000000126f */
[C---:B------:R-:W-:Y:S01]  /*07a0*/  FADD.FTZ R131, -R0.reuse, R75 ;  /* 0x0000004b00837221 */ /* 0x040fe20000010100 */
[C---:B------:R-:W-:Y:S01]  /*07b0*/  FADD.FTZ R135, -R0.reuse, R73 ;  /* 0x0000004900877221 */ /* 0x040fe20000010100 */
[----:B------:R-:W-:Y:S01]  /*07c0*/  MOV R149, R111 ;  /* 0x0000006f00957202 */ /* 0x000fe20000000f00 */
[C---:B------:R-:W-:Y:S01]  /*07d0*/  FADD.FTZ R143, -R0.reuse, R70 ;  /* 0x00000046008f7221 */ /* 0x040fe20000010100 */
[----:B-1----:R-:W-:Y:S01]  /*07e0*/  SHF.R.U32.HI R120, RZ, 0x10, R111 ;  /* 0x00000010ff787819 */ /* 0x002fe2000001166f */
[C---:B------:R-:W-:Y:S01]  /*07f0*/  FADD.FTZ R119, -R0.reuse, R79 ;  /* 0x0000004f00777221 */ /* 0x040fe20000010100 */
[C---:B------:R-:W-:Y:S01]  /*0800*/  FADD.FTZ R139, -R0.reuse, R72 ;  /* 0x00000048008b7221 */ /* 0x040fe20000010100 */
[C---:B------:R-:W-:Y:S01]  /*0810*/  FADD.FTZ R133, -R0.reuse, R74 ;  /* 0x0000004a00857221 */ /* 0x040fe20000010100 */
        /* <DEDUP_REMOVED lines=8> */
[C---:B---3--:R-:W-:Y:S01]  /*08a0*/  FADD.FTZ R111, -R0.reuse, R84 ;  /* 0x00000054006f7221 */ /* 0x048fe20000010100 */
[C---:B------:R-:W-:Y:S01]  /*08b0*/  FADD.FTZ R73, -R0.reuse, R85 ;  /* 0x0000005500497221 */ /* 0x040fe20000010100 */
[C---:B------:R-:W-:Y:S01]  /*08c0*/  FADD.FTZ R69, -R0.reuse, R86 ;  /* 0x0000005600457221 */ /* 0x040fe20000010100 */
[----:B------:R-:W-:Y:S01]  /*08d0*/  FADD.FTZ R71, -R0, R87 ;  /* 0x0000005700477221 */ /* 0x000fe20000010100 */
[----:B------:R-:W-:Y:S01]  /*08e0*/  FMUL.FTZ R0, R108, R123 ;  /* 0x0000007b6c007220 */ /* 0x000fe20000410000 */
[----:B------:R-:W-:Y:S01]  /*08f0*/  SHF.L.U32 R160, R160, 0x10, RZ ;  /* 0x00000010a0a07819 */ /* 0x000fe200000006ff */
[----:B------:R-:W-:Y:S01]  /*0900*/  FMUL.FTZ R140, R29, R162 ;  /* 0x000000a21d8c7220 */ /* 0x000fe20000410000 */
[----:B------:R-:W-:Y:S01]  /*0910*/  FADD.FTZ R85, RZ, R147 ;  /* 0x00000093ff557221 */ /* 0x000fe20000010000 */
[----:B------:R-:W-:Y:S01]  /*0920*/  SHF.L.U32 R123, R68, 0x10, RZ ;  /* 0x00000010447b7819 */ /* 0x000fe200000006ff */
[----:B------:R-:W-:Y:S01]  /*0930*/  FMUL.FTZ R145, R108, R145 ;  /* 0x000000916c917220 */ /* 0x000fe20000410000 */
[----:B------:R-:W-:Y:S01]  /*0940*/  SHF.L.U32 R158, R158, 0x10, RZ ;  /* 0x000000109e9e7819 */ /* 0x000fe200000006ff */
[----:B------:R-:W-:Y:S01]  /*0950*/  FFMA.FTZ R68, R0, R147, RZ ;  /* 0x0000009300447223 */ /* 0x000fe200000100ff */
[----:B------:R-:W-:Y:S01]  /*0960*/  FMUL.FTZ R138, R30, R160 ;  /* 0x000000a01e8a7220 */ /* 0x000fe20000410000 */
[----:B------:R-:W-:Y:S01]  /*0970*/  FADD.FTZ R85, R85, R140 ;  /* 0x0000008c55557221 */ /* 0x000fe20000010000 */
[C---:B------:R-:W-:Y:S01]  /*0980*/  FMUL.FTZ R143, R108.reuse, R143 ;  /* 0x0000008f6c8f7220 */ /* 0x040fe20000410000 */
        /* <DEDUP_REMOVED lines=45> */
[C---:B------:R-:W-:Y:S01]  /*0c60*/  FMUL.FTZ R77, R108.reuse, R121 ;  /* 0x000000796c4d7220 */ /* 0x040fe20000410000 */
        /* <DEDUP_REMOVED lines=13> */
[----:B------:R-:W-:Y:S01]  /*0d40*/  SHF.R.U64 R144, R116, 0x10, R117 ;  /* 0x0000001074907819 */ /* 0x000fe20000001275 */
[----:B------:R-:W-:Y:S01]  /*0d50*/  FFMA.FTZ R70, R78, R121, R75 ;  /* 0x000000794e467223 */ /* 0x000fe2000001004b */
[----:B------:R-:W-:Y:S01]  /*0d60*/  MOV R151, R117 ;  /* 0x0000007500977202 */ /* 0x000fe20000000f00 */
[----:B------:R-:W-:Y:S01]  /*0d70*/  FADD.FTZ R68, R83, R80 ;  /* 0x0000005053447221 */ /* 0x000fe20000010000 */
[----:B------:R-:W-:Y:S01]  /*0d80*/  SHF.R.U32.HI R124, RZ, 0x10, R117 ;  /* 0x00000010ff7c7819 */ /* 0x000fe20000011675 */
[----:B------:R-:W-:Y:S01]  /*0d90*/  FMUL.FTZ R117, R41, R150 ;  /* 0x0000009629757220 */ /* 0x000fe20000410000 */
[----:B------:R-:W-:Y:S01]  /*0da0*/  SHF.L.U32 R157, R157, 0x10, RZ ;  /* 0x000000109d9d7819 */ /* 0x000fe200000006ff */
[----:B------:R-:W-:Y:S01]  /*0db0*/  FFMA.FTZ R75, R79, R80, R70 ;  /* 0x000000504f4b7223 */ /* 0x000fe20000010046 */
[----:B------:R-:W-:Y:S01]  /*0dc0*/  MOV R155, R116 ;  /* 0x00000074009b7202 */ /* 0x000fe20000000f00 */
[----:B------:R-:W-:Y:S01]  /*0dd0*/  FADD.FTZ R68, R68, R117 ;  /* 0x0000007544447221 */ /* 0x000fe20000010000 */
[----:B------:R-:W-:Y:S01]  /*0de0*/  SHF.L.U32 R148, R148, 0x10, RZ ;  /* 0x0000001094947819 */ /* 0x000fe200000006ff */
[----:B------:R-:W-:Y:S01]  /*0df0*/  FMUL.FTZ R115, R42, R157 ;  /* 0x0000009d2a737220 */ /* 0x000fe20000410000 */
        /* <DEDUP_REMOVED lines=25> */
[----:B------:R-:W1:Y:S01]  /*0f90*/  @P2 LDC.64 R72, c[0x0][0x438] ;  /* 0x00010e00ff482b82 */ /* 0x000e620000000a00 */
        /* <DEDUP_REMOVED lines=9> */
[----:B------:R-:W0:Y:S01]  /*1030*/  SHFL.DOWN PT, R165, R114, 0x8, 0x1f ;  /* 0x09001f0072a57f89 */ /* 0x000e2200000e0000 */
[----:B--2---:R-:W-:-:S05]  /*1040*/  FADD.FTZ R119, R110, R119 ;  /* 0x000000776e777221 */ /* 0x004fca0000010000 */
[----:B------:R-:W2:Y:S01]  /*1050*/  SHFL.DOWN PT, R110, R119, 0x4, 0x1f ;  /* 0x08801f00776e7f89 */ /* 0x000ea200000e0000 */
[----:B0-----:R-:W-:-:S05]  /*1060*/  FADD.FTZ R165, R114, R165 ;  /* 0x000000a572a57221 */ /* 0x001fca0000010000 */
[----:B------:R-:W0:Y:S01]  /*1070*/  SHFL.DOWN PT, R114, R165, 0x4, 0x1f ;  /* 0x08801f00a5727f89 */ /* 0x000e2200000e0000 */
[----:B---3--:R-:W-:-:S05]  /*1080*/  @P2 IMAD.WIDE.U32 R70, R105, 0x10, R70 ;  /* 0x0000001069462825 */ /* 0x008fca00078e0046 */
[----:B------:R3:W5:Y:S01]  /*1090*/  @P2 LDG.E.128 R64, desc[UR4][R70.64] ;  /* 0x0000000446402981 */ /* 0x000762000c1e1d00 */
[----:B--2---:R-:W-:-:S05]  /*10a0*/  FADD.FTZ R110, R119, R110 ;  /* 0x0000006e776e7221 */ /* 0x004fca0000010000 */
[----:B---3--:R-:W2:Y:S01]  /*10b0*/  SHFL.DOWN PT, R71, R110, 0x2, 0x1f ;  /* 0x08401f006e477f89 */ /* 0x008ea200000e0000 */
[----:B----4-:R-:W-:Y:S02]  /*10c0*/  @P2 IMAD.WIDE.U32 R74, R104, 0x10, R68 ;  /* 0x00000010684a2825 */ /* 0x010fe400078e0044 */
[----:B------:R-:W3:Y:S02]  /*10d0*/  @P2 LDC.64 R68, c[0x0][0x438] ;  /* 0x00010e00ff442b82 */ /* 0x000ee40000000a00 */
[----:B0-----:R-:W-:Y:S01]  /*10e0*/  FADD.FTZ R70, R165, R114 ;  /* 0x00000072a5467221 */ /* 0x001fe20000010000 */
[----:B-1----:R-:W-:Y:S01]  /*10f0*/  @P2 IMAD.WIDE.U32 R72, R106, 0x10, R72 ;  /* 0x000000106a482825 */ /* 0x002fe200078e0048 */
[----:B------:R-:W5:Y:S04]  /*1100*/  @P2 LDG.E.128 R52, desc[UR4][R74.64] ;  /* 0x000000044a342981 */ /* 0x000f68000c1e1d00 */
[----:B------:R0:W5:Y:S01]  /*1110*/  @P2 LDG.E.128 R60, desc[UR4][R72.64] ;  /* 0x00000004483c2981 */ /* 0x000162000c1e1d00 */
[----:B------:R-:W1:Y:S03]  /*1120*/  LDC.64 R164, c[0x0][0x3b0] ;  /* 0x0000ec00ffa47b82 */ /* 0x000e660000000a00 */
[----:B0-----:R-:W0:Y:S01]  /*1130*/  SHFL.DOWN PT, R73, R70, 0x2, 0x1f ;  /* 0x08401f0046497f89 */ /* 0x001e2200000e0000 */
[----:B------:R-:W-:Y:S01]  /*1140*/  MOV R74, 0x400 ;  /* 0x00000400004a7802 */ /* 0x000fe20000000f00 */
[----:B--2---:R-:W-:-:S03]  /*1150*/  FADD.FTZ R114, R110, R71 ;  /* 0x000000476e727221 */ /* 0x004fc60000010000 */
[----:B------:R-:W-:Y:S02]  /*1160*/  LEA R74, R126, R74, 0x18 ;  /* 0x0000004a7e4a7211 */ /* 0x000fe400078ec0ff */
[----:B------:R-:W2:Y:S01]  /*1170*/  SHFL.DOWN PT, R119, R114, 0x1, 0x1f ;  /* 0x08201f0072777f89 */ /* 0x000ea200000e0000 */
[----:B---3--:R-:W-:Y:S01]  /*1180*/  @P2 IMAD.WIDE.U32 R68, R103, 0x10, R68 ;  /* 0x0000001067442825 */ /* 0x008fe200078e0044 */
[----:B------:R-:W-:-:S04]  /*1190*/  IADD3 R156, PT, PT, R74, 0x2820, RZ ;  /* 0x000028204a9c7810 */ /* 0x000fc80007ffe0ff */
[----:B------:R3:W5:Y:S02]  /*11a0*/  @P2 LDG.E.128 R56, desc[UR4][R68.64] ;  /* 0x0000000444382981 */ /* 0x000764000c1e1d00 */
[----:B---3--:R-:W-:Y:S02]  /*11b0*/  @!P5 MOV R68, R156 ;  /* 0x0000009c0044d202 */ /* 0x008fe40000000f00 */
[----:B------:R-:W-:Y:S01]  /*11c0*/  @!P0 IADD3 R68, PT, PT, R74, 0x2800, RZ ;  /* 0x000028004a448810 */ /* 0x000fe20007ffe0ff */
[----:B0-----:R-:W-:Y:S01]  /*11d0*/  FADD.FTZ R110, R70, R73 ;  /* 0x00000049466e7221 */ /* 0x001fe20000010000 */
[----:B-1----:R-:W-:Y:S02]  /*11e0*/  IMAD.WIDE.U32 R72, R105, 0x4, R164 ;  /* 0x0000000469487825 */ /* 0x002fe400078e00a4 */
[----:B------:R-:W-:Y:S02]  /*11f0*/  @!P5 MOV R75, R68 ;  /* 0x00000044004bd202 */ /* 0x000fe40000000f00 */
[----:B------:R-:W-:Y:S01]  /*1200*/  @!P5 SHF.R.U32.HI R68, RZ, 0x2, R94 ;  /* 0x00000002ff44d819 */ /* 0x000fe2000001165e */
[----:B------:R0:W5:Y:S03]  /*1210*/  LDG.E R126, desc[UR4][R72.64] ;  /* 0x00000004487e7981 */ /* 0x000166000c1e1900 */
[----:B------:R-:W-:-:S04]  /*1220*/  @!P5 LOP3.LUT R68, R68, 0x18, RZ, 0xc0, !PT ;  /* 0x000000184444d812 */ /* 0x000fc800078ec0ff */
[----:B------:R-:W-:Y:S01]  /*1230*/  @!P5 IADD3 R75, PT, PT, R68, R75, RZ ;  /* 0x0000004b444bd210 */ /* 0x000fe20007ffe0ff */
[----:B0-----:R-:W-:-:S04]  /*1240*/  IMAD.WIDE.U32 R72, R104, 0x4, R164 ;  /* 0x0000000468487825 */ /* 0x001fc800078e00a4 */
[----:B--2---:R-:W-:Y:S02]  /*1250*/  FADD.FTZ R68, R114, R119 ;  /* 0x0000007772447221 */ /* 0x004fe40000010000 */
[----:B------:R0:W5:Y:S02]  /*1260*/  LDG.E R119, desc[UR4][R72.64] ;  /* 0x0000000448777981 */ /* 0x000164000c1e1900 */
[----:B0-----:R-:W0:Y:S02]  /*1270*/  @P1 LDC.64 R72, c[0x0][0x3e0] ;  /* 0x0000f800ff481b82 */ /* 0x001e240000000a00 */
[----:B0-----:R-:W-:-:S05]  /*1280*/  @P1 IMAD.WIDE R72, R107, 0x2, R72 ;  /* 0x000000026b481825 */ /* 0x001fca00078e0248 */
[----:B------:R-:W2:Y:S01]  /*1290*/  @P1 LDG.E.U16 R154, desc[UR4][R72.64] ;  /* 0x00000004489a1981 */ /* 0x000ea2000c1e1500 */
[----:B------:R-:W-:-:S05]  /*12a0*/  IMAD.WIDE.U32 R70, R106, 0x4, R164 ;  /* 0x000000046a467825 */ /* 0x000fca00078e00a4 */
[----:B------:R0:W5:Y:S04]  /*12b0*/  LDG.E R134, desc[UR4][R70.64] ;  /* 0x0000000446867981 */ /* 0x000168000c1e1900 */
[----:B------:R-:W1:Y:S01]  /*12c0*/  SHFL.DOWN PT, R69, R110, 0x1, 0x1f ;  /* 0x08201f006e457f89 */ /* 0x000e6200000e0000 */
[----:B0-----:R-:W-:-:S05]  /*12d0*/  IMAD.WIDE.U32 R70, R103, 0x4, R164 ;  /* 0x0000000467467825 */ /* 0x001fca00078e00a4 */
[----:B------:R0:W5:Y:S02]  /*12e0*/  LDG.E R114, desc[UR4][R70.64] ;  /* 0x0000000446727981 */ /* 0x000164000c1e1900 */
[----:B0-----:R-:W0:Y:S01]  /*12f0*/  @P2 LDC.64 R70, c[0x0][0x438] ;  /* 0x00010e00ff462b82 */ /* 0x001e220000000a00 */
[----:B------:R-:W-:-:S04]  /*1300*/  IMAD.WIDE.U32 R164, R102, 0x4, R164 ;  /* 0x0000000466a47825 */ /* 0x000fc800078e00a4 */
[----:B-1----:R-:W-:Y:S02]  /*1310*/  FADD.FTZ R69, R110, R69 ;  /* 0x000000456e457221 */ /* 0x002fe40000010000 */
[----:B------:R-:W5:Y:S04]  /*1320*/  LDG.E R110, desc[UR4][R164.64] ;  /* 0x00000004a46e7981 */ /* 0x000f68000c1e1900 */
        /* <DEDUP_REMOVED lines=16> */
[----:B------:R-:W-:Y:S01]  /*1430*/  FADD.FTZ R93, R124, R93 ;  /* 0x0000005d7c5d7221 */ /* 0x000fe20000010000 */
[----:B------:R-:W-:Y:S01]  /*1440*/  FFMA.FTZ R17, R116, R124, R17 ;  /* 0x0000007c74117223 */ /* 0x000fe20000010011 */
        /* <DEDUP_REMOVED lines=56> */
[----:B------:R-:W-:Y:S01]  /*17d0*/  FFMA.FTZ R68, R0, R123, R124 ;  /* 0x0000007b00447223 */ /* 0x000fe2000001007c */
[----:B------:R-:W-:Y:S01]  /*17e0*/  FADD.FTZ R139, R136, -R139 ;  /* 0x8000008b888b7221 */ /* 0x000fe20000010000 */
[----:B------:R-:W-:Y:S01]  /*17f0*/  FMUL.FTZ R145, R108, R145 ;  /* 0x000000916c917220 */ /* 0x000fe20000410000 */
[----:B-----5:R-:W-:Y:S01]  /*1800*/  LOP3.LUT P0, RZ, R134, 0xff00, RZ, 0xc0, !PT ;  /* 0x0000ff0086ff7812 */ /* 0x020fe2000780c0ff */
[----:B------:R-:W-:Y:S01]  /*1810*/  FADD.FTZ R147, R147, -R68 ;  /* 0x8000004493937221 */ /* 0x000fe20000010000 */
[----:B------:R-:W-:Y:S01]  /*1820*/  FMUL.FTZ R139, R108, R139 ;  /* 0x0000008b6c8b7220 */ /* 0x000fe20000410000 */
[-C--:B------:R-:W-:Y:S01]  /*1830*/  FMUL.FTZ R145, R145, R120.reuse ;  /* 0x0000007891917220 */ /* 0x080fe20000410000 */
[----:B------:R-:W-:Y:S01]  /*1840*/  FADD.FTZ R135, R132, -R135 ;  /* 0x8000008784877221 */ /* 0x000fe20000010000 */
[C---:B------:R-:W-:Y:S01]  /*1850*/  FMUL.FTZ R147, R108.reuse, R147 ;  /* 0x000000936c937220 */ /* 0x040fe20000410000 */
[--C-:B------:R-:W-:Y:S01]  /*1860*/  FFMA.FTZ R131, R131, R123, R124.reuse ;  /* 0x0000007b83837223 */ /* 0x100fe2000001007c */
[----:B------:R-:W-:Y:S01]  /*1870*/  FMUL.FTZ R145, R145, UR14 ;  /* 0x0000000e91917c20 */ /* 0x000fe20008410000 */
[-C--:B------:R-:W-:Y:S01]  /*1880*/  FMUL.FTZ R139, R139, R120.reuse ;  /* 0x000000788b8b7220 */ /* 0x080fe20000410000 */
[-C--:B------:R-:W-:Y:S01]  /*1890*/  FMUL.FTZ R147, R147, R120.reuse ;  /* 0x0000007893937220 */ /* 0x080fe20000410000 */
[----:B------:R-:W-:Y:S01]  /*18a0*/  FMUL.FTZ R135, R108, R135 ;  /* 0x000000876c877220 */ /* 0x000fe20000410000 */
[----:B------:R-:W-:Y:S01]  /*18b0*/  FADD.FTZ R131, R128, -R131 ;  /* 0x8000008380837221 */ /* 0x000fe20000010000 */
[----:B------:R-:W-:Y:S01]  /*18c0*/  FSEL R145, R145, RZ, P0 ;  /* 0x000000ff91917208 */ /* 0x000fe20000000000 */
[----:B------:R-:W-:Y:S01]  /*18d0*/  FMUL.FTZ R147, R147, UR14 ;  /* 0x0000000e93937c20 */ /* 0x000fe20008410000 */
[----:B------:R-:W-:Y:S01]  /*18e0*/  LOP3.LUT P0, RZ, R134, 0xff, RZ, 0xc0, !PT ;  /* 0x000000ff86ff7812 */ /* 0x000fe2000780c0ff */
[--C-:B------:R-:W-:Y:S01]  /*18f0*/  FFMA.FTZ R129, R129, R123, R124.reuse ;  /* 0x0000007b81817223 */ /* 0x100fe2000001007c */
[----:B------:R-:W-:Y:S01]  /*1900*/  FMUL.FTZ R139, R139, UR14 ;  /* 0x0000000e8b8b7c20 */ /* 0x000fe20008410000 */
[-C--:B------:R-:W-:Y:S01]  /*1910*/  FMUL.FTZ R135, R135, R120.reuse ;  /* 0x0000007887877220 */ /* 0x080fe20000410000 */
[----:B------:R-:W-:Y:S01]  /*1920*/  FSEL R72, R147, RZ, P0 ;  /* 0x000000ff93487208 */ /* 0x000fe20000000000 */
[----:B------:R-:W-:Y:S01]  /*1930*/  FMUL.FTZ R131, R108, R131 ;  /* 0x000000836c837220 */ /* 0x000fe20000410000 */
        /* <DEDUP_REMOVED lines=16> */
[-CC-:B------:R-:W-:Y:S01]  /*1a40*/  FFMA.FTZ R69, R77, R123.reuse, R124.reuse ;  /* 0x0000007b4d457223 */ /* 0x180fe2000001007c */
[--C-:B------:R-:W-:Y:S01]  /*1a50*/  FFMA.FTZ R79, R79, R123, R124.reuse ;  /* 0x0000007b4f4f7223 */ /* 0x100fe2000001007c */
[----:B------:R-:W-:Y:S01]  /*1a60*/  FSEL R77, R131, RZ, P0 ;  /* 0x000000ff834d7208 */ /* 0x000fe20000000000 */
[----:B------:R-:W-:Y:S01]  /*1a70*/  FMUL.FTZ R129, R129, UR14 ;  /* 0x0000000e81817c20 */ /* 0x000fe20008410000 */
[----:B------:R-:W-:Y:S01]  /*1a80*/  LOP3.LUT P0, RZ, R119, 0xff, RZ, 0xc0, !PT ;  /* 0x000000ff77ff7812 */ /* 0x000fe2000780c0ff */
[-C--:B------:R-:W-:Y:S01]  /*1a90*/  FMUL.FTZ R125, R125, R120.reuse ;  /* 0x000000787d7d7220 */ /* 0x080fe20000410000 */
[----:B------:R-:W-:Y:S01]  /*1aa0*/  FMUL.FTZ R121, R108, R121 ;  /* 0x000000796c797220 */ /* 0x000fe20000410000 */
[----:B------:R-:W-:Y:S01]  /*1ab0*/  FADD.FTZ R79, R80, -R79 ;  /* 0x8000004f504f7221 */ /* 0x000fe20000010000 */
[-CC-:B------:R-:W-:Y:S01]  /*1ac0*/  FFMA.FTZ R118, R118, R123.reuse, R124.reuse ;  /* 0x0000007b76767223 */ /* 0x180fe2000001007c */
[----:B------:R-:W-:Y:S01]  /*1ad0*/  FSEL R75, R129, RZ, P0 ;  /* 0x000000ff814b7208 */ /* 0x000fe20000000000 */
[----:B------:R-:W-:Y:S01]  /*1ae0*/  FMUL.FTZ R125, R125, UR14 ;  /* 0x0000000e7d7d7c20 */ /* 0x000fe20008410000 */
[----:B------:R-:W-:Y:S01]  /*1af0*/  FFMA.FTZ R143, R143, R123, R124 ;  /* 0x0000007b8f8f7223 */ /* 0x000fe2000001007c */
[----:B------:R-:W-:Y:S01]  /*1b00*/  LOP3.LUT P0, RZ, R119, 0xff00, RZ, 0xc0, !PT ;  /* 0x0000ff0077ff7812 */ /* 0x000fe2000780c0ff */
[-C--:B------:R-:W-:Y:S01]  /*1b10*/  FMUL.FTZ R121, R121, R120.reuse ;  /* 0x0000007879797220 */ /* 0x080fe20000410000 */
[----:B------:R-:W-:Y:S01]  /*1b20*/  FMUL.FTZ R79, R108, R79 ;  /* 0x0000004f6c4f7220 */ /* 0x000fe20000410000 */
[----:B------:R-:W-:Y:S01]  /*1b30*/  FADD.FTZ R117, R117, -R118 ;  /* 0x8000007675757221 */ /* 0x000fe20000010000 */
[-CC-:B------:R-:W-:Y:S01]  /*1b40*/  FFMA.FTZ R82, R82, R123.reuse, R124.reuse ;  /* 0x0000007b52527223 */ /* 0x180fe2000001007c */
[----:B------:R-:W-:Y:S01]  /*1b50*/  FADD.FTZ R143, R138, -R143 ;  /* 0x8000008f8a8f7221 */ /* 0x000fe20000010000 */
[----:B------:R-:W-:Y:S01]  /*1b60*/  FSEL R78, R125, RZ, P0 ;  /* 0x000000ff7d4e7208 */ /* 0x000fe20000000000 */
[----:B------:R-:W-:Y:S01]  /*1b70*/  FMUL.FTZ R121, R121, UR14 ;  /* 0x0000000e79797c20 */ /* 0x000fe20008410000 */
[----:B------:R-:W-:Y:S01]  /*1b80*/  FFMA.FTZ R133, R133, R123, R124 ;  /* 0x0000007b85857223 */ /* 0x000fe2000001007c */
[----:B------:R-:W-:Y:S01]  /*1b90*/  ISETP.GE.U32.AND P0, PT, R119, 0x1000000, PT ;  /* 0x010000007700780c */ /* 0x000fe20003f06070 */
[-C--:B------:R-:W-:Y:S01]  /*1ba0*/  FMUL.FTZ R79, R79, R120.reuse ;  /* 0x000000784f4f7220 */ /* 0x080fe20000410000 */
[C---:B------:R-:W-:Y:S01]  /*1bb0*/  FMUL.FTZ R117, R108.reuse, R117 ;  /* 0x000000756c757220 */ /* 0x040fe20000410000 */
[----:B------:R-:W-:Y:S01]  /*1bc0*/  FADD.FTZ R83, R83, -R82 ;  /* 0x8000005253537221 */ /* 0x000fe20000010000 */
[----:B------:R-:W-:Y:S01]  /*1bd0*/  FMUL.FTZ R143, R108, R143 ;  /* 0x0000008f6c8f7220 */ /* 0x000fe20000410000 */
[-CC-:B------:R-:W-:Y:S01]  /*1be0*/  FFMA.FTZ R68, R81, R123.reuse, R124.reuse ;  /* 0x0000007b51447223 */ /* 0x180fe2000001007c */
[--C-:B------:R-:W-:Y:S01]  /*1bf0*/  FFMA.FTZ R87, R87, R123, R124.reuse ;  /* 0x0000007b57577223 */ /* 0x100fe2000001007c */
[----:B------:R-:W-:Y:S01]  /*1c00*/  FADD.FTZ R133, R130, -R133 ;  /* 0x8000008582857221 */ /* 0x000fe20000010000 */
[----:B------:R-:W-:Y:S01]  /*1c10*/  FSEL R81, R121, RZ, P0 ;  /* 0x000000ff79517208 */ /* 0x000fe20000000000 */
[----:B------:R-:W-:Y:S01]  /*1c20*/  FMUL.FTZ R79, R79, UR14 ;  /* 0x0000000e4f4f7c20 */ /* 0x000fe20008410000 */
[----:B------:R-:W-:Y:S01]  /*1c30*/  LOP3.LUT P0, RZ, R114, 0xff, RZ, 0xc0, !PT ;  /* 0x000000ff72ff7812 */ /* 0x000fe2000780c0ff */
[-C--:B------:R-:W-:Y:S01]  /*1c40*/  FMUL.FTZ R117, R117, R120.reuse ;  /* 0x0000007875757220 */ /* 0x080fe20000410000 */
[----:B------:R-:W-:Y:S01]  /*1c50*/  FMUL.FTZ R83, R108, R83 ;  /* 0x000000536c537220 */ /* 0x000fe20000410000 */
[-C--:B------:R-:W-:Y:S01]  /*1c60*/  FMUL.FTZ R143, R143, R120.reuse ;  /* 0x000000788f8f7220 */ /* 0x080fe20000410000 */
[----:B------:R-:W-:Y:S01]  /*1c70*/  FADD.FTZ R87, R112, -R87 ;  /* 0x8000005770577221 */ /* 0x000fe20000010000 */
[----:B------:R-:W-:Y:S01]  /*1c80*/  FMUL.FTZ R133, R108, R133 ;  /* 0x000000856c857220 */ /* 0x000fe20000410000 */
[----:B------:R-:W-:Y:S01]  /*1c90*/  FFMA.FTZ R116, R116, R123, R124 ;  /* 0x0000007b74747223 */ /* 0x000fe2000001007c */
[----:B------:R-:W-:Y:S01]  /*1ca0*/  FADD.FTZ R69, R122, -R69 ;  /* 0x800000457a457221 */ /* 0x000fe20000010000 */
[----:B------:R-:W-:Y:S01]  /*1cb0*/  FSEL R79, R79, RZ, P0 ;  /* 0x000000ff4f4f7208 */ /* 0x000fe20000000000 */
[----:B------:R-:W-:Y:S01]  /*1cc0*/  FMUL.FTZ R117, R117, UR14 ;  /* 0x0000000e75757c20 */ /* 0x000fe20008410000 */
[----:B------:R-:W-:Y:S01]  /*1cd0*/  FMUL.FTZ R137, R108, R137 ;  /* 0x000000896c897220 */ /* 0x000fe20000410000 */
[----:B------:R-:W-:Y:S01]  /*1ce0*/  LOP3.LUT P0, RZ, R114, 0xff00, RZ, 0xc0, !PT ;  /* 0x0000ff0072ff7812 */ /* 0x000fe2000780c0ff */
[-C--:B------:R-:W-:Y:S01]  /*1cf0*/  FMUL.FTZ R83, R83, R120.reuse ;  /* 0x0000007853537220 */ /* 0x080fe20000410000 */
[----:B------:R-:W-:Y:S01]  /*1d00*/  FMUL.FTZ R143, R143, UR14 ;  /* 0x0000000e8f8f7c20 */ /* 0x000fe20008410000 */
[----:B------:R-:W-:Y:S01]  /*1d10*/  FMUL.FTZ R87, R108, R87 ;  /* 0x000000576c577220 */ /* 0x000fe20000410000 */
[----:B------:R-:W-:Y:S01]  /*1d20*/  LOP3.LUT P2, RZ, R134, 0xff0000, RZ, 0xc0, !PT ;  /* 0x00ff000086ff7812 */ /* 0x000fe2000784c0ff */
[-C--:B------:R-:W-:Y:S01]  /*1d30*/  FMUL.FTZ R133, R133, R120.reuse ;  /* 0x0000007885857220 */ /* 0x080fe20000410000 */
[----:B------:R-:W-:Y:S01]  /*1d40*/  FADD.FTZ R115, R115, -R68 ;  /* 0x8000004473737221 */ /* 0x000fe20000010000 */
[----:B------:R-:W-:Y:S01]  /*1d50*/  FADD.FTZ R113, R113, -R116 ;  /* 0x8000007471717221 */ /* 0x000fe20000010000 */
[----:B------:R-:W-:Y:S01]  /*1d60*/  FMUL.FTZ R69, R108, R69 ;  /* 0x000000456c457220 */ /* 0x000fe20000410000 */
[----:B------:R-:W-:Y:S01]  /*1d70*/  FFMA.FTZ R68, R86, R123, R124 ;  /* 0x0000007b56447223 */ /* 0x000fe2000001007c */
[-C--:B------:R-:W-:Y:S01]  /*1d80*/  FMUL.FTZ R137, R137, R120.reuse ;  /* 0x0000007889897220 */ /* 0x080fe20000410000 */
[----:B------:R-:W-:Y:S01]  /*1d90*/  FSEL R117, R117, RZ, P0 ;  /* 0x000000ff75757208 */ /* 0x000fe20000000000 */
[----:B------:R-:W-:Y:S01]  /*1da0*/  FMUL.FTZ R83, R83, UR14 ;  /* 0x0000000e53537c20 */ /* 0x000fe20008410000 */
[----:B------:R-:W-:Y:S01]  /*1db0*/  ISETP.GE.U32.AND P0, PT, R114, 0x1000000, PT ;  /* 0x010000007200780c */ /* 0x000fe20003f06070 */
[-C--:B------:R-:W-:Y:S01]  /*1dc0*/  FMUL.FTZ R87, R87, R120.reuse ;  /* 0x0000007857577220 */ /* 0x080fe20000410000 */
[----:B------:R-:W-:Y:S01]  /*1dd0*/  FSEL R70, R143, RZ, P2 ;  /* 0x000000ff8f467208 */ /* 0x000fe20001000000 */
[----:B------:R-:W-:Y:S01]  /*1de0*/  FMUL.FTZ R133, R133, UR14 ;  /* 0x0000000e85857c20 */ /* 0x000fe20008410000 */
[----:B------:R-:W-:Y:S01]  /*1df0*/  FMUL.FTZ R113, R108, R113 ;  /* 0x000000716c717220 */ /* 0x000fe20000410000 */
[----:B------:R-:W-:Y:S01]  /*1e00*/  LOP3.LUT P2, RZ, R126, 0xff0000, RZ, 0xc0, !PT ;  /* 0x00ff00007eff7812 */ /* 0x000fe2000784c0ff */
[-C--:B------:R-:W-:Y:S01]  /*1e10*/  FMUL.FTZ R69, R69, R120.reuse ;  /* 0x0000007845457220 */ /* 0x080fe20000410000 */
[----:B------:R-:W-:Y:S01]  /*1e20*/  FADD.FTZ R85, R85, -R68 ;  /* 0x8000004455557221 */ /* 0x000fe20000010000 */
[----:B------:R-:W-:Y:S01]  /*1e30*/  FMUL.FTZ R137, R137, UR14 ;  /* 0x0000000e89897c20 */ /* 0x000fe20008410000 */
[----:B------:R-:W-:Y:S01]  /*1e40*/  FFMA.FTZ R111, R111, R123, R124 ;  /* 0x0000007b6f6f7223 */ /* 0x000fe2000001007c */
[----:B------:R-:W-:Y:S01]  /*1e50*/  ISETP.GE.U32.AND P4, PT, R134, 0x1000000, PT ;  /* 0x010000008600780c */ /* 0x000fe20003f86070 */
[----:B------:R-:W-:Y:S01]  /*1e60*/  FMUL.FTZ R87, R87, UR14 ;  /* 0x0000000e57577c20 */ /* 0x000fe20008410000 */
[----:B------:R-:W-:Y:S01]  /*1e70*/  FSEL R83, R83, RZ, P0 ;  /* 0x000000ff53537208 */ /* 0x000fe20000000000 */
[-C--:B------:R-:W-:Y:S01]  /*1e80*/  FMUL.FTZ R113, R113, R120.reuse ;  /* 0x0000007871717220 */ /* 0x080fe20000410000 */
[----:B------:R-:W-:Y:S01]  /*1e90*/  LOP3.LUT P0, RZ, R110, 0xff0000, RZ, 0xc0, !PT ;  /* 0x00ff00006eff7812 */ /* 0x000fe2000780c0ff */
[----:B------:R-:W-:Y:S01]  /*1ea0*/  FMUL.FTZ R69, R69, UR14 ;  /* 0x0000000e45457c20 */ /* 0x000fe20008410000 */
[----:B------:R-:W-:Y:S01]  /*1eb0*/  FSEL R76, R133, RZ, P2 ;  /* 0x000000ff854c7208 */ /* 0x000fe20001000000 */
[C---:B------:R-:W-:Y:S01]  /*1ec0*/  FMUL.FTZ R115, R108.reuse, R115 ;  /* 0x000000736c737220 */ /* 0x040fe20000410000 */
[----:B------:R-:W-:Y:S01]  /*1ed0*/  FMUL.FTZ R85, R108, R85 ;  /* 0x000000556c557220 */ /* 0x000fe20000410000 */
[----:B------:R-:W-:Y:S01]  /*1ee0*/  LOP3.LUT P2, RZ, R119, 0xff0000, RZ, 0xc0, !PT ;  /* 0x00ff000077ff7812 */ /* 0x000fe2000784c0ff */
[----:B------:R-:W-:Y:S01]  /*1ef0*/  FADD.FTZ R111, R84, -R111 ;  /* 0x8000006f546f7221 */ /* 0x000fe20000010000 */
[----:B------:R-:W-:Y:S01]  /*1f00*/  FSEL R71, R137, RZ, P4 ;  /* 0x000000ff89477208 */ /* 0x000fe20002000000 */
[----:B------:R-:W-:Y:S01]  /*1f10*/  FMUL.FTZ R113, R113, UR14 ;  /* 0x0000000e71717c20 */ /* 0x000fe20008410000 */
[----:B------:R-:W-:Y:S01]  /*1f20*/  FSEL R87, R87, RZ, P0 ;  /* 0x000000ff57577208 */ /* 0x000fe20000000000 */
[-C--:B------:R-:W-:Y:S01]  /*1f30*/  FMUL.FTZ R115, R115, R120.reuse ;  /* 0x0000007873737220 */ /* 0x080fe20000410000 */
[----:B------:R-:W-:Y:S01]  /*1f40*/  ISETP.GE.U32.AND P0, PT, R110, 0x1000000, PT ;  /* 0x010000006e00780c */ /* 0x000fe20003f06070 */
[-C--:B------:R-:W-:Y:S01]  /*1f50*/  FMUL.FTZ R85, R85, R120.reuse ;  /* 0x0000007855557220 */ /* 0x080fe20000410000 */
[----:B------:R-:W-:Y:S01]  /*1f60*/  FSEL R69, R69, RZ, P2 ;  /* 0x000000ff45457208 */ /* 0x000fe20001000000 */
[----:B------:R-:W-:Y:S01]  /*1f70*/  FMUL.FTZ R111, R108, R111 ;  /* 0x0000006f6c6f7220 */ /* 0x000fe20000410000 */
[----:B------:R-:W-:Y:S01]  /*1f80*/  F2F.BF16.F32 R70, R70 ;  /* 0x0000004600467304 */ /* 0x000fe20000202000 */
[----:B------:R-:W-:Y:S01]  /*1f90*/  FMUL.FTZ R115, R115, UR14 ;  /* 0x0000000e73737c20 */ /* 0x000fe20008410000 */
[----:B------:R-:W-:Y:S01]  /*1fa0*/  FSEL R113, R113, RZ, P0 ;  /* 0x000000ff71717208 */ /* 0x000fe20000000000 */
[----:B------:R-:W-:Y:S01]  /*1fb0*/  FMUL.FTZ R85, R85, UR14 ;  /* 0x0000000e55557c20 */ /* 0x000fe20008410000 */
[----:B------:R-:W-:Y:S01]  /*1fc0*/  LOP3.LUT P2, RZ, R114, 0xff0000, RZ, 0xc0, !PT ;  /* 0x00ff000072ff7812 */ /* 0x000fe2000784c0ff */
[----:B------:R-:W-:Y:S01]  /*1fd0*/  FMUL.FTZ R111, R111, R120 ;  /* 0x000000786f6f7220 */ /* 0x000fe20000410000 */
[----:B------:R-:W-:-:S02]  /*1fe0*/  LOP3.LUT P0, RZ, R110, 0xff00, RZ, 0xc0, !PT ;  /* 0x0000ff006eff7812 */ /* 0x000fc4000780c0ff */
[----:B------:R-:W-:Y:S01]  /*1ff0*/  F2F.BF16.F32 R71, R71 ;  /* 0x0000004700477304 */ /* 0x000fe20000202000 */
[----:B------:R-:W-:Y:S01]  /*2000*/  FSEL R115, R115, RZ, P2 ;  /* 0x000000ff73737208 */ /* 0x000fe20001000000 */
[----:B------:R-:W-:Y:S01]  /*2010*/  FMUL.FTZ R111, R111, UR14 ;  /* 0x0000000e6f6f7c20 */ /* 0x000fe20008410000 */
[----:B------:R-:W-:Y:S02]  /*2020*/  FSEL R85, R85, RZ, P0 ;  /* 0x000000ff55557208 */ /* 0x000fe40000000000 */
[----:B------:R-:W-:-:S03]  /*2030*/  LOP3.LUT P0, RZ, R110, 0xff, RZ, 0xc0, !PT ;  /* 0x000000ff6eff7812 */ /* 0x000fc6000780c0ff */
[----:B------:R-:W-:Y:S01]  /*2040*/  F2F.BF16.F32 R0, R145 ;  /* 0x0000009100007304 */ /* 0x000fe20000202000 */
[----:B------:R-:W-:-:S07]  /*2050*/  FSEL R111, R111, RZ, P0 ;  /* 0x000000ff6f6f7208 */ /* 0x000fce0000000000 */
[----:B------:R0:W-:Y:S08]  /*2060*/  F2F.BF16.F32 R80, R69 ;  /* 0x0000004500507304 */ /* 0x0001f00000202000 */
[----:B------:R-:W-:Y:S01]  /*2070*/  F2F.BF16.F32 R76, R76 ;  /* 0x0000004c004c7304 */ /* 0x000fe20000202000 */
[----:B0-----:R-:W0:Y:S07]  /*2080*/  LDC.64 R68, c[0x0][0x468] ;  /* 0x00011a00ff447b82 */ /* 0x001e2e0000000a00 */
[----:B------:R-:W1:Y:S08]  /*2090*/  F2F.BF16.F32 R77, R77 ;  /* 0x0000004d004d7304 */ /* 0x000e700000202000 */
[----:B------:R-:W2:Y:S01]  /*20a0*/  F2F.BF16.F32 R73, R73 ;  /* 0x0000004900497304 */ /* 0x000ea20000202000 */
[----:B-1----:R-:W-:-:S07]  /*20b0*/  PRMT R119, R76, 0x5410, R77 ;  /* 0x000054104c777816 */ /* 0x002fce000000004d */
[----:B------:R-:W1:Y:S01]  /*20c0*/  F2F.BF16.F32 R81, R81 ;  /* 0x0000005100517304 */ /* 0x000e620000202000 */
[----:B--2---:R-:W-:-:S07]  /*20d0*/  IMAD.WIDE.U32 R76, R73, 0x10000, RZ ;  /* 0x00010000494c7825 */ /* 0x004fce00078e00ff */
[----:B------:R-:W2:Y:S01]  /*20e0*/  F2F.BF16.F32 R78, R78 ;  /* 0x0000004e004e7304 */ /* 0x000ea20000202000 */
[----:B------:R-:W-:-:S07]  /*20f0*/  LOP3.LUT R73, R119, R77, RZ, 0xfc, !PT ;  /* 0x0000004d77497212 */ /* 0x000fce00078efcff */
[----:B------:R1:W-:Y:S08]  /*2100*/  F2F.BF16.F32 R82, R117 ;  /* 0x0000007500527304 */ /* 0x0003f00000202000 */
[----:B------:R-:W-:Y:S01]  /*2110*/  F2F.BF16.F32 R72, R72 ;  /* 0x0000004800487304 */ /* 0x000fe20000202000 */
[----:B-1----:R-:W-:Y:S01]  /*2120*/  PRMT R117, R80, 0x5410, R81 ;  /* 0x0000541050757816 */ /* 0x002fe20000000051 */
[----:B--2---:R-:W-:-:S05]  /*2130*/  IMAD.WIDE.U32 R80, R78, 0x10000, RZ ;  /* 0x000100004e507825 */ /* 0x004fca00078e00ff */
[----:B------:R-:W-:Y:S01]  /*2140*/  LOP3.LUT R77, R117, R81, RZ, 0xfc, !PT ;  /* 0x00000051754d7212 */ /* 0x000fe200078efcff */
[----:B------:R-:W-:Y:S08]  /*2150*/  F2F.BF16.F32 R74, R74 ;  /* 0x0000004a004a7304 */ /* 0x000ff00000202000 */
[----:B------:R-:W-:Y:S08]  /*2160*/  F2F.BF16.F32 R87, R87 ;  /* 0x0000005700577304 */ /* 0x000ff00000202000 */
[----:B------:R-:W1:Y:S08]  /*2170*/  F2F.BF16.F32 R84, R113 ;  /* 0x0000007100547304 */ /* 0x000e700000202000 */
[----:B------:R-:W-:Y:S01]  /*2180*/  F2F.BF16.F32 R75, R75 ;  /* 0x0000004b004b7304 */ /* 0x000fe20000202000 */
[----:B-1----:R-:W-:-:S07]  /*2190*/  PRMT R87, R87, 0x5410, R84 ;  /* 0x0000541057577816 */ /* 0x002fce0000000054 */
[----:B------:R-:W-:Y:S08]  /*21a0*/  F2F.BF16.F32 R115, R115 ;  /* 0x0000007300737304 */ /* 0x000ff00000202000 */
[----:B------:R1:W2:Y:S08]  /*21b0*/  F2F.BF16.F32 R86, R83 ;  /* 0x0000005300567304 */ /* 0x0002b00000202000 */
[----:B------:R-:W3:Y:S01]  /*21c0*/  F2F.BF16.F32 R85, R85 ;  /* 0x0000005500557304 */ /* 0x000ee20000202000 */
[----:B-1----:R-:W-:Y:S01]  /*21d0*/  PRMT R83, R70, 0x5410, R71 ;  /* 0x0000541046537816 */ /* 0x002fe20000000047 */
[----:B------:R-:W-:-:S05]  /*21e0*/  IMAD.WIDE.U32 R70, R0, 0x10000, RZ ;  /* 0x0001000000467825 */ /* 0x000fca00078e00ff */
[----:B------:R-:W-:Y:S01]  /*21f0*/  LOP3.LUT R71, R83, R71, RZ, 0xfc, !PT ;  /* 0x0000004753477212 */ /* 0x000fe200078efcff */
[----:B------:R-:W1:Y:S01]  /*2200*/  F2F.BF16.F32 R79, R79 ;  /* 0x0000004f004f7304 */ /* 0x000e620000202000 */
[----:B------:R-:W-:Y:S01]  /*2210*/  IMAD.WIDE.U32 R82, R82, 0x10000, RZ ;  /* 0x0001000052527825 */ /* 0x000fe200078e00ff */
[----:B------:R-:W-:Y:S02]  /*2220*/  LOP3.LUT R70, R70, R72, RZ, 0xfc, !PT ;  /* 0x0000004846467212 */ /* 0x000fe400078efcff */
[----:B------:R-:W-:Y:S02]  /*2230*/  LOP3.LUT R72, R76, R74, RZ, 0xfc, !PT ;  /* 0x0000004a4c487212 */ /* 0x000fe400078efcff */
[----:B--2---:R-:W-:Y:S01]  /*2240*/  PRMT R115, R115, 0x5410, R86 ;  /* 0x0000541073737816 */ /* 0x004fe20000000056 */
[----:B---3--:R-:W-:Y:S01]  /*2250*/  IMAD.WIDE.U32 R84, R85, 0x10000, RZ ;  /* 0x0001000055547825 */ /* 0x008fe200078e00ff */
[----:B------:R-:W2:Y:S01]  /*2260*/  F2F.BF16.F32 R111, R111 ;  /* 0x0000006f006f7304 */ /* 0x000ea20000202000 */
[----:B------:R-:W-:-:S02]  /*2270*/  LOP3.LUT R76, R80, R75, RZ, 0xfc, !PT ;  /* 0x0000004b504c7212 */ /* 0x000fc400078efcff */
[--C-:B0-----:R-:W-:Y:S01]  /*2280*/  IMAD.WIDE.U32 R74, R106, 0x8, R68.reuse ;  /* 0x000000086a4a7825 */ /* 0x101fe200078e0044 */
[----:B------:R-:W-:Y:S02]  /*2290*/  LOP3.LUT R83, R115, R83, RZ, 0xfc, !PT ;  /* 0x0000005373537212 */ /* 0x000fe400078efcff */
[----:B------:R-:W-:Y:S01]  /*22a0*/  LOP3.LUT R85, R87, R85, RZ, 0xfc, !PT ;  /* 0x0000005557557212 */ /* 0x000fe200078efcff */
[--C-:B------:R-:W-:Y:S01]  /*22b0*/  IMAD.WIDE.U32 R80, R103, 0x8, R68.reuse ;  /* 0x0000000867507825 */ /* 0x100fe200078e0044 */
[----:B-1----:R-:W-:Y:S01]  /*22c0*/  LOP3.LUT R82, R82, R79, RZ, 0xfc, !PT ;  /* 0x0000004f52527212 */ /* 0x002fe200078efcff */
[----:B------:R0:W-:Y:S02]  /*22d0*/  STG.E.64 desc[UR4][R74.64], R70 ;  /* 0x000000464a007986 */ /* 0x0001e4000c101b04 */
[----:B------:R-:W-:-:S04]  /*22e0*/  IMAD.WIDE.U32 R78, R105, 0x8, R68 ;  /* 0x00000008694e7825 */ /* 0x000fc800078e0044 */
[--C-:B------:R-:W-:Y:S01]  /*22f0*/  IMAD.WIDE.U32 R104, R104, 0x8, R68.reuse ;  /* 0x0000000868687825 */ /* 0x100fe200078e0044 */
[----:B--2---:R-:W-:Y:S01]  /*2300*/  LOP3.LUT R84, R84, R111, RZ, 0xfc, !PT ;  /* 0x0000006f54547212 */ /* 0x004fe200078efcff */
[----:B------:R0:W-:Y:S02]  /*2310*/  STG.E.64 desc[UR4][R78.64], R72 ;  /* 0x000000484e007986 */ /* 0x0001e4000c101b04 */
[----:B------:R-:W-:Y:S02]  /*2320*/  IMAD.WIDE.U32 R68, R102, 0x8, R68 ;  /* 0x0000000866447825 */ /* 0x000fe400078e0044 */
[----:B------:R0:W-:Y:S04]  /*2330*/  STG.E.64 desc[UR4][R104.64], R76 ;  /* 0x0000004c68007986 */ /* 0x0001e8000c101b04 */
[----:B------:R0:W-:Y:S04]  /*2340*/  STG.E.64 desc[UR4][R80.64], R82 ;  /* 0x0000005250007986 */ /* 0x0001e8000c101b04 */
[----:B------:R0:W-:Y:S01]  /*2350*/  STG.E.64 desc[UR4][R68.64], R84 ;  /* 0x0000005444007986 */ /* 0x0001e2000c101b04 */
[----:B------:R-:W-:Y:S05]  /*2360*/  BRA `(.L_x_5069) ;  /* 0x0000002400607947 */ /* 0x000fea0003800000 */
.L_x_5068:
        /* <DEDUP_REMOVED lines=38> */
[--C-:B------:R-:W-:Y:S01]  /*25d0*/  FFMA.FTZ R111, R111, R123, R124.reuse ;  /* 0x0000007b6f6f7223 */ /* 0x100fe2000001007c */
[----:B------:R-:W-:Y:S02]  /*25e0*/  F2F.BF16.F32 R0, R0 ;  /* 0x0000000000007304 */ /* 0x000fe40000202000 */
        /* <DEDUP_REMOVED lines=13> */
[----:B------:R-:W-:Y:S01]  /*26c0*/  F2F.BF16.F32 R134, R134 ;  /* 0x0000008600867304 */ /* 0x000fe20000202000 */
[C---:B------:R-:W-:Y:S01]  /*26d0*/  FMUL.FTZ R76, R108.reuse, R135 ;  /* 0x000000876c4c7220 */ /* 0x040fe20000410000 */
[----:B------:R-:W-:Y:S01]  /*26e0*/  FMUL.FTZ R84, R108, R111 ;  /* 0x0000006f6c547220 */ /* 0x000fe20000410000 */
        /* <DEDUP_REMOVED lines=34> */
[----:B------:R-:W-:Y:S01]  /*2910*/  FMUL.FTZ R121, R78, R120 ;  /* 0x000000784e797220 */ /* 0x000fe20000410000 */
[----:B------:R-:W-:Y:S01]  /*2920*/  FMUL.FTZ R119, R119, UR14 ;  /* 0x0000000e77777c20 */ /* 0x000fe20008410000 */
[----:B------:R0:W-:Y:S01]  /*2930*/  F2F.BF16.F32 R129, R122 ;  /* 0x0000007a00817304 */ /* 0x0001e20000202000 */
[----:B------:R-:W-:Y:S01]  /*2940*/  FMUL.FTZ R81, R108, R135 ;  /* 0x000000876c517220 */ /* 0x000fe20000410000 */
[----:B------:R-:W-:-:S02]  /*2950*/  FMUL.FTZ R121, R121, UR14 ;  /* 0x0000000e79797c20 */ /* 0x000fc40008410000 */
[----:B------:R-:W-:Y:S01]  /*2960*/  FSEL R117, R119, RZ, P0 ;  /* 0x000000ff77757208 */ /* 0x000fe20000000000 */
[----:B------:R-:W-:Y:S01]  /*2970*/  FADD.FTZ R119, R115, -R130 ;  /* 0x8000008273777221 */ /* 0x000fe20000010000 */
[-C--:B------:R-:W-:Y:S01]  /*2980*/  FFMA.FTZ R130, R82, R123.reuse, R124 ;  /* 0x0000007b52827223 */ /* 0x080fe2000001007c */
[----:B------:R-:W-:Y:S01]  /*2990*/  FSEL R121, R121, RZ, P2 ;  /* 0x000000ff79797208 */ /* 0x000fe20001000000 */
[-C--:B------:R-:W-:Y:S01]  /*29a0*/  FMUL.FTZ R115, R81, R120.reuse ;  /* 0x0000007851737220 */ /* 0x080fe20000410000 */
[-C--:B0-----:R-:W-:Y:S01]  /*29b0*/  FMUL.FTZ R122, R80, R120.reuse ;  /* 0x00000078507a7220 */ /* 0x081fe20000410000 */
[----:B------:R-:W-:Y:S01]  /*29c0*/  FADD.FTZ R83, R83, -R130 ;  /* 0x8000008253537221 */ /* 0x000fe20000010000 */
[----:B------:R-:W-:Y:S01]  /*29d0*/  FFMA.FTZ R130, R116, R123, R124 ;  /* 0x0000007b74827223 */ /* 0x000fe2000001007c */
[----:B------:R-:W-:Y:S01]  /*29e0*/  LOP3.LUT P0, RZ, R114, 0xff, RZ, 0xc0, !PT ;  /* 0x000000ff72ff7812 */ /* 0x000fe2000780c0ff */
[----:B------:R-:W-:Y:S01]  /*29f0*/  FMUL.FTZ R122, R122, UR14 ;  /* 0x0000000e7a7a7c20 */ /* 0x000fe20008410000 */
[----:B------:R-:W-:Y:S01]  /*2a00*/  FMUL.FTZ R83, R108, R83 ;  /* 0x000000536c537220 */ /* 0x000fe20000410000 */
[----:B------:R-:W-:Y:S01]  /*2a10*/  FADD.FTZ R137, R113, -R130 ;  /* 0x8000008271897221 */ /* 0x000fe20000010000 */
[----:B------:R0:W-:Y:S01]  /*2a20*/  F2F.BF16.F32 R118, R121 ;  /* 0x0000007900767304 */ /* 0x0001e20000202000 */
[----:B------:R-:W-:Y:S01]  /*2a30*/  FMUL.FTZ R115, R115, UR14 ;  /* 0x0000000e73737c20 */ /* 0x000fe20008410000 */
[----:B------:R-:W-:Y:S01]  /*2a40*/  FSEL R122, R122, RZ, P0 ;  /* 0x000000ff7a7a7208 */ /* 0x000fe20000000000 */
[-C--:B------:R-:W-:Y:S01]  /*2a50*/  FMUL.FTZ R113, R83, R120.reuse ;  /* 0x0000007853717220 */ /* 0x080fe20000410000 */
[----:B------:R-:W-:Y:S01]  /*2a60*/  LOP3.LUT P0, RZ, R114, 0xff00, RZ, 0xc0, !PT ;  /* 0x0000ff0072ff7812 */ /* 0x000fe2000780c0ff */
[----:B------:R-:W-:Y:S01]  /*2a70*/  FMUL.FTZ R82, R108, R119 ;  /* 0x000000776c527220 */ /* 0x000fe20000410000 */
[----:B------:R-:W-:Y:S01]  /*2a80*/  LOP3.LUT P2, RZ, R114, 0xff0000, RZ, 0xc0, !PT ;  /* 0x00ff000072ff7812 */ /* 0x000fe2000784c0ff */
[----:B------:R-:W-:Y:S01]  /*2a90*/  FMUL.FTZ R113, R113, UR14 ;  /* 0x0000000e71717c20 */ /* 0x000fe20008410000 */
[----:B------:R-:W-:Y:S01]  /*2aa0*/  FSEL R115, R115, RZ, P0 ;  /* 0x000000ff73737208 */ /* 0x000fe20000000000 */
[--C-:B0-----:R-:W-:Y:S01]  /*2ab0*/  FFMA.FTZ R121, R87, R123, R124.reuse ;  /* 0x0000007b57797223 */ /* 0x101fe2000001007c */
[----:B------:R-:W-:Y:S01]  /*2ac0*/  FMUL.FTZ R87, R108, R137 ;  /* 0x000000896c577220 */ /* 0x000fe20000410000 */
[----:B------:R-:W-:Y:S01]  /*2ad0*/  ISETP.GE.U32.AND P0, PT, R114, 0x1000000, PT ;  /* 0x010000007200780c */ /* 0x000fe20003f06070 */
[----:B------:R0:W-:Y:S01]  /*2ae0*/  F2F.BF16.F32 R116, R115 ;  /* 0x0000007300747304 */ /* 0x0001e20000202000 */
[----:B------:R-:W-:Y:S01]  /*2af0*/  FADD.FTZ R121, R112, -R121 ;  /* 0x8000007970797221 */ /* 0x000fe20000010000 */
[----:B------:R-:W-:Y:S01]  /*2b00*/  FFMA.FTZ R112, R86, R123, R124 ;  /* 0x0000007b56707223 */ /* 0x000fe2000001007c */
[-C--:B------:R-:W-:Y:S01]  /*2b10*/  FMUL.FTZ R114, R87, R120.reuse ;  /* 0x0000007857727220 */ /* 0x080fe20000410000 */
[----:B------:R-:W-:Y:S01]  /*2b20*/  FSEL R113, R113, RZ, P0 ;  /* 0x000000ff71717208 */ /* 0x000fe20000000000 */
[----:B------:R-:W-:Y:S01]  /*2b30*/  FMUL.FTZ R86, R108, R121 ;  /* 0x000000796c567220 */ /* 0x000fe20000410000 */
[----:B------:R-:W-:Y:S01]  /*2b40*/  FADD.FTZ R85, R85, -R112 ;  /* 0x8000007055557221 */ /* 0x000fe20000010000 */
[----:B------:R-:W-:Y:S01]  /*2b50*/  FMUL.FTZ R114, R114, UR14 ;  /* 0x0000000e72727c20 */ /* 0x000fe20008410000 */
[----:B------:R-:W-:Y:S01]  /*2b60*/  ISETP.GE.U32.AND P0, PT, R110, 0x1000000, PT ;  /* 0x010000006e00780c */ /* 0x000fe20003f06070 */
[-C--:B------:R-:W-:Y:S01]  /*2b70*/  FMUL.FTZ R112, R86, R120.reuse ;  /* 0x0000007856707220 */ /* 0x080fe20000410000 */
[----:B------:R-:W-:Y:S01]  /*2b80*/  FMUL.FTZ R85, R108, R85 ;  /* 0x000000556c557220 */ /* 0x000fe20000410000 */
[-C--:B------:R-:W-:Y:S01]  /*2b90*/  FMUL.FTZ R119, R82, R120.reuse ;  /* 0x0000007852777220 */ /* 0x080fe20000410000 */
[----:B0-----:R-:W-:Y:S01]  /*2ba0*/  FSEL R115, R114, RZ, P0 ;  /* 0x000000ff72737208 */ /* 0x001fe20000000000 */
[----:B------:R-:W-:Y:S01]  /*2bb0*/  FMUL.FTZ R114, R112, UR14 ;  /* 0x0000000e70727c20 */ /* 0x000fe20008410000 */
[-C--:B------:R-:W-:Y:S01]  /*2bc0*/  FMUL.FTZ R112, R85, R120.reuse ;  /* 0x0000007855707220 */ /* 0x080fe20000410000 */
[----:B------:R-:W-:Y:S01]  /*2bd0*/  LOP3.LUT P0, RZ, R110, 0xff0000, RZ, 0xc0, !PT ;  /* 0x00ff00006eff7812 */ /* 0x000fe2000780c0ff */
[----:B------:R-:W-:Y:S01]  /*2be0*/  FMUL.FTZ R119, R119, UR14 ;  /* 0x0000000e77777c20 */ /* 0x000fe20008410000 */
[----:B------:R-:W0:Y:S01]  /*2bf0*/  F2F.BF16.F32 R133, R133 ;  /* 0x0000008500857304 */ /* 0x000e220000202000 */
[----:B------:R-:W-:Y:S01]  /*2c00*/  FMUL.FTZ R108, R112, UR14 ;  /* 0x0000000e706c7c20 */ /* 0x000fe20008410000 */
[----:B------:R-:W-:Y:S01]  /*2c10*/  FSEL R114, R114, RZ, P0 ;  /* 0x000000ff72727208 */ /* 0x000fe20000000000 */
[----:B------:R-:W-:Y:S01]  /*2c20*/  FMUL.FTZ R120, R84, R120 ;  /* 0x0000007854787220 */ /* 0x000fe20000410000 */
[----:B------:R-:W-:-:S02]  /*2c30*/  LOP3.LUT P0, RZ, R110, 0xff00, RZ, 0xc0, !PT ;  /* 0x0000ff006eff7812 */ /* 0x000fc4000780c0ff */
[----:B------:R-:W-:Y:S01]  /*2c40*/  FSEL R119, R119, RZ, P2 ;  /* 0x000000ff77777208 */ /* 0x000fe20001000000 */
[----:B------:R-:W-:Y:S01]  /*2c50*/  FMUL.FTZ R120, R120, UR14 ;  /* 0x0000000e78787c20 */ /* 0x000fe20008410000 */
[----:B------:R1:W-:Y:S01]  /*2c60*/  F2F.BF16.F32 R130, R113 ;  /* 0x0000007100827304 */ /* 0x0003e20000202000 */
[----:B------:R-:W-:Y:S02]  /*2c70*/  FSEL R121, R108, RZ, P0 ;  /* 0x000000ff6c797208 */ /* 0x000fe40000000000 */
[----:B------:R-:W-:Y:S02]  /*2c80*/  LOP3.LUT P0, RZ, R110, 0xff, RZ, 0xc0, !PT ;  /* 0x000000ff6eff7812 */ /* 0x000fe4000780c0ff */
[----:B0-----:R-:W-:-:S03]  /*2c90*/  PRMT R133, R134, 0x5410, R133 ;  /* 0x0000541086857816 */ /* 0x001fc60000000085 */
[----:B------:R0:W-:Y:S01]  /*2ca0*/  F2F.BF16.F32 R135, R122 ;  /* 0x0000007a00877304 */ /* 0x0001e20000202000 */
[----:B-1----:R-:W1:Y:S01]  /*2cb0*/  LDC.64 R112, c[0x0][0x478] ;  /* 0x00011e00ff707b82 */ /* 0x002e620000000a00 */
[----:B------:R-:W-:-:S06]  /*2cc0*/  FSEL R108, R120, RZ, P0 ;  /* 0x000000ff786c7208 */ /* 0x000fcc0000000000 */
[----:B------:R-:W-:Y:S01]  /*2cd0*/  F2F.BF16.F32 R141, R141 ;  /* 0x0000008d008d7304 */ /* 0x000fe20000202000 */
[----:B0-----:R-:W0:Y:S07]  /*2ce0*/  LDC.64 R122, c[0x0][0x468] ;  /* 0x00011a00ff7a7b82 */ /* 0x001e2e0000000a00 */
[----:B------:R-:W2:Y:S08]  /*2cf0*/  F2F.BF16.F32 R128, R128 ;  /* 0x0000008000807304 */ /* 0x000eb00000202000 */
[----:B------:R-:W3:Y:S01]  /*2d00*/  F2F.BF16.F32 R117, R117 ;  /* 0x0000007500757304 */ /* 0x000ee20000202000 */
[----:B--2---:R-:W-:-:S07]  /*2d10*/  IMAD.WIDE.U32 R110, R128, 0x10000, RZ ;  /* 0x00010000806e7825 */ /* 0x004fce00078e00ff */
[----:B------:R-:W2:Y:S01]  /*2d20*/  F2F.BF16.F32 R119, R119 ;  /* 0x0000007700777304 */ /* 0x000ea20000202000 */
[----:B---3--:R-:W-:-:S07]  /*2d30*/  PRMT R137, R118, 0x5410, R117 ;  /* 0x0000541076897816 */ /* 0x008fce0000000075 */
[----:B------:R-:W-:Y:S01]  /*2d40*/  F2F.BF16.F32 R126, R126 ;  /* 0x0000007e007e7304 */ /* 0x000fe20000202000 */
[----:B------:R-:W-:-:S03]  /*2d50*/  IMAD.WIDE.U32 R116, R116, 0x10000, RZ ;  /* 0x0001000074747825 */ /* 0x000fc600078e00ff */
[----:B------:R-:W-:Y:S01]  /*2d60*/  LOP3.LUT R116, R116, R135, RZ, 0xfc, !PT ;  /* 0x0000008774747212 */ /* 0x000fe200078efcff */
[----:B0-----:R-:W-:-:S03]  /*2d70*/  IMAD.WIDE.U32 R134, R105, 0x8, R122 ;  /* 0x0000000869867825 */ /* 0x001fc600078e007a */
[----:B------:R-:W0:Y:S01]  /*2d80*/  F2F.BF16.F32 R127, R127 ;  /* 0x0000007f007f7304 */ /* 0x000e220000202000 */
[----:B--2---:R-:W-:-:S04]  /*2d90*/  PRMT R139, R119, 0x5410, R130 ;  /* 0x00005410778b7816 */ /* 0x004fc80000000082 */
[----:B------:R-:W-:-:S03]  /*2da0*/  LOP3.LUT R117, R139, R117, RZ, 0xfc, !PT ;  /* 0x000000758b757212 */ /* 0x000fc600078efcff */
[----:B------:R-:W-:Y:S01]  /*2db0*/  F2F.BF16.F32 R125, R125 ;  /* 0x0000007d007d7304 */ /* 0x000fe20000202000 */
[----:B0-----:R-:W-:-:S07]  /*2dc0*/  PRMT R127, R126, 0x5410, R127 ;  /* 0x000054107e7f7816 */ /* 0x001fce000000007f */
[----:B------:R-:W0:Y:S01]  /*2dd0*/  F2F.BF16.F32 R124, R121 ;  /* 0x00000079007c7304 */ /* 0x000e220000202000 */
[----:B------:R-:W-:Y:S01]  /*2de0*/  LOP3.LUT R111, R127, R111, RZ, 0xfc, !PT ;  /* 0x0000006f7f6f7212 */ /* 0x000fe200078efcff */
[----:B-1----:R-:W-:-:S06]  /*2df0*/  IMAD.WIDE.U32 R126, R103, 0x10, R112 ;  /* 0x00000010677e7825 */ /* 0x002fcc00078e0070 */
[----:B------:R-:W-:Y:S01]  /*2e00*/  F2F.BF16.F32 R145, R115 ;  /* 0x0000007300917304 */ /* 0x000fe20000202000 */
[----:B0-----:R-:W-:-:S07]  /*2e10*/  IMAD.WIDE.U32 R118, R124, 0x10000, RZ ;  /* 0x000100007c767825 */ /* 0x001fce00078e00ff */
[----:B------:R0:W1:Y:S08]  /*2e20*/  F2F.BF16.F32 R132, R114 ;  /* 0x0000007200847304 */ /* 0x0000700000202000 */
[----:B------:R-:W2:Y:S01]  /*2e30*/  F2F.BF16.F32 R131, R131 ;  /* 0x0000008300837304 */ /* 0x000ea20000202000 */
[----:B0-----:R-:W-:-:S05]  /*2e40*/  IMAD.WIDE.U32 R114, R0, 0x10000, RZ ;  /* 0x0001000000727825 */ /* 0x001fca00078e00ff */
[----:B------:R-:W-:Y:S02]  /*2e50*/  LOP3.LUT R121, R133, R115, RZ, 0xfc, !PT ;  /* 0x0000007385797212 */ /* 0x000fe400078efcff */
[----:B------:R-:W-:Y:S01]  /*2e60*/  LOP3.LUT R120, R114, R141, RZ, 0xfc, !PT ;  /* 0x0000008d72787212 */ /* 0x000fe200078efcff */
[----:B------:R-:W0:Y:S01]  /*2e70*/  F2F.BF16.F32 R143, R108 ;  /* 0x0000006c008f7304 */ /* 0x000e220000202000 */
[----:B------:R-:W-:Y:S01]  /*2e80*/  IMAD.WIDE.U32 R114, R129, 0x10000, RZ ;  /* 0x0001000081727825 */ /* 0x000fe200078e00ff */
[----:B-1----:R-:W-:-:S03]  /*2e90*/  PRMT R145, R132, 0x5410, R145 ;  /* 0x0000541084917816 */ /* 0x002fc60000000091 */
[----:B------:R-:W-:Y:S01]  /*2ea0*/  IMAD.WIDE.U32 R132, R106, 0x8, R122 ;  /* 0x000000086a847825 */ /* 0x000fe200078e007a */
[----:B------:R-:W-:Y:S02]  /*2eb0*/  LOP3.LUT R114, R114, R125, RZ, 0xfc, !PT ;  /* 0x0000007d72727212 */ /* 0x000fe400078efcff */
[----:B--2---:R-:W-:Y:S01]  /*2ec0*/  LOP3.LUT R110, R110, R131, RZ, 0xfc, !PT ;  /* 0x000000836e6e7212 */ /* 0x004fe200078efcff */
[--C-:B------:R-:W-:Y:S01]  /*2ed0*/  IMAD.WIDE.U32 R124, R106, 0x10, R112.reuse ;  /* 0x000000106a7c7825 */ /* 0x100fe200078e0070 */
[----:B------:R-:W-:Y:S02]  /*2ee0*/  LOP3.LUT R115, R137, R115, RZ, 0xfc, !PT ;  /* 0x0000007389737212 */ /* 0x000fe400078efcff */
[----:B------:R-:W-:Y:S01]  /*2ef0*/  LOP3.LUT R119, R145, R119, RZ, 0xfc, !PT ;  /* 0x0000007791777212 */ /* 0x000fe200078efcff */
[----:B------:R-:W-:Y:S01]  /*2f00*/  IMAD.WIDE.U32 R130, R105, 0x10, R112 ;  /* 0x0000001069827825 */ /* 0x000fe200078e0070 */
[----:B------:R1:W-:Y:S01]  /*2f10*/  STG.E.128 desc[UR4][R124.64], R68 ;  /* 0x000000447c007986 */ /* 0x0003e2000c101d04 */
[----:B0-----:R-:W-:-:S02]  /*2f20*/  LOP3.LUT R118, R118, R143, RZ, 0xfc, !PT ;  /* 0x0000008f76767212 */ /* 0x001fc400078efcff */
[C---:B------:R-:W-:Y:S01]  /*2f30*/  IMAD.WIDE.U32 R128, R104.reuse, 0x10, R112 ;  /* 0x0000001068807825 */ /* 0x040fe200078e0070 */
[----:B------:R1:W-:Y:S03]  /*2f40*/  STG.E.64 desc[UR4][R132.64], R120 ;  /* 0x0000007884007986 */ /* 0x0003e6000c101b04 */
[--C-:B------:R-:W-:Y:S01]  /*2f50*/  IMAD.WIDE.U32 R104, R104, 0x8, R122.reuse ;  /* 0x0000000868687825 */ /* 0x100fe200078e007a */
        /* <DEDUP_REMOVED lines=12> */
.L_x_5067:
        /* <DEDUP_REMOVED lines=13> */
[----:B------:R-:W-:Y:S01]  /*30f0*/  FADD.FTZ R73, R136, -R139 ;  /* 0x8000008b88497221 */ /* 0x000fe20000010000 */
[----:B------:R-:W-:Y:S01]  /*3100*/  FFMA.FTZ R135, R135, R123, R124 ;  /* 0x0000007b87877223 */ /* 0x000fe2000001007c */
[-C--:B------:R-:W-:Y:S01]  /*3110*/  FMUL.FTZ R69, R69, R120.reuse ;  /* 0x0000007845457220 */ /* 0x080fe20000410000 */
[----:B------:R-:W-:Y:S01]  /*3120*/  FADD.FTZ R71, R138, -R143 ;  /* 0x8000008f8a477221 */ /* 0x000fe20000010000 */
[----:B------:R-:W-:Y:S01]  /*3130*/  FFMA.FTZ R73, R108, R73, R64 ;  /* 0x000000496c497223 */ /* 0x000fe20000010040 */
[----:B------:R-:W-:Y:S01]  /*3140*/  FADD.FTZ R75, R132, -R135 ;  /* 0x80000087844b7221 */ /* 0x000fe20000010000 */
[----:B------:R-:W-:Y:S01]  /*3150*/  FMUL.FTZ R69, R69, UR14 ;  /* 0x0000000e45457c20 */ /* 0x000fe20008410000 */
[C---:B------:R-:W-:Y:S01]  /*3160*/  FFMA.FTZ R71, R108.reuse, R71, R62 ;  /* 0x000000476c477223 */ /* 0x040fe2000001003e */
[-C--:B------:R-:W-:Y:S01]  /*3170*/  FMUL.FTZ R73, R73, R120.reuse ;  /* 0x0000007849497220 */ /* 0x080fe20000410000 */
[C---:B------:R-:W-:Y:S01]  /*3180*/  FFMA.FTZ R75, R108.reuse, R75, R65 ;  /* 0x0000004b6c4b7223 */ /* 0x040fe20000010041 */
[----:B------:R-:W-:Y:S01]  /*3190*/  FFMA.FTZ R135, R131, R123, R124 ;  /* 0x0000007b83877223 */ /* 0x000fe2000001007c */
[----:B------:R-:W-:Y:S01]  /*31a0*/  FSEL R68, R69, RZ, P0 ;  /* 0x000000ff45447208 */ /* 0x000fe20000000000 */
[----:B------:R-:W-:Y:S01]  /*31b0*/  FFMA.FTZ R69, R108, R137, R63 ;  /* 0x000000896c457223 */ /* 0x000fe2000001003f */
[----:B------:R-:W-:Y:S01]  /*31c0*/  LOP3.LUT P0, RZ, R134, 0xff, RZ, 0xc0, !PT ;  /* 0x000000ff86ff7812 */ /* 0x000fe2000780c0ff */
[-C--:B------:R-:W-:Y:S01]  /*31d0*/  FMUL.FTZ R71, R71, R120.reuse ;  /* 0x0000007847477220 */ /* 0x080fe20000410000 */
[----:B------:R0:W-:Y:S01]  /*31e0*/  F2F.BF16.F32 R0, R68 ;  /* 0x0000004400007304 */ /* 0x0001e20000202000 */
[-C--:B------:R-:W-:Y:S01]  /*31f0*/  FMUL.FTZ R72, R69, R120.reuse ;  /* 0x0000007845487220 */ /* 0x080fe20000410000 */
[----:B------:R-:W-:Y:S01]  /*3200*/  FFMA.FTZ R69, R108, R147, R60 ;  /* 0x000000936c457223 */ /* 0x000fe2000001003c */
[-C--:B------:R-:W-:Y:S01]  /*3210*/  FMUL.FTZ R75, R75, R120.reuse ;  /* 0x000000784b4b7220 */ /* 0x080fe20000410000 */
[----:B------:R-:W-:Y:S01]  /*3220*/  FADD.FTZ R135, R128, -R135 ;  /* 0x8000008780877221 */ /* 0x000fe20000010000 */
[----:B------:R-:W-:Y:S01]  /*3230*/  FMUL.FTZ R71, R71, UR14 ;  /* 0x0000000e47477c20 */ /* 0x000fe20008410000 */
[-C--:B------:R-:W-:Y:S01]  /*3240*/  FMUL.FTZ R69, R69, R120.reuse ;  /* 0x0000007845457220 */ /* 0x080fe20000410000 */
[----:B------:R-:W-:Y:S01]  /*3250*/  LOP3.LUT P2, RZ, R134, 0xff0000, RZ, 0xc0, !PT ;  /* 0x00ff000086ff7812 */ /* 0x000fe2000784c0ff */
[----:B------:R-:W-:Y:S01]  /*3260*/  FMUL.FTZ R72, R72, UR14 ;  /* 0x0000000e48487c20 */ /* 0x000fe20008410000 */
[----:B0-----:R-:W-:Y:S01]  /*3270*/  FMUL.FTZ R68, R73, UR14 ;  /* 0x0000000e49447c20 */ /* 0x001fe20008410000 */
[----:B------:R-:W-:Y:S01]  /*3280*/  FMUL.FTZ R69, R69, UR14 ;  /* 0x0000000e45457c20 */ /* 0x000fe20008410000 */
[----:B------:R-:W-:Y:S01]  /*3290*/  FMUL.FTZ R75, R75, UR14 ;  /* 0x0000000e4b4b7c20 */ /* 0x000fe20008410000 */
[----:B------:R-:W-:Y:S01]  /*32a0*/  ISETP.GE.U32.AND P4, PT, R134, 0x1000000, PT ;  /* 0x010000008600780c */ /* 0x000fe20003f86070 */
[-CC-:B------:R-:W-:Y:S01]  /*32b0*/  FFMA.FTZ R129, R129, R123.reuse, R124.reuse ;  /* 0x0000007b81817223 */ /* 0x180fe2000001007c */
[----:B------:R-:W-:Y:S01]  /*32c0*/  FSEL R70, R71, RZ, P2 ;  /* 0x000000ff47467208 */ /* 0x000fe20001000000 */
[-CC-:B------:R-:W-:Y:S01]  /*32d0*/  FFMA.FTZ R78, R78, R123.reuse, R124.reuse ;  /* 0x0000007b4e4e7223 */ /* 0x180fe2000001007c */
[----:B------:R-:W-:Y:S01]  /*32e0*/  FSEL R69, R69, RZ, P0 ;  /* 0x000000ff45457208 */ /* 0x000fe20000000000 */
[-C--:B------:R-:W-:Y:S01]  /*32f0*/  FFMA.FTZ R79, R79, R123.reuse, R124 ;  /* 0x0000007b4f4f7223 */ /* 0x080fe2000001007c */
[----:B------:R-:W-:Y:S01]  /*3300*/  LOP3.LUT P0, RZ, R126, 0xff, RZ, 0xc0, !PT ;  /* 0x000000ff7eff7812 */ /* 0x000fe2000780c0ff */
[----:B------:R-:W-:Y:S01]  /*3310*/  FADD.FTZ R121, R121, -R78 ;  /* 0x8000004e79797221 */ /* 0x000fe20000010000 */
[----:B------:R0:W-:Y:S01]  /*3320*/  F2F.BF16.F32 R73, R69 ;  /* 0x0000004500497304 */ /* 0x0001e20000202000 */
[----:B------:R-:W-:Y:S01]  /*3330*/  FSEL R71, R72, RZ, P4 ;  /* 0x000000ff48477208 */ /* 0x000fe20002000000 */
[----:B------:R-:W-:Y:S01]  /*3340*/  FADD.FTZ R79, R80, -R79 ;  /* 0x8000004f504f7221 */ /* 0x000fe20000010000 */
[----:B------:R-:W-:Y:S01]  /*3350*/  FSEL R68, R68, RZ, P0 ;  /* 0x000000ff44447208 */ /* 0x000fe20000000000 */
[----:B------:R-:W-:Y:S01]  /*3360*/  FFMA.FTZ R118, R118, R123, R124 ;  /* 0x0000007b76767223 */ /* 0x000fe2000001007c */
[----:B------:R-:W-:Y:S01]  /*3370*/  LOP3.LUT P0, RZ, R126, 0xff00, RZ, 0xc0, !PT ;  /* 0x0000ff007eff7812 */ /* 0x000fe2000780c0ff */
[----:B------:R-:W-:Y:S01]  /*3380*/  FFMA.FTZ R79, R108, R79, R56 ;  /* 0x0000004f6c4f7223 */ /* 0x000fe20000010038 */
        /* <DEDUP_REMOVED lines=8> */
[C---:B------:R-:W-:Y:S01]  /*3410*/  FFMA.FTZ R75, R108.reuse, R75, R52 ;  /* 0x0000004b6c4b7223 */ /* 0x040fe20000010034 */
[-C--:B------:R-:W-:Y:S01]  /*3420*/  FMUL.FTZ R79, R79, R120.reuse ;  /* 0x000000784f4f7220 */ /* 0x080fe20000410000 */
[-CC-:B-1----:R-:W-:Y:S01]  /*3430*/  FFMA.FTZ R68, R127, R123.reuse, R124.reuse ;  /* 0x0000007b7f447223 */ /* 0x182fe2000001007c */
[----:B------:R-:W-:Y:S01]  /*3440*/  FMUL.FTZ R69, R69, UR14 ;  /* 0x0000000e45457c20 */ /* 0x000fe20008410000 */
[-C--:B------:R-:W-:Y:S01]  /*3450*/  FMUL.FTZ R75, R75, R120.reuse ;  /* 0x000000784b4b7220 */ /* 0x080fe20000410000 */
[----:B------:R-:W-:Y:S01]  /*3460*/  FFMA.FTZ R127, R77, R123, R124 ;  /* 0x0000007b4d7f7223 */ /* 0x000fe2000001007c */
[----:B------:R-:W-:Y:S01]  /*3470*/  FADD.FTZ R125, R125, -R68 ;  /* 0x800000447d7d7221 */ /* 0x000fe20000010000 */
[C---:B------:R-:W-:Y:S01]  /*3480*/  FFMA.FTZ R117, R108.reuse, R117, R57 ;  /* 0x000000756c757223 */ /* 0x040fe20000010039 */
[----:B------:R-:W-:Y:S01]  /*3490*/  FSEL R69, R69, RZ, P0 ;  /* 0x000000ff45457208 */ /* 0x000fe20000000000 */
[----:B------:R-:W-:Y:S01]  /*34a0*/  FMUL.FTZ R75, R75, UR14 ;  /* 0x0000000e4b4b7c20 */ /* 0x000fe20008410000 */
[C---:B------:R-:W-:Y:S01]  /*34b0*/  FFMA.FTZ R125, R108.reuse, R125, R53 ;  /* 0x0000007d6c7d7223 */ /* 0x040fe20000010035 */
[----:B------:R-:W-:Y:S01]  /*34c0*/  LOP3.LUT P0, RZ, R119, 0xff, RZ, 0xc0, !PT ;  /* 0x000000ff77ff7812 */ /* 0x000fe2000780c0ff */
[----:B------:R0:W-:Y:S01]  /*34d0*/  F2F.BF16.F32 R77, R69 ;  /* 0x00000045004d7304 */ /* 0x0001e20000202000 */
[----:B------:R-:W-:Y:S01]  /*34e0*/  FADD.FTZ R82, R83, -R82 ;  /* 0x8000005253527221 */ /* 0x000fe20000010000 */
[-C--:B------:R-:W-:Y:S01]  /*34f0*/  FMUL.FTZ R125, R125, R120.reuse ;  /* 0x000000787d7d7220 */ /* 0x080fe20000410000 */
[----:B------:R-:W-:Y:S01]  /*3500*/  FSEL R75, R75, RZ, P0 ;  /* 0x000000ff4b4b7208 */ /* 0x000fe20000000000 */
[-CC-:B------:R-:W-:Y:S01]  /*3510*/  FFMA.FTZ R87, R87, R123.reuse, R124.reuse ;  /* 0x0000007b57577223 */ /* 0x180fe2000001007c */
[----:B------:R-:W-:Y:S01]  /*3520*/  LOP3.LUT P0, RZ, R119, 0xff00, RZ, 0xc0, !PT ;  /* 0x0000ff0077ff7812 */ /* 0x000fe2000780c0ff */
[----:B------:R-:W-:Y:S01]  /*3530*/  FMUL.FTZ R125, R125, UR14 ;  /* 0x0000000e7d7d7c20 */ /* 0x000fe20008410000 */
[--C-:B------:R-:W-:Y:S01]  /*3540*/  FFMA.FTZ R68, R81, R123, R124.reuse ;  /* 0x0000007b51447223 */ /* 0x100fe2000001007c */
[----:B------:R-:W-:Y:S01]  /*3550*/  FMUL.FTZ R79, R79, UR14 ;  /* 0x0000000e4f4f7c20 */ /* 0x000fe20008410000 */
[----:B0-----:R-:W-:Y:S01]  /*3560*/  FFMA.FTZ R69, R108, R121, R55 ;  /* 0x000000796c457223 */ /* 0x001fe20000010037 */
[-C--:B------:R-:W-:Y:S01]  /*3570*/  FMUL.FTZ R117, R117, R120.reuse ;  /* 0x0000007875757220 */ /* 0x080fe20000410000 */
[----:B------:R-:W-:Y:S01]  /*3580*/  FSEL R78, R125, RZ, P0 ;  /* 0x000000ff7d4e7208 */ /* 0x000fe20000000000 */
[----:B------:R-:W-:Y:S01]  /*3590*/  FADD.FTZ R83, R112, -R87 ;  /* 0x8000005770537221 */ /* 0x000fe20000010000 */
[-C--:B------:R-:W-:Y:S01]  /*35a0*/  FMUL.FTZ R69, R69, R120.reuse ;  /* 0x0000007845457220 */ /* 0x080fe20000410000 */
[----:B------:R-:W-:Y:S01]  /*35b0*/  ISETP.GE.U32.AND P0, PT, R119, 0x1000000, PT ;  /* 0x010000007700780c */ /* 0x000fe20003f06070 */
[----:B------:R-:W-:Y:S01]  /*35c0*/  FFMA.FTZ R133, R133, R123, R124 ;  /* 0x0000007b85857223 */ /* 0x000fe2000001007c */
[----:B------:R-:W-:Y:S01]  /*35d0*/  FMUL.FTZ R117, R117, UR14 ;  /* 0x0000000e75757c20 */ /* 0x000fe20008410000 */
[----:B------:R-:W-:Y:S01]  /*35e0*/  FMUL.FTZ R69, R69, UR14 ;  /* 0x0000000e45457c20 */ /* 0x000fe20008410000 */
[----:B------:R-:W-:Y:S01]  /*35f0*/  FFMA.FTZ R83, R108, R83, R50 ;  /* 0x000000536c537223 */ /* 0x000fe20000010032 */
[----:B------:R-:W-:Y:S01]  /*3600*/  FADD.FTZ R133, R130, -R133 ;  /* 0x8000008582857221 */ /* 0x000fe20000010000 */
[----:B------:R-:W-:Y:S01]  /*3610*/  FFMA.FTZ R116, R116, R123, R124 ;  /* 0x0000007b74747223 */ /* 0x000fe2000001007c */
[----:B------:R-:W-:Y:S01]  /*3620*/  FADD.FTZ R115, R115, -R68 ;  /* 0x8000004473737221 */ /* 0x000fe20000010000 */
[----:B------:R-:W-:Y:S01]  /*3630*/  FSEL R69, R69, RZ, P0 ;  /* 0x000000ff45457208 */ /* 0x000fe20000000000 */
[-C--:B------:R-:W-:Y:S01]  /*3640*/  FMUL.FTZ R83, R83, R120.reuse ;  /* 0x0000007853537220 */ /* 0x080fe20000410000 */
[----:B------:R-:W-:Y:S01]  /*3650*/  LOP3.LUT P0, RZ, R114, 0xff, RZ, 0xc0, !PT ;  /* 0x000000ff72ff7812 */ /* 0x000fe2000780c0ff */
[----:B------:R-:W-:Y:S01]  /*3660*/  FFMA.FTZ R131, R108, R133, R66 ;  /* 0x000000856c837223 */ /* 0x000fe20000010042 */
[----:B------:R0:W-:Y:S01]  /*3670*/  F2F.BF16.F32 R81, R69 ;  /* 0x0000004500517304 */ /* 0x0001e20000202000 */
[----:B------:R-:W-:Y:S01]  /*3680*/  FADD.FTZ R87, R113, -R116 ;  /* 0x8000007471577221 */ /* 0x000fe20000010000 */
[----:B------:R-:W-:Y:S01]  /*3690*/  FSEL R79, R79, RZ, P0 ;  /* 0x000000ff4f4f7208 */ /* 0x000fe20000000000 */
[----:B------:R-:W-:Y:S01]  /*36a0*/  FADD.FTZ R127, R122, -R127 ;  /* 0x8000007f7a7f7221 */ /* 0x000fe20000010000 */
[----:B------:R-:W-:Y:S01]  /*36b0*/  LOP3.LUT P0, RZ, R114, 0xff00, RZ, 0xc0, !PT ;  /* 0x0000ff0072ff7812 */ /* 0x000fe2000780c0ff */
[----:B------:R-:W-:Y:S01]  /*36c0*/  FFMA.FTZ R68, R86, R123, R124 ;  /* 0x0000007b56447223 */ /* 0x000fe2000001007c */
[----:B------:R-:W-:Y:S01]  /*36d0*/  FMUL.FTZ R83, R83, UR14 ;  /* 0x0000000e53537c20 */ /* 0x000fe20008410000 */
[----:B------:R-:W-:Y:S01]  /*36e0*/  FMUL.FTZ R131, R131, R120 ;  /* 0x0000007883837220 */ /* 0x000fe20000410000 */
[----:B------:R-:W-:Y:S01]  /*36f0*/  FSEL R117, R117, RZ, P0 ;  /* 0x000000ff75757208 */ /* 0x000fe20000000000 */
[----:B0-----:R-:W-:Y:S01]  /*3700*/  FFMA.FTZ R69, R108, R82, R59 ;  /* 0x000000526c457223 */ /* 0x001fe2000001003b */
[----:B------:R-:W-:Y:S01]  /*3710*/  ISETP.GE.U32.AND P0, PT, R114, 0x1000000, PT ;  /* 0x010000007200780c */ /* 0x000fe20003f06070 */
[C---:B------:R-:W-:Y:S01]  /*3720*/  FFMA.FTZ R87, R108.reuse, R87, R51 ;  /* 0x000000576c577223 */ /* 0x040fe20000010033 */
[----:B------:R-:W-:Y:S01]  /*3730*/  FFMA.FTZ R127, R108, R127, R54 ;  /* 0x0000007f6c7f7223 */ /* 0x000fe20000010036 */
[-C--:B------:R-:W-:Y:S01]  /*3740*/  FMUL.FTZ R69, R69, R120.reuse ;  /* 0x0000007845457220 */ /* 0x080fe20000410000 */
[----:B------:R-:W-:Y:S01]  /*3750*/  FADD.FTZ R85, R85, -R68 ;  /* 0x8000004455557221 */ /* 0x000fe20000010000 */
[----:B------:R-:W-:Y:S01]  /*3760*/  FFMA.FTZ R111, R111, R123, R124 ;  /* 0x0000007b6f6f7223 */ /* 0x000fe2000001007c */
[----:B------:R-:W-:Y:S01]  /*3770*/  FMUL.FTZ R131, R131, UR14 ;  /* 0x0000000e83837c20 */ /* 0x000fe20008410000 */
[----:B------:R-:W-:Y:S01]  /*3780*/  FMUL.FTZ R69, R69, UR14 ;  /* 0x0000000e45457c20 */ /* 0x000fe20008410000 */
[-C--:B------:R-:W-:Y:S01]  /*3790*/  FMUL.FTZ R87, R87, R120.reuse ;  /* 0x0000007857577220 */ /* 0x080fe20000410000 */
[----:B------:R-:W-:Y:S01]  /*37a0*/  LOP3.LUT P2, RZ, R126, 0xff0000, RZ, 0xc0, !PT ;  /* 0x00ff00007eff7812 */ /* 0x000fe2000784c0ff */
[-C--:B------:R-:W-:Y:S01]  /*37b0*/  FMUL.FTZ R127, R127, R120.reuse ;  /* 0x000000787f7f7220 */ /* 0x080fe20000410000 */
[----:B------:R-:W-:Y:S01]  /*37c0*/  FFMA.FTZ R115, R108, R115, R58 ;  /* 0x000000736c737223 */ /* 0x000fe2000001003a */
[----:B------:R-:W-:Y:S01]  /*37d0*/  FSEL R69, R69, RZ, P0 ;  /* 0x000000ff45457208 */ /* 0x000fe20000000000 */
[----:B------:R-:W-:Y:S01]  /*37e0*/  FADD.FTZ R113, R84, -R111 ;  /* 0x8000006f54717221 */ /* 0x000fe20000010000 */
[----:B------:R-:W-:Y:S01]  /*37f0*/  LOP3.LUT P0, RZ, R110, 0xff0000, RZ, 0xc0, !PT ;  /* 0x00ff00006eff7812 */ /* 0x000fe2000780c0ff */
[----:B------:R-:W-:Y:S01]  /*3800*/  FMUL.FTZ R87, R87, UR14 ;  /* 0x0000000e57577c20 */ /* 0x000fe20008410000 */
[----:B------:R-:W-:Y:S01]  /*3810*/  FSEL R76, R131, RZ, P2 ;  /* 0x000000ff834c7208 */ /* 0x000fe20001000000 */
[----:B------:R-:W-:Y:S01]  /*3820*/  FMUL.FTZ R127, R127, UR14 ;  /* 0x0000000e7f7f7c20 */ /* 0x000fe20008410000 */
[----:B------:R-:W-:Y:S01]  /*3830*/  FSEL R68, R83, RZ, P0 ;  /* 0x000000ff53447208 */ /* 0x000fe20000000000 */
[----:B------:R-:W-:Y:S01]  /*3840*/  FFMA.FTZ R83, R108, R85, R49 ;  /* 0x000000556c537223 */ /* 0x000fe20000010031 */
[----:B------:R0:W-:Y:S01]  /*3850*/  F2F.BF16.F32 R86, R69 ;  /* 0x0000004500567304 */ /* 0x0001e20000202000 */
[----:B------:R-:W-:Y:S01]  /*3860*/  ISETP.GE.U32.AND P0, PT, R110, 0x1000000, PT ;  /* 0x010000006e00780c */ /* 0x000fe20003f06070 */
[-C--:B------:R-:W-:Y:S01]  /*3870*/  FMUL.FTZ R115, R115, R120.reuse ;  /* 0x0000007873737220 */ /* 0x080fe20000410000 */
[----:B------:R-:W-:Y:S01]  /*3880*/  FMUL.FTZ R83, R83, R120 ;  /* 0x0000007853537220 */ /* 0x000fe20000410000 */
[----:B------:R-:W-:-:S02]  /*3890*/  LOP3.LUT P2, RZ, R119, 0xff0000, RZ, 0xc0, !PT ;  /* 0x00ff000077ff7812 */ /* 0x000fc4000784c0ff */
[----:B------:R-:W-:Y:S01]  /*38a0*/  FSEL R111, R87, RZ, P0 ;  /* 0x000000ff576f7208 */ /* 0x000fe20000000000 */
[----:B------:R-:W-:Y:S01]  /*38b0*/  FMUL.FTZ R83, R83, UR14 ;  /* 0x0000000e53537c20 */ /* 0x000fe20008410000 */
[----:B------:R-:W-:Y:S01]  /*38c0*/  FSEL R80, R127, RZ, P2 ;  /* 0x000000ff7f507208 */ /* 0x000fe20001000000 */
[----:B0-----:R-:W-:Y:S01]  /*38d0*/  FFMA.FTZ R69, R108, R113, R48 ;  /* 0x000000716c457223 */ /* 0x001fe20000010030 */
[----:B------:R-:W-:Y:S01]  /*38e0*/  FMUL.FTZ R115, R115, UR14 ;  /* 0x0000000e73737c20 */ /* 0x000fe20008410000 */
[----:B------:R-:W-:Y:S01]  /*38f0*/  LOP3.LUT P0, RZ, R110, 0xff00, RZ, 0xc0, !PT ;  /* 0x0000ff006eff7812 */ /* 0x000fe2000780c0ff */
[----:B------:R0:W-:Y:S01]  /*3900*/  F2F.BF16.F32 R85, R68 ;  /* 0x0000004400557304 */ /* 0x0001e20000202000 */
[----:B------:R-:W-:Y:S01]  /*3910*/  FMUL.FTZ R69, R69, R120 ;  /* 0x0000007845457220 */ /* 0x000fe20000410000 */
[----:B------:R-:W-:Y:S02]  /*3920*/  LOP3.LUT P2, RZ, R114, 0xff0000, RZ, 0xc0, !PT ;  /* 0x00ff000072ff7812 */ /* 0x000fe4000784c0ff */
[----:B------:R-:W-:Y:S01]  /*3930*/  FSEL R84, R83, RZ, P0 ;  /* 0x000000ff53547208 */ /* 0x000fe20000000000 */
[----:B------:R-:W-:Y:S01]  /*3940*/  FMUL.FTZ R83, R69, UR14 ;  /* 0x0000000e45537c20 */ /* 0x000fe20008410000 */
[----:B------:R-:W-:-:S02]  /*3950*/  FSEL R115, R115, RZ, P2 ;  /* 0x000000ff73737208 */ /* 0x000fc40001000000 */
[----:B------:R-:W-:Y:S01]  /*3960*/  F2F.BF16.F32 R70, R70 ;  /* 0x0000004600467304 */ /* 0x000fe20000202000 */
[----:B0-----:R-:W0:Y:S01]  /*3970*/  LDC.64 R68, c[0x0][0x468] ;  /* 0x00011a00ff447b82 */ /* 0x001e220000000a00 */
[----:B------:R-:W-:-:S04]  /*3980*/  LOP3.LUT P0, RZ, R110, 0xff, RZ, 0xc0, !PT ;  /* 0x000000ff6eff7812 */ /* 0x000fc8000780c0ff */
[----:B------:R-:W-:Y:S02]  /*3990*/  FSEL R87, R83, RZ, P0 ;  /* 0x000000ff53577208 */ /* 0x000fe40000000000 */
[----:B------:R-:W1:Y:S08]  /*39a0*/  F2F.BF16.F32 R71, R71 ;  /* 0x0000004700477304 */ /* 0x000e700000202000 */
[----:B------:R-:W-:Y:S01]  /*39b0*/  F2F.BF16.F32 R76, R76 ;  /* 0x0000004c004c7304 */ /* 0x000fe20000202000 */
[----:B-1----:R-:W-:-:S07]  /*39c0*/  PRMT R119, R70, 0x5410, R71 ;  /* 0x0000541046777816 */ /* 0x002fce0000000047 */
[----:B------:R-:W-:Y:S01]  /*39d0*/  F2F.BF16.F32 R74, R74 ;  /* 0x0000004a004a7304 */ /* 0x000fe20000202000 */
[----:B------:R-:W-:-:S03]  /*39e0*/  IMAD.WIDE.U32 R70, R0, 0x10000, RZ ;  /* 0x0001000000467825 */ /* 0x000fc600078e00ff */
[----:B------:R-:W-:-:S04]  /*39f0*/  LOP3.LUT R70, R70, R73, RZ, 0xfc, !PT ;  /* 0x0000004946467212 */ /* 0x000fc800078efcff */
[----:B------:R-:W1:Y:S01]  /*3a00*/  F2F.BF16.F32 R80, R80 ;  /* 0x0000005000507304 */ /* 0x000e620000202000 */
[----:B------:R-:W-:-:S07]  /*3a10*/  LOP3.LUT R71, R119, R71, RZ, 0xfc, !PT ;  /* 0x0000004777477212 */ /* 0x000fce00078efcff */
[----:B------:R-:W2:Y:S01]  /*3a20*/  F2F.BF16.F32 R78, R78 ;  /* 0x0000004e004e7304 */ /* 0x000ea20000202000 */
[----:B-1----:R-:W-:-:S07]  /*3a30*/  PRMT R113, R80, 0x5410, R81 ;  /* 0x0000541050717816 */ /* 0x002fce0000000051 */
[----:B------:R1:W3:Y:S01]  /*3a40*/  F2F.BF16.F32 R82, R117 ;  /* 0x0000007500527304 */ /* 0x0002e20000202000 */
[----:B--2---:R-:W-:-:S07]  /*3a50*/  IMAD.WIDE.U32 R80, R78, 0x10000, RZ ;  /* 0x000100004e507825 */ /* 0x004fce00078e00ff */
[----:B------:R-:W2:Y:S01]  /*3a60*/  F2F.BF16.F32 R115, R115 ;  /* 0x0000007300737304 */ /* 0x000ea20000202000 */
[----:B-1----:R-:W-:Y:S01]  /*3a70*/  PRMT R117, R76, 0x5410, R77 ;  /* 0x000054104c757816 */ /* 0x002fe2000000004d */
[----:B------:R-:W-:-:S04]  /*3a80*/  IMAD.WIDE.U32 R76, R74, 0x10000, RZ ;  /* 0x000100004a4c7825 */ /* 0x000fc800078e00ff */
[----:B---3--:R-:W-:Y:S02]  /*3a90*/  IMAD.WIDE.U32 R82, R82, 0x10000, RZ ;  /* 0x0001000052527825 */ /* 0x008fe400078e00ff */
[----:B------:R-:W1:Y:S01]  /*3aa0*/  F2F.BF16.F32 R108, R111 ;  /* 0x0000006f006c7304 */ /* 0x000e620000202000 */
[----:B------:R-:W-:Y:S02]  /*3ab0*/  LOP3.LUT R73, R117, R77, RZ, 0xfc, !PT ;  /* 0x0000004d75497212 */ /* 0x000fe400078efcff */
[----:B------:R-:W-:Y:S02]  /*3ac0*/  LOP3.LUT R72, R76, R72, RZ, 0xfc, !PT ;  /* 0x000000484c487212 */ /* 0x000fe400078efcff */
[----:B------:R-:W-:Y:S02]  /*3ad0*/  LOP3.LUT R77, R113, R81, RZ, 0xfc, !PT ;  /* 0x00000051714d7212 */ /* 0x000fe400078efcff */
[----:B--2---:R-:W-:Y:S01]  /*3ae0*/  PRMT R115, R115, 0x5410, R86 ;  /* 0x0000541073737816 */ /* 0x004fe20000000056 */
[----:B------:R-:W2:Y:S01]  /*3af0*/  F2F.BF16.F32 R84, R84 ;  /* 0x0000005400547304 */ /* 0x000ea20000202000 */
[----:B-1----:R-:W-:-:S07]  /*3b00*/  PRMT R111, R85, 0x5410, R108 ;  /* 0x00005410556f7816 */ /* 0x002fce000000006c */
[----:B------:R-:W1:Y:S01]  /*3b10*/  F2F.BF16.F32 R75, R75 ;  /* 0x0000004b004b7304 */ /* 0x000e620000202000 */
[----:B--2---:R-:W-:-:S07]  /*3b20*/  IMAD.WIDE.U32 R84, R84, 0x10000, RZ ;  /* 0x0001000054547825 */ /* 0x004fce00078e00ff */
[----:B------:R-:W2:Y:S01]  /*3b30*/  F2F.BF16.F32 R79, R79 ;  /* 0x0000004f004f7304 */ /* 0x000ea20000202000 */
[----:B-1----:R-:W-:-:S07]  /*3b40*/  LOP3.LUT R76, R80, R75, RZ, 0xfc, !PT ;  /* 0x0000004b504c7212 */ /* 0x002fce00078efcff */
[----:B------:R-:W1:Y:S01]  /*3b50*/  F2F.BF16.F32 R87, R87 ;  /* 0x0000005700577304 */ /* 0x000e620000202000 */
[----:B------:R-:W-:Y:S01]  /*3b60*/  LOP3.LUT R75, R115, R83, RZ, 0xfc, !PT ;  /* 0x00000053734b7212 */ /* 0x000fe200078efcff */
[----:B0-----:R-:W-:Y:S01]  /*3b70*/  IMAD.WIDE.U32 R80, R106, 0x8, R68 ;  /* 0x000000086a507825 */ /* 0x001fe200078e0044 */
[----:B--2---:R-:W-:-:S03]  /*3b80*/  LOP3.LUT R74, R82, R79, RZ, 0xfc, !PT ;  /* 0x0000004f524a7212 */ /* 0x004fc600078efcff */
[--C-:B------:R-:W-:Y:S01]  /*3b90*/  IMAD.WIDE.U32 R82, R105, 0x8, R68.reuse ;  /* 0x0000000869527825 */ /* 0x100fe200078e0044 */
[----:B------:R-:W-:Y:S01]  /*3ba0*/  LOP3.LUT R79, R111, R85, RZ, 0xfc, !PT ;  /* 0x000000556f4f7212 */ /* 0x000fe200078efcff */
[----:B------:R3:W-:Y:S02]  /*3bb0*/  STG.E.64 desc[UR4][R80.64], R70 ;  /* 0x0000004650007986 */ /* 0x0007e4000c101b04 */
[--C-:B------:R-:W-:Y:S02]  /*3bc0*/  IMAD.WIDE.U32 R104, R104, 0x8, R68.reuse ;  /* 0x0000000868687825 */ /* 0x100fe400078e0044 */
[----:B------:R3:W-:Y:S01]  /*3bd0*/  STG.E.64 desc[UR4][R82.64], R72 ;  /* 0x0000004852007986 */ /* 0x0007e2000c101b04 */
[----:B-1----:R-:W-:Y:S01]  /*3be0*/  LOP3.LUT R78, R84, R87, RZ, 0xfc, !PT ;  /* 0x00000057544e7212 */ /* 0x002fe200078efcff */
[--C-:B------:R-:W-:Y:S02]  /*3bf0*/  IMAD.WIDE.U32 R84, R103, 0x8, R68.reuse ;  /* 0x0000000867547825 */ /* 0x100fe400078e0044 */
[----:B------:R3:W-:Y:S02]  /*3c00*/  STG.E.64 desc[UR4][R104.64], R76 ;  /* 0x0000004c68007986 */ /* 0x0007e4000c101b04 */
[----:B------:R-:W-:-:S02]  /*3c10*/  IMAD.WIDE.U32 R68, R102, 0x8, R68 ;  /* 0x0000000866447825 */ /* 0x000fc400078e0044 */
[----:B------:R3:W-:Y:S04]  /*3c20*/  STG.E.64 desc[UR4][R84.64], R74 ;  /* 0x0000004a54007986 */ /* 0x0007e8000c101b04 */
[----:B------:R3:W-:Y:S01]  /*3c30*/  STG.E.64 desc[UR4][R68.64], R78 ;  /* 0x0000004e44007986 */ /* 0x0007e2000c101b04 */
[----:B------:R-:W-:Y:S05]  /*3c40*/  BRA `(.L_x_5069) ;  /* 0x0000000c00287947 */ /* 0x000fea0003800000 */
.L_x_5070:
        /* <DEDUP_REMOVED lines=39> */
[----:B------:R-:W-:Y:S01]  /*3ec0*/  FFMA.FTZ R111, R111, R123, R124 ;  /* 0x0000007b6f6f7223 */ /* 0x000fe2000001007c */
[----:B------:R-:W-:Y:S01]  /*3ed0*/  F2F.BF16.F32 R0, R0 ;  /* 0x0000000000007304 */ /* 0x000fe20000202000 */
        /* <DEDUP_REMOVED lines=13> */
[----:B------:R-:W-:Y:S01]  /*3fb0*/  F2F.BF16.F32 R134, R134 ;  /* 0x0000008600867304 */ /* 0x000fe20000202000 */
        /* <DEDUP_REMOVED lines=11> */
[----:B------:R-:W0:Y:S01]  /*4070*/  F2F.BF16.F32 R133, R133 ;  /* 0x0000008500857304 */ /* 0x000e220000202000 */
[----:B------:R-:W-:Y:S01]  /*4080*/  FADD.FTZ R130, R125, -R130 ;  /* 0x800000827d827221 */ /* 0x000fe20000010000 */
[----:B------:R-:W-:Y:S01]  /*4090*/  FMUL.FTZ R129, R129, UR14 ;  /* 0x0000000e81817c20 */ /* 0x000fe20008410000 */
[----:B------:R-:W-:Y:S01]  /*40a0*/  FMUL.FTZ R125, R76, R120 ;  /* 0x000000784c7d7220 */ /* 0x000fe20000410000 */
[C---:B------:R-:W-:Y:S01]  /*40b0*/  FFMA.FTZ R84, R108.reuse, R111, R48 ;  /* 0x0000006f6c547223 */ /* 0x040fe20000010030 */
        /* <DEDUP_REMOVED lines=24> */
[-C--:B------:R-:W-:Y:S01]  /*4240*/  FFMA.FTZ R130, R82, R123.reuse, R124 ;  /* 0x0000007b52827223 */ /* 0x080fe2000001007c */
[----:B------:R-:W-:Y:S01]  /*4250*/  FMUL.FTZ R121, R121, UR14 ;  /* 0x0000000e79797c20 */ /* 0x000fe20008410000 */
[----:B------:R-:W-:Y:S01]  /*4260*/  FSEL R117, R119, RZ, P0 ;  /* 0x000000ff77757208 */ /* 0x000fe20000000000 */
[----:B------:R-:W-:Y:S01]  /*4270*/  FADD.FTZ R119, R115, -R132 ;  /* 0x8000008473777221 */ /* 0x000fe20000010000 */
[----:B------:R-:W-:Y:S01]  /*4280*/  FADD.FTZ R83, R83, -R130 ;  /* 0x8000008253537221 */ /* 0x000fe20000010000 */
[----:B------:R-:W-:Y:S01]  /*4290*/  FFMA.FTZ R130, R116, R123, R124 ;  /* 0x0000007b74827223 */ /* 0x000fe2000001007c */
[----:B------:R-:W-:Y:S01]  /*42a0*/  FSEL R121, R121, RZ, P2 ;  /* 0x000000ff79797208 */ /* 0x000fe20001000000 */
[-C--:B------:R-:W-:Y:S01]  /*42b0*/  FMUL.FTZ R115, R81, R120.reuse ;  /* 0x0000007851737220 */ /* 0x080fe20000410000 */
[-C--:B-1----:R-:W-:Y:S01]  /*42c0*/  FMUL.FTZ R122, R80, R120.reuse ;  /* 0x00000078507a7220 */ /* 0x082fe20000410000 */
[----:B------:R-:W-:Y:S01]  /*42d0*/  LOP3.LUT P0, RZ, R114, 0xff, RZ, 0xc0, !PT ;  /* 0x000000ff72ff7812 */ /* 0x000fe2000780c0ff */
[----:B------:R-:W-:Y:S01]  /*42e0*/  FFMA.FTZ R83, R108, R83, R59 ;  /* 0x000000536c537223 */ /* 0x000fe2000001003b */
[----:B------:R-:W-:Y:S01]  /*42f0*/  FADD.FTZ R130, R113, -R130 ;  /* 0x8000008271827221 */ /* 0x000fe20000010000 */
[----:B------:R-:W-:Y:S01]  /*4300*/  FMUL.FTZ R122, R122, UR14 ;  /* 0x0000000e7a7a7c20 */ /* 0x000fe20008410000 */
[----:B------:R1:W-:Y:S01]  /*4310*/  F2F.BF16.F32 R118, R121 ;  /* 0x0000007900767304 */ /* 0x0003e20000202000 */
[----:B------:R-:W-:Y:S01]  /*4320*/  FMUL.FTZ R115, R115, UR14 ;  /* 0x0000000e73737c20 */ /* 0x000fe20008410000 */
[-C--:B------:R-:W-:Y:S01]  /*4330*/  FMUL.FTZ R113, R83, R120.reuse ;  /* 0x0000007853717220 */ /* 0x080fe20000410000 */
[----:B------:R-:W-:Y:S01]  /*4340*/  LOP3.LUT P2, RZ, R114, 0xff0000, RZ, 0xc0, !PT ;  /* 0x00ff000072ff7812 */ /* 0x000fe2000784c0ff */
[----:B------:R-:W-:Y:S01]  /*4350*/  FFMA.FTZ R82, R108, R119, R58 ;  /* 0x000000776c527223 */ /* 0x000fe2000001003a */
[----:B------:R-:W-:Y:S01]  /*4360*/  FSEL R122, R122, RZ, P0 ;  /* 0x000000ff7a7a7208 */ /* 0x000fe20000000000 */
[----:B------:R-:W-:Y:S01]  /*4370*/  FMUL.FTZ R113, R113, UR14 ;  /* 0x0000000e71717c20 */ /* 0x000fe20008410000 */
[----:B------:R-:W-:Y:S01]  /*4380*/  LOP3.LUT P0, RZ, R114, 0xff00, RZ, 0xc0, !PT ;  /* 0x0000ff0072ff7812 */ /* 0x000fe2000780c0ff */
[----:B------:R-:W-:Y:S01]  /*4390*/  FMUL.FTZ R119, R82, R120 ;  /* 0x0000007852777220 */ /* 0x000fe20000410000 */
[-CC-:B-1----:R-:W-:Y:S01]  /*43a0*/  FFMA.FTZ R121, R87, R123.reuse, R124.reuse ;  /* 0x0000007b57797223 */ /* 0x182fe2000001007c */
[----:B------:R-:W-:Y:S01]  /*43b0*/  FFMA.FTZ R87, R108, R130, R51 ;  /* 0x000000826c577223 */ /* 0x000fe20000010033 */
[----:B------:R-:W-:Y:S01]  /*43c0*/  FSEL R115, R115, RZ, P0 ;  /* 0x000000ff73737208 */ /* 0x000fe20000000000 */
[----:B------:R-:W-:Y:S01]  /*43d0*/  FMUL.FTZ R119, R119, UR14 ;  /* 0x0000000e77777c20 */ /* 0x000fe20008410000 */
        /* <DEDUP_REMOVED lines=11> */
[----:B------:R1:W-:Y:S01]  /*4490*/  F2F.BF16.F32 R116, R115 ;  /* 0x0000007300747304 */ /* 0x0003e20000202000 */
[----:B------:R-:W-:-:S02]  /*44a0*/  FSEL R119, R119, RZ, P2 ;  /* 0x000000ff77777208 */ /* 0x000fc40001000000 */
[----:B0-----:R-:W-:-:S05]  /*44b0*/  PRMT R133, R134, 0x5410, R133 ;  /* 0x0000541086857816 */ /* 0x001fca0000000085 */
[----:B------:R0:W-:Y:S01]  /*44c0*/  F2F.BF16.F32 R130, R113 ;  /* 0x0000007100827304 */ /* 0x0001e20000202000 */
[----:B-1----:R-:W-:Y:S01]  /*44d0*/  FSEL R115, R114, RZ, P0 ;  /* 0x000000ff72737208 */ /* 0x002fe20000000000 */
        /* <DEDUP_REMOVED lines=8> */
[----:B0-----:R-:W0:Y:S01]  /*4560*/  LDC.64 R112, c[0x0][0x478] ;  /* 0x00011e00ff707b82 */ /* 0x001e220000000a00 */
[----:B------:R-:W-:-:S02]  /*4570*/  FMUL.FTZ R120, R120, UR14 ;  /* 0x0000000e78787c20 */ /* 0x000fc40008410000 */
[----:B------:R-:W-:Y:S02]  /*4580*/  FSEL R121, R108, RZ, P0 ;  /* 0x000000ff6c797208 */ /* 0x000fe40000000000 */
[----:B------:R-:W-:Y:S01]  /*4590*/  LOP3.LUT P0, RZ, R110, 0xff, RZ, 0xc0, !PT ;  /* 0x000000ff6eff7812 */ /* 0x000fe2000780c0ff */
[----:B------:R-:W-:Y:S02]  /*45a0*/  F2F.BF16.F32 R141, R141 ;  /* 0x0000008d008d7304 */ /* 0x000fe40000202000 */
[----:B-1----:R-:W1:Y:S01]  /*45b0*/  LDC.64 R122, c[0x0][0x468] ;  /* 0x00011a00ff7a7b82 */ /* 0x002e620000000a00 */
[----:B------:R-:W-:-:S05]  /*45c0*/  FSEL R108, R120, RZ, P0 ;  /* 0x000000ff786c7208 */ /* 0x000fca0000000000 */
        /* <DEDUP_REMOVED lines=8> */
[----:B-1----:R-:W-:-:S03]  /*4650*/  IMAD.WIDE.U32 R134, R105, 0x8, R122 ;  /* 0x0000000869867825 */ /* 0x002fc600078e007a */
[----:B------:R-:W1:Y:S01]  /*4660*/  F2F.BF16.F32 R127, R127 ;  /* 0x0000007f007f7304 */ /* 0x000e620000202000 */
[----:B--2---:R-:W-:-:S04]  /*4670*/  PRMT R139, R119, 0x5410, R130 ;  /* 0x00005410778b7816 */ /* 0x004fc80000000082 */
[----:B------:R-:W-:-:S03]  /*4680*/  LOP3.LUT R117, R139, R117, RZ, 0xfc, !PT ;  /* 0x000000758b757212 */ /* 0x000fc600078efcff */
[----:B------:R-:W-:Y:S01]  /*4690*/  F2F.BF16.F32 R125, R125 ;  /* 0x0000007d007d7304 */ /* 0x000fe20000202000 */
[----:B-1----:R-:W-:-:S07]  /*46a0*/  PRMT R127, R126, 0x5410, R127 ;  /* 0x000054107e7f7816 */ /* 0x002fce000000007f */
[----:B------:R-:W1:Y:S01]  /*46b0*/  F2F.BF16.F32 R124, R121 ;  /* 0x00000079007c7304 */ /* 0x000e620000202000 */
[----:B------:R-:W-:Y:S01]  /*46c0*/  LOP3.LUT R111, R127, R111, RZ, 0xfc, !PT ;  /* 0x0000006f7f6f7212 */ /* 0x000fe200078efcff */
[----:B0-----:R-:W-:-:S06]  /*46d0*/  IMAD.WIDE.U32 R126, R103, 0x10, R112 ;  /* 0x00000010677e7825 */ /* 0x001fcc00078e0070 */
[----:B------:R-:W-:Y:S01]  /*46e0*/  F2F.BF16.F32 R145, R115 ;  /* 0x0000007300917304 */ /* 0x000fe20000202000 */
[----:B-1----:R-:W-:-:S07]  /*46f0*/  IMAD.WIDE.U32 R118, R124, 0x10000, RZ ;  /* 0x000100007c767825 */ /* 0x002fce00078e00ff */
        /* <DEDUP_REMOVED lines=31> */
.L_x_5069:
[----:B0123--:R-:W0:Y:S01]  /*48f0*/  LDC.64 R68, c[0x0][0x380] ;  /* 0x0000e000ff447b82 */ /* 0x00fe220000000a00 */
        /* <DEDUP_REMOVED lines=44> */
.L_x_5066:
        /* <DEDUP_REMOVED lines=18> */
.L_x_5072:
        /* <DEDUP_REMOVED lines=10> */
.L_x_10869:


//--------------------- .text._ZN10layer_norm22ln_bwd_finalize_kernelINS_22Kernel_traits_finalizeILj2560Ef13__nv_bfloat16fS2_fjLb0ELj1024ELj4ENS_18Kernel_traits_baseILj2560EfS2_fS2_fjLj1024EEEEELb0ELb0EEEvNS_9BwdParamsE --------------------------
	.section	.text._ZN10layer_norm22ln_bwd_finalize_kernelINS_22Kernel_traits_finalizeILj2560Ef13__nv_bfloat16fS2_fjLb0ELj1024ELj4ENS_18Kernel_traits_baseILj2560EfS2_fS2_fjLj1024EEEEELb0ELb0EEEvNS_9BwdParamsE,"ax",@progbits
	.align	128
        .global         _ZN10layer_norm22ln_bwd_finalize_kernelINS_22Kernel_traits_finalizeILj2560Ef13__nv_bfloat16fS2_fjLb0ELj1024ELj4ENS_18Kernel_traits_baseILj2560EfS2_fS2_fjLj1024EEEEELb0ELb0EEEvNS_9BwdParamsE
        .type           _ZN10layer_norm22ln_bwd_finalize_kernelINS_22Kernel_traits_finalizeILj2560Ef13__nv_bfloat16fS2_fjLb0ELj1024ELj4ENS_18Kernel_traits_baseILj2560EfS2_fS2_fjLj1024EEEEELb0ELb0EEEvNS_9BwdParamsE,@function
        .size           _ZN10layer_norm22ln_bwd_finalize_kernelINS_22Kernel_traits_finalizeILj2560Ef13__nv_bfloat16fS2_fjLb0ELj1024ELj4ENS_18Kernel_traits_baseILj2560EfS2_fS2_fjLj1024EEEEELb0ELb0EEEvNS_9BwdParamsE,(.L_x_10870 - _ZN10layer_norm22ln_bwd_finalize_kernelINS_22Kernel_traits_finalizeILj2560Ef13__nv_bfloat16fS2_fjLb0ELj1024ELj4ENS_18Kernel_traits_baseILj2560EfS2_fS2_fjLj1024EEEEELb0ELb0EEEvNS_9BwdParamsE)
        .other          _ZN10layer_norm22ln_bwd_finalize_kernelINS_22Kernel_traits_finalizeILj2560Ef13__nv_bfloat16fS2_fjLb0ELj1024ELj4ENS_18Kernel_traits_baseILj2560EfS2_fS2_fjLj1024EEEEELb0ELb0EEEvNS_9BwdParamsE,@"STO_CUDA_ENTRY STV_DEFAULT"
_ZN10layer_norm22ln_bwd_finalize_kernelINS_22Kernel_traits_finalizeILj2560Ef13__nv_bfloat16fS2_fjLb0ELj1024ELj4ENS_18Kernel_traits_baseILj2560EfS2_fS2_fjLj1024EEEEELb0ELb0EEEvNS_9BwdParamsE:
.text._ZN10layer_norm22ln_bwd_finalize_kernelINS_22Kernel_traits_finalizeILj2560Ef13__nv_bfloat16fS2_fjLb0ELj1024ELj4ENS_18Kernel_traits_baseILj2560EfS2_fS2_fjLj1024EEEEELb0ELb0EEEvNS_9BwdParamsE:
        /* <DEDUP_REMOVED lines=82> */
.L_x_5077:
        /* <DEDUP_REMOVED lines=118> */
.L_x_5076:
[----:B------:R-:W-:Y:S05]  /*0c80*/  BSYNC.RECONVERGENT B1 ;  /* 0x0000000000017941 */ /* 0x000fea0003800200 */
.L_x_5075:
        /* <DEDUP_REMOVED lines=75> */
.L_x_5079:
[----:B------:R-:W-:Y:S05]  /*1140*/  BSYNC.RECONVERGENT B1 ;  /* 0x0000000000017941 */ /* 0x000fea0003800200 */
.L_x_5078:
        /* <DEDUP_REMOVED lines=37> */
.L_x_5081:
[----:B------:R-:W-:Y:S05]  /*13a0*/  BSYNC.RECONVERGENT B1 ;  /* 0x0000000000017941 */ /* 0x000fea0003800200 */
.L_x_5080:
[----:B------:R-:W-:Y:S05]  /*13b0*/  @!P1 BRA `(.L_x_5074) ;  /* 0x0000000000409947 */ /* 0x000fea0003800000 */
[----:B------:R-:W0:Y:S01]  /*13c0*/  LDC.64 R6, c[0x0][0x440] ;  /* 0x00011000ff067b82 */ /* 0x000e220000000a00 */
[----:B------:R-:W-:Y:S01]  /*13d0*/  IMAD R59, R2, R56, R59 ;  /* 0x00000038023b7224 */ /* 0x000fe200078e023b */
[----:B------:R-:W-:Y:S02]  /*13e0*/  LOP3.LUT R8, R8, 0x1f, RZ, 0xc0, !PT ;  /* 0x0000001f08087812 */ /* 0x000fe400078ec0ff */
[----:B------:R-:W-:Y:S02]  /*13f0*/  IADD3 R9, PT, PT, -R9, RZ, RZ ;  /* 0x000000ff09097210 */ /* 0x000fe40007ffe1ff */
[----:B------:R-:W-:Y:S02]  /*1400*/  IADD3 R59, PT, PT, R8, R59, RZ ;  /* 0x0000003b083b7210 */ /* 0x000fe40007ffe0ff */
[----:B------:R-:W1:Y:S05]  /*1410*/  LDC.64 R10, c[0x0][0x448] ;  /* 0x00011200ff0a7b82 */ /* 0x000e6a0000000a00 */
.L_x_5082:
        /* <DEDUP_REMOVED lines=10> */
.L_x_5074:
[----:B------:R-:W-:Y:S05]  /*14c0*/  BSYNC.RECONVERGENT B0 ;  /* 0x0000000000007941 */ /* 0x000fea0003800200 */
.L_x_5073:
        /* <DEDUP_REMOVED lines=57> */
.L_x_5083:
        /* <DEDUP_REMOVED lines=10> */
.L_x_10870:


//--------------------- .text._ZN10layer_norm13ln_bwd_kernelINS_13Kernel_traitsIf13__nv_bfloat16fS2_fjLj2560ELj1ELj1ELj4ELj8ENS_18Kernel_traits_baseILj2560EfS2_fS2_fjLj128EEEEELb1ELb0ELb1ELb0EEEvNS_9BwdParamsE --------------------------
	.section	.text._ZN10layer_norm13ln_bwd_kernelINS_13Kernel_traitsIf13__nv_bfloat16fS2_fjLj2560ELj1ELj1ELj4ELj8ENS_18Kernel_traits_baseILj2560EfS2_fS2_fjLj128EEEEELb1ELb0ELb1ELb0EEEvNS_9BwdParamsE,"ax",@progbits
	.align	128
        .global         _ZN10layer_norm13ln_bwd_kernelINS_13Kernel_traitsIf13__nv_bfloat16fS2_fjLj2560ELj1ELj1ELj4ELj8ENS_18Kernel_traits_baseILj2560EfS2_fS2_fjLj128EEEEELb1ELb0ELb1ELb0EEEvNS_9BwdParamsE
        .type           _ZN10layer_norm13ln_bwd_kernelINS_13Kernel_traitsIf13__nv_bfloat16fS2_fjLj2560ELj1ELj1ELj4ELj8ENS_18Kernel_traits_baseILj2560EfS2_fS2_fjLj128EEEEELb1ELb0ELb1ELb0EEEvNS_9BwdParamsE,@function
        .size           _ZN10layer_norm13ln_bwd_kernelINS_13Kernel_traitsIf13__nv_bfloat16fS2_fjLj2560ELj1ELj1ELj4ELj8ENS_18Kernel_traits_baseILj2560EfS2_fS2_fjLj128EEEEELb1ELb0ELb1ELb0EEEvNS_9BwdParamsE,(.L_x_10871 - _ZN10layer_norm13ln_bwd_kernelINS_13Kernel_traitsIf13__nv_bfloat16fS2_fjLj2560ELj1ELj1ELj4ELj8ENS_18Kernel_traits_baseILj2560EfS2_fS2_fjLj128EEEEELb1ELb0ELb1ELb0EEEvNS_9BwdParamsE)
        .other          _ZN10layer_norm13ln_bwd_kernelINS_13Kernel_traitsIf13__nv_bfloat16fS2_fjLj2560ELj1ELj1ELj4ELj8ENS_18Kernel_traits_baseILj2560EfS2_fS2_fjLj128EEEEELb1ELb0ELb1ELb0EEEvNS_9BwdParamsE,@"STO_CUDA_ENTRY STV_DEFAULT"
_ZN10layer_norm13ln_bwd_kernelINS_13Kernel_traitsIf13__nv_bfloat16fS2_fjLj2560ELj1ELj1ELj4ELj8ENS_18Kernel_traits_baseILj2560EfS2_fS2_fjLj128EEEEELb1ELb0ELb1ELb0EEEvNS_9BwdParamsE:
.text._ZN10layer_norm13ln_bwd_kernelINS_13Kernel_traitsIf13__nv_bfloat16fS2_fjLj2560ELj1ELj1ELj4ELj8ENS_18Kernel_traits_baseILj2560EfS2_fS2_fjLj128EEEEELb1ELb0ELb1ELb0EEEvNS_9BwdParamsE:
        /* <DEDUP_REMOVED lines=28> */
[----:B--2---:R1:W5:Y:S02]  /*01c0*/  @P0 LDG.E.128 R88, desc[UR10][R4.64] ;  /* 0x0000000a04580981 */ /* 0x004364000c1e1d00 */
[----:B------:R-:W2:Y:S01]  /*01d0*/  @P3 LDC.64 R2, c[0x0][0x3d0] ;  /* 0x0000f400ff023b82 */ /* 0x000ea20000000a00 */
[----:B---3--:R-:W-:-:S04]  /*01e0*/  @P1 IMAD.WIDE.U32 R8, R17, 0x10, R6 ;  /* 0x0000001011081825 */ /* 0x008fc800078e0006 */
[----:B------:R-:W-:Y:S01]  /*01f0*/  @P1 VIADD R17, R17, 0x80 ;  /* 0x0000008011111836 */ /* 0x000fe20000000000 */
[----:B------:R1:W5:Y:S03]  /*0200*/  @P1 LDG.E.128 R84, desc[UR10][R8.64] ;  /* 0x0000000a08541981 */ /* 0x000366000c1e1d00 */
[----:B----4-:R-:W-:-:S04]  /*0210*/  @P2 IMAD.WIDE.U32 R12, R17, 0x10, R12 ;  /* 0x00000010110c2825 */ /* 0x010fc800078e000c */
[----:B------:R-:W-:Y:S01]  /*0220*/  @P2 VIADD R17, R17, 0x80 ;  /* 0x0000008011112836 */ /* 0x000fe20000000000 */
[----:B------:R1:W5:Y:S03]  /*0230*/  @P2 LDG.E.128 R80, desc[UR10][R12.64] ;  /* 0x0000000a0c502981 */ /* 0x000366000c1e1d00 */
        /* <DEDUP_REMOVED lines=45> */
[----:B------:R-:W1:Y:S01]  /*0510*/  LDCU.U8 UR27, c[0x0][0x410] ;  /* 0x00008200ff1b77ac */ /* 0x000e620008000000 */
[----:B------:R-:W2:Y:S01]  /*0520*/  LDCU UR28, c[0x0][0x400] ;  /* 0x00008000ff1c77ac */ /* 0x000ea20008000800 */
[----:B------:R-:W3:Y:S01]  /*0530*/  LDCU.64 UR20, c[0x0][0x408] ;  /* 0x00008100ff1477ac */ /* 0x000ee20008000a00 */
[----:B------:R-:W4:Y:S01]  /*0540*/  LDCU.64 UR22, c[0x0][0x438] ;  /* 0x00008700ff1677ac */ /* 0x000f220008000a00 */
[----:B------:R-:W0:Y:S01]  /*0550*/  LDCU.64 UR4, c[0x0][0x478] ;  /* 0x00008f00ff0477ac */ /* 0x000e220008000a00 */
[----:B------:R-:W0:Y:S01]  /*0560*/  LDCU.128 UR12, c[0x0][0x3c0] ;  /* 0x00007800ff0c77ac */ /* 0x000e220008000c00 */
[----:B------:R-:W0:Y:S01]  /*0570*/  LDCU.128 UR16, c[0x0][0x3f0] ;  /* 0x00007e00ff1077ac */ /* 0x000e220008000c00 */
[----:B------:R-:W0:Y:S02]  /*0580*/  LDCU.64 UR24, c[0x0][0x380] ;  /* 0x00007000ff1877ac */ /* 0x000e240008000a00 */
.L_x_5148:
[----:B0-----:R-:W-:-:S06]  /*0590*/  UIMAD.WIDE UR6, UR9, 0x4, UR18 ;  /* 0x00000004090678a5 */ /* 0x001fcc000f8e0212 */
[----:B-123--:R-:W-:Y:S01]  /*05a0*/  MOV R104, UR6 ;  /* 0x0000000600687c02 */ /* 0x00efe20008000f00 */
[----:B------:R-:W-:Y:S01]  /*05b0*/  IMAD.U32 R105, RZ, RZ, UR7 ;  /* 0x00000007ff697e24 */ /* 0x000fe2000f8e00ff */
[----:B------:R-:W-:-:S04]  /*05c0*/  UIMAD.WIDE UR6, UR9, 0x4, UR14 ;  /* 0x00000004090678a5 */ /* 0x000fc8000f8e020e */
[----:B------:R-:W2:Y:S02]  /*05d0*/  LDG.E R104, desc[UR10][R104.64] ;  /* 0x0000000a68687981 */ /* 0x000ea4000c1e1900 */
[----:B------:R-:W-:Y:S01]  /*05e0*/  IMAD.U32 R106, RZ, RZ, UR6 ;  /* 0x00000006ff6a7e24 */ /* 0x000fe2000f8e00ff */
[----:B------:R-:W-:Y:S01]  /*05f0*/  MOV R107, UR7 ;  /* 0x00000007006b7c02 */ /* 0x000fe20008000f00 */
[----:B------:R-:W-:-:S04]  /*0600*/  UIMAD.WIDE UR6, UR9, 0x4, UR16 ;  /* 0x00000004090678a5 */ /* 0x000fc8000f8e0210 */
[----:B------:R-:W3:Y:S02]  /*0610*/  LDG.E R106, desc[UR10][R106.64] ;  /* 0x0000000a6a6a7981 */ /* 0x000ee4000c1e1900 */
[----:B------:R-:W-:Y:S02]  /*0620*/  IMAD.U32 R146, RZ, RZ, UR6 ;  /* 0x00000006ff927e24 */ /* 0x000fe4000f8e00ff */
        /* <DEDUP_REMOVED lines=16> */
[----:B------:R-:W-:Y:S01]  /*0730*/  IMAD.MOV.U32 R147, RZ, RZ, RZ ;  /* 0x000000ffff937224 */ /* 0x000fe200078e00ff */
[----:B-1----:R-:W-:Y:S02]  /*0740*/  ISETP.NE.AND P5, PT, RZ, UR27, PT ;  /* 0x0000001bff007c0c */ /* 0x002fe4000bfa5270 */
[----:B------:R-:W-:Y:S02]  /*0750*/  CS2R R154, SRZ ;  /* 0x00000000009a7805 */ /* 0x000fe4000001ff00 */
[----:B------:R-:W-:Y:S01]  /*0760*/  MOV R107, UR6 ;  /* 0x00000006006b7c02 */ /* 0x000fe20008000f00 */
[----:B------:R-:W-:Y:S01]  /*0770*/  UIMAD UR6, UR9, UR8, URZ ;  /* 0x00000008090672a4 */ /* 0x000fe2000f8e02ff */
[----:B------:R-:W-:-:S02]  /*0780*/  ISETP.GE.U32.AND P0, PT, R0, 0x100, PT ;  /* 0x000001000000780c */ /* 0x000fc40003f06070 */
[----:B------:R-:W-:Y:S01]  /*0790*/  ISETP.GE.U32.AND P1, PT, R0, 0x180, PT ;  /* 0x000001800000780c */ /* 0x000fe20003f26070 */
[----:B------:R-:W-:Y:S01]  /*07a0*/  @P4 VIADD R11, R146, 0xffffffff ;  /* 0xffffffff920b4836 */ /* 0x000fe20000000000 */
[----:B------:R-:W-:Y:S01]  /*07b0*/  USHF.R.S32.HI UR7, URZ, 0x1f, UR6 ;  /* 0x0000001fff077899 */ /* 0x000fe20008011406 */
[----:B------:R-:W-:Y:S02]  /*07c0*/  ISETP.GE.U32.AND P2, PT, R0, 0x200, PT ;  /* 0x000002000000780c */ /* 0x000fe40003f46070 */
[----:B------:R-:W-:Y:S01]  /*07d0*/  @P4 IMAD R106, R11, UR8, RZ ;  /* 0x000000080b6a4c24 */ /* 0x000fe2000f8e02ff */
[----:B------:R-:W-:Y:S01]  /*07e0*/  ULEA.HI UR7, UR7, UR6, URZ, 0x2 ;  /* 0x0000000607077291 */ /* 0x000fe2000f8f10ff */
[----:B------:R-:W-:-:S03]  /*07f0*/  IMAD R11, R107, UR8, RZ ;  /* 0x000000086b0b7c24 */ /* 0x000fc6000f8e02ff */
[----:B------:R-:W-:Y:S02]  /*0800*/  @P4 SHF.R.S32.HI R107, RZ, 0x1f, R106 ;  /* 0x0000001fff6b4819 */ /* 0x000fe4000001146a */
[----:B0-----:R-:W-:Y:S02]  /*0810*/  SHF.R.S32.HI R104, RZ, 0x1f, R11 ;  /* 0x0000001fff687819 */ /* 0x001fe4000001140b */
[----:B------:R-:W-:Y:S02]  /*0820*/  MOV R145, UR7 ;  /* 0x0000000700917c02 */ /* 0x000fe40008000f00 */
[----:B------:R-:W-:Y:S02]  /*0830*/  @P4 LEA.HI R107, R107, R106, RZ, 0x2 ;  /* 0x0000006a6b6b4211 */ /* 0x000fe400078f10ff */
[----:B------:R-:W-:Y:S02]  /*0840*/  LEA.HI R11, R104, R11, RZ, 0x2 ;  /* 0x0000000b680b7211 */ /* 0x000fe400078f10ff */
[----:B------:R-:W-:-:S02]  /*0850*/  LEA.HI.SX32 R145, R145, R144, 0x1e ;  /* 0x0000009091917211 */ /* 0x000fc400078ff2ff */
[-C--:B------:R-:W-:Y:S02]  /*0860*/  @P4 LEA.HI.SX32 R147, R107, R144.reuse, 0x1e ;  /* 0x000000906b934211 */ /* 0x080fe400078ff2ff */
[----:B------:R-:W-:Y:S01]  /*0870*/  LEA.HI.SX32 R149, R11, R144, 0x1e ;  /* 0x000000900b957211 */ /* 0x000fe200078ff2ff */
[----:B------:R-:W-:Y:S01]  /*0880*/  IMAD.MOV.U32 R148, RZ, RZ, R145 ;  /* 0x000000ffff947224 */ /* 0x000fe200078e0091 */
[----:B------:R-:W-:Y:S02]  /*0890*/  P2R R11, PR, RZ, 0x40 ;  /* 0x00000040ff0b7803 */ /* 0x000fe40000000000 */
[----:B--2---:R-:W-:Y:S01]  /*08a0*/  FSEL R144, R105, RZ, !P5 ;  /* 0x000000ff69907208 */ /* 0x004fe20006800000 */
[----:B------:R-:W-:Y:S06]  /*08b0*/  @!P3 BRA `(.L_x_5088) ;  /* 0x0000000000d4b947 */ /* 0x000fec0003800000 */
[----:B------:R-:W0:Y:S01]  /*08c0*/  LDC.64 R108, c[0x0][0x428] ;  /* 0x00010a00ff6c7b82 */ /* 0x000e220000000a00 */
[----:B----4-:R-:W-:-:S07]  /*08d0*/  ISETP.NE.U32.AND P5, PT, RZ, UR22, PT ;  /* 0x00000016ff007c0c */ /* 0x010fce000bfa5070 */
        /* <DEDUP_REMOVED lines=12> */
[----:B------:R-:W-:Y:S01]  /*09a0*/  IADD3 R147, PT, PT, R147, 0x80, RZ ;  /* 0x0000008093937810 */ /* 0x000fe20007ffe0ff */
[----:B------:R-:W-:Y:S01]  /*09b0*/  VIADD R149, R149, 0x80 ;  /* 0x0000008095957836 */ /* 0x000fe20000000000 */
[----:B------:R-:W-:Y:S02]  /*09c0*/  IADD3 R148, PT, PT, R148, 0x80, RZ ;  /* 0x0000008094947810 */ /* 0x000fe40007ffe0ff */
[----:B---3--:R-:W-:Y:S02]  /*09d0*/  MOV R138, R108 ;  /* 0x0000006c008a7202 */ /* 0x008fe40000000f00 */
[----:B------:R-:W-:Y:S01]  /*09e0*/  SHF.R.U64 R140, R108, 0x10, R109 ;  /* 0x000000106c8c7819 */ /* 0x000fe2000000126d */
[C---:B----4-:R-:W-:Y:S01]  /*09f0*/  FADD.FTZ R104, -R144.reuse, R104 ;  /* 0x0000006890687221 */ /* 0x050fe20000010100 */
[----:B------:R-:W-:Y:S01]  /*0a00*/  FADD.FTZ R105, -R144, R105 ;  /* 0x0000006990697221 */ /* 0x000fe20000010100 */
[----:B------:R-:W-:-:S02]  /*0a10*/  IMAD.U32 R141, R138, 0x10000, RZ ;  /* 0x000100008a8d7824 */ /* 0x000fc400078e00ff */
[----:B------:R-:W-:Y:S01]  /*0a20*/  FMUL.FTZ R143, R104, UR29 ;  /* 0x0000001d688f7c20 */ /* 0x000fe20008410000 */
[----:B------:R-:W-:Y:S01]  /*0a30*/  IMAD.MOV.U32 R139, RZ, RZ, R109 ;  /* 0x000000ffff8b7224 */ /* 0x000fe200078e006d */
[----:B------:R-:W-:Y:S01]  /*0a40*/  SHF.L.U32 R140, R140, 0x10, RZ ;  /* 0x000000108c8c7819 */ /* 0x000fe200000006ff */
[C---:B------:R-:W-:Y:S01]  /*0a50*/  FADD.FTZ R106, -R144.reuse, R106 ;  /* 0x0000006a906a7221 */ /* 0x040fe20000010100 */
[----:B------:R-:W-:Y:S01]  /*0a60*/  FADD.FTZ R107, -R144, R107 ;  /* 0x0000006b906b7221 */ /* 0x000fe20000010100 */
[----:B------:R-:W-:Y:S01]  /*0a70*/  FMUL.FTZ R142, R105, UR29 ;  /* 0x0000001d698e7c20 */ /* 0x000fe20008410000 */
[----:B------:R-:W-:Y:S01]  /*0a80*/  FADD.FTZ R48, R48, R141 ;  /* 0x0000008d30307221 */ /* 0x000fe20000010000 */
[-C--:B------:R-:W-:Y:S01]  /*0a90*/  FFMA.FTZ R68, R143, R141.reuse, R68 ;  /* 0x0000008d8f447223 */ /* 0x080fe20000010044 */
[----:B------:R-:W-:Y:S01]  /*0aa0*/  FMUL.FTZ R141, R72, R141 ;  /* 0x0000008d488d7220 */ /* 0x000fe20000410000 */
[----:B------:R-:W-:Y:S01]  /*0ab0*/  SHF.R.U32.HI R108, RZ, 0x10, R109 ;  /* 0x00000010ff6c7819 */ /* 0x000fe2000001166d */
[----:B0-----:R-:W-:-:S02]  /*0ac0*/  IMAD.U32 R137, R139, 0x10000, RZ ;  /* 0x000100008b897824 */ /* 0x001fc400078e00ff */
[----:B------:R-:W-:Y:S01]  /*0ad0*/  FMUL.FTZ R139, R106, UR29 ;  /* 0x0000001d6a8b7c20 */ /* 0x000fe20008410000 */
[----:B------:R-:W-:Y:S01]  /*0ae0*/  FMUL.FTZ R138, R107, UR29 ;  /* 0x0000001d6b8a7c20 */ /* 0x000fe20008410000 */
        /* <DEDUP_REMOVED lines=18> */
.L_x_5088:
[----:B----4-:R-:W-:Y:S05]  /*0c10*/  BSYNC.RECONVERGENT B1 ;  /* 0x0000000000017941 */ /* 0x010fea0003800200 */
.L_x_5087:
        /* <DEDUP_REMOVED lines=16> */
[----:B------:R-:W-:Y:S01]  /*0d20*/  VIADD R147, R147, 0x80 ;  /* 0x0000008093937836 */ /* 0x000fe20000000000 */
[----:B------:R-:W-:Y:S01]  /*0d30*/  IADD3 R149, PT, PT, R149, 0x80, RZ ;  /* 0x0000008095957810 */ /* 0x000fe20007ffe0ff */
[----:B------:R-:W-:Y:S02]  /*0d40*/  VIADD R148, R148, 0x80 ;  /* 0x0000008094947836 */ /* 0x000fe40000000000 */
[----:B---3--:R-:W-:Y:S01]  /*0d50*/  IMAD.MOV.U32 R114, RZ, RZ, R110 ;  /* 0x000000ffff727224 */ /* 0x008fe200078e006e */
[--C-:B------:R-:W-:Y:S02]  /*0d60*/  SHF.R.U64 R132, R110, 0x10, R111.reuse ;  /* 0x000000106e847819 */ /* 0x100fe4000000126f */
[----:B------:R-:W-:Y:S02]  /*0d70*/  MOV R115, R111 ;  /* 0x0000006f00737202 */ /* 0x000fe40000000f00 */
[----:B------:R-:W-:Y:S01]  /*0d80*/  SHF.R.U32.HI R110, RZ, 0x10, R111 ;  /* 0x00000010ff6e7819 */ /* 0x000fe2000001166f */
[C---:B----4-:R-:W-:Y:S01]  /*0d90*/  FADD.FTZ R133, -R144.reuse, R105 ;  /* 0x0000006990857221 */ /* 0x050fe20000010100 */
[----:B------:R-:W-:Y:S01]  /*0da0*/  FADD.FTZ R134, -R144, R106 ;  /* 0x0000006a90867221 */ /* 0x000fe20000010100 */
[----:B------:R-:W-:Y:S01]  /*0db0*/  SHF.L.U32 R105, R114, 0x10, RZ ;  /* 0x0000001072697819 */ /* 0x000fe200000006ff */
[C---:B------:R-:W-:Y:S01]  /*0dc0*/  FADD.FTZ R111, -R144.reuse, R104 ;  /* 0x00000068906f7221 */ /* 0x040fe20000010100 */
[----:B------:R-:W-:Y:S01]  /*0dd0*/  FADD.FTZ R135, -R144, R107 ;  /* 0x0000006b90877221 */ /* 0x000fe20000010100 */
[----:B------:R-:W-:Y:S01]  /*0de0*/  SHF.L.U32 R107, R115, 0x10, RZ ;  /* 0x00000010736b7819 */ /* 0x000fe200000006ff */
[----:B------:R-:W-:-:S02]  /*0df0*/  IMAD.U32 R104, R132, 0x10000, RZ ;  /* 0x0001000084687824 */ /* 0x000fc400078e00ff */
[----:B0-----:R-:W-:Y:S01]  /*0e00*/  FMUL.FTZ R112, R133, UR29 ;  /* 0x0000001d85707c20 */ /* 0x001fe20008410000 */
[----:B------:R-:W-:Y:S01]  /*0e10*/  FMUL.FTZ R115, R134, UR29 ;  /* 0x0000001d86737c20 */ /* 0x000fe20008410000 */
[----:B------:R-:W-:Y:S01]  /*0e20*/  FMUL.FTZ R113, R111, UR29 ;  /* 0x0000001d6f717c20 */ /* 0x000fe20008410000 */
[-C--:B------:R-:W-:Y:S01]  /*0e30*/  FMUL.FTZ R134, R88, R105.reuse ;  /* 0x0000006958867220 */ /* 0x080fe20000410000 */
        /* <DEDUP_REMOVED lines=11> */
[----:B------:R-:W-:-:S02]  /*0ef0*/  IMAD.U32 R106, R110, 0x10000, RZ ;  /* 0x000100006e6a7824 */ /* 0x000fc400078e00ff */
        /* <DEDUP_REMOVED lines=9> */
.L_x_5090:
[----:B------:R-:W-:Y:S05]  /*0f90*/  BSYNC.RECONVERGENT B1 ;  /* 0x0000000000017941 */ /* 0x000fea0003800200 */
.L_x_5089:
        /* <DEDUP_REMOVED lines=16> */
[----:B------:R-:W-:Y:S01]  /*10a0*/  IADD3 R147, PT, PT, R147, 0x80, RZ ;  /* 0x0000008093937810 */ /* 0x000fe20007ffe0ff */
[----:B------:R-:W-:Y:S01]  /*10b0*/  VIADD R149, R149, 0x80 ;  /* 0x0000008095957836 */ /* 0x000fe20000000000 */
[----:B------:R-:W-:Y:S02]  /*10c0*/  IADD3 R148, PT, PT, R148, 0x80, RZ ;  /* 0x0000008094947810 */ /* 0x000fe40007ffe0ff */
[----:B---3--:R-:W-:Y:S01]  /*10d0*/  MOV R106, R18 ;  /* 0x00000012006a7202 */ /* 0x008fe20000000f00 */
[--C-:B------:R-:W-:Y:S01]  /*10e0*/  IMAD.MOV.U32 R107, RZ, RZ, R19.reuse ;  /* 0x000000ffff6b7224 */ /* 0x100fe200078e0013 */
[--C-:B------:R-:W-:Y:S02]  /*10f0*/  SHF.R.U64 R109, R18, 0x10, R19.reuse ;  /* 0x00000010126d7819 */ /* 0x100fe40000001213 */
[----:B------:R-:W-:Y:S01]  /*1100*/  SHF.R.U32.HI R108, RZ, 0x10, R19 ;  /* 0x00000010ff6c7819 */ /* 0x000fe20000011613 */
[----:B------:R-:W-:-:S02]  /*1110*/  IMAD.U32 R19, R106, 0x10000, RZ ;  /* 0x000100006a137824 */ /* 0x000fc400078e00ff */
[C---:B----4-:R-:W-:Y:S01]  /*1120*/  FADD.FTZ R12, -R144.reuse, R12 ;  /* 0x0000000c900c7221 */ /* 0x050fe20000010100 */
[----:B------:R-:W-:Y:S01]  /*1130*/  FADD.FTZ R110, -R144, R13 ;  /* 0x0000000d906e7221 */ /* 0x000fe20000010100 */
[----:B------:R-:W-:Y:S01]  /*1140*/  SHF.L.U32 R18, R109, 0x10, RZ ;  /* 0x000000106d127819 */ /* 0x000fe200000006ff */
[-C--:B0-----:R-:W-:Y:S01]  /*1150*/  FMUL.FTZ R16, R84, R19.reuse ;  /* 0x0000001354107220 */ /* 0x081fe20000410000 */
[----:B------:R-:W-:Y:S01]  /*1160*/  FMUL.FTZ R13, R12, UR29 ;  /* 0x0000001d0c0d7c20 */ /* 0x000fe20008410000 */
[C---:B------:R-:W-:Y:S01]  /*1170*/  FADD.FTZ R14, -R144.reuse, R14 ;  /* 0x0000000e900e7221 */ /* 0x040fe20000010100 */
[----:B------:R-:W-:Y:S01]  /*1180*/  FADD.FTZ R111, -R144, R15 ;  /* 0x0000000f906f7221 */ /* 0x000fe20000010100 */
[----:B------:R-:W-:Y:S01]  /*1190*/  FMUL.FTZ R12, R110, UR29 ;  /* 0x0000001d6e0c7c20 */ /* 0x000fe20008410000 */
[----:B------:R-:W-:Y:S02]  /*11a0*/  IMAD.U32 R107, R107, 0x10000, RZ ;  /* 0x000100006b6b7824 */ /* 0x000fe400078e00ff */
[----:B------:R-:W-:Y:S01]  /*11b0*/  FADD.FTZ R40, R40, R19 ;  /* 0x0000001328287221 */ /* 0x000fe20000010000 */
[----:B------:R-:W-:Y:S01]  /*11c0*/  FFMA.FTZ R60, R13, R19, R60 ;  /* 0x000000130d3c7223 */ /* 0x000fe2000001003c */
[----:B------:R-:W-:Y:S01]  /*11d0*/  FMUL.FTZ R17, R85, R18 ;  /* 0x0000001255117220 */ /* 0x000fe20000410000 */
[----:B------:R-:W-:Y:S01]  /*11e0*/  FADD.FTZ R104, R155, R16 ;  /* 0x000000109b687221 */ /* 0x000fe20000010000 */
[----:B------:R-:W-:Y:S01]  /*11f0*/  FFMA.FTZ R19, R13, R16, R154 ;  /* 0x000000100d137223 */ /* 0x000fe2000001009a */
[----:B------:R-:W-:Y:S01]  /*1200*/  SHF.L.U32 R106, R108, 0x10, RZ ;  /* 0x000000106c6a7819 */ /* 0x000fe200000006ff */
[----:B------:R-:W-:Y:S01]  /*1210*/  FMUL.FTZ R15, R14, UR29 ;  /* 0x0000001d0e0f7c20 */ /* 0x000fe20008410000 */
[----:B------:R-:W-:Y:S01]  /*1220*/  FMUL.FTZ R14, R111, UR29 ;  /* 0x0000001d6f0e7c20 */ /* 0x000fe20008410000 */
[----:B------:R-:W-:Y:S01]  /*1230*/  FADD.FTZ R41, R41, R18 ;  /* 0x0000001229297221 */ /* 0x000fe20000010000 */
[----:B------:R-:W-:Y:S01]  /*1240*/  FFMA.FTZ R61, R12, R18, R61 ;  /* 0x000000120c3d7223 */ /* 0x000fe2000001003d */
        /* <DEDUP_REMOVED lines=12> */
.L_x_5092:
[----:B------:R-:W-:Y:S05]  /*1310*/  BSYNC.RECONVERGENT B1 ;  /* 0x0000000000017941 */ /* 0x000fea0003800200 */
.L_x_5091:
        /* <DEDUP_REMOVED lines=23> */
[----:B----4-:R-:W-:Y:S01]  /*1490*/  FADD.FTZ R121, -R144, R105 ;  /* 0x0000006990797221 */ /* 0x010fe20000010100 */
[----:B------:R-:W-:Y:S01]  /*14a0*/  SHF.L.U32 R105, R118, 0x10, RZ ;  /* 0x0000001076697819 */ /* 0x000fe200000006ff */
[C---:B------:R-:W-:Y:S01]  /*14b0*/  FADD.FTZ R111, -R144.reuse, R104 ;  /* 0x00000068906f7221 */ /* 0x040fe20000010100 */
[----:B------:R-:W-:Y:S01]  /*14c0*/  FADD.FTZ R122, -R144, R106 ;  /* 0x0000006a907a7221 */ /* 0x000fe20000010100 */
[----:B------:R-:W-:-:S02]  /*14d0*/  IMAD.U32 R104, R120, 0x10000, RZ ;  /* 0x0001000078687824 */ /* 0x000fc400078e00ff */
[----:B0-----:R-:W-:Y:S01]  /*14e0*/  FMUL.FTZ R116, R121, UR29 ;  /* 0x0000001d79747c20 */ /* 0x001fe20008410000 */
[----:B------:R-:W-:Y:S01]  /*14f0*/  FMUL.FTZ R117, R111, UR29 ;  /* 0x0000001d6f757c20 */ /* 0x000fe20008410000 */
[-C--:B------:R-:W-:Y:S01]  /*1500*/  FMUL.FTZ R120, R80, R105.reuse ;  /* 0x0000006950787220 */ /* 0x080fe20000410000 */
[----:B------:R-:W-:Y:S01]  /*1510*/  FADD.FTZ R123, -R144, R107 ;  /* 0x0000006b907b7221 */ /* 0x000fe20000010100 */
        /* <DEDUP_REMOVED lines=23> */
.L_x_5094:
[----:B------:R-:W-:Y:S05]  /*1690*/  BSYNC.RECONVERGENT B1 ;  /* 0x0000000000017941 */ /* 0x000fea0003800200 */
.L_x_5093:
        /* <DEDUP_REMOVED lines=10> */
[----:B------:R-:W4:Y:S01]  /*1740*/  LDG.E.128 R104, desc[UR10][R104.64] ;  /* 0x0000000a68687981 */ /* 0x000f22000c1e1d00 */
[----:B--2---:R-:W-:-:S05]  /*1750*/  IMAD.WIDE.U32 R110, R147, 0x4, R110 ;  /* 0x00000004936e7825 */ /* 0x004fca00078e006e */
[----:B------:R-:W5:Y:S01]  /*1760*/  LDG.E R6, desc[UR10][R110.64] ;  /* 0x0000000a6e067981 */ /* 0x000f62000c1e1900 */
[----:B0-----:R-:W-:-:S05]  /*1770*/  @P5 IMAD.WIDE.U32 R124, R148, 0x10, R124 ;  /* 0x00000010947c5825 */ /* 0x001fca00078e007c */
[----:B------:R0:W5:Y:S01]  /*1780*/  @P5 LDG.E.128 R96, desc[UR10][R124.64] ;  /* 0x0000000a7c605981 */ /* 0x000162000c1e1d00 */
[----:B---3--:R-:W-:Y:S02]  /*1790*/  MOV R126, R108 ;  /* 0x0000006c007e7202 */ /* 0x008fe40000000f00 */
[--C-:B------:R-:W-:Y:S01]  /*17a0*/  SHF.R.U64 R129, R108, 0x10, R109.reuse ;  /* 0x000000106c817819 */ /* 0x100fe2000000126d */
[----:B------:R-:W-:Y:S02]  /*17b0*/  IMAD.MOV.U32 R128, RZ, RZ, R109 ;  /* 0x000000ffff807224 */ /* 0x000fe400078e006d */
[----:B----4-:R-:W-:Y:S01]  /*17c0*/  FADD.FTZ R108, -R144, R105 ;  /* 0x00000069906c7221 */ /* 0x010fe20000010100 */
[----:B------:R-:W-:Y:S01]  /*17d0*/  SHF.L.U32 R105, R126, 0x10, RZ ;  /* 0x000000107e697819 */ /* 0x000fe200000006ff */
[C---:B------:R-:W-:Y:S01]  /*17e0*/  FADD.FTZ R104, -R144.reuse, R104 ;  /* 0x0000006890687221 */ /* 0x040fe20000010100 */
[----:B------:R-:W-:Y:S01]  /*17f0*/  FADD.FTZ R127, -R144, R106 ;  /* 0x0000006a907f7221 */ /* 0x000fe20000010100 */
[----:B------:R-:W-:-:S02]  /*1800*/  IMAD.U32 R106, R129, 0x10000, RZ ;  /* 0x00010000816a7824 */ /* 0x000fc400078e00ff */
[----:B------:R-:W-:Y:S01]  /*1810*/  FADD.FTZ R130, -R144, R107 ;  /* 0x0000006b90827221 */ /* 0x000fe20000010100 */
[----:B0-----:R-:W-:Y:S01]  /*1820*/  FMUL.FTZ R125, R104, UR29 ;  /* 0x0000001d687d7c20 */ /* 0x001fe20008410000 */
[-C--:B------:R-:W-:Y:S01]  /*1830*/  FMUL.FTZ R126, R76, R105.reuse ;  /* 0x000000694c7e7220 */ /* 0x080fe20000410000 */
[----:B------:R-:W-:Y:S01]  /*1840*/  SHF.L.U32 R107, R128, 0x10, RZ ;  /* 0x00000010806b7819 */ /* 0x000fe200000006ff */
[----:B------:R-:W-:Y:S01]  /*1850*/  FMUL.FTZ R127, R127, UR29 ;  /* 0x0000001d7f7f7c20 */ /* 0x000fe20008410000 */
[----:B------:R-:W-:Y:S01]  /*1860*/  SHF.R.U32.HI R109, RZ, 0x10, R109 ;  /* 0x00000010ff6d7819 */ /* 0x000fe2000001166d */
[----:B------:R-:W-:Y:S01]  /*1870*/  FADD.FTZ R32, R32, R105 ;  /* 0x0000006920207221 */ /* 0x000fe20000010000 */
[----:B------:R-:W-:Y:S01]  /*1880*/  FFMA.FTZ R52, R125, R105, R52 ;  /* 0x000000697d347223 */ /* 0x000fe20000010034 */
[----:B------:R-:W-:Y:S01]  /*1890*/  FMUL.FTZ R129, R77, R106 ;  /* 0x0000006a4d817220 */ /* 0x000fe20000410000 */
[----:B------:R-:W-:Y:S01]  /*18a0*/  FADD.FTZ R104, R155, R126 ;  /* 0x0000007e9b687221 */ /* 0x000fe20000010000 */
[----:B------:R-:W-:Y:S01]  /*18b0*/  FMUL.FTZ R124, R108, UR29 ;  /* 0x0000001d6c7c7c20 */ /* 0x000fe20008410000 */
[----:B------:R-:W-:Y:S01]  /*18c0*/  FFMA.FTZ R105, R125, R126, R154 ;  /* 0x0000007e7d697223 */ /* 0x000fe2000001009a */
[----:B------:R-:W-:Y:S01]  /*18d0*/  FADD.FTZ R34, R34, R107 ;  /* 0x0000006b22227221 */ /* 0x000fe20000010000 */
[-C--:B------:R-:W-:Y:S01]  /*18e0*/  FFMA.FTZ R54, R127, R107.reuse, R54 ;  /* 0x0000006b7f367223 */ /* 0x080fe20000010036 */
[----:B------:R-:W-:Y:S01]  /*18f0*/  FMUL.FTZ R128, R78, R107 ;  /* 0x0000006b4e807220 */ /* 0x000fe20000410000 */
        /* <DEDUP_REMOVED lines=14> */
.L_x_5086:
[----:B-----5:R-:W-:Y:S01]  /*19e0*/  ISETP.GE.AND P4, PT, R146, 0x1, PT ;  /* 0x000000019200780c */ /* 0x020fe20003f86270 */
[----:B------:R-:W-:Y:S01]  /*19f0*/  UIMAD UR6, UR9, UR8, URZ ;  /* 0x00000008090672a4 */ /* 0x000fe2000f8e02ff */
[----:B------:R-:W-:Y:S01]  /*1a00*/  HFMA2 R157, -RZ, RZ, 0, 0 ;  /* 0x00000000ff9d7431 */ /* 0x000fe200000001ff */
[----:B----4-:R-:W-:Y:S02]  /*1a10*/  UISETP.NE.U32.AND UP0, UPT, UR22, URZ, UPT ;  /* 0x000000ff1600728c */ /* 0x010fe4000bf05070 */
[----:B------:R-:W-:Y:S02]  /*1a20*/  USHF.R.S32.HI UR7, URZ, 0x1f, UR6 ;  /* 0x0000001fff077899 */ /* 0x000fe40008011406 */
[----:B------:R-:W-:Y:S02]  /*1a30*/  UISETP.NE.AND.EX UP0, UPT, UR23, URZ, UPT, UP0 ;  /* 0x000000ff1700728c */ /* 0x000fe4000bf05300 */
[----:B------:R-:W-:-:S04]  /*1a40*/  ULEA.HI UR7, UR7, UR6, URZ, 0x2 ;  /* 0x0000000607077291 */ /* 0x000fc8000f8f10ff */
[----:B------:R-:W-:Y:S02]  /*1a50*/  @P4 IADD3 R11, PT, PT, R146, -0x1, RZ ;  /* 0xffffffff920b4810 */ /* 0x000fe40007ffe0ff */
[----:B------:R-:W-:-:S03]  /*1a60*/  IMAD.U32 R145, RZ, RZ, UR7 ;  /* 0x00000007ff917e24 */ /* 0x000fc6000f8e00ff */
        /* <DEDUP_REMOVED lines=21> */
[C---:B---3--:R-:W-:Y:S01]  /*1bc0*/  @P1 IMAD.WIDE.U32 R106, R157.reuse, 0x4, R106 ;  /* 0x000000049d6a1825 */ /* 0x048fe200078e006a */
[----:B------:R-:W-:-:S04]  /*1bd0*/  @P1 IADD3 R157, PT, PT, R157, 0x80, RZ ;  /* 0x000000809d9d1810 */ /* 0x000fc80007ffe0ff */
[----:B------:R0:W5:Y:S01]  /*1be0*/  @P1 LDG.E R4, desc[UR10][R106.64] ;  /* 0x0000000a6a041981 */ /* 0x000162000c1e1900 */
[----:B----4-:R-:W-:-:S05]  /*1bf0*/  @P2 IMAD.WIDE.U32 R104, R157, 0x4, R104 ;  /* 0x000000049d682825 */ /* 0x010fca00078e0068 */
        /* <DEDUP_REMOVED lines=10> */
.L_x_5096:
        /* <DEDUP_REMOVED lines=10> */
[C---:B0-----:R-:W-:Y:S01]  /*1d40*/  @P3 IMAD.WIDE.U32 R160, R157.reuse, 0x4, R160 ;  /* 0x000000049da03825 */ /* 0x041fe200078e00a0 */
[----:B------:R-:W-:-:S04]  /*1d50*/  @P3 IADD3 R157, PT, PT, R157, 0x80, RZ ;  /* 0x000000809d9d3810 */ /* 0x000fc80007ffe0ff */
[----:B------:R-:W5:Y:S02]  /*1d60*/  @P3 LDG.E R2, desc[UR10][R160.64] ;  /* 0x0000000aa0023981 */ /* 0x000f64000c1e1900 */
[----:B------:R-:W0:Y:S08]  /*1d70*/  @P1 LDC.64 R154, c[0x0][0x3b0] ;  /* 0x0000ec00ff9a1b82 */ /* 0x000e300000000a00 */
[----:B------:R-:W1:Y:S01]  /*1d80*/  @P1 LDC.64 R148, c[0x0][0x438] ;  /* 0x00010e00ff941b82 */ /* 0x000e620000000a00 */
[----:B--2---:R-:W-:-:S07]  /*1d90*/  @P3 IMAD.WIDE.U32 R152, R147, 0x10, R152 ;  /* 0x0000001093983825 */ /* 0x004fce00078e0098 */
[----:B------:R-:W2:Y:S08]  /*1da0*/  @P2 LDC.64 R108, c[0x0][0x3b0] ;  /* 0x0000ec00ff6c2b82 */ /* 0x000eb00000000a00 */
[----:B------:R-:W2:Y:S01]  /*1db0*/  @P2 LDC.64 R110, c[0x0][0x438] ;  /* 0x00010e00ff6e2b82 */ /* 0x000ea20000000a00 */
[----:B------:R-:W-:Y:S01]  /*1dc0*/  @P3 IADD3 R147, PT, PT, R147, 0x80, RZ ;  /* 0x0000008093933810 */ /* 0x000fe20007ffe0ff */
[----:B---3--:R-:W-:Y:S01]  /*1dd0*/  @P0 IMAD.WIDE.U32 R158, R157, 0x4, R158 ;  /* 0x000000049d9e0825 */ /* 0x008fe200078e009e */
[----:B------:R-:W5:Y:S05]  /*1de0*/  @P3 LDG.E.128 R28, desc[UR10][R152.64] ;  /* 0x0000000a981c3981 */ /* 0x000f6a000c1e1d00 */
[----:B------:R-:W3:Y:S08]  /*1df0*/  @P5 LDC.64 R104, c[0x0][0x3b0] ;  /* 0x0000ec00ff685b82 */ /* 0x000ef00000000a00 */
[----:B------:R-:W3:Y:S01]  /*1e00*/  @P5 LDC.64 R106, c[0x0][0x438] ;  /* 0x00010e00ff6a5b82 */ /* 0x000ee20000000a00 */
[----:B----4-:R-:W-:Y:S01]  /*1e10*/  @P0 IMAD.WIDE.U32 R150, R147, 0x10, R150 ;  /* 0x0000001093960825 */ /* 0x010fe200078e0096 */
[----:B------:R-:W5:Y:S03]  /*1e20*/  @P0 LDG.E R3, desc[UR10][R158.64] ;  /* 0x0000000a9e030981 */ /* 0x000f66000c1e1900 */
[----:B------:R-:W-:Y:S01]  /*1e30*/  @P0 VIADD R157, R157, 0x80 ;  /* 0x000000809d9d0836 */ /* 0x000fe20000000000 */
[----:B------:R-:W5:Y:S01]  /*1e40*/  @P0 LDG.E.128 R24, desc[UR10][R150.64] ;  /* 0x0000000a96180981 */ /* 0x000f62000c1e1d00 */
[----:B------:R-:W-:-:S02]  /*1e50*/  @P0 VIADD R147, R147, 0x80 ;  /* 0x0000008093930836 */ /* 0x000fc40000000000 */
[C---:B0-----:R-:W-:Y:S01]  /*1e60*/  @P1 IMAD.WIDE.U32 R154, R157.reuse, 0x4, R154 ;  /* 0x000000049d9a1825 */ /* 0x041fe200078e009a */
[----:B------:R-:W-:-:S03]  /*1e70*/  @P1 IADD3 R157, PT, PT, R157, 0x80, RZ ;  /* 0x000000809d9d1810 */ /* 0x000fc60007ffe0ff */
[C---:B-1----:R-:W-:Y:S01]  /*1e80*/  @P1 IMAD.WIDE.U32 R148, R147.reuse, 0x10, R148 ;  /* 0x0000001093941825 */ /* 0x042fe200078e0094 */
[----:B------:R-:W-:Y:S01]  /*1e90*/  @P1 IADD3 R147, PT, PT, R147, 0x80, RZ ;  /* 0x0000008093931810 */ /* 0x000fe20007ffe0ff */
[----:B------:R0:W5:Y:S02]  /*1ea0*/  @P1 LDG.E R4, desc[UR10][R154.64] ;  /* 0x0000000a9a041981 */ /* 0x000164000c1e1900 */
[----:B--2---:R-:W-:Y:S02]  /*1eb0*/  @P2 IMAD.WIDE.U32 R108, R157, 0x4, R108 ;  /* 0x000000049d6c2825 */ /* 0x004fe400078e006c */
[----:B------:R2:W5:Y:S02]  /*1ec0*/  @P1 LDG.E.128 R20, desc[UR10][R148.64] ;  /* 0x0000000a94141981 */ /* 0x000564000c1e1d00 */
[----:B------:R-:W-:Y:S02]  /*1ed0*/  @P2 IMAD.WIDE.U32 R110, R147, 0x10, R110 ;  /* 0x00000010936e2825 */ /* 0x000fe400078e006e */
[----:B------:R2:W5:Y:S02]  /*1ee0*/  @P2 LDG.E R5, desc[UR10][R108.64] ;  /* 0x0000000a6c052981 */ /* 0x000564000c1e1900 */
[----:B------:R-:W-:-:S02]  /*1ef0*/  @P2 VIADD R157, R157, 0x80 ;  /* 0x000000809d9d2836 */ /* 0x000fc40000000000 */
[----:B------:R-:W-:Y:S01]  /*1f00*/  @P2 VIADD R147, R147, 0x80 ;  /* 0x0000008093932836 */ /* 0x000fe20000000000 */
[----:B------:R2:W5:Y:S01]  /*1f10*/  @P2 LDG.E.128 R92, desc[UR10][R110.64] ;  /* 0x0000000a6e5c2981 */ /* 0x000562000c1e1d00 */
[----:B---3--:R-:W-:-:S04]  /*1f20*/  @P5 IMAD.WIDE.U32 R104, R157, 0x4, R104 ;  /* 0x000000049d685825 */ /* 0x008fc800078e0068 */
[----:B------:R-:W-:Y:S01]  /*1f30*/  @P5 IMAD.WIDE.U32 R106, R147, 0x10, R106 ;  /* 0x00000010936a5825 */ /* 0x000fe200078e006a */
[----:B------:R2:W5:Y:S04]  /*1f40*/  @P5 LDG.E R6, desc[UR10][R104.64] ;  /* 0x0000000a68065981 */ /* 0x000568000c1e1900 */
[----:B------:R2:W5:Y:S01]  /*1f50*/  @P5 LDG.E.128 R96, desc[UR10][R106.64] ;  /* 0x0000000a6a605981 */ /* 0x000562000c1e1d00 */
[----:B0-----:R-:W-:-:S07]  /*1f60*/  CS2R R154, SRZ ;  /* 0x00000000009a7805 */ /* 0x001fce000001ff00 */
.L_x_5095:
[----:B-1----:R-:W-:Y:S05]  /*1f70*/  BSYNC.RECONVERGENT B0 ;  /* 0x0000000000007941 */ /* 0x002fea0003800200 */
.L_x_5085:
[----:B0-2---:R-:W0:Y:S01]  /*1f80*/  SHFL.DOWN PT, R104, R155, 0x10, 0x1f ;  /* 0x0a001f009b687f89 */ /* 0x005e2200000e0000 */
        /* <DEDUP_REMOVED lines=31> */
.L_x_5098:
[----:B------:R-:W-:Y:S05]  /*2180*/  BSYNC.RECONVERGENT B0 ;  /* 0x0000000000007941 */ /* 0x000fea0003800200 */
.L_x_5097:
        /* <DEDUP_REMOVED lines=50> */
.L_x_5103:
        /* <DEDUP_REMOVED lines=12> */
.L_x_5104:
        /* <DEDUP_REMOVED lines=12> */
.L_x_5105:
        /* <DEDUP_REMOVED lines=13> */
.L_x_5102:
        /* <DEDUP_REMOVED lines=45> */
.L_x_5101:
        /* <DEDUP_REMOVED lines=57> */
[----:B------:R-:W-:Y:S01]  /*2d60*/  F2FP.BF16.F32.PACK_AB R10, RZ, R10 ;  /* 0x0000000aff0a723e */ /* 0x000fe200000010ff */
[----:B------:R-:W-:Y:S06]  /*2d70*/  BRA `(.L_x_5106) ;  /* 0x0000000000e47947 */ /* 0x000fec0003800000 */
.L_x_5107:
[----:B------:R-:W-:Y:S01]  /*2d80*/  PLOP3.LUT P5, PT, PT, PT, UP2, 0x80, 0x8 ;  /* 0x000000000008781c */ /* 0x000fe20003faf028 */
[----:B------:R-:W0:Y:S01]  /*2d90*/  @P4 LDC.64 R102, c[0x0][0x408] ;  /* 0x00010200ff664b82 */ /* 0x000e220000000a00 */
[----:B-----5:R-:W-:-:S07]  /*2da0*/  IMAD.MOV.U32 R146, RZ, RZ, R31 ;  /* 0x000000ffff927224 */ /* 0x020fce00078e001f */
        /* <DEDUP_REMOVED lines=11> */
[----:B------:R-:W-:Y:S02]  /*2e60*/  @P4 FSEL R103, R102, RZ, P5 ;  /* 0x000000ff66674208 */ /* 0x000fe40002800000 */
[----:B------:R-:W-:Y:S02]  /*2e70*/  PLOP3.LUT P5, PT, PT, PT, UP2, 0x80, 0x8 ;  /* 0x000000000008781c */ /* 0x000fe40003faf028 */
[----:B------:R-:W-:Y:S02]  /*2e80*/  MOV R102, R30 ;  /* 0x0000001e00667202 */ /* 0x000fe40000000f00 */
[----:B------:R-:W-:-:S04]  /*2e90*/  @P4 F2FP.BF16.F32.PACK_AB R103, RZ, R103 ;  /* 0x00000067ff67423e */ /* 0x000fc800000010ff */
[----:B------:R-:W-:-:S05]  /*2ea0*/  @P4 PRMT R8, R103, 0x7610, R8 ;  /* 0x0000761067084816 */ /* 0x000fca0000000008 */
        /* <DEDUP_REMOVED lines=21> */
[----:B------:R-:W-:Y:S02]  /*3000*/  PLOP3.LUT P5, PT, PT, PT, UP2, 0x80, 0x8 ;  /* 0x000000000008781c */ /* 0x000fe40003faf028 */
[----:B------:R-:W-:-:S11]  /*3010*/  MOV R100, R28 ;  /* 0x0000001c00647202 */ /* 0x000fd60000000f00 */
        /* <DEDUP_REMOVED lines=15> */
.L_x_5106:
        /* <DEDUP_REMOVED lines=14> */
.L_x_5108:
[----:B------:R-:W-:Y:S01]  /*31f0*/  IADD3 R111, PT, PT, R111, 0x80, RZ ;  /* 0x000000806f6f7810 */ /* 0x000fe20007ffe0ff */
[----:B------:R-:W-:-:S07]  /*3200*/  VIADD R110, R110, 0x80 ;  /* 0x000000806e6e7836 */ /* 0x000fce0000000000 */
.L_x_5100:
[----:B------:R-:W-:Y:S05]  /*3210*/  BSYNC.RECONVERGENT B0 ;  /* 0x0000000000007941 */ /* 0x000fea0003800200 */
.L_x_5099:
        /* <DEDUP_REMOVED lines=9> */
[----:B------:R-:W-:Y:S01]  /*32b0*/  PLOP3.LUT P6, PT, PT, PT, UP2, 0x80, 0x8 ;  /* 0x000000000008781c */ /* 0x000fe20003fcf028 */
[----:B0----5:R-:W-:-:S12]  /*32c0*/  IMAD.MOV.U32 R102, RZ, RZ, R26 ;  /* 0x000000ffff667224 */ /* 0x021fd800078e001a */
        /* <DEDUP_REMOVED lines=11> */
[----:B------:R-:W-:Y:S02]  /*3380*/  PLOP3.LUT P6, PT, PT, PT, UP2, 0x80, 0x8 ;  /* 0x000000000008781c */ /* 0x000fe40003fcf028 */
[----:B------:R-:W-:-:S11]  /*3390*/  MOV R101, R25 ;  /* 0x0000001900657202 */ /* 0x000fd60000000f00 */
[----:B------:R-:W-:Y:S01]  /*33a0*/  @P6 FFMA.FTZ R101, R100, UR29, R25 ;  /* 0x0000001d64656c23 */ /* 0x000fe20008010019 */
[----:B------:R-:W-:Y:S02]  /*33b0*/  PLOP3.LUT P6, PT, PT, PT, UP2, 0x80, 0x8 ;  /* 0x000000000008781c */ /* 0x000fe40003fcf028 */
[----:B------:R-:W-:-:S11]  /*33c0*/  MOV R100, R24 ;  /* 0x0000001800647202 */ /* 0x000fd60000000f00 */
        /* <DEDUP_REMOVED lines=37> */
[----:B------:R-:W-:Y:S01]  /*3620*/  F2FP.BF16.F32.PACK_AB R10, RZ, R10 ;  /* 0x0000000aff0a723e */ /* 0x000fe200000010ff */
[----:B------:R-:W-:Y:S06]  /*3630*/  BRA `(.L_x_5113) ;  /* 0x0000000800607947 */ /* 0x000fec0003800000 */
.L_x_5112:
        /* <DEDUP_REMOVED lines=54> */
[----:B------:R-:W-:Y:S01]  /*39a0*/  F2FP.BF16.F32.PACK_AB R10, RZ, R10 ;  /* 0x0000000aff0a723e */ /* 0x000fe200000010ff */
[----:B------:R-:W-:Y:S06]  /*39b0*/  BRA `(.L_x_5113) ;  /* 0x0000000400807947 */ /* 0x000fec0003800000 */
.L_x_5111:
        /* <DEDUP_REMOVED lines=50> */
[----:B------:R-:W-:Y:S01]  /*3ce0*/  F2FP.BF16.F32.PACK_AB R10, RZ, R10 ;  /* 0x0000000aff0a723e */ /* 0x000fe200000010ff */
[----:B------:R-:W-:Y:S06]  /*3cf0*/  BRA `(.L_x_5113) ;  /* 0x0000000000b07947 */ /* 0x000fec0003800000 */
.L_x_5114:
        /* <DEDUP_REMOVED lines=10> */
[----:B------:R-:W-:-:S07]  /*3da0*/  F2FP.BF16.F32.PACK_AB R7, RZ, R7 ;  /* 0x00000007ff07723e */ /* 0x000fce00000010ff */
.L_x_5115:
        /* <DEDUP_REMOVED lines=11> */
.L_x_5116:
        /* <DEDUP_REMOVED lines=11> */
.L_x_5117:
        /* <DEDUP_REMOVED lines=10> */
[----:B------:R-:W-:-:S07]  /*3fb0*/  F2FP.BF16.F32.PACK_AB R10, RZ, R10 ;  /* 0x0000000aff0a723e */ /* 0x000fce00000010ff */
.L_x_5113:
        /* <DEDUP_REMOVED lines=12> */
.L_x_5118:
[----:B------:R-:W-:Y:S01]  /*4080*/  IADD3 R111, PT, PT, R111, 0x80, RZ ;  /* 0x000000806f6f7810 */ /* 0x000fe20007ffe0ff */
[----:B------:R-:W-:-:S07]  /*4090*/  VIADD R110, R110, 0x80 ;  /* 0x000000806e6e7836 */ /* 0x000fce0000000000 */
.L_x_5110:
[----:B------:R-:W-:Y:S05]  /*40a0*/  BSYNC.RECONVERGENT B0 ;  /* 0x0000000000007941 */ /* 0x000fea0003800200 */
.L_x_5109:
        /* <DEDUP_REMOVED lines=66> */
.L_x_5122:
        /* <DEDUP_REMOVED lines=56> */
.L_x_5121:
        /* <DEDUP_REMOVED lines=52> */
.L_x_5124:
        /* <DEDUP_REMOVED lines=11> */
.L_x_5125:
        /* <DEDUP_REMOVED lines=11> */
.L_x_5126:
        /* <DEDUP_REMOVED lines=11> */
.L_x_5127:
        /* <DEDUP_REMOVED lines=11> */
.L_x_5123:
        /* <DEDUP_REMOVED lines=12> */
.L_x_5128:
[----:B------:R-:W-:Y:S01]  /*4f10*/  IADD3 R111, PT, PT, R111, 0x80, RZ ;  /* 0x000000806f6f7810 */ /* 0x000fe20007ffe0ff */
[----:B------:R-:W-:-:S07]  /*4f20*/  VIADD R110, R110, 0x80 ;  /* 0x000000806e6e7836 */ /* 0x000fce0000000000 */
.L_x_5120:
[----:B------:R-:W-:Y:S05]  /*4f30*/  BSYNC.RECONVERGENT B0 ;  /* 0x0000000000007941 */ /* 0x000fea0003800200 */
.L_x_5119:
        /* <DEDUP_REMOVED lines=66> */
.L_x_5132:
        /* <DEDUP_REMOVED lines=56> */
.L_x_5131:
        /* <DEDUP_REMOVED lines=52> */
.L_x_5134:
        /* <DEDUP_REMOVED lines=11> */
.L_x_5135:
        /* <DEDUP_REMOVED lines=11> */
.L_x_5136:
        /* <DEDUP_REMOVED lines=11> */
.L_x_5137:
        /* <DEDUP_REMOVED lines=11> */
.L_x_5133:
        /* <DEDUP_REMOVED lines=12> */
.L_x_5138:
[----:B------:R-:W-:Y:S01]  /*5da0*/  IADD3 R111, PT, PT, R111, 0x80, RZ ;  /* 0x000000806f6f7810 */ /* 0x000fe20007ffe0ff */
[----:B------:R-:W-:-:S07]  /*5db0*/  VIADD R110, R110, 0x80 ;  /* 0x000000806e6e7836 */ /* 0x000fce0000000000 */
.L_x_5130:
[----:B------:R-:W-:Y:S05]  /*5dc0*/  BSYNC.RECONVERGENT B0 ;  /* 0x0000000000007941 */ /* 0x000fea0003800200 */
.L_x_5129:
        /* <DEDUP_REMOVED lines=67> */
.L_x_5142:
        /* <DEDUP_REMOVED lines=56> */
.L_x_5141:
        /* <DEDUP_REMOVED lines=52> */
.L_x_5144:
        /* <DEDUP_REMOVED lines=22> */
[----:B------:R-:W-:-:S07]  /*6a20*/  F2FP.BF16.F32.PACK_AB R7, RZ, R7 ;  /* 0x00000007ff07723e */ /* 0x000fce00000010ff */
.L_x_5145:
        /* <DEDUP_REMOVED lines=11> */
.L_x_5146:
        /* <DEDUP_REMOVED lines=11> */
.L_x_5147:
[----:B------:R-:W-:-:S07]  /*6b90*/  @P4 PRMT R10, R104, 0x7610, R10 ;  /* 0x00007610680a4816 */ /* 0x000fce000000000a */
.L_x_5143:
        /* <DEDUP_REMOVED lines=12> */
.L_x_5140:
[----:B------:R-:W-:Y:S05]  /*6c60*/  BSYNC.RECONVERGENT B0 ;  /* 0x0000000000007941 */ /* 0x000fea0003800200 */
.L_x_5139:
[----:B------:R-:W-:Y:S02]  /*6c70*/  UIADD3 UR9, UPT, UPT, UR9, UR24, URZ ;  /* 0x0000001809097290 */ /* 0x000fe4000fffe0ff */
[----:B------:R-:W-:Y:S02]  /*6c80*/  UPLOP3.LUT UP1, UPT, UPT, UPT, UP1, 0x40, 0x4 ;  /* 0x000000000004789c */ /* 0x000fe40003f2e810 */
[----:B------:R-:W-:-:S09]  /*6c90*/  UISETP.GE.AND UP0, UPT, UR9, UR25, UPT ;  /* 0x000000190900728c */ /* 0x000fd2000bf06270 */
[----:B------:R-:W-:Y:S05]  /*6ca0*/  BRA.U !UP0, `(.L_x_5148) ;  /* 0xffffff9908387547 */ /* 0x000fea000b83ffff */
.L_x_5084:
[----:B------:R-:W4:Y:S01]  /*6cb0*/  S2UR UR6, SR_CTAID.X ;  /* 0x00000000000679c3 */ /* 0x000f220000002500 */
[----:B------:R-:W-:-:S07]  /*6cc0*/  ISETP.NE.AND P4, PT, R11, RZ, PT ;  /* 0x000000ff0b00720c */ /* 0x000fce0003f85270 */
[----:B-----5:R-:W0:Y:S08]  /*6cd0*/  LDC.64 R2, c[0x0][0x440] ;  /* 0x00011000ff027b82 */ /* 0x020e300000000a00 */
[----:B------:R-:W1:Y:S08]  /*6ce0*/  LDC.64 R4, c[0x0][0x448] ;  /* 0x00011200ff047b82 */ /* 0x000e700000000a00 */
[----:B------:R-:W2:Y:S01]  /*6cf0*/  LDC.64 R6, c[0x0][0x440] ;  /* 0x00011000ff067b82 */ /* 0x000ea20000000a00 */
        /* <DEDUP_REMOVED lines=36> */
.L_x_5149:
        /* <DEDUP_REMOVED lines=12> */
.L_x_10871:


//--------------------- .text._ZN10layer_norm22ln_bwd_finalize_kernelINS_22Kernel_traits_finalizeILj2560Ef13__nv_bfloat16fS2_fjLb0ELj1024ELj4ENS_18Kernel_traits_baseILj2560EfS2_fS2_fjLj1024EEEEELb0ELb1EEEvNS_9BwdParamsE --------------------------
	.section	.text._ZN10layer_norm22ln_bwd_finalize_kernelINS_22Kernel_traits_finalizeILj2560Ef13__nv_bfloat16fS2_fjLb0ELj1024ELj4ENS_18Kernel_traits_baseILj2560EfS2_fS2_fjLj1024EEEEELb0ELb1EEEvNS_9BwdParamsE,"ax",@progbits
	.align	128
        .global         _ZN10layer_norm22ln_bwd_finalize_kernelINS_22Kernel_traits_finalizeILj2560Ef13__nv_bfloat16fS2_fjLb0ELj1024ELj4ENS_18Kernel_traits_baseILj2560EfS2_fS2_fjLj1024EEEEELb0ELb1EEEvNS_9BwdParamsE
        .type           _ZN10layer_norm22ln_bwd_finalize_kernelINS_22Kernel_traits_finalizeILj2560Ef13__nv_bfloat16fS2_fjLb0ELj1024ELj4ENS_18Kernel_traits_baseILj2560EfS2_fS2_fjLj1024EEEEELb0ELb1EEEvNS_9BwdParamsE,@function
        .size           _ZN10layer_norm22ln_bwd_finalize_kernelINS_22Kernel_traits_finalizeILj2560Ef13__nv_bfloat16fS2_fjLb0ELj1024ELj4ENS_18Kernel_traits_baseILj2560EfS2_fS2_fjLj1024EEEEELb0ELb1EEEvNS_9BwdParamsE,(.L_x_10872 - _ZN10layer_norm22ln_bwd_finalize_kernelINS_22Kernel_traits_finalizeILj2560Ef13__nv_bfloat16fS2_fjLb0ELj1024ELj4ENS_18Kernel_traits_baseILj2560EfS2_fS2_fjLj1024EEEEELb0ELb1EEEvNS_9BwdParamsE)
        .other          _ZN10layer_norm22ln_bwd_finalize_kernelINS_22Kernel_traits_finalizeILj2560Ef13__nv_bfloat16fS2_fjLb0ELj1024ELj4ENS_18Kernel_traits_baseILj2560EfS2_fS2_fjLj1024EEEEELb0ELb1EEEvNS_9BwdParamsE,@"STO_CUDA_ENTRY STV_DEFAULT"
_ZN10layer_norm22ln_bwd_finalize_kernelINS_22Kernel_traits_finalizeILj2560Ef13__nv_bfloat16fS2_fjLb0ELj1024ELj4ENS_18Kernel_traits_baseILj2560EfS2_fS2_fjLj1024EEEEELb0ELb1EEEvNS_9BwdParamsE:
.text._ZN10layer_norm22ln_bwd_finalize_kernelINS_22Kernel_traits_finalizeILj2560Ef13__nv_bfloat16fS2_fjLb0ELj1024ELj4ENS_18Kernel_traits_baseILj2560EfS2_fS2_fjLj1024EEEEELb0ELb1EEEvNS_9BwdParamsE:
        /* <DEDUP_REMOVED lines=81> */
.L_x_5154:
        /* <DEDUP_REMOVED lines=118> */
.L_x_5153:
[----:B------:R-:W-:Y:S05]  /*0c70*/  BSYNC.RECONVERGENT B1 ;  /* 0x0000000000017941 */ /* 0x000fea0003800200 */
.L_x_5152:
        /* <DEDUP_REMOVED lines=77> */
.L_x_5156:
[----:B------:R-:W-:Y:S05]  /*1150*/  BSYNC.RECONVERGENT B1 ;  /* 0x0000000000017941 */ /* 0x000fea0003800200 */
.L_x_5155:
        /* <DEDUP_REMOVED lines=38> */
.L_x_5158:
[----:B------:R-:W-:Y:S05]  /*13c0*/  BSYNC.RECONVERGENT B1 ;  /* 0x0000000000017941 */ /* 0x000fea0003800200 */
.L_x_5157:
        /* <DEDUP_REMOVED lines=8> */
.L_x_5159:
        /* <DEDUP_REMOVED lines=10> */
.L_x_5151:
[----:B------:R-:W-:Y:S05]  /*14f0*/  BSYNC.RECONVERGENT B0 ;  /* 0x0000000000007941 */ /* 0x000fea0003800200 */
.L_x_5150:
        /* <DEDUP_REMOVED lines=55> */
.L_x_5160:
        /* <DEDUP_REMOVED lines=9> */
.L_x_10872:


//--------------------- .text._ZN10layer_norm13ln_bwd_kernelINS_13Kernel_traitsIf13__nv_bfloat16fS2_fjLj2560ELj1ELj1ELj4ELj8ENS_18Kernel_traits_baseILj2560EfS2_fS2_fjLj128EEEEELb1ELb0ELb1ELb1EEEvNS_9BwdParamsE --------------------------
	.section	.text._ZN10layer_norm13ln_bwd_kernelINS_13Kernel_traitsIf13__nv_bfloat16fS2_fjLj2560ELj1ELj1ELj4ELj8ENS_18Kernel_traits_baseILj2560EfS2_fS2_fjLj128EEEEELb1ELb0ELb1ELb1EEEvNS_9BwdParamsE,"ax",@progbits
	.align	128
        .global         _ZN10layer_norm13ln_bwd_kernelINS_13Kernel_traitsIf13__nv_bfloat16fS2_fjLj2560ELj1ELj1ELj4ELj8ENS_18Kernel_traits_baseILj2560EfS2_fS2_fjLj128EEEEELb1ELb0ELb1ELb1EEEvNS_9BwdParamsE
        .type           _ZN10layer_norm13ln_bwd_kernelINS_13Kernel_traitsIf13__nv_bfloat16fS2_fjLj2560ELj1ELj1ELj4ELj8ENS_18Kernel_traits_baseILj2560EfS2_fS2_fjLj128EEEEELb1ELb0ELb1ELb1EEEvNS_9BwdParamsE,@function
        .size           _ZN10layer_norm13ln_bwd_kernelINS_13Kernel_traitsIf13__nv_bfloat16fS2_fjLj2560ELj1ELj1ELj4ELj8ENS_18Kernel_traits_baseILj2560EfS2_fS2_fjLj128EEEEELb1ELb0ELb1ELb1EEEvNS_9BwdParamsE,(.L_x_10873 - _ZN10layer_norm13ln_bwd_kernelINS_13Kernel_traitsIf13__nv_bfloat16fS2_fjLj2560ELj1ELj1ELj4ELj8ENS_18Kernel_traits_baseILj2560EfS2_fS2_fjLj128EEEEELb1ELb0ELb1ELb1EEEvNS_9BwdParamsE)
        .other          _ZN10layer_norm13ln_bwd_kernelINS_13Kernel_traitsIf13__nv_bfloat16fS2_fjLj2560ELj1ELj1ELj4ELj8ENS_18Kernel_traits_baseILj2560EfS2_fS2_fjLj128EEEEELb1ELb0ELb1ELb1EEEvNS_9BwdParamsE,@"STO_CUDA_ENTRY STV_DEFAULT"
_ZN10layer_norm13ln_bwd_kernelINS_13Kernel_traitsIf13__nv_bfloat16fS2_fjLj2560ELj1ELj1ELj4ELj8ENS_18Kernel_traits_baseILj2560EfS2_fS2_fjLj128EEEEELb1ELb0ELb1ELb1EEEvNS_9BwdParamsE:
.text._ZN10layer_norm13ln_bwd_kernelINS_13Kernel_traitsIf13__nv_bfloat16fS2_fjLj2560ELj1ELj1ELj4ELj8ENS_18Kernel_traits_baseILj2560EfS2_fS2_fjLj128EEEEELb1ELb0ELb1ELb1EEEvNS_9BwdParamsE:
        /* <DEDUP_REMOVED lines=29> */
[----:B------:R-:W3:Y:S01]  /*01d0*/  LDCU.U8 UR14, c[0x0][0x410] ;  /* 0x00008200ff0e77ac */ /* 0x000ee20008000000 */
        /* <DEDUP_REMOVED lines=13> */
.L_x_5207:
[----:B------:R-:W1:Y:S08]  /*02b0*/  LDC.64 R104, c[0x0][0x3f8] ;  /* 0x0000fe00ff687b82 */ /* 0x000e700000000a00 */
[----:B------:R-:W2:Y:S08]  /*02c0*/  LDC.64 R108, c[0x0][0x3c8] ;  /* 0x0000f200ff6c7b82 */ /* 0x000eb00000000a00 */
[----:B------:R-:W3:Y:S01]  /*02d0*/  LDC.64 R106, c[0x0][0x3f0] ;  /* 0x0000fc00ff6a7b82 */ /* 0x000ee20000000a00 */
[----:B-1----:R-:W-:-:S07]  /*02e0*/  IMAD.WIDE R110, R138, 0x4, R104 ;  /* 0x000000048a6e7825 */ /* 0x002fce00078e0268 */
[----:B------:R-:W1:Y:S01]  /*02f0*/  LDC.64 R104, c[0x0][0x3c0] ;  /* 0x0000f000ff687b82 */ /* 0x000e620000000a00 */
[----:B------:R-:W4:Y:S01]  /*0300*/  LDG.E R145, desc[UR12][R110.64] ;  /* 0x0000000c6e917981 */ /* 0x000f22000c1e1900 */
[----:B--2---:R-:W-:-:S05]  /*0310*/  IMAD.WIDE R108, R138, 0x4, R108 ;  /* 0x000000048a6c7825 */ /* 0x004fca00078e026c */
[----:B-----5:R2:W5:Y:S01]  /*0320*/  LDG.E R140, desc[UR12][R108.64] ;  /* 0x0000000c6c8c7981 */ /* 0x020562000c1e1900 */
[----:B---3--:R-:W-:-:S05]  /*0330*/  IMAD.WIDE R106, R138, 0x4, R106 ;  /* 0x000000048a6a7825 */ /* 0x008fca00078e026a */
[----:B------:R2:W5:Y:S01]  /*0340*/  LDG.E R141, desc[UR12][R106.64] ;  /* 0x0000000c6a8d7981 */ /* 0x000562000c1e1900 */
[----:B----4-:R-:W-:-:S13]  /*0350*/  ISETP.GE.AND P2, PT, R145, 0x1, PT ;  /* 0x000000019100780c */ /* 0x010fda0003f46270 */
[----:B-12---:R-:W-:Y:S05]  /*0360*/  @!P2 BRA `(.L_x_5162) ;  /* 0x000000100024a947 */ /* 0x006fea0003800000 */
[----:B------:R-:W1:Y:S01]  /*0370*/  LDC R117, c[0x0][0x388] ;  /* 0x0000e200ff757b82 */ /* 0x000e620000000800 */
[----:B0-----:R-:W-:Y:S01]  /*0380*/  IADD3 R2, PT, PT, R145, -0x1, RZ ;  /* 0xffffffff91027810 */ /* 0x001fe20007ffe0ff */
[----:B------:R-:W-:-:S06]  /*0390*/  IMAD.WIDE R104, R138, 0x4, R104 ;  /* 0x000000048a687825 */ /* 0x000fcc00078e0268 */
[----:B------:R-:W0:Y:S08]  /*03a0*/  LDC.64 R18, c[0x0][0x428] ;  /* 0x00010a00ff127b82 */ /* 0x000e300000000a00 */
[----:B------:R-:W2:Y:S01]  /*03b0*/  LDC.64 R16, c[0x0][0x3a8] ;  /* 0x0000ea00ff107b82 */ /* 0x000ea20000000a00 */
[-C--:B-1----:R-:W-:Y:S01]  /*03c0*/  IMAD R0, R138, R117.reuse, RZ ;  /* 0x000000758a007224 */ /* 0x082fe200078e02ff */
[----:B-----5:R-:W-:Y:S01]  /*03d0*/  ISETP.GE.AND P3, PT, R141, 0x1, PT ;  /* 0x000000018d00780c */ /* 0x020fe20003f66270 */
[----:B------:R-:W-:Y:S01]  /*03e0*/  IMAD R2, R2, R117, RZ ;  /* 0x0000007502027224 */ /* 0x000fe200078e02ff */
[----:B------:R-:W-:-:S04]  /*03f0*/  MOV R149, UR7 ;  /* 0x0000000700957c02 */ /* 0x000fc80008000f00 */
[----:B------:R-:W1:Y:S01]  /*0400*/  LDC.64 R128, c[0x0][0x3b0] ;  /* 0x0000ec00ff807b82 */ /* 0x000e620000000a00 */
[----:B------:R-:W-:Y:S02]  /*0410*/  SHF.R.S32.HI R3, RZ, 0x1f, R0 ;  /* 0x0000001fff037819 */ /* 0x000fe40000011400 */
[----:B------:R-:W-:Y:S02]  /*0420*/  SHF.R.S32.HI R5, RZ, 0x1f, R2 ;  /* 0x0000001fff057819 */ /* 0x000fe40000011402 */
[----:B------:R-:W-:Y:S02]  /*0430*/  LEA.HI R3, R3, R0, RZ, 0x2 ;  /* 0x0000000003037211 */ /* 0x000fe400078f10ff */
[----:B------:R-:W-:Y:S01]  /*0440*/  LEA.HI R5, R5, R2, RZ, 0x2 ;  /* 0x0000000205057211 */ /* 0x000fe200078f10ff */
[----:B------:R3:W4:Y:S01]  /*0450*/  LDG.E R0, desc[UR12][R104.64] ;  /* 0x0000000c68007981 */ /* 0x000722000c1e1900 */
[-C--:B------:R-:W-:Y:S02]  /*0460*/  LEA.HI.SX32 R155, R3, R132.reuse, 0x1e ;  /* 0x00000084039b7211 */ /* 0x080fe400078ff2ff */
[----:B------:R-:W-:-:S02]  /*0470*/  LEA.HI.SX32 R109, R5, R132, 0x1e ;  /* 0x00000084056d7211 */ /* 0x000fc400078ff2ff */
[----:B------:R-:W-:Y:S02]  /*0480*/  IADD3 R143, PT, PT, R155, 0x100, RZ ;  /* 0x000001009b8f7810 */ /* 0x000fe40007ffe0ff */
[C---:B------:R-:W-:Y:S01]  /*0490*/  IADD3 R111, PT, PT, R109.reuse, 0x100, RZ ;  /* 0x000001006d6f7810 */ /* 0x040fe20007ffe0ff */
[----:B0-----:R-:W-:Y:S01]  /*04a0*/  IMAD.WIDE.U32 R114, R109, 0x8, R18 ;  /* 0x000000086d727825 */ /* 0x001fe200078e0012 */
[----:B------:R-:W-:Y:S02]  /*04b0*/  IADD3 R157, PT, PT, R155, 0x80, RZ ;  /* 0x000000809b9d7810 */ /* 0x000fe40007ffe0ff */
[----:B------:R-:W-:Y:S01]  /*04c0*/  IADD3 R113, PT, PT, R109, 0x180, RZ ;  /* 0x000001806d717810 */ /* 0x000fe20007ffe0ff */
[--C-:B--2---:R-:W-:Y:S01]  /*04d0*/  IMAD.WIDE.U32 R4, R155, 0x10, R16.reuse ;  /* 0x000000109b047825 */ /* 0x104fe200078e0010 */
[C---:B------:R-:W-:Y:S01]  /*04e0*/  IADD3 R3, PT, PT, R109.reuse, 0x80, RZ ;  /* 0x000000806d037810 */ /* 0x040fe20007ffe0ff */
[----:B------:R-:W2:Y:S01]  /*04f0*/  LDG.E.64 R114, desc[UR12][R114.64] ;  /* 0x0000000c72727981 */ /* 0x000ea2000c1e1b00 */
[----:B------:R-:W-:Y:S01]  /*0500*/  IADD3 R109, PT, PT, R109, 0x200, RZ ;  /* 0x000002006d6d7810 */ /* 0x000fe20007ffe0ff */
[----:B------:R-:W-:Y:S01]  /*0510*/  IMAD.WIDE.U32 R12, R143, 0x10, R16 ;  /* 0x000000108f0c7825 */ /* 0x000fe200078e0010 */
[----:B------:R-:W-:Y:S01]  /*0520*/  IADD3 R159, PT, PT, R155, 0x200, RZ ;  /* 0x000002009b9f7810 */ /* 0x000fe20007ffe0ff */
[----:B------:R-:W2:Y:S02]  /*0530*/  LDG.E.128 R4, desc[UR12][R4.64] ;  /* 0x0000000c04047981 */ /* 0x000ea4000c1e1d00 */
[----:B------:R-:W-:Y:S01]  /*0540*/  IMAD.WIDE.U32 R110, R111, 0x8, R18 ;  /* 0x000000086f6e7825 */ /* 0x000fe200078e0012 */
[----:B------:R-:W-:Y:S01]  /*0550*/  IADD3 R153, PT, PT, R155, 0x180, RZ ;  /* 0x000001809b997810 */ /* 0x000fe20007ffe0ff */
[----:B------:R-:W2:Y:S02]  /*0560*/  LDG.E.128 R12, desc[UR12][R12.64] ;  /* 0x0000000c0c0c7981 */ /* 0x000ea4000c1e1d00 */
[----:B------:R-:W-:-:S02]  /*0570*/  IMAD.WIDE.U32 R8, R157, 0x10, R16 ;  /* 0x000000109d087825 */ /* 0x000fc400078e0010 */
[----:B------:R-:W2:Y:S02]  /*0580*/  LDG.E.64 R110, desc[UR12][R110.64] ;  /* 0x0000000c6e6e7981 */ /* 0x000ea4000c1e1b00 */
[--C-:B------:R-:W-:Y:S02]  /*0590*/  IMAD.WIDE.U32 R112, R113, 0x8, R18.reuse ;  /* 0x0000000871707825 */ /* 0x100fe400078e0012 */
[----:B------:R-:W2:Y:S02]  /*05a0*/  LDG.E.128 R8, desc[UR12][R8.64] ;  /* 0x0000000c08087981 */ /* 0x000ea4000c1e1d00 */
[--C-:B------:R-:W-:Y:S02]  /*05b0*/  IMAD.WIDE.U32 R2, R3, 0x8, R18.reuse ;  /* 0x0000000803027825 */ /* 0x100fe400078e0012 */
[----:B------:R-:W2:Y:S02]  /*05c0*/  LDG.E.64 R112, desc[UR12][R112.64] ;  /* 0x0000000c70707981 */ /* 0x000ea4000c1e1b00 */
[----:B------:R-:W-:-:S02]  /*05d0*/  IMAD.WIDE.U32 R108, R109, 0x8, R18 ;  /* 0x000000086d6c7825 */ /* 0x000fc400078e0012 */
[----:B------:R-:W2:Y:S02]  /*05e0*/  LDG.E.64 R2, desc[UR12][R2.64] ;  /* 0x0000000c02027981 */ /* 0x000ea4000c1e1b00 */
[--C-:B---3--:R-:W-:Y:S02]  /*05f0*/  IMAD.WIDE.U32 R104, R159, 0x10, R16.reuse ;  /* 0x000000109f687825 */ /* 0x108fe400078e0010 */
[----:B------:R-:W3:Y:S02]  /*0600*/  LDG.E.64 R108, desc[UR12][R108.64] ;  /* 0x0000000c6c6c7981 */ /* 0x000ee4000c1e1b00 */
[----:B------:R-:W-:Y:S02]  /*0610*/  IMAD.WIDE.U32 R18, R153, 0x10, R16 ;  /* 0x0000001099127825 */ /* 0x000fe400078e0010 */
[----:B------:R-:W3:Y:S04]  /*0620*/  LDG.E.128 R104, desc[UR12][R104.64] ;  /* 0x0000000c68687981 */ /* 0x000ee8000c1e1d00 */
[----:B------:R-:W3:Y:S01]  /*0630*/  LDG.E.128 R16, desc[UR12][R18.64] ;  /* 0x0000000c12107981 */ /* 0x000ee2000c1e1d00 */
[----:B------:R-:W-:-:S02]  /*0640*/  ISETP.NE.U32.AND P0, PT, RZ, UR6, PT ;  /* 0x00000006ff007c0c */ /* 0x000fc4000bf05070 */
[----:B------:R-:W-:Y:S02]  /*0650*/  @P3 IADD3 R116, PT, PT, R141, -0x1, RZ ;  /* 0xffffffff8d743810 */ /* 0x000fe40007ffe0ff */
[----:B------:R-:W-:-:S03]  /*0660*/  ISETP.NE.AND.EX P0, PT, R149, RZ, PT, P0 ;  /* 0x000000ff9500720c */ /* 0x000fc60003f05300 */
[----:B------:R-:W-:-:S05]  /*0670*/  @P3 IMAD R116, R116, R117, RZ ;  /* 0x0000007574743224 */ /* 0x000fca00078e02ff */
[----:B------:R-:W-:-:S04]  /*0680*/  @P3 SHF.R.S32.HI R117, RZ, 0x1f, R116 ;  /* 0x0000001fff753819 */ /* 0x000fc80000011474 */
[----:B------:R-:W-:Y:S01]  /*0690*/  @P3 LEA.HI R127, R117, R116, RZ, 0x2 ;  /* 0x00000074757f3211 */ /* 0x000fe200078f10ff */
[----:B------:R-:W0:Y:S08]  /*06a0*/  @P0 LDC.64 R118, c[0x0][0x438] ;  /* 0x00010e00ff760b82 */ /* 0x000e300000000a00 */
[----:B------:R-:W1:Y:S08]  /*06b0*/  @P0 LDC.64 R116, c[0x0][0x438] ;  /* 0x00010e00ff740b82 */ /* 0x000e700000000a00 */
[----:B------:R-:W0:Y:S08]  /*06c0*/  @P0 LDC.64 R124, c[0x0][0x438] ;  /* 0x00010e00ff7c0b82 */ /* 0x000e300000000a00 */
[----:B------:R-:W0:Y:S08]  /*06d0*/  @P0 LDC.64 R122, c[0x0][0x438] ;  /* 0x00010e00ff7a0b82 */ /* 0x000e300000000a00 */
[----:B------:R-:W0:Y:S01]  /*06e0*/  @P0 LDC.64 R120, c[0x0][0x438] ;  /* 0x00010e00ff780b82 */ /* 0x000e220000000a00 */
[----:B-1----:R-:W-:Y:S01]  /*06f0*/  @P0 IMAD.WIDE.U32 R116, R155, 0x10, R116 ;  /* 0x000000109b740825 */ /* 0x002fe200078e0074 */
[----:B------:R-:W-:-:S02]  /*0700*/  MOV R151, RZ ;  /* 0x000000ff00977202 */ /* 0x000fc40000000f00 */
[----:B------:R-:W-:Y:S01]  /*0710*/  @P3 LEA.HI.SX32 R151, R127, R132, 0x1e ;  /* 0x000000847f973211 */ /* 0x000fe200078ff2ff */
[----:B0-----:R-:W-:Y:S01]  /*0720*/  @P0 IMAD.WIDE.U32 R154, R157, 0x10, R118 ;  /* 0x000000109d9a0825 */ /* 0x001fe200078e0076 */
[----:B------:R-:W5:Y:S03]  /*0730*/  @P0 LDG.E.128 R36, desc[UR12][R116.64] ;  /* 0x0000000c74240981 */ /* 0x000f66000c1e1d00 */
[----:B------:R-:W-:Y:S01]  /*0740*/  @P0 IMAD.WIDE.U32 R142, R143, 0x10, R124 ;  /* 0x000000108f8e0825 */ /* 0x000fe200078e007c */
[----:B------:R-:W-:Y:S01]  /*0750*/  IADD3 R133, PT, PT, R151, 0x80, RZ ;  /* 0x0000008097857810 */ /* 0x000fe20007ffe0ff */
[----:B------:R-:W5:Y:S02]  /*0760*/  @P0 LDG.E.128 R32, desc[UR12][R154.64] ;  /* 0x0000000c9a200981 */ /* 0x000f64000c1e1d00 */
[----:B------:R-:W-:Y:S01]  /*0770*/  @P0 IMAD.WIDE.U32 R152, R153, 0x10, R122 ;  /* 0x0000001099980825 */ /* 0x000fe200078e007a */
[C---:B------:R-:W-:Y:S01]  /*0780*/  IADD3 R131, PT, PT, R151.reuse, 0x100, RZ ;  /* 0x0000010097837810 */ /* 0x040fe20007ffe0ff */
[----:B------:R-:W5:Y:S01]  /*0790*/  @P0 LDG.E.128 R28, desc[UR12][R142.64] ;  /* 0x0000000c8e1c0981 */ /* 0x000f62000c1e1d00 */
[----:B------:R-:W-:-:S02]  /*07a0*/  IADD3 R127, PT, PT, R151, 0x180, RZ ;  /* 0x00000180977f7810 */ /* 0x000fc40007ffe0ff */
[----:B------:R-:W-:Y:S01]  /*07b0*/  IADD3 R139, PT, PT, R151, 0x200, RZ ;  /* 0x00000200978b7810 */ /* 0x000fe20007ffe0ff */
[----:B------:R-:W5:Y:S01]  /*07c0*/  @P0 LDG.E.128 R24, desc[UR12][R152.64] ;  /* 0x0000000c98180981 */ /* 0x000f62000c1e1d00 */
[----:B------:R-:W-:-:S05]  /*07d0*/  @P0 IMAD.WIDE.U32 R156, R159, 0x10, R120 ;  /* 0x000000109f9c0825 */ /* 0x000fca00078e0078 */
[----:B------:R-:W5:Y:S01]  /*07e0*/  @P0 LDG.E.128 R20, desc[UR12][R156.64] ;  /* 0x0000000c9c140981 */ /* 0x000f62000c1e1d00 */
[----:B------:R-:W-:Y:S01]  /*07f0*/  ISETP.NE.AND P0, PT, RZ, UR14, PT ;  /* 0x0000000eff007c0c */ /* 0x000fe2000bf05270 */
[----:B------:R-:W-:-:S04]  /*0800*/  IMAD.WIDE.U32 R132, R133, 0x4, R128 ;  /* 0x0000000485847825 */ /* 0x000fc800078e0080 */
[--C-:B------:R-:W-:Y:S01]  /*0810*/  IMAD.WIDE.U32 R150, R151, 0x4, R128.reuse ;  /* 0x0000000497967825 */ /* 0x100fe200078e0080 */
[----:B------:R0:W5:Y:S03]  /*0820*/  LDG.E R148, desc[UR12][R132.64] ;  /* 0x0000000c84947981 */ /* 0x000166000c1e1900 */
[--C-:B------:R-:W-:Y:S02]  /*0830*/  IMAD.WIDE.U32 R130, R131, 0x4, R128.reuse ;  /* 0x0000000483827825 */ /* 0x100fe400078e0080 */
[----:B------:R-:W5:Y:S02]  /*0840*/  LDG.E R150, desc[UR12][R150.64] ;  /* 0x0000000c96967981 */ /* 0x000f64000c1e1900 */
[--C-:B------:R-:W-:Y:S02]  /*0850*/  IMAD.WIDE.U32 R126, R127, 0x4, R128.reuse ;  /* 0x000000047f7e7825 */ /* 0x100fe400078e0080 */
[----:B------:R-:W5:Y:S02]  /*0860*/  LDG.E R147, desc[UR12][R130.64] ;  /* 0x0000000c82937981 */ /* 0x000f64000c1e1900 */
[----:B------:R-:W-:-:S02]  /*0870*/  IMAD.WIDE.U32 R128, R139, 0x4, R128 ;  /* 0x000000048b807825 */ /* 0x000fc400078e0080 */
[----:B------:R1:W5:Y:S04]  /*0880*/  LDG.E R146, desc[UR12][R126.64] ;  /* 0x0000000c7e927981 */ /* 0x000368000c1e1900 */
[----:B------:R1:W5:Y:S01]  /*0890*/  LDG.E R139, desc[UR12][R128.64] ;  /* 0x0000000c808b7981 */ /* 0x000362000c1e1900 */
[----:B----4-:R-:W-:Y:S02]  /*08a0*/  FSEL R120, R0, RZ, !P0 ;  /* 0x000000ff00787208 */ /* 0x010fe40004000000 */
[----:B--2---:R-:W-:-:S03]  /*08b0*/  MOV R0, R114 ;  /* 0x0000007200007202 */ /* 0x004fc60000000f00 */
[C---:B0-----:R-:W-:Y:S01]  /*08c0*/  FADD.FTZ R133, -R120.reuse, R4 ;  /* 0x0000000478857221 */ /* 0x041fe20000010100 */
[C---:B------:R-:W-:Y:S01]  /*08d0*/  FADD.FTZ R123, -R120.reuse, R5 ;  /* 0x00000005787b7221 */ /* 0x040fe20000010100 */
[----:B------:R-:W-:Y:S01]  /*08e0*/  FADD.FTZ R125, -R120, R6 ;  /* 0x00000006787d7221 */ /* 0x000fe20000010100 */
[----:B------:R-:W-:Y:S01]  /*08f0*/  SHF.R.U64 R5, R114, 0x10, R115 ;  /* 0x0000001072057819 */ /* 0x000fe20000001273 */
[C---:B-1----:R-:W-:Y:S01]  /*0900*/  FADD.FTZ R127, -R120.reuse, R14 ;  /* 0x0000000e787f7221 */ /* 0x042fe20000010100 */
[----:B------:R-:W-:Y:S01]  /*0910*/  FADD.FTZ R129, -R120, R15 ;  /* 0x0000000f78817221 */ /* 0x000fe20000010100 */
[----:B------:R-:W-:Y:S01]  /*0920*/  SHF.L.U32 R131, R0, 0x10, RZ ;  /* 0x0000001000837819 */ /* 0x000fe200000006ff */
[----:B------:R-:W-:Y:S01]  /*0930*/  FMUL.FTZ R133, R140, R133 ;  /* 0x000000858c857220 */ /* 0x000fe20000410000 */
[----:B------:R-:W-:Y:S02]  /*0940*/  MOV R15, R110 ;  /* 0x0000006e000f7202 */ /* 0x000fe40000000f00 */
[----:B------:R-:W-:-:S02]  /*0950*/  SHF.R.U64 R14, R110, 0x10, R111 ;  /* 0x000000106e0e7819 */ /* 0x000fc4000000126f */
[----:B------:R-:W-:Y:S02]  /*0960*/  MOV R4, R115 ;  /* 0x0000007300047202 */ /* 0x000fe40000000f00 */
[----:B------:R-:W-:Y:S01]  /*0970*/  SHF.R.U32.HI R6, RZ, 0x10, R115 ;  /* 0x00000010ff067819 */ /* 0x000fe20000011673 */
[----:B------:R-:W-:Y:S01]  /*0980*/  FADD.FTZ R115, -R120, R10 ;  /* 0x0000000a78737221 */ /* 0x000fe20000010100 */
[----:B------:R-:W-:Y:S02]  /*0990*/  MOV R118, R111 ;  /* 0x0000006f00767202 */ /* 0x000fe40000000f00 */
[----:B------:R-:W-:Y:S02]  /*09a0*/  SHF.R.U32.HI R110, RZ, 0x10, R111 ;  /* 0x00000010ff6e7819 */ /* 0x000fe4000001166f */
[----:B------:R-:W-:Y:S02]  /*09b0*/  MOV R122, R112 ;  /* 0x00000070007a7202 */ /* 0x000fe40000000f00 */
[----:B------:R-:W-:Y:S01]  /*09c0*/  SHF.R.U64 R111, R112, 0x10, R113 ;  /* 0x00000010706f7819 */ /* 0x000fe20000001271 */
[----:B------:R-:W-:Y:S01]  /*09d0*/  FADD.FTZ R119, -R120, R7 ;  /* 0x0000000778777221 */ /* 0x000fe20000010100 */
[----:B------:R-:W-:-:S02]  /*09e0*/  MOV R114, R2 ;  /* 0x0000000200727202 */ /* 0x000fc40000000f00 */
[----:B------:R-:W-:Y:S02]  /*09f0*/  SHF.R.U64 R10, R2, 0x10, R3 ;  /* 0x00000010020a7819 */ /* 0x000fe40000001203 */
[----:B------:R-:W-:Y:S02]  /*0a00*/  MOV R124, R113 ;  /* 0x00000071007c7202 */ /* 0x000fe40000000f00 */
[----:B------:R-:W-:Y:S01]  /*0a10*/  SHF.R.U32.HI R112, RZ, 0x10, R113 ;  /* 0x00000010ff707819 */ /* 0x000fe20000011671 */
[C---:B------:R-:W-:Y:S01]  /*0a20*/  FADD.FTZ R117, -R120.reuse, R11 ;  /* 0x0000000b78757221 */ /* 0x040fe20000010100 */
[----:B---3--:R-:W-:Y:S01]  /*0a30*/  MOV R113, R108 ;  /* 0x0000006c00717202 */ /* 0x008fe20000000f00 */
[----:B------:R-:W-:Y:S01]  /*0a40*/  FADD.FTZ R105, -R120, R105 ;  /* 0x0000006978697221 */ /* 0x000fe20000010100 */
[----:B------:R-:W-:Y:S01]  /*0a50*/  SHF.L.U32 R2, R5, 0x10, RZ ;  /* 0x0000001005027819 */ /* 0x000fe200000006ff */
[----:B------:R-:W-:Y:S01]  /*0a60*/  FMUL.FTZ R130, R140, R123 ;  /* 0x0000007b8c827220 */ /* 0x000fe20000410000 */
[----:B------:R-:W-:Y:S01]  /*0a70*/  SHF.R.U64 R108, R108, 0x10, R109 ;  /* 0x000000106c6c7819 */ /* 0x000fe2000000126d */
[----:B------:R-:W-:Y:S01]  /*0a80*/  FFMA.FTZ R60, R133, R131, R60 ;  /* 0x00000083853c7223 */ /* 0x000fe2000001003c */
[----:B------:R-:W-:Y:S01]  /*0a90*/  MOV R126, R109 ;  /* 0x0000006d007e7202 */ /* 0x000fe20000000f00 */
[----:B------:R-:W-:Y:S01]  /*0aa0*/  FADD.FTZ R96, R96, R131 ;  /* 0x0000008360607221 */ /* 0x000fe20000010000 */
[----:B------:R-:W-:Y:S01]  /*0ab0*/  MOV R11, R3 ;  /* 0x00000003000b7202 */ /* 0x000fe20000000f00 */
[----:B------:R-:W-:Y:S01]  /*0ac0*/  FMUL.FTZ R131, R56, R131 ;  /* 0x0000008338837220 */ /* 0x000fe20000410000 */
[----:B------:R-:W-:Y:S01]  /*0ad0*/  SHF.R.U32.HI R116, RZ, 0x10, R3 ;  /* 0x00000010ff747819 */ /* 0x000fe20000011603 */
[----:B------:R-:W-:Y:S01]  /*0ae0*/  FMUL.FTZ R3, R140, R125 ;  /* 0x0000007d8c037220 */ /* 0x000fe20000410000 */
[----:B------:R-:W-:-:S02]  /*0af0*/  SHF.R.U32.HI R109, RZ, 0x10, R109 ;  /* 0x00000010ff6d7819 */ /* 0x000fc4000001166d */
[----:B------:R-:W-:Y:S01]  /*0b00*/  SHF.L.U32 R5, R4, 0x10, RZ ;  /* 0x0000001004057819 */ /* 0x000fe200000006ff */
[----:B------:R-:W-:Y:S01]  /*0b10*/  FADD.FTZ R143, -R120, R18 ;  /* 0x00000012788f7221 */ /* 0x000fe20000010100 */
[----:B------:R-:W-:Y:S01]  /*0b20*/  SHF.L.U32 R6, R6, 0x10, RZ ;  /* 0x0000001006067819 */ /* 0x000fe200000006ff */
[----:B------:R-:W-:Y:S01]  /*0b30*/  FMUL.FTZ R0, R140, R119 ;  /* 0x000000778c007220 */ /* 0x000fe20000410000 */
[C---:B------:R-:W-:Y:S01]  /*0b40*/  FADD.FTZ R9, -R120.reuse, R9 ;  /* 0x0000000978097221 */ /* 0x040fe20000010100 */
[C---:B------:R-:W-:Y:S01]  /*0b50*/  FADD.FTZ R121, -R120.reuse, R12 ;  /* 0x0000000c78797221 */ /* 0x040fe20000010100 */
[----:B------:R-:W-:Y:S01]  /*0b60*/  FADD.FTZ R151, -R120, R104 ;  /* 0x0000006878977221 */ /* 0x000fe20000010100 */
[-C--:B------:R-:W-:Y:S01]  /*0b70*/  FFMA.FTZ R61, R130, R2.reuse, R61 ;  /* 0x00000002823d7223 */ /* 0x080fe2000001003d */
[----:B------:R-:W-:Y:S01]  /*0b80*/  FADD.FTZ R97, R97, R2 ;  /* 0x0000000261617221 */ /* 0x000fe20000010000 */
[----:B------:R-:W-:Y:S01]  /*0b90*/  FMUL.FTZ R18, R140, R105 ;  /* 0x000000698c127220 */ /* 0x000fe20000410000 */
[----:B------:R-:W-:Y:S01]  /*0ba0*/  FADD.FTZ R7, -R120, R8 ;  /* 0x0000000878077221 */ /* 0x000fe20000010100 */
[----:B------:R-:W-:Y:S01]  /*0bb0*/  FMUL.FTZ R2, R57, R2 ;  /* 0x0000000239027220 */ /* 0x000fe20000410000 */
[----:B------:R-:W-:Y:S01]  /*0bc0*/  SHF.L.U32 R104, R109, 0x10, RZ ;  /* 0x000000106d687819 */ /* 0x000fe200000006ff */
[----:B------:R-:W-:Y:S01]  /*0bd0*/  FADD.FTZ R105, RZ, R131 ;  /* 0x00000083ff697221 */ /* 0x000fe20000010000 */
[-C--:B------:R-:W-:Y:S01]  /*0be0*/  FFMA.FTZ R62, R3, R5.reuse, R62 ;  /* 0x00000005033e7223 */ /* 0x080fe2000001003e */
[----:B------:R-:W-:Y:S01]  /*0bf0*/  FADD.FTZ R98, R98, R5 ;  /* 0x0000000562627221 */ /* 0x000fe20000010000 */
[----:B------:R-:W-:Y:S01]  /*0c00*/  FMUL.FTZ R4, R58, R5 ;  /* 0x000000053a047220 */ /* 0x000fe20000410000 */
[----:B------:R-:W-:Y:S01]  /*0c10*/  FMUL.FTZ R8, R140, R117 ;  /* 0x000000758c087220 */ /* 0x000fe20000410000 */
[----:B------:R-:W-:Y:S01]  /*0c20*/  FFMA.FTZ R109, R133, R131, RZ ;  /* 0x00000083856d7223 */ /* 0x000fe200000100ff */
[-C--:B------:R-:W-:Y:S01]  /*0c30*/  FFMA.FTZ R63, R0, R6.reuse, R63 ;  /* 0x00000006003f7223 */ /* 0x080fe2000001003f */
[----:B------:R-:W-:Y:S01]  /*0c40*/  FADD.FTZ R99, R99, R6 ;  /* 0x0000000663637221 */ /* 0x000fe20000010000 */
[----:B------:R-:W-:Y:S01]  /*0c50*/  FMUL.FTZ R5, R59, R6 ;  /* 0x000000063b057220 */ /* 0x000fe20000410000 */
[----:B------:R-:W-:Y:S01]  /*0c60*/  SHF.L.U32 R117, R11, 0x10, RZ ;  /* 0x000000100b757819 */ /* 0x000fe200000006ff */
[C---:B------:R-:W-:Y:S01]  /*0c70*/  FMUL.FTZ R6, R140.reuse, R9 ;  /* 0x000000098c067220 */ /* 0x040fe20000410000 */
[C---:B------:R-:W-:Y:S01]  /*0c80*/  FMUL.FTZ R11, R140.reuse, R121 ;  /* 0x000000798c0b7220 */ /* 0x040fe20000410000 */
[----:B------:R-:W-:Y:S01]  /*0c90*/  FMUL.FTZ R9, R140, R115 ;  /* 0x000000738c097220 */ /* 0x000fe20000410000 */
[----:B------:R-:W-:Y:S01]  /*0ca0*/  SHF.L.U32 R121, R118, 0x10, RZ ;  /* 0x0000001076797819 */ /* 0x000fe200000006ff */
[----:B------:R-:W-:Y:S01]  /*0cb0*/  FADD.FTZ R105, R105, R2 ;  /* 0x0000000269697221 */ /* 0x000fe20000010000 */
[----:B------:R-:W-:Y:S01]  /*0cc0*/  SHF.L.U32 R115, R114, 0x10, RZ ;  /* 0x0000001072737819 */ /* 0x000fe200000006ff */
[----:B------:R-:W-:Y:S01]  /*0cd0*/  FFMA.FTZ R118, R130, R2, R109 ;  /* 0x0000000282767223 */ /* 0x000fe2000001006d */
[----:B------:R-:W-:Y:S01]  /*0ce0*/  FMUL.FTZ R7, R140, R7 ;  /* 0x000000078c077220 */ /* 0x000fe20000410000 */
[----:B------:R-:W-:Y:S01]  /*0cf0*/  SHF.L.U32 R114, R10, 0x10, RZ ;  /* 0x000000100a727819 */ /* 0x000fe200000006ff */
[----:B------:R-:W-:Y:S01]  /*0d00*/  FADD.FTZ R13, -R120, R13 ;  /* 0x0000000d780d7221 */ /* 0x000fe20000010100 */
[----:B------:R-:W-:Y:S01]  /*0d10*/  SHF.L.U32 R123, R122, 0x10, RZ ;  /* 0x000000107a7b7819 */ /* 0x000fe200000006ff */
[----:B------:R-:W-:Y:S01]  /*0d20*/  FADD.FTZ R122, R105, R4 ;  /* 0x00000004697a7221 */ /* 0x000fe20000010000 */
[----:B------:R-:W-:Y:S01]  /*0d30*/  SHF.L.U32 R116, R116, 0x10, RZ ;  /* 0x0000001074747819 */ /* 0x000fe200000006ff */
[----:B------:R-:W-:Y:S01]  /*0d40*/  FADD.FTZ R155, -R120, R16 ;  /* 0x00000010789b7221 */ /* 0x000fe20000010100 */
[----:B------:R-:W-:Y:S01]  /*0d50*/  SHF.L.U32 R125, R124, 0x10, RZ ;  /* 0x000000107c7d7819 */ /* 0x000fe200000006ff */
[C---:B------:R-:W-:Y:S01]  /*0d60*/  FADD.FTZ R17, -R120.reuse, R17 ;  /* 0x0000001178117221 */ /* 0x040fe20000010100 */
[C---:B------:R-:W-:Y:S01]  /*0d70*/  FADD.FTZ R19, -R120.reuse, R19 ;  /* 0x0000001378137221 */ /* 0x040fe20000010100 */
[C---:B------:R-:W-:Y:S01]  /*0d80*/  FADD.FTZ R153, -R120.reuse, R106 ;  /* 0x0000006a78997221 */ /* 0x040fe20000010100 */
[----:B------:R-:W-:Y:S01]  /*0d90*/  FADD.FTZ R107, -R120, R107 ;  /* 0x0000006b786b7221 */ /* 0x000fe20000010100 */
[----:B------:R-:W-:Y:S01]  /*0da0*/  SHF.L.U32 R119, R15, 0x10, RZ ;  /* 0x000000100f777819 */ /* 0x000fe200000006ff */
[----:B------:R-:W-:Y:S01]  /*0db0*/  FFMA.FTZ R105, R3, R4, R118 ;  /* 0x0000000403697223 */ /* 0x000fe20000010076 */
[----:B------:R-:W-:Y:S01]  /*0dc0*/  SHF.L.U32 R124, R112, 0x10, RZ ;  /* 0x00000010707c7819 */ /* 0x000fe200000006ff */
[-C--:B------:R-:W-:Y:S01]  /*0dd0*/  FFMA.FTZ R64, R7, R115.reuse, R64 ;  /* 0x0000007307407223 */ /* 0x080fe20000010040 */
[----:B------:R-:W-:Y:S01]  /*0de0*/  SHF.L.U32 R120, R14, 0x10, RZ ;  /* 0x000000100e787819 */ /* 0x000fe200000006ff */
[----:B------:R-:W-:Y:S01]  /*0df0*/  FADD.FTZ R92, R92, R115 ;  /* 0x000000735c5c7221 */ /* 0x000fe20000010000 */
[----:B------:R-:W-:Y:S01]  /*0e00*/  FMUL.FTZ R112, R52, R115 ;  /* 0x0000007334707220 */ /* 0x000fe20000410000 */
[----:B------:R-:W-:Y:S01]  /*0e10*/  FMUL.FTZ R10, R140, R13 ;  /* 0x0000000d8c0a7220 */ /* 0x000fe20000410000 */
[-C--:B------:R-:W-:Y:S01]  /*0e20*/  FFMA.FTZ R65, R6, R114.reuse, R65 ;  /* 0x0000007206417223 */ /* 0x080fe20000010041 */
[----:B------:R-:W-:Y:S01]  /*0e30*/  FADD.FTZ R93, R93, R114 ;  /* 0x000000725d5d7221 */ /* 0x000fe20000010000 */
[----:B------:R-:W-:Y:S01]  /*0e40*/  FMUL.FTZ R115, R53, R114 ;  /* 0x0000007235737220 */ /* 0x000fe20000410000 */
[-C--:B------:R-:W-:Y:S01]  /*0e50*/  FFMA.FTZ R66, R9, R117.reuse, R66 ;  /* 0x0000007509427223 */ /* 0x080fe20000010042 */
[----:B------:R-:W-:Y:S01]  /*0e60*/  FADD.FTZ R94, R94, R117 ;  /* 0x000000755e5e7221 */ /* 0x000fe20000010000 */
[----:B------:R-:W-:Y:S01]  /*0e70*/  FMUL.FTZ R114, R54, R117 ;  /* 0x0000007536727220 */ /* 0x000fe20000410000 */
[----:B------:R-:W-:Y:S01]  /*0e80*/  FADD.FTZ R109, R122, R5 ;  /* 0x000000057a6d7221 */ /* 0x000fe20000010000 */
[-C--:B------:R-:W-:Y:S01]  /*0e90*/  FFMA.FTZ R67, R8, R116.reuse, R67 ;  /* 0x0000007408437223 */ /* 0x080fe20000010043 */
[----:B------:R-:W-:Y:S01]  /*0ea0*/  FADD.FTZ R95, R95, R116 ;  /* 0x000000745f5f7221 */ /* 0x000fe20000010000 */
[----:B------:R-:W-:Y:S01]  /*0eb0*/  FMUL.FTZ R117, R55, R116 ;  /* 0x0000007437757220 */ /* 0x000fe20000410000 */
[----:B------:R-:W-:Y:S01]  /*0ec0*/  FFMA.FTZ R118, R0, R5, R105 ;  /* 0x0000000500767223 */ /* 0x000fe20000010069 */
[-C--:B------:R-:W-:Y:S01]  /*0ed0*/  FFMA.FTZ R68, R11, R119.reuse, R68 ;  /* 0x000000770b447223 */ /* 0x080fe20000010044 */
[----:B------:R-:W-:Y:S01]  /*0ee0*/  FADD.FTZ R88, R88, R119 ;  /* 0x0000007758587221 */ /* 0x000fe20000010000 */
[----:B------:R-:W-:Y:S01]  /*0ef0*/  FMUL.FTZ R116, R48, R119 ;  /* 0x0000007730747220 */ /* 0x000fe20000410000 */
[-C--:B------:R-:W-:Y:S01]  /*0f00*/  FFMA.FTZ R69, R10, R120.reuse, R69 ;  /* 0x000000780a457223 */ /* 0x080fe20000010045 */
[----:B------:R-:W-:Y:S01]  /*0f10*/  FADD.FTZ R89, R89, R120 ;  /* 0x0000007859597221 */ /* 0x000fe20000010000 */
        /* <DEDUP_REMOVED lines=78> */
.L_x_5162:
[----:B-----5:R-:W-:Y:S01]  /*1400*/  ISETP.GE.AND P3, PT, R141, 0x1, PT ;  /* 0x000000018d00780c */ /* 0x020fe20003f66270 */
[----:B------:R-:W-:Y:S01]  /*1410*/  HFMA2 R151, -RZ, RZ, 0, 0 ;  /* 0x00000000ff977431 */ /* 0x000fe200000001ff */
[----:B------:R-:W-:Y:S02]  /*1420*/  MOV R149, UR7 ;  /* 0x0000000700957c02 */ /* 0x000fe40008000f00 */
[----:B------:R-:W-:Y:S02]  /*1430*/  CS2R R142, SRZ ;  /* 0x00000000008e7805 */ /* 0x000fe4000001ff00 */
[----:B------:R-:W-:-:S04]  /*1440*/  ISETP.NE.U32.AND P0, PT, RZ, UR6, PT ;  /* 0x00000006ff007c0c */ /* 0x000fc8000bf05070 */
[----:B------:R-:W-:-:S03]  /*1450*/  ISETP.NE.AND.EX P0, PT, R149, RZ, PT, P0 ;  /* 0x000000ff9500720c */ /* 0x000fc60003f05300 */
[----:B------:R-:W1:Y:S01]  /*1460*/  @P3 LDC R105, c[0x0][0x388] ;  /* 0x0000e200ff693b82 */ /* 0x000e620000000800 */
[----:B------:R-:W-:-:S05]  /*1470*/  @P3 IADD3 R104, PT, PT, R141, -0x1, RZ ;  /* 0xffffffff8d683810 */ /* 0x000fca0007ffe0ff */
[----:B-1----:R-:W-:-:S05]  /*1480*/  @P3 IMAD R104, R104, R105, RZ ;  /* 0x0000006968683224 */ /* 0x002fca00078e02ff */
[----:B------:R-:W-:-:S04]  /*1490*/  @P3 SHF.R.S32.HI R105, RZ, 0x1f, R104 ;  /* 0x0000001fff693819 */ /* 0x000fc80000011468 */
[----:B------:R-:W-:-:S04]  /*14a0*/  @P3 LEA.HI R105, R105, R104, RZ, 0x2 ;  /* 0x0000006869693211 */ /* 0x000fc800078f10ff */
[----:B------:R-:W-:Y:S01]  /*14b0*/  @P3 LEA.HI.SX32 R151, R105, R132, 0x1e ;  /* 0x0000008469973211 */ /* 0x000fe200078ff2ff */
[----:B------:R-:W-:Y:S06]  /*14c0*/  @P0 BRA `(.L_x_5164) ;  /* 0x0000000000400947 */ /* 0x000fec0003800000 */
[----:B------:R-:W1:Y:S01]  /*14d0*/  LDC.64 R104, c[0x0][0x3b0] ;  /* 0x0000ec00ff687b82 */ /* 0x000e620000000a00 */
[C---:B------:R-:W-:Y:S02]  /*14e0*/  IADD3 R111, PT, PT, R151.reuse, 0x80, RZ ;  /* 0x00000080976f7810 */ /* 0x040fe40007ffe0ff */
[C---:B------:R-:W-:Y:S02]  /*14f0*/  IADD3 R109, PT, PT, R151.reuse, 0x100, RZ ;  /* 0x00000100976d7810 */ /* 0x040fe40007ffe0ff */
[C---:B------:R-:W-:Y:S02]  /*1500*/  IADD3 R107, PT, PT, R151.reuse, 0x180, RZ ;  /* 0x00000180976b7810 */ /* 0x040fe40007ffe0ff */
[----:B------:R-:W-:Y:S01]  /*1510*/  IADD3 R139, PT, PT, R151, 0x200, RZ ;  /* 0x00000200978b7810 */ /* 0x000fe20007ffe0ff */
[----:B-1----:R-:W-:-:S04]  /*1520*/  IMAD.WIDE.U32 R110, R111, 0x4, R104 ;  /* 0x000000046f6e7825 */ /* 0x002fc800078e0068 */
        /* <DEDUP_REMOVED lines=10> */
.L_x_5164:
[----:B------:R-:W1:Y:S01]  /*15d0*/  LDC.64 R22, c[0x0][0x3b0] ;  /* 0x0000ec00ff167b82 */ /* 0x000e620000000a00 */
[----:B------:R-:W-:Y:S01]  /*15e0*/  IMAD R24, R138, UR18, RZ ;  /* 0x000000128a187c24 */ /* 0x000fe2000f8e02ff */
[C---:B------:R-:W-:Y:S02]  /*15f0*/  IADD3 R27, PT, PT, R151.reuse, 0x100, RZ ;  /* 0x00000100971b7810 */ /* 0x040fe40007ffe0ff */
[C---:B------:R-:W-:Y:S02]  /*1600*/  IADD3 R29, PT, PT, R151.reuse, 0x80, RZ ;  /* 0x00000080971d7810 */ /* 0x040fe40007ffe0ff */
[----:B------:R-:W-:Y:S02]  /*1610*/  SHF.R.S32.HI R25, RZ, 0x1f, R24 ;  /* 0x0000001fff197819 */ /* 0x000fe40000011418 */
[----:B------:R-:W2:Y:S01]  /*1620*/  LDC.64 R20, c[0x0][0x438] ;  /* 0x00010e00ff147b82 */ /* 0x000ea20000000a00 */
[----:B------:R-:W-:Y:S02]  /*1630*/  IADD3 R31, PT, PT, R151, 0x180, RZ ;  /* 0x00000180971f7810 */ /* 0x000fe40007ffe0ff */
[----:B------:R-:W-:-:S02]  /*1640*/  LEA.HI R25, R25, R24, RZ, 0x2 ;  /* 0x0000001819197211 */ /* 0x000fc400078f10ff */
[----:B------:R-:W-:Y:S02]  /*1650*/  IADD3 R33, PT, PT, R151, 0x200, RZ ;  /* 0x0000020097217810 */ /* 0x000fe40007ffe0ff */
[----:B------:R-:W-:-:S04]  /*1660*/  LEA.HI.SX32 R37, R25, R132, 0x1e ;  /* 0x0000008419257211 */ /* 0x000fc800078ff2ff */
[----:B------:R-:W-:Y:S01]  /*1670*/  IADD3 R35, PT, PT, R37, 0x180, RZ ;  /* 0x0000018025237810 */ /* 0x000fe20007ffe0ff */
[----:B-1----:R-:W-:Y:S01]  /*1680*/  IMAD.WIDE.U32 R24, R27, 0x4, R22 ;  /* 0x000000041b187825 */ /* 0x002fe200078e0016 */
[----:B------:R-:W-:-:S03]  /*1690*/  IADD3 R39, PT, PT, R37, 0x200, RZ ;  /* 0x0000020025277810 */ /* 0x000fc60007ffe0ff */
[--C-:B------:R-:W-:Y:S01]  /*16a0*/  IMAD.WIDE.U32 R28, R29, 0x4, R22.reuse ;  /* 0x000000041d1c7825 */ /* 0x100fe200078e0016 */
[----:B------:R-:W5:Y:S03]  /*16b0*/  LDG.E R147, desc[UR12][R24.64] ;  /* 0x0000000c18937981 */ /* 0x000f66000c1e1900 */
[--C-:B------:R-:W-:Y:S01]  /*16c0*/  IMAD.WIDE.U32 R26, R31, 0x4, R22.reuse ;  /* 0x000000041f1a7825 */ /* 0x100fe200078e0016 */
[----:B------:R-:W-:Y:S01]  /*16d0*/  IADD3 R31, PT, PT, R37, 0x100, RZ ;  /* 0x00000100251f7810 */ /* 0x000fe20007ffe0ff */
[----:B------:R1:W5:Y:S02]  /*16e0*/  LDG.E R148, desc[UR12][R28.64] ;  /* 0x0000000c1c947981 */ /* 0x000364000c1e1900 */
[--C-:B------:R-:W-:Y:S02]  /*16f0*/  IMAD.WIDE.U32 R150, R151, 0x4, R22.reuse ;  /* 0x0000000497967825 */ /* 0x100fe400078e0016 */
[----:B------:R3:W5:Y:S02]  /*1700*/  LDG.E R146, desc[UR12][R26.64] ;  /* 0x0000000c1a927981 */ /* 0x000764000c1e1900 */
[----:B------:R-:W-:Y:S01]  /*1710*/  IMAD.WIDE.U32 R22, R33, 0x4, R22 ;  /* 0x0000000421167825 */ /* 0x000fe200078e0016 */
[C---:B------:R-:W-:Y:S01]  /*1720*/  IADD3 R33, PT, PT, R37.reuse, 0x80, RZ ;  /* 0x0000008025217810 */ /* 0x040fe20007ffe0ff */
[----:B------:R3:W5:Y:S02]  /*1730*/  LDG.E R150, desc[UR12][R150.64] ;  /* 0x0000000c96967981 */ /* 0x000764000c1e1900 */
[----:B--2---:R-:W-:-:S02]  /*1740*/  IMAD.WIDE.U32 R36, R37, 0x10, R20 ;  /* 0x0000001025247825 */ /* 0x004fc400078e0014 */
[----:B------:R3:W5:Y:S02]  /*1750*/  LDG.E R139, desc[UR12][R22.64] ;  /* 0x0000000c168b7981 */ /* 0x000764000c1e1900 */
[----:B------:R-:W-:-:S04]  /*1760*/  IMAD.WIDE.U32 R32, R33, 0x10, R20 ;  /* 0x0000001021207825 */ /* 0x000fc800078e0014 */
[----:B-1----:R-:W-:-:S04]  /*1770*/  IMAD.WIDE.U32 R28, R31, 0x10, R20 ;  /* 0x000000101f1c7825 */ /* 0x002fc800078e0014 */
[--C-:B------:R-:W-:Y:S02]  /*1780*/  IMAD.WIDE.U32 R24, R35, 0x10, R20.reuse ;  /* 0x0000001023187825 */ /* 0x100fe400078e0014 */
[----:B------:R-:W5:Y:S02]  /*1790*/  LDG.E.128 R32, desc[UR12][R32.64] ;  /* 0x0000000c20207981 */ /* 0x000f64000c1e1d00 */
[----:B------:R-:W-:Y:S02]  /*17a0*/  IMAD.WIDE.U32 R20, R39, 0x10, R20 ;  /* 0x0000001027147825 */ /* 0x000fe400078e0014 */
[----:B------:R-:W5:Y:S04]  /*17b0*/  LDG.E.128 R36, desc[UR12][R36.64] ;  /* 0x0000000c24247981 */ /* 0x000f68000c1e1d00 */
[----:B------:R-:W5:Y:S04]  /*17c0*/  LDG.E.128 R28, desc[UR12][R28.64] ;  /* 0x0000000c1c1c7981 */ /* 0x000f68000c1e1d00 */
[----:B------:R-:W5:Y:S04]  /*17d0*/  LDG.E.128 R24, desc[UR12][R24.64] ;  /* 0x0000000c18187981 */ /* 0x000f68000c1e1d00 */
[----:B---3--:R-:W5:Y:S02]  /*17e0*/  LDG.E.128 R20, desc[UR12][R20.64] ;  /* 0x0000000c14147981 */ /* 0x008f64000c1e1d00 */
.L_x_5163:
[----:B-1----:R-:W1:Y:S01]  /*17f0*/  SHFL.DOWN PT, R104, R143, 0x10, 0x1f ;  /* 0x0a001f008f687f89 */ /* 0x002e6200000e0000 */
[----:B------:R-:W-:Y:S03]  /*1800*/  BSSY.RECONVERGENT B0, `(.L_x_5165) ;  /* 0x000001f000007945 */ /* 0x000fe60003800200 */
[----:B------:R-:W2:Y:S01]  /*1810*/  SHFL.DOWN PT, R105, R142, 0x10, 0x1f ;  /* 0x0a001f008e697f89 */ /* 0x000ea200000e0000 */
[----:B------:R-:W3:Y:S01]  /*1820*/  S2R R132, SR_TID.X ;  /* 0x0000000000847919 */ /* 0x000ee20000002100 */
[----:B-1----:R-:W-:Y:S01]  /*1830*/  FADD.FTZ R104, R104, R143 ;  /* 0x0000008f68687221 */ /* 0x002fe20000010000 */
[----:B--2---:R-:W-:-:S04]  /*1840*/  FADD.FTZ R105, R105, R142 ;  /* 0x0000008e69697221 */ /* 0x004fc80000010000 */
[----:B------:R-:W1:Y:S04]  /*1850*/  SHFL.DOWN PT, R107, R104, 0x8, 0x1f ;  /* 0x09001f00686b7f89 */ /* 0x000e6800000e0000 */
[----:B------:R-:W2:Y:S01]  /*1860*/  SHFL.DOWN PT, R106, R105, 0x8, 0x1f ;  /* 0x09001f00696a7f89 */ /* 0x000ea200000e0000 */
[----:B---3--:R-:W-:Y:S01]  /*1870*/  LOP3.LUT P0, RZ, R132, 0x1f, RZ, 0xc0, !PT ;  /* 0x0000001f84ff7812 */ /* 0x008fe2000780c0ff */
        /* <DEDUP_REMOVED lines=23> */
.L_x_5166:
[----:B------:R-:W-:Y:S05]  /*19f0*/  BSYNC.RECONVERGENT B0 ;  /* 0x0000000000007941 */ /* 0x000fea0003800200 */
.L_x_5165:
[----:B------:R-:W2:Y:S08]  /*1a00*/  S2UR UR5, SR_CgaCtaId ;  /* 0x00000000000579c3 */ /* 0x000eb00000008800 */
[----:B------:R-:W-:Y:S01]  /*1a10*/  BAR.SYNC.DEFER_BLOCKING 0x0 ;  /* 0x0000000000007b1d */ /* 0x000fe20000010000 */
[----:B------:R-:W-:Y:S02]  /*1a20*/  ISETP.NE.U32.AND P0, PT, RZ, UR6, PT ;  /* 0x00000006ff007c0c */ /* 0x000fe4000bf05070 */
[----:B------:R-:W-:-:S02]  /*1a30*/  ISETP.NE.AND P1, PT, RZ, UR14, PT ;  /* 0x0000000eff007c0c */ /* 0x000fc4000bf25270 */
[----:B------:R-:W-:Y:S01]  /*1a40*/  ISETP.NE.AND.EX P0, PT, R149, RZ, PT, P0 ;  /* 0x000000ff9500720c */ /* 0x000fe20003f05300 */
[----:B------:R-:W-:Y:S02]  /*1a50*/  UMOV UR4, 0x400 ;  /* 0x0000040000047882 */ /* 0x000fe40000000000 */
[----:B------:R-:W3:Y:S01]  /*1a60*/  LDC R151, c[0x0][0x388] ;  /* 0x0000e200ff977b82 */ /* 0x000ee20000000800 */
[----:B------:R-:W-:Y:S01]  /*1a70*/  MOV R144, RZ ;  /* 0x000000ff00907202 */ /* 0x000fe20000000f00 */
[----:B--2---:R-:W-:-:S04]  /*1a80*/  ULEA UR4, UR5, UR4, 0x18 ;  /* 0x0000000405047291 */ /* 0x004fc8000f8ec0ff */
[----:B------:R-:W-:Y:S02]  /*1a90*/  UIADD3 UR5, UPT, UPT, UR4, 0x2820, URZ ;  /* 0x0000282004057890 */ /* 0x000fe4000fffe0ff */
[----:B------:R-:W-:Y:S02]  /*1aa0*/  @!UP1 UIADD3 UR5, UPT, UPT, UR4, 0x2800, URZ ;  /* 0x0000280004059890 */ /* 0x000fe4000fffe0ff */
[----:B------:R-:W-:Y:S02]  /*1ab0*/  UIADD3 UR10, UPT, UPT, UR4, 0x2830, URZ ;  /* 0x00002830040a7890 */ /* 0x000fe4000fffe0ff */
[----:B------:R-:W-:-:S05]  /*1ac0*/  @!UP1 UIADD3 UR10, UPT, UPT, UR4, 0x2810, URZ ;  /* 0x00002810040a9890 */ /* 0x000fca000fffe0ff */
[----:B-1----:R-:W1:Y:S04]  /*1ad0*/  LDS.128 R104, [UR5] ;  /* 0x00000005ff687984 */ /* 0x002e680008000c00 */
[----:B------:R-:W2:Y:S01]  /*1ae0*/  LDS.128 R108, [UR10] ;  /* 0x0000000aff6c7984 */ /* 0x000ea20008000c00 */
[----:B-1----:R-:W-:Y:S01]  /*1af0*/  FADD.FTZ R143, RZ, R104 ;  /* 0x00000068ff8f7221 */ /* 0x002fe20000010000 */
[----:B------:R-:W-:Y:S01]  /*1b00*/  FADD.FTZ R104, RZ, R105 ;  /* 0x00000069ff687221 */ /* 0x000fe20000010000 */
[----:B---3--:R-:W-:Y:S02]  /*1b10*/  IMAD R105, R138, R151, RZ ;  /* 0x000000978a697224 */ /* 0x008fe400078e02ff */
[----:B------:R-:W-:Y:S01]  /*1b20*/  FADD.FTZ R143, R106, R143 ;  /* 0x0000008f6a8f7221 */ /* 0x000fe20000010000 */
[----:B------:R-:W-:Y:S01]  /*1b30*/  @P3 IADD3 R106, PT, PT, R141, -0x1, RZ ;  /* 0xffffffff8d6a3810 */ /* 0x000fe20007ffe0ff */
[----:B------:R-:W-:-:S02]  /*1b40*/  FADD.FTZ R104, R107, R104 ;  /* 0x000000686b687221 */ /* 0x000fc40000010000 */
[----:B--2---:R-:W-:Y:S02]  /*1b50*/  FADD.FTZ R143, R143, R108 ;  /* 0x0000006c8f8f7221 */ /* 0x004fe40000010000 */
        /* <DEDUP_REMOVED lines=31> */
.L_x_5169:
        /* <DEDUP_REMOVED lines=12> */
.L_x_5170:
        /* <DEDUP_REMOVED lines=12> */
.L_x_5171:
        /* <DEDUP_REMOVED lines=13> */
.L_x_5168:
[----:B------:R-:W1:Y:S01]  /*1fa0*/  @P3 LDC.64 R104, c[0x0][0x408] ;  /* 0x00010200ff683b82 */ /* 0x000e620000000a00 */
[-CC-:B------:R-:W-:Y:S01]  /*1fb0*/  FFMA.FTZ R100, R133, R143.reuse, R142.reuse ;  /* 0x0000008f85647223 */ /* 0x180fe2000001008e */
[-CC-:B------:R-:W-:Y:S01]  /*1fc0*/  FFMA.FTZ R103, R130, R143.reuse, R142.reuse ;  /* 0x0000008f82677223 */ /* 0x180fe2000001008e */
[----:B------:R-:W-:Y:S01]  /*1fd0*/  FFMA.FTZ R111, R3, R143, R142 ;  /* 0x0000008f036f7223 */ /* 0x000fe2000001008e */
[----:B------:R-:W-:Y:S01]  /*1fe0*/  ISETP.GT.AND P0, PT, R145, RZ, PT ;  /* 0x000000ff9100720c */ /* 0x000fe20003f04270 */
[----:B------:R-:W-:Y:S01]  /*1ff0*/  FADD.FTZ R101, R131, -R100 ;  /* 0x8000006483657221 */ /* 0x000fe20000010000 */
[----:B------:R-:W-:Y:S01]  /*2000*/  FADD.FTZ R103, R2, -R103 ;  /* 0x8000006702677221 */ /* 0x000fe20000010000 */
[----:B------:R-:W-:Y:S01]  /*2010*/  FADD.FTZ R111, R4, -R111 ;  /* 0x8000006f046f7221 */ /* 0x000fe20000010000 */
[----:B------:R-:W2:Y:S01]  /*2020*/  @P3 LDC.64 R106, c[0x0][0x408] ;  /* 0x00010200ff6a3b82 */ /* 0x000ea20000000a00 */
[C---:B------:R-:W-:Y:S01]  /*2030*/  FMUL.FTZ R101, R140.reuse, R101 ;  /* 0x000000658c657220 */ /* 0x040fe20000410000 */
[C---:B------:R-:W-:Y:S01]  /*2040*/  FMUL.FTZ R103, R140.reuse, R103 ;  /* 0x000000678c677220 */ /* 0x040fe20000410000 */
[----:B------:R-:W-:Y:S01]  /*2050*/  FMUL.FTZ R111, R140, R111 ;  /* 0x0000006f8c6f7220 */ /* 0x000fe20000410000 */
[----:B------:R-:W-:Y:S01]  /*2060*/  FFMA.FTZ R110, R0, R143, R142 ;  /* 0x0000008f006e7223 */ /* 0x000fe2000001008e */
[----:B-----5:R-:W-:-:S02]  /*2070*/  @P3 LOP3.LUT P1, RZ, R150, 0xff, RZ, 0xc0, !PT ;  /* 0x000000ff96ff3812 */ /* 0x020fc4000782c0ff */
[----:B------:R-:W-:Y:S01]  /*2080*/  FSEL R100, R101, RZ, P0 ;  /* 0x000000ff65647208 */ /* 0x000fe20000000000 */
[----:B------:R-:W3:Y:S01]  /*2090*/  @P3 LDC.64 R108, c[0x0][0x408] ;  /* 0x00010200ff6c3b82 */ /* 0x000ee20000000a00 */
[----:B------:R-:W-:Y:S01]  /*20a0*/  FSEL R101, R103, RZ, P0 ;  /* 0x000000ff67657208 */ /* 0x000fe20000000000 */
[----:B------:R-:W-:Y:S01]  /*20b0*/  FADD.FTZ R103, R5, -R110 ;  /* 0x8000006e05677221 */ /* 0x000fe20000010000 */
[----:B------:R-:W-:Y:S02]  /*20c0*/  FSEL R102, R111, RZ, P0 ;  /* 0x000000ff6f667208 */ /* 0x000fe40000000000 */
[----:B------:R-:W-:Y:S01]  /*20d0*/  @P3 LOP3.LUT P4, RZ, R150, 0xff00, RZ, 0xc0, !PT ;  /* 0x0000ff0096ff3812 */ /* 0x000fe2000788c0ff */
[----:B------:R-:W-:Y:S01]  /*20e0*/  FMUL.FTZ R103, R140, R103 ;  /* 0x000000678c677220 */ /* 0x000fe20000410000 */
[----:B------:R-:W-:Y:S01]  /*20f0*/  @P3 LOP3.LUT P5, RZ, R150, 0xff0000, RZ, 0xc0, !PT ;  /* 0x00ff000096ff3812 */ /* 0x000fe200078ac0ff */
[----:B-1----:R-:W-:-:S03]  /*2100*/  @P3 FMUL.FTZ R105, R100, R105 ;  /* 0x0000006964693220 */ /* 0x002fc60000410000 */
[----:B------:R-:W-:Y:S01]  /*2110*/  FSEL R103, R103, RZ, P0 ;  /* 0x000000ff67677208 */ /* 0x000fe20000000000 */
[----:B------:R-:W-:Y:S01]  /*2120*/  @P3 FMUL.FTZ R104, R105, R104 ;  /* 0x0000006869683220 */ /* 0x000fe20000410000 */
[----:B--2---:R-:W-:-:S04]  /*2130*/  @P3 FMUL.FTZ R107, R101, R107 ;  /* 0x0000006b656b3220 */ /* 0x004fc80000410000 */
[----:B------:R-:W-:Y:S01]  /*2140*/  @P3 FSEL R104, R104, RZ, P1 ;  /* 0x000000ff68683208 */ /* 0x000fe20000800000 */
[----:B------:R-:W-:-:S03]  /*2150*/  @P3 FMUL.FTZ R106, R107, R106 ;  /* 0x0000006a6b6a3220 */ /* 0x000fc60000410000 */
[----:B------:R-:W-:Y:S01]  /*2160*/  @P3 F2FP.BF16.F32.PACK_AB R104, RZ, R104 ;  /* 0x00000068ff68323e */ /* 0x000fe200000010ff */
[----:B---3--:R-:W-:Y:S01]  /*2170*/  @P3 FMUL.FTZ R109, R102, R109 ;  /* 0x0000006d666d3220 */ /* 0x008fe20000410000 */
        /* <DEDUP_REMOVED lines=16> */
.L_x_5167:
[----:B------:R-:W-:Y:S01]  /*2280*/  UMOV UR4, UR8 ;  /* 0x0000000800047c82 */ /* 0x000fe20008000000 */
[----:B------:R-:W-:Y:S01]  /*2290*/  UMOV UR5, UR9 ;  /* 0x0000000900057c82 */ /* 0x000fe20008000000 */
[----:B------:R-:W-:-:S04]  /*22a0*/  UISETP.NE.U32.AND UP0, UPT, UR4, URZ, UPT ;  /* 0x000000ff0400728c */ /* 0x000fc8000bf05070 */
[----:B------:R-:W-:-:S09]  /*22b0*/  UISETP.NE.AND.EX UP0, UPT, UR5, URZ, UPT, UP0 ;  /* 0x000000ff0500728c */ /* 0x000fd2000bf05300 */
[----:B------:R-:W-:Y:S05]  /*22c0*/  BRA.U UP0, `(.L_x_5173) ;  /* 0x0000000100b47547 */ /* 0x000fea000b800000 */
[-CC-:B------:R-:W-:Y:S01]  /*22d0*/  @P2 FFMA.FTZ R104, R133, R143.reuse, R142.reuse ;  /* 0x0000008f85682223 */ /* 0x180fe2000001008e */
[----:B-----5:R-:W-:Y:S01]  /*22e0*/  MOV R110, R36 ;  /* 0x00000024006e7202 */ /* 0x020fe20000000f00 */
[----:B------:R-:W1:Y:S01]  /*22f0*/  @P3 LDC.64 R108, c[0x0][0x408] ;  /* 0x00010200ff6c3b82 */ /* 0x000e620000000a00 */
[----:B------:R-:W-:Y:S01]  /*2300*/  @P2 FFMA.FTZ R111, R130, R143, R142 ;  /* 0x0000008f826f2223 */ /* 0x000fe2000001008e */
[----:B------:R-:W-:Y:S01]  /*2310*/  @P2 FADD.FTZ R107, R131, -R104 ;  /* 0x80000068836b2221 */ /* 0x000fe20000010000 */
[----:B------:R-:W-:Y:S02]  /*2320*/  MOV R152, R37 ;  /* 0x0000002500987202 */ /* 0x000fe40000000f00 */
[----:B------:R-:W-:Y:S01]  /*2330*/  @P2 FADD.FTZ R111, R2, -R111 ;  /* 0x8000006f026f2221 */ /* 0x000fe20000010000 */
[C---:B------:R-:W-:Y:S01]  /*2340*/  @P2 FFMA.FTZ R110, R140.reuse, R107, R36 ;  /* 0x0000006b8c6e2223 */ /* 0x040fe20000010024 */
[----:B------:R-:W-:Y:S01]  /*2350*/  MOV R154, R38 ;  /* 0x00000026009a7202 */ /* 0x000fe20000000f00 */
[----:B------:R-:W2:Y:S01]  /*2360*/  @P3 LDC.64 R104, c[0x0][0x408] ;  /* 0x00010200ff683b82 */ /* 0x000ea20000000a00 */
[----:B------:R-:W-:Y:S01]  /*2370*/  @P2 FFMA.FTZ R152, R140, R111, R37 ;  /* 0x0000006f8c982223 */ /* 0x000fe20000010025 */
[----:B------:R-:W-:Y:S01]  /*2380*/  @P2 FFMA.FTZ R111, R3, R143, R142 ;  /* 0x0000008f036f2223 */ /* 0x000fe2000001008e */
[----:B------:R-:W-:-:S02]  /*2390*/  @P3 LOP3.LUT P0, RZ, R150, 0xff, RZ, 0xc0, !PT ;  /* 0x000000ff96ff3812 */ /* 0x000fc4000780c0ff */
[----:B------:R-:W-:Y:S01]  /*23a0*/  @P3 LOP3.LUT P1, RZ, R150, 0xff00, RZ, 0xc0, !PT ;  /* 0x0000ff0096ff3812 */ /* 0x000fe2000782c0ff */
[----:B------:R-:W-:Y:S01]  /*23b0*/  @P2 FADD.FTZ R111, R4, -R111 ;  /* 0x8000006f046f2221 */ /* 0x000fe20000010000 */
[----:B------:R-:W-:Y:S01]  /*23c0*/  @P3 LOP3.LUT P4, RZ, R150, 0xff0000, RZ, 0xc0, !PT ;  /* 0x00ff000096ff3812 */ /* 0x000fe2000788c0ff */
[----:B------:R-:W3:Y:S02]  /*23d0*/  @P3 LDC.64 R106, c[0x0][0x408] ;  /* 0x00010200ff6a3b82 */ /* 0x000ee40000000a00 */
[----:B------:R-:W-:-:S04]  /*23e0*/  @P2 FFMA.FTZ R154, R140, R111, R38 ;  /* 0x0000006f8c9a2223 */ /* 0x000fc80000010026 */
[----:B-1----:R-:W-:-:S04]  /*23f0*/  @P3 FMUL.FTZ R109, R154, R109 ;  /* 0x0000006d9a6d3220 */ /* 0x002fc80000410000 */
        /* <DEDUP_REMOVED lines=26> */
.L_x_5173:
[----:B------:R-:W-:Y:S01]  /*25a0*/  @P2 FFMA.FTZ R100, R0, R143, R142 ;  /* 0x0000008f00642223 */ /* 0x000fe2000001008e */
[----:B------:R-:W1:Y:S01]  /*25b0*/  @P3 LDC.64 R104, c[0x0][0x408] ;  /* 0x00010200ff683b82 */ /* 0x000e620000000a00 */
[----:B-----5:R-:W-:Y:S02]  /*25c0*/  MOV R103, R39 ;  /* 0x0000002700677202 */ /* 0x020fe40000000f00 */
[----:B------:R-:W-:Y:S01]  /*25d0*/  @P2 FADD.FTZ R101, R5, -R100 ;  /* 0x8000006405652221 */ /* 0x000fe20000010000 */
[----:B------:R-:W-:Y:S01]  /*25e0*/  @P2 FFMA.FTZ R100, R133, R143, R142 ;  /* 0x0000008f85642223 */ /* 0x000fe2000001008e */
[----:B------:R-:W-:Y:S02]  /*25f0*/  @P3 ISETP.GE.U32.AND P5, PT, R150, 0x1000000, PT ;  /* 0x010000009600380c */ /* 0x000fe40003fa6070 */
[----:B------:R-:W-:Y:S01]  /*2600*/  @P2 FFMA.FTZ R103, R140, R101, R39 ;  /* 0x000000658c672223 */ /* 0x000fe20000010027 */
[----:B------:R-:W2:Y:S01]  /*2610*/  @P3 LDC.64 R106, c[0x0][0x408] ;  /* 0x00010200ff6a3b82 */ /* 0x000ea20000000a00 */
[----:B------:R-:W-:Y:S01]  /*2620*/  @P2 FADD.FTZ R151, R131, -R100 ;  /* 0x8000006483972221 */ /* 0x000fe20000010000 */
[----:B------:R-:W-:Y:S01]  /*2630*/  @P2 FFMA.FTZ R101, R130, R143, R142 ;  /* 0x0000008f82652223 */ /* 0x000fe2000001008e */
[----:B------:R-:W-:-:S02]  /*2640*/  MOV R100, R36 ;  /* 0x0000002400647202 */ /* 0x000fc40000000f00 */
[----:B------:R-:W-:Y:S01]  /*2650*/  @P2 FFMA.FTZ R100, R140, R151, R36 ;  /* 0x000000978c642223 */ /* 0x000fe20000010024 */
[----:B------:R-:W-:Y:S01]  /*2660*/  @P2 FFMA.FTZ R151, R3, R143, R142 ;  /* 0x0000008f03972223 */ /* 0x000fe2000001008e */
[----:B------:R-:W-:Y:S01]  /*2670*/  @P2 FADD.FTZ R102, R2, -R101 ;  /* 0x8000006502662221 */ /* 0x000fe20000010000 */
[----:B------:R-:W3:Y:S01]  /*2680*/  @P3 LDC.64 R108, c[0x0][0x408] ;  /* 0x00010200ff6c3b82 */ /* 0x000ee20000000a00 */
[----:B------:R-:W-:Y:S01]  /*2690*/  MOV R101, R37 ;  /* 0x0000002500657202 */ /* 0x000fe20000000f00 */
[----:B------:R-:W-:Y:S01]  /*26a0*/  @P2 FADD.FTZ R151, R4, -R151 ;  /* 0x8000009704972221 */ /* 0x000fe20000010000 */
[C---:B------:R-:W-:Y:S01]  /*26b0*/  @P2 FFMA.FTZ R101, R140.reuse, R102, R37 ;  /* 0x000000668c652223 */ /* 0x040fe20000010025 */
[----:B------:R-:W-:Y:S02]  /*26c0*/  MOV R102, R38 ;  /* 0x0000002600667202 */ /* 0x000fe40000000f00 */
[----:B------:R-:W-:Y:S01]  /*26d0*/  @P2 FFMA.FTZ R102, R140, R151, R38 ;  /* 0x000000978c662223 */ /* 0x000fe20000010026 */
[C---:B------:R-:W-:Y:S01]  /*26e0*/  @P3 LOP3.LUT P0, RZ, R150.reuse, 0xff, RZ, 0xc0, !PT ;  /* 0x000000ff96ff3812 */ /* 0x040fe2000780c0ff */
[----:B------:R-:W4:Y:S01]  /*26f0*/  @P3 LDC.64 R110, c[0x0][0x408] ;  /* 0x00010200ff6e3b82 */ /* 0x000f220000000a00 */
[----:B-1----:R-:W-:Y:S01]  /*2700*/  @P3 FMUL.FTZ R105, R103, R105 ;  /* 0x0000006967693220 */ /* 0x002fe20000410000 */
[----:B------:R-:W-:-:S02]  /*2710*/  @P3 LOP3.LUT P1, RZ, R150, 0xff00, RZ, 0xc0, !PT ;  /* 0x0000ff0096ff3812 */ /* 0x000fc4000782c0ff */
[----:B------:R-:W-:Y:S01]  /*2720*/  @P3 LOP3.LUT P4, RZ, R150, 0xff0000, RZ, 0xc0, !PT ;  /* 0x00ff000096ff3812 */ /* 0x000fe2000788c0ff */
        /* <DEDUP_REMOVED lines=9> */
[----:B------:R-:W-:Y:S01]  /*27c0*/  @P3 F2FP.BF16.F32.PACK_AB R106, RZ, R106 ;  /* 0x0000006aff6a323e */ /* 0x000fe200000010ff */
[----:B----4-:R-:W-:-:S03]  /*27d0*/  @P3 FMUL.FTZ R111, R102, R111 ;  /* 0x0000006f666f3220 */ /* 0x010fc60000410000 */
        /* <DEDUP_REMOVED lines=8> */
.L_x_5172:
[----:B------:R-:W-:Y:S02]  /*2860*/  ISETP.NE.U32.AND P0, PT, RZ, UR4, PT ;  /* 0x00000004ff007c0c */ /* 0x000fe4000bf05070 */
[----:B------:R-:W-:Y:S02]  /*2870*/  ISETP.NE.U32.AND P1, PT, RZ, UR6, PT ;  /* 0x00000006ff007c0c */ /* 0x000fe4000bf25070 */
[----:B------:R-:W-:Y:S02]  /*2880*/  ISETP.NE.AND.EX P0, PT, RZ, UR5, PT, P0 ;  /* 0x00000005ff007c0c */ /* 0x000fe4000bf05300 */
[----:B------:R-:W-:-:S11]  /*2890*/  ISETP.NE.AND.EX P1, PT, R149, RZ, PT, P1 ;  /* 0x000000ff9500720c */ /* 0x000fd60003f25310 */
        /* <DEDUP_REMOVED lines=12> */
.L_x_5174:
[----:B------:R-:W-:Y:S05]  /*2960*/  @!P1 BRA `(.L_x_5175) ;  /* 0x00000004006c9947 */ /* 0x000fea0003800000 */
[----:B------:R-:W-:Y:S05]  /*2970*/  @!P0 BRA `(.L_x_5176) ;  /* 0x0000000000b48947 */ /* 0x000fea0003800000 */
[----:B-12---:R-:W1:Y:S01]  /*2980*/  @P3 LDC.64 R104, c[0x0][0x408] ;  /* 0x00010200ff683b82 */ /* 0x006e620000000a00 */
[-CC-:B------:R-:W-:Y:S01]  /*2990*/  @P2 FFMA.FTZ R103, R7, R143.reuse, R142.reuse ;  /* 0x0000008f07672223 */ /* 0x180fe2000001008e */
[-CC-:B------:R-:W-:Y:S01]  /*29a0*/  @P2 FFMA.FTZ R110, R6, R143.reuse, R142.reuse ;  /* 0x0000008f066e2223 */ /* 0x180fe2000001008e */
[----:B------:R-:W-:Y:S01]  /*29b0*/  @P2 FFMA.FTZ R111, R9, R143, R142 ;  /* 0x0000008f096f2223 */ /* 0x000fe2000001008e */
[----:B-----5:R-:W-:Y:S01]  /*29c0*/  MOV R100, R32 ;  /* 0x0000002000647202 */ /* 0x020fe20000000f00 */
[----:B------:R-:W-:Y:S01]  /*29d0*/  @P2 FADD.FTZ R103, R112, -R103 ;  /* 0x8000006770672221 */ /* 0x000fe20000010000 */
[----:B------:R-:W-:Y:S01]  /*29e0*/  @P2 FADD.FTZ R110, R115, -R110 ;  /* 0x8000006e736e2221 */ /* 0x000fe20000010000 */
[----:B------:R-:W-:Y:S01]  /*29f0*/  @P2 FADD.FTZ R111, R114, -R111 ;  /* 0x8000006f726f2221 */ /* 0x000fe20000010000 */
[----:B------:R-:W2:Y:S01]  /*2a00*/  @P3 LDC.64 R106, c[0x0][0x408] ;  /* 0x00010200ff6a3b82 */ /* 0x000ea20000000a00 */
[----:B------:R-:W-:Y:S01]  /*2a10*/  MOV R101, R33 ;  /* 0x0000002100657202 */ /* 0x000fe20000000f00 */
[C---:B------:R-:W-:Y:S01]  /*2a20*/  @P2 FFMA.FTZ R100, R140.reuse, R103, R32 ;  /* 0x000000678c642223 */ /* 0x040fe20000010020 */
[----:B------:R-:W-:Y:S01]  /*2a30*/  MOV R102, R34 ;  /* 0x0000002200667202 */ /* 0x000fe20000000f00 */
[C---:B------:R-:W-:Y:S01]  /*2a40*/  @P2 FFMA.FTZ R101, R140.reuse, R110, R33 ;  /* 0x0000006e8c652223 */ /* 0x040fe20000010021 */
[----:B------:R-:W-:Y:S01]  /*2a50*/  @P2 FFMA.FTZ R102, R140, R111, R34 ;  /* 0x0000006f8c662223 */ /* 0x000fe20000010022 */
[----:B------:R-:W-:Y:S01]  /*2a60*/  @P3 LOP3.LUT P4, RZ, R148, 0xff, RZ, 0xc0, !PT ;  /* 0x000000ff94ff3812 */ /* 0x000fe2000788c0ff */
[----:B------:R-:W-:Y:S01]  /*2a70*/  @P2 FFMA.FTZ R110, R8, R143, R142 ;  /* 0x0000008f086e2223 */ /* 0x000fe2000001008e */
[----:B------:R-:W3:Y:S01]  /*2a80*/  @P3 LDC.64 R108, c[0x0][0x408] ;  /* 0x00010200ff6c3b82 */ /* 0x000ee20000000a00 */
[----:B------:R-:W-:-:S02]  /*2a90*/  @P3 LOP3.LUT P5, RZ, R148, 0xff00, RZ, 0xc0, !PT ;  /* 0x0000ff0094ff3812 */ /* 0x000fc400078ac0ff */
[----:B------:R-:W-:Y:S01]  /*2aa0*/  @P3 LOP3.LUT P6, RZ, R148, 0xff0000, RZ, 0xc0, !PT ;  /* 0x00ff000094ff3812 */ /* 0x000fe200078cc0ff */
[----:B------:R-:W-:Y:S01]  /*2ab0*/  @P2 FADD.FTZ R110, R117, -R110 ;  /* 0x8000006e756e2221 */ /* 0x000fe20000010000 */
[----:B------:R-:W-:Y:S01]  /*2ac0*/  MOV R103, R35 ;  /* 0x0000002300677202 */ /* 0x000fe20000000f00 */
[----:B-1----:R-:W-:Y:S02]  /*2ad0*/  @P3 FMUL.FTZ R105, R100, R105 ;  /* 0x0000006964693220 */ /* 0x002fe40000410000 */
[----:B------:R-:W-:Y:S02]  /*2ae0*/  @P2 FFMA.FTZ R103, R140, R110, R35 ;  /* 0x0000006e8c672223 */ /* 0x000fe40000010023 */
        /* <DEDUP_REMOVED lines=22> */
.L_x_5176:
[----:B-12---:R-:W1:Y:S01]  /*2c50*/  @P3 LDC.64 R104, c[0x0][0x408] ;  /* 0x00010200ff683b82 */ /* 0x006e620000000a00 */
[-CC-:B------:R-:W-:Y:S01]  /*2c60*/  @P2 FFMA.FTZ R111, R7, R143.reuse, R142.reuse ;  /* 0x0000008f076f2223 */ /* 0x180fe2000001008e */
[-CC-:B-----5:R-:W-:Y:S01]  /*2c70*/  @P2 FFMA.FTZ R150, R6, R143.reuse, R142.reuse ;  /* 0x0000008f06962223 */ /* 0x1a0fe2000001008e */
[----:B------:R-:W-:Y:S01]  /*2c80*/  @P2 FFMA.FTZ R149, R9, R143, R142 ;  /* 0x0000008f09952223 */ /* 0x000fe2000001008e */
[----:B------:R-:W-:Y:S01]  /*2c90*/  MOV R110, R32 ;  /* 0x00000020006e7202 */ /* 0x000fe20000000f00 */
[----:B------:R-:W-:Y:S01]  /*2ca0*/  @P2 FADD.FTZ R111, R112, -R111 ;  /* 0x8000006f706f2221 */ /* 0x000fe20000010000 */
[----:B------:R-:W-:Y:S01]  /*2cb0*/  MOV R152, R34 ;  /* 0x0000002200987202 */ /* 0x000fe20000000f00 */
[----:B------:R-:W-:Y:S01]  /*2cc0*/  @P2 FADD.FTZ R149, R114, -R149 ;  /* 0x8000009572952221 */ /* 0x000fe20000010000 */
[----:B------:R-:W2:Y:S01]  /*2cd0*/  @P3 LDC.64 R106, c[0x0][0x408] ;  /* 0x00010200ff6a3b82 */ /* 0x000ea20000000a00 */
[C---:B------:R-:W-:Y:S01]  /*2ce0*/  @P2 FFMA.FTZ R110, R140.reuse, R111, R32 ;  /* 0x0000006f8c6e2223 */ /* 0x040fe20000010020 */
[----:B------:R-:W-:Y:S01]  /*2cf0*/  @P2 FADD.FTZ R111, R115, -R150 ;  /* 0x80000096736f2221 */ /* 0x000fe20000010000 */
[----:B------:R-:W-:Y:S01]  /*2d00*/  MOV R150, R33 ;  /* 0x0000002100967202 */ /* 0x000fe20000000f00 */
[----:B------:R-:W-:Y:S01]  /*2d10*/  @P2 FFMA.FTZ R152, R140, R149, R34 ;  /* 0x000000958c982223 */ /* 0x000fe20000010022 */
[----:B------:R-:W-:Y:S01]  /*2d20*/  @P3 LOP3.LUT P4, RZ, R148, 0xff, RZ, 0xc0, !PT ;  /* 0x000000ff94ff3812 */ /* 0x000fe2000788c0ff */
[----:B------:R-:W-:Y:S01]  /*2d30*/  @P2 FFMA.FTZ R150, R140, R111, R33 ;  /* 0x0000006f8c962223 */ /* 0x000fe20000010021 */
[C---:B------:R-:W-:Y:S01]  /*2d40*/  @P3 LOP3.LUT P5, RZ, R148.reuse, 0xff00, RZ, 0xc0, !PT ;  /* 0x0000ff0094ff3812 */ /* 0x040fe200078ac0ff */
[----:B------:R-:W3:Y:S01]  /*2d50*/  @P3 LDC.64 R108, c[0x0][0x408] ;  /* 0x00010200ff6c3b82 */ /* 0x000ee20000000a00 */
[----:B------:R-:W-:Y:S01]  /*2d60*/  @P3 LOP3.LUT P6, RZ, R148, 0xff0000, RZ, 0xc0, !PT ;  /* 0x00ff000094ff3812 */ /* 0x000fe200078cc0ff */
        /* <DEDUP_REMOVED lines=27> */
.L_x_5175:
[----:B------:R-:W-:Y:S05]  /*2f20*/  @!P0 BRA `(.L_x_5178) ;  /* 0x0000000000b88947 */ /* 0x000fea0003800000 */
[----:B-12---:R-:W1:Y:S01]  /*2f30*/  @P3 LDC.64 R104, c[0x0][0x408] ;  /* 0x00010200ff683b82 */ /* 0x006e620000000a00 */
        /* <DEDUP_REMOVED lines=11> */
[----:B-----5:R-:W-:Y:S01]  /*2ff0*/  @P3 LOP3.LUT P6, RZ, R148, 0xff, RZ, 0xc0, !PT ;  /* 0x000000ff94ff3812 */ /* 0x020fe200078cc0ff */
[----:B------:R-:W-:Y:S01]  /*3000*/  FFMA.FTZ R110, R8, R143, R142 ;  /* 0x0000008f086e7223 */ /* 0x000fe2000001008e */
[----:B------:R-:W-:-:S02]  /*3010*/  FSEL R100, R100, RZ, P4 ;  /* 0x000000ff64647208 */ /* 0x000fc40002000000 */
[----:B------:R-:W3:Y:S01]  /*3020*/  @P3 LDC.64 R108, c[0x0][0x408] ;  /* 0x00010200ff6c3b82 */ /* 0x000ee20000000a00 */
[----:B------:R-:W-:Y:S01]  /*3030*/  FSEL R101, R101, RZ, P4 ;  /* 0x000000ff65657208 */ /* 0x000fe20002000000 */
[----:B------:R-:W-:Y:S01]  /*3040*/  FADD.FTZ R103, R117, -R110 ;  /* 0x8000006e75677221 */ /* 0x000fe20000010000 */
[----:B------:R-:W-:Y:S02]  /*3050*/  FSEL R102, R102, RZ, P4 ;  /* 0x000000ff66667208 */ /* 0x000fe40002000000 */
[----:B------:R-:W-:Y:S01]  /*3060*/  @P3 LOP3.LUT P5, RZ, R148, 0xff00, RZ, 0xc0, !PT ;  /* 0x0000ff0094ff3812 */ /* 0x000fe200078ac0ff */
[----:B------:R-:W-:Y:S01]  /*3070*/  FMUL.FTZ R103, R140, R103 ;  /* 0x000000678c677220 */ /* 0x000fe20000410000 */
[----:B-1----:R-:W-:-:S04]  /*3080*/  @P3 FMUL.FTZ R105, R100, R105 ;  /* 0x0000006964693220 */ /* 0x002fc80000410000 */
[----:B------:R-:W-:Y:S01]  /*3090*/  FSEL R103, R103, RZ, P4 ;  /* 0x000000ff67677208 */ /* 0x000fe20002000000 */
[----:B------:R-:W-:Y:S01]  /*30a0*/  @P3 FMUL.FTZ R104, R105, R104 ;  /* 0x0000006869683220 */ /* 0x000fe20000410000 */
[----:B--2---:R-:W-:-:S04]  /*30b0*/  @P3 FMUL.FTZ R107, R101, R107 ;  /* 0x0000006b656b3220 */ /* 0x004fc80000410000 */
[----:B------:R-:W-:Y:S02]  /*30c0*/  @P3 FSEL R104, R104, RZ, P6 ;  /* 0x000000ff68683208 */ /* 0x000fe40003000000 */
[----:B------:R-:W-:Y:S01]  /*30d0*/  @P3 LOP3.LUT P6, RZ, R148, 0xff0000, RZ, 0xc0, !PT ;  /* 0x00ff000094ff3812 */ /* 0x000fe200078cc0ff */
        /* <DEDUP_REMOVED lines=19> */
.L_x_5178:
[----:B------:R-:W-:Y:S05]  /*3210*/  @!P3 BRA `(.L_x_5179) ;  /* 0x00000000002cb947 */ /* 0x000fea0003800000 */
[----:B-12---:R-:W-:Y:S01]  /*3220*/  FFMA.FTZ R105, R7, R143, R142 ;  /* 0x0000008f07697223 */ /* 0x006fe2000001008e */
        /* <DEDUP_REMOVED lines=10> */
.L_x_5179:
        /* <DEDUP_REMOVED lines=12> */
.L_x_5180:
        /* <DEDUP_REMOVED lines=12> */
.L_x_5181:
[----:B------:R-:W-:Y:S05]  /*3450*/  @!P3 BRA `(.L_x_5177) ;  /* 0x00000000002cb947 */ /* 0x000fea0003800000 */
[----:B-12---:R-:W-:Y:S01]  /*3460*/  FFMA.FTZ R104, R8, R143, R142 ;  /* 0x0000008f08687223 */ /* 0x006fe2000001008e */
        /* <DEDUP_REMOVED lines=10> */
.L_x_5177:
[----:B-12---:R-:W1:Y:S01]  /*3510*/  @P0 LDC.64 R104, c[0x0][0x478] ;  /* 0x00011e00ff680b82 */ /* 0x006e620000000a00 */
[----:B------:R-:W-:-:S05]  /*3520*/  @P0 IADD3 R107, PT, PT, R141, 0x80, RZ ;  /* 0x000000808d6b0810 */ /* 0x000fca0007ffe0ff */
[----:B-1----:R-:W-:-:S05]  /*3530*/  @P0 IMAD.WIDE.U32 R104, R107, 0x10, R104 ;  /* 0x000000106b680825 */ /* 0x002fca00078e0068 */
[----:B------:R1:W-:Y:S01]  /*3540*/  @P0 STG.E.128 desc[UR12][R104.64], R100 ;  /* 0x0000006468000986 */ /* 0x0003e2000c101d0c */
[----:B------:R-:W-:Y:S05]  /*3550*/  @!P3 BRA `(.L_x_5182) ;  /* 0x000000000024b947 */ /* 0x000fea0003800000 */
[----:B------:R-:W2:Y:S01]  /*3560*/  LDC.64 R106, c[0x0][0x468] ;  /* 0x00011a00ff6a7b82 */ /* 0x000ea20000000a00 */
[----:B-1----:R-:W-:Y:S02]  /*3570*/  LOP3.LUT R104, R136, 0xffff, RZ, 0xc0, !PT ;  /* 0x0000ffff88687812 */ /* 0x002fe400078ec0ff */
[----:B------:R-:W-:Y:S02]  /*3580*/  IADD3 R109, PT, PT, R144, 0x80, RZ ;  /* 0x00000080906d7810 */ /* 0x000fe40007ffe0ff */
[----:B------:R-:W-:Y:S01]  /*3590*/  PRMT R111, R135, 0x5410, R134 ;  /* 0x00005410876f7816 */ /* 0x000fe20000000086 */
[----:B------:R-:W-:-:S05]  /*35a0*/  IMAD.WIDE.U32 R104, R104, 0x10000, RZ ;  /* 0x0001000068687825 */ /* 0x000fca00078e00ff */
[----:B------:R-:W-:Y:S02]  /*35b0*/  LOP3.LUT R105, R111, R105, RZ, 0xfc, !PT ;  /* 0x000000696f697212 */ /* 0x000fe400078efcff */
[----:B------:R-:W-:Y:S01]  /*35c0*/  LOP3.LUT R104, R104, 0xffff, R137, 0xf8, !PT ;  /* 0x0000ffff68687812 */ /* 0x000fe200078ef889 */
[----:B--2---:R-:W-:-:S05]  /*35d0*/  IMAD.WIDE.U32 R106, R109, 0x8, R106 ;  /* 0x000000086d6a7825 */ /* 0x004fca00078e006a */
[----:B------:R2:W-:Y:S02]  /*35e0*/  STG.E.64 desc[UR12][R106.64], R104 ;  /* 0x000000686a007986 */ /* 0x0005e4000c101b0c */
.L_x_5182:
        /* <DEDUP_REMOVED lines=16> */
[C---:B------:R-:W-:Y:S01]  /*36f0*/  @P3 LOP3.LUT P4, RZ, R147.reuse, 0xff, RZ, 0xc0, !PT ;  /* 0x000000ff93ff3812 */ /* 0x040fe2000788c0ff */
        /* <DEDUP_REMOVED lines=30> */
.L_x_5184:
        /* <DEDUP_REMOVED lines=12> */
[C---:B------:R-:W-:Y:S01]  /*39a0*/  @P2 FFMA.FTZ R150, R140.reuse, R149, R30 ;  /* 0x000000958c962223 */ /* 0x040fe2000001001e */
[C---:B------:R-:W-:Y:S01]  /*39b0*/  @P3 LOP3.LUT P4, RZ, R147.reuse, 0xff, RZ, 0xc0, !PT ;  /* 0x000000ff93ff3812 */ /* 0x040fe2000788c0ff */
        /* <DEDUP_REMOVED lines=31> */
.L_x_5183:
        /* <DEDUP_REMOVED lines=47> */
.L_x_5186:
        /* <DEDUP_REMOVED lines=12> */
.L_x_5187:
        /* <DEDUP_REMOVED lines=12> */
.L_x_5188:
        /* <DEDUP_REMOVED lines=12> */
.L_x_5189:
        /* <DEDUP_REMOVED lines=12> */
.L_x_5185:
        /* <DEDUP_REMOVED lines=14> */
.L_x_5190:
        /* <DEDUP_REMOVED lines=47> */
.L_x_5192:
[----:B-12---:R-:W1:Y:S01]  /*4570*/  @P3 LDC.64 R104, c[0x0][0x408] ;  /* 0x00010200ff683b82 */ /* 0x006e620000000a00 */
[-CC-:B------:R-:W-:Y:S01]  /*4580*/  @P2 FFMA.FTZ R111, R15, R143.reuse, R142.reuse ;  /* 0x0000008f0f6f2223 */ /* 0x180fe2000001008e */
[-CC-:B-----5:R-:W-:Y:S01]  /*4590*/  @P2 FFMA.FTZ R150, R14, R143.reuse, R142.reuse ;  /* 0x0000008f0e962223 */ /* 0x1a0fe2000001008e */
[----:B------:R-:W-:Y:S01]  /*45a0*/  @P2 FFMA.FTZ R147, R17, R143, R142 ;  /* 0x0000008f11932223 */ /* 0x000fe2000001008e */
[----:B------:R-:W-:Y:S01]  /*45b0*/  MOV R110, R24 ;  /* 0x00000018006e7202 */ /* 0x000fe20000000f00 */
        /* <DEDUP_REMOVED lines=9> */
[----:B------:R-:W-:-:S02]  /*4650*/  @P3 LOP3.LUT P4, RZ, R146, 0xff, RZ, 0xc0, !PT ;  /* 0x000000ff92ff3812 */ /* 0x000fc4000788c0ff */
[----:B------:R-:W3:Y:S01]  /*4660*/  @P3 LDC.64 R108, c[0x0][0x408] ;  /* 0x00010200ff6c3b82 */ /* 0x000ee20000000a00 */
[C---:B------:R-:W-:Y:S02]  /*4670*/  @P3 LOP3.LUT P5, RZ, R146.reuse, 0xff00, RZ, 0xc0, !PT ;  /* 0x0000ff0092ff3812 */ /* 0x040fe400078ac0ff */
        /* <DEDUP_REMOVED lines=28> */
.L_x_5191:
        /* <DEDUP_REMOVED lines=47> */
.L_x_5194:
        /* <DEDUP_REMOVED lines=12> */
.L_x_5195:
        /* <DEDUP_REMOVED lines=12> */
.L_x_5196:
        /* <DEDUP_REMOVED lines=12> */
.L_x_5197:
        /* <DEDUP_REMOVED lines=12> */
.L_x_5193:
        /* <DEDUP_REMOVED lines=14> */
.L_x_5198:
        /* <DEDUP_REMOVED lines=47> */
.L_x_5200:
        /* <DEDUP_REMOVED lines=45> */
.L_x_5199:
        /* <DEDUP_REMOVED lines=20> */
[C---:B------:R-:W-:Y:S01]  /*5610*/  @P3 LOP3.LUT P4, RZ, R139.reuse, 0xff00, RZ, 0xc0, !PT ;  /* 0x0000ff008bff3812 */ /* 0x040fe2000788c0ff */
        /* <DEDUP_REMOVED lines=26> */
.L_x_5202:
[----:B-12---:R-:W1:Y:S01]  /*57c0*/  @P3 LDC.64 R104, c[0x0][0x408] ;  /* 0x00010200ff683b82 */ /* 0x006e620000000a00 */
[----:B------:R-:W-:Y:S01]  /*57d0*/  FFMA.FTZ R106, R128, R143, R142 ;  /* 0x0000008f806a7223 */ /* 0x000fe2000001008e */
[----:B------:R-:W-:-:S03]  /*57e0*/  ISETP.GT.AND P1, PT, R145, RZ, PT ;  /* 0x000000ff9100720c */ /* 0x000fc60003f24270 */
[----:B------:R-:W-:-:S04]  /*57f0*/  FADD.FTZ R107, R129, -R106 ;  /* 0x8000006a816b7221 */ /* 0x000fc80000010000 */
[----:B------:R-:W-:-:S05]  /*5800*/  FMUL.FTZ R106, R140, R107 ;  /* 0x0000006b8c6a7220 */ /* 0x000fca0000410000 */
[----:B------:R-:W-:Y:S02]  /*5810*/  FSEL R106, R106, RZ, P1 ;  /* 0x000000ff6a6a7208 */ /* 0x000fe40000800000 */
[----:B-----5:R-:W-:-:S03]  /*5820*/  @P3 ISETP.GE.U32.AND P1, PT, R139, 0x1000000, PT ;  /* 0x010000008b00380c */ /* 0x020fc60003f26070 */
[----:B-1----:R-:W-:-:S04]  /*5830*/  @P3 FMUL.FTZ R105, R106, R105 ;  /* 0x000000696a693220 */ /* 0x002fc80000410000 */
        /* <DEDUP_REMOVED lines=15> */
.L_x_5203:
        /* <DEDUP_REMOVED lines=12> */
.L_x_5204:
        /* <DEDUP_REMOVED lines=12> */
.L_x_5205:
[----:B------:R-:W-:-:S07]  /*5ab0*/  @P3 PRMT R134, R106, 0x7610, R134 ;  /* 0x000076106a863816 */ /* 0x000fce0000000086 */
.L_x_5201:
        /* <DEDUP_REMOVED lines=14> */
.L_x_5206:
[----:B-12---:R-:W1:Y:S01]  /*5ba0*/  LDC.64 R104, c[0x0][0x380] ;  /* 0x0000e000ff687b82 */ /* 0x006e620000000a00 */
[----:B------:R-:W-:Y:S01]  /*5bb0*/  UPLOP3.LUT UP1, UPT, UPT, UPT, UP1, 0x40, 0x4 ;  /* 0x000000000004789c */ /* 0x000fe20003f2e810 */
[----:B-1----:R-:W-:-:S04]  /*5bc0*/  IADD3 R138, PT, PT, R138, R104, RZ ;  /* 0x000000688a8a7210 */ /* 0x002fc80007ffe0ff */
[----:B------:R-:W-:-:S13]  /*5bd0*/  ISETP.GE.AND P0, PT, R138, R105, PT ;  /* 0x000000698a00720c */ /* 0x000fda0003f06270 */
[----:B------:R-:W-:Y:S05]  /*5be0*/  @!P0 BRA `(.L_x_5207) ;  /* 0xffffffa400b08947 */ /* 0x000fea000383ffff */
.L_x_5161:
        /* <DEDUP_REMOVED lines=18> */
.L_x_5208:
        /* <DEDUP_REMOVED lines=15> */
.L_x_10873:


//--------------------- .text._ZN10layer_norm13ln_bwd_kernelINS_13Kernel_traitsIf13__nv_bfloat16fS2_fjLj2560ELj1ELj1ELj4ELj8ENS_18Kernel_traits_baseILj2560EfS2_fS2_fjLj128EEEEELb1ELb1ELb0ELb0EEEvNS_9BwdParamsE --------------------------
	.section	.text._ZN10layer_norm13ln_bwd_kernelINS_13Kernel_traitsIf13__nv_bfloat16fS2_fjLj2560ELj1ELj1ELj4ELj8ENS_18Kernel_traits_baseILj2560EfS2_fS2_fjLj128EEEEELb1ELb1ELb0ELb0EEEvNS_9BwdParamsE,"ax",@progbits
	.align	128
        .global         _ZN10layer_norm13ln_bwd_kernelINS_13Kernel_traitsIf13__nv_bfloat16fS2_fjLj2560ELj1ELj1ELj4ELj8ENS_18Kernel_traits_baseILj2560EfS2_fS2_fjLj128EEEEELb1ELb1ELb0ELb0EEEvNS_9BwdParamsE
        .type           _ZN10layer_norm13ln_bwd_kernelINS_13Kernel_traitsIf13__nv_bfloat16fS2_fjLj2560ELj1ELj1ELj4ELj8ENS_18Kernel_traits_baseILj2560EfS2_fS2_fjLj128EEEEELb1ELb1ELb0ELb0EEEvNS_9BwdParamsE,@function
        .size           _ZN10layer_norm13ln_bwd_kernelINS_13Kernel_traitsIf13__nv_bfloat16fS2_fjLj2560ELj1ELj1ELj4ELj8ENS_18Kernel_traits_baseILj2560EfS2_fS2_fjLj128EEEEELb1ELb1ELb0ELb0EEEvNS_9BwdParamsE,(.L_x_10874 - _ZN10layer_norm13ln_bwd_kernelINS_13Kernel_traitsIf13__nv_bfloat16fS2_fjLj2560ELj1ELj1ELj4ELj8ENS_18Kernel_traits_baseILj2560EfS2_fS2_fjLj128EEEEELb1ELb1ELb0ELb0EEEvNS_9BwdParamsE)
        .other          _ZN10layer_norm13ln_bwd_kernelINS_13Kernel_traitsIf13__nv_bfloat16fS2_fjLj2560ELj1ELj1ELj4ELj8ENS_18Kernel_traits_baseILj2560EfS2_fS2_fjLj128EEEEELb1ELb1ELb0ELb0EEEvNS_9BwdParamsE,@"STO_CUDA_ENTRY STV_DEFAULT"
_ZN10layer_norm13ln_bwd_kernelINS_13Kernel_traitsIf13__nv_bfloat16fS2_fjLj2560ELj1ELj1ELj4ELj8ENS_18Kernel_traits_baseILj2560EfS2_fS2_fjLj128EEEEELb1ELb1ELb0ELb0EEEvNS_9BwdParamsE:
.text._ZN10layer_norm13ln_bwd_kernelINS_13Kernel_traitsIf13__nv_bfloat16fS2_fjLj2560ELj1ELj1ELj4ELj8ENS_18Kernel_traits_baseILj2560EfS2_fS2_fjLj128EEEEELb1ELb1ELb0ELb0EEEvNS_9BwdParamsE:
        /* <DEDUP_REMOVED lines=27> */
[C---:B----4-:R-:W-:Y:S01]  /*01b0*/  @P2 IMAD.WIDE.U32 R12, R3.reuse, 0x10, R8 ;  /* 0x00000010030c2825 */ /* 0x050fe200078e0008 */
[----:B------:R-:W-:Y:S02]  /*01c0*/  CS2R R68, SRZ ;  /* 0x0000000000447805 */ /* 0x000fe4000001ff00 */
[----:B------:R-:W-:Y:S02]  /*01d0*/  CS2R R70, SRZ ;  /* 0x0000000000467805 */ /* 0x000fe4000001ff00 */
[----:B------:R-:W-:Y:S02]  /*01e0*/  CS2R R64, SRZ ;  /* 0x0000000000407805 */ /* 0x000fe4000001ff00 */
[----:B------:R-:W-:Y:S01]  /*01f0*/  CS2R R66, SRZ ;  /* 0x0000000000427805 */ /* 0x000fe2000001ff00 */
[----:B------:R-:W5:Y:S01]  /*0200*/  @P2 LDG.E.128 R100, desc[UR8][R12.64] ;  /* 0x000000080c642981 */ /* 0x000f62000c1e1d00 */
[----:B------:R-:W2:Y:S01]  /*0210*/  @P4 LDC.64 R20, c[0x0][0x3d0] ;  /* 0x0000f400ff144b82 */ /* 0x000ea20000000a00 */
[C---:B---3--:R-:W-:Y:S01]  /*0220*/  @P2 IMAD.WIDE.U32 R14, R3.reuse, 0x10, R10 ;  /* 0x00000010030e2825 */ /* 0x048fe200078e000a */
[----:B------:R-:W-:-:S02]  /*0230*/  @P2 IADD3 R3, PT, PT, R3, 0x80, RZ ;  /* 0x0000008003032810 */ /* 0x000fc40007ffe0ff */
[----:B------:R-:W-:Y:S02]  /*0240*/  CS2R R60, SRZ ;  /* 0x00000000003c7805 */ /* 0x000fe4000001ff00 */
[----:B------:R-:W-:Y:S02]  /*0250*/  CS2R R62, SRZ ;  /* 0x00000000003e7805 */ /* 0x000fe4000001ff00 */
[----:B------:R-:W-:Y:S01]  /*0260*/  CS2R R56, SRZ ;  /* 0x0000000000387805 */ /* 0x000fe2000001ff00 */
[----:B------:R-:W5:Y:S01]  /*0270*/  @P2 LDG.E.128 R96, desc[UR8][R14.64] ;  /* 0x000000080e602981 */ /* 0x000f62000c1e1d00 */
[----:B------:R-:W3:Y:S01]  /*0280*/  @P4 LDC.64 R22, c[0x0][0x3e8] ;  /* 0x0000fa00ff164b82 */ /* 0x000ee20000000a00 */
[----:B0-----:R-:W-:-:S07]  /*0290*/  @P3 IMAD.WIDE.U32 R16, R3, 0x10, R16 ;  /* 0x0000001003103825 */ /* 0x001fce00078e0010 */
        /* <DEDUP_REMOVED lines=8> */
[----:B------:R-:W-:-:S02]  /*0320*/  @P4 IADD3 R3, PT, PT, R3, 0x80, RZ ;  /* 0x0000008003034810 */ /* 0x000fc40007ffe0ff */
[----:B------:R-:W2:Y:S01]  /*0330*/  S2UR UR4, SR_CTAID.X ;  /* 0x00000000000479c3 */ /* 0x000ea20000002500 */
        /* <DEDUP_REMOVED lines=26> */
[----:B----4-:R-:W-:Y:S02]  /*04e0*/  CS2R R22, SRZ ;  /* 0x0000000000167805 */ /* 0x010fe4000001ff00 */
[----:B------:R-:W-:-:S02]  /*04f0*/  CS2R R16, SRZ ;  /* 0x0000000000107805 */ /* 0x000fc4000001ff00 */
[----:B------:R-:W-:Y:S02]  /*0500*/  CS2R R18, SRZ ;  /* 0x0000000000127805 */ /* 0x000fe4000001ff00 */
        /* <DEDUP_REMOVED lines=35> */
[----:B------:R-:W-:Y:S02]  /*0740*/  P2R R185, PR, RZ, 0x1 ;  /* 0x00000001ffb97803 */ /* 0x000fe40000000000 */
[----:B------:R-:W-:Y:S01]  /*0750*/  CS2R R14, SRZ ;  /* 0x00000000000e7805 */ /* 0x000fe2000001ff00 */
[----:B------:R-:W-:Y:S01]  /*0760*/  UPLOP3.LUT UP1, UPT, UPT, UPT, UPT, 0x40, 0x4 ;  /* 0x000000000004789c */ /* 0x000fe20003f2e870 */
[----:B------:R-:W0:Y:S01]  /*0770*/  LDCU UR13, c[0x0][0x408] ;  /* 0x00008100ff0d77ac */ /* 0x000e220008000800 */
[----:B------:R-:W1:Y:S01]  /*0780*/  LDCU.U8 UR7, c[0x0][0x410] ;  /* 0x00008200ff0777ac */ /* 0x000e620008000000 */
[----:B------:R-:W2:Y:S01]  /*0790*/  LDCU UR12, c[0x0][0x400] ;  /* 0x00008000ff0c77ac */ /* 0x000ea20008000800 */
[----:B------:R-:W3:Y:S01]  /*07a0*/  LDCU.64 UR10, c[0x0][0x438] ;  /* 0x00008700ff0a77ac */ /* 0x000ee20008000a00 */
[----:B------:R-:W4:Y:S06]  /*07b0*/  LDCU.64 UR14, c[0x0][0x478] ;  /* 0x00008f00ff0e77ac */ /* 0x000f2c0008000a00 */
.L_x_5260:
[----:B------:R-:W0:Y:S01]  /*07c0*/  LDC.64 R128, c[0x0][0x3c0] ;  /* 0x0000f000ff807b82 */ /* 0x000e220000000a00 */
[----:B------:R-:W-:-:S07]  /*07d0*/  ISETP.NE.AND P0, PT, R185, RZ, PT ;  /* 0x000000ffb900720c */ /* 0x000fce0003f05270 */
[----:B-1----:R-:W1:Y:S01]  /*07e0*/  LDC.64 R130, c[0x0][0x3c8] ;  /* 0x0000f200ff827b82 */ /* 0x002e620000000a00 */
[----:B--2---:R-:W2:Y:S07]  /*07f0*/  S2R R0, SR_TID.X ;  /* 0x0000000000007919 */ /* 0x004eae0000002100 */
[----:B---3--:R-:W3:Y:S01]  /*0800*/  LDC R2, c[0x0][0x388] ;  /* 0x0000e200ff027b82 */ /* 0x008ee20000000800 */
[----:B0-----:R-:W-:-:S07]  /*0810*/  IMAD.WIDE R128, R139, 0x4, R128 ;  /* 0x000000048b807825 */ /* 0x001fce00078e0280 */
[----:B------:R-:W0:Y:S01]  /*0820*/  @P0 LDC.64 R132, c[0x0][0x3e0] ;  /* 0x0000f800ff840b82 */ /* 0x000e220000000a00 */
[----:B------:R-:W4:Y:S01]  /*0830*/  LDG.E R128, desc[UR8][R128.64] ;  /* 0x0000000880807981 */ /* 0x000f22000c1e1900 */
[----:B-1----:R-:W-:-:S05]  /*0840*/  IMAD.WIDE R130, R139, 0x4, R130 ;  /* 0x000000048b827825 */ /* 0x002fca00078e0282 */
[----:B-----5:R-:W5:Y:S01]  /*0850*/  LDG.E R141, desc[UR8][R130.64] ;  /* 0x00000008828d7981 */ /* 0x020f62000c1e1900 */
[----:B------:R-:W-:Y:S01]  /*0860*/  ISETP.GE.U32.AND P1, PT, R136, 0x80, PT ;  /* 0x000000808800780c */ /* 0x000fe20003f26070 */
[----:B---3--:R-:W-:-:S05]  /*0870*/  IMAD R134, R139, R2, RZ ;  /* 0x000000028b867224 */ /* 0x008fca00078e02ff */
[----:B------:R-:W-:Y:S01]  /*0880*/  SHF.R.S32.HI R135, RZ, 0x1f, R134 ;  /* 0x0000001fff877819 */ /* 0x000fe20000011486 */
[----:B0-----:R-:W-:-:S03]  /*0890*/  @P0 IMAD.WIDE R132, R139, 0x2, R132 ;  /* 0x000000028b840825 */ /* 0x001fc600078e0284 */
[----:B------:R-:W-:Y:S01]  /*08a0*/  LEA.HI R135, R135, R134, RZ, 0x2 ;  /* 0x0000008687877211 */ /* 0x000fe200078f10ff */
[----:B------:R-:W-:Y:S01]  /*08b0*/  BSSY.RECONVERGENT B0, `(.L_x_5210) ;  /* 0x000003f000007945 */ /* 0x000fe20003800200 */
[----:B------:R-:W-:Y:S02]  /*08c0*/  ISETP.NE.AND P6, PT, RZ, UR7, PT ;  /* 0x00000007ff007c0c */ /* 0x000fe4000bfc5270 */
[----:B--2---:R-:W-:Y:S01]  /*08d0*/  LEA.HI.SX32 R137, R135, R0, 0x1e ;  /* 0x0000000087897211 */ /* 0x004fe200078ff2ff */
[----:B------:R0:W5:Y:S01]  /*08e0*/  @P0 LDG.E.U16 R183, desc[UR8][R132.64] ;  /* 0x0000000884b70981 */ /* 0x000162000c1e1500 */
[C---:B------:R-:W-:Y:S02]  /*08f0*/  ISETP.GE.U32.AND P2, PT, R136.reuse, 0x100, PT ;  /* 0x000001008800780c */ /* 0x040fe40003f46070 */
[C---:B------:R-:W-:Y:S02]  /*0900*/  ISETP.GE.U32.AND P3, PT, R136.reuse, 0x180, PT ;  /* 0x000001808800780c */ /* 0x040fe40003f66070 */
[----:B------:R-:W-:-:S02]  /*0910*/  ISETP.GE.U32.AND P4, PT, R136, 0x200, PT ;  /* 0x000002008800780c */ /* 0x000fc40003f86070 */
[----:B------:R-:W-:Y:S01]  /*0920*/  MOV R134, RZ ;  /* 0x000000ff00867202 */ /* 0x000fe20000000f00 */
[----:B0-----:R-:W-:Y:S01]  /*0930*/  HFMA2 R133, -RZ, RZ, 0, 0 ;  /* 0x00000000ff857431 */ /* 0x001fe200000001ff */
[----:B------:R-:W-:Y:S02]  /*0940*/  MOV R135, R137 ;  /* 0x0000008900877202 */ /* 0x000fe40000000f00 */
[----:B----4-:R-:W-:Y:S01]  /*0950*/  FSEL R132, R128, RZ, !P6 ;  /* 0x000000ff80847208 */ /* 0x010fe20007000000 */
[----:B------:R-:W-:Y:S06]  /*0960*/  @!P1 BRA `(.L_x_5211) ;  /* 0x0000000000cc9947 */ /* 0x000fec0003800000 */
        /* <DEDUP_REMOVED lines=14> */
[----:B---3--:R-:W-:Y:S02]  /*0a50*/  MOV R3, R134 ;  /* 0x0000008600037202 */ /* 0x008fe40000000f00 */
[----:B------:R-:W-:Y:S01]  /*0a60*/  SHF.R.U64 R145, R134, 0x10, R135 ;  /* 0x0000001086917819 */ /* 0x000fe20000001287 */
[C---:B----4-:R-:W-:Y:S01]  /*0a70*/  FADD.FTZ R134, -R132.reuse, R129 ;  /* 0x0000008184867221 */ /* 0x050fe20000010100 */
[C---:B------:R-:W-:Y:S01]  /*0a80*/  FADD.FTZ R150, -R132.reuse, R130 ;  /* 0x0000008284967221 */ /* 0x040fe20000010100 */
[----:B------:R-:W-:Y:S01]  /*0a90*/  SHF.L.U32 R129, R3, 0x10, RZ ;  /* 0x0000001003817819 */ /* 0x000fe200000006ff */
[----:B------:R-:W-:Y:S01]  /*0aa0*/  FADD.FTZ R128, -R132, R128 ;  /* 0x0000008084807221 */ /* 0x000fe20000010100 */
[----:B------:R-:W-:Y:S01]  /*0ab0*/  SHF.L.U32 R130, R145, 0x10, RZ ;  /* 0x0000001091827819 */ /* 0x000fe200000006ff */
[C---:B-----5:R-:W-:Y:S01]  /*0ac0*/  FMUL.FTZ R145, R141.reuse, R150 ;  /* 0x000000968d917220 */ /* 0x060fe20000410000 */
[----:B------:R-:W-:Y:S01]  /*0ad0*/  MOV R133, R135 ;  /* 0x0000008700857202 */ /* 0x000fe20000000f00 */
[----:B------:R-:W-:Y:S01]  /*0ae0*/  FMUL.FTZ R3, R141, R128 ;  /* 0x000000808d037220 */ /* 0x000fe20000410000 */
[-C--:B------:R-:W-:Y:S01]  /*0af0*/  FMUL.FTZ R150, R108, R129.reuse ;  /* 0x000000816c967220 */ /* 0x080fe20000410000 */
[----:B------:R-:W-:Y:S01]  /*0b00*/  SHF.R.U32.HI R186, RZ, 0x10, R135 ;  /* 0x00000010ffba7819 */ /* 0x000fe20000011687 */
[----:B------:R-:W-:Y:S01]  /*0b10*/  FADD.FTZ R152, -R132, R131 ;  /* 0x0000008384987221 */ /* 0x000fe20000010100 */
[----:B------:R-:W-:Y:S01]  /*0b20*/  SHF.L.U32 R133, R133, 0x10, RZ ;  /* 0x0000001085857819 */ /* 0x000fe200000006ff */
[----:B------:R-:W-:Y:S01]  /*0b30*/  FADD.FTZ R48, R48, R129 ;  /* 0x0000008130307221 */ /* 0x000fe20000010000 */
[----:B------:R-:W-:Y:S01]  /*0b40*/  FFMA.FTZ R68, R3, R129, R68 ;  /* 0x0000008103447223 */ /* 0x000fe20000010044 */
[----:B0-----:R-:W-:Y:S01]  /*0b50*/  FMUL.FTZ R147, R109, R130 ;  /* 0x000000826d937220 */ /* 0x001fe20000410000 */
[----:B------:R-:W-:Y:S01]  /*0b60*/  FADD.FTZ R128, RZ, R150 ;  /* 0x00000096ff807221 */ /* 0x000fe20000010000 */
[----:B------:R-:W-:Y:S01]  /*0b70*/  FMUL.FTZ R146, R141, R134 ;  /* 0x000000868d927220 */ /* 0x000fe20000410000 */
[----:B------:R-:W-:Y:S01]  /*0b80*/  FFMA.FTZ R129, R3, R150, RZ ;  /* 0x0000009603817223 */ /* 0x000fe200000100ff */
[----:B------:R-:W-:Y:S01]  /*0b90*/  SHF.L.U32 R186, R186, 0x10, RZ ;  /* 0x00000010baba7819 */ /* 0x000fe200000006ff */
[----:B------:R-:W-:Y:S01]  /*0ba0*/  FMUL.FTZ R148, R141, R152 ;  /* 0x000000988d947220 */ /* 0x000fe20000410000 */
[----:B------:R-:W-:Y:S01]  /*0bb0*/  FADD.FTZ R131, R128, R147 ;  /* 0x0000009380837221 */ /* 0x000fe20000010000 */
[----:B------:R-:W-:Y:S01]  /*0bc0*/  FMUL.FTZ R152, R110, R133 ;  /* 0x000000856e987220 */ /* 0x000fe20000410000 */
[C---:B------:R-:W-:Y:S01]  /*0bd0*/  FFMA.FTZ R128, R146.reuse, R147, R129 ;  /* 0x0000009392807223 */ /* 0x040fe20000010081 */
[----:B------:R-:W-:Y:S01]  /*0be0*/  FADD.FTZ R49, R49, R130 ;  /* 0x0000008231317221 */ /* 0x000fe20000010000 */
[----:B------:R-:W-:Y:S01]  /*0bf0*/  FFMA.FTZ R69, R146, R130, R69 ;  /* 0x0000008292457223 */ /* 0x000fe20000010045 */
[----:B------:R-:W-:Y:S01]  /*0c00*/  FMUL.FTZ R149, R111, R186 ;  /* 0x000000ba6f957220 */ /* 0x000fe20000410000 */
        /* <DEDUP_REMOVED lines=9> */
.L_x_5211:
[----:B------:R-:W-:Y:S05]  /*0ca0*/  BSYNC.RECONVERGENT B0 ;  /* 0x0000000000007941 */ /* 0x000fea0003800200 */
.L_x_5210:
        /* <DEDUP_REMOVED lines=18> */
[----:B------:R-:W-:Y:S02]  /*0dd0*/  SHF.R.U64 R188, R154, 0x10, R155 ;  /* 0x000000109abc7819 */ /* 0x000fe4000000129b */
[----:B------:R-:W-:Y:S01]  /*0de0*/  MOV R153, R155 ;  /* 0x0000009b00997202 */ /* 0x000fe20000000f00 */
[C---:B----4-:R-:W-:Y:S01]  /*0df0*/  FADD.FTZ R154, -R132.reuse, R129 ;  /* 0x00000081849a7221 */ /* 0x050fe20000010100 */
[C---:B------:R-:W-:Y:S01]  /*0e00*/  FADD.FTZ R158, -R132.reuse, R130 ;  /* 0x00000082849e7221 */ /* 0x040fe20000010100 */
[----:B------:R-:W-:Y:S01]  /*0e10*/  SHF.L.U32 R129, R151, 0x10, RZ ;  /* 0x0000001097817819 */ /* 0x000fe200000006ff */
[C---:B------:R-:W-:Y:S01]  /*0e20*/  FADD.FTZ R128, -R132.reuse, R128 ;  /* 0x0000008084807221 */ /* 0x040fe20000010100 */
[----:B------:R-:W-:Y:S01]  /*0e30*/  FADD.FTZ R160, -R132, R131 ;  /* 0x0000008384a07221 */ /* 0x000fe20000010100 */
[----:B------:R-:W-:Y:S01]  /*0e40*/  SHF.L.U32 R131, R153, 0x10, RZ ;  /* 0x0000001099837819 */ /* 0x000fe200000006ff */
[C---:B-----5:R-:W-:Y:S01]  /*0e50*/  FMUL.FTZ R153, R141.reuse, R158 ;  /* 0x0000009e8d997220 */ /* 0x060fe20000410000 */
[----:B------:R-:W-:Y:S01]  /*0e60*/  SHF.R.U32.HI R155, RZ, 0x10, R155 ;  /* 0x00000010ff9b7819 */ /* 0x000fe2000001169b */
[----:B------:R-:W-:Y:S01]  /*0e70*/  FMUL.FTZ R151, R141, R128 ;  /* 0x000000808d977220 */ /* 0x000fe20000410000 */
[----:B------:R-:W-:Y:S01]  /*0e80*/  SHF.L.U32 R130, R188, 0x10, RZ ;  /* 0x00000010bc827819 */ /* 0x000fe200000006ff */
[-C--:B------:R-:W-:Y:S01]  /*0e90*/  FMUL.FTZ R158, R100, R129.reuse ;  /* 0x00000081649e7220 */ /* 0x080fe20000410000 */
[----:B-1----:R-:W-:Y:S01]  /*0ea0*/  SHF.L.U32 R186, R155, 0x10, RZ ;  /* 0x000000109bba7819 */ /* 0x002fe200000006ff */
[----:B------:R-:W-:Y:S01]  /*0eb0*/  FADD.FTZ R44, R44, R129 ;  /* 0x000000812c2c7221 */ /* 0x000fe20000010000 */
[----:B------:R-:W-:Y:S01]  /*0ec0*/  FFMA.FTZ R64, R151, R129, R64 ;  /* 0x0000008197407223 */ /* 0x000fe20000010040 */
[----:B------:R-:W-:Y:S01]  /*0ed0*/  FMUL.FTZ R155, R101, R130 ;  /* 0x00000082659b7220 */ /* 0x000fe20000410000 */
[----:B------:R-:W-:Y:S01]  /*0ee0*/  FADD.FTZ R128, R133, R158 ;  /* 0x0000009e85807221 */ /* 0x000fe20000010000 */
[----:B------:R-:W-:Y:S01]  /*0ef0*/  FMUL.FTZ R154, R141, R154 ;  /* 0x0000009a8d9a7220 */ /* 0x000fe20000410000 */
[----:B------:R-:W-:Y:S01]  /*0f00*/  FFMA.FTZ R129, R151, R158, R134 ;  /* 0x0000009e97817223 */ /* 0x000fe20000010086 */
[----:B0-----:R-:W-:Y:S01]  /*0f10*/  FMUL.FTZ R156, R141, R160 ;  /* 0x000000a08d9c7220 */ /* 0x001fe20000410000 */
        /* <DEDUP_REMOVED lines=14> */
.L_x_5213:
[----:B------:R-:W-:Y:S05]  /*1000*/  BSYNC.RECONVERGENT B0 ;  /* 0x0000000000007941 */ /* 0x000fea0003800200 */
.L_x_5212:
        /* <DEDUP_REMOVED lines=10> */
[----:B------:R-:W-:Y:S01]  /*10b0*/  ISETP.NE.AND.EX P0, PT, RZ, UR11, PT, P0 ;  /* 0x0000000bff007c0c */ /* 0x000fe2000bf05300 */
[----:B--2---:R-:W-:-:S05]  /*10c0*/  IMAD.WIDE.U32 R186, R135, 0x4, R186 ;  /* 0x0000000487ba7825 */ /* 0x004fca00078e00ba */
[----:B------:R0:W5:Y:S07]  /*10d0*/  LDG.E R142, desc[UR8][R186.64] ;  /* 0x00000008ba8e7981 */ /* 0x00016e000c1e1900 */
[----:B------:R-:W1:Y:S02]  /*10e0*/  @P0 LDC.64 R164, c[0x0][0x438] ;  /* 0x00010e00ffa40b82 */ /* 0x000e640000000a00 */
[----:B-1----:R-:W-:-:S05]  /*10f0*/  @P0 IMAD.WIDE.U32 R164, R135, 0x10, R164 ;  /* 0x0000001087a40825 */ /* 0x002fca00078e00a4 */
[----:B------:R1:W5:Y:S01]  /*1100*/  @P0 LDG.E.128 R112, desc[UR8][R164.64] ;  /* 0x00000008a4700981 */ /* 0x000362000c1e1d00 */
[----:B------:R-:W-:Y:S02]  /*1110*/  IADD3 R135, PT, PT, R135, 0x80, RZ ;  /* 0x0000008087877810 */ /* 0x000fe40007ffe0ff */
[----:B---3--:R-:W-:Y:S02]  /*1120*/  MOV R159, R162 ;  /* 0x000000a2009f7202 */ /* 0x008fe40000000f00 */
[--C-:B------:R-:W-:Y:S02]  /*1130*/  SHF.R.U64 R166, R162, 0x10, R163.reuse ;  /* 0x00000010a2a67819 */ /* 0x100fe400000012a3 */
[----:B------:R-:W-:Y:S01]  /*1140*/  SHF.R.U32.HI R162, RZ, 0x10, R163 ;  /* 0x00000010ffa27819 */ /* 0x000fe200000116a3 */
[C---:B----4-:R-:W-:Y:S01]  /*1150*/  FADD.FTZ R188, -R132.reuse, R129 ;  /* 0x0000008184bc7221 */ /* 0x050fe20000010100 */
[----:B------:R-:W-:Y:S01]  /*1160*/  SHF.L.U32 R129, R159, 0x10, RZ ;  /* 0x000000109f817819 */ /* 0x000fe200000006ff */
[C---:B------:R-:W-:Y:S01]  /*1170*/  FADD.FTZ R168, -R132.reuse, R128 ;  /* 0x0000008084a87221 */ /* 0x040fe20000010100 */
[----:B------:R-:W-:Y:S01]  /*1180*/  MOV R161, R163 ;  /* 0x000000a300a17202 */ /* 0x000fe20000000f00 */
[----:B------:R-:W-:Y:S01]  /*1190*/  FADD.FTZ R130, -R132, R130 ;  /* 0x0000008284827221 */ /* 0x000fe20000010100 */
[----:B------:R-:W-:-:S02]  /*11a0*/  SHF.L.U32 R128, R166, 0x10, RZ ;  /* 0x00000010a6807819 */ /* 0x000fc400000006ff */
[----:B0-----:R-:W-:Y:S01]  /*11b0*/  SHF.L.U32 R186, R162, 0x10, RZ ;  /* 0x00000010a2ba7819 */ /* 0x001fe200000006ff */
[C---:B-----5:R-:W-:Y:S01]  /*11c0*/  FMUL.FTZ R162, R141.reuse, R188 ;  /* 0x000000bc8da27220 */ /* 0x060fe20000410000 */
[----:B------:R-:W-:Y:S01]  /*11d0*/  FMUL.FTZ R159, R141, R168 ;  /* 0x000000a88d9f7220 */ /* 0x000fe20000410000 */
[-C--:B------:R-:W-:Y:S01]  /*11e0*/  FMUL.FTZ R166, R92, R129.reuse ;  /* 0x000000815ca67220 */ /* 0x080fe20000410000 */
        /* <DEDUP_REMOVED lines=15> */
[----:B-1----:R-:W-:Y:S01]  /*12e0*/  FMUL.FTZ R164, R141, R190 ;  /* 0x000000be8da47220 */ /* 0x002fe20000410000 */
[----:B------:R-:W-:Y:S01]  /*12f0*/  FMUL.FTZ R165, R95, R186 ;  /* 0x000000ba5fa57220 */ /* 0x000fe20000410000 */
[----:B------:R-:W-:Y:S01]  /*1300*/  FADD.FTZ R130, R131, R168 ;  /* 0x000000a883827221 */ /* 0x000fe20000010000 */
[----:B------:R-:W-:Y:S01]  /*1310*/  FFMA.FTZ R128, R161, R168, R128 ;  /* 0x000000a8a1807223 */ /* 0x000fe20000010080 */
[----:B------:R-:W-:Y:S01]  /*1320*/  FADD.FTZ R43, R43, R186 ;  /* 0x000000ba2b2b7221 */ /* 0x000fe20000010000 */
[----:B------:R-:W-:Y:S01]  /*1330*/  FFMA.FTZ R63, R164, R186, R63 ;  /* 0x000000baa43f7223 */ /* 0x000fe2000001003f */
[----:B------:R-:W-:Y:S01]  /*1340*/  FADD.FTZ R133, R130, R165 ;  /* 0x000000a582857221 */ /* 0x000fe20000010000 */
[----:B------:R-:W-:-:S07]  /*1350*/  FFMA.FTZ R134, R164, R165, R128 ;  /* 0x000000a5a4867223 */ /* 0x000fce0000010080 */
.L_x_5215:
[----:B------:R-:W-:Y:S05]  /*1360*/  BSYNC.RECONVERGENT B0 ;  /* 0x0000000000007941 */ /* 0x000fea0003800200 */
.L_x_5214:
        /* <DEDUP_REMOVED lines=53> */
.L_x_5217:
[----:B------:R-:W-:Y:S05]  /*16c0*/  BSYNC.RECONVERGENT B0 ;  /* 0x0000000000007941 */ /* 0x000fea0003800200 */
.L_x_5216:
        /* <DEDUP_REMOVED lines=18> */
[----:B0-----:R-:W-:Y:S02]  /*17f0*/  SHF.R.U64 R181, R178, 0x10, R179 ;  /* 0x00000010b2b57819 */ /* 0x001fe400000012b3 */
[----:B------:R-:W-:Y:S02]  /*1800*/  MOV R175, R179 ;  /* 0x000000b300af7202 */ /* 0x000fe40000000f00 */
[----:B------:R-:W-:Y:S01]  /*1810*/  SHF.L.U32 R135, R135, 0x10, RZ ;  /* 0x0000001087877819 */ /* 0x000fe200000006ff */
[C---:B----4-:R-:W-:Y:S01]  /*1820*/  FADD.FTZ R180, -R132.reuse, R128 ;  /* 0x0000008084b47221 */ /* 0x050fe20000010100 */
[C---:B------:R-:W-:Y:S01]  /*1830*/  FADD.FTZ R182, -R132.reuse, R129 ;  /* 0x0000008184b67221 */ /* 0x040fe20000010100 */
[C---:B------:R-:W-:Y:S01]  /*1840*/  FADD.FTZ R184, -R132.reuse, R131 ;  /* 0x0000008384b87221 */ /* 0x040fe20000010100 */
[----:B------:R-:W-:Y:S01]  /*1850*/  SHF.R.U32.HI R177, RZ, 0x10, R179 ;  /* 0x00000010ffb17819 */ /* 0x000fe200000116b3 */
[----:B------:R-:W-:Y:S01]  /*1860*/  FADD.FTZ R130, -R132, R130 ;  /* 0x0000008284827221 */ /* 0x000fe20000010100 */
[----:B------:R-:W-:Y:S01]  /*1870*/  SHF.L.U32 R128, R181, 0x10, RZ ;  /* 0x00000010b5807819 */ /* 0x000fe200000006ff */
[----:B-----5:R-:W-:Y:S01]  /*1880*/  FMUL.FTZ R178, R141, R182 ;  /* 0x000000b68db27220 */ /* 0x020fe20000410000 */
[----:B------:R-:W-:Y:S01]  /*1890*/  SHF.L.U32 R131, R175, 0x10, RZ ;  /* 0x00000010af837819 */ /* 0x000fe200000006ff */
[----:B------:R-:W-:Y:S01]  /*18a0*/  FMUL.FTZ R175, R141, R180 ;  /* 0x000000b48daf7220 */ /* 0x000fe20000410000 */
        /* <DEDUP_REMOVED lines=23> */
.L_x_5219:
[----:B------:R-:W-:Y:S05]  /*1a20*/  BSYNC.RECONVERGENT B0 ;  /* 0x0000000000007941 */ /* 0x000fea0003800200 */
.L_x_5218:
        /* <DEDUP_REMOVED lines=31> */
.L_x_5221:
[----:B------:R-:W-:Y:S05]  /*1c20*/  BSYNC.RECONVERGENT B0 ;  /* 0x0000000000007941 */ /* 0x000fea0003800200 */
.L_x_5220:
        /* <DEDUP_REMOVED lines=38> */
[----:B------:R-:W-:Y:S01]  /*1e90*/  FFMA.FTZ R131, R3, R129, R130 ;  /* 0x0000008103837223 */ /* 0x000fe20000010082 */
[----:B------:R-:W-:Y:S02]  /*1ea0*/  LOP3.LUT P6, RZ, R138, 0xff, RZ, 0xc0, !PT ;  /* 0x000000ff8aff7812 */ /* 0x000fe400078cc0ff */
[----:B------:R-:W-:Y:S01]  /*1eb0*/  CS2R R188, SRZ ;  /* 0x0000000000bc7805 */ /* 0x000fe2000001ff00 */
[----:B------:R-:W-:Y:S02]  /*1ec0*/  HFMA2 R190, -RZ, RZ, 0, 0 ;  /* 0x00000000ffbe7431 */ /* 0x000fe400000001ff */
[----:B------:R-:W-:-:S04]  /*1ed0*/  FADD.FTZ R134, R150, -R131 ;  /* 0x8000008396867221 */ /* 0x000fc80000010000 */
[----:B------:R-:W-:-:S04]  /*1ee0*/  FMUL.FTZ R131, R141, R134 ;  /* 0x000000868d837220 */ /* 0x000fc80000410000 */
[----:B------:R-:W-:Y:S01]  /*1ef0*/  FMUL.FTZ R134, R131, R128 ;  /* 0x0000008083867220 */ /* 0x000fe20000410000 */
[----:B------:R-:W-:Y:S02]  /*1f00*/  MOV R131, RZ ;  /* 0x000000ff00837202 */ /* 0x000fe40000000f00 */
[----:B------:R-:W-:Y:S01]  /*1f10*/  @P6 SHF.L.U32 R132, R132, 0x10, RZ ;  /* 0x0000001084846819 */ /* 0x000fe200000006ff */
[----:B------:R-:W-:-:S04]  /*1f20*/  FMUL.FTZ R135, R134, UR13 ;  /* 0x0000000d86877c20 */ /* 0x000fc80008410000 */
[-C--:B------:R-:W-:Y:S01]  /*1f30*/  FMUL.FTZ R134, R104, R135.reuse ;  /* 0x0000008768867220 */ /* 0x080fe20000410000 */
[----:B------:R-:W-:Y:S01]  /*1f40*/  @P6 FMUL.FTZ R131, R132, R135 ;  /* 0x0000008784836220 */ /* 0x000fe20000410000 */
[----:B------:R-:W-:-:S03]  /*1f50*/  FFMA.FTZ R132, R146, R129, R130 ;  /* 0x0000008192847223 */ /* 0x000fc60000010082 */
[----:B------:R-:W-:Y:S01]  /*1f60*/  FSEL R134, R134, RZ, P6 ;  /* 0x000000ff86867208 */ /* 0x000fe20003000000 */
[----:B------:R-:W-:Y:S01]  /*1f70*/  FADD.FTZ R132, R147, -R132 ;  /* 0x8000008493847221 */ /* 0x000fe20000010000 */
[----:B------:R-:W-:Y:S01]  /*1f80*/  LOP3.LUT P6, RZ, R138, 0xff00, RZ, 0xc0, !PT ;  /* 0x0000ff008aff7812 */ /* 0x000fe200078cc0ff */
[----:B------:R-:W-:Y:S01]  /*1f90*/  FADD.FTZ R131, R28, R131 ;  /* 0x000000831c837221 */ /* 0x000fe20000010000 */
[----:B------:R-:W-:Y:S01]  /*1fa0*/  F2FP.BF16.F32.PACK_AB R134, RZ, R134 ;  /* 0x00000086ff86723e */ /* 0x000fe200000010ff */
[----:B------:R-:W-:-:S04]  /*1fb0*/  FMUL.FTZ R135, R141, R132 ;  /* 0x000000848d877220 */ /* 0x000fc80000410000 */
[----:B------:R-:W-:-:S04]  /*1fc0*/  FMUL.FTZ R135, R135, R128 ;  /* 0x0000008087877220 */ /* 0x000fc80000410000 */
[----:B------:R-:W-:Y:S02]  /*1fd0*/  FMUL.FTZ R135, R135, UR13 ;  /* 0x0000000d87877c20 */ /* 0x000fe40008410000 */
[----:B------:R-:W-:Y:S01]  /*1fe0*/  @P6 SHF.L.U32 R132, R186, 0x10, RZ ;  /* 0x00000010ba846819 */ /* 0x000fe200000006ff */
[----:B------:R-:W-:Y:S01]  /*1ff0*/  FFMA.FTZ R186, R148, R129, R130 ;  /* 0x0000008194ba7223 */ /* 0x000fe20000010082 */
[----:B------:R-:W-:-:S03]  /*2000*/  FMUL.FTZ R183, R105, R135 ;  /* 0x0000008769b77220 */ /* 0x000fc60000410000 */
[----:B------:R-:W-:Y:S01]  /*2010*/  @P6 FMUL.FTZ R188, R132, R135 ;  /* 0x0000008784bc6220 */ /* 0x000fe20000410000 */
[----:B------:R-:W-:Y:S01]  /*2020*/  FFMA.FTZ R135, R145, R129, R130 ;  /* 0x0000008191877223 */ /* 0x000fe20000010082 */
[----:B------:R-:W-:Y:S01]  /*2030*/  FSEL R183, R183, RZ, P6 ;  /* 0x000000ffb7b77208 */ /* 0x000fe20003000000 */
[----:B------:R-:W-:Y:S01]  /*2040*/  FADD.FTZ R186, R149, -R186 ;  /* 0x800000ba95ba7221 */ /* 0x000fe20000010000 */
[----:B------:R-:W-:Y:S01]  /*2050*/  LOP3.LUT P6, RZ, R138, 0xff0000, RZ, 0xc0, !PT ;  /* 0x00ff00008aff7812 */ /* 0x000fe200078cc0ff */
[----:B------:R-:W-:Y:S01]  /*2060*/  FADD.FTZ R132, R152, -R135 ;  /* 0x8000008798847221 */ /* 0x000fe20000010000 */
[----:B------:R-:W-:Y:S01]  /*2070*/  FADD.FTZ R188, R29, R188 ;  /* 0x000000bc1dbc7221 */ /* 0x000fe20000010000 */
[----:B------:R-:W-:Y:S02]  /*2080*/  F2FP.BF16.F32.PACK_AB R28, RZ, R183 ;  /* 0x000000b7ff1c723e */ /* 0x000fe400000010ff */
[----:B------:R-:W-:Y:S01]  /*2090*/  FMUL.FTZ R135, R141, R132 ;  /* 0x000000848d877220 */ /* 0x000fe20000410000 */
[----:B------:R-:W-:-:S03]  /*20a0*/  PRMT R183, R134, 0x7610, R183 ;  /* 0x0000761086b77816 */ /* 0x000fc600000000b7 */
[----:B------:R-:W-:-:S04]  /*20b0*/  FMUL.FTZ R135, R135, R128 ;  /* 0x0000008087877220 */ /* 0x000fc80000410000 */
[----:B------:R-:W-:Y:S01]  /*20c0*/  FMUL.FTZ R135, R135, UR13 ;  /* 0x0000000d87877c20 */ /* 0x000fe20008410000 */
[----:B------:R-:W-:-:S03]  /*20d0*/  @P6 SHF.L.U32 R133, R133, 0x10, RZ ;  /* 0x0000001085856819 */ /* 0x000fc600000006ff */
[-C--:B------:R-:W-:Y:S02]  /*20e0*/  FMUL.FTZ R132, R106, R135.reuse ;  /* 0x000000876a847220 */ /* 0x080fe40000410000 */
[----:B------:R-:W-:Y:S01]  /*20f0*/  @P6 FMUL.FTZ R189, R133, R135 ;  /* 0x0000008785bd6220 */ /* 0x000fe20000410000 */
[----:B------:R-:W-:Y:S02]  /*2100*/  FMUL.FTZ R133, R141, R186 ;  /* 0x000000ba8d857220 */ /* 0x000fe40000410000 */
[----:B------:R-:W-:Y:S01]  /*2110*/  FSEL R132, R132, RZ, P6 ;  /* 0x000000ff84847208 */ /* 0x000fe20003000000 */
[----:B------:R-:W-:Y:S01]  /*2120*/  FADD.FTZ R189, R30, R189 ;  /* 0x000000bd1ebd7221 */ /* 0x000fe20000010000 */
[----:B------:R-:W-:Y:S01]  /*2130*/  ISETP.GE.U32.AND P6, PT, R138, 0x1000000, PT ;  /* 0x010000008a00780c */ /* 0x000fe20003fc6070 */
[----:B------:R-:W-:Y:S01]  /*2140*/  FMUL.FTZ R133, R133, R128 ;  /* 0x0000008085857220 */ /* 0x000fe20000410000 */
[----:B------:R-:W-:Y:S02]  /*2150*/  F2FP.BF16.F32.PACK_AB R29, RZ, R132 ;  /* 0x00000084ff1d723e */ /* 0x000fe400000010ff */
[----:B------:R-:W-:Y:S01]  /*2160*/  PRMT R132, R28, 0x7610, R132 ;  /* 0x000076101c847816 */ /* 0x000fe20000000084 */
[----:B------:R-:W-:Y:S01]  /*2170*/  FMUL.FTZ R186, R133, UR13 ;  /* 0x0000000d85ba7c20 */ /* 0x000fe20008410000 */
[----:B------:R-:W-:-:S03]  /*2180*/  PRMT R134, R29, 0x7610, R134 ;  /* 0x000076101d867816 */ /* 0x000fc60000000086 */
[----:B------:R-:W-:-:S04]  /*2190*/  FMUL.FTZ R135, R107, R186 ;  /* 0x000000ba6b877220 */ /* 0x000fc80000410000 */
[----:B------:R-:W-:Y:S02]  /*21a0*/  @P6 SHF.L.U32 R133, R191, 0x10, RZ ;  /* 0x00000010bf856819 */ /* 0x000fe400000006ff */
[----:B------:R-:W-:-:S03]  /*21b0*/  FSEL R135, R135, RZ, P6 ;  /* 0x000000ff87877208 */ /* 0x000fc60003000000 */
[----:B------:R-:W-:Y:S01]  /*21c0*/  @P6 FMUL.FTZ R190, R133, R186 ;  /* 0x000000ba85be6220 */ /* 0x000fe20000410000 */
[----:B------:R-:W-:-:S03]  /*21d0*/  F2FP.BF16.F32.PACK_AB R135, RZ, R135 ;  /* 0x00000087ff87723e */ /* 0x000fc600000010ff */
[----:B------:R-:W-:Y:S01]  /*21e0*/  FADD.FTZ R190, R31, R190 ;  /* 0x000000be1fbe7221 */ /* 0x000fe20000010000 */
[----:B------:R-:W-:Y:S06]  /*21f0*/  BRA `(.L_x_5227) ;  /* 0x0000000000d87947 */ /* 0x000fec0003800000 */
.L_x_5226:
[----:B------:R-:W-:Y:S01]  /*2200*/  FFMA.FTZ R125, R3, R129, R130 ;  /* 0x00000081037d7223 */ /* 0x000fe20000010082 */
[----:B------:R-:W-:Y:S02]  /*2210*/  LOP3.LUT P6, RZ, R138, 0xff, RZ, 0xc0, !PT ;  /* 0x000000ff8aff7812 */ /* 0x000fe400078cc0ff */
[----:B------:R-:W-:Y:S01]  /*2220*/  MOV R131, RZ ;  /* 0x000000ff00837202 */ /* 0x000fe20000000f00 */
[----:B------:R-:W-:-:S04]  /*2230*/  FADD.FTZ R124, R150, -R125 ;  /* 0x8000007d967c7221 */ /* 0x000fc80000010000 */
[----:B------:R-:W-:-:S04]  /*2240*/  FMUL.FTZ R124, R141, R124 ;  /* 0x0000007c8d7c7220 */ /* 0x000fc80000410000 */
[----:B------:R-:W-:Y:S02]  /*2250*/  FMUL.FTZ R125, R124, R128 ;  /* 0x000000807c7d7220 */ /* 0x000fe40000410000 */
[----:B------:R-:W-:Y:S02]  /*2260*/  @P6 SHF.L.U32 R132, R132, 0x10, RZ ;  /* 0x0000001084846819 */ /* 0x000fe400000006ff */
[----:B------:R-:W-:-:S04]  /*2270*/  FMUL.FTZ R125, R125, UR13 ;  /* 0x0000000d7d7d7c20 */ /* 0x000fc80008410000 */
[-C--:B------:R-:W-:Y:S01]  /*2280*/  FMUL.FTZ R126, R104, R125.reuse ;  /* 0x0000007d687e7220 */ /* 0x080fe20000410000 */
[----:B------:R-:W-:Y:S01]  /*2290*/  @P6 FMUL.FTZ R131, R132, R125 ;  /* 0x0000007d84836220 */ /* 0x000fe20000410000 */
[----:B------:R-:W-:-:S03]  /*22a0*/  HFMA2 R132, -RZ, RZ, 0, 0 ;  /* 0x00000000ff847431 */ /* 0x000fc600000001ff */
[----:B------:R-:W-:Y:S01]  /*22b0*/  FSEL R183, R126, RZ, P6 ;  /* 0x000000ff7eb77208 */ /* 0x000fe20003000000 */
[----:B------:R-:W-:Y:S01]  /*22c0*/  FFMA.FTZ R126, R146, R129, R130 ;  /* 0x00000081927e7223 */ /* 0x000fe20000010082 */
[----:B------:R-:W-:Y:S01]  /*22d0*/  LOP3.LUT P6, RZ, R138, 0xff00, RZ, 0xc0, !PT ;  /* 0x0000ff008aff7812 */ /* 0x000fe200078cc0ff */
[----:B------:R-:W-:Y:S01]  /*22e0*/  FADD.FTZ R131, R28, R131 ;  /* 0x000000831c837221 */ /* 0x000fe20000010000 */
[----:B------:R-:W-:Y:S01]  /*22f0*/  F2FP.BF16.F32.PACK_AB R183, RZ, R183 ;  /* 0x000000b7ffb7723e */ /* 0x000fe200000010ff */
[----:B------:R-:W-:-:S04]  /*2300*/  FADD.FTZ R126, R147, -R126 ;  /* 0x8000007e937e7221 */ /* 0x000fc80000010000 */
[----:B------:R-:W-:-:S04]  /*2310*/  FMUL.FTZ R125, R141, R126 ;  /* 0x0000007e8d7d7220 */ /* 0x000fc80000410000 */
[----:B------:R-:W-:-:S04]  /*2320*/  FMUL.FTZ R126, R125, R128 ;  /* 0x000000807d7e7220 */ /* 0x000fc80000410000 */
[----:B------:R-:W-:Y:S01]  /*2330*/  FMUL.FTZ R127, R126, UR13 ;  /* 0x0000000d7e7f7c20 */ /* 0x000fe20008410000 */
[----:B------:R-:W-:-:S03]  /*2340*/  @P6 SHF.L.U32 R126, R186, 0x10, RZ ;  /* 0x00000010ba7e6819 */ /* 0x000fc600000006ff */
[-C--:B------:R-:W-:Y:S02]  /*2350*/  FMUL.FTZ R134, R105, R127.reuse ;  /* 0x0000007f69867220 */ /* 0x080fe40000410000 */
[----:B------:R-:W-:Y:S01]  /*2360*/  @P6 FMUL.FTZ R132, R126, R127 ;  /* 0x0000007f7e846220 */ /* 0x000fe20000410000 */
[----:B------:R-:W-:Y:S02]  /*2370*/  FFMA.FTZ R127, R145, R129, R130 ;  /* 0x00000081917f7223 */ /* 0x000fe40000010082 */
[----:B------:R-:W-:Y:S02]  /*2380*/  FSEL R186, R134, RZ, P6 ;  /* 0x000000ff86ba7208 */ /* 0x000fe40003000000 */
[----:B------:R-:W-:Y:S01]  /*2390*/  FADD.FTZ R126, R152, -R127 ;  /* 0x8000007f987e7221 */ /* 0x000fe20000010000 */
[----:B------:R-:W-:Y:S02]  /*23a0*/  LOP3.LUT P6, RZ, R138, 0xff0000, RZ, 0xc0, !PT ;  /* 0x00ff00008aff7812 */ /* 0x000fe400078cc0ff */
[----:B------:R-:W-:Y:S01]  /*23b0*/  F2FP.BF16.F32.PACK_AB R186, RZ, R186 ;  /* 0x000000baffba723e */ /* 0x000fe200000010ff */
[----:B------:R-:W-:-:S04]  /*23c0*/  FMUL.FTZ R126, R141, R126 ;  /* 0x0000007e8d7e7220 */ /* 0x000fc80000410000 */
[----:B------:R-:W-:-:S04]  /*23d0*/  FMUL.FTZ R127, R126, R128 ;  /* 0x000000807e7f7220 */ /* 0x000fc80000410000 */
[----:B------:R-:W-:Y:S02]  /*23e0*/  FMUL.FTZ R134, R127, UR13 ;  /* 0x0000000d7f867c20 */ /* 0x000fe40008410000 */
[----:B------:R-:W-:Y:S02]  /*23f0*/  @P6 SHF.L.U32 R127, R133, 0x10, RZ ;  /* 0x00000010857f6819 */ /* 0x000fe400000006ff */
[----:B------:R-:W-:Y:S01]  /*2400*/  MOV R133, RZ ;  /* 0x000000ff00857202 */ /* 0x000fe20000000f00 */
[-C--:B------:R-:W-:Y:S02]  /*2410*/  FMUL.FTZ R135, R106, R134.reuse ;  /* 0x000000866a877220 */ /* 0x080fe40000410000 */
[----:B------:R-:W-:Y:S01]  /*2420*/  @P6 FMUL.FTZ R133, R127, R134 ;  /* 0x000000867f856220 */ /* 0x000fe20000410000 */
[----:B------:R-:W-:Y:S02]  /*2430*/  FFMA.FTZ R134, R148, R129, R130 ;  /* 0x0000008194867223 */ /* 0x000fe40000010082 */
[----:B------:R-:W-:-:S02]  /*2440*/  FSEL R187, R135, RZ, P6 ;  /* 0x000000ff87bb7208 */ /* 0x000fc40003000000 */
[----:B------:R-:W-:Y:S01]  /*2450*/  FADD.FTZ R134, R149, -R134 ;  /* 0x8000008695867221 */ /* 0x000fe20000010000 */
[----:B------:R-:W-:Y:S02]  /*2460*/  ISETP.GE.U32.AND P6, PT, R138, 0x1000000, PT ;  /* 0x010000008a00780c */ /* 0x000fe40003fc6070 */
[----:B------:R-:W-:Y:S01]  /*2470*/  F2FP.BF16.F32.PACK_AB R187, RZ, R187 ;  /* 0x000000bbffbb723e */ /* 0x000fe200000010ff */
[----:B------:R-:W-:Y:S01]  /*2480*/  FMUL.FTZ R127, R141, R134 ;  /* 0x000000868d7f7220 */ /* 0x000fe20000410000 */
[----:B------:R-:W-:-:S03]  /*2490*/  HFMA2 R134, -RZ, RZ, 0, 0 ;  /* 0x00000000ff867431 */ /* 0x000fc600000001ff */
[----:B------:R-:W-:-:S04]  /*24a0*/  FMUL.FTZ R135, R127, R128 ;  /* 0x000000807f877220 */ /* 0x000fc80000410000 */
[----:B------:R-:W-:Y:S02]  /*24b0*/  FMUL.FTZ R188, R135, UR13 ;  /* 0x0000000d87bc7c20 */ /* 0x000fe40008410000 */
[----:B------:R-:W-:Y:S02]  /*24c0*/  @P6 SHF.L.U32 R135, R191, 0x10, RZ ;  /* 0x00000010bf876819 */ /* 0x000fe400000006ff */
[----:B------:R-:W-:-:S03]  /*24d0*/  FMUL.FTZ R189, R107, R188 ;  /* 0x000000bc6bbd7220 */ /* 0x000fc60000410000 */
[----:B------:R-:W-:Y:S01]  /*24e0*/  @P6 FMUL.FTZ R134, R135, R188 ;  /* 0x000000bc87866220 */ /* 0x000fe20000410000 */
[----:B------:R-:W-:Y:S01]  /*24f0*/  FADD.FTZ R188, R29, R132 ;  /* 0x000000841dbc7221 */ /* 0x000fe20000010000 */
[----:B------:R-:W-:Y:S01]  /*2500*/  FSEL R135, R189, RZ, P6 ;  /* 0x000000ffbd877208 */ /* 0x000fe20003000000 */
[----:B------:R-:W-:Y:S01]  /*2510*/  FADD.FTZ R189, R30, R133 ;  /* 0x000000851ebd7221 */ /* 0x000fe20000010000 */
[----:B------:R-:W-:Y:S01]  /*2520*/  FADD.FTZ R190, R31, R134 ;  /* 0x000000861fbe7221 */ /* 0x000fe20000010000 */
[----:B------:R-:W-:Y:S02]  /*2530*/  PRMT R132, R186, 0x7610, R132 ;  /* 0x00007610ba847816 */ /* 0x000fe40000000084 */
[----:B------:R-:W-:Y:S02]  /*2540*/  F2FP.BF16.F32.PACK_AB R135, RZ, R135 ;  /* 0x00000087ff87723e */ /* 0x000fe400000010ff */
[----:B------:R-:W-:-:S07]  /*2550*/  PRMT R134, R187, 0x7610, R134 ;  /* 0x00007610bb867816 */ /* 0x000fce0000000086 */
.L_x_5227:
[----:B------:R-:W0:Y:S01]  /*2560*/  @P0 LDC.64 R30, c[0x0][0x478] ;  /* 0x00011e00ff1e0b82 */ /* 0x000e220000000a00 */
[----:B------:R-:W-:Y:S02]  /*2570*/  LOP3.LUT R132, R132, 0xffff, RZ, 0xc0, !PT ;  /* 0x0000ffff84847812 */ /* 0x000fe400078ec0ff */
[----:B------:R-:W-:-:S03]  /*2580*/  PRMT R187, R134, 0x5410, R135 ;  /* 0x0000541086bb7816 */ /* 0x000fc60000000087 */
[----:B------:R-:W-:Y:S02]  /*2590*/  IMAD.WIDE.U32 R132, R132, 0x10000, RZ ;  /* 0x0001000084847825 */ /* 0x000fe400078e00ff */
[----:B------:R-:W1:Y:S03]  /*25a0*/  LDC.64 R28, c[0x0][0x468] ;  /* 0x00011a00ff1c7b82 */ /* 0x000e660000000a00 */
[----:B------:R-:W-:Y:S02]  /*25b0*/  LOP3.LUT R187, R187, R133, RZ, 0xfc, !PT ;  /* 0x00000085bbbb7212 */ /* 0x000fe400078efcff */
[----:B------:R-:W-:Y:S01]  /*25c0*/  LOP3.LUT R186, R132, 0xffff, R183, 0xf8, !PT ;  /* 0x0000ffff84ba7812 */ /* 0x000fe200078ef8b7 */
[----:B0-----:R-:W-:Y:S01]  /*25d0*/  @P0 IMAD.WIDE.U32 R134, R137, 0x10, R30 ;  /* 0x0000001089860825 */ /* 0x001fe200078e001e */
[----:B------:R-:W-:Y:S02]  /*25e0*/  MOV R30, R189 ;  /* 0x000000bd001e7202 */ /* 0x000fe40000000f00 */
[----:B------:R-:W-:-:S02]  /*25f0*/  MOV R31, R190 ;  /* 0x000000be001f7202 */ /* 0x000fc40000000f00 */
[----:B------:R0:W-:Y:S01]  /*2600*/  @P0 STG.E.128 desc[UR8][R134.64], R124 ;  /* 0x0000007c86000986 */ /* 0x0001e2000c101d08 */
[C---:B-1----:R-:W-:Y:S01]  /*2610*/  IMAD.WIDE.U32 R132, R137.reuse, 0x8, R28 ;  /* 0x0000000889847825 */ /* 0x042fe200078e001c */
[----:B------:R-:W-:Y:S02]  /*2620*/  MOV R28, R131 ;  /* 0x00000083001c7202 */ /* 0x000fe40000000f00 */
[----:B------:R-:W-:Y:S02]  /*2630*/  MOV R29, R188 ;  /* 0x000000bc001d7202 */ /* 0x000fe40000000f00 */
[----:B------:R0:W-:Y:S01]  /*2640*/  STG.E.64 desc[UR8][R132.64], R186 ;  /* 0x000000ba84007986 */ /* 0x0001e2000c101b08 */
[----:B------:R-:W-:-:S07]  /*2650*/  IADD3 R137, PT, PT, R137, 0x80, RZ ;  /* 0x0000008089897810 */ /* 0x000fce0007ffe0ff */
.L_x_5225:
[----:B------:R-:W-:Y:S05]  /*2660*/  BSYNC.RECONVERGENT B1 ;  /* 0x0000000000017941 */ /* 0x000fea0003800200 */
.L_x_5224:
        /* <DEDUP_REMOVED lines=11> */
[----:B------:R-:W-:Y:S01]  /*2720*/  LOP3.LUT P6, RZ, R140, 0xff, RZ, 0xc0, !PT ;  /* 0x000000ff8cff7812 */ /* 0x000fe200078cc0ff */
[----:B------:R-:W-:Y:S01]  /*2730*/  HFMA2 R134, -RZ, RZ, 0, 0 ;  /* 0x00000000ff867431 */ /* 0x000fe200000001ff */
[----:B------:R-:W-:Y:S01]  /*2740*/  MOV R131, RZ ;  /* 0x000000ff00837202 */ /* 0x000fe20000000f00 */
[----:B------:R-:W-:Y:S01]  /*2750*/  FADD.FTZ R124, R158, -R125 ;  /* 0x8000007d9e7c7221 */ /* 0x000fe20000010000 */
[----:B------:R-:W-:Y:S01]  /*2760*/  FFMA.FTZ R188, R156, R129, R130 ;  /* 0x000000819cbc7223 */ /* 0x000fe20000010082 */
[----:B------:R-:W-:Y:S02]  /*2770*/  HFMA2 R190, -RZ, RZ, 0, 0 ;  /* 0x00000000ffbe7431 */ /* 0x000fe400000001ff */
[----:B------:R-:W-:Y:S01]  /*2780*/  FMUL.FTZ R124, R141, R124 ;  /* 0x0000007c8d7c7220 */ /* 0x000fe20000410000 */
[----:B------:R-:W-:-:S03]  /*2790*/  FADD.FTZ R188, R157, -R188 ;  /* 0x800000bc9dbc7221 */ /* 0x000fc60000010000 */
[----:B------:R-:W-:Y:S02]  /*27a0*/  FMUL.FTZ R125, R124, R128 ;  /* 0x000000807c7d7220 */ /* 0x000fe40000410000 */
[----:B------:R-:W-:Y:S02]  /*27b0*/  @P6 SHF.L.U32 R132, R132, 0x10, RZ ;  /* 0x0000001084846819 */ /* 0x000fe400000006ff */
[----:B------:R-:W-:-:S04]  /*27c0*/  FMUL.FTZ R125, R125, UR13 ;  /* 0x0000000d7d7d7c20 */ /* 0x000fc80008410000 */
[-C--:B------:R-:W-:Y:S01]  /*27d0*/  FMUL.FTZ R126, R96, R125.reuse ;  /* 0x0000007d607e7220 */ /* 0x080fe20000410000 */
[----:B------:R-:W-:-:S04]  /*27e0*/  @P6 FMUL.FTZ R131, R132, R125 ;  /* 0x0000007d84836220 */ /* 0x000fc80000410000 */
        /* <DEDUP_REMOVED lines=21> */
[-C--:B------:R-:W-:Y:S01]  /*2940*/  FMUL.FTZ R186, R98, R183.reuse ;  /* 0x000000b762ba7220 */ /* 0x080fe20000410000 */
[----:B------:R-:W-:Y:S02]  /*2950*/  MOV R133, RZ ;  /* 0x000000ff00857202 */ /* 0x000fe40000000f00 */
[----:B------:R-:W-:Y:S01]  /*2960*/  @P6 FMUL.FTZ R133, R127, R183 ;  /* 0x000000b77f856220 */ /* 0x000fe20000410000 */
[----:B------:R-:W-:Y:S01]  /*2970*/  FMUL.FTZ R127, R141, R188 ;  /* 0x000000bc8d7f7220 */ /* 0x000fe20000410000 */
[----:B------:R-:W-:Y:S02]  /*2980*/  FSEL R186, R186, RZ, P6 ;  /* 0x000000ffbaba7208 */ /* 0x000fe40003000000 */
[----:B------:R-:W-:Y:S01]  /*2990*/  ISETP.GE.U32.AND P6, PT, R140, 0x1000000, PT ;  /* 0x010000008c00780c */ /* 0x000fe20003fc6070 */
[----:B------:R-:W-:Y:S01]  /*29a0*/  FMUL.FTZ R183, R127, R128 ;  /* 0x000000807fb77220 */ /* 0x000fe20000410000 */
[----:B------:R-:W-:Y:S01]  /*29b0*/  F2FP.BF16.F32.PACK_AB R186, RZ, R186 ;  /* 0x000000baffba723e */ /* 0x000fe200000010ff */
[----:B------:R-:W-:-:S02]  /*29c0*/  FADD.FTZ R189, R26, R133 ;  /* 0x000000851abd7221 */ /* 0x000fc40000010000 */
[----:B------:R-:W-:-:S08]  /*29d0*/  FMUL.FTZ R188, R183, UR13 ;  /* 0x0000000db7bc7c20 */ /* 0x000fd00008410000 */
[----:B------:R-:W-:Y:S01]  /*29e0*/  @P6 SHF.L.U32 R183, R187, 0x10, RZ ;  /* 0x00000010bbb76819 */ /* 0x000fe200000006ff */
[----:B------:R-:W-:-:S04]  /*29f0*/  FMUL.FTZ R187, R99, R188 ;  /* 0x000000bc63bb7220 */ /* 0x000fc80000410000 */
[----:B------:R-:W-:Y:S01]  /*2a00*/  @P6 FMUL.FTZ R190, R183, R188 ;  /* 0x000000bcb7be6220 */ /* 0x000fe20000410000 */
[----:B------:R-:W-:Y:S01]  /*2a10*/  FSEL R187, R187, RZ, P6 ;  /* 0x000000ffbbbb7208 */ /* 0x000fe20003000000 */
[----:B------:R-:W-:Y:S01]  /*2a20*/  FADD.FTZ R188, R25, R134 ;  /* 0x0000008619bc7221 */ /* 0x000fe20000010000 */
[----:B------:R-:W-:Y:S01]  /*2a30*/  PRMT R183, R132, 0x7610, R183 ;  /* 0x0000761084b77816 */ /* 0x000fe200000000b7 */
[----:B------:R-:W-:Y:S01]  /*2a40*/  FADD.FTZ R190, R27, R190 ;  /* 0x000000be1bbe7221 */ /* 0x000fe20000010000 */
[----:B------:R-:W-:Y:S02]  /*2a50*/  F2FP.BF16.F32.PACK_AB R187, RZ, R187 ;  /* 0x000000bbffbb723e */ /* 0x000fe400000010ff */
[----:B------:R-:W-:Y:S02]  /*2a60*/  PRMT R132, R135, 0x7610, R132 ;  /* 0x0000761087847816 */ /* 0x000fe40000000084 */
[----:B------:R-:W-:Y:S02]  /*2a70*/  PRMT R134, R186, 0x7610, R134 ;  /* 0x00007610ba867816 */ /* 0x000fe40000000086 */
[----:B------:R-:W-:Y:S01]  /*2a80*/  PRMT R135, R187, 0x7610, R135 ;  /* 0x00007610bb877816 */ /* 0x000fe20000000087 */
[----:B------:R-:W-:Y:S06]  /*2a90*/  BRA `(.L_x_5231) ;  /* 0x0000000000d87947 */ /* 0x000fec0003800000 */
.L_x_5230:
        /* <DEDUP_REMOVED lines=21> */
[----:B------:R-:W-:Y:S02]  /*2bf0*/  @P6 SHF.L.U32 R132, R183, 0x10, RZ ;  /* 0x00000010b7846819 */ /* 0x000fe400000006ff */
[----:B------:R-:W-:-:S03]  /*2c00*/  FMUL.FTZ R183, R97, R135 ;  /* 0x0000008761b77220 */ /* 0x000fc60000410000 */
[----:B------:R-:W-:Y:S01]  /*2c10*/  @P6 FMUL.FTZ R188, R132, R135 ;  /* 0x0000008784bc6220 */ /* 0x000fe20000410000 */
[----:B------:R-:W-:Y:S01]  /*2c20*/  FFMA.FTZ R135, R153, R129, R130 ;  /* 0x0000008199877223 */ /* 0x000fe20000010082 */
[----:B------:R-:W-:Y:S02]  /*2c30*/  FSEL R183, R183, RZ, P6 ;  /* 0x000000ffb7b77208 */ /* 0x000fe40003000000 */
[----:B------:R-:W-:Y:S01]  /*2c40*/  LOP3.LUT P6, RZ, R140, 0xff0000, RZ, 0xc0, !PT ;  /* 0x00ff00008cff7812 */ /* 0x000fe200078cc0ff */
[----:B------:R-:W-:Y:S01]  /*2c50*/  FADD.FTZ R132, R160, -R135 ;  /* 0x80000087a0847221 */ /* 0x000fe20000010000 */
[----:B------:R-:W-:Y:S01]  /*2c60*/  F2FP.BF16.F32.PACK_AB R24, RZ, R183 ;  /* 0x000000b7ff18723e */ /* 0x000fe200000010ff */
[----:B------:R-:W-:Y:S01]  /*2c70*/  FADD.FTZ R188, R25, R188 ;  /* 0x000000bc19bc7221 */ /* 0x000fe20000010000 */
[----:B------:R-:W-:Y:S01]  /*2c80*/  PRMT R183, R134, 0x7610, R183 ;  /* 0x0000761086b77816 */ /* 0x000fe200000000b7 */
[----:B------:R-:W-:-:S04]  /*2c90*/  FMUL.FTZ R135, R141, R132 ;  /* 0x000000848d877220 */ /* 0x000fc80000410000 */
[----:B------:R-:W-:-:S04]  /*2ca0*/  FMUL.FTZ R135, R135, R128 ;  /* 0x0000008087877220 */ /* 0x000fc80000410000 */
[----:B------:R-:W-:Y:S01]  /*2cb0*/  FMUL.FTZ R135, R135, UR13 ;  /* 0x0000000d87877c20 */ /* 0x000fe20008410000 */
[----:B------:R-:W-:-:S03]  /*2cc0*/  @P6 SHF.L.U32 R133, R133, 0x10, RZ ;  /* 0x0000001085856819 */ /* 0x000fc600000006ff */
[-C--:B------:R-:W-:Y:S02]  /*2cd0*/  FMUL.FTZ R132, R98, R135.reuse ;  /* 0x0000008762847220 */ /* 0x080fe40000410000 */
[----:B------:R-:W-:-:S03]  /*2ce0*/  @P6 FMUL.FTZ R189, R133, R135 ;  /* 0x0000008785bd6220 */ /* 0x000fc60000410000 */
[----:B------:R-:W-:Y:S01]  /*2cf0*/  FSEL R133, R132, RZ, P6 ;  /* 0x000000ff84857208 */ /* 0x000fe20003000000 */
[----:B------:R-:W-:Y:S01]  /*2d00*/  FFMA.FTZ R132, R156, R129, R130 ;  /* 0x000000819c847223 */ /* 0x000fe20000010082 */
[----:B------:R-:W-:Y:S01]  /*2d10*/  ISETP.GE.U32.AND P6, PT, R140, 0x1000000, PT ;  /* 0x010000008c00780c */ /* 0x000fe20003fc6070 */
[----:B------:R-:W-:Y:S01]  /*2d20*/  FADD.FTZ R189, R26, R189 ;  /* 0x000000bd1abd7221 */ /* 0x000fe20000010000 */
[----:B------:R-:W-:Y:S01]  /*2d30*/  F2FP.BF16.F32.PACK_AB R133, RZ, R133 ;  /* 0x00000085ff85723e */ /* 0x000fe200000010ff */
[----:B------:R-:W-:-:S03]  /*2d40*/  FADD.FTZ R132, R157, -R132 ;  /* 0x800000849d847221 */ /* 0x000fc60000010000 */
[----:B------:R-:W-:Y:S01]  /*2d50*/  PRMT R134, R133, 0x7610, R134 ;  /* 0x0000761085867816 */ /* 0x000fe20000000086 */
[----:B------:R-:W-:-:S04]  /*2d60*/  FMUL.FTZ R135, R141, R132 ;  /* 0x000000848d877220 */ /* 0x000fc80000410000 */
[----:B------:R-:W-:Y:S02]  /*2d70*/  FMUL.FTZ R135, R135, R128 ;  /* 0x0000008087877220 */ /* 0x000fe40000410000 */
[----:B------:R-:W-:Y:S02]  /*2d80*/  @P6 SHF.L.U32 R132, R187, 0x10, RZ ;  /* 0x00000010bb846819 */ /* 0x000fe400000006ff */
[----:B------:R-:W-:-:S04]  /*2d90*/  FMUL.FTZ R135, R135, UR13 ;  /* 0x0000000d87877c20 */ /* 0x000fc80008410000 */
[-C--:B------:R-:W-:Y:S01]  /*2da0*/  FMUL.FTZ R186, R99, R135.reuse ;  /* 0x0000008763ba7220 */ /* 0x080fe20000410000 */
[----:B------:R-:W-:-:S04]  /*2db0*/  @P6 FMUL.FTZ R190, R132, R135 ;  /* 0x0000008784be6220 */ /* 0x000fc80000410000 */
[----:B------:R-:W-:Y:S01]  /*2dc0*/  FSEL R132, R186, RZ, P6 ;  /* 0x000000ffba847208 */ /* 0x000fe20003000000 */
[----:B------:R-:W-:-:S03]  /*2dd0*/  FADD.FTZ R190, R27, R190 ;  /* 0x000000be1bbe7221 */ /* 0x000fc60000010000 */
[----:B------:R-:W-:Y:S02]  /*2de0*/  F2FP.BF16.F32.PACK_AB R135, RZ, R132 ;  /* 0x00000084ff87723e */ /* 0x000fe400000010ff */
[----:B------:R-:W-:-:S07]  /*2df0*/  PRMT R132, R24, 0x7610, R132 ;  /* 0x0000761018847816 */ /* 0x000fce0000000084 */
.L_x_5231:
        /* <DEDUP_REMOVED lines=16> */
.L_x_5229:
[----:B------:R-:W-:Y:S05]  /*2f00*/  BSYNC.RECONVERGENT B1 ;  /* 0x0000000000017941 */ /* 0x000fea0003800200 */
.L_x_5228:
        /* <DEDUP_REMOVED lines=67> */
.L_x_5234:
        /* <DEDUP_REMOVED lines=54> */
.L_x_5235:
        /* <DEDUP_REMOVED lines=16> */
.L_x_5233:
[----:B------:R-:W-:Y:S05]  /*37a0*/  BSYNC.RECONVERGENT B1 ;  /* 0x0000000000017941 */ /* 0x000fea0003800200 */
.L_x_5232:
        /* <DEDUP_REMOVED lines=67> */
.L_x_5238:
        /* <DEDUP_REMOVED lines=54> */
.L_x_5239:
        /* <DEDUP_REMOVED lines=16> */
.L_x_5237:
[----:B------:R-:W-:Y:S05]  /*4040*/  BSYNC.RECONVERGENT B1 ;  /* 0x0000000000017941 */ /* 0x000fea0003800200 */
.L_x_5236:
        /* <DEDUP_REMOVED lines=14> */
[----:B------:R-:W-:-:S03]  /*4130*/  MOV R186, RZ ;  /* 0x000000ff00ba7202 */ /* 0x000fc60000000f00 */
[----:B------:R-:W-:-:S04]  /*4140*/  FMUL.FTZ R127, R141, R124 ;  /* 0x0000007c8d7f7220 */ /* 0x000fc80000410000 */
[----:B------:R-:W-:-:S04]  /*4150*/  FMUL.FTZ R124, R127, R128 ;  /* 0x000000807f7c7220 */ /* 0x000fc80000410000 */
[----:B------:R-:W-:Y:S01]  /*4160*/  FMUL.FTZ R126, R124, UR13 ;  /* 0x0000000d7c7e7c20 */ /* 0x000fe20008410000 */
[----:B------:R-:W-:-:S03]  /*4170*/  @P6 SHF.L.U32 R124, R189, 0x10, RZ ;  /* 0x00000010bd7c6819 */ /* 0x000fc600000006ff */
[----:B------:R-:W-:Y:S02]  /*4180*/  FMUL.FTZ R125, R75, R126 ;  /* 0x0000007e4b7d7220 */ /* 0x000fe40000410000 */
[----:B------:R-:W-:-:S03]  /*4190*/  @P6 FMUL.FTZ R188, R126, R124 ;  /* 0x0000007c7ebc6220 */ /* 0x000fc60000410000 */
[----:B------:R-:W-:Y:S01]  /*41a0*/  FSEL R183, R125, RZ, P6 ;  /* 0x000000ff7db77208 */ /* 0x000fe20003000000 */
[----:B------:R-:W-:Y:S01]  /*41b0*/  FFMA.FTZ R125, R175, R129, R130 ;  /* 0x00000081af7d7223 */ /* 0x000fe20000010082 */
[----:B------:R-:W-:Y:S01]  /*41c0*/  LOP3.LUT P6, RZ, R144, 0xff, RZ, 0xc0, !PT ;  /* 0x000000ff90ff7812 */ /* 0x000fe200078cc0ff */
[----:B------:R-:W-:Y:S01]  /*41d0*/  FADD.FTZ R188, R15, R188 ;  /* 0x000000bc0fbc7221 */ /* 0x000fe20000010000 */
[----:B------:R-:W-:Y:S01]  /*41e0*/  F2FP.BF16.F32.PACK_AB R183, RZ, R183 ;  /* 0x000000b7ffb7723e */ /* 0x000fe200000010ff */
[----:B------:R-:W-:-:S04]  /*41f0*/  FADD.FTZ R124, R180, -R125 ;  /* 0x8000007db47c7221 */ /* 0x000fc80000010000 */
[----:B------:R-:W-:-:S04]  /*4200*/  FMUL.FTZ R124, R141, R124 ;  /* 0x0000007c8d7c7220 */ /* 0x000fc80000410000 */
[----:B------:R-:W-:Y:S02]  /*4210*/  FMUL.FTZ R125, R124, R128 ;  /* 0x000000807c7d7220 */ /* 0x000fe40000410000 */
[----:B------:R-:W-:Y:S02]  /*4220*/  @P6 SHF.L.U32 R132, R132, 0x10, RZ ;  /* 0x0000001084846819 */ /* 0x000fe400000006ff */
[----:B------:R-:W-:-:S04]  /*4230*/  FMUL.FTZ R125, R125, UR13 ;  /* 0x0000000d7d7d7c20 */ /* 0x000fc80008410000 */
[-C--:B------:R-:W-:Y:S01]  /*4240*/  FMUL.FTZ R126, R72, R125.reuse ;  /* 0x0000007d487e7220 */ /* 0x080fe20000410000 */
[----:B------:R-:W-:-:S04]  /*4250*/  @P6 FMUL.FTZ R131, R132, R125 ;  /* 0x0000007d84836220 */ /* 0x000fc80000410000 */
[----:B------:R-:W-:Y:S01]  /*4260*/  FSEL R132, R126, RZ, P6 ;  /* 0x000000ff7e847208 */ /* 0x000fe20003000000 */
[-CC-:B------:R-:W-:Y:S01]  /*4270*/  FFMA.FTZ R126, R178, R129.reuse, R130.reuse ;  /* 0x00000081b27e7223 */ /* 0x180fe20000010082 */
[----:B------:R-:W-:Y:S01]  /*4280*/  LOP3.LUT P6, RZ, R144, 0xff00, RZ, 0xc0, !PT ;  /* 0x0000ff0090ff7812 */ /* 0x000fe200078cc0ff */
[----:B------:R-:W-:Y:S01]  /*4290*/  FFMA.FTZ R129, R177, R129, R130 ;  /* 0x00000081b1817223 */ /* 0x000fe20000010082 */
        /* <DEDUP_REMOVED lines=8> */
[----:B------:R-:W-:Y:S01]  /*4320*/  FADD.FTZ R126, R182, -R129 ;  /* 0x80000081b67e7221 */ /* 0x000fe20000010000 */
[----:B------:R-:W-:Y:S01]  /*4330*/  HFMA2 R129, -RZ, RZ, 0, 0 ;  /* 0x00000000ff817431 */ /* 0x000fe200000001ff */
[----:B------:R-:W-:Y:S01]  /*4340*/  FSEL R135, R135, RZ, P6 ;  /* 0x000000ff87877208 */ /* 0x000fe20003000000 */
[--C-:B------:R-:W-:Y:S01]  /*4350*/  FADD.FTZ R134, R12, R131.reuse ;  /* 0x000000830c867221 */ /* 0x100fe20000010000 */
[----:B------:R-:W-:Y:S01]  /*4360*/  LOP3.LUT P6, RZ, R144, 0xff0000, RZ, 0xc0, !PT ;  /* 0x00ff000090ff7812 */ /* 0x000fe200078cc0ff */
[----:B------:R-:W-:Y:S01]  /*4370*/  FMUL.FTZ R126, R141, R126 ;  /* 0x0000007e8d7e7220 */ /* 0x000fe20000410000 */
[----:B------:R-:W-:Y:S01]  /*4380*/  F2FP.BF16.F32.PACK_AB R135, RZ, R135 ;  /* 0x00000087ff87723e */ /* 0x000fe200000010ff */
[----:B------:R-:W-:Y:S01]  /*4390*/  FADD.FTZ R186, R13, R186 ;  /* 0x000000ba0dba7221 */ /* 0x000fe20000010000 */
[----:B------:R-:W-:Y:S01]  /*43a0*/  PRMT R131, R132, 0x7610, R131 ;  /* 0x0000761084837816 */ /* 0x000fe20000000083 */
[----:B------:R-:W-:-:S04]  /*43b0*/  FMUL.FTZ R128, R126, R128 ;  /* 0x000000807e807220 */ /* 0x000fc80000410000 */
[----:B------:R-:W-:-:S04]  /*43c0*/  FMUL.FTZ R128, R128, UR13 ;  /* 0x0000000d80807c20 */ /* 0x000fc80008410000 */
[----:B------:R-:W-:Y:S01]  /*43d0*/  @P6 SHF.L.U32 R133, R133, 0x10, RZ ;  /* 0x0000001085856819 */ /* 0x000fe200000006ff */
[----:B------:R-:W-:-:S04]  /*43e0*/  FMUL.FTZ R130, R74, R128 ;  /* 0x000000804a827220 */ /* 0x000fc80000410000 */
[----:B------:R-:W-:Y:S01]  /*43f0*/  @P6 FMUL.FTZ R129, R133, R128 ;  /* 0x0000008085816220 */ /* 0x000fe20000410000 */
[----:B------:R-:W-:Y:S02]  /*4400*/  FSEL R130, R130, RZ, P6 ;  /* 0x000000ff82827208 */ /* 0x000fe40003000000 */
[----:B------:R-:W-:Y:S01]  /*4410*/  PRMT R133, R183, 0x7610, R133 ;  /* 0x00007610b7857816 */ /* 0x000fe20000000085 */
[----:B------:R-:W-:Y:S01]  /*4420*/  FADD.FTZ R141, R14, R129 ;  /* 0x000000810e8d7221 */ /* 0x000fe20000010000 */
[----:B------:R-:W-:Y:S02]  /*4430*/  F2FP.BF16.F32.PACK_AB R130, RZ, R130 ;  /* 0x00000082ff82723e */ /* 0x000fe400000010ff */
[----:B------:R-:W-:Y:S01]  /*4440*/  PRMT R14, R135, 0x7610, R14 ;  /* 0x00007610870e7816 */ /* 0x000fe2000000000e */
[----:B------:R-:W-:Y:S06]  /*4450*/  BRA `(.L_x_5242) ;  /* 0x0000000000e07947 */ /* 0x000fec0003800000 */
.L_x_5241:
[----:B------:R-:W-:Y:S01]  /*4460*/  FFMA.FTZ R131, R175, R129, R130 ;  /* 0x00000081af837223 */ /* 0x000fe20000010082 */
[----:B------:R-:W-:Y:S01]  /*4470*/  LOP3.LUT P6, RZ, R144, 0xff, RZ, 0xc0, !PT ;  /* 0x000000ff90ff7812 */ /* 0x000fe200078cc0ff */
[----:B------:R-:W-:Y:S02]  /*4480*/  HFMA2 R186, -RZ, RZ, 0, 0 ;  /* 0x00000000ffba7431 */ /* 0x000fe400000001ff */
[----:B------:R-:W-:-:S04]  /*4490*/  FADD.FTZ R134, R180, -R131 ;  /* 0x80000083b4867221 */ /* 0x000fc80000010000 */
[----:B------:R-:W-:-:S04]  /*44a0*/  FMUL.FTZ R131, R141, R134 ;  /* 0x000000868d837220 */ /* 0x000fc80000410000 */
[----:B------:R-:W-:Y:S01]  /*44b0*/  FMUL.FTZ R134, R128, R131 ;  /* 0x0000008380867220 */ /* 0x000fe20000410000 */
[----:B------:R-:W-:-:S03]  /*44c0*/  MOV R131, RZ ;  /* 0x000000ff00837202 */ /* 0x000fc60000000f00 */
[----:B------:R-:W-:Y:S01]  /*44d0*/  FMUL.FTZ R135, R134, UR13 ;  /* 0x0000000d86877c20 */ /* 0x000fe20008410000 */
[----:B------:R-:W-:-:S03]  /*44e0*/  @P6 SHF.L.U32 R134, R132, 0x10, RZ ;  /* 0x0000001084866819 */ /* 0x000fc600000006ff */
[-C--:B------:R-:W-:Y:S02]  /*44f0*/  FMUL.FTZ R132, R72, R135.reuse ;  /* 0x0000008748847220 */ /* 0x080fe40000410000 */
[----:B------:R-:W-:Y:S01]  /*4500*/  @P6 FMUL.FTZ R131, R134, R135 ;  /* 0x0000008786836220 */ /* 0x000fe20000410000 */
[----:B------:R-:W-:Y:S02]  /*4510*/  FFMA.FTZ R134, R178, R129, R130 ;  /* 0x00000081b2867223 */ /* 0x000fe40000010082 */
[----:B------:R-:W-:Y:S02]  /*4520*/  FSEL R132, R132, RZ, P6 ;  /* 0x000000ff84847208 */ /* 0x000fe40003000000 */
[----:B------:R-:W-:Y:S01]  /*4530*/  LOP3.LUT P6, RZ, R144, 0xff00, RZ, 0xc0, !PT ;  /* 0x0000ff0090ff7812 */ /* 0x000fe200078cc0ff */
[----:B------:R-:W-:Y:S01]  /*4540*/  FADD.FTZ R134, R179, -R134 ;  /* 0x80000086b3867221 */ /* 0x000fe20000010000 */
[----:B------:R-:W-:-:S03]  /*4550*/  F2FP.BF16.F32.PACK_AB R132, RZ, R132 ;  /* 0x00000084ff84723e */ /* 0x000fc600000010ff */
[----:B------:R-:W-:-:S04]  /*4560*/  FMUL.FTZ R135, R141, R134 ;  /* 0x000000868d877220 */ /* 0x000fc80000410000 */
[----:B------:R-:W-:-:S04]  /*4570*/  FMUL.FTZ R134, R128, R135 ;  /* 0x0000008780867220 */ /* 0x000fc80000410000 */
[----:B------:R-:W-:Y:S01]  /*4580*/  @P6 SHF.L.U32 R183, R187, 0x10, RZ ;  /* 0x00000010bbb76819 */ /* 0x000fe200000006ff */
[----:B------:R-:W-:-:S04]  /*4590*/  FMUL.FTZ R134, R134, UR13 ;  /* 0x0000000d86867c20 */ /* 0x000fc80008410000 */
[-C--:B------:R-:W-:Y:S01]  /*45a0*/  @P6 FMUL.FTZ R186, R183, R134.reuse ;  /* 0x00000086b7ba6220 */ /* 0x080fe20000410000 */
[----:B------:R-:W-:Y:S01]  /*45b0*/  FMUL.FTZ R135, R73, R134 ;  /* 0x0000008649877220 */ /* 0x000fe20000410000 */
[-CC-:B------:R-:W-:Y:S01]  /*45c0*/  FFMA.FTZ R183, R177, R129.reuse, R130.reuse ;  /* 0x00000081b1b77223 */ /* 0x180fe20000010082 */
[----:B------:R-:W-:Y:S01]  /*45d0*/  FFMA.FTZ R130, R184, R129, R130 ;  /* 0x00000081b8827223 */ /* 0x000fe20000010082 */
[----:B------:R-:W-:Y:S02]  /*45e0*/  FADD.FTZ R186, R13, R186 ;  /* 0x000000ba0dba7221 */ /* 0x000fe40000010000 */
[----:B------:R-:W-:Y:S01]  /*45f0*/  FADD.FTZ R134, R182, -R183 ;  /* 0x800000b7b6867221 */ /* 0x000fe20000010000 */
[----:B------:R-:W-:Y:S01]  /*4600*/  FSEL R135, R135, RZ, P6 ;  /* 0x000000ff87877208 */ /* 0x000fe20003000000 */
[----:B------:R-:W-:Y:S01]  /*4610*/  FADD.FTZ R130, R181, -R130 ;  /* 0x80000082b5827221 */ /* 0x000fe20000010000 */
[----:B------:R-:W-:Y:S01]  /*4620*/  LOP3.LUT P6, RZ, R144, 0xff0000, RZ, 0xc0, !PT ;  /* 0x00ff000090ff7812 */ /* 0x000fe200078cc0ff */
[C---:B------:R-:W-:Y:S01]  /*4630*/  FMUL.FTZ R183, R141.reuse, R134 ;  /* 0x000000868db77220 */ /* 0x040fe20000410000 */
[----:B------:R-:W-:Y:S01]  /*4640*/  F2FP.BF16.F32.PACK_AB R135, RZ, R135 ;  /* 0x00000087ff87723e */ /* 0x000fe200000010ff */
[----:B------:R-:W-:-:S02]  /*4650*/  FMUL.FTZ R141, R141, R130 ;  /* 0x000000828d8d7220 */ /* 0x000fc40000410000 */
[C---:B------:R-:W-:Y:S02]  /*4660*/  FMUL.FTZ R134, R128.reuse, R183 ;  /* 0x000000b780867220 */ /* 0x040fe40000410000 */
[----:B------:R-:W-:Y:S02]  /*4670*/  FMUL.FTZ R128, R128, R141 ;  /* 0x0000008d80807220 */ /* 0x000fe40000410000 */
[----:B------:R-:W-:Y:S02]  /*4680*/  FMUL.FTZ R183, R134, UR13 ;  /* 0x0000000d86b77c20 */ /* 0x000fe40008410000 */
[----:B------:R-:W-:Y:S02]  /*4690*/  FMUL.FTZ R130, R128, UR13 ;  /* 0x0000000d80827c20 */ /* 0x000fe40008410000 */
[----:B------:R-:W-:Y:S01]  /*46a0*/  @P6 SHF.L.U32 R188, R133, 0x10, RZ ;  /* 0x0000001085bc6819 */ /* 0x000fe200000006ff */
[----:B------:R-:W-:Y:S01]  /*46b0*/  FMUL.FTZ R134, R74, R183 ;  /* 0x000000b74a867220 */ /* 0x000fe20000410000 */
[----:B------:R-:W-:Y:S01]  /*46c0*/  MOV R133, RZ ;  /* 0x000000ff00857202 */ /* 0x000fe20000000f00 */
[----:B------:R-:W-:-:S02]  /*46d0*/  FMUL.FTZ R128, R75, R130 ;  /* 0x000000824b807220 */ /* 0x000fc40000410000 */
[----:B------:R-:W-:Y:S01]  /*46e0*/  @P6 FMUL.FTZ R133, R188, R183 ;  /* 0x000000b7bc856220 */ /* 0x000fe20000410000 */
[----:B------:R-:W-:Y:S01]  /*46f0*/  FSEL R183, R134, RZ, P6 ;  /* 0x000000ff86b77208 */ /* 0x000fe20003000000 */
[----:B------:R-:W-:Y:S01]  /*4700*/  HFMA2 R188, -RZ, RZ, 0, 0 ;  /* 0x00000000ffbc7431 */ /* 0x000fe200000001ff */
[----:B------:R-:W-:Y:S01]  /*4710*/  ISETP.GE.U32.AND P6, PT, R144, 0x1000000, PT ;  /* 0x010000009000780c */ /* 0x000fe20003fc6070 */
[----:B------:R-:W-:Y:S01]  /*4720*/  FADD.FTZ R134, R12, R131 ;  /* 0x000000830c867221 */ /* 0x000fe20000010000 */
[----:B------:R-:W-:Y:S01]  /*4730*/  F2FP.BF16.F32.PACK_AB R183, RZ, R183 ;  /* 0x000000b7ffb7723e */ /* 0x000fe200000010ff */
[----:B------:R-:W-:Y:S01]  /*4740*/  FADD.FTZ R141, R14, R133 ;  /* 0x000000850e8d7221 */ /* 0x000fe20000010000 */
[----:B------:R-:W-:Y:S02]  /*4750*/  FSEL R128, R128, RZ, P6 ;  /* 0x000000ff80807208 */ /* 0x000fe40003000000 */
[----:B------:R-:W-:Y:S02]  /*4760*/  PRMT R131, R132, 0x7610, R131 ;  /* 0x0000761084837816 */ /* 0x000fe40000000083 */
[----:B------:R-:W-:-:S02]  /*4770*/  F2FP.BF16.F32.PACK_AB R128, RZ, R128 ;  /* 0x00000080ff80723e */ /* 0x000fc400000010ff */
[----:B------:R-:W-:Y:S02]  /*4780*/  PRMT R14, R135, 0x7610, R14 ;  /* 0x00007610870e7816 */ /* 0x000fe4000000000e */
[----:B------:R-:W-:Y:S02]  /*4790*/  PRMT R133, R128, 0x7610, R133 ;  /* 0x0000761080857816 */ /* 0x000fe40000000085 */
[----:B------:R-:W-:-:S05]  /*47a0*/  @P6 SHF.L.U32 R129, R189, 0x10, RZ ;  /* 0x00000010bd816819 */ /* 0x000fca00000006ff */
[----:B------:R-:W-:Y:S01]  /*47b0*/  @P6 FMUL.FTZ R188, R129, R130 ;  /* 0x0000008281bc6220 */ /* 0x000fe20000410000 */
[----:B------:R-:W-:-:S03]  /*47c0*/  PRMT R130, R183, 0x7610, R130 ;  /* 0x00007610b7827816 */ /* 0x000fc60000000082 */
[----:B------:R-:W-:-:S07]  /*47d0*/  FADD.FTZ R188, R15, R188 ;  /* 0x000000bc0fbc7221 */ /* 0x000fce0000010000 */
.L_x_5242:
[----:B------:R-:W0:Y:S01]  /*47e0*/  @P0 LDC.64 R128, c[0x0][0x478] ;  /* 0x00011e00ff800b82 */ /* 0x000e220000000a00 */
[----:B------:R-:W-:Y:S02]  /*47f0*/  LOP3.LUT R14, R14, 0xffff, RZ, 0xc0, !PT ;  /* 0x0000ffff0e0e7812 */ /* 0x000fe400078ec0ff */
[----:B------:R-:W-:-:S03]  /*4800*/  PRMT R133, R130, 0x5410, R133 ;  /* 0x0000541082857816 */ /* 0x000fc60000000085 */
[----:B------:R-:W-:Y:S02]  /*4810*/  IMAD.WIDE.U32 R14, R14, 0x10000, RZ ;  /* 0x000100000e0e7825 */ /* 0x000fe400078e00ff */
[----:B------:R-:W1:Y:S01]  /*4820*/  LDC.64 R12, c[0x0][0x468] ;  /* 0x00011a00ff0c7b82 */ /* 0x000e620000000a00 */
[----:B------:R-:W-:Y:S02]  /*4830*/  LOP3.LUT R132, R14, 0xffff, R131, 0xf8, !PT ;  /* 0x0000ffff0e847812 */ /* 0x000fe400078ef883 */
[----:B------:R-:W-:Y:S02]  /*4840*/  LOP3.LUT R133, R133, R15, RZ, 0xfc, !PT ;  /* 0x0000000f85857212 */ /* 0x000fe400078efcff */
        /* <DEDUP_REMOVED lines=9> */
.L_x_5223:
        /* <DEDUP_REMOVED lines=9> */
[----:B------:R-:W-:Y:S01]  /*4970*/  LOP3.LUT P0, RZ, R138, 0xff, RZ, 0xc0, !PT ;  /* 0x000000ff8aff7812 */ /* 0x000fe2000780c0ff */
[----:B------:R-:W-:Y:S01]  /*4980*/  FFMA.FTZ R186, R146, R129, R130 ;  /* 0x0000008192ba7223 */ /* 0x000fe20000010082 */
[----:B------:R-:W-:Y:S02]  /*4990*/  HFMA2 R189, -RZ, RZ, 0, 0 ;  /* 0x00000000ffbd7431 */ /* 0x000fe400000001ff */
[----:B------:R-:W-:Y:S01]  /*49a0*/  FADD.FTZ R131, R150, -R131 ;  /* 0x8000008396837221 */ /* 0x000fe20000010000 */
[----:B------:R-:W-:-:S03]  /*49b0*/  FADD.FTZ R186, R147, -R186 ;  /* 0x800000ba93ba7221 */ /* 0x000fc60000010000 */
[----:B------:R-:W-:-:S04]  /*49c0*/  FFMA.FTZ R131, R141, R131, R8 ;  /* 0x000000838d837223 */ /* 0x000fc80000010008 */
[----:B------:R-:W-:-:S04]  /*49d0*/  FMUL.FTZ R131, R131, R128 ;  /* 0x0000008083837220 */ /* 0x000fc80000410000 */
[----:B------:R-:W-:Y:S01]  /*49e0*/  FMUL.FTZ R135, R131, UR13 ;  /* 0x0000000d83877c20 */ /* 0x000fe20008410000 */
[----:B------:R-:W-:-:S03]  /*49f0*/  HFMA2 R131, -RZ, RZ, 0, 0 ;  /* 0x00000000ff837431 */ /* 0x000fc600000001ff */
[----:B------:R-:W-:-:S05]  /*4a00*/  FMUL.FTZ R183, R104, R135 ;  /* 0x0000008768b77220 */ /* 0x000fca0000410000 */
[----:B------:R-:W-:-:S06]  /*4a10*/  FSEL R183, R183, RZ, P0 ;  /* 0x000000ffb7b77208 */ /* 0x000fcc0000000000 */
[----:B------:R-:W-:Y:S01]  /*4a20*/  F2F.BF16.F32 R183, R183 ;  /* 0x000000b700b77304 */ /* 0x000fe20000202000 */
[----:B--2---:R-:W-:-:S04]  /*4a30*/  @P0 MOV R134, R132 ;  /* 0x0000008400860202 */ /* 0x004fc80000000f00 */
[----:B------:R-:W-:-:S05]  /*4a40*/  @P0 SHF.L.U32 R134, R134, 0x10, RZ ;  /* 0x0000001086860819 */ /* 0x000fca00000006ff */
[----:B------:R-:W-:Y:S01]  /*4a50*/  @P0 FMUL.FTZ R131, R134, R135 ;  /* 0x0000008786830220 */ /* 0x000fe20000410000 */
[----:B------:R-:W-:Y:S01]  /*4a60*/  LOP3.LUT P0, RZ, R138, 0xff00, RZ, 0xc0, !PT ;  /* 0x0000ff008aff7812 */ /* 0x000fe2000780c0ff */
[----:B------:R-:W-:Y:S02]  /*4a70*/  FFMA.FTZ R135, R141, R186, R9 ;  /* 0x000000ba8d877223 */ /* 0x000fe40000010009 */
[----:B------:R-:W-:Y:S02]  /*4a80*/  FADD.FTZ R28, R28, R131 ;  /* 0x000000831c1c7221 */ /* 0x000fe40000010000 */
[----:B------:R-:W-:-:S04]  /*4a90*/  FMUL.FTZ R135, R135, R128 ;  /* 0x0000008087877220 */ /* 0x000fc80000410000 */
[----:B------:R-:W-:-:S04]  /*4aa0*/  FMUL.FTZ R135, R135, UR13 ;  /* 0x0000000d87877c20 */ /* 0x000fc80008410000 */
[----:B------:R-:W-:Y:S01]  /*4ab0*/  @P0 SHF.R.U64 R134, R132, 0x10, R133 ;  /* 0x0000001084860819 */ /* 0x000fe20000001285 */
[----:B------:R-:W-:Y:S01]  /*4ac0*/  FMUL.FTZ R186, R105, R135 ;  /* 0x0000008769ba7220 */ /* 0x000fe20000410000 */
[----:B------:R-:W-:Y:S02]  /*4ad0*/  MOV R132, RZ ;  /* 0x000000ff00847202 */ /* 0x000fe40000000f00 */
[----:B------:R-:W-:Y:S02]  /*4ae0*/  @P0 SHF.L.U32 R134, R134, 0x10, RZ ;  /* 0x0000001086860819 */ /* 0x000fe400000006ff */
[----:B------:R-:W-:-:S03]  /*4af0*/  FSEL R188, R186, RZ, P0 ;  /* 0x000000ffbabc7208 */ /* 0x000fc60000000000 */
[----:B------:R-:W-:Y:S01]  /*4b00*/  @P0 FMUL.FTZ R132, R134, R135 ;  /* 0x0000008786840220 */ /* 0x000fe20000410000 */
[-CC-:B------:R-:W-:Y:S01]  /*4b10*/  FFMA.FTZ R135, R145, R129.reuse, R130.reuse ;  /* 0x0000008191877223 */ /* 0x180fe20000010082 */
[----:B------:R-:W-:Y:S01]  /*4b20*/  LOP3.LUT P0, RZ, R138, 0xff0000, RZ, 0xc0, !PT ;  /* 0x00ff00008aff7812 */ /* 0x000fe2000780c0ff */
[----:B------:R-:W-:Y:S01]  /*4b30*/  FFMA.FTZ R134, R148, R129, R130 ;  /* 0x0000008194867223 */ /* 0x000fe20000010082 */
[----:B------:R-:W-:Y:S01]  /*4b40*/  FADD.FTZ R29, R29, R132 ;  /* 0x000000841d1d7221 */ /* 0x000fe20000010000 */
[----:B------:R-:W-:Y:S02]  /*4b50*/  FADD.FTZ R135, R152, -R135 ;  /* 0x8000008798877221 */ /* 0x000fe40000010000 */
[----:B------:R-:W-:Y:S02]  /*4b60*/  FADD.FTZ R134, R149, -R134 ;  /* 0x8000008695867221 */ /* 0x000fe40000010000 */
[C---:B------:R-:W-:Y:S02]  /*4b70*/  FFMA.FTZ R135, R141.reuse, R135, R10 ;  /* 0x000000878d877223 */ /* 0x040fe4000001000a */
[----:B------:R-:W-:-:S02]  /*4b80*/  FFMA.FTZ R187, R141, R134, R11 ;  /* 0x000000868dbb7223 */ /* 0x000fc4000001000b */
[-C--:B------:R-:W-:Y:S02]  /*4b90*/  FMUL.FTZ R135, R135, R128.reuse ;  /* 0x0000008087877220 */ /* 0x080fe40000410000 */
[----:B------:R-:W-:Y:S01]  /*4ba0*/  @P0 MOV R134, R133 ;  /* 0x0000008500860202 */ /* 0x000fe20000000f00 */
[----:B------:R-:W-:Y:S01]  /*4bb0*/  FMUL.FTZ R187, R187, R128 ;  /* 0x00000080bbbb7220 */ /* 0x000fe20000410000 */
[----:B------:R-:W-:Y:S02]  /*4bc0*/  FMUL.FTZ R135, R135, UR13 ;  /* 0x0000000d87877c20 */ /* 0x000fe40008410000 */
[----:B------:R-:W-:Y:S01]  /*4bd0*/  @P0 SHF.L.U32 R134, R134, 0x10, RZ ;  /* 0x0000001086860819 */ /* 0x000fe200000006ff */
[----:B------:R-:W-:Y:S01]  /*4be0*/  FMUL.FTZ R192, R187, UR13 ;  /* 0x0000000dbbc07c20 */ /* 0x000fe20008410000 */
[-C--:B------:R-:W-:Y:S01]  /*4bf0*/  FMUL.FTZ R186, R106, R135.reuse ;  /* 0x000000876aba7220 */ /* 0x080fe20000410000 */
[----:B------:R0:W1:Y:S02]  /*4c00*/  F2F.BF16.F32 R187, R188 ;  /* 0x000000bc00bb7304 */ /* 0x0000640000202000 */
[----:B------:R-:W-:Y:S01]  /*4c10*/  @P0 FMUL.FTZ R189, R134, R135 ;  /* 0x0000008786bd0220 */ /* 0x000fe20000410000 */
[----:B------:R-:W-:Y:S01]  /*4c20*/  FMUL.FTZ R134, R107, R192 ;  /* 0x000000c06b867220 */ /* 0x000fe20000410000 */
[----:B------:R-:W-:-:S02]  /*4c30*/  FSEL R190, R186, RZ, P0 ;  /* 0x000000ffbabe7208 */ /* 0x000fc40000000000 */
[----:B------:R-:W-:Y:S01]  /*4c40*/  ISETP.GE.U32.AND P0, PT, R138, 0x1000000, PT ;  /* 0x010000008a00780c */ /* 0x000fe20003f06070 */
[----:B------:R-:W-:Y:S01]  /*4c50*/  FADD.FTZ R30, R30, R189 ;  /* 0x000000bd1e1e7221 */ /* 0x000fe20000010000 */
[----:B0-----:R-:W-:Y:S02]  /*4c60*/  MOV R188, RZ ;  /* 0x000000ff00bc7202 */ /* 0x001fe40000000f00 */
[----:B------:R-:W-:Y:S01]  /*4c70*/  F2F.BF16.F32 R190, R190 ;  /* 0x000000be00be7304 */ /* 0x000fe20000202000 */
[----:B------:R-:W-:Y:S02]  /*4c80*/  FSEL R191, R134, RZ, P0 ;  /* 0x000000ff86bf7208 */ /* 0x000fe40000000000 */
[----:B------:R-:W0:Y:S01]  /*4c90*/  LDC.64 R134, c[0x0][0x468] ;  /* 0x00011a00ff867b82 */ /* 0x000e220000000a00 */
[----:B-1----:R-:W-:-:S04]  /*4ca0*/  IMAD.WIDE.U32 R186, R187, 0x10000, RZ ;  /* 0x00010000bbba7825 */ /* 0x002fc800078e00ff */
[----:B------:R-:W1:Y:S01]  /*4cb0*/  F2F.BF16.F32 R191, R191 ;  /* 0x000000bf00bf7304 */ /* 0x000e620000202000 */
[----:B------:R-:W-:Y:S02]  /*4cc0*/  @P0 SHF.R.U32.HI R133, RZ, 0x10, R133 ;  /* 0x00000010ff850819 */ /* 0x000fe40000011685 */
[----:B------:R-:W-:Y:S02]  /*4cd0*/  LOP3.LUT R186, R186, R183, RZ, 0xfc, !PT ;  /* 0x000000b7baba7212 */ /* 0x000fe400078efcff */
[----:B------:R-:W-:-:S05]  /*4ce0*/  @P0 SHF.L.U32 R133, R133, 0x10, RZ ;  /* 0x0000001085850819 */ /* 0x000fca00000006ff */
[----:B------:R-:W-:-:S04]  /*4cf0*/  @P0 FMUL.FTZ R188, R133, R192 ;  /* 0x000000c085bc0220 */ /* 0x000fc80000410000 */
[----:B------:R-:W-:Y:S01]  /*4d00*/  FADD.FTZ R31, R31, R188 ;  /* 0x000000bc1f1f7221 */ /* 0x000fe20000010000 */
[----:B-1----:R-:W-:-:S04]  /*4d10*/  SHF.L.U32 R193, R191, 0x10, RZ ;  /* 0x00000010bfc17819 */ /* 0x002fc800000006ff */
[----:B------:R-:W-:Y:S01]  /*4d20*/  LOP3.LUT R187, R187, R193, R190, 0xfe, !PT ;  /* 0x000000c1bbbb7212 */ /* 0x000fe200078efebe */
[C---:B0-----:R-:W-:Y:S01]  /*4d30*/  IMAD.WIDE.U32 R134, R137.reuse, 0x8, R134 ;  /* 0x0000000889867825 */ /* 0x041fe200078e0086 */
[----:B------:R-:W-:-:S04]  /*4d40*/  IADD3 R137, PT, PT, R137, 0x80, RZ ;  /* 0x0000008089897810 */ /* 0x000fc80007ffe0ff */
[----:B------:R0:W-:Y:S03]  /*4d50*/  STG.E.64 desc[UR8][R134.64], R186 ;  /* 0x000000ba86007986 */ /* 0x0001e6000c101b08 */
.L_x_5245:
[----:B------:R-:W-:Y:S05]  /*4d60*/  BSYNC.RECONVERGENT B1 ;  /* 0x0000000000017941 */ /* 0x000fea0003800200 */
.L_x_5244:
[----:B------:R-:W-:Y:S04]  /*4d70*/  BSSY.RECONVERGENT B1, `(.L_x_5246) ;  /* 0x0000045000017945 */ /* 0x000fe80003800200 */
[----:B------:R-:W-:Y:S05]  /*4d80*/  @!P2 BRA `(.L_x_5247) ;  /* 0x00000004000ca947 */ /* 0x000fea0003800000 */
[----:B------:R-:W1:Y:S02]  /*4d90*/  LDC.64 R132, c[0x0][0x390] ;  /* 0x0000e400ff847b82 */ /* 0x000e640000000a00 */
[----:B-1----:R-:W-:-:S06]  /*4da0*/  IMAD.WIDE.U32 R132, R137, 0x8, R132 ;  /* 0x0000000889847825 */ /* 0x002fcc00078e0084 */
[----:B------:R-:W2:Y:S01]  /*4db0*/  LDG.E.64 R132, desc[UR8][R132.64] ;  /* 0x0000000884847981 */ /* 0x000ea2000c1e1b00 */
[-CC-:B------:R-:W-:Y:S01]  /*4dc0*/  FFMA.FTZ R131, R151, R129.reuse, R130.reuse ;  /* 0x0000008197837223 */ /* 0x180fe20000010082 */
[----:B------:R-:W-:Y:S01]  /*4dd0*/  LOP3.LUT P0, RZ, R140, 0xff, RZ, 0xc0, !PT ;  /* 0x000000ff8cff7812 */ /* 0x000fe2000780c0ff */
[----:B0-----:R-:W-:Y:S01]  /*4de0*/  FFMA.FTZ R186, R154, R129, R130 ;  /* 0x000000819aba7223 */ /* 0x001fe20000010082 */
        /* <DEDUP_REMOVED lines=61> */
.L_x_5247:
[----:B------:R-:W-:Y:S05]  /*51c0*/  BSYNC.RECONVERGENT B1 ;  /* 0x0000000000017941 */ /* 0x000fea0003800200 */
.L_x_5246:
[----:B------:R-:W-:Y:S04]  /*51d0*/  BSSY.RECONVERGENT B1, `(.L_x_5248) ;  /* 0x0000045000017945 */ /* 0x000fe80003800200 */
[----:B------:R-:W-:Y:S05]  /*51e0*/  @!P3 BRA `(.L_x_5249) ;  /* 0x00000004000cb947 */ /* 0x000fea0003800000 */
[----:B------:R-:W2:Y:S02]  /*51f0*/  LDC.64 R132, c[0x0][0x390] ;  /* 0x0000e400ff847b82 */ /* 0x000ea40000000a00 */
[----:B--2---:R-:W-:-:S06]  /*5200*/  IMAD.WIDE.U32 R132, R137, 0x8, R132 ;  /* 0x0000000889847825 */ /* 0x004fcc00078e0084 */
[----:B------:R-:W2:Y:S01]  /*5210*/  LDG.E.64 R132, desc[UR8][R132.64] ;  /* 0x0000000884847981 */ /* 0x000ea2000c1e1b00 */
[-CC-:B------:R-:W-:Y:S01]  /*5220*/  FFMA.FTZ R131, R159, R129.reuse, R130.reuse ;  /* 0x000000819f837223 */ /* 0x180fe20000010082 */
[----:B------:R-:W-:Y:S01]  /*5230*/  LOP3.LUT P0, RZ, R142, 0xff, RZ, 0xc0, !PT ;  /* 0x000000ff8eff7812 */ /* 0x000fe2000780c0ff */
[----:B01----:R-:W-:Y:S01]  /*5240*/  FFMA.FTZ R186, R162, R129, R130 ;  /* 0x00000081a2ba7223 */ /* 0x003fe20000010082 */
        /* <DEDUP_REMOVED lines=61> */
.L_x_5249:
[----:B------:R-:W-:Y:S05]  /*5620*/  BSYNC.RECONVERGENT B1 ;  /* 0x0000000000017941 */ /* 0x000fea0003800200 */
.L_x_5248:
[----:B------:R-:W-:Y:S04]  /*5630*/  BSSY.RECONVERGENT B1, `(.L_x_5250) ;  /* 0x0000045000017945 */ /* 0x000fe80003800200 */
[----:B------:R-:W-:Y:S05]  /*5640*/  @!P4 BRA `(.L_x_5251) ;  /* 0x00000004000cc947 */ /* 0x000fea0003800000 */
[----:B------:R-:W3:Y:S02]  /*5650*/  LDC.64 R132, c[0x0][0x390] ;  /* 0x0000e400ff847b82 */ /* 0x000ee40000000a00 */
[----:B---3--:R-:W-:-:S06]  /*5660*/  IMAD.WIDE.U32 R132, R137, 0x8, R132 ;  /* 0x0000000889847825 */ /* 0x008fcc00078e0084 */
[----:B------:R-:W3:Y:S01]  /*5670*/  LDG.E.64 R132, desc[UR8][R132.64] ;  /* 0x0000000884847981 */ /* 0x000ee2000c1e1b00 */
[-CC-:B------:R-:W-:Y:S01]  /*5680*/  FFMA.FTZ R131, R167, R129.reuse, R130.reuse ;  /* 0x00000081a7837223 */ /* 0x180fe20000010082 */
[----:B------:R-:W-:Y:S01]  /*5690*/  LOP3.LUT P0, RZ, R143, 0xff, RZ, 0xc0, !PT ;  /* 0x000000ff8fff7812 */ /* 0x000fe2000780c0ff */
[----:B012---:R-:W-:Y:S01]  /*56a0*/  FFMA.FTZ R186, R170, R129, R130 ;  /* 0x00000081aaba7223 */ /* 0x007fe20000010082 */
        /* <DEDUP_REMOVED lines=10> */
[----:B---3--:R-:W-:-:S04]  /*5750*/  @P0 MOV R134, R132 ;  /* 0x0000008400860202 */ /* 0x008fc80000000f00 */
        /* <DEDUP_REMOVED lines=50> */
.L_x_5251:
[----:B------:R-:W-:Y:S05]  /*5a80*/  BSYNC.RECONVERGENT B1 ;  /* 0x0000000000017941 */ /* 0x000fea0003800200 */
.L_x_5250:
[----:B------:R-:W-:Y:S05]  /*5a90*/  @!P5 BRA `(.L_x_5240) ;  /* 0x0000001800b4d947 */ /* 0x000fea0003800000 */
[----:B------:R-:W4:Y:S02]  /*5aa0*/  LDC.64 R132, c[0x0][0x390] ;  /* 0x0000e400ff847b82 */ /* 0x000f240000000a00 */
[----:B----4-:R-:W-:-:S06]  /*5ab0*/  IMAD.WIDE.U32 R132, R137, 0x8, R132 ;  /* 0x0000000889847825 */ /* 0x010fcc00078e0084 */
[----:B------:R-:W4:Y:S01]  /*5ac0*/  LDG.E.64 R132, desc[UR8][R132.64] ;  /* 0x0000000884847981 */ /* 0x000f22000c1e1b00 */
[-CC-:B------:R-:W-:Y:S01]  /*5ad0*/  FFMA.FTZ R131, R175, R129.reuse, R130.reuse ;  /* 0x00000081af837223 */ /* 0x180fe20000010082 */
[----:B------:R-:W-:Y:S01]  /*5ae0*/  LOP3.LUT P0, RZ, R144, 0xff, RZ, 0xc0, !PT ;  /* 0x000000ff90ff7812 */ /* 0x000fe2000780c0ff */
[----:B0123--:R-:W-:Y:S02]  /*5af0*/  HFMA2 R135, -RZ, RZ, 0, 0 ;  /* 0x00000000ff877431 */ /* 0x00ffe400000001ff */
[----:B------:R-:W-:Y:S01]  /*5b00*/  FFMA.FTZ R186, R178, R129, R130 ;  /* 0x00000081b2ba7223 */ /* 0x000fe20000010082 */
[----:B------:R-:W-:-:S03]  /*5b10*/  FADD.FTZ R131, R180, -R131 ;  /* 0x80000083b4837221 */ /* 0x000fc60000010000 */
[----:B------:R-:W-:Y:S01]  /*5b20*/  FADD.FTZ R186, R179, -R186 ;  /* 0x800000bab3ba7221 */ /* 0x000fe20000010000 */
[----:B------:R-:W-:-:S04]  /*5b30*/  FFMA.FTZ R131, R141, R131, R120 ;  /* 0x000000838d837223 */ /* 0x000fc80000010078 */
[----:B------:R-:W-:-:S04]  /*5b40*/  FMUL.FTZ R134, R131, R128 ;  /* 0x0000008083867220 */ /* 0x000fc80000410000 */
[----:B------:R-:W-:-:S04]  /*5b50*/  FMUL.FTZ R134, R134, UR13 ;  /* 0x0000000d86867c20 */ /* 0x000fc80008410000 */
[----:B------:R-:W-:-:S05]  /*5b60*/  FMUL.FTZ R183, R72, R134 ;  /* 0x0000008648b77220 */ /* 0x000fca0000410000 */
[----:B------:R-:W-:-:S06]  /*5b70*/  FSEL R183, R183, RZ, P0 ;  /* 0x000000ffb7b77208 */ /* 0x000fcc0000000000 */
[----:B------:R-:W-:Y:S01]  /*5b80*/  F2F.BF16.F32 R183, R183 ;  /* 0x000000b700b77304 */ /* 0x000fe20000202000 */
[----:B----4-:R-:W-:-:S04]  /*5b90*/  @P0 MOV R131, R132 ;  /* 0x0000008400830202 */ /* 0x010fc80000000f00 */
[----:B------:R-:W-:-:S05]  /*5ba0*/  @P0 SHF.L.U32 R131, R131, 0x10, RZ ;  /* 0x0000001083830819 */ /* 0x000fca00000006ff */
[----:B------:R-:W-:Y:S01]  /*5bb0*/  @P0 FMUL.FTZ R135, R131, R134 ;  /* 0x0000008683870220 */ /* 0x000fe20000410000 */
[----:B------:R-:W-:Y:S01]  /*5bc0*/  LOP3.LUT P0, RZ, R144, 0xff00, RZ, 0xc0, !PT ;  /* 0x0000ff0090ff7812 */ /* 0x000fe2000780c0ff */
[----:B------:R-:W-:Y:S02]  /*5bd0*/  FFMA.FTZ R131, R141, R186, R121 ;  /* 0x000000ba8d837223 */ /* 0x000fe40000010079 */
[----:B------:R-:W-:Y:S02]  /*5be0*/  FADD.FTZ R12, R12, R135 ;  /* 0x000000870c0c7221 */ /* 0x000fe40000010000 */
[----:B------:R-:W-:-:S04]  /*5bf0*/  FMUL.FTZ R131, R131, R128 ;  /* 0x0000008083837220 */ /* 0x000fc80000410000 */
[----:B------:R-:W-:-:S04]  /*5c00*/  FMUL.FTZ R134, R131, UR13 ;  /* 0x0000000d83867c20 */ /* 0x000fc80008410000 */
[----:B------:R-:W-:Y:S02]  /*5c10*/  @P0 SHF.R.U64 R186, R132, 0x10, R133 ;  /* 0x0000001084ba0819 */ /* 0x000fe40000001285 */
[----:B------:R-:W-:Y:S02]  /*5c20*/  MOV R132, RZ ;  /* 0x000000ff00847202 */ /* 0x000fe40000000f00 */
[----:B------:R-:W-:Y:S01]  /*5c30*/  @P0 SHF.L.U32 R131, R186, 0x10, RZ ;  /* 0x00000010ba830819 */ /* 0x000fe200000006ff */
[----:B------:R-:W-:-:S04]  /*5c40*/  FMUL.FTZ R186, R73, R134 ;  /* 0x0000008649ba7220 */ /* 0x000fc80000410000 */
[----:B------:R-:W-:Y:S01]  /*5c50*/  @P0 FMUL.FTZ R132, R131, R134 ;  /* 0x0000008683840220 */ /* 0x000fe20000410000 */
[-CC-:B------:R-:W-:Y:S01]  /*5c60*/  FFMA.FTZ R131, R177, R129.reuse, R130.reuse ;  /* 0x00000081b1837223 */ /* 0x180fe20000010082 */
[----:B------:R-:W-:Y:S01]  /*5c70*/  FSEL R186, R186, RZ, P0 ;  /* 0x000000ffbaba7208 */ /* 0x000fe20000000000 */
[----:B------:R-:W-:Y:S01]  /*5c80*/  FFMA.FTZ R130, R184, R129, R130 ;  /* 0x00000081b8827223 */ /* 0x000fe20000010082 */
[----:B------:R-:W-:Y:S01]  /*5c90*/  LOP3.LUT P0, RZ, R144, 0xff0000, RZ, 0xc0, !PT ;  /* 0x00ff000090ff7812 */ /* 0x000fe2000780c0ff */
[----:B------:R-:W-:Y:S01]  /*5ca0*/  FADD.FTZ R129, R182, -R131 ;  /* 0x80000083b6817221 */ /* 0x000fe20000010000 */
[----:B------:R-:W-:Y:S01]  /*5cb0*/  FADD.FTZ R13, R13, R132 ;  /* 0x000000840d0d7221 */ /* 0x000fe20000010000 */
[----:B------:R-:W-:Y:S02]  /*5cc0*/  FADD.FTZ R130, R181, -R130 ;  /* 0x80000082b5827221 */ /* 0x000fe40000010000 */
[C---:B------:R-:W-:Y:S02]  /*5cd0*/  FFMA.FTZ R129, R141.reuse, R129, R122 ;  /* 0x000000818d817223 */ /* 0x040fe4000001007a */
[----:B------:R-:W-:-:S02]  /*5ce0*/  FFMA.FTZ R141, R141, R130, R123 ;  /* 0x000000828d8d7223 */ /* 0x000fc4000001007b */
[-C--:B------:R-:W-:Y:S02]  /*5cf0*/  FMUL.FTZ R130, R129, R128.reuse ;  /* 0x0000008081827220 */ /* 0x080fe40000410000 */
[----:B------:R-:W-:Y:S01]  /*5d00*/  FMUL.FTZ R134, R141, R128 ;  /* 0x000000808d867220 */ /* 0x000fe20000410000 */
[----:B------:R-:W-:Y:S01]  /*5d10*/  HFMA2 R141, -RZ, RZ, 0, 0 ;  /* 0x00000000ff8d7431 */ /* 0x000fe200000001ff */
[----:B------:R-:W-:Y:S01]  /*5d20*/  @P0 MOV R129, R133 ;  /* 0x0000008500810202 */ /* 0x000fe20000000f00 */
[----:B------:R-:W-:Y:S01]  /*5d30*/  FMUL.FTZ R131, R130, UR13 ;  /* 0x0000000d82837c20 */ /* 0x000fe20008410000 */
[----:B------:R-:W-:Y:S01]  /*5d40*/  FMUL.FTZ R188, R134, UR13 ;  /* 0x0000000d86bc7c20 */ /* 0x000fe20008410000 */
[----:B------:R-:W0:Y:S01]  /*5d50*/  F2F.BF16.F32 R130, R186 ;  /* 0x000000ba00827304 */ /* 0x000e220000202000 */
[----:B------:R-:W-:Y:S01]  /*5d60*/  @P0 SHF.L.U32 R128, R129, 0x10, RZ ;  /* 0x0000001081800819 */ /* 0x000fe200000006ff */
[----:B------:R-:W-:-:S04]  /*5d70*/  FMUL.FTZ R129, R74, R131 ;  /* 0x000000834a817220 */ /* 0x000fc80000410000 */
[----:B------:R-:W-:Y:S01]  /*5d80*/  @P0 FMUL.FTZ R141, R128, R131 ;  /* 0x00000083808d0220 */ /* 0x000fe20000410000 */
[----:B------:R-:W-:Y:S01]  /*5d90*/  FMUL.FTZ R128, R75, R188 ;  /* 0x000000bc4b807220 */ /* 0x000fe20000410000 */
[----:B------:R-:W-:Y:S02]  /*5da0*/  FSEL R134, R129, RZ, P0 ;  /* 0x000000ff81867208 */ /* 0x000fe40000000000 */
[----:B------:R-:W-:Y:S01]  /*5db0*/  ISETP.GE.U32.AND P0, PT, R144, 0x1000000, PT ;  /* 0x010000009000780c */ /* 0x000fe20003f06070 */
[----:B------:R-:W-:-:S03]  /*5dc0*/  FADD.FTZ R14, R14, R141 ;  /* 0x0000008d0e0e7221 */ /* 0x000fc60000010000 */
[----:B------:R-:W-:Y:S01]  /*5dd0*/  FSEL R187, R128, RZ, P0 ;  /* 0x000000ff80bb7208 */ /* 0x000fe20000000000 */
[----:B------:R-:W-:Y:S01]  /*5de0*/  F2F.BF16.F32 R134, R134 ;  /* 0x0000008600867304 */ /* 0x000fe20000202000 */
[----:B------:R-:W1:Y:S01]  /*5df0*/  LDC.64 R128, c[0x0][0x468] ;  /* 0x00011a00ff807b82 */ /* 0x000e620000000a00 */
[----:B0-----:R-:W-:-:S03]  /*5e00*/  IMAD.WIDE.U32 R130, R130, 0x10000, RZ ;  /* 0x0001000082827825 */ /* 0x001fc600078e00ff */
[----:B------:R-:W-:-:S03]  /*5e10*/  LOP3.LUT R130, R130, R183, RZ, 0xfc, !PT ;  /* 0x000000b782827212 */ /* 0x000fc600078efcff */
[----:B------:R-:W0:Y:S01]  /*5e20*/  F2F.BF16.F32 R187, R187 ;  /* 0x000000bb00bb7304 */ /* 0x000e220000202000 */
[----:B------:R-:W-:-:S04]  /*5e30*/  @P0 SHF.R.U32.HI R133, RZ, 0x10, R133 ;  /* 0x00000010ff850819 */ /* 0x000fc80000011685 */
[----:B------:R-:W-:Y:S02]  /*5e40*/  @P0 SHF.L.U32 R133, R133, 0x10, RZ ;  /* 0x0000001085850819 */ /* 0x000fe400000006ff */
[----:B0-----:R-:W-:Y:S01]  /*5e50*/  SHF.L.U32 R189, R187, 0x10, RZ ;  /* 0x00000010bbbd7819 */ /* 0x001fe200000006ff */
[----:B-1----:R-:W-:-:S03]  /*5e60*/  IMAD.WIDE.U32 R128, R137, 0x8, R128 ;  /* 0x0000000889807825 */ /* 0x002fc600078e0080 */
[----:B------:R-:W-:Y:S02]  /*5e70*/  LOP3.LUT R131, R131, R189, R134, 0xfe, !PT ;  /* 0x000000bd83837212 */ /* 0x000fe400078efe86 */
[----:B------:R-:W-:Y:S01]  /*5e80*/  MOV R134, RZ ;  /* 0x000000ff00867202 */ /* 0x000fe20000000f00 */
[----:B------:R-:W-:Y:S02]  /*5e90*/  @P0 FMUL.FTZ R134, R188, R133 ;  /* 0x00000085bc860220 */ /* 0x000fe40000410000 */
[----:B------:R4:W-:Y:S02]  /*5ea0*/  STG.E.64 desc[UR8][R128.64], R130 ;  /* 0x0000008280007986 */ /* 0x0009e4000c101b08 */
[----:B------:R-:W-:Y:S01]  /*5eb0*/  FADD.FTZ R15, R15, R134 ;  /* 0x000000860f0f7221 */ /* 0x000fe20000010000 */
[----:B------:R-:W-:Y:S06]  /*5ec0*/  BRA `(.L_x_5240) ;  /* 0x0000001400a87947 */ /* 0x000fec0003800000 */
.L_x_5243:
[----:B------:R-:W-:Y:S04]  /*5ed0*/  BSSY.RECONVERGENT B1, `(.L_x_5252) ;  /* 0x0000048000017945 */ /* 0x000fe80003800200 */
[----:B------:R-:W-:Y:S05]  /*5ee0*/  @!P1 BRA `(.L_x_5253) ;  /* 0x0000000400189947 */ /* 0x000fea0003800000 */
[----:B------:R-:W0:Y:S02]  /*5ef0*/  LDC.64 R124, c[0x0][0x390] ;  /* 0x0000e400ff7c7b82 */ /* 0x000e240000000a00 */
[----:B0-----:R-:W-:-:S06]  /*5f00*/  IMAD.WIDE.U32 R132, R137, 0x8, R124 ;  /* 0x0000000889847825 */ /* 0x001fcc00078e007c */
[----:B------:R-:W2:Y:S01]  /*5f10*/  LDG.E.64 R132, desc[UR8][R132.64] ;  /* 0x0000000884847981 */ /* 0x000ea2000c1e1b00 */
[-CC-:B------:R-:W-:Y:S01]  /*5f20*/  FFMA.FTZ R125, R3, R129.reuse, R130.reuse ;  /* 0x00000081037d7223 */ /* 0x180fe20000010082 */
[----:B------:R-:W-:Y:S01]  /*5f30*/  LOP3.LUT P0, RZ, R138, 0xff, RZ, 0xc0, !PT ;  /* 0x000000ff8aff7812 */ /* 0x000fe2000780c0ff */
[----:B------:R-:W-:Y:S02]  /*5f40*/  HFMA2 R131, -RZ, RZ, 0, 0 ;  /* 0x00000000ff837431 */ /* 0x000fe400000001ff */
[----:B------:R-:W-:Y:S01]  /*5f50*/  FFMA.FTZ R134, R146, R129, R130 ;  /* 0x0000008192867223 */ /* 0x000fe20000010082 */
[----:B------:R-:W-:Y:S01]  /*5f60*/  FADD.FTZ R125, R150, -R125 ;  /* 0x8000007d967d7221 */ /* 0x000fe20000010000 */
[----:B------:R-:W-:Y:S02]  /*5f70*/  HFMA2 R183, -RZ, RZ, 0, 0 ;  /* 0x00000000ffb77431 */ /* 0x000fe400000001ff */
[----:B------:R-:W-:Y:S01]  /*5f80*/  FADD.FTZ R134, R147, -R134 ;  /* 0x8000008693867221 */ /* 0x000fe20000010000 */
[----:B------:R-:W-:-:S04]  /*5f90*/  FFMA.FTZ R124, R141, R125, R8 ;  /* 0x0000007d8d7c7223 */ /* 0x000fc80000010008 */
[----:B------:R-:W-:-:S04]  /*5fa0*/  FMUL.FTZ R126, R124, R128 ;  /* 0x000000807c7e7220 */ /* 0x000fc80000410000 */
[----:B------:R-:W-:-:S04]  /*5fb0*/  FMUL.FTZ R126, R126, UR13 ;  /* 0x0000000d7e7e7c20 */ /* 0x000fc80008410000 */
[----:B------:R-:W-:-:S05]  /*5fc0*/  FMUL.FTZ R127, R104, R126 ;  /* 0x0000007e687f7220 */ /* 0x000fca0000410000 */
[----:B------:R-:W-:-:S04]  /*5fd0*/  FSEL R192, R127, RZ, P0 ;  /* 0x000000ff7fc07208 */ /* 0x000fc80000000000 */
        /* <DEDUP_REMOVED lines=13> */
[----:B------:R-:W-:Y:S01]  /*60b0*/  FSEL R186, R134, RZ, P0 ;  /* 0x000000ff86ba7208 */ /* 0x000fe20000000000 */
[-CC-:B------:R-:W-:Y:S02]  /*60c0*/  FFMA.FTZ R134, R148, R129.reuse, R130.reuse ;  /* 0x0000008194867223 */ /* 0x180fe40000010082 */
[----:B------:R-:W-:Y:S01]  /*60d0*/  @P0 FMUL.FTZ R132, R127, R126 ;  /* 0x0000007e7f840220 */ /* 0x000fe20000410000 */
[----:B------:R-:W-:Y:S01]  /*60e0*/  FFMA.FTZ R127, R145, R129, R130 ;  /* 0x00000081917f7223 */ /* 0x000fe20000010082 */
[----:B------:R-:W-:Y:S01]  /*60f0*/  LOP3.LUT P0, RZ, R138, 0xff0000, RZ, 0xc0, !PT ;  /* 0x00ff00008aff7812 */ /* 0x000fe2000780c0ff */
[----:B------:R-:W-:Y:S01]  /*6100*/  FADD.FTZ R134, R149, -R134 ;  /* 0x8000008695867221 */ /* 0x000fe20000010000 */
[----:B------:R-:W0:Y:S01]  /*6110*/  F2F.BF16.F32 R186, R186 ;  /* 0x000000ba00ba7304 */ /* 0x000e220000202000 */
[----:B------:R-:W-:Y:S01]  /*6120*/  FADD.FTZ R127, R152, -R127 ;  /* 0x8000007f987f7221 */ /* 0x000fe20000010000 */
[----:B------:R-:W-:-:S03]  /*6130*/  FADD.FTZ R29, R29, R132 ;  /* 0x000000841d1d7221 */ /* 0x000fc60000010000 */
[C---:B------:R-:W-:Y:S01]  /*6140*/  FFMA.FTZ R126, R141.reuse, R127, R10 ;  /* 0x0000007f8d7e7223 */ /* 0x040fe2000001000a */
[----:B------:R-:W-:-:S03]  /*6150*/  FFMA.FTZ R127, R141, R134, R11 ;  /* 0x000000868d7f7223 */ /* 0x000fc6000001000b */
[-C--:B------:R-:W-:Y:S01]  /*6160*/  FMUL.FTZ R135, R126, R128.reuse ;  /* 0x000000807e877220 */ /* 0x080fe20000410000 */
[----:B------:R-:W-:Y:S01]  /*6170*/  FMUL.FTZ R188, R127, R128 ;  /* 0x000000807fbc7220 */ /* 0x000fe20000410000 */
[----:B------:R-:W-:Y:S02]  /*6180*/  @P0 MOV R134, R133 ;  /* 0x0000008500860202 */ /* 0x000fe40000000f00 */
[----:B------:R-:W-:Y:S01]  /*6190*/  FMUL.FTZ R135, R135, UR13 ;  /* 0x0000000d87877c20 */ /* 0x000fe20008410000 */
[----:B------:R-:W-:Y:S01]  /*61a0*/  FMUL.FTZ R196, R188, UR13 ;  /* 0x0000000dbcc47c20 */ /* 0x000fe20008410000 */
[----:B------:R-:W-:Y:S01]  /*61b0*/  @P0 SHF.L.U32 R134, R134, 0x10, RZ ;  /* 0x0000001086860819 */ /* 0x000fe200000006ff */
[----:B------:R-:W1:Y:S01]  /*61c0*/  LDC.64 R188, c[0x0][0x478] ;  /* 0x00011e00ffbc7b82 */ /* 0x000e620000000a00 */
[----:B------:R-:W-:Y:S01]  /*61d0*/  FMUL.FTZ R187, R106, R135 ;  /* 0x000000876abb7220 */ /* 0x000fe20000410000 */
[----:B------:R-:W-:Y:S02]  /*61e0*/  FMUL.FTZ R190, R107, R196 ;  /* 0x000000c46bbe7220 */ /* 0x000fe40000410000 */
[----:B------:R-:W-:-:S02]  /*61f0*/  @P0 FMUL.FTZ R183, R135, R134 ;  /* 0x0000008687b70220 */ /* 0x000fc40000410000 */
[----:B------:R-:W-:Y:S01]  /*6200*/  FSEL R194, R187, RZ, P0 ;  /* 0x000000ffbbc27208 */ /* 0x000fe20000000000 */
[----:B0-----:R-:W-:Y:S01]  /*6210*/  IMAD.WIDE.U32 R186, R186, 0x10000, RZ ;  /* 0x00010000baba7825 */ /* 0x001fe200078e00ff */
[----:B------:R-:W-:Y:S01]  /*6220*/  ISETP.GE.U32.AND P0, PT, R138, 0x1000000, PT ;  /* 0x010000008a00780c */ /* 0x000fe20003f06070 */
[----:B------:R-:W0:Y:S02]  /*6230*/  LDC.64 R134, c[0x0][0x468] ;  /* 0x00011a00ff867b82 */ /* 0x000e240000000a00 */
[----:B------:R-:W-:Y:S01]  /*6240*/  FADD.FTZ R30, R30, R183 ;  /* 0x000000b71e1e7221 */ /* 0x000fe20000010000 */
[----:B------:R-:W-:Y:S01]  /*6250*/  FSEL R190, R190, RZ, P0 ;  /* 0x000000ffbebe7208 */ /* 0x000fe20000000000 */
[----:B------:R-:W-:Y:S01]  /*6260*/  F2F.BF16.F32 R194, R194 ;  /* 0x000000c200c27304 */ /* 0x000fe20000202000 */
[----:B------:R-:W-:-:S07]  /*6270*/  LOP3.LUT R186, R186, R193, RZ, 0xfc, !PT ;  /* 0x000000c1baba7212 */ /* 0x000fce00078efcff */
[----:B------:R-:W2:Y:S01]  /*6280*/  F2F.BF16.F32 R190, R190 ;  /* 0x000000be00be7304 */ /* 0x000ea20000202000 */
[----:B------:R-:W-:Y:S01]  /*6290*/  @P0 SHF.R.U32.HI R133, RZ, 0x10, R133 ;  /* 0x00000010ff850819 */ /* 0x000fe20000011685 */
[----:B-1----:R-:W-:-:S03]  /*62a0*/  IMAD.WIDE.U32 R188, R137, 0x10, R188 ;  /* 0x0000001089bc7825 */ /* 0x002fc600078e00bc */
[----:B------:R-:W-:Y:S02]  /*62b0*/  @P0 SHF.L.U32 R133, R133, 0x10, RZ ;  /* 0x0000001085850819 */ /* 0x000fe400000006ff */
[----:B------:R1:W-:Y:S01]  /*62c0*/  STG.E.128 desc[UR8][R188.64], R124 ;  /* 0x0000007cbc007986 */ /* 0x0003e2000c101d08 */
[C---:B0-----:R-:W-:Y:S01]  /*62d0*/  IMAD.WIDE.U32 R134, R137.reuse, 0x8, R134 ;  /* 0x0000000889867825 */ /* 0x041fe200078e0086 */
[----:B------:R-:W-:Y:S02]  /*62e0*/  IADD3 R137, PT, PT, R137, 0x80, RZ ;  /* 0x0000008089897810 */ /* 0x000fe40007ffe0ff */
[----:B--2---:R-:W-:Y:S02]  /*62f0*/  SHF.L.U32 R191, R190, 0x10, RZ ;  /* 0x00000010bebf7819 */ /* 0x004fe400000006ff */
[----:B------:R-:W-:Y:S01]  /*6300*/  MOV R190, RZ ;  /* 0x000000ff00be7202 */ /* 0x000fe20000000f00 */
[----:B------:R-:W-:Y:S01]  /*6310*/  @P0 FMUL.FTZ R190, R196, R133 ;  /* 0x00000085c4be0220 */ /* 0x000fe20000410000 */
[----:B------:R-:W-:-:S03]  /*6320*/  LOP3.LUT R187, R187, R191, R194, 0xfe, !PT ;  /* 0x000000bfbbbb7212 */ /* 0x000fc600078efec2 */
[----:B------:R-:W-:Y:S02]  /*6330*/  FADD.FTZ R31, R31, R190 ;  /* 0x000000be1f1f7221 */ /* 0x000fe40000010000 */
[----:B------:R1:W-:Y:S05]  /*6340*/  STG.E.64 desc[UR8][R134.64], R186 ;  /* 0x000000ba86007986 */ /* 0x0003ea000c101b08 */
.L_x_5253:
[----:B------:R-:W-:Y:S05]  /*6350*/  BSYNC.RECONVERGENT B1 ;  /* 0x0000000000017941 */ /* 0x000fea0003800200 */
.L_x_5252:
[----:B------:R-:W-:Y:S04]  /*6360*/  BSSY.RECONVERGENT B1, `(.L_x_5254) ;  /* 0x0000048000017945 */ /* 0x000fe80003800200 */
[----:B------:R-:W-:Y:S05]  /*6370*/  @!P2 BRA `(.L_x_5255) ;  /* 0x000000040018a947 */ /* 0x000fea0003800000 */
[----:B-1----:R-:W0:Y:S02]  /*6380*/  LDC.64 R124, c[0x0][0x390] ;  /* 0x0000e400ff7c7b82 */ /* 0x002e240000000a00 */
        /* <DEDUP_REMOVED lines=69> */
.L_x_5255:
[----:B------:R-:W-:Y:S05]  /*67e0*/  BSYNC.RECONVERGENT B1 ;  /* 0x0000000000017941 */ /* 0x000fea0003800200 */
.L_x_5254:
[----:B------:R-:W-:Y:S04]  /*67f0*/  BSSY.RECONVERGENT B1, `(.L_x_5256) ;  /* 0x0000048000017945 */ /* 0x000fe80003800200 */
[----:B------:R-:W-:Y:S05]  /*6800*/  @!P3 BRA `(.L_x_5257) ;  /* 0x000000040018b947 */ /* 0x000fea0003800000 */
[----:B-1-3--:R-:W0:Y:S02]  /*6810*/  LDC.64 R124, c[0x0][0x390] ;  /* 0x0000e400ff7c7b82 */ /* 0x00ae240000000a00 */
        /* <DEDUP_REMOVED lines=69> */
.L_x_5257:
[----:B------:R-:W-:Y:S05]  /*6c70*/  BSYNC.RECONVERGENT B1 ;  /* 0x0000000000017941 */ /* 0x000fea0003800200 */
.L_x_5256:
[----:B------:R-:W-:Y:S04]  /*6c80*/  BSSY.RECONVERGENT B1, `(.L_x_5258) ;  /* 0x0000048000017945 */ /* 0x000fe80003800200 */
[----:B------:R-:W-:Y:S05]  /*6c90*/  @!P4 BRA `(.L_x_5259) ;  /* 0x000000040018c947 */ /* 0x000fea0003800000 */
[----:B-1-34-:R-:W0:Y:S02]  /*6ca0*/  LDC.64 R124, c[0x0][0x390] ;  /* 0x0000e400ff7c7b82 */ /* 0x01ae240000000a00 */
        /* <DEDUP_REMOVED lines=69> */
.L_x_5259:
[----:B------:R-:W-:Y:S05]  /*7100*/  BSYNC.RECONVERGENT B1 ;  /* 0x0000000000017941 */ /* 0x000fea0003800200 */
.L_x_5258:
[----:B------:R-:W-:Y:S05]  /*7110*/  @!P5 BRA `(.L_x_5240) ;  /* 0x000000040014d947 */ /* 0x000fea0003800000 */
[----:B------:R-:W0:Y:S02]  /*7120*/  LDC.64 R132, c[0x0][0x390] ;  /* 0x0000e400ff847b82 */ /* 0x000e240000000a00 */
[----:B0-----:R-:W-:-:S06]  /*7130*/  IMAD.WIDE.U32 R132, R137, 0x8, R132 ;  /* 0x0000000889847825 */ /* 0x001fcc00078e0084 */
[----:B------:R-:W2:Y:S01]  /*7140*/  LDG.E.64 R132, desc[UR8][R132.64] ;  /* 0x0000000884847981 */ /* 0x000ea2000c1e1b00 */
[-CC-:B-1-34-:R-:W-:Y:S01]  /*7150*/  FFMA.FTZ R124, R184, R129.reuse, R130.reuse ;  /* 0x00000081b87c7223 */ /* 0x19afe20000010082 */
[----:B------:R-:W-:Y:S01]  /*7160*/  ISETP.GE.U32.AND P0, PT, R144, 0x1000000, PT ;  /* 0x010000009000780c */ /* 0x000fe20003f06070 */
[----:B------:R-:W-:Y:S02]  /*7170*/  HFMA2 R190, -RZ, RZ, 0, 0 ;  /* 0x00000000ffbe7431 */ /* 0x000fe400000001ff */
[----:B------:R-:W-:Y:S01]  /*7180*/  FFMA.FTZ R131, R175, R129, R130 ;  /* 0x00000081af837223 */ /* 0x000fe20000010082 */
[----:B------:R-:W-:Y:S01]  /*7190*/  FADD.FTZ R124, R181, -R124 ;  /* 0x8000007cb57c7221 */ /* 0x000fe20000010000 */
[----:B------:R-:W-:Y:S02]  /*71a0*/  HFMA2 R183, -RZ, RZ, 0, 0 ;  /* 0x00000000ffb77431 */ /* 0x000fe400000001ff */
[----:B------:R-:W-:Y:S01]  /*71b0*/  FADD.FTZ R131, R180, -R131 ;  /* 0x80000083b4837221 */ /* 0x000fe20000010000 */
[----:B------:R-:W-:-:S04]  /*71c0*/  FFMA.FTZ R127, R141, R124, R123 ;  /* 0x0000007c8d7f7223 */ /* 0x000fc8000001007b */
[----:B------:R-:W-:-:S04]  /*71d0*/  FMUL.FTZ R124, R127, R128 ;  /* 0x000000807f7c7220 */ /* 0x000fc80000410000 */
[----:B------:R-:W-:Y:S01]  /*71e0*/  FMUL.FTZ R126, R124, UR13 ;  /* 0x0000000d7c7e7c20 */ /* 0x000fe20008410000 */
[----:B--2---:R-:W-:-:S04]  /*71f0*/  @P0 SHF.R.U32.HI R125, RZ, 0x10, R133 ;  /* 0x00000010ff7d0819 */ /* 0x004fc80000011685 */
[----:B------:R-:W-:Y:S01]  /*7200*/  @P0 SHF.L.U32 R124, R125, 0x10, RZ ;  /* 0x000000107d7c0819 */ /* 0x000fe200000006ff */
[----:B------:R-:W-:-:S04]  /*7210*/  FMUL.FTZ R125, R75, R126 ;  /* 0x0000007e4b7d7220 */ /* 0x000fc80000410000 */
[----:B------:R-:W-:Y:S01]  /*7220*/  @P0 FMUL.FTZ R190, R126, R124 ;  /* 0x0000007c7ebe0220 */ /* 0x000fe20000410000 */
[----:B------:R-:W-:Y:S01]  /*7230*/  FSEL R135, R125, RZ, P0 ;  /* 0x000000ff7d877208 */ /* 0x000fe20000000000 */
[----:B------:R-:W-:Y:S01]  /*7240*/  FFMA.FTZ R124, R141, R131, R120 ;  /* 0x000000838d7c7223 */ /* 0x000fe20000010078 */
[----:B------:R-:W-:Y:S01]  /*7250*/  LOP3.LUT P0, RZ, R144, 0xff, RZ, 0xc0, !PT ;  /* 0x000000ff90ff7812 */ /* 0x000fe2000780c0ff */
[----:B------:R-:W-:Y:S01]  /*7260*/  FADD.FTZ R15, R15, R190 ;  /* 0x000000be0f0f7221 */ /* 0x000fe20000010000 */
[----:B------:R-:W0:Y:S01]  /*7270*/  F2F.BF16.F32 R189, R135 ;  /* 0x0000008700bd7304 */ /* 0x000e220000202000 */
[----:B------:R-:W-:-:S04]  /*7280*/  FMUL.FTZ R126, R124, R128 ;  /* 0x000000807c7e7220 */ /* 0x000fc80000410000 */
[----:B------:R-:W-:-:S04]  /*7290*/  FMUL.FTZ R126, R126, UR13 ;  /* 0x0000000d7e7e7c20 */ /* 0x000fc80008410000 */
[----:B------:R-:W-:Y:S02]  /*72a0*/  FMUL.FTZ R131, R72, R126 ;  /* 0x0000007e48837220 */ /* 0x000fe40000410000 */
[----:B------:R-:W-:-:S03]  /*72b0*/  @P0 MOV R125, R132 ;  /* 0x00000084007d0202 */ /* 0x000fc60000000f00 */
[----:B------:R-:W-:Y:S02]  /*72c0*/  FSEL R186, R131, RZ, P0 ;  /* 0x000000ff83ba7208 */ /* 0x000fe40000000000 */
[----:B------:R-:W-:Y:S02]  /*72d0*/  @P0 SHF.L.U32 R125, R125, 0x10, RZ ;  /* 0x000000107d7d0819 */ /* 0x000fe400000006ff */
[----:B------:R-:W-:Y:S01]  /*72e0*/  F2F.BF16.F32 R191, R186 ;  /* 0x000000ba00bf7304 */ /* 0x000fe20000202000 */
[----:B0-----:R-:W-:Y:S02]  /*72f0*/  SHF.L.U32 R189, R189, 0x10, RZ ;  /* 0x00000010bdbd7819 */ /* 0x001fe400000006ff */
[----:B------:R-:W-:Y:S01]  /*7300*/  @P0 FMUL.FTZ R183, R125, R126 ;  /* 0x0000007e7db70220 */ /* 0x000fe20000410000 */
[-CC-:B------:R-:W-:Y:S01]  /*7310*/  FFMA.FTZ R126, R178, R129.reuse, R130.reuse ;  /* 0x00000081b27e7223 */ /* 0x180fe20000010082 */
[----:B------:R-:W-:Y:S01]  /*7320*/  LOP3.LUT P0, RZ, R144, 0xff00, RZ, 0xc0, !PT ;  /* 0x0000ff0090ff7812 */ /* 0x000fe2000780c0ff */
[----:B------:R-:W-:Y:S01]  /*7330*/  FFMA.FTZ R129, R177, R129, R130 ;  /* 0x00000081b1817223 */ /* 0x000fe20000010082 */
[----:B------:R-:W-:Y:S01]  /*7340*/  FADD.FTZ R12, R12, R183 ;  /* 0x000000b70c0c7221 */ /* 0x000fe20000010000 */
[----:B------:R-:W-:-:S02]  /*7350*/  FADD.FTZ R126, R179, -R126 ;  /* 0x8000007eb37e7221 */ /* 0x000fc40000010000 */
[----:B------:R-:W-:Y:S02]  /*7360*/  FADD.FTZ R131, R182, -R129 ;  /* 0x80000081b6837221 */ /* 0x000fe40000010000 */
[C---:B------:R-:W-:Y:S02]  /*7370*/  FFMA.FTZ R125, R141.reuse, R126, R121 ;  /* 0x0000007e8d7d7223 */ /* 0x040fe40000010079 */
[----:B------:R-:W-:Y:S02]  /*7380*/  FFMA.FTZ R126, R141, R131, R122 ;  /* 0x000000838d7e7223 */ /* 0x000fe4000001007a */
[-C--:B------:R-:W-:Y:S02]  /*7390*/  FMUL.FTZ R129, R125, R128.reuse ;  /* 0x000000807d817220 */ /* 0x080fe40000410000 */
[----:B------:R-:W-:Y:S01]  /*73a0*/  @P0 SHF.R.U64 R130, R132, 0x10, R133 ;  /* 0x0000001084820819 */ /* 0x000fe20000001285 */
[----:B------:R-:W-:Y:S01]  /*73b0*/  FMUL.FTZ R131, R126, R128 ;  /* 0x000000807e837220 */ /* 0x000fe20000410000 */
[----:B------:R-:W-:Y:S01]  /*73c0*/  FMUL.FTZ R129, R129, UR13 ;  /* 0x0000000d81817c20 */ /* 0x000fe20008410000 */
[----:B------:R-:W-:-:S02]  /*73d0*/  MOV R132, RZ ;  /* 0x000000ff00847202 */ /* 0x000fc40000000f00 */
[----:B------:R-:W-:Y:S01]  /*73e0*/  @P0 SHF.L.U32 R128, R130, 0x10, RZ ;  /* 0x0000001082800819 */ /* 0x000fe200000006ff */
[----:B------:R-:W-:Y:S01]  /*73f0*/  FMUL.FTZ R130, R73, R129 ;  /* 0x0000008149827220 */ /* 0x000fe20000410000 */
[----:B------:R-:W-:-:S03]  /*7400*/  FMUL.FTZ R187, R131, UR13 ;  /* 0x0000000d83bb7c20 */ /* 0x000fc60008410000 */
[----:B------:R-:W-:Y:S01]  /*7410*/  @P0 FMUL.FTZ R132, R128, R129 ;  /* 0x0000008180840220 */ /* 0x000fe20000410000 */
[----:B------:R-:W-:Y:S01]  /*7420*/  FSEL R141, R130, RZ, P0 ;  /* 0x000000ff828d7208 */ /* 0x000fe20000000000 */
[----:B------:R-:W-:Y:S01]  /*7430*/  FMUL.FTZ R134, R74, R187 ;  /* 0x000000bb4a867220 */ /* 0x000fe20000410000 */
[----:B------:R-:W-:Y:S01]  /*7440*/  LOP3.LUT P0, RZ, R144, 0xff0000, RZ, 0xc0, !PT ;  /* 0x00ff000090ff7812 */ /* 0x000fe2000780c0ff */
[----:B------:R-:W0:Y:S01]  /*7450*/  LDC.64 R128, c[0x0][0x478] ;  /* 0x00011e00ff807b82 */ /* 0x000e220000000a00 */
[----:B------:R-:W-:Y:S02]  /*7460*/  FADD.FTZ R13, R13, R132 ;  /* 0x000000840d0d7221 */ /* 0x000fe40000010000 */
[----:B------:R-:W-:Y:S01]  /*7470*/  FSEL R188, R134, RZ, P0 ;  /* 0x000000ff86bc7208 */ /* 0x000fe20000000000 */
[----:B------:R-:W1:Y:S04]  /*7480*/  F2F.BF16.F32 R141, R141 ;  /* 0x0000008d008d7304 */ /* 0x000e680000202000 */
[----:B------:R-:W2:Y:S04]  /*7490*/  LDC.64 R130, c[0x0][0x468] ;  /* 0x00011a00ff827b82 */ /* 0x000ea80000000a00 */
[----:B------:R-:W3:Y:S01]  /*74a0*/  F2F.BF16.F32 R188, R188 ;  /* 0x000000bc00bc7304 */ /* 0x000ee20000202000 */
[----:B-1----:R-:W-:-:S04]  /*74b0*/  IMAD.WIDE.U32 R134, R141, 0x10000, RZ ;  /* 0x000100008d867825 */ /* 0x002fc800078e00ff */
[----:B0-----:R-:W-:Y:S01]  /*74c0*/  IMAD.WIDE.U32 R128, R137, 0x10, R128 ;  /* 0x0000001089807825 */ /* 0x001fe200078e0080 */
[----:B------:R-:W-:Y:S02]  /*74d0*/  LOP3.LUT R134, R134, R191, RZ, 0xfc, !PT ;  /* 0x000000bf86867212 */ /* 0x000fe400078efcff */
[----:B---3--:R-:W-:Y:S02]  /*74e0*/  LOP3.LUT R135, R135, R189, R188, 0xfe, !PT ;  /* 0x000000bd87877212 */ /* 0x008fe400078efebc */
[----:B------:R0:W-:Y:S01]  /*74f0*/  STG.E.128 desc[UR8][R128.64], R124 ;  /* 0x0000007c80007986 */ /* 0x0001e2000c101d08 */
[----:B--2---:R-:W-:Y:S01]  /*7500*/  IMAD.WIDE.U32 R130, R137, 0x8, R130 ;  /* 0x0000000889827825 */ /* 0x004fe200078e0082 */
[----:B------:R-:W-:-:S03]  /*7510*/  @P0 MOV R137, R133 ;  /* 0x0000008500890202 */ /* 0x000fc60000000f00 */
[----:B------:R-:W-:Y:S01]  /*7520*/  HFMA2 R133, -RZ, RZ, 0, 0 ;  /* 0x00000000ff857431 */ /* 0x000fe200000001ff */
[----:B------:R0:W-:Y:S01]  /*7530*/  STG.E.64 desc[UR8][R130.64], R134 ;  /* 0x0000008682007986 */ /* 0x0001e2000c101b08 */
[----:B------:R-:W-:-:S05]  /*7540*/  @P0 SHF.L.U32 R137, R137, 0x10, RZ ;  /* 0x0000001089890819 */ /* 0x000fca00000006ff */
[----:B------:R-:W-:-:S04]  /*7550*/  @P0 FMUL.FTZ R133, R137, R187 ;  /* 0x000000bb89850220 */ /* 0x000fc80000410000 */
[----:B------:R-:W-:-:S07]  /*7560*/  FADD.FTZ R14, R14, R133 ;  /* 0x000000850e0e7221 */ /* 0x000fce0000010000 */
.L_x_5240:
[----:B------:R-:W-:Y:S05]  /*7570*/  BSYNC.RECONVERGENT B0 ;  /* 0x0000000000007941 */ /* 0x000fea0003800200 */
.L_x_5222:
[----:B0---4-:R-:W0:Y:S01]  /*7580*/  LDC.64 R128, c[0x0][0x380] ;  /* 0x0000e000ff807b82 */ /* 0x011e220000000a00 */
[----:B------:R-:W-:Y:S01]  /*7590*/  UPLOP3.LUT UP1, UPT, UPT, UPT, UP1, 0x40, 0x4 ;  /* 0x000000000004789c */ /* 0x000fe20003f2e810 */
[----:B0-----:R-:W-:-:S04]  /*75a0*/  IADD3 R139, PT, PT, R139, R128, RZ ;  /* 0x000000808b8b7210 */ /* 0x001fc80007ffe0ff */
[----:B------:R-:W-:-:S13]  /*75b0*/  ISETP.GE.AND P0, PT, R139, R129, PT ;  /* 0x000000818b00720c */ /* 0x000fda0003f06270 */
[----:B------:R-:W-:Y:S05]  /*75c0*/  @!P0 BRA `(.L_x_5260) ;  /* 0xffffff90007c8947 */ /* 0x000fea000383ffff */
.L_x_5209:
[----:B------:R-:W0:Y:S01]  /*75d0*/  S2UR UR4, SR_CTAID.X ;  /* 0x00000000000479c3 */ /* 0x000e220000002500 */
[----:B------:R-:W-:Y:S01]  /*75e0*/  BSSY.RECONVERGENT B0, `(.L_x_5261) ;  /* 0x000000e000007945 */ /* 0x000fe20003800200 */
[----:B0-----:R-:W-:-:S05]  /*75f0*/  IMAD R3, R2, UR4, RZ ;  /* 0x0000000402037c24 */ /* 0x001fca000f8e02ff */
[----:B------:R-:W-:Y:S01]  /*7600*/  LEA.HI R9, R3, R0, RZ, 0x1e ;  /* 0x0000000003097211 */ /* 0x000fe200078ff0ff */
[----:B------:R-:W-:Y:S06]  /*7610*/  @!P1 BRA `(.L_x_5262) ;  /* 0x0000000000289947 */ /* 0x000fec0003800000 */
[----:B------:R-:W0:Y:S08]  /*7620*/  LDC.64 R2, c[0x0][0x440] ;  /* 0x00011000ff027b82 */ /* 0x000e300000000a00 */
[----:B------:R-:W4:Y:S08]  /*7630*/  LDC.64 R4, c[0x0][0x448] ;  /* 0x00011200ff047b82 */ /* 0x000f300000000a00 */
[----:B------:R-:W1:Y:S01]  /*7640*/  LDC.64 R6, c[0x0][0x460] ;  /* 0x00011800ff067b82 */ /* 0x000e620000000a00 */
[----:B0-----:R-:W-:-:S05]  /*7650*/  IMAD.WIDE.U32 R2, R9, 0x10, R2 ;  /* 0x0000001009027825 */ /* 0x001fca00078e0002 */
[----:B------:R0:W-:Y:S01]  /*7660*/  STG.E.128 desc[UR8][R2.64], R48 ;  /* 0x0000003002007986 */ /* 0x0001e2000c101d08 */
[----:B----4-:R-:W-:-:S05]  /*7670*/  IMAD.WIDE.U32 R4, R9, 0x10, R4 ;  /* 0x0000001009047825 */ /* 0x010fca00078e0004 */
[----:B------:R0:W-:Y:S01]  /*7680*/  STG.E.128 desc[UR8][R4.64], R68 ;  /* 0x0000004404007986 */ /* 0x0001e2000c101d08 */
[C---:B-1----:R-:W-:Y:S01]  /*7690*/  IMAD.WIDE.U32 R6, R9.reuse, 0x10, R6 ;  /* 0x0000001009067825 */ /* 0x042fe200078e0006 */
[----:B------:R-:W-:-:S04]  /*76a0*/  IADD3 R9, PT, PT, R9, 0x80, RZ ;  /* 0x0000008009097810 */ /* 0x000fc80007ffe0ff */
[----:B------:R0:W-:Y:S03]  /*76b0*/  STG.E.128 desc[UR8][R6.64], R28 ;  /* 0x0000001c06007986 */ /* 0x0001e6000c101d08 */
.L_x_5262:
[----:B------:R-:W-:Y:S05]  /*76c0*/  BSYNC.RECONVERGENT B0 ;  /* 0x0000000000007941 */ /* 0x000fea0003800200 */
.L_x_5261:
[----:B------:R-:W-:Y:S04]  /*76d0*/  BSSY.RECONVERGENT B0, `(.L_x_5263) ;  /* 0x000000c000007945 */ /* 0x000fe80003800200 */
[----:B------:R-:W-:Y:S05]  /*76e0*/  @!P2 BRA `(.L_x_5264) ;  /* 0x000000000028a947 */ /* 0x000fea0003800000 */
[----:B0-----:R-:W0:Y:S08]  /*76f0*/  LDC.64 R2, c[0x0][0x440] ;  /* 0x00011000ff027b82 */ /* 0x001e300000000a00 */
        /* <DEDUP_REMOVED lines=9> */
.L_x_5264:
[----:B------:R-:W-:Y:S05]  /*7790*/  BSYNC.RECONVERGENT B0 ;  /* 0x0000000000007941 */ /* 0x000fea0003800200 */
.L_x_5263:
        /* <DEDUP_REMOVED lines=12> */
.L_x_5266:
[----:B------:R-:W-:Y:S05]  /*7860*/  BSYNC.RECONVERGENT B0 ;  /* 0x0000000000007941 */ /* 0x000fea0003800200 */
.L_x_5265:
        /* <DEDUP_REMOVED lines=12> */
.L_x_5268:
[----:B------:R-:W-:Y:S05]  /*7930*/  BSYNC.RECONVERGENT B0 ;  /* 0x0000000000007941 */ /* 0x000fea0003800200 */
.L_x_5267:
[----:B------:R-:W-:Y:S05]  /*7940*/  @!P5 EXIT ;  /* 0x000000000000d94d */ /* 0x000fea0003800000 */
[----:B0-----:R-:W0:Y:S08]  /*7950*/  LDC.64 R2, c[0x0][0x440] ;  /* 0x00011000ff027b82 */ /* 0x001e300000000a00 */
[----:B------:R-:W4:Y:S08]  /*7960*/  LDC.64 R4, c[0x0][0x448] ;  /* 0x00011200ff047b82 */ /* 0x000f300000000a00 */
[----:B------:R-:W1:Y:S01]  /*7970*/  LDC.64 R6, c[0x0][0x460] ;  /* 0x00011800ff067b82 */ /* 0x000e620000000a00 */
[----:B0-----:R-:W-:-:S05]  /*7980*/  IMAD.WIDE.U32 R2, R9, 0x10, R2 ;  /* 0x0000001009027825 */ /* 0x001fca00078e0002 */
[----:B------:R-:W-:Y:S01]  /*7990*/  STG.E.128 desc[UR8][R2.64], R32 ;  /* 0x0000002002007986 */ /* 0x000fe2000c101d08 */
[----:B----4-:R-:W-:-:S05]  /*79a0*/  IMAD.WIDE.U32 R4, R9, 0x10, R4 ;  /* 0x0000001009047825 */ /* 0x010fca00078e0004 */
[----:B------:R-:W-:Y:S01]  /*79b0*/  STG.E.128 desc[UR8][R4.64], R52 ;  /* 0x0000003404007986 */ /* 0x000fe2000c101d08 */
[----:B-1----:R-:W-:-:S05]  /*79c0*/  IMAD.WIDE.U32 R6, R9, 0x10, R6 ;  /* 0x0000001009067825 */ /* 0x002fca00078e0006 */
[----:B------:R-:W-:Y:S01]  /*79d0*/  STG.E.128 desc[UR8][R6.64], R12 ;  /* 0x0000000c06007986 */ /* 0x000fe2000c101d08 */
[----:B------:R-:W-:Y:S05]  /*79e0*/  EXIT ;  /* 0x000000000000794d */ /* 0x000fea0003800000 */
.L_x_5269:
        /* <DEDUP_REMOVED lines=9> */
.L_x_10874:


//--------------------- .text._ZN10layer_norm13ln_bwd_kernelINS_13Kernel_traitsIf13__nv_bfloat16fS2_fjLj2560ELj1ELj1ELj4ELj8ENS_18Kernel_traits_baseILj2560EfS2_fS2_fjLj128EEEEELb1ELb1ELb0ELb1EEEvNS_9BwdParamsE --------------------------
	.section	.text._ZN10layer_norm13ln_bwd_kernelINS_13Kernel_traitsIf13__nv_bfloat16fS2_fjLj2560ELj1ELj1ELj4ELj8ENS_18Kernel_traits_baseILj2560EfS2_fS2_fjLj128EEEEELb1ELb1ELb0ELb1EEEvNS_9BwdParamsE,"ax",@progbits
	.align	128
        .global         _ZN10layer_norm13ln_bwd_kernelINS_13Kernel_traitsIf13__nv_bfloat16fS2_fjLj2560ELj1ELj1ELj4ELj8ENS_18Kernel_traits_baseILj2560EfS2_fS2_fjLj128EEEEELb1ELb1ELb0ELb1EEEvNS_9BwdParamsE
        .type           _ZN10layer_norm13ln_bwd_kernelINS_13Kernel_traitsIf13__nv_bfloat16fS2_fjLj2560ELj1ELj1ELj4ELj8ENS_18Kernel_traits_baseILj2560EfS2_fS2_fjLj128EEEEELb1ELb1ELb0ELb1EEEvNS_9BwdParamsE,@function
        .size           _ZN10layer_norm13ln_bwd_kernelINS_13Kernel_traitsIf13__nv_bfloat16fS2_fjLj2560ELj1ELj1ELj4ELj8ENS_18Kernel_traits_baseILj2560EfS2_fS2_fjLj128EEEEELb1ELb1ELb0ELb1EEEvNS_9BwdParamsE,(.L_x_10875 - _ZN10layer_norm13ln_bwd_kernelINS_13Kernel_traitsIf13__nv_bfloat16fS2_fjLj2560ELj1ELj1ELj4ELj8ENS_18Kernel_traits_baseILj2560EfS2_fS2_fjLj128EEEEELb1ELb1ELb0ELb1EEEvNS_9BwdParamsE)
        .other          _ZN10layer_norm13ln_bwd_kernelINS_13Kernel_traitsIf13__nv_bfloat16fS2_fjLj2560ELj1ELj1ELj4ELj8ENS_18Kernel_traits_baseILj2560EfS2_fS2_fjLj128EEEEELb1ELb1ELb0ELb1EEEvNS_9BwdParamsE,@"STO_CUDA_ENTRY STV_DEFAULT"
_ZN10layer_norm13ln_bwd_kernelINS_13Kernel_traitsIf13__nv_bfloat16fS2_fjLj2560ELj1ELj1ELj4ELj8ENS_18Kernel_traits_baseILj2560EfS2_fS2_fjLj128EEEEELb1ELb1ELb0ELb1EEEvNS_9BwdParamsE:
.text._ZN10layer_norm13ln_bwd_kernelINS_13Kernel_traitsIf13__nv_bfloat16fS2_fjLj2560ELj1ELj1ELj4ELj8ENS_18Kernel_traits_baseILj2560EfS2_fS2_fjLj128EEEEELb1ELb1ELb0ELb1EEEvNS_9BwdParamsE:
        /* <DEDUP_REMOVED lines=52> */
[----:B0-----:R-:W5:Y:S01]  /*0340*/  LDG.E.128 R80, desc[UR4][R2.64] ;  /* 0x0000000402507981 */ /* 0x001f62000c1e1d00 */
[----:B------:R-:W-:Y:S02]  /*0350*/  CS2R R26, SRZ ;  /* 0x00000000001a7805 */ /* 0x000fe4000001ff00 */
[----:B------:R-:W-:Y:S01]  /*0360*/  CS2R R28, SRZ ;  /* 0x00000000001c7805 */ /* 0x000fe2000001ff00 */
[----:B--2---:R-:W-:Y:S01]  /*0370*/  IMAD.WIDE.U32 R4, R112, 0x10, R4 ;  /* 0x0000001070047825 */ /* 0x004fe200078e0004 */
[----:B------:R-:W5:Y:S01]  /*0380*/  LDG.E.128 R76, desc[UR4][R2.64+0x800] ;  /* 0x00080004024c7981 */ /* 0x000f62000c1e1d00 */
[----:B------:R-:W-:-:S02]  /*0390*/  CS2R R30, SRZ ;  /* 0x00000000001e7805 */ /* 0x000fc4000001ff00 */
[----:B------:R-:W-:Y:S02]  /*03a0*/  CS2R R32, SRZ ;  /* 0x0000000000207805 */ /* 0x000fe4000001ff00 */
[----:B------:R-:W-:Y:S01]  /*03b0*/  CS2R R34, SRZ ;  /* 0x0000000000227805 */ /* 0x000fe2000001ff00 */
[----:B------:R-:W5:Y:S01]  /*03c0*/  LDG.E.128 R72, desc[UR4][R2.64+0x1000] ;  /* 0x0010000402487981 */ /* 0x000f62000c1e1d00 */
[----:B------:R-:W-:Y:S02]  /*03d0*/  CS2R R36, SRZ ;  /* 0x0000000000247805 */ /* 0x000fe4000001ff00 */
[----:B------:R-:W-:Y:S02]  /*03e0*/  CS2R R38, SRZ ;  /* 0x0000000000267805 */ /* 0x000fe4000001ff00 */
[----:B---3--:R-:W-:Y:S01]  /*03f0*/  ISETP.NE.U32.AND P1, PT, R6, RZ, PT ;  /* 0x000000ff0600720c */ /* 0x008fe20003f25070 */
[----:B------:R-:W5:Y:S01]  /*0400*/  LDG.E.128 R68, desc[UR4][R2.64+0x1800] ;  /* 0x0018000402447981 */ /* 0x000f62000c1e1d00 */
[----:B------:R-:W-:-:S02]  /*0410*/  CS2R R40, SRZ ;  /* 0x0000000000287805 */ /* 0x000fc4000001ff00 */
[----:B------:R-:W-:Y:S02]  /*0420*/  CS2R R42, SRZ ;  /* 0x00000000002a7805 */ /* 0x000fe4000001ff00 */
[----:B------:R-:W-:Y:S01]  /*0430*/  ISETP.NE.AND.EX P1, PT, R7, RZ, PT, P1 ;  /* 0x000000ff0700720c */ /* 0x000fe20003f25310 */
[----:B------:R0:W5:Y:S01]  /*0440*/  LDG.E.128 R64, desc[UR4][R2.64+0x2000] ;  /* 0x0020000402407981 */ /* 0x000162000c1e1d00 */
[----:B------:R-:W-:Y:S02]  /*0450*/  CS2R R6, SRZ ;  /* 0x0000000000067805 */ /* 0x000fe4000001ff00 */
[----:B------:R-:W-:Y:S02]  /*0460*/  CS2R R124, SRZ ;  /* 0x00000000007c7805 */ /* 0x000fe4000001ff00 */
[----:B------:R-:W-:Y:S01]  /*0470*/  CS2R R126, SRZ ;  /* 0x00000000007e7805 */ /* 0x000fe2000001ff00 */
[----:B------:R-:W5:Y:S01]  /*0480*/  LDG.E.128 R60, desc[UR4][R4.64+0x2000] ;  /* 0x00200004043c7981 */ /* 0x000f62000c1e1d00 */
[----:B------:R-:W-:-:S02]  /*0490*/  CS2R R128, SRZ ;  /* 0x0000000000807805 */ /* 0x000fc4000001ff00 */
[----:B------:R-:W-:Y:S02]  /*04a0*/  CS2R R130, SRZ ;  /* 0x0000000000827805 */ /* 0x000fe4000001ff00 */
[----:B------:R-:W-:Y:S01]  /*04b0*/  CS2R R132, SRZ ;  /* 0x0000000000847805 */ /* 0x000fe2000001ff00 */
[----:B------:R-:W5:Y:S01]  /*04c0*/  LDG.E.128 R56, desc[UR4][R4.64+0x1800] ;  /* 0x0018000404387981 */ /* 0x000f62000c1e1d00 */
[----:B------:R-:W-:Y:S02]  /*04d0*/  CS2R R134, SRZ ;  /* 0x0000000000867805 */ /* 0x000fe4000001ff00 */
[----:B0-----:R-:W-:Y:S02]  /*04e0*/  CS2R R2, SRZ ;  /* 0x0000000000027805 */ /* 0x001fe4000001ff00 */
[----:B------:R-:W-:Y:S01]  /*04f0*/  CS2R R136, SRZ ;  /* 0x0000000000887805 */ /* 0x000fe2000001ff00 */
[----:B------:R-:W5:Y:S01]  /*0500*/  LDG.E.128 R52, desc[UR4][R4.64+0x1000] ;  /* 0x0010000404347981 */ /* 0x000f62000c1e1d00 */
[----:B------:R-:W-:-:S02]  /*0510*/  CS2R R138, SRZ ;  /* 0x00000000008a7805 */ /* 0x000fc4000001ff00 */
[----:B------:R-:W-:Y:S01]  /*0520*/  CS2R R140, SRZ ;  /* 0x00000000008c7805 */ /* 0x000fe2000001ff00 */
[----:B------:R-:W0:Y:S01]  /*0530*/  LDCU UR14, c[0x0][0x408] ;  /* 0x00008100ff0e77ac */ /* 0x000e220008000800 */
[----:B------:R-:W5:Y:S01]  /*0540*/  LDG.E.128 R48, desc[UR4][R4.64+0x800] ;  /* 0x0008000404307981 */ /* 0x000f62000c1e1d00 */
[----:B------:R-:W1:Y:S03]  /*0550*/  LDCU UR10, c[0x0][0x388] ;  /* 0x00007100ff0a77ac */ /* 0x000e660008000800 */
[----:B------:R2:W5:Y:S01]  /*0560*/  LDG.E.128 R44, desc[UR4][R4.64] ;  /* 0x00000004042c7981 */ /* 0x000562000c1e1d00 */
[----:B------:R-:W3:Y:S01]  /*0570*/  LDCU.U8 UR7, c[0x0][0x410] ;  /* 0x00008200ff0777ac */ /* 0x000ee20008000000 */
[----:B------:R-:W4:Y:S01]  /*0580*/  LDCU UR11, c[0x0][0x400] ;  /* 0x00008000ff0b77ac */ /* 0x000f220008000800 */
[----:B--2---:R-:W-:Y:S01]  /*0590*/  CS2R R4, SRZ ;  /* 0x0000000000047805 */ /* 0x004fe2000001ff00 */
[----:B------:R-:W2:Y:S01]  /*05a0*/  LDCU.64 UR12, c[0x0][0x478] ;  /* 0x00008f00ff0c77ac */ /* 0x000ea20008000a00 */
[----:B------:R-:W0:Y:S05]  /*05b0*/  LDCU.64 UR8, c[0x0][0x438] ;  /* 0x00008700ff0877ac */ /* 0x000e2a0008000a00 */
.L_x_5275:
[----:B------:R-:W3:Y:S01]  /*05c0*/  LDC.64 R114, c[0x0][0x3c0] ;  /* 0x0000f000ff727b82 */ /* 0x000ee20000000a00 */
[----:B-1----:R-:W-:-:S05]  /*05d0*/  IMAD R104, R0, UR10, RZ ;  /* 0x0000000a00687c24 */ /* 0x002fca000f8e02ff */
[----:B------:R-:W-:Y:S02]  /*05e0*/  SHF.R.S32.HI R105, RZ, 0x1f, R104 ;  /* 0x0000001fff697819 */ /* 0x000fe40000011468 */
[----:B------:R-:W1:Y:S02]  /*05f0*/  LDC.64 R120, c[0x0][0x3a8] ;  /* 0x0000ea00ff787b82 */ /* 0x000e640000000a00 */
[----:B------:R-:W-:-:S04]  /*0600*/  LEA.HI R105, R105, R104, RZ, 0x2 ;  /* 0x0000006869697211 */ /* 0x000fc800078f10ff */
[----:B------:R-:W-:Y:S02]  /*0610*/  LEA.HI.SX32 R165, R105, R112, 0x1e ;  /* 0x0000007069a57211 */ /* 0x000fe400078ff2ff */
[----:B------:R-:W4:Y:S02]  /*0620*/  LDC.64 R148, c[0x0][0x428] ;  /* 0x00010a00ff947b82 */ /* 0x000f240000000a00 */
[----:B------:R-:W-:Y:S01]  /*0630*/  IADD3 R143, PT, PT, R165, 0x180, RZ ;  /* 0x00000180a58f7810 */ /* 0x000fe20007ffe0ff */
[----:B---3--:R-:W-:-:S05]  /*0640*/  IMAD.WIDE R114, R0, 0x4, R114 ;  /* 0x0000000400727825 */ /* 0x008fca00078e0272 */
[----:B------:R-:W3:Y:S01]  /*0650*/  LDC.64 R158, c[0x0][0x3c8] ;  /* 0x0000f200ff9e7b82 */ /* 0x000ee20000000a00 */
[----:B------:R-:W2:Y:S01]  /*0660*/  LDG.E R147, desc[UR4][R114.64] ;  /* 0x0000000472937981 */ /* 0x000ea2000c1e1900 */
[----:B------:R-:W-:Y:S01]  /*0670*/  IADD3 R145, PT, PT, R165, 0x100, RZ ;  /* 0x00000100a5917810 */ /* 0x000fe20007ffe0ff */
[----:B-1----:R-:W-:Y:S01]  /*0680*/  IMAD.WIDE.U32 R116, R143, 0x10, R120 ;  /* 0x000000108f747825 */ /* 0x002fe200078e0078 */
[----:B------:R-:W-:-:S03]  /*0690*/  IADD3 R146, PT, PT, R165, 0x80, RZ ;  /* 0x00000080a5927810 */ /* 0x000fc60007ffe0ff */
[C---:B------:R-:W-:Y:S02]  /*06a0*/  IMAD.WIDE.U32 R104, R165.reuse, 0x10, R120 ;  /* 0x00000010a5687825 */ /* 0x040fe400078e0078 */
[----:B------:R-:W2:Y:S02]  /*06b0*/  LDG.E.128 R116, desc[UR4][R116.64] ;  /* 0x0000000474747981 */ /* 0x000ea4000c1e1d00 */
[----:B----4-:R-:W-:Y:S02]  /*06c0*/  IMAD.WIDE.U32 R152, R165, 0x8, R148 ;  /* 0x00000008a5987825 */ /* 0x010fe400078e0094 */
[----:B------:R-:W4:Y:S02]  /*06d0*/  LDG.E.128 R104, desc[UR4][R104.64] ;  /* 0x0000000468687981 */ /* 0x000f24000c1e1d00 */
[----:B------:R-:W-:Y:S02]  /*06e0*/  IMAD.WIDE.U32 R112, R145, 0x10, R120 ;  /* 0x0000001091707825 */ /* 0x000fe400078e0078 */
[----:B------:R-:W4:Y:S02]  /*06f0*/  LDG.E.64 R152, desc[UR4][R152.64] ;  /* 0x0000000498987981 */ /* 0x000f24000c1e1b00 */
[----:B------:R-:W-:-:S02]  /*0700*/  IMAD.WIDE.U32 R154, R146, 0x8, R148 ;  /* 0x00000008929a7825 */ /* 0x000fc400078e0094 */
[----:B------:R-:W4:Y:S02]  /*0710*/  LDG.E.128 R112, desc[UR4][R112.64] ;  /* 0x0000000470707981 */ /* 0x000f24000c1e1d00 */
[----:B---3--:R-:W-:Y:S01]  /*0720*/  IMAD.WIDE R158, R0, 0x4, R158 ;  /* 0x00000004009e7825 */ /* 0x008fe200078e029e */
[----:B------:R-:W-:Y:S01]  /*0730*/  IADD3 R142, PT, PT, R165, 0x200, RZ ;  /* 0x00000200a58e7810 */ /* 0x000fe20007ffe0ff */
[----:B------:R-:W3:Y:S02]  /*0740*/  LDG.E.64 R154, desc[UR4][R154.64] ;  /* 0x000000049a9a7981 */ /* 0x000ee4000c1e1b00 */
[----:B------:R-:W-:Y:S02]  /*0750*/  IMAD.WIDE.U32 R108, R146, 0x10, R120 ;  /* 0x00000010926c7825 */ /* 0x000fe400078e0078 */
[----:B------:R-:W3:Y:S02]  /*0760*/  LDG.E R144, desc[UR4][R158.64] ;  /* 0x000000049e907981 */ /* 0x000ee4000c1e1900 */
[----:B------:R-:W-:-:S02]  /*0770*/  IMAD.WIDE.U32 R156, R145, 0x8, R148 ;  /* 0x00000008919c7825 */ /* 0x000fc400078e0094 */
[----:B------:R-:W3:Y:S02]  /*0780*/  LDG.E.128 R108, desc[UR4][R108.64] ;  /* 0x000000046c6c7981 */ /* 0x000ee4000c1e1d00 */
[--C-:B------:R-:W-:Y:S02]  /*0790*/  IMAD.WIDE.U32 R150, R143, 0x8, R148.reuse ;  /* 0x000000088f967825 */ /* 0x100fe400078e0094 */
[----:B------:R-:W3:Y:S02]  /*07a0*/  LDG.E.64 R156, desc[UR4][R156.64] ;  /* 0x000000049c9c7981 */ /* 0x000ee4000c1e1b00 */
[C---:B------:R-:W-:Y:S02]  /*07b0*/  IMAD.WIDE.U32 R148, R142.reuse, 0x8, R148 ;  /* 0x000000088e947825 */ /* 0x040fe400078e0094 */
[----:B------:R-:W3:Y:S04]  /*07c0*/  LDG.E.64 R150, desc[UR4][R150.64] ;  /* 0x0000000496967981 */ /* 0x000ee8000c1e1b00 */
[----:B------:R-:W3:Y:S01]  /*07d0*/  LDG.E.64 R148, desc[UR4][R148.64] ;  /* 0x0000000494947981 */ /* 0x000ee2000c1e1b00 */
[----:B------:R-:W-:-:S06]  /*07e0*/  IMAD.WIDE.U32 R120, R142, 0x10, R120 ;  /* 0x000000108e787825 */ /* 0x000fcc00078e0078 */
[----:B------:R-:W3:Y:S01]  /*07f0*/  LDG.E.128 R120, desc[UR4][R120.64] ;  /* 0x0000000478787981 */ /* 0x000ee2000c1e1d00 */
[----:B------:R-:W-:Y:S02]  /*0800*/  ISETP.NE.AND P4, PT, RZ, UR7, PT ;  /* 0x00000007ff007c0c */ /* 0x000fe4000bf85270 */
[----:B0-----:R-:W-:-:S04]  /*0810*/  ISETP.NE.U32.AND P0, PT, RZ, UR8, PT ;  /* 0x00000008ff007c0c */ /* 0x001fc8000bf05070 */
[----:B------:R-:W-:Y:S01]  /*0820*/  ISETP.NE.AND.EX P0, PT, RZ, UR9, PT, P0 ;  /* 0x00000009ff007c0c */ /* 0x000fe2000bf05300 */
[----:B------:R-:W0:Y:S01]  /*0830*/  S2R R208, SR_CgaCtaId ;  /* 0x0000000000d07919 */ /* 0x000e220000008800 */
[----:B--2---:R-:W-:-:S05]  /*0840*/  FSEL R147, R147, RZ, !P4 ;  /* 0x000000ff93937208 */ /* 0x004fca0006000000 */
[C---:B------:R-:W-:Y:S01]  /*0850*/  FADD.FTZ R179, -R147.reuse, R116 ;  /* 0x0000007493b37221 */ /* 0x040fe20000010100 */
[C---:B------:R-:W-:Y:S02]  /*0860*/  FADD.FTZ R163, -R147.reuse, R117 ;  /* 0x0000007593a37221 */ /* 0x040fe40000010100 */
[----:B------:R-:W1:Y:S01]  /*0870*/  @P1 LDC.64 R116, c[0x0][0x3e0] ;  /* 0x0000f800ff741b82 */ /* 0x000e620000000a00 */
[C---:B----4-:R-:W-:Y:S01]  /*0880*/  FADD.FTZ R167, -R147.reuse, R104 ;  /* 0x0000006893a77221 */ /* 0x050fe20000010100 */
[----:B------:R-:W-:-:S06]  /*0890*/  FADD.FTZ R181, -R147, R105 ;  /* 0x0000006993b57221 */ /* 0x000fcc0000010100 */
[----:B------:R-:W2:Y:S01]  /*08a0*/  @P0 LDC.64 R104, c[0x0][0x438] ;  /* 0x00010e00ff680b82 */ /* 0x000ea20000000a00 */
[C---:B------:R-:W-:Y:S01]  /*08b0*/  FADD.FTZ R185, -R147.reuse, R106 ;  /* 0x0000006a93b97221 */ /* 0x040fe20000010100 */
[C---:B------:R-:W-:Y:S01]  /*08c0*/  FADD.FTZ R187, -R147.reuse, R107 ;  /* 0x0000006b93bb7221 */ /* 0x040fe20000010100 */
[C---:B------:R-:W-:Y:S01]  /*08d0*/  FADD.FTZ R205, -R147.reuse, R112 ;  /* 0x0000007093cd7221 */ /* 0x040fe20000010100 */
[----:B------:R-:W-:-:S04]  /*08e0*/  FADD.FTZ R207, -R147, R113 ;  /* 0x0000007193cf7221 */ /* 0x000fc80000010100 */
[----:B------:R-:W4:Y:S01]  /*08f0*/  @P0 LDC.64 R106, c[0x0][0x438] ;  /* 0x00010e00ff6a0b82 */ /* 0x000f220000000a00 */
[----:B------:R-:W-:-:S07]  /*0900*/  MOV R162, R152 ;  /* 0x0000009800a27202 */ /* 0x000fce0000000f00 */
[----:B------:R-:W0:Y:S01]  /*0910*/  LDC.64 R112, c[0x0][0x3b0] ;  /* 0x0000ec00ff707b82 */ /* 0x000e220000000a00 */
[----:B-1----:R-:W-:Y:S01]  /*0920*/  @P1 IMAD.WIDE R116, R0, 0x2, R116 ;  /* 0x0000000200741825 */ /* 0x002fe200078e0274 */
[----:B------:R-:W-:-:S04]  /*0930*/  SHF.R.U64 R189, R152, 0x10, R153 ;  /* 0x0000001098bd7819 */ /* 0x000fc80000001299 */
[----:B------:R1:W4:Y:S01]  /*0940*/  @P1 LDG.E.U16 R158, desc[UR4][R116.64] ;  /* 0x00000004749e1981 */ /* 0x000322000c1e1500 */
[----:B------:R-:W-:Y:S01]  /*0950*/  MOV R193, R153 ;  /* 0x0000009900c17202 */ /* 0x000fe20000000f00 */
[----:B--2---:R-:W-:-:S04]  /*0960*/  @P0 IMAD.WIDE.U32 R104, R142, 0x10, R104 ;  /* 0x000000108e680825 */ /* 0x004fc800078e0068 */
[----:B---3--:R-:W-:Y:S01]  /*0970*/  FMUL.FTZ R188, R144, R181 ;  /* 0x000000b590bc7220 */ /* 0x008fe20000410000 */
[----:B------:R-:W-:Y:S02]  /*0980*/  SHF.L.U32 R189, R189, 0x10, RZ ;  /* 0x00000010bdbd7819 */ /* 0x000fe400000006ff */
[----:B-1----:R-:W-:Y:S01]  /*0990*/  SHF.L.U32 R117, R162, 0x10, RZ ;  /* 0x00000010a2757819 */ /* 0x002fe200000006ff */
[----:B-----5:R1:W5:Y:S01]  /*09a0*/  @P0 LDG.E.128 R100, desc[UR4][R104.64] ;  /* 0x0000000468640981 */ /* 0x020362000c1e1d00 */
[----:B------:R-:W-:Y:S02]  /*09b0*/  MOV R194, R154 ;  /* 0x0000009a00c27202 */ /* 0x000fe40000000f00 */
[----:B------:R-:W-:Y:S01]  /*09c0*/  SHF.R.U64 R172, R154, 0x10, R155 ;  /* 0x000000109aac7819 */ /* 0x000fe2000000129b */
[----:B------:R-:W-:Y:S01]  /*09d0*/  FMUL.FTZ R181, R80, R117 ;  /* 0x0000007550b57220 */ /* 0x000fe20000410000 */
[C---:B------:R-:W-:Y:S01]  /*09e0*/  FMUL.FTZ R154, R144.reuse, R167 ;  /* 0x000000a7909a7220 */ /* 0x040fe20000410000 */
[----:B------:R-:W-:Y:S01]  /*09f0*/  SHF.R.U32.HI R191, RZ, 0x10, R153 ;  /* 0x00000010ffbf7819 */ /* 0x000fe20000011699 */
[----:B------:R-:W-:Y:S01]  /*0a00*/  FMUL.FTZ R192, R144, R187 ;  /* 0x000000bb90c07220 */ /* 0x000fe20000410000 */
[----:B------:R-:W-:Y:S01]  /*0a10*/  SHF.L.U32 R193, R193, 0x10, RZ ;  /* 0x00000010c1c17819 */ /* 0x000fe200000006ff */
[----:B------:R-:W-:Y:S01]  /*0a20*/  FMUL.FTZ R187, R81, R189 ;  /* 0x000000bd51bb7220 */ /* 0x000fe20000410000 */
[----:B-1----:R-:W-:Y:S01]  /*0a30*/  FADD.FTZ R104, RZ, R181 ;  /* 0x000000b5ff687221 */ /* 0x002fe20000010000 */
[----:B------:R-:W-:Y:S01]  /*0a40*/  FFMA.FTZ R105, R154, R181, RZ ;  /* 0x000000b59a697223 */ /* 0x000fe200000100ff */
[----:B------:R-:W-:Y:S01]  /*0a50*/  FMUL.FTZ R190, R144, R185 ;  /* 0x000000b990be7220 */ /* 0x000fe20000410000 */
[----:B------:R-:W-:Y:S01]  /*0a60*/  SHF.L.U32 R191, R191, 0x10, RZ ;  /* 0x00000010bfbf7819 */ /* 0x000fe200000006ff */
[----:B------:R-:W-:Y:S01]  /*0a70*/  FMUL.FTZ R185, R82, R193 ;  /* 0x000000c152b97220 */ /* 0x000fe20000410000 */
[----:B------:R-:W-:Y:S01]  /*0a80*/  FADD.FTZ R104, R187, R104 ;  /* 0x00000068bb687221 */ /* 0x000fe20000010000 */
[----:B------:R-:W-:Y:S01]  /*0a90*/  FFMA.FTZ R105, R188, R187, R105 ;  /* 0x000000bbbc697223 */ /* 0x000fe20000010069 */
[C---:B------:R-:W-:Y:S01]  /*0aa0*/  FADD.FTZ R195, -R147.reuse, R108 ;  /* 0x0000006c93c37221 */ /* 0x040fe20000010100 */
[----:B------:R-:W-:Y:S01]  /*0ab0*/  FADD.FTZ R199, -R147, R110 ;  /* 0x0000006e93c77221 */ /* 0x000fe20000010100 */
[----:B----4-:R-:W-:Y:S01]  /*0ac0*/  @P0 IMAD.WIDE.U32 R106, R143, 0x10, R106 ;  /* 0x000000108f6a0825 */ /* 0x010fe200078e006a */
[----:B------:R-:W-:-:S03]  /*0ad0*/  MOV R198, R156 ;  /* 0x0000009c00c67202 */ /* 0x000fc60000000f00 */
[----:B------:R-:W-:Y:S01]  /*0ae0*/  FMUL.FTZ R167, R83, R191 ;  /* 0x000000bf53a77220 */ /* 0x000fe20000410000 */
[--C-:B------:R-:W-:Y:S01]  /*0af0*/  SHF.R.U64 R164, R156, 0x10, R157.reuse ;  /* 0x000000109ca47819 */ /* 0x100fe2000000129d */
[----:B------:R-:W-:Y:S01]  /*0b00*/  FADD.FTZ R104, R185, R104 ;  /* 0x00000068b9687221 */ /* 0x000fe20000010000 */
[----:B------:R-:W-:Y:S02]  /*0b10*/  MOV R200, R157 ;  /* 0x0000009d00c87202 */ /* 0x000fe40000000f00 */
[----:B------:R-:W-:Y:S02]  /*0b20*/  SHF.R.U32.HI R201, RZ, 0x10, R157 ;  /* 0x00000010ffc97819 */ /* 0x000fe4000001169d */
[----:B------:R-:W-:Y:S01]  /*0b30*/  SHF.L.U32 R194, R194, 0x10, RZ ;  /* 0x00000010c2c27819 */ /* 0x000fe200000006ff */
[----:B------:R-:W-:Y:S01]  /*0b40*/  FFMA.FTZ R105, R190, R185, R105 ;  /* 0x000000b9be697223 */ /* 0x000fe20000010069 */
[----:B------:R-:W-:Y:S02]  /*0b50*/  MOV R157, R148 ;  /* 0x00000094009d7202 */ /* 0x000fe40000000f00 */
[----:B------:R-:W-:-:S02]  /*0b60*/  MOV R152, R149 ;  /* 0x0000009500987202 */ /* 0x000fc40000000f00 */
[--C-:B------:R-:W-:Y:S01]  /*0b70*/  SHF.R.U32.HI R160, RZ, 0x10, R149.reuse ;  /* 0x00000010ffa07819 */ /* 0x100fe20000011695 */
[----:B------:R-:W-:Y:S01]  /*0b80*/  FMUL.FTZ R186, R144, R195 ;  /* 0x000000c390ba7220 */ /* 0x000fe20000410000 */
[----:B------:R-:W-:Y:S01]  /*0b90*/  SHF.R.U64 R156, R148, 0x10, R149 ;  /* 0x00000010949c7819 */ /* 0x000fe20000001295 */
[----:B0-----:R-:W-:-:S04]  /*0ba0*/  IMAD.WIDE.U32 R148, R165, 0x4, R112 ;  /* 0x00000004a5947825 */ /* 0x001fc800078e0070 */
[----:B------:R-:W-:Y:S01]  /*0bb0*/  FMUL.FTZ R162, R144, R199 ;  /* 0x000000c790a27220 */ /* 0x000fe20000410000 */
[----:B------:R-:W-:Y:S01]  /*0bc0*/  MOV R196, R155 ;  /* 0x0000009b00c47202 */ /* 0x000fe20000000f00 */
[----:B------:R0:W5:Y:S01]  /*0bd0*/  @P0 LDG.E.128 R96, desc[UR4][R106.64] ;  /* 0x000000046a600981 */ /* 0x000162000c1e1d00 */
[----:B------:R-:W-:Y:S02]  /*0be0*/  SHF.L.U32 R195, R172, 0x10, RZ ;  /* 0x00000010acc37819 */ /* 0x000fe400000006ff */
[----:B------:R-:W-:Y:S01]  /*0bf0*/  SHF.L.U32 R199, R164, 0x10, RZ ;  /* 0x00000010a4c77819 */ /* 0x000fe200000006ff */
[----:B------:R-:W-:Y:S01]  /*0c00*/  FMUL.FTZ R164, R76, R194 ;  /* 0x000000c24ca47220 */ /* 0x000fe20000410000 */
[----:B------:R-:W-:Y:S01]  /*0c10*/  FADD.FTZ R197, -R147, R109 ;  /* 0x0000006d93c57221 */ /* 0x000fe20000010100 */
[----:B------:R-:W-:Y:S01]  /*0c20*/  SHF.R.U32.HI R166, RZ, 0x10, R155 ;  /* 0x00000010ffa67819 */ /* 0x000fe2000001169b */
[----:B------:R-:W-:Y:S01]  /*0c30*/  FFMA.FTZ R105, R192, R167, R105 ;  /* 0x000000a7c0697223 */ /* 0x000fe20000010069 */
[----:B------:R1:W5:Y:S01]  /*0c40*/  LDG.E R155, desc[UR4][R148.64] ;  /* 0x00000004949b7981 */ /* 0x000362000c1e1900 */
[----:B0-----:R-:W-:Y:S01]  /*0c50*/  FADD.FTZ R107, R167, R104 ;  /* 0x00000068a76b7221 */ /* 0x001fe20000010000 */
[----:B------:R-:W-:Y:S01]  /*0c60*/  SHF.L.U32 R196, R196, 0x10, RZ ;  /* 0x00000010c4c47819 */ /* 0x000fe200000006ff */
[----:B------:R-:W-:-:S04]  /*0c70*/  IMAD.WIDE.U32 R182, R146, 0x4, R112 ;  /* 0x0000000492b67825 */ /* 0x000fc800078e0070 */
[----:B------:R-:W-:Y:S01]  /*0c80*/  FMUL.FTZ R184, R144, R197 ;  /* 0x000000c590b87220 */ /* 0x000fe20000410000 */
[----:B------:R-:W-:Y:S01]  /*0c90*/  FADD.FTZ R104, R164, R107 ;  /* 0x0000006ba4687221 */ /* 0x000fe20000010000 */
[----:B------:R-:W-:Y:S01]  /*0ca0*/  FFMA.FTZ R105, R186, R164, R105 ;  /* 0x000000a4ba697223 */ /* 0x000fe20000010069 */
[----:B------:R-:W-:Y:S01]  /*0cb0*/  FADD.FTZ R203, -R147, R111 ;  /* 0x0000006f93cb7221 */ /* 0x000fe20000010100 */
[----:B------:R-:W-:Y:S01]  /*0cc0*/  SHF.L.U32 R198, R198, 0x10, RZ ;  /* 0x00000010c6c67819 */ /* 0x000fe200000006ff */
[----:B-1----:R-:W-:Y:S01]  /*0cd0*/  FMUL.FTZ R149, R144, R163 ;  /* 0x000000a390957220 */ /* 0x002fe20000410000 */
[----:B------:R-:W-:Y:S01]  /*0ce0*/  FMUL.FTZ R163, R77, R195 ;  /* 0x000000c34da37220 */ /* 0x000fe20000410000 */
[----:B------:R-:W-:Y:S01]  /*0cf0*/  SHF.L.U32 R197, R166, 0x10, RZ ;  /* 0x00000010a6c57819 */ /* 0x000fe200000006ff */
[----:B------:R-:W-:Y:S01]  /*0d00*/  FMUL.FTZ R166, R78, R196 ;  /* 0x000000c44ea67220 */ /* 0x000fe20000410000 */
[----:B------:R0:W5:Y:S01]  /*0d10*/  LDG.E R182, desc[UR4][R182.64] ;  /* 0x00000004b6b67981 */ /* 0x000162000c1e1900 */
[----:B------:R-:W-:Y:S01]  /*0d20*/  FADD.FTZ R107, R163, R104 ;  /* 0x00000068a36b7221 */ /* 0x000fe20000010000 */
[----:B------:R-:W-:Y:S01]  /*0d30*/  FFMA.FTZ R105, R184, R163, R105 ;  /* 0x000000a3b8697223 */ /* 0x000fe20000010069 */
[----:B------:R-:W-:Y:S01]  /*0d40*/  FMUL.FTZ R180, R144, R203 ;  /* 0x000000cb90b47220 */ /* 0x000fe20000410000 */
[----:B------:R-:W-:Y:S01]  /*0d50*/  FADD.FTZ R177, -R147, R118 ;  /* 0x0000007693b17221 */ /* 0x000fe20000010100 */
[----:B------:R-:W-:Y:S01]  /*0d60*/  FADD.FTZ R104, R166, R107 ;  /* 0x0000006ba6687221 */ /* 0x000fe20000010000 */
[----:B------:R-:W-:Y:S01]  /*0d70*/  FFMA.FTZ R105, R162, R166, R105 ;  /* 0x000000a6a2697223 */ /* 0x000fe20000010069 */
[C---:B------:R-:W-:Y:S01]  /*0d80*/  FMUL.FTZ R148, R144.reuse, R179 ;  /* 0x000000b390947220 */ /* 0x040fe20000410000 */
[----:B------:R-:W-:Y:S01]  /*0d90*/  FMUL.FTZ R174, R144, R205 ;  /* 0x000000cd90ae7220 */ /* 0x000fe20000410000 */
[----:B------:R-:W-:Y:S01]  /*0da0*/  MOV R173, R150 ;  /* 0x0000009600ad7202 */ /* 0x000fe20000000f00 */
[----:B0-----:R-:W-:Y:S01]  /*0db0*/  FMUL.FTZ R183, R79, R197 ;  /* 0x000000c54fb77220 */ /* 0x001fe20000410000 */
[----:B------:R-:W-:Y:S01]  /*0dc0*/  FMUL.FTZ R179, R72, R198 ;  /* 0x000000c648b37220 */ /* 0x000fe20000410000 */
[----:B------:R-:W-:Y:S01]  /*0dd0*/  SHF.R.U64 R170, R150, 0x10, R151 ;  /* 0x0000001096aa7819 */ /* 0x000fe20000001297 */
[----:B------:R-:W-:Y:S01]  /*0de0*/  FADD.FTZ R175, -R147, R119 ;  /* 0x0000007793af7221 */ /* 0x000fe20000010100 */
[----:B------:R-:W-:Y:S01]  /*0df0*/  FADD.FTZ R104, R183, R104 ;  /* 0x00000068b7687221 */ /* 0x000fe20000010000 */
[----:B------:R-:W-:Y:S01]  /*0e00*/  FFMA.FTZ R105, R180, R183, R105 ;  /* 0x000000b7b4697223 */ /* 0x000fe20000010069 */
[----:B------:R-:W-:Y:S01]  /*0e10*/  SHF.L.U32 R200, R200, 0x10, RZ ;  /* 0x00000010c8c87819 */ /* 0x000fe200000006ff */
[C---:B------:R-:W-:Y:S01]  /*0e20*/  FMUL.FTZ R150, R144.reuse, R177 ;  /* 0x000000b190967220 */ /* 0x040fe20000410000 */
[----:B------:R-:W-:Y:S01]  /*0e30*/  FMUL.FTZ R177, R73, R199 ;  /* 0x000000c749b17220 */ /* 0x000fe20000410000 */
[----:B------:R-:W-:Y:S01]  /*0e40*/  FADD.FTZ R104, R179, R104 ;  /* 0x00000068b3687221 */ /* 0x000fe20000010000 */
[C---:B------:R-:W-:Y:S01]  /*0e50*/  FADD.FTZ R209, -R147.reuse, R114 ;  /* 0x0000007293d17221 */ /* 0x040fe20000010100 */
[----:B------:R-:W-:Y:S01]  /*0e60*/  FMUL.FTZ R176, R144, R207 ;  /* 0x000000cf90b07220 */ /* 0x000fe20000410000 */
[----:B------:R-:W-:Y:S01]  /*0e70*/  FFMA.FTZ R105, R174, R179, R105 ;  /* 0x000000b3ae697223 */ /* 0x000fe20000010069 */
[----:B------:R-:W-:Y:S01]  /*0e80*/  FADD.FTZ R211, -R147, R115 ;  /* 0x0000007393d37221 */ /* 0x000fe20000010100 */
[----:B------:R-:W-:Y:S01]  /*0e90*/  MOV R168, R151 ;  /* 0x0000009700a87202 */ /* 0x000fe20000000f00 */
[----:B------:R-:W0:Y:S01]  /*0ea0*/  @P0 LDC.64 R114, c[0x0][0x438] ;  /* 0x00010e00ff720b82 */ /* 0x000e220000000a00 */
        /* <DEDUP_REMOVED lines=18> */
[----:B------:R-:W-:Y:S01]  /*0fd0*/  FADD.FTZ R171, -R147, R120 ;  /* 0x0000007893ab7221 */ /* 0x000fe20000010100 */
        /* <DEDUP_REMOVED lines=8> */
[----:B------:R-:W-:Y:S01]  /*1060*/  FADD.FTZ R161, -R147, R121 ;  /* 0x0000007993a17221 */ /* 0x000fe20000010100 */
[----:B------:R-:W-:Y:S01]  /*1070*/  FMUL.FTZ R168, R71, R204 ;  /* 0x000000cc47a87220 */ /* 0x000fe20000410000 */
[----:B------:R-:W-:Y:S01]  /*1080*/  FADD.FTZ R107, R169, R106 ;  /* 0x0000006aa96b7221 */ /* 0x000fe20000010000 */
[----:B------:R-:W-:Y:S01]  /*1090*/  FFMA.FTZ R104, R150, R169, R105 ;  /* 0x000000a996687223 */ /* 0x000fe20000010069 */
[----:B0-----:R-:W-:-:S04]  /*10a0*/  @P0 IMAD.WIDE.U32 R114, R165, 0x10, R114 ;  /* 0x00000010a5720825 */ /* 0x001fc800078e0072 */
[----:B------:R-:W-:Y:S01]  /*10b0*/  FMUL.FTZ R121, R64, R205 ;  /* 0x000000cd40797220 */ /* 0x000fe20000410000 */
[----:B------:R-:W-:Y:S01]  /*10c0*/  FADD.FTZ R106, R168, R107 ;  /* 0x0000006ba86a7221 */ /* 0x000fe20000010000 */
[----:B------:R-:W-:Y:S01]  /*10d0*/  FMUL.FTZ R116, R144, R171 ;  /* 0x000000ab90747220 */ /* 0x000fe20000410000 */
[----:B------:R-:W-:Y:S01]  /*10e0*/  FFMA.FTZ R107, R151, R168, R104 ;  /* 0x000000a8976b7223 */ /* 0x000fe20000010068 */
[----:B------:R-:W-:Y:S01]  /*10f0*/  IMAD.WIDE.U32 R118, R145, 0x4, R112 ;  /* 0x0000000491767825 */ /* 0x000fe200078e0070 */
[----:B------:R0:W5:Y:S01]  /*1100*/  @P0 LDG.E.128 R84, desc[UR4][R114.64] ;  /* 0x0000000472540981 */ /* 0x000162000c1e1d00 */
[----:B------:R-:W-:Y:S02]  /*1110*/  SHF.L.U32 R207, R152, 0x10, RZ ;  /* 0x0000001098cf7819 */ /* 0x000fe400000006ff */
[----:B------:R-:W-:Y:S01]  /*1120*/  FMUL.FTZ R120, R65, R206 ;  /* 0x000000ce41787220 */ /* 0x000fe20000410000 */
[----:B------:R-:W-:Y:S01]  /*1130*/  FADD.FTZ R105, R121, R106 ;  /* 0x0000006a79697221 */ /* 0x000fe20000010000 */
[C---:B------:R-:W-:Y:S01]  /*1140*/  FADD.FTZ R159, -R147.reuse, R122 ;  /* 0x0000007a939f7221 */ /* 0x040fe20000010100 */
[----:B------:R-:W-:Y:S01]  /*1150*/  FADD.FTZ R153, -R147, R123 ;  /* 0x0000007b93997221 */ /* 0x000fe20000010100 */
[----:B------:R-:W-:Y:S01]  /*1160*/  FFMA.FTZ R104, R116, R121, R107 ;  /* 0x0000007974687223 */ /* 0x000fe2000001006b */
[----:B------:R-:W-:Y:S01]  /*1170*/  IMAD.WIDE.U32 R122, R143, 0x4, R112 ;  /* 0x000000048f7a7825 */ /* 0x000fe200078e0070 */
[----:B------:R1:W5:Y:S01]  /*1180*/  LDG.E R147, desc[UR4][R118.64] ;  /* 0x0000000476937981 */ /* 0x000362000c1e1900 */
[----:B------:R-:W-:-:S02]  /*1190*/  SHF.L.U32 R160, R160, 0x10, RZ ;  /* 0x00000010a0a07819 */ /* 0x000fc400000006ff */
[C---:B0-----:R-:W-:Y:S01]  /*11a0*/  FMUL.FTZ R115, R144.reuse, R161 ;  /* 0x000000a190737220 */ /* 0x041fe20000410000 */
[----:B------:R-:W-:Y:S01]  /*11b0*/  FADD.FTZ R106, R105, R120 ;  /* 0x00000078696a7221 */ /* 0x000fe20000010000 */
[----:B------:R-:W-:Y:S01]  /*11c0*/  FMUL.FTZ R114, R144, R159 ;  /* 0x0000009f90727220 */ /* 0x000fe20000410000 */
[----:B------:R0:W5:Y:S01]  /*11d0*/  LDG.E R122, desc[UR4][R122.64] ;  /* 0x000000047a7a7981 */ /* 0x000162000c1e1900 */
[----:B------:R-:W-:Y:S01]  /*11e0*/  FFMA.FTZ R105, R115, R120, R104 ;  /* 0x0000007873697223 */ /* 0x000fe20000010068 */
[----:B------:R-:W2:Y:S01]  /*11f0*/  @P0 LDC.64 R108, c[0x0][0x438] ;  /* 0x00010e00ff6c0b82 */ /* 0x000ea20000000a00 */
[----:B-1----:R-:W-:Y:S01]  /*1200*/  FMUL.FTZ R119, R66, R207 ;  /* 0x000000cf42777220 */ /* 0x002fe20000410000 */
[----:B------:R-:W-:-:S03]  /*1210*/  FMUL.FTZ R118, R67, R160 ;  /* 0x000000a043767220 */ /* 0x000fc60000410000 */
[----:B------:R-:W-:Y:S01]  /*1220*/  FADD.FTZ R107, R106, R119 ;  /* 0x000000776a6b7221 */ /* 0x000fe20000010000 */
[----:B0-----:R-:W-:Y:S01]  /*1230*/  FMUL.FTZ R123, R144, R153 ;  /* 0x00000099907b7220 */ /* 0x001fe20000410000 */
[----:B------:R-:W-:Y:S01]  /*1240*/  FFMA.FTZ R104, R114, R119, R105 ;  /* 0x0000007772687223 */ /* 0x000fe20000010069 */
[----:B------:R-:W0:Y:S01]  /*1250*/  @P0 LDC.64 R110, c[0x0][0x438] ;  /* 0x00010e00ff6e0b82 */ /* 0x000e220000000a00 */
[----:B------:R-:W-:Y:S02]  /*1260*/  FADD.FTZ R107, R107, R118 ;  /* 0x000000766b6b7221 */ /* 0x000fe40000010000 */
[----:B------:R-:W-:-:S03]  /*1270*/  FFMA.FTZ R104, R123, R118, R104 ;  /* 0x000000767b687223 */ /* 0x000fc60000010068 */
[----:B------:R-:W1:Y:S04]  /*1280*/  SHFL.DOWN PT, R106, R107, 0x10, 0x1f ;  /* 0x0a001f006b6a7f89 */ /* 0x000e6800000e0000 */
[----:B------:R-:W3:Y:S01]  /*1290*/  SHFL.DOWN PT, R105, R104, 0x10, 0x1f ;  /* 0x0a001f0068697f89 */ /* 0x000ee200000e0000 */
[----:B--2---:R-:W-:-:S05]  /*12a0*/  @P0 IMAD.WIDE.U32 R108, R145, 0x10, R108 ;  /* 0x00000010916c0825 */ /* 0x004fca00078e006c */
[----:B------:R2:W5:Y:S01]  /*12b0*/  @P0 LDG.E.128 R92, desc[UR4][R108.64] ;  /* 0x000000046c5c0981 */ /* 0x000562000c1e1d00 */
[----:B-1----:R-:W-:Y:S01]  /*12c0*/  FADD.FTZ R106, R107, R106 ;  /* 0x0000006a6b6a7221 */ /* 0x002fe20000010000 */
[----:B---3--:R-:W-:-:S04]  /*12d0*/  FADD.FTZ R105, R104, R105 ;  /* 0x0000006968697221 */ /* 0x008fc80000010000 */
[----:B--2---:R-:W1:Y:S04]  /*12e0*/  SHFL.DOWN PT, R109, R106, 0x8, 0x1f ;  /* 0x09001f006a6d7f89 */ /* 0x004e6800000e0000 */
[----:B------:R-:W2:Y:S01]  /*12f0*/  SHFL.DOWN PT, R108, R105, 0x8, 0x1f ;  /* 0x09001f00696c7f89 */ /* 0x000ea200000e0000 */
[----:B0-----:R-:W-:-:S05]  /*1300*/  @P0 IMAD.WIDE.U32 R110, R146, 0x10, R110 ;  /* 0x00000010926e0825 */ /* 0x001fca00078e006e */
[----:B------:R0:W5:Y:S01]  /*1310*/  @P0 LDG.E.128 R88, desc[UR4][R110.64] ;  /* 0x000000046e580981 */ /* 0x000162000c1e1d00 */
[----:B-1----:R-:W-:Y:S01]  /*1320*/  FADD.FTZ R109, R106, R109 ;  /* 0x0000006d6a6d7221 */ /* 0x002fe20000010000 */
[----:B--2---:R-:W-:-:S04]  /*1330*/  FADD.FTZ R108, R105, R108 ;  /* 0x0000006c696c7221 */ /* 0x004fc80000010000 */
[----:B0-----:R-:W0:Y:S04]  /*1340*/  SHFL.DOWN PT, R110, R109, 0x4, 0x1f ;  /* 0x08801f006d6e7f89 */ /* 0x001e2800000e0000 */
[----:B------:R-:W1:Y:S01]  /*1350*/  SHFL.DOWN PT, R111, R108, 0x4, 0x1f ;  /* 0x08801f006c6f7f89 */ /* 0x000e6200000e0000 */
[----:B------:R-:W-:-:S06]  /*1360*/  IMAD.WIDE.U32 R112, R142, 0x4, R112 ;  /* 0x000000048e707825 */ /* 0x000fcc00078e0070 */
[----:B------:R2:W5:Y:S02]  /*1370*/  LDG.E R113, desc[UR4][R112.64] ;  /* 0x0000000470717981 */ /* 0x000564000c1e1900 */
[----:B--2---:R-:W2:Y:S01]  /*1380*/  S2R R112, SR_TID.X ;  /* 0x0000000000707919 */ /* 0x004ea20000002100 */
[----:B0-----:R-:W-:Y:S01]  /*1390*/  FADD.FTZ R110, R109, R110 ;  /* 0x0000006e6d6e7221 */ /* 0x001fe20000010000 */
[----:B-1----:R-:W-:-:S04]  /*13a0*/  FADD.FTZ R111, R108, R111 ;  /* 0x0000006f6c6f7221 */ /* 0x002fc80000010000 */
[----:B------:R-:W0:Y:S04]  /*13b0*/  SHFL.DOWN PT, R107, R110, 0x2, 0x1f ;  /* 0x08401f006e6b7f89 */ /* 0x000e2800000e0000 */
[----:B------:R-:W1:Y:S01]  /*13c0*/  SHFL.DOWN PT, R104, R111, 0x2, 0x1f ;  /* 0x08401f006f687f89 */ /* 0x000e6200000e0000 */
[----:B------:R-:W-:Y:S02]  /*13d0*/  PLOP3.LUT P0, PT, PT, PT, PT, 0x80, 0x8 ;  /* 0x000000000008781c */ /* 0x000fe40003f0f070 */
[----:B------:R-:W-:Y:S02]  /*13e0*/  MOV R105, 0x400 ;  /* 0x0000040000697802 */ /* 0x000fe40000000f00 */
[----:B--2---:R-:W-:Y:S01]  /*13f0*/  LOP3.LUT P3, RZ, R112, 0x1f, RZ, 0xc0, !PT ;  /* 0x0000001f70ff7812 */ /* 0x004fe2000786c0ff */
[----:B0-----:R-:W-:Y:S01]  /*1400*/  FADD.FTZ R107, R110, R107 ;  /* 0x0000006b6e6b7221 */ /* 0x001fe20000010000 */
[----:B-1----:R-:W-:-:S04]  /*1410*/  FADD.FTZ R104, R111, R104 ;  /* 0x000000686f687221 */ /* 0x002fc80000010000 */
[----:B------:R-:W0:Y:S04]  /*1420*/  SHFL.DOWN PT, R152, R107, 0x1, 0x1f ;  /* 0x08201f006b987f89 */ /* 0x000e2800000e0000 */
[----:B------:R-:W1:Y:S03]  /*1430*/  SHFL.DOWN PT, R153, R104, 0x1, 0x1f ;  /* 0x08201f0068997f89 */ /* 0x000e6600000e0000 */
        /* <DEDUP_REMOVED lines=38> */
[----:B------:R-:W-:Y:S02]  /*16a0*/  HFMA2 R117, -RZ, RZ, 1.875, 0 ;  /* 0x3f800000ff757431 */ /* 0x000fe400000001ff */
        /* <DEDUP_REMOVED lines=30> */
[----:B------:R-:W-:Y:S01]  /*1890*/  @P1 SHF.L.U32 R117, R158, 0x10, RZ ;  /* 0x000000109e751819 */ /* 0x000fe200000006ff */
[----:B------:R-:W-:Y:S01]  /*18a0*/  FMUL.FTZ R170, R104, UR11 ;  /* 0x0000000b68aa7c20 */ /* 0x000fe20008410000 */
[----:B------:R-:W-:Y:S01]  /*18b0*/  FSEL R171, R110, RZ, !P4 ;  /* 0x000000ff6eab7208 */ /* 0x000fe20006000000 */
[----:B------:R-:W-:Y:S06]  /*18c0*/  BRA.U UP0, `(.L_x_5271) ;  /* 0x00000025007c7547 */ /* 0x000fec000b800000 */
[----:B------:R-:W-:-:S04]  /*18d0*/  UISETP.NE.U32.AND UP0, UPT, UR12, URZ, UPT ;  /* 0x000000ff0c00728c */ /* 0x000fc8000bf05070 */
[----:B------:R-:W-:-:S09]  /*18e0*/  UISETP.NE.AND.EX UP0, UPT, UR13, URZ, UPT, UP0 ;  /* 0x000000ff0d00728c */ /* 0x000fd2000bf05300 */
[----:B------:R-:W-:Y:S05]  /*18f0*/  BRA.U !UP0, `(.L_x_5272) ;  /* 0x0000001108cc7547 */ /* 0x000fea000b800000 */
[----:B------:R-:W0:Y:S01]  /*1900*/  LDC.64 R158, c[0x0][0x390] ;  /* 0x0000e400ff9e7b82 */ /* 0x000e220000000a00 */
[-CC-:B------:R-:W-:Y:S01]  /*1910*/  FFMA.FTZ R188, R188, R170.reuse, R171.reuse ;  /* 0x000000aabcbc7223 */ /* 0x180fe200000100ab */
[-CC-:B------:R-:W-:Y:S01]  /*1920*/  FFMA.FTZ R190, R190, R170.reuse, R171.reuse ;  /* 0x000000aabebe7223 */ /* 0x180fe200000100ab */
[-CC-:B------:R-:W-:Y:S01]  /*1930*/  FFMA.FTZ R192, R192, R170.reuse, R171.reuse ;  /* 0x000000aac0c07223 */ /* 0x180fe200000100ab */
[----:B------:R-:W-:Y:S01]  /*1940*/  FFMA.FTZ R154, R154, R170, R171 ;  /* 0x000000aa9a9a7223 */ /* 0x000fe200000100ab */
        /* <DEDUP_REMOVED lines=9> */
[C---:B------:R-:W-:Y:S01]  /*19e0*/  FMUL.FTZ R105, R144.reuse, R105 ;  /* 0x0000006990697220 */ /* 0x040fe20000410000 */
[C---:B------:R-:W-:Y:S01]  /*19f0*/  FMUL.FTZ R106, R144.reuse, R185 ;  /* 0x000000b9906a7220 */ /* 0x040fe20000410000 */
[----:B------:R-:W-:Y:S01]  /*1a00*/  FMUL.FTZ R107, R144, R107 ;  /* 0x0000006b906b7220 */ /* 0x000fe20000410000 */
[----:B------:R-:W-:Y:S01]  /*1a10*/  ISETP.GE.U32.AND P0, PT, R155, 0x1000000, PT ;  /* 0x010000009b00780c */ /* 0x000fe20003f06070 */
[-C--:B------:R-:W-:Y:S01]  /*1a20*/  FMUL.FTZ R104, R105, R117.reuse ;  /* 0x0000007569687220 */ /* 0x080fe20000410000 */
[-C--:B------:R-:W-:Y:S01]  /*1a30*/  FMUL.FTZ R108, R106, R117.reuse ;  /* 0x000000756a6c7220 */ /* 0x080fe20000410000 */
[----:B------:R-:W-:Y:S01]  /*1a40*/  FMUL.FTZ R188, R107, R117 ;  /* 0x000000756bbc7220 */ /* 0x000fe20000410000 */
[----:B------:R-:W-:Y:S01]  /*1a50*/  LOP3.LUT P4, RZ, R155, 0xff, RZ, 0xc0, !PT ;  /* 0x000000ff9bff7812 */ /* 0x000fe2000788c0ff */
[----:B------:R-:W-:Y:S01]  /*1a60*/  FMUL.FTZ R189, R104, UR14 ;  /* 0x0000000e68bd7c20 */ /* 0x000fe20008410000 */
[----:B------:R-:W-:Y:S01]  /*1a70*/  FMUL.FTZ R191, R108, UR14 ;  /* 0x0000000e6cbf7c20 */ /* 0x000fe20008410000 */
[----:B------:R-:W-:Y:S01]  /*1a80*/  FMUL.FTZ R188, R188, UR14 ;  /* 0x0000000ebcbc7c20 */ /* 0x000fe20008410000 */
[----:B------:R-:W0:Y:S01]  /*1a90*/  LDC.64 R154, c[0x0][0x468] ;  /* 0x00011a00ff9a7b82 */ /* 0x000e220000000a00 */
[----:B------:R-:W-:Y:S01]  /*1aa0*/  FMUL.FTZ R104, R45, R189 ;  /* 0x000000bd2d687220 */ /* 0x000fe20000410000 */
[----:B------:R-:W-:Y:S01]  /*1ab0*/  FMUL.FTZ R108, R46, R191 ;  /* 0x000000bf2e6c7220 */ /* 0x000fe20000410000 */
[----:B------:R-:W-:Y:S01]  /*1ac0*/  FMUL.FTZ R111, R47, R188 ;  /* 0x000000bc2f6f7220 */ /* 0x000fe20000410000 */
[----:B------:R-:W-:-:S02]  /*1ad0*/  FFMA.FTZ R184, R184, R170, R171 ;  /* 0x000000aab8b87223 */ /* 0x000fc400000100ab */
[----:B------:R-:W-:Y:S01]  /*1ae0*/  FSEL R109, R104, RZ, P5 ;  /* 0x000000ff686d7208 */ /* 0x000fe20002800000 */
[----:B------:R-:W-:Y:S01]  /*1af0*/  FMUL.FTZ R104, R144, R181 ;  /* 0x000000b590687220 */ /* 0x000fe20000410000 */
[----:B------:R-:W-:Y:S01]  /*1b00*/  FSEL R110, R108, RZ, P3 ;  /* 0x000000ff6c6e7208 */ /* 0x000fe20001800000 */
[----:B------:R-:W-:Y:S01]  /*1b10*/  FADD.FTZ R181, R163, -R184 ;  /* 0x800000b8a3b57221 */ /* 0x000fe20000010000 */
[----:B------:R-:W-:Y:S01]  /*1b20*/  FSEL R185, R111, RZ, P0 ;  /* 0x000000ff6fb97208 */ /* 0x000fe20000000000 */
[----:B------:R-:W-:Y:S01]  /*1b30*/  FMUL.FTZ R108, R104, R117 ;  /* 0x00000075686c7220 */ /* 0x000fe20000410000 */
[----:B------:R-:W3:Y:S01]  /*1b40*/  F2F.BF16.F32 R109, R109 ;  /* 0x0000006d006d7304 */ /* 0x000ee20000202000 */
[-CC-:B------:R-:W-:Y:S01]  /*1b50*/  FFMA.FTZ R111, R186, R170.reuse, R171.reuse ;  /* 0x000000aaba6f7223 */ /* 0x180fe200000100ab */
[----:B------:R-:W-:Y:S01]  /*1b60*/  FFMA.FTZ R184, R180, R170, R171 ;  /* 0x000000aab4b87223 */ /* 0x000fe200000100ab */
[----:B------:R-:W-:Y:S02]  /*1b70*/  FMUL.FTZ R187, R108, UR14 ;  /* 0x0000000e6cbb7c20 */ /* 0x000fe40008410000 */
[----:B------:R-:W-:-:S02]  /*1b80*/  FADD.FTZ R193, R164, -R111 ;  /* 0x8000006fa4c17221 */ /* 0x000fc40000010000 */
[----:B------:R-:W-:Y:S01]  /*1b90*/  FMUL.FTZ R108, R44, R187 ;  /* 0x000000bb2c6c7220 */ /* 0x000fe20000410000 */
[----:B------:R-:W4:Y:S04]  /*1ba0*/  F2F.BF16.F32 R185, R185 ;  /* 0x000000b900b97304 */ /* 0x000f280000202000 */
[----:B------:R-:W-:Y:S01]  /*1bb0*/  FSEL R167, R108, RZ, P4 ;  /* 0x000000ff6ca77208 */ /* 0x000fe20002000000 */
[----:B---3--:R-:W-:-:S03]  /*1bc0*/  IMAD.WIDE.U32 R108, R109, 0x10000, RZ ;  /* 0x000100006d6c7825 */ /* 0x008fc600078e00ff */
[----:B------:R-:W3:Y:S01]  /*1bd0*/  F2F.BF16.F32 R110, R110 ;  /* 0x0000006e006e7304 */ /* 0x000ee20000202000 */
[----:B----4-:R-:W-:-:S07]  /*1be0*/  SHF.L.U32 R195, R185, 0x10, RZ ;  /* 0x00000010b9c37819 */ /* 0x010fce00000006ff */
[----:B------:R-:W4:Y:S01]  /*1bf0*/  F2F.BF16.F32 R167, R167 ;  /* 0x000000a700a77304 */ /* 0x000f220000202000 */
[----:B---3--:R-:W-:Y:S01]  /*1c00*/  LOP3.LUT R111, R109, R195, R110, 0xfe, !PT ;  /* 0x000000c36d6f7212 */ /* 0x008fe200078efe6e */
[----:B------:R-:W-:Y:S01]  /*1c10*/  FFMA.FTZ R109, R162, R170, R171 ;  /* 0x000000aaa26d7223 */ /* 0x000fe200000100ab */
[----:B-1----:R-:W-:-:S04]  /*1c20*/  IMAD.WIDE.U32 R162, R165, 0x10, R152 ;  /* 0x00000010a5a27825 */ /* 0x002fc800078e0098 */
[----:B------:R-:W-:Y:S01]  /*1c30*/  FADD.FTZ R185, R166, -R109 ;  /* 0x8000006da6b97221 */ /* 0x000fe20000010000 */
[----:B0-----:R-:W-:Y:S01]  /*1c40*/  IMAD.WIDE.U32 R164, R165, 0x8, R154 ;  /* 0x00000008a5a47825 */ /* 0x001fe200078e009a */
[----:B------:R-:W-:Y:S01]  /*1c50*/  STG.E.128 desc[UR4][R162.64], R104 ;  /* 0x00000068a2007986 */ /* 0x000fe2000c101d04 */
[----:B----4-:R-:W-:Y:S02]  /*1c60*/  LOP3.LUT R110, R108, R167, RZ, 0xfc, !PT ;  /* 0x000000a76c6e7212 */ /* 0x010fe400078efcff */
[----:B------:R-:W-:-:S03]  /*1c70*/  IMAD.WIDE.U32 R166, R146, 0x8, R158 ;  /* 0x0000000892a67825 */ /* 0x000fc600078e009e */
[----:B------:R0:W-:Y:S04]  /*1c80*/  STG.E.64 desc[UR4][R164.64], R110 ;  /* 0x0000006ea4007986 */ /* 0x0001e8000c101b04 */
[----:B------:R-:W3:Y:S01]  /*1c90*/  LDG.E.64 R166, desc[UR4][R166.64] ;  /* 0x00000004a6a67981 */ /* 0x000ee2000c1e1b00 */
[----:B------:R-:W-:Y:S01]  /*1ca0*/  FMUL.FTZ R109, R144, R181 ;  /* 0x000000b5906d7220 */ /* 0x000fe20000410000 */
[----:B------:R-:W-:Y:S02]  /*1cb0*/  CS2R R180, SRZ ;  /* 0x0000000000b47805 */ /* 0x000fe4000001ff00 */
[----:B------:R-:W-:Y:S01]  /*1cc0*/  LOP3.LUT P6, RZ, R182, 0xff00, RZ, 0xc0, !PT ;  /* 0x0000ff00b6ff7812 */ /* 0x000fe200078cc0ff */
[----:B0-----:R-:W-:Y:S01]  /*1cd0*/  FMUL.FTZ R110, R144, R185 ;  /* 0x000000b9906e7220 */ /* 0x001fe20000410000 */
[----:B------:R-:W-:Y:S01]  /*1ce0*/  FADD.FTZ R111, R183, -R184 ;  /* 0x800000b8b76f7221 */ /* 0x000fe20000010000 */
[----:B------:R-:W-:-:S04]  /*1cf0*/  IMAD.WIDE.U32 R164, R145, 0x8, R158 ;  /* 0x0000000891a47825 */ /* 0x000fc800078e009e */
[----:B------:R-:W-:Y:S01]  /*1d00*/  FMUL.FTZ R105, R110, R117 ;  /* 0x000000756e697220 */ /* 0x000fe20000410000 */
[----:B------:R-:W-:-:S03]  /*1d10*/  FMUL.FTZ R111, R144, R111 ;  /* 0x0000006f906f7220 */ /* 0x000fc60000410000 */
[----:B------:R-:W-:Y:S01]  /*1d20*/  FMUL.FTZ R185, R105, UR14 ;  /* 0x0000000e69b97c20 */ /* 0x000fe20008410000 */
[----:B------:R-:W-:-:S04]  /*1d30*/  FMUL.FTZ R184, R111, R117 ;  /* 0x000000756fb87220 */ /* 0x000fc80000410000 */
[----:B------:R-:W-:Y:S01]  /*1d40*/  FMUL.FTZ R184, R184, UR14 ;  /* 0x0000000eb8b87c20 */ /* 0x000fe20008410000 */
[----:B--2---:R-:W-:Y:S02]  /*1d50*/  @P4 MOV R108, R160 ;  /* 0x000000a0006c4202 */ /* 0x004fe40000000f00 */
[----:B------:R-:W-:Y:S02]  /*1d60*/  @P5 SHF.R.U64 R186, R160, 0x10, R161 ;  /* 0x00000010a0ba5819 */ /* 0x000fe400000012a1 */
[----:B------:R-:W-:Y:S01]  /*1d70*/  @P4 SHF.L.U32 R160, R108, 0x10, RZ ;  /* 0x000000106ca04819 */ /* 0x000fe200000006ff */
[----:B------:R-:W-:Y:S01]  /*1d80*/  FMUL.FTZ R108, R109, R117 ;  /* 0x000000756d6c7220 */ /* 0x000fe20000410000 */
[----:B------:R-:W-:Y:S02]  /*1d90*/  @P5 SHF.L.U32 R104, R186, 0x10, RZ ;  /* 0x00000010ba685819 */ /* 0x000fe400000006ff */
[----:B------:R-:W-:Y:S01]  /*1da0*/  @P3 MOV R107, R161 ;  /* 0x000000a1006b3202 */ /* 0x000fe20000000f00 */
[----:B------:R-:W-:Y:S01]  /*1db0*/  FMUL.FTZ R186, R108, UR14 ;  /* 0x0000000e6cba7c20 */ /* 0x000fe20008410000 */
[----:B------:R-:W-:Y:S01]  /*1dc0*/  @P4 FMUL.FTZ R180, R160, R187 ;  /* 0x000000bba0b44220 */ /* 0x000fe20000410000 */
[----:B------:R-:W-:Y:S01]  /*1dd0*/  @P5 FMUL.FTZ R181, R104, R189 ;  /* 0x000000bd68b55220 */ /* 0x000fe20000410000 */
[----:B------:R-:W-:Y:S01]  /*1de0*/  LOP3.LUT P4, RZ, R182, 0xff0000, RZ, 0xc0, !PT ;  /* 0x00ff0000b6ff7812 */ /* 0x000fe2000788c0ff */
[----:B------:R-:W-:Y:S01]  /*1df0*/  FMUL.FTZ R104, R49, R186 ;  /* 0x000000ba31687220 */ /* 0x000fe20000410000 */
[----:B------:R-:W-:Y:S01]  /*1e00*/  FMUL.FTZ R108, R144, R193 ;  /* 0x000000c1906c7220 */ /* 0x000fe20000410000 */
[----:B------:R-:W-:Y:S01]  /*1e10*/  @P3 SHF.L.U32 R162, R107, 0x10, RZ ;  /* 0x000000106ba23819 */ /* 0x000fe200000006ff */
[----:B------:R-:W-:Y:S01]  /*1e20*/  FMUL.FTZ R107, R51, R184 ;  /* 0x000000b8336b7220 */ /* 0x000fe20000410000 */
[----:B------:R-:W-:Y:S01]  /*1e30*/  ISETP.GE.U32.AND P5, PT, R182, 0x1000000, PT ;  /* 0x01000000b600780c */ /* 0x000fe20003fa6070 */
[----:B------:R-:W-:Y:S01]  /*1e40*/  HFMA2 R160, -RZ, RZ, 0, 0 ;  /* 0x00000000ffa07431 */ /* 0x000fe200000001ff */
[----:B------:R-:W-:Y:S01]  /*1e50*/  FSEL R105, R104, RZ, P6 ;  /* 0x000000ff68697208 */ /* 0x000fe20003000000 */
[----:B------:R-:W-:Y:S01]  /*1e60*/  FMUL.FTZ R104, R50, R185 ;  /* 0x000000b932687220 */ /* 0x000fe20000410000 */
[----:B------:R-:W-:Y:S01]  /*1e70*/  FSEL R187, R107, RZ, P5 ;  /* 0x000000ff6bbb7208 */ /* 0x000fe20002800000 */
[----:B------:R-:W-:Y:S01]  /*1e80*/  @P3 FMUL.FTZ R160, R162, R191 ;  /* 0x000000bfa2a03220 */ /* 0x000fe20000410000 */
[----:B------:R-:W-:-:S02]  /*1e90*/  LOP3.LUT P3, RZ, R182, 0xff, RZ, 0xc0, !PT ;  /* 0x000000ffb6ff7812 */ /* 0x000fc4000786c0ff */
[----:B------:R-:W-:Y:S01]  /*1ea0*/  FSEL R106, R104, RZ, P4 ;  /* 0x000000ff686a7208 */ /* 0x000fe20002000000 */
[----:B------:R-:W-:Y:S01]  /*1eb0*/  FMUL.FTZ R104, R108, R117 ;  /* 0x000000756c687220 */ /* 0x000fe20000410000 */
[----:B------:R-:W0:Y:S03]  /*1ec0*/  F2F.BF16.F32 R105, R105 ;  /* 0x0000006900697304 */ /* 0x000e260000202000 */
[----:B------:R-:W-:-:S04]  /*1ed0*/  FMUL.FTZ R183, R104, UR14 ;  /* 0x0000000e68b77c20 */ /* 0x000fc80008410000 */
[----:B------:R-:W-:Y:S01]  /*1ee0*/  FMUL.FTZ R104, R48, R183 ;  /* 0x000000b730687220 */ /* 0x000fe20000410000 */
[----:B------:R-:W1:Y:S04]  /*1ef0*/  F2F.BF16.F32 R187, R187 ;  /* 0x000000bb00bb7304 */ /* 0x000e680000202000 */
[----:B------:R-:W-:Y:S01]  /*1f00*/  FSEL R182, R104, RZ, P3 ;  /* 0x000000ff68b67208 */ /* 0x000fe20001800000 */
[----:B0-----:R-:W-:-:S03]  /*1f10*/  IMAD.WIDE.U32 R104, R105, 0x10000, RZ ;  /* 0x0001000069687825 */ /* 0x001fc600078e00ff */
[----:B------:R-:W0:Y:S01]  /*1f20*/  F2F.BF16.F32 R106, R106 ;  /* 0x0000006a006a7304 */ /* 0x000e220000202000 */
[----:B-1----:R-:W-:-:S07]  /*1f30*/  SHF.L.U32 R107, R187, 0x10, RZ ;  /* 0x00000010bb6b7819 */ /* 0x002fce00000006ff */
[----:B------:R-:W1:Y:S01]  /*1f40*/  F2F.BF16.F32 R163, R182 ;  /* 0x000000b600a37304 */ /* 0x000e620000202000 */
[----:B0-----:R-:W-:Y:S01]  /*1f50*/  LOP3.LUT R105, R105, R107, R106, 0xfe, !PT ;  /* 0x0000006b69697212 */ /* 0x001fe200078efe6a */
[----:B------:R-:W-:-:S05]  /*1f60*/  IMAD.WIDE.U32 R106, R146, 0x10, R152 ;  /* 0x00000010926a7825 */ /* 0x000fca00078e0098 */
[----:B------:R3:W-:Y:S01]  /*1f70*/  STG.E.128 desc[UR4][R106.64], R108 ;  /* 0x0000006c6a007986 */ /* 0x0007e2000c101d04 */
[----:B-1----:R-:W-:Y:S01]  /*1f80*/  LOP3.LUT R104, R104, R163, RZ, 0xfc, !PT ;  /* 0x000000a368687212 */ /* 0x002fe200078efcff */
[----:B------:R-:W-:-:S05]  /*1f90*/  IMAD.WIDE.U32 R162, R146, 0x8, R154 ;  /* 0x0000000892a27825 */ /* 0x000fca00078e009a */
[----:B------:R0:W-:Y:S04]  /*1fa0*/  STG.E.64 desc[UR4][R162.64], R104 ;  /* 0x00000068a2007986 */ /* 0x0001e8000c101b04 */
[----:B------:R-:W2:Y:S01]  /*1fb0*/  LDG.E.64 R164, desc[UR4][R164.64] ;  /* 0x00000004a4a47981 */ /* 0x000ea2000c1e1b00 */
[-CC-:B------:R-:W-:Y:S01]  /*1fc0*/  FFMA.FTZ R176, R176, R170.reuse, R171.reuse ;  /* 0x000000aab0b07223 */ /* 0x180fe200000100ab */
[-CC-:B------:R-:W-:Y:S01]  /*1fd0*/  FFMA.FTZ R174, R174, R170.reuse, R171.reuse ;  /* 0x000000aaaeae7223 */ /* 0x180fe200000100ab */
[-CC-:B------:R-:W-:Y:S01]  /*1fe0*/  FFMA.FTZ R172, R172, R170.reuse, R171.reuse ;  /* 0x000000aaacac7223 */ /* 0x180fe200000100ab */
[----:B------:R-:W-:Y:S01]  /*1ff0*/  FFMA.FTZ R178, R178, R170, R171 ;  /* 0x000000aab2b27223 */ /* 0x000fe200000100ab */
[----:B------:R-:W-:Y:S01]  /*2000*/  FADD.FTZ R177, R177, -R176 ;  /* 0x800000b0b1b17221 */ /* 0x000fe20000010000 */
[----:B---3--:R-:W-:Y:S01]  /*2010*/  @P6 SHF.R.U64 R107, R166, 0x10, R167 ;  /* 0x00000010a66b6819 */ /* 0x008fe200000012a7 */
[----:B------:R-:W-:Y:S01]  /*2020*/  FADD.FTZ R179, R179, -R174 ;  /* 0x800000aeb3b37221 */ /* 0x000fe20000010000 */
[----:B------:R-:W-:Y:S01]  /*2030*/  FADD.FTZ R175, R175, -R172 ;  /* 0x800000acafaf7221 */ /* 0x000fe20000010000 */
[----:B------:R-:W-:Y:S01]  /*2040*/  FADD.FTZ R173, R173, -R178 ;  /* 0x800000b2adad7221 */ /* 0x000fe20000010000 */
[----:B0-----:R-:W-:Y:S01]  /*2050*/  FMUL.FTZ R105, R144, R177 ;  /* 0x000000b190697220 */ /* 0x001fe20000410000 */
[----:B------:R-:W-:-:S02]  /*2060*/  @P3 MOV R104, R166 ;  /* 0x000000a600683202 */ /* 0x000fc40000000f00 */
[----:B------:R-:W-:Y:S02]  /*2070*/  CS2R R162, SRZ ;  /* 0x0000000000a27805 */ /* 0x000fe4000001ff00 */
[----:B------:R-:W-:Y:S01]  /*2080*/  @P6 SHF.L.U32 R107, R107, 0x10, RZ ;  /* 0x000000106b6b6819 */ /* 0x000fe200000006ff */
[----:B------:R-:W-:Y:S01]  /*2090*/  FMUL.FTZ R108, R105, R117 ;  /* 0x00000075696c7220 */ /* 0x000fe20000410000 */
[----:B------:R-:W-:Y:S01]  /*20a0*/  @P3 SHF.L.U32 R104, R104, 0x10, RZ ;  /* 0x0000001068683819 */ /* 0x000fe200000006ff */
[----:B------:R-:W-:Y:S01]  /*20b0*/  FMUL.FTZ R106, R144, R175 ;  /* 0x000000af906a7220 */ /* 0x000fe20000410000 */
[----:B------:R-:W-:Y:S01]  /*20c0*/  @P0 SHF.R.U32.HI R109, RZ, 0x10, R161 ;  /* 0x00000010ff6d0819 */ /* 0x000fe200000116a1 */
        /* <DEDUP_REMOVED lines=8> */
[----:B------:R-:W-:Y:S01]  /*2150*/  HFMA2 R161, -RZ, RZ, 0, 0 ;  /* 0x00000000ffa17431 */ /* 0x000fe200000001ff */
[----:B------:R-:W-:Y:S01]  /*2160*/  FSEL R110, R104, RZ, P6 ;  /* 0x000000ff686e7208 */ /* 0x000fe20003000000 */
[----:B------:R-:W-:Y:S01]  /*2170*/  FMUL.FTZ R104, R144, R179 ;  /* 0x000000b390687220 */ /* 0x000fe20000410000 */
[----:B------:R-:W-:Y:S01]  /*2180*/  FMUL.FTZ R172, R107, R117 ;  /* 0x000000756bac7220 */ /* 0x000fe20000410000 */
[----:B------:R-:W-:Y:S01]  /*2190*/  @P0 FMUL.FTZ R161, R109, R188 ;  /* 0x000000bc6da10220 */ /* 0x000fe20000410000 */
[----:B------:R-:W-:Y:S01]  /*21a0*/  FMUL.FTZ R175, R108, UR14 ;  /* 0x0000000e6caf7c20 */ /* 0x000fe20008410000 */
[----:B------:R-:W-:Y:S01]  /*21b0*/  @P4 MOV R108, R167 ;  /* 0x000000a7006c4202 */ /* 0x000fe20000000f00 */
[----:B------:R-:W-:Y:S01]  /*21c0*/  FMUL.FTZ R109, R104, R117 ;  /* 0x00000075686d7220 */ /* 0x000fe20000410000 */
[----:B------:R-:W-:Y:S01]  /*21d0*/  FMUL.FTZ R172, R172, UR14 ;  /* 0x0000000eacac7c20 */ /* 0x000fe20008410000 */
[----:B------:R-:W-:Y:S01]  /*21e0*/  ISETP.GE.U32.AND P3, PT, R147, 0x1000000, PT ;  /* 0x010000009300780c */ /* 0x000fe20003f66070 */
[----:B------:R-:W-:Y:S01]  /*21f0*/  HFMA2 R166, -RZ, RZ, 0, 0 ;  /* 0x00000000ffa67431 */ /* 0x000fe200000001ff */
[----:B------:R-:W-:Y:S01]  /*2200*/  @P4 SHF.L.U32 R108, R108, 0x10, RZ ;  /* 0x000000106c6c4819 */ /* 0x000fe200000006ff */
[----:B------:R-:W-:Y:S01]  /*2210*/  FMUL.FTZ R173, R109, UR14 ;  /* 0x0000000e6dad7c20 */ /* 0x000fe20008410000 */
[----:B------:R-:W-:Y:S01]  /*2220*/  FMUL.FTZ R109, R55, R172 ;  /* 0x000000ac376d7220 */ /* 0x000fe20000410000 */
[----:B------:R-:W-:Y:S01]  /*2230*/  FMUL.FTZ R111, R54, R175 ;  /* 0x000000af366f7220 */ /* 0x000fe20000410000 */
[----:B------:R-:W-:Y:S01]  /*2240*/  LOP3.LUT P0, RZ, R147, 0xff0000, RZ, 0xc0, !PT ;  /* 0x00ff000093ff7812 */ /* 0x000fe2000780c0ff */
[----:B------:R-:W-:Y:S01]  /*2250*/  @P4 FMUL.FTZ R166, R108, R185 ;  /* 0x000000b96ca64220 */ /* 0x000fe20000410000 */
[----:B------:R-:W-:Y:S01]  /*2260*/  FMUL.FTZ R108, R52, R173 ;  /* 0x000000ad346c7220 */ /* 0x000fe20000410000 */
[----:B------:R-:W-:Y:S01]  /*2270*/  FSEL R146, R109, RZ, P3 ;  /* 0x000000ff6d927208 */ /* 0x000fe20001800000 */
[----:B------:R0:W1:Y:S01]  /*2280*/  F2F.BF16.F32 R176, R110 ;  /* 0x0000006e00b07304 */ /* 0x0000620000202000 */
[----:B------:R-:W-:Y:S01]  /*2290*/  LOP3.LUT P4, RZ, R147, 0xff, RZ, 0xc0, !PT ;  /* 0x000000ff93ff7812 */ /* 0x000fe2000788c0ff */
[-CC-:B------:R-:W-:Y:S01]  /*22a0*/  FFMA.FTZ R149, R149, R170.reuse, R171.reuse ;  /* 0x000000aa95957223 */ /* 0x180fe200000100ab */
[----:B------:R-:W-:Y:S01]  /*22b0*/  FSEL R111, R111, RZ, P0 ;  /* 0x000000ff6f6f7208 */ /* 0x000fe20000000000 */
[-CC-:B------:R-:W-:Y:S01]  /*22c0*/  FFMA.FTZ R148, R148, R170.reuse, R171.reuse ;  /* 0x000000aa94947223 */ /* 0x180fe200000100ab */
[-C--:B------:R-:W-:Y:S01]  /*22d0*/  FFMA.FTZ R150, R150, R170.reuse, R171 ;  /* 0x000000aa96967223 */ /* 0x080fe200000100ab */
[----:B------:R-:W-:Y:S01]  /*22e0*/  FADD.FTZ R179, R156, -R149 ;  /* 0x800000959cb37221 */ /* 0x000fe20000010000 */
[----:B------:R-:W-:Y:S01]  /*22f0*/  FFMA.FTZ R151, R151, R170, R171 ;  /* 0x000000aa97977223 */ /* 0x000fe200000100ab */
[----:B------:R-:W3:Y:S01]  /*2300*/  F2F.BF16.F32 R146, R146 ;  /* 0x0000009200927304 */ /* 0x000ee20000202000 */
[----:B0-----:R-:W-:Y:S01]  /*2310*/  FSEL R110, R108, RZ, P4 ;  /* 0x000000ff6c6e7208 */ /* 0x001fe20002000000 */
[----:B------:R-:W-:Y:S01]  /*2320*/  FADD.FTZ R177, R157, -R148 ;  /* 0x800000949db17221 */ /* 0x000fe20000010000 */
[----:B------:R-:W-:Y:S01]  /*2330*/  FADD.FTZ R169, R169, -R150 ;  /* 0x80000096a9a97221 */ /* 0x000fe20000010000 */
[----:B------:R-:W-:Y:S01]  /*2340*/  FADD.FTZ R183, R168, -R151 ;  /* 0x80000097a8b77221 */ /* 0x000fe20000010000 */
[----:B------:R-:W-:Y:S01]  /*2350*/  IMAD.WIDE.U32 R150, R145, 0x8, R154 ;  /* 0x0000000891967825 */ /* 0x000fe200078e009a */
[----:B------:R-:W-:-:S02]  /*2360*/  @P5 SHF.R.U32.HI R167, RZ, 0x10, R167 ;  /* 0x00000010ffa75819 */ /* 0x000fc400000116a7 */
[----:B------:R-:W-:Y:S01]  /*2370*/  CS2R R156, SRZ ;  /* 0x00000000009c7805 */ /* 0x000fe2000001ff00 */
[----:B------:R-:W0:Y:S01]  /*2380*/  F2F.BF16.F32 R147, R110 ;  /* 0x0000006e00937304 */ /* 0x000e220000202000 */
[----:B-1----:R-:W-:Y:S01]  /*2390*/  IMAD.WIDE.U32 R108, R176, 0x10000, RZ ;  /* 0x00010000b06c7825 */ /* 0x002fe200078e00ff */
[----:B---3--:R-:W-:-:S06]  /*23a0*/  SHF.L.U32 R149, R146, 0x10, RZ ;  /* 0x0000001092957819 */ /* 0x008fcc00000006ff */
[----:B------:R1:W3:Y:S01]  /*23b0*/  F2F.BF16.F32 R178, R111 ;  /* 0x0000006f00b27304 */ /* 0x0002e20000202000 */
[----:B0-----:R-:W-:Y:S01]  /*23c0*/  LOP3.LUT R148, R108, R147, RZ, 0xfc, !PT ;  /* 0x000000936c947212 */ /* 0x001fe200078efcff */
[----:B------:R-:W-:-:S04]  /*23d0*/  IMAD.WIDE.U32 R146, R143, 0x8, R158 ;  /* 0x000000088f927825 */ /* 0x000fc800078e009e */
[----:B-1----:R-:W-:Y:S01]  /*23e0*/  IMAD.WIDE.U32 R110, R145, 0x10, R152 ;  /* 0x00000010916e7825 */ /* 0x002fe200078e0098 */
[----:B---3--:R-:W-:-:S04]  /*23f0*/  LOP3.LUT R149, R109, R149, R178, 0xfe, !PT ;  /* 0x000000956d957212 */ /* 0x008fc800078efeb2 */
[----:B------:R0:W-:Y:S04]  /*2400*/  STG.E.128 desc[UR4][R110.64], R104 ;  /* 0x000000686e007986 */ /* 0x0001e8000c101d04 */
[----:B------:R1:W-:Y:S04]  /*2410*/  STG.E.64 desc[UR4][R150.64], R148 ;  /* 0x0000009496007986 */ /* 0x0003e8000c101b04 */
[----:B------:R-:W3:Y:S01]  /*2420*/  LDG.E.64 R146, desc[UR4][R146.64] ;  /* 0x0000000492927981 */ /* 0x000ee2000c1e1b00 */
[----:B------:R-:W-:Y:S01]  /*2430*/  FMUL.FTZ R109, R144, R179 ;  /* 0x000000b3906d7220 */ /* 0x000fe20000410000 */
[----:B------:R-:W-:-:S05]  /*2440*/  @P5 SHF.L.U32 R167, R167, 0x10, RZ ;  /* 0x00000010a7a75819 */ /* 0x000fca00000006ff */
[----:B------:R-:W-:Y:S01]  /*2450*/  @P5 FMUL.FTZ R157, R167, R184 ;  /* 0x000000b8a79d5220 */ /* 0x000fe20000410000 */
[----:B0-----:R-:W-:Y:S01]  /*2460*/  FMUL.FTZ R105, R109, R117 ;  /* 0x000000756d697220 */ /* 0x001fe20000410000 */
[----:B------:R-:W-:-:S03]  /*2470*/  FMUL.FTZ R110, R144, R169 ;  /* 0x000000a9906e7220 */ /* 0x000fc60000410000 */
[----:B------:R-:W-:Y:S01]  /*2480*/  FMUL.FTZ R167, R105, UR14 ;  /* 0x0000000e69a77c20 */ /* 0x000fe20008410000 */
[----:B------:R-:W-:Y:S01]  /*2490*/  FMUL.FTZ R105, R110, R117 ;  /* 0x000000756e697220 */ /* 0x000fe20000410000 */
[----:B------:R-:W-:Y:S01]  /*24a0*/  FMUL.FTZ R111, R144, R183 ;  /* 0x000000b7906f7220 */ /* 0x000fe20000410000 */
[----:B------:R-:W-:Y:S02]  /*24b0*/  HFMA2 R145, -RZ, RZ, 0, 0 ;  /* 0x00000000ff917431 */ /* 0x000fe400000001ff */
[----:B------:R-:W-:Y:S01]  /*24c0*/  FMUL.FTZ R169, R105, UR14 ;  /* 0x0000000e69a97c20 */ /* 0x000fe20008410000 */
[----:B------:R-:W-:-:S03]  /*24d0*/  LOP3.LUT P5, RZ, R122, 0xff0000, RZ, 0xc0, !PT ;  /* 0x00ff00007aff7812 */ /* 0x000fc600078ac0ff */
[----:B------:R-:W-:-:S05]  /*24e0*/  FMUL.FTZ R105, R58, R169 ;  /* 0x000000a93a697220 */ /* 0x000fca0000410000 */
[----:B-1----:R-:W-:Y:S02]  /*24f0*/  FSEL R148, R105, RZ, P5 ;  /* 0x000000ff69947208 */ /* 0x002fe40002800000 */
[----:B------:R-:W-:-:S04]  /*2500*/  MOV R150, RZ ;  /* 0x000000ff00967202 */ /* 0x000fc80000000f00 */
[----:B------:R-:W-:Y:S01]  /*2510*/  F2F.BF16.F32 R148, R148 ;  /* 0x0000009400947304 */ /* 0x000fe20000202000 */
[----:B------:R-:W-:Y:S01]  /*2520*/  IMAD.WIDE.U32 R158, R142, 0x8, R158 ;  /* 0x000000088e9e7825 */ /* 0x000fe200078e009e */
[----:B--2---:R-:W-:Y:S02]  /*2530*/  @P4 MOV R108, R164 ;  /* 0x000000a4006c4202 */ /* 0x004fe40000000f00 */
[----:B------:R-:W-:-:S04]  /*2540*/  @P6 SHF.R.U64 R164, R164, 0x10, R165 ;  /* 0x00000010a4a46819 */ /* 0x000fc800000012a5 */
[----:B------:R-:W-:Y:S02]  /*2550*/  @P6 SHF.L.U32 R104, R164, 0x10, RZ ;  /* 0x00000010a4686819 */ /* 0x000fe400000006ff */
[----:B------:R-:W-:Y:S01]  /*2560*/  @P4 SHF.L.U32 R108, R108, 0x10, RZ ;  /* 0x000000106c6c4819 */ /* 0x000fe200000006ff */
[----:B------:R-:W-:Y:S02]  /*2570*/  FMUL.FTZ R164, R111, R117 ;  /* 0x000000756fa47220 */ /* 0x000fe40000410000 */
[----:B------:R-:W-:Y:S01]  /*2580*/  @P6 FMUL.FTZ R145, R104, R174 ;  /* 0x000000ae68916220 */ /* 0x000fe20000410000 */
[----:B------:R-:W-:Y:S01]  /*2590*/  FMUL.FTZ R104, R57, R167 ;  /* 0x000000a739687220 */ /* 0x000fe20000410000 */
[----:B------:R-:W-:Y:S01]  /*25a0*/  LOP3.LUT P6, RZ, R122, 0xff00, RZ, 0xc0, !PT ;  /* 0x0000ff007aff7812 */ /* 0x000fe200078cc0ff */
[----:B------:R-:W-:Y:S01]  /*25b0*/  @P4 FMUL.FTZ R156, R108, R173 ;  /* 0x000000ad6c9c4220 */ /* 0x000fe20000410000 */
[----:B------:R-:W-:Y:S01]  /*25c0*/  FMUL.FTZ R108, R144, R177 ;  /* 0x000000b1906c7220 */ /* 0x000fe20000410000 */
[----:B------:R-:W-:Y:S01]  /*25d0*/  FMUL.FTZ R164, R164, UR14 ;  /* 0x0000000ea4a47c20 */ /* 0x000fe20008410000 */
[----:B------:R-:W-:-:S02]  /*25e0*/  FSEL R106, R104, RZ, P6 ;  /* 0x000000ff686a7208 */ /* 0x000fc40003000000 */
[----:B------:R-:W-:Y:S01]  /*25f0*/  @P0 MOV R104, R165 ;  /* 0x000000a500680202 */ /* 0x000fe20000000f00 */
[----:B------:R-:W-:Y:S01]  /*2600*/  FMUL.FTZ R105, R108, R117 ;  /* 0x000000756c697220 */ /* 0x000fe20000410000 */
[----:B------:R-:W-:Y:S01]  /*2610*/  FMUL.FTZ R107, R59, R164 ;  /* 0x000000a43b6b7220 */ /* 0x000fe20000410000 */
[----:B------:R-:W-:Y:S02]  /*2620*/  ISETP.GE.U32.AND P4, PT, R122, 0x1000000, PT ;  /* 0x010000007a00780c */ /* 0x000fe40003f86070 */
[----:B------:R-:W-:Y:S01]  /*2630*/  @P0 SHF.L.U32 R104, R104, 0x10, RZ ;  /* 0x0000001068680819 */ /* 0x000fe200000006ff */
[----:B------:R-:W-:Y:S01]  /*2640*/  FMUL.FTZ R151, R105, UR14 ;  /* 0x0000000e69977c20 */ /* 0x000fe20008410000 */
[----:B------:R-:W-:-:S03]  /*2650*/  FSEL R168, R107, RZ, P4 ;  /* 0x000000ff6ba87208 */ /* 0x000fc60002000000 */
[----:B------:R-:W-:Y:S01]  /*2660*/  @P0 FMUL.FTZ R150, R104, R175 ;  /* 0x000000af68960220 */ /* 0x000fe20000410000 */
[----:B------:R-:W-:Y:S01]  /*2670*/  FMUL.FTZ R104, R56, R151 ;  /* 0x0000009738687220 */ /* 0x000fe20000410000 */
[----:B------:R-:W-:Y:S01]  /*2680*/  LOP3.LUT P0, RZ, R122, 0xff, RZ, 0xc0, !PT ;  /* 0x000000ff7aff7812 */ /* 0x000fe2000780c0ff */
[----:B------:R-:W0:Y:S03]  /*2690*/  F2F.BF16.F32 R106, R106 ;  /* 0x0000006a006a7304 */ /* 0x000e260000202000 */
[----:B------:R-:W-:-:S05]  /*26a0*/  FSEL R122, R104, RZ, P0 ;  /* 0x000000ff687a7208 */ /* 0x000fca0000000000 */
[----:B------:R-:W1:Y:S08]  /*26b0*/  F2F.BF16.F32 R168, R168 ;  /* 0x000000a800a87304 */ /* 0x000e700000202000 */
[----:B------:R-:W2:Y:S01]  /*26c0*/  F2F.BF16.F32 R149, R122 ;  /* 0x0000007a00957304 */ /* 0x000ea20000202000 */
[----:B0-----:R-:W-:Y:S01]  /*26d0*/  IMAD.WIDE.U32 R106, R106, 0x10000, RZ ;  /* 0x000100006a6a7825 */ /* 0x001fe200078e00ff */
[----:B-1----:R-:W-:-:S04]  /*26e0*/  SHF.L.U32 R105, R168, 0x10, RZ ;  /* 0x00000010a8697819 */ /* 0x002fc800000006ff */
[----:B------:R-:W-:Y:S01]  /*26f0*/  LOP3.LUT R107, R107, R105, R148, 0xfe, !PT ;  /* 0x000000696b6b7212 */ /* 0x000fe200078efe94 */
[----:B------:R-:W-:Y:S01]  /*2700*/  IMAD.WIDE.U32 R104, R143, 0x10, R152 ;  /* 0x000000108f687825 */ /* 0x000fe200078e0098 */
[----:B--2---:R-:W-:-:S03]  /*2710*/  LOP3.LUT R106, R106, R149, RZ, 0xfc, !PT ;  /* 0x000000956a6a7212 */ /* 0x004fc600078efcff */
[----:B------:R-:W-:Y:S01]  /*2720*/  IMAD.WIDE.U32 R148, R143, 0x8, R154 ;  /* 0x000000088f947825 */ /* 0x000fe200078e009a */
[----:B------:R0:W-:Y:S04]  /*2730*/  STG.E.128 desc[UR4][R104.64], R108 ;  /* 0x0000006c68007986 */ /* 0x0001e8000c101d04 */
[----:B------:R1:W-:Y:S04]  /*2740*/  STG.E.64 desc[UR4][R148.64], R106 ;  /* 0x0000006a94007986 */ /* 0x0003e8000c101b04 */
[----:B------:R-:W2:Y:S01]  /*2750*/  LDG.E.64 R158, desc[UR4][R158.64] ;  /* 0x000000049e9e7981 */ /* 0x000ea2000c1e1b00 */
[----:B------:R-:W-:-:S04]  /*2760*/  FFMA.FTZ R115, R115, R170, R171 ;  /* 0x000000aa73737223 */ /* 0x000fc800000100ab */
[----:B------:R-:W-:Y:S01]  /*2770*/  FADD.FTZ R115, R120, -R115 ;  /* 0x8000007378737221 */ /* 0x000fe20000010000 */
[-C--:B------:R-:W-:Y:S01]  /*2780*/  FFMA.FTZ R114, R114, R170.reuse, R171 ;  /* 0x000000aa72727223 */ /* 0x080fe200000100ab */
[----:B------:R-:W-:Y:S02]  /*2790*/  @P3 SHF.R.U32.HI R165, RZ, 0x10, R165 ;  /* 0x00000010ffa53819 */ /* 0x000fe400000116a5 */
[----:B0-----:R-:W-:Y:S01]  /*27a0*/  FMUL.FTZ R105, R144, R115 ;  /* 0x0000007390697220 */ /* 0x001fe20000410000 */
[-CC-:B------:R-:W-:Y:S01]  /*27b0*/  FFMA.FTZ R123, R123, R170.reuse, R171.reuse ;  /* 0x000000aa7b7b7223 */ /* 0x180fe200000100ab */
[----:B------:R-:W-:Y:S02]  /*27c0*/  FADD.FTZ R119, R119, -R114 ;  /* 0x8000007277777221 */ /* 0x000fe40000010000 */
[----:B------:R-:W-:Y:S01]  /*27d0*/  FMUL.FTZ R109, R105, R117 ;  /* 0x00000075696d7220 */ /* 0x000fe20000410000 */
[----:B-1----:R-:W-:Y:S01]  /*27e0*/  @P3 SHF.L.U32 R107, R165, 0x10, RZ ;  /* 0x00000010a56b3819 */ /* 0x002fe200000006ff */
[----:B------:R-:W-:Y:S01]  /*27f0*/  FFMA.FTZ R116, R116, R170, R171 ;  /* 0x000000aa74747223 */ /* 0x000fe200000100ab */
[----:B---3--:R-:W-:-:S02]  /*2800*/  @P6 SHF.R.U64 R108, R146, 0x10, R147 ;  /* 0x00000010926c6819 */ /* 0x008fc40000001293 */
[----:B------:R-:W-:Y:S02]  /*2810*/  @P0 MOV R104, R146 ;  /* 0x0000009200680202 */ /* 0x000fe40000000f00 */
[----:B------:R-:W-:Y:S01]  /*2820*/  @P6 SHF.L.U32 R108, R108, 0x10, RZ ;  /* 0x000000106c6c6819 */ /* 0x000fe200000006ff */
[----:B------:R-:W-:Y:S01]  /*2830*/  FADD.FTZ R123, R118, -R123 ;  /* 0x8000007b767b7221 */ /* 0x000fe20000010000 */
[----:B------:R-:W-:Y:S01]  /*2840*/  FMUL.FTZ R106, R144, R119 ;  /* 0x00000077906a7220 */ /* 0x000fe20000410000 */
[----:B------:R-:W-:Y:S01]  /*2850*/  FMUL.FTZ R122, R109, UR14 ;  /* 0x0000000e6d7a7c20 */ /* 0x000fe20008410000 */
[----:B------:R-:W-:Y:S02]  /*2860*/  CS2R R110, SRZ ;  /* 0x00000000006e7805 */ /* 0x000fe4000001ff00 */
[----:B------:R-:W-:Y:S02]  /*2870*/  @P0 SHF.L.U32 R104, R104, 0x10, RZ ;  /* 0x0000001068680819 */ /* 0x000fe400000006ff */
[----:B------:R-:W-:Y:S01]  /*2880*/  CS2R R114, SRZ ;  /* 0x0000000000727805 */ /* 0x000fe2000001ff00 */
[----:B------:R-:W-:Y:S01]  /*2890*/  FADD.FTZ R121, R121, -R116 ;  /* 0x8000007479797221 */ /* 0x000fe20000010000 */
[----:B------:R-:W-:Y:S01]  /*28a0*/  @P3 FMUL.FTZ R111, R107, R172 ;  /* 0x000000ac6b6f3220 */ /* 0x000fe20000410000 */
[----:B------:R-:W-:Y:S01]  /*28b0*/  @P6 FMUL.FTZ R115, R108, R167 ;  /* 0x000000a76c736220 */ /* 0x000fe20000410000 */
[----:B------:R-:W-:Y:S01]  /*28c0*/  FMUL.FTZ R109, R106, R117 ;  /* 0x000000756a6d7220 */ /* 0x000fe20000410000 */
[----:B------:R-:W-:Y:S01]  /*28d0*/  FMUL.FTZ R108, R61, R122 ;  /* 0x0000007a3d6c7220 */ /* 0x000fe20000410000 */
[----:B------:R-:W-:Y:S01]  /*28e0*/  FMUL.FTZ R107, R144, R123 ;  /* 0x0000007b906b7220 */ /* 0x000fe20000410000 */
[----:B------:R-:W-:Y:S01]  /*28f0*/  LOP3.LUT P6, RZ, R113, 0xff00, RZ, 0xc0, !PT ;  /* 0x0000ff0071ff7812 */ /* 0x000fe200078cc0ff */
[----:B------:R-:W-:Y:S01]  /*2900*/  @P0 FMUL.FTZ R110, R104, R151 ;  /* 0x00000097686e0220 */ /* 0x000fe20000410000 */
[----:B------:R-:W-:Y:S01]  /*2910*/  FMUL.FTZ R104, R144, R121 ;  /* 0x0000007990687220 */ /* 0x000fe20000410000 */
[----:B------:R-:W-:Y:S01]  /*2920*/  FMUL.FTZ R144, R109, UR14 ;  /* 0x0000000e6d907c20 */ /* 0x000fe20008410000 */
[----:B------:R-:W-:Y:S01]  /*2930*/  FMUL.FTZ R118, R107, R117 ;  /* 0x000000756b767220 */ /* 0x000fe20000410000 */
[----:B------:R-:W-:-:S02]  /*2940*/  FSEL R109, R108, RZ, P6 ;  /* 0x000000ff6c6d7208 */ /* 0x000fc40003000000 */
[----:B------:R-:W-:Y:S01]  /*2950*/  @P5 MOV R108, R147 ;  /* 0x00000093006c5202 */ /* 0x000fe20000000f00 */
[----:B------:R-:W-:Y:S01]  /*2960*/  FMUL.FTZ R149, R118, UR14 ;  /* 0x0000000e76957c20 */ /* 0x000fe20008410000 */
[----:B------:R-:W-:Y:S02]  /*2970*/  FMUL.FTZ R117, R104, R117 ;  /* 0x0000007568757220 */ /* 0x000fe40000410000 */
[----:B------:R-:W-:Y:S01]  /*2980*/  @P5 SHF.L.U32 R108, R108, 0x10, RZ ;  /* 0x000000106c6c5819 */ /* 0x000fe200000006ff */
[----:B------:R-:W-:Y:S01]  /*2990*/  FMUL.FTZ R118, R63, R149 ;  /* 0x000000953f767220 */ /* 0x000fe20000410000 */
[----:B------:R-:W-:Y:S01]  /*29a0*/  FMUL.FTZ R117, R117, UR14 ;  /* 0x0000000e75757c20 */ /* 0x000fe20008410000 */
[C---:B------:R-:W-:Y:S01]  /*29b0*/  ISETP.GE.U32.AND P0, PT, R113.reuse, 0x1000000, PT ;  /* 0x010000007100780c */ /* 0x040fe20003f06070 */
[----:B------:R-:W-:Y:S01]  /*29c0*/  FMUL.FTZ R116, R62, R144 ;  /* 0x000000903e747220 */ /* 0x000fe20000410000 */
[----:B------:R-:W-:Y:S01]  /*29d0*/  @P5 FMUL.FTZ R114, R108, R169 ;  /* 0x000000a96c725220 */ /* 0x000fe20000410000 */
[----:B------:R-:W-:Y:S01]  /*29e0*/  FMUL.FTZ R108, R60, R117 ;  /* 0x000000753c6c7220 */ /* 0x000fe20000410000 */
[----:B------:R-:W-:-:S02]  /*29f0*/  LOP3.LUT P3, RZ, R113, 0xff0000, RZ, 0xc0, !PT ;  /* 0x00ff000071ff7812 */ /* 0x000fc4000786c0ff */
[----:B------:R-:W-:Y:S02]  /*2a00*/  FSEL R118, R118, RZ, P0 ;  /* 0x000000ff76767208 */ /* 0x000fe40000000000 */
[----:B------:R-:W-:Y:S01]  /*2a10*/  LOP3.LUT P5, RZ, R113, 0xff, RZ, 0xc0, !PT ;  /* 0x000000ff71ff7812 */ /* 0x000fe200078ac0ff */
[----:B------:R-:W0:Y:S01]  /*2a20*/  F2F.BF16.F32 R109, R109 ;  /* 0x0000006d006d7304 */ /* 0x000e220000202000 */
[----:B------:R-:W-:Y:S02]  /*2a30*/  FSEL R116, R116, RZ, P3 ;  /* 0x000000ff74747208 */ /* 0x000fe40001800000 */
[----:B------:R-:W-:-:S05]  /*2a40*/  FSEL R113, R108, RZ, P5 ;  /* 0x000000ff6c717208 */ /* 0x000fca0002800000 */
[----:B------:R-:W1:Y:S08]  /*2a50*/  F2F.BF16.F32 R118, R118 ;  /* 0x0000007600767304 */ /* 0x000e700000202000 */
[----:B------:R-:W3:Y:S08]  /*2a60*/  F2F.BF16.F32 R116, R116 ;  /* 0x0000007400747304 */ /* 0x000ef00000202000 */
[----:B------:R-:W4:Y:S01]  /*2a70*/  F2F.BF16.F32 R113, R113 ;  /* 0x0000007100717304 */ /* 0x000f220000202000 */
[----:B0-----:R-:W-:Y:S01]  /*2a80*/  IMAD.WIDE.U32 R108, R109, 0x10000, RZ ;  /* 0x000100006d6c7825 */ /* 0x001fe200078e00ff */
[----:B-1----:R-:W-:-:S03]  /*2a90*/  SHF.L.U32 R119, R118, 0x10, RZ ;  /* 0x0000001076777819 */ /* 0x002fc600000006ff */
[----:B------:R-:W-:Y:S01]  /*2aa0*/  IMAD.WIDE.U32 R152, R142, 0x10, R152 ;  /* 0x000000108e987825 */ /* 0x000fe200078e0098 */
[----:B---3--:R-:W-:-:S03]  /*2ab0*/  LOP3.LUT R109, R109, R119, R116, 0xfe, !PT ;  /* 0x000000776d6d7212 */ /* 0x008fc600078efe74 */
[----:B------:R-:W-:Y:S01]  /*2ac0*/  IMAD.WIDE.U32 R142, R142, 0x8, R154 ;  /* 0x000000088e8e7825 */ /* 0x000fe200078e009a */
[----:B------:R0:W-:Y:S01]  /*2ad0*/  STG.E.128 desc[UR4][R152.64], R104 ;  /* 0x0000006898007986 */ /* 0x0001e2000c101d04 */
[----:B----4-:R-:W-:-:S05]  /*2ae0*/  LOP3.LUT R108, R108, R113, RZ, 0xfc, !PT ;  /* 0x000000716c6c7212 */ /* 0x010fca00078efcff */
[----:B------:R1:W-:Y:S01]  /*2af0*/  STG.E.64 desc[UR4][R142.64], R108 ;  /* 0x0000006c8e007986 */ /* 0x0003e2000c101b04 */
[----:B------:R-:W-:Y:S02]  /*2b00*/  @P4 SHF.R.U32.HI R148, RZ, 0x10, R147 ;  /* 0x00000010ff944819 */ /* 0x000fe40000011693 */
[----:B------:R-:W-:Y:S02]  /*2b10*/  CS2R R118, SRZ ;  /* 0x0000000000767805 */ /* 0x000fe4000001ff00 */
[----:B------:R-:W-:Y:S01]  /*2b20*/  CS2R R120, SRZ ;  /* 0x0000000000787805 */ /* 0x000fe2000001ff00 */
[----:B------:R-:W-:Y:S01]  /*2b30*/  HFMA2 R113, -RZ, RZ, 0, 0 ;  /* 0x00000000ff717431 */ /* 0x000fe200000001ff */
[----:B0-----:R-:W-:-:S05]  /*2b40*/  @P4 SHF.L.U32 R105, R148, 0x10, RZ ;  /* 0x0000001094694819 */ /* 0x001fca00000006ff */
[----:B------:R-:W-:Y:S01]  /*2b50*/  @P4 FMUL.FTZ R113, R105, R164 ;  /* 0x000000a469714220 */ /* 0x000fe20000410000 */
[----:B--2---:R-:W-:Y:S02]  /*2b60*/  @P5 MOV R116, R158 ;  /* 0x0000009e00745202 */ /* 0x004fe40000000f00 */
[--C-:B------:R-:W-:Y:S02]  /*2b70*/  @P6 SHF.R.U64 R147, R158, 0x10, R159.reuse ;  /* 0x000000109e936819 */ /* 0x100fe4000000129f */
[----:B------:R-:W-:Y:S02]  /*2b80*/  @P3 MOV R123, R159 ;  /* 0x0000009f007b3202 */ /* 0x000fe40000000f00 */
[----:B------:R-:W-:Y:S02]  /*2b90*/  @P0 SHF.R.U32.HI R146, RZ, 0x10, R159 ;  /* 0x00000010ff920819 */ /* 0x000fe4000001169f */
[----:B------:R-:W-:Y:S02]  /*2ba0*/  @P5 SHF.L.U32 R116, R116, 0x10, RZ ;  /* 0x0000001074745819 */ /* 0x000fe400000006ff */
[----:B------:R-:W-:-:S02]  /*2bb0*/  @P6 SHF.L.U32 R104, R147, 0x10, RZ ;  /* 0x0000001093686819 */ /* 0x000fc400000006ff */
[----:B------:R-:W-:Y:S02]  /*2bc0*/  @P3 SHF.L.U32 R123, R123, 0x10, RZ ;  /* 0x000000107b7b3819 */ /* 0x000fe400000006ff */
[----:B------:R-:W-:Y:S01]  /*2bd0*/  @P0 SHF.L.U32 R106, R146, 0x10, RZ ;  /* 0x00000010926a0819 */ /* 0x000fe200000006ff */
[----:B------:R-:W-:Y:S01]  /*2be0*/  @P5 FMUL.FTZ R118, R116, R117 ;  /* 0x0000007574765220 */ /* 0x000fe20000410000 */
[----:B------:R-:W-:Y:S01]  /*2bf0*/  @P6 FMUL.FTZ R119, R104, R122 ;  /* 0x0000007a68776220 */ /* 0x000fe20000410000 */
[----:B------:R-:W-:Y:S02]  /*2c00*/  @P3 FMUL.FTZ R120, R123, R144 ;  /* 0x000000907b783220 */ /* 0x000fe40000410000 */
[----:B------:R-:W-:Y:S01]  /*2c10*/  @P0 FMUL.FTZ R121, R149, R106 ;  /* 0x0000006a95790220 */ /* 0x000fe20000410000 */
[----:B-1----:R-:W-:Y:S06]  /*2c20*/  BRA `(.L_x_5273) ;  /* 0x00000038001c7947 */ /* 0x002fec0003800000 */
.L_x_5272:
[----:B------:R-:W0:Y:S02]  /*2c30*/  LDC.64 R106, c[0x0][0x390] ;  /* 0x0000e400ff6a7b82 */ /* 0x000e240000000a00 */
[----:B0-----:R-:W-:-:S06]  /*2c40*/  IMAD.WIDE.U32 R110, R165, 0x8, R106 ;  /* 0x00000008a56e7825 */ /* 0x001fcc00078e006a */
[----:B------:R-:W2:Y:S01]  /*2c50*/  LDG.E.64 R110, desc[UR4][R110.64] ;  /* 0x000000046e6e7981 */ /* 0x000ea2000c1e1b00 */
[-CC-:B------:R-:W-:Y:S01]  /*2c60*/  FFMA.FTZ R188, R188, R170.reuse, R171.reuse ;  /* 0x000000aabcbc7223 */ /* 0x180fe200000100ab */
[-CC-:B------:R-:W-:Y:S01]  /*2c70*/  FFMA.FTZ R190, R190, R170.reuse, R171.reuse ;  /* 0x000000aabebe7223 */ /* 0x180fe200000100ab */
[-CC-:B------:R-:W-:Y:S01]  /*2c80*/  FFMA.FTZ R192, R192, R170.reuse, R171.reuse ;  /* 0x000000aac0c07223 */ /* 0x180fe200000100ab */
[--C-:B------:R-:W-:Y:S01]  /*2c90*/  FFMA.FTZ R154, R154, R170, R171.reuse ;  /* 0x000000aa9a9a7223 */ /* 0x100fe200000100ab */
        /* <DEDUP_REMOVED lines=8> */
[C---:B------:R-:W-:Y:S01]  /*2d20*/  FMUL.FTZ R104, R117.reuse, R104 ;  /* 0x0000006875687220 */ /* 0x040fe20000410000 */
[C---:B------:R-:W-:Y:S01]  /*2d30*/  FMUL.FTZ R105, R117.reuse, R108 ;  /* 0x0000006c75697220 */ /* 0x040fe20000410000 */
[----:B------:R-:W-:Y:S01]  /*2d40*/  FMUL.FTZ R188, R117, R188 ;  /* 0x000000bc75bc7220 */ /* 0x000fe20000410000 */
[----:B------:R-:W-:Y:S01]  /*2d50*/  LOP3.LUT P5, RZ, R155, 0xff0000, RZ, 0xc0, !PT ;  /* 0x00ff00009bff7812 */ /* 0x000fe200078ac0ff */
[----:B------:R-:W-:Y:S01]  /*2d60*/  FMUL.FTZ R160, R104, UR14 ;  /* 0x0000000e68a07c20 */ /* 0x000fe20008410000 */
[----:B------:R-:W-:Y:S01]  /*2d70*/  FMUL.FTZ R167, R105, UR14 ;  /* 0x0000000e69a77c20 */ /* 0x000fe20008410000 */
[----:B------:R-:W-:Y:S01]  /*2d80*/  FMUL.FTZ R108, R144, R181 ;  /* 0x000000b5906c7220 */ /* 0x000fe20000410000 */
[----:B------:R-:W-:Y:S01]  /*2d90*/  FMUL.FTZ R188, R188, UR14 ;  /* 0x0000000ebcbc7c20 */ /* 0x000fe20008410000 */
[----:B------:R-:W-:Y:S01]  /*2da0*/  FMUL.FTZ R104, R45, R160 ;  /* 0x000000a02d687220 */ /* 0x000fe20000410000 */
[C---:B------:R-:W-:Y:S01]  /*2db0*/  ISETP.GE.U32.AND P4, PT, R155.reuse, 0x1000000, PT ;  /* 0x010000009b00780c */ /* 0x040fe20003f86070 */
[-CC-:B------:R-:W-:Y:S01]  /*2dc0*/  FFMA.FTZ R184, R184, R170.reuse, R171.reuse ;  /* 0x000000aab8b87223 */ /* 0x180fe200000100ab */
[----:B------:R-:W-:Y:S01]  /*2dd0*/  LOP3.LUT P0, RZ, R155, 0xff, RZ, 0xc0, !PT ;  /* 0x000000ff9bff7812 */ /* 0x000fe2000780c0ff */
[----:B------:R-:W-:Y:S01]  /*2de0*/  FFMA.FTZ R185, R162, R170, R171 ;  /* 0x000000aaa2b97223 */ /* 0x000fe200000100ab */
[----:B------:R-:W-:Y:S01]  /*2df0*/  FSEL R105, R104, RZ, P3 ;  /* 0x000000ff68697208 */ /* 0x000fe20001800000 */
[----:B------:R-:W-:Y:S01]  /*2e00*/  FMUL.FTZ R104, R46, R167 ;  /* 0x000000a72e687220 */ /* 0x000fe20000410000 */
[----:B------:R-:W-:-:S02]  /*2e10*/  FADD.FTZ R163, R163, -R184 ;  /* 0x800000b8a3a37221 */ /* 0x000fc40000010000 */
[----:B------:R0:W1:Y:S02]  /*2e20*/  F2F.BF16.F32 R109, R105 ;  /* 0x00000069006d7304 */ /* 0x0000640000202000 */
[----:B------:R-:W-:Y:S01]  /*2e30*/  FSEL R152, R104, RZ, P5 ;  /* 0x000000ff68987208 */ /* 0x000fe20002800000 */
[----:B------:R-:W-:Y:S01]  /*2e40*/  FMUL.FTZ R104, R117, R108 ;  /* 0x0000006c75687220 */ /* 0x000fe20000410000 */
[----:B------:R-:W-:-:S03]  /*2e50*/  FMUL.FTZ R108, R47, R188 ;  /* 0x000000bc2f6c7220 */ /* 0x000fc60000410000 */
[----:B------:R-:W-:Y:S01]  /*2e60*/  FMUL.FTZ R161, R104, UR14 ;  /* 0x0000000e68a17c20 */ /* 0x000fe20008410000 */
[----:B------:R-:W-:Y:S01]  /*2e70*/  F2F.BF16.F32 R152, R152 ;  /* 0x0000009800987304 */ /* 0x000fe20000202000 */
[----:B------:R-:W-:Y:S01]  /*2e80*/  FSEL R159, R108, RZ, P4 ;  /* 0x000000ff6c9f7208 */ /* 0x000fe20002000000 */
[----:B0-----:R-:W0:Y:S01]  /*2e90*/  LDC.64 R104, c[0x0][0x468] ;  /* 0x00011a00ff687b82 */ /* 0x001e220000000a00 */
[----:B------:R-:W-:-:S05]  /*2ea0*/  FMUL.FTZ R108, R44, R161 ;  /* 0x000000a12c6c7220 */ /* 0x000fca0000410000 */
[----:B------:R-:W3:Y:S01]  /*2eb0*/  F2F.BF16.F32 R159, R159 ;  /* 0x0000009f009f7304 */ /* 0x000ee20000202000 */
[----:B------:R-:W-:Y:S01]  /*2ec0*/  FSEL R158, R108, RZ, P0 ;  /* 0x000000ff6c9e7208 */ /* 0x000fe20000000000 */
[----:B-1----:R-:W-:-:S06]  /*2ed0*/  IMAD.WIDE.U32 R108, R109, 0x10000, RZ ;  /* 0x000100006d6c7825 */ /* 0x002fcc00078e00ff */
[----:B------:R-:W1:Y:S01]  /*2ee0*/  F2F.BF16.F32 R153, R158 ;  /* 0x0000009e00997304 */ /* 0x000e620000202000 */
[----:B---3--:R-:W-:-:S04]  /*2ef0*/  SHF.L.U32 R155, R159, 0x10, RZ ;  /* 0x000000109f9b7819 */ /* 0x008fc800000006ff */
[----:B------:R-:W-:Y:S01]  /*2f00*/  LOP3.LUT R155, R109, R155, R152, 0xfe, !PT ;  /* 0x0000009b6d9b7212 */ /* 0x000fe200078efe98 */
[----:B------:R-:W-:Y:S01]  /*2f10*/  FFMA.FTZ R109, R186, R170, R171 ;  /* 0x000000aaba6d7223 */ /* 0x000fe200000100ab */
[----:B-1----:R-:W-:Y:S01]  /*2f20*/  LOP3.LUT R154, R108, R153, RZ, 0xfc, !PT ;  /* 0x000000996c9a7212 */ /* 0x002fe200078efcff */
[----:B0-----:R-:W-:-:S04]  /*2f30*/  IMAD.WIDE.U32 R152, R165, 0x8, R104 ;  /* 0x00000008a5987825 */ /* 0x001fc800078e0068 */
[----:B------:R-:W-:Y:S01]  /*2f40*/  FADD.FTZ R165, R164, -R109 ;  /* 0x8000006da4a57221 */ /* 0x000fe20000010000 */
[----:B------:R-:W-:Y:S01]  /*2f50*/  FFMA.FTZ R164, R180, R170, R171 ;  /* 0x000000aab4a47223 */ /* 0x000fe200000100ab */
[----:B------:R-:W-:Y:S01]  /*2f60*/  FMUL.FTZ R162, R144, R163 ;  /* 0x000000a390a27220 */ /* 0x000fe20000410000 */
[----:B------:R-:W-:Y:S01]  /*2f70*/  IMAD.WIDE.U32 R108, R146, 0x8, R106 ;  /* 0x00000008926c7825 */ /* 0x000fe200078e006a */
[----:B------:R0:W-:Y:S03]  /*2f80*/  STG.E.64 desc[UR4][R152.64], R154 ;  /* 0x0000009a98007986 */ /* 0x0001e6000c101b04 */
[----:B------:R-:W-:Y:S01]  /*2f90*/  FADD.FTZ R185, R166, -R185 ;  /* 0x800000b9a6b97221 */ /* 0x000fe20000010000 */
[----:B------:R-:W-:Y:S01]  /*2fa0*/  CS2R R180, SRZ ;  /* 0x0000000000b47805 */ /* 0x000fe2000001ff00 */
[----:B------:R-:W-:Y:S01]  /*2fb0*/  FADD.FTZ R183, R183, -R164 ;  /* 0x800000a4b7b77221 */ /* 0x000fe20000010000 */
[----:B------:R-:W3:Y:S01]  /*2fc0*/  LDG.E.64 R108, desc[UR4][R108.64] ;  /* 0x000000046c6c7981 */ /* 0x000ee2000c1e1b00 */
[----:B------:R-:W-:-:S02]  /*2fd0*/  LOP3.LUT P6, RZ, R182, 0xff00, RZ, 0xc0, !PT ;  /* 0x0000ff00b6ff7812 */ /* 0x000fc400078cc0ff */
[----:B------:R-:W-:-:S04]  /*2fe0*/  FMUL.FTZ R164, R144, R183 ;  /* 0x000000b790a47220 */ /* 0x000fc80000410000 */
[C---:B------:R-:W-:Y:S01]  /*2ff0*/  FMUL.FTZ R164, R117.reuse, R164 ;  /* 0x000000a475a47220 */ /* 0x040fe20000410000 */
[----:B0-----:R-:W-:-:S03]  /*3000*/  FMUL.FTZ R152, R117, R162 ;  /* 0x000000a275987220 */ /* 0x001fc60000410000 */
[----:B------:R-:W-:Y:S01]  /*3010*/  FMUL.FTZ R164, R164, UR14 ;  /* 0x0000000ea4a47c20 */ /* 0x000fe20008410000 */
[----:B------:R-:W-:Y:S01]  /*3020*/  FMUL.FTZ R166, R152, UR14 ;  /* 0x0000000e98a67c20 */ /* 0x000fe20008410000 */
[----:B--2---:R-:W-:Y:S02]  /*3030*/  @P0 MOV R158, R110 ;  /* 0x0000006e009e0202 */ /* 0x004fe40000000f00 */
[----:B------:R-:W-:Y:S02]  /*3040*/  @P3 SHF.R.U64 R159, R110, 0x10, R111 ;  /* 0x000000106e9f3819 */ /* 0x000fe4000000126f */
[----:B------:R-:W-:Y:S02]  /*3050*/  @P0 SHF.L.U32 R110, R158, 0x10, RZ ;  /* 0x000000109e6e0819 */ /* 0x000fe400000006ff */
[----:B------:R-:W-:-:S03]  /*3060*/  @P3 SHF.L.U32 R158, R159, 0x10, RZ ;  /* 0x000000109f9e3819 */ /* 0x000fc600000006ff */
[----:B------:R-:W-:Y:S01]  /*3070*/  @P0 FMUL.FTZ R180, R161, R110 ;  /* 0x0000006ea1b40220 */ /* 0x000fe20000410000 */
[----:B------:R-:W-:Y:S01]  /*3080*/  FMUL.FTZ R110, R144, R185 ;  /* 0x000000b9906e7220 */ /* 0x000fe20000410000 */
[----:B------:R-:W-:Y:S01]  /*3090*/  @P3 FMUL.FTZ R181, R160, R158 ;  /* 0x0000009ea0b53220 */ /* 0x000fe20000410000 */
[----:B------:R-:W-:Y:S01]  /*30a0*/  FMUL.FTZ R158, R144, R165 ;  /* 0x000000a5909e7220 */ /* 0x000fe20000410000 */
[C---:B------:R-:W-:Y:S01]  /*30b0*/  ISETP.GE.U32.AND P3, PT, R182.reuse, 0x1000000, PT ;  /* 0x01000000b600780c */ /* 0x040fe20003f66070 */
[----:B------:R-:W-:Y:S01]  /*30c0*/  FMUL.FTZ R152, R117, R110 ;  /* 0x0000006e75987220 */ /* 0x000fe20000410000 */
[----:B------:R-:W-:Y:S01]  /*30d0*/  FMUL.FTZ R110, R49, R166 ;  /* 0x000000a6316e7220 */ /* 0x000fe20000410000 */
[----:B------:R-:W-:Y:S01]  /*30e0*/  FMUL.FTZ R153, R117, R158 ;  /* 0x0000009e75997220 */ /* 0x000fe20000410000 */
[----:B------:R-:W-:Y:S01]  /*30f0*/  LOP3.LUT P0, RZ, R182, 0xff0000, RZ, 0xc0, !PT ;  /* 0x00ff0000b6ff7812 */ /* 0x000fe2000780c0ff */
[----:B------:R-:W-:Y:S01]  /*3100*/  FMUL.FTZ R183, R152, UR14 ;  /* 0x0000000e98b77c20 */ /* 0x000fe20008410000 */
[----:B------:R-:W-:Y:S01]  /*3110*/  @P5 MOV R152, R111 ;  /* 0x0000006f00985202 */ /* 0x000fe20000000f00 */
[----:B------:R-:W-:Y:S01]  /*3120*/  FMUL.FTZ R165, R153, UR14 ;  /* 0x0000000e99a57c20 */ /* 0x000fe20008410000 */
[----:B------:R-:W-:Y:S01]  /*3130*/  FSEL R154, R110, RZ, P6 ;  /* 0x000000ff6e9a7208 */ /* 0x000fe20003000000 */
[----:B------:R-:W-:Y:S01]  /*3140*/  FMUL.FTZ R155, R50, R183 ;  /* 0x000000b7329b7220 */ /* 0x000fe20000410000 */
[----:B------:R-:W-:Y:S01]  /*3150*/  @P5 SHF.L.U32 R110, R152, 0x10, RZ ;  /* 0x00000010986e5819 */ /* 0x000fe200000006ff */
[----:B------:R-:W-:Y:S01]  /*3160*/  FMUL.FTZ R152, R51, R164 ;  /* 0x000000a433987220 */ /* 0x000fe20000410000 */
[----:B------:R-:W-:-:S02]  /*3170*/  HFMA2 R160, -RZ, RZ, 0, 0 ;  /* 0x00000000ffa07431 */ /* 0x000fc400000001ff */
[----:B------:R-:W-:Y:S01]  /*3180*/  FSEL R155, R155, RZ, P0 ;  /* 0x000000ff9b9b7208 */ /* 0x000fe20000000000 */
[----:B------:R-:W-:Y:S01]  /*3190*/  @P5 FMUL.FTZ R160, R167, R110 ;  /* 0x0000006ea7a05220 */ /* 0x000fe20000410000 */
[----:B------:R-:W-:Y:S01]  /*31a0*/  FSEL R161, R152, RZ, P3 ;  /* 0x000000ff98a17208 */ /* 0x000fe20001800000 */
[----:B------:R-:W-:Y:S01]  /*31b0*/  FMUL.FTZ R110, R48, R165 ;  /* 0x000000a5306e7220 */ /* 0x000fe20000410000 */
[----:B------:R-:W-:Y:S01]  /*31c0*/  LOP3.LUT P5, RZ, R182, 0xff, RZ, 0xc0, !PT ;  /* 0x000000ffb6ff7812 */ /* 0x000fe200078ac0ff */
[----:B------:R-:W0:Y:S03]  /*31d0*/  F2F.BF16.F32 R154, R154 ;  /* 0x0000009a009a7304 */ /* 0x000e260000202000 */
[----:B------:R-:W-:-:S05]  /*31e0*/  FSEL R110, R110, RZ, P5 ;  /* 0x000000ff6e6e7208 */ /* 0x000fca0002800000 */
[----:B------:R-:W1:Y:S01]  /*31f0*/  F2F.BF16.F32 R161, R161 ;  /* 0x000000a100a17304 */ /* 0x000e620000202000 */
[----:B0-----:R-:W-:-:S07]  /*3200*/  IMAD.WIDE.U32 R152, R154, 0x10000, RZ ;  /* 0x000100009a987825 */ /* 0x001fce00078e00ff */
[----:B------:R-:W0:Y:S01]  /*3210*/  F2F.BF16.F32 R155, R155 ;  /* 0x0000009b009b7304 */ /* 0x000e220000202000 */
[----:B-1----:R-:W-:-:S07]  /*3220*/  SHF.L.U32 R159, R161, 0x10, RZ ;  /* 0x00000010a19f7819 */ /* 0x002fce00000006ff */
[----:B------:R-:W1:Y:S01]  /*3230*/  F2F.BF16.F32 R163, R110 ;  /* 0x0000006e00a37304 */ /* 0x000e620000202000 */
[----:B0-----:R-:W-:Y:S01]  /*3240*/  LOP3.LUT R153, R153, R159, R155, 0xfe, !PT ;  /* 0x0000009f99997212 */ /* 0x001fe200078efe9b */
[----:B------:R-:W-:-:S04]  /*3250*/  IMAD.WIDE.U32 R158, R146, 0x8, R104 ;  /* 0x00000008929e7825 */ /* 0x000fc800078e0068 */
[----:B------:R-:W-:Y:S01]  /*3260*/  IMAD.WIDE.U32 R154, R145, 0x8, R106 ;  /* 0x00000008919a7825 */ /* 0x000fe200078e006a */
[----:B-1----:R-:W-:-:S05]  /*3270*/  LOP3.LUT R152, R152, R163, RZ, 0xfc, !PT ;  /* 0x000000a398987212 */ /* 0x002fca00078efcff */
[----:B------:R0:W-:Y:S04]  /*3280*/  STG.E.64 desc[UR4][R158.64], R152 ;  /* 0x000000989e007986 */ /* 0x0001e8000c101b04 */
[----:B------:R-:W2:Y:S01]  /*3290*/  LDG.E.64 R154, desc[UR4][R154.64] ;  /* 0x000000049a9a7981 */ /* 0x000ea2000c1e1b00 */
[-CC-:B------:R-:W-:Y:S01]  /*32a0*/  FFMA.FTZ R176, R176, R170.reuse, R171.reuse ;  /* 0x000000aab0b07223 */ /* 0x180fe200000100ab */
[--C-:B------:R-:W-:Y:S01]  /*32b0*/  FFMA.FTZ R178, R178, R170, R171.reuse ;  /* 0x000000aab2b27223 */ /* 0x100fe200000100ab */
[----:B---3--:R-:W-:Y:S01]  /*32c0*/  @P5 MOV R110, R108 ;  /* 0x0000006c006e5202 */ /* 0x008fe20000000f00 */
[-C--:B------:R-:W-:Y:S01]  /*32d0*/  FFMA.FTZ R172, R172, R170.reuse, R171 ;  /* 0x000000aaacac7223 */ /* 0x080fe200000100ab */
[----:B------:R-:W-:Y:S01]  /*32e0*/  FADD.FTZ R177, R177, -R176 ;  /* 0x800000b0b1b17221 */ /* 0x000fe20000010000 */
[----:B------:R-:W-:Y:S01]  /*32f0*/  FADD.FTZ R173, R173, -R178 ;  /* 0x800000b2adad7221 */ /* 0x000fe20000010000 */
[----:B------:R-:W-:Y:S01]  /*3300*/  @P4 SHF.R.U32.HI R111, RZ, 0x10, R111 ;  /* 0x00000010ff6f4819 */ /* 0x000fe2000001166f */
[----:B------:R-:W-:Y:S01]  /*3310*/  FFMA.FTZ R174, R174, R170, R171 ;  /* 0x000000aaaeae7223 */ /* 0x000fe200000100ab */
[----:B------:R-:W-:Y:S01]  /*3320*/  FMUL.FTZ R146, R144, R177 ;  /* 0x000000b190927220 */ /* 0x000fe20000410000 */
[----:B0-----:R-:W-:-:S02]  /*3330*/  @P6 SHF.R.U64 R152, R108, 0x10, R109 ;  /* 0x000000106c986819 */ /* 0x001fc4000000126d */
[----:B------:R-:W-:Y:S02]  /*3340*/  CS2R R162, SRZ ;  /* 0x0000000000a27805 */ /* 0x000fe4000001ff00 */
[----:B------:R-:W-:Y:S01]  /*3350*/  @P5 SHF.L.U32 R108, R110, 0x10, RZ ;  /* 0x000000106e6c5819 */ /* 0x000fe200000006ff */
[----:B------:R-:W-:Y:S01]  /*3360*/  FMUL.FTZ R146, R117, R146 ;  /* 0x0000009275927220 */ /* 0x000fe20000410000 */
[----:B------:R-:W-:Y:S01]  /*3370*/  @P6 SHF.L.U32 R110, R152, 0x10, RZ ;  /* 0x00000010986e6819 */ /* 0x000fe200000006ff */
[----:B------:R-:W-:Y:S01]  /*3380*/  FMUL.FTZ R152, R144, R173 ;  /* 0x000000ad90987220 */ /* 0x000fe20000410000 */
[----:B------:R-:W-:Y:S01]  /*3390*/  @P4 SHF.L.U32 R111, R111, 0x10, RZ ;  /* 0x000000106f6f4819 */ /* 0x000fe200000006ff */
[----:B------:R-:W-:Y:S01]  /*33a0*/  FMUL.FTZ R158, R146, UR14 ;  /* 0x0000000e929e7c20 */ /* 0x000fe20008410000 */
[----:B------:R-:W-:Y:S01]  /*33b0*/  FADD.FTZ R175, R175, -R172 ;  /* 0x800000acafaf7221 */ /* 0x000fe20000010000 */
[----:B------:R-:W-:Y:S01]  /*33c0*/  FMUL.FTZ R152, R117, R152 ;  /* 0x0000009875987220 */ /* 0x000fe20000410000 */
[----:B------:R-:W-:-:S02]  /*33d0*/  HFMA2 R161, -RZ, RZ, 0, 0 ;  /* 0x00000000ffa17431 */ /* 0x000fc400000001ff */
[----:B------:R-:W-:Y:S01]  /*33e0*/  @P5 FMUL.FTZ R162, R165, R108 ;  /* 0x0000006ca5a25220 */ /* 0x000fe20000410000 */
[----:B------:R-:W-:Y:S01]  /*33f0*/  @P4 FMUL.FTZ R161, R188, R111 ;  /* 0x0000006fbca14220 */ /* 0x000fe20000410000 */
[----:B------:R-:W-:Y:S01]  /*3400*/  FMUL.FTZ R152, R152, UR14 ;  /* 0x0000000e98987c20 */ /* 0x000fe20008410000 */
[----:B------:R-:W-:Y:S01]  /*3410*/  FMUL.FTZ R108, R53, R158 ;  /* 0x0000009e356c7220 */ /* 0x000fe20000410000 */
[----:B------:R-:W-:Y:S01]  /*3420*/  FADD.FTZ R179, R179, -R174 ;  /* 0x800000aeb3b37221 */ /* 0x000fe20000010000 */
[----:B------:R-:W-:Y:S01]  /*3430*/  @P6 FMUL.FTZ R163, R166, R110 ;  /* 0x0000006ea6a36220 */ /* 0x000fe20000410000 */
[----:B------:R-:W-:Y:S01]  /*3440*/  LOP3.LUT P4, RZ, R147, 0xff00, RZ, 0xc0, !PT ;  /* 0x0000ff0093ff7812 */ /* 0x000fe2000788c0ff */
[C---:B------:R-:W-:Y:S01]  /*3450*/  FMUL.FTZ R110, R144.reuse, R175 ;  /* 0x000000af906e7220 */ /* 0x040fe20000410000 */
[----:B------:R-:W-:Y:S01]  /*3460*/  FMUL.FTZ R111, R55, R152 ;  /* 0x00000098376f7220 */ /* 0x000fe20000410000 */
[----:B------:R-:W-:Y:S01]  /*3470*/  ISETP.GE.U32.AND P5, PT, R147, 0x1000000, PT ;  /* 0x010000009300780c */ /* 0x000fe20003fa6070 */
[----:B------:R-:W-:Y:S01]  /*3480*/  FMUL.FTZ R172, R144, R179 ;  /* 0x000000b390ac7220 */ /* 0x000fe20000410000 */
[----:B------:R-:W-:Y:S01]  /*3490*/  FSEL R146, R108, RZ, P4 ;  /* 0x000000ff6c927208 */ /* 0x000fe20002000000 */
[----:B------:R-:W-:Y:S01]  /*34a0*/  FMUL.FTZ R108, R117, R110 ;  /* 0x0000006e756c7220 */ /* 0x000fe20000410000 */
[----:B------:R-:W-:Y:S01]  /*34b0*/  @P0 MOV R110, R109 ;  /* 0x0000006d006e0202 */ /* 0x000fe20000000f00 */
[----:B------:R-:W-:Y:S01]  /*34c0*/  HFMA2 R166, -RZ, RZ, 0, 0 ;  /* 0x00000000ffa67431 */ /* 0x000fe200000001ff */
[----:B------:R-:W-:Y:S01]  /*34d0*/  FSEL R153, R111, RZ, P5 ;  /* 0x000000ff6f997208 */ /* 0x000fe20002800000 */
[----:B------:R-:W-:Y:S01]  /*34e0*/  FMUL.FTZ R111, R117, R172 ;  /* 0x000000ac756f7220 */ /* 0x000fe20000410000 */
[----:B------:R-:W-:Y:S01]  /*34f0*/  FMUL.FTZ R173, R108, UR14 ;  /* 0x0000000e6cad7c20 */ /* 0x000fe20008410000 */
[----:B------:R-:W-:Y:S01]  /*3500*/  @P0 SHF.L.U32 R108, R110, 0x10, RZ ;  /* 0x000000106e6c0819 */ /* 0x000fe200000006ff */
[----:B------:R0:W1:Y:S01]  /*3510*/  F2F.BF16.F32 R167, R146 ;  /* 0x0000009200a77304 */ /* 0x0000620000202000 */
[----:B------:R-:W-:Y:S01]  /*3520*/  FMUL.FTZ R159, R111, UR14 ;  /* 0x0000000e6f9f7c20 */ /* 0x000fe20008410000 */
[----:B------:R-:W-:Y:S01]  /*3530*/  FMUL.FTZ R110, R54, R173 ;  /* 0x000000ad366e7220 */ /* 0x000fe20000410000 */
[----:B------:R-:W-:Y:S01]  /*3540*/  LOP3.LUT P6, RZ, R147, 0xff0000, RZ, 0xc0, !PT ;  /* 0x00ff000093ff7812 */ /* 0x000fe200078cc0ff */
[----:B------:R-:W-:Y:S01]  /*3550*/  @P0 FMUL.FTZ R166, R183, R108 ;  /* 0x0000006cb7a60220 */ /* 0x000fe20000410000 */
[----:B------:R-:W-:Y:S01]  /*3560*/  FMUL.FTZ R108, R52, R159 ;  /* 0x0000009f346c7220 */ /* 0x000fe20000410000 */
[----:B------:R-:W-:Y:S01]  /*3570*/  LOP3.LUT P0, RZ, R147, 0xff, RZ, 0xc0, !PT ;  /* 0x000000ff93ff7812 */ /* 0x000fe2000780c0ff */
[-CC-:B------:R-:W-:Y:S01]  /*3580*/  FFMA.FTZ R149, R149, R170.reuse, R171.reuse ;  /* 0x000000aa95957223 */ /* 0x180fe200000100ab */
[----:B------:R-:W3:Y:S01]  /*3590*/  F2F.BF16.F32 R153, R153 ;  /* 0x0000009900997304 */ /* 0x000ee20000202000 */
[----:B0-----:R-:W-:Y:S01]  /*35a0*/  FSEL R146, R110, RZ, P6 ;  /* 0x000000ff6e927208 */ /* 0x001fe20003000000 */
[-CC-:B------:R-:W-:Y:S01]  /*35b0*/  FFMA.FTZ R148, R148, R170.reuse, R171.reuse ;  /* 0x000000aa94947223 */ /* 0x180fe200000100ab */
[----:B------:R-:W-:Y:S01]  /*35c0*/  FSEL R108, R108, RZ, P0 ;  /* 0x000000ff6c6c7208 */ /* 0x000fe20000000000 */
[----:B------:R-:W-:Y:S01]  /*35d0*/  FFMA.FTZ R150, R150, R170, R171 ;  /* 0x000000aa96967223 */ /* 0x000fe200000100ab */
[----:B------:R-:W-:Y:S01]  /*35e0*/  @P3 SHF.R.U32.HI R147, RZ, 0x10, R109 ;  /* 0x00000010ff933819 */ /* 0x000fe2000001166d */
[----:B------:R-:W-:Y:S01]  /*35f0*/  FADD.FTZ R149, R156, -R149 ;  /* 0x800000959c957221 */ /* 0x000fe20000010000 */
[----:B-1----:R-:W-:Y:S01]  /*3600*/  IMAD.WIDE.U32 R110, R167, 0x10000, RZ ;  /* 0x00010000a76e7825 */ /* 0x002fe200078e00ff */
[----:B------:R-:W0:Y:S01]  /*3610*/  F2F.BF16.F32 R146, R146 ;  /* 0x0000009200927304 */ /* 0x000e220000202000 */
[----:B------:R-:W-:-:S02]  /*3620*/  @P3 SHF.L.U32 R147, R147, 0x10, RZ ;  /* 0x0000001093933819 */ /* 0x000fc400000006ff */
[----:B------:R-:W-:Y:S01]  /*3630*/  FADD.FTZ R167, R157, -R148 ;  /* 0x800000949da77221 */ /* 0x000fe20000010000 */
[----:B------:R-:W-:Y:S01]  /*3640*/  FADD.FTZ R169, R169, -R150 ;  /* 0x80000096a9a97221 */ /* 0x000fe20000010000 */
[----:B------:R-:W-:Y:S01]  /*3650*/  CS2R R156, SRZ ;  /* 0x00000000009c7805 */ /* 0x000fe2000001ff00 */
[----:B------:R-:W-:Y:S01]  /*3660*/  FMUL.FTZ R150, R144, R149 ;  /* 0x0000009590967220 */ /* 0x000fe20000410000 */
[----:B------:R-:W-:Y:S01]  /*3670*/  FFMA.FTZ R151, R151, R170, R171 ;  /* 0x000000aa97977223 */ /* 0x000fe200000100ab */
[----:B---3--:R-:W-:Y:S01]  /*3680*/  SHF.L.U32 R153, R153, 0x10, RZ ;  /* 0x0000001099997819 */ /* 0x008fe200000006ff */
[----:B------:R1:W3:Y:S01]  /*3690*/  F2F.BF16.F32 R165, R108 ;  /* 0x0000006c00a57304 */ /* 0x0002e20000202000 */
[----:B------:R-:W-:Y:S01]  /*36a0*/  @P3 FMUL.FTZ R157, R164, R147 ;  /* 0x00000093a49d3220 */ /* 0x000fe20000410000 */
[----:B------:R-:W-:Y:S01]  /*36b0*/  FMUL.FTZ R150, R117, R150 ;  /* 0x0000009675967220 */ /* 0x000fe20000410000 */
[----:B------:R-:W-:Y:S01]  /*36c0*/  FADD.FTZ R151, R168, -R151 ;  /* 0x80000097a8977221 */ /* 0x000fe20000010000 */
[----:B0-----:R-:W-:Y:S01]  /*36d0*/  LOP3.LUT R111, R111, R153, R146, 0xfe, !PT ;  /* 0x000000996f6f7212 */ /* 0x001fe200078efe92 */
[----:B------:R-:W-:-:S04]  /*36e0*/  IMAD.WIDE.U32 R146, R143, 0x8, R106 ;  /* 0x000000088f927825 */ /* 0x000fc800078e006a */
[----:B-1----:R-:W-:Y:S01]  /*36f0*/  IMAD.WIDE.U32 R108, R145, 0x8, R104 ;  /* 0x00000008916c7825 */ /* 0x002fe200078e0068 */
[----:B---3--:R-:W-:-:S05]  /*3700*/  LOP3.LUT R110, R110, R165, RZ, 0xfc, !PT ;  /* 0x000000a56e6e7212 */ /* 0x008fca00078efcff */
[----:B------:R0:W-:Y:S02]  /*3710*/  STG.E.64 desc[UR4][R108.64], R110 ;  /* 0x0000006e6c007986 */ /* 0x0001e4000c101b04 */
[----:B0-----:R-:W-:Y:S02]  /*3720*/  FMUL.FTZ R110, R144, R169 ;  /* 0x000000a9906e7220 */ /* 0x001fe40000410000 */
[----:B------:R0:W3:Y:S02]  /*3730*/  LDG.E.64 R108, desc[UR4][R146.64] ;  /* 0x00000004926c7981 */ /* 0x0000e4000c1e1b00 */
[----:B------:R-:W-:-:S04]  /*3740*/  FMUL.FTZ R111, R117, R110 ;  /* 0x0000006e756f7220 */ /* 0x000fc80000410000 */
[----:B------:R-:W-:Y:S01]  /*3750*/  FMUL.FTZ R165, R111, UR14 ;  /* 0x0000000e6fa57c20 */ /* 0x000fe20008410000 */
[----:B------:R-:W-:-:S03]  /*3760*/  ISETP.GE.U32.AND P3, PT, R122, 0x1000000, PT ;  /* 0x010000007a00780c */ /* 0x000fc60003f66070 */
[----:B0-----:R-:W-:Y:S01]  /*3770*/  FMUL.FTZ R147, R58, R165 ;  /* 0x000000a53a937220 */ /* 0x001fe20000410000 */
[----:B------:R-:W-:Y:S01]  /*3780*/  IMAD.WIDE.U32 R106, R142, 0x8, R106 ;  /* 0x000000088e6a7825 */ /* 0x000fe200078e006a */
[----:B--2---:R-:W-:Y:S02]  /*3790*/  @P0 MOV R145, R154 ;  /* 0x0000009a00910202 */ /* 0x004fe40000000f00 */
[----:B------:R-:W-:Y:S02]  /*37a0*/  @P4 SHF.R.U64 R149, R154, 0x10, R155 ;  /* 0x000000109a954819 */ /* 0x000fe4000000129b */
[----:B------:R-:W-:Y:S01]  /*37b0*/  @P0 SHF.L.U32 R148, R145, 0x10, RZ ;  /* 0x0000001091940819 */ /* 0x000fe200000006ff */
[----:B------:R-:W-:Y:S01]  /*37c0*/  FMUL.FTZ R154, R150, UR14 ;  /* 0x0000000e969a7c20 */ /* 0x000fe20008410000 */
[----:B------:R-:W-:Y:S01]  /*37d0*/  @P4 SHF.L.U32 R149, R149, 0x10, RZ ;  /* 0x0000001095954819 */ /* 0x000fe200000006ff */
[----:B------:R-:W-:Y:S02]  /*37e0*/  HFMA2 R145, -RZ, RZ, 0, 0 ;  /* 0x00000000ff917431 */ /* 0x000fe400000001ff */
[----:B------:R-:W-:Y:S01]  /*37f0*/  @P0 FMUL.FTZ R156, R159, R148 ;  /* 0x000000949f9c0220 */ /* 0x000fe20000410000 */
[----:B------:R-:W-:Y:S01]  /*3800*/  FMUL.FTZ R148, R144, R151 ;  /* 0x0000009790947220 */ /* 0x000fe20000410000 */
[----:B------:R-:W-:Y:S01]  /*3810*/  @P4 FMUL.FTZ R145, R158, R149 ;  /* 0x000000959e914220 */ /* 0x000fe20000410000 */
[----:B------:R-:W-:Y:S01]  /*3820*/  FMUL.FTZ R110, R57, R154 ;  /* 0x0000009a396e7220 */ /* 0x000fe20000410000 */
[----:B------:R-:W-:Y:S01]  /*3830*/  FMUL.FTZ R158, R144, R167 ;  /* 0x000000a7909e7220 */ /* 0x000fe20000410000 */
[----:B------:R-:W-:Y:S01]  /*3840*/  LOP3.LUT P4, RZ, R122, 0xff00, RZ, 0xc0, !PT ;  /* 0x0000ff007aff7812 */ /* 0x000fe2000788c0ff */
[----:B------:R-:W-:-:S02]  /*3850*/  FMUL.FTZ R148, R117, R148 ;  /* 0x0000009475947220 */ /* 0x000fc40000410000 */
[----:B------:R-:W-:Y:S01]  /*3860*/  FMUL.FTZ R111, R117, R158 ;  /* 0x0000009e756f7220 */ /* 0x000fe20000410000 */
[----:B------:R-:W-:Y:S01]  /*3870*/  FSEL R146, R110, RZ, P4 ;  /* 0x000000ff6e927208 */ /* 0x000fe20002000000 */
[----:B------:R-:W-:Y:S01]  /*3880*/  FMUL.FTZ R148, R148, UR14 ;  /* 0x0000000e94947c20 */ /* 0x000fe20008410000 */
[----:B------:R-:W-:Y:S01]  /*3890*/  @P6 MOV R110, R155 ;  /* 0x0000009b006e6202 */ /* 0x000fe20000000f00 */
[----:B------:R-:W-:Y:S02]  /*38a0*/  FMUL.FTZ R153, R111, UR14 ;  /* 0x0000000e6f997c20 */ /* 0x000fe40008410000 */
[----:B------:R-:W-:Y:S01]  /*38b0*/  FMUL.FTZ R111, R59, R148 ;  /* 0x000000943b6f7220 */ /* 0x000fe20000410000 */
[----:B------:R-:W-:Y:S02]  /*38c0*/  @P6 SHF.L.U32 R110, R110, 0x10, RZ ;  /* 0x000000106e6e6819 */ /* 0x000fe400000006ff */
[----:B------:R-:W-:Y:S02]  /*38d0*/  LOP3.LUT P0, RZ, R122, 0xff0000, RZ, 0xc0, !PT ;  /* 0x00ff00007aff7812 */ /* 0x000fe4000780c0ff */
[----:B------:R-:W-:Y:S01]  /*38e0*/  MOV R150, RZ ;  /* 0x000000ff00967202 */ /* 0x000fe20000000f00 */
[----:B------:R-:W-:Y:S01]  /*38f0*/  @P6 FMUL.FTZ R150, R173, R110 ;  /* 0x0000006ead966220 */ /* 0x000fe20000410000 */
[----:B------:R-:W-:Y:S01]  /*3900*/  FSEL R149, R111, RZ, P3 ;  /* 0x000000ff6f957208 */ /* 0x000fe20001800000 */
[----:B------:R-:W-:Y:S01]  /*3910*/  FMUL.FTZ R110, R56, R153 ;  /* 0x00000099386e7220 */ /* 0x000fe20000410000 */
[----:B------:R-:W-:Y:S01]  /*3920*/  LOP3.LUT P6, RZ, R122, 0xff, RZ, 0xc0, !PT ;  /* 0x000000ff7aff7812 */ /* 0x000fe200078cc0ff */
[----:B------:R-:W0:Y:S01]  /*3930*/  F2F.BF16.F32 R146, R146 ;  /* 0x0000009200927304 */ /* 0x000e220000202000 */
[----:B------:R-:W-:-:S02]  /*3940*/  FSEL R147, R147, RZ, P0 ;  /* 0x000000ff93937208 */ /* 0x000fc40000000000 */
[----:B------:R-:W-:-:S05]  /*3950*/  FSEL R122, R110, RZ, P6 ;  /* 0x000000ff6e7a7208 */ /* 0x000fca0003000000 */
        /* <DEDUP_REMOVED lines=10> */
[-CC-:B------:R-:W-:Y:S01]  /*3a00*/  FFMA.FTZ R115, R115, R170.reuse, R171.reuse ;  /* 0x000000aa73737223 */ /* 0x180fe200000100ab */
[-CC-:B------:R-:W-:Y:S01]  /*3a10*/  FFMA.FTZ R116, R116, R170.reuse, R171.reuse ;  /* 0x000000aa74747223 */ /* 0x180fe200000100ab */
[-CC-:B------:R-:W-:Y:S01]  /*3a20*/  FFMA.FTZ R114, R114, R170.reuse, R171.reuse ;  /* 0x000000aa72727223 */ /* 0x180fe200000100ab */
[----:B------:R-:W-:Y:S01]  /*3a30*/  FFMA.FTZ R171, R123, R170, R171 ;  /* 0x000000aa7bab7223 */ /* 0x000fe200000100ab */
[----:B------:R-:W-:Y:S01]  /*3a40*/  FADD.FTZ R123, R120, -R115 ;  /* 0x80000073787b7221 */ /* 0x000fe20000010000 */
[----:B------:R-:W-:Y:S01]  /*3a50*/  FADD.FTZ R121, R121, -R116 ;  /* 0x8000007479797221 */ /* 0x000fe20000010000 */
[----:B------:R-:W-:-:S02]  /*3a60*/  FADD.FTZ R119, R119, -R114 ;  /* 0x8000007277777221 */ /* 0x000fc40000010000 */
[----:B------:R-:W-:Y:S01]  /*3a70*/  FMUL.FTZ R116, R144, R123 ;  /* 0x0000007b90747220 */ /* 0x000fe20000410000 */
[----:B------:R-:W-:Y:S01]  /*3a80*/  @P5 SHF.R.U32.HI R115, RZ, 0x10, R155 ;  /* 0x00000010ff735819 */ /* 0x000fe2000001169b */
[----:B------:R-:W-:Y:S01]  /*3a90*/  FADD.FTZ R171, R118, -R171 ;  /* 0x800000ab76ab7221 */ /* 0x000fe20000010000 */
[C---:B------:R-:W-:Y:S01]  /*3aa0*/  FMUL.FTZ R122, R144.reuse, R119 ;  /* 0x00000077907a7220 */ /* 0x040fe20000410000 */
[----:B------:R-:W-:Y:S01]  /*3ab0*/  FMUL.FTZ R116, R117, R116 ;  /* 0x0000007475747220 */ /* 0x000fe20000410000 */
[----:B------:R-:W-:Y:S01]  /*3ac0*/  @P5 SHF.L.U32 R115, R115, 0x10, RZ ;  /* 0x0000001073735819 */ /* 0x000fe200000006ff */
[C---:B------:R-:W-:Y:S01]  /*3ad0*/  FMUL.FTZ R118, R144.reuse, R121 ;  /* 0x0000007990767220 */ /* 0x040fe20000410000 */
[----:B0-----:R-:W-:Y:S01]  /*3ae0*/  FMUL.FTZ R146, R144, R171 ;  /* 0x000000ab90927220 */ /* 0x001fe20000410000 */
[----:B---3--:R-:W-:Y:S02]  /*3af0*/  @P6 MOV R114, R108 ;  /* 0x0000006c00726202 */ /* 0x008fe40000000f00 */
[----:B------:R-:W-:Y:S01]  /*3b00*/  @P4 SHF.R.U64 R120, R108, 0x10, R109 ;  /* 0x000000106c784819 */ /* 0x000fe2000000126d */
[----:B------:R-:W-:Y:S01]  /*3b10*/  FMUL.FTZ R144, R116, UR14 ;  /* 0x0000000e74907c20 */ /* 0x000fe20008410000 */
[----:B------:R-:W-:Y:S01]  /*3b20*/  FMUL.FTZ R119, R117, R122 ;  /* 0x0000007a75777220 */ /* 0x000fe20000410000 */
[----:B------:R-:W-:-:S02]  /*3b30*/  @P6 SHF.L.U32 R108, R114, 0x10, RZ ;  /* 0x00000010726c6819 */ /* 0x000fc400000006ff */
[----:B------:R-:W-:Y:S02]  /*3b40*/  CS2R R110, SRZ ;  /* 0x00000000006e7805 */ /* 0x000fe4000001ff00 */
[----:B------:R-:W-:Y:S01]  /*3b50*/  @P4 SHF.L.U32 R114, R120, 0x10, RZ ;  /* 0x0000001078724819 */ /* 0x000fe200000006ff */
[----:B------:R-:W-:Y:S01]  /*3b60*/  FMUL.FTZ R120, R117, R146 ;  /* 0x0000009275787220 */ /* 0x000fe20000410000 */
[----:B------:R-:W-:Y:S01]  /*3b70*/  @P5 FMUL.FTZ R111, R152, R115 ;  /* 0x00000073986f5220 */ /* 0x000fe20000410000 */
[----:B------:R-:W-:Y:S01]  /*3b80*/  FMUL.FTZ R116, R61, R144 ;  /* 0x000000903d747220 */ /* 0x000fe20000410000 */
[----:B------:R-:W-:Y:S01]  /*3b90*/  FMUL.FTZ R146, R119, UR14 ;  /* 0x0000000e77927c20 */ /* 0x000fe20008410000 */
[----:B------:R-:W-:Y:S01]  /*3ba0*/  LOP3.LUT P5, RZ, R113, 0xff00, RZ, 0xc0, !PT ;  /* 0x0000ff0071ff7812 */ /* 0x000fe200078ac0ff */
[----:B------:R-:W-:Y:S01]  /*3bb0*/  @P6 FMUL.FTZ R110, R153, R108 ;  /* 0x0000006c996e6220 */ /* 0x000fe20000410000 */
[----:B------:R-:W-:Y:S01]  /*3bc0*/  FMUL.FTZ R118, R117, R118 ;  /* 0x0000007675767220 */ /* 0x000fe20000410000 */
[----:B------:R-:W-:Y:S01]  /*3bd0*/  FMUL.FTZ R108, R62, R146 ;  /* 0x000000923e6c7220 */ /* 0x000fe20000410000 */
[----:B------:R-:W-:-:S02]  /*3be0*/  FSEL R117, R116, RZ, P5 ;  /* 0x000000ff74757208 */ /* 0x000fc40002800000 */
[----:B------:R-:W-:Y:S02]  /*3bf0*/  LOP3.LUT P6, RZ, R113, 0xff0000, RZ, 0xc0, !PT ;  /* 0x00ff000071ff7812 */ /* 0x000fe400078cc0ff */
[----:B------:R-:W-:Y:S01]  /*3c00*/  @P0 MOV R116, R109 ;  /* 0x0000006d00740202 */ /* 0x000fe20000000f00 */
[----:B------:R-:W-:Y:S01]  /*3c10*/  FMUL.FTZ R152, R120, UR14 ;  /* 0x0000000e78987c20 */ /* 0x000fe20008410000 */
[----:B------:R-:W-:Y:S01]  /*3c20*/  FSEL R119, R108, RZ, P6 ;  /* 0x000000ff6c777208 */ /* 0x000fe20003000000 */
[----:B------:R-:W-:Y:S01]  /*3c30*/  HFMA2 R115, -RZ, RZ, 0, 0 ;  /* 0x00000000ff737431 */ /* 0x000fe200000001ff */
[----:B------:R-:W-:Y:S01]  /*3c40*/  @P0 SHF.L.U32 R108, R116, 0x10, RZ ;  /* 0x00000010746c0819 */ /* 0x000fe200000006ff */
[----:B------:R-:W-:Y:S01]  /*3c50*/  @P4 FMUL.FTZ R115, R154, R114 ;  /* 0x000000729a734220 */ /* 0x000fe20000410000 */
[----:B------:R-:W-:Y:S01]  /*3c60*/  FMUL.FTZ R143, R118, UR14 ;  /* 0x0000000e768f7c20 */ /* 0x000fe20008410000 */
[----:B------:R-:W-:Y:S01]  /*3c70*/  FMUL.FTZ R116, R63, R152 ;  /* 0x000000983f747220 */ /* 0x000fe20000410000 */
[----:B------:R-:W-:Y:S01]  /*3c80*/  ISETP.GE.U32.AND P4, PT, R113, 0x1000000, PT ;  /* 0x010000007100780c */ /* 0x000fe20003f86070 */
[----:B------:R-:W-:-:S02]  /*3c90*/  HFMA2 R114, -RZ, RZ, 0, 0 ;  /* 0x00000000ff727431 */ /* 0x000fc400000001ff */
[----:B------:R-:W-:Y:S01]  /*3ca0*/  @P0 FMUL.FTZ R114, R165, R108 ;  /* 0x0000006ca5720220 */ /* 0x000fe20000410000 */
[----:B------:R-:W-:Y:S01]  /*3cb0*/  FMUL.FTZ R108, R60, R143 ;  /* 0x0000008f3c6c7220 */ /* 0x000fe20000410000 */
[----:B------:R-:W-:Y:S02]  /*3cc0*/  FSEL R118, R116, RZ, P4 ;  /* 0x000000ff74767208 */ /* 0x000fe40002000000 */
[----:B------:R-:W-:Y:S01]  /*3cd0*/  LOP3.LUT P0, RZ, R113, 0xff, RZ, 0xc0, !PT ;  /* 0x000000ff71ff7812 */ /* 0x000fe2000780c0ff */
[----:B------:R-:W0:Y:S03]  /*3ce0*/  F2F.BF16.F32 R117, R117 ;  /* 0x0000007500757304 */ /* 0x000e260000202000 */
[----:B------:R-:W-:-:S05]  /*3cf0*/  FSEL R113, R108, RZ, P0 ;  /* 0x000000ff6c717208 */ /* 0x000fca0000000000 */
[----:B------:R-:W1:Y:S08]  /*3d00*/  F2F.BF16.F32 R118, R118 ;  /* 0x0000007600767304 */ /* 0x000e700000202000 */
[----:B------:R-:W3:Y:S08]  /*3d10*/  F2F.BF16.F32 R119, R119 ;  /* 0x0000007700777304 */ /* 0x000ef00000202000 */
[----:B------:R-:W4:Y:S01]  /*3d20*/  F2F.BF16.F32 R113, R113 ;  /* 0x0000007100717304 */ /* 0x000f220000202000 */
[----:B0-----:R-:W-:Y:S01]  /*3d30*/  IMAD.WIDE.U32 R116, R117, 0x10000, RZ ;  /* 0x0001000075747825 */ /* 0x001fe200078e00ff */
[----:B-1----:R-:W-:-:S02]  /*3d40*/  SHF.L.U32 R121, R118, 0x10, RZ ;  /* 0x0000001076797819 */ /* 0x002fc400000006ff */
[----:B------:R-:W-:Y:S01]  /*3d50*/  @P3 SHF.R.U32.HI R123, RZ, 0x10, R109 ;  /* 0x00000010ff7b3819 */ /* 0x000fe2000001166d */
[----:B------:R-:W-:Y:S01]  /*3d60*/  IMAD.WIDE.U32 R104, R142, 0x8, R104 ;  /* 0x000000088e687825 */ /* 0x000fe200078e0068 */
[----:B---3--:R-:W-:Y:S02]  /*3d70*/  LOP3.LUT R117, R117, R121, R119, 0xfe, !PT ;  /* 0x0000007975757212 */ /* 0x008fe400078efe77 */
[----:B----4-:R-:W-:Y:S02]  /*3d80*/  LOP3.LUT R116, R116, R113, RZ, 0xfc, !PT ;  /* 0x0000007174747212 */ /* 0x010fe400078efcff */
[----:B------:R-:W-:-:S03]  /*3d90*/  CS2R R118, SRZ ;  /* 0x0000000000767805 */ /* 0x000fc6000001ff00 */
[----:B------:R0:W-:Y:S01]  /*3da0*/  STG.E.64 desc[UR4][R104.64], R116 ;  /* 0x0000007468007986 */ /* 0x0001e2000c101b04 */
[----:B------:R-:W-:Y:S01]  /*3db0*/  CS2R R120, SRZ ;  /* 0x0000000000787805 */ /* 0x000fe2000001ff00 */
[----:B------:R-:W-:Y:S01]  /*3dc0*/  HFMA2 R113, -RZ, RZ, 0, 0 ;  /* 0x00000000ff717431 */ /* 0x000fe200000001ff */
        /* <DEDUP_REMOVED lines=9> */
[----:B------:R-:W-:Y:S01]  /*3e60*/  @P3 FMUL.FTZ R113, R148, R107 ;  /* 0x0000006b94713220 */ /* 0x000fe20000410000 */
[----:B------:R-:W-:Y:S01]  /*3e70*/  @P0 FMUL.FTZ R118, R143, R108 ;  /* 0x0000006c8f760220 */ /* 0x000fe20000410000 */
[----:B------:R-:W-:Y:S01]  /*3e80*/  @P5 FMUL.FTZ R119, R144, R104 ;  /* 0x0000006890775220 */ /* 0x000fe20000410000 */
[----:B------:R-:W-:Y:S01]  /*3e90*/  @P6 FMUL.FTZ R120, R146, R109 ;  /* 0x0000006d92786220 */ /* 0x000fe20000410000 */
[----:B------:R-:W-:Y:S01]  /*3ea0*/  @P4 FMUL.FTZ R121, R152, R105 ;  /* 0x0000006998794220 */ /* 0x000fe20000410000 */
[----:B------:R-:W-:Y:S06]  /*3eb0*/  BRA `(.L_x_5273) ;  /* 0x0000002400787947 */ /* 0x000fec0003800000 */
.L_x_5271:
[----:B------:R-:W-:-:S04]  /*3ec0*/  UISETP.NE.U32.AND UP0, UPT, UR12, URZ, UPT ;  /* 0x000000ff0c00728c */ /* 0x000fc8000bf05070 */
[----:B------:R-:W-:-:S09]  /*3ed0*/  UISETP.NE.AND.EX UP0, UPT, UR13, URZ, UPT, UP0 ;  /* 0x000000ff0d00728c */ /* 0x000fd2000bf05300 */
[----:B------:R-:W-:Y:S05]  /*3ee0*/  BRA.U UP0, `(.L_x_5274) ;  /* 0x0000001100a47547 */ /* 0x000fea000b800000 */
        /* <DEDUP_REMOVED lines=11> */
[C---:B------:R-:W-:Y:S01]  /*3fa0*/  FFMA.FTZ R108, R144.reuse, R108, R85 ;  /* 0x0000006c906c7223 */ /* 0x040fe20000010055 */
[C---:B------:R-:W-:Y:S01]  /*3fb0*/  FFMA.FTZ R110, R144.reuse, R185, R86 ;  /* 0x000000b9906e7223 */ /* 0x040fe20000010056 */
[----:B------:R-:W-:Y:S01]  /*3fc0*/  FFMA.FTZ R152, R144, R152, R87 ;  /* 0x0000009890987223 */ /* 0x000fe20000010057 */
[----:B------:R-:W-:Y:S01]  /*3fd0*/  FADD.FTZ R181, R181, -R154 ;  /* 0x8000009ab5b57221 */ /* 0x000fe20000010000 */
[-C--:B------:R-:W-:Y:S01]  /*3fe0*/  FMUL.FTZ R108, R108, R117.reuse ;  /* 0x000000756c6c7220 */ /* 0x080fe20000410000 */
[-C--:B------:R-:W-:Y:S01]  /*3ff0*/  FMUL.FTZ R110, R110, R117.reuse ;  /* 0x000000756e6e7220 */ /* 0x080fe20000410000 */
[----:B------:R-:W-:Y:S01]  /*4000*/  FMUL.FTZ R152, R152, R117 ;  /* 0x0000007598987220 */ /* 0x000fe20000410000 */
[C---:B------:R-:W-:Y:S01]  /*4010*/  LOP3.LUT P5, RZ, R155.reuse, 0xff0000, RZ, 0xc0, !PT ;  /* 0x00ff00009bff7812 */ /* 0x040fe200078ac0ff */
[----:B------:R-:W-:Y:S01]  /*4020*/  FMUL.FTZ R185, R108, UR14 ;  /* 0x0000000e6cb97c20 */ /* 0x000fe20008410000 */
[----:B------:R-:W-:Y:S01]  /*4030*/  FMUL.FTZ R167, R110, UR14 ;  /* 0x0000000e6ea77c20 */ /* 0x000fe20008410000 */
[----:B------:R-:W-:Y:S01]  /*4040*/  FMUL.FTZ R188, R152, UR14 ;  /* 0x0000000e98bc7c20 */ /* 0x000fe20008410000 */
[----:B------:R-:W-:Y:S01]  /*4050*/  ISETP.GE.U32.AND P4, PT, R155, 0x1000000, PT ;  /* 0x010000009b00780c */ /* 0x000fe20003f86070 */
[----:B------:R-:W-:Y:S01]  /*4060*/  FMUL.FTZ R108, R45, R185 ;  /* 0x000000b92d6c7220 */ /* 0x000fe20000410000 */
[----:B------:R-:W-:Y:S01]  /*4070*/  FMUL.FTZ R110, R46, R167 ;  /* 0x000000a72e6e7220 */ /* 0x000fe20000410000 */
[----:B------:R-:W-:Y:S01]  /*4080*/  LOP3.LUT P0, RZ, R155, 0xff, RZ, 0xc0, !PT ;  /* 0x000000ff9bff7812 */ /* 0x000fe2000780c0ff */
[----:B------:R-:W-:-:S02]  /*4090*/  FFMA.FTZ R184, R184, R170, R171 ;  /* 0x000000aab8b87223 */ /* 0x000fc400000100ab */
[----:B------:R-:W-:Y:S01]  /*40a0*/  FSEL R109, R108, RZ, P3 ;  /* 0x000000ff6c6d7208 */ /* 0x000fe20001800000 */
[----:B------:R-:W-:Y:S01]  /*40b0*/  FFMA.FTZ R108, R144, R181, R84 ;  /* 0x000000b5906c7223 */ /* 0x000fe20000010054 */
[----:B------:R-:W-:Y:S01]  /*40c0*/  FSEL R152, R110, RZ, P5 ;  /* 0x000000ff6e987208 */ /* 0x000fe20002800000 */
[----:B------:R-:W-:Y:S01]  /*40d0*/  FMUL.FTZ R110, R47, R188 ;  /* 0x000000bc2f6e7220 */ /* 0x000fe20000410000 */
[----:B------:R0:W1:Y:S01]  /*40e0*/  F2F.BF16.F32 R111, R109 ;  /* 0x0000006d006f7304 */ /* 0x0000620000202000 */
[----:B------:R-:W-:Y:S01]  /*40f0*/  FMUL.FTZ R108, R108, R117 ;  /* 0x000000756c6c7220 */ /* 0x000fe20000410000 */
[----:B------:R-:W-:Y:S01]  /*4100*/  FADD.FTZ R160, R163, -R184 ;  /* 0x800000b8a3a07221 */ /* 0x000fe20000010000 */
[----:B------:R-:W-:Y:S01]  /*4110*/  FFMA.FTZ R163, R162, R170, R171 ;  /* 0x000000aaa2a37223 */ /* 0x000fe200000100ab */
[----:B------:R-:W-:Y:S01]  /*4120*/  FSEL R159, R110, RZ, P4 ;  /* 0x000000ff6e9f7208 */ /* 0x000fe20002000000 */
[----:B------:R-:W-:-:S03]  /*4130*/  FMUL.FTZ R161, R108, UR14 ;  /* 0x0000000e6ca17c20 */ /* 0x000fc60008410000 */
[----:B------:R-:W-:Y:S01]  /*4140*/  F2F.BF16.F32 R152, R152 ;  /* 0x0000009800987304 */ /* 0x000fe20000202000 */
[----:B------:R-:W-:Y:S01]  /*4150*/  FMUL.FTZ R110, R44, R161 ;  /* 0x000000a12c6e7220 */ /* 0x000fe20000410000 */
[----:B0-----:R-:W0:Y:S01]  /*4160*/  LDC.64 R108, c[0x0][0x468] ;  /* 0x00011a00ff6c7b82 */ /* 0x001e220000000a00 */
[----:B------:R-:W-:Y:S01]  /*4170*/  FFMA.FTZ R160, R144, R160, R89 ;  /* 0x000000a090a07223 */ /* 0x000fe20000010059 */
[----:B------:R-:W-:Y:S01]  /*4180*/  FFMA.FTZ R162, R180, R170, R171 ;  /* 0x000000aab4a27223 */ /* 0x000fe200000100ab */
[----:B------:R-:W-:Y:S01]  /*4190*/  FADD.FTZ R163, R166, -R163 ;  /* 0x800000a3a6a37221 */ /* 0x000fe20000010000 */
[----:B------:R-:W-:Y:S01]  /*41a0*/  FSEL R158, R110, RZ, P0 ;  /* 0x000000ff6e9e7208 */ /* 0x000fe20000000000 */
[----:B-1----:R-:W-:Y:S01]  /*41b0*/  IMAD.WIDE.U32 R110, R111, 0x10000, RZ ;  /* 0x000100006f6e7825 */ /* 0x002fe200078e00ff */
[----:B------:R-:W1:Y:S03]  /*41c0*/  F2F.BF16.F32 R159, R159 ;  /* 0x0000009f009f7304 */ /* 0x000e660000202000 */
[----:B------:R-:W-:Y:S01]  /*41d0*/  FMUL.FTZ R160, R160, R117 ;  /* 0x00000075a0a07220 */ /* 0x000fe20000410000 */
[----:B------:R-:W-:-:S04]  /*41e0*/  CS2R R180, SRZ ;  /* 0x0000000000b47805 */ /* 0x000fc8000001ff00 */
[----:B------:R-:W3:Y:S01]  /*41f0*/  F2F.BF16.F32 R153, R158 ;  /* 0x0000009e00997304 */ /* 0x000ee20000202000 */
[----:B-1----:R-:W-:-:S04]  /*4200*/  SHF.L.U32 R155, R159, 0x10, RZ ;  /* 0x000000109f9b7819 */ /* 0x002fc800000006ff */
[----:B------:R-:W-:Y:S01]  /*4210*/  LOP3.LUT R155, R111, R155, R152, 0xfe, !PT ;  /* 0x0000009b6f9b7212 */ /* 0x000fe200078efe98 */
[----:B------:R-:W-:Y:S01]  /*4220*/  FFMA.FTZ R111, R186, R170, R171 ;  /* 0x000000aaba6f7223 */ /* 0x000fe200000100ab */
[----:B---3--:R-:W-:Y:S01]  /*4230*/  LOP3.LUT R154, R110, R153, RZ, 0xfc, !PT ;  /* 0x000000996e9a7212 */ /* 0x008fe200078efcff */
[----:B0-----:R-:W-:-:S04]  /*4240*/  IMAD.WIDE.U32 R152, R165, 0x8, R108 ;  /* 0x00000008a5987825 */ /* 0x001fc800078e006c */
[----:B------:R-:W-:Y:S01]  /*4250*/  FADD.FTZ R165, R164, -R111 ;  /* 0x8000006fa4a57221 */ /* 0x000fe20000010000 */
[----:B------:R-:W-:Y:S01]  /*4260*/  IMAD.WIDE.U32 R110, R146, 0x8, R104 ;  /* 0x00000008926e7825 */ /* 0x000fe200078e0068 */
[----:B------:R0:W-:Y:S03]  /*4270*/  STG.E.64 desc[UR4][R152.64], R154 ;  /* 0x0000009a98007986 */ /* 0x0001e6000c101b04 */
[----:B------:R-:W-:Y:S01]  /*4280*/  FADD.FTZ R162, R183, -R162 ;  /* 0x800000a2b7a27221 */ /* 0x000fe20000010000 */
[----:B------:R-:W-:Y:S01]  /*4290*/  FMUL.FTZ R166, R160, UR14 ;  /* 0x0000000ea0a67c20 */ /* 0x000fe20008410000 */
[----:B------:R-:W3:Y:S01]  /*42a0*/  LDG.E.64 R110, desc[UR4][R110.64] ;  /* 0x000000046e6e7981 */ /* 0x000ee2000c1e1b00 */
[----:B------:R-:W-:Y:S01]  /*42b0*/  LOP3.LUT P6, RZ, R182, 0xff00, RZ, 0xc0, !PT ;  /* 0x0000ff00b6ff7812 */ /* 0x000fe200078cc0ff */
[----:B------:R-:W-:Y:S02]  /*42c0*/  HFMA2 R160, -RZ, RZ, 0, 0 ;  /* 0x00000000ffa07431 */ /* 0x000fe400000001ff */
[----:B0-----:R-:W-:-:S05]  /*42d0*/  FMUL.FTZ R152, R49, R166 ;  /* 0x000000a631987220 */ /* 0x001fca0000410000 */
[----:B------:R-:W-:-:S06]  /*42e0*/  FSEL R154, R152, RZ, P6 ;  /* 0x000000ff989a7208 */ /* 0x000fcc0003000000 */
[----:B------:R-:W0:Y:S01]  /*42f0*/  F2F.BF16.F32 R154, R154 ;  /* 0x0000009a009a7304 */ /* 0x000e220000202000 */
[----:B--2---:R-:W-:Y:S02]  /*4300*/  @P0 MOV R158, R106 ;  /* 0x0000006a009e0202 */ /* 0x004fe40000000f00 */
[----:B------:R-:W-:Y:S02]  /*4310*/  @P3 SHF.R.U64 R159, R106, 0x10, R107 ;  /* 0x000000106a9f3819 */ /* 0x000fe4000000126b */
[----:B------:R-:W-:Y:S02]  /*4320*/  @P0 SHF.L.U32 R106, R158, 0x10, RZ ;  /* 0x000000109e6a0819 */ /* 0x000fe400000006ff */
[----:B------:R-:W-:Y:S02]  /*4330*/  @P3 SHF.L.U32 R158, R159, 0x10, RZ ;  /* 0x000000109f9e3819 */ /* 0x000fe400000006ff */
[----:B------:R-:W-:Y:S01]  /*4340*/  @P5 MOV R152, R107 ;  /* 0x0000006b00985202 */ /* 0x000fe20000000f00 */
[----:B------:R-:W-:Y:S01]  /*4350*/  @P0 FMUL.FTZ R180, R161, R106 ;  /* 0x0000006aa1b40220 */ /* 0x000fe20000410000 */
[C---:B------:R-:W-:Y:S01]  /*4360*/  FFMA.FTZ R106, R144.reuse, R163, R90 ;  /* 0x000000a3906a7223 */ /* 0x040fe2000001005a */
[----:B------:R-:W-:Y:S01]  /*4370*/  @P3 FMUL.FTZ R181, R185, R158 ;  /* 0x0000009eb9b53220 */ /* 0x000fe20000410000 */
[----:B------:R-:W-:Y:S01]  /*4380*/  FFMA.FTZ R158, R144, R162, R91 ;  /* 0x000000a2909e7223 */ /* 0x000fe2000001005b */
[----:B------:R-:W-:Y:S01]  /*4390*/  ISETP.GE.U32.AND P3, PT, R182, 0x1000000, PT ;  /* 0x01000000b600780c */ /* 0x000fe20003f66070 */
[----:B------:R-:W-:Y:S01]  /*43a0*/  FMUL.FTZ R153, R106, R117 ;  /* 0x000000756a997220 */ /* 0x000fe20000410000 */
[----:B------:R-:W-:Y:S01]  /*43b0*/  FFMA.FTZ R106, R144, R165, R88 ;  /* 0x000000a5906a7223 */ /* 0x000fe20000010058 */
[-C--:B------:R-:W-:Y:S01]  /*43c0*/  FMUL.FTZ R158, R158, R117.reuse ;  /* 0x000000759e9e7220 */ /* 0x080fe20000410000 */
[----:B------:R-:W-:Y:S01]  /*43d0*/  LOP3.LUT P0, RZ, R182, 0xff0000, RZ, 0xc0, !PT ;  /* 0x00ff0000b6ff7812 */ /* 0x000fe2000780c0ff */
[----:B------:R-:W-:Y:S01]  /*43e0*/  FMUL.FTZ R183, R153, UR14 ;  /* 0x0000000e99b77c20 */ /* 0x000fe20008410000 */
[----:B------:R-:W-:Y:S01]  /*43f0*/  FMUL.FTZ R153, R106, R117 ;  /* 0x000000756a997220 */ /* 0x000fe20000410000 */
[----:B------:R-:W-:Y:S01]  /*4400*/  FMUL.FTZ R164, R158, UR14 ;  /* 0x0000000e9ea47c20 */ /* 0x000fe20008410000 */
[----:B------:R-:W-:Y:S01]  /*4410*/  @P5 SHF.L.U32 R106, R152, 0x10, RZ ;  /* 0x00000010986a5819 */ /* 0x000fe200000006ff */
[----:B------:R-:W-:Y:S01]  /*4420*/  FMUL.FTZ R155, R50, R183 ;  /* 0x000000b7329b7220 */ /* 0x000fe20000410000 */
[----:B------:R-:W-:Y:S01]  /*4430*/  FMUL.FTZ R165, R153, UR14 ;  /* 0x0000000e99a57c20 */ /* 0x000fe20008410000 */
[----:B------:R-:W-:-:S02]  /*4440*/  FMUL.FTZ R152, R51, R164 ;  /* 0x000000a433987220 */ /* 0x000fc40000410000 */
[----:B------:R-:W-:Y:S01]  /*4450*/  @P5 FMUL.FTZ R160, R167, R106 ;  /* 0x0000006aa7a05220 */ /* 0x000fe20000410000 */
[----:B------:R-:W-:Y:S01]  /*4460*/  FMUL.FTZ R106, R48, R165 ;  /* 0x000000a5306a7220 */ /* 0x000fe20000410000 */
[----:B------:R-:W-:Y:S02]  /*4470*/  LOP3.LUT P5, RZ, R182, 0xff, RZ, 0xc0, !PT ;  /* 0x000000ffb6ff7812 */ /* 0x000fe400078ac0ff */
[----:B------:R-:W-:Y:S01]  /*4480*/  FSEL R161, R152, RZ, P3 ;  /* 0x000000ff98a17208 */ /* 0x000fe20001800000 */
[----:B0-----:R-:W-:Y:S01]  /*4490*/  IMAD.WIDE.U32 R152, R154, 0x10000, RZ ;  /* 0x000100009a987825 */ /* 0x001fe200078e00ff */
[----:B------:R-:W-:Y:S02]  /*44a0*/  FSEL R155, R155, RZ, P0 ;  /* 0x000000ff9b9b7208 */ /* 0x000fe40000000000 */
[----:B------:R-:W-:Y:S02]  /*44b0*/  FSEL R106, R106, RZ, P5 ;  /* 0x000000ff6a6a7208 */ /* 0x000fe40002800000 */
[----:B------:R-:W0:Y:S08]  /*44c0*/  F2F.BF16.F32 R161, R161 ;  /* 0x000000a100a17304 */ /* 0x000e300000202000 */
[----:B------:R-:W1:Y:S01]  /*44d0*/  F2F.BF16.F32 R155, R155 ;  /* 0x0000009b009b7304 */ /* 0x000e620000202000 */
[----:B0-----:R-:W-:-:S07]  /*44e0*/  SHF.L.U32 R159, R161, 0x10, RZ ;  /* 0x00000010a19f7819 */ /* 0x001fce00000006ff */
[----:B------:R-:W0:Y:S01]  /*44f0*/  F2F.BF16.F32 R163, R106 ;  /* 0x0000006a00a37304 */ /* 0x000e220000202000 */
[----:B-1----:R-:W-:Y:S01]  /*4500*/  LOP3.LUT R153, R153, R159, R155, 0xfe, !PT ;  /* 0x0000009f99997212 */ /* 0x002fe200078efe9b */
[----:B------:R-:W-:-:S04]  /*4510*/  IMAD.WIDE.U32 R158, R146, 0x8, R108 ;  /* 0x00000008929e7825 */ /* 0x000fc800078e006c */
[----:B------:R-:W-:Y:S01]  /*4520*/  IMAD.WIDE.U32 R154, R145, 0x8, R104 ;  /* 0x00000008919a7825 */ /* 0x000fe200078e0068 */
[----:B0-----:R-:W-:-:S05]  /*4530*/  LOP3.LUT R152, R152, R163, RZ, 0xfc, !PT ;  /* 0x000000a398987212 */ /* 0x001fca00078efcff */
[----:B------:R0:W-:Y:S04]  /*4540*/  STG.E.64 desc[UR4][R158.64], R152 ;  /* 0x000000989e007986 */ /* 0x0001e8000c101b04 */
[----:B------:R-:W2:Y:S01]  /*4550*/  LDG.E.64 R154, desc[UR4][R154.64] ;  /* 0x000000049a9a7981 */ /* 0x000ea2000c1e1b00 */
[-CC-:B------:R-:W-:Y:S01]  /*4560*/  FFMA.FTZ R176, R176, R170.reuse, R171.reuse ;  /* 0x000000aab0b07223 */ /* 0x180fe200000100ab */
[-CC-:B------:R-:W-:Y:S01]  /*4570*/  FFMA.FTZ R178, R178, R170.reuse, R171.reuse ;  /* 0x000000aab2b27223 */ /* 0x180fe200000100ab */
[----:B------:R-:W-:Y:S01]  /*4580*/  FFMA.FTZ R172, R172, R170, R171 ;  /* 0x000000aaacac7223 */ /* 0x000fe200000100ab */
[----:B---3--:R-:W-:Y:S01]  /*4590*/  @P5 MOV R106, R110 ;  /* 0x0000006e006a5202 */ /* 0x008fe20000000f00 */
[----:B------:R-:W-:Y:S01]  /*45a0*/  FADD.FTZ R146, R177, -R176 ;  /* 0x800000b0b1927221 */ /* 0x000fe20000010000 */
[----:B------:R-:W-:Y:S01]  /*45b0*/  @P6 SHF.R.U64 R110, R110, 0x10, R111 ;  /* 0x000000106e6e6819 */ /* 0x000fe2000000126f */
[----:B------:R-:W-:Y:S01]  /*45c0*/  FADD.FTZ R178, R173, -R178 ;  /* 0x800000b2adb27221 */ /* 0x000fe20000010000 */
[----:B------:R-:W-:Y:S01]  /*45d0*/  @P5 SHF.L.U32 R106, R106, 0x10, RZ ;  /* 0x000000106a6a5819 */ /* 0x000fe200000006ff */
[----:B------:R-:W-:Y:S01]  /*45e0*/  FFMA.FTZ R146, R144, R146, R93 ;  /* 0x0000009290927223 */ /* 0x000fe2000001005d */
[----:B------:R-:W-:-:S02]  /*45f0*/  @P4 SHF.R.U32.HI R107, RZ, 0x10, R107 ;  /* 0x00000010ff6b4819 */ /* 0x000fc4000001166b */
[----:B------:R-:W-:Y:S02]  /*4600*/  CS2R R162, SRZ ;  /* 0x0000000000a27805 */ /* 0x000fe4000001ff00 */
[----:B------:R-:W-:Y:S01]  /*4610*/  @P6 SHF.L.U32 R110, R110, 0x10, RZ ;  /* 0x000000106e6e6819 */ /* 0x000fe200000006ff */
[----:B------:R-:W-:Y:S01]  /*4620*/  FMUL.FTZ R146, R146, R117 ;  /* 0x0000007592927220 */ /* 0x000fe20000410000 */
[----:B------:R-:W-:Y:S01]  /*4630*/  @P5 FMUL.FTZ R162, R165, R106 ;  /* 0x0000006aa5a25220 */ /* 0x000fe20000410000 */
[----:B------:R-:W-:Y:S01]  /*4640*/  FADD.FTZ R175, R175, -R172 ;  /* 0x800000acafaf7221 */ /* 0x000fe20000010000 */
[----:B------:R-:W-:Y:S01]  /*4650*/  @P4 SHF.L.U32 R107, R107, 0x10, RZ ;  /* 0x000000106b6b4819 */ /* 0x000fe200000006ff */
[----:B------:R-:W-:Y:S01]  /*4660*/  FFMA.FTZ R106, R144, R178, R95 ;  /* 0x000000b2906a7223 */ /* 0x000fe2000001005f */
[----:B------:R-:W-:Y:S01]  /*4670*/  FFMA.FTZ R174, R174, R170, R171 ;  /* 0x000000aaaeae7223 */ /* 0x000fe200000100ab */
[----:B0-----:R-:W-:Y:S01]  /*4680*/  FMUL.FTZ R158, R146, UR14 ;  /* 0x0000000e929e7c20 */ /* 0x001fe20008410000 */
[----:B------:R-:W-:Y:S01]  /*4690*/  @P6 FMUL.FTZ R163, R166, R110 ;  /* 0x0000006ea6a36220 */ /* 0x000fe20000410000 */
[----:B------:R-:W-:-:S02]  /*46a0*/  HFMA2 R161, -RZ, RZ, 0, 0 ;  /* 0x00000000ffa17431 */ /* 0x000fc400000001ff */
[----:B------:R-:W-:Y:S01]  /*46b0*/  FMUL.FTZ R152, R106, R117 ;  /* 0x000000756a987220 */ /* 0x000fe20000410000 */
[----:B------:R-:W-:Y:S01]  /*46c0*/  FFMA.FTZ R110, R144, R175, R94 ;  /* 0x000000af906e7223 */ /* 0x000fe2000001005e */
[----:B------:R-:W-:Y:S01]  /*46d0*/  FADD.FTZ R179, R179, -R174 ;  /* 0x800000aeb3b37221 */ /* 0x000fe20000010000 */
[----:B------:R-:W-:Y:S01]  /*46e0*/  @P4 FMUL.FTZ R161, R188, R107 ;  /* 0x0000006bbca14220 */ /* 0x000fe20000410000 */
[----:B------:R-:W-:Y:S01]  /*46f0*/  FMUL.FTZ R106, R53, R158 ;  /* 0x0000009e356a7220 */ /* 0x000fe20000410000 */
[----:B------:R-:W-:Y:S01]  /*4700*/  LOP3.LUT P4, RZ, R147, 0xff00, RZ, 0xc0, !PT ;  /* 0x0000ff0093ff7812 */ /* 0x000fe2000788c0ff */
[----:B------:R-:W-:Y:S01]  /*4710*/  FMUL.FTZ R146, R110, R117 ;  /* 0x000000756e927220 */ /* 0x000fe20000410000 */
[----:B------:R-:W-:Y:S01]  /*4720*/  FFMA.FTZ R110, R144, R179, R92 ;  /* 0x000000b3906e7223 */ /* 0x000fe2000001005c */
[----:B------:R-:W-:Y:S01]  /*4730*/  FMUL.FTZ R152, R152, UR14 ;  /* 0x0000000e98987c20 */ /* 0x000fe20008410000 */
[----:B------:R-:W-:Y:S01]  /*4740*/  FSEL R107, R106, RZ, P4 ;  /* 0x000000ff6a6b7208 */ /* 0x000fe20002000000 */
[----:B------:R-:W-:Y:S01]  /*4750*/  FMUL.FTZ R167, R146, UR14 ;  /* 0x0000000e92a77c20 */ /* 0x000fe20008410000 */
[----:B------:R-:W-:Y:S01]  /*4760*/  @P0 MOV R106, R111 ;  /* 0x0000006f006a0202 */ /* 0x000fe20000000f00 */
[----:B------:R-:W-:Y:S01]  /*4770*/  FMUL.FTZ R110, R110, R117 ;  /* 0x000000756e6e7220 */ /* 0x000fe20000410000 */
[----:B------:R-:W-:Y:S01]  /*4780*/  FMUL.FTZ R153, R55, R152 ;  /* 0x0000009837997220 */ /* 0x000fe20000410000 */
[C---:B------:R-:W-:Y:S01]  /*4790*/  ISETP.GE.U32.AND P5, PT, R147.reuse, 0x1000000, PT ;  /* 0x010000009300780c */ /* 0x040fe20003fa6070 */
[----:B------:R-:W-:Y:S01]  /*47a0*/  HFMA2 R166, -RZ, RZ, 0, 0 ;  /* 0x00000000ffa67431 */ /* 0x000fe200000001ff */
[----:B------:R-:W-:Y:S01]  /*47b0*/  @P0 SHF.L.U32 R106, R106, 0x10, RZ ;  /* 0x000000106a6a0819 */ /* 0x000fe200000006ff */
[----:B------:R-:W-:Y:S01]  /*47c0*/  FMUL.FTZ R159, R110, UR14 ;  /* 0x0000000e6e9f7c20 */ /* 0x000fe20008410000 */
[----:B------:R-:W-:Y:S01]  /*47d0*/  FMUL.FTZ R146, R54, R167 ;  /* 0x000000a736927220 */ /* 0x000fe20000410000 */
[----:B------:R-:W-:Y:S01]  /*47e0*/  LOP3.LUT P6, RZ, R147, 0xff0000, RZ, 0xc0, !PT ;  /* 0x00ff000093ff7812 */ /* 0x000fe200078cc0ff */
[----:B------:R-:W0:Y:S01]  /*47f0*/  F2F.BF16.F32 R107, R107 ;  /* 0x0000006b006b7304 */ /* 0x000e220000202000 */
[----:B------:R-:W-:Y:S01]  /*4800*/  FSEL R153, R153, RZ, P5 ;  /* 0x000000ff99997208 */ /* 0x000fe20002800000 */
[----:B------:R-:W-:Y:S01]  /*4810*/  @P0 FMUL.FTZ R166, R183, R106 ;  /* 0x0000006ab7a60220 */ /* 0x000fe20000410000 */
[----:B------:R-:W-:Y:S01]  /*4820*/  FMUL.FTZ R106, R52, R159 ;  /* 0x0000009f346a7220 */ /* 0x000fe20000410000 */
[----:B------:R-:W-:Y:S01]  /*4830*/  LOP3.LUT P0, RZ, R147, 0xff, RZ, 0xc0, !PT ;  /* 0x000000ff93ff7812 */ /* 0x000fe2000780c0ff */
[-CC-:B------:R-:W-:Y:S01]  /*4840*/  FFMA.FTZ R149, R149, R170.reuse, R171.reuse ;  /* 0x000000aa95957223 */ /* 0x180fe200000100ab */
[----:B------:R-:W-:Y:S01]  /*4850*/  FSEL R146, R146, RZ, P6 ;  /* 0x000000ff92927208 */ /* 0x000fe20003000000 */
[-CC-:B------:R-:W-:Y:S01]  /*4860*/  FFMA.FTZ R150, R150, R170.reuse, R171.reuse ;  /* 0x000000aa96967223 */ /* 0x180fe200000100ab */
[----:B------:R-:W1:Y:S01]  /*4870*/  F2F.BF16.F32 R153, R153 ;  /* 0x0000009900997304 */ /* 0x000e620000202000 */
[----:B------:R-:W-:Y:S01]  /*4880*/  FSEL R110, R106, RZ, P0 ;  /* 0x000000ff6a6e7208 */ /* 0x000fe20000000000 */
[----:B------:R-:W-:Y:S01]  /*4890*/  FFMA.FTZ R148, R148, R170, R171 ;  /* 0x000000aa94947223 */ /* 0x000fe200000100ab */
[----:B------:R-:W-:Y:S01]  /*48a0*/  @P3 SHF.R.U32.HI R147, RZ, 0x10, R111 ;  /* 0x00000010ff933819 */ /* 0x000fe2000001166f */
[----:B------:R-:W-:Y:S01]  /*48b0*/  FADD.FTZ R149, R156, -R149 ;  /* 0x800000959c957221 */ /* 0x000fe20000010000 */
[----:B------:R-:W-:Y:S01]  /*48c0*/  FADD.FTZ R169, R169, -R150 ;  /* 0x80000096a9a97221 */ /* 0x000fe20000010000 */
[----:B------:R-:W-:Y:S01]  /*48d0*/  FADD.FTZ R173, R157, -R148 ;  /* 0x800000949dad7221 */ /* 0x000fe20000010000 */
[----:B0-----:R-:W-:Y:S01]  /*48e0*/  IMAD.WIDE.U32 R106, R107, 0x10000, RZ ;  /* 0x000100006b6a7825 */ /* 0x001fe200078e00ff */
[----:B------:R-:W0:Y:S01]  /*48f0*/  F2F.BF16.F32 R146, R146 ;  /* 0x0000009200927304 */ /* 0x000e220000202000 */
[----:B------:R-:W-:-:S02]  /*4900*/  @P3 SHF.L.U32 R147, R147, 0x10, RZ ;  /* 0x0000001093933819 */ /* 0x000fc400000006ff */
[----:B------:R-:W-:Y:S01]  /*4910*/  FFMA.FTZ R150, R144, R149, R97 ;  /* 0x0000009590967223 */ /* 0x000fe20000010061 */
[----:B------:R-:W-:Y:S01]  /*4920*/  FFMA.FTZ R151, R151, R170, R171 ;  /* 0x000000aa97977223 */ /* 0x000fe200000100ab */
[----:B------:R-:W-:Y:S02]  /*4930*/  CS2R R156, SRZ ;  /* 0x00000000009c7805 */ /* 0x000fe4000001ff00 */
[----:B------:R-:W-:Y:S01]  /*4940*/  @P3 FMUL.FTZ R157, R164, R147 ;  /* 0x00000093a49d3220 */ /* 0x000fe20000410000 */
[----:B-1----:R-:W-:Y:S01]  /*4950*/  SHF.L.U32 R153, R153, 0x10, RZ ;  /* 0x0000001099997819 */ /* 0x002fe200000006ff */
[----:B------:R1:W3:Y:S01]  /*4960*/  F2F.BF16.F32 R165, R110 ;  /* 0x0000006e00a57304 */ /* 0x0002e20000202000 */
[----:B------:R-:W-:Y:S01]  /*4970*/  FMUL.FTZ R150, R150, R117 ;  /* 0x0000007596967220 */ /* 0x000fe20000410000 */
[----:B------:R-:W-:Y:S01]  /*4980*/  FADD.FTZ R151, R168, -R151 ;  /* 0x80000097a8977221 */ /* 0x000fe20000010000 */
[----:B0-----:R-:W-:Y:S01]  /*4990*/  LOP3.LUT R107, R107, R153, R146, 0xfe, !PT ;  /* 0x000000996b6b7212 */ /* 0x001fe200078efe92 */
[----:B------:R-:W-:-:S04]  /*49a0*/  IMAD.WIDE.U32 R146, R143, 0x8, R104 ;  /* 0x000000088f927825 */ /* 0x000fc800078e0068 */
[----:B-1----:R-:W-:Y:S01]  /*49b0*/  IMAD.WIDE.U32 R110, R145, 0x8, R108 ;  /* 0x00000008916e7825 */ /* 0x002fe200078e006c */
[----:B---3--:R-:W-:-:S05]  /*49c0*/  LOP3.LUT R106, R106, R165, RZ, 0xfc, !PT ;  /* 0x000000a56a6a7212 */ /* 0x008fca00078efcff */
[----:B------:R0:W-:Y:S02]  /*49d0*/  STG.E.64 desc[UR4][R110.64], R106 ;  /* 0x0000006a6e007986 */ /* 0x0001e4000c101b04 */
[----:B0-----:R-:W-:Y:S02]  /*49e0*/  FFMA.FTZ R110, R144, R169, R98 ;  /* 0x000000a9906e7223 */ /* 0x001fe40000010062 */
[----:B------:R0:W3:Y:S02]  /*49f0*/  LDG.E.64 R106, desc[UR4][R146.64] ;  /* 0x00000004926a7981 */ /* 0x0000e4000c1e1b00 */
[----:B------:R-:W-:Y:S01]  /*4a00*/  FMUL.FTZ R111, R110, R117 ;  /* 0x000000756e6f7220 */ /* 0x000fe20000410000 */
[----:B0-----:R-:W-:-:S03]  /*4a10*/  FFMA.FTZ R146, R144, R173, R96 ;  /* 0x000000ad90927223 */ /* 0x001fc60000010060 */
[----:B------:R-:W-:Y:S01]  /*4a20*/  FMUL.FTZ R165, R111, UR14 ;  /* 0x0000000e6fa57c20 */ /* 0x000fe20008410000 */
[----:B------:R-:W-:Y:S01]  /*4a30*/  FMUL.FTZ R146, R146, R117 ;  /* 0x0000007592927220 */ /* 0x000fe20000410000 */
[----:B------:R-:W-:-:S03]  /*4a40*/  ISETP.GE.U32.AND P3, PT, R122, 0x1000000, PT ;  /* 0x010000007a00780c */ /* 0x000fc60003f66070 */
[----:B------:R-:W-:Y:S01]  /*4a50*/  FMUL.FTZ R153, R146, UR14 ;  /* 0x0000000e92997c20 */ /* 0x000fe20008410000 */
[----:B------:R-:W-:Y:S01]  /*4a60*/  FMUL.FTZ R147, R58, R165 ;  /* 0x000000a53a937220 */ /* 0x000fe20000410000 */
[----:B------:R-:W-:Y:S01]  /*4a70*/  IMAD.WIDE.U32 R104, R142, 0x8, R104 ;  /* 0x000000088e687825 */ /* 0x000fe200078e0068 */
[----:B--2---:R-:W-:Y:S02]  /*4a80*/  @P0 MOV R145, R154 ;  /* 0x0000009a00910202 */ /* 0x004fe40000000f00 */
[----:B------:R-:W-:Y:S02]  /*4a90*/  @P4 SHF.R.U64 R149, R154, 0x10, R155 ;  /* 0x000000109a954819 */ /* 0x000fe4000000129b */
[----:B------:R-:W-:Y:S01]  /*4aa0*/  @P0 SHF.L.U32 R148, R145, 0x10, RZ ;  /* 0x0000001091940819 */ /* 0x000fe200000006ff */
[----:B------:R-:W-:Y:S01]  /*4ab0*/  FMUL.FTZ R154, R150, UR14 ;  /* 0x0000000e969a7c20 */ /* 0x000fe20008410000 */
[----:B------:R-:W-:Y:S01]  /*4ac0*/  @P4 SHF.L.U32 R149, R149, 0x10, RZ ;  /* 0x0000001095954819 */ /* 0x000fe200000006ff */
[----:B------:R-:W-:-:S02]  /*4ad0*/  HFMA2 R145, -RZ, RZ, 0, 0 ;  /* 0x00000000ff917431 */ /* 0x000fc400000001ff */
[----:B------:R-:W-:Y:S01]  /*4ae0*/  @P0 FMUL.FTZ R156, R159, R148 ;  /* 0x000000949f9c0220 */ /* 0x000fe20000410000 */
[----:B------:R-:W-:Y:S01]  /*4af0*/  FFMA.FTZ R148, R144, R151, R99 ;  /* 0x0000009790947223 */ /* 0x000fe20000010063 */
[----:B------:R-:W-:Y:S01]  /*4b00*/  @P4 FMUL.FTZ R145, R158, R149 ;  /* 0x000000959e914220 */ /* 0x000fe20000410000 */
[----:B------:R-:W-:Y:S01]  /*4b10*/  FMUL.FTZ R110, R57, R154 ;  /* 0x0000009a396e7220 */ /* 0x000fe20000410000 */
[----:B------:R-:W-:Y:S01]  /*4b20*/  LOP3.LUT P4, RZ, R122, 0xff00, RZ, 0xc0, !PT ;  /* 0x0000ff007aff7812 */ /* 0x000fe2000788c0ff */
[----:B------:R-:W-:-:S03]  /*4b30*/  FMUL.FTZ R148, R148, R117 ;  /* 0x0000007594947220 */ /* 0x000fc60000410000 */
[----:B------:R-:W-:Y:S01]  /*4b40*/  FSEL R111, R110, RZ, P4 ;  /* 0x000000ff6e6f7208 */ /* 0x000fe20002000000 */
[----:B------:R-:W-:Y:S01]  /*4b50*/  FMUL.FTZ R148, R148, UR14 ;  /* 0x0000000e94947c20 */ /* 0x000fe20008410000 */
[----:B------:R-:W-:-:S03]  /*4b60*/  @P6 MOV R110, R155 ;  /* 0x0000009b006e6202 */ /* 0x000fc60000000f00 */
        /* <DEDUP_REMOVED lines=22> */
[----:B------:R-:W-:-:S03]  /*4cd0*/  FFMA.FTZ R122, R114, R170, R171 ;  /* 0x000000aa727a7223 */ /* 0x000fc600000100ab */
[----:B------:R-:W-:Y:S01]  /*4ce0*/  FADD.FTZ R114, R120, -R115 ;  /* 0x8000007378727221 */ /* 0x000fe20000010000 */
[----:B------:R-:W-:Y:S01]  /*4cf0*/  FFMA.FTZ R116, R116, R170, R171 ;  /* 0x000000aa74747223 */ /* 0x000fe200000100ab */
[----:B------:R-:W-:Y:S02]  /*4d00*/  FADD.FTZ R119, R119, -R122 ;  /* 0x8000007a77777221 */ /* 0x000fe40000010000 */
[C---:B------:R-:W-:Y:S01]  /*4d10*/  FFMA.FTZ R114, R144.reuse, R114, R101 ;  /* 0x0000007290727223 */ /* 0x040fe20000010065 */
[----:B------:R-:W-:Y:S01]  /*4d20*/  FFMA.FTZ R123, R123, R170, R171 ;  /* 0x000000aa7b7b7223 */ /* 0x000fe200000100ab */
[----:B------:R-:W-:Y:S01]  /*4d30*/  FADD.FTZ R121, R121, -R116 ;  /* 0x8000007479797221 */ /* 0x000fe20000010000 */
[----:B------:R-:W-:Y:S01]  /*4d40*/  @P5 SHF.R.U32.HI R115, RZ, 0x10, R155 ;  /* 0x00000010ff735819 */ /* 0x000fe2000001169b */
[----:B------:R-:W-:Y:S01]  /*4d50*/  FFMA.FTZ R120, R144, R119, R102 ;  /* 0x0000007790787223 */ /* 0x000fe20000010066 */
[----:B------:R-:W-:Y:S01]  /*4d60*/  FMUL.FTZ R119, R114, R117 ;  /* 0x0000007572777220 */ /* 0x000fe20000410000 */
[----:B------:R-:W-:Y:S01]  /*4d70*/  FADD.FTZ R118, R118, -R123 ;  /* 0x8000007b76767221 */ /* 0x000fe20000010000 */
[----:B------:R-:W-:Y:S01]  /*4d80*/  @P5 SHF.L.U32 R115, R115, 0x10, RZ ;  /* 0x0000001073735819 */ /* 0x000fe200000006ff */
[----:B------:R-:W-:Y:S01]  /*4d90*/  FFMA.FTZ R116, R144, R121, R100 ;  /* 0x0000007990747223 */ /* 0x000fe20000010064 */
[----:B0-----:R-:W-:Y:S01]  /*4da0*/  FMUL.FTZ R146, R119, UR14 ;  /* 0x0000000e77927c20 */ /* 0x001fe20008410000 */
[----:B------:R-:W-:Y:S01]  /*4db0*/  FMUL.FTZ R120, R120, R117 ;  /* 0x0000007578787220 */ /* 0x000fe20000410000 */
[----:B---3--:R-:W-:-:S02]  /*4dc0*/  @P6 MOV R114, R106 ;  /* 0x0000006a00726202 */ /* 0x008fc40000000f00 */
[----:B------:R-:W-:Y:S02]  /*4dd0*/  CS2R R110, SRZ ;  /* 0x00000000006e7805 */ /* 0x000fe4000001ff00 */
[----:B------:R-:W-:Y:S01]  /*4de0*/  @P4 SHF.R.U64 R119, R106, 0x10, R107 ;  /* 0x000000106a774819 */ /* 0x000fe2000000126b */
[----:B------:R-:W-:Y:S01]  /*4df0*/  FFMA.FTZ R144, R144, R118, R103 ;  /* 0x0000007690907223 */ /* 0x000fe20000010067 */
        /* <DEDUP_REMOVED lines=13> */
[----:B------:R-:W-:Y:S02]  /*4ed0*/  @P4 SHF.L.U32 R114, R119, 0x10, RZ ;  /* 0x0000001077724819 */ /* 0x000fe400000006ff */
        /* <DEDUP_REMOVED lines=33> */
[----:B------:R-:W-:Y:S02]  /*50f0*/  @P5 SHF.L.U32 R104, R104, 0x10, RZ ;  /* 0x0000001068685819 */ /* 0x000fe400000006ff */
[----:B------:R-:W-:Y:S02]  /*5100*/  @P6 SHF.L.U32 R107, R107, 0x10, RZ ;  /* 0x000000106b6b6819 */ /* 0x000fe400000006ff */
[----:B0-----:R-:W-:Y:S01]  /*5110*/  @P4 SHF.L.U32 R108, R122, 0x10, RZ ;  /* 0x000000107a6c4819 */ /* 0x001fe200000006ff */
[----:B------:R-:W-:Y:S01]  /*5120*/  @P3 FMUL.FTZ R113, R148, R105 ;  /* 0x0000006994713220 */ /* 0x000fe20000410000 */
[----:B------:R-:W-:Y:S01]  /*5130*/  @P0 FMUL.FTZ R118, R143, R106 ;  /* 0x0000006a8f760220 */ /* 0x000fe20000410000 */
[----:B------:R-:W-:Y:S01]  /*5140*/  @P5 FMUL.FTZ R119, R146, R104 ;  /* 0x0000006892775220 */ /* 0x000fe20000410000 */
[----:B------:R-:W-:Y:S01]  /*5150*/  @P6 FMUL.FTZ R120, R147, R107 ;  /* 0x0000006b93786220 */ /* 0x000fe20000410000 */
[----:B------:R-:W-:Y:S01]  /*5160*/  @P4 FMUL.FTZ R121, R144, R108 ;  /* 0x0000006c90794220 */ /* 0x000fe20000410000 */
[----:B------:R-:W-:Y:S06]  /*5170*/  BRA `(.L_x_5273) ;  /* 0x0000001000c87947 */ /* 0x000fec0003800000 */
.L_x_5274:
        /* <DEDUP_REMOVED lines=14> */
[C---:B------:R-:W-:Y:S01]  /*5260*/  FFMA.FTZ R105, R144.reuse, R105, R85 ;  /* 0x0000006990697223 */ /* 0x040fe20000010055 */
[C---:B------:R-:W-:Y:S01]  /*5270*/  FFMA.FTZ R106, R144.reuse, R185, R86 ;  /* 0x000000b9906a7223 */ /* 0x040fe20000010056 */
[----:B------:R-:W-:Y:S01]  /*5280*/  FFMA.FTZ R107, R144, R107, R87 ;  /* 0x0000006b906b7223 */ /* 0x000fe20000010057 */
        /* <DEDUP_REMOVED lines=12> */
[-CC-:B------:R-:W-:Y:S01]  /*5350*/  FFMA.FTZ R184, R184, R170.reuse, R171.reuse ;  /* 0x000000aab8b87223 */ /* 0x180fe200000100ab */
[-C--:B------:R-:W-:Y:S01]  /*5360*/  FFMA.FTZ R191, R186, R170.reuse, R171 ;  /* 0x000000aababf7223 */ /* 0x080fe200000100ab */
[----:B------:R-:W-:Y:S01]  /*5370*/  FSEL R109, R104, RZ, P5 ;  /* 0x000000ff686d7208 */ /* 0x000fe20002800000 */
[----:B------:R-:W-:Y:S01]  /*5380*/  FFMA.FTZ R104, R144, R181, R84 ;  /* 0x000000b590687223 */ /* 0x000fe20000010054 */
[----:B------:R-:W-:Y:S01]  /*5390*/  FSEL R110, R108, RZ, P3 ;  /* 0x000000ff6c6e7208 */ /* 0x000fe20001800000 */
[----:B------:R-:W-:Y:S01]  /*53a0*/  FADD.FTZ R184, R163, -R184 ;  /* 0x800000b8a3b87221 */ /* 0x000fe20000010000 */
[----:B------:R-:W-:Y:S01]  /*53b0*/  FSEL R181, R111, RZ, P0 ;  /* 0x000000ff6fb57208 */ /* 0x000fe20000000000 */
[----:B------:R-:W-:Y:S01]  /*53c0*/  FMUL.FTZ R108, R104, R117 ;  /* 0x00000075686c7220 */ /* 0x000fe20000410000 */
[----:B------:R-:W3:Y:S01]  /*53d0*/  F2F.BF16.F32 R109, R109 ;  /* 0x0000006d006d7304 */ /* 0x000ee20000202000 */
[----:B------:R-:W-:Y:S01]  /*53e0*/  FADD.FTZ R191, R164, -R191 ;  /* 0x800000bfa4bf7221 */ /* 0x000fe20000010000 */
[----:B------:R-:W-:Y:S01]  /*53f0*/  FFMA.FTZ R186, R180, R170, R171 ;  /* 0x000000aab4ba7223 */ /* 0x000fe200000100ab */
[----:B------:R-:W-:-:S04]  /*5400*/  FMUL.FTZ R185, R108, UR14 ;  /* 0x0000000e6cb97c20 */ /* 0x000fc80008410000 */
        /* <DEDUP_REMOVED lines=17> */
[----:B------:R-:W-:Y:S01]  /*5520*/  FFMA.FTZ R109, R144, R184, R89 ;  /* 0x000000b8906d7223 */ /* 0x000fe20000010059 */
[----:B------:R-:W-:Y:S02]  /*5530*/  CS2R R180, SRZ ;  /* 0x0000000000b47805 */ /* 0x000fe4000001ff00 */
[----:B------:R-:W-:Y:S01]  /*5540*/  LOP3.LUT P6, RZ, R182, 0xff00, RZ, 0xc0, !PT ;  /* 0x0000ff00b6ff7812 */ /* 0x000fe200078cc0ff */
[----:B0-----:R-:W-:Y:S01]  /*5550*/  FFMA.FTZ R110, R144, R193, R90 ;  /* 0x000000c1906e7223 */ /* 0x001fe2000001005a */
[----:B------:R-:W-:-:S03]  /*5560*/  FADD.FTZ R111, R183, -R186 ;  /* 0x800000bab76f7221 */ /* 0x000fc60000010000 */
[----:B------:R-:W-:Y:S01]  /*5570*/  FMUL.FTZ R105, R110, R117 ;  /* 0x000000756e697220 */ /* 0x000fe20000410000 */
[----:B------:R-:W-:Y:S01]  /*5580*/  FFMA.FTZ R111, R144, R111, R91 ;  /* 0x0000006f906f7223 */ /* 0x000fe2000001005b */
[----:B--2---:R-:W-:Y:S02]  /*5590*/  @P4 MOV R108, R160 ;  /* 0x000000a0006c4202 */ /* 0x004fe40000000f00 */
[----:B------:R-:W-:Y:S01]  /*55a0*/  @P5 SHF.R.U64 R184, R160, 0x10, R161 ;  /* 0x00000010a0b85819 */ /* 0x000fe200000012a1 */
[-C--:B------:R-:W-:Y:S01]  /*55b0*/  FMUL.FTZ R160, R109, R117.reuse ;  /* 0x000000756da07220 */ /* 0x080fe20000410000 */
[----:B------:R-:W-:Y:S02]  /*55c0*/  @P4 SHF.L.U32 R108, R108, 0x10, RZ ;  /* 0x000000106c6c4819 */ /* 0x000fe400000006ff */
[----:B------:R-:W-:Y:S01]  /*55d0*/  @P5 SHF.L.U32 R104, R184, 0x10, RZ ;  /* 0x00000010b8685819 */ /* 0x000fe200000006ff */
[----:B------:R-:W-:Y:S02]  /*55e0*/  FMUL.FTZ R184, R111, R117 ;  /* 0x000000756fb87220 */ /* 0x000fe40000410000 */
[----:B------:R-:W-:Y:S01]  /*55f0*/  @P4 FMUL.FTZ R180, R108, R185 ;  /* 0x000000b96cb44220 */ /* 0x000fe20000410000 */
[----:B------:R-:W-:Y:S01]  /*5600*/  FMUL.FTZ R185, R160, UR14 ;  /* 0x0000000ea0b97c20 */ /* 0x000fe20008410000 */
[----:B------:R-:W-:Y:S01]  /*5610*/  @P5 FMUL.FTZ R181, R104, R187 ;  /* 0x000000bb68b55220 */ /* 0x000fe20000410000 */
[----:B------:R-:W-:Y:S01]  /*5620*/  FMUL.FTZ R187, R105, UR14 ;  /* 0x0000000e69bb7c20 */ /* 0x000fe20008410000 */
[----:B------:R-:W-:Y:S01]  /*5630*/  LOP3.LUT P4, RZ, R182, 0xff0000, RZ, 0xc0, !PT ;  /* 0x00ff0000b6ff7812 */ /* 0x000fe2000788c0ff */
[----:B------:R-:W-:Y:S01]  /*5640*/  FMUL.FTZ R104, R49, R185 ;  /* 0x000000b931687220 */ /* 0x000fe20000410000 */
[----:B------:R-:W-:Y:S01]  /*5650*/  FFMA.FTZ R108, R144, R191, R88 ;  /* 0x000000bf906c7223 */ /* 0x000fe20000010058 */
[----:B------:R-:W-:Y:S01]  /*5660*/  FMUL.FTZ R105, R50, R187 ;  /* 0x000000bb32697220 */ /* 0x000fe20000410000 */
[----:B------:R-:W-:Y:S01]  /*5670*/  FMUL.FTZ R184, R184, UR14 ;  /* 0x0000000eb8b87c20 */ /* 0x000fe20008410000 */
[----:B------:R-:W-:Y:S01]  /*5680*/  ISETP.GE.U32.AND P5, PT, R182, 0x1000000, PT ;  /* 0x01000000b600780c */ /* 0x000fe20003fa6070 */
[----:B------:R-:W-:Y:S01]  /*5690*/  HFMA2 R160, -RZ, RZ, 0, 0 ;  /* 0x00000000ffa07431 */ /* 0x000fe200000001ff */
[----:B------:R-:W-:Y:S01]  /*56a0*/  FSEL R106, R104, RZ, P6 ;  /* 0x000000ff686a7208 */ /* 0x000fe20003000000 */
[----:B------:R-:W-:Y:S01]  /*56b0*/  FMUL.FTZ R162, R51, R184 ;  /* 0x000000b833a27220 */ /* 0x000fe20000410000 */
[----:B------:R-:W-:-:S02]  /*56c0*/  @P3 MOV R104, R161 ;  /* 0x000000a100683202 */ /* 0x000fc40000000f00 */
[----:B------:R-:W-:Y:S01]  /*56d0*/  FSEL R107, R105, RZ, P4 ;  /* 0x000000ff696b7208 */ /* 0x000fe20002000000 */
[----:B------:R-:W-:Y:S01]  /*56e0*/  FMUL.FTZ R105, R108, R117 ;  /* 0x000000756c697220 */ /* 0x000fe20000410000 */
[----:B------:R-:W-:Y:S01]  /*56f0*/  @P3 SHF.L.U32 R104, R104, 0x10, RZ ;  /* 0x0000001068683819 */ /* 0x000fe200000006ff */
[----:B------:R-:W0:Y:S01]  /*5700*/  F2F.BF16.F32 R106, R106 ;  /* 0x0000006a006a7304 */ /* 0x000e220000202000 */
[----:B------:R-:W-:Y:S01]  /*5710*/  FSEL R186, R162, RZ, P5 ;  /* 0x000000ffa2ba7208 */ /* 0x000fe20002800000 */
[----:B------:R-:W-:Y:S02]  /*5720*/  FMUL.FTZ R183, R105, UR14 ;  /* 0x0000000e69b77c20 */ /* 0x000fe40008410000 */
[----:B------:R-:W-:Y:S01]  /*5730*/  @P3 FMUL.FTZ R160, R104, R189 ;  /* 0x000000bd68a03220 */ /* 0x000fe20000410000 */
[----:B------:R-:W-:Y:S01]  /*5740*/  LOP3.LUT P3, RZ, R182, 0xff, RZ, 0xc0, !PT ;  /* 0x000000ffb6ff7812 */ /* 0x000fe2000786c0ff */
[----:B------:R-:W-:Y:S02]  /*5750*/  FMUL.FTZ R104, R48, R183 ;  /* 0x000000b730687220 */ /* 0x000fe40000410000 */
[----:B------:R-:W1:Y:S03]  /*5760*/  F2F.BF16.F32 R186, R186 ;  /* 0x000000ba00ba7304 */ /* 0x000e660000202000 */
[----:B------:R-:W-:Y:S01]  /*5770*/  FSEL R182, R104, RZ, P3 ;  /* 0x000000ff68b67208 */ /* 0x000fe20001800000 */
[----:B0-----:R-:W-:-:S04]  /*5780*/  IMAD.WIDE.U32 R104, R106, 0x10000, RZ ;  /* 0x000100006a687825 */ /* 0x001fc800078e00ff */
[----:B------:R-:W0:Y:S01]  /*5790*/  F2F.BF16.F32 R107, R107 ;  /* 0x0000006b006b7304 */ /* 0x000e220000202000 */
[----:B-1----:R-:W-:-:S07]  /*57a0*/  SHF.L.U32 R163, R186, 0x10, RZ ;  /* 0x00000010baa37819 */ /* 0x002fce00000006ff */
[----:B------:R-:W1:Y:S01]  /*57b0*/  F2F.BF16.F32 R165, R182 ;  /* 0x000000b600a57304 */ /* 0x000e620000202000 */
[----:B0-----:R-:W-:Y:S01]  /*57c0*/  LOP3.LUT R105, R105, R163, R107, 0xfe, !PT ;  /* 0x000000a369697212 */ /* 0x001fe200078efe6b */
[----:B------:R-:W-:-:S04]  /*57d0*/  IMAD.WIDE.U32 R106, R146, 0x10, R152 ;  /* 0x00000010926a7825 */ /* 0x000fc800078e0098 */
[----:B------:R-:W-:Y:S01]  /*57e0*/  IMAD.WIDE.U32 R162, R146, 0x8, R154 ;  /* 0x0000000892a27825 */ /* 0x000fe200078e009a */
[----:B------:R3:W-:Y:S01]  /*57f0*/  STG.E.128 desc[UR4][R106.64], R108 ;  /* 0x0000006c6a007986 */ /* 0x0007e2000c101d04 */
[----:B-1----:R-:W-:Y:S02]  /*5800*/  LOP3.LUT R104, R104, R165, RZ, 0xfc, !PT ;  /* 0x000000a568687212 */ /* 0x002fe400078efcff */
[----:B------:R-:W-:-:S03]  /*5810*/  IMAD.WIDE.U32 R164, R145, 0x8, R158 ;  /* 0x0000000891a47825 */ /* 0x000fc600078e009e */
        /* <DEDUP_REMOVED lines=8> */
[----:B---3--:R-:W-:Y:S01]  /*58a0*/  @P6 SHF.R.U64 R108, R166, 0x10, R167 ;  /* 0x00000010a66c6819 */ /* 0x008fe200000012a7 */
[----:B------:R-:W-:Y:S01]  /*58b0*/  FADD.FTZ R175, R175, -R172 ;  /* 0x800000acafaf7221 */ /* 0x000fe20000010000 */
[----:B------:R-:W-:Y:S01]  /*58c0*/  @P0 SHF.R.U32.HI R107, RZ, 0x10, R161 ;  /* 0x00000010ff6b0819 */ /* 0x000fe200000116a1 */
[----:B0-----:R-:W-:Y:S01]  /*58d0*/  FFMA.FTZ R105, R144, R176, R93 ;  /* 0x000000b090697223 */ /* 0x001fe2000001005d */
[----:B------:R-:W-:-:S02]  /*58e0*/  @P3 MOV R104, R166 ;  /* 0x000000a600683202 */ /* 0x000fc40000000f00 */
[----:B------:R-:W-:Y:S02]  /*58f0*/  CS2R R162, SRZ ;  /* 0x0000000000a27805 */ /* 0x000fe4000001ff00 */
[----:B------:R-:W-:Y:S01]  /*5900*/  @P6 SHF.L.U32 R108, R108, 0x10, RZ ;  /* 0x000000106c6c6819 */ /* 0x000fe200000006ff */
[----:B------:R-:W-:Y:S01]  /*5910*/  FMUL.FTZ R109, R105, R117 ;  /* 0x00000075696d7220 */ /* 0x000fe20000410000 */
[----:B------:R-:W-:Y:S01]  /*5920*/  @P3 SHF.L.U32 R104, R104, 0x10, RZ ;  /* 0x0000001068683819 */ /* 0x000fe200000006ff */
[----:B------:R-:W-:Y:S01]  /*5930*/  FADD.FTZ R178, R173, -R178 ;  /* 0x800000b2adb27221 */ /* 0x000fe20000010000 */
[----:B------:R-:W-:Y:S01]  /*5940*/  @P0 SHF.L.U32 R107, R107, 0x10, RZ ;  /* 0x000000106b6b0819 */ /* 0x000fe200000006ff */
[----:B------:R-:W-:Y:S01]  /*5950*/  FMUL.FTZ R174, R109, UR14 ;  /* 0x0000000e6dae7c20 */ /* 0x000fe20008410000 */
[----:B------:R-:W-:Y:S01]  /*5960*/  @P6 FMUL.FTZ R163, R108, R185 ;  /* 0x000000b96ca36220 */ /* 0x000fe20000410000 */
[----:B------:R-:W-:Y:S01]  /*5970*/  @P3 FMUL.FTZ R162, R104, R183 ;  /* 0x000000b768a23220 */ /* 0x000fe20000410000 */
[----:B------:R-:W-:-:S02]  /*5980*/  HFMA2 R161, -RZ, RZ, 0, 0 ;  /* 0x00000000ffa17431 */ /* 0x000fc400000001ff */
[----:B------:R-:W-:Y:S01]  /*5990*/  FMUL.FTZ R104, R53, R174 ;  /* 0x000000ae35687220 */ /* 0x000fe20000410000 */
[C---:B------:R-:W-:Y:S01]  /*59a0*/  FFMA.FTZ R106, R144.reuse, R175, R94 ;  /* 0x000000af906a7223 */ /* 0x040fe2000001005e */
[----:B------:R-:W-:Y:S01]  /*59b0*/  LOP3.LUT P6, RZ, R147, 0xff00, RZ, 0xc0, !PT ;  /* 0x0000ff0093ff7812 */ /* 0x000fe200078cc0ff */
[----:B------:R-:W-:Y:S01]  /*59c0*/  @P0 FMUL.FTZ R161, R107, R188 ;  /* 0x000000bc6ba10220 */ /* 0x000fe20000410000 */
[----:B------:R-:W-:Y:S01]  /*59d0*/  FFMA.FTZ R107, R144, R178, R95 ;  /* 0x000000b2906b7223 */ /* 0x000fe2000001005f */
[----:B------:R-:W-:Y:S01]  /*59e0*/  FMUL.FTZ R108, R106, R117 ;  /* 0x000000756a6c7220 */ /* 0x000fe20000410000 */
[----:B------:R-:W-:Y:S01]  /*59f0*/  FSEL R110, R104, RZ, P6 ;  /* 0x000000ff686e7208 */ /* 0x000fe20003000000 */
[----:B------:R-:W-:Y:S01]  /*5a00*/  FFMA.FTZ R104, R144, R179, R92 ;  /* 0x000000b390687223 */ /* 0x000fe2000001005c */
[----:B------:R-:W-:Y:S01]  /*5a10*/  FMUL.FTZ R172, R107, R117 ;  /* 0x000000756bac7220 */ /* 0x000fe20000410000 */
        /* <DEDUP_REMOVED lines=41> */
[----:B------:R-:W-:Y:S01]  /*5cb0*/  FFMA.FTZ R109, R144, R178, R97 ;  /* 0x000000b2906d7223 */ /* 0x000fe20000010061 */
[----:B------:R-:W-:-:S05]  /*5cc0*/  @P5 SHF.L.U32 R167, R167, 0x10, RZ ;  /* 0x00000010a7a75819 */ /* 0x000fca00000006ff */
[----:B------:R-:W-:Y:S01]  /*5cd0*/  @P5 FMUL.FTZ R157, R167, R184 ;  /* 0x000000b8a79d5220 */ /* 0x000fe20000410000 */
[----:B0-----:R-:W-:Y:S01]  /*5ce0*/  FMUL.FTZ R105, R109, R117 ;  /* 0x000000756d697220 */ /* 0x001fe20000410000 */
[----:B------:R-:W-:-:S03]  /*5cf0*/  FFMA.FTZ R110, R144, R169, R98 ;  /* 0x000000a9906e7223 */ /* 0x000fc60000010062 */
[----:B------:R-:W-:Y:S01]  /*5d00*/  FMUL.FTZ R167, R105, UR14 ;  /* 0x0000000e69a77c20 */ /* 0x000fe20008410000 */
[----:B------:R-:W-:Y:S01]  /*5d10*/  FMUL.FTZ R105, R110, R117 ;  /* 0x000000756e697220 */ /* 0x000fe20000410000 */
[----:B------:R-:W-:Y:S01]  /*5d20*/  FFMA.FTZ R111, R144, R168, R99 ;  /* 0x000000a8906f7223 */ /* 0x000fe20000010063 */
        /* <DEDUP_REMOVED lines=17> */
[----:B------:R-:W-:Y:S01]  /*5e40*/  FFMA.FTZ R108, R144, R179, R96 ;  /* 0x000000b3906c7223 */ /* 0x000fe20000010060 */
        /* <DEDUP_REMOVED lines=29> */
[----:B0-----:R-:W-:Y:S01]  /*6020*/  FFMA.FTZ R105, R144, R115, R101 ;  /* 0x0000007390697223 */ /* 0x001fe20000010065 */
        /* <DEDUP_REMOVED lines=9> */
[----:B------:R-:W-:Y:S01]  /*60c0*/  FFMA.FTZ R106, R144, R119, R102 ;  /* 0x00000077906a7223 */ /* 0x000fe20000010066 */
        /* <DEDUP_REMOVED lines=9> */
[----:B------:R-:W-:Y:S01]  /*6160*/  FFMA.FTZ R107, R144, R118, R103 ;  /* 0x00000076906b7223 */ /* 0x000fe20000010067 */
[----:B------:R-:W-:Y:S01]  /*6170*/  LOP3.LUT P6, RZ, R113, 0xff00, RZ, 0xc0, !PT ;  /* 0x0000ff0071ff7812 */ /* 0x000fe200078cc0ff */
[----:B------:R-:W-:Y:S01]  /*6180*/  @P0 FMUL.FTZ R110, R104, R151 ;  /* 0x00000097686e0220 */ /* 0x000fe20000410000 */
[----:B------:R-:W-:Y:S01]  /*6190*/  FFMA.FTZ R104, R144, R121, R100 ;  /* 0x0000007990687223 */ /* 0x000fe20000010064 */
        /* <DEDUP_REMOVED lines=47> */
[----:B-1----:R-:W-:-:S07]  /*6490*/  @P0 FMUL.FTZ R121, R149, R106 ;  /* 0x0000006a95790220 */ /* 0x002fce0000410000 */
.L_x_5273:
        /* <DEDUP_REMOVED lines=85> */
.L_x_5270:
        /* <DEDUP_REMOVED lines=26> */
.L_x_5276:
        /* <DEDUP_REMOVED lines=15> */
.L_x_10875:


//--------------------- .text._ZN10layer_norm22ln_bwd_finalize_kernelINS_22Kernel_traits_finalizeILj2560Ef13__nv_bfloat16fS2_fjLb1ELj1024ELj4ENS_18Kernel_traits_baseILj2560EfS2_fS2_fjLj1024EEEEELb1ELb0EEEvNS_9BwdParamsE --------------------------
	.section	.text._ZN10layer_norm22ln_bwd_finalize_kernelINS_22Kernel_traits_finalizeILj2560Ef13__nv_bfloat16fS2_fjLb1ELj1024ELj4ENS_18Kernel_traits_baseILj2560EfS2_fS2_fjLj1024EEEEELb1ELb0EEEvNS_9BwdParamsE,"ax",@progbits
	.align	128
        .global         _ZN10layer_norm22ln_bwd_finalize_kernelINS_22Kernel_traits_finalizeILj2560Ef13__nv_bfloat16fS2_fjLb1ELj1024ELj4ENS_18Kernel_traits_baseILj2560EfS2_fS2_fjLj1024EEEEELb1ELb0EEEvNS_9BwdParamsE
        .type           _ZN10layer_norm22ln_bwd_finalize_kernelINS_22Kernel_traits_finalizeILj2560Ef13__nv_bfloat16fS2_fjLb1ELj1024ELj4ENS_18Kernel_traits_baseILj2560EfS2_fS2_fjLj1024EEEEELb1ELb0EEEvNS_9BwdParamsE,@function
        .size           _ZN10layer_norm22ln_bwd_finalize_kernelINS_22Kernel_traits_finalizeILj2560Ef13__nv_bfloat16fS2_fjLb1ELj1024ELj4ENS_18Kernel_traits_baseILj2560EfS2_fS2_fjLj1024EEEEELb1ELb0EEEvNS_9BwdParamsE,(.L_x_10876 - _ZN10layer_norm22ln_bwd_finalize_kernelINS_22Kernel_traits_finalizeILj2560Ef13__nv_bfloat16fS2_fjLb1ELj1024ELj4ENS_18Kernel_traits_baseILj2560EfS2_fS2_fjLj1024EEEEELb1ELb0EEEvNS_9BwdParamsE)
        .other          _ZN10layer_norm22ln_bwd_finalize_kernelINS_22Kernel_traits_finalizeILj2560Ef13__nv_bfloat16fS2_fjLb1ELj1024ELj4ENS_18Kernel_traits_baseILj2560EfS2_fS2_fjLj1024EEEEELb1ELb0EEEvNS_9BwdParamsE,@"STO_CUDA_ENTRY STV_DEFAULT"
_ZN10layer_norm22ln_bwd_finalize_kernelINS_22Kernel_traits_finalizeILj2560Ef13__nv_bfloat16fS2_fjLb1ELj1024ELj4ENS_18Kernel_traits_baseILj2560EfS2_fS2_fjLj1024EEEEELb1ELb0EEEvNS_9BwdParamsE:
.text._ZN10layer_norm22ln_bwd_finalize_kernelINS_22Kernel_traits_finalizeILj2560Ef13__nv_bfloat16fS2_fjLb1ELj1024ELj4ENS_18Kernel_traits_baseILj2560EfS2_fS2_fjLj1024EEEEELb1ELb0EEEvNS_9BwdParamsE:
        /* <DEDUP_REMOVED lines=60> */
.L_x_5281:
        /* <DEDUP_REMOVED lines=87> */
.L_x_5280:
[----:B------:R-:W-:Y:S05]  /*0930*/  BSYNC.RECONVERGENT B1 ;  /* 0x0000000000017941 */ /* 0x000fea0003800200 */
.L_x_5279:
        /* <DEDUP_REMOVED lines=49> */
.L_x_5283:
[----:B------:R-:W-:Y:S05]  /*0c50*/  BSYNC.RECONVERGENT B1 ;  /* 0x0000000000017941 */ /* 0x000fea0003800200 */
.L_x_5282:
        /* <DEDUP_REMOVED lines=29> */
.L_x_5285:
[----:B------:R-:W-:Y:S05]  /*0e30*/  BSYNC.RECONVERGENT B1 ;  /* 0x0000000000017941 */ /* 0x000fea0003800200 */
.L_x_5284:
        /* <DEDUP_REMOVED lines=14> */
.L_x_5278:
[----:B------:R-:W-:Y:S05]  /*0f20*/  BSYNC.RECONVERGENT B0 ;  /* 0x0000000000007941 */ /* 0x000fea0003800200 */
.L_x_5277:
        /* <DEDUP_REMOVED lines=72> */
.L_x_5286:
        /* <DEDUP_REMOVED lines=13> */
.L_x_10876:


//--------------------- .text._ZN10layer_norm13ln_bwd_kernelINS_13Kernel_traitsIf13__nv_bfloat16fS2_fjLj2560ELj1ELj1ELj4ELj8ENS_18Kernel_traits_baseILj2560EfS2_fS2_fjLj128EEEEELb1ELb1ELb1ELb0EEEvNS_9BwdParamsE --------------------------
	.section	.text._ZN10layer_norm13ln_bwd_kernelINS_13Kernel_traitsIf13__nv_bfloat16fS2_fjLj2560ELj1ELj1ELj4ELj8ENS_18Kernel_traits_baseILj2560EfS2_fS2_fjLj128EEEEELb1ELb1ELb1ELb0EEEvNS_9BwdParamsE,"ax",@progbits
	.align	128
        .global         _ZN10layer_norm13ln_bwd_kernelINS_13Kernel_traitsIf13__nv_bfloat16fS2_fjLj2560ELj1ELj1ELj4ELj8ENS_18Kernel_traits_baseILj2560EfS2_fS2_fjLj128EEEEELb1ELb1ELb1ELb0EEEvNS_9BwdParamsE
        .type           _ZN10layer_norm13ln_bwd_kernelINS_13Kernel_traitsIf13__nv_bfloat16fS2_fjLj2560ELj1ELj1ELj4ELj8ENS_18Kernel_traits_baseILj2560EfS2_fS2_fjLj128EEEEELb1ELb1ELb1ELb0EEEvNS_9BwdParamsE,@function
        .size           _ZN10layer_norm13ln_bwd_kernelINS_13Kernel_traitsIf13__nv_bfloat16fS2_fjLj2560ELj1ELj1ELj4ELj8ENS_18Kernel_traits_baseILj2560EfS2_fS2_fjLj128EEEEELb1ELb1ELb1ELb0EEEvNS_9BwdParamsE,(.L_x_10877 - _ZN10layer_norm13ln_bwd_kernelINS_13Kernel_traitsIf13__nv_bfloat16fS2_fjLj2560ELj1ELj1ELj4ELj8ENS_18Kernel_traits_baseILj2560EfS2_fS2_fjLj128EEEEELb1ELb1ELb1ELb0EEEvNS_9BwdParamsE)
        .other          _ZN10layer_norm13ln_bwd_kernelINS_13Kernel_traitsIf13__nv_bfloat16fS2_fjLj2560ELj1ELj1ELj4ELj8ENS_18Kernel_traits_baseILj2560EfS2_fS2_fjLj128EEEEELb1ELb1ELb1ELb0EEEvNS_9BwdParamsE,@"STO_CUDA_ENTRY STV_DEFAULT"
_ZN10layer_norm13ln_bwd_kernelINS_13Kernel_traitsIf13__nv_bfloat16fS2_fjLj2560ELj1ELj1ELj4ELj8ENS_18Kernel_traits_baseILj2560EfS2_fS2_fjLj128EEEEELb1ELb1ELb1ELb0EEEvNS_9BwdParamsE:
.text._ZN10layer_norm13ln_bwd_kernelINS_13Kernel_traitsIf13__nv_bfloat16fS2_fjLj2560ELj1ELj1ELj4ELj8ENS_18Kernel_traits_baseILj2560EfS2_fS2_fjLj128EEEEELb1ELb1ELb1ELb0EEEvNS_9BwdParamsE:
        /* <DEDUP_REMOVED lines=24> */
[----:B--2---:R-:W5:Y:S02]  /*0180*/  @P4 LDG.E.128 R132, desc[UR8][R2.64] ;  /* 0x0000000802844981 */ /* 0x004f64000c1e1d00 */
[----:B------:R-:W1:Y:S01]  /*0190*/  @P1 LDC.64 R18, c[0x0][0x3d0] ;  /* 0x0000f400ff121b82 */ /* 0x000e620000000a00 */
[C---:B----4-:R-:W-:Y:S01]  /*01a0*/  @P4 IMAD.WIDE.U32 R4, R31.reuse, 0x10, R4 ;  /* 0x000000101f044825 */ /* 0x050fe200078e0004 */
[----:B------:R-:W-:-:S04]  /*01b0*/  @P4 LOP3.LUT R31, R31, 0x80, RZ, 0xfc, !PT ;  /* 0x000000801f1f4812 */ /* 0x000fc800078efcff */
[----:B------:R-:W5:Y:S02]  /*01c0*/  @P4 LDG.E.128 R128, desc[UR8][R4.64] ;  /* 0x0000000804804981 */ /* 0x000f64000c1e1d00 */
[----:B------:R-:W2:Y:S01]  /*01d0*/  @P1 LDC.64 R20, c[0x0][0x3e8] ;  /* 0x0000fa00ff141b82 */ /* 0x000ea20000000a00 */
[----:B---3--:R-:W-:-:S05]  /*01e0*/  @P0 IMAD.WIDE.U32 R10, R31, 0x10, R6 ;  /* 0x000000101f0a0825 */ /* 0x008fca00078e0006 */
[----:B------:R3:W5:Y:S02]  /*01f0*/  @P0 LDG.E.128 R124, desc[UR8][R10.64] ;  /* 0x000000080a7c0981 */ /* 0x000764000c1e1d00 */
[----:B------:R-:W4:Y:S01]  /*0200*/  @P2 LDC.64 R22, c[0x0][0x3d0] ;  /* 0x0000f400ff162b82 */ /* 0x000f220000000a00 */
[C---:B0-----:R-:W-:Y:S01]  /*0210*/  @P0 IMAD.WIDE.U32 R16, R31.reuse, 0x10, R8 ;  /* 0x000000101f100825 */ /* 0x041fe200078e0008 */
[----:B------:R-:W-:-:S04]  /*0220*/  @P0 IADD3 R31, PT, PT, R31, 0x80, RZ ;  /* 0x000000801f1f0810 */ /* 0x000fc80007ffe0ff */
[----:B------:R0:W5:Y:S02]  /*0230*/  @P0 LDG.E.128 R120, desc[UR8][R16.64] ;  /* 0x0000000810780981 */ /* 0x000164000c1e1d00 */
[----:B------:R-:W3:Y:S01]  /*0240*/  @P2 LDC.64 R24, c[0x0][0x3e8] ;  /* 0x0000fa00ff182b82 */ /* 0x000ee20000000a00 */
[----:B-1----:R-:W-:-:S05]  /*0250*/  @P1 IMAD.WIDE.U32 R18, R31, 0x10, R18 ;  /* 0x000000101f121825 */ /* 0x002fca00078e0012 */
[----:B------:R0:W5:Y:S01]  /*0260*/  @P1 LDG.E.128 R116, desc[UR8][R18.64] ;  /* 0x0000000812741981 */ /* 0x000162000c1e1d00 */
[C---:B--2---:R-:W-:Y:S01]  /*0270*/  @P1 IMAD.WIDE.U32 R20, R31.reuse, 0x10, R20 ;  /* 0x000000101f141825 */ /* 0x044fe200078e0014 */
[----:B------:R-:W-:Y:S01]  /*0280*/  @P1 IADD3 R31, PT, PT, R31, 0x80, RZ ;  /* 0x000000801f1f1810 */ /* 0x000fe20007ffe0ff */
[----:B------:R-:W1:Y:S03]  /*0290*/  @P3 LDC.64 R26, c[0x0][0x3d0] ;  /* 0x0000f400ff1a3b82 */ /* 0x000e660000000a00 */
[----:B------:R0:W5:Y:S01]  /*02a0*/  @P1 LDG.E.128 R112, desc[UR8][R20.64] ;  /* 0x0000000814701981 */ /* 0x000162000c1e1d00 */
[----:B----4-:R-:W-:-:S04]  /*02b0*/  @P2 IMAD.WIDE.U32 R22, R31, 0x10, R22 ;  /* 0x000000101f162825 */ /* 0x010fc800078e0016 */
[----:B------:R-:W2:Y:S01]  /*02c0*/  @P3 LDC.64 R28, c[0x0][0x3e8] ;  /* 0x0000fa00ff1c3b82 */ /* 0x000ea20000000a00 */
[----:B------:R0:W5:Y:S01]  /*02d0*/  @P2 LDG.E.128 R108, desc[UR8][R22.64] ;  /* 0x00000008166c2981 */ /* 0x000162000c1e1d00 */
[C---:B---3--:R-:W-:Y:S01]  /*02e0*/  @P2 IMAD.WIDE.U32 R24, R31.reuse, 0x10, R24 ;  /* 0x000000101f182825 */ /* 0x048fe200078e0018 */
[----:B------:R-:W-:-:S04]  /*02f0*/  @P2 IADD3 R31, PT, PT, R31, 0x80, RZ ;  /* 0x000000801f1f2810 */ /* 0x000fc80007ffe0ff */
[----:B------:R0:W5:Y:S01]  /*0300*/  @P2 LDG.E.128 R104, desc[UR8][R24.64] ;  /* 0x0000000818682981 */ /* 0x000162000c1e1d00 */
[----:B------:R-:W-:Y:S01]  /*0310*/  MOV R11, UR4 ;  /* 0x00000004000b7c02 */ /* 0x000fe20008000f00 */
[----:B-1----:R-:W-:-:S05]  /*0320*/  @P3 IMAD.WIDE.U32 R6, R31, 0x10, R26 ;  /* 0x000000101f063825 */ /* 0x002fca00078e001a */
[----:B------:R0:W5:Y:S01]  /*0330*/  @P3 LDG.E.128 R100, desc[UR8][R6.64] ;  /* 0x0000000806643981 */ /* 0x000162000c1e1d00 */
[----:B--2---:R-:W-:-:S05]  /*0340*/  @P3 IMAD.WIDE.U32 R8, R31, 0x10, R28 ;  /* 0x000000101f083825 */ /* 0x004fca00078e001c */
        /* <DEDUP_REMOVED lines=32> */
[----:B0-----:R-:W-:Y:S06]  /*0550*/  @P3 BRA `(.L_x_5287) ;  /* 0x0000009400603947 */ /* 0x001fec0003800000 */
        /* <DEDUP_REMOVED lines=36> */
.L_x_5469:
[----:B01----:R-:W0:Y:S08]  /*07a0*/  LDC.64 R156, c[0x0][0x3f8] ;  /* 0x0000fe00ff9c7b82 */ /* 0x003e300000000a00 */
        /* <DEDUP_REMOVED lines=19> */
[----:B------:R-:W-:Y:S01]  /*08e0*/  ISETP.GE.U32.AND P6, PT, R12, 0x80, PT ;  /* 0x000000800c00780c */ /* 0x000fe20003fc6070 */
[----:B------:R-:W-:Y:S01]  /*08f0*/  HFMA2 R189, -RZ, RZ, 0, 0 ;  /* 0x00000000ffbd7431 */ /* 0x000fe200000001ff */
[----:B------:R-:W-:-:S02]  /*0900*/  ISETP.NE.AND P5, PT, RZ, UR7, PT ;  /* 0x00000007ff007c0c */ /* 0x000fc4000bfa5270 */
[----:B------:R-:W-:Y:S02]  /*0910*/  CS2R R208, SRZ ;  /* 0x0000000000d07805 */ /* 0x000fe4000001ff00 */
[C---:B------:R-:W-:Y:S02]  /*0920*/  ISETP.GE.U32.AND P0, PT, R12.reuse, 0x100, PT ;  /* 0x000001000c00780c */ /* 0x040fe40003f06070 */
[C---:B------:R-:W-:Y:S02]  /*0930*/  ISETP.GE.U32.AND P1, PT, R12.reuse, 0x180, PT ;  /* 0x000001800c00780c */ /* 0x040fe40003f26070 */
[----:B------:R-:W-:Y:S02]  /*0940*/  ISETP.GE.U32.AND P2, PT, R12, 0x200, PT ;  /* 0x000002000c00780c */ /* 0x000fe40003f46070 */
[----:B------:R-:W-:Y:S01]  /*0950*/  @P4 IADD3 R7, PT, PT, R8, -0x1, RZ ;  /* 0xffffffff08074810 */ /* 0x000fe20007ffe0ff */
[----:B0-----:R-:W-:-:S04]  /*0960*/  IMAD R15, R15, R14, RZ ;  /* 0x0000000e0f0f7224 */ /* 0x001fc800078e02ff */
[-C--:B------:R-:W-:Y:S02]  /*0970*/  @P4 IMAD R158, R7, R14.reuse, RZ ;  /* 0x0000000e079e4224 */ /* 0x080fe400078e02ff */
[----:B------:R-:W-:-:S03]  /*0980*/  IMAD R7, R11, R14, RZ ;  /* 0x0000000e0b077224 */ /* 0x000fc600078e02ff */
[----:B------:R-:W-:Y:S02]  /*0990*/  @P4 SHF.R.S32.HI R159, RZ, 0x1f, R158 ;  /* 0x0000001fff9f4819 */ /* 0x000fe4000001149e */
[----:B-1----:R-:W-:Y:S02]  /*09a0*/  SHF.R.S32.HI R156, RZ, 0x1f, R7 ;  /* 0x0000001fff9c7819 */ /* 0x002fe40000011407 */
[----:B------:R-:W-:Y:S02]  /*09b0*/  @P4 LEA.HI R160, R159, R158, RZ, 0x2 ;  /* 0x0000009e9fa04211 */ /* 0x000fe400078f10ff */
[----:B------:R-:W-:Y:S02]  /*09c0*/  SHF.R.S32.HI R158, RZ, 0x1f, R15 ;  /* 0x0000001fff9e7819 */ /* 0x000fe4000001140f */
[----:B------:R-:W-:Y:S02]  /*09d0*/  LEA.HI R156, R156, R7, RZ, 0x2 ;  /* 0x000000079c9c7211 */ /* 0x000fe400078f10ff */
[----:B------:R-:W-:-:S02]  /*09e0*/  LEA.HI R158, R158, R15, RZ, 0x2 ;  /* 0x0000000f9e9e7211 */ /* 0x000fc400078f10ff */
[-C--:B---3--:R-:W-:Y:S02]  /*09f0*/  LEA.HI.SX32 R7, R156, R13.reuse, 0x1e ;  /* 0x0000000d9c077211 */ /* 0x088fe400078ff2ff */
[-C--:B------:R-:W-:Y:S02]  /*0a00*/  @P4 LEA.HI.SX32 R189, R160, R13.reuse, 0x1e ;  /* 0x0000000da0bd4211 */ /* 0x080fe400078ff2ff */
[----:B------:R-:W-:Y:S02]  /*0a10*/  P2R R15, PR, RZ, 0x40 ;  /* 0x00000040ff0f7803 */ /* 0x000fe40000000000 */
[----:B------:R-:W-:Y:S02]  /*0a20*/  LEA.HI.SX32 R190, R158, R13, 0x1e ;  /* 0x0000000d9ebe7211 */ /* 0x000fe400078ff2ff */
[----:B------:R-:W-:Y:S02]  /*0a30*/  MOV R191, R7 ;  /* 0x0000000700bf7202 */ /* 0x000fe40000000f00 */
[----:B--2---:R-:W-:Y:S01]  /*0a40*/  FSEL R188, R157, RZ, !P5 ;  /* 0x000000ff9dbc7208 */ /* 0x004fe20006800000 */
        /* <DEDUP_REMOVED lines=16> */
[----:B------:R-:W-:Y:S02]  /*0b50*/  IADD3 R190, PT, PT, R190, 0x80, RZ ;  /* 0x00000080bebe7810 */ /* 0x000fe40007ffe0ff */
[----:B------:R-:W-:Y:S02]  /*0b60*/  IADD3 R191, PT, PT, R191, 0x80, RZ ;  /* 0x00000080bfbf7810 */ /* 0x000fe40007ffe0ff */
[----:B---3--:R-:W-:Y:S02]  /*0b70*/  MOV R3, R28 ;  /* 0x0000001c00037202 */ /* 0x008fe40000000f00 */
[----:B------:R-:W-:Y:S02]  /*0b80*/  SHF.R.U64 R30, R28, 0x10, R29 ;  /* 0x000000101c1e7819 */ /* 0x000fe4000000121d */
[----:B------:R-:W-:Y:S01]  /*0b90*/  MOV R160, R29 ;  /* 0x0000001d00a07202 */ /* 0x000fe20000000f00 */
[C---:B----4-:R-:W-:Y:S01]  /*0ba0*/  FADD.FTZ R24, -R188.reuse, R24 ;  /* 0x00000018bc187221 */ /* 0x050fe20000010100 */
[C---:B------:R-:W-:Y:S01]  /*0bb0*/  FADD.FTZ R162, -R188.reuse, R27 ;  /* 0x0000001bbca27221 */ /* 0x040fe20000010100 */
[C---:B------:R-:W-:Y:S01]  /*0bc0*/  FADD.FTZ R28, -R188.reuse, R25 ;  /* 0x00000019bc1c7221 */ /* 0x040fe20000010100 */
[----:B------:R-:W-:Y:S01]  /*0bd0*/  SHF.L.U32 R27, R3, 0x10, RZ ;  /* 0x00000010031b7819 */ /* 0x000fe200000006ff */
[C---:B------:R-:W-:Y:S01]  /*0be0*/  FMUL.FTZ R3, R9.reuse, R24 ;  /* 0x0000001809037220 */ /* 0x040fe20000410000 */
[----:B------:R-:W-:Y:S01]  /*0bf0*/  FADD.FTZ R26, -R188, R26 ;  /* 0x0000001abc1a7221 */ /* 0x000fe20000010100 */
[----:B------:R-:W-:Y:S01]  /*0c00*/  SHF.L.U32 R30, R30, 0x10, RZ ;  /* 0x000000101e1e7819 */ /* 0x000fe200000006ff */
[C---:B------:R-:W-:Y:S01]  /*0c10*/  FMUL.FTZ R24, R9.reuse, R28 ;  /* 0x0000001c09187220 */ /* 0x040fe20000410000 */
[----:B------:R-:W-:Y:S01]  /*0c20*/  SHF.R.U32.HI R29, RZ, 0x10, R29 ;  /* 0x00000010ff1d7819 */ /* 0x000fe2000001161d */
[-C--:B------:R-:W-:Y:S01]  /*0c30*/  FMUL.FTZ R28, R132, R27.reuse ;  /* 0x0000001b841c7220 */ /* 0x080fe20000410000 */
[----:B0-----:R-:W-:Y:S01]  /*0c40*/  SHF.L.U32 R157, R160, 0x10, RZ ;  /* 0x00000010a09d7819 */ /* 0x001fe200000006ff */
[----:B------:R-:W-:Y:S01]  /*0c50*/  FMUL.FTZ R25, R9, R26 ;  /* 0x0000001a09197220 */ /* 0x000fe20000410000 */
[----:B------:R-:W-:Y:S01]  /*0c60*/  FADD.FTZ R72, R72, R27 ;  /* 0x0000001b48487221 */ /* 0x000fe20000010000 */
[----:B------:R-:W-:Y:S01]  /*0c70*/  FFMA.FTZ R92, R3, R27, R92 ;  /* 0x0000001b035c7223 */ /* 0x000fe2000001005c */
[----:B------:R-:W-:Y:S01]  /*0c80*/  SHF.L.U32 R158, R29, 0x10, RZ ;  /* 0x000000101d9e7819 */ /* 0x000fe200000006ff */
[----:B------:R-:W-:Y:S01]  /*0c90*/  FMUL.FTZ R27, R133, R30 ;  /* 0x0000001e851b7220 */ /* 0x000fe20000410000 */
[----:B------:R-:W-:Y:S01]  /*0ca0*/  FADD.FTZ R156, RZ, R28 ;  /* 0x0000001cff9c7221 */ /* 0x000fe20000010000 */
[----:B------:R-:W-:Y:S01]  /*0cb0*/  FFMA.FTZ R29, R3, R28, RZ ;  /* 0x0000001c031d7223 */ /* 0x000fe200000100ff */
        /* <DEDUP_REMOVED lines=15> */
.L_x_5291:
[----:B----4-:R-:W-:Y:S05]  /*0db0*/  BSYNC.RECONVERGENT B1 ;  /* 0x0000000000017941 */ /* 0x010fea0003800200 */
.L_x_5290:
        /* <DEDUP_REMOVED lines=24> */
[----:B------:R-:W-:Y:S01]  /*0f40*/  SHF.L.U32 R157, R31, 0x10, RZ ;  /* 0x000000101f9d7819 */ /* 0x000fe200000006ff */
[----:B------:R-:W-:Y:S01]  /*0f50*/  FADD.FTZ R192, -R188, R158 ;  /* 0x0000009ebcc07221 */ /* 0x000fe20000010100 */
[----:B------:R-:W-:Y:S01]  /*0f60*/  SHF.L.U32 R156, R167, 0x10, RZ ;  /* 0x00000010a79c7819 */ /* 0x000fe200000006ff */
[C---:B------:R-:W-:Y:S01]  /*0f70*/  FMUL.FTZ R31, R9.reuse, R168 ;  /* 0x000000a8091f7220 */ /* 0x040fe20000410000 */
[C---:B0-----:R-:W-:Y:S01]  /*0f80*/  FMUL.FTZ R164, R9.reuse, R170 ;  /* 0x000000aa09a47220 */ /* 0x041fe20000410000 */
[-C--:B------:R-:W-:Y:S01]  /*0f90*/  FMUL.FTZ R168, R124, R157.reuse ;  /* 0x0000009d7ca87220 */ /* 0x080fe20000410000 */
[----:B------:R-:W-:Y:S01]  /*0fa0*/  FADD.FTZ R194, -R188, R159 ;  /* 0x0000009fbcc27221 */ /* 0x000fe20000010100 */
[----:B------:R-:W-:Y:S01]  /*0fb0*/  SHF.L.U32 R159, R166, 0x10, RZ ;  /* 0x00000010a69f7819 */ /* 0x000fe200000006ff */
[----:B------:R-:W-:Y:S01]  /*0fc0*/  FMUL.FTZ R165, R9, R192 ;  /* 0x000000c009a57220 */ /* 0x000fe20000410000 */
[----:B------:R-:W-:Y:S01]  /*0fd0*/  SHF.R.U32.HI R160, RZ, 0x10, R161 ;  /* 0x00000010ffa07819 */ /* 0x000fe200000116a1 */
        /* <DEDUP_REMOVED lines=21> */
.L_x_5293:
[----:B------:R-:W-:Y:S05]  /*1130*/  BSYNC.RECONVERGENT B1 ;  /* 0x0000000000017941 */ /* 0x000fea0003800200 */
.L_x_5292:
        /* <DEDUP_REMOVED lines=55> */
.L_x_5295:
[----:B------:R-:W-:Y:S05]  /*14b0*/  BSYNC.RECONVERGENT B1 ;  /* 0x0000000000017941 */ /* 0x000fea0003800200 */
.L_x_5294:
        /* <DEDUP_REMOVED lines=55> */
.L_x_5297:
[----:B------:R-:W-:Y:S05]  /*1830*/  BSYNC.RECONVERGENT B1 ;  /* 0x0000000000017941 */ /* 0x000fea0003800200 */
.L_x_5296:
        /* <DEDUP_REMOVED lines=10> */
[----:B-1----:R-:W-:-:S06]  /*18e0*/  IMAD.WIDE.U32 R156, R191, 0x10, R156 ;  /* 0x00000010bf9c7825 */ /* 0x002fcc00078e009c */
[----:B------:R-:W4:Y:S01]  /*18f0*/  LDG.E.128 R156, desc[UR8][R156.64] ;  /* 0x000000089c9c7981 */ /* 0x000f22000c1e1d00 */
[----:B--2---:R-:W-:Y:S02]  /*1900*/  @P5 IMAD.WIDE.U32 R162, R191, 0x10, R162 ;  /* 0x00000010bfa25825 */ /* 0x004fe400078e00a2 */
[----:B------:R-:W0:Y:S03]  /*1910*/  LDC.64 R190, c[0x0][0x3b0] ;  /* 0x0000ec00ffbe7b82 */ /* 0x000e260000000a00 */
[----:B------:R1:W5:Y:S01]  /*1920*/  @P5 LDG.E.128 R148, desc[UR8][R162.64] ;  /* 0x00000008a2945981 */ /* 0x000362000c1e1d00 */
[----:B0-----:R-:W-:-:S05]  /*1930*/  IMAD.WIDE.U32 R190, R189, 0x4, R190 ;  /* 0x00000004bdbe7825 */ /* 0x001fca00078e00be */
[----:B------:R0:W5:Y:S01]  /*1940*/  LDG.E R0, desc[UR8][R190.64] ;  /* 0x00000008be007981 */ /* 0x000162000c1e1900 */
[----:B---3--:R-:W-:Y:S02]  /*1950*/  MOV R187, R160 ;  /* 0x000000a000bb7202 */ /* 0x008fe40000000f00 */
[----:B------:R-:W-:Y:S01]  /*1960*/  SHF.R.U64 R192, R160, 0x10, R161 ;  /* 0x00000010a0c07819 */ /* 0x000fe200000012a1 */
[C---:B----4-:R-:W-:Y:S01]  /*1970*/  FADD.FTZ R200, -R188.reuse, R157 ;  /* 0x0000009dbcc87221 */ /* 0x050fe20000010100 */
[----:B------:R-:W-:Y:S01]  /*1980*/  SHF.L.U32 R157, R187, 0x10, RZ ;  /* 0x00000010bb9d7819 */ /* 0x000fe200000006ff */
[----:B-1----:R-:W-:Y:S01]  /*1990*/  FADD.FTZ R162, -R188, R156 ;  /* 0x0000009cbca27221 */ /* 0x002fe20000010100 */
[----:B------:R-:W-:Y:S01]  /*19a0*/  SHF.L.U32 R156, R192, 0x10, RZ ;  /* 0x00000010c09c7819 */ /* 0x000fe200000006ff */
[C---:B------:R-:W-:Y:S01]  /*19b0*/  FMUL.FTZ R200, R9.reuse, R200 ;  /* 0x000000c809c87220 */ /* 0x040fe20000410000 */
[----:B------:R-:W-:Y:S01]  /*19c0*/  MOV R163, R161 ;  /* 0x000000a100a37202 */ /* 0x000fe20000000f00 */
[----:B------:R-:W-:Y:S01]  /*19d0*/  FMUL.FTZ R187, R9, R162 ;  /* 0x000000a209bb7220 */ /* 0x000fe20000410000 */
[-C--:B------:R-:W-:Y:S01]  /*19e0*/  FMUL.FTZ R202, R100, R157.reuse ;  /* 0x0000009d64ca7220 */ /* 0x080fe20000410000 */
[----:B------:R-:W-:Y:S01]  /*19f0*/  FADD.FTZ R57, R57, R156 ;  /* 0x0000009c39397221 */ /* 0x000fe20000010000 */
[-C--:B------:R-:W-:Y:S01]  /*1a00*/  FFMA.FTZ R77, R200, R156.reuse, R77 ;  /* 0x0000009cc84d7223 */ /* 0x080fe2000001004d */
[----:B------:R-:W-:Y:S01]  /*1a10*/  FMUL.FTZ R203, R101, R156 ;  /* 0x0000009c65cb7220 */ /* 0x000fe20000410000 */
[----:B------:R-:W-:Y:S01]  /*1a20*/  SHF.R.U32.HI R189, RZ, 0x10, R161 ;  /* 0x00000010ffbd7819 */ /* 0x000fe200000116a1 */
[----:B------:R-:W-:Y:S01]  /*1a30*/  FADD.FTZ R56, R56, R157 ;  /* 0x0000009d38387221 */ /* 0x000fe20000010000 */
[----:B------:R-:W-:Y:S01]  /*1a40*/  SHF.L.U32 R163, R163, 0x10, RZ ;  /* 0x00000010a3a37819 */ /* 0x000fe200000006ff */
[----:B------:R-:W-:Y:S01]  /*1a50*/  FFMA.FTZ R76, R187, R157, R76 ;  /* 0x0000009dbb4c7223 */ /* 0x000fe2000001004c */
[----:B------:R-:W-:Y:S01]  /*1a60*/  FADD.FTZ R156, R209, R202 ;  /* 0x000000cad19c7221 */ /* 0x000fe20000010000 */
[C---:B------:R-:W-:Y:S01]  /*1a70*/  FADD.FTZ R158, -R188.reuse, R158 ;  /* 0x0000009ebc9e7221 */ /* 0x040fe20000010100 */
[----:B------:R-:W-:Y:S01]  /*1a80*/  FFMA.FTZ R157, R187, R202, R208 ;  /* 0x000000cabb9d7223 */ /* 0x000fe200000100d0 */
[----:B------:R-:W-:Y:S01]  /*1a90*/  FADD.FTZ R206, -R188, R159 ;  /* 0x0000009fbcce7221 */ /* 0x000fe20000010100 */
[----:B------:R-:W-:Y:S01]  /*1aa0*/  SHF.L.U32 R160, R189, 0x10, RZ ;  /* 0x00000010bda07819 */ /* 0x000fe200000006ff */
        /* <DEDUP_REMOVED lines=14> */
[----:B0-----:R-:W-:Y:S06]  /*1b90*/  BRA `(.L_x_5298) ;  /* 0x0000000400707947 */ /* 0x001fec0003800000 */
.L_x_5289:
        /* <DEDUP_REMOVED lines=21> */
[----:B------:R-:W-:-:S05]  /*1cf0*/  P2R R15, PR, RZ, 0x20 ;  /* 0x00000020ff0f7803 */ /* 0x000fca0000000000 */
        /* <DEDUP_REMOVED lines=24> */
.L_x_5299:
[C---:B------:R-:W-:Y:S02]  /*1e80*/  ISETP.GE.U32.AND P6, PT, R12.reuse, 0x80, PT ;  /* 0x000000800c00780c */ /* 0x040fe40003fc6070 */
[C---:B------:R-:W-:Y:S02]  /*1e90*/  ISETP.GE.U32.AND P0, PT, R12.reuse, 0x100, PT ;  /* 0x000001000c00780c */ /* 0x040fe40003f06070 */
[C---:B------:R-:W-:Y:S02]  /*1ea0*/  ISETP.GE.U32.AND P1, PT, R12.reuse, 0x180, PT ;  /* 0x000001800c00780c */ /* 0x040fe40003f26070 */
[C---:B------:R-:W-:Y:S02]  /*1eb0*/  ISETP.GE.U32.AND P2, PT, R12.reuse, 0x200, PT ;  /* 0x000002000c00780c */ /* 0x040fe40003f46070 */
[----:B------:R-:W-:Y:S02]  /*1ec0*/  ISETP.GE.U32.AND P5, PT, R12, 0x280, PT ;  /* 0x000002800c00780c */ /* 0x000fe40003fa6070 */
[----:B------:R-:W-:-:S02]  /*1ed0*/  P2R R15, PR, RZ, 0x40 ;  /* 0x00000040ff0f7803 */ /* 0x000fc40000000000 */
[----:B------:R-:W-:Y:S01]  /*1ee0*/  P2R R207, PR, RZ, 0x20 ;  /* 0x00000020ffcf7803 */ /* 0x000fe20000000000 */
        /* <DEDUP_REMOVED lines=10> */
[----:B------:R0:W5:Y:S02]  /*1f90*/  @P6 LDG.E R6, desc[UR8][R188.64] ;  /* 0x00000008bc066981 */ /* 0x000164000c1e1900 */
[----:B------:R-:W1:Y:S01]  /*1fa0*/  @P1 LDC.64 R156, c[0x0][0x3b0] ;  /* 0x0000ec00ff9c1b82 */ /* 0x000e620000000a00 */
[C---:B--2---:R-:W-:Y:S01]  /*1fb0*/  @P0 IMAD.WIDE.U32 R194, R209.reuse, 0x10, R194 ;  /* 0x00000010d1c20825 */ /* 0x044fe200078e00c2 */
[----:B------:R-:W-:-:S04]  /*1fc0*/  @P0 IADD3 R209, PT, PT, R209, 0x80, RZ ;  /* 0x00000080d1d10810 */ /* 0x000fc80007ffe0ff */
[----:B------:R0:W5:Y:S02]  /*1fd0*/  @P0 LDG.E.128 R136, desc[UR8][R194.64] ;  /* 0x00000008c2880981 */ /* 0x000164000c1e1d00 */
[----:B------:R-:W2:Y:S01]  /*1fe0*/  @P2 LDC.64 R158, c[0x0][0x438] ;  /* 0x00010e00ff9e2b82 */ /* 0x000ea20000000a00 */
[C---:B---3--:R-:W-:Y:S01]  /*1ff0*/  @P0 IMAD.WIDE.U32 R196, R211.reuse, 0x4, R196 ;  /* 0x00000004d3c40825 */ /* 0x048fe200078e00c4 */
[----:B------:R-:W-:-:S04]  /*2000*/  @P0 IADD3 R211, PT, PT, R211, 0x80, RZ ;  /* 0x00000080d3d30810 */ /* 0x000fc80007ffe0ff */
[----:B------:R0:W5:Y:S02]  /*2010*/  @P0 LDG.E R5, desc[UR8][R196.64] ;  /* 0x00000008c4050981 */ /* 0x000164000c1e1900 */
[----:B------:R-:W3:Y:S01]  /*2020*/  @P2 LDC.64 R160, c[0x0][0x3b0] ;  /* 0x0000ec00ffa02b82 */ /* 0x000ee20000000a00 */
[C---:B----4-:R-:W-:Y:S01]  /*2030*/  @P1 IMAD.WIDE.U32 R198, R209.reuse, 0x10, R198 ;  /* 0x00000010d1c61825 */ /* 0x050fe200078e00c6 */
        /* <DEDUP_REMOVED lines=9> */
[----:B------:R0:W5:Y:S01]  /*20d0*/  @P2 LDG.E.128 R144, desc[UR8][R158.64] ;  /* 0x000000089e902981 */ /* 0x000162000c1e1d00 */
[C---:B---3--:R-:W-:Y:S01]  /*20e0*/  @P2 IMAD.WIDE.U32 R160, R211.reuse, 0x4, R160 ;  /* 0x00000004d3a02825 */ /* 0x048fe200078e00a0 */
[----:B------:R-:W-:-:S04]  /*20f0*/  @P2 IADD3 R211, PT, PT, R211, 0x80, RZ ;  /* 0x00000080d3d32810 */ /* 0x000fc80007ffe0ff */
[----:B------:R0:W5:Y:S01]  /*2100*/  @P2 LDG.E R2, desc[UR8][R160.64] ;  /* 0x00000008a0022981 */ /* 0x000162000c1e1900 */
[----:B----4-:R-:W-:-:S05]  /*2110*/  @P5 IMAD.WIDE.U32 R190, R211, 0x4, R190 ;  /* 0x00000004d3be5825 */ /* 0x010fca00078e00be */
[----:B------:R0:W5:Y:S01]  /*2120*/  @P5 LDG.E R0, desc[UR8][R190.64] ;  /* 0x00000008be005981 */ /* 0x000162000c1e1900 */
[----:B-1----:R-:W-:-:S05]  /*2130*/  @P5 IMAD.WIDE.U32 R192, R209, 0x10, R192 ;  /* 0x00000010d1c05825 */ /* 0x002fca00078e00c0 */
[----:B------:R0:W5:Y:S01]  /*2140*/  @P5 LDG.E.128 R148, desc[UR8][R192.64] ;  /* 0x00000008c0945981 */ /* 0x000162000c1e1d00 */
[----:B------:R-:W-:-:S07]  /*2150*/  CS2R R208, SRZ ;  /* 0x0000000000d07805 */ /* 0x000fce000001ff00 */
.L_x_5298:
[----:B----4-:R-:W-:Y:S05]  /*2160*/  BSYNC.RECONVERGENT B0 ;  /* 0x0000000000007941 */ /* 0x010fea0003800200 */
.L_x_5288:
        /* <DEDUP_REMOVED lines=31> */
.L_x_5301:
[----:B------:R-:W-:Y:S05]  /*2360*/  BSYNC.RECONVERGENT B0 ;  /* 0x0000000000007941 */ /* 0x000fea0003800200 */
.L_x_5300:
        /* <DEDUP_REMOVED lines=13> */
[----:B0-----:R-:W-:-:S04]  /*2440*/  FADD.FTZ R189, RZ, R156 ;  /* 0x0000009cffbd7221 */ /* 0x001fc80000010000 */
[----:B------:R-:W-:-:S04]  /*2450*/  FADD.FTZ R189, R158, R189 ;  /* 0x000000bd9ebd7221 */ /* 0x000fc80000010000 */
[----:B-1----:R-:W-:-:S04]  /*2460*/  FADD.FTZ R189, R189, R160 ;  /* 0x000000a0bdbd7221 */ /* 0x002fc80000010000 */
[----:B------:R-:W-:Y:S01]  /*2470*/  FADD.FTZ R160, R162, R189 ;  /* 0x000000bda2a07221 */ /* 0x000fe20000010000 */
[----:B------:R-:W-:Y:S01]  /*2480*/  @P4 IADD3 R189, PT, PT, R8, -0x1, RZ ;  /* 0xffffffff08bd4810 */ /* 0x000fe20007ffe0ff */
[----:B------:R-:W-:Y:S02]  /*2490*/  FADD.FTZ R8, RZ, R157 ;  /* 0x0000009dff087221 */ /* 0x000fe40000010000 */
[----:B------:R-:W-:Y:S02]  /*24a0*/  FMUL.FTZ R160, R160, UR12 ;  /* 0x0000000ca0a07c20 */ /* 0x000fe40008410000 */
[----:B------:R-:W-:Y:S02]  /*24b0*/  @P4 IMAD R189, R189, R14, RZ ;  /* 0x0000000ebdbd4224 */ /* 0x000fe400078e02ff */
[----:B------:R-:W-:Y:S01]  /*24c0*/  FADD.FTZ R8, R159, R8 ;  /* 0x000000089f087221 */ /* 0x000fe20000010000 */
[----:B------:R-:W-:Y:S02]  /*24d0*/  FSEL R160, R160, RZ, !P5 ;  /* 0x000000ffa0a07208 */ /* 0x000fe40006800000 */
[----:B------:R-:W-:Y:S01]  /*24e0*/  @P4 SHF.R.S32.HI R156, RZ, 0x1f, R189 ;  /* 0x0000001fff9c4819 */ /* 0x000fe200000114bd */
[----:B------:R-:W-:Y:S01]  /*24f0*/  FADD.FTZ R8, R8, R161 ;  /* 0x000000a108087221 */ /* 0x000fe20000010000 */
[----:B------:R-:W-:-:S02]  /*2500*/  HFMA2 R161, -RZ, RZ, 0, 0 ;  /* 0x00000000ffa17431 */ /* 0x000fc400000001ff */
[----:B------:R-:W-:Y:S01]  /*2510*/  @P4 LEA.HI R156, R156, R189, RZ, 0x2 ;  /* 0x000000bd9c9c4211 */ /* 0x000fe200078f10ff */
[----:B------:R-:W-:-:S03]  /*2520*/  FADD.FTZ R163, R163, R8 ;  /* 0x00000008a3a37221 */ /* 0x000fc60000010000 */
[----:B------:R-:W-:Y:S01]  /*2530*/  @P4 LEA.HI.SX32 R161, R156, R13, 0x1e ;  /* 0x0000000d9ca14211 */ /* 0x000fe200078ff2ff */
[----:B------:R-:W-:Y:S01]  /*2540*/  FMUL.FTZ R163, R163, UR12 ;  /* 0x0000000ca3a37c20 */ /* 0x000fe20008410000 */
[----:B------:R-:W-:Y:S06]  /*2550*/  @!P6 BRA `(.L_x_5303) ;  /* 0x0000001400e4e947 */ /* 0x000fec0003800000 */
[----:B------:R-:W-:-:S04]  /*2560*/  UISETP.NE.U32.AND UP0, UPT, UR10, URZ, UPT ;  /* 0x000000ff0a00728c */ /* 0x000fc8000bf05070 */
[----:B------:R-:W-:Y:S01]  /*2570*/  UISETP.NE.AND.EX UP0, UPT, UR11, URZ, UPT, UP0 ;  /* 0x000000ff0b00728c */ /* 0x000fe2000bf05300 */
[----:B------:R-:W-:Y:S10]  /*2580*/  @!P4 BRA `(.L_x_5304) ;  /* 0x000000000014c947 */ /* 0x000ff40003800000 */
[----:B------:R-:W0:Y:S02]  /*2590*/  LDC.64 R156, c[0x0][0x390] ;  /* 0x0000e400ff9c7b82 */ /* 0x000e240000000a00 */
[----:B0-----:R-:W-:-:S05]  /*25a0*/  IMAD.WIDE.U32 R156, R161, 0x8, R156 ;  /* 0x00000008a19c7825 */ /* 0x001fca00078e009c */
[----:B------:R-:W2:Y:S02]  /*25b0*/  LDG.E.64 R16, desc[UR8][R156.64] ;  /* 0x000000089c107981 */ /* 0x000ea4000c1e1b00 */
[--C-:B--2---:R-:W-:Y:S02]  /*25c0*/  SHF.R.U64 R18, R16, 0x10, R17.reuse ;  /* 0x0000001010127819 */ /* 0x104fe40000001211 */
[----:B------:R-:W-:-:S07]  /*25d0*/  SHF.R.U32.HI R19, RZ, 0x10, R17 ;  /* 0x00000010ff137819 */ /* 0x000fce0000011611 */
.L_x_5304:
        /* <DEDUP_REMOVED lines=30> */
.L_x_5309:
[----:B------:R-:W-:Y:S05]  /*27c0*/  BSYNC.RECONVERGENT B1 ;  /* 0x0000000000017941 */ /* 0x000fea0003800200 */
.L_x_5308:
[----:B------:R-:W-:-:S07]  /*27d0*/  FADD.FTZ R52, R52, R157 ;  /* 0x0000009d34347221 */ /* 0x000fce0000010000 */
.L_x_5307:
        /* <DEDUP_REMOVED lines=24> */
.L_x_5312:
[----:B------:R-:W-:Y:S05]  /*2960*/  BSYNC.RECONVERGENT B1 ;  /* 0x0000000000017941 */ /* 0x000fea0003800200 */
.L_x_5311:
[----:B------:R-:W-:Y:S01]  /*2970*/  FADD.FTZ R53, R53, R8 ;  /* 0x0000000835357221 */ /* 0x000fe20000010000 */
[----:B------:R-:W-:-:S07]  /*2980*/  PRMT R21, R156, 0x7610, R21 ;  /* 0x000076109c157816 */ /* 0x000fce0000000015 */
.L_x_5310:
        /* <DEDUP_REMOVED lines=24> */
.L_x_5315:
[----:B------:R-:W-:Y:S05]  /*2b10*/  BSYNC.RECONVERGENT B1 ;  /* 0x0000000000017941 */ /* 0x000fea0003800200 */
.L_x_5314:
[----:B------:R-:W-:-:S07]  /*2b20*/  FADD.FTZ R54, R54, R157 ;  /* 0x0000009d36367221 */ /* 0x000fce0000010000 */
.L_x_5313:
        /* <DEDUP_REMOVED lines=24> */
.L_x_5318:
[----:B------:R-:W-:Y:S05]  /*2cb0*/  BSYNC.RECONVERGENT B1 ;  /* 0x0000000000017941 */ /* 0x000fea0003800200 */
.L_x_5317:
[----:B------:R-:W-:Y:S01]  /*2cc0*/  FADD.FTZ R55, R55, R8 ;  /* 0x0000000837377221 */ /* 0x000fe20000010000 */
[----:B------:R-:W-:Y:S01]  /*2cd0*/  PRMT R23, R156, 0x7610, R23 ;  /* 0x000076109c177816 */ /* 0x000fe20000000017 */
[----:B------:R-:W-:Y:S06]  /*2ce0*/  BRA `(.L_x_5316) ;  /* 0x0000000c00c07947 */ /* 0x000fec0003800000 */
.L_x_5306:
        /* <DEDUP_REMOVED lines=24> */
.L_x_5321:
[----:B------:R-:W-:Y:S05]  /*2e70*/  BSYNC.RECONVERGENT B1 ;  /* 0x0000000000017941 */ /* 0x000fea0003800200 */
.L_x_5320:
[----:B------:R-:W-:-:S07]  /*2e80*/  FADD.FTZ R52, R52, R153 ;  /* 0x0000009934347221 */ /* 0x000fce0000010000 */
.L_x_5319:
        /* <DEDUP_REMOVED lines=24> */
.L_x_5324:
[----:B------:R-:W-:Y:S05]  /*3010*/  BSYNC.RECONVERGENT B1 ;  /* 0x0000000000017941 */ /* 0x000fea0003800200 */
.L_x_5323:
[----:B------:R-:W-:Y:S01]  /*3020*/  FADD.FTZ R53, R53, R8 ;  /* 0x0000000835357221 */ /* 0x000fe20000010000 */
[----:B------:R-:W-:-:S07]  /*3030*/  PRMT R21, R152, 0x7610, R21 ;  /* 0x0000761098157816 */ /* 0x000fce0000000015 */
.L_x_5322:
        /* <DEDUP_REMOVED lines=24> */
.L_x_5327:
[----:B------:R-:W-:Y:S05]  /*31c0*/  BSYNC.RECONVERGENT B1 ;  /* 0x0000000000017941 */ /* 0x000fea0003800200 */
.L_x_5326:
[----:B------:R-:W-:-:S07]  /*31d0*/  FADD.FTZ R54, R54, R153 ;  /* 0x0000009936367221 */ /* 0x000fce0000010000 */
.L_x_5325:
        /* <DEDUP_REMOVED lines=28> */
[----:B------:R-:W-:Y:S06]  /*33a0*/  BRA `(.L_x_5316) ;  /* 0x0000000800107947 */ /* 0x000fec0003800000 */
.L_x_5305:
[----:B------:R-:W-:Y:S02]  /*33b0*/  MOV R158, UR16 ;  /* 0x00000010009e7c02 */ /* 0x000fe40008000f00 */
[----:B------:R-:W-:Y:S02]  /*33c0*/  MOV R159, UR17 ;  /* 0x00000011009f7c02 */ /* 0x000fe40008000f00 */
[----:B------:R-:W-:-:S04]  /*33d0*/  ISETP.NE.U32.AND P5, PT, R158, RZ, PT ;  /* 0x000000ff9e00720c */ /* 0x000fc80003fa5070 */
[----:B------:R-:W-:-:S13]  /*33e0*/  ISETP.NE.AND.EX P5, PT, R159, RZ, PT, P5 ;  /* 0x000000ff9f00720c */ /* 0x000fda0003fa5350 */
[----:B------:R-:W-:Y:S05]  /*33f0*/  @P5 BRA `(.L_x_5328) ;  /* 0x0000000000fc5947 */ /* 0x000fea0003800000 */
[----:B------:R-:W-:Y:S05]  /*3400*/  @!P4 BRA `(.L_x_5329) ;  /* 0x00000000003cc947 */ /* 0x000fea0003800000 */
[----:B------:R-:W-:Y:S01]  /*3410*/  @P3 FFMA.FTZ R157, R3, R163, R160 ;  /* 0x000000a3039d3223 */ /* 0x000fe200000100a0 */
[----:B-----5:R-:W-:Y:S02]  /*3420*/  MOV R8, R32 ;  /* 0x0000002000087202 */ /* 0x020fe40000000f00 */
[----:B------:R-:W-:Y:S01]  /*3430*/  LOP3.LUT P5, RZ, R6, 0xff, RZ, 0xc0, !PT ;  /* 0x000000ff06ff7812 */ /* 0x000fe200078ac0ff */
[----:B------:R-:W-:-:S04]  /*3440*/  @P3 FADD.FTZ R157, R28, -R157 ;  /* 0x8000009d1c9d3221 */ /* 0x000fc80000010000 */
[----:B------:R-:W-:Y:S01]  /*3450*/  @P3 FFMA.FTZ R8, R9, R157, R32 ;  /* 0x0000009d09083223 */ /* 0x000fe20000010020 */
[----:B------:R-:W-:-:S03]  /*3460*/  HFMA2 R157, -RZ, RZ, 0, 0 ;  /* 0x00000000ff9d7431 */ /* 0x000fc600000001ff */
        /* <DEDUP_REMOVED lines=9> */
.L_x_5329:
[----:B------:R-:W-:Y:S05]  /*3500*/  @!P4 BRA `(.L_x_5330) ;  /* 0x000000000038c947 */ /* 0x000fea0003800000 */
[----:B------:R-:W-:Y:S01]  /*3510*/  @P3 FFMA.FTZ R156, R24, R163, R160 ;  /* 0x000000a3189c3223 */ /* 0x000fe200000100a0 */
[----:B-----5:R-:W-:Y:S02]  /*3520*/  MOV R8, R33 ;  /* 0x0000002100087202 */ /* 0x020fe40000000f00 */
        /* <DEDUP_REMOVED lines=11> */
[----:B------:R-:W-:-:S07]  /*35e0*/  F2FP.BF16.F32.PACK_AB R21, RZ, R21 ;  /* 0x00000015ff15723e */ /* 0x000fce00000010ff */
.L_x_5330:
        /* <DEDUP_REMOVED lines=16> */
.L_x_5331:
[----:B------:R-:W-:Y:S05]  /*36f0*/  @!P4 BRA `(.L_x_5316) ;  /* 0x00000004003cc947 */ /* 0x000fea0003800000 */
[----:B------:R-:W-:Y:S01]  /*3700*/  @P3 FFMA.FTZ R156, R26, R163, R160 ;  /* 0x000000a31a9c3223 */ /* 0x000fe200000100a0 */
[----:B-----5:R-:W-:Y:S02]  /*3710*/  MOV R8, R35 ;  /* 0x0000002300087202 */ /* 0x020fe40000000f00 */
[----:B------:R-:W-:Y:S01]  /*3720*/  ISETP.GE.U32.AND P5, PT, R6, 0x1000000, PT ;  /* 0x010000000600780c */ /* 0x000fe20003fa6070 */
        /* <DEDUP_REMOVED lines=10> */
[----:B------:R-:W-:Y:S01]  /*37d0*/  F2FP.BF16.F32.PACK_AB R23, RZ, R23 ;  /* 0x00000017ff17723e */ /* 0x000fe200000010ff */
[----:B------:R-:W-:Y:S06]  /*37e0*/  BRA `(.L_x_5316) ;  /* 0x0000000400007947 */ /* 0x000fec0003800000 */
.L_x_5328:
[-CC-:B------:R-:W-:Y:S01]  /*37f0*/  @P3 FFMA.FTZ R153, R25, R163.reuse, R160.reuse ;  /* 0x000000a319993223 */ /* 0x180fe200000100a0 */
[----:B-----5:R-:W-:Y:S01]  /*3800*/  MOV R154, R34 ;  /* 0x00000022009a7202 */ /* 0x020fe20000000f00 */
[--C-:B------:R-:W-:Y:S01]  /*3810*/  @P3 FFMA.FTZ R8, R24, R163, R160.reuse ;  /* 0x000000a318083223 */ /* 0x100fe200000100a0 */
[----:B------:R-:W-:Y:S01]  /*3820*/  MOV R156, R33 ;  /* 0x00000021009c7202 */ /* 0x000fe20000000f00 */
[----:B------:R-:W-:Y:S01]  /*3830*/  @P3 FADD.FTZ R152, R30, -R153 ;  /* 0x800000991e983221 */ /* 0x000fe20000010000 */
[----:B------:R-:W-:Y:S01]  /*3840*/  @P3 FFMA.FTZ R153, R3, R163, R160 ;  /* 0x000000a303993223 */ /* 0x000fe200000100a0 */
[----:B------:R-:W-:Y:S01]  /*3850*/  @P3 FADD.FTZ R8, R27, -R8 ;  /* 0x800000081b083221 */ /* 0x000fe20000010000 */
[----:B------:R-:W-:Y:S01]  /*3860*/  MOV R157, R35 ;  /* 0x00000023009d7202 */ /* 0x000fe20000000f00 */
[C---:B------:R-:W-:Y:S01]  /*3870*/  @P3 FFMA.FTZ R154, R9.reuse, R152, R34 ;  /* 0x00000098099a3223 */ /* 0x040fe20000010022 */
[----:B------:R-:W-:Y:S01]  /*3880*/  @P3 FFMA.FTZ R152, R26, R163, R160 ;  /* 0x000000a31a983223 */ /* 0x000fe200000100a0 */
[----:B------:R-:W-:Y:S01]  /*3890*/  @P3 FADD.FTZ R153, R28, -R153 ;  /* 0x800000991c993221 */ /* 0x000fe20000010000 */
[----:B------:R-:W-:-:S02]  /*38a0*/  @P3 FFMA.FTZ R156, R9, R8, R33 ;  /* 0x00000008099c3223 */ /* 0x000fc40000010021 */
[----:B------:R-:W-:Y:S01]  /*38b0*/  @P3 FADD.FTZ R162, R29, -R152 ;  /* 0x800000981da23221 */ /* 0x000fe20000010000 */
[----:B------:R-:W-:Y:S01]  /*38c0*/  MOV R152, R32 ;  /* 0x0000002000987202 */ /* 0x000fe20000000f00 */
[C---:B------:R-:W-:Y:S02]  /*38d0*/  @P3 FFMA.FTZ R152, R9.reuse, R153, R32 ;  /* 0x0000009909983223 */ /* 0x040fe40000010020 */
[----:B------:R-:W-:Y:S01]  /*38e0*/  @P3 FFMA.FTZ R157, R9, R162, R35 ;  /* 0x000000a2099d3223 */ /* 0x000fe20000010023 */
        /* <DEDUP_REMOVED lines=12> */
.L_x_5332:
[----:B------:R-:W-:Y:S05]  /*39b0*/  @!P4 BRA `(.L_x_5333) ;  /* 0x000000000028c947 */ /* 0x000fea0003800000 */
        /* <DEDUP_REMOVED lines=9> */
[----:B------:R-:W-:-:S07]  /*3a50*/  FADD.FTZ R53, R53, R8 ;  /* 0x0000000835357221 */ /* 0x000fce0000010000 */
.L_x_5333:
        /* <DEDUP_REMOVED lines=12> */
.L_x_5334:
[----:B------:R-:W-:Y:S02]  /*3b20*/  MOV R153, R156 ;  /* 0x0000009c00997202 */ /* 0x000fe40000000f00 */
[----:B------:R-:W-:Y:S01]  /*3b30*/  MOV R155, R157 ;  /* 0x0000009d009b7202 */ /* 0x000fe20000000f00 */
[----:B------:R-:W-:Y:S06]  /*3b40*/  @!P4 BRA `(.L_x_5316) ;  /* 0x000000000028c947 */ /* 0x000fec0003800000 */
[----:B------:R-:W-:Y:S01]  /*3b50*/  ISETP.GE.U32.AND P5, PT, R6, 0x1000000, PT ;  /* 0x010000000600780c */ /* 0x000fe20003fa6070 */
        /* <DEDUP_REMOVED lines=9> */
.L_x_5316:
        /* <DEDUP_REMOVED lines=14> */
.L_x_5335:
[----:B------:R-:W-:Y:S02]  /*3cd0*/  IADD3 R7, PT, PT, R7, 0x80, RZ ;  /* 0x0000008007077810 */ /* 0x000fe40007ffe0ff */
[----:B------:R-:W-:-:S07]  /*3ce0*/  IADD3 R161, PT, PT, R161, 0x80, RZ ;  /* 0x00000080a1a17810 */ /* 0x000fce0007ffe0ff */
.L_x_5303:
[----:B------:R-:W-:Y:S05]  /*3cf0*/  BSYNC.RECONVERGENT B0 ;  /* 0x0000000000007941 */ /* 0x000fea0003800200 */
.L_x_5302:
[----:B------:R-:W-:Y:S04]  /*3d00*/  BSSY.RECONVERGENT B0, `(.L_x_5336) ;  /* 0x0000177000007945 */ /* 0x000fe80003800200 */
[----:B------:R-:W-:Y:S05]  /*3d10*/  @!P0 BRA `(.L_x_5337) ;  /* 0x0000001400d48947 */ /* 0x000fea0003800000 */
[----:B------:R-:W-:-:S04]  /*3d20*/  UISETP.NE.U32.AND UP0, UPT, UR10, URZ, UPT ;  /* 0x000000ff0a00728c */ /* 0x000fc8000bf05070 */
[----:B------:R-:W-:Y:S01]  /*3d30*/  UISETP.NE.AND.EX UP0, UPT, UR11, URZ, UPT, UP0 ;  /* 0x000000ff0b00728c */ /* 0x000fe2000bf05300 */
[----:B------:R-:W-:Y:S10]  /*3d40*/  @!P4 BRA `(.L_x_5338) ;  /* 0x000000000014c947 */ /* 0x000ff40003800000 */
[----:B------:R-:W0:Y:S02]  /*3d50*/  LDC.64 R16, c[0x0][0x390] ;  /* 0x0000e400ff107b82 */ /* 0x000e240000000a00 */
[----:B01----:R-:W-:-:S05]  /*3d60*/  IMAD.WIDE.U32 R156, R161, 0x8, R16 ;  /* 0x00000008a19c7825 */ /* 0x003fca00078e0010 */
[----:B------:R-:W2:Y:S02]  /*3d70*/  LDG.E.64 R16, desc[UR8][R156.64] ;  /* 0x000000089c107981 */ /* 0x000ea4000c1e1b00 */
[--C-:B--2---:R-:W-:Y:S02]  /*3d80*/  SHF.R.U64 R18, R16, 0x10, R17.reuse ;  /* 0x0000001010127819 */ /* 0x104fe40000001211 */
[----:B------:R-:W-:-:S07]  /*3d90*/  SHF.R.U32.HI R19, RZ, 0x10, R17 ;  /* 0x00000010ff137819 */ /* 0x000fce0000011611 */
.L_x_5338:
[----:B------:R-:W-:Y:S05]  /*3da0*/  BRA.U !UP0, `(.L_x_5339) ;  /* 0x0000000908107547 */ /* 0x000fea000b800000 */
[----:B------:R-:W-:-:S04]  /*3db0*/  UISETP.NE.U32.AND UP0, UPT, UR16, URZ, UPT ;  /* 0x000000ff1000728c */ /* 0x000fc8000bf05070 */
[----:B------:R-:W-:-:S06]  /*3dc0*/  UISETP.NE.AND.EX UP0, UPT, UR17, URZ, UPT, UP0 ;  /* 0x000000ff1100728c */ /* 0x000fcc000bf05300 */
[----:B------:R-:W-:-:S13]  /*3dd0*/  PLOP3.LUT P5, PT, PT, PT, UP0, 0x80, 0x8 ;  /* 0x000000000008781c */ /* 0x000fda0003faf008 */
[----:B------:R-:W-:Y:S05]  /*3de0*/  @!P5 BRA `(.L_x_5340) ;  /* 0x000000040004d947 */ /* 0x000fea0003800000 */
[-CC-:B0-----:R-:W-:Y:S01]  /*3df0*/  @P3 FFMA.FTZ R153, R165, R163.reuse, R160.reuse ;  /* 0x000000a3a5993223 */ /* 0x181fe200000100a0 */
[----:B-----5:R-:W-:Y:S01]  /*3e00*/  MOV R154, R138 ;  /* 0x0000008a009a7202 */ /* 0x020fe20000000f00 */
[--C-:B------:R-:W-:Y:S01]  /*3e10*/  @P3 FFMA.FTZ R8, R164, R163, R160.reuse ;  /* 0x000000a3a4083223 */ /* 0x100fe200000100a0 */
[----:B-1----:R-:W-:Y:S01]  /*3e20*/  MOV R156, R137 ;  /* 0x00000089009c7202 */ /* 0x002fe20000000f00 */
        /* <DEDUP_REMOVED lines=24> */
.L_x_5341:
        /* <DEDUP_REMOVED lines=11> */
.L_x_5342:
        /* <DEDUP_REMOVED lines=12> */
.L_x_5343:
        /* <DEDUP_REMOVED lines=13> */
[----:B------:R-:W-:Y:S06]  /*41f0*/  BRA `(.L_x_5344) ;  /* 0x0000001000647947 */ /* 0x000fec0003800000 */
.L_x_5340:
[----:B------:R-:W-:Y:S05]  /*4200*/  @!P4 BRA `(.L_x_5345) ;  /* 0x00000000003cc947 */ /* 0x000fea0003800000 */
[----:B01----:R-:W-:Y:S01]  /*4210*/  @P3 FFMA.FTZ R157, R31, R163, R160 ;  /* 0x000000a31f9d3223 */ /* 0x003fe200000100a0 */
        /* <DEDUP_REMOVED lines=14> */
.L_x_5345:
[----:B------:R-:W-:Y:S05]  /*4300*/  @!P4 BRA `(.L_x_5346) ;  /* 0x000000000038c947 */ /* 0x000fea0003800000 */
[----:B01----:R-:W-:Y:S01]  /*4310*/  @P3 FFMA.FTZ R156, R164, R163, R160 ;  /* 0x000000a3a49c3223 */ /* 0x003fe200000100a0 */
        /* <DEDUP_REMOVED lines=13> */
.L_x_5346:
        /* <DEDUP_REMOVED lines=16> */
.L_x_5347:
[----:B------:R-:W-:Y:S05]  /*44f0*/  @!P4 BRA `(.L_x_5344) ;  /* 0x0000000c00a4c947 */ /* 0x000fea0003800000 */
[----:B01----:R-:W-:Y:S01]  /*4500*/  @P3 FFMA.FTZ R156, R166, R163, R160 ;  /* 0x000000a3a69c3223 */ /* 0x003fe200000100a0 */
        /* <DEDUP_REMOVED lines=14> */
.L_x_5339:
[----:B------:R-:W-:-:S04]  /*45f0*/  UISETP.NE.U32.AND UP0, UPT, UR16, URZ, UPT ;  /* 0x000000ff1000728c */ /* 0x000fc8000bf05070 */
[----:B------:R-:W-:-:S06]  /*4600*/  UISETP.NE.AND.EX UP0, UPT, UR17, URZ, UPT, UP0 ;  /* 0x000000ff1100728c */ /* 0x000fcc000bf05300 */
[----:B------:R-:W-:-:S13]  /*4610*/  PLOP3.LUT P5, PT, PT, PT, UP0, 0x80, 0x8 ;  /* 0x000000000008781c */ /* 0x000fda0003faf008 */
[----:B------:R-:W-:Y:S05]  /*4620*/  @!P5 BRA `(.L_x_5348) ;  /* 0x0000000400b0d947 */ /* 0x000fea0003800000 */
[----:B------:R-:W-:Y:S05]  /*4630*/  @!P4 BRA `(.L_x_5349) ;  /* 0x000000000064c947 */ /* 0x000fea0003800000 */
[----:B0-----:R-:W-:Y:S01]  /*4640*/  FFMA.FTZ R153, R31, R163, R160 ;  /* 0x000000a31f997223 */ /* 0x001fe200000100a0 */
        /* <DEDUP_REMOVED lines=22> */
.L_x_5351:
[----:B------:R-:W-:Y:S05]  /*47b0*/  BSYNC.RECONVERGENT B1 ;  /* 0x0000000000017941 */ /* 0x000fea0003800200 */
.L_x_5350:
[----:B------:R-:W-:-:S07]  /*47c0*/  FADD.FTZ R48, R48, R153 ;  /* 0x0000009930307221 */ /* 0x000fce0000010000 */
.L_x_5349:
        /* <DEDUP_REMOVED lines=12> */
[----:B0-----:R-:W-:Y:S01]  /*4890*/  F2FP.BF16.F32.PACK_AB R152, RZ, R8 ;  /* 0x00000008ff98723e */ /* 0x001fe200000010ff */
[----:B------:R-:W-:Y:S01]  /*48a0*/  HFMA2 R8, -RZ, RZ, 0, 0 ;  /* 0x00000000ff087431 */ /* 0x000fe200000001ff */
        /* <DEDUP_REMOVED lines=10> */
.L_x_5354:
[----:B------:R-:W-:Y:S05]  /*4950*/  BSYNC.RECONVERGENT B1 ;  /* 0x0000000000017941 */ /* 0x000fea0003800200 */
.L_x_5353:
[----:B------:R-:W-:Y:S01]  /*4960*/  FADD.FTZ R49, R49, R8 ;  /* 0x0000000831317221 */ /* 0x000fe20000010000 */
[----:B------:R-:W-:-:S07]  /*4970*/  PRMT R21, R152, 0x7610, R21 ;  /* 0x0000761098157816 */ /* 0x000fce0000000015 */
.L_x_5352:
        /* <DEDUP_REMOVED lines=24> */
.L_x_5357:
[----:B------:R-:W-:Y:S05]  /*4b00*/  BSYNC.RECONVERGENT B1 ;  /* 0x0000000000017941 */ /* 0x000fea0003800200 */
.L_x_5356:
[----:B------:R-:W-:-:S07]  /*4b10*/  FADD.FTZ R50, R50, R153 ;  /* 0x0000009932327221 */ /* 0x000fce0000010000 */
.L_x_5355:
[-CC-:B0-----:R-:W-:Y:S01]  /*4b20*/  FFMA.FTZ R153, R165, R163.reuse, R160.reuse ;  /* 0x000000a3a5997223 */ /* 0x181fe200000100a0 */
[-CC-:B------:R-:W-:Y:S01]  /*4b30*/  FFMA.FTZ R152, R164, R163.reuse, R160.reuse ;  /* 0x000000a3a4987223 */ /* 0x180fe200000100a0 */
[-CC-:B------:R-:W-:Y:S01]  /*4b40*/  FFMA.FTZ R155, R31, R163.reuse, R160.reuse ;  /* 0x000000a31f9b7223 */ /* 0x180fe200000100a0 */
[----:B------:R-:W-:Y:S01]  /*4b50*/  FFMA.FTZ R154, R166, R163, R160 ;  /* 0x000000a3a69a7223 */ /* 0x000fe200000100a0 */
[----:B------:R-:W-:Y:S01]  /*4b60*/  FADD.FTZ R8, R170, -R153 ;  /* 0x80000099aa087221 */ /* 0x000fe20000010000 */
[----:B------:R-:W-:Y:S01]  /*4b70*/  FADD.FTZ R152, R167, -R152 ;  /* 0x80000098a7987221 */ /* 0x000fe20000010000 */
[----:B-1----:R-:W-:Y:S01]  /*4b80*/  FADD.FTZ R156, R168, -R155 ;  /* 0x8000009ba89c7221 */ /* 0x002fe20000010000 */
        /* <DEDUP_REMOVED lines=22> */
.L_x_5348:
        /* <DEDUP_REMOVED lines=24> */
.L_x_5360:
[----:B------:R-:W-:Y:S05]  /*4e70*/  BSYNC.RECONVERGENT B1 ;  /* 0x0000000000017941 */ /* 0x000fea0003800200 */
.L_x_5359:
[----:B------:R-:W-:-:S07]  /*4e80*/  FADD.FTZ R48, R48, R157 ;  /* 0x0000009d30307221 */ /* 0x000fce0000010000 */
.L_x_5358:
        /* <DEDUP_REMOVED lines=12> */
[----:B01----:R-:W-:Y:S01]  /*4f50*/  F2FP.BF16.F32.PACK_AB R156, RZ, R8 ;  /* 0x00000008ff9c723e */ /* 0x003fe200000010ff */
        /* <DEDUP_REMOVED lines=11> */
.L_x_5363:
[----:B------:R-:W-:Y:S05]  /*5010*/  BSYNC.RECONVERGENT B1 ;  /* 0x0000000000017941 */ /* 0x000fea0003800200 */
.L_x_5362:
[----:B------:R-:W-:Y:S01]  /*5020*/  FADD.FTZ R49, R49, R8 ;  /* 0x0000000831317221 */ /* 0x000fe20000010000 */
[----:B------:R-:W-:-:S07]  /*5030*/  PRMT R21, R156, 0x7610, R21 ;  /* 0x000076109c157816 */ /* 0x000fce0000000015 */
.L_x_5361:
        /* <DEDUP_REMOVED lines=24> */
.L_x_5366:
[----:B------:R-:W-:Y:S05]  /*51c0*/  BSYNC.RECONVERGENT B1 ;  /* 0x0000000000017941 */ /* 0x000fea0003800200 */
.L_x_5365:
[----:B------:R-:W-:-:S07]  /*51d0*/  FADD.FTZ R50, R50, R157 ;  /* 0x0000009d32327221 */ /* 0x000fce0000010000 */
.L_x_5364:
        /* <DEDUP_REMOVED lines=24> */
.L_x_5368:
[----:B------:R-:W-:Y:S05]  /*5360*/  BSYNC.RECONVERGENT B1 ;  /* 0x0000000000017941 */ /* 0x000fea0003800200 */
.L_x_5367:
[----:B------:R-:W-:Y:S01]  /*5370*/  FADD.FTZ R51, R51, R8 ;  /* 0x0000000833337221 */ /* 0x000fe20000010000 */
[----:B------:R-:W-:-:S07]  /*5380*/  PRMT R23, R156, 0x7610, R23 ;  /* 0x000076109c177816 */ /* 0x000fce0000000017 */
.L_x_5344:
        /* <DEDUP_REMOVED lines=12> */
.L_x_5369:
[----:B------:R-:W-:Y:S02]  /*5450*/  IADD3 R7, PT, PT, R7, 0x80, RZ ;  /* 0x0000008007077810 */ /* 0x000fe40007ffe0ff */
[----:B------:R-:W-:-:S07]  /*5460*/  IADD3 R161, PT, PT, R161, 0x80, RZ ;  /* 0x00000080a1a17810 */ /* 0x000fce0007ffe0ff */
.L_x_5337:
[----:B------:R-:W-:Y:S05]  /*5470*/  BSYNC.RECONVERGENT B0 ;  /* 0x0000000000007941 */ /* 0x000fea0003800200 */
.L_x_5336:
        /* <DEDUP_REMOVED lines=10> */
.L_x_5372:
        /* <DEDUP_REMOVED lines=33> */
.L_x_5375:
        /* <DEDUP_REMOVED lines=11> */
.L_x_5376:
        /* <DEDUP_REMOVED lines=12> */
.L_x_5377:
        /* <DEDUP_REMOVED lines=14> */
.L_x_5374:
        /* <DEDUP_REMOVED lines=16> */
.L_x_5379:
        /* <DEDUP_REMOVED lines=15> */
.L_x_5380:
        /* <DEDUP_REMOVED lines=16> */
.L_x_5381:
        /* <DEDUP_REMOVED lines=16> */
.L_x_5373:
        /* <DEDUP_REMOVED lines=28> */
.L_x_5385:
[----:B------:R-:W-:Y:S05]  /*5f30*/  BSYNC.RECONVERGENT B1 ;  /* 0x0000000000017941 */ /* 0x000fea0003800200 */
.L_x_5384:
[----:B------:R-:W-:-:S07]  /*5f40*/  FADD.FTZ R44, R44, R153 ;  /* 0x000000992c2c7221 */ /* 0x000fce0000010000 */
.L_x_5383:
        /* <DEDUP_REMOVED lines=24> */
.L_x_5388:
[----:B------:R-:W-:Y:S05]  /*60d0*/  BSYNC.RECONVERGENT B1 ;  /* 0x0000000000017941 */ /* 0x000fea0003800200 */
.L_x_5387:
[----:B------:R-:W-:Y:S01]  /*60e0*/  FADD.FTZ R45, R45, R8 ;  /* 0x000000082d2d7221 */ /* 0x000fe20000010000 */
[----:B------:R-:W-:-:S07]  /*60f0*/  PRMT R21, R152, 0x7610, R21 ;  /* 0x0000761098157816 */ /* 0x000fce0000000015 */
.L_x_5386:
        /* <DEDUP_REMOVED lines=24> */
.L_x_5391:
[----:B------:R-:W-:Y:S05]  /*6280*/  BSYNC.RECONVERGENT B1 ;  /* 0x0000000000017941 */ /* 0x000fea0003800200 */
.L_x_5390:
[----:B------:R-:W-:-:S07]  /*6290*/  FADD.FTZ R46, R46, R153 ;  /* 0x000000992e2e7221 */ /* 0x000fce0000010000 */
.L_x_5389:
        /* <DEDUP_REMOVED lines=29> */
.L_x_5382:
        /* <DEDUP_REMOVED lines=24> */
.L_x_5394:
[----:B------:R-:W-:Y:S05]  /*65f0*/  BSYNC.RECONVERGENT B1 ;  /* 0x0000000000017941 */ /* 0x000fea0003800200 */
.L_x_5393:
[----:B------:R-:W-:-:S07]  /*6600*/  FADD.FTZ R44, R44, R157 ;  /* 0x0000009d2c2c7221 */ /* 0x000fce0000010000 */
.L_x_5392:
        /* <DEDUP_REMOVED lines=24> */
.L_x_5397:
[----:B------:R-:W-:Y:S05]  /*6790*/  BSYNC.RECONVERGENT B1 ;  /* 0x0000000000017941 */ /* 0x000fea0003800200 */
.L_x_5396:
[----:B------:R-:W-:Y:S01]  /*67a0*/  FADD.FTZ R45, R45, R8 ;  /* 0x000000082d2d7221 */ /* 0x000fe20000010000 */
[----:B------:R-:W-:-:S07]  /*67b0*/  PRMT R21, R156, 0x7610, R21 ;  /* 0x000076109c157816 */ /* 0x000fce0000000015 */
.L_x_5395:
        /* <DEDUP_REMOVED lines=24> */
.L_x_5400:
[----:B------:R-:W-:Y:S05]  /*6940*/  BSYNC.RECONVERGENT B1 ;  /* 0x0000000000017941 */ /* 0x000fea0003800200 */
.L_x_5399:
[----:B------:R-:W-:-:S07]  /*6950*/  FADD.FTZ R46, R46, R157 ;  /* 0x0000009d2e2e7221 */ /* 0x000fce0000010000 */
.L_x_5398:
        /* <DEDUP_REMOVED lines=24> */
.L_x_5402:
[----:B------:R-:W-:Y:S05]  /*6ae0*/  BSYNC.RECONVERGENT B1 ;  /* 0x0000000000017941 */ /* 0x000fea0003800200 */
.L_x_5401:
[----:B------:R-:W-:Y:S01]  /*6af0*/  FADD.FTZ R47, R47, R8 ;  /* 0x000000082f2f7221 */ /* 0x000fe20000010000 */
[----:B------:R-:W-:-:S07]  /*6b00*/  PRMT R23, R156, 0x7610, R23 ;  /* 0x000076109c177816 */ /* 0x000fce0000000017 */
.L_x_5378:
        /* <DEDUP_REMOVED lines=12> */
.L_x_5403:
[----:B------:R-:W-:Y:S02]  /*6bd0*/  IADD3 R7, PT, PT, R7, 0x80, RZ ;  /* 0x0000008007077810 */ /* 0x000fe40007ffe0ff */
[----:B------:R-:W-:-:S07]  /*6be0*/  IADD3 R161, PT, PT, R161, 0x80, RZ ;  /* 0x00000080a1a17810 */ /* 0x000fce0007ffe0ff */
.L_x_5371:
[----:B------:R-:W-:Y:S05]  /*6bf0*/  BSYNC.RECONVERGENT B0 ;  /* 0x0000000000007941 */ /* 0x000fea0003800200 */
.L_x_5370:
        /* <DEDUP_REMOVED lines=10> */
.L_x_5406:
        /* <DEDUP_REMOVED lines=33> */
.L_x_5409:
        /* <DEDUP_REMOVED lines=11> */
.L_x_5410:
        /* <DEDUP_REMOVED lines=12> */
.L_x_5411:
        /* <DEDUP_REMOVED lines=14> */
.L_x_5408:
        /* <DEDUP_REMOVED lines=16> */
.L_x_5413:
        /* <DEDUP_REMOVED lines=15> */
.L_x_5414:
        /* <DEDUP_REMOVED lines=16> */
.L_x_5415:
        /* <DEDUP_REMOVED lines=16> */
.L_x_5407:
        /* <DEDUP_REMOVED lines=28> */
.L_x_5419:
[----:B------:R-:W-:Y:S05]  /*76b0*/  BSYNC.RECONVERGENT B1 ;  /* 0x0000000000017941 */ /* 0x000fea0003800200 */
.L_x_5418:
[----:B------:R-:W-:-:S07]  /*76c0*/  FADD.FTZ R40, R40, R153 ;  /* 0x0000009928287221 */ /* 0x000fce0000010000 */
.L_x_5417:
        /* <DEDUP_REMOVED lines=24> */
.L_x_5422:
[----:B------:R-:W-:Y:S05]  /*7850*/  BSYNC.RECONVERGENT B1 ;  /* 0x0000000000017941 */ /* 0x000fea0003800200 */
.L_x_5421:
[----:B------:R-:W-:Y:S01]  /*7860*/  FADD.FTZ R41, R41, R8 ;  /* 0x0000000829297221 */ /* 0x000fe20000010000 */
[----:B------:R-:W-:-:S07]  /*7870*/  PRMT R21, R152, 0x7610, R21 ;  /* 0x0000761098157816 */ /* 0x000fce0000000015 */
.L_x_5420:
        /* <DEDUP_REMOVED lines=24> */
.L_x_5425:
[----:B------:R-:W-:Y:S05]  /*7a00*/  BSYNC.RECONVERGENT B1 ;  /* 0x0000000000017941 */ /* 0x000fea0003800200 */
.L_x_5424:
[----:B------:R-:W-:-:S07]  /*7a10*/  FADD.FTZ R42, R42, R153 ;  /* 0x000000992a2a7221 */ /* 0x000fce0000010000 */
.L_x_5423:
        /* <DEDUP_REMOVED lines=29> */
.L_x_5416:
        /* <DEDUP_REMOVED lines=24> */
.L_x_5428:
[----:B------:R-:W-:Y:S05]  /*7d70*/  BSYNC.RECONVERGENT B1 ;  /* 0x0000000000017941 */ /* 0x000fea0003800200 */
.L_x_5427:
[----:B------:R-:W-:-:S07]  /*7d80*/  FADD.FTZ R40, R40, R157 ;  /* 0x0000009d28287221 */ /* 0x000fce0000010000 */
.L_x_5426:
        /* <DEDUP_REMOVED lines=24> */
.L_x_5431:
[----:B------:R-:W-:Y:S05]  /*7f10*/  BSYNC.RECONVERGENT B1 ;  /* 0x0000000000017941 */ /* 0x000fea0003800200 */
.L_x_5430:
[----:B------:R-:W-:Y:S01]  /*7f20*/  FADD.FTZ R41, R41, R8 ;  /* 0x0000000829297221 */ /* 0x000fe20000010000 */
[----:B------:R-:W-:-:S07]  /*7f30*/  PRMT R21, R156, 0x7610, R21 ;  /* 0x000076109c157816 */ /* 0x000fce0000000015 */
.L_x_5429:
        /* <DEDUP_REMOVED lines=24> */
.L_x_5434:
[----:B------:R-:W-:Y:S05]  /*80c0*/  BSYNC.RECONVERGENT B1 ;  /* 0x0000000000017941 */ /* 0x000fea0003800200 */
.L_x_5433:
[----:B------:R-:W-:-:S07]  /*80d0*/  FADD.FTZ R42, R42, R157 ;  /* 0x0000009d2a2a7221 */ /* 0x000fce0000010000 */
.L_x_5432:
        /* <DEDUP_REMOVED lines=24> */
.L_x_5436:
[----:B------:R-:W-:Y:S05]  /*8260*/  BSYNC.RECONVERGENT B1 ;  /* 0x0000000000017941 */ /* 0x000fea0003800200 */
.L_x_5435:
[----:B------:R-:W-:Y:S01]  /*8270*/  FADD.FTZ R43, R43, R8 ;  /* 0x000000082b2b7221 */ /* 0x000fe20000010000 */
[----:B------:R-:W-:-:S07]  /*8280*/  PRMT R23, R156, 0x7610, R23 ;  /* 0x000076109c177816 */ /* 0x000fce0000000017 */
.L_x_5412:
        /* <DEDUP_REMOVED lines=12> */
.L_x_5437:
[----:B------:R-:W-:Y:S02]  /*8350*/  IADD3 R7, PT, PT, R7, 0x80, RZ ;  /* 0x0000008007077810 */ /* 0x000fe40007ffe0ff */
[----:B------:R-:W-:-:S07]  /*8360*/  IADD3 R161, PT, PT, R161, 0x80, RZ ;  /* 0x00000080a1a17810 */ /* 0x000fce0007ffe0ff */
.L_x_5405:
[----:B------:R-:W-:Y:S05]  /*8370*/  BSYNC.RECONVERGENT B0 ;  /* 0x0000000000007941 */ /* 0x000fea0003800200 */
.L_x_5404:
[----:B------:R-:W-:Y:S01]  /*8380*/  ISETP.NE.AND P5, PT, R207, RZ, PT ;  /* 0x000000ffcf00720c */ /* 0x000fe20003fa5270 */
        /* <DEDUP_REMOVED lines=8> */
[--C-:B--2---:R-:W-:Y:S02]  /*8410*/  SHF.R.U64 R18, R16, 0x10, R17.reuse ;  /* 0x0000001010127819 */ /* 0x104fe40000001211 */
[----:B------:R-:W-:-:S07]  /*8420*/  SHF.R.U32.HI R19, RZ, 0x10, R17 ;  /* 0x00000010ff137819 */ /* 0x000fce0000011611 */
.L_x_5440:
[----:B------:R-:W-:Y:S05]  /*8430*/  BRA.U !UP0, `(.L_x_5441) ;  /* 0x00000009081c7547 */ /* 0x000fea000b800000 */
[----:B------:R-:W-:-:S04]  /*8440*/  UISETP.NE.U32.AND UP0, UPT, UR16, URZ, UPT ;  /* 0x000000ff1000728c */ /* 0x000fc8000bf05070 */
[----:B------:R-:W-:-:S06]  /*8450*/  UISETP.NE.AND.EX UP0, UPT, UR17, URZ, UPT, UP0 ;  /* 0x000000ff1100728c */ /* 0x000fcc000bf05300 */
[----:B------:R-:W-:-:S13]  /*8460*/  PLOP3.LUT P5, PT, PT, PT, UP0, 0x80, 0x8 ;  /* 0x000000000008781c */ /* 0x000fda0003faf008 */
[----:B------:R-:W-:Y:S05]  /*8470*/  @!P5 BRA `(.L_x_5442) ;  /* 0x000000040008d947 */ /* 0x000fea0003800000 */
[-CC-:B0-----:R-:W-:Y:S01]  /*8480*/  @P3 FFMA.FTZ R153, R201, R163.reuse, R160.reuse ;  /* 0x000000a3c9993223 */ /* 0x181fe200000100a0 */
[-CC-:B------:R-:W-:Y:S01]  /*8490*/  @P3 FFMA.FTZ R8, R200, R163.reuse, R160.reuse ;  /* 0x000000a3c8083223 */ /* 0x180fe200000100a0 */
[----:B-----5:R-:W-:Y:S02]  /*84a0*/  MOV R154, R150 ;  /* 0x00000096009a7202 */ /* 0x020fe40000000f00 */
[----:B------:R-:W-:Y:S01]  /*84b0*/  @P3 FADD.FTZ R10, R204, -R153 ;  /* 0x80000099cc0a3221 */ /* 0x000fe20000010000 */
[-CC-:B------:R-:W-:Y:S01]  /*84c0*/  @P3 FFMA.FTZ R153, R187, R163.reuse, R160.reuse ;  /* 0x000000a3bb993223 */ /* 0x180fe200000100a0 */
[----:B------:R-:W-:Y:S01]  /*84d0*/  @P3 FFMA.FTZ R160, R206, R163, R160 ;  /* 0x000000a3cea03223 */ /* 0x000fe200000100a0 */
[----:B------:R-:W-:Y:S01]  /*84e0*/  @P3 FADD.FTZ R8, R203, -R8 ;  /* 0x80000008cb083221 */ /* 0x000fe20000010000 */
[----:B------:R-:W-:Y:S01]  /*84f0*/  @P3 FFMA.FTZ R154, R9, R10, R150 ;  /* 0x0000000a099a3223 */ /* 0x000fe20000010096 */
[----:B------:R-:W-:Y:S01]  /*8500*/  @P3 FADD.FTZ R153, R202, -R153 ;  /* 0x80000099ca993221 */ /* 0x000fe20000010000 */
[----:B------:R-:W-:Y:S01]  /*8510*/  @P3 FADD.FTZ R160, R205, -R160 ;  /* 0x800000a0cda03221 */ /* 0x000fe20000010000 */
[----:B------:R-:W-:-:S02]  /*8520*/  MOV R152, R148 ;  /* 0x0000009400987202 */ /* 0x000fc40000000f00 */
[----:B------:R-:W-:Y:S01]  /*8530*/  MOV R10, R149 ;  /* 0x00000095000a7202 */ /* 0x000fe20000000f00 */
[C---:B------:R-:W-:Y:S01]  /*8540*/  @P3 FFMA.FTZ R152, R9.reuse, R153, R148 ;  /* 0x0000009909983223 */ /* 0x040fe20000010094 */
[----:B------:R-:W-:Y:S01]  /*8550*/  MOV R155, R151 ;  /* 0x00000097009b7202 */ /* 0x000fe20000000f00 */
[C---:B------:R-:W-:Y:S01]  /*8560*/  @P3 FFMA.FTZ R10, R9.reuse, R8, R149 ;  /* 0x00000008090a3223 */ /* 0x040fe20000010095 */
        /* <DEDUP_REMOVED lines=13> */
.L_x_5443:
[----:B------:R-:W-:Y:S05]  /*8640*/  @!P4 BRA `(.L_x_5444) ;  /* 0x00000000002cc947 */ /* 0x000fea0003800000 */
[----:B------:R-:W-:Y:S01]  /*8650*/  LOP3.LUT P3, RZ, R0, 0xff00, RZ, 0xc0, !PT ;  /* 0x0000ff0000ff7812 */ /* 0x000fe2000786c0ff */
[----:B------:R-:W-:-:S04]  /*8660*/  FMUL.FTZ R8, R10, UR15 ;  /* 0x0000000f0a087c20 */ /* 0x000fc80008410000 */
[----:B-1----:R-:W-:Y:S01]  /*8670*/  FMUL.FTZ R156, R8, UR14 ;  /* 0x0000000e089c7c20 */ /* 0x002fe20008410000 */
        /* <DEDUP_REMOVED lines=8> */
.L_x_5444:
        /* <DEDUP_REMOVED lines=12> */
.L_x_5445:
        /* <DEDUP_REMOVED lines=14> */
.L_x_5442:
        /* <DEDUP_REMOVED lines=16> */
.L_x_5447:
[----:B------:R-:W-:Y:S05]  /*89a0*/  @!P4 BRA `(.L_x_5448) ;  /* 0x00000000003cc947 */ /* 0x000fea0003800000 */
[----:B------:R-:W-:Y:S01]  /*89b0*/  @P3 FFMA.FTZ R10, R200, R163, R160 ;  /* 0x000000a3c80a3223 */ /* 0x000fe200000100a0 */
[----:B-----5:R-:W-:Y:S02]  /*89c0*/  MOV R8, R149 ;  /* 0x0000009500087202 */ /* 0x020fe40000000f00 */
[----:B------:R-:W-:Y:S01]  /*89d0*/  LOP3.LUT P6, RZ, R0, 0xff00, RZ, 0xc0, !PT ;  /* 0x0000ff0000ff7812 */ /* 0x000fe200078cc0ff */
[----:B------:R-:W-:-:S04]  /*89e0*/  @P3 FADD.FTZ R10, R203, -R10 ;  /* 0x8000000acb0a3221 */ /* 0x000fc80000010000 */
[----:B------:R-:W-:-:S04]  /*89f0*/  @P3 FFMA.FTZ R8, R9, R10, R149 ;  /* 0x0000000a09083223 */ /* 0x000fc80000010095 */
[----:B------:R-:W-:-:S04]  /*8a00*/  FMUL.FTZ R8, R8, UR15 ;  /* 0x0000000f08087c20 */ /* 0x000fc80008410000 */
[----:B01----:R-:W-:Y:S01]  /*8a10*/  FMUL.FTZ R156, R8, UR14 ;  /* 0x0000000e089c7c20 */ /* 0x003fe20008410000 */
        /* <DEDUP_REMOVED lines=8> */
.L_x_5448:
        /* <DEDUP_REMOVED lines=16> */
.L_x_5449:
[----:B------:R-:W-:Y:S05]  /*8ba0*/  @!P4 BRA `(.L_x_5446) ;  /* 0x0000000c0084c947 */ /* 0x000fea0003800000 */
[----:B------:R-:W-:Y:S01]  /*8bb0*/  @P3 FFMA.FTZ R160, R206, R163, R160 ;  /* 0x000000a3cea03223 */ /* 0x000fe200000100a0 */
[----:B-----5:R-:W-:-:S03]  /*8bc0*/  MOV R8, R151 ;  /* 0x0000009700087202 */ /* 0x020fc60000000f00 */
[----:B------:R-:W-:-:S04]  /*8bd0*/  @P3 FADD.FTZ R160, R205, -R160 ;  /* 0x800000a0cda03221 */ /* 0x000fc80000010000 */
[----:B------:R-:W-:Y:S01]  /*8be0*/  @P3 FFMA.FTZ R8, R9, R160, R151 ;  /* 0x000000a009083223 */ /* 0x000fe20000010097 */
[----:B------:R-:W-:-:S03]  /*8bf0*/  ISETP.GE.U32.AND P3, PT, R0, 0x1000000, PT ;  /* 0x010000000000780c */ /* 0x000fc60003f66070 */
[----:B------:R-:W-:-:S04]  /*8c00*/  FMUL.FTZ R8, R8, UR15 ;  /* 0x0000000f08087c20 */ /* 0x000fc80008410000 */
[----:B------:R-:W-:Y:S01]  /*8c10*/  FMUL.FTZ R10, R8, UR14 ;  /* 0x0000000e080a7c20 */ /* 0x000fe20008410000 */
[----:B------:R-:W-:-:S03]  /*8c20*/  HFMA2 R8, -RZ, RZ, 0, 0 ;  /* 0x00000000ff087431 */ /* 0x000fc600000001ff */
        /* <DEDUP_REMOVED lines=8> */
.L_x_5441:
        /* <DEDUP_REMOVED lines=28> */
.L_x_5453:
[----:B------:R-:W-:Y:S05]  /*8e70*/  BSYNC.RECONVERGENT B1 ;  /* 0x0000000000017941 */ /* 0x000fea0003800200 */
.L_x_5452:
[----:B------:R-:W-:-:S07]  /*8e80*/  FADD.FTZ R36, R36, R153 ;  /* 0x0000009924247221 */ /* 0x000fce0000010000 */
.L_x_5451:
        /* <DEDUP_REMOVED lines=24> */
.L_x_5456:
[----:B------:R-:W-:Y:S05]  /*9010*/  BSYNC.RECONVERGENT B1 ;  /* 0x0000000000017941 */ /* 0x000fea0003800200 */
.L_x_5455:
[----:B------:R-:W-:Y:S01]  /*9020*/  FADD.FTZ R37, R37, R8 ;  /* 0x0000000825257221 */ /* 0x000fe20000010000 */
[----:B------:R-:W-:-:S07]  /*9030*/  PRMT R21, R152, 0x7610, R21 ;  /* 0x0000761098157816 */ /* 0x000fce0000000015 */
.L_x_5454:
        /* <DEDUP_REMOVED lines=24> */
.L_x_5459:
[----:B------:R-:W-:Y:S05]  /*91c0*/  BSYNC.RECONVERGENT B1 ;  /* 0x0000000000017941 */ /* 0x000fea0003800200 */
.L_x_5458:
[----:B------:R-:W-:-:S07]  /*91d0*/  FADD.FTZ R38, R38, R153 ;  /* 0x0000009926267221 */ /* 0x000fce0000010000 */
.L_x_5457:
        /* <DEDUP_REMOVED lines=30> */
.L_x_5450:
        /* <DEDUP_REMOVED lines=24> */
.L_x_5462:
[----:B------:R-:W-:Y:S05]  /*9540*/  BSYNC.RECONVERGENT B1 ;  /* 0x0000000000017941 */ /* 0x000fea0003800200 */
.L_x_5461:
[----:B------:R-:W-:-:S07]  /*9550*/  FADD.FTZ R36, R36, R157 ;  /* 0x0000009d24247221 */ /* 0x000fce0000010000 */
.L_x_5460:
        /* <DEDUP_REMOVED lines=24> */
.L_x_5465:
[----:B------:R-:W-:Y:S05]  /*96e0*/  BSYNC.RECONVERGENT B1 ;  /* 0x0000000000017941 */ /* 0x000fea0003800200 */
.L_x_5464:
[----:B------:R-:W-:Y:S01]  /*96f0*/  FADD.FTZ R37, R37, R8 ;  /* 0x0000000825257221 */ /* 0x000fe20000010000 */
[----:B------:R-:W-:-:S07]  /*9700*/  PRMT R21, R156, 0x7610, R21 ;  /* 0x000076109c157816 */ /* 0x000fce0000000015 */
.L_x_5463:
        /* <DEDUP_REMOVED lines=24> */
.L_x_5468:
[----:B------:R-:W-:Y:S05]  /*9890*/  BSYNC.RECONVERGENT B1 ;  /* 0x0000000000017941 */ /* 0x000fea0003800200 */
.L_x_5467:
[----:B------:R-:W-:-:S07]  /*98a0*/  FADD.FTZ R38, R38, R157 ;  /* 0x0000009d26267221 */ /* 0x000fce0000010000 */
.L_x_5466:
        /* <DEDUP_REMOVED lines=17> */
.L_x_5446:
[----:B------:R-:W2:Y:S02]  /*99c0*/  @P5 LDC.64 R8, c[0x0][0x478] ;  /* 0x00011e00ff085b82 */ /* 0x000ea40000000a00 */
[----:B--2---:R-:W-:-:S05]  /*99d0*/  @P5 IMAD.WIDE.U32 R8, R7, 0x10, R8 ;  /* 0x0000001007085825 */ /* 0x004fca00078e0008 */
[----:B------:R2:W-:Y:S01]  /*99e0*/  @P5 STG.E.128 desc[UR8][R8.64], R152 ;  /* 0x0000009808005986 */ /* 0x0005e2000c101d08 */
[----:B------:R-:W-:Y:S05]  /*99f0*/  @!P4 BRA `(.L_x_5439) ;  /* 0x000000000020c947 */ /* 0x000fea0003800000 */
[----:B--2---:R-:W2:Y:S01]  /*9a00*/  LDC.64 R8, c[0x0][0x468] ;  /* 0x00011a00ff087b82 */ /* 0x004ea20000000a00 */
[----:B01----:R-:W-:Y:S02]  /*9a10*/  LOP3.LUT R156, R21, 0xffff, RZ, 0xc0, !PT ;  /* 0x0000ffff159c7812 */ /* 0x003fe400078ec0ff */
[----:B------:R-:W-:-:S03]  /*9a20*/  PRMT R7, R22, 0x5410, R23 ;  /* 0x0000541016077816 */ /* 0x000fc60000000017 */
[----:B------:R-:W-:-:S05]  /*9a30*/  IMAD.WIDE.U32 R156, R156, 0x10000, RZ ;  /* 0x000100009c9c7825 */ /* 0x000fca00078e00ff */
[----:B------:R-:W-:Y:S02]  /*9a40*/  LOP3.LUT R157, R7, R157, RZ, 0xfc, !PT ;  /* 0x0000009d079d7212 */ /* 0x000fe400078efcff */
[----:B------:R-:W-:Y:S01]  /*9a50*/  LOP3.LUT R156, R156, 0xffff, R20, 0xf8, !PT ;  /* 0x0000ffff9c9c7812 */ /* 0x000fe200078ef814 */
[----:B--2---:R-:W-:-:S05]  /*9a60*/  IMAD.WIDE.U32 R8, R161, 0x8, R8 ;  /* 0x00000008a1087825 */ /* 0x004fca00078e0008 */
[----:B------:R3:W-:Y:S02]  /*9a70*/  STG.E.64 desc[UR8][R8.64], R156 ;  /* 0x0000009c08007986 */ /* 0x0007e4000c101b08 */
.L_x_5439:
[----:B------:R-:W-:Y:S05]  /*9a80*/  BSYNC.RECONVERGENT B0 ;  /* 0x0000000000007941 */ /* 0x000fea0003800200 */
.L_x_5438:
[----:B--23--:R-:W2:Y:S01]  /*9a90*/  LDC.64 R8, c[0x0][0x380] ;  /* 0x0000e000ff087b82 */ /* 0x00cea20000000a00 */
[----:B------:R-:W-:Y:S01]  /*9aa0*/  UPLOP3.LUT UP1, UPT, UPT, UPT, UP1, 0x40, 0x4 ;  /* 0x000000000004789c */ /* 0x000fe20003f2e810 */
[----:B--2---:R-:W-:-:S04]  /*9ab0*/  IADD3 R11, PT, PT, R11, R8, RZ ;  /* 0x000000080b0b7210 */ /* 0x004fc80007ffe0ff */
[----:B------:R-:W-:-:S13]  /*9ac0*/  ISETP.GE.AND P3, PT, R11, R9, PT ;  /* 0x000000090b00720c */ /* 0x000fda0003f66270 */
[----:B------:R-:W-:Y:S05]  /*9ad0*/  @!P3 BRA `(.L_x_5469) ;  /* 0xffffff6c0030b947 */ /* 0x000fea000383ffff */
.L_x_5287:
[----:B------:R-:W2:Y:S01]  /*9ae0*/  S2UR UR4, SR_CTAID.X ;  /* 0x00000000000479c3 */ /* 0x000ea20000002500 */
[----:B------:R-:W-:Y:S01]  /*9af0*/  ISETP.NE.AND P3, PT, R15, RZ, PT ;  /* 0x000000ff0f00720c */ /* 0x000fe20003f65270 */
[----:B------:R-:W-:Y:S01]  /*9b00*/  BSSY.RECONVERGENT B0, `(.L_x_5470) ;  /* 0x000000e000007945 */ /* 0x000fe20003800200 */
[----:B--2---:R-:W-:-:S05]  /*9b10*/  IMAD R14, R14, UR4, RZ ;  /* 0x000000040e0e7c24 */ /* 0x004fca000f8e02ff */
[----:B------:R-:W-:-:S06]  /*9b20*/  LEA.HI R13, R14, R13, RZ, 0x1e ;  /* 0x0000000d0e0d7211 */ /* 0x000fcc00078ff0ff */
[----:B------:R-:W-:Y:S05]  /*9b30*/  @!P3 BRA `(.L_x_5471) ;  /* 0x000000000028b947 */ /* 0x000fea0003800000 */
[----:B-----5:R-:W2:Y:S08]  /*9b40*/  LDC.64 R2, c[0x0][0x440] ;  /* 0x00011000ff027b82 */ /* 0x020eb00000000a00 */
        /* <DEDUP_REMOVED lines=9> */
.L_x_5471:
[----:B------:R-:W-:Y:S05]  /*9be0*/  BSYNC.RECONVERGENT B0 ;  /* 0x0000000000007941 */ /* 0x000fea0003800200 */
.L_x_5470:
[----:B------:R-:W-:Y:S04]  /*9bf0*/  BSSY.RECONVERGENT B0, `(.L_x_5472) ;  /* 0x000000c000007945 */ /* 0x000fe80003800200 */
[----:B------:R-:W-:Y:S05]  /*9c00*/  @!P0 BRA `(.L_x_5473) ;  /* 0x0000000000288947 */ /* 0x000fea0003800000 */
[----:B--2--5:R-:W2:Y:S08]  /*9c10*/  LDC.64 R2, c[0x0][0x440] ;  /* 0x00011000ff027b82 */ /* 0x024eb00000000a00 */
        /* <DEDUP_REMOVED lines=9> */
.L_x_5473:
[----:B------:R-:W-:Y:S05]  /*9cb0*/  BSYNC.RECONVERGENT B0 ;  /* 0x0000000000007941 */ /* 0x000fea0003800200 */
.L_x_5472:
        /* <DEDUP_REMOVED lines=12> */
.L_x_5475:
[----:B------:R-:W-:Y:S05]  /*9d80*/  BSYNC.RECONVERGENT B0 ;  /* 0x0000000000007941 */ /* 0x000fea0003800200 */
.L_x_5474:
        /* <DEDUP_REMOVED lines=12> */
.L_x_5477:
[----:B------:R-:W-:Y:S05]  /*9e50*/  BSYNC.RECONVERGENT B0 ;  /* 0x0000000000007941 */ /* 0x000fea0003800200 */
.L_x_5476:
[----:B------:R-:W-:-:S13]  /*9e60*/  ISETP.NE.AND P0, PT, R207, RZ, PT ;  /* 0x000000ffcf00720c */ /* 0x000fda0003f05270 */
[----:B------:R-:W-:Y:S05]  /*9e70*/  @!P0 EXIT ;  /* 0x000000000000894d */ /* 0x000fea0003800000 */
[----:B--2--5:R-:W2:Y:S08]  /*9e80*/  LDC.64 R2, c[0x0][0x440] ;  /* 0x00011000ff027b82 */ /* 0x024eb00000000a00 */
        /* <DEDUP_REMOVED lines=9> */
.L_x_5478:
        /* <DEDUP_REMOVED lines=14> */
.L_x_10877:


//--------------------- .text._ZN10layer_norm22ln_bwd_finalize_kernelINS_22Kernel_traits_finalizeILj2560Ef13__nv_bfloat16fS2_fjLb1ELj1024ELj4ENS_18Kernel_traits_baseILj2560EfS2_fS2_fjLj1024EEEEELb1ELb1EEEvNS_9BwdParamsE --------------------------
	.section	.text._ZN10layer_norm22ln_bwd_finalize_kernelINS_22Kernel_traits_finalizeILj2560Ef13__nv_bfloat16fS2_fjLb1ELj1024ELj4ENS_18Kernel_traits_baseILj2560EfS2_fS2_fjLj1024EEEEELb1ELb1EEEvNS_9BwdParamsE,"ax",@progbits
	.align	128
        .global         _ZN10layer_norm22ln_bwd_finalize_kernelINS_22Kernel_traits_finalizeILj2560Ef13__nv_bfloat16fS2_fjLb1ELj1024ELj4ENS_18Kernel_traits_baseILj2560EfS2_fS2_fjLj1024EEEEELb1ELb1EEEvNS_9BwdParamsE
        .type           _ZN10layer_norm22ln_bwd_finalize_kernelINS_22Kernel_traits_finalizeILj2560Ef13__nv_bfloat16fS2_fjLb1ELj1024ELj4ENS_18Kernel_traits_baseILj2560EfS2_fS2_fjLj1024EEEEELb1ELb1EEEvNS_9BwdParamsE,@function
        .size           _ZN10layer_norm22ln_bwd_finalize_kernelINS_22Kernel_traits_finalizeILj2560Ef13__nv_bfloat16fS2_fjLb1ELj1024ELj4ENS_18Kernel_traits_baseILj2560EfS2_fS2_fjLj1024EEEEELb1ELb1EEEvNS_9BwdParamsE,(.L_x_10878 - _ZN10layer_norm22ln_bwd_finalize_kernelINS_22Kernel_traits_finalizeILj2560Ef13__nv_bfloat16fS2_fjLb1ELj1024ELj4ENS_18Kernel_traits_baseILj2560EfS2_fS2_fjLj1024EEEEELb1ELb1EEEvNS_9BwdParamsE)
        .other          _ZN10layer_norm22ln_bwd_finalize_kernelINS_22Kernel_traits_finalizeILj2560Ef13__nv_bfloat16fS2_fjLb1ELj1024ELj4ENS_18Kernel_traits_baseILj2560EfS2_fS2_fjLj1024EEEEELb1ELb1EEEvNS_9BwdParamsE,@"STO_CUDA_ENTRY STV_DEFAULT"
_ZN10layer_norm22ln_bwd_finalize_kernelINS_22Kernel_traits_finalizeILj2560Ef13__nv_bfloat16fS2_fjLb1ELj1024ELj4ENS_18Kernel_traits_baseILj2560EfS2_fS2_fjLj1024EEEEELb1ELb1EEEvNS_9BwdParamsE:
.text._ZN10layer_norm22ln_bwd_finalize_kernelINS_22Kernel_traits_finalizeILj2560Ef13__nv_bfloat16fS2_fjLb1ELj1024ELj4ENS_18Kernel_traits_baseILj2560EfS2_fS2_fjLj1024EEEEELb1ELb1EEEvNS_9BwdParamsE:
        /* <DEDUP_REMOVED lines=60> */
.L_x_5483:
        /* <DEDUP_REMOVED lines=87> */
.L_x_5482:
[----:B------:R-:W-:Y:S05]  /*0930*/  BSYNC.RECONVERGENT B1 ;  /* 0x0000000000017941 */ /* 0x000fea0003800200 */
.L_x_5481:
        /* <DEDUP_REMOVED lines=50> */
.L_x_5485:
[----:B------:R-:W-:Y:S05]  /*0c60*/  BSYNC.RECONVERGENT B1 ;  /* 0x0000000000017941 */ /* 0x000fea0003800200 */
.L_x_5484:
        /* <DEDUP_REMOVED lines=30> */
.L_x_5487:
[----:B------:R-:W-:Y:S05]  /*0e50*/  BSYNC.RECONVERGENT B1 ;  /* 0x0000000000017941 */ /* 0x000fea0003800200 */
.L_x_5486:
        /* <DEDUP_REMOVED lines=15> */
.L_x_5480:
[----:B------:R-:W-:Y:S05]  /*0f50*/  BSYNC.RECONVERGENT B0 ;  /* 0x0000000000007941 */ /* 0x000fea0003800200 */
.L_x_5479:
        /* <DEDUP_REMOVED lines=70> */
.L_x_5488:
        /* <DEDUP_REMOVED lines=12> */
.L_x_10878:


//--------------------- .text._ZN10layer_norm13ln_bwd_kernelINS_13Kernel_traitsIf13__nv_bfloat16fS2_fjLj2560ELj1ELj1ELj4ELj8ENS_18Kernel_traits_baseILj2560EfS2_fS2_fjLj128EEEEELb1ELb1ELb1ELb1EEEvNS_9BwdParamsE --------------------------
	.section	.text._ZN10layer_norm13ln_bwd_kernelINS_13Kernel_traitsIf13__nv_bfloat16fS2_fjLj2560ELj1ELj1ELj4ELj8ENS_18Kernel_traits_baseILj2560EfS2_fS2_fjLj128EEEEELb1ELb1ELb1ELb1EEEvNS_9BwdParamsE,"ax",@progbits
	.align	128
        .global         _ZN10layer_norm13ln_bwd_kernelINS_13Kernel_traitsIf13__nv_bfloat16fS2_fjLj2560ELj1ELj1ELj4ELj8ENS_18Kernel_traits_baseILj2560EfS2_fS2_fjLj128EEEEELb1ELb1ELb1ELb1EEEvNS_9BwdParamsE
        .type           _ZN10layer_norm13ln_bwd_kernelINS_13Kernel_traitsIf13__nv_bfloat16fS2_fjLj2560ELj1ELj1ELj4ELj8ENS_18Kernel_traits_baseILj2560EfS2_fS2_fjLj128EEEEELb1ELb1ELb1ELb1EEEvNS_9BwdParamsE,@function
        .size           _ZN10layer_norm13ln_bwd_kernelINS_13Kernel_traitsIf13__nv_bfloat16fS2_fjLj2560ELj1ELj1ELj4ELj8ENS_18Kernel_traits_baseILj2560EfS2_fS2_fjLj128EEEEELb1ELb1ELb1ELb1EEEvNS_9BwdParamsE,(.L_x_10879 - _ZN10layer_norm13ln_bwd_kernelINS_13Kernel_traitsIf13__nv_bfloat16fS2_fjLj2560ELj1ELj1ELj4ELj8ENS_18Kernel_traits_baseILj2560EfS2_fS2_fjLj128EEEEELb1ELb1ELb1ELb1EEEvNS_9BwdParamsE)
        .other          _ZN10layer_norm13ln_bwd_kernelINS_13Kernel_traitsIf13__nv_bfloat16fS2_fjLj2560ELj1ELj1ELj4ELj8ENS_18Kernel_traits_baseILj2560EfS2_fS2_fjLj128EEEEELb1ELb1ELb1ELb1EEEvNS_9BwdParamsE,@"STO_CUDA_ENTRY STV_DEFAULT"
_ZN10layer_norm13ln_bwd_kernelINS_13Kernel_traitsIf13__nv_bfloat16fS2_fjLj2560ELj1ELj1ELj4ELj8ENS_18Kernel_traits_baseILj2560EfS2_fS2_fjLj128EEEEELb1ELb1ELb1ELb1EEEvNS_9BwdParamsE:
.text._ZN10layer_norm13ln_bwd_kernelINS_13Kernel_traitsIf13__nv_bfloat16fS2_fjLj2560ELj1ELj1ELj4ELj8ENS_18Kernel_traits_baseILj2560EfS2_fS2_fjLj128EEEEELb1ELb1ELb1ELb1EEEvNS_9BwdParamsE:
        /* <DEDUP_REMOVED lines=60> */
.L_x_5653:
[----:B------:R-:W1:Y:S08]  /*03c0*/  LDC.64 R130, c[0x0][0x3f8] ;  /* 0x0000fe00ff827b82 */ /* 0x000e700000000a00 */
[----:B------:R-:W2:Y:S08]  /*03d0*/  LDC.64 R136, c[0x0][0x3f0] ;  /* 0x0000fc00ff887b82 */ /* 0x000eb00000000a00 */
[----:B------:R-:W3:Y:S01]  /*03e0*/  LDC.64 R128, c[0x0][0x3c8] ;  /* 0x0000f200ff807b82 */ /* 0x000ee20000000a00 */
[----:B-1----:R-:W-:-:S07]  /*03f0*/  IMAD.WIDE R130, R0, 0x4, R130 ;  /* 0x0000000400827825 */ /* 0x002fce00078e0282 */
[----:B------:R-:W1:Y:S01]  /*0400*/  LDC.64 R132, c[0x0][0x3c0] ;  /* 0x0000f000ff847b82 */ /* 0x000e620000000a00 */
[----:B0-----:R-:W4:Y:S01]  /*0410*/  LDG.E R2, desc[UR12][R130.64] ;  /* 0x0000000c82027981 */ /* 0x001f22000c1e1900 */
[----:B--2---:R-:W-:-:S06]  /*0420*/  IMAD.WIDE R136, R0, 0x4, R136 ;  /* 0x0000000400887825 */ /* 0x004fcc00078e0288 */
[----:B-----5:R0:W5:Y:S01]  /*0430*/  LDG.E R136, desc[UR12][R136.64] ;  /* 0x0000000c88887981 */ /* 0x020162000c1e1900 */
[----:B---3--:R-:W-:-:S05]  /*0440*/  IMAD.WIDE R128, R0, 0x4, R128 ;  /* 0x0000000400807825 */ /* 0x008fca00078e0280 */
[----:B------:R0:W5:Y:S01]  /*0450*/  LDG.E R138, desc[UR12][R128.64] ;  /* 0x0000000c808a7981 */ /* 0x000162000c1e1900 */
[----:B----4-:R-:W-:-:S13]  /*0460*/  ISETP.GE.AND P3, PT, R2, 0x1, PT ;  /* 0x000000010200780c */ /* 0x010fda0003f66270 */
[----:B01----:R-:W-:Y:S05]  /*0470*/  @!P3 BRA `(.L_x_5490) ;  /* 0x000000100028b947 */ /* 0x003fea0003800000 */
[----:B------:R-:W0:Y:S01]  /*0480*/  LDC R161, c[0x0][0x388] ;  /* 0x0000e200ffa17b82 */ /* 0x000e220000000800 */
[----:B------:R-:W1:Y:S01]  /*0490*/  S2R R163, SR_TID.X ;  /* 0x0000000000a37919 */ /* 0x000e620000002100 */
[----:B------:R-:W-:Y:S01]  /*04a0*/  IADD3 R128, PT, PT, R2, -0x1, RZ ;  /* 0xffffffff02807810 */ /* 0x000fe20007ffe0ff */
[----:B------:R-:W-:-:S05]  /*04b0*/  IMAD.WIDE R132, R0, 0x4, R132 ;  /* 0x0000000400847825 */ /* 0x000fca00078e0284 */
[----:B------:R-:W2:Y:S01]  /*04c0*/  LDC.64 R156, c[0x0][0x3a8] ;  /* 0x0000ea00ff9c7b82 */ /* 0x000ea20000000a00 */
[----:B------:R-:W3:Y:S07]  /*04d0*/  LDG.E R194, desc[UR12][R132.64] ;  /* 0x0000000c84c27981 */ /* 0x000eee000c1e1900 */
[----:B------:R-:W4:Y:S01]  /*04e0*/  LDC.64 R174, c[0x0][0x428] ;  /* 0x00010a00ffae7b82 */ /* 0x000f220000000a00 */
[-C--:B0-----:R-:W-:Y:S01]  /*04f0*/  IMAD R3, R0, R161.reuse, RZ ;  /* 0x000000a100037224 */ /* 0x081fe200078e02ff */
[----:B------:R-:W-:Y:S01]  /*0500*/  MOV R147, UR7 ;  /* 0x0000000700937c02 */ /* 0x000fe20008000f00 */
[----:B------:R-:W-:Y:S01]  /*0510*/  IMAD R129, R128, R161, RZ ;  /* 0x000000a180817224 */ /* 0x000fe200078e02ff */
[----:B------:R-:W-:-:S04]  /*0520*/  ISETP.NE.U32.AND P0, PT, RZ, UR6, PT ;  /* 0x00000006ff007c0c */ /* 0x000fc8000bf05070 */
[----:B------:R-:W0:Y:S01]  /*0530*/  LDC.64 R192, c[0x0][0x3b0] ;  /* 0x0000ec00ffc07b82 */ /* 0x000e220000000a00 */
[----:B------:R-:W-:Y:S02]  /*0540*/  SHF.R.S32.HI R128, RZ, 0x1f, R3 ;  /* 0x0000001fff807819 */ /* 0x000fe40000011403 */
[----:B------:R-:W-:Y:S02]  /*0550*/  SHF.R.S32.HI R130, RZ, 0x1f, R129 ;  /* 0x0000001fff827819 */ /* 0x000fe40000011481 */
[----:B------:R-:W-:Y:S02]  /*0560*/  LEA.HI R128, R128, R3, RZ, 0x2 ;  /* 0x0000000380807211 */ /* 0x000fe400078f10ff */
[----:B------:R-:W-:Y:S02]  /*0570*/  LEA.HI R130, R130, R129, RZ, 0x2 ;  /* 0x0000008182827211 */ /* 0x000fe400078f10ff */
[-C--:B-1----:R-:W-:Y:S02]  /*0580*/  LEA.HI.SX32 R199, R128, R163.reuse, 0x1e ;  /* 0x000000a380c77211 */ /* 0x082fe400078ff2ff */
[----:B------:R-:W-:-:S02]  /*0590*/  LEA.HI.SX32 R3, R130, R163, 0x1e ;  /* 0x000000a382037211 */ /* 0x000fc400078ff2ff */
[C---:B------:R-:W-:Y:S01]  /*05a0*/  IADD3 R137, PT, PT, R199.reuse, 0x80, RZ ;  /* 0x00000080c7897810 */ /* 0x040fe20007ffe0ff */
[----:B--2---:R-:W-:Y:S01]  /*05b0*/  IMAD.WIDE.U32 R128, R199, 0x10, R156 ;  /* 0x00000010c7807825 */ /* 0x004fe200078e009c */
[----:B------:R-:W-:Y:S02]  /*05c0*/  IADD3 R169, PT, PT, R3, 0x80, RZ ;  /* 0x0000008003a97810 */ /* 0x000fe40007ffe0ff */
[----:B------:R-:W-:Y:S01]  /*05d0*/  IADD3 R195, PT, PT, R199, 0x100, RZ ;  /* 0x00000100c7c37810 */ /* 0x000fe20007ffe0ff */
[C---:B----4-:R-:W-:Y:S01]  /*05e0*/  IMAD.WIDE.U32 R166, R3.reuse, 0x8, R174 ;  /* 0x0000000803a67825 */ /* 0x050fe200078e00ae */
[C---:B------:R-:W-:Y:S01]  /*05f0*/  IADD3 R171, PT, PT, R3.reuse, 0x100, RZ ;  /* 0x0000010003ab7810 */ /* 0x040fe20007ffe0ff */
[----:B------:R-:W2:Y:S01]  /*0600*/  LDG.E.128 R128, desc[UR12][R128.64] ;  /* 0x0000000c80807981 */ /* 0x000ea2000c1e1d00 */
[----:B------:R-:W-:Y:S01]  /*0610*/  IADD3 R173, PT, PT, R3, 0x180, RZ ;  /* 0x0000018003ad7810 */ /* 0x000fe20007ffe0ff */
[----:B------:R-:W-:Y:S01]  /*0620*/  IMAD.WIDE.U32 R134, R137, 0x10, R156 ;  /* 0x0000001089867825 */ /* 0x000fe200078e009c */
[----:B------:R-:W-:Y:S01]  /*0630*/  IADD3 R197, PT, PT, R199, 0x180, RZ ;  /* 0x00000180c7c57810 */ /* 0x000fe20007ffe0ff */
[----:B------:R-:W4:Y:S02]  /*0640*/  LDG.E.64 R166, desc[UR12][R166.64] ;  /* 0x0000000ca6a67981 */ /* 0x000f24000c1e1b00 */
[----:B------:R-:W-:Y:S01]  /*0650*/  IMAD.WIDE.U32 R168, R169, 0x8, R174 ;  /* 0x00000008a9a87825 */ /* 0x000fe200078e00ae */
[----:B------:R-:W-:Y:S01]  /*0660*/  IADD3 R3, PT, PT, R3, 0x200, RZ ;  /* 0x0000020003037810 */ /* 0x000fe20007ffe0ff */
[----:B------:R-:W4:Y:S01]  /*0670*/  LDG.E.128 R132, desc[UR12][R134.64] ;  /* 0x0000000c86847981 */ /* 0x000f22000c1e1d00 */
[----:B------:R-:W-:Y:S01]  /*0680*/  IADD3 R201, PT, PT, R199, 0x200, RZ ;  /* 0x00000200c7c97810 */ /* 0x000fe20007ffe0ff */
[----:B------:R-:W-:-:S02]  /*0690*/  IMAD.WIDE.U32 R148, R195, 0x10, R156 ;  /* 0x00000010c3947825 */ /* 0x000fc400078e009c */
[----:B------:R-:W4:Y:S02]  /*06a0*/  LDG.E.64 R168, desc[UR12][R168.64] ;  /* 0x0000000ca8a87981 */ /* 0x000f24000c1e1b00 */
[--C-:B------:R-:W-:Y:S02]  /*06b0*/  IMAD.WIDE.U32 R170, R171, 0x8, R174.reuse ;  /* 0x00000008abaa7825 */ /* 0x100fe400078e00ae */
[----:B------:R-:W4:Y:S02]  /*06c0*/  LDG.E.128 R148, desc[UR12][R148.64] ;  /* 0x0000000c94947981 */ /* 0x000f24000c1e1d00 */
[----:B------:R-:W-:Y:S02]  /*06d0*/  IMAD.WIDE.U32 R172, R173, 0x8, R174 ;  /* 0x00000008adac7825 */ /* 0x000fe400078e00ae */
[----:B------:R-:W4:Y:S02]  /*06e0*/  LDG.E.64 R170, desc[UR12][R170.64] ;  /* 0x0000000caaaa7981 */ /* 0x000f24000c1e1b00 */
[----:B------:R-:W-:-:S02]  /*06f0*/  IMAD.WIDE.U32 R152, R197, 0x10, R156 ;  /* 0x00000010c5987825 */ /* 0x000fc400078e009c */
[----:B------:R-:W4:Y:S02]  /*0700*/  LDG.E.64 R172, desc[UR12][R172.64] ;  /* 0x0000000cacac7981 */ /* 0x000f24000c1e1b00 */
[----:B------:R-:W-:Y:S02]  /*0710*/  IMAD.WIDE.U32 R174, R3, 0x8, R174 ;  /* 0x0000000803ae7825 */ /* 0x000fe400078e00ae */
[----:B------:R-:W4:Y:S02]  /*0720*/  LDG.E.128 R152, desc[UR12][R152.64] ;  /* 0x0000000c98987981 */ /* 0x000f24000c1e1d00 */
[----:B------:R-:W-:Y:S02]  /*0730*/  IMAD.WIDE.U32 R156, R201, 0x10, R156 ;  /* 0x00000010c99c7825 */ /* 0x000fe400078e009c */
[----:B------:R-:W4:Y:S04]  /*0740*/  LDG.E.64 R174, desc[UR12][R174.64] ;  /* 0x0000000caeae7981 */ /* 0x000f28000c1e1b00 */
[----:B------:R-:W4:Y:S01]  /*0750*/  LDG.E.128 R156, desc[UR12][R156.64] ;  /* 0x0000000c9c9c7981 */ /* 0x000f22000c1e1d00 */
[----:B------:R-:W-:-:S02]  /*0760*/  ISETP.NE.AND.EX P0, PT, R147, RZ, PT, P0 ;  /* 0x000000ff9300720c */ /* 0x000fc40003f05300 */
[----:B-----5:R-:W-:-:S11]  /*0770*/  ISETP.GE.AND P2, PT, R136, 0x1, PT ;  /* 0x000000018800780c */ /* 0x020fd60003f46270 */
[----:B------:R-:W1:Y:S08]  /*0780*/  @P0 LDC.64 R176, c[0x0][0x438] ;  /* 0x00010e00ffb00b82 */ /* 0x000e700000000a00 */
[----:B------:R-:W0:Y:S08]  /*0790*/  @P0 LDC.64 R178, c[0x0][0x438] ;  /* 0x00010e00ffb20b82 */ /* 0x000e300000000a00 */
[----:B------:R-:W0:Y:S08]  /*07a0*/  @P0 LDC.64 R182, c[0x0][0x438] ;  /* 0x00010e00ffb60b82 */ /* 0x000e300000000a00 */
[----:B------:R-:W0:Y:S08]  /*07b0*/  @P0 LDC.64 R186, c[0x0][0x438] ;  /* 0x00010e00ffba0b82 */ /* 0x000e300000000a00 */
[----:B------:R-:W0:Y:S01]  /*07c0*/  @P0 LDC.64 R190, c[0x0][0x438] ;  /* 0x00010e00ffbe0b82 */ /* 0x000e220000000a00 */
[----:B------:R-:W-:-:S05]  /*07d0*/  @P2 IADD3 R3, PT, PT, R136, -0x1, RZ ;  /* 0xffffffff88032810 */ /* 0x000fca0007ffe0ff */
[----:B------:R-:W-:-:S05]  /*07e0*/  @P2 IMAD R3, R3, R161, RZ ;  /* 0x000000a103032224 */ /* 0x000fca00078e02ff */
[----:B------:R-:W-:Y:S01]  /*07f0*/  @P2 SHF.R.S32.HI R160, RZ, 0x1f, R3 ;  /* 0x0000001fffa02819 */ /* 0x000fe20000011403 */
[----:B-1----:R-:W-:-:S03]  /*0800*/  @P0 IMAD.WIDE.U32 R176, R199, 0x10, R176 ;  /* 0x00000010c7b00825 */ /* 0x002fc600078e00b0 */
[----:B------:R-:W-:Y:S01]  /*0810*/  @P2 LEA.HI R160, R160, R3, RZ, 0x2 ;  /* 0x00000003a0a02211 */ /* 0x000fe200078f10ff */
[----:B0-----:R-:W-:Y:S01]  /*0820*/  @P0 IMAD.WIDE.U32 R178, R137, 0x10, R178 ;  /* 0x0000001089b20825 */ /* 0x001fe200078e00b2 */
[----:B------:R-:W-:Y:S01]  /*0830*/  MOV R165, RZ ;  /* 0x000000ff00a57202 */ /* 0x000fe20000000f00 */
[----:B------:R-:W5:Y:S02]  /*0840*/  @P0 LDG.E.128 R20, desc[UR12][R176.64] ;  /* 0x0000000cb0140981 */ /* 0x000f64000c1e1d00 */
[----:B------:R-:W-:-:S04]  /*0850*/  @P0 IMAD.WIDE.U32 R182, R195, 0x10, R182 ;  /* 0x00000010c3b60825 */ /* 0x000fc800078e00b6 */
[----:B------:R-:W-:-:S04]  /*0860*/  @P0 IMAD.WIDE.U32 R186, R197, 0x10, R186 ;  /* 0x00000010c5ba0825 */ /* 0x000fc800078e00ba */
[----:B------:R-:W-:Y:S01]  /*0870*/  @P0 IMAD.WIDE.U32 R190, R201, 0x10, R190 ;  /* 0x00000010c9be0825 */ /* 0x000fe200078e00be */
[----:B------:R-:W-:Y:S01]  /*0880*/  @P2 LEA.HI.SX32 R165, R160, R163, 0x1e ;  /* 0x000000a3a0a52211 */ /* 0x000fe200078ff2ff */
[----:B------:R-:W5:Y:S04]  /*0890*/  @P0 LDG.E.128 R16, desc[UR12][R178.64] ;  /* 0x0000000cb2100981 */ /* 0x000f68000c1e1d00 */
[----:B------:R-:W5:Y:S01]  /*08a0*/  @P0 LDG.E.128 R12, desc[UR12][R182.64] ;  /* 0x0000000cb60c0981 */ /* 0x000f62000c1e1d00 */
[----:B------:R-:W-:-:S03]  /*08b0*/  IADD3 R181, PT, PT, R165, 0x80, RZ ;  /* 0x00000080a5b57810 */ /* 0x000fc60007ffe0ff */
[----:B------:R-:W5:Y:S01]  /*08c0*/  @P0 LDG.E.128 R8, desc[UR12][R186.64] ;  /* 0x0000000cba080981 */ /* 0x000f62000c1e1d00 */
[----:B------:R-:W-:-:S03]  /*08d0*/  IADD3 R185, PT, PT, R165, 0x100, RZ ;  /* 0x00000100a5b97810 */ /* 0x000fc60007ffe0ff */
[----:B------:R-:W5:Y:S01]  /*08e0*/  @P0 LDG.E.128 R4, desc[UR12][R190.64] ;  /* 0x0000000cbe040981 */ /* 0x000f62000c1e1d00 */
[----:B------:R-:W-:Y:S02]  /*08f0*/  ISETP.NE.AND P0, PT, RZ, UR11, PT ;  /* 0x0000000bff007c0c */ /* 0x000fe4000bf05270 */
[C---:B------:R-:W-:Y:S02]  /*0900*/  IADD3 R189, PT, PT, R165.reuse, 0x180, RZ ;  /* 0x00000180a5bd7810 */ /* 0x040fe40007ffe0ff */
[C---:B------:R-:W-:Y:S01]  /*0910*/  IADD3 R3, PT, PT, R165.reuse, 0x200, RZ ;  /* 0x00000200a5037810 */ /* 0x040fe20007ffe0ff */
[----:B------:R-:W-:-:S04]  /*0920*/  IMAD.WIDE.U32 R164, R165, 0x4, R192 ;  /* 0x00000004a5a47825 */ /* 0x000fc800078e00c0 */
[--C-:B------:R-:W-:Y:S02]  /*0930*/  IMAD.WIDE.U32 R180, R181, 0x4, R192.reuse ;  /* 0x00000004b5b47825 */ /* 0x100fe400078e00c0 */
[----:B------:R0:W5:Y:S02]  /*0940*/  LDG.E R164, desc[UR12][R164.64] ;  /* 0x0000000ca4a47981 */ /* 0x000164000c1e1900 */
[--C-:B------:R-:W-:Y:S02]  /*0950*/  IMAD.WIDE.U32 R184, R185, 0x4, R192.reuse ;  /* 0x00000004b9b87825 */ /* 0x100fe400078e00c0 */
[----:B------:R1:W5:Y:S02]  /*0960*/  LDG.E R160, desc[UR12][R180.64] ;  /* 0x0000000cb4a07981 */ /* 0x000364000c1e1900 */
[--C-:B------:R-:W-:Y:S02]  /*0970*/  IMAD.WIDE.U32 R188, R189, 0x4, R192.reuse ;  /* 0x00000004bdbc7825 */ /* 0x100fe400078e00c0 */
[----:B------:R1:W5:Y:S02]  /*0980*/  LDG.E R161, desc[UR12][R184.64] ;  /* 0x0000000cb8a17981 */ /* 0x000364000c1e1900 */
[----:B------:R-:W-:-:S02]  /*0990*/  IMAD.WIDE.U32 R192, R3, 0x4, R192 ;  /* 0x0000000403c07825 */ /* 0x000fc400078e00c0 */
[----:B------:R-:W5:Y:S04]  /*09a0*/  LDG.E R162, desc[UR12][R188.64] ;  /* 0x0000000cbca27981 */ /* 0x000f68000c1e1900 */
[----:B------:R1:W5:Y:S01]  /*09b0*/  LDG.E R163, desc[UR12][R192.64] ;  /* 0x0000000cc0a37981 */ /* 0x000362000c1e1900 */
[----:B---3--:R-:W-:-:S05]  /*09c0*/  FSEL R198, R194, RZ, !P0 ;  /* 0x000000ffc2c67208 */ /* 0x008fca0004000000 */
[C---:B--2---:R-:W-:Y:S01]  /*09d0*/  FADD.FTZ R3, -R198.reuse, R128 ;  /* 0x00000080c6037221 */ /* 0x044fe20000010100 */
[C---:B0-----:R-:W-:Y:S01]  /*09e0*/  FADD.FTZ R165, -R198.reuse, R130 ;  /* 0x00000082c6a57221 */ /* 0x041fe20000010100 */
[----:B----4-:R-:W-:Y:S01]  /*09f0*/  MOV R128, R166 ;  /* 0x000000a600807202 */ /* 0x010fe20000000f00 */
[----:B------:R-:W-:Y:S01]  /*0a00*/  FADD.FTZ R137, -R198, R129 ;  /* 0x00000081c6897221 */ /* 0x000fe20000010100 */
[----:B------:R-:W-:Y:S01]  /*0a10*/  SHF.R.U64 R197, R166, 0x10, R167 ;  /* 0x00000010a6c57819 */ /* 0x000fe200000012a7 */
[C---:B-1----:R-:W-:Y:S01]  /*0a20*/  FADD.FTZ R181, -R198.reuse, R131 ;  /* 0x00000083c6b57221 */ /* 0x042fe20000010100 */
[----:B------:R-:W-:Y:S02]  /*0a30*/  MOV R130, R167 ;  /* 0x000000a700827202 */ /* 0x000fe40000000f00 */
[----:B------:R-:W-:Y:S01]  /*0a40*/  SHF.R.U32.HI R196, RZ, 0x10, R167 ;  /* 0x00000010ffc47819 */ /* 0x000fe200000116a7 */
[C---:B------:R-:W-:Y:S01]  /*0a50*/  FADD.FTZ R167, -R198.reuse, R132 ;  /* 0x00000084c6a77221 */ /* 0x040fe20000010100 */
[----:B------:R-:W-:Y:S01]  /*0a60*/  FADD.FTZ R179, -R198, R134 ;  /* 0x00000086c6b37221 */ /* 0x000fe20000010100 */
[----:B------:R-:W-:-:S02]  /*0a70*/  MOV R132, R168 ;  /* 0x000000a800847202 */ /* 0x000fc40000000f00 */
[----:B------:R-:W-:Y:S01]  /*0a80*/  SHF.L.U32 R131, R128, 0x10, RZ ;  /* 0x0000001080837819 */ /* 0x000fe200000006ff */
[----:B------:R-:W-:Y:S01]  /*0a90*/  FMUL.FTZ R3, R138, R3 ;  /* 0x000000038a037220 */ /* 0x000fe20000410000 */
[--C-:B------:R-:W-:Y:S02]  /*0aa0*/  SHF.R.U64 R168, R168, 0x10, R169.reuse ;  /* 0x00000010a8a87819 */ /* 0x100fe400000012a9 */
[----:B------:R-:W-:Y:S02]  /*0ab0*/  MOV R134, R169 ;  /* 0x000000a900867202 */ /* 0x000fe40000000f00 */
[----:B------:R-:W-:Y:S01]  /*0ac0*/  SHF.R.U32.HI R166, RZ, 0x10, R169 ;  /* 0x00000010ffa67819 */ /* 0x000fe200000116a9 */
[C---:B------:R-:W-:Y:S01]  /*0ad0*/  FADD.FTZ R169, -R198.reuse, R148 ;  /* 0x00000094c6a97221 */ /* 0x040fe20000010100 */
[----:B------:R-:W-:Y:S01]  /*0ae0*/  SHF.L.U32 R128, R197, 0x10, RZ ;  /* 0x00000010c5807819 */ /* 0x000fe200000006ff */
[C---:B------:R-:W-:Y:S01]  /*0af0*/  FADD.FTZ R177, -R198.reuse, R133 ;  /* 0x00000085c6b17221 */ /* 0x040fe20000010100 */
[----:B------:R-:W-:Y:S01]  /*0b00*/  FADD.FTZ R185, -R198, R150 ;  /* 0x00000096c6b97221 */ /* 0x000fe20000010100 */
[----:B------:R-:W-:Y:S01]  /*0b10*/  SHF.R.U64 R192, R170, 0x10, R171 ;  /* 0x00000010aac07819 */ /* 0x000fe200000012ab */
[----:B------:R-:W-:Y:S01]  /*0b20*/  FMUL.FTZ R148, R138, R137 ;  /* 0x000000898a947220 */ /* 0x000fe20000410000 */
[----:B------:R-:W-:-:S02]  /*0b30*/  MOV R178, R171 ;  /* 0x000000ab00b27202 */ /* 0x000fc40000000f00 */
[----:B------:R-:W-:Y:S01]  /*0b40*/  SHF.R.U32.HI R184, RZ, 0x10, R171 ;  /* 0x00000010ffb87819 */ /* 0x000fe200000116ab */
[C---:B------:R-:W-:Y:S01]  /*0b50*/  FADD.FTZ R171, -R198.reuse, R152 ;  /* 0x00000098c6ab7221 */ /* 0x040fe20000010100 */
[----:B------:R-:W-:Y:S01]  /*0b60*/  MOV R180, R173 ;  /* 0x000000ad00b47202 */ /* 0x000fe20000000f00 */
[----:B------:R-:W-:Y:S01]  /*0b70*/  FADD.FTZ R183, -R198, R149 ;  /* 0x00000095c6b77221 */ /* 0x000fe20000010100 */
[----:B------:R-:W-:Y:S01]  /*0b80*/  SHF.L.U32 R133, R130, 0x10, RZ ;  /* 0x0000001082857819 */ /* 0x000fe200000006ff */
[----:B------:R-:W-:Y:S01]  /*0b90*/  FMUL.FTZ R152, R60, R131 ;  /* 0x000000833c987220 */ /* 0x000fe20000410000 */
[----:B------:R-:W-:Y:S01]  /*0ba0*/  SHF.L.U32 R130, R196, 0x10, RZ ;  /* 0x00000010c4827819 */ /* 0x000fe200000006ff */
[C---:B------:R-:W-:Y:S01]  /*0bb0*/  FADD.FTZ R135, -R198.reuse, R135 ;  /* 0x00000087c6877221 */ /* 0x040fe20000010100 */
[----:B------:R-:W-:Y:S01]  /*0bc0*/  FADD.FTZ R187, -R198, R151 ;  /* 0x00000097c6bb7221 */ /* 0x000fe20000010100 */
[C---:B------:R-:W-:Y:S01]  /*0bd0*/  FMUL.FTZ R149, R138.reuse, R165 ;  /* 0x000000a58a957220 */ /* 0x040fe20000410000 */
[----:B------:R-:W-:Y:S01]  /*0be0*/  FMUL.FTZ R150, R138, R181 ;  /* 0x000000b58a967220 */ /* 0x000fe20000410000 */
[----:B------:R-:W-:Y:S01]  /*0bf0*/  FFMA.FTZ R64, R3, R131, R64 ;  /* 0x0000008303407223 */ /* 0x000fe20000010040 */
[----:B------:R-:W-:Y:S01]  /*0c00*/  FADD.FTZ R84, R84, R131 ;  /* 0x0000008354547221 */ /* 0x000fe20000010000 */
[----:B------:R-:W-:Y:S01]  /*0c10*/  MOV R176, R170 ;  /* 0x000000aa00b07202 */ /* 0x000fe20000000f00 */
[----:B------:R-:W-:Y:S01]  /*0c20*/  FADD.FTZ R189, -R198, R155 ;  /* 0x0000009bc6bd7221 */ /* 0x000fe20000010100 */
[----:B------:R-:W-:Y:S01]  /*0c30*/  SHF.R.U64 R190, R174, 0x10, R175 ;  /* 0x00000010aebe7819 */ /* 0x000fe200000012af */
[-C--:B------:R-:W-:Y:S01]  /*0c40*/  FFMA.FTZ R65, R148, R128.reuse, R65 ;  /* 0x0000008094417223 */ /* 0x080fe20000010041 */
[----:B------:R-:W-:Y:S01]  /*0c50*/  MOV R182, R175 ;  /* 0x000000af00b67202 */ /* 0x000fe20000000f00 */
[----:B------:R-:W-:Y:S01]  /*0c60*/  FADD.FTZ R85, R85, R128 ;  /* 0x0000008055557221 */ /* 0x000fe20000010000 */
[----:B------:R-:W-:Y:S01]  /*0c70*/  SHF.R.U32.HI R194, RZ, 0x10, R175 ;  /* 0x00000010ffc27819 */ /* 0x000fe200000116af */
[----:B------:R-:W-:Y:S01]  /*0c80*/  FMUL.FTZ R151, R61, R128 ;  /* 0x000000803d977220 */ /* 0x000fe20000410000 */
[----:B------:R-:W-:Y:S01]  /*0c90*/  SHF.L.U32 R131, R132, 0x10, RZ ;  /* 0x0000001084837819 */ /* 0x000fe200000006ff */
[----:B------:R-:W-:Y:S01]  /*0ca0*/  FMUL.FTZ R165, R138, R185 ;  /* 0x000000b98aa57220 */ /* 0x000fe20000410000 */
[--C-:B------:R-:W-:Y:S01]  /*0cb0*/  SHF.R.U64 R186, R172, 0x10, R173.reuse ;  /* 0x00000010acba7819 */ /* 0x100fe200000012ad */
[C---:B------:R-:W-:Y:S01]  /*0cc0*/  FADD.FTZ R175, -R198.reuse, R154 ;  /* 0x0000009ac6af7221 */ /* 0x040fe20000010100 */
[----:B------:R-:W-:Y:S01]  /*0cd0*/  SHF.R.U32.HI R188, RZ, 0x10, R173 ;  /* 0x00000010ffbc7819 */ /* 0x000fe200000116ad */
[C---:B------:R-:W-:Y:S01]  /*0ce0*/  FADD.FTZ R191, -R198.reuse, R156 ;  /* 0x0000009cc6bf7221 */ /* 0x040fe20000010100 */
[----:B------:R-:W-:Y:S01]  /*0cf0*/  FADD.FTZ R193, -R198, R157 ;  /* 0x0000009dc6c17221 */ /* 0x000fe20000010100 */
[----:B------:R-:W-:Y:S01]  /*0d00*/  FMUL.FTZ R155, R138, R167 ;  /* 0x000000a78a9b7220 */ /* 0x000fe20000410000 */
[----:B------:R-:W-:Y:S01]  /*0d10*/  SHF.L.U32 R128, R168, 0x10, RZ ;  /* 0x00000010a8807819 */ /* 0x000fe200000006ff */
[----:B------:R-:W-:Y:S01]  /*0d20*/  FADD.FTZ R173, -R198, R153 ;  /* 0x00000099c6ad7221 */ /* 0x000fe20000010100 */
[----:B------:R-:W-:Y:S01]  /*0d30*/  SHF.L.U32 R185, R180, 0x10, RZ ;  /* 0x00000010b4b97819 */ /* 0x000fe200000006ff */
[----:B------:R-:W-:Y:S01]  /*0d40*/  FADD.FTZ R195, -R198, R158 ;  /* 0x0000009ec6c37221 */ /* 0x000fe20000010100 */
[C---:B------:R-:W-:Y:S01]  /*0d50*/  FMUL.FTZ R156, R138.reuse, R177 ;  /* 0x000000b18a9c7220 */ /* 0x040fe20000410000 */
[----:B------:R-:W-:Y:S01]  /*0d60*/  FMUL.FTZ R157, R138, R179 ;  /* 0x000000b38a9d7220 */ /* 0x000fe20000410000 */
[----:B------:R-:W-:Y:S01]  /*0d70*/  FADD.FTZ R180, RZ, R152 ;  /* 0x00000098ffb47221 */ /* 0x000fe20000010000 */
[----:B------:R-:W-:Y:S01]  /*0d80*/  FADD.FTZ R129, -R198, R159 ;  /* 0x0000009fc6817221 */ /* 0x000fe20000010100 */
[-C--:B------:R-:W-:Y:S01]  /*0d90*/  FFMA.FTZ R67, R150, R130.reuse, R67 ;  /* 0x0000008296437223 */ /* 0x080fe20000010043 */
[----:B------:R-:W-:Y:S01]  /*0da0*/  FADD.FTZ R87, R87, R130 ;  /* 0x0000008257577221 */ /* 0x000fe20000010000 */
[----:B------:R-:W-:Y:S01]  /*0db0*/  FMUL.FTZ R153, R63, R130 ;  /* 0x000000823f997220 */ /* 0x000fe20000410000 */
[----:B------:R-:W-:Y:S01]  /*0dc0*/  FMUL.FTZ R158, R138, R135 ;  /* 0x000000878a9e7220 */ /* 0x000fe20000410000 */
[----:B------:R-:W-:Y:S01]  /*0dd0*/  FFMA.FTZ R179, R3, R152, RZ ;  /* 0x0000009803b37223 */ /* 0x000fe200000100ff */
[----:B------:R-:W-:Y:S01]  /*0de0*/  SHF.L.U32 R130, R166, 0x10, RZ ;  /* 0x00000010a6827819 */ /* 0x000fe200000006ff */
[----:B------:R-:W-:Y:S01]  /*0df0*/  FMUL.FTZ R159, R138, R169 ;  /* 0x000000a98a9f7220 */ /* 0x000fe20000410000 */
[----:B------:R-:W-:Y:S01]  /*0e00*/  SHF.L.U32 R135, R176, 0x10, RZ ;  /* 0x00000010b0877819 */ /* 0x000fe200000006ff */
[----:B------:R-:W-:Y:S01]  /*0e10*/  FMUL.FTZ R169, R138, R175 ;  /* 0x000000af8aa97220 */ /* 0x000fe20000410000 */
[-C--:B------:R-:W-:Y:S01]  /*0e20*/  FFMA.FTZ R68, R155, R131.reuse, R68 ;  /* 0x000000839b447223 */ /* 0x080fe20000010044 */
        /* <DEDUP_REMOVED lines=10> */
[----:B------:R-:W-:Y:S01]  /*0ed0*/  SHF.L.U32 R133, R134, 0x10, RZ ;  /* 0x0000001086857819 */ /* 0x000fe200000006ff */
[-C--:B------:R-:W-:Y:S01]  /*0ee0*/  FFMA.FTZ R71, R158, R130.reuse, R71 ;  /* 0x000000829e477223 */ /* 0x080fe20000010047 */
[----:B------:R-:W-:Y:S01]  /*0ef0*/  FADD.FTZ R91, R91, R130 ;  /* 0x000000825b5b7221 */ /* 0x000fe20000010000 */
[----:B------:R-:W-:Y:S01]  /*0f00*/  FMUL.FTZ R177, R59, R130 ;  /* 0x000000823bb17220 */ /* 0x000fe20000410000 */
[----:B------:R-:W-:Y:S01]  /*0f10*/  FADD.FTZ R130, R154, R131 ;  /* 0x000000839a827221 */ /* 0x000fe20000010000 */
        /* <DEDUP_REMOVED lines=21> */
[----:B------:R-:W-:-:S02]  /*1070*/  MOV R170, R172 ;  /* 0x000000ac00aa7202 */ /* 0x000fc40000000f00 */
        /* <DEDUP_REMOVED lines=21> */
[----:B------:R-:W-:Y:S01]  /*11d0*/  MOV R172, R174 ;  /* 0x000000ae00ac7202 */ /* 0x000fe20000000f00 */
[----:B------:R-:W-:Y:S01]  /*11e0*/  FADD.FTZ R97, R97, R186 ;  /* 0x000000ba61617221 */ /* 0x000fe20000010000 */
[----:B------:R-:W-:Y:S01]  /*11f0*/  SHF.L.U32 R188, R188, 0x10, RZ ;  /* 0x00000010bcbc7819 */ /* 0x000fe200000006ff */
        /* <DEDUP_REMOVED lines=50> */
.L_x_5490:
[----:B-----5:R-:W-:Y:S01]  /*1520*/  ISETP.GE.AND P2, PT, R136, 0x1, PT ;  /* 0x000000018800780c */ /* 0x020fe20003f46270 */
[----:B------:R-:W-:Y:S01]  /*1530*/  HFMA2 R129, -RZ, RZ, 0, 0 ;  /* 0x00000000ff817431 */ /* 0x000fe200000001ff */
[----:B------:R-:W-:Y:S02]  /*1540*/  MOV R147, UR7 ;  /* 0x0000000700937c02 */ /* 0x000fe40008000f00 */
[----:B------:R-:W-:-:S04]  /*1550*/  ISETP.NE.U32.AND P0, PT, RZ, UR6, PT ;  /* 0x00000006ff007c0c */ /* 0x000fc8000bf05070 */
[----:B------:R-:W-:-:S05]  /*1560*/  ISETP.NE.AND.EX P0, PT, R147, RZ, PT, P0 ;  /* 0x000000ff9300720c */ /* 0x000fca0003f05300 */
[----:B------:R-:W-:Y:S08]  /*1570*/  @!P2 BRA `(.L_x_5492) ;  /* 0x000000000018a947 */ /* 0x000ff00003800000 */
[----:B------:R-:W0:Y:S01]  /*1580*/  S2R R130, SR_TID.X ;  /* 0x0000000000827919 */ /* 0x000e220000002100 */
[----:B------:R-:W-:-:S05]  /*1590*/  IADD3 R128, PT, PT, R136, -0x1, RZ ;  /* 0xffffffff88807810 */ /* 0x000fca0007ffe0ff */
[----:B------:R-:W-:-:S05]  /*15a0*/  IMAD R128, R128, UR15, RZ ;  /* 0x0000000f80807c24 */ /* 0x000fca000f8e02ff */
[----:B------:R-:W-:-:S04]  /*15b0*/  SHF.R.S32.HI R129, RZ, 0x1f, R128 ;  /* 0x0000001fff817819 */ /* 0x000fc80000011480 */
[----:B------:R-:W-:-:S04]  /*15c0*/  LEA.HI R129, R129, R128, RZ, 0x2 ;  /* 0x0000008081817211 */ /* 0x000fc800078f10ff */
[----:B0-----:R-:W-:-:S07]  /*15d0*/  LEA.HI.SX32 R129, R129, R130, 0x1e ;  /* 0x0000008281817211 */ /* 0x001fce00078ff2ff */
.L_x_5492:
[----:B------:R-:W-:Y:S02]  /*15e0*/  MOV R137, RZ ;  /* 0x000000ff00897202 */ /* 0x000fe40000000f00 */
[----:B------:R-:W-:Y:S01]  /*15f0*/  MOV R191, RZ ;  /* 0x000000ff00bf7202 */ /* 0x000fe20000000f00 */
        /* <DEDUP_REMOVED lines=17> */
.L_x_5493:
[----:B------:R-:W0:Y:S01]  /*1710*/  S2R R10, SR_TID.X ;  /* 0x00000000000a7919 */ /* 0x000e220000002100 */
[----:B------:R-:W1:Y:S01]  /*1720*/  LDC.64 R6, c[0x0][0x3b0] ;  /* 0x0000ec00ff067b82 */ /* 0x000e620000000a00 */
[----:B------:R-:W-:Y:S01]  /*1730*/  IMAD R8, R0, UR15, RZ ;  /* 0x0000000f00087c24 */ /* 0x000fe2000f8e02ff */
[C---:B------:R-:W-:Y:S02]  /*1740*/  IADD3 R11, PT, PT, R129.reuse, 0x80, RZ ;  /* 0x00000080810b7810 */ /* 0x040fe40007ffe0ff */
[C---:B------:R-:W-:Y:S02]  /*1750*/  IADD3 R15, PT, PT, R129.reuse, 0x100, RZ ;  /* 0x00000100810f7810 */ /* 0x040fe40007ffe0ff */
[----:B------:R-:W-:Y:S02]  /*1760*/  SHF.R.S32.HI R9, RZ, 0x1f, R8 ;  /* 0x0000001fff097819 */ /* 0x000fe40000011408 */
[----:B------:R-:W2:Y:S01]  /*1770*/  LDC.64 R4, c[0x0][0x438] ;  /* 0x00010e00ff047b82 */ /* 0x000ea20000000a00 */
[----:B------:R-:W-:-:S02]  /*1780*/  IADD3 R19, PT, PT, R129, 0x180, RZ ;  /* 0x0000018081137810 */ /* 0x000fc40007ffe0ff */
[----:B------:R-:W-:Y:S02]  /*1790*/  LEA.HI R9, R9, R8, RZ, 0x2 ;  /* 0x0000000809097211 */ /* 0x000fe400078f10ff */
[----:B------:R-:W-:Y:S01]  /*17a0*/  IADD3 R13, PT, PT, R129, 0x200, RZ ;  /* 0x00000200810d7810 */ /* 0x000fe20007ffe0ff */
        /* <DEDUP_REMOVED lines=25> */
.L_x_5491:
[----:B0-----:R-:W0:Y:S01]  /*1940*/  SHFL.DOWN PT, R128, R137, 0x10, 0x1f ;  /* 0x0a001f0089807f89 */ /* 0x001e2200000e0000 */
[----:B------:R-:W1:Y:S01]  /*1950*/  LDC R197, c[0x0][0x388] ;  /* 0x0000e200ffc57b82 */ /* 0x000e620000000800 */
[----:B------:R-:W-:Y:S01]  /*1960*/  @P2 IADD3 R136, PT, PT, R136, -0x1, RZ ;  /* 0xffffffff88882810 */ /* 0x000fe20007ffe0ff */
[----:B------:R-:W-:Y:S01]  /*1970*/  BSSY.RECONVERGENT B0, `(.L_x_5494) ;  /* 0x0000026000007945 */ /* 0x000fe20003800200 */
[----:B------:R-:W2:Y:S01]  /*1980*/  SHFL.DOWN PT, R130, R191, 0x10, 0x1f ;  /* 0x0a001f00bf827f89 */ /* 0x000ea200000e0000 */
[----:B------:R-:W-:Y:S01]  /*1990*/  MOV R193, RZ ;  /* 0x000000ff00c17202 */ /* 0x000fe20000000f00 */
[----:B0-----:R-:W-:Y:S01]  /*19a0*/  FADD.FTZ R128, R128, R137 ;  /* 0x0000008980807221 */ /* 0x001fe20000010000 */
[----:B-1----:R-:W-:Y:S02]  /*19b0*/  @P2 IMAD R136, R136, R197, RZ ;  /* 0x000000c588882224 */ /* 0x002fe400078e02ff */
[----:B--2---:R-:W-:Y:S02]  /*19c0*/  FADD.FTZ R130, R130, R191 ;  /* 0x000000bf82827221 */ /* 0x004fe40000010000 */
        /* <DEDUP_REMOVED lines=8> */
[----:B0-----:R-:W-:Y:S02]  /*1a50*/  FADD.FTZ R132, R129, R132 ;  /* 0x0000008481847221 */ /* 0x001fe40000010000 */
[----:B------:R-:W0:Y:S01]  /*1a60*/  @P2 LDC.64 R128, c[0x0][0x390] ;  /* 0x0000e400ff802b82 */ /* 0x000e220000000a00 */
[----:B-1----:R-:W-:Y:S02]  /*1a70*/  FADD.FTZ R134, R131, R134 ;  /* 0x0000008683867221 */ /* 0x002fe40000010000 */
[----:B------:R-:W1:Y:S01]  /*1a80*/  SHFL.DOWN PT, R133, R132, 0x2, 0x1f ;  /* 0x08401f0084857f89 */ /* 0x000e6200000e0000 */
[----:B------:R-:W-:-:S03]  /*1a90*/  @P2 SHF.R.S32.HI R131, RZ, 0x1f, R136 ;  /* 0x0000001fff832819 */ /* 0x000fc60000011488 */
[----:B------:R-:W2:Y:S01]  /*1aa0*/  SHFL.DOWN PT, R135, R134, 0x2, 0x1f ;  /* 0x08401f0086877f89 */ /* 0x000ea200000e0000 */
[----:B------:R-:W-:-:S04]  /*1ab0*/  @P2 LEA.HI R136, R131, R136, RZ, 0x2 ;  /* 0x0000008883882211 */ /* 0x000fc800078f10ff */
[----:B------:R-:W-:-:S05]  /*1ac0*/  @P2 LEA.HI.SX32 R193, R136, R191, 0x1e ;  /* 0x000000bf88c12211 */ /* 0x000fca00078ff2ff */
[----:B0-----:R-:W-:-:S04]  /*1ad0*/  @P2 IMAD.WIDE.U32 R136, R193, 0x8, R128 ;  /* 0x00000008c1882825 */ /* 0x001fc800078e0080 */
[----:B-1----:R-:W-:Y:S01]  /*1ae0*/  FADD.FTZ R133, R132, R133 ;  /* 0x0000008584857221 */ /* 0x002fe20000010000 */
[----:B--2---:R-:W-:-:S04]  /*1af0*/  FADD.FTZ R135, R134, R135 ;  /* 0x0000008786877221 */ /* 0x004fc80000010000 */
        /* <DEDUP_REMOVED lines=13> */
.L_x_5495:
[----:B------:R-:W-:Y:S05]  /*1bd0*/  BSYNC.RECONVERGENT B0 ;  /* 0x0000000000007941 */ /* 0x000fea0003800200 */
.L_x_5494:
        /* <DEDUP_REMOVED lines=65> */
.L_x_5500:
[----:B------:R-:W-:Y:S05]  /*1ff0*/  BSYNC.RECONVERGENT B0 ;  /* 0x0000000000007941 */ /* 0x000fea0003800200 */
.L_x_5499:
[----:B------:R-:W-:-:S07]  /*2000*/  FADD.FTZ R120, R120, R131 ;  /* 0x0000008378787221 */ /* 0x000fce0000010000 */
.L_x_5498:
        /* <DEDUP_REMOVED lines=24> */
.L_x_5503:
[----:B------:R-:W-:Y:S05]  /*2190*/  BSYNC.RECONVERGENT B0 ;  /* 0x0000000000007941 */ /* 0x000fea0003800200 */
.L_x_5502:
[----:B------:R-:W-:-:S07]  /*21a0*/  FADD.FTZ R121, R121, R132 ;  /* 0x0000008479797221 */ /* 0x000fce0000010000 */
.L_x_5501:
        /* <DEDUP_REMOVED lines=24> */
.L_x_5506:
[----:B------:R-:W-:Y:S05]  /*2330*/  BSYNC.RECONVERGENT B0 ;  /* 0x0000000000007941 */ /* 0x000fea0003800200 */
.L_x_5505:
[----:B------:R-:W-:-:S07]  /*2340*/  FADD.FTZ R122, R122, R131 ;  /* 0x000000837a7a7221 */ /* 0x000fce0000010000 */
.L_x_5504:
        /* <DEDUP_REMOVED lines=24> */
.L_x_5509:
[----:B------:R-:W-:Y:S05]  /*24d0*/  BSYNC.RECONVERGENT B0 ;  /* 0x0000000000007941 */ /* 0x000fea0003800200 */
.L_x_5508:
[----:B------:R-:W-:Y:S01]  /*24e0*/  FADD.FTZ R123, R123, R132 ;  /* 0x000000847b7b7221 */ /* 0x000fe20000010000 */
[----:B------:R-:W-:Y:S06]  /*24f0*/  BRA `(.L_x_5507) ;  /* 0x0000000c00d07947 */ /* 0x000fec0003800000 */
.L_x_5497:
        /* <DEDUP_REMOVED lines=24> */
.L_x_5512:
[----:B------:R-:W-:Y:S05]  /*2680*/  BSYNC.RECONVERGENT B0 ;  /* 0x0000000000007941 */ /* 0x000fea0003800200 */
.L_x_5511:
[----:B------:R-:W-:-:S07]  /*2690*/  FADD.FTZ R120, R120, R125 ;  /* 0x0000007d78787221 */ /* 0x000fce0000010000 */
.L_x_5510:
        /* <DEDUP_REMOVED lines=24> */
.L_x_5515:
[----:B------:R-:W-:Y:S05]  /*2820*/  BSYNC.RECONVERGENT B0 ;  /* 0x0000000000007941 */ /* 0x000fea0003800200 */
.L_x_5514:
[----:B------:R-:W-:-:S07]  /*2830*/  FADD.FTZ R121, R121, R124 ;  /* 0x0000007c79797221 */ /* 0x000fce0000010000 */
.L_x_5513:
        /* <DEDUP_REMOVED lines=24> */
.L_x_5518:
[----:B------:R-:W-:Y:S05]  /*29c0*/  BSYNC.RECONVERGENT B0 ;  /* 0x0000000000007941 */ /* 0x000fea0003800200 */
.L_x_5517:
[----:B------:R-:W-:-:S07]  /*29d0*/  FADD.FTZ R122, R122, R125 ;  /* 0x0000007d7a7a7221 */ /* 0x000fce0000010000 */
.L_x_5516:
        /* <DEDUP_REMOVED lines=30> */
.L_x_5496:
[----:B------:R-:W-:Y:S01]  /*2bc0*/  UMOV UR4, UR8 ;  /* 0x0000000800047c82 */ /* 0x000fe20008000000 */
[----:B------:R-:W-:Y:S01]  /*2bd0*/  UMOV UR5, UR9 ;  /* 0x0000000900057c82 */ /* 0x000fe20008000000 */
[----:B------:R-:W-:-:S04]  /*2be0*/  UISETP.NE.U32.AND UP0, UPT, UR4, URZ, UPT ;  /* 0x000000ff0400728c */ /* 0x000fc8000bf05070 */
[----:B------:R-:W-:-:S09]  /*2bf0*/  UISETP.NE.AND.EX UP0, UPT, UR5, URZ, UPT, UP0 ;  /* 0x000000ff0500728c */ /* 0x000fd2000bf05300 */
[----:B------:R-:W-:Y:S05]  /*2c00*/  BRA.U UP0, `(.L_x_5519) ;  /* 0x0000000500047547 */ /* 0x000fea000b800000 */
        /* <DEDUP_REMOVED lines=16> */
.L_x_5520:
        /* <DEDUP_REMOVED lines=16> */
.L_x_5521:
        /* <DEDUP_REMOVED lines=16> */
.L_x_5522:
[----:B------:R-:W-:Y:S05]  /*2f10*/  @!P2 BRA `(.L_x_5507) ;  /* 0x000000040048a947 */ /* 0x000fea0003800000 */
[----:B------:R-:W-:Y:S01]  /*2f20*/  @P3 FFMA.FTZ R132, R150, R130, R129 ;  /* 0x0000008296843223 */ /* 0x000fe20000010081 */
[----:B-----5:R-:W-:Y:S02]  /*2f30*/  MOV R131, R23 ;  /* 0x0000001700837202 */ /* 0x020fe40000000f00 */
[----:B------:R-:W-:Y:S01]  /*2f40*/  ISETP.GE.U32.AND P0, PT, R164, 0x1000000, PT ;  /* 0x01000000a400780c */ /* 0x000fe20003f06070 */
        /* <DEDUP_REMOVED lines=11> */
[----:B------:R-:W-:Y:S01]  /*3000*/  PRMT R146, R131, 0x7610, R146 ;  /* 0x0000761083927816 */ /* 0x000fe20000000092 */
[----:B------:R-:W-:Y:S06]  /*3010*/  BRA `(.L_x_5507) ;  /* 0x0000000400087947 */ /* 0x000fec0003800000 */
.L_x_5519:
[-CC-:B------:R-:W-:Y:S01]  /*3020*/  @P3 FFMA.FTZ R125, R149, R130.reuse, R129.reuse ;  /* 0x00000082957d3223 */ /* 0x180fe20000010081 */
[-CC-:B------:R-:W-:Y:S01]  /*3030*/  @P3 FFMA.FTZ R124, R148, R130.reuse, R129.reuse ;  /* 0x00000082947c3223 */ /* 0x180fe20000010081 */
[----:B------:R-:W-:Y:S01]  /*3040*/  @P3 FFMA.FTZ R134, R150, R130, R129 ;  /* 0x0000008296863223 */ /* 0x000fe20000010081 */
[----:B-----5:R-:W-:Y:S01]  /*3050*/  MOV R126, R22 ;  /* 0x00000016007e7202 */ /* 0x020fe20000000f00 */
        /* <DEDUP_REMOVED lines=24> */
.L_x_5523:
        /* <DEDUP_REMOVED lines=12> */
.L_x_5524:
[----:B------:R-:W-:Y:S05]  /*32a0*/  @!P2 BRA `(.L_x_5525) ;  /* 0x00000000002ca947 */ /* 0x000fea0003800000 */
        /* <DEDUP_REMOVED lines=11> */
.L_x_5525:
[----:B------:R-:W-:Y:S02]  /*3360*/  MOV R125, R132 ;  /* 0x00000084007d7202 */ /* 0x000fe40000000f00 */
[----:B------:R-:W-:Y:S01]  /*3370*/  MOV R127, R133 ;  /* 0x00000085007f7202 */ /* 0x000fe20000000f00 */
        /* <DEDUP_REMOVED lines=12> */
.L_x_5507:
        /* <DEDUP_REMOVED lines=16> */
.L_x_5526:
        /* <DEDUP_REMOVED lines=9> */
.L_x_5527:
[----:B------:R-:W-:Y:S05]  /*35d0*/  @!P1 BRA `(.L_x_5528) ;  /* 0x0000000800189947 */ /* 0x000fea0003800000 */
[----:B------:R-:W-:Y:S05]  /*35e0*/  @!P0 BRA `(.L_x_5529) ;  /* 0x0000000400108947 */ /* 0x000fea0003800000 */
[-CC-:B0-----:R-:W-:Y:S01]  /*35f0*/  @P3 FFMA.FTZ R125, R157, R130.reuse, R129.reuse ;  /* 0x000000829d7d3223 */ /* 0x181fe20000010081 */
[-CC-:B------:R-:W-:Y:S01]  /*3600*/  @P3 FFMA.FTZ R124, R156, R130.reuse, R129.reuse ;  /* 0x000000829c7c3223 */ /* 0x180fe20000010081 */
[----:B-1----:R-:W-:Y:S01]  /*3610*/  @P3 FFMA.FTZ R134, R158, R130, R129 ;  /* 0x000000829e863223 */ /* 0x002fe20000010081 */
[----:B-----5:R-:W-:Y:S01]  /*3620*/  MOV R133, R18 ;  /* 0x0000001200857202 */ /* 0x020fe20000000f00 */
        /* <DEDUP_REMOVED lines=25> */
.L_x_5530:
        /* <DEDUP_REMOVED lines=12> */
.L_x_5531:
        /* <DEDUP_REMOVED lines=12> */
.L_x_5532:
        /* <DEDUP_REMOVED lines=15> */
.L_x_5529:
        /* <DEDUP_REMOVED lines=16> */
.L_x_5534:
        /* <DEDUP_REMOVED lines=16> */
.L_x_5535:
        /* <DEDUP_REMOVED lines=16> */
.L_x_5536:
[----:B------:R-:W-:Y:S05]  /*3d30*/  @!P2 BRA `(.L_x_5533) ;  /* 0x0000000c0094a947 */ /* 0x000fea0003800000 */
[----:B01----:R-:W-:Y:S01]  /*3d40*/  @P3 FFMA.FTZ R132, R158, R130, R129 ;  /* 0x000000829e843223 */ /* 0x003fe20000010081 */
        /* <DEDUP_REMOVED lines=15> */
.L_x_5528:
        /* <DEDUP_REMOVED lines=25> */
.L_x_5540:
[----:B------:R-:W-:Y:S05]  /*3fd0*/  BSYNC.RECONVERGENT B0 ;  /* 0x0000000000007941 */ /* 0x000fea0003800200 */
.L_x_5539:
[----:B------:R-:W-:-:S07]  /*3fe0*/  FADD.FTZ R116, R116, R125 ;  /* 0x0000007d74747221 */ /* 0x000fce0000010000 */
.L_x_5538:
        /* <DEDUP_REMOVED lines=24> */
.L_x_5543:
[----:B------:R-:W-:Y:S05]  /*4170*/  BSYNC.RECONVERGENT B0 ;  /* 0x0000000000007941 */ /* 0x000fea0003800200 */
.L_x_5542:
[----:B------:R-:W-:-:S07]  /*4180*/  FADD.FTZ R117, R117, R124 ;  /* 0x0000007c75757221 */ /* 0x000fce0000010000 */
.L_x_5541:
        /* <DEDUP_REMOVED lines=24> */
.L_x_5546:
[----:B------:R-:W-:Y:S05]  /*4310*/  BSYNC.RECONVERGENT B0 ;  /* 0x0000000000007941 */ /* 0x000fea0003800200 */
.L_x_5545:
[----:B------:R-:W-:-:S07]  /*4320*/  FADD.FTZ R118, R118, R125 ;  /* 0x0000007d76767221 */ /* 0x000fce0000010000 */
.L_x_5544:
        /* <DEDUP_REMOVED lines=30> */
.L_x_5537:
        /* <DEDUP_REMOVED lines=18> */
[----:B------:R-:W-:-:S05]  /*4630*/  FMUL.FTZ R131, R138, R131 ;  /* 0x000000838a837220 */ /* 0x000fca0000410000 */
[----:B------:R-:W-:-:S05]  /*4640*/  FSEL R131, R131, RZ, P4 ;  /* 0x000000ff83837208 */ /* 0x000fca0002000000 */
[----:B01----:R-:W-:Y:S01]  /*4650*/  FMUL.FTZ R132, R131, UR17 ;  /* 0x0000001183847c20 */ /* 0x003fe20008410000 */
[----:B------:R-:W-:-:S03]  /*4660*/  SHF.L.U32 R131, R139, 0x10, RZ ;  /* 0x000000108b837819 */ /* 0x000fc600000006ff */
[----:B------:R-:W-:-:S04]  /*4670*/  FMUL.FTZ R132, R132, UR16 ;  /* 0x0000001084847c20 */ /* 0x000fc80008410000 */
[----:B------:R-:W-:-:S07]  /*4680*/  FMUL.FTZ R131, R131, R132 ;  /* 0x0000008483837220 */ /* 0x000fce0000410000 */
.L_x_5549:
[----:B------:R-:W-:Y:S05]  /*4690*/  BSYNC.RECONVERGENT B0 ;  /* 0x0000000000007941 */ /* 0x000fea0003800200 */
.L_x_5548:
[----:B------:R-:W-:-:S07]  /*46a0*/  FADD.FTZ R116, R116, R131 ;  /* 0x0000008374747221 */ /* 0x000fce0000010000 */
.L_x_5547:
        /* <DEDUP_REMOVED lines=24> */
.L_x_5552:
[----:B------:R-:W-:Y:S05]  /*4830*/  BSYNC.RECONVERGENT B0 ;  /* 0x0000000000007941 */ /* 0x000fea0003800200 */
.L_x_5551:
[----:B------:R-:W-:-:S07]  /*4840*/  FADD.FTZ R117, R117, R132 ;  /* 0x0000008475757221 */ /* 0x000fce0000010000 */
.L_x_5550:
        /* <DEDUP_REMOVED lines=24> */
.L_x_5555:
[----:B------:R-:W-:Y:S05]  /*49d0*/  BSYNC.RECONVERGENT B0 ;  /* 0x0000000000007941 */ /* 0x000fea0003800200 */
.L_x_5554:
[----:B------:R-:W-:-:S07]  /*49e0*/  FADD.FTZ R118, R118, R131 ;  /* 0x0000008376767221 */ /* 0x000fce0000010000 */
.L_x_5553:
        /* <DEDUP_REMOVED lines=24> */
.L_x_5557:
[----:B------:R-:W-:Y:S05]  /*4b70*/  BSYNC.RECONVERGENT B0 ;  /* 0x0000000000007941 */ /* 0x000fea0003800200 */
.L_x_5556:
[----:B------:R-:W-:-:S07]  /*4b80*/  FADD.FTZ R119, R119, R132 ;  /* 0x0000008477777221 */ /* 0x000fce0000010000 */
.L_x_5533:
        /* <DEDUP_REMOVED lines=14> */
.L_x_5558:
        /* <DEDUP_REMOVED lines=9> */
.L_x_5559:
        /* <DEDUP_REMOVED lines=31> */
.L_x_5562:
        /* <DEDUP_REMOVED lines=12> */
.L_x_5563:
        /* <DEDUP_REMOVED lines=12> */
.L_x_5564:
        /* <DEDUP_REMOVED lines=15> */
.L_x_5561:
        /* <DEDUP_REMOVED lines=16> */
.L_x_5566:
        /* <DEDUP_REMOVED lines=16> */
.L_x_5567:
        /* <DEDUP_REMOVED lines=16> */
.L_x_5568:
        /* <DEDUP_REMOVED lines=17> */
.L_x_5560:
        /* <DEDUP_REMOVED lines=25> */
.L_x_5572:
[----:B------:R-:W-:Y:S05]  /*5700*/  BSYNC.RECONVERGENT B0 ;  /* 0x0000000000007941 */ /* 0x000fea0003800200 */
.L_x_5571:
[----:B------:R-:W-:-:S07]  /*5710*/  FADD.FTZ R112, R112, R125 ;  /* 0x0000007d70707221 */ /* 0x000fce0000010000 */
.L_x_5570:
        /* <DEDUP_REMOVED lines=24> */
.L_x_5575:
[----:B------:R-:W-:Y:S05]  /*58a0*/  BSYNC.RECONVERGENT B0 ;  /* 0x0000000000007941 */ /* 0x000fea0003800200 */
.L_x_5574:
[----:B------:R-:W-:-:S07]  /*58b0*/  FADD.FTZ R113, R113, R124 ;  /* 0x0000007c71717221 */ /* 0x000fce0000010000 */
.L_x_5573:
        /* <DEDUP_REMOVED lines=24> */
.L_x_5578:
[----:B------:R-:W-:Y:S05]  /*5a40*/  BSYNC.RECONVERGENT B0 ;  /* 0x0000000000007941 */ /* 0x000fea0003800200 */
.L_x_5577:
[----:B------:R-:W-:-:S07]  /*5a50*/  FADD.FTZ R114, R114, R125 ;  /* 0x0000007d72727221 */ /* 0x000fce0000010000 */
.L_x_5576:
        /* <DEDUP_REMOVED lines=30> */
.L_x_5569:
        /* <DEDUP_REMOVED lines=24> */
.L_x_5581:
[----:B------:R-:W-:Y:S05]  /*5dc0*/  BSYNC.RECONVERGENT B0 ;  /* 0x0000000000007941 */ /* 0x000fea0003800200 */
.L_x_5580:
[----:B------:R-:W-:-:S07]  /*5dd0*/  FADD.FTZ R112, R112, R131 ;  /* 0x0000008370707221 */ /* 0x000fce0000010000 */
.L_x_5579:
        /* <DEDUP_REMOVED lines=24> */
.L_x_5584:
[----:B------:R-:W-:Y:S05]  /*5f60*/  BSYNC.RECONVERGENT B0 ;  /* 0x0000000000007941 */ /* 0x000fea0003800200 */
.L_x_5583:
[----:B------:R-:W-:-:S07]  /*5f70*/  FADD.FTZ R113, R113, R132 ;  /* 0x0000008471717221 */ /* 0x000fce0000010000 */
.L_x_5582:
        /* <DEDUP_REMOVED lines=24> */
.L_x_5587:
[----:B------:R-:W-:Y:S05]  /*6100*/  BSYNC.RECONVERGENT B0 ;  /* 0x0000000000007941 */ /* 0x000fea0003800200 */
.L_x_5586:
[----:B------:R-:W-:-:S07]  /*6110*/  FADD.FTZ R114, R114, R131 ;  /* 0x0000008372727221 */ /* 0x000fce0000010000 */
.L_x_5585:
        /* <DEDUP_REMOVED lines=24> */
.L_x_5589:
[----:B------:R-:W-:Y:S05]  /*62a0*/  BSYNC.RECONVERGENT B0 ;  /* 0x0000000000007941 */ /* 0x000fea0003800200 */
.L_x_5588:
[----:B------:R-:W-:-:S07]  /*62b0*/  FADD.FTZ R115, R115, R132 ;  /* 0x0000008473737221 */ /* 0x000fce0000010000 */
.L_x_5565:
        /* <DEDUP_REMOVED lines=14> */
.L_x_5590:
        /* <DEDUP_REMOVED lines=9> */
.L_x_5591:
        /* <DEDUP_REMOVED lines=31> */
.L_x_5594:
        /* <DEDUP_REMOVED lines=12> */
.L_x_5595:
        /* <DEDUP_REMOVED lines=12> */
.L_x_5596:
        /* <DEDUP_REMOVED lines=15> */
.L_x_5593:
        /* <DEDUP_REMOVED lines=16> */
.L_x_5598:
        /* <DEDUP_REMOVED lines=16> */
.L_x_5599:
        /* <DEDUP_REMOVED lines=16> */
.L_x_5600:
        /* <DEDUP_REMOVED lines=17> */
.L_x_5592:
        /* <DEDUP_REMOVED lines=25> */
.L_x_5604:
[----:B------:R-:W-:Y:S05]  /*6e30*/  BSYNC.RECONVERGENT B0 ;  /* 0x0000000000007941 */ /* 0x000fea0003800200 */
.L_x_5603:
[----:B------:R-:W-:-:S07]  /*6e40*/  FADD.FTZ R108, R108, R125 ;  /* 0x0000007d6c6c7221 */ /* 0x000fce0000010000 */
.L_x_5602:
        /* <DEDUP_REMOVED lines=24> */
.L_x_5607:
[----:B------:R-:W-:Y:S05]  /*6fd0*/  BSYNC.RECONVERGENT B0 ;  /* 0x0000000000007941 */ /* 0x000fea0003800200 */
.L_x_5606:
[----:B------:R-:W-:-:S07]  /*6fe0*/  FADD.FTZ R109, R109, R124 ;  /* 0x0000007c6d6d7221 */ /* 0x000fce0000010000 */
.L_x_5605:
        /* <DEDUP_REMOVED lines=24> */
.L_x_5610:
[----:B------:R-:W-:Y:S05]  /*7170*/  BSYNC.RECONVERGENT B0 ;  /* 0x0000000000007941 */ /* 0x000fea0003800200 */
.L_x_5609:
[----:B------:R-:W-:-:S07]  /*7180*/  FADD.FTZ R110, R110, R125 ;  /* 0x0000007d6e6e7221 */ /* 0x000fce0000010000 */
.L_x_5608:
        /* <DEDUP_REMOVED lines=30> */
.L_x_5601:
        /* <DEDUP_REMOVED lines=24> */
.L_x_5613:
[----:B------:R-:W-:Y:S05]  /*74f0*/  BSYNC.RECONVERGENT B0 ;  /* 0x0000000000007941 */ /* 0x000fea0003800200 */
.L_x_5612:
[----:B------:R-:W-:-:S07]  /*7500*/  FADD.FTZ R108, R108, R131 ;  /* 0x000000836c6c7221 */ /* 0x000fce0000010000 */
.L_x_5611:
        /* <DEDUP_REMOVED lines=24> */
.L_x_5616:
[----:B------:R-:W-:Y:S05]  /*7690*/  BSYNC.RECONVERGENT B0 ;  /* 0x0000000000007941 */ /* 0x000fea0003800200 */
.L_x_5615:
[----:B------:R-:W-:-:S07]  /*76a0*/  FADD.FTZ R109, R109, R132 ;  /* 0x000000846d6d7221 */ /* 0x000fce0000010000 */
.L_x_5614:
        /* <DEDUP_REMOVED lines=24> */
.L_x_5619:
[----:B------:R-:W-:Y:S05]  /*7830*/  BSYNC.RECONVERGENT B0 ;  /* 0x0000000000007941 */ /* 0x000fea0003800200 */
.L_x_5618:
[----:B------:R-:W-:-:S07]  /*7840*/  FADD.FTZ R110, R110, R131 ;  /* 0x000000836e6e7221 */ /* 0x000fce0000010000 */
.L_x_5617:
        /* <DEDUP_REMOVED lines=24> */
.L_x_5621:
[----:B------:R-:W-:Y:S05]  /*79d0*/  BSYNC.RECONVERGENT B0 ;  /* 0x0000000000007941 */ /* 0x000fea0003800200 */
.L_x_5620:
[----:B------:R-:W-:-:S07]  /*79e0*/  FADD.FTZ R111, R111, R132 ;  /* 0x000000846f6f7221 */ /* 0x000fce0000010000 */
.L_x_5597:
[----:B01----:R-:W0:Y:S01]  /*79f0*/  @P0 LDC.64 R132, c[0x0][0x478] ;  /* 0x00011e00ff840b82 */ /* 0x003e220000000a00 */
[----:B------:R-:W-:-:S05]  /*7a00*/  @P0 IADD3 R131, PT, PT, R128, 0x180, RZ ;  /* 0x0000018080830810 */ /* 0x000fca0007ffe0ff */
[----:B0-----:R-:W-:Y:S01]  /*7a10*/  @P0 IMAD.WIDE.U32 R132, R131, 0x10, R132 ;  /* 0x0000001083840825 */ /* 0x001fe200078e0084 */
[----:B------:R-:W-:-:S04]  /*7a20*/  IADD3 R131, PT, PT, R193, 0x200, RZ ;  /* 0x00000200c1837810 */ /* 0x000fc80007ffe0ff */
        /* <DEDUP_REMOVED lines=11> */
.L_x_5622:
        /* <DEDUP_REMOVED lines=8> */
.L_x_5623:
[----:B------:R-:W-:Y:S05]  /*7b60*/  @!P1 BRA `(.L_x_5624) ;  /* 0x0000000800149947 */ /* 0x000fea0003800000 */
[----:B------:R-:W-:Y:S05]  /*7b70*/  @!P0 BRA `(.L_x_5625) ;  /* 0x00000004000c8947 */ /* 0x000fea0003800000 */
[-CC-:B0-----:R-:W-:Y:S01]  /*7b80*/  @P3 FFMA.FTZ R125, R173, R130.reuse, R129.reuse ;  /* 0x00000082ad7d3223 */ /* 0x181fe20000010081 */
[----:B------:R-:W-:Y:S01]  /*7b90*/  @P3 FFMA.FTZ R2, R174, R130, R129 ;  /* 0x00000082ae023223 */ /* 0x000fe20000010081 */
[----:B-----5:R-:W-:Y:S02]  /*7ba0*/  MOV R126, R6 ;  /* 0x00000006007e7202 */ /* 0x020fe40000000f00 */
[----:B------:R-:W-:Y:S01]  /*7bb0*/  @P3 FADD.FTZ R127, R190, -R125 ;  /* 0x8000007dbe7f3221 */ /* 0x000fe20000010000 */
[-CC-:B------:R-:W-:Y:S01]  /*7bc0*/  @P3 FFMA.FTZ R125, R171, R130.reuse, R129.reuse ;  /* 0x00000082ab7d3223 */ /* 0x180fe20000010081 */
[----:B------:R-:W-:Y:S01]  /*7bd0*/  @P3 FFMA.FTZ R130, R192, R130, R129 ;  /* 0x00000082c0823223 */ /* 0x000fe20000010081 */
[----:B------:R-:W-:Y:S01]  /*7be0*/  @P3 FADD.FTZ R2, R187, -R2 ;  /* 0x80000002bb023221 */ /* 0x000fe20000010000 */
[----:B------:R-:W-:Y:S01]  /*7bf0*/  MOV R129, R5 ;  /* 0x0000000500817202 */ /* 0x000fe20000000f00 */
[----:B------:R-:W-:Y:S01]  /*7c00*/  @P3 FADD.FTZ R125, R188, -R125 ;  /* 0x8000007dbc7d3221 */ /* 0x000fe20000010000 */
[----:B------:R-:W-:Y:S01]  /*7c10*/  @P3 FADD.FTZ R130, R189, -R130 ;  /* 0x80000082bd823221 */ /* 0x000fe20000010000 */
[----:B-1----:R-:W-:Y:S01]  /*7c20*/  MOV R132, R7 ;  /* 0x0000000700847202 */ /* 0x002fe20000000f00 */
[C---:B------:R-:W-:Y:S01]  /*7c30*/  @P3 FFMA.FTZ R126, R138.reuse, R127, R6 ;  /* 0x0000007f8a7e3223 */ /* 0x040fe20000010006 */
[----:B------:R-:W-:Y:S01]  /*7c40*/  MOV R124, R4 ;  /* 0x00000004007c7202 */ /* 0x000fe20000000f00 */
[C---:B------:R-:W-:Y:S01]  /*7c50*/  @P3 FFMA.FTZ R129, R138.reuse, R2, R5 ;  /* 0x000000028a813223 */ /* 0x040fe20000010005 */
        /* <DEDUP_REMOVED lines=14> */
.L_x_5626:
        /* <DEDUP_REMOVED lines=12> */
.L_x_5627:
        /* <DEDUP_REMOVED lines=12> */
.L_x_5628:
        /* <DEDUP_REMOVED lines=15> */
.L_x_5625:
        /* <DEDUP_REMOVED lines=16> */
.L_x_5630:
        /* <DEDUP_REMOVED lines=16> */
.L_x_5631:
        /* <DEDUP_REMOVED lines=16> */
.L_x_5632:
        /* <DEDUP_REMOVED lines=8> */
[----:B01----:R-:W-:Y:S01]  /*8330*/  @P1 SHF.L.U32 R133, R142, 0x10, RZ ;  /* 0x000000108e851819 */ /* 0x003fe200000006ff */
[----:B------:R-:W-:Y:S02]  /*8340*/  HFMA2 R2, -RZ, RZ, 0, 0 ;  /* 0x00000000ff027431 */ /* 0x000fe400000001ff */
[-C--:B------:R-:W-:Y:S02]  /*8350*/  FMUL.FTZ R129, R43, R130.reuse ;  /* 0x000000822b817220 */ /* 0x080fe40000410000 */
[----:B------:R-:W-:-:S03]  /*8360*/  @P1 FMUL.FTZ R2, R133, R130 ;  /* 0x0000008285021220 */ /* 0x000fc60000410000 */
[----:B------:R-:W-:Y:S01]  /*8370*/  FSEL R129, R129, RZ, P1 ;  /* 0x000000ff81817208 */ /* 0x000fe20000800000 */
[----:B------:R-:W-:-:S03]  /*8380*/  FADD.FTZ R107, R107, R2 ;  /* 0x000000026b6b7221 */ /* 0x000fc60000010000 */
[----:B------:R-:W-:-:S04]  /*8390*/  F2FP.BF16.F32.PACK_AB R129, RZ, R129 ;  /* 0x00000081ff81723e */ /* 0x000fc800000010ff */
[----:B------:R-:W-:Y:S01]  /*83a0*/  PRMT R146, R129, 0x7610, R146 ;  /* 0x0000761081927816 */ /* 0x000fe20000000092 */
[----:B------:R-:W-:Y:S06]  /*83b0*/  BRA `(.L_x_5629) ;  /* 0x0000000c00307947 */ /* 0x000fec0003800000 */
.L_x_5624:
        /* <DEDUP_REMOVED lines=25> */
.L_x_5636:
[----:B------:R-:W-:Y:S05]  /*8550*/  BSYNC.RECONVERGENT B0 ;  /* 0x0000000000007941 */ /* 0x000fea0003800200 */
.L_x_5635:
[----:B------:R-:W-:-:S07]  /*8560*/  FADD.FTZ R104, R104, R125 ;  /* 0x0000007d68687221 */ /* 0x000fce0000010000 */
.L_x_5634:
        /* <DEDUP_REMOVED lines=24> */
.L_x_5639:
[----:B------:R-:W-:Y:S05]  /*86f0*/  BSYNC.RECONVERGENT B0 ;  /* 0x0000000000007941 */ /* 0x000fea0003800200 */
.L_x_5638:
[----:B------:R-:W-:-:S07]  /*8700*/  FADD.FTZ R105, R105, R124 ;  /* 0x0000007c69697221 */ /* 0x000fce0000010000 */
.L_x_5637:
        /* <DEDUP_REMOVED lines=24> */
.L_x_5642:
[----:B------:R-:W-:Y:S05]  /*8890*/  BSYNC.RECONVERGENT B0 ;  /* 0x0000000000007941 */ /* 0x000fea0003800200 */
.L_x_5641:
[----:B------:R-:W-:-:S07]  /*88a0*/  FADD.FTZ R106, R106, R125 ;  /* 0x0000007d6a6a7221 */ /* 0x000fce0000010000 */
.L_x_5640:
[----:B------:R-:W-:Y:S01]  /*88b0*/  ISETP.GT.AND P1, PT, R2, RZ, PT ;  /* 0x000000ff0200720c */ /* 0x000fe20003f24270 */
[-CC-:B0-----:R-:W-:Y:S01]  /*88c0*/  FFMA.FTZ R125, R173, R130.reuse, R129.reuse ;  /* 0x00000082ad7d7223 */ /* 0x181fe20000010081 */
[-CC-:B------:R-:W-:Y:S01]  /*88d0*/  FFMA.FTZ R124, R192, R130.reuse, R129.reuse ;  /* 0x00000082c07c7223 */ /* 0x180fe20000010081 */
[-CC-:B------:R-:W-:Y:S01]  /*88e0*/  FFMA.FTZ R2, R174, R130.reuse, R129.reuse ;  /* 0x00000082ae027223 */ /* 0x180fe20000010081 */
[----:B------:R-:W-:Y:S01]  /*88f0*/  FFMA.FTZ R129, R171, R130, R129 ;  /* 0x00000082ab817223 */ /* 0x000fe20000010081 */
[----:B------:R-:W-:Y:S01]  /*8900*/  FADD.FTZ R125, R190, -R125 ;  /* 0x8000007dbe7d7221 */ /* 0x000fe20000010000 */
[----:B-1----:R-:W-:Y:S01]  /*8910*/  FADD.FTZ R133, R189, -R124 ;  /* 0x8000007cbd857221 */ /* 0x002fe20000010000 */
[----:B------:R-:W-:Y:S01]  /*8920*/  FADD.FTZ R127, R187, -R2 ;  /* 0x80000002bb7f7221 */ /* 0x000fe20000010000 */
[----:B------:R-:W-:Y:S01]  /*8930*/  FADD.FTZ R129, R188, -R129 ;  /* 0x80000081bc817221 */ /* 0x000fe20000010000 */
[C---:B------:R-:W-:Y:S01]  /*8940*/  FMUL.FTZ R125, R138.reuse, R125 ;  /* 0x0000007d8a7d7220 */ /* 0x040fe20000410000 */
[C---:B------:R-:W-:Y:S01]  /*8950*/  FMUL.FTZ R2, R138.reuse, R133 ;  /* 0x000000858a027220 */ /* 0x040fe20000410000 */
        /* <DEDUP_REMOVED lines=19> */
.L_x_5633:
        /* <DEDUP_REMOVED lines=24> */
.L_x_5645:
[----:B------:R-:W-:Y:S05]  /*8c10*/  BSYNC.RECONVERGENT B0 ;  /* 0x0000000000007941 */ /* 0x000fea0003800200 */
.L_x_5644:
[----:B------:R-:W-:-:S07]  /*8c20*/  FADD.FTZ R104, R104, R133 ;  /* 0x0000008568687221 */ /* 0x000fce0000010000 */
.L_x_5643:
        /* <DEDUP_REMOVED lines=24> */
.L_x_5648:
[----:B------:R-:W-:Y:S05]  /*8db0*/  BSYNC.RECONVERGENT B0 ;  /* 0x0000000000007941 */ /* 0x000fea0003800200 */
.L_x_5647:
[----:B------:R-:W-:-:S07]  /*8dc0*/  FADD.FTZ R105, R105, R132 ;  /* 0x0000008469697221 */ /* 0x000fce0000010000 */
.L_x_5646:
        /* <DEDUP_REMOVED lines=24> */
.L_x_5651:
[----:B------:R-:W-:Y:S05]  /*8f50*/  BSYNC.RECONVERGENT B0 ;  /* 0x0000000000007941 */ /* 0x000fea0003800200 */
.L_x_5650:
[----:B------:R-:W-:-:S07]  /*8f60*/  FADD.FTZ R106, R106, R133 ;  /* 0x000000856a6a7221 */ /* 0x000fce0000010000 */
.L_x_5649:
        /* <DEDUP_REMOVED lines=11> */
[----:B01----:R-:W-:-:S03]  /*9020*/  @P1 SHF.L.U32 R133, R142, 0x10, RZ ;  /* 0x000000108e851819 */ /* 0x003fc600000006ff */
[----:B------:R-:W-:Y:S02]  /*9030*/  FSEL R129, R129, RZ, P1 ;  /* 0x000000ff81817208 */ /* 0x000fe40000800000 */
[----:B------:R-:W-:Y:S02]  /*9040*/  @P1 FMUL.FTZ R2, R133, R130 ;  /* 0x0000008285021220 */ /* 0x000fe40000410000 */
[----:B------:R-:W-:Y:S02]  /*9050*/  F2FP.BF16.F32.PACK_AB R129, RZ, R129 ;  /* 0x00000081ff81723e */ /* 0x000fe400000010ff */
[----:B------:R-:W-:Y:S02]  /*9060*/  FADD.FTZ R107, R107, R2 ;  /* 0x000000026b6b7221 */ /* 0x000fe40000010000 */
[----:B------:R-:W-:-:S07]  /*9070*/  PRMT R146, R129, 0x7610, R146 ;  /* 0x0000761081927816 */ /* 0x000fce0000000092 */
.L_x_5629:
[----:B01----:R-:W0:Y:S01]  /*9080*/  @P0 LDC.64 R132, c[0x0][0x478] ;  /* 0x00011e00ff840b82 */ /* 0x003e220000000a00 */
        /* <DEDUP_REMOVED lines=12> */
.L_x_5652:
[----:B01----:R-:W0:Y:S01]  /*9150*/  LDC.64 R128, c[0x0][0x380] ;  /* 0x0000e000ff807b82 */ /* 0x003e220000000a00 */
[----:B------:R-:W-:Y:S01]  /*9160*/  UPLOP3.LUT UP1, UPT, UPT, UPT, UP1, 0x40, 0x4 ;  /* 0x000000000004789c */ /* 0x000fe20003f2e810 */
[----:B0-----:R-:W-:-:S04]  /*9170*/  IADD3 R0, PT, PT, R0, R128, RZ ;  /* 0x0000008000007210 */ /* 0x001fc80007ffe0ff */
[----:B------:R-:W-:-:S13]  /*9180*/  ISETP.GE.AND P0, PT, R0, R129, PT ;  /* 0x000000810000720c */ /* 0x000fda0003f06270 */
[----:B------:R-:W-:Y:S05]  /*9190*/  @!P0 BRA `(.L_x_5653) ;  /* 0xffffff7000888947 */ /* 0x000fea000383ffff */
.L_x_5489:
[----:B------:R-:W1:Y:S08]  /*91a0*/  S2UR UR4, SR_CTAID.X ;  /* 0x00000000000479c3 */ /* 0x000e700000002500 */
[----:B------:R-:W1:Y:S08]  /*91b0*/  LDC R0, c[0x0][0x388] ;  /* 0x0000e200ff007b82 */ /* 0x000e700000000800 */
[----:B------:R-:W2:Y:S08]  /*91c0*/  LDC.64 R2, c[0x0][0x440] ;  /* 0x00011000ff027b82 */ /* 0x000eb00000000a00 */
[----:B-----5:R-:W3:Y:S08]  /*91d0*/  LDC.64 R4, c[0x0][0x448] ;  /* 0x00011200ff047b82 */ /* 0x020ef00000000a00 */
        /* <DEDUP_REMOVED lines=22> */
.L_x_5654:
        /* <DEDUP_REMOVED lines=12> */
.L_x_10879:


//--------------------- .text._ZN10layer_norm13ln_bwd_kernelINS_13Kernel_traitsIf6__halfS2_S2_fjLj2560ELj1ELj1ELj4ELj8ENS_18Kernel_traits_baseILj2560EfS2_S2_S2_fjLj128EEEEELb0ELb0ELb0ELb0EEEvNS_9BwdParamsE --------------------------
	.section	.text._ZN10layer_norm13ln_bwd_kernelINS_13Kernel_traitsIf6__halfS2_S2_fjLj2560ELj1ELj1ELj4ELj8ENS_18Kernel_traits_baseILj2560EfS2_S2_S2_fjLj128EEEEELb0ELb0ELb0ELb0EEEvNS_9BwdParamsE,"ax",@progbits
	.align	128
        .global         _ZN10layer_norm13ln_bwd_kernelINS_13Kernel_traitsIf6__halfS2_S2_fjLj2560ELj1ELj1ELj4ELj8ENS_18Kernel_traits_baseILj2560EfS2_S2_S2_fjLj128EEEEELb0ELb0ELb0ELb0EEEvNS_9BwdParamsE
        .type           _ZN10layer_norm13ln_bwd_kernelINS_13Kernel_traitsIf6__halfS2_S2_fjLj2560ELj1ELj1ELj4ELj8ENS_18Kernel_traits_baseILj2560EfS2_S2_S2_fjLj128EEEEELb0ELb0ELb0ELb0EEEvNS_9BwdParamsE,@function
        .size           _ZN10layer_norm13ln_bwd_kernelINS_13Kernel_traitsIf6__halfS2_S2_fjLj2560ELj1ELj1ELj4ELj8ENS_18Kernel_traits_baseILj2560EfS2_S2_S2_fjLj128EEEEELb0ELb0ELb0ELb0EEEvNS_9BwdParamsE,(.L_x_10880 - _ZN10layer_norm13ln_bwd_kernelINS_13Kernel_traitsIf6__halfS2_S2_fjLj2560ELj1ELj1ELj4ELj8ENS_18Kernel_traits_baseILj2560EfS2_S2_S2_fjLj128EEEEELb0ELb0ELb0ELb0EEEvNS_9BwdParamsE)
        .other          _ZN10layer_norm13ln_bwd_kernelINS_13Kernel_traitsIf6__halfS2_S2_fjLj2560ELj1ELj1ELj4ELj8ENS_18Kernel_traits_baseILj2560EfS2_S2_S2_fjLj128EEEEELb0ELb0ELb0ELb0EEEvNS_9BwdParamsE,@"STO_CUDA_ENTRY STV_DEFAULT"
_ZN10layer_norm13ln_bwd_kernelINS_13Kernel_traitsIf6__halfS2_S2_fjLj2560ELj1ELj1ELj4ELj8ENS_18Kernel_traits_baseILj2560EfS2_S2_S2_fjLj128EEEEELb0ELb0ELb0ELb0EEEvNS_9BwdParamsE:
.text._ZN10layer_norm13ln_bwd_kernelINS_13Kernel_traitsIf6__halfS2_S2_fjLj2560ELj1ELj1ELj4ELj8ENS_18Kernel_traits_baseILj2560EfS2_S2_S2_fjLj128EEEEELb0ELb0ELb0ELb0EEEvNS_9BwdParamsE:
        /* <DEDUP_REMOVED lines=89> */
.L_x_5705:
[----:B0-----:R-:W-:-:S06]  /*0590*/  UIMAD.WIDE UR4, UR7, 0x4, UR10 ;  /* 0x00000004070478a5 */ /* 0x001fcc000f8e020a */
[----:B-1234-:R-:W-:Y:S02]  /*05a0*/  MOV R78, UR4 ;  /* 0x00000004004e7c02 */ /* 0x01efe40008000f00 */
[----:B------:R-:W-:-:S03]  /*05b0*/  MOV R79, UR5 ;  /* 0x00000005004f7c02 */ /* 0x000fc60008000f00 */
[----:B------:R-:W0:Y:S01]  /*05c0*/  @UP0 LDCU.64 UR4, c[0x0][0x3e0] ;  /* 0x00007c00ff0407ac */ /* 0x000e220008000a00 */
[----:B------:R-:W-:Y:S01]  /*05d0*/  UIMAD.WIDE UR12, UR7, 0x4, UR8 ;  /* 0x00000004070c78a5 */ /* 0x000fe2000f8e0208 */
[----:B------:R-:W-:Y:S01]  /*05e0*/  PLOP3.LUT P0, PT, PT, PT, UP0, 0x80, 0x8 ;  /* 0x000000000008781c */ /* 0x000fe20003f0f008 */
[----:B------:R2:W3:Y:S04]  /*05f0*/  LDG.E R78, desc[UR14][R78.64] ;  /* 0x0000000e4e4e7981 */ /* 0x0004e8000c1e1900 */
[----:B------:R-:W-:Y:S02]  /*0600*/  MOV R80, UR12 ;  /* 0x0000000c00507c02 */ /* 0x000fe40008000f00 */
[----:B------:R-:W-:-:S05]  /*0610*/  MOV R81, UR13 ;  /* 0x0000000d00517c02 */ /* 0x000fca0008000f00 */
[----:B------:R-:W4:Y:S01]  /*0620*/  LDG.E R80, desc[UR14][R80.64] ;  /* 0x0000000e50507981 */ /* 0x000f22000c1e1900 */
[----:B0-----:R-:W-:-:S06]  /*0630*/  @UP0 UIMAD.WIDE UR4, UR7, 0x2, UR4 ;  /* 0x00000002070408a5 */ /* 0x001fcc000f8e0204 */
[----:B------:R-:W-:Y:S02]  /*0640*/  MOV R76, UR4 ;  /* 0x00000004004c7c02 */ /* 0x000fe40008000f00 */
[----:B------:R-:W-:-:S05]  /*0650*/  MOV R77, UR5 ;  /* 0x00000005004d7c02 */ /* 0x000fca0008000f00 */
[----:B-----5:R0:W5:Y:S01]  /*0660*/  @P0 LDG.E.U16 R2, desc[UR14][R76.64] ;  /* 0x0000000e4c020981 */ /* 0x020162000c1e1500 */
[----:B------:R-:W2:Y:S01]  /*0670*/  S2R R5, SR_TID.X ;  /* 0x0000000000057919 */ /* 0x000ea20000002100 */
[----:B------:R-:W-:Y:S01]  /*0680*/  UIMAD UR4, UR7, UR6, URZ ;  /* 0x00000006070472a4 */ /* 0x000fe2000f8e02ff */
[----:B------:R-:W-:-:S03]  /*0690*/  ISETP.GE.U32.AND P1, PT, R4, 0x80, PT ;  /* 0x000000800400780c */ /* 0x000fc60003f26070 */
[----:B------:R-:W-:-:S04]  /*06a0*/  USHF.R.S32.HI UR5, URZ, 0x1f, UR4 ;  /* 0x0000001fff057899 */ /* 0x000fc80008011404 */
[----:B------:R-:W-:Y:S01]  /*06b0*/  ULEA.HI UR5, UR5, UR4, URZ, 0x2 ;  /* 0x0000000405057291 */ /* 0x000fe2000f8f10ff */
[----:B-1----:R-:W-:-:S05]  /*06c0*/  ISETP.NE.AND P6, PT, RZ, UR16, PT ;  /* 0x00000010ff007c0c */ /* 0x002fca000bfc5270 */
[----:B------:R-:W-:Y:S01]  /*06d0*/  MOV R0, UR5 ;  /* 0x0000000500007c02 */ /* 0x000fe20008000f00 */
[----:B------:R-:W-:Y:S01]  /*06e0*/  BSSY.RECONVERGENT B0, `(.L_x_5656) ;  /* 0x0000041000007945 */ /* 0x000fe20003800200 */
[C---:B------:R-:W-:Y:S02]  /*06f0*/  ISETP.GE.U32.AND P2, PT, R4.reuse, 0x100, PT ;  /* 0x000001000400780c */ /* 0x040fe40003f46070 */
[C---:B------:R-:W-:Y:S02]  /*0700*/  ISETP.GE.U32.AND P3, PT, R4.reuse, 0x180, PT ;  /* 0x000001800400780c */ /* 0x040fe40003f66070 */
[C---:B------:R-:W-:Y:S02]  /*0710*/  ISETP.GE.U32.AND P4, PT, R4.reuse, 0x200, PT ;  /* 0x000002000400780c */ /* 0x040fe40003f86070 */
[----:B------:R-:W-:Y:S02]  /*0720*/  ISETP.GE.U32.AND P5, PT, R4, 0x280, PT ;  /* 0x000002800400780c */ /* 0x000fe40003fa6070 */
[----:B--2---:R-:W-:-:S04]  /*0730*/  LEA.HI.SX32 R0, R0, R5, 0x1e ;  /* 0x0000000500007211 */ /* 0x004fc800078ff2ff */
[----:B------:R-:W-:Y:S02]  /*0740*/  MOV R79, R0 ;  /* 0x00000000004f7202 */ /* 0x000fe40000000f00 */
[----:B---3--:R-:W-:Y:S02]  /*0750*/  R2UR UR12, R78 ;  /* 0x000000004e0c72ca */ /* 0x008fe400000e0000 */
[----:B----4-:R-:W-:Y:S02]  /*0760*/  FSEL R78, R80, RZ, !P6 ;  /* 0x000000ff504e7208 */ /* 0x010fe40007000000 */
[----:B------:R-:W-:Y:S01]  /*0770*/  CS2R R80, SRZ ;  /* 0x0000000000507805 */ /* 0x000fe2000001ff00 */
[----:B0-----:R-:W-:Y:S10]  /*0780*/  @!P1 BRA `(.L_x_5657) ;  /* 0x0000000000d89947 */ /* 0x001ff40003800000 */
        /* <DEDUP_REMOVED lines=11> */
[----:B--2---:R-:W-:Y:S01]  /*0840*/  SHF.R.U64 R93, R76, 0x10, R77 ;  /* 0x000000104c5d7819 */ /* 0x004fe2000000124d */
[----:B------:R-:W-:Y:S01]  /*0850*/  HADD2.F32 R3, -RZ, R76.H0_H0 ;  /* 0x2000004cff037230 */ /* 0x000fe20000004100 */
[----:B---3--:R-:W-:Y:S02]  /*0860*/  MOV R79, R80 ;  /* 0x00000050004f7202 */ /* 0x008fe40000000f00 */
[--C-:B------:R-:W-:Y:S02]  /*0870*/  SHF.R.U64 R92, R80, 0x10, R81.reuse ;  /* 0x00000010505c7819 */ /* 0x100fe40000001251 */
[----:B------:R-:W-:Y:S02]  /*0880*/  MOV R91, R81 ;  /* 0x00000051005b7202 */ /* 0x000fe40000000f00 */
[----:B------:R-:W-:Y:S01]  /*0890*/  SHF.R.U32.HI R90, RZ, 0x10, R81 ;  /* 0x00000010ff5a7819 */ /* 0x000fe20000011651 */
[----:B------:R-:W-:Y:S01]  /*08a0*/  HADD2.F32 R81, -RZ, R77.H0_H0 ;  /* 0x2000004dff517230 */ /* 0x000fe20000004100 */
[----:B------:R-:W-:Y:S01]  /*08b0*/  SHF.R.U32.HI R80, RZ, 0x10, R77 ;  /* 0x00000010ff507819 */ /* 0x000fe2000001164d */
[----:B------:R-:W-:-:S02]  /*08c0*/  HADD2.F32 R77, -RZ, R93.H0_H0 ;  /* 0x2000005dff4d7230 */ /* 0x000fc40000004100 */
[C---:B------:R-:W-:Y:S01]  /*08d0*/  FADD.FTZ R3, -R78.reuse, R3 ;  /* 0x000000034e037221 */ /* 0x040fe20000010100 */
[----:B------:R-:W-:Y:S02]  /*08e0*/  HADD2.F32 R79, -RZ, R79.H0_H0 ;  /* 0x2000004fff4f7230 */ /* 0x000fe40000004100 */
[C---:B------:R-:W-:Y:S01]  /*08f0*/  FADD.FTZ R77, -R78.reuse, R77 ;  /* 0x0000004d4e4d7221 */ /* 0x040fe20000010100 */
[----:B------:R-:W-:Y:S02]  /*0900*/  HADD2.F32 R76, -RZ, R92.H0_H0 ;  /* 0x2000005cff4c7230 */ /* 0x000fe40000004100 */
[----:B------:R-:W-:Y:S01]  /*0910*/  FADD.FTZ R81, -R78, R81 ;  /* 0x000000514e517221 */ /* 0x000fe20000010100 */
[----:B0-----:R-:W-:Y:S02]  /*0920*/  HADD2.F32 R83, -RZ, R80.H0_H0 ;  /* 0x20000050ff537230 */ /* 0x001fe40000004100 */
[----:B------:R-:W-:Y:S01]  /*0930*/  FMUL.FTZ R98, R77, UR12 ;  /* 0x0000000c4d627c20 */ /* 0x000fe20008410000 */
[----:B------:R-:W-:Y:S01]  /*0940*/  FMUL.FTZ R3, R3, UR12 ;  /* 0x0000000c03037c20 */ /* 0x000fe20008410000 */
[----:B------:R-:W-:Y:S01]  /*0950*/  FMUL.FTZ R94, R72, R79 ;  /* 0x0000004f485e7220 */ /* 0x000fe20000410000 */
[----:B------:R-:W-:-:S02]  /*0960*/  HADD2.F32 R91, -RZ, R91.H0_H0 ;  /* 0x2000005bff5b7230 */ /* 0x000fc40000004100 */
[----:B------:R-:W-:Y:S01]  /*0970*/  FMUL.FTZ R95, R81, UR12 ;  /* 0x0000000c515f7c20 */ /* 0x000fe20008410000 */
[----:B------:R-:W-:Y:S01]  /*0980*/  FADD.FTZ R33, R33, R76 ;  /* 0x0000004c21217221 */ /* 0x000fe20000010000 */
[-C--:B------:R-:W-:Y:S01]  /*0990*/  FFMA.FTZ R53, R98, R76.reuse, R53 ;  /* 0x0000004c62357223 */ /* 0x080fe20000010035 */
[----:B------:R-:W-:Y:S01]  /*09a0*/  FMUL.FTZ R93, R73, R76 ;  /* 0x0000004c495d7220 */ /* 0x000fe20000410000 */
[----:B------:R-:W-:Y:S01]  /*09b0*/  FADD.FTZ R83, -R78, R83 ;  /* 0x000000534e537221 */ /* 0x000fe20000010100 */
[----:B------:R-:W-:Y:S01]  /*09c0*/  FADD.FTZ R76, RZ, R94 ;  /* 0x0000005eff4c7221 */ /* 0x000fe20000010000 */
[----:B------:R-:W-:Y:S01]  /*09d0*/  FFMA.FTZ R77, R3, R94, RZ ;  /* 0x0000005e034d7223 */ /* 0x000fe200000100ff */
[----:B------:R-:W-:Y:S02]  /*09e0*/  HADD2.F32 R90, -RZ, R90.H0_H0 ;  /* 0x2000005aff5a7230 */ /* 0x000fe40000004100 */
[----:B------:R-:W-:Y:S01]  /*09f0*/  FADD.FTZ R34, R34, R91 ;  /* 0x0000005b22227221 */ /* 0x000fe20000010000 */
[-C--:B------:R-:W-:Y:S01]  /*0a00*/  FFMA.FTZ R54, R95, R91.reuse, R54 ;  /* 0x0000005b5f367223 */ /* 0x080fe20000010036 */
[----:B------:R-:W-:Y:S01]  /*0a10*/  FMUL.FTZ R92, R83, UR12 ;  /* 0x0000000c535c7c20 */ /* 0x000fe20008410000 */
        /* <DEDUP_REMOVED lines=12> */
[----:B------:R-:W-:-:S07]  /*0ae0*/  IADD3 R79, PT, PT, R0, 0x80, RZ ;  /* 0x00000080004f7810 */ /* 0x000fce0007ffe0ff */
.L_x_5657:
[----:B------:R-:W-:Y:S05]  /*0af0*/  BSYNC.RECONVERGENT B0 ;  /* 0x0000000000007941 */ /* 0x000fea0003800200 */
.L_x_5656:
        /* <DEDUP_REMOVED lines=14> */
[----:B--2---:R-:W-:Y:S01]  /*0be0*/  SHF.R.U64 R115, R14, 0x10, R15 ;  /* 0x000000100e737819 */ /* 0x004fe2000000120f */
[----:B------:R-:W-:Y:S02]  /*0bf0*/  HADD2.F32 R87, -RZ, R14.H0_H0 ;  /* 0x2000000eff577230 */ /* 0x000fe40000004100 */
[----:B------:R-:W-:Y:S01]  /*0c00*/  HADD2.F32 R89, -RZ, R15.H0_H0 ;  /* 0x2000000fff597230 */ /* 0x000fe20000004100 */
[----:B---3--:R-:W-:Y:S02]  /*0c10*/  MOV R85, R82 ;  /* 0x0000005200557202 */ /* 0x008fe40000000f00 */
[----:B------:R-:W-:Y:S02]  /*0c20*/  SHF.R.U64 R88, R82, 0x10, R83 ;  /* 0x0000001052587819 */ /* 0x000fe40000001253 */
[----:B------:R-:W-:-:S02]  /*0c30*/  MOV R84, R83 ;  /* 0x0000005300547202 */ /* 0x000fc40000000f00 */
[----:B------:R-:W-:Y:S01]  /*0c40*/  SHF.R.U32.HI R86, RZ, 0x10, R83 ;  /* 0x00000010ff567819 */ /* 0x000fe20000011653 */
[----:B0-----:R-:W-:Y:S01]  /*0c50*/  HADD2.F32 R77, -RZ, R115.H0_H0 ;  /* 0x20000073ff4d7230 */ /* 0x001fe20000004100 */
[----:B------:R-:W-:Y:S01]  /*0c60*/  SHF.R.U32.HI R83, RZ, 0x10, R15 ;  /* 0x00000010ff537819 */ /* 0x000fe2000001160f */
[----:B------:R-:W-:Y:S02]  /*0c70*/  HADD2.F32 R85, -RZ, R85.H0_H0 ;  /* 0x20000055ff557230 */ /* 0x000fe40000004100 */
[C---:B------:R-:W-:Y:S01]  /*0c80*/  FADD.FTZ R87, -R78.reuse, R87 ;  /* 0x000000574e577221 */ /* 0x040fe20000010100 */
[C---:B------:R-:W-:Y:S01]  /*0c90*/  FADD.FTZ R76, -R78.reuse, R89 ;  /* 0x000000594e4c7221 */ /* 0x040fe20000010100 */
[----:B------:R-:W-:Y:S02]  /*0ca0*/  HADD2.F32 R82, -RZ, R88.H0_H0 ;  /* 0x20000058ff527230 */ /* 0x000fe40000004100 */
[----:B------:R-:W-:Y:S01]  /*0cb0*/  FADD.FTZ R77, -R78, R77 ;  /* 0x0000004d4e4d7221 */ /* 0x000fe20000010100 */
[----:B------:R-:W-:-:S02]  /*0cc0*/  HADD2.F32 R83, -RZ, R83.H0_H0 ;  /* 0x20000053ff537230 */ /* 0x000fc40000004100 */
[----:B------:R-:W-:Y:S01]  /*0cd0*/  FMUL.FTZ R89, R87, UR12 ;  /* 0x0000000c57597c20 */ /* 0x000fe20008410000 */
[----:B------:R-:W-:Y:S02]  /*0ce0*/  HADD2.F32 R14, -RZ, R86.H0_H0 ;  /* 0x20000056ff0e7230 */ /* 0x000fe40000004100 */
[-C--:B------:R-:W-:Y:S01]  /*0cf0*/  FMUL.FTZ R86, R68, R85.reuse ;  /* 0x0000005544567220 */ /* 0x080fe20000410000 */
[----:B------:R-:W-:Y:S02]  /*0d00*/  HADD2.F32 R15, -RZ, R84.H0_H0 ;  /* 0x20000054ff0f7230 */ /* 0x000fe40000004100 */
[----:B------:R-:W-:Y:S01]  /*0d10*/  FADD.FTZ R28, R28, R85 ;  /* 0x000000551c1c7221 */ /* 0x000fe20000010000 */
[----:B------:R-:W-:Y:S01]  /*0d20*/  FMUL.FTZ R88, R77, UR12 ;  /* 0x0000000c4d587c20 */ /* 0x000fe20008410000 */
[----:B------:R-:W-:Y:S01]  /*0d30*/  FFMA.FTZ R48, R89, R85, R48 ;  /* 0x0000005559307223 */ /* 0x000fe20000010030 */
[----:B------:R-:W-:Y:S01]  /*0d40*/  FMUL.FTZ R87, R76, UR12 ;  /* 0x0000000c4c577c20 */ /* 0x000fe20008410000 */
[----:B------:R-:W-:Y:S01]  /*0d50*/  FADD.FTZ R83, -R78, R83 ;  /* 0x000000534e537221 */ /* 0x000fe20000010100 */
[----:B------:R-:W-:Y:S01]  /*0d60*/  FMUL.FTZ R85, R69, R82 ;  /* 0x0000005245557220 */ /* 0x000fe20000410000 */
[----:B------:R-:W-:Y:S01]  /*0d70*/  FADD.FTZ R76, R81, R86 ;  /* 0x00000056514c7221 */ /* 0x000fe20000010000 */
[----:B------:R-:W-:Y:S01]  /*0d80*/  FFMA.FTZ R77, R89, R86, R80 ;  /* 0x00000056594d7223 */ /* 0x000fe20000010050 */
        /* <DEDUP_REMOVED lines=15> */
.L_x_5659:
[----:B------:R-:W-:Y:S05]  /*0e80*/  BSYNC.RECONVERGENT B0 ;  /* 0x0000000000007941 */ /* 0x000fea0003800200 */
.L_x_5658:
        /* <DEDUP_REMOVED lines=15> */
[----:B------:R-:W-:-:S04]  /*0f80*/  HADD2.F32 R13, -RZ, R6.H0_H0 ;  /* 0x20000006ff0d7230 */ /* 0x000fc80000004100 */
[----:B0-----:R-:W-:Y:S01]  /*0f90*/  HADD2.F32 R9, -RZ, R115.H0_H0 ;  /* 0x20000073ff097230 */ /* 0x001fe20000004100 */
[----:B---3--:R-:W-:Y:S02]  /*0fa0*/  MOV R12, R10 ;  /* 0x0000000a000c7202 */ /* 0x008fe40000000f00 */
[--C-:B------:R-:W-:Y:S02]  /*0fb0*/  SHF.R.U64 R76, R10, 0x10, R11.reuse ;  /* 0x000000100a4c7819 */ /* 0x100fe4000000120b */
[----:B------:R-:W-:Y:S01]  /*0fc0*/  SHF.R.U32.HI R83, RZ, 0x10, R11 ;  /* 0x00000010ff537819 */ /* 0x000fe2000001160b */
[----:B------:R-:W-:Y:S01]  /*0fd0*/  HADD2.F32 R77, -RZ, R7.H0_H0 ;  /* 0x20000007ff4d7230 */ /* 0x000fe20000004100 */
[----:B------:R-:W-:Y:S01]  /*0fe0*/  SHF.R.U32.HI R10, RZ, 0x10, R7 ;  /* 0x00000010ff0a7819 */ /* 0x000fe20000011607 */
[----:B------:R-:W-:Y:S01]  /*0ff0*/  FADD.FTZ R13, -R78, R13 ;  /* 0x0000000d4e0d7221 */ /* 0x000fe20000010100 */
[----:B------:R-:W-:Y:S01]  /*1000*/  MOV R82, R11 ;  /* 0x0000000b00527202 */ /* 0x000fe20000000f00 */
[----:B------:R-:W-:-:S02]  /*1010*/  HADD2.F32 R11, -RZ, R12.H0_H0 ;  /* 0x2000000cff0b7230 */ /* 0x000fc40000004100 */
[C---:B------:R-:W-:Y:S01]  /*1020*/  FADD.FTZ R9, -R78.reuse, R9 ;  /* 0x000000094e097221 */ /* 0x040fe20000010100 */
[----:B------:R-:W-:Y:S02]  /*1030*/  HADD2.F32 R6, -RZ, R83.H0_H0 ;  /* 0x20000053ff067230 */ /* 0x000fe40000004100 */
[----:B------:R-:W-:Y:S01]  /*1040*/  FMUL.FTZ R13, R13, UR12 ;  /* 0x0000000c0d0d7c20 */ /* 0x000fe20008410000 */
[----:B------:R-:W-:Y:S02]  /*1050*/  HADD2.F32 R76, -RZ, R76.H0_H0 ;  /* 0x2000004cff4c7230 */ /* 0x000fe40000004100 */
[----:B------:R-:W-:Y:S01]  /*1060*/  FADD.FTZ R77, -R78, R77 ;  /* 0x0000004d4e4d7221 */ /* 0x000fe20000010100 */
[----:B------:R-:W-:Y:S02]  /*1070*/  HADD2.F32 R83, -RZ, R10.H0_H0 ;  /* 0x2000000aff537230 */ /* 0x000fe40000004100 */
[----:B------:R-:W-:Y:S01]  /*1080*/  FMUL.FTZ R12, R9, UR12 ;  /* 0x0000000c090c7c20 */ /* 0x000fe20008410000 */
[----:B------:R-:W-:Y:S01]  /*1090*/  FMUL.FTZ R10, R64, R11 ;  /* 0x0000000b400a7220 */ /* 0x000fe20000410000 */
[----:B------:R-:W-:-:S02]  /*10a0*/  HADD2.F32 R7, -RZ, R82.H0_H0 ;  /* 0x20000052ff077230 */ /* 0x000fc40000004100 */
[----:B------:R-:W-:Y:S01]  /*10b0*/  FADD.FTZ R24, R24, R11 ;  /* 0x0000000b18187221 */ /* 0x000fe20000010000 */
[----:B------:R-:W-:Y:S01]  /*10c0*/  FFMA.FTZ R44, R13, R11, R44 ;  /* 0x0000000b0d2c7223 */ /* 0x000fe2000001002c */
[----:B------:R-:W-:Y:S01]  /*10d0*/  FMUL.FTZ R11, R77, UR12 ;  /* 0x0000000c4d0b7c20 */ /* 0x000fe20008410000 */
[----:B------:R-:W-:Y:S01]  /*10e0*/  FADD.FTZ R25, R25, R76 ;  /* 0x0000004c19197221 */ /* 0x000fe20000010000 */
[-C--:B------:R-:W-:Y:S01]  /*10f0*/  FFMA.FTZ R45, R12, R76.reuse, R45 ;  /* 0x0000004c0c2d7223 */ /* 0x080fe2000001002d */
[----:B------:R-:W-:Y:S01]  /*1100*/  FMUL.FTZ R9, R65, R76 ;  /* 0x0000004c41097220 */ /* 0x000fe20000410000 */
[----:B------:R-:W-:Y:S01]  /*1110*/  FADD.FTZ R8, -R78, R83 ;  /* 0x000000534e087221 */ /* 0x000fe20000010100 */
        /* <DEDUP_REMOVED lines=15> */
.L_x_5661:
[----:B------:R-:W-:Y:S05]  /*1210*/  BSYNC.RECONVERGENT B0 ;  /* 0x0000000000007941 */ /* 0x000fea0003800200 */
.L_x_5660:
        /* <DEDUP_REMOVED lines=16> */
[----:B------:R-:W-:Y:S02]  /*1320*/  HADD2.F32 R103, -RZ, R77.H0_H0 ;  /* 0x2000004dff677230 */ /* 0x000fe40000004100 */
[----:B0-----:R-:W-:Y:S02]  /*1330*/  HADD2.F32 R83, -RZ, R115.H0_H0 ;  /* 0x20000073ff537230 */ /* 0x001fe40000004100 */
[----:B------:R-:W-:Y:S01]  /*1340*/  FADD.FTZ R99, -R78, R99 ;  /* 0x000000634e637221 */ /* 0x000fe20000010100 */
[----:B---3--:R-:W-:-:S02]  /*1350*/  MOV R102, R100 ;  /* 0x0000006400667202 */ /* 0x008fc40000000f00 */
[--C-:B------:R-:W-:Y:S02]  /*1360*/  SHF.R.U64 R104, R100, 0x10, R101.reuse ;  /* 0x0000001064687819 */ /* 0x100fe40000001265 */
[----:B------:R-:W-:Y:S02]  /*1370*/  MOV R105, R101 ;  /* 0x0000006500697202 */ /* 0x000fe40000000f00 */
[----:B------:R-:W-:Y:S01]  /*1380*/  SHF.R.U32.HI R106, RZ, 0x10, R101 ;  /* 0x00000010ff6a7819 */ /* 0x000fe20000011665 */
[----:B------:R-:W-:Y:S01]  /*1390*/  HADD2.F32 R101, -RZ, R102.H0_H0 ;  /* 0x20000066ff657230 */ /* 0x000fe20000004100 */
[----:B------:R-:W-:Y:S01]  /*13a0*/  SHF.R.U32.HI R100, RZ, 0x10, R77 ;  /* 0x00000010ff647819 */ /* 0x000fe2000001164d */
[C---:B------:R-:W-:Y:S01]  /*13b0*/  FADD.FTZ R83, -R78.reuse, R83 ;  /* 0x000000534e537221 */ /* 0x040fe20000010100 */
[----:B------:R-:W-:Y:S01]  /*13c0*/  FMUL.FTZ R99, R99, UR12 ;  /* 0x0000000c63637c20 */ /* 0x000fe20008410000 */
[----:B------:R-:W-:Y:S01]  /*13d0*/  FADD.FTZ R103, -R78, R103 ;  /* 0x000000674e677221 */ /* 0x000fe20000010100 */
[----:B------:R-:W-:-:S02]  /*13e0*/  HADD2.F32 R77, -RZ, R105.H0_H0 ;  /* 0x20000069ff4d7230 */ /* 0x000fc40000004100 */
[----:B------:R-:W-:Y:S01]  /*13f0*/  FADD.FTZ R20, R20, R101 ;  /* 0x0000006514147221 */ /* 0x000fe20000010000 */
[----:B------:R-:W-:Y:S02]  /*1400*/  HADD2.F32 R104, -RZ, R104.H0_H0 ;  /* 0x20000068ff687230 */ /* 0x000fe40000004100 */
[-C--:B------:R-:W-:Y:S01]  /*1410*/  FFMA.FTZ R40, R99, R101.reuse, R40 ;  /* 0x0000006563287223 */ /* 0x080fe20000010028 */
[----:B------:R-:W-:Y:S02]  /*1420*/  HADD2.F32 R105, -RZ, R100.H0_H0 ;  /* 0x20000064ff697230 */ /* 0x000fe40000004100 */
[----:B------:R-:W-:Y:S01]  /*1430*/  FMUL.FTZ R100, R83, UR12 ;  /* 0x0000000c53647c20 */ /* 0x000fe20008410000 */
[----:B------:R-:W-:Y:S01]  /*1440*/  FMUL.FTZ R102, R60, R101 ;  /* 0x000000653c667220 */ /* 0x000fe20000410000 */
        /* <DEDUP_REMOVED lines=21> */
.L_x_5663:
[----:B------:R-:W-:Y:S05]  /*15a0*/  BSYNC.RECONVERGENT B0 ;  /* 0x0000000000007941 */ /* 0x000fea0003800200 */
.L_x_5662:
        /* <DEDUP_REMOVED lines=15> */
[----:B------:R-:W-:Y:S02]  /*16a0*/  MOV R79, R109 ;  /* 0x0000006d004f7202 */ /* 0x000fe40000000f00 */
[--C-:B---3--:R-:W-:Y:S02]  /*16b0*/  SHF.R.U64 R108, R76, 0x10, R77.reuse ;  /* 0x000000104c6c7819 */ /* 0x108fe4000000124d */
[----:B------:R-:W-:Y:S01]  /*16c0*/  SHF.R.U32.HI R115, RZ, 0x10, R77 ;  /* 0x00000010ff737819 */ /* 0x000fe2000001164d */
[----:B------:R-:W-:Y:S01]  /*16d0*/  HADD2.F32 R113, -RZ, R77.H0_H0 ;  /* 0x2000004dff717230 */ /* 0x000fe20000004100 */
[----:B------:R-:W-:Y:S01]  /*16e0*/  SHF.R.U32.HI R110, RZ, 0x10, R109 ;  /* 0x00000010ff6e7819 */ /* 0x000fe2000001166d */
[----:B------:R-:W-:-:S02]  /*16f0*/  HADD2.F32 R109, -RZ, R76.H0_H0 ;  /* 0x2000004cff6d7230 */ /* 0x000fc40000004100 */
[----:B------:R-:W-:Y:S02]  /*1700*/  HADD2.F32 R77, -RZ, R108.H0_H0 ;  /* 0x2000006cff4d7230 */ /* 0x000fe40000004100 */
[----:B------:R-:W-:Y:S02]  /*1710*/  HADD2.F32 R115, -RZ, R115.H0_H0 ;  /* 0x20000073ff737230 */ /* 0x000fe40000004100 */
[C---:B------:R-:W-:Y:S01]  /*1720*/  FADD.FTZ R76, -R78.reuse, R109 ;  /* 0x0000006d4e4c7221 */ /* 0x040fe20000010100 */
[----:B------:R-:W-:Y:S02]  /*1730*/  HADD2.F32 R111, -RZ, R111.H0_H0 ;  /* 0x2000006fff6f7230 */ /* 0x000fe40000004100 */
[C---:B------:R-:W-:Y:S01]  /*1740*/  FADD.FTZ R77, -R78.reuse, R77 ;  /* 0x0000004d4e4d7221 */ /* 0x040fe20000010100 */
[C---:B------:R-:W-:Y:S01]  /*1750*/  FADD.FTZ R109, -R78.reuse, R113 ;  /* 0x000000714e6d7221 */ /* 0x040fe20000010100 */
[----:B------:R-:W-:Y:S01]  /*1760*/  FADD.FTZ R114, -R78, R115 ;  /* 0x000000734e727221 */ /* 0x000fe20000010100 */
[----:B------:R-:W-:-:S02]  /*1770*/  HADD2.F32 R78, -RZ, R107.H0_H0 ;  /* 0x2000006bff4e7230 */ /* 0x000fc40000004100 */
[----:B------:R-:W-:Y:S01]  /*1780*/  FMUL.FTZ R107, R76, UR12 ;  /* 0x0000000c4c6b7c20 */ /* 0x000fe20008410000 */
[----:B------:R-:W-:Y:S02]  /*1790*/  HADD2.F32 R76, -RZ, R110.H0_H0 ;  /* 0x2000006eff4c7230 */ /* 0x000fe40000004100 */
[----:B------:R-:W-:Y:S01]  /*17a0*/  FMUL.FTZ R108, R77, UR12 ;  /* 0x0000000c4d6c7c20 */ /* 0x000fe20008410000 */
[-C--:B------:R-:W-:Y:S01]  /*17b0*/  FMUL.FTZ R110, R56, R111.reuse ;  /* 0x0000006f386e7220 */ /* 0x080fe20000410000 */
[----:B------:R-:W-:Y:S02]  /*17c0*/  HADD2.F32 R79, -RZ, R79.H0_H0 ;  /* 0x2000004fff4f7230 */ /* 0x000fe40000004100 */
        /* <DEDUP_REMOVED lines=21> */
.L_x_5665:
[----:B------:R-:W-:Y:S05]  /*1920*/  BSYNC.RECONVERGENT B0 ;  /* 0x0000000000007941 */ /* 0x000fea0003800200 */
.L_x_5664:
        /* <DEDUP_REMOVED lines=31> */
.L_x_5667:
[----:B------:R-:W-:Y:S05]  /*1b20*/  BSYNC.RECONVERGENT B0 ;  /* 0x0000000000007941 */ /* 0x000fea0003800200 */
.L_x_5666:
        /* <DEDUP_REMOVED lines=11> */
[----:B------:R-:W-:-:S09]  /*1be0*/  @!UP2 UIADD3 UR5, UPT, UPT, UR4, 0x2800, URZ ;  /* 0x000028000405a890 */ /* 0x000fd2000fffe0ff */
[----:B0-----:R-:W0:Y:S01]  /*1bf0*/  LDS.128 R76, [UR5] ;  /* 0x00000005ff4c7984 */ /* 0x001e220008000c00 */
[----:B------:R-:W-:Y:S02]  /*1c00*/  UIADD3 UR5, UPT, UPT, UR4, 0x2830, URZ ;  /* 0x0000283004057890 */ /* 0x000fe4000fffe0ff */
[----:B------:R-:W-:-:S03]  /*1c10*/  @!UP2 UIADD3 UR5, UPT, UPT, UR4, 0x2810, URZ ;  /* 0x000028100405a890 */ /* 0x000fc6000fffe0ff */
[----:B------:R-:W-:Y:S01]  /*1c20*/  UMOV UR4, 0x3f800000 ;  /* 0x3f80000000047882 */ /* 0x000fe20000000000 */
[----:B------:R-:W-:Y:S01]  /*1c30*/  @P0 R2UR UR4, R2 ;  /* 0x00000000020402ca */ /* 0x000fe200000e0000 */
[----:B0-----:R-:W-:Y:S01]  /*1c40*/  FADD.FTZ R80, RZ, R77 ;  /* 0x0000004dff507221 */ /* 0x001fe20000010000 */
[----:B------:R-:W-:-:S03]  /*1c50*/  FADD.FTZ R77, RZ, R76 ;  /* 0x0000004cff4d7221 */ /* 0x000fc60000010000 */
[----:B------:R-:W-:Y:S01]  /*1c60*/  FADD.FTZ R124, R79, R80 ;  /* 0x000000504f7c7221 */ /* 0x000fe20000010000 */
[----:B------:R-:W-:Y:S01]  /*1c70*/  FADD.FTZ R77, R78, R77 ;  /* 0x0000004d4e4d7221 */ /* 0x000fe20000010000 */
        /* <DEDUP_REMOVED lines=39> */
[C---:B-1----:R-:W-:Y:S01]  /*1ef0*/  IMAD.WIDE.U32 R76, R0.reuse, 0x8, R76 ;  /* 0x00000008004c7825 */ /* 0x042fe200078e004c */
[----:B------:R-:W-:Y:S02]  /*1f00*/  LOP3.LUT R79, R115, R79, RZ, 0xfc, !PT ;  /* 0x0000004f734f7212 */ /* 0x000fe400078efcff */
[----:B------:R-:W-:Y:S02]  /*1f10*/  IADD3 R0, PT, PT, R0, 0x80, RZ ;  /* 0x0000008000007810 */ /* 0x000fe40007ffe0ff */
[----:B0-----:R-:W-:-:S05]  /*1f20*/  LOP3.LUT R78, R78, R81, RZ, 0xfc, !PT ;  /* 0x000000514e4e7212 */ /* 0x001fca00078efcff */
[----:B------:R0:W-:Y:S02]  /*1f30*/  STG.E.64 desc[UR14][R76.64], R78 ;  /* 0x0000004e4c007986 */ /* 0x0001e4000c101b0e */
.L_x_5672:
[----:B------:R-:W-:Y:S05]  /*1f40*/  BSYNC.RECONVERGENT B1 ;  /* 0x0000000000017941 */ /* 0x000fea0003800200 */
.L_x_5671:
[----:B------:R-:W-:Y:S04]  /*1f50*/  BSSY.RECONVERGENT B1, `(.L_x_5673) ;  /* 0x000001e000017945 */ /* 0x000fe80003800200 */
[----:B------:R-:W-:Y:S05]  /*1f60*/  @!P2 BRA `(.L_x_5674) ;  /* 0x000000000070a947 */ /* 0x000fea0003800000 */
[--C-:B0-----:R-:W-:Y:S01]  /*1f70*/  FFMA.FTZ R76, R87, UR5, R2.reuse ;  /* 0x00000005574c7c23 */ /* 0x101fe20008010002 */
        /* <DEDUP_REMOVED lines=27> */
.L_x_5674:
[----:B------:R-:W-:Y:S05]  /*2130*/  BSYNC.RECONVERGENT B1 ;  /* 0x0000000000017941 */ /* 0x000fea0003800200 */
.L_x_5673:
        /* <DEDUP_REMOVED lines=30> */
.L_x_5676:
[----:B------:R-:W-:Y:S05]  /*2320*/  BSYNC.RECONVERGENT B1 ;  /* 0x0000000000017941 */ /* 0x000fea0003800200 */
.L_x_5675:
        /* <DEDUP_REMOVED lines=13> */
[----:B------:R-:W-:Y:S02]  /*2400*/  F2F.F16.F32 R78, R78 ;  /* 0x0000004e004e7304 */ /* 0x000fe40000200800 */
[----:B------:R-:W-:Y:S01]  /*2410*/  FMUL.FTZ R76, R76, UR12 ;  /* 0x0000000c4c4c7c20 */ /* 0x000fe20008410000 */
[----:B------:R-:W-:-:S03]  /*2420*/  FADD.FTZ R77, R102, -R77 ;  /* 0x8000004d664d7221 */ /* 0x000fc60000010000 */
[----:B------:R-:W-:Y:S01]  /*2430*/  FMUL.FTZ R82, R76, UR4 ;  /* 0x000000044c527c20 */ /* 0x000fe20008410000 */
[----:B------:R-:W-:Y:S01]  /*2440*/  FMUL.FTZ R80, R77, UR12 ;  /* 0x0000000c4d507c20 */ /* 0x000fe20008410000 */
[----:B------:R-:W0:Y:S01]  /*2450*/  F2F.F16.F32 R79, R83 ;  /* 0x00000053004f7304 */ /* 0x000e220000200800 */
[----:B------:R-:W1:Y:S02]  /*2460*/  LDC.64 R76, c[0x0][0x468] ;  /* 0x00011a00ff4c7b82 */ /* 0x000e640000000a00 */
[----:B------:R-:W-:-:S05]  /*2470*/  FMUL.FTZ R80, R80, UR4 ;  /* 0x0000000450507c20 */ /* 0x000fca0008410000 */
        /* <DEDUP_REMOVED lines=9> */
.L_x_5678:
[----:B------:R-:W-:Y:S05]  /*2510*/  BSYNC.RECONVERGENT B1 ;  /* 0x0000000000017941 */ /* 0x000fea0003800200 */
.L_x_5677:
        /* <DEDUP_REMOVED lines=29> */
.L_x_5670:
        /* <DEDUP_REMOVED lines=13> */
[----:B------:R-:W-:Y:S01]  /*27c0*/  F2F.F16.F32 R79, R82 ;  /* 0x00000052004f7304 */ /* 0x000fe20000200800 */
[----:B------:R-:W-:Y:S01]  /*27d0*/  FADD.FTZ R81, R94, -R77 ;  /* 0x8000004d5e517221 */ /* 0x000fe20000010000 */
[----:B------:R-:W-:-:S03]  /*27e0*/  FMUL.FTZ R124, R82, UR4 ;  /* 0x00000004527c7c20 */ /* 0x000fc60008410000 */
[----:B------:R-:W-:-:S03]  /*27f0*/  FMUL.FTZ R81, R81, UR12 ;  /* 0x0000000c51517c20 */ /* 0x000fc60008410000 */
[----:B------:R-:W0:Y:S08]  /*2800*/  F2F.F16.F32 R76, R83 ;  /* 0x00000053004c7304 */ /* 0x000e300000200800 */
[----:B------:R1:W2:Y:S01]  /*2810*/  F2F.F16.F32 R77, R80 ;  /* 0x00000050004d7304 */ /* 0x0002a20000200800 */
[----:B0-----:R-:W-:-:S07]  /*2820*/  PRMT R79, R76, 0x5410, R79 ;  /* 0x000054104c4f7816 */ /* 0x001fce000000004f */
[----:B------:R0:W3:Y:S01]  /*2830*/  F2F.F16.F32 R115, R81 ;  /* 0x0000005100737304 */ /* 0x0000e20000200800 */
[----:B-1----:R-:W-:Y:S01]  /*2840*/  FMUL.FTZ R80, R80, UR4 ;  /* 0x0000000450507c20 */ /* 0x002fe20008410000 */
[----:B--2---:R-:W-:-:S06]  /*2850*/  IMAD.WIDE.U32 R76, R77, 0x10000, RZ ;  /* 0x000100004d4c7825 */ /* 0x004fcc00078e00ff */
[----:B------:R-:W-:Y:S01]  /*2860*/  F2F.F16.F32 R80, R80 ;  /* 0x0000005000507304 */ /* 0x000fe20000200800 */
[----:B0-----:R-:W-:Y:S01]  /*2870*/  FMUL.FTZ R81, R81, UR4 ;  /* 0x0000000451517c20 */ /* 0x001fe20008410000 */
[----:B------:R-:W-:Y:S02]  /*2880*/  LOP3.LUT R79, R79, R77, RZ, 0xfc, !PT ;  /* 0x0000004d4f4f7212 */ /* 0x000fe400078efcff */
[----:B---3--:R-:W-:Y:S01]  /*2890*/  LOP3.LUT R78, R76, R115, RZ, 0xfc, !PT ;  /* 0x000000734c4e7212 */ /* 0x008fe200078efcff */
[----:B------:R-:W-:Y:S01]  /*28a0*/  FMUL.FTZ R115, R83, UR4 ;  /* 0x0000000453737c20 */ /* 0x000fe20008410000 */
[----:B------:R-:W0:Y:S02]  /*28b0*/  LDC.64 R76, c[0x0][0x478] ;  /* 0x00011e00ff4c7b82 */ /* 0x000e240000000a00 */
[----:B------:R-:W-:Y:S06]  /*28c0*/  F2F.F16.F32 R124, R124 ;  /* 0x0000007c007c7304 */ /* 0x000fec0000200800 */
[----:B------:R-:W1:Y:S02]  /*28d0*/  LDC.64 R82, c[0x0][0x468] ;  /* 0x00011a00ff527b82 */ /* 0x000e640000000a00 */
[----:B------:R-:W2:Y:S08]  /*28e0*/  F2F.F16.F32 R115, R115 ;  /* 0x0000007300737304 */ /* 0x000eb00000200800 */
[----:B------:R-:W3:Y:S01]  /*28f0*/  F2F.F16.F32 R81, R81 ;  /* 0x0000005100517304 */ /* 0x000ee20000200800 */
[----:B0-----:R-:W-:Y:S01]  /*2900*/  IMAD.WIDE.U32 R76, R0, 0x8, R76 ;  /* 0x00000008004c7825 */ /* 0x001fe200078e004c */
[----:B--2---:R-:W-:-:S04]  /*2910*/  PRMT R125, R115, 0x5410, R124 ;  /* 0x00005410737d7816 */ /* 0x004fc8000000007c */
[----:B------:R0:W-:Y:S01]  /*2920*/  STG.E.64 desc[UR14][R76.64], R78 ;  /* 0x0000004e4c007986 */ /* 0x0001e2000c101b0e */
[C---:B-1----:R-:W-:Y:S01]  /*2930*/  IMAD.WIDE.U32 R82, R0.reuse, 0x8, R82 ;  /* 0x0000000800527825 */ /* 0x042fe200078e0052 */
[----:B------:R-:W-:-:S03]  /*2940*/  IADD3 R0, PT, PT, R0, 0x80, RZ ;  /* 0x0000008000007810 */ /* 0x000fc60007ffe0ff */
[----:B0-----:R-:W-:-:S05]  /*2950*/  IMAD.WIDE.U32 R76, R80, 0x10000, RZ ;  /* 0x00010000504c7825 */ /* 0x001fca00078e00ff */
[----:B------:R-:W-:Y:S02]  /*2960*/  LOP3.LUT R77, R125, R77, RZ, 0xfc, !PT ;  /* 0x0000004d7d4d7212 */ /* 0x000fe400078efcff */
[----:B---3--:R-:W-:-:S05]  /*2970*/  LOP3.LUT R76, R76, R81, RZ, 0xfc, !PT ;  /* 0x000000514c4c7212 */ /* 0x008fca00078efcff */
[----:B------:R0:W-:Y:S02]  /*2980*/  STG.E.64 desc[UR14][R82.64], R76 ;  /* 0x0000004c52007986 */ /* 0x0001e4000c101b0e */
.L_x_5681:
[----:B------:R-:W-:Y:S05]  /*2990*/  BSYNC.RECONVERGENT B1 ;  /* 0x0000000000017941 */ /* 0x000fea0003800200 */
.L_x_5680:
        /* <DEDUP_REMOVED lines=41> */
.L_x_5683:
[----:B------:R-:W-:Y:S05]  /*2c30*/  BSYNC.RECONVERGENT B1 ;  /* 0x0000000000017941 */ /* 0x000fea0003800200 */
.L_x_5682:
        /* <DEDUP_REMOVED lines=41> */
.L_x_5685:
[----:B------:R-:W-:Y:S05]  /*2ed0*/  BSYNC.RECONVERGENT B1 ;  /* 0x0000000000017941 */ /* 0x000fea0003800200 */
.L_x_5684:
[----:B------:R-:W-:Y:S04]  /*2ee0*/  BSSY.RECONVERGENT B1, `(.L_x_5686) ;  /* 0x0000029000017945 */ /* 0x000fe80003800200 */
[----:B------:R-:W-:Y:S05]  /*2ef0*/  @!P4 BRA `(.L_x_5687) ;  /* 0x00000000009cc947 */ /* 0x000fea0003800000 */
[--C-:B012---:R-:W-:Y:S01]  /*2f00*/  FFMA.FTZ R77, R101, UR5, R2.reuse ;  /* 0x00000005654d7c23 */ /* 0x107fe20008010002 */
        /* <DEDUP_REMOVED lines=38> */
.L_x_5687:
[----:B------:R-:W-:Y:S05]  /*3170*/  BSYNC.RECONVERGENT B1 ;  /* 0x0000000000017941 */ /* 0x000fea0003800200 */
.L_x_5686:
        /* <DEDUP_REMOVED lines=13> */
[----:B------:R-:W-:Y:S01]  /*3250*/  FMUL.FTZ R115, R79, UR4 ;  /* 0x000000044f737c20 */ /* 0x000fe20008410000 */
[----:B------:R-:W-:-:S02]  /*3260*/  FMUL.FTZ R124, R78, UR4 ;  /* 0x000000044e7c7c20 */ /* 0x000fc40008410000 */
[----:B------:R-:W-:-:S03]  /*3270*/  FMUL.FTZ R2, R2, UR12 ;  /* 0x0000000c02027c20 */ /* 0x000fc60008410000 */
[----:B------:R0:W1:Y:S08]  /*3280*/  F2F.F16.F32 R81, R78 ;  /* 0x0000004e00517304 */ /* 0x0000700000200800 */
[----:B------:R2:W3:Y:S01]  /*3290*/  F2F.F16.F32 R77, R82 ;  /* 0x00000052004d7304 */ /* 0x0004e20000200800 */
[----:B0-----:R-:W0:Y:S01]  /*32a0*/  LDC.64 R78, c[0x0][0x468] ;  /* 0x00011a00ff4e7b82 */ /* 0x001e220000000a00 */
[----:B-1----:R-:W-:-:S06]  /*32b0*/  PRMT R81, R76, 0x5410, R81 ;  /* 0x000054104c517816 */ /* 0x002fcc0000000051 */
[----:B------:R1:W4:Y:S01]  /*32c0*/  F2F.F16.F32 R83, R2 ;  /* 0x0000000200537304 */ /* 0x0003220000200800 */
[----:B--2---:R-:W-:Y:S01]  /*32d0*/  FMUL.FTZ R82, R82, UR4 ;  /* 0x0000000452527c20 */ /* 0x004fe20008410000 */
[----:B---3--:R-:W-:-:S06]  /*32e0*/  IMAD.WIDE.U32 R76, R77, 0x10000, RZ ;  /* 0x000100004d4c7825 */ /* 0x008fcc00078e00ff */
[----:B------:R-:W-:Y:S01]  /*32f0*/  F2F.F16.F32 R82, R82 ;  /* 0x0000005200527304 */ /* 0x000fe20000200800 */
[----:B-1----:R-:W-:Y:S01]  /*3300*/  FMUL.FTZ R2, R2, UR4 ;  /* 0x0000000402027c20 */ /* 0x002fe20008410000 */
[----:B------:R-:W-:Y:S02]  /*3310*/  LOP3.LUT R81, R81, R77, RZ, 0xfc, !PT ;  /* 0x0000004d51517212 */ /* 0x000fe400078efcff */
[----:B----4-:R-:W-:-:S04]  /*3320*/  LOP3.LUT R80, R76, R83, RZ, 0xfc, !PT ;  /* 0x000000534c507212 */ /* 0x010fc800078efcff */
[----:B------:R-:W-:Y:S01]  /*3330*/  F2F.F16.F32 R115, R115 ;  /* 0x0000007300737304 */ /* 0x000fe20000200800 */
[----:B------:R-:W1:Y:S01]  /*3340*/  LDC.64 R76, c[0x0][0x478] ;  /* 0x00011e00ff4c7b82 */ /* 0x000e620000000a00 */
[----:B0-----:R-:W-:-:S06]  /*3350*/  IMAD.WIDE.U32 R78, R0, 0x8, R78 ;  /* 0x00000008004e7825 */ /* 0x001fcc00078e004e */
[----:B------:R-:W0:Y:S08]  /*3360*/  F2F.F16.F32 R124, R124 ;  /* 0x0000007c007c7304 */ /* 0x000e300000200800 */
[----:B------:R-:W2:Y:S01]  /*3370*/  F2F.F16.F32 R83, R2 ;  /* 0x0000000200537304 */ /* 0x000ea20000200800 */
[----:B0-----:R-:W-:Y:S01]  /*3380*/  PRMT R125, R115, 0x5410, R124 ;  /* 0x00005410737d7816 */ /* 0x001fe2000000007c */
[----:B-1----:R-:W-:-:S05]  /*3390*/  IMAD.WIDE.U32 R76, R0, 0x8, R76 ;  /* 0x00000008004c7825 */ /* 0x002fca00078e004c */
[----:B------:R0:W-:Y:S02]  /*33a0*/  STG.E.64 desc[UR14][R76.64], R80 ;  /* 0x000000504c007986 */ /* 0x0001e4000c101b0e */
[----:B0-----:R-:W-:-:S05]  /*33b0*/  IMAD.WIDE.U32 R76, R82, 0x10000, RZ ;  /* 0x00010000524c7825 */ /* 0x001fca00078e00ff */
[----:B------:R-:W-:Y:S02]  /*33c0*/  LOP3.LUT R77, R125, R77, RZ, 0xfc, !PT ;  /* 0x0000004d7d4d7212 */ /* 0x000fe400078efcff */
[----:B--2---:R-:W-:-:S05]  /*33d0*/  LOP3.LUT R76, R76, R83, RZ, 0xfc, !PT ;  /* 0x000000534c4c7212 */ /* 0x004fca00078efcff */
[----:B------:R0:W-:Y:S01]  /*33e0*/  STG.E.64 desc[UR14][R78.64], R76 ;  /* 0x0000004c4e007986 */ /* 0x0001e2000c101b0e */
[----:B------:R-:W-:Y:S05]  /*33f0*/  BRA `(.L_x_5679) ;  /* 0x0000001800f07947 */ /* 0x000fea0003800000 */
.L_x_5669:
        /* <DEDUP_REMOVED lines=8> */
[----:B------:R-:W-:-:S03]  /*3480*/  FFMA.FTZ R79, R92, UR5, R2 ;  /* 0x000000055c4f7c23 */ /* 0x000fc60008010002 */
[----:B------:R-:W-:Y:S02]  /*3490*/  HADD2.F32 R76, -RZ, R76.H0_H0 ;  /* 0x2000004cff4c7230 */ /* 0x000fe40000004100 */
[----:B------:R-:W-:Y:S01]  /*34a0*/  FADD.FTZ R77, R91, -R78 ;  /* 0x8000004e5b4d7221 */ /* 0x000fe20000010000 */
[----:B------:R-:W-:-:S03]  /*34b0*/  FADD.FTZ R80, R90, -R79 ;  /* 0x8000004f5a507221 */ /* 0x000fc60000010000 */
[----:B------:R-:W-:Y:S01]  /*34c0*/  FFMA.FTZ R76, R77, UR12, R76 ;  /* 0x0000000c4d4c7c23 */ /* 0x000fe2000801004c */
[----:B------:R-:W-:-:S03]  /*34d0*/  SHF.R.U32.HI R77, RZ, 0x10, R123 ;  /* 0x00000010ff4d7819 */ /* 0x000fc6000001167b */
[----:B------:R-:W-:Y:S01]  /*34e0*/  FMUL.FTZ R78, R76, UR4 ;  /* 0x000000044c4e7c20 */ /* 0x000fe20008410000 */
[----:B------:R-:W-:Y:S01]  /*34f0*/  SHF.R.U64 R76, R122, 0x10, R123 ;  /* 0x000000107a4c7819 */ /* 0x000fe2000000127b */
[----:B------:R-:W-:-:S04]  /*3500*/  HADD2.F32 R77, -RZ, R77.H0_H0 ;  /* 0x2000004dff4d7230 */ /* 0x000fc80000004100 */
[----:B------:R-:W-:Y:S02]  /*3510*/  HADD2.F32 R76, -RZ, R76.H0_H0 ;  /* 0x2000004cff4c7230 */ /* 0x000fe40000004100 */
[----:B------:R-:W-:Y:S01]  /*3520*/  FFMA.FTZ R77, R80, UR12, R77 ;  /* 0x0000000c504d7c23 */ /* 0x000fe2000801004d */
[----:B------:R-:W-:Y:S01]  /*3530*/  FFMA.FTZ R80, R98, UR5, R2 ;  /* 0x0000000562507c23 */ /* 0x000fe20008010002 */
[----:B------:R-:W-:Y:S02]  /*3540*/  F2F.F16.F32 R78, R78 ;  /* 0x0000004e004e7304 */ /* 0x000fe40000200800 */
[----:B------:R-:W-:Y:S01]  /*3550*/  FMUL.FTZ R79, R77, UR4 ;  /* 0x000000044d4f7c20 */ /* 0x000fe20008410000 */
[----:B------:R-:W-:-:S04]  /*3560*/  FADD.FTZ R81, R93, -R80 ;  /* 0x800000505d517221 */ /* 0x000fc80000010000 */
[----:B------:R-:W-:Y:S01]  /*3570*/  FFMA.FTZ R77, R81, UR12, R76 ;  /* 0x0000000c514d7c23 */ /* 0x000fe2000801004c */
[----:B------:R-:W-:Y:S01]  /*3580*/  MOV R76, R122 ;  /* 0x0000007a004c7202 */ /* 0x000fe20000000f00 */
[----:B------:R-:W-:Y:S01]  /*3590*/  FFMA.FTZ R81, R3, UR5, R2 ;  /* 0x0000000503517c23 */ /* 0x000fe20008010002 */
[----:B------:R-:W0:Y:S01]  /*35a0*/  F2F.F16.F32 R79, R79 ;  /* 0x0000004f004f7304 */ /* 0x000e220000200800 */
[----:B------:R-:W-:Y:S02]  /*35b0*/  FMUL.FTZ R82, R77, UR4 ;  /* 0x000000044d527c20 */ /* 0x000fe40008410000 */
[----:B------:R-:W-:Y:S02]  /*35c0*/  HADD2.F32 R76, -RZ, R76.H0_H0 ;  /* 0x2000004cff4c7230 */ /* 0x000fe40000004100 */
[----:B------:R-:W-:-:S04]  /*35d0*/  FADD.FTZ R81, R94, -R81 ;  /* 0x800000515e517221 */ /* 0x000fc80000010000 */
[----:B------:R-:W-:Y:S01]  /*35e0*/  FFMA.FTZ R80, R81, UR12, R76 ;  /* 0x0000000c51507c23 */ /* 0x000fe2000801004c */
[----:B------:R-:W1:Y:S01]  /*35f0*/  F2F.F16.F32 R82, R82 ;  /* 0x0000005200527304 */ /* 0x000e620000200800 */
[----:B------:R-:W2:Y:S02]  /*3600*/  LDC.64 R76, c[0x0][0x468] ;  /* 0x00011a00ff4c7b82 */ /* 0x000ea40000000a00 */
[----:B------:R-:W-:Y:S01]  /*3610*/  FMUL.FTZ R80, R80, UR4 ;  /* 0x0000000450507c20 */ /* 0x000fe20008410000 */
[----:B0-----:R-:W-:-:S04]  /*3620*/  PRMT R83, R78, 0x5410, R79 ;  /* 0x000054104e537816 */ /* 0x001fc8000000004f */
[----:B------:R-:W0:Y:S01]  /*3630*/  F2F.F16.F32 R81, R80 ;  /* 0x0000005000517304 */ /* 0x000e220000200800 */
[----:B-1----:R-:W-:-:S05]  /*3640*/  IMAD.WIDE.U32 R78, R82, 0x10000, RZ ;  /* 0x00010000524e7825 */ /* 0x002fca00078e00ff */
[----:B------:R-:W-:Y:S02]  /*3650*/  LOP3.LUT R79, R83, R79, RZ, 0xfc, !PT ;  /* 0x0000004f534f7212 */ /* 0x000fe400078efcff */
[----:B0-----:R-:W-:Y:S01]  /*3660*/  LOP3.LUT R78, R78, R81, RZ, 0xfc, !PT ;  /* 0x000000514e4e7212 */ /* 0x001fe200078efcff */
[C---:B--2---:R-:W-:Y:S01]  /*3670*/  IMAD.WIDE.U32 R76, R0.reuse, 0x8, R76 ;  /* 0x00000008004c7825 */ /* 0x044fe200078e004c */
[----:B------:R-:W-:-:S04]  /*3680*/  IADD3 R0, PT, PT, R0, 0x80, RZ ;  /* 0x0000008000007810 */ /* 0x000fc80007ffe0ff */
[----:B------:R0:W-:Y:S03]  /*3690*/  STG.E.64 desc[UR14][R76.64], R78 ;  /* 0x0000004e4c007986 */ /* 0x0001e6000c101b0e */
.L_x_5690:
[----:B------:R-:W-:Y:S05]  /*36a0*/  BSYNC.RECONVERGENT B1 ;  /* 0x0000000000017941 */ /* 0x000fea0003800200 */
.L_x_5689:
[----:B------:R-:W-:Y:S04]  /*36b0*/  BSSY.RECONVERGENT B1, `(.L_x_5691) ;  /* 0x0000026000017945 */ /* 0x000fe80003800200 */
[----:B------:R-:W-:Y:S05]  /*36c0*/  @!P2 BRA `(.L_x_5692) ;  /* 0x000000000090a947 */ /* 0x000fea0003800000 */
[----:B0-----:R-:W-:Y:S01]  /*36d0*/  MOV R76, R121 ;  /* 0x00000079004c7202 */ /* 0x001fe20000000f00 */
        /* <DEDUP_REMOVED lines=35> */
.L_x_5692:
[----:B------:R-:W-:Y:S05]  /*3910*/  BSYNC.RECONVERGENT B1 ;  /* 0x0000000000017941 */ /* 0x000fea0003800200 */
.L_x_5691:
[----:B------:R-:W-:Y:S04]  /*3920*/  BSSY.RECONVERGENT B1, `(.L_x_5693) ;  /* 0x0000026000017945 */ /* 0x000fe80003800200 */
[----:B------:R-:W-:Y:S05]  /*3930*/  @!P3 BRA `(.L_x_5694) ;  /* 0x000000000090b947 */ /* 0x000fea0003800000 */
[----:B01----:R-:W-:Y:S01]  /*3940*/  MOV R76, R119 ;  /* 0x00000077004c7202 */ /* 0x003fe20000000f00 */
        /* <DEDUP_REMOVED lines=35> */
.L_x_5694:
[----:B------:R-:W-:Y:S05]  /*3b80*/  BSYNC.RECONVERGENT B1 ;  /* 0x0000000000017941 */ /* 0x000fea0003800200 */
.L_x_5693:
[----:B------:R-:W-:Y:S04]  /*3b90*/  BSSY.RECONVERGENT B1, `(.L_x_5695) ;  /* 0x0000026000017945 */ /* 0x000fe80003800200 */
[----:B------:R-:W-:Y:S05]  /*3ba0*/  @!P4 BRA `(.L_x_5696) ;  /* 0x000000000090c947 */ /* 0x000fea0003800000 */
[----:B012---:R-:W-:Y:S01]  /*3bb0*/  MOV R76, R117 ;  /* 0x00000075004c7202 */ /* 0x007fe20000000f00 */
        /* <DEDUP_REMOVED lines=35> */
.L_x_5696:
[----:B------:R-:W-:Y:S05]  /*3df0*/  BSYNC.RECONVERGENT B1 ;  /* 0x0000000000017941 */ /* 0x000fea0003800200 */
.L_x_5695:
[----:B------:R-:W-:Y:S05]  /*3e00*/  @!P5 BRA `(.L_x_5679) ;  /* 0x00000010006cd947 */ /* 0x000fea0003800000 */
[----:B0123--:R-:W-:Y:S01]  /*3e10*/  MOV R76, R97 ;  /* 0x00000061004c7202 */ /* 0x00ffe20000000f00 */
[--C-:B------:R-:W-:Y:S01]  /*3e20*/  FFMA.FTZ R77, R109, UR5, R2.reuse ;  /* 0x000000056d4d7c23 */ /* 0x100fe20008010002 */
[----:B------:R-:W-:Y:S01]  /*3e30*/  SHF.R.U32.HI R78, RZ, 0x10, R97 ;  /* 0x00000010ff4e7819 */ /* 0x000fe20000011661 */
[----:B------:R-:W-:Y:S02]  /*3e40*/  FFMA.FTZ R80, R114, UR5, R2 ;  /* 0x0000000572507c23 */ /* 0x000fe40008010002 */
[----:B------:R-:W-:Y:S02]  /*3e50*/  HADD2.F32 R76, -RZ, R76.H0_H0 ;  /* 0x2000004cff4c7230 */ /* 0x000fe40000004100 */
[----:B------:R-:W-:Y:S01]  /*3e60*/  FADD.FTZ R77, R112, -R77 ;  /* 0x8000004d704d7221 */ /* 0x000fe20000010000 */
[----:B------:R-:W-:Y:S02]  /*3e70*/  HADD2.F32 R78, -RZ, R78.H0_H0 ;  /* 0x2000004eff4e7230 */ /* 0x000fe40000004100 */
[----:B------:R-:W-:Y:S01]  /*3e80*/  FADD.FTZ R79, R113, -R80 ;  /* 0x80000050714f7221 */ /* 0x000fe20000010000 */
[----:B------:R-:W-:Y:S01]  /*3e90*/  FFMA.FTZ R77, R77, UR12, R76 ;  /* 0x0000000c4d4d7c23 */ /* 0x000fe2000801004c */
[----:B------:R-:W-:-:S02]  /*3ea0*/  SHF.R.U64 R76, R96, 0x10, R97 ;  /* 0x00000010604c7819 */ /* 0x000fc40000001261 */
[----:B------:R-:W-:Y:S01]  /*3eb0*/  FFMA.FTZ R79, R79, UR12, R78 ;  /* 0x0000000c4f4f7c23 */ /* 0x000fe2000801004e */
[----:B------:R-:W-:Y:S02]  /*3ec0*/  FFMA.FTZ R78, R108, UR5, R2 ;  /* 0x000000056c4e7c23 */ /* 0x000fe40008010002 */
[----:B------:R-:W-:Y:S02]  /*3ed0*/  HADD2.F32 R76, -RZ, R76.H0_H0 ;  /* 0x2000004cff4c7230 */ /* 0x000fe40000004100 */
[----:B------:R-:W-:Y:S01]  /*3ee0*/  FADD.FTZ R81, R111, -R78 ;  /* 0x8000004e6f517221 */ /* 0x000fe20000010000 */
[----:B------:R-:W-:Y:S01]  /*3ef0*/  FMUL.FTZ R78, R77, UR4 ;  /* 0x000000044d4e7c20 */ /* 0x000fe20008410000 */
[----:B------:R-:W-:Y:S02]  /*3f00*/  FMUL.FTZ R82, R79, UR4 ;  /* 0x000000044f527c20 */ /* 0x000fe40008410000 */
[----:B------:R-:W-:Y:S01]  /*3f10*/  FFMA.FTZ R77, R81, UR12, R76 ;  /* 0x0000000c514d7c23 */ /* 0x000fe2000801004c */
[----:B------:R-:W-:Y:S01]  /*3f20*/  MOV R76, R96 ;  /* 0x00000060004c7202 */ /* 0x000fe20000000f00 */
[----:B------:R-:W-:Y:S01]  /*3f30*/  FFMA.FTZ R81, R107, UR5, R2 ;  /* 0x000000056b517c23 */ /* 0x000fe20008010002 */
[----:B------:R-:W-:Y:S01]  /*3f40*/  F2F.F16.F32 R78, R78 ;  /* 0x0000004e004e7304 */ /* 0x000fe20000200800 */
[----:B------:R-:W-:-:S02]  /*3f50*/  FMUL.FTZ R80, R77, UR4 ;  /* 0x000000044d507c20 */ /* 0x000fc40008410000 */
[----:B------:R-:W-:Y:S02]  /*3f60*/  HADD2.F32 R2, -RZ, R76.H0_H0 ;  /* 0x2000004cff027230 */ /* 0x000fe40000004100 */
[----:B------:R-:W-:Y:S01]  /*3f70*/  FADD.FTZ R81, R110, -R81 ;  /* 0x800000516e517221 */ /* 0x000fe20000010000 */
[----:B------:R-:W0:Y:S03]  /*3f80*/  LDC.64 R76, c[0x0][0x468] ;  /* 0x00011a00ff4c7b82 */ /* 0x000e260000000a00 */
[----:B------:R-:W-:Y:S01]  /*3f90*/  FFMA.FTZ R2, R81, UR12, R2 ;  /* 0x0000000c51027c23 */ /* 0x000fe20008010002 */
[----:B------:R-:W1:Y:S03]  /*3fa0*/  F2F.F16.F32 R79, R82 ;  /* 0x00000052004f7304 */ /* 0x000e660000200800 */
[----:B------:R-:W-:-:S05]  /*3fb0*/  FMUL.FTZ R2, R2, UR4 ;  /* 0x0000000402027c20 */ /* 0x000fca0008410000 */
[----:B------:R-:W2:Y:S01]  /*3fc0*/  F2F.F16.F32 R80, R80 ;  /* 0x0000005000507304 */ /* 0x000ea20000200800 */
[----:B-1----:R-:W-:-:S07]  /*3fd0*/  PRMT R83, R78, 0x5410, R79 ;  /* 0x000054104e537816 */ /* 0x002fce000000004f */
[----:B------:R-:W1:Y:S01]  /*3fe0*/  F2F.F16.F32 R81, R2 ;  /* 0x0000000200517304 */ /* 0x000e620000200800 */
[----:B0-----:R-:W-:-:S04]  /*3ff0*/  IMAD.WIDE.U32 R76, R0, 0x8, R76 ;  /* 0x00000008004c7825 */ /* 0x001fc800078e004c */
[----:B--2---:R-:W-:-:S05]  /*4000*/  IMAD.WIDE.U32 R78, R80, 0x10000, RZ ;  /* 0x00010000504e7825 */ /* 0x004fca00078e00ff */
[----:B------:R-:W-:Y:S02]  /*4010*/  LOP3.LUT R79, R83, R79, RZ, 0xfc, !PT ;  /* 0x0000004f534f7212 */ /* 0x000fe400078efcff */
[----:B-1----:R-:W-:-:S05]  /*4020*/  LOP3.LUT R78, R78, R81, RZ, 0xfc, !PT ;  /* 0x000000514e4e7212 */ /* 0x002fca00078efcff */
[----:B------:R4:W-:Y:S01]  /*4030*/  STG.E.64 desc[UR14][R76.64], R78 ;  /* 0x0000004e4c007986 */ /* 0x0009e2000c101b0e */
[----:B------:R-:W-:Y:S05]  /*4040*/  BRA `(.L_x_5679) ;  /* 0x0000000c00dc7947 */ /* 0x000fea0003800000 */
.L_x_5688:
[----:B------:R-:W-:Y:S04]  /*4050*/  BSSY.RECONVERGENT B1, `(.L_x_5697) ;  /* 0x0000031000017945 */ /* 0x000fe80003800200 */
[----:B------:R-:W-:Y:S05]  /*4060*/  @!P1 BRA `(.L_x_5698) ;  /* 0x0000000000bc9947 */ /* 0x000fea0003800000 */
[----:B------:R-:W-:Y:S01]  /*4070*/  MOV R77, R123 ;  /* 0x0000007b004d7202 */ /* 0x000fe20000000f00 */
        /* <DEDUP_REMOVED lines=13> */
[----:B------:R-:W-:Y:S01]  /*4150*/  F2F.F16.F32 R76, R83 ;  /* 0x00000053004c7304 */ /* 0x000fe20000200800 */
[----:B------:R-:W-:Y:S02]  /*4160*/  FMUL.FTZ R124, R82, UR4 ;  /* 0x00000004527c7c20 */ /* 0x000fe40008410000 */
[----:B------:R-:W-:Y:S01]  /*4170*/  FFMA.FTZ R80, R78, UR12, R77 ;  /* 0x0000000c4e507c23 */ /* 0x000fe2000801004d */
[----:B------:R-:W-:Y:S01]  /*4180*/  MOV R78, R122 ;  /* 0x0000007a004e7202 */ /* 0x000fe20000000f00 */
[----:B------:R-:W-:-:S03]  /*4190*/  FFMA.FTZ R77, R3, UR5, R2 ;  /* 0x00000005034d7c23 */ /* 0x000fc60008010002 */
[----:B------:R-:W0:Y:S01]  /*41a0*/  F2F.F16.F32 R79, R82 ;  /* 0x00000052004f7304 */ /* 0x000e220000200800 */
[----:B------:R-:W-:Y:S02]  /*41b0*/  HADD2.F32 R78, -RZ, R78.H0_H0 ;  /* 0x2000004eff4e7230 */ /* 0x000fe40000004100 */
[----:B------:R-:W-:-:S04]  /*41c0*/  FADD.FTZ R77, R94, -R77 ;  /* 0x8000004d5e4d7221 */ /* 0x000fc80000010000 */
[----:B------:R-:W-:Y:S02]  /*41d0*/  FFMA.FTZ R81, R77, UR12, R78 ;  /* 0x0000000c4d517c23 */ /* 0x000fe4000801004e */
        /* <DEDUP_REMOVED lines=24> */
.L_x_5698:
[----:B------:R-:W-:Y:S05]  /*4360*/  BSYNC.RECONVERGENT B1 ;  /* 0x0000000000017941 */ /* 0x000fea0003800200 */
.L_x_5697:
[----:B------:R-:W-:Y:S04]  /*4370*/  BSSY.RECONVERGENT B1, `(.L_x_5699) ;  /* 0x0000031000017945 */ /* 0x000fe80003800200 */
[----:B------:R-:W-:Y:S05]  /*4380*/  @!P2 BRA `(.L_x_5700) ;  /* 0x0000000000bca947 */ /* 0x000fea0003800000 */
[----:B0-----:R-:W-:Y:S01]  /*4390*/  MOV R77, R121 ;  /* 0x00000079004d7202 */ /* 0x001fe20000000f00 */
        /* <DEDUP_REMOVED lines=46> */
.L_x_5700:
[----:B------:R-:W-:Y:S05]  /*4680*/  BSYNC.RECONVERGENT B1 ;  /* 0x0000000000017941 */ /* 0x000fea0003800200 */
.L_x_5699:
[----:B------:R-:W-:Y:S04]  /*4690*/  BSSY.RECONVERGENT B1, `(.L_x_5701) ;  /* 0x0000031000017945 */ /* 0x000fe80003800200 */
[----:B------:R-:W-:Y:S05]  /*46a0*/  @!P3 BRA `(.L_x_5702) ;  /* 0x0000000000bcb947 */ /* 0x000fea0003800000 */
[----:B01----:R-:W-:Y:S01]  /*46b0*/  MOV R77, R119 ;  /* 0x00000077004d7202 */ /* 0x003fe20000000f00 */
        /* <DEDUP_REMOVED lines=46> */
.L_x_5702:
[----:B------:R-:W-:Y:S05]  /*49a0*/  BSYNC.RECONVERGENT B1 ;  /* 0x0000000000017941 */ /* 0x000fea0003800200 */
.L_x_5701:
[----:B------:R-:W-:Y:S04]  /*49b0*/  BSSY.RECONVERGENT B1, `(.L_x_5703) ;  /* 0x0000031000017945 */ /* 0x000fe80003800200 */
[----:B------:R-:W-:Y:S05]  /*49c0*/  @!P4 BRA `(.L_x_5704) ;  /* 0x0000000000bcc947 */ /* 0x000fea0003800000 */
[----:B012---:R-:W-:Y:S01]  /*49d0*/  MOV R76, R117 ;  /* 0x00000075004c7202 */ /* 0x007fe20000000f00 */
        /* <DEDUP_REMOVED lines=46> */
.L_x_5704:
[----:B------:R-:W-:Y:S05]  /*4cc0*/  BSYNC.RECONVERGENT B1 ;  /* 0x0000000000017941 */ /* 0x000fea0003800200 */
.L_x_5703:
[----:B------:R-:W-:Y:S05]  /*4cd0*/  @!P5 BRA `(.L_x_5679) ;  /* 0x0000000000b8d947 */ /* 0x000fea0003800000 */
[----:B0123--:R-:W-:Y:S01]  /*4ce0*/  MOV R76, R97 ;  /* 0x00000061004c7202 */ /* 0x00ffe20000000f00 */
[--C-:B------:R-:W-:Y:S01]  /*4cf0*/  FFMA.FTZ R77, R109, UR5, R2.reuse ;  /* 0x000000056d4d7c23 */ /* 0x100fe20008010002 */
[----:B------:R-:W-:Y:S01]  /*4d00*/  SHF.R.U32.HI R79, RZ, 0x10, R97 ;  /* 0x00000010ff4f7819 */ /* 0x000fe20000011661 */
[--C-:B------:R-:W-:Y:S02]  /*4d10*/  FFMA.FTZ R78, R114, UR5, R2.reuse ;  /* 0x00000005724e7c23 */ /* 0x100fe40008010002 */
[----:B------:R-:W-:Y:S02]  /*4d20*/  HADD2.F32 R82, -RZ, R76.H0_H0 ;  /* 0x2000004cff527230 */ /* 0x000fe40000004100 */
[----:B------:R-:W-:Y:S01]  /*4d30*/  FADD.FTZ R77, R112, -R77 ;  /* 0x8000004d704d7221 */ /* 0x000fe20000010000 */
[----:B------:R-:W-:Y:S01]  /*4d40*/  FFMA.FTZ R76, R108, UR5, R2 ;  /* 0x000000056c4c7c23 */ /* 0x000fe20008010002 */
[----:B------:R-:W-:Y:S02]  /*4d50*/  HADD2.F32 R79, -RZ, R79.H0_H0 ;  /* 0x2000004fff4f7230 */ /* 0x000fe40000004100 */
[----:B------:R-:W-:Y:S01]  /*4d60*/  FADD.FTZ R78, R113, -R78 ;  /* 0x8000004e714e7221 */ /* 0x000fe20000010000 */
[----:B------:R-:W-:Y:S01]  /*4d70*/  FFMA.FTZ R82, R77, UR12, R82 ;  /* 0x0000000c4d527c23 */ /* 0x000fe20008010052 */
[----:B------:R-:W-:Y:S01]  /*4d80*/  SHF.R.U64 R77, R96, 0x10, R97 ;  /* 0x00000010604d7819 */ /* 0x000fe20000001261 */
[----:B------:R-:W-:Y:S01]  /*4d90*/  FADD.FTZ R76, R111, -R76 ;  /* 0x8000004c6f4c7221 */ /* 0x000fe20000010000 */
[----:B------:R-:W-:Y:S01]  /*4da0*/  FFMA.FTZ R81, R78, UR12, R79 ;  /* 0x0000000c4e517c23 */ /* 0x000fe2000801004f */
[----:B------:R-:W-:Y:S01]  /*4db0*/  MOV R78, R96 ;  /* 0x00000060004e7202 */ /* 0x000fe20000000f00 */
[----:B------:R-:W-:Y:S01]  /*4dc0*/  FMUL.FTZ R115, R82, UR4 ;  /* 0x0000000452737c20 */ /* 0x000fe20008410000 */
[----:B------:R-:W-:Y:S01]  /*4dd0*/  HADD2.F32 R77, -RZ, R77.H0_H0 ;  /* 0x2000004dff4d7230 */ /* 0x000fe20000004100 */
[----:B------:R-:W-:Y:S01]  /*4de0*/  F2F.F16.F32 R79, R81 ;  /* 0x00000051004f7304 */ /* 0x000fe20000200800 */
[----:B------:R-:W-:Y:S01]  /*4df0*/  FMUL.FTZ R124, R81, UR4 ;  /* 0x00000004517c7c20 */ /* 0x000fe20008410000 */
[----:B------:R-:W-:-:S02]  /*4e00*/  HADD2.F32 R83, -RZ, R78.H0_H0 ;  /* 0x2000004eff537230 */ /* 0x000fc40000004100 */
[----:B------:R-:W-:Y:S01]  /*4e10*/  FFMA.FTZ R80, R76, UR12, R77 ;  /* 0x0000000c4c507c23 */ /* 0x000fe2000801004d */
[----:B------:R-:W-:-:S03]  /*4e20*/  FFMA.FTZ R77, R107, UR5, R2 ;  /* 0x000000056b4d7c23 */ /* 0x000fc60008010002 */
[----:B------:R0:W1:Y:S01]  /*4e30*/  F2F.F16.F32 R76, R82 ;  /* 0x00000052004c7304 */ /* 0x0000620000200800 */
[----:B------:R-:W-:-:S04]  /*4e40*/  FADD.FTZ R2, R110, -R77 ;  /* 0x8000004d6e027221 */ /* 0x000fc80000010000 */
[----:B------:R-:W-:-:S03]  /*4e50*/  FFMA.FTZ R2, R2, UR12, R83 ;  /* 0x0000000c02027c23 */ /* 0x000fc60008010053 */
[----:B------:R2:W3:Y:S01]  /*4e60*/  F2F.F16.F32 R77, R80 ;  /* 0x00000050004d7304 */ /* 0x0004e20000200800 */
[----:B0-----:R-:W-:Y:S01]  /*4e70*/  FMUL.FTZ R82, R80, UR4 ;  /* 0x0000000450527c20 */ /* 0x001fe20008410000 */
[----:B-1----:R-:W-:-:S06]  /*4e80*/  PRMT R79, R76, 0x5410, R79 ;  /* 0x000054104c4f7816 */ /* 0x002fcc000000004f */
[----:B------:R0:W1:Y:S01]  /*4e90*/  F2F.F16.F32 R83, R2 ;  /* 0x0000000200537304 */ /* 0x0000620000200800 */
[----:B--2---:R-:W2:Y:S01]  /*4ea0*/  LDC.64 R80, c[0x0][0x468] ;  /* 0x00011a00ff507b82 */ /* 0x004ea20000000a00 */
[----:B---3--:R-:W-:-:S06]  /*4eb0*/  IMAD.WIDE.U32 R76, R77, 0x10000, RZ ;  /* 0x000100004d4c7825 */ /* 0x008fcc00078e00ff */
[----:B------:R-:W-:Y:S01]  /*4ec0*/  F2F.F16.F32 R82, R82 ;  /* 0x0000005200527304 */ /* 0x000fe20000200800 */
[----:B0-----:R-:W-:Y:S01]  /*4ed0*/  FMUL.FTZ R2, R2, UR4 ;  /* 0x0000000402027c20 */ /* 0x001fe20008410000 */
[----:B------:R-:W-:Y:S02]  /*4ee0*/  LOP3.LUT R79, R79, R77, RZ, 0xfc, !PT ;  /* 0x0000004d4f4f7212 */ /* 0x000fe400078efcff */
[----:B-1----:R-:W-:-:S04]  /*4ef0*/  LOP3.LUT R78, R76, R83, RZ, 0xfc, !PT ;  /* 0x000000534c4e7212 */ /* 0x002fc800078efcff */
[----:B------:R-:W-:Y:S01]  /*4f00*/  F2F.F16.F32 R115, R115 ;  /* 0x0000007300737304 */ /* 0x000fe20000200800 */
[----:B------:R-:W0:Y:S07]  /*4f10*/  LDC.64 R76, c[0x0][0x478] ;  /* 0x00011e00ff4c7b82 */ /* 0x000e2e0000000a00 */
[----:B------:R-:W1:Y:S01]  /*4f20*/  F2F.F16.F32 R124, R124 ;  /* 0x0000007c007c7304 */ /* 0x000e620000200800 */
[----:B--2---:R-:W-:-:S07]  /*4f30*/  IMAD.WIDE.U32 R80, R0, 0x8, R80 ;  /* 0x0000000800507825 */ /* 0x004fce00078e0050 */
[----:B------:R-:W2:Y:S01]  /*4f40*/  F2F.F16.F32 R83, R2 ;  /* 0x0000000200537304 */ /* 0x000ea20000200800 */
[----:B-1----:R-:W-:Y:S01]  /*4f50*/  PRMT R125, R115, 0x5410, R124 ;  /* 0x00005410737d7816 */ /* 0x002fe2000000007c */
[----:B0-----:R-:W-:-:S05]  /*4f60*/  IMAD.WIDE.U32 R76, R0, 0x8, R76 ;  /* 0x00000008004c7825 */ /* 0x001fca00078e004c */
[----:B------:R0:W-:Y:S02]  /*4f70*/  STG.E.64 desc[UR14][R76.64], R78 ;  /* 0x0000004e4c007986 */ /* 0x0001e4000c101b0e */
[----:B0-----:R-:W-:-:S05]  /*4f80*/  IMAD.WIDE.U32 R76, R82, 0x10000, RZ ;  /* 0x00010000524c7825 */ /* 0x001fca00078e00ff */
[----:B------:R-:W-:Y:S02]  /*4f90*/  LOP3.LUT R77, R125, R77, RZ, 0xfc, !PT ;  /* 0x0000004d7d4d7212 */ /* 0x000fe400078efcff */
[----:B--2---:R-:W-:-:S05]  /*4fa0*/  LOP3.LUT R76, R76, R83, RZ, 0xfc, !PT ;  /* 0x000000534c4c7212 */ /* 0x004fca00078efcff */
[----:B------:R0:W-:Y:S02]  /*4fb0*/  STG.E.64 desc[UR14][R80.64], R76 ;  /* 0x0000004c50007986 */ /* 0x0001e4000c101b0e */
.L_x_5679:
[----:B------:R-:W-:Y:S05]  /*4fc0*/  BSYNC.RECONVERGENT B0 ;  /* 0x0000000000007941 */ /* 0x000fea0003800200 */
.L_x_5668:
[----:B------:R-:W-:Y:S02]  /*4fd0*/  UIADD3 UR7, UPT, UPT, UR7, UR22, URZ ;  /* 0x0000001607077290 */ /* 0x000fe4000fffe0ff */
[----:B------:R-:W-:Y:S02]  /*4fe0*/  UPLOP3.LUT UP2, UPT, UPT, UPT, UP2, 0x40, 0x4 ;  /* 0x000000000004789c */ /* 0x000fe40003f4e820 */
[----:B------:R-:W-:-:S09]  /*4ff0*/  UISETP.GE.AND UP1, UPT, UR7, UR23, UPT ;  /* 0x000000170700728c */ /* 0x000fd2000bf26270 */
[----:B------:R-:W-:Y:S05]  /*5000*/  BRA.U !UP1, `(.L_x_5705) ;  /* 0xffffffb509607547 */ /* 0x000fea000b83ffff */
.L_x_5655:
[----:B------:R-:W0:Y:S08]  /*5010*/  S2UR UR4, SR_CTAID.X ;  /* 0x00000000000479c3 */ /* 0x000e300000002500 */
[----:B------:R-:W1:Y:S08]  /*5020*/  LDC.64 R2, c[0x0][0x440] ;  /* 0x00011000ff027b82 */ /* 0x000e700000000a00 */
[----:B------:R-:W2:Y:S08]  /*5030*/  LDC.64 R6, c[0x0][0x448] ;  /* 0x00011200ff067b82 */ /* 0x000eb00000000a00 */
[----:B------:R-:W3:Y:S01]  /*5040*/  LDC.64 R8, c[0x0][0x440] ;  /* 0x00011000ff087b82 */ /* 0x000ee20000000a00 */
[----:B0-----:R-:W-:-:S06]  /*5050*/  UIMAD UR4, UR4, UR6, URZ ;  /* 0x00000006040472a4 */ /* 0x001fcc000f8e02ff */
[----:B------:R-:W-:Y:S01]  /*5060*/  MOV R0, UR4 ;  /* 0x0000000400007c02 */ /* 0x000fe20008000f00 */
[----:B------:R-:W0:Y:S03]  /*5070*/  LDC.64 R10, c[0x0][0x448] ;  /* 0x00011200ff0a7b82 */ /* 0x000e260000000a00 */
[----:B-----5:R-:W-:-:S05]  /*5080*/  LEA.HI R61, R0, R5, RZ, 0x1e ;  /* 0x00000005003d7211 */ /* 0x020fca00078ff0ff */
        /* <DEDUP_REMOVED lines=32> */
.L_x_5706:
        /* <DEDUP_REMOVED lines=15> */
.L_x_10880:


//--------------------- .text._ZN10layer_norm13ln_bwd_kernelINS_13Kernel_traitsIf6__halfS2_S2_fjLj2560ELj1ELj1ELj4ELj8ENS_18Kernel_traits_baseILj2560EfS2_S2_S2_fjLj128EEEEELb0ELb0ELb0ELb1EEEvNS_9BwdParamsE --------------------------
	.section	.text._ZN10layer_norm13ln_bwd_kernelINS_13Kernel_traitsIf6__halfS2_S2_fjLj2560ELj1ELj1ELj4ELj8ENS_18Kernel_traits_baseILj2560EfS2_S2_S2_fjLj128EEEEELb0ELb0ELb0ELb1EEEvNS_9BwdParamsE,"ax",@progbits
	.align	128
        .global         _ZN10layer_norm13ln_bwd_kernelINS_13Kernel_traitsIf6__halfS2_S2_fjLj2560ELj1ELj1ELj4ELj8ENS_18Kernel_traits_baseILj2560EfS2_S2_S2_fjLj128EEEEELb0ELb0ELb0ELb1EEEvNS_9BwdParamsE
        .type           _ZN10layer_norm13ln_bwd_kernelINS_13Kernel_traitsIf6__halfS2_S2_fjLj2560ELj1ELj1ELj4ELj8ENS_18Kernel_traits_baseILj2560EfS2_S2_S2_fjLj128EEEEELb0ELb0ELb0ELb1EEEvNS_9BwdParamsE,@function
        .size           _ZN10layer_norm13ln_bwd_kernelINS_13Kernel_traitsIf6__halfS2_S2_fjLj2560ELj1ELj1ELj4ELj8ENS_18Kernel_traits_baseILj2560EfS2_S2_S2_fjLj128EEEEELb0ELb0ELb0ELb1EEEvNS_9BwdParamsE,(.L_x_10881 - _ZN10layer_norm13ln_bwd_kernelINS_13Kernel_traitsIf6__halfS2_S2_fjLj2560ELj1ELj1ELj4ELj8ENS_18Kernel_traits_baseILj2560EfS2_S2_S2_fjLj128EEEEELb0ELb0ELb0ELb1EEEvNS_9BwdParamsE)
        .other          _ZN10layer_norm13ln_bwd_kernelINS_13Kernel_traitsIf6__halfS2_S2_fjLj2560ELj1ELj1ELj4ELj8ENS_18Kernel_traits_baseILj2560EfS2_S2_S2_fjLj128EEEEELb0ELb0ELb0ELb1EEEvNS_9BwdParamsE,@"STO_CUDA_ENTRY STV_DEFAULT"
_ZN10layer_norm13ln_bwd_kernelINS_13Kernel_traitsIf6__halfS2_S2_fjLj2560ELj1ELj1ELj4ELj8ENS_18Kernel_traits_baseILj2560EfS2_S2_S2_fjLj128EEEEELb0ELb0ELb0ELb1EEEvNS_9BwdParamsE:
.text._ZN10layer_norm13ln_bwd_kernelINS_13Kernel_traitsIf6__halfS2_S2_fjLj2560ELj1ELj1ELj4ELj8ENS_18Kernel_traits_baseILj2560EfS2_S2_S2_fjLj128EEEEELb0ELb0ELb0ELb1EEEvNS_9BwdParamsE:
        /* <DEDUP_REMOVED lines=65> */
.L_x_5716:
        /* <DEDUP_REMOVED lines=16> */
[----:B------:R-:W-:Y:S01]  /*0510*/  LEA.HI.SX32 R84, R31, R40, 0x1e ;  /* 0x000000281f547211 */ /* 0x000fe200078ff2ff */
[----:B--2---:R-:W-:Y:S01]  /*0520*/  @P0 HADD2.F32 R85, -RZ, R28.H0_H0 ;  /* 0x2000001cff550230 */ /* 0x004fe20000004100 */
        /* <DEDUP_REMOVED lines=28> */
[----:B--2---:R-:W-:Y:S01]  /*06f0*/  SHF.R.U64 R89, R92, 0x10, R93 ;  /* 0x000000105c597819 */ /* 0x004fe2000000125d */
[----:B------:R-:W-:Y:S01]  /*0700*/  HADD2.F32 R92, -RZ, R92.H0_H0 ;  /* 0x2000005cff5c7230 */ /* 0x000fe20000004100 */
[----:B---3--:R-:W-:Y:S01]  /*0710*/  SHF.R.U64 R0, R26, 0x10, R27 ;  /* 0x000000101a007819 */ /* 0x008fe2000000121b */
[----:B------:R-:W-:-:S03]  /*0720*/  HADD2.F32 R26, -RZ, R26.H0_H0 ;  /* 0x2000001aff1a7230 */ /* 0x000fc60000004100 */
[C---:B------:R-:W-:Y:S01]  /*0730*/  FADD.FTZ R111, -R145.reuse, R92 ;  /* 0x0000005c916f7221 */ /* 0x040fe20000010100 */
[----:B------:R-:W-:Y:S01]  /*0740*/  HADD2.F32 R92, -RZ, R89.H0_H0 ;  /* 0x20000059ff5c7230 */ /* 0x000fe20000004100 */
[----:B----4-:R-:W-:Y:S01]  /*0750*/  SHF.R.U64 R134, R90, 0x10, R91 ;  /* 0x000000105a867819 */ /* 0x010fe2000000125b */
[----:B------:R-:W-:Y:S02]  /*0760*/  HADD2.F32 R0, -RZ, R0.H0_H0 ;  /* 0x20000000ff007230 */ /* 0x000fe40000004100 */
[----:B------:R-:W-:Y:S01]  /*0770*/  HADD2.F32 R89, -RZ, R90.H0_H0 ;  /* 0x2000005aff597230 */ /* 0x000fe20000004100 */
[----:B------:R-:W-:Y:S01]  /*0780*/  SHF.R.U64 R118, R28, 0x10, R29 ;  /* 0x000000101c767819 */ /* 0x000fe2000000121d */
[----:B------:R-:W-:Y:S01]  /*0790*/  HADD2.F32 R28, -RZ, R28.H0_H0 ;  /* 0x2000001cff1c7230 */ /* 0x000fe20000004100 */
[----:B------:R-:W-:Y:S01]  /*07a0*/  SHF.R.U32.HI R107, RZ, 0x10, R27 ;  /* 0x00000010ff6b7819 */ /* 0x000fe2000001161b */
[----:B------:R-:W-:Y:S01]  /*07b0*/  FADD.FTZ R121, -R145, R26 ;  /* 0x0000001a91797221 */ /* 0x000fe20000010100 */
[----:B------:R-:W-:Y:S01]  /*07c0*/  SHF.R.U64 R105, R30, 0x10, R31 ;  /* 0x000000101e697819 */ /* 0x000fe2000000121f */
[----:B------:R-:W-:-:S02]  /*07d0*/  HADD2.F32 R134, -RZ, R134.H0_H0 ;  /* 0x20000086ff867230 */ /* 0x000fc40000004100 */
[C---:B------:R-:W-:Y:S01]  /*07e0*/  FADD.FTZ R125, -R145.reuse, R0 ;  /* 0x00000000917d7221 */ /* 0x040fe20000010100 */
[----:B------:R-:W-:Y:S02]  /*07f0*/  HADD2.F32 R100, -RZ, R27.H0_H0 ;  /* 0x2000001bff647230 */ /* 0x000fe40000004100 */
[----:B------:R-:W-:Y:S01]  /*0800*/  FMUL.FTZ R141, R4, R89 ;  /* 0x00000059048d7220 */ /* 0x000fe20000410000 */
[----:B-----5:R-:W-:Y:S01]  /*0810*/  FMUL.FTZ R0, R86, R121 ;  /* 0x0000007956007220 */ /* 0x020fe20000410000 */
[----:B------:R-:W-:Y:S02]  /*0820*/  HADD2.F32 R26, -RZ, R107.H0_H0 ;  /* 0x2000006bff1a7230 */ /* 0x000fe40000004100 */
[----:B------:R-:W-:Y:S01]  /*0830*/  FADD.FTZ R117, -R145, R28 ;  /* 0x0000001c91757221 */ /* 0x000fe20000010100 */
[----:B------:R-:W-:Y:S01]  /*0840*/  SHF.R.U32.HI R132, RZ, 0x10, R91 ;  /* 0x00000010ff847819 */ /* 0x000fe2000001165b */
[----:B------:R-:W-:Y:S02]  /*0850*/  HADD2.F32 R28, -RZ, R105.H0_H0 ;  /* 0x20000069ff1c7230 */ /* 0x000fe40000004100 */
[----:B------:R-:W-:Y:S01]  /*0860*/  FMUL.FTZ R126, R5, R134 ;  /* 0x00000086057e7220 */ /* 0x000fe20000410000 */
[----:B------:R-:W-:-:S02]  /*0870*/  HADD2.F32 R91, -RZ, R91.H0_H0 ;  /* 0x2000005bff5b7230 */ /* 0x000fc40000004100 */
[C---:B------:R-:W-:Y:S01]  /*0880*/  FADD.FTZ R119, -R145.reuse, R100 ;  /* 0x0000006491777221 */ /* 0x040fe20000010100 */
[----:B------:R-:W-:Y:S01]  /*0890*/  FMUL.FTZ R125, R86, R125 ;  /* 0x0000007d567d7220 */ /* 0x000fe20000410000 */
[--C-:B------:R-:W-:Y:S01]  /*08a0*/  SHF.R.U64 R130, R24, 0x10, R25.reuse ;  /* 0x0000001018827819 */ /* 0x100fe20000001219 */
[----:B------:R-:W-:Y:S01]  /*08b0*/  HADD2.F32 R159, -RZ, R25.H0_H0 ;  /* 0x20000019ff9f7230 */ /* 0x000fe20000004100 */
[----:B------:R-:W-:Y:S01]  /*08c0*/  SHF.R.U32.HI R128, RZ, 0x10, R25 ;  /* 0x00000010ff807819 */ /* 0x000fe20000011619 */
[----:B------:R-:W-:Y:S02]  /*08d0*/  HADD2.F32 R105, -RZ, R24.H0_H0 ;  /* 0x20000018ff697230 */ /* 0x000fe40000004100 */
[----:B------:R-:W-:Y:S01]  /*08e0*/  FADD.FTZ R25, RZ, R141 ;  /* 0x0000008dff197221 */ /* 0x000fe20000010000 */
[----:B------:R-:W-:Y:S01]  /*08f0*/  FFMA.FTZ R24, R0, R141, RZ ;  /* 0x0000008d00187223 */ /* 0x000fe200000100ff */
[----:B------:R-:W-:Y:S01]  /*0900*/  FADD.FTZ R122, -R145, R26 ;  /* 0x0000001a917a7221 */ /* 0x000fe20000010100 */
[----:B------:R-:W-:-:S02]  /*0910*/  HADD2.F32 R132, -RZ, R132.H0_H0 ;  /* 0x20000084ff847230 */ /* 0x000fc40000004100 */
[----:B------:R-:W-:Y:S01]  /*0920*/  FMUL.FTZ R139, R6, R91 ;  /* 0x0000005b068b7220 */ /* 0x000fe20000410000 */
[----:B------:R-:W-:Y:S01]  /*0930*/  FADD.FTZ R26, R25, R126 ;  /* 0x0000007e191a7221 */ /* 0x000fe20000010000 */
[----:B------:R-:W-:Y:S01]  /*0940*/  SHF.R.U32.HI R101, RZ, 0x10, R31 ;  /* 0x00000010ff657819 */ /* 0x000fe2000001161f */
[----:B------:R-:W-:Y:S02]  /*0950*/  HADD2.F32 R106, -RZ, R31.H0_H0 ;  /* 0x2000001fff6a7230 */ /* 0x000fe40000004100 */
[----:B------:R-:W-:Y:S01]  /*0960*/  FMUL.FTZ R124, R86, R119 ;  /* 0x00000077567c7220 */ /* 0x000fe20000410000 */
[----:B------:R-:W-:Y:S01]  /*0970*/  FFMA.FTZ R25, R125, R126, R24 ;  /* 0x0000007e7d197223 */ /* 0x000fe20000010018 */
[----:B------:R-:W-:Y:S01]  /*0980*/  SHF.R.U32.HI R31, RZ, 0x10, R93 ;  /* 0x00000010ff1f7819 */ /* 0x000fe2000001165d */
[----:B------:R-:W-:Y:S01]  /*0990*/  HADD2.F32 R108, -RZ, R93.H0_H0 ;  /* 0x2000005dff6c7230 */ /* 0x000fe20000004100 */
        /* <DEDUP_REMOVED lines=12> */
[----:B------:R-:W-:Y:S01]  /*0a60*/  FADD.FTZ R118, -R145, R118 ;  /* 0x0000007691767221 */ /* 0x000fe20000010100 */
[----:B------:R-:W-:Y:S01]  /*0a70*/  FMUL.FTZ R120, R86, R117 ;  /* 0x0000007556787220 */ /* 0x000fe20000410000 */
[----:B------:R-:W-:Y:S01]  /*0a80*/  FFMA.FTZ R25, R122, R123, R25 ;  /* 0x0000007b7a197223 */ /* 0x000fe20000010019 */
[----:B------:R-:W-:Y:S01]  /*0a90*/  SHF.R.U32.HI R155, RZ, 0x10, R95 ;  /* 0x00000010ff9b7819 */ /* 0x000fe2000001165f */
[----:B------:R-:W-:Y:S02]  /*0aa0*/  HADD2.F32 R95, -RZ, R95.H0_H0 ;  /* 0x2000005fff5f7230 */ /* 0x000fe40000004100 */
[----:B------:R-:W-:Y:S01]  /*0ab0*/  FMUL.FTZ R119, R9, R157 ;  /* 0x0000009d09777220 */ /* 0x000fe20000410000 */
[----:B------:R-:W-:Y:S02]  /*0ac0*/  HADD2.F32 R114, -RZ, R114.H0_H0 ;  /* 0x20000072ff727230 */ /* 0x000fe40000004100 */
[----:B------:R-:W-:Y:S01]  /*0ad0*/  FADD.FTZ R26, R26, R137 ;  /* 0x000000891a1a7221 */ /* 0x000fe20000010000 */
[----:B------:R-:W-:Y:S01]  /*0ae0*/  FADD.FTZ R115, -R145, R104 ;  /* 0x0000006891737221 */ /* 0x000fe20000010100 */
[----:B------:R-:W-:Y:S01]  /*0af0*/  FMUL.FTZ R118, R86, R118 ;  /* 0x0000007656767220 */ /* 0x000fe20000410000 */
[----:B------:R-:W-:Y:S01]  /*0b00*/  FFMA.FTZ R25, R120, R137, R25 ;  /* 0x0000008978197223 */ /* 0x000fe20000010019 */
[----:B------:R-:W-:-:S02]  /*0b10*/  HADD2.F32 R155, -RZ, R155.H0_H0 ;  /* 0x2000009bff9b7230 */ /* 0x000fc40000004100 */
[----:B------:R-:W-:Y:S01]  /*0b20*/  FMUL.FTZ R135, R10, R95 ;  /* 0x0000005f0a877220 */ /* 0x000fe20000410000 */
[----:B------:R-:W-:Y:S02]  /*0b30*/  HADD2.F32 R30, -RZ, R30.H0_H0 ;  /* 0x2000001eff1e7230 */ /* 0x000fe40000004100 */
[----:B------:R-:W-:Y:S01]  /*0b40*/  FADD.FTZ R26, R26, R119 ;  /* 0x000000771a1a7221 */ /* 0x000fe20000010000 */
[----:B------:R-:W-:Y:S01]  /*0b50*/  FADD.FTZ R114, -R145, R114 ;  /* 0x0000007291727221 */ /* 0x000fe20000010100 */
[----:B------:R-:W-:Y:S01]  /*0b60*/  FMUL.FTZ R116, R86, R115 ;  /* 0x0000007356747220 */ /* 0x000fe20000410000 */
[----:B------:R-:W-:Y:S01]  /*0b70*/  FFMA.FTZ R25, R118, R119, R25 ;  /* 0x0000007776197223 */ /* 0x000fe20000010019 */
[--C-:B------:R-:W-:Y:S01]  /*0b80*/  SHF.R.U64 R29, R96, 0x10, R97.reuse ;  /* 0x00000010601d7819 */ /* 0x100fe20000001261 */
[----:B------:R-:W-:Y:S01]  /*0b90*/  HADD2.F32 R112, -RZ, R97.H0_H0 ;  /* 0x20000061ff707230 */ /* 0x000fe20000004100 */
[----:B------:R-:W-:Y:S01]  /*0ba0*/  SHF.R.U32.HI R27, RZ, 0x10, R97 ;  /* 0x00000010ff1b7819 */ /* 0x000fe20000011661 */
[----:B------:R-:W-:Y:S01]  /*0bb0*/  HADD2.F32 R97, -RZ, R98.H0_H0 ;  /* 0x20000062ff617230 */ /* 0x000fe20000004100 */
[----:B------:R-:W-:Y:S01]  /*0bc0*/  SHF.R.U64 R153, R98, 0x10, R99 ;  /* 0x0000001062997819 */ /* 0x000fe20000001263 */
[----:B------:R-:W-:Y:S01]  /*0bd0*/  FMUL.FTZ R115, R11, R155 ;  /* 0x0000009b0b737220 */ /* 0x000fe20000410000 */
[----:B------:R-:W-:Y:S01]  /*0be0*/  FADD.FTZ R26, R26, R135 ;  /* 0x000000871a1a7221 */ /* 0x000fe20000010000 */
[----:B------:R-:W-:-:S02]  /*0bf0*/  HADD2.F32 R110, -RZ, R96.H0_H0 ;  /* 0x20000060ff6e7230 */ /* 0x000fc40000004100 */
[C---:B------:R-:W-:Y:S01]  /*0c00*/  FADD.FTZ R165, -R145.reuse, R30 ;  /* 0x0000001e91a57221 */ /* 0x040fe20000010100 */
[----:B------:R-:W-:Y:S01]  /*0c10*/  FMUL.FTZ R114, R86, R114 ;  /* 0x0000007256727220 */ /* 0x000fe20000410000 */
[----:B------:R-:W-:Y:S01]  /*0c20*/  FFMA.FTZ R25, R116, R135, R25 ;  /* 0x0000008774197223 */ /* 0x000fe20000010019 */
[C---:B------:R-:W-:Y:S01]  /*0c30*/  FADD.FTZ R113, -R145.reuse, R106 ;  /* 0x0000006a91717221 */ /* 0x040fe20000010100 */
[----:B------:R-:W-:Y:S02]  /*0c40*/  HADD2.F32 R96, -RZ, R31.H0_H0 ;  /* 0x2000001fff607230 */ /* 0x000fe40000004100 */
[C---:B------:R-:W-:Y:S01]  /*0c50*/  FADD.FTZ R31, -R145.reuse, R112 ;  /* 0x00000070911f7221 */ /* 0x040fe20000010100 */
[----:B------:R-:W-:Y:S02]  /*0c60*/  HADD2.F32 R153, -RZ, R153.H0_H0 ;  /* 0x20000099ff997230 */ /* 0x000fe40000004100 */
[----:B------:R-:W-:Y:S01]  /*0c70*/  FMUL.FTZ R133, R12, R97 ;  /* 0x000000610c857220 */ /* 0x000fe20000410000 */
[----:B------:R-:W-:Y:S01]  /*0c80*/  FADD.FTZ R26, R26, R115 ;  /* 0x000000731a1a7221 */ /* 0x000fe20000010000 */
[C---:B------:R-:W-:Y:S01]  /*0c90*/  FADD.FTZ R163, -R145.reuse, R28 ;  /* 0x0000001c91a37221 */ /* 0x040fe20000010100 */
[----:B------:R-:W-:Y:S01]  /*0ca0*/  FMUL.FTZ R112, R86, R165 ;  /* 0x000000a556707220 */ /* 0x000fe20000410000 */
[----:B------:R-:W-:Y:S01]  /*0cb0*/  FFMA.FTZ R25, R114, R115, R25 ;  /* 0x0000007372197223 */ /* 0x000fe20000010019 */
[----:B------:R-:W-:Y:S01]  /*0cc0*/  FADD.FTZ R107, -R145, R110 ;  /* 0x0000006e916b7221 */ /* 0x000fe20000010100 */
[----:B------:R-:W-:Y:S01]  /*0cd0*/  SHF.R.U32.HI R151, RZ, 0x10, R99 ;  /* 0x00000010ff977819 */ /* 0x000fe20000011663 */
[----:B------:R-:W-:-:S02]  /*0ce0*/  HADD2.F32 R99, -RZ, R99.H0_H0 ;  /* 0x20000063ff637230 */ /* 0x000fc40000004100 */
[----:B------:R-:W-:Y:S01]  /*0cf0*/  FMUL.FTZ R110, R86, R113 ;  /* 0x00000071566e7220 */ /* 0x000fe20000410000 */
[----:B------:R-:W-:Y:S02]  /*0d00*/  HADD2.F32 R30, -RZ, R101.H0_H0 ;  /* 0x20000065ff1e7230 */ /* 0x000fe40000004100 */
[----:B------:R-:W-:Y:S01]  /*0d10*/  FADD.FTZ R109, -R145, R108 ;  /* 0x0000006c916d7221 */ /* 0x000fe20000010100 */
[----:B------:R-:W-:Y:S01]  /*0d20*/  FMUL.FTZ R113, R13, R153 ;  /* 0x000000990d717220 */ /* 0x000fe20000410000 */
[----:B------:R-:W-:Y:S01]  /*0d30*/  FADD.FTZ R26, R26, R133 ;  /* 0x000000851a1a7221 */ /* 0x000fe20000010000 */
[----:B------:R-:W-:Y:S01]  /*0d40*/  FMUL.FTZ R108, R86, R163 ;  /* 0x000000a3566c7220 */ /* 0x000fe20000410000 */
[----:B------:R-:W-:Y:S01]  /*0d50*/  FFMA.FTZ R25, R112, R133, R25 ;  /* 0x0000008570197223 */ /* 0x000fe20000010019 */
[----:B------:R-:W-:Y:S02]  /*0d60*/  HADD2.F32 R151, -RZ, R151.H0_H0 ;  /* 0x20000097ff977230 */ /* 0x000fe40000004100 */
[----:B------:R-:W-:Y:S01]  /*0d70*/  FMUL.FTZ R131, R14, R99 ;  /* 0x000000630e837220 */ /* 0x000fe20000410000 */
[----:B------:R-:W-:Y:S01]  /*0d80*/  FADD.FTZ R26, R26, R113 ;  /* 0x000000711a1a7221 */ /* 0x000fe20000010000 */
[----:B------:R-:W-:Y:S01]  /*0d90*/  FADD.FTZ R161, -R145, R30 ;  /* 0x0000001e91a17221 */ /* 0x000fe20000010100 */
[----:B------:R-:W-:Y:S01]  /*0da0*/  FFMA.FTZ R25, R108, R113, R25 ;  /* 0x000000716c197223 */ /* 0x000fe20000010019 */
[----:B------:R-:W-:Y:S01]  /*0db0*/  SHF.R.U64 R149, R102, 0x10, R103 ;  /* 0x0000001066957819 */ /* 0x000fe20000001267 */
[----:B------:R-:W-:-:S02]  /*0dc0*/  HADD2.F32 R101, -RZ, R102.H0_H0 ;  /* 0x20000066ff657230 */ /* 0x000fc40000004100 */
[----:B------:R-:W-:Y:S01]  /*0dd0*/  FMUL.FTZ R106, R86, R111 ;  /* 0x0000006f566a7220 */ /* 0x000fe20000410000 */
[----:B------:R-:W-:Y:S02]  /*0de0*/  HADD2.F32 R100, -RZ, R29.H0_H0 ;  /* 0x2000001dff647230 */ /* 0x000fe40000004100 */
[----:B------:R-:W-:Y:S01]  /*0df0*/  FMUL.FTZ R111, R15, R151 ;  /* 0x000000970f6f7220 */ /* 0x000fe20000410000 */
[----:B------:R-:W-:Y:S01]  /*0e00*/  FADD.FTZ R26, R26, R131 ;  /* 0x000000831a1a7221 */ /* 0x000fe20000010000 */
[----:B------:R-:W-:Y:S02]  /*0e10*/  HADD2.F32 R104, -RZ, R27.H0_H0 ;  /* 0x2000001bff687230 */ /* 0x000fe40000004100 */
[----:B------:R-:W-:Y:S01]  /*0e20*/  FMUL.FTZ R102, R86, R161 ;  /* 0x000000a156667220 */ /* 0x000fe20000410000 */
[----:B------:R-:W-:Y:S01]  /*0e30*/  FFMA.FTZ R25, R110, R131, R25 ;  /* 0x000000836e197223 */ /* 0x000fe20000010019 */
[----:B------:R-:W-:Y:S02]  /*0e40*/  HADD2.F32 R149, -RZ, R149.H0_H0 ;  /* 0x20000095ff957230 */ /* 0x000fe40000004100 */
        /* <DEDUP_REMOVED lines=26> */
[----:B------:R-:W-:Y:S01]  /*0ff0*/  FFMA.FTZ R29, R90, R107, R25 ;  /* 0x0000006b5a1d7223 */ /* 0x000fe20000010019 */
[----:B------:R-:W-:Y:S01]  /*1000*/  FMUL.FTZ R143, R86, R143 ;  /* 0x0000008f568f7220 */ /* 0x000fe20000410000 */
[----:B------:R-:W-:Y:S01]  /*1010*/  FMUL.FTZ R94, R21, R130 ;  /* 0x00000082155e7220 */ /* 0x000fe20000410000 */
[----:B------:R-:W-:Y:S01]  /*1020*/  FADD.FTZ R161, R26, R121 ;  /* 0x000000791aa17221 */ /* 0x000fe20000010000 */
[----:B------:R-:W-:Y:S01]  /*1030*/  FFMA.FTZ R24, R100, R121, R29 ;  /* 0x0000007964187223 */ /* 0x000fe2000001001d */
[----:B------:R-:W-:Y:S02]  /*1040*/  HADD2.F32 R128, -RZ, R128.H0_H0 ;  /* 0x20000080ff807230 */ /* 0x000fe40000004100 */
        /* <DEDUP_REMOVED lines=31> */
.L_x_5708:
        /* <DEDUP_REMOVED lines=37> */
[--C-:B--2---:R-:W-:Y:S01]  /*1490*/  SHF.R.U64 R0, R26, 0x10, R27.reuse ;  /* 0x000000101a007819 */ /* 0x104fe2000000121b */
[----:B------:R-:W-:Y:S01]  /*14a0*/  HADD2.F32 R100, -RZ, R26.H0_H0 ;  /* 0x2000001aff647230 */ /* 0x000fe20000004100 */
[----:B------:R-:W-:Y:S01]  /*14b0*/  SHF.R.U32.HI R26, RZ, 0x10, R27 ;  /* 0x00000010ff1a7819 */ /* 0x000fe2000001161b */
[----:B------:R-:W-:Y:S01]  /*14c0*/  HADD2.F32 R104, -RZ, R27.H0_H0 ;  /* 0x2000001bff687230 */ /* 0x000fe20000004100 */
[--C-:B---3--:R-:W-:Y:S01]  /*14d0*/  SHF.R.U64 R27, R28, 0x10, R29.reuse ;  /* 0x000000101c1b7819 */ /* 0x108fe2000000121d */
[----:B------:R-:W-:Y:S01]  /*14e0*/  HADD2.F32 R106, -RZ, R28.H0_H0 ;  /* 0x2000001cff6a7230 */ /* 0x000fe20000004100 */
[----:B------:R-:W-:-:S02]  /*14f0*/  SHF.R.U32.HI R28, RZ, 0x10, R29 ;  /* 0x00000010ff1c7819 */ /* 0x000fc4000001161d */
[--C-:B----4-:R-:W-:Y:S01]  /*1500*/  SHF.R.U32.HI R89, RZ, 0x10, R97.reuse ;  /* 0x00000010ff597819 */ /* 0x110fe20000011661 */
[----:B------:R-:W-:Y:S01]  /*1510*/  HADD2.F32 R108, -RZ, R29.H0_H0 ;  /* 0x2000001dff6c7230 */ /* 0x000fe20000004100 */
[----:B------:R-:W-:Y:S01]  /*1520*/  SHF.R.U64 R29, R96, 0x10, R97 ;  /* 0x00000010601d7819 */ /* 0x000fe20000001261 */
[----:B------:R-:W-:Y:S01]  /*1530*/  HADD2.F32 R110, -RZ, R97.H0_H0 ;  /* 0x20000061ff6e7230 */ /* 0x000fe20000004100 */
[----:B------:R-:W-:Y:S01]  /*1540*/  SHF.R.U64 R97, R92, 0x10, R93 ;  /* 0x000000105c617819 */ /* 0x000fe2000000125d */
[----:B------:R-:W-:Y:S02]  /*1550*/  HADD2.F32 R112, -RZ, R92.H0_H0 ;  /* 0x2000005cff707230 */ /* 0x000fe40000004100 */
[----:B------:R-:W-:Y:S02]  /*1560*/  HADD2.F32 R92, -RZ, R89.H0_H0 ;  /* 0x20000059ff5c7230 */ /* 0x000fe40000004100 */
[----:B------:R-:W-:Y:S02]  /*1570*/  HADD2.F32 R0, -RZ, R0.H0_H0 ;  /* 0x20000000ff007230 */ /* 0x000fe40000004100 */
[----:B------:R-:W-:Y:S01]  /*1580*/  FADD.FTZ R121, -R145, R100 ;  /* 0x0000006491797221 */ /* 0x000fe20000010100 */
[----:B------:R-:W-:Y:S01]  /*1590*/  SHF.R.U32.HI R105, RZ, 0x10, R31 ;  /* 0x00000010ff697819 */ /* 0x000fe2000001161f */
[----:B------:R-:W-:-:S02]  /*15a0*/  HADD2.F32 R26, -RZ, R26.H0_H0 ;  /* 0x2000001aff1a7230 */ /* 0x000fc40000004100 */
[C---:B------:R-:W-:Y:S01]  /*15b0*/  FADD.FTZ R125, -R145.reuse, R0 ;  /* 0x00000000917d7221 */ /* 0x040fe20000010100 */
[----:B-----5:R-:W-:Y:S01]  /*15c0*/  FMUL.FTZ R0, R86, R121 ;  /* 0x0000007956007220 */ /* 0x020fe20000410000 */
[C---:B------:R-:W-:Y:S01]  /*15d0*/  FADD.FTZ R117, -R145.reuse, R106 ;  /* 0x0000006a91757221 */ /* 0x040fe20000010100 */
[----:B------:R-:W-:Y:S01]  /*15e0*/  HADD2.F32 R106, -RZ, R105.H0_H0 ;  /* 0x20000069ff6a7230 */ /* 0x000fe20000004100 */
[----:B------:R-:W-:Y:S01]  /*15f0*/  SHF.R.U32.HI R101, RZ, 0x10, R93 ;  /* 0x00000010ff657819 */ /* 0x000fe2000001165d */
[----:B------:R-:W-:Y:S01]  /*1600*/  HADD2.F32 R114, -RZ, R93.H0_H0 ;  /* 0x2000005dff727230 */ /* 0x000fe20000004100 */
[----:B------:R-:W-:Y:S01]  /*1610*/  SHF.R.U64 R93, R30, 0x10, R31 ;  /* 0x000000101e5d7819 */ /* 0x000fe2000000121f */
[----:B------:R-:W-:Y:S01]  /*1620*/  FADD.FTZ R119, -R145, R104 ;  /* 0x0000006891777221 */ /* 0x000fe20000010100 */
[----:B------:R-:W-:Y:S01]  /*1630*/  FMUL.FTZ R125, R86, R125 ;  /* 0x0000007d567d7220 */ /* 0x000fe20000410000 */
[--C-:B------:R-:W-:Y:S01]  /*1640*/  SHF.R.U64 R134, R90, 0x10, R91.reuse ;  /* 0x000000105a867819 */ /* 0x100fe2000000125b */
[----:B------:R-:W-:Y:S01]  /*1650*/  HADD2.F32 R89, -RZ, R90.H0_H0 ;  /* 0x2000005aff597230 */ /* 0x000fe20000004100 */
[----:B------:R-:W-:-:S03]  /*1660*/  SHF.R.U32.HI R132, RZ, 0x10, R91 ;  /* 0x00000010ff847819 */ /* 0x000fc6000001165b */
[----:B------:R-:W-:Y:S02]  /*1670*/  HADD2.F32 R134, -RZ, R134.H0_H0 ;  /* 0x20000086ff867230 */ /* 0x000fe40000004100 */
[----:B------:R-:W-:Y:S01]  /*1680*/  FMUL.FTZ R141, R4, R89 ;  /* 0x00000059048d7220 */ /* 0x000fe20000410000 */
[----:B------:R-:W-:Y:S01]  /*1690*/  HADD2.F32 R91, -RZ, R91.H0_H0 ;  /* 0x2000005bff5b7230 */ /* 0x000fe20000004100 */
[--C-:B------:R-:W-:Y:S01]  /*16a0*/  SHF.R.U64 R130, R24, 0x10, R25.reuse ;  /* 0x0000001018827819 */ /* 0x100fe20000001219 */
[----:B------:R-:W-:Y:S01]  /*16b0*/  HADD2.F32 R159, -RZ, R25.H0_H0 ;  /* 0x20000019ff9f7230 */ /* 0x000fe20000004100 */
[----:B------:R-:W-:Y:S01]  /*16c0*/  SHF.R.U32.HI R128, RZ, 0x10, R25 ;  /* 0x00000010ff807819 */ /* 0x000fe20000011619 */
[----:B------:R-:W-:Y:S02]  /*16d0*/  HADD2.F32 R105, -RZ, R24.H0_H0 ;  /* 0x20000018ff697230 */ /* 0x000fe40000004100 */
[----:B------:R-:W-:Y:S01]  /*16e0*/  FADD.FTZ R25, RZ, R141 ;  /* 0x0000008dff197221 */ /* 0x000fe20000010000 */
[----:B------:R-:W-:Y:S01]  /*16f0*/  FMUL.FTZ R126, R5, R134 ;  /* 0x00000086057e7220 */ /* 0x000fe20000410000 */
[----:B------:R-:W-:Y:S01]  /*1700*/  FFMA.FTZ R24, R0, R141, RZ ;  /* 0x0000008d00187223 */ /* 0x000fe200000100ff */
[----:B------:R-:W-:Y:S01]  /*1710*/  FADD.FTZ R122, -R145, R26 ;  /* 0x0000001a917a7221 */ /* 0x000fe20000010100 */
[----:B------:R-:W-:-:S02]  /*1720*/  HADD2.F32 R132, -RZ, R132.H0_H0 ;  /* 0x20000084ff847230 */ /* 0x000fc40000004100 */
[----:B------:R-:W-:Y:S01]  /*1730*/  FMUL.FTZ R139, R6, R91 ;  /* 0x0000005b068b7220 */ /* 0x000fe20000410000 */
[----:B------:R-:W-:Y:S01]  /*1740*/  FADD.FTZ R26, R25, R126 ;  /* 0x0000007e191a7221 */ /* 0x000fe20000010000 */
[----:B------:R-:W-:Y:S01]  /*1750*/  FMUL.FTZ R124, R86, R119 ;  /* 0x00000077567c7220 */ /* 0x000fe20000410000 */
[----:B------:R-:W-:Y:S01]  /*1760*/  FFMA.FTZ R25, R125, R126, R24 ;  /* 0x0000007e7d197223 */ /* 0x000fe20000010018 */
[----:B------:R-:W-:Y:S01]  /*1770*/  HADD2.F32 R104, -RZ, R93.H0_H0 ;  /* 0x2000005dff687230 */ /* 0x000fe20000004100 */
[----:B------:R-:W-:Y:S01]  /*1780*/  SHF.R.U64 R157, R94, 0x10, R95 ;  /* 0x000000105e9d7819 */ /* 0x000fe2000000125f */
[----:B------:R-:W-:Y:S02]  /*1790*/  HADD2.F32 R120, -RZ, R31.H0_H0 ;  /* 0x2000001fff787230 */ /* 0x000fe40000004100 */
[----:B------:R-:W-:Y:S01]  /*17a0*/  FMUL.FTZ R123, R7, R132 ;  /* 0x00000084077b7220 */ /* 0x000fe20000410000 */
[----:B------:R-:W-:Y:S02]  /*17b0*/  HADD2.F32 R93, -RZ, R94.H0_H0 ;  /* 0x2000005eff5d7230 */ /* 0x000fe40000004100 */
[----:B------:R-:W-:Y:S01]  /*17c0*/  FADD.FTZ R26, R26, R139 ;  /* 0x0000008b1a1a7221 */ /* 0x000fe20000010000 */
[----:B------:R-:W-:-:S02]  /*17d0*/  HADD2.F32 R118, -RZ, R27.H0_H0 ;  /* 0x2000001bff767230 */ /* 0x000fc40000004100 */
[----:B------:R-:W-:Y:S01]  /*17e0*/  FMUL.FTZ R122, R86, R122 ;  /* 0x0000007a567a7220 */ /* 0x000fe20000410000 */
[----:B------:R-:W-:Y:S01]  /*17f0*/  FFMA.FTZ R25, R124, R139, R25 ;  /* 0x0000008b7c197223 */ /* 0x000fe20000010019 */
[----:B------:R-:W-:Y:S02]  /*1800*/  HADD2.F32 R157, -RZ, R157.H0_H0 ;  /* 0x2000009dff9d7230 */ /* 0x000fe40000004100 */
[C---:B------:R-:W-:Y:S01]  /*1810*/  FADD.FTZ R31, -R145.reuse, R120 ;  /* 0x00000078911f7221 */ /* 0x040fe20000010100 */
[----:B------:R-:W-:Y:S01]  /*1820*/  FMUL.FTZ R137, R8, R93 ;  /* 0x0000005d08897220 */ /* 0x000fe20000410000 */
[----:B------:R-:W-:Y:S01]  /*1830*/  FADD.FTZ R26, R26, R123 ;  /* 0x0000007b1a1a7221 */ /* 0x000fe20000010000 */
[----:B------:R-:W-:Y:S01]  /*1840*/  FADD.FTZ R118, -R145, R118 ;  /* 0x0000007691767221 */ /* 0x000fe20000010100 */
        /* <DEDUP_REMOVED lines=8> */
[----:B------:R-:W-:Y:S01]  /*18d0*/  FADD.FTZ R115, -R145, R108 ;  /* 0x0000006c91737221 */ /* 0x000fe20000010100 */
[----:B------:R-:W-:Y:S02]  /*18e0*/  HADD2.F32 R28, -RZ, R28.H0_H0 ;  /* 0x2000001cff1c7230 */ /* 0x000fe40000004100 */
[----:B------:R-:W-:Y:S01]  /*18f0*/  FMUL.FTZ R118, R86, R118 ;  /* 0x0000007656767220 */ /* 0x000fe20000410000 */
[----:B------:R-:W-:Y:S01]  /*1900*/  FFMA.FTZ R25, R120, R137, R25 ;  /* 0x0000008978197223 */ /* 0x000fe20000010019 */
[----:B------:R-:W-:-:S02]  /*1910*/  HADD2.F32 R155, -RZ, R155.H0_H0 ;  /* 0x2000009bff9b7230 */ /* 0x000fc40000004100 */
        /* <DEDUP_REMOVED lines=16> */
[C---:B------:R-:W-:Y:S01]  /*1a20*/  FADD.FTZ R113, -R145.reuse, R110 ;  /* 0x0000006e91717221 */ /* 0x040fe20000010100 */
        /* <DEDUP_REMOVED lines=19> */
[----:B------:R-:W-:-:S02]  /*1b60*/  HADD2.F32 R100, -RZ, R101.H0_H0 ;  /* 0x20000065ff647230 */ /* 0x000fc40000004100 */
[----:B------:R-:W-:Y:S01]  /*1b70*/  FADD.FTZ R143, -R145, R104 ;  /* 0x00000068918f7221 */ /* 0x000fe20000010100 */
[----:B------:R-:W-:Y:S01]  /*1b80*/  SHF.R.U64 R149, R102, 0x10, R103 ;  /* 0x0000001066957819 */ /* 0x000fe20000001267 */
[----:B------:R-:W-:Y:S02]  /*1b90*/  HADD2.F32 R101, -RZ, R102.H0_H0 ;  /* 0x20000066ff657230 */ /* 0x000fe40000004100 */
[----:B------:R-:W-:Y:S01]  /*1ba0*/  FMUL.FTZ R104, R86, R111 ;  /* 0x0000006f56687220 */ /* 0x000fe20000410000 */
[----:B------:R-:W-:Y:S01]  /*1bb0*/  FMUL.FTZ R111, R15, R151 ;  /* 0x000000970f6f7220 */ /* 0x000fe20000410000 */
[----:B------:R-:W-:Y:S01]  /*1bc0*/  FADD.FTZ R26, R26, R131 ;  /* 0x000000831a1a7221 */ /* 0x000fe20000010000 */
[----:B------:R-:W-:Y:S01]  /*1bd0*/  FMUL.FTZ R102, R86, R109 ;  /* 0x0000006d56667220 */ /* 0x000fe20000410000 */
[----:B------:R-:W-:Y:S01]  /*1be0*/  FFMA.FTZ R25, R110, R131, R25 ;  /* 0x000000836e197223 */ /* 0x000fe20000010019 */
[C---:B------:R-:W-:Y:S01]  /*1bf0*/  FADD.FTZ R29, -R145.reuse, R96 ;  /* 0x00000060911d7221 */ /* 0x040fe20000010100 */
[----:B------:R-:W-:Y:S01]  /*1c00*/  FADD.FTZ R27, -R145, R100 ;  /* 0x00000064911b7221 */ /* 0x000fe20000010100 */
[----:B------:R-:W-:-:S02]  /*1c10*/  HADD2.F32 R149, -RZ, R149.H0_H0 ;  /* 0x20000095ff957230 */ /* 0x000fc40000004100 */
[----:B------:R-:W-:Y:S01]  /*1c20*/  FADD.FTZ R145, -R145, R106 ;  /* 0x0000006a91917221 */ /* 0x000fe20000010100 */
[----:B------:R-:W-:Y:S01]  /*1c30*/  FMUL.FTZ R129, R16, R101 ;  /* 0x0000006510817220 */ /* 0x000fe20000410000 */
[----:B------:R-:W-:Y:S01]  /*1c40*/  FADD.FTZ R26, R26, R111 ;  /* 0x0000006f1a1a7221 */ /* 0x000fe20000010000 */
[----:B------:R-:W-:Y:S01]  /*1c50*/  FMUL.FTZ R106, R86, R161 ;  /* 0x000000a1566a7220 */ /* 0x000fe20000410000 */
[----:B------:R-:W-:Y:S01]  /*1c60*/  FFMA.FTZ R25, R102, R111, R25 ;  /* 0x0000006f66197223 */ /* 0x000fe20000010019 */
[----:B------:R-:W-:Y:S01]  /*1c70*/  SHF.R.U32.HI R147, RZ, 0x10, R103 ;  /* 0x00000010ff937819 */ /* 0x000fe20000011667 */
[----:B------:R-:W-:Y:S02]  /*1c80*/  HADD2.F32 R103, -RZ, R103.H0_H0 ;  /* 0x20000067ff677230 */ /* 0x000fe40000004100 */
        /* <DEDUP_REMOVED lines=52> */
.L_x_5709:
        /* <DEDUP_REMOVED lines=34> */
.L_x_5711:
[----:B------:R-:W-:Y:S05]  /*21f0*/  BSYNC.RECONVERGENT B0 ;  /* 0x0000000000007941 */ /* 0x000fea0003800200 */
.L_x_5710:
        /* <DEDUP_REMOVED lines=111> */
[----:B------:R0:W-:Y:S01]  /*28f0*/  F2F.F16.F32 R93, R106 ;  /* 0x0000006a005d7304 */ /* 0x0001e20000200800 */
        /* <DEDUP_REMOVED lines=9> */
[----:B------:R0:W-:Y:S01]  /*2990*/  F2F.F16.F32 R99, R96 ;  /* 0x0000006000637304 */ /* 0x0001e20000200800 */
        /* <DEDUP_REMOVED lines=15> */
[----:B------:R-:W0:Y:S01]  /*2a90*/  F2F.F16.F32 R102, R102 ;  /* 0x0000006600667304 */ /* 0x000e220000200800 */
[-C--:B------:R-:W-:Y:S01]  /*2aa0*/  FMUL.FTZ R98, R98, R85.reuse ;  /* 0x0000005562627220 */ /* 0x080fe20000410000 */
[----:B------:R-:W-:Y:S01]  /*2ab0*/  FADD.FTZ R121, -R24, R121 ;  /* 0x0000007918797221 */ /* 0x000fe20000010100 */
[----:B------:R-:W-:Y:S01]  /*2ac0*/  FMUL.FTZ R104, R104, R85 ;  /* 0x0000005568687220 */ /* 0x000fe20000410000 */
[----:B------:R-:W-:Y:S01]  /*2ad0*/  FMUL.FTZ R0, R86, R141 ;  /* 0x0000008d56007220 */ /* 0x000fe20000410000 */
[----:B------:R-:W-:Y:S01]  /*2ae0*/  FMUL.FTZ R94, R92, R85 ;  /* 0x000000555c5e7220 */ /* 0x000fe20000410000 */
[----:B------:R-:W-:Y:S01]  /*2af0*/  FMUL.FTZ R86, R86, R121 ;  /* 0x0000007956567220 */ /* 0x000fe20000410000 */
[----:B------:R-:W1:Y:S01]  /*2b00*/  LDC.64 R24, c[0x0][0x468] ;  /* 0x00011a00ff187b82 */ /* 0x000e620000000a00 */
[----:B------:R-:W2:Y:S01]  /*2b10*/  F2F.F16.F32 R30, R30 ;  /* 0x0000001e001e7304 */ /* 0x000ea20000200800 */
[-C--:B------:R-:W-:Y:S01]  /*2b20*/  FMUL.FTZ R0, R0, R85.reuse ;  /* 0x0000005500007220 */ /* 0x080fe20000410000 */
[----:B------:R-:W-:Y:S01]  /*2b30*/  FMUL.FTZ R86, R86, R85 ;  /* 0x0000005556567220 */ /* 0x000fe20000410000 */
[----:B0-----:R-:W-:-:S05]  /*2b40*/  PRMT R103, R102, 0x5410, R93 ;  /* 0x0000541066677816 */ /* 0x001fca000000005d */
[----:B------:R-:W-:Y:S01]  /*2b50*/  F2F.F16.F32 R89, R89 ;  /* 0x0000005900597304 */ /* 0x000fe20000200800 */
[----:B--2---:R-:W-:-:S07]  /*2b60*/  IMAD.WIDE.U32 R92, R30, 0x10000, RZ ;  /* 0x000100001e5c7825 */ /* 0x004fce00078e00ff */
[----:B------:R-:W0:Y:S08]  /*2b70*/  F2F.F16.F32 R108, R112 ;  /* 0x00000070006c7304 */ /* 0x000e300000200800 */
[----:B------:R-:W-:Y:S01]  /*2b80*/  F2F.F16.F32 R90, R90 ;  /* 0x0000005a005a7304 */ /* 0x000fe20000200800 */
[----:B0-----:R-:W-:-:S07]  /*2b90*/  PRMT R105, R89, 0x5410, R108 ;  /* 0x0000541059697816 */ /* 0x001fce000000006c */
[----:B------:R-:W0:Y:S08]  /*2ba0*/  F2F.F16.F32 R95, R98 ;  /* 0x00000062005f7304 */ /* 0x000e300000200800 */
[----:B------:R-:W-:Y:S01]  /*2bb0*/  F2F.F16.F32 R28, R28 ;  /* 0x0000001c001c7304 */ /* 0x000fe20000200800 */
[----:B0-----:R-:W-:-:S07]  /*2bc0*/  PRMT R89, R90, 0x5410, R95 ;  /* 0x000054105a597816 */ /* 0x001fce000000005f */
[----:B------:R-:W0:Y:S08]  /*2bd0*/  F2F.F16.F32 R29, R29 ;  /* 0x0000001d001d7304 */ /* 0x000e300000200800 */
[----:B------:R-:W-:Y:S01]  /*2be0*/  F2F.F16.F32 R91, R91 ;  /* 0x0000005b005b7304 */ /* 0x000fe20000200800 */
[----:B0-----:R-:W-:-:S07]  /*2bf0*/  PRMT R107, R28, 0x5410, R29 ;  /* 0x000054101c6b7816 */ /* 0x001fce000000001d */
[----:B------:R-:W-:Y:S08]  /*2c00*/  F2F.F16.F32 R96, R96 ;  /* 0x0000006000607304 */ /* 0x000ff00000200800 */
[----:B------:R-:W0:Y:S08]  /*2c10*/  F2F.F16.F32 R101, R101 ;  /* 0x0000006500657304 */ /* 0x000e300000200800 */
[----:B------:R-:W2:Y:S01]  /*2c20*/  F2F.F16.F32 R26, R26 ;  /* 0x0000001a001a7304 */ /* 0x000ea20000200800 */
[----:B0-----:R-:W-:-:S07]  /*2c30*/  PRMT R101, R96, 0x5410, R101 ;  /* 0x0000541060657816 */ /* 0x001fce0000000065 */
[----:B------:R-:W0:Y:S01]  /*2c40*/  F2F.F16.F32 R27, R27 ;  /* 0x0000001b001b7304 */ /* 0x000e220000200800 */
[----:B--2---:R-:W-:-:S07]  /*2c50*/  IMAD.WIDE.U32 R28, R26, 0x10000, RZ ;  /* 0x000100001a1c7825 */ /* 0x004fce00078e00ff */
[----:B------:R-:W2:Y:S01]  /*2c60*/  F2F.F16.F32 R97, R104 ;  /* 0x0000006800617304 */ /* 0x000ea20000200800 */
[----:B------:R-:W-:Y:S02]  /*2c70*/  LOP3.LUT R29, R107, R29, RZ, 0xfc, !PT ;  /* 0x0000001d6b1d7212 */ /* 0x000fe400078efcff */
[----:B0-----:R-:W-:-:S05]  /*2c80*/  LOP3.LUT R90, R92, R27, RZ, 0xfc, !PT ;  /* 0x0000001b5c5a7212 */ /* 0x001fca00078efcff */
[----:B------:R0:W3:Y:S01]  /*2c90*/  F2F.F16.F32 R98, R94 ;  /* 0x0000005e00627304 */ /* 0x0000e20000200800 */
[----:B--2---:R-:W-:-:S07]  /*2ca0*/  IMAD.WIDE.U32 R96, R97, 0x10000, RZ ;  /* 0x0001000061607825 */ /* 0x004fce00078e00ff */
[----:B------:R-:W2:Y:S01]  /*2cb0*/  F2F.F16.F32 R31, R31 ;  /* 0x0000001f001f7304 */ /* 0x000ea20000200800 */
[----:B0-----:R-:W-:Y:S01]  /*2cc0*/  IMAD.WIDE.U32 R94, R91, 0x10000, RZ ;  /* 0x000100005b5e7825 */ /* 0x001fe200078e00ff */
[----:B------:R-:W-:-:S03]  /*2cd0*/  LOP3.LUT R91, R105, R93, RZ, 0xfc, !PT ;  /* 0x0000005d695b7212 */ /* 0x000fc600078efcff */
[----:B---3--:R-:W-:-:S03]  /*2ce0*/  IMAD.WIDE.U32 R26, R98, 0x10000, RZ ;  /* 0x00010000621a7825 */ /* 0x008fc600078e00ff */
[----:B------:R-:W0:Y:S01]  /*2cf0*/  F2F.F16.F32 R85, R86 ;  /* 0x0000005600557304 */ /* 0x000e220000200800 */
[----:B------:R-:W-:Y:S02]  /*2d00*/  LOP3.LUT R93, R103, R95, RZ, 0xfc, !PT ;  /* 0x0000005f675d7212 */ /* 0x000fe400078efcff */
[----:B------:R-:W-:Y:S02]  /*2d10*/  LOP3.LUT R95, R89, R97, RZ, 0xfc, !PT ;  /* 0x00000061595f7212 */ /* 0x000fe400078efcff */
[----:B------:R-:W-:Y:S02]  /*2d20*/  LOP3.LUT R97, R101, R27, RZ, 0xfc, !PT ;  /* 0x0000001b65617212 */ /* 0x000fe400078efcff */
[----:B--2---:R-:W-:Y:S01]  /*2d30*/  LOP3.LUT R92, R94, R31, RZ, 0xfc, !PT ;  /* 0x0000001f5e5c7212 */ /* 0x004fe200078efcff */
[----:B------:R-:W2:Y:S01]  /*2d40*/  F2F.F16.F32 R0, R0 ;  /* 0x0000000000007304 */ /* 0x000ea20000200800 */
        /* <DEDUP_REMOVED lines=14> */
.L_x_5713:
        /* <DEDUP_REMOVED lines=28> */
[----:B------:R-:W-:Y:S01]  /*2ff0*/  F2F.F16.F32 R26, R30 ;  /* 0x0000001e001a7304 */ /* 0x000fe20000200800 */
[C-C-:B------:R-:W-:Y:S01]  /*3000*/  FFMA.FTZ R102, R24.reuse, R112, R25.reuse ;  /* 0x0000007018667223 */ /* 0x140fe20000010019 */
[C-C-:B------:R-:W-:Y:S01]  /*3010*/  FFMA.FTZ R128, R24.reuse, R104, R25.reuse ;  /* 0x0000006818807223 */ /* 0x140fe20000010019 */
[C-C-:B------:R-:W-:Y:S01]  /*3020*/  FFMA.FTZ R90, R24.reuse, R90, R25.reuse ;  /* 0x0000005a185a7223 */ /* 0x140fe20000010019 */
[C-C-:B------:R-:W-:Y:S01]  /*3030*/  FFMA.FTZ R106, R24.reuse, R106, R25.reuse ;  /* 0x0000006a186a7223 */ /* 0x140fe20000010019 */
[C-C-:B------:R-:W-:Y:S01]  /*3040*/  FFMA.FTZ R145, R24.reuse, R145, R25.reuse ;  /* 0x0000009118917223 */ /* 0x140fe20000010019 */
[C-C-:B------:R-:W-:Y:S01]  /*3050*/  FFMA.FTZ R98, R24.reuse, R98, R25.reuse ;  /* 0x0000006218627223 */ /* 0x140fe20000010019 */
[C-C-:B------:R-:W-:Y:S01]  /*3060*/  FFMA.FTZ R100, R24.reuse, R100, R25.reuse ;  /* 0x0000006418647223 */ /* 0x140fe20000010019 */
[----:B------:R-:W-:Y:S01]  /*3070*/  F2F.F16.F32 R27, R122 ;  /* 0x0000007a001b7304 */ /* 0x000fe20000200800 */
[----:B------:R-:W-:Y:S01]  /*3080*/  FFMA.FTZ R25, R24, R143, R25 ;  /* 0x0000008f18197223 */ /* 0x000fe20000010019 */
[----:B------:R-:W-:Y:S01]  /*3090*/  FMUL.FTZ R136, R86, R109 ;  /* 0x0000006d56887220 */ /* 0x000fe20000410000 */
[----:B------:R-:W-:Y:S01]  /*30a0*/  FADD.FTZ R133, -R102, R133 ;  /* 0x0000008566857221 */ /* 0x000fe20000010100 */
[----:B------:R-:W-:Y:S01]  /*30b0*/  FADD.FTZ R129, -R106, R129 ;  /* 0x000000816a817221 */ /* 0x000fe20000010100 */
[----:B------:R-:W-:Y:S01]  /*30c0*/  FADD.FTZ R127, -R128, R127 ;  /* 0x0000007f807f7221 */ /* 0x000fe20000010100 */
[----:B------:R-:W-:Y:S01]  /*30d0*/  FADD.FTZ R107, -R90, R107 ;  /* 0x0000006b5a6b7221 */ /* 0x000fe20000010100 */
[----:B------:R-:W-:Y:S01]  /*30e0*/  FADD.FTZ R145, -R145, R92 ;  /* 0x0000005c91917221 */ /* 0x000fe20000010100 */
[----:B------:R-:W-:Y:S01]  /*30f0*/  F2F.F16.F32 R93, R110 ;  /* 0x0000006e005d7304 */ /* 0x000fe20000200800 */
[----:B------:R-:W-:Y:S01]  /*3100*/  FADD.FTZ R117, -R98, R117 ;  /* 0x0000007562757221 */ /* 0x000fe20000010100 */
[----:B------:R-:W-:Y:S01]  /*3110*/  FADD.FTZ R25, -R25, R94 ;  /* 0x0000005e19197221 */ /* 0x000fe20000010100 */
[----:B------:R-:W-:Y:S01]  /*3120*/  FADD.FTZ R131, -R126, R131 ;  /* 0x000000837e837221 */ /* 0x000fe20000010100 */
[----:B------:R-:W-:Y:S01]  /*3130*/  FADD.FTZ R121, -R100, R121 ;  /* 0x0000007964797221 */ /* 0x000fe20000010100 */
[-C--:B------:R-:W-:Y:S01]  /*3140*/  FMUL.FTZ R94, R30, R85.reuse ;  /* 0x000000551e5e7220 */ /* 0x080fe20000410000 */
[----:B------:R-:W-:Y:S01]  /*3150*/  FMUL.FTZ R105, R122, R85 ;  /* 0x000000557a697220 */ /* 0x000fe20000410000 */
[C---:B------:R-:W-:Y:S01]  /*3160*/  FMUL.FTZ R118, R86.reuse, R137 ;  /* 0x0000008956767220 */ /* 0x040fe20000410000 */
[----:B------:R0:W-:Y:S01]  /*3170*/  F2F.F16.F32 R28, R114 ;  /* 0x00000072001c7304 */ /* 0x0001e20000200800 */
[C---:B------:R-:W-:Y:S01]  /*3180*/  FMUL.FTZ R108, R86.reuse, R133 ;  /* 0x00000085566c7220 */ /* 0x040fe20000410000 */
[C---:B------:R-:W-:Y:S01]  /*3190*/  FMUL.FTZ R134, R86.reuse, R129 ;  /* 0x0000008156867220 */ /* 0x040fe20000410000 */
[C---:B------:R-:W-:Y:S01]  /*31a0*/  FMUL.FTZ R116, R86.reuse, R125 ;  /* 0x0000007d56747220 */ /* 0x040fe20000410000 */
[C---:B------:R-:W-:Y:S01]  /*31b0*/  FMUL.FTZ R112, R86.reuse, R111 ;  /* 0x0000006f56707220 */ /* 0x040fe20000410000 */
[C---:B------:R-:W-:Y:S01]  /*31c0*/  FMUL.FTZ R104, R86.reuse, R113 ;  /* 0x0000007156687220 */ /* 0x040fe20000410000 */
[C---:B------:R-:W-:Y:S01]  /*31d0*/  FMUL.FTZ R128, R86.reuse, R127 ;  /* 0x0000007f56807220 */ /* 0x040fe20000410000 */
[C---:B------:R-:W-:Y:S01]  /*31e0*/  FMUL.FTZ R132, R86.reuse, R107 ;  /* 0x0000006b56847220 */ /* 0x040fe20000410000 */
[----:B------:R-:W1:Y:S01]  /*31f0*/  F2F.F16.F32 R91, R120 ;  /* 0x00000078005b7304 */ /* 0x000e620000200800 */
[C---:B------:R-:W-:Y:S01]  /*3200*/  FMUL.FTZ R142, R86.reuse, R145 ;  /* 0x00000091568e7220 */ /* 0x040fe20000410000 */
[C---:B------:R-:W-:Y:S01]  /*3210*/  FMUL.FTZ R140, R86.reuse, R117 ;  /* 0x00000075568c7220 */ /* 0x040fe20000410000 */
[C---:B------:R-:W-:Y:S01]  /*3220*/  FMUL.FTZ R138, R86.reuse, R25 ;  /* 0x00000019568a7220 */ /* 0x040fe20000410000 */
[C---:B------:R-:W-:Y:S01]  /*3230*/  FMUL.FTZ R124, R86.reuse, R141 ;  /* 0x0000008d567c7220 */ /* 0x040fe20000410000 */
[C---:B------:R-:W-:Y:S01]  /*3240*/  FMUL.FTZ R126, R86.reuse, R131 ;  /* 0x00000083567e7220 */ /* 0x040fe20000410000 */
[----:B------:R-:W-:Y:S01]  /*3250*/  FMUL.FTZ R24, R86, R121 ;  /* 0x0000007956187220 */ /* 0x000fe20000410000 */
[-C--:B------:R-:W-:Y:S01]  /*3260*/  FMUL.FTZ R100, R108, R85.reuse ;  /* 0x000000556c647220 */ /* 0x080fe20000410000 */
[----:B------:R-:W-:Y:S01]  /*3270*/  F2F.F16.F32 R90, R136 ;  /* 0x00000088005a7304 */ /* 0x000fe20000200800 */
[-C--:B------:R-:W-:Y:S01]  /*3280*/  FMUL.FTZ R96, R116, R85.reuse ;  /* 0x0000005574607220 */ /* 0x080fe20000410000 */
[-C--:B------:R-:W-:Y:S01]  /*3290*/  FMUL.FTZ R109, R114, R85.reuse ;  /* 0x00000055726d7220 */ /* 0x080fe20000410000 */
[-C--:B------:R-:W-:Y:S01]  /*32a0*/  FMUL.FTZ R107, R110, R85.reuse ;  /* 0x000000556e6b7220 */ /* 0x080fe20000410000 */
[-C--:B------:R-:W-:Y:S01]  /*32b0*/  FMUL.FTZ R113, R112, R85.reuse ;  /* 0x0000005570717220 */ /* 0x080fe20000410000 */
[-C--:B------:R-:W-:Y:S01]  /*32c0*/  FMUL.FTZ R86, R124, R85.reuse ;  /* 0x000000557c567220 */ /* 0x080fe20000410000 */
[-C--:B0-----:R-:W-:Y:S01]  /*32d0*/  FMUL.FTZ R114, R120, R85.reuse ;  /* 0x0000005578727220 */ /* 0x081fe20000410000 */
[-C--:B------:R-:W-:Y:S01]  /*32e0*/  FMUL.FTZ R98, R118, R85.reuse ;  /* 0x0000005576627220 */ /* 0x080fe20000410000 */
[----:B------:R-:W-:Y:S01]  /*32f0*/  F2F.F16.F32 R31, R118 ;  /* 0x00000076001f7304 */ /* 0x000fe20000200800 */
[----:B------:R-:W-:Y:S01]  /*3300*/  FMUL.FTZ R110, R126, R85 ;  /* 0x000000557e6e7220 */ /* 0x000fe20000410000 */
[----:B-1----:R-:W-:-:S06]  /*3310*/  PRMT R91, R28, 0x5410, R91 ;  /* 0x000054101c5b7816 */ /* 0x002fcc000000005b */
[----:B------:R0:W-:Y:S08]  /*3320*/  F2F.F16.F32 R89, R108 ;  /* 0x0000006c00597304 */ /* 0x0001f00000200800 */
[----:B------:R-:W-:Y:S01]  /*3330*/  F2F.F16.F32 R95, R134 ;  /* 0x00000086005f7304 */ /* 0x000fe20000200800 */
[----:B0-----:R-:W-:-:S07]  /*3340*/  FMUL.FTZ R108, R104, R85 ;  /* 0x00000055686c7220 */ /* 0x001fce0000410000 */
[----:B------:R-:W-:Y:S08]  /*3350*/  F2F.F16.F32 R94, R94 ;  /* 0x0000005e005e7304 */ /* 0x000ff00000200800 */
[----:B------:R-:W0:Y:S08]  /*3360*/  F2F.F16.F32 R105, R105 ;  /* 0x0000006900697304 */ /* 0x000e300000200800 */
[----:B------:R1:W-:Y:S01]  /*3370*/  F2F.F16.F32 R0, R116 ;  /* 0x0000007400007304 */ /* 0x0003e20000200800 */
[----:B0-----:R-:W-:-:S07]  /*3380*/  PRMT R105, R94, 0x5410, R105 ;  /* 0x000054105e697816 */ /* 0x001fce0000000069 */
[----:B------:R0:W-:Y:S01]  /*3390*/  F2F.F16.F32 R102, R112 ;  /* 0x0000007000667304 */ /* 0x0001e20000200800 */
[----:B-1----:R-:W-:-:S07]  /*33a0*/  FMUL.FTZ R116, R24, R85 ;  /* 0x0000005518747220 */ /* 0x002fce0000410000 */
[----:B------:R1:W-:Y:S01]  /*33b0*/  F2F.F16.F32 R101, R104 ;  /* 0x0000006800657304 */ /* 0x0003e20000200800 */
[----:B0-----:R-:W-:-:S07]  /*33c0*/  FMUL.FTZ R112, R136, R85 ;  /* 0x0000005588707220 */ /* 0x001fce0000410000 */
[----:B------:R0:W-:Y:S01]  /*33d0*/  F2F.F16.F32 R103, R128 ;  /* 0x0000008000677304 */ /* 0x0001e20000200800 */
[----:B-1----:R-:W-:-:S07]  /*33e0*/  FMUL.FTZ R104, R134, R85 ;  /* 0x0000005586687220 */ /* 0x002fce0000410000 */
[----:B------:R1:W2:Y:S01]  /*33f0*/  F2F.F16.F32 R106, R132 ;  /* 0x00000084006a7304 */ /* 0x0002a20000200800 */
[----:B0-----:R-:W-:-:S07]  /*3400*/  FMUL.FTZ R128, R128, R85 ;  /* 0x0000005580807220 */ /* 0x001fce0000410000 */
[----:B------:R0:W-:Y:S01]  /*3410*/  F2F.F16.F32 R111, R142 ;  /* 0x0000008e006f7304 */ /* 0x0001e20000200800 */
[----:B-1----:R-:W-:Y:S01]  /*3420*/  FMUL.FTZ R132, R132, R85 ;  /* 0x0000005584847220 */ /* 0x002fe20000410000 */
[----:B--2---:R-:W-:-:S06]  /*3430*/  PRMT R103, R103, 0x5410, R106 ;  /* 0x0000541067677816 */ /* 0x004fcc000000006a */
[----:B------:R1:W2:Y:S01]  /*3440*/  F2F.F16.F32 R130, R140 ;  /* 0x0000008c00827304 */ /* 0x0002a20000200800 */
[----:B0-----:R-:W-:-:S07]  /*3450*/  FMUL.FTZ R142, R142, R85 ;  /* 0x000000558e8e7220 */ /* 0x001fce0000410000 */
[----:B------:R0:W3:Y:S01]  /*3460*/  F2F.F16.F32 R92, R138 ;  /* 0x0000008a005c7304 */ /* 0x0000e20000200800 */
[----:B-1----:R-:W-:Y:S01]  /*3470*/  FMUL.FTZ R140, R140, R85 ;  /* 0x000000558c8c7220 */ /* 0x002fe20000410000 */
[----:B--2---:R-:W-:-:S06]  /*3480*/  PRMT R111, R130, 0x5410, R111 ;  /* 0x00005410826f7816 */ /* 0x004fcc000000006f */
[----:B------:R-:W-:Y:S01]  /*3490*/  F2F.F16.F32 R29, R124 ;  /* 0x0000007c001d7304 */ /* 0x000fe20000200800 */
[----:B0-----:R-:W-:Y:S01]  /*34a0*/  FMUL.FTZ R138, R138, R85 ;  /* 0x000000558a8a7220 */ /* 0x001fe20000410000 */
[----:B------:R-:W-:Y:S01]  /*34b0*/  PRMT R85, R26, 0x5410, R27 ;  /* 0x000054101a557816 */ /* 0x000fe2000000001b */
[----:B------:R-:W-:-:S04]  /*34c0*/  IMAD.WIDE.U32 R26, R93, 0x10000, RZ ;  /* 0x000100005d1a7825 */ /* 0x000fc800078e00ff */
[----:B---3--:R-:W-:Y:S01]  /*34d0*/  IMAD.WIDE.U32 R92, R92, 0x10000, RZ ;  /* 0x000100005c5c7825 */ /* 0x008fe200078e00ff */
[----:B------:R-:W-:Y:S01]  /*34e0*/  LOP3.LUT R27, R91, R27, RZ, 0xfc, !PT ;  /* 0x0000001b5b1b7212 */ /* 0x000fe200078efcff */
[----:B------:R-:W0:Y:S01]  /*34f0*/  F2F.F16.F32 R97, R126 ;  /* 0x0000007e00617304 */ /* 0x000e220000200800 */
[----:B------:R-:W-:Y:S01]  /*3500*/  LOP3.LUT R26, R26, R31, RZ, 0xfc, !PT ;  /* 0x0000001f1a1a7212 */ /* 0x000fe200078efcff */
[----:B------:R-:W-:Y:S01]  /*3510*/  IMAD.WIDE.U32 R90, R90, 0x10000, RZ ;  /* 0x000100005a5a7825 */ /* 0x000fe200078e00ff */
[----:B------:R-:W1:Y:S01]  /*3520*/  LDC.64 R30, c[0x0][0x478] ;  /* 0x00011e00ff1e7b82 */ /* 0x000e620000000a00 */
[----:B------:R-:W-:Y:S02]  /*3530*/  LOP3.LUT R93, R111, R93, RZ, 0xfc, !PT ;  /* 0x0000005d6f5d7212 */ /* 0x000fe400078efcff */
[----:B------:R-:W-:Y:S02]  /*3540*/  LOP3.LUT R90, R90, R95, RZ, 0xfc, !PT ;  /* 0x0000005f5a5a7212 */ /* 0x000fe400078efcff */
[----:B------:R-:W2:Y:S01]  /*3550*/  F2F.F16.F32 R107, R107 ;  /* 0x0000006b006b7304 */ /* 0x000ea20000200800 */
[----:B------:R-:W-:-:S02]  /*3560*/  LOP3.LUT R91, R103, R91, RZ, 0xfc, !PT ;  /* 0x0000005b675b7212 */ /* 0x000fc400078efcff */
[----:B------:R-:W3:Y:S01]  /*3570*/  LDC.64 R94, c[0x0][0x468] ;  /* 0x00011a00ff5e7b82 */ /* 0x000ee20000000a00 */
[----:B0-----:R-:W-:-:S04]  /*3580*/  PRMT R97, R97, 0x5410, R102 ;  /* 0x0000541061617816 */ /* 0x001fc80000000066 */
[----:B------:R-:W-:Y:S01]  /*3590*/  F2F.F16.F32 R109, R109 ;  /* 0x0000006d006d7304 */ /* 0x000fe20000200800 */
[----:B--2---:R-:W-:-:S07]  /*35a0*/  IMAD.WIDE.U32 R102, R107, 0x10000, RZ ;  /* 0x000100006b667825 */ /* 0x004fce00078e00ff */
[----:B------:R-:W0:Y:S08]  /*35b0*/  F2F.F16.F32 R114, R114 ;  /* 0x0000007200727304 */ /* 0x000e300000200800 */
[----:B------:R2:W4:Y:S01]  /*35c0*/  F2F.F16.F32 R99, R24 ;  /* 0x0000001800637304 */ /* 0x0005220000200800 */
[----:B0-----:R-:W-:-:S07]  /*35d0*/  PRMT R109, R109, 0x5410, R114 ;  /* 0x000054106d6d7816 */ /* 0x001fce0000000072 */
[----:B------:R-:W-:Y:S01]  /*35e0*/  F2F.F16.F32 R110, R110 ;  /* 0x0000006e006e7304 */ /* 0x000fe20000200800 */
[----:B--2---:R-:W-:-:S05]  /*35f0*/  IMAD.WIDE.U32 R24, R0, 0x10000, RZ ;  /* 0x0001000000187825 */ /* 0x004fca00078e00ff */
[----:B------:R-:W-:Y:S02]  /*3600*/  LOP3.LUT R25, R85, R25, RZ, 0xfc, !PT ;  /* 0x0000001955197212 */ /* 0x000fe400078efcff */
[----:B------:R-:W0:Y:S01]  /*3610*/  F2F.F16.F32 R113, R113 ;  /* 0x0000007100717304 */ /* 0x000e220000200800 */
[----:B------:R-:W-:Y:S01]  /*3620*/  LOP3.LUT R24, R24, R29, RZ, 0xfc, !PT ;  /* 0x0000001d18187212 */ /* 0x000fe200078efcff */
[----:B------:R-:W-:Y:S01]  /*3630*/  IMAD.WIDE.U32 R28, R101, 0x10000, RZ ;  /* 0x00010000651c7825 */ /* 0x000fe200078e00ff */
[----:B----4-:R-:W-:Y:S02]  /*3640*/  LOP3.LUT R92, R92, R99, RZ, 0xfc, !PT ;  /* 0x000000635c5c7212 */ /* 0x010fe400078efcff */
[----:B------:R-:W-:Y:S02]  /*3650*/  LOP3.LUT R99, R109, R103, RZ, 0xfc, !PT ;  /* 0x000000676d637212 */ /* 0x000fe400078efcff */
[----:B------:R-:W-:Y:S01]  /*3660*/  LOP3.LUT R29, R97, R29, RZ, 0xfc, !PT ;  /* 0x0000001d611d7212 */ /* 0x000fe200078efcff */
[----:B------:R-:W2:Y:S01]  /*3670*/  F2F.F16.F32 R108, R108 ;  /* 0x0000006c006c7304 */ /* 0x000ea20000200800 */
[----:B------:R-:W-:-:S02]  /*3680*/  LOP3.LUT R28, R28, R89, RZ, 0xfc, !PT ;  /* 0x000000591c1c7212 */ /* 0x000fc400078efcff */
[----:B0-----:R-:W-:-:S05]  /*3690*/  PRMT R101, R110, 0x5410, R113 ;  /* 0x000054106e657816 */ /* 0x001fca0000000071 */
[----:B------:R-:W0:Y:S01]  /*36a0*/  F2F.F16.F32 R112, R112 ;  /* 0x0000007000707304 */ /* 0x000e220000200800 */
[----:B-1----:R-:W-:-:S04]  /*36b0*/  IMAD.WIDE.U32 R110, R82, 0x8, R30 ;  /* 0x00000008526e7825 */ /* 0x002fc800078e001e */
[----:B--2---:R-:W-:-:S03]  /*36c0*/  IMAD.WIDE.U32 R106, R108, 0x10000, RZ ;  /* 0x000100006c6a7825 */ /* 0x004fc600078e00ff */
[----:B------:R-:W1:Y:S02]  /*36d0*/  F2F.F16.F32 R96, R96 ;  /* 0x0000006000607304 */ /* 0x000e640000200800 */
[----:B------:R-:W-:Y:S01]  /*36e0*/  LOP3.LUT R101, R101, R107, RZ, 0xfc, !PT ;  /* 0x0000006b65657212 */ /* 0x000fe200078efcff */
[----:B0-----:R-:W-:-:S05]  /*36f0*/  IMAD.WIDE.U32 R112, R112, 0x10000, RZ ;  /* 0x0001000070707825 */ /* 0x001fca00078e00ff */
[----:B------:R-:W0:Y:S01]  /*3700*/  F2F.F16.F32 R138, R138 ;  /* 0x0000008a008a7304 */ /* 0x000e220000200800 */
[----:B-1----:R-:W-:-:S07]  /*3710*/  IMAD.WIDE.U32 R96, R96, 0x10000, RZ ;  /* 0x0001000060607825 */ /* 0x002fce00078e00ff */
[----:B------:R-:W-:Y:S01]  /*3720*/  F2F.F16.F32 R117, R142 ;  /* 0x0000008e00757304 */ /* 0x000fe20000200800 */
[----:B------:R-:W-:Y:S01]  /*3730*/  LOP3.LUT R97, R105, R97, RZ, 0xfc, !PT ;  /* 0x0000006169617212 */ /* 0x000fe200078efcff */
[----:B0-----:R-:W-:-:S06]  /*3740*/  IMAD.WIDE.U32 R108, R138, 0x10000, RZ ;  /* 0x000100008a6c7825 */ /* 0x001fcc00078e00ff */
[----:B------:R-:W0:Y:S08]  /*3750*/  F2F.F16.F32 R140, R140 ;  /* 0x0000008c008c7304 */ /* 0x000e300000200800 */
[----:B------:R-:W1:Y:S01]  /*3760*/  F2F.F16.F32 R98, R98 ;  /* 0x0000006200627304 */ /* 0x000e620000200800 */
[----:B0-----:R-:W-:-:S07]  /*3770*/  PRMT R117, R140, 0x5410, R117 ;  /* 0x000054108c757816 */ /* 0x001fce0000000075 */
[----:B------:R-:W-:Y:S01]  /*3780*/  F2F.F16.F32 R128, R128 ;  /* 0x0000008000807304 */ /* 0x000fe20000200800 */
[----:B------:R-:W-:Y:S02]  /*3790*/  LOP3.LUT R105, R117, R109, RZ, 0xfc, !PT ;  /* 0x0000006d75697212 */ /* 0x000fe400078efcff */
[----:B-1----:R-:W-:-:S05]  /*37a0*/  LOP3.LUT R98, R102, R98, RZ, 0xfc, !PT ;  /* 0x0000006266627212 */ /* 0x002fca00078efcff */
[----:B------:R-:W0:Y:S08]  /*37b0*/  F2F.F16.F32 R115, R132 ;  /* 0x0000008400737304 */ /* 0x000e300000200800 */
[----:B------:R-:W1:Y:S01]  /*37c0*/  F2F.F16.F32 R100, R100 ;  /* 0x0000006400647304 */ /* 0x000e620000200800 */
[----:B0-----:R-:W-:-:S07]  /*37d0*/  PRMT R115, R128, 0x5410, R115 ;  /* 0x0000541080737816 */ /* 0x001fce0000000073 */
[----:B------:R-:W0:Y:S01]  /*37e0*/  F2F.F16.F32 R104, R104 ;  /* 0x0000006800687304 */ /* 0x000e220000200800 */
[----:B------:R-:W-:Y:S01]  /*37f0*/  LOP3.LUT R103, R115, R113, RZ, 0xfc, !PT ;  /* 0x0000007173677212 */ /* 0x000fe200078efcff */
[----:B---3--:R-:W-:Y:S01]  /*3800*/  IMAD.WIDE.U32 R114, R83, 0x8, R94 ;  /* 0x0000000853727825 */ /* 0x008fe200078e005e */
[----:B-1----:R-:W-:-:S05]  /*3810*/  LOP3.LUT R100, R106, R100, RZ, 0xfc, !PT ;  /* 0x000000646a647212 */ /* 0x002fca00078efcff */
[----:B------:R1:W2:Y:S01]  /*3820*/  F2F.F16.F32 R85, R116 ;  /* 0x0000007400557304 */ /* 0x0002a20000200800 */
[----:B------:R-:W-:-:S05]  /*3830*/  IMAD.WIDE.U32 R106, R84, 0x8, R30 ;  /* 0x00000008546a7825 */ /* 0x000fca00078e001e */
[----:B------:R3:W-:Y:S01]  /*3840*/  STG.E.64 desc[UR8][R106.64], R24 ;  /* 0x000000186a007986 */ /* 0x0007e2000c101b08 */
[----:B0-----:R-:W-:Y:S01]  /*3850*/  LOP3.LUT R102, R112, R104, RZ, 0xfc, !PT ;  /* 0x0000006870667212 */ /* 0x001fe200078efcff */
[----:B------:R-:W0:Y:S01]  /*3860*/  F2F.F16.F32 R86, R86 ;  /* 0x0000005600567304 */ /* 0x000e220000200800 */
        /* <DEDUP_REMOVED lines=19> */
.L_x_5712:
[----:B------:R-:W-:-:S04]  /*39a0*/  UISETP.NE.U32.AND UP0, UPT, UR16, URZ, UPT ;  /* 0x000000ff1000728c */ /* 0x000fc8000bf05070 */
[----:B------:R-:W-:-:S09]  /*39b0*/  UISETP.NE.AND.EX UP0, UPT, UR17, URZ, UPT, UP0 ;  /* 0x000000ff1100728c */ /* 0x000fd2000bf05300 */
[----:B------:R-:W-:Y:S05]  /*39c0*/  BRA.U UP0, `(.L_x_5715) ;  /* 0x0000000900b07547 */ /* 0x000fea000b800000 */
[----:B------:R-:W-:Y:S01]  /*39d0*/  MOV R26, R3 ;  /* 0x00000003001a7202 */ /* 0x000fe20000000f00 */
[C---:B------:R-:W-:Y:S01]  /*39e0*/  FFMA.FTZ R124, R24.reuse, R124, R25 ;  /* 0x0000007c187c7223 */ /* 0x040fe20000010019 */
        /* <DEDUP_REMOVED lines=24> */
[----:B------:R-:W-:Y:S01]  /*3b70*/  HADD2.F32 R29, -RZ, R31.H0_H0 ;  /* 0x2000001fff1d7230 */ /* 0x000fe20000004100 */
[----:B------:R-:W-:Y:S01]  /*3b80*/  SHF.R.U32.HI R31, RZ, 0x10, R33 ;  /* 0x00000010ff1f7819 */ /* 0x000fe20000011621 */
[----:B------:R-:W-:Y:S01]  /*3b90*/  FFMA.FTZ R26, R86, R141, R27 ;  /* 0x0000008d561a7223 */ /* 0x000fe2000001001b */
[----:B------:R-:W-:Y:S01]  /*3ba0*/  FFMA.FTZ R120, R24, R120, R25 ;  /* 0x0000007818787223 */ /* 0x000fe20000010019 */
[----:B------:R0:W-:Y:S01]  /*3bb0*/  F2F.F16.F32 R27, R30 ;  /* 0x0000001e001b7304 */ /* 0x0001e20000200800 */
[----:B------:R-:W-:Y:S01]  /*3bc0*/  MOV R91, R35 ;  /* 0x00000023005b7202 */ /* 0x000fe20000000f00 */
[----:B------:R-:W-:Y:S02]  /*3bd0*/  HADD2.F32 R31, -RZ, R31.H0_H0 ;  /* 0x2000001fff1f7230 */ /* 0x000fe40000004100 */
[----:B------:R-:W-:Y:S01]  /*3be0*/  FADD.FTZ R120, -R120, R137 ;  /* 0x0000008978787221 */ /* 0x000fe20000010100 */
[----:B------:R-:W-:Y:S01]  /*3bf0*/  SHF.R.U64 R89, R32, 0x10, R33 ;  /* 0x0000001020597819 */ /* 0x000fe20000001221 */
[----:B------:R-:W-:Y:S01]  /*3c00*/  FFMA.FTZ R118, R24, R118, R25 ;  /* 0x0000007618767223 */ /* 0x000fe20000010019 */
[----:B------:R-:W-:-:S02]  /*3c10*/  HADD2.F32 R91, -RZ, R91.H0_H0 ;  /* 0x2000005bff5b7230 */ /* 0x000fc40000004100 */
[C---:B------:R-:W-:Y:S01]  /*3c20*/  FFMA.FTZ R114, R86.reuse, R114, R31 ;  /* 0x0000007256727223 */ /* 0x040fe2000001001f */
[----:B------:R-:W-:Y:S01]  /*3c30*/  SHF.R.U32.HI R95, RZ, 0x10, R35 ;  /* 0x00000010ff5f7819 */ /* 0x000fe20000011623 */
[----:B0-----:R-:W-:Y:S01]  /*3c40*/  FFMA.FTZ R30, R86, R116, R29 ;  /* 0x00000074561e7223 */ /* 0x001fe2000001001d */
[----:B------:R-:W-:Y:S01]  /*3c50*/  MOV R29, R32 ;  /* 0x00000020001d7202 */ /* 0x000fe20000000f00 */
[----:B------:R-:W-:Y:S01]  /*3c60*/  FMUL.FTZ R31, R114, R85 ;  /* 0x00000055721f7220 */ /* 0x000fe20000410000 */
[----:B------:R-:W-:Y:S01]  /*3c70*/  FFMA.FTZ R116, R24, R110, R25 ;  /* 0x0000006e18747223 */ /* 0x000fe20000010019 */
[----:B------:R-:W-:Y:S02]  /*3c80*/  HADD2.F32 R89, -RZ, R89.H0_H0 ;  /* 0x20000059ff597230 */ /* 0x000fe40000004100 */
[----:B------:R-:W-:Y:S01]  /*3c90*/  FADD.FTZ R118, -R118, R119 ;  /* 0x0000007776767221 */ /* 0x000fe20000010100 */
[----:B------:R-:W-:Y:S02]  /*3ca0*/  HADD2.F32 R29, -RZ, R29.H0_H0 ;  /* 0x2000001dff1d7230 */ /* 0x000fe40000004100 */
[----:B------:R-:W-:Y:S01]  /*3cb0*/  FADD.FTZ R116, -R116, R131 ;  /* 0x0000008374747221 */ /* 0x000fe20000010100 */
[----:B------:R-:W-:-:S02]  /*3cc0*/  HADD2.F32 R95, -RZ, R95.H0_H0 ;  /* 0x2000005fff5f7230 */ /* 0x000fc40000004100 */
[----:B------:R-:W-:Y:S01]  /*3cd0*/  FFMA.FTZ R110, R86, R118, R89 ;  /* 0x00000076566e7223 */ /* 0x000fe20000010059 */
[----:B------:R-:W-:Y:S01]  /*3ce0*/  FFMA.FTZ R112, R24, R112, R25 ;  /* 0x0000007018707223 */ /* 0x000fe20000010019 */
[----:B------:R-:W-:Y:S01]  /*3cf0*/  FFMA.FTZ R114, R86, R120, R29 ;  /* 0x0000007856727223 */ /* 0x000fe2000001001d */
[----:B------:R-:W-:Y:S01]  /*3d00*/  MOV R97, R37 ;  /* 0x0000002500617202 */ /* 0x000fe20000000f00 */
[-C--:B------:R-:W-:Y:S01]  /*3d10*/  FMUL.FTZ R89, R110, R85.reuse ;  /* 0x000000556e597220 */ /* 0x080fe20000410000 */
[--C-:B------:R-:W-:Y:S01]  /*3d20*/  FFMA.FTZ R110, R24, R108, R25.reuse ;  /* 0x0000006c186e7223 */ /* 0x100fe20000010019 */
[-C--:B------:R-:W-:Y:S01]  /*3d30*/  FMUL.FTZ R29, R114, R85.reuse ;  /* 0x00000055721d7220 */ /* 0x080fe20000410000 */
[----:B------:R-:W-:Y:S01]  /*3d40*/  FFMA.FTZ R114, R24, R102, R25 ;  /* 0x0000006618727223 */ /* 0x000fe20000010019 */
[----:B------:R-:W-:Y:S01]  /*3d50*/  FFMA.FTZ R102, R86, R116, R91 ;  /* 0x0000007456667223 */ /* 0x000fe2000001005b */
[----:B------:R-:W-:Y:S01]  /*3d60*/  MOV R91, R34 ;  /* 0x00000022005b7202 */ /* 0x000fe20000000f00 */
[----:B------:R-:W-:Y:S01]  /*3d70*/  FADD.FTZ R112, -R112, R133 ;  /* 0x0000008570707221 */ /* 0x000fe20000010100 */
[----:B------:R-:W-:Y:S01]  /*3d80*/  FADD.FTZ R114, -R114, R111 ;  /* 0x0000006f72727221 */ /* 0x000fe20000010100 */
[----:B------:R-:W-:Y:S01]  /*3d90*/  FMUL.FTZ R93, R102, R85 ;  /* 0x00000055665d7220 */ /* 0x000fe20000410000 */
[----:B------:R-:W-:Y:S01]  /*3da0*/  FADD.FTZ R110, -R110, R113 ;  /* 0x000000716e6e7221 */ /* 0x000fe20000010100 */
[----:B------:R-:W-:-:S02]  /*3db0*/  HADD2.F32 R91, -RZ, R91.H0_H0 ;  /* 0x2000005bff5b7230 */ /* 0x000fc40000004100 */
[----:B------:R-:W-:Y:S01]  /*3dc0*/  FFMA.FTZ R102, R86, R114, R95 ;  /* 0x0000007256667223 */ /* 0x000fe2000001005f */
[----:B------:R-:W-:Y:S01]  /*3dd0*/  SHF.R.U64 R95, R34, 0x10, R35 ;  /* 0x00000010225f7819 */ /* 0x000fe20000001223 */
[C-C-:B------:R-:W-:Y:S01]  /*3de0*/  FFMA.FTZ R145, R24.reuse, R145, R25.reuse ;  /* 0x0000009118917223 */ /* 0x140fe20000010019 */
[----:B------:R-:W-:Y:S01]  /*3df0*/  FFMA.FTZ R98, R24, R98, R25 ;  /* 0x0000006218627223 */ /* 0x000fe20000010019 */
[----:B------:R-:W-:Y:S01]  /*3e00*/  FFMA.FTZ R108, R86, R112, R91 ;  /* 0x00000070566c7223 */ /* 0x000fe2000001005b */
[----:B------:R-:W-:Y:S01]  /*3e10*/  FFMA.FTZ R112, R24, R104, R25 ;  /* 0x0000006818707223 */ /* 0x000fe20000010019 */
[----:B------:R-:W-:Y:S02]  /*3e20*/  HADD2.F32 R95, -RZ, R95.H0_H0 ;  /* 0x2000005fff5f7230 */ /* 0x000fe40000004100 */
[----:B------:R-:W-:Y:S01]  /*3e30*/  FADD.FTZ R145, -R145, R92 ;  /* 0x0000005c91917221 */ /* 0x000fe20000010100 */
[-C--:B------:R-:W-:Y:S01]  /*3e40*/  FMUL.FTZ R91, R108, R85.reuse ;  /* 0x000000556c5b7220 */ /* 0x080fe20000410000 */
[----:B------:R-:W-:Y:S01]  /*3e50*/  FADD.FTZ R112, -R112, R127 ;  /* 0x0000007f70707221 */ /* 0x000fe20000010100 */
[----:B------:R-:W-:Y:S01]  /*3e60*/  FFMA.FTZ R108, R24, R90, R25 ;  /* 0x0000005a186c7223 */ /* 0x000fe20000010019 */
[----:B------:R-:W-:Y:S01]  /*3e70*/  FFMA.FTZ R104, R86, R110, R95 ;  /* 0x0000006e56687223 */ /* 0x000fe2000001005f */
[----:B------:R-:W-:Y:S01]  /*3e80*/  HADD2.F32 R95, -RZ, R97.H0_H0 ;  /* 0x20000061ff5f7230 */ /* 0x000fe20000004100 */
[----:B------:R-:W-:Y:S01]  /*3e90*/  SHF.R.U32.HI R97, RZ, 0x10, R37 ;  /* 0x00000010ff617819 */ /* 0x000fe20000011625 */
[----:B------:R-:W-:Y:S01]  /*3ea0*/  FADD.FTZ R107, -R108, R107 ;  /* 0x0000006b6c6b7221 */ /* 0x000fe20000010100 */
[-C--:B------:R-:W-:Y:S01]  /*3eb0*/  FMUL.FTZ R90, R104, R85.reuse ;  /* 0x00000055685a7220 */ /* 0x080fe20000410000 */
[----:B------:R-:W-:Y:S01]  /*3ec0*/  FFMA.FTZ R108, R24, R106, R25 ;  /* 0x0000006a186c7223 */ /* 0x000fe20000010019 */
[----:B------:R-:W-:Y:S01]  /*3ed0*/  FFMA.FTZ R104, R86, R112, R95 ;  /* 0x0000007056687223 */ /* 0x000fe2000001005f */
[----:B------:R-:W-:Y:S01]  /*3ee0*/  HADD2.F32 R97, -RZ, R97.H0_H0 ;  /* 0x20000061ff617230 */ /* 0x000fe20000004100 */
[----:B------:R-:W-:Y:S01]  /*3ef0*/  MOV R95, R36 ;  /* 0x00000024005f7202 */ /* 0x000fe20000000f00 */
[----:B------:R-:W-:Y:S01]  /*3f00*/  FADD.FTZ R108, -R108, R129 ;  /* 0x000000816c6c7221 */ /* 0x000fe20000010100 */
[----:B------:R-:W-:Y:S01]  /*3f10*/  FFMA.FTZ R110, R24, R96, R25 ;  /* 0x00000060186e7223 */ /* 0x000fe20000010019 */
[----:B------:R-:W-:Y:S01]  /*3f20*/  FMUL.FTZ R104, R104, R85 ;  /* 0x0000005568687220 */ /* 0x000fe20000410000 */
[----:B------:R-:W-:Y:S01]  /*3f30*/  FFMA.FTZ R106, R86, R107, R97 ;  /* 0x0000006b566a7223 */ /* 0x000fe20000010061 */
[----:B------:R-:W-:Y:S01]  /*3f40*/  HADD2.F32 R95, -RZ, R95.H0_H0 ;  /* 0x2000005fff5f7230 */ /* 0x000fe20000004100 */
[----:B------:R-:W-:Y:S01]  /*3f50*/  SHF.R.U64 R97, R36, 0x10, R37 ;  /* 0x0000001024617819 */ /* 0x000fe20000001225 */
[----:B------:R-:W-:Y:S01]  /*3f60*/  FADD.FTZ R110, -R110, R109 ;  /* 0x0000006d6e6e7221 */ /* 0x000fe20000010100 */
[----:B------:R0:W-:Y:S01]  /*3f70*/  F2F.F16.F32 R101, R104 ;  /* 0x0000006800657304 */ /* 0x0001e20000200800 */
[----:B------:R-:W-:Y:S01]  /*3f80*/  MOV R92, R39 ;  /* 0x00000027005c7202 */ /* 0x000fe20000000f00 */
[----:B------:R-:W-:Y:S01]  /*3f90*/  FFMA.FTZ R96, R86, R108, R95 ;  /* 0x0000006c56607223 */ /* 0x000fe2000001005f */
[----:B------:R-:W-:Y:S01]  /*3fa0*/  HADD2.F32 R95, -RZ, R97.H0_H0 ;  /* 0x20000061ff5f7230 */ /* 0x000fe20000004100 */
[----:B------:R-:W-:Y:S01]  /*3fb0*/  SHF.R.U32.HI R97, RZ, 0x10, R39 ;  /* 0x00000010ff617819 */ /* 0x000fe20000011627 */
[----:B------:R-:W-:Y:S01]  /*3fc0*/  FADD.FTZ R117, -R98, R117 ;  /* 0x0000007562757221 */ /* 0x000fe20000010100 */
[----:B------:R-:W-:Y:S01]  /*3fd0*/  FFMA.FTZ R143, R24, R143, R25 ;  /* 0x0000008f188f7223 */ /* 0x000fe20000010019 */
[-C--:B------:R-:W-:Y:S01]  /*3fe0*/  FMUL.FTZ R30, R30, R85.reuse ;  /* 0x000000551e1e7220 */ /* 0x080fe20000410000 */
[----:B------:R-:W-:Y:S01]  /*3ff0*/  FMUL.FTZ R28, R28, R85 ;  /* 0x000000551c1c7220 */ /* 0x000fe20000410000 */
[----:B0-----:R-:W-:Y:S01]  /*4000*/  FFMA.FTZ R104, R86, R110, R95 ;  /* 0x0000006e56687223 */ /* 0x001fe2000001005f */
[----:B------:R-:W-:-:S02]  /*4010*/  HADD2.F32 R95, -RZ, R97.H0_H0 ;  /* 0x20000061ff5f7230 */ /* 0x000fc40000004100 */
[----:B------:R-:W-:Y:S01]  /*4020*/  FADD.FTZ R143, -R143, R94 ;  /* 0x0000005e8f8f7221 */ /* 0x000fe20000010100 */
[-C--:B------:R-:W-:Y:S01]  /*4030*/  FMUL.FTZ R102, R102, R85.reuse ;  /* 0x0000005566667220 */ /* 0x080fe20000410000 */
[----:B------:R-:W-:Y:S01]  /*4040*/  FFMA.FTZ R100, R24, R100, R25 ;  /* 0x0000006418647223 */ /* 0x000fe20000010019 */
[----:B------:R-:W-:Y:S01]  /*4050*/  FMUL.FTZ R96, R96, R85 ;  /* 0x0000005560607220 */ /* 0x000fe20000410000 */
[----:B------:R-:W-:Y:S01]  /*4060*/  FFMA.FTZ R98, R86, R145, R95 ;  /* 0x0000009156627223 */ /* 0x000fe2000001005f */
[----:B------:R-:W-:Y:S01]  /*4070*/  HADD2.F32 R95, -RZ, R92.H0_H0 ;  /* 0x2000005cff5f7230 */ /* 0x000fe20000004100 */
[----:B------:R-:W-:Y:S01]  /*4080*/  SHF.R.U64 R92, R38, 0x10, R39 ;  /* 0x00000010265c7819 */ /* 0x000fe20000001227 */
[----:B------:R-:W-:Y:S01]  /*4090*/  FMUL.FTZ R26, R26, R85 ;  /* 0x000000551a1a7220 */ /* 0x000fe20000410000 */
[----:B------:R-:W-:Y:S01]  /*40a0*/  F2F.F16.F32 R30, R30 ;  /* 0x0000001e001e7304 */ /* 0x000fe20000200800 */
[----:B------:R-:W-:Y:S01]  /*40b0*/  FADD.FTZ R100, -R100, R121 ;  /* 0x0000007964647221 */ /* 0x000fe20000010100 */
[----:B------:R-:W-:Y:S01]  /*40c0*/  FFMA.FTZ R94, R86, R117, R95 ;  /* 0x00000075565e7223 */ /* 0x000fe2000001005f */
[----:B------:R-:W-:Y:S01]  /*40d0*/  HADD2.F32 R95, -RZ, R92.H0_H0 ;  /* 0x2000005cff5f7230 */ /* 0x000fe20000004100 */
[----:B------:R-:W-:Y:S01]  /*40e0*/  MOV R92, R38 ;  /* 0x00000026005c7202 */ /* 0x000fe20000000f00 */
[-C--:B------:R-:W-:Y:S01]  /*40f0*/  FMUL.FTZ R98, R98, R85.reuse ;  /* 0x0000005562627220 */ /* 0x080fe20000410000 */
[-C--:B------:R-:W-:Y:S01]  /*4100*/  FMUL.FTZ R106, R106, R85.reuse ;  /* 0x000000556a6a7220 */ /* 0x080fe20000410000 */
[----:B------:R-:W-:Y:S01]  /*4110*/  FMUL.FTZ R104, R104, R85 ;  /* 0x0000005568687220 */ /* 0x000fe20000410000 */
[C---:B------:R-:W-:Y:S01]  /*4120*/  FFMA.FTZ R24, R86.reuse, R143, R95 ;  /* 0x0000008f56187223 */ /* 0x040fe2000001005f */
[----:B------:R-:W-:Y:S01]  /*4130*/  HADD2.F32 R25, -RZ, R92.H0_H0 ;  /* 0x2000005cff197230 */ /* 0x000fe20000004100 */
[----:B------:R-:W0:Y:S04]  /*4140*/  F2F.F16.F32 R31, R31 ;  /* 0x0000001f001f7304 */ /* 0x000e280000200800 */
[----:B------:R-:W-:-:S04]  /*4150*/  FFMA.FTZ R86, R86, R100, R25 ;  /* 0x0000006456567223 */ /* 0x000fc80000010019 */
[----:B------:R-:W1:Y:S01]  /*4160*/  F2F.F16.F32 R28, R28 ;  /* 0x0000001c001c7304 */ /* 0x000e620000200800 */
[----:B------:R-:W-:Y:S01]  /*4170*/  FMUL.FTZ R86, R86, R85 ;  /* 0x0000005556567220 */ /* 0x000fe20000410000 */
[----:B0-----:R-:W-:-:S06]  /*4180*/  PRMT R107, R30, 0x5410, R31 ;  /* 0x000054101e6b7816 */ /* 0x001fcc000000001f */
[----:B------:R-:W-:Y:S01]  /*4190*/  F2F.F16.F32 R93, R93 ;  /* 0x0000005d005d7304 */ /* 0x000fe20000200800 */
[----:B-1----:R-:W-:-:S07]  /*41a0*/  IMAD.WIDE.U32 R30, R28, 0x10000, RZ ;  /* 0x000100001c1e7825 */ /* 0x002fce00078e00ff */
[----:B------:R-:W0:Y:S08]  /*41b0*/  F2F.F16.F32 R102, R102 ;  /* 0x0000006600667304 */ /* 0x000e300000200800 */
[----:B------:R-:W1:Y:S01]  /*41c0*/  F2F.F16.F32 R89, R89 ;  /* 0x0000005900597304 */ /* 0x000e620000200800 */
[----:B0-----:R-:W-:-:S07]  /*41d0*/  PRMT R105, R93, 0x5410, R102 ;  /* 0x000054105d697816 */ /* 0x001fce0000000066 */
[----:B------:R0:W-:Y:S01]  /*41e0*/  F2F.F16.F32 R99, R96 ;  /* 0x0000006000637304 */ /* 0x0001e20000200800 */
[----:B-1----:R-:W-:-:S07]  /*41f0*/  IMAD.WIDE.U32 R92, R89, 0x10000, RZ ;  /* 0x00010000595c7825 */ /* 0x002fce00078e00ff */
[----:B------:R-:W1:Y:S01]  /*4200*/  F2F.F16.F32 R26, R26 ;  /* 0x0000001a001a7304 */ /* 0x000e620000200800 */
[-C--:B0-----:R-:W-:Y:S01]  /*4210*/  FMUL.FTZ R96, R94, R85.reuse ;  /* 0x000000555e607220 */ /* 0x081fe20000410000 */
[----:B------:R-:W-:Y:S02]  /*4220*/  FMUL.FTZ R94, R24, R85 ;  /* 0x00000055185e7220 */ /* 0x000fe40000410000 */
[----:B------:R-:W0:Y:S04]  /*4230*/  LDC.64 R24, c[0x0][0x468] ;  /* 0x00011a00ff187b82 */ /* 0x000e280000000a00 */
[----:B------:R-:W2:Y:S01]  /*4240*/  F2F.F16.F32 R29, R29 ;  /* 0x0000001d001d7304 */ /* 0x000ea20000200800 */
[----:B-1----:R-:W-:-:S07]  /*4250*/  LOP3.LUT R26, R30, R26, RZ, 0xfc, !PT ;  /* 0x0000001a1e1a7212 */ /* 0x002fce00078efcff */
[----:B------:R-:W-:Y:S01]  /*4260*/  F2F.F16.F32 R103, R98 ;  /* 0x0000006200677304 */ /* 0x000fe20000200800 */
[----:B--2---:R-:W-:-:S07]  /*4270*/  LOP3.LUT R30, R92, R29, RZ, 0xfc, !PT ;  /* 0x0000001d5c1e7212 */ /* 0x004fce00078efcff */
[----:B------:R-:W1:Y:S08]  /*4280*/  F2F.F16.F32 R0, R0 ;  /* 0x0000000000007304 */ /* 0x000e700000200800 */
[----:B------:R-:W2:Y:S01]  /*4290*/  F2F.F16.F32 R98, R94 ;  /* 0x0000005e00627304 */ /* 0x000ea20000200800 */
[----:B-1----:R-:W-:-:S07]  /*42a0*/  PRMT R27, R0, 0x5410, R27 ;  /* 0x00005410001b7816 */ /* 0x002fce000000001b */
[----:B------:R-:W1:Y:S01]  /*42b0*/  F2F.F16.F32 R90, R90 ;  /* 0x0000005a005a7304 */ /* 0x000e620000200800 */
[----:B------:R-:W-:Y:S02]  /*42c0*/  LOP3.LUT R27, R27, R31, RZ, 0xfc, !PT ;  /* 0x0000001f1b1b7212 */ /* 0x000fe400078efcff */
[----:B------:R-:W-:Y:S01]  /*42d0*/  LOP3.LUT R31, R107, R93, RZ, 0xfc, !PT ;  /* 0x0000005d6b1f7212 */ /* 0x000fe200078efcff */
[----:B--2---:R-:W-:-:S04]  /*42e0*/  IMAD.WIDE.U32 R28, R98, 0x10000, RZ ;  /* 0x00010000621c7825 */ /* 0x004fc800078e00ff */
[----:B------:R-:W2:Y:S01]  /*42f0*/  F2F.F16.F32 R96, R96 ;  /* 0x0000006000607304 */ /* 0x000ea20000200800 */
[----:B-1----:R-:W-:-:S07]  /*4300*/  IMAD.WIDE.U32 R94, R90, 0x10000, RZ ;  /* 0x000100005a5e7825 */ /* 0x002fce00078e00ff */
[----:B------:R-:W1:Y:S01]  /*4310*/  F2F.F16.F32 R97, R104 ;  /* 0x0000006800617304 */ /* 0x000e620000200800 */
[----:B------:R-:W-:Y:S02]  /*4320*/  LOP3.LUT R93, R105, R95, RZ, 0xfc, !PT ;  /* 0x0000005f695d7212 */ /* 0x000fe400078efcff */
[----:B--2---:R-:W-:-:S05]  /*4330*/  PRMT R103, R96, 0x5410, R103 ;  /* 0x0000541060677816 */ /* 0x004fca0000000067 */
[----:B------:R-:W2:Y:S01]  /*4340*/  F2F.F16.F32 R106, R106 ;  /* 0x0000006a006a7304 */ /* 0x000ea20000200800 */
[----:B------:R-:W-:Y:S01]  /*4350*/  LOP3.LUT R29, R103, R29, RZ, 0xfc, !PT ;  /* 0x0000001d671d7212 */ /* 0x000fe200078efcff */
[----:B-1----:R-:W-:-:S06]  /*4360*/  IMAD.WIDE.U32 R96, R97, 0x10000, RZ ;  /* 0x0001000061607825 */ /* 0x002fcc00078e00ff */
[----:B------:R-:W1:Y:S01]  /*4370*/  F2F.F16.F32 R85, R86 ;  /* 0x0000005600557304 */ /* 0x000e620000200800 */
[----:B------:R-:W-:Y:S02]  /*4380*/  LOP3.LUT R90, R96, R99, RZ, 0xfc, !PT ;  /* 0x00000063605a7212 */ /* 0x000fe400078efcff */
[----:B--2---:R-:W-:-:S05]  /*4390*/  PRMT R101, R101, 0x5410, R106 ;  /* 0x0000541065657816 */ /* 0x004fca000000006a */
[----:B------:R-:W2:Y:S01]  /*43a0*/  F2F.F16.F32 R91, R91 ;  /* 0x0000005b005b7304 */ /* 0x000ea20000200800 */
[----:B-1----:R-:W-:Y:S01]  /*43b0*/  LOP3.LUT R28, R28, R85, RZ, 0xfc, !PT ;  /* 0x000000551c1c7212 */ /* 0x002fe200078efcff */
[----:B0-----:R-:W-:-:S05]  /*43c0*/  IMAD.WIDE.U32 R84, R84, 0x8, R24 ;  /* 0x0000000854547825 */ /* 0x001fca00078e0018 */
        /* <DEDUP_REMOVED lines=12> */
.L_x_5715:
[----:B------:R-:W-:Y:S01]  /*4490*/  SHF.R.U32.HI R95, RZ, 0x10, R35 ;  /* 0x00000010ff5f7819 */ /* 0x000fe20000011623 */
[C-C-:B------:R-:W-:Y:S01]  /*44a0*/  FFMA.FTZ R102, R24.reuse, R102, R25.reuse ;  /* 0x0000006618667223 */ /* 0x140fe20000010019 */
[C-C-:B------:R-:W-:Y:S01]  /*44b0*/  FFMA.FTZ R0, R24.reuse, R0, R25.reuse ;  /* 0x0000000018007223 */ /* 0x140fe20000010019 */
[----:B------:R-:W-:Y:S01]  /*44c0*/  FFMA.FTZ R128, R24, R108, R25 ;  /* 0x0000006c18807223 */ /* 0x000fe20000010019 */
[----:B------:R-:W-:Y:S01]  /*44d0*/  MOV R99, R37 ;  /* 0x0000002500637202 */ /* 0x000fe20000000f00 */
[----:B------:R-:W-:Y:S02]  /*44e0*/  HADD2.F32 R95, -RZ, R95.H0_H0 ;  /* 0x2000005fff5f7230 */ /* 0x000fe40000004100 */
[----:B------:R-:W-:Y:S01]  /*44f0*/  FADD.FTZ R111, -R102, R111 ;  /* 0x0000006f666f7221 */ /* 0x000fe20000010100 */
[----:B------:R-:W-:Y:S01]  /*4500*/  FFMA.FTZ R102, R24, R112, R25 ;  /* 0x0000007018667223 */ /* 0x000fe20000010019 */
[----:B------:R-:W-:Y:S01]  /*4510*/  FADD.FTZ R141, -R0, R141 ;  /* 0x0000008d008d7221 */ /* 0x000fe20000010100 */
[----:B------:R-:W-:Y:S01]  /*4520*/  FADD.FTZ R113, -R128, R113 ;  /* 0x0000007180717221 */ /* 0x000fe20000010100 */
[----:B------:R-:W-:Y:S01]  /*4530*/  FFMA.FTZ R112, R86, R111, R95 ;  /* 0x0000006f56707223 */ /* 0x000fe2000001005f */
[----:B------:R-:W-:Y:S01]  /*4540*/  SHF.R.U64 R95, R34, 0x10, R35 ;  /* 0x00000010225f7819 */ /* 0x000fe20000001223 */
[----:B------:R-:W-:Y:S01]  /*4550*/  FFMA.FTZ R90, R24, R90, R25 ;  /* 0x0000005a185a7223 */ /* 0x000fe20000010019 */
[----:B------:R-:W-:Y:S01]  /*4560*/  SHF.R.U64 R0, R2, 0x10, R3 ;  /* 0x0000001002007819 */ /* 0x000fe20000001203 */
[C-C-:B------:R-:W-:Y:S01]  /*4570*/  FFMA.FTZ R128, R24.reuse, R104, R25.reuse ;  /* 0x0000006818807223 */ /* 0x140fe20000010019 */
[----:B------:R-:W-:Y:S01]  /*4580*/  FFMA.FTZ R125, R24, R125, R25 ;  /* 0x0000007d187d7223 */ /* 0x000fe20000010019 */
[----:B------:R-:W-:-:S02]  /*4590*/  HADD2.F32 R95, -RZ, R95.H0_H0 ;  /* 0x2000005fff5f7230 */ /* 0x000fc40000004100 */
[----:B------:R-:W-:Y:S01]  /*45a0*/  FADD.FTZ R107, -R90, R107 ;  /* 0x0000006b5a6b7221 */ /* 0x000fe20000010100 */
[----:B------:R-:W-:Y:S02]  /*45b0*/  HADD2.F32 R31, -RZ, R0.H0_H0 ;  /* 0x20000000ff1f7230 */ /* 0x000fe40000004100 */
[----:B------:R-:W-:Y:S01]  /*45c0*/  FADD.FTZ R127, -R128, R127 ;  /* 0x0000007f807f7221 */ /* 0x000fe20000010100 */
[----:B------:R-:W-:Y:S01]  /*45d0*/  MOV R90, R36 ;  /* 0x00000024005a7202 */ /* 0x000fe20000000f00 */
[----:B------:R-:W-:Y:S01]  /*45e0*/  FFMA.FTZ R104, R86, R113, R95 ;  /* 0x0000007156687223 */ /* 0x000fe2000001005f */
[----:B------:R-:W-:Y:S01]  /*45f0*/  HADD2.F32 R95, -RZ, R99.H0_H0 ;  /* 0x20000063ff5f7230 */ /* 0x000fe20000004100 */
[----:B------:R-:W-:Y:S01]  /*4600*/  SHF.R.U32.HI R99, RZ, 0x10, R37 ;  /* 0x00000010ff637819 */ /* 0x000fe20000011625 */
[----:B------:R-:W-:Y:S01]  /*4610*/  FADD.FTZ R125, -R125, R126 ;  /* 0x0000007e7d7d7221 */ /* 0x000fe20000010100 */
[----:B------:R-:W-:Y:S01]  /*4620*/  MOV R30, R33 ;  /* 0x00000021001e7202 */ /* 0x000fe20000000f00 */
[----:B------:R-:W-:Y:S01]  /*4630*/  FFMA.FTZ R0, R24, R116, R25 ;  /* 0x0000007418007223 */ /* 0x000fe20000010019 */
[C---:B------:R-:W-:Y:S01]  /*4640*/  FFMA.FTZ R128, R86.reuse, R127, R95 ;  /* 0x0000007f56807223 */ /* 0x040fe2000001005f */
[----:B------:R-:W-:Y:S01]  /*4650*/  FFMA.FTZ R116, R86, R125, R31 ;  /* 0x0000007d56747223 */ /* 0x000fe2000001001f */
[----:B------:R-:W-:Y:S01]  /*4660*/  SHF.R.U32.HI R89, RZ, 0x10, R33 ;  /* 0x00000010ff597819 */ /* 0x000fe20000011621 */
[----:B------:R-:W-:-:S02]  /*4670*/  HADD2.F32 R99, -RZ, R99.H0_H0 ;  /* 0x20000063ff637230 */ /* 0x000fc40000004100 */
[----:B------:R-:W-:Y:S01]  /*4680*/  FFMA.FTZ R96, R24, R96, R25 ;  /* 0x0000006018607223 */ /* 0x000fe20000010019 */
[----:B------:R-:W-:Y:S01]  /*4690*/  HADD2.F32 R95, -RZ, R90.H0_H0 ;  /* 0x2000005aff5f7230 */ /* 0x000fe20000004100 */
[----:B------:R-:W-:Y:S01]  /*46a0*/  SHF.R.U64 R90, R36, 0x10, R37 ;  /* 0x00000010245a7819 */ /* 0x000fe20000001225 */
[----:B------:R-:W-:Y:S02]  /*46b0*/  HADD2.F32 R31, -RZ, R30.H0_H0 ;  /* 0x2000001eff1f7230 */ /* 0x000fe40000004100 */
[----:B------:R-:W-:Y:S01]  /*46c0*/  FFMA.FTZ R30, R24, R114, R25 ;  /* 0x00000072181e7223 */ /* 0x000fe20000010019 */
[----:B------:R-:W-:Y:S02]  /*46d0*/  HADD2.F32 R89, -RZ, R89.H0_H0 ;  /* 0x20000059ff597230 */ /* 0x000fe40000004100 */
[----:B------:R-:W-:Y:S01]  /*46e0*/  FFMA.FTZ R130, R86, R107, R99 ;  /* 0x0000006b56827223 */ /* 0x000fe20000010063 */
[----:B------:R-:W-:Y:S02]  /*46f0*/  HADD2.F32 R99, -RZ, R90.H0_H0 ;  /* 0x2000005aff637230 */ /* 0x000fe40000004100 */
[----:B------:R-:W-:Y:S01]  /*4700*/  FADD.FTZ R115, -R30, R115 ;  /* 0x000000731e737221 */ /* 0x000fe20000010100 */
[----:B------:R-:W-:Y:S01]  /*4710*/  FADD.FTZ R109, -R96, R109 ;  /* 0x0000006d606d7221 */ /* 0x000fe20000010100 */
[----:B------:R-:W-:Y:S01]  /*4720*/  SHF.R.U32.HI R90, RZ, 0x10, R39 ;  /* 0x00000010ff5a7819 */ /* 0x000fe20000011627 */
[C-C-:B------:R-:W-:Y:S01]  /*4730*/  FFMA.FTZ R126, R24.reuse, R120, R25.reuse ;  /* 0x00000078187e7223 */ /* 0x140fe20000010019 */
[----:B------:R-:W-:Y:S01]  /*4740*/  FFMA.FTZ R145, R24, R145, R25 ;  /* 0x0000009118917223 */ /* 0x000fe20000010019 */
[----:B------:R-:W-:Y:S01]  /*4750*/  MOV R26, R3 ;  /* 0x00000003001a7202 */ /* 0x000fe20000000f00 */
[----:B------:R-:W-:Y:S01]  /*4760*/  FFMA.FTZ R120, R86, R115, R89 ;  /* 0x0000007356787223 */ /* 0x000fe20000010059 */
[----:B------:R-:W-:Y:S01]  /*4770*/  SHF.R.U64 R89, R32, 0x10, R33 ;  /* 0x0000001020597819 */ /* 0x000fe20000001221 */
[----:B------:R-:W-:Y:S01]  /*4780*/  FFMA.FTZ R136, R86, R109, R99 ;  /* 0x0000006d56887223 */ /* 0x000fe20000010063 */
[----:B------:R-:W-:Y:S01]  /*4790*/  FADD.FTZ R137, -R126, R137 ;  /* 0x000000897e897221 */ /* 0x000fe20000010100 */
[----:B------:R-:W-:Y:S01]  /*47a0*/  FADD.FTZ R145, -R145, R92 ;  /* 0x0000005c91917221 */ /* 0x000fe20000010100 */
[----:B------:R-:W-:-:S02]  /*47b0*/  HADD2.F32 R99, -RZ, R90.H0_H0 ;  /* 0x2000005aff637230 */ /* 0x000fc40000004100 */
[C-C-:B------:R-:W-:Y:S01]  /*47c0*/  FFMA.FTZ R126, R24.reuse, R118, R25.reuse ;  /* 0x00000076187e7223 */ /* 0x140fe20000010019 */
[----:B------:R-:W-:Y:S01]  /*47d0*/  MOV R92, R39 ;  /* 0x00000027005c7202 */ /* 0x000fe20000000f00 */
[C-C-:B------:R-:W-:Y:S01]  /*47e0*/  FFMA.FTZ R124, R24.reuse, R124, R25.reuse ;  /* 0x0000007c187c7223 */ /* 0x140fe20000010019 */
[----:B------:R-:W-:Y:S02]  /*47f0*/  HADD2.F32 R27, -RZ, R26.H0_H0 ;  /* 0x2000001aff1b7230 */ /* 0x000fe40000004100 */
[----:B------:R-:W-:Y:S01]  /*4800*/  FFMA.FTZ R98, R24, R98, R25 ;  /* 0x0000006218627223 */ /* 0x000fe20000010019 */
[----:B------:R-:W-:Y:S01]  /*4810*/  SHF.R.U32.HI R26, RZ, 0x10, R3 ;  /* 0x00000010ff1a7819 */ /* 0x000fe20000011603 */
[----:B------:R-:W-:Y:S02]  /*4820*/  HADD2.F32 R89, -RZ, R89.H0_H0 ;  /* 0x20000059ff597230 */ /* 0x000fe40000004100 */
[----:B------:R-:W-:Y:S01]  /*4830*/  FADD.FTZ R119, -R126, R119 ;  /* 0x000000777e777221 */ /* 0x000fe20000010100 */
[----:B------:R-:W-:Y:S01]  /*4840*/  MOV R93, R35 ;  /* 0x00000023005d7202 */ /* 0x000fe20000000f00 */
[----:B------:R-:W-:Y:S01]  /*4850*/  FFMA.FTZ R138, R86, R145, R99 ;  /* 0x00000091568a7223 */ /* 0x000fe20000010063 */
[----:B------:R-:W-:Y:S01]  /*4860*/  FFMA.FTZ R122, R24, R122, R25 ;  /* 0x0000007a187a7223 */ /* 0x000fe20000010019 */
[----:B------:R-:W-:-:S02]  /*4870*/  HADD2.F32 R99, -RZ, R92.H0_H0 ;  /* 0x2000005cff637230 */ /* 0x000fc40000004100 */
[----:B------:R-:W-:Y:S01]  /*4880*/  FADD.FTZ R139, -R124, R139 ;  /* 0x0000008b7c8b7221 */ /* 0x000fe20000010100 */
[----:B------:R-:W-:Y:S01]  /*4890*/  FFMA.FTZ R126, R24, R110, R25 ;  /* 0x0000006e187e7223 */ /* 0x000fe20000010019 */
[----:B------:R-:W-:Y:S01]  /*48a0*/  FADD.FTZ R117, -R98, R117 ;  /* 0x0000007562757221 */ /* 0x000fe20000010100 */
[----:B------:R-:W-:Y:S01]  /*48b0*/  MOV R92, R38 ;  /* 0x00000026005c7202 */ /* 0x000fe20000000f00 */
[----:B------:R-:W-:Y:S02]  /*48c0*/  HADD2.F32 R29, -RZ, R26.H0_H0 ;  /* 0x2000001aff1d7230 */ /* 0x000fe40000004100 */
[----:B------:R-:W-:Y:S01]  /*48d0*/  FFMA.FTZ R110, R86, R119, R89 ;  /* 0x00000077566e7223 */ /* 0x000fe20000010059 */
[----:B------:R-:W-:Y:S01]  /*48e0*/  FADD.FTZ R123, -R122, R123 ;  /* 0x0000007b7a7b7221 */ /* 0x000fe20000010100 */
[----:B------:R-:W-:Y:S01]  /*48f0*/  FADD.FTZ R135, -R0, R135 ;  /* 0x0000008700877221 */ /* 0x000fe20000010100 */
[----:B------:R-:W-:Y:S02]  /*4900*/  HADD2.F32 R89, -RZ, R93.H0_H0 ;  /* 0x2000005dff597230 */ /* 0x000fe40000004100 */
[----:B------:R-:W-:Y:S01]  /*4910*/  FFMA.FTZ R28, R86, R139, R27 ;  /* 0x0000008b561c7223 */ /* 0x000fe2000001001b */
[----:B------:R-:W-:Y:S01]  /*4920*/  FADD.FTZ R131, -R126, R131 ;  /* 0x000000837e837221 */ /* 0x000fe20000010100 */
[----:B------:R-:W-:Y:S01]  /*4930*/  FFMA.FTZ R142, R86, R117, R99 ;  /* 0x00000075568e7223 */ /* 0x000fe20000010063 */
[----:B------:R-:W-:Y:S01]  /*4940*/  MOV R27, R2 ;  /* 0x00000002001b7202 */ /* 0x000fe20000000f00 */
[----:B------:R-:W-:Y:S01]  /*4950*/  HADD2.F32 R99, -RZ, R92.H0_H0 ;  /* 0x2000005cff637230 */ /* 0x000fe20000004100 */
[----:B------:R-:W-:Y:S01]  /*4960*/  SHF.R.U64 R92, R38, 0x10, R39 ;  /* 0x00000010265c7819 */ /* 0x000fe20000001227 */
[C---:B------:R-:W-:Y:S01]  /*4970*/  FFMA.FTZ R122, R86.reuse, R123, R29 ;  /* 0x0000007b567a7223 */ /* 0x040fe2000001001d */
[----:B------:R-:W-:Y:S01]  /*4980*/  FFMA.FTZ R114, R86, R135, R31 ;  /* 0x0000008756727223 */ /* 0x000fe2000001001f */
[C-C-:B------:R-:W-:Y:S01]  /*4990*/  FFMA.FTZ R106, R24.reuse, R106, R25.reuse ;  /* 0x0000006a186a7223 */ /* 0x140fe20000010019 */
[----:B------:R-:W-:Y:S01]  /*49a0*/  FFMA.FTZ R100, R24, R100, R25 ;  /* 0x0000006418647223 */ /* 0x000fe20000010019 */
[----:B------:R-:W-:Y:S01]  /*49b0*/  MOV R31, R32 ;  /* 0x00000020001f7202 */ /* 0x000fe20000000f00 */
[----:B------:R-:W-:Y:S01]  /*49c0*/  FFMA.FTZ R126, R86, R131, R89 ;  /* 0x00000083567e7223 */ /* 0x000fe20000010059 */
[----:B------:R-:W-:Y:S01]  /*49d0*/  FFMA.FTZ R25, R24, R143, R25 ;  /* 0x0000008f18197223 */ /* 0x000fe20000010019 */
[----:B------:R-:W-:Y:S01]  /*49e0*/  MOV R89, R34 ;  /* 0x0000002200597202 */ /* 0x000fe20000000f00 */
[----:B------:R-:W-:Y:S01]  /*49f0*/  HADD2.F32 R29, -RZ, R27.H0_H0 ;  /* 0x2000001bff1d7230 */ /* 0x000fe20000004100 */
[----:B------:R-:W-:Y:S01]  /*4a00*/  F2F.F16.F32 R26, R28 ;  /* 0x0000001c001a7304 */ /* 0x000fe20000200800 */
[----:B------:R-:W-:-:S02]  /*4a10*/  HADD2.F32 R105, -RZ, R92.H0_H0 ;  /* 0x2000005cff697230 */ /* 0x000fc40000004100 */
[----:B------:R-:W-:Y:S01]  /*4a20*/  FADD.FTZ R25, -R25, R94 ;  /* 0x0000005e19197221 */ /* 0x000fe20000010100 */
[----:B------:R-:W-:Y:S02]  /*4a30*/  HADD2.F32 R31, -RZ, R31.H0_H0 ;  /* 0x2000001fff1f7230 */ /* 0x000fe40000004100 */
[----:B------:R-:W-:Y:S01]  /*4a40*/  FADD.FTZ R133, -R102, R133 ;  /* 0x0000008566857221 */ /* 0x000fe20000010100 */
[----:B------:R-:W-:Y:S02]  /*4a50*/  HADD2.F32 R89, -RZ, R89.H0_H0 ;  /* 0x20000059ff597230 */ /* 0x000fe40000004100 */
[----:B------:R-:W-:Y:S01]  /*4a60*/  FADD.FTZ R129, -R106, R129 ;  /* 0x000000816a817221 */ /* 0x000fe20000010100 */
[----:B------:R-:W-:Y:S01]  /*4a70*/  FFMA.FTZ R140, R86, R25, R105 ;  /* 0x00000019568c7223 */ /* 0x000fe20000010069 */
[----:B------:R-:W-:Y:S01]  /*4a80*/  F2F.F16.F32 R27, R122 ;  /* 0x0000007a001b7304 */ /* 0x000fe20000200800 */
[----:B------:R-:W-:Y:S01]  /*4a90*/  FADD.FTZ R121, -R100, R121 ;  /* 0x0000007964797221 */ /* 0x000fe20000010100 */
[-C--:B------:R-:W-:Y:S01]  /*4aa0*/  FMUL.FTZ R94, R28, R85.reuse ;  /* 0x000000551c5e7220 */ /* 0x080fe20000410000 */
[----:B------:R-:W-:Y:S01]  /*4ab0*/  FMUL.FTZ R105, R122, R85 ;  /* 0x000000557a697220 */ /* 0x000fe20000410000 */
[C---:B------:R-:W-:Y:S01]  /*4ac0*/  FFMA.FTZ R118, R86.reuse, R137, R31 ;  /* 0x0000008956767223 */ /* 0x040fe2000001001f */
[C---:B------:R-:W-:Y:S01]  /*4ad0*/  FFMA.FTZ R108, R86.reuse, R133, R89 ;  /* 0x00000085566c7223 */ /* 0x040fe20000010059 */
[C---:B------:R-:W-:Y:S01]  /*4ae0*/  FFMA.FTZ R132, R86.reuse, R129, R95 ;  /* 0x0000008156847223 */ /* 0x040fe2000001005f */
[C---:B------:R-:W-:Y:S01]  /*4af0*/  FFMA.FTZ R124, R86.reuse, R141, R29 ;  /* 0x0000008d567c7223 */ /* 0x040fe2000001001d */
[----:B------:R0:W-:Y:S01]  /*4b00*/  F2F.F16.F32 R93, R110 ;  /* 0x0000006e005d7304 */ /* 0x0001e20000200800 */
[----:B------:R-:W-:Y:S01]  /*4b10*/  FFMA.FTZ R24, R86, R121, R99 ;  /* 0x0000007956187223 */ /* 0x000fe20000010063 */
[-C--:B------:R-:W-:Y:S01]  /*4b20*/  FMUL.FTZ R100, R108, R85.reuse ;  /* 0x000000556c647220 */ /* 0x080fe20000410000 */
[-C--:B------:R-:W-:Y:S01]  /*4b30*/  FMUL.FTZ R96, R116, R85.reuse ;  /* 0x0000005574607220 */ /* 0x080fe20000410000 */
[-C--:B------:R-:W-:Y:S01]  /*4b40*/  FMUL.FTZ R111, R114, R85.reuse ;  /* 0x00000055726f7220 */ /* 0x080fe20000410000 */
[-C--:B------:R-:W-:Y:S01]  /*4b50*/  FMUL.FTZ R107, R110, R85.reuse ;  /* 0x000000556e6b7220 */ /* 0x080fe20000410000 */
[-C--:B------:R-:W-:Y:S01]  /*4b60*/  FMUL.FTZ R113, R112, R85.reuse ;  /* 0x0000005570717220 */ /* 0x080fe20000410000 */
[-C--:B------:R-:W-:Y:S01]  /*4b70*/  FMUL.FTZ R86, R124, R85.reuse ;  /* 0x000000557c567220 */ /* 0x080fe20000410000 */
[----:B------:R1:W-:Y:S01]  /*4b80*/  F2F.F16.F32 R30, R114 ;  /* 0x00000072001e7304 */ /* 0x0003e20000200800 */
[-C--:B------:R-:W-:Y:S01]  /*4b90*/  FMUL.FTZ R98, R118, R85.reuse ;  /* 0x0000005576627220 */ /* 0x080fe20000410000 */
[----:B0-----:R-:W-:-:S06]  /*4ba0*/  FMUL.FTZ R110, R126, R85 ;  /* 0x000000557e6e7220 */ /* 0x001fcc0000410000 */
[----:B------:R-:W0:Y:S01]  /*4bb0*/  F2F.F16.F32 R91, R120 ;  /* 0x00000078005b7304 */ /* 0x000e220000200800 */
[----:B-1----:R-:W-:-:S07]  /*4bc0*/  FMUL.FTZ R114, R120, R85 ;  /* 0x0000005578727220 */ /* 0x002fce0000410000 */
[----:B------:R-:W-:Y:S01]  /*4bd0*/  F2F.F16.F32 R90, R136 ;  /* 0x00000088005a7304 */ /* 0x000fe20000200800 */
[----:B0-----:R-:W-:-:S07]  /*4be0*/  PRMT R91, R30, 0x5410, R91 ;  /* 0x000054101e5b7816 */ /* 0x001fce000000005b */
[----:B------:R-:W-:Y:S08]  /*4bf0*/  F2F.F16.F32 R31, R118 ;  /* 0x00000076001f7304 */ /* 0x000ff00000200800 */
        /* <DEDUP_REMOVED lines=35> */
[----:B------:R2:W3:Y:S01]  /*4e30*/  F2F.F16.F32 R99, R24 ;  /* 0x0000001800637304 */ /* 0x0004e20000200800 */
[----:B------:R-:W-:-:S02]  /*4e40*/  LOP3.LUT R91, R103, R91, RZ, 0xfc, !PT ;  /* 0x0000005b675b7212 */ /* 0x000fc400078efcff */
[----:B------:R-:W4:Y:S01]  /*4e50*/  LDC.64 R94, c[0x0][0x468] ;  /* 0x00011a00ff5e7b82 */ /* 0x000f220000000a00 */
[----:B0-----:R-:W-:-:S04]  /*4e60*/  PRMT R97, R97, 0x5410, R102 ;  /* 0x0000541061617816 */ /* 0x001fc80000000066 */
[----:B------:R-:W0:Y:S01]  /*4e70*/  F2F.F16.F32 R107, R107 ;  /* 0x0000006b006b7304 */ /* 0x000e220000200800 */
[----:B--2---:R-:W-:-:S05]  /*4e80*/  IMAD.WIDE.U32 R24, R0, 0x10000, RZ ;  /* 0x0001000000187825 */ /* 0x004fca00078e00ff */
[----:B------:R-:W-:Y:S02]  /*4e90*/  LOP3.LUT R25, R85, R25, RZ, 0xfc, !PT ;  /* 0x0000001955197212 */ /* 0x000fe400078efcff */
[----:B------:R-:W-:Y:S01]  /*4ea0*/  F2F.F16.F32 R110, R110 ;  /* 0x0000006e006e7304 */ /* 0x000fe20000200800 */
[----:B------:R-:W-:Y:S01]  /*4eb0*/  LOP3.LUT R24, R24, R29, RZ, 0xfc, !PT ;  /* 0x0000001d18187212 */ /* 0x000fe200078efcff */
[----:B------:R-:W-:Y:S01]  /*4ec0*/  IMAD.WIDE.U32 R28, R101, 0x10000, RZ ;  /* 0x00010000651c7825 */ /* 0x000fe200078e00ff */
[----:B---3--:R-:W-:-:S03]  /*4ed0*/  LOP3.LUT R92, R92, R99, RZ, 0xfc, !PT ;  /* 0x000000635c5c7212 */ /* 0x008fc600078efcff */
[----:B0-----:R-:W-:Y:S02]  /*4ee0*/  IMAD.WIDE.U32 R102, R107, 0x10000, RZ ;  /* 0x000100006b667825 */ /* 0x001fe400078e00ff */
[----:B------:R-:W0:Y:S01]  /*4ef0*/  F2F.F16.F32 R113, R113 ;  /* 0x0000007100717304 */ /* 0x000e220000200800 */
[----:B------:R-:W-:Y:S02]  /*4f00*/  LOP3.LUT R29, R97, R29, RZ, 0xfc, !PT ;  /* 0x0000001d611d7212 */ /* 0x000fe400078efcff */
[----:B------:R-:W-:-:S05]  /*4f10*/  LOP3.LUT R28, R28, R89, RZ, 0xfc, !PT ;  /* 0x000000591c1c7212 */ /* 0x000fca00078efcff */
[----:B------:R-:W2:Y:S01]  /*4f20*/  F2F.F16.F32 R108, R108 ;  /* 0x0000006c006c7304 */ /* 0x000ea20000200800 */
[----:B0-----:R-:W-:-:S07]  /*4f30*/  PRMT R101, R110, 0x5410, R113 ;  /* 0x000054106e657816 */ /* 0x001fce0000000071 */
[----:B------:R-:W0:Y:S01]  /*4f40*/  F2F.F16.F32 R112, R112 ;  /* 0x0000007000707304 */ /* 0x000e220000200800 */
[----:B--2---:R-:W-:-:S07]  /*4f50*/  IMAD.WIDE.U32 R106, R108, 0x10000, RZ ;  /* 0x000100006c6a7825 */ /* 0x004fce00078e00ff */
[----:B------:R-:W2:Y:S01]  /*4f60*/  F2F.F16.F32 R96, R96 ;  /* 0x0000006000607304 */ /* 0x000ea20000200800 */
[----:B------:R-:W-:Y:S01]  /*4f70*/  LOP3.LUT R101, R101, R107, RZ, 0xfc, !PT ;  /* 0x0000006b65657212 */ /* 0x000fe200078efcff */
[----:B0-----:R-:W-:-:S06]  /*4f80*/  IMAD.WIDE.U32 R112, R112, 0x10000, RZ ;  /* 0x0001000070707825 */ /* 0x001fcc00078e00ff */
[----:B------:R-:W0:Y:S01]  /*4f90*/  F2F.F16.F32 R140, R140 ;  /* 0x0000008c008c7304 */ /* 0x000e220000200800 */
[----:B--2---:R-:W-:-:S07]  /*4fa0*/  IMAD.WIDE.U32 R96, R96, 0x10000, RZ ;  /* 0x0001000060607825 */ /* 0x004fce00078e00ff */
[----:B------:R-:W-:Y:S01]  /*4fb0*/  F2F.F16.F32 R111, R111 ;  /* 0x0000006f006f7304 */ /* 0x000fe20000200800 */
[----:B------:R-:W-:Y:S01]  /*4fc0*/  LOP3.LUT R97, R105, R97, RZ, 0xfc, !PT ;  /* 0x0000006169617212 */ /* 0x000fe200078efcff */
[----:B0-----:R-:W-:-:S06]  /*4fd0*/  IMAD.WIDE.U32 R108, R140, 0x10000, RZ ;  /* 0x000100008c6c7825 */ /* 0x001fcc00078e00ff */
[----:B------:R-:W0:Y:S08]  /*4fe0*/  F2F.F16.F32 R114, R114 ;  /* 0x0000007200727304 */ /* 0x000e300000200800 */
[----:B------:R-:W-:Y:S01]  /*4ff0*/  F2F.F16.F32 R128, R128 ;  /* 0x0000008000807304 */ /* 0x000fe20000200800 */
[----:B0-----:R-:W-:-:S07]  /*5000*/  PRMT R111, R111, 0x5410, R114 ;  /* 0x000054106f6f7816 */ /* 0x001fce0000000072 */
[----:B------:R-:W0:Y:S01]  /*5010*/  F2F.F16.F32 R115, R130 ;  /* 0x0000008200737304 */ /* 0x000e220000200800 */
[----:B------:R-:W-:Y:S01]  /*5020*/  LOP3.LUT R99, R111, R103, RZ, 0xfc, !PT ;  /* 0x000000676f637212 */ /* 0x000fe200078efcff */
[----:B-1----:R-:W-:-:S06]  /*5030*/  IMAD.WIDE.U32 R110, R82, 0x8, R30 ;  /* 0x00000008526e7825 */ /* 0x002fcc00078e001e */
[----:B------:R-:W-:Y:S01]  /*5040*/  F2F.F16.F32 R117, R138 ;  /* 0x0000008a00757304 */ /* 0x000fe20000200800 */
[----:B0-----:R-:W-:-:S07]  /*5050*/  PRMT R115, R128, 0x5410, R115 ;  /* 0x0000541080737816 */ /* 0x001fce0000000073 */
[----:B------:R-:W0:Y:S01]  /*5060*/  F2F.F16.F32 R142, R142 ;  /* 0x0000008e008e7304 */ /* 0x000e220000200800 */
[----:B------:R-:W-:Y:S01]  /*5070*/  LOP3.LUT R103, R115, R113, RZ, 0xfc, !PT ;  /* 0x0000007173677212 */ /* 0x000fe200078efcff */
[----:B----4-:R-:W-:-:S06]  /*5080*/  IMAD.WIDE.U32 R114, R81, 0x8, R94 ;  /* 0x0000000851727825 */ /* 0x010fcc00078e005e */
[----:B------:R-:W1:Y:S01]  /*5090*/  F2F.F16.F32 R98, R98 ;  /* 0x0000006200627304 */ /* 0x000e620000200800 */
[----:B0-----:R-:W-:-:S07]  /*50a0*/  PRMT R117, R142, 0x5410, R117 ;  /* 0x000054108e757816 */ /* 0x001fce0000000075 */
[----:B------:R-:W0:Y:S01]  /*50b0*/  F2F.F16.F32 R100, R100 ;  /* 0x0000006400647304 */ /* 0x000e220000200800 */
[----:B------:R-:W-:Y:S02]  /*50c0*/  LOP3.LUT R105, R117, R109, RZ, 0xfc, !PT ;  /* 0x0000006d75697212 */ /* 0x000fe400078efcff */
[----:B-1----:R-:W-:-:S05]  /*50d0*/  LOP3.LUT R98, R102, R98, RZ, 0xfc, !PT ;  /* 0x0000006266627212 */ /* 0x002fca00078efcff */
[----:B------:R-:W1:Y:S01]  /*50e0*/  F2F.F16.F32 R104, R104 ;  /* 0x0000006800687304 */ /* 0x000e620000200800 */
[----:B0-----:R-:W-:-:S07]  /*50f0*/  LOP3.LUT R100, R106, R100, RZ, 0xfc, !PT ;  /* 0x000000646a647212 */ /* 0x001fce00078efcff */
[----:B------:R0:W2:Y:S01]  /*5100*/  F2F.F16.F32 R85, R116 ;  /* 0x0000007400557304 */ /* 0x0000a20000200800 */
[----:B------:R-:W-:-:S05]  /*5110*/  IMAD.WIDE.U32 R106, R84, 0x8, R30 ;  /* 0x00000008546a7825 */ /* 0x000fca00078e001e */
[----:B------:R4:W-:Y:S01]  /*5120*/  STG.E.64 desc[UR8][R106.64], R24 ;  /* 0x000000186a007986 */ /* 0x0009e2000c101b08 */
[----:B-1----:R-:W-:Y:S01]  /*5130*/  LOP3.LUT R102, R112, R104, RZ, 0xfc, !PT ;  /* 0x0000006870667212 */ /* 0x002fe200078efcff */
[----:B------:R-:W1:Y:S01]  /*5140*/  F2F.F16.F32 R86, R86 ;  /* 0x0000005600567304 */ /* 0x000e620000200800 */
        /* <DEDUP_REMOVED lines=18> */
.L_x_5714:
        /* <DEDUP_REMOVED lines=44> */
.L_x_5707:
        /* <DEDUP_REMOVED lines=18> */
.L_x_5717:
        /* <DEDUP_REMOVED lines=11> */
.L_x_10881:


//--------------------- .text._ZN10layer_norm13ln_bwd_kernelINS_13Kernel_traitsIf6__halfS2_S2_fjLj2560ELj1ELj1ELj4ELj8ENS_18Kernel_traits_baseILj2560EfS2_S2_S2_fjLj128EEEEELb0ELb0ELb1ELb0EEEvNS_9BwdParamsE --------------------------
	.section	.text._ZN10layer_norm13ln_bwd_kernelINS_13Kernel_traitsIf6__halfS2_S2_fjLj2560ELj1ELj1ELj4ELj8ENS_18Kernel_traits_baseILj2560EfS2_S2_S2_fjLj128EEEEELb0ELb0ELb1ELb0EEEvNS_9BwdParamsE,"ax",@progbits
	.align	128
        .global         _ZN10layer_norm13ln_bwd_kernelINS_13Kernel_traitsIf6__halfS2_S2_fjLj2560ELj1ELj1ELj4ELj8ENS_18Kernel_traits_baseILj2560EfS2_S2_S2_fjLj128EEEEELb0ELb0ELb1ELb0EEEvNS_9BwdParamsE
        .type           _ZN10layer_norm13ln_bwd_kernelINS_13Kernel_traitsIf6__halfS2_S2_fjLj2560ELj1ELj1ELj4ELj8ENS_18Kernel_traits_baseILj2560EfS2_S2_S2_fjLj128EEEEELb0ELb0ELb1ELb0EEEvNS_9BwdParamsE,@function
        .size           _ZN10layer_norm13ln_bwd_kernelINS_13Kernel_traitsIf6__halfS2_S2_fjLj2560ELj1ELj1ELj4ELj8ENS_18Kernel_traits_baseILj2560EfS2_S2_S2_fjLj128EEEEELb0ELb0ELb1ELb0EEEvNS_9BwdParamsE,(.L_x_10882 - _ZN10layer_norm13ln_bwd_kernelINS_13Kernel_traitsIf6__halfS2_S2_fjLj2560ELj1ELj1ELj4ELj8ENS_18Kernel_traits_baseILj2560EfS2_S2_S2_fjLj128EEEEELb0ELb0ELb1ELb0EEEvNS_9BwdParamsE)
        .other          _ZN10layer_norm13ln_bwd_kernelINS_13Kernel_traitsIf6__halfS2_S2_fjLj2560ELj1ELj1ELj4ELj8ENS_18Kernel_traits_baseILj2560EfS2_S2_S2_fjLj128EEEEELb0ELb0ELb1ELb0EEEvNS_9BwdParamsE,@"STO_CUDA_ENTRY STV_DEFAULT"
_ZN10layer_norm13ln_bwd_kernelINS_13Kernel_traitsIf6__halfS2_S2_fjLj2560ELj1ELj1ELj4ELj8ENS_18Kernel_traits_baseILj2560EfS2_S2_S2_fjLj128EEEEELb0ELb0ELb1ELb0EEEvNS_9BwdParamsE:
.text._ZN10layer_norm13ln_bwd_kernelINS_13Kernel_traitsIf6__halfS2_S2_fjLj2560ELj1ELj1ELj4ELj8ENS_18Kernel_traits_baseILj2560EfS2_S2_S2_fjLj128EEEEELb0ELb0ELb1ELb0EEEvNS_9BwdParamsE:
        /* <DEDUP_REMOVED lines=89> */
.L_x_5786:
[----:B0-----:R-:W-:Y:S02]  /*0590*/  UIMAD.WIDE UR8, UR26, 0x4, UR14 ;  /* 0x000000041a0878a5 */ /* 0x001fe4000f8e020e */
[----:B------:R-:W-:-:S04]  /*05a0*/  UIMAD.WIDE UR10, UR26, 0x4, UR12 ;  /* 0x000000041a0a78a5 */ /* 0x000fc8000f8e020c */
[----:B------:R-:W-:Y:S02]  /*05b0*/  MOV R88, UR8 ;  /* 0x0000000800587c02 */ /* 0x000fe40008000f00 */
[----:B------:R-:W-:Y:S01]  /*05c0*/  MOV R89, UR9 ;  /* 0x0000000900597c02 */ /* 0x000fe20008000f00 */
[----:B---3--:R-:W-:-:S04]  /*05d0*/  UIMAD.WIDE UR8, UR26, 0x4, UR18 ;  /* 0x000000041a0878a5 */ /* 0x008fc8000f8e0212 */
[----:B------:R-:W3:Y:S01]  /*05e0*/  LDG.E R88, desc[UR16][R88.64] ;  /* 0x0000001058587981 */ /* 0x000ee2000c1e1900 */
[----:B-12-4-:R-:W-:Y:S02]  /*05f0*/  MOV R84, UR10 ;  /* 0x0000000a00547c02 */ /* 0x016fe40008000f00 */
[----:B------:R-:W-:Y:S02]  /*0600*/  MOV R86, UR8 ;  /* 0x0000000800567c02 */ /* 0x000fe40008000f00 */
[----:B------:R-:W-:Y:S02]  /*0610*/  MOV R87, UR9 ;  /* 0x0000000900577c02 */ /* 0x000fe40008000f00 */
[----:B------:R-:W-:-:S03]  /*0620*/  MOV R85, UR11 ;  /* 0x0000000b00557c02 */ /* 0x000fc60008000f00 */
        /* <DEDUP_REMOVED lines=29> */
[----:B------:R-:W-:Y:S02]  /*0800*/  MOV R129, UR8 ;  /* 0x0000000800817c02 */ /* 0x000fe40008000f00 */
[----:B------:R-:W-:Y:S02]  /*0810*/  MOV R131, UR10 ;  /* 0x0000000a00837c02 */ /* 0x000fe40008000f00 */
[-C--:B0-----:R-:W-:Y:S02]  /*0820*/  LEA.HI.SX32 R129, R129, R0.reuse, 0x1e ;  /* 0x0000000081817211 */ /* 0x081fe400078ff2ff */
[----:B------:R-:W-:-:S02]  /*0830*/  LEA.HI.SX32 R131, R131, R0, 0x1e ;  /* 0x0000000083837211 */ /* 0x000fc400078ff2ff */
        /* <DEDUP_REMOVED lines=21> */
[----:B------:R-:W-:Y:S01]  /*0990*/  MOV R10, R6 ;  /* 0x00000006000a7202 */ /* 0x000fe20000000f00 */
[----:B------:R-:W-:-:S02]  /*09a0*/  HADD2.F32 R85, -RZ, R5.H0_H0 ;  /* 0x20000005ff557230 */ /* 0x000fc40000004100 */
[----:B------:R-:W-:Y:S02]  /*09b0*/  HADD2.F32 R7, -RZ, R7.H0_H0 ;  /* 0x20000007ff077230 */ /* 0x000fe40000004100 */
[C---:B------:R-:W-:Y:S01]  /*09c0*/  FADD.FTZ R3, -R90.reuse, R3 ;  /* 0x000000035a037221 */ /* 0x040fe20000010100 */
[----:B------:R-:W-:Y:S01]  /*09d0*/  SHF.R.U32.HI R6, RZ, 0x10, R5 ;  /* 0x00000010ff067819 */ /* 0x000fe20000011605 */
[----:B------:R-:W-:Y:S02]  /*09e0*/  HADD2.F32 R5, -RZ, R10.H0_H0 ;  /* 0x2000000aff057230 */ /* 0x000fe40000004100 */
[C---:B------:R-:W-:Y:S01]  /*09f0*/  FADD.FTZ R4, -R90.reuse, R7 ;  /* 0x000000075a047221 */ /* 0x040fe20000010100 */
[----:B------:R-:W-:Y:S01]  /*0a00*/  FMUL.FTZ R3, R3, UR31 ;  /* 0x0000001f03037c20 */ /* 0x000fe20008410000 */
[----:B------:R-:W-:Y:S01]  /*0a10*/  FADD.FTZ R85, -R90, R85 ;  /* 0x000000555a557221 */ /* 0x000fe20000010100 */
[----:B------:R-:W-:Y:S02]  /*0a20*/  HADD2.F32 R10, -RZ, R87.H0_H0 ;  /* 0x20000057ff0a7230 */ /* 0x000fe40000004100 */
[----:B------:R-:W-:Y:S01]  /*0a30*/  FMUL.FTZ R4, R4, UR31 ;  /* 0x0000001f04047c20 */ /* 0x000fe20008410000 */
[----:B------:R-:W-:-:S02]  /*0a40*/  HADD2.F32 R87, -RZ, R6.H0_H0 ;  /* 0x20000006ff577230 */ /* 0x000fc40000004100 */
[----:B------:R-:W-:Y:S01]  /*0a50*/  FADD.FTZ R40, R40, R5 ;  /* 0x0000000528287221 */ /* 0x000fe20000010000 */
[----:B0-----:R-:W-:Y:S02]  /*0a60*/  HADD2.F32 R9, -RZ, R84.H0_H0 ;  /* 0x20000054ff097230 */ /* 0x001fe40000004100 */
        /* <DEDUP_REMOVED lines=23> */
.L_x_5722:
[----:B------:R-:W-:Y:S05]  /*0be0*/  BSYNC.RECONVERGENT B1 ;  /* 0x0000000000017941 */ /* 0x000fea0003800200 */
.L_x_5721:
        /* <DEDUP_REMOVED lines=15> */
[----:B--2---:R-:W-:Y:S02]  /*0ce0*/  MOV R11, R12 ;  /* 0x0000000c000b7202 */ /* 0x004fe40000000f00 */
[----:B------:R-:W-:Y:S02]  /*0cf0*/  SHF.R.U64 R18, R12, 0x10, R13 ;  /* 0x000000100c127819 */ /* 0x000fe4000000120d */
[--C-:B---3--:R-:W-:Y:S01]  /*0d00*/  SHF.R.U64 R12, R14, 0x10, R15.reuse ;  /* 0x000000100e0c7819 */ /* 0x108fe2000000120f */
[----:B------:R-:W-:Y:S01]  /*0d10*/  HADD2.F32 R85, -RZ, R14.H0_H0 ;  /* 0x2000000eff557230 */ /* 0x000fe20000004100 */
[----:B------:R-:W-:Y:S01]  /*0d20*/  SHF.R.U32.HI R14, RZ, 0x10, R15 ;  /* 0x00000010ff0e7819 */ /* 0x000fe2000001160f */
[----:B------:R-:W-:Y:S01]  /*0d30*/  HADD2.F32 R87, -RZ, R15.H0_H0 ;  /* 0x2000000fff577230 */ /* 0x000fe20000004100 */
[----:B------:R-:W-:Y:S01]  /*0d40*/  MOV R84, R13 ;  /* 0x0000000d00547202 */ /* 0x000fe20000000f00 */
[----:B------:R-:W-:Y:S01]  /*0d50*/  HADD2.F32 R15, -RZ, R12.H0_H0 ;  /* 0x2000000cff0f7230 */ /* 0x000fe20000004100 */
[----:B------:R-:W-:Y:S01]  /*0d60*/  SHF.R.U32.HI R86, RZ, 0x10, R13 ;  /* 0x00000010ff567819 */ /* 0x000fe2000001160d */
[----:B------:R-:W-:-:S02]  /*0d70*/  HADD2.F32 R13, -RZ, R11.H0_H0 ;  /* 0x2000000bff0d7230 */ /* 0x000fc40000004100 */
[C---:B------:R-:W-:Y:S01]  /*0d80*/  FADD.FTZ R11, -R90.reuse, R85 ;  /* 0x000000555a0b7221 */ /* 0x040fe20000010100 */
[C---:B------:R-:W-:Y:S01]  /*0d90*/  FADD.FTZ R12, -R90.reuse, R15 ;  /* 0x0000000f5a0c7221 */ /* 0x040fe20000010100 */
[----:B------:R-:W-:Y:S02]  /*0da0*/  FADD.FTZ R87, -R90, R87 ;  /* 0x000000575a577221 */ /* 0x000fe40000010100 */
[----:B------:R-:W-:Y:S01]  /*0db0*/  FMUL.FTZ R11, R11, UR31 ;  /* 0x0000001f0b0b7c20 */ /* 0x000fe20008410000 */
[----:B------:R-:W-:Y:S02]  /*0dc0*/  HADD2.F32 R18, -RZ, R18.H0_H0 ;  /* 0x20000012ff127230 */ /* 0x000fe40000004100 */
[----:B------:R-:W-:Y:S01]  /*0dd0*/  FMUL.FTZ R12, R12, UR31 ;  /* 0x0000001f0c0c7c20 */ /* 0x000fe20008410000 */
[----:B------:R-:W-:Y:S02]  /*0de0*/  HADD2.F32 R85, -RZ, R14.H0_H0 ;  /* 0x2000000eff557230 */ /* 0x000fe40000004100 */
[----:B------:R-:W-:Y:S01]  /*0df0*/  FADD.FTZ R36, R36, R13 ;  /* 0x0000000d24247221 */ /* 0x000fe20000010000 */
[----:B0-----:R-:W-:-:S02]  /*0e00*/  HADD2.F32 R17, -RZ, R84.H0_H0 ;  /* 0x20000054ff117230 */ /* 0x001fc40000004100 */
        /* <DEDUP_REMOVED lines=23> */
.L_x_5724:
[----:B------:R-:W-:Y:S05]  /*0f80*/  BSYNC.RECONVERGENT B1 ;  /* 0x0000000000017941 */ /* 0x000fea0003800200 */
.L_x_5723:
        /* <DEDUP_REMOVED lines=16> */
[--C-:B------:R-:W-:Y:S02]  /*1090*/  SHF.R.U64 R86, R22, 0x10, R23.reuse ;  /* 0x0000001016567819 */ /* 0x100fe40000001217 */
[----:B------:R-:W-:Y:S02]  /*10a0*/  MOV R87, R23 ;  /* 0x0000001700577202 */ /* 0x000fe40000000f00 */
[----:B------:R-:W-:Y:S01]  /*10b0*/  SHF.R.U32.HI R88, RZ, 0x10, R23 ;  /* 0x00000010ff587819 */ /* 0x000fe20000011617 */
[----:B---3--:R-:W-:Y:S01]  /*10c0*/  HADD2.F32 R23, -RZ, R20.H0_H0 ;  /* 0x20000014ff177230 */ /* 0x008fe20000004100 */
[--C-:B------:R-:W-:Y:S01]  /*10d0*/  SHF.R.U64 R22, R20, 0x10, R21.reuse ;  /* 0x0000001014167819 */ /* 0x100fe20000001215 */
[----:B------:R-:W-:Y:S01]  /*10e0*/  HADD2.F32 R89, -RZ, R21.H0_H0 ;  /* 0x20000015ff597230 */ /* 0x000fe20000004100 */
[----:B------:R-:W-:Y:S01]  /*10f0*/  SHF.R.U32.HI R20, RZ, 0x10, R21 ;  /* 0x00000010ff147819 */ /* 0x000fe20000011615 */
[----:B------:R-:W-:-:S02]  /*1100*/  HADD2.F32 R21, -RZ, R19.H0_H0 ;  /* 0x20000013ff157230 */ /* 0x000fc40000004100 */
[C---:B------:R-:W-:Y:S01]  /*1110*/  FADD.FTZ R19, -R90.reuse, R23 ;  /* 0x000000175a137221 */ /* 0x040fe20000010100 */
[----:B0-----:R-:W-:Y:S02]  /*1120*/  HADD2.F32 R85, -RZ, R22.H0_H0 ;  /* 0x20000016ff557230 */ /* 0x001fe40000004100 */
[----:B------:R-:W-:Y:S01]  /*1130*/  FADD.FTZ R89, -R90, R89 ;  /* 0x000000595a597221 */ /* 0x000fe20000010100 */
[----:B------:R-:W-:Y:S02]  /*1140*/  HADD2.F32 R86, -RZ, R86.H0_H0 ;  /* 0x20000056ff567230 */ /* 0x000fe40000004100 */
[----:B------:R-:W-:Y:S01]  /*1150*/  FMUL.FTZ R19, R19, UR31 ;  /* 0x0000001f13137c20 */ /* 0x000fe20008410000 */
[-C--:B-----5:R-:W-:Y:S01]  /*1160*/  FMUL.FTZ R22, R72, R21.reuse ;  /* 0x0000001548167220 */ /* 0x0a0fe20000410000 */
[----:B------:R-:W-:Y:S01]  /*1170*/  FADD.FTZ R85, -R90, R85 ;  /* 0x000000555a557221 */ /* 0x000fe20000010100 */
[----:B------:R-:W-:Y:S02]  /*1180*/  HADD2.F32 R87, -RZ, R87.H0_H0 ;  /* 0x20000057ff577230 */ /* 0x000fe40000004100 */
[----:B------:R-:W-:Y:S01]  /*1190*/  FADD.FTZ R32, R32, R21 ;  /* 0x0000001520207221 */ /* 0x000fe20000010000 */
[----:B------:R-:W-:Y:S01]  /*11a0*/  FFMA.FTZ R52, R19, R21, R52 ;  /* 0x0000001513347223 */ /* 0x000fe20000010034 */
[----:B------:R-:W-:-:S02]  /*11b0*/  HADD2.F32 R93, -RZ, R20.H0_H0 ;  /* 0x20000014ff5d7230 */ /* 0x000fc40000004100 */
        /* <DEDUP_REMOVED lines=8> */
[----:B------:R-:W-:Y:S02]  /*1240*/  HADD2.F32 R88, -RZ, R88.H0_H0 ;  /* 0x20000058ff587230 */ /* 0x000fe40000004100 */
[----:B------:R-:W-:Y:S01]  /*1250*/  FADD.FTZ R93, -R90, R93 ;  /* 0x0000005d5a5d7221 */ /* 0x000fe20000010100 */
        /* <DEDUP_REMOVED lines=12> */
.L_x_5726:
[----:B------:R-:W-:Y:S05]  /*1320*/  BSYNC.RECONVERGENT B1 ;  /* 0x0000000000017941 */ /* 0x000fea0003800200 */
.L_x_5725:
        /* <DEDUP_REMOVED lines=17> */
[----:B---3--:R-:W-:Y:S01]  /*1440*/  SHF.R.U64 R86, R84, 0x10, R85 ;  /* 0x0000001054567819 */ /* 0x008fe20000001255 */
[----:B------:R-:W-:Y:S01]  /*1450*/  HADD2.F32 R101, -RZ, R84.H0_H0 ;  /* 0x20000054ff657230 */ /* 0x000fe20000004100 */
[----:B------:R-:W-:-:S03]  /*1460*/  MOV R96, R87 ;  /* 0x0000005700607202 */ /* 0x000fc60000000f00 */
[----:B0-----:R-:W-:Y:S01]  /*1470*/  HADD2.F32 R89, -RZ, R86.H0_H0 ;  /* 0x20000056ff597230 */ /* 0x001fe20000004100 */
[----:B------:R-:W-:Y:S01]  /*1480*/  SHF.R.U32.HI R97, RZ, 0x10, R87 ;  /* 0x00000010ff617819 */ /* 0x000fe20000011657 */
[----:B------:R-:W-:Y:S01]  /*1490*/  HADD2.F32 R135, -RZ, R85.H0_H0 ;  /* 0x20000055ff877230 */ /* 0x000fe20000004100 */
[----:B------:R-:W-:Y:S01]  /*14a0*/  SHF.R.U32.HI R99, RZ, 0x10, R85 ;  /* 0x00000010ff637819 */ /* 0x000fe20000011655 */
[----:B------:R-:W-:Y:S02]  /*14b0*/  HADD2.F32 R85, -RZ, R95.H0_H0 ;  /* 0x2000005fff557230 */ /* 0x000fe40000004100 */
[C---:B------:R-:W-:Y:S01]  /*14c0*/  FADD.FTZ R89, -R90.reuse, R89 ;  /* 0x000000595a597221 */ /* 0x040fe20000010100 */
[----:B------:R-:W-:Y:S01]  /*14d0*/  FADD.FTZ R95, -R90, R101 ;  /* 0x000000655a5f7221 */ /* 0x000fe20000010100 */
[----:B------:R-:W-:Y:S02]  /*14e0*/  HADD2.F32 R84, -RZ, R98.H0_H0 ;  /* 0x20000062ff547230 */ /* 0x000fe40000004100 */
[----:B------:R-:W-:-:S02]  /*14f0*/  HADD2.F32 R87, -RZ, R96.H0_H0 ;  /* 0x20000060ff577230 */ /* 0x000fc40000004100 */
[----:B------:R-:W-:Y:S01]  /*1500*/  FMUL.FTZ R96, R89, UR31 ;  /* 0x0000001f59607c20 */ /* 0x000fe20008410000 */
[----:B------:R-:W-:Y:S02]  /*1510*/  HADD2.F32 R86, -RZ, R97.H0_H0 ;  /* 0x20000061ff567230 */ /* 0x000fe40000004100 */
[----:B------:R-:W-:Y:S01]  /*1520*/  FADD.FTZ R97, -R90, R135 ;  /* 0x000000875a617221 */ /* 0x000fe20000010100 */
[----:B------:R-:W-:Y:S02]  /*1530*/  HADD2.F32 R101, -RZ, R99.H0_H0 ;  /* 0x20000063ff657230 */ /* 0x000fe40000004100 */
        /* <DEDUP_REMOVED lines=24> */
.L_x_5728:
[----:B------:R-:W-:Y:S05]  /*16c0*/  BSYNC.RECONVERGENT B1 ;  /* 0x0000000000017941 */ /* 0x000fea0003800200 */
.L_x_5727:
        /* <DEDUP_REMOVED lines=12> */
[--C-:B--2---:R-:W-:Y:S01]  /*1790*/  SHF.R.U64 R104, R84, 0x10, R85.reuse ;  /* 0x0000001054687819 */ /* 0x104fe20000001255 */
[----:B------:R-:W-:Y:S01]  /*17a0*/  HADD2.F32 R103, -RZ, R85.H0_H0 ;  /* 0x20000055ff677230 */ /* 0x000fe20000004100 */
[----:B------:R-:W-:Y:S01]  /*17b0*/  SHF.R.U32.HI R109, RZ, 0x10, R85 ;  /* 0x00000010ff6d7819 */ /* 0x000fe20000011655 */
[----:B------:R-:W-:Y:S02]  /*17c0*/  HADD2.F32 R91, -RZ, R84.H0_H0 ;  /* 0x20000054ff5b7230 */ /* 0x000fe40000004100 */
[----:B------:R-:W-:Y:S01]  /*17d0*/  HADD2.F32 R85, -RZ, R104.H0_H0 ;  /* 0x20000068ff557230 */ /* 0x000fe20000004100 */
[----:B---3--:R-:W-:Y:S02]  /*17e0*/  MOV R84, R88 ;  /* 0x0000005800547202 */ /* 0x008fe40000000f00 */
[----:B------:R-:W-:Y:S02]  /*17f0*/  SHF.R.U64 R106, R88, 0x10, R89 ;  /* 0x00000010586a7819 */ /* 0x000fe40000001259 */
[C---:B------:R-:W-:Y:S01]  /*1800*/  FADD.FTZ R104, -R90.reuse, R85 ;  /* 0x000000555a687221 */ /* 0x040fe20000010100 */
[----:B------:R-:W-:Y:S01]  /*1810*/  FADD.FTZ R91, -R90, R91 ;  /* 0x0000005b5a5b7221 */ /* 0x000fe20000010100 */
[----:B------:R-:W-:Y:S01]  /*1820*/  HADD2.F32 R85, -RZ, R84.H0_H0 ;  /* 0x20000054ff557230 */ /* 0x000fe20000004100 */
[----:B------:R-:W-:Y:S01]  /*1830*/  MOV R105, R89 ;  /* 0x0000005900697202 */ /* 0x000fe20000000f00 */
[----:B------:R-:W-:-:S02]  /*1840*/  HADD2.F32 R84, -RZ, R106.H0_H0 ;  /* 0x2000006aff547230 */ /* 0x000fc40000004100 */
[----:B------:R-:W-:Y:S01]  /*1850*/  FADD.FTZ R107, -R90, R103 ;  /* 0x000000675a6b7221 */ /* 0x000fe20000010100 */
[----:B------:R-:W-:Y:S01]  /*1860*/  FMUL.FTZ R104, R104, UR31 ;  /* 0x0000001f68687c20 */ /* 0x000fe20008410000 */
[----:B------:R-:W-:Y:S01]  /*1870*/  FMUL.FTZ R103, R91, UR31 ;  /* 0x0000001f5b677c20 */ /* 0x000fe20008410000 */
[----:B-----5:R-:W-:Y:S01]  /*1880*/  FMUL.FTZ R106, R64, R85 ;  /* 0x00000055406a7220 */ /* 0x020fe20000410000 */
[----:B0-----:R-:W-:Y:S01]  /*1890*/  HADD2.F32 R87, -RZ, R105.H0_H0 ;  /* 0x20000069ff577230 */ /* 0x001fe20000004100 */
[----:B------:R-:W-:Y:S01]  /*18a0*/  SHF.R.U32.HI R88, RZ, 0x10, R89 ;  /* 0x00000010ff587819 */ /* 0x000fe20000011659 */
[----:B------:R-:W-:Y:S01]  /*18b0*/  FADD.FTZ R25, R25, R84 ;  /* 0x0000005419197221 */ /* 0x000fe20000010000 */
[-C--:B------:R-:W-:Y:S01]  /*18c0*/  FFMA.FTZ R45, R104, R84.reuse, R45 ;  /* 0x00000054682d7223 */ /* 0x080fe2000001002d */
[----:B------:R-:W-:Y:S01]  /*18d0*/  FMUL.FTZ R105, R65, R84 ;  /* 0x0000005441697220 */ /* 0x000fe20000410000 */
[----:B------:R-:W-:Y:S01]  /*18e0*/  FMUL.FTZ R107, R107, UR31 ;  /* 0x0000001f6b6b7c20 */ /* 0x000fe20008410000 */
[----:B------:R-:W-:-:S02]  /*18f0*/  HADD2.F32 R109, -RZ, R109.H0_H0 ;  /* 0x2000006dff6d7230 */ /* 0x000fc40000004100 */
[----:B------:R-:W-:Y:S01]  /*1900*/  FADD.FTZ R24, R24, R85 ;  /* 0x0000005518187221 */ /* 0x000fe20000010000 */
[----:B------:R-:W-:Y:S01]  /*1910*/  FFMA.FTZ R44, R103, R85, R44 ;  /* 0x00000055672c7223 */ /* 0x000fe2000001002c */
[----:B------:R-:W-:Y:S01]  /*1920*/  FADD.FTZ R84, R133, R106 ;  /* 0x0000006a85547221 */ /* 0x000fe20000010000 */
[----:B------:R-:W-:Y:S01]  /*1930*/  FFMA.FTZ R85, R103, R106, R132 ;  /* 0x0000006a67557223 */ /* 0x000fe20000010084 */
[----:B------:R-:W-:Y:S01]  /*1940*/  FADD.FTZ R26, R26, R87 ;  /* 0x000000571a1a7221 */ /* 0x000fe20000010000 */
[-C--:B------:R-:W-:Y:S01]  /*1950*/  FFMA.FTZ R46, R107, R87.reuse, R46 ;  /* 0x000000576b2e7223 */ /* 0x080fe2000001002e */
[----:B------:R-:W-:Y:S01]  /*1960*/  FMUL.FTZ R108, R66, R87 ;  /* 0x00000057426c7220 */ /* 0x000fe20000410000 */
[----:B------:R-:W-:Y:S02]  /*1970*/  HADD2.F32 R88, -RZ, R88.H0_H0 ;  /* 0x20000058ff587230 */ /* 0x000fe40000004100 */
[----:B------:R-:W-:Y:S01]  /*1980*/  FADD.FTZ R87, R84, R105 ;  /* 0x0000006954577221 */ /* 0x000fe20000010000 */
[----:B------:R-:W-:Y:S01]  /*1990*/  FADD.FTZ R110, -R90, R109 ;  /* 0x0000006d5a6e7221 */ /* 0x000fe20000010100 */
[----:B------:R-:W-:Y:S01]  /*19a0*/  FFMA.FTZ R84, R104, R105, R85 ;  /* 0x0000006968547223 */ /* 0x000fe20000010055 */
[----:B------:R-:W-:-:S02]  /*19b0*/  FMUL.FTZ R109, R67, R88 ;  /* 0x00000058436d7220 */ /* 0x000fc40000410000 */
        /* <DEDUP_REMOVED lines=8> */
.L_x_5720:
        /* <DEDUP_REMOVED lines=34> */
.L_x_5729:
[----:B------:R-:W-:Y:S05]  /*1c60*/  BSYNC.RECONVERGENT B0 ;  /* 0x0000000000007941 */ /* 0x000fea0003800200 */
.L_x_5719:
        /* <DEDUP_REMOVED lines=31> */
.L_x_5731:
[----:B------:R-:W-:Y:S05]  /*1e60*/  BSYNC.RECONVERGENT B0 ;  /* 0x0000000000007941 */ /* 0x000fea0003800200 */
.L_x_5730:
        /* <DEDUP_REMOVED lines=51> */
.L_x_5736:
        /* <DEDUP_REMOVED lines=9> */
.L_x_5737:
        /* <DEDUP_REMOVED lines=9> */
.L_x_5738:
        /* <DEDUP_REMOVED lines=10> */
.L_x_5735:
        /* <DEDUP_REMOVED lines=19> */
[----:B------:R-:W-:Y:S01]  /*2490*/  F2FP.F16.F32.PACK_AB R84, RZ, R84 ;  /* 0x00000054ff54723e */ /* 0x000fe200000000ff */
[----:B-1----:R-:W-:Y:S01]  /*24a0*/  @P1 FMUL.FTZ R125, R90, UR10 ;  /* 0x0000000a5a7d1c20 */ /* 0x002fe20008410000 */
[----:B------:R-:W-:Y:S02]  /*24b0*/  F2FP.F16.F32.PACK_AB R90, RZ, R90 ;  /* 0x0000005aff5a723e */ /* 0x000fe400000000ff */
[----:B------:R-:W-:Y:S01]  /*24c0*/  @P1 F2FP.F16.F32.PACK_AB R127, RZ, R85 ;  /* 0x00000055ff7f123e */ /* 0x000fe200000000ff */
[----:B--2---:R-:W-:Y:S01]  /*24d0*/  @P1 FMUL.FTZ R87, R86, UR9 ;  /* 0x0000000956571c20 */ /* 0x004fe20008410000 */
[----:B------:R-:W-:Y:S01]  /*24e0*/  FMUL.FTZ R85, R126, UR31 ;  /* 0x0000001f7e557c20 */ /* 0x000fe20008410000 */
[----:B------:R-:W-:-:S02]  /*24f0*/  @P1 F2FP.F16.F32.PACK_AB R125, RZ, R125 ;  /* 0x0000007dff7d123e */ /* 0x000fc400000000ff */
[----:B------:R-:W-:Y:S02]  /*2500*/  F2FP.F16.F32.PACK_AB R86, RZ, R86 ;  /* 0x00000056ff56723e */ /* 0x000fe400000000ff */
[----:B------:R-:W-:Y:S02]  /*2510*/  @P1 F2FP.F16.F32.PACK_AB R87, RZ, R87 ;  /* 0x00000057ff57123e */ /* 0x000fe400000000ff */
[----:B------:R-:W-:Y:S02]  /*2520*/  FSEL R85, R85, RZ, P2 ;  /* 0x000000ff55557208 */ /* 0x000fe40001000000 */
[----:B------:R-:W-:Y:S02]  /*2530*/  @P1 PRMT R111, R127, 0x7610, R111 ;  /* 0x000076107f6f1816 */ /* 0x000fe4000000006f */
[----:B------:R-:W-:Y:S02]  /*2540*/  @P1 PRMT R123, R125, 0x7610, R123 ;  /* 0x000076107d7b1816 */ /* 0x000fe4000000007b */
[----:B------:R-:W-:-:S02]  /*2550*/  @P1 PRMT R122, R87, 0x7610, R122 ;  /* 0x00007610577a1816 */ /* 0x000fc4000000007a */
        /* <DEDUP_REMOVED lines=9> */
.L_x_5734:
[----:B------:R-:W-:-:S04]  /*25f0*/  UISETP.NE.U32.AND UP0, UPT, UR4, URZ, UPT ;  /* 0x000000ff0400728c */ /* 0x000fc8000bf05070 */
[----:B------:R-:W-:-:S09]  /*2600*/  UISETP.NE.AND.EX UP0, UPT, UR5, URZ, UPT, UP0 ;  /* 0x000000ff0500728c */ /* 0x000fd2000bf05300 */
[----:B------:R-:W-:Y:S05]  /*2610*/  BRA.U UP0, `(.L_x_5740) ;  /* 0x0000000100907547 */ /* 0x000fea000b800000 */
[----:B------:R-:W-:Y:S01]  /*2620*/  ISETP.LT.AND P2, PT, RZ, UR30, PT ;  /* 0x0000001eff007c0c */ /* 0x000fe2000bf41270 */
[----:B------:R-:W0:Y:S01]  /*2630*/  @UP3 LDCU UR8, c[0x0][0x40c] ;  /* 0x00008180ff0837ac */ /* 0x000e220008000800 */
[----:B-----5:R-:W-:Y:S01]  /*2640*/  SHF.R.U64 R85, R120, 0x10, R121 ;  /* 0x0000001078557819 */ /* 0x020fe20000001279 */
[----:B------:R-:W-:Y:S01]  /*2650*/  HADD2.F32 R84, -RZ, R120.H0_H0 ;  /* 0x20000078ff547230 */ /* 0x000fe20000004100 */
[----:B------:R-:W1:Y:S01]  /*2660*/  @UP3 LDCU UR9, c[0x0][0x40c] ;  /* 0x00008180ff0937ac */ /* 0x000e620008000800 */
[----:B------:R-:W-:Y:S02]  /*2670*/  HADD2.F32 R86, -RZ, R121.H0_H0 ;  /* 0x20000079ff567230 */ /* 0x000fe40000004100 */
[----:B------:R-:W-:Y:S01]  /*2680*/  HADD2.F32 R85, -RZ, R85.H0_H0 ;  /* 0x20000055ff557230 */ /* 0x000fe20000004100 */
[----:B------:R-:W2:Y:S05]  /*2690*/  @UP3 LDCU UR10, c[0x0][0x40c] ;  /* 0x00008180ff0a37ac */ /* 0x000eaa0008000800 */
        /* <DEDUP_REMOVED lines=12> */
[----:B------:R-:W-:Y:S02]  /*2760*/  @P1 F2FP.F16.F32.PACK_AB R84, RZ, R84 ;  /* 0x00000054ff54123e */ /* 0x000fe400000000ff */
[----:B------:R-:W-:Y:S02]  /*2770*/  @P1 F2FP.F16.F32.PACK_AB R85, RZ, R85 ;  /* 0x00000055ff55123e */ /* 0x000fe400000000ff */
[----:B------:R-:W-:Y:S02]  /*2780*/  @P1 F2FP.F16.F32.PACK_AB R86, RZ, R86 ;  /* 0x00000056ff56123e */ /* 0x000fe400000000ff */
[----:B------:R-:W-:Y:S02]  /*2790*/  @P1 PRMT R111, R84, 0x7610, R111 ;  /* 0x00007610546f1816 */ /* 0x000fe4000000006f */
        /* <DEDUP_REMOVED lines=12> */
.L_x_5740:
[----:B------:R-:W-:Y:S01]  /*2860*/  ISETP.LT.AND P2, PT, RZ, UR30, PT ;  /* 0x0000001eff007c0c */ /* 0x000fe2000bf41270 */
[----:B------:R-:W0:Y:S01]  /*2870*/  @UP3 LDCU UR10, c[0x0][0x40c] ;  /* 0x00008180ff0a37ac */ /* 0x000e220008000800 */
[----:B------:R-:W-:Y:S01]  /*2880*/  PLOP3.LUT P3, PT, PT, PT, UP2, 0x80, 0x8 ;  /* 0x000000000008781c */ /* 0x000fe20003f6f028 */
[----:B-----5:R-:W-:Y:S01]  /*2890*/  HADD2.F32 R90, -RZ, R121.H0_H0 ;  /* 0x20000079ff5a7230 */ /* 0x020fe20000004100 */
[--C-:B------:R-:W-:Y:S01]  /*28a0*/  SHF.R.U32.HI R126, RZ, 0x10, R121.reuse ;  /* 0x00000010ff7e7819 */ /* 0x100fe20000011679 */
[----:B------:R-:W1:Y:S01]  /*28b0*/  @UP3 LDCU UR11, c[0x0][0x40c] ;  /* 0x00008180ff0b37ac */ /* 0x000e620008000800 */
[----:B------:R-:W-:Y:S01]  /*28c0*/  SHF.R.U64 R86, R120, 0x10, R121 ;  /* 0x0000001078567819 */ /* 0x000fe20000001279 */
[----:B------:R-:W-:Y:S01]  /*28d0*/  HADD2.F32 R84, -RZ, R120.H0_H0 ;  /* 0x20000078ff547230 */ /* 0x000fe20000004100 */
[----:B------:R-:W2:Y:S01]  /*28e0*/  @UP3 LDCU UR8, c[0x0][0x40c] ;  /* 0x00008180ff0837ac */ /* 0x000ea20008000800 */
[----:B------:R-:W-:Y:S02]  /*28f0*/  HADD2.F32 R126, -RZ, R126.H0_H0 ;  /* 0x2000007eff7e7230 */ /* 0x000fe40000004100 */
[----:B------:R-:W-:Y:S01]  /*2900*/  HADD2.F32 R86, -RZ, R86.H0_H0 ;  /* 0x20000056ff567230 */ /* 0x000fe20000004100 */
        /* <DEDUP_REMOVED lines=16> */
[----:B------:R-:W-:Y:S01]  /*2a10*/  F2FP.F16.F32.PACK_AB R84, RZ, R84 ;  /* 0x00000054ff54723e */ /* 0x000fe200000000ff */
[----:B---3--:R-:W-:Y:S01]  /*2a20*/  @P1 FMUL.FTZ R87, R86, UR9 ;  /* 0x0000000956571c20 */ /* 0x008fe20008410000 */
[----:B------:R-:W-:-:S02]  /*2a30*/  @P1 F2FP.F16.F32.PACK_AB R125, RZ, R125 ;  /* 0x0000007dff7d123e */ /* 0x000fc400000000ff */
[----:B------:R-:W-:Y:S02]  /*2a40*/  @P1 F2FP.F16.F32.PACK_AB R127, RZ, R127 ;  /* 0x0000007fff7f123e */ /* 0x000fe400000000ff */
[----:B------:R-:W-:Y:S02]  /*2a50*/  @P1 F2FP.F16.F32.PACK_AB R85, RZ, R85 ;  /* 0x00000055ff55123e */ /* 0x000fe400000000ff */
[----:B------:R-:W-:Y:S02]  /*2a60*/  @P1 F2FP.F16.F32.PACK_AB R87, RZ, R87 ;  /* 0x00000057ff57123e */ /* 0x000fe400000000ff */
[----:B------:R-:W-:Y:S02]  /*2a70*/  F2FP.F16.F32.PACK_AB R86, RZ, R86 ;  /* 0x00000056ff56723e */ /* 0x000fe400000000ff */
[----:B------:R-:W-:Y:S02]  /*2a80*/  F2FP.F16.F32.PACK_AB R90, RZ, R90 ;  /* 0x0000005aff5a723e */ /* 0x000fe400000000ff */
[----:B------:R-:W-:-:S02]  /*2a90*/  @P1 PRMT R123, R125, 0x7610, R123 ;  /* 0x000076107d7b1816 */ /* 0x000fc4000000007b */
[----:B------:R-:W-:Y:S02]  /*2aa0*/  @P1 PRMT R124, R127, 0x7610, R124 ;  /* 0x000076107f7c1816 */ /* 0x000fe4000000007c */
[----:B------:R-:W-:Y:S02]  /*2ab0*/  F2FP.F16.F32.PACK_AB R128, RZ, R126 ;  /* 0x0000007eff80723e */ /* 0x000fe400000000ff */
[----:B------:R-:W-:Y:S02]  /*2ac0*/  @P1 PRMT R111, R85, 0x7610, R111 ;  /* 0x00007610556f1816 */ /* 0x000fe4000000006f */
[----:B------:R-:W-:Y:S02]  /*2ad0*/  @P1 PRMT R122, R87, 0x7610, R122 ;  /* 0x00007610577a1816 */ /* 0x000fe4000000007a */
[----:B------:R-:W-:Y:S02]  /*2ae0*/  PRMT R125, R84, 0x7610, R125 ;  /* 0x00007610547d7816 */ /* 0x000fe4000000007d */
[----:B------:R-:W-:-:S02]  /*2af0*/  PRMT R126, R86, 0x7610, R126 ;  /* 0x00007610567e7816 */ /* 0x000fc4000000007e */
[----:B------:R-:W-:-:S07]  /*2b00*/  PRMT R127, R90, 0x7610, R127 ;  /* 0x000076105a7f7816 */ /* 0x000fce000000007f */
.L_x_5739:
        /* <DEDUP_REMOVED lines=11> */
.L_x_5741:
        /* <DEDUP_REMOVED lines=9> */
.L_x_5742:
[----:B------:R-:W-:Y:S02]  /*2c50*/  IADD3 R91, PT, PT, R91, 0x80, RZ ;  /* 0x000000805b5b7810 */ /* 0x000fe40007ffe0ff */
[----:B------:R-:W-:-:S07]  /*2c60*/  IADD3 R89, PT, PT, R89, 0x80, RZ ;  /* 0x0000008059597810 */ /* 0x000fce0007ffe0ff */
.L_x_5733:
[----:B------:R-:W-:Y:S05]  /*2c70*/  BSYNC.RECONVERGENT B0 ;  /* 0x0000000000007941 */ /* 0x000fea0003800200 */
.L_x_5732:
        /* <DEDUP_REMOVED lines=11> */
[--C-:B01---5:R-:W-:Y:S01]  /*2d30*/  SHF.R.U64 R86, R118, 0x10, R119.reuse ;  /* 0x0000001076567819 */ /* 0x123fe20000001277 */
[----:B------:R-:W-:Y:S01]  /*2d40*/  HADD2.F32 R84, -RZ, R118.H0_H0 ;  /* 0x20000076ff547230 */ /* 0x000fe20000004100 */
[----:B------:R-:W-:Y:S01]  /*2d50*/  SHF.R.U32.HI R129, RZ, 0x10, R119 ;  /* 0x00000010ff817819 */ /* 0x000fe20000011677 */
[----:B------:R-:W0:Y:S01]  /*2d60*/  @UP3 LDCU UR9, c[0x0][0x40c] ;  /* 0x00008180ff0937ac */ /* 0x000e220008000800 */
[----:B------:R-:W-:Y:S02]  /*2d70*/  HADD2.F32 R125, -RZ, R119.H0_H0 ;  /* 0x20000077ff7d7230 */ /* 0x000fe40000004100 */
[----:B------:R-:W-:Y:S01]  /*2d80*/  HADD2.F32 R86, -RZ, R86.H0_H0 ;  /* 0x20000056ff567230 */ /* 0x000fe20000004100 */
[----:B------:R-:W1:Y:S01]  /*2d90*/  @UP3 LDCU UR10, c[0x0][0x40c] ;  /* 0x00008180ff0a37ac */ /* 0x000e620008000800 */
[----:B------:R-:W-:-:S03]  /*2da0*/  HADD2.F32 R129, -RZ, R129.H0_H0 ;  /* 0x20000081ff817230 */ /* 0x000fc60000004100 */
        /* <DEDUP_REMOVED lines=13> */
[----:B--2---:R-:W-:Y:S01]  /*2e80*/  @P1 FMUL.FTZ R85, R84, UR8 ;  /* 0x0000000854551c20 */ /* 0x004fe20008410000 */
[----:B-1----:R-:W-:Y:S01]  /*2e90*/  @P1 FMUL.FTZ R90, R125, UR10 ;  /* 0x0000000a7d5a1c20 */ /* 0x002fe20008410000 */
[----:B------:R-:W-:-:S02]  /*2ea0*/  F2FP.F16.F32.PACK_AB R84, RZ, R84 ;  /* 0x00000054ff54723e */ /* 0x000fc400000000ff */
[----:B------:R-:W-:Y:S02]  /*2eb0*/  @P1 F2FP.F16.F32.PACK_AB R87, RZ, R87 ;  /* 0x00000057ff57123e */ /* 0x000fe400000000ff */
[----:B------:R-:W-:Y:S02]  /*2ec0*/  @P1 F2FP.F16.F32.PACK_AB R85, RZ, R85 ;  /* 0x00000055ff55123e */ /* 0x000fe400000000ff */
[----:B------:R-:W-:Y:S02]  /*2ed0*/  @P1 F2FP.F16.F32.PACK_AB R90, RZ, R90 ;  /* 0x0000005aff5a123e */ /* 0x000fe400000000ff */
[----:B------:R-:W-:Y:S02]  /*2ee0*/  F2FP.F16.F32.PACK_AB R86, RZ, R86 ;  /* 0x00000056ff56723e */ /* 0x000fe400000000ff */
[----:B------:R-:W-:Y:S02]  /*2ef0*/  F2FP.F16.F32.PACK_AB R127, RZ, R125 ;  /* 0x0000007dff7f723e */ /* 0x000fe400000000ff */
[----:B------:R-:W-:-:S02]  /*2f00*/  @P1 PRMT R111, R85, 0x7610, R111 ;  /* 0x00007610556f1816 */ /* 0x000fc4000000006f */
[----:B------:R-:W-:Y:S02]  /*2f10*/  @P1 PRMT R122, R87, 0x7610, R122 ;  /* 0x00007610577a1816 */ /* 0x000fe4000000007a */
[----:B------:R-:W-:Y:S02]  /*2f20*/  @P1 PRMT R123, R90, 0x7610, R123 ;  /* 0x000076105a7b1816 */ /* 0x000fe4000000007b */
[----:B------:R-:W-:Y:S02]  /*2f30*/  F2FP.F16.F32.PACK_AB R128, RZ, R129 ;  /* 0x00000081ff80723e */ /* 0x000fe400000000ff */
[----:B------:R-:W-:Y:S02]  /*2f40*/  PRMT R125, R84, 0x7610, R125 ;  /* 0x00007610547d7816 */ /* 0x000fe4000000007d */
[----:B------:R-:W-:Y:S01]  /*2f50*/  PRMT R126, R86, 0x7610, R126 ;  /* 0x00007610567e7816 */ /* 0x000fe2000000007e */
[----:B------:R-:W-:Y:S06]  /*2f60*/  BRA.U !UP3, `(.L_x_5747) ;  /* 0x000000050be07547 */ /* 0x000fec000b800000 */
[----:B------:R-:W-:-:S05]  /*2f70*/  FMUL.FTZ R129, R129, UR27 ;  /* 0x0000001b81817c20 */ /* 0x000fca0008410000 */
[----:B------:R-:W-:-:S04]  /*2f80*/  F2FP.F16.F32.PACK_AB R129, RZ, R129 ;  /* 0x00000081ff81723e */ /* 0x000fc800000000ff */
[----:B------:R-:W-:Y:S01]  /*2f90*/  PRMT R124, R129, 0x7610, R124 ;  /* 0x00007610817c7816 */ /* 0x000fe2000000007c */
[----:B------:R-:W-:Y:S06]  /*2fa0*/  BRA `(.L_x_5747) ;  /* 0x0000000400d07947 */ /* 0x000fec0003800000 */
.L_x_5746:
[----:B------:R-:W-:Y:S01]  /*2fb0*/  ISETP.LT.AND P3, PT, RZ, UR30, PT ;  /* 0x0000001eff007c0c */ /* 0x000fe2000bf61270 */
[----:B------:R-:W2:Y:S01]  /*2fc0*/  @UP3 LDCU UR8, c[0x0][0x40c] ;  /* 0x00008180ff0837ac */ /* 0x000ea20008000800 */
[----:B01---5:R-:W-:Y:S01]  /*2fd0*/  SHF.R.U64 R85, R118, 0x10, R119 ;  /* 0x0000001076557819 */ /* 0x023fe20000001277 */
[----:B------:R-:W-:Y:S01]  /*2fe0*/  HADD2.F32 R84, -RZ, R118.H0_H0 ;  /* 0x20000076ff547230 */ /* 0x000fe20000004100 */
[----:B------:R-:W0:Y:S01]  /*2ff0*/  @UP3 LDCU UR9, c[0x0][0x40c] ;  /* 0x00008180ff0937ac */ /* 0x000e220008000800 */
[----:B------:R-:W-:Y:S02]  /*3000*/  HADD2.F32 R86, -RZ, R119.H0_H0 ;  /* 0x20000077ff567230 */ /* 0x000fe40000004100 */
[----:B------:R-:W-:Y:S01]  /*3010*/  HADD2.F32 R85, -RZ, R85.H0_H0 ;  /* 0x20000055ff557230 */ /* 0x000fe20000004100 */
        /* <DEDUP_REMOVED lines=29> */
.L_x_5745:
        /* <DEDUP_REMOVED lines=22> */
[----:B------:R-:W-:-:S03]  /*3350*/  F2FP.F16.F32.PACK_AB R84, RZ, R84 ;  /* 0x00000054ff54723e */ /* 0x000fc600000000ff */
[----:B0-----:R-:W-:Y:S01]  /*3360*/  @P1 FMUL.FTZ R125, R90, UR10 ;  /* 0x0000000a5a7d1c20 */ /* 0x001fe20008410000 */
[----:B------:R-:W-:Y:S01]  /*3370*/  @P1 F2FP.F16.F32.PACK_AB R127, RZ, R85 ;  /* 0x00000055ff7f123e */ /* 0x000fe200000000ff */
[----:B------:R-:W-:Y:S01]  /*3380*/  FMUL.FTZ R85, R126, UR31 ;  /* 0x0000001f7e557c20 */ /* 0x000fe20008410000 */
[----:B-1----:R-:W-:Y:S01]  /*3390*/  @P1 FMUL.FTZ R87, R86, UR9 ;  /* 0x0000000956571c20 */ /* 0x002fe20008410000 */
[----:B------:R-:W-:Y:S02]  /*33a0*/  F2FP.F16.F32.PACK_AB R86, RZ, R86 ;  /* 0x00000056ff56723e */ /* 0x000fe400000000ff */
[----:B------:R-:W-:Y:S02]  /*33b0*/  @P1 F2FP.F16.F32.PACK_AB R125, RZ, R125 ;  /* 0x0000007dff7d123e */ /* 0x000fe400000000ff */
[----:B------:R-:W-:Y:S02]  /*33c0*/  @P1 F2FP.F16.F32.PACK_AB R87, RZ, R87 ;  /* 0x00000057ff57123e */ /* 0x000fe400000000ff */
[----:B------:R-:W-:-:S02]  /*33d0*/  FSEL R85, R85, RZ, P3 ;  /* 0x000000ff55557208 */ /* 0x000fc40001800000 */
[----:B------:R-:W-:Y:S02]  /*33e0*/  F2FP.F16.F32.PACK_AB R90, RZ, R90 ;  /* 0x0000005aff5a723e */ /* 0x000fe400000000ff */
[----:B------:R-:W-:Y:S02]  /*33f0*/  @P1 PRMT R111, R127, 0x7610, R111 ;  /* 0x000076107f6f1816 */ /* 0x000fe4000000006f */
[----:B------:R-:W-:Y:S02]  /*3400*/  @P1 PRMT R123, R125, 0x7610, R123 ;  /* 0x000076107d7b1816 */ /* 0x000fe4000000007b */
[----:B------:R-:W-:Y:S02]  /*3410*/  @P1 PRMT R122, R87, 0x7610, R122 ;  /* 0x00007610577a1816 */ /* 0x000fe4000000007a */
[----:B------:R-:W-:Y:S02]  /*3420*/  F2FP.F16.F32.PACK_AB R128, RZ, R85 ;  /* 0x00000055ff80723e */ /* 0x000fe400000000ff */
[----:B------:R-:W-:-:S02]  /*3430*/  PRMT R125, R84, 0x7610, R125 ;  /* 0x00007610547d7816 */ /* 0x000fc4000000007d */
[----:B------:R-:W-:Y:S02]  /*3440*/  PRMT R126, R86, 0x7610, R126 ;  /* 0x00007610567e7816 */ /* 0x000fe4000000007e */
[----:B------:R-:W-:Y:S01]  /*3450*/  PRMT R127, R90, 0x7610, R127 ;  /* 0x000076105a7f7816 */ /* 0x000fe2000000007f */
[----:B------:R-:W-:Y:S06]  /*3460*/  BRA.U !UP3, `(.L_x_5747) ;  /* 0x000000010ba07547 */ /* 0x000fec000b800000 */
[----:B------:R-:W-:-:S05]  /*3470*/  FMUL.FTZ R85, R85, UR27 ;  /* 0x0000001b55557c20 */ /* 0x000fca0008410000 */
[----:B------:R-:W-:-:S04]  /*3480*/  F2FP.F16.F32.PACK_AB R85, RZ, R85 ;  /* 0x00000055ff55723e */ /* 0x000fc800000000ff */
[----:B------:R-:W-:Y:S01]  /*3490*/  PRMT R124, R85, 0x7610, R124 ;  /* 0x00007610557c7816 */ /* 0x000fe2000000007c */
[----:B------:R-:W-:Y:S06]  /*34a0*/  BRA `(.L_x_5747) ;  /* 0x0000000000907947 */ /* 0x000fec0003800000 */
.L_x_5748:
        /* <DEDUP_REMOVED lines=9> */
.L_x_5749:
        /* <DEDUP_REMOVED lines=9> */
.L_x_5750:
        /* <DEDUP_REMOVED lines=9> */
.L_x_5751:
        /* <DEDUP_REMOVED lines=9> */
.L_x_5747:
        /* <DEDUP_REMOVED lines=9> */
.L_x_5752:
        /* <DEDUP_REMOVED lines=9> */
.L_x_5753:
[----:B------:R-:W-:Y:S02]  /*3810*/  IADD3 R91, PT, PT, R91, 0x80, RZ ;  /* 0x000000805b5b7810 */ /* 0x000fe40007ffe0ff */
[----:B------:R-:W-:-:S07]  /*3820*/  IADD3 R89, PT, PT, R89, 0x80, RZ ;  /* 0x0000008059597810 */ /* 0x000fce0007ffe0ff */
.L_x_5744:
[----:B------:R-:W-:Y:S05]  /*3830*/  BSYNC.RECONVERGENT B0 ;  /* 0x0000000000007941 */ /* 0x000fea0003800200 */
.L_x_5743:
        /* <DEDUP_REMOVED lines=11> */
[--C-:B0123-5:R-:W-:Y:S01]  /*38f0*/  SHF.R.U64 R86, R116, 0x10, R117.reuse ;  /* 0x0000001074567819 */ /* 0x12ffe20000001275 */
        /* <DEDUP_REMOVED lines=39> */
.L_x_5757:
[----:B------:R-:W-:Y:S01]  /*3b70*/  ISETP.LT.AND P4, PT, RZ, UR30, PT ;  /* 0x0000001eff007c0c */ /* 0x000fe2000bf81270 */
[----:B------:R-:W4:Y:S01]  /*3b80*/  @UP3 LDCU UR8, c[0x0][0x40c] ;  /* 0x00008180ff0837ac */ /* 0x000f220008000800 */
[----:B0123-5:R-:W-:Y:S01]  /*3b90*/  SHF.R.U64 R85, R116, 0x10, R117 ;  /* 0x0000001074557819 */ /* 0x02ffe20000001275 */
        /* <DEDUP_REMOVED lines=33> */
.L_x_5756:
        /* <DEDUP_REMOVED lines=44> */
.L_x_5759:
        /* <DEDUP_REMOVED lines=9> */
.L_x_5760:
        /* <DEDUP_REMOVED lines=9> */
.L_x_5761:
        /* <DEDUP_REMOVED lines=9> */
.L_x_5762:
        /* <DEDUP_REMOVED lines=9> */
.L_x_5758:
        /* <DEDUP_REMOVED lines=9> */
.L_x_5763:
        /* <DEDUP_REMOVED lines=9> */
.L_x_5764:
[----:B------:R-:W-:Y:S02]  /*43d0*/  IADD3 R91, PT, PT, R91, 0x80, RZ ;  /* 0x000000805b5b7810 */ /* 0x000fe40007ffe0ff */
[----:B------:R-:W-:-:S07]  /*43e0*/  IADD3 R89, PT, PT, R89, 0x80, RZ ;  /* 0x0000008059597810 */ /* 0x000fce0007ffe0ff */
.L_x_5755:
[----:B------:R-:W-:Y:S05]  /*43f0*/  BSYNC.RECONVERGENT B0 ;  /* 0x0000000000007941 */ /* 0x000fea0003800200 */
.L_x_5754:
        /* <DEDUP_REMOVED lines=11> */
[--C-:B012345:R-:W-:Y:S01]  /*44b0*/  SHF.R.U64 R86, R114, 0x10, R115.reuse ;  /* 0x0000001072567819 */ /* 0x13ffe20000001273 */
[----:B------:R-:W-:Y:S01]  /*44c0*/  HADD2.F32 R84, -RZ, R114.H0_H0 ;  /* 0x20000072ff547230 */ /* 0x000fe20000004100 */
[----:B------:R-:W-:Y:S01]  /*44d0*/  SHF.R.U32.HI R129, RZ, 0x10, R115 ;  /* 0x00000010ff817819 */ /* 0x000fe20000011673 */
[----:B------:R-:W0:Y:S01]  /*44e0*/  @UP3 LDCU UR9, c[0x0][0x40c] ;  /* 0x00008180ff0937ac */ /* 0x000e220008000800 */
[----:B------:R-:W-:Y:S02]  /*44f0*/  HADD2.F32 R125, -RZ, R115.H0_H0 ;  /* 0x20000073ff7d7230 */ /* 0x000fe40000004100 */
[----:B------:R-:W-:Y:S01]  /*4500*/  HADD2.F32 R86, -RZ, R86.H0_H0 ;  /* 0x20000056ff567230 */ /* 0x000fe20000004100 */
[----:B------:R-:W1:Y:S01]  /*4510*/  @UP3 LDCU UR10, c[0x0][0x40c] ;  /* 0x00008180ff0a37ac */ /* 0x000e620008000800 */
[----:B------:R-:W-:-:S02]  /*4520*/  HADD2.F32 R129, -RZ, R129.H0_H0 ;  /* 0x20000081ff817230 */ /* 0x000fc40000004100 */
        /* <DEDUP_REMOVED lines=13> */
[----:B------:R-:W-:Y:S01]  /*4600*/  @P1 FMUL.FTZ R85, R84, UR8 ;  /* 0x0000000854551c20 */ /* 0x000fe20008410000 */
        /* <DEDUP_REMOVED lines=18> */
.L_x_5768:
[----:B------:R-:W-:Y:S01]  /*4730*/  ISETP.LT.AND P5, PT, RZ, UR30, PT ;  /* 0x0000001eff007c0c */ /* 0x000fe2000bfa1270 */
[----:B------:R-:W0:Y:S02]  /*4740*/  @UP3 LDCU UR8, c[0x0][0x40c] ;  /* 0x00008180ff0837ac */ /* 0x000e240008000800 */
[----:B012345:R-:W-:Y:S01]  /*4750*/  SHF.R.U64 R85, R114, 0x10, R115 ;  /* 0x0000001072557819 */ /* 0x03ffe20000001273 */
[----:B------:R-:W-:Y:S01]  /*4760*/  HADD2.F32 R84, -RZ, R114.H0_H0 ;  /* 0x20000072ff547230 */ /* 0x000fe20000004100 */
[----:B------:R-:W0:Y:S01]  /*4770*/  @UP3 LDCU UR9, c[0x0][0x40c] ;  /* 0x00008180ff0937ac */ /* 0x000e220008000800 */
[----:B------:R-:W-:Y:S02]  /*4780*/  HADD2.F32 R86, -RZ, R115.H0_H0 ;  /* 0x20000073ff567230 */ /* 0x000fe40000004100 */
        /* <DEDUP_REMOVED lines=30> */
.L_x_5767:
        /* <DEDUP_REMOVED lines=44> */
.L_x_5770:
        /* <DEDUP_REMOVED lines=9> */
.L_x_5771:
        /* <DEDUP_REMOVED lines=9> */
.L_x_5772:
        /* <DEDUP_REMOVED lines=9> */
.L_x_5773:
        /* <DEDUP_REMOVED lines=9> */
.L_x_5769:
        /* <DEDUP_REMOVED lines=9> */
.L_x_5774:
        /* <DEDUP_REMOVED lines=9> */
.L_x_5775:
[----:B------:R-:W-:Y:S02]  /*4f90*/  IADD3 R91, PT, PT, R91, 0x80, RZ ;  /* 0x000000805b5b7810 */ /* 0x000fe40007ffe0ff */
[----:B------:R-:W-:-:S07]  /*4fa0*/  IADD3 R89, PT, PT, R89, 0x80, RZ ;  /* 0x0000008059597810 */ /* 0x000fce0007ffe0ff */
.L_x_5766:
[----:B------:R-:W-:Y:S05]  /*4fb0*/  BSYNC.RECONVERGENT B0 ;  /* 0x0000000000007941 */ /* 0x000fea0003800200 */
.L_x_5765:
        /* <DEDUP_REMOVED lines=30> */
[----:B------:R-:W-:Y:S01]  /*51a0*/  F2FP.F16.F32.PACK_AB R86, RZ, R86 ;  /* 0x00000056ff56723e */ /* 0x000fe200000000ff */
[----:B-1----:R-:W-:Y:S01]  /*51b0*/  @P1 FMUL.FTZ R88, R125, UR10 ;  /* 0x0000000a7d581c20 */ /* 0x002fe20008410000 */
[----:B------:R-:W-:-:S02]  /*51c0*/  HADD2.F32 R90, -RZ, R90.H0_H0 ;  /* 0x2000005aff5a7230 */ /* 0x000fc40000004100 */
[----:B------:R-:W-:Y:S01]  /*51d0*/  @P1 FMUL.FTZ R85, R84, UR8 ;  /* 0x0000000854551c20 */ /* 0x000fe20008410000 */
[----:B------:R-:W-:Y:S02]  /*51e0*/  @P1 F2FP.F16.F32.PACK_AB R87, RZ, R87 ;  /* 0x00000057ff57123e */ /* 0x000fe400000000ff */
[----:B------:R-:W-:Y:S01]  /*51f0*/  @P1 F2FP.F16.F32.PACK_AB R88, RZ, R88 ;  /* 0x00000058ff58123e */ /* 0x000fe200000000ff */
[----:B------:R-:W-:Y:S01]  /*5200*/  @P6 FFMA.FTZ R90, R127, UR31, R90 ;  /* 0x0000001f7f5a6c23 */ /* 0x000fe2000801005a */
        /* <DEDUP_REMOVED lines=14> */
.L_x_5779:
        /* <DEDUP_REMOVED lines=36> */
.L_x_5778:
        /* <DEDUP_REMOVED lines=23> */
[----:B------:R-:W-:Y:S02]  /*56a0*/  F2FP.F16.F32.PACK_AB R84, RZ, R84 ;  /* 0x00000054ff54723e */ /* 0x000fe400000000ff */
[----:B------:R-:W-:Y:S01]  /*56b0*/  @P1 F2FP.F16.F32.PACK_AB R125, RZ, R85 ;  /* 0x00000055ff7d123e */ /* 0x000fe200000000ff */
[----:B-1----:R-:W-:Y:S01]  /*56c0*/  @P1 FMUL.FTZ R88, R90, UR10 ;  /* 0x0000000a5a581c20 */ /* 0x002fe20008410000 */
[----:B------:R-:W-:Y:S01]  /*56d0*/  FMUL.FTZ R85, R126, UR31 ;  /* 0x0000001f7e557c20 */ /* 0x000fe20008410000 */
[----:B------:R-:W-:-:S02]  /*56e0*/  @P1 F2FP.F16.F32.PACK_AB R87, RZ, R87 ;  /* 0x00000057ff57123e */ /* 0x000fc400000000ff */
[----:B------:R-:W-:Y:S02]  /*56f0*/  F2FP.F16.F32.PACK_AB R86, RZ, R86 ;  /* 0x00000056ff56723e */ /* 0x000fe400000000ff */
[----:B------:R-:W-:Y:S02]  /*5700*/  @P1 F2FP.F16.F32.PACK_AB R88, RZ, R88 ;  /* 0x00000058ff58123e */ /* 0x000fe400000000ff */
[----:B------:R-:W-:Y:S02]  /*5710*/  FSEL R85, R85, RZ, P6 ;  /* 0x000000ff55557208 */ /* 0x000fe40003000000 */
[----:B------:R-:W-:Y:S02]  /*5720*/  F2FP.F16.F32.PACK_AB R90, RZ, R90 ;  /* 0x0000005aff5a723e */ /* 0x000fe400000000ff */
[----:B------:R-:W-:Y:S02]  /*5730*/  @P1 PRMT R111, R125, 0x7610, R111 ;  /* 0x000076107d6f1816 */ /* 0x000fe4000000006f */
[----:B------:R-:W-:-:S02]  /*5740*/  @P1 PRMT R122, R87, 0x7610, R122 ;  /* 0x00007610577a1816 */ /* 0x000fc4000000007a */
[----:B------:R-:W-:Y:S02]  /*5750*/  @P1 PRMT R123, R88, 0x7610, R123 ;  /* 0x00007610587b1816 */ /* 0x000fe4000000007b */
        /* <DEDUP_REMOVED lines=9> */
.L_x_5781:
        /* <DEDUP_REMOVED lines=17> */
.L_x_5782:
        /* <DEDUP_REMOVED lines=9> */
.L_x_5783:
        /* <DEDUP_REMOVED lines=9> */
.L_x_5784:
[----:B------:R-:W-:-:S07]  /*5a20*/  @P1 PRMT R124, R86, 0x7610, R124 ;  /* 0x00007610567c1816 */ /* 0x000fce000000007c */
.L_x_5780:
        /* <DEDUP_REMOVED lines=9> */
.L_x_5785:
        /* <DEDUP_REMOVED lines=9> */
.L_x_5777:
[----:B------:R-:W-:Y:S05]  /*5b50*/  BSYNC.RECONVERGENT B0 ;  /* 0x0000000000007941 */ /* 0x000fea0003800200 */
.L_x_5776:
[----:B------:R-:W-:Y:S02]  /*5b60*/  UIADD3 UR26, UPT, UPT, UR26, UR24, URZ ;  /* 0x000000181a1a7290 */ /* 0x000fe4000fffe0ff */
[----:B------:R-:W-:Y:S02]  /*5b70*/  UPLOP3.LUT UP1, UPT, UPT, UPT, UP1, 0x40, 0x4 ;  /* 0x000000000004789c */ /* 0x000fe40003f2e810 */
[----:B------:R-:W-:-:S09]  /*5b80*/  UISETP.GE.AND UP0, UPT, UR26, UR25, UPT ;  /* 0x000000191a00728c */ /* 0x000fd2000bf06270 */
[----:B------:R-:W-:Y:S05]  /*5b90*/  BRA.U !UP0, `(.L_x_5786) ;  /* 0xffffffa9087c7547 */ /* 0x000fea000b83ffff */
.L_x_5718:
        /* <DEDUP_REMOVED lines=40> */
.L_x_5787:
        /* <DEDUP_REMOVED lines=14> */
.L_x_10882:


//--------------------- .text._ZN10layer_norm13ln_bwd_kernelINS_13Kernel_traitsIf6__halfS2_S2_fjLj2560ELj1ELj1ELj4ELj8ENS_18Kernel_traits_baseILj2560EfS2_S2_S2_fjLj128EEEEELb0ELb0ELb1ELb1EEEvNS_9BwdParamsE --------------------------
	.section	.text._ZN10layer_norm13ln_bwd_kernelINS_13Kernel_traitsIf6__halfS2_S2_fjLj2560ELj1ELj1ELj4ELj8ENS_18Kernel_traits_baseILj2560EfS2_S2_S2_fjLj128EEEEELb0ELb0ELb1ELb1EEEvNS_9BwdParamsE,"ax",@progbits
	.align	128
        .global         _ZN10layer_norm13ln_bwd_kernelINS_13Kernel_traitsIf6__halfS2_S2_fjLj2560ELj1ELj1ELj4ELj8ENS_18Kernel_traits_baseILj2560EfS2_S2_S2_fjLj128EEEEELb0ELb0ELb1ELb1EEEvNS_9BwdParamsE
        .type           _ZN10layer_norm13ln_bwd_kernelINS_13Kernel_traitsIf6__halfS2_S2_fjLj2560ELj1ELj1ELj4ELj8ENS_18Kernel_traits_baseILj2560EfS2_S2_S2_fjLj128EEEEELb0ELb0ELb1ELb1EEEvNS_9BwdParamsE,@function
        .size           _ZN10layer_norm13ln_bwd_kernelINS_13Kernel_traitsIf6__halfS2_S2_fjLj2560ELj1ELj1ELj4ELj8ENS_18Kernel_traits_baseILj2560EfS2_S2_S2_fjLj128EEEEELb0ELb0ELb1ELb1EEEvNS_9BwdParamsE,(.L_x_10883 - _ZN10layer_norm13ln_bwd_kernelINS_13Kernel_traitsIf6__halfS2_S2_fjLj2560ELj1ELj1ELj4ELj8ENS_18Kernel_traits_baseILj2560EfS2_S2_S2_fjLj128EEEEELb0ELb0ELb1ELb1EEEvNS_9BwdParamsE)
        .other          _ZN10layer_norm13ln_bwd_kernelINS_13Kernel_traitsIf6__halfS2_S2_fjLj2560ELj1ELj1ELj4ELj8ENS_18Kernel_traits_baseILj2560EfS2_S2_S2_fjLj128EEEEELb0ELb0ELb1ELb1EEEvNS_9BwdParamsE,@"STO_CUDA_ENTRY STV_DEFAULT"
_ZN10layer_norm13ln_bwd_kernelINS_13Kernel_traitsIf6__halfS2_S2_fjLj2560ELj1ELj1ELj4ELj8ENS_18Kernel_traits_baseILj2560EfS2_S2_S2_fjLj128EEEEELb0ELb0ELb1ELb1EEEvNS_9BwdParamsE:
.text._ZN10layer_norm13ln_bwd_kernelINS_13Kernel_traitsIf6__halfS2_S2_fjLj2560ELj1ELj1ELj4ELj8ENS_18Kernel_traits_baseILj2560EfS2_S2_S2_fjLj128EEEEELb0ELb0ELb1ELb1EEEvNS_9BwdParamsE:
        /* <DEDUP_REMOVED lines=46> */
.L_x_5838:
        /* <DEDUP_REMOVED lines=12> */
[----:B------:R-:W-:Y:S02]  /*03a0*/  MOV R0, RZ ;  /* 0x000000ff00007202 */ /* 0x000fe40000000f00 */
[----:B------:R-:W-:Y:S02]  /*03b0*/  MOV R98, RZ ;  /* 0x000000ff00627202 */ /* 0x000fe40000000f00 */
        /* <DEDUP_REMOVED lines=15> */
[----:B------:R-:W-:Y:S01]  /*04b0*/  ULEA.HI UR10, UR10, UR9, URZ, 0x2 ;  /* 0x000000090a0a7291 */ /* 0x000fe2000f8f10ff */
[----:B0-----:R-:W-:-:S05]  /*04c0*/  LEA.HI.SX32 R5, R0, R93, 0x1e ;  /* 0x0000005d00057211 */ /* 0x001fca00078ff2ff */
[----:B------:R-:W-:Y:S02]  /*04d0*/  MOV R0, UR10 ;  /* 0x0000000a00007c02 */ /* 0x000fe40008000f00 */
[C---:B------:R-:W-:Y:S01]  /*04e0*/  IADD3 R19, PT, PT, R5.reuse, 0x80, RZ ;  /* 0x0000008005137810 */ /* 0x040fe20007ffe0ff */
[C-C-:B-1----:R-:W-:Y:S01]  /*04f0*/  IMAD.WIDE.U32 R20, R5.reuse, 0x8, R2.reuse ;  /* 0x0000000805147825 */ /* 0x142fe200078e0002 */
[C---:B------:R-:W-:Y:S02]  /*0500*/  IADD3 R15, PT, PT, R5.reuse, 0x100, RZ ;  /* 0x00000100050f7810 */ /* 0x040fe40007ffe0ff */
[C---:B------:R-:W-:Y:S01]  /*0510*/  IADD3 R11, PT, PT, R5.reuse, 0x180, RZ ;  /* 0x00000180050b7810 */ /* 0x040fe20007ffe0ff */
[----:B------:R-:W-:Y:S01]  /*0520*/  USHF.R.S32.HI UR9, URZ, 0x1f, UR8 ;  /* 0x0000001fff097899 */ /* 0x000fe20008011408 */
[----:B------:R-:W-:Y:S01]  /*0530*/  IADD3 R5, PT, PT, R5, 0x200, RZ ;  /* 0x0000020005057810 */ /* 0x000fe20007ffe0ff */
[----:B------:R-:W-:Y:S01]  /*0540*/  ULEA UR10, UP0, UR8, UR20, 0x2 ;  /* 0x00000014080a7291 */ /* 0x000fe2000f8010ff */
[----:B------:R-:W-:Y:S01]  /*0550*/  LEA.HI.SX32 R93, R0, R93, 0x1e ;  /* 0x0000005d005d7211 */ /* 0x000fe200078ff2ff */
[--C-:B------:R-:W-:Y:S01]  /*0560*/  IMAD.WIDE.U32 R18, R19, 0x8, R2.reuse ;  /* 0x0000000813127825 */ /* 0x100fe200078e0002 */
[----:B------:R-:W3:Y:S01]  /*0570*/  LDG.E.64 R20, desc[UR16][R20.64] ;  /* 0x0000001014147981 */ /* 0x000ee2000c1e1b00 */
[----:B------:R-:W-:Y:S01]  /*0580*/  ULEA.HI.X UR9, UR8, UR21, UR9, 0x2, UP0 ;  /* 0x0000001508097291 */ /* 0x000fe200080f1409 */
[----:B------:R-:W-:Y:S01]  /*0590*/  IADD3 R95, PT, PT, R93, 0x80, RZ ;  /* 0x000000805d5f7810 */ /* 0x000fe20007ffe0ff */
[----:B------:R-:W-:-:S04]  /*05a0*/  IMAD.WIDE.U32 R14, R15, 0x8, R2 ;  /* 0x000000080f0e7825 */ /* 0x000fc800078e0002 */
[--C-:B------:R-:W-:Y:S01]  /*05b0*/  IMAD.WIDE.U32 R10, R11, 0x8, R2.reuse ;  /* 0x000000080b0a7825 */ /* 0x100fe200078e0002 */
[----:B------:R-:W4:Y:S03]  /*05c0*/  LDG.E.64 R18, desc[UR16][R18.64] ;  /* 0x0000001012127981 */ /* 0x000f26000c1e1b00 */
[----:B------:R-:W-:Y:S01]  /*05d0*/  IMAD.WIDE.U32 R2, R5, 0x8, R2 ;  /* 0x0000000805027825 */ /* 0x000fe200078e0002 */
[C---:B------:R-:W-:Y:S01]  /*05e0*/  IADD3 R29, PT, PT, R93.reuse, 0x100, RZ ;  /* 0x000001005d1d7810 */ /* 0x040fe20007ffe0ff */
[----:B------:R-:W4:Y:S02]  /*05f0*/  LDG.E.64 R14, desc[UR16][R14.64] ;  /* 0x000000100e0e7981 */ /* 0x000f24000c1e1b00 */
[C-C-:B--2---:R-:W-:Y:S01]  /*0600*/  IMAD.WIDE.U32 R4, R93.reuse, 0x8, R16.reuse ;  /* 0x000000085d047825 */ /* 0x144fe200078e0010 */
[C---:B------:R-:W-:Y:S01]  /*0610*/  IADD3 R31, PT, PT, R93.reuse, 0x180, RZ ;  /* 0x000001805d1f7810 */ /* 0x040fe20007ffe0ff */
[----:B------:R-:W2:Y:S01]  /*0620*/  LDG.E.64 R10, desc[UR16][R10.64] ;  /* 0x000000100a0a7981 */ /* 0x000ea2000c1e1b00 */
[----:B------:R-:W-:Y:S01]  /*0630*/  IADD3 R103, PT, PT, R93, 0x200, RZ ;  /* 0x000002005d677810 */ /* 0x000fe20007ffe0ff */
[--C-:B------:R-:W-:Y:S01]  /*0640*/  IMAD.WIDE.U32 R6, R95, 0x8, R16.reuse ;  /* 0x000000085f067825 */ /* 0x100fe200078e0010 */
[----:B------:R-:W-:Y:S01]  /*0650*/  MOV R22, UR10 ;  /* 0x0000000a00167c02 */ /* 0x000fe20008000f00 */
[----:B------:R-:W2:Y:S01]  /*0660*/  LDG.E.64 R2, desc[UR16][R2.64] ;  /* 0x0000001002027981 */ /* 0x000ea2000c1e1b00 */
[----:B------:R-:W-:Y:S01]  /*0670*/  MOV R23, UR9 ;  /* 0x0000000900177c02 */ /* 0x000fe20008000f00 */
[----:B------:R-:W-:-:S02]  /*0680*/  IMAD.WIDE.U32 R8, R29, 0x8, R16 ;  /* 0x000000081d087825 */ /* 0x000fc400078e0010 */
[----:B------:R-:W2:Y:S02]  /*0690*/  LDG.E.64 R4, desc[UR16][R4.64] ;  /* 0x0000001004047981 */ /* 0x000ea4000c1e1b00 */
[--C-:B------:R-:W-:Y:S02]  /*06a0*/  IMAD.WIDE.U32 R12, R31, 0x8, R16.reuse ;  /* 0x000000081f0c7825 */ /* 0x100fe400078e0010 */
[----:B------:R-:W2:Y:S02]  /*06b0*/  LDG.E.64 R6, desc[UR16][R6.64] ;  /* 0x0000001006067981 */ /* 0x000ea4000c1e1b00 */
[----:B------:R-:W-:Y:S02]  /*06c0*/  IMAD.WIDE.U32 R16, R103, 0x8, R16 ;  /* 0x0000000867107825 */ /* 0x000fe400078e0010 */
[----:B------:R0:W2:Y:S04]  /*06d0*/  LDG.E R28, desc[UR16][R22.64] ;  /* 0x00000010161c7981 */ /* 0x0000a8000c1e1900 */
        /* <DEDUP_REMOVED lines=15> */
[----:B------:R-:W-:Y:S01]  /*07d0*/  ISETP.NE.AND P1, PT, RZ, UR27, PT ;  /* 0x0000001bff007c0c */ /* 0x000fe2000bf25270 */
        /* <DEDUP_REMOVED lines=24> */
[----:B-1----:R-:W-:Y:S01]  /*0960*/  SHF.R.U32.HI R25, RZ, 0x10, R11 ;  /* 0x00000010ff197819 */ /* 0x002fe2000001160b */
[----:B------:R-:W-:Y:S01]  /*0970*/  HADD2.F32 R11, -RZ, R6.H0_H0 ;  /* 0x20000006ff0b7230 */ /* 0x000fe20000004100 */
[----:B------:R-:W-:Y:S01]  /*0980*/  SHF.R.U64 R2, R4, 0x10, R5 ;  /* 0x0000001004027819 */ /* 0x000fe20000001205 */
[----:B------:R-:W-:Y:S01]  /*0990*/  HADD2.F32 R4, -RZ, R4.H0_H0 ;  /* 0x20000004ff047230 */ /* 0x000fe20000004100 */
[----:B------:R-:W-:Y:S01]  /*09a0*/  SHF.R.U64 R102, R6, 0x10, R7 ;  /* 0x0000001006667819 */ /* 0x000fe20000001207 */
[----:B------:R-:W-:Y:S01]  /*09b0*/  HADD2.F32 R6, -RZ, R3.H0_H0 ;  /* 0x20000003ff067230 */ /* 0x000fe20000004100 */
[----:B------:R-:W-:Y:S02]  /*09c0*/  FSEL R103, R28, RZ, !P1 ;  /* 0x000000ff1c677208 */ /* 0x000fe40004800000 */
[----:B------:R-:W-:Y:S02]  /*09d0*/  MOV R0, R15 ;  /* 0x0000000f00007202 */ /* 0x000fe40000000f00 */
[----:B------:R-:W-:-:S02]  /*09e0*/  SHF.R.U32.HI R24, RZ, 0x10, R15 ;  /* 0x00000010ff187819 */ /* 0x000fc4000001160f */
[----:B------:R-:W-:Y:S01]  /*09f0*/  SHF.R.U32.HI R15, RZ, 0x10, R7 ;  /* 0x00000010ff0f7819 */ /* 0x000fe20000011607 */
[----:B------:R-:W-:Y:S01]  /*0a00*/  HADD2.F32 R7, -RZ, R7.H0_H0 ;  /* 0x20000007ff077230 */ /* 0x000fe20000004100 */
[----:B------:R-:W-:Y:S01]  /*0a10*/  SHF.R.U64 R96, R8, 0x10, R9 ;  /* 0x0000001008607819 */ /* 0x000fe20000001209 */
[C---:B------:R-:W-:Y:S01]  /*0a20*/  FADD.FTZ R3, -R103.reuse, R4 ;  /* 0x0000000467037221 */ /* 0x040fe20000010100 */
[----:B------:R-:W-:Y:S01]  /*0a30*/  SHF.R.U64 R104, R16, 0x10, R17 ;  /* 0x0000001010687819 */ /* 0x000fe20000001211 */
[----:B------:R-:W-:Y:S01]  /*0a40*/  HADD2.F32 R8, -RZ, R8.H0_H0 ;  /* 0x20000008ff087230 */ /* 0x000fe20000004100 */
[----:B------:R-:W-:Y:S01]  /*0a50*/  SHF.R.U32.HI R97, RZ, 0x10, R9 ;  /* 0x00000010ff617819 */ /* 0x000fe20000011609 */
[----:B------:R-:W-:Y:S02]  /*0a60*/  HADD2.F32 R16, -RZ, R16.H0_H0 ;  /* 0x20000010ff107230 */ /* 0x000fe40000004100 */
[----:B------:R-:W-:Y:S01]  /*0a70*/  FADD.FTZ R4, -R103, R6 ;  /* 0x0000000667047221 */ /* 0x000fe20000010100 */
[----:B------:R-:W-:Y:S01]  /*0a80*/  HADD2.F32 R2, -RZ, R2.H0_H0 ;  /* 0x20000002ff027230 */ /* 0x000fe20000004100 */
[--C-:B------:R-:W-:Y:S01]  /*0a90*/  SHF.R.U64 R101, R12, 0x10, R13.reuse ;  /* 0x000000100c657819 */ /* 0x100fe2000000120d */
[----:B------:R-:W-:Y:S01]  /*0aa0*/  HADD2.F32 R6, -RZ, R102.H0_H0 ;  /* 0x20000066ff067230 */ /* 0x000fe20000004100 */
[----:B------:R-:W-:Y:S01]  /*0ab0*/  SHF.R.U32.HI R100, RZ, 0x10, R13 ;  /* 0x00000010ff647819 */ /* 0x000fe2000001160d */
[----:B------:R-:W-:-:S02]  /*0ac0*/  HADD2.F32 R98, -RZ, R13.H0_H0 ;  /* 0x2000000dff627230 */ /* 0x000fc40000004100 */
[C---:B------:R-:W-:Y:S01]  /*0ad0*/  FADD.FTZ R13, -R103.reuse, R7 ;  /* 0x00000007670d7221 */ /* 0x040fe20000010100 */
[----:B------:R-:W-:Y:S01]  /*0ae0*/  HADD2.F32 R95, -RZ, R95.H0_H0 ;  /* 0x2000005fff5f7230 */ /* 0x000fe20000004100 */
[----:B------:R-:W-:Y:S01]  /*0af0*/  SHF.R.U32.HI R110, RZ, 0x10, R17 ;  /* 0x00000010ff6e7819 */ /* 0x000fe20000011611 */
[----:B------:R-:W-:Y:S02]  /*0b00*/  HADD2.F32 R9, -RZ, R9.H0_H0 ;  /* 0x20000009ff097230 */ /* 0x000fe40000004100 */
[C---:B------:R-:W-:Y:S01]  /*0b10*/  FADD.FTZ R108, -R103.reuse, R16 ;  /* 0x00000010676c7221 */ /* 0x040fe20000010100 */
[----:B------:R-:W-:Y:S02]  /*0b20*/  HADD2.F32 R99, -RZ, R17.H0_H0 ;  /* 0x20000011ff637230 */ /* 0x000fe40000004100 */
[----:B------:R-:W-:Y:S02]  /*0b30*/  HADD2.F32 R7, -RZ, R15.H0_H0 ;  /* 0x2000000fff077230 */ /* 0x000fe40000004100 */
[----:B------:R-:W-:Y:S01]  /*0b40*/  FADD.FTZ R15, -R103, R8 ;  /* 0x00000008670f7221 */ /* 0x000fe20000010100 */
[----:B------:R-:W-:-:S02]  /*0b50*/  HADD2.F32 R5, -RZ, R5.H0_H0 ;  /* 0x20000005ff057230 */ /* 0x000fc40000004100 */
[C---:B------:R-:W-:Y:S01]  /*0b60*/  FADD.FTZ R2, -R103.reuse, R2 ;  /* 0x0000000267027221 */ /* 0x040fe20000010100 */
[----:B------:R-:W-:Y:S02]  /*0b70*/  HADD2.F32 R96, -RZ, R96.H0_H0 ;  /* 0x20000060ff607230 */ /* 0x000fe40000004100 */
[C---:B------:R-:W-:Y:S01]  /*0b80*/  FADD.FTZ R16, -R103.reuse, R6 ;  /* 0x0000000667107221 */ /* 0x040fe20000010100 */
[----:B------:R-:W-:Y:S02]  /*0b90*/  HADD2.F32 R97, -RZ, R97.H0_H0 ;  /* 0x20000061ff617230 */ /* 0x000fe40000004100 */
[----:B------:R-:W-:Y:S01]  /*0ba0*/  FADD.FTZ R107, -R103, R98 ;  /* 0x00000062676b7221 */ /* 0x000fe20000010100 */
[----:B------:R-:W-:Y:S02]  /*0bb0*/  HADD2.F32 R8, -RZ, R93.H0_H0 ;  /* 0x2000005dff087230 */ /* 0x000fe40000004100 */
[----:B-----5:R-:W-:Y:S01]  /*0bc0*/  FMUL.FTZ R6, R48, R95 ;  /* 0x0000005f30067220 */ /* 0x020fe20000410000 */
[----:B------:R-:W-:Y:S01]  /*0bd0*/  FMUL.FTZ R3, R3, UR30 ;  /* 0x0000001e03037c20 */ /* 0x000fe20008410000 */
[----:B------:R-:W-:-:S02]  /*0be0*/  HADD2.F32 R12, -RZ, R12.H0_H0 ;  /* 0x2000000cff0c7230 */ /* 0x000fc40000004100 */
[C---:B------:R-:W-:Y:S01]  /*0bf0*/  FADD.FTZ R11, -R103.reuse, R11 ;  /* 0x0000000b670b7221 */ /* 0x040fe20000010100 */
        /* <DEDUP_REMOVED lines=9> */
[----:B------:R-:W-:Y:S01]  /*0c90*/  FADD.FTZ R97, -R103, R97 ;  /* 0x0000006167617221 */ /* 0x000fe20000010100 */
[----:B------:R-:W-:Y:S02]  /*0ca0*/  HADD2.F32 R9, -RZ, R92.H0_H0 ;  /* 0x2000005cff097230 */ /* 0x000fe40000004100 */
[----:B------:R-:W-:Y:S01]  /*0cb0*/  FMUL.FTZ R2, R2, UR30 ;  /* 0x0000001e02027c20 */ /* 0x000fe20008410000 */
[----:B------:R-:W-:Y:S02]  /*0cc0*/  HADD2.F32 R102, -RZ, R24.H0_H0 ;  /* 0x20000018ff667230 */ /* 0x000fe40000004100 */
[----:B------:R-:W-:Y:S01]  /*0cd0*/  FMUL.FTZ R7, R49, R8 ;  /* 0x0000000831077220 */ /* 0x000fe20000410000 */
[----:B------:R-:W-:Y:S02]  /*0ce0*/  HADD2.F32 R105, -RZ, R21.H0_H0 ;  /* 0x20000015ff697230 */ /* 0x000fe40000004100 */
[----:B------:R-:W-:Y:S01]  /*0cf0*/  FMUL.FTZ R21, R107, UR30 ;  /* 0x0000001e6b157c20 */ /* 0x000fe20008410000 */
[----:B------:R-:W-:Y:S01]  /*0d00*/  FADD.FTZ R24, RZ, R6 ;  /* 0x00000006ff187221 */ /* 0x000fe20000010000 */
[----:B------:R-:W-:-:S02]  /*0d10*/  HADD2.F32 R31, -RZ, R31.H0_H0 ;  /* 0x2000001fff1f7230 */ /* 0x000fc40000004100 */
[----:B------:R-:W-:Y:S01]  /*0d20*/  FFMA.FTZ R107, R3, R6, RZ ;  /* 0x00000006036b7223 */ /* 0x000fe200000100ff */
[----:B------:R-:W-:Y:S02]  /*0d30*/  HADD2.F32 R101, -RZ, R26.H0_H0 ;  /* 0x2000001aff657230 */ /* 0x000fe40000004100 */
[----:B------:R-:W-:Y:S01]  /*0d40*/  FMUL.FTZ R11, R11, UR30 ;  /* 0x0000001e0b0b7c20 */ /* 0x000fe20008410000 */
[----:B------:R-:W-:Y:S02]  /*0d50*/  HADD2.F32 R26, -RZ, R22.H0_H0 ;  /* 0x20000016ff1a7230 */ /* 0x000fe40000004100 */
[C---:B------:R-:W-:Y:S01]  /*0d60*/  FADD.FTZ R12, -R103.reuse, R12 ;  /* 0x0000000c670c7221 */ /* 0x040fe20000010100 */
[----:B------:R-:W-:Y:S02]  /*0d70*/  HADD2.F32 R129, -RZ, R20.H0_H0 ;  /* 0x20000014ff817230 */ /* 0x000fe40000004100 */
[----:B------:R-:W-:Y:S01]  /*0d80*/  FADD.FTZ R28, -R103, R28 ;  /* 0x0000001c671c7221 */ /* 0x000fe20000010100 */
[----:B------:R-:W-:-:S02]  /*0d90*/  HADD2.F32 R92, -RZ, R18.H0_H0 ;  /* 0x20000012ff5c7230 */ /* 0x000fc40000004100 */
[C---:B------:R-:W-:Y:S01]  /*0da0*/  FADD.FTZ R100, -R103.reuse, R100 ;  /* 0x0000006467647221 */ /* 0x040fe20000010100 */
[C---:B------:R-:W-:Y:S01]  /*0db0*/  FADD.FTZ R104, -R103.reuse, R104 ;  /* 0x0000006867687221 */ /* 0x040fe20000010100 */
[----:B------:R-:W-:Y:S01]  /*0dc0*/  FADD.FTZ R110, -R103, R110 ;  /* 0x0000006e676e7221 */ /* 0x000fe20000010100 */
[----:B------:R-:W-:Y:S01]  /*0dd0*/  FMUL.FTZ R5, R5, UR30 ;  /* 0x0000001e05057c20 */ /* 0x000fe20008410000 */
[----:B------:R-:W-:Y:S02]  /*0de0*/  HADD2.F32 R94, -RZ, R94.H0_H0 ;  /* 0x2000005eff5e7230 */ /* 0x000fe40000004100 */
[----:B------:R-:W-:Y:S01]  /*0df0*/  FADD.FTZ R89, R89, R8 ;  /* 0x0000000859597221 */ /* 0x000fe20000010000 */
[----:B------:R-:W-:Y:S01]  /*0e00*/  FFMA.FTZ R53, R2, R8, R53 ;  /* 0x0000000802357223 */ /* 0x000fe20000010035 */
[----:B------:R-:W-:Y:S01]  /*0e10*/  FMUL.FTZ R18, R96, UR30 ;  /* 0x0000001e60127c20 */ /* 0x000fe20008410000 */
[----:B------:R-:W-:Y:S01]  /*0e20*/  FMUL.FTZ R20, R97, UR30 ;  /* 0x0000001e61147c20 */ /* 0x000fe20008410000 */
[----:B------:R-:W-:Y:S01]  /*0e30*/  FMUL.FTZ R8, R50, R9 ;  /* 0x0000000932087220 */ /* 0x000fe20000410000 */
[----:B------:R-:W-:-:S02]  /*0e40*/  HADD2.F32 R103, -RZ, R0.H0_H0 ;  /* 0x20000000ff677230 */ /* 0x000fc40000004100 */
[----:B------:R-:W-:Y:S01]  /*0e50*/  FADD.FTZ R97, R7, R24 ;  /* 0x0000001807617221 */ /* 0x000fe20000010000 */
[----:B------:R-:W-:Y:S02]  /*0e60*/  HADD2.F32 R0, -RZ, R14.H0_H0 ;  /* 0x2000000eff007230 */ /* 0x000fe40000004100 */
        /* <DEDUP_REMOVED lines=10> */
[----:B------:R-:W-:-:S02]  /*0f10*/  HADD2.F32 R98, -RZ, R29.H0_H0 ;  /* 0x2000001dff627230 */ /* 0x000fc40000004100 */
[----:B------:R-:W-:Y:S01]  /*0f20*/  FADD.FTZ R26, R8, R97 ;  /* 0x00000061081a7221 */ /* 0x000fe20000010000 */
[----:B------:R-:W-:Y:S01]  /*0f30*/  FMUL.FTZ R4, R4, UR30 ;  /* 0x0000001e04047c20 */ /* 0x000fe20008410000 */
[----:B------:R-:W-:Y:S02]  /*0f40*/  HADD2.F32 R29, -RZ, R27.H0_H0 ;  /* 0x2000001bff1d7230 */ /* 0x000fe40000004100 */
[----:B------:R-:W-:Y:S01]  /*0f50*/  FFMA.FTZ R97, R5, R8, R24 ;  /* 0x0000000805617223 */ /* 0x000fe20000010018 */
[----:B------:R-:W-:Y:S02]  /*0f60*/  HADD2.F32 R106, -RZ, R19.H0_H0 ;  /* 0x20000013ff6a7230 */ /* 0x000fe40000004100 */
[----:B------:R-:W-:Y:S01]  /*0f70*/  FMUL.FTZ R13, R13, UR30 ;  /* 0x0000001e0d0d7c20 */ /* 0x000fe20008410000 */
[----:B------:R-:W-:Y:S02]  /*0f80*/  HADD2.F32 R30, -RZ, R30.H0_H0 ;  /* 0x2000001eff1e7230 */ /* 0x000fe40000004100 */
[----:B------:R-:W-:Y:S01]  /*0f90*/  FMUL.FTZ R19, R12, UR30 ;  /* 0x0000001e0c137c20 */ /* 0x000fe20008410000 */
[----:B------:R-:W-:Y:S01]  /*0fa0*/  FMUL.FTZ R12, R99, UR30 ;  /* 0x0000001e630c7c20 */ /* 0x000fe20008410000 */
[----:B------:R-:W-:-:S02]  /*0fb0*/  HADD2.F32 R93, -RZ, R10.H0_H0 ;  /* 0x2000000aff5d7230 */ /* 0x000fc40000004100 */
        /* <DEDUP_REMOVED lines=35> */
[----:B------:R-:W-:-:S02]  /*11f0*/  HADD2.F32 R94, -RZ, R25.H0_H0 ;  /* 0x20000019ff5e7230 */ /* 0x000fc40000004100 */
        /* <DEDUP_REMOVED lines=17> */
[----:B------:R-:W-:-:S02]  /*1310*/  HADD2.F32 R95, -RZ, R23.H0_H0 ;  /* 0x20000017ff5f7230 */ /* 0x000fc40000004100 */
        /* <DEDUP_REMOVED lines=38> */
.L_x_5789:
        /* <DEDUP_REMOVED lines=8> */
[----:B------:R-:W-:-:S04]  /*1600*/  MOV R121, UR10 ;  /* 0x0000000a00797c02 */ /* 0x000fc80008000f00 */
        /* <DEDUP_REMOVED lines=15> */
.L_x_5790:
        /* <DEDUP_REMOVED lines=32> */
.L_x_5792:
[----:B------:R-:W-:Y:S05]  /*1900*/  BSYNC.RECONVERGENT B0 ;  /* 0x0000000000007941 */ /* 0x000fea0003800200 */
.L_x_5791:
        /* <DEDUP_REMOVED lines=52> */
.L_x_5795:
        /* <DEDUP_REMOVED lines=9> */
.L_x_5796:
        /* <DEDUP_REMOVED lines=9> */
.L_x_5797:
        /* <DEDUP_REMOVED lines=10> */
.L_x_5794:
        /* <DEDUP_REMOVED lines=41> */
.L_x_5793:
        /* <DEDUP_REMOVED lines=39> */
.L_x_5799:
        /* <DEDUP_REMOVED lines=43> */
.L_x_5798:
        /* <DEDUP_REMOVED lines=11> */
.L_x_5800:
        /* <DEDUP_REMOVED lines=9> */
.L_x_5801:
[----:B------:R-:W-:Y:S05]  /*2700*/  @!P0 BRA `(.L_x_5802) ;  /* 0x00000004003c8947 */ /* 0x000fea0003800000 */
        /* <DEDUP_REMOVED lines=17> */
[----:B------:R-:W-:Y:S02]  /*2820*/  @P2 FADD.FTZ R125, R16, -R125 ;  /* 0x8000007d107d2221 */ /* 0x000fe40000010000 */
        /* <DEDUP_REMOVED lines=25> */
.L_x_5803:
        /* <DEDUP_REMOVED lines=36> */
.L_x_5802:
        /* <DEDUP_REMOVED lines=42> */
.L_x_5805:
        /* <DEDUP_REMOVED lines=9> */
.L_x_5806:
        /* <DEDUP_REMOVED lines=9> */
.L_x_5807:
        /* <DEDUP_REMOVED lines=9> */
.L_x_5808:
        /* <DEDUP_REMOVED lines=9> */
.L_x_5804:
        /* <DEDUP_REMOVED lines=10> */
.L_x_5809:
        /* <DEDUP_REMOVED lines=10> */
.L_x_5810:
[----:B------:R-:W-:Y:S05]  /*3220*/  @!P0 BRA `(.L_x_5811) ;  /* 0x00000004003c8947 */ /* 0x000fea0003800000 */
        /* <DEDUP_REMOVED lines=43> */
.L_x_5812:
        /* <DEDUP_REMOVED lines=36> */
.L_x_5811:
        /* <DEDUP_REMOVED lines=42> */
.L_x_5814:
        /* <DEDUP_REMOVED lines=9> */
.L_x_5815:
        /* <DEDUP_REMOVED lines=9> */
.L_x_5816:
        /* <DEDUP_REMOVED lines=9> */
.L_x_5817:
        /* <DEDUP_REMOVED lines=9> */
.L_x_5813:
        /* <DEDUP_REMOVED lines=10> */
.L_x_5818:
        /* <DEDUP_REMOVED lines=10> */
.L_x_5819:
[----:B------:R-:W-:Y:S05]  /*3d40*/  @!P0 BRA `(.L_x_5820) ;  /* 0x00000004003c8947 */ /* 0x000fea0003800000 */
        /* <DEDUP_REMOVED lines=43> */
.L_x_5821:
        /* <DEDUP_REMOVED lines=36> */
.L_x_5820:
        /* <DEDUP_REMOVED lines=42> */
.L_x_5823:
        /* <DEDUP_REMOVED lines=9> */
.L_x_5824:
        /* <DEDUP_REMOVED lines=9> */
.L_x_5825:
        /* <DEDUP_REMOVED lines=9> */
.L_x_5826:
        /* <DEDUP_REMOVED lines=9> */
.L_x_5822:
        /* <DEDUP_REMOVED lines=10> */
.L_x_5827:
        /* <DEDUP_REMOVED lines=10> */
.L_x_5828:
[----:B------:R-:W-:Y:S05]  /*4860*/  @!P0 BRA `(.L_x_5829) ;  /* 0x00000004003c8947 */ /* 0x000fea0003800000 */
        /* <DEDUP_REMOVED lines=20> */
[----:B------:R-:W-:Y:S02]  /*49b0*/  HADD2.F32 R98, -RZ, R98.H0_H0 ;  /* 0x20000062ff627230 */ /* 0x000fe40000004100 */
[----:B------:R-:W-:Y:S01]  /*49c0*/  @P1 FMUL.FTZ R93, R92, UR10 ;  /* 0x0000000a5c5d1c20 */ /* 0x000fe20008410000 */
[----:B0-----:R-:W-:Y:S01]  /*49d0*/  @P1 FMUL.FTZ R95, R94, UR11 ;  /* 0x0000000b5e5f1c20 */ /* 0x001fe20008410000 */
[----:B-1----:R-:W-:Y:S01]  /*49e0*/  @P1 FMUL.FTZ R96, R124, UR24 ;  /* 0x000000187c601c20 */ /* 0x002fe20008410000 */
[----:B------:R-:W-:Y:S01]  /*49f0*/  @P0 FADD.FTZ R125, R108, -R125 ;  /* 0x8000007d6c7d0221 */ /* 0x000fe20000010000 */
[----:B------:R-:W-:-:S02]  /*4a00*/  F2FP.F16.F32.PACK_AB R92, RZ, R92 ;  /* 0x0000005cff5c723e */ /* 0x000fc400000000ff */
[----:B------:R-:W-:Y:S01]  /*4a10*/  @P1 F2FP.F16.F32.PACK_AB R93, RZ, R93 ;  /* 0x0000005dff5d123e */ /* 0x000fe200000000ff */
[----:B------:R-:W-:Y:S01]  /*4a20*/  @P0 FFMA.FTZ R98, R125, UR30, R98 ;  /* 0x0000001e7d620c23 */ /* 0x000fe20008010062 */
        /* <DEDUP_REMOVED lines=15> */
.L_x_5830:
        /* <DEDUP_REMOVED lines=36> */
.L_x_5829:
        /* <DEDUP_REMOVED lines=42> */
.L_x_5832:
        /* <DEDUP_REMOVED lines=17> */
.L_x_5833:
        /* <DEDUP_REMOVED lines=9> */
.L_x_5834:
        /* <DEDUP_REMOVED lines=9> */
.L_x_5835:
[----:B------:R-:W-:-:S07]  /*5230*/  @P1 PRMT R123, R94, 0x7610, R123 ;  /* 0x000076105e7b1816 */ /* 0x000fce000000007b */
.L_x_5831:
        /* <DEDUP_REMOVED lines=10> */
.L_x_5836:
        /* <DEDUP_REMOVED lines=10> */
.L_x_5837:
[----:B------:R-:W-:Y:S02]  /*5380*/  UIADD3 UR8, UPT, UPT, UR8, UR22, URZ ;  /* 0x0000001608087290 */ /* 0x000fe4000fffe0ff */
[----:B------:R-:W-:Y:S02]  /*5390*/  UPLOP3.LUT UP2, UPT, UPT, UPT, UP2, 0x40, 0x4 ;  /* 0x000000000004789c */ /* 0x000fe40003f4e820 */
[----:B------:R-:W-:-:S09]  /*53a0*/  UISETP.GE.AND UP0, UPT, UR8, UR23, UPT ;  /* 0x000000170800728c */ /* 0x000fd2000bf06270 */
[----:B------:R-:W-:Y:S05]  /*53b0*/  BRA.U !UP0, `(.L_x_5838) ;  /* 0xffffffad08c87547 */ /* 0x000fea000b83ffff */
.L_x_5788:
        /* <DEDUP_REMOVED lines=19> */
.L_x_5839:
        /* <DEDUP_REMOVED lines=9> */
.L_x_10883:


//--------------------- .text._ZN10layer_norm13ln_bwd_kernelINS_13Kernel_traitsIf6__halfS2_S2_fjLj2560ELj1ELj1ELj4ELj8ENS_18Kernel_traits_baseILj2560EfS2_S2_S2_fjLj128EEEEELb0ELb1ELb0ELb0EEEvNS_9BwdParamsE --------------------------
	.section	.text._ZN10layer_norm13ln_bwd_kernelINS_13Kernel_traitsIf6__halfS2_S2_fjLj2560ELj1ELj1ELj4ELj8ENS_18Kernel_traits_baseILj2560EfS2_S2_S2_fjLj128EEEEELb0ELb1ELb0ELb0EEEvNS_9BwdParamsE,"ax",@progbits
	.align	128
        .global         _ZN10layer_norm13ln_bwd_kernelINS_13Kernel_traitsIf6__halfS2_S2_fjLj2560ELj1ELj1ELj4ELj8ENS_18Kernel_traits_baseILj2560EfS2_S2_S2_fjLj128EEEEELb0ELb1ELb0ELb0EEEvNS_9BwdParamsE
        .type           _ZN10layer_norm13ln_bwd_kernelINS_13Kernel_traitsIf6__halfS2_S2_fjLj2560ELj1ELj1ELj4ELj8ENS_18Kernel_traits_baseILj2560EfS2_S2_S2_fjLj128EEEEELb0ELb1ELb0ELb0EEEvNS_9BwdParamsE,@function
        .size           _ZN10layer_norm13ln_bwd_kernelINS_13Kernel_traitsIf6__halfS2_S2_fjLj2560ELj1ELj1ELj4ELj8ENS_18Kernel_traits_baseILj2560EfS2_S2_S2_fjLj128EEEEELb0ELb1ELb0ELb0EEEvNS_9BwdParamsE,(.L_x_10884 - _ZN10layer_norm13ln_bwd_kernelINS_13Kernel_traitsIf6__halfS2_S2_fjLj2560ELj1ELj1ELj4ELj8ENS_18Kernel_traits_baseILj2560EfS2_S2_S2_fjLj128EEEEELb0ELb1ELb0ELb0EEEvNS_9BwdParamsE)
        .other          _ZN10layer_norm13ln_bwd_kernelINS_13Kernel_traitsIf6__halfS2_S2_fjLj2560ELj1ELj1ELj4ELj8ENS_18Kernel_traits_baseILj2560EfS2_S2_S2_fjLj128EEEEELb0ELb1ELb0ELb0EEEvNS_9BwdParamsE,@"STO_CUDA_ENTRY STV_DEFAULT"
_ZN10layer_norm13ln_bwd_kernelINS_13Kernel_traitsIf6__halfS2_S2_fjLj2560ELj1ELj1ELj4ELj8ENS_18Kernel_traits_baseILj2560EfS2_S2_S2_fjLj128EEEEELb0ELb1ELb0ELb0EEEvNS_9BwdParamsE:
.text._ZN10layer_norm13ln_bwd_kernelINS_13Kernel_traitsIf6__halfS2_S2_fjLj2560ELj1ELj1ELj4ELj8ENS_18Kernel_traits_baseILj2560EfS2_S2_S2_fjLj128EEEEELb0ELb1ELb0ELb0EEEvNS_9BwdParamsE:
        /* <DEDUP_REMOVED lines=39> */
[----:B------:R-:W-:-:S06]  /*0270*/  @P3 IADD3 R71, PT, PT, R71, 0x80, RZ ;  /* 0x0000008047473810 */ /* 0x000fcc0007ffe0ff */
[----:B------:R-:W2:Y:S01]  /*0280*/  @P5 LDC.64 R68, c[0x0][0x3e8] ;  /* 0x0000fa00ff445b82 */ /* 0x000ea20000000a00 */
[C---:B---3--:R-:W-:Y:S01]  /*0290*/  @P4 IMAD.WIDE.U32 R62, R71.reuse, 0x10, R58 ;  /* 0x00000010473e4825 */ /* 0x048fe200078e003a */
[----:B------:R-:W-:Y:S01]  /*02a0*/  UISETP.GE.AND UP0, UPT, UR7, UR4, UPT ;  /* 0x000000040700728c */ /* 0x000fe2000bf06270 */
[----:B------:R3:W5:Y:S02]  /*02b0*/  @P3 LDG.E.128 R36, desc[UR14][R60.64] ;  /* 0x0000000e3c243981 */ /* 0x000764000c1e1d00 */
[C---:B0-----:R-:W-:Y:S01]  /*02c0*/  @P4 IMAD.WIDE.U32 R64, R71.reuse, 0x10, R64 ;  /* 0x0000001047404825 */ /* 0x041fe200078e0040 */
[----:B------:R-:W-:Y:S01]  /*02d0*/  @P4 IADD3 R71, PT, PT, R71, 0x80, RZ ;  /* 0x0000008047474810 */ /* 0x000fe20007ffe0ff */
[----:B------:R0:W5:Y:S01]  /*02e0*/  @P4 LDG.E.128 R40, desc[UR14][R62.64] ;  /* 0x0000000e3e284981 */ /* 0x000162000c1e1d00 */
[----:B------:R-:W-:Y:S02]  /*02f0*/  CS2R R56, SRZ ;  /* 0x0000000000387805 */ /* 0x000fe4000001ff00 */
[----:B------:R-:W-:-:S02]  /*0300*/  CS2R R58, SRZ ;  /* 0x00000000003a7805 */ /* 0x000fc4000001ff00 */
[----:B---3--:R-:W-:Y:S01]  /*0310*/  CS2R R60, SRZ ;  /* 0x00000000003c7805 */ /* 0x008fe2000001ff00 */
[----:B------:R3:W5:Y:S01]  /*0320*/  @P4 LDG.E.128 R44, desc[UR14][R64.64] ;  /* 0x0000000e402c4981 */ /* 0x000762000c1e1d00 */
[----:B-1----:R-:W-:-:S05]  /*0330*/  @P5 IMAD.WIDE.U32 R6, R71, 0x10, R66 ;  /* 0x0000001047065825 */ /* 0x002fca00078e0042 */
[----:B------:R1:W5:Y:S01]  /*0340*/  @P5 LDG.E.128 R48, desc[UR14][R6.64] ;  /* 0x0000000e06305981 */ /* 0x000362000c1e1d00 */
[----:B--2---:R-:W-:-:S05]  /*0350*/  @P5 IMAD.WIDE.U32 R8, R71, 0x10, R68 ;  /* 0x0000001047085825 */ /* 0x004fca00078e0044 */
[----:B------:R1:W5:Y:S01]  /*0360*/  @P5 LDG.E.128 R52, desc[UR14][R8.64] ;  /* 0x0000000e08345981 */ /* 0x000362000c1e1d00 */
[----:B0-----:R-:W-:Y:S02]  /*0370*/  CS2R R62, SRZ ;  /* 0x00000000003e7805 */ /* 0x001fe4000001ff00 */
[----:B---3--:R-:W-:Y:S02]  /*0380*/  CS2R R64, SRZ ;  /* 0x0000000000407805 */ /* 0x008fe4000001ff00 */
        /* <DEDUP_REMOVED lines=67> */
.L_x_5890:
[----:B0-----:R-:W-:Y:S01]  /*07c0*/  UIMAD.WIDE UR12, UR7, 0x4, UR10 ;  /* 0x00000004070c78a5 */ /* 0x001fe2000f8e020a */
[----:B------:R-:W0:Y:S05]  /*07d0*/  @UP0 LDCU.64 UR4, c[0x0][0x3e0] ;  /* 0x00007c00ff0407ac */ /* 0x000e2a0008000a00 */
[----:B-123--:R-:W-:Y:S02]  /*07e0*/  MOV R116, UR12 ;  /* 0x0000000c00747c02 */ /* 0x00efe40008000f00 */
[----:B------:R-:W-:Y:S01]  /*07f0*/  MOV R117, UR13 ;  /* 0x0000000d00757c02 */ /* 0x000fe20008000f00 */
[----:B------:R-:W-:-:S04]  /*0800*/  UIMAD.WIDE UR12, UR7, 0x4, UR8 ;  /* 0x00000004070c78a5 */ /* 0x000fc8000f8e0208 */
[----:B------:R2:W3:Y:S01]  /*0810*/  LDG.E R116, desc[UR14][R116.64] ;  /* 0x0000000e74747981 */ /* 0x0004e2000c1e1900 */
[----:B------:R-:W-:Y:S02]  /*0820*/  PLOP3.LUT P0, PT, PT, PT, UP0, 0x80, 0x8 ;  /* 0x000000000008781c */ /* 0x000fe40003f0f008 */
[----:B----4-:R-:W-:Y:S02]  /*0830*/  MOV R118, UR12 ;  /* 0x0000000c00767c02 */ /* 0x010fe40008000f00 */
[----:B------:R-:W-:Y:S01]  /*0840*/  MOV R119, UR13 ;  /* 0x0000000d00777c02 */ /* 0x000fe20008000f00 */
[----:B------:R-:W4:Y:S01]  /*0850*/  S2R R136, SR_TID.X ;  /* 0x0000000000887919 */ /* 0x000f220000002100 */
[----:B0-----:R-:W-:-:S03]  /*0860*/  @UP0 UIMAD.WIDE UR4, UR7, 0x2, UR4 ;  /* 0x00000002070408a5 */ /* 0x001fc6000f8e0204 */
[----:B------:R-:W3:Y:S03]  /*0870*/  LDG.E R118, desc[UR14][R118.64] ;  /* 0x0000000e76767981 */ /* 0x000ee6000c1e1900 */
[----:B------:R-:W-:Y:S01]  /*0880*/  MOV R148, UR4 ;  /* 0x0000000400947c02 */ /* 0x000fe20008000f00 */
[----:B------:R-:W-:Y:S01]  /*0890*/  UIMAD UR4, UR7, UR6, URZ ;  /* 0x00000006070472a4 */ /* 0x000fe2000f8e02ff */
[----:B------:R-:W-:-:S03]  /*08a0*/  MOV R149, UR5 ;  /* 0x0000000500957c02 */ /* 0x000fc60008000f00 */
[----:B------:R-:W-:Y:S01]  /*08b0*/  USHF.R.S32.HI UR5, URZ, 0x1f, UR4 ;  /* 0x0000001fff057899 */ /* 0x000fe20008011404 */
[C---:B------:R-:W-:Y:S01]  /*08c0*/  ISETP.GE.U32.AND P1, PT, R139.reuse, 0x80, PT ;  /* 0x000000808b00780c */ /* 0x040fe20003f26070 */
[----:B-----5:R0:W5:Y:S01]  /*08d0*/  @P0 LDG.E.U16 R148, desc[UR14][R148.64] ;  /* 0x0000000e94940981 */ /* 0x020162000c1e1500 */
[----:B-1----:R-:W-:Y:S01]  /*08e0*/  ISETP.NE.AND P6, PT, RZ, UR16, PT ;  /* 0x00000010ff007c0c */ /* 0x002fe2000bfc5270 */
[----:B------:R-:W-:Y:S01]  /*08f0*/  ULEA.HI UR5, UR5, UR4, URZ, 0x2 ;  /* 0x0000000405057291 */ /* 0x000fe2000f8f10ff */
[----:B------:R-:W-:Y:S01]  /*0900*/  BSSY.RECONVERGENT B0, `(.L_x_5841) ;  /* 0x0000043000007945 */ /* 0x000fe20003800200 */
[C---:B------:R-:W-:Y:S02]  /*0910*/  ISETP.GE.U32.AND P2, PT, R139.reuse, 0x100, PT ;  /* 0x000001008b00780c */ /* 0x040fe40003f46070 */
[C---:B------:R-:W-:Y:S02]  /*0920*/  ISETP.GE.U32.AND P3, PT, R139.reuse, 0x180, PT ;  /* 0x000001808b00780c */ /* 0x040fe40003f66070 */
[----:B--2---:R-:W-:Y:S01]  /*0930*/  MOV R117, UR5 ;  /* 0x0000000500757c02 */ /* 0x004fe20008000f00 */
[----:B0-----:R-:W-:Y:S01]  /*0940*/  HFMA2 R149, -RZ, RZ, 0, 0 ;  /* 0x00000000ff957431 */ /* 0x001fe200000001ff */
[----:B------:R-:W-:-:S02]  /*0950*/  ISETP.GE.U32.AND P4, PT, R139, 0x200, PT ;  /* 0x000002008b00780c */ /* 0x000fc40003f86070 */
[----:B------:R-:W-:Y:S02]  /*0960*/  ISETP.GE.U32.AND P5, PT, R139, 0x280, PT ;  /* 0x000002808b00780c */ /* 0x000fe40003fa6070 */
[----:B------:R-:W-:Y:S02]  /*0970*/  MOV R158, RZ ;  /* 0x000000ff009e7202 */ /* 0x000fe40000000f00 */
[----:B----4-:R-:W-:-:S04]  /*0980*/  LEA.HI.SX32 R138, R117, R136, 0x1e ;  /* 0x00000088758a7211 */ /* 0x010fc800078ff2ff */
[----:B------:R-:W-:Y:S02]  /*0990*/  MOV R119, R138 ;  /* 0x0000008a00777202 */ /* 0x000fe40000000f00 */
[----:B---3--:R-:W-:Y:S02]  /*09a0*/  R2UR UR12, R116 ;  /* 0x00000000740c72ca */ /* 0x008fe400000e0000 */
[----:B------:R-:W-:Y:S01]  /*09b0*/  FSEL R118, R118, RZ, !P6 ;  /* 0x000000ff76767208 */ /* 0x000fe20007000000 */
[----:B------:R-:W-:-:S12]  /*09c0*/  @!P1 BRA `(.L_x_5842) ;  /* 0x0000000000d89947 */ /* 0x000fd80003800000 */
        /* <DEDUP_REMOVED lines=12> */
[----:B------:R-:W-:Y:S01]  /*0a90*/  SHF.R.U64 R158, R140, 0x10, R141 ;  /* 0x000000108c9e7819 */ /* 0x000fe2000000128d */
[----:B---3--:R-:W-:Y:S01]  /*0aa0*/  HADD2.F32 R119, -RZ, R116.H0_H0 ;  /* 0x20000074ff777230 */ /* 0x008fe20000004100 */
[--C-:B------:R-:W-:Y:S01]  /*0ab0*/  SHF.R.U64 R140, R116, 0x10, R117.reuse ;  /* 0x00000010748c7819 */ /* 0x100fe20000001275 */
[----:B------:R-:W-:Y:S01]  /*0ac0*/  HADD2.F32 R147, -RZ, R117.H0_H0 ;  /* 0x20000075ff937230 */ /* 0x000fe20000004100 */
[----:B------:R-:W-:Y:S02]  /*0ad0*/  SHF.R.U32.HI R116, RZ, 0x10, R117 ;  /* 0x00000010ff747819 */ /* 0x000fe40000011675 */
[----:B------:R-:W-:Y:S01]  /*0ae0*/  FADD.FTZ R119, -R118, R119 ;  /* 0x0000007776777221 */ /* 0x000fe20000010100 */
[----:B------:R-:W-:-:S02]  /*0af0*/  HADD2.F32 R117, -RZ, R140.H0_H0 ;  /* 0x2000008cff757230 */ /* 0x000fc40000004100 */
[C---:B0-----:R-:W-:Y:S01]  /*0b00*/  FADD.FTZ R143, -R118.reuse, R147 ;  /* 0x00000093768f7221 */ /* 0x041fe20000010100 */
[----:B------:R-:W-:Y:S01]  /*0b10*/  MOV R146, R141 ;  /* 0x0000008d00927202 */ /* 0x000fe20000000f00 */
[----:B------:R-:W-:Y:S01]  /*0b20*/  FMUL.FTZ R147, R119, UR12 ;  /* 0x0000000c77937c20 */ /* 0x000fe20008410000 */
[----:B------:R-:W-:Y:S02]  /*0b30*/  HADD2.F32 R145, -RZ, R144.H0_H0 ;  /* 0x20000090ff917230 */ /* 0x000fe40000004100 */
[----:B------:R-:W-:Y:S01]  /*0b40*/  FADD.FTZ R117, -R118, R117 ;  /* 0x0000007576757221 */ /* 0x000fe20000010100 */
[----:B------:R-:W-:Y:S01]  /*0b50*/  HADD2.F32 R119, -RZ, R116.H0_H0 ;  /* 0x20000074ff777230 */ /* 0x000fe20000004100 */
[----:B------:R-:W-:Y:S01]  /*0b60*/  SHF.R.U32.HI R149, RZ, 0x10, R141 ;  /* 0x00000010ff957819 */ /* 0x000fe2000001168d */
[----:B------:R-:W-:Y:S02]  /*0b70*/  HADD2.F32 R144, -RZ, R158.H0_H0 ;  /* 0x2000009eff907230 */ /* 0x000fe40000004100 */
[----:B------:R-:W-:Y:S01]  /*0b80*/  FADD.FTZ R76, R76, R145 ;  /* 0x000000914c4c7221 */ /* 0x000fe20000010000 */
[----:B------:R-:W-:-:S02]  /*0b90*/  HADD2.F32 R141, -RZ, R146.H0_H0 ;  /* 0x20000092ff8d7230 */ /* 0x000fc40000004100 */
[----:B------:R-:W-:Y:S01]  /*0ba0*/  FMUL.FTZ R146, R117, UR12 ;  /* 0x0000000c75927c20 */ /* 0x000fe20008410000 */
[-C--:B------:R-:W-:Y:S01]  /*0bb0*/  FFMA.FTZ R56, R147, R145.reuse, R56 ;  /* 0x0000009193387223 */ /* 0x080fe20000010038 */
[----:B------:R-:W-:Y:S01]  /*0bc0*/  FADD.FTZ R119, -R118, R119 ;  /* 0x0000007776777221 */ /* 0x000fe20000010100 */
[----:B------:R-:W-:Y:S01]  /*0bd0*/  FMUL.FTZ R145, R16, R145 ;  /* 0x0000009110917220 */ /* 0x000fe20000410000 */
[----:B------:R-:W-:Y:S01]  /*0be0*/  FMUL.FTZ R143, R143, UR12 ;  /* 0x0000000c8f8f7c20 */ /* 0x000fe20008410000 */
[----:B------:R-:W-:Y:S01]  /*0bf0*/  FADD.FTZ R77, R77, R144 ;  /* 0x000000904d4d7221 */ /* 0x000fe20000010000 */
[-C--:B------:R-:W-:Y:S01]  /*0c00*/  FFMA.FTZ R57, R146, R144.reuse, R57 ;  /* 0x0000009092397223 */ /* 0x080fe20000010039 */
[----:B------:R-:W-:Y:S01]  /*0c10*/  FMUL.FTZ R142, R119, UR12 ;  /* 0x0000000c778e7c20 */ /* 0x000fe20008410000 */
[----:B------:R-:W-:Y:S01]  /*0c20*/  FMUL.FTZ R144, R17, R144 ;  /* 0x0000009011907220 */ /* 0x000fe20000410000 */
[----:B------:R-:W-:Y:S01]  /*0c30*/  FADD.FTZ R117, RZ, R145 ;  /* 0x00000091ff757221 */ /* 0x000fe20000010000 */
[----:B------:R-:W-:Y:S01]  /*0c40*/  FFMA.FTZ R119, R147, R145, RZ ;  /* 0x0000009193777223 */ /* 0x000fe200000100ff */
[----:B------:R-:W-:-:S02]  /*0c50*/  HADD2.F32 R140, -RZ, R149.H0_H0 ;  /* 0x20000095ff8c7230 */ /* 0x000fc40000004100 */
        /* <DEDUP_REMOVED lines=12> */
[----:B------:R-:W-:-:S07]  /*0d20*/  FFMA.FTZ R158, R142, R140, R117 ;  /* 0x0000008c8e9e7223 */ /* 0x000fce0000010075 */
.L_x_5842:
[----:B------:R-:W-:Y:S05]  /*0d30*/  BSYNC.RECONVERGENT B0 ;  /* 0x0000000000007941 */ /* 0x000fea0003800200 */
.L_x_5841:
        /* <DEDUP_REMOVED lines=21> */
[----:B0-----:R-:W-:Y:S02]  /*0e90*/  HADD2.F32 R5, -RZ, R7.H0_H0 ;  /* 0x20000007ff057230 */ /* 0x001fe40000004100 */
[C---:B------:R-:W-:Y:S01]  /*0ea0*/  FADD.FTZ R117, -R118.reuse, R117 ;  /* 0x0000007576757221 */ /* 0x040fe20000010100 */
[----:B------:R-:W-:Y:S01]  /*0eb0*/  SHF.R.U32.HI R0, RZ, 0x10, R3 ;  /* 0x00000010ff007819 */ /* 0x000fe20000011603 */
[----:B------:R-:W-:Y:S02]  /*0ec0*/  HADD2.F32 R3, -RZ, R116.H0_H0 ;  /* 0x20000074ff037230 */ /* 0x000fe40000004100 */
[C---:B------:R-:W-:Y:S01]  /*0ed0*/  FADD.FTZ R4, -R118.reuse, R137 ;  /* 0x0000008976047221 */ /* 0x040fe20000010100 */
[----:B------:R-:W-:Y:S01]  /*0ee0*/  FADD.FTZ R5, -R118, R5 ;  /* 0x0000000576057221 */ /* 0x000fe20000010100 */
[----:B------:R-:W-:Y:S01]  /*0ef0*/  FMUL.FTZ R137, R117, UR12 ;  /* 0x0000000c75897c20 */ /* 0x000fe20008410000 */
[----:B------:R-:W-:Y:S02]  /*0f00*/  HADD2.F32 R6, -RZ, R163.H0_H0 ;  /* 0x200000a3ff067230 */ /* 0x000fe40000004100 */
[----:B------:R-:W-:-:S02]  /*0f10*/  HADD2.F32 R117, -RZ, R0.H0_H0 ;  /* 0x20000000ff757230 */ /* 0x000fc40000004100 */
[----:B------:R-:W-:Y:S01]  /*0f20*/  FMUL.FTZ R0, R5, UR12 ;  /* 0x0000000c05007c20 */ /* 0x000fe20008410000 */
[----:B------:R-:W-:Y:S02]  /*0f30*/  HADD2.F32 R7, -RZ, R159.H0_H0 ;  /* 0x2000009fff077230 */ /* 0x000fe40000004100 */
[----:B------:R-:W-:Y:S01]  /*0f40*/  FADD.FTZ R80, R80, R3 ;  /* 0x0000000350507221 */ /* 0x000fe20000010000 */
[-C--:B------:R-:W-:Y:S01]  /*0f50*/  FFMA.FTZ R60, R137, R3.reuse, R60 ;  /* 0x00000003893c7223 */ /* 0x080fe2000001003c */
[----:B------:R-:W-:Y:S01]  /*0f60*/  FMUL.FTZ R2, R24, R3 ;  /* 0x0000000318027220 */ /* 0x000fe20000410000 */
[----:B------:R-:W-:Y:S01]  /*0f70*/  FMUL.FTZ R3, R4, UR12 ;  /* 0x0000000c04037c20 */ /* 0x000fe20008410000 */
[----:B------:R-:W-:Y:S01]  /*0f80*/  FADD.FTZ R81, R81, R6 ;  /* 0x0000000651517221 */ /* 0x000fe20000010000 */
[-C--:B------:R-:W-:Y:S01]  /*0f90*/  FFMA.FTZ R61, R0, R6.reuse, R61 ;  /* 0x00000006003d7223 */ /* 0x080fe2000001003d */
[----:B------:R-:W-:Y:S01]  /*0fa0*/  FMUL.FTZ R5, R25, R6 ;  /* 0x0000000619057220 */ /* 0x000fe20000410000 */
[----:B------:R-:W-:-:S02]  /*0fb0*/  HADD2.F32 R116, -RZ, R162.H0_H0 ;  /* 0x200000a2ff747230 */ /* 0x000fc40000004100 */
[----:B------:R-:W-:Y:S01]  /*0fc0*/  FADD.FTZ R6, -R118, R117 ;  /* 0x0000007576067221 */ /* 0x000fe20000010100 */
[----:B------:R-:W-:Y:S01]  /*0fd0*/  FADD.FTZ R82, R82, R7 ;  /* 0x0000000752527221 */ /* 0x000fe20000010000 */
[-C--:B------:R-:W-:Y:S01]  /*0fe0*/  FFMA.FTZ R62, R3, R7.reuse, R62 ;  /* 0x00000007033e7223 */ /* 0x080fe2000001003e */
[----:B------:R-:W-:Y:S01]  /*0ff0*/  FMUL.FTZ R4, R26, R7 ;  /* 0x000000071a047220 */ /* 0x000fe20000410000 */
[----:B------:R-:W-:Y:S01]  /*1000*/  FADD.FTZ R162, R149, R2 ;  /* 0x0000000295a27221 */ /* 0x000fe20000010000 */
[----:B------:R-:W-:Y:S01]  /*1010*/  FFMA.FTZ R7, R137, R2, R158 ;  /* 0x0000000289077223 */ /* 0x000fe2000001009e */
[----:B------:R-:W-:Y:S02]  /*1020*/  FMUL.FTZ R6, R6, UR12 ;  /* 0x0000000c06067c20 */ /* 0x000fe40008410000 */
        /* <DEDUP_REMOVED lines=9> */
.L_x_5844:
[----:B------:R-:W-:Y:S05]  /*10c0*/  BSYNC.RECONVERGENT B0 ;  /* 0x0000000000007941 */ /* 0x000fea0003800200 */
.L_x_5843:
        /* <DEDUP_REMOVED lines=17> */
[----:B0-----:R-:W-:Y:S01]  /*11e0*/  HADD2.F32 R11, -RZ, R163.H0_H0 ;  /* 0x200000a3ff0b7230 */ /* 0x001fe20000004100 */
[----:B---3--:R-:W-:Y:S02]  /*11f0*/  MOV R14, R12 ;  /* 0x0000000c000e7202 */ /* 0x008fe40000000f00 */
[----:B------:R-:W-:-:S02]  /*1200*/  SHF.R.U64 R162, R12, 0x10, R13 ;  /* 0x000000100ca27819 */ /* 0x000fc4000000120d */
[----:B------:R-:W-:Y:S01]  /*1210*/  SHF.R.U32.HI R8, RZ, 0x10, R9 ;  /* 0x00000010ff087819 */ /* 0x000fe20000011609 */
[C---:B------:R-:W-:Y:S01]  /*1220*/  FADD.FTZ R9, -R118.reuse, R117 ;  /* 0x0000007576097221 */ /* 0x040fe20000010100 */
[----:B------:R-:W-:Y:S01]  /*1230*/  MOV R15, R13 ;  /* 0x0000000d000f7202 */ /* 0x000fe20000000f00 */
[C---:B------:R-:W-:Y:S01]  /*1240*/  FADD.FTZ R11, -R118.reuse, R11 ;  /* 0x0000000b760b7221 */ /* 0x040fe20000010100 */
[----:B------:R-:W-:Y:S01]  /*1250*/  SHF.R.U32.HI R116, RZ, 0x10, R13 ;  /* 0x00000010ff747819 */ /* 0x000fe2000001160d */
[----:B------:R-:W-:Y:S02]  /*1260*/  HADD2.F32 R13, -RZ, R14.H0_H0 ;  /* 0x2000000eff0d7230 */ /* 0x000fe40000004100 */
[----:B------:R-:W-:Y:S01]  /*1270*/  FADD.FTZ R159, -R118, R159 ;  /* 0x0000009f769f7221 */ /* 0x000fe20000010100 */
[----:B------:R-:W-:Y:S02]  /*1280*/  HADD2.F32 R12, -RZ, R162.H0_H0 ;  /* 0x200000a2ff0c7230 */ /* 0x000fe40000004100 */
[----:B------:R-:W-:Y:S01]  /*1290*/  FMUL.FTZ R9, R9, UR12 ;  /* 0x0000000c09097c20 */ /* 0x000fe20008410000 */
[----:B------:R-:W-:-:S02]  /*12a0*/  HADD2.F32 R117, -RZ, R8.H0_H0 ;  /* 0x20000008ff757230 */ /* 0x000fc40000004100 */
[----:B------:R-:W-:Y:S01]  /*12b0*/  FMUL.FTZ R8, R11, UR12 ;  /* 0x0000000c0b087c20 */ /* 0x000fe20008410000 */
[----:B------:R-:W-:Y:S02]  /*12c0*/  HADD2.F32 R15, -RZ, R15.H0_H0 ;  /* 0x2000000fff0f7230 */ /* 0x000fe40000004100 */
[-C--:B------:R-:W-:Y:S01]  /*12d0*/  FMUL.FTZ R10, R32, R13.reuse ;  /* 0x0000000d200a7220 */ /* 0x080fe20000410000 */
        /* <DEDUP_REMOVED lines=23> */
.L_x_5846:
[----:B------:R-:W-:Y:S05]  /*1450*/  BSYNC.RECONVERGENT B0 ;  /* 0x0000000000007941 */ /* 0x000fea0003800200 */
.L_x_5845:
        /* <DEDUP_REMOVED lines=15> */
[--C-:B------:R-:W-:Y:S02]  /*1550*/  SHF.R.U64 R127, R122, 0x10, R123.reuse ;  /* 0x000000107a7f7819 */ /* 0x100fe4000000127b */
[----:B------:R-:W-:Y:S02]  /*1560*/  MOV R126, R123 ;  /* 0x0000007b007e7202 */ /* 0x000fe40000000f00 */
[----:B------:R-:W-:Y:S02]  /*1570*/  SHF.R.U32.HI R162, RZ, 0x10, R123 ;  /* 0x00000010ffa27819 */ /* 0x000fe4000001167b */
[----:B---3--:R-:W-:Y:S01]  /*1580*/  SHF.R.U64 R163, R116, 0x10, R117 ;  /* 0x0000001074a37819 */ /* 0x008fe20000001275 */
[----:B------:R-:W-:-:S02]  /*1590*/  HADD2.F32 R125, -RZ, R116.H0_H0 ;  /* 0x20000074ff7d7230 */ /* 0x000fc40000004100 */
[----:B------:R-:W-:Y:S02]  /*15a0*/  HADD2.F32 R123, -RZ, R124.H0_H0 ;  /* 0x2000007cff7b7230 */ /* 0x000fe40000004100 */
[----:B------:R-:W-:Y:S02]  /*15b0*/  HADD2.F32 R124, -RZ, R127.H0_H0 ;  /* 0x2000007fff7c7230 */ /* 0x000fe40000004100 */
[C---:B0-----:R-:W-:Y:S01]  /*15c0*/  FADD.FTZ R121, -R118.reuse, R125 ;  /* 0x0000007d76797221 */ /* 0x041fe20000010100 */
[----:B------:R-:W-:Y:S02]  /*15d0*/  HADD2.F32 R127, -RZ, R163.H0_H0 ;  /* 0x200000a3ff7f7230 */ /* 0x000fe40000004100 */
[----:B------:R-:W-:Y:S01]  /*15e0*/  HADD2.F32 R159, -RZ, R117.H0_H0 ;  /* 0x20000075ff9f7230 */ /* 0x000fe20000004100 */
[----:B------:R-:W-:Y:S01]  /*15f0*/  SHF.R.U32.HI R122, RZ, 0x10, R117 ;  /* 0x00000010ff7a7819 */ /* 0x000fe20000011675 */
[----:B------:R-:W-:Y:S01]  /*1600*/  FMUL.FTZ R121, R121, UR12 ;  /* 0x0000000c79797c20 */ /* 0x000fe20008410000 */
[----:B------:R-:W-:-:S02]  /*1610*/  FADD.FTZ R120, -R118, R127 ;  /* 0x0000007f76787221 */ /* 0x000fc40000010100 */
[----:B------:R-:W-:Y:S01]  /*1620*/  FADD.FTZ R159, -R118, R159 ;  /* 0x0000009f769f7221 */ /* 0x000fe20000010100 */
[----:B------:R-:W-:Y:S02]  /*1630*/  HADD2.F32 R127, -RZ, R122.H0_H0 ;  /* 0x2000007aff7f7230 */ /* 0x000fe40000004100 */
[----:B------:R-:W-:Y:S01]  /*1640*/  FADD.FTZ R88, R88, R123 ;  /* 0x0000007b58587221 */ /* 0x000fe20000010000 */
[----:B------:R-:W-:Y:S02]  /*1650*/  HADD2.F32 R117, -RZ, R126.H0_H0 ;  /* 0x2000007eff757230 */ /* 0x000fe40000004100 */
[----:B------:R-:W-:Y:S01]  /*1660*/  FMUL.FTZ R120, R120, UR12 ;  /* 0x0000000c78787c20 */ /* 0x000fe20008410000 */
        /* <DEDUP_REMOVED lines=23> */
.L_x_5848:
[----:B------:R-:W-:Y:S05]  /*17e0*/  BSYNC.RECONVERGENT B0 ;  /* 0x0000000000007941 */ /* 0x000fea0003800200 */
.L_x_5847:
        /* <DEDUP_REMOVED lines=14> */
[----:B------:R-:W-:Y:S02]  /*18d0*/  SHF.R.U64 R133, R130, 0x10, R131 ;  /* 0x0000001082857819 */ /* 0x000fe40000001283 */
[--C-:B---3--:R-:W-:Y:S02]  /*18e0*/  SHF.R.U64 R130, R116, 0x10, R117.reuse ;  /* 0x0000001074827819 */ /* 0x108fe40000001275 */
[----:B------:R-:W-:Y:S01]  /*18f0*/  SHF.R.U32.HI R163, RZ, 0x10, R117 ;  /* 0x00000010ffa37819 */ /* 0x000fe20000011675 */
[----:B------:R-:W-:Y:S01]  /*1900*/  HADD2.F32 R159, -RZ, R117.H0_H0 ;  /* 0x20000075ff9f7230 */ /* 0x000fe20000004100 */
[----:B------:R-:W-:Y:S01]  /*1910*/  MOV R119, R131 ;  /* 0x0000008300777202 */ /* 0x000fe20000000f00 */
[----:B------:R-:W-:Y:S01]  /*1920*/  HADD2.F32 R117, -RZ, R130.H0_H0 ;  /* 0x20000082ff757230 */ /* 0x000fe20000004100 */
[----:B------:R-:W-:Y:S01]  /*1930*/  SHF.R.U32.HI R132, RZ, 0x10, R131 ;  /* 0x00000010ff847819 */ /* 0x000fe20000011683 */
[----:B------:R-:W-:-:S02]  /*1940*/  HADD2.F32 R131, -RZ, R116.H0_H0 ;  /* 0x20000074ff837230 */ /* 0x000fc40000004100 */
[----:B------:R-:W-:Y:S02]  /*1950*/  HADD2.F32 R163, -RZ, R163.H0_H0 ;  /* 0x200000a3ffa37230 */ /* 0x000fe40000004100 */
[C---:B------:R-:W-:Y:S01]  /*1960*/  FADD.FTZ R117, -R118.reuse, R117 ;  /* 0x0000007576757221 */ /* 0x040fe20000010100 */
[----:B------:R-:W-:Y:S02]  /*1970*/  HADD2.F32 R135, -RZ, R135.H0_H0 ;  /* 0x20000087ff877230 */ /* 0x000fe40000004100 */
[C---:B0-----:R-:W-:Y:S01]  /*1980*/  FADD.FTZ R129, -R118.reuse, R131 ;  /* 0x0000008376817221 */ /* 0x041fe20000010100 */
[C---:B------:R-:W-:Y:S01]  /*1990*/  FADD.FTZ R131, -R118.reuse, R159 ;  /* 0x0000009f76837221 */ /* 0x040fe20000010100 */
[----:B------:R-:W-:Y:S01]  /*19a0*/  FADD.FTZ R134, -R118, R163 ;  /* 0x000000a376867221 */ /* 0x000fe20000010100 */
[----:B------:R-:W-:Y:S02]  /*19b0*/  HADD2.F32 R118, -RZ, R133.H0_H0 ;  /* 0x20000085ff767230 */ /* 0x000fe40000004100 */
[----:B------:R-:W-:Y:S01]  /*19c0*/  FMUL.FTZ R128, R117, UR12 ;  /* 0x0000000c75807c20 */ /* 0x000fe20008410000 */
[----:B------:R-:W-:Y:S01]  /*19d0*/  FMUL.FTZ R130, R48, R135 ;  /* 0x0000008730827220 */ /* 0x000fe20000410000 */
[----:B------:R-:W-:Y:S01]  /*19e0*/  FMUL.FTZ R129, R129, UR12 ;  /* 0x0000000c81817c20 */ /* 0x000fe20008410000 */
[----:B------:R-:W-:-:S02]  /*19f0*/  HADD2.F32 R119, -RZ, R119.H0_H0 ;  /* 0x20000077ff777230 */ /* 0x000fc40000004100 */
[----:B------:R-:W-:Y:S01]  /*1a00*/  FMUL.FTZ R131, R131, UR12 ;  /* 0x0000000c83837c20 */ /* 0x000fe20008410000 */
[----:B------:R-:W-:Y:S01]  /*1a10*/  FADD.FTZ R93, R93, R118 ;  /* 0x000000765d5d7221 */ /* 0x000fe20000010000 */
[-C--:B------:R-:W-:Y:S01]  /*1a20*/  FFMA.FTZ R73, R128, R118.reuse, R73 ;  /* 0x0000007680497223 */ /* 0x080fe20000010049 */
[----:B------:R-:W-:Y:S01]  /*1a30*/  FMUL.FTZ R133, R49, R118 ;  /* 0x0000007631857220 */ /* 0x000fe20000410000 */
[----:B------:R-:W-:Y:S01]  /*1a40*/  FADD.FTZ R118, R149, R130 ;  /* 0x0000008295767221 */ /* 0x000fe20000010000 */
[----:B------:R-:W-:Y:S01]  /*1a50*/  FFMA.FTZ R117, R129, R130, R158 ;  /* 0x0000008281757223 */ /* 0x000fe2000001009e */
[----:B------:R-:W-:Y:S02]  /*1a60*/  HADD2.F32 R116, -RZ, R132.H0_H0 ;  /* 0x20000084ff747230 */ /* 0x000fe40000004100 */
[----:B------:R-:W-:Y:S01]  /*1a70*/  FADD.FTZ R94, R94, R119 ;  /* 0x000000775e5e7221 */ /* 0x000fe20000010000 */
[-C--:B------:R-:W-:Y:S01]  /*1a80*/  FFMA.FTZ R74, R131, R119.reuse, R74 ;  /* 0x00000077834a7223 */ /* 0x080fe2000001004a */
[----:B------:R-:W-:Y:S01]  /*1a90*/  FMUL.FTZ R132, R50, R119 ;  /* 0x0000007732847220 */ /* 0x000fe20000410000 */
[----:B------:R-:W-:Y:S01]  /*1aa0*/  FMUL.FTZ R134, R134, UR12 ;  /* 0x0000000c86867c20 */ /* 0x000fe20008410000 */
        /* <DEDUP_REMOVED lines=11> */
.L_x_5850:
[----:B------:R-:W-:Y:S05]  /*1b60*/  BSYNC.RECONVERGENT B0 ;  /* 0x0000000000007941 */ /* 0x000fea0003800200 */
.L_x_5849:
        /* <DEDUP_REMOVED lines=31> */
.L_x_5852:
[----:B------:R-:W-:Y:S05]  /*1d60*/  BSYNC.RECONVERGENT B0 ;  /* 0x0000000000007941 */ /* 0x000fea0003800200 */
.L_x_5851:
        /* <DEDUP_REMOVED lines=20> */
[----:B------:R-:W-:Y:S02]  /*1eb0*/  FADD.FTZ R158, R119, R116 ;  /* 0x00000074779e7221 */ /* 0x000fe40000010000 */
        /* <DEDUP_REMOVED lines=25> */
[----:B------:R-:W-:Y:S01]  /*2050*/  FMUL.FTZ R158, R22, R119 ;  /* 0x00000077169e7220 */ /* 0x000fe20000410000 */
[----:B--2---:R-:W-:-:S05]  /*2060*/  HADD2.F32 R148, -RZ, R117.H0_H0 ;  /* 0x20000075ff947230 */ /* 0x004fca0000004100 */
[----:B------:R-:W-:Y:S01]  /*2070*/  FFMA.FTZ R98, R119, R148, R98 ;  /* 0x0000009477627223 */ /* 0x000fe20000010062 */
[----:B------:R-:W-:Y:S01]  /*2080*/  SHF.R.U32.HI R119, RZ, 0x10, R117 ;  /* 0x00000010ff777819 */ /* 0x000fe20000011675 */
[----:B------:R-:W-:Y:S02]  /*2090*/  FMUL.FTZ R148, R149, UR4 ;  /* 0x0000000495947c20 */ /* 0x000fe40008410000 */
[----:B------:R0:W-:Y:S02]  /*20a0*/  F2F.F16.F32 R149, R158 ;  /* 0x0000009e00957304 */ /* 0x0001e40000200800 */
[----:B------:R-:W-:Y:S02]  /*20b0*/  HADD2.F32 R119, -RZ, R119.H0_H0 ;  /* 0x20000077ff777230 */ /* 0x000fe40000004100 */
[----:B------:R-:W-:-:S03]  /*20c0*/  FMUL.FTZ R159, R23, R148 ;  /* 0x00000094179f7220 */ /* 0x000fc60000410000 */
[----:B------:R-:W-:Y:S01]  /*20d0*/  FFMA.FTZ R99, R148, R119, R99 ;  /* 0x0000007794637223 */ /* 0x000fe20000010063 */
[----:B------:R-:W1:Y:S01]  /*20e0*/  F2F.F16.F32 R162, R159 ;  /* 0x0000009f00a27304 */ /* 0x000e620000200800 */
[--C-:B------:R-:W-:Y:S01]  /*20f0*/  FFMA.FTZ R119, R146, UR5, R118.reuse ;  /* 0x0000000592777c23 */ /* 0x100fe20008010076 */
[----:B------:R-:W-:-:S03]  /*2100*/  FFMA.FTZ R148, R147, UR5, R118 ;  /* 0x0000000593947c23 */ /* 0x000fc60008010076 */
[----:B------:R-:W-:Y:S01]  /*2110*/  FADD.FTZ R119, R144, -R119 ;  /* 0x8000007790777221 */ /* 0x000fe20000010000 */
[----:B------:R-:W-:-:S03]  /*2120*/  FADD.FTZ R148, R145, -R148 ;  /* 0x8000009491947221 */ /* 0x000fc60000010000 */
[----:B0-----:R-:W-:Y:S01]  /*2130*/  FMUL.FTZ R158, R119, UR12 ;  /* 0x0000000c779e7c20 */ /* 0x001fe20008410000 */
[----:B------:R-:W-:-:S03]  /*2140*/  FMUL.FTZ R148, R148, UR12 ;  /* 0x0000000c94947c20 */ /* 0x000fc60008410000 */
[----:B------:R-:W-:Y:S01]  /*2150*/  FMUL.FTZ R158, R158, UR4 ;  /* 0x000000049e9e7c20 */ /* 0x000fe20008410000 */
[----:B------:R-:W-:Y:S01]  /*2160*/  FMUL.FTZ R119, R148, UR4 ;  /* 0x0000000494777c20 */ /* 0x000fe20008410000 */
[----:B-1----:R-:W-:Y:S01]  /*2170*/  PRMT R149, R149, 0x5410, R162 ;  /* 0x0000541095957816 */ /* 0x002fe200000000a2 */
[----:B------:R-:W-:Y:S02]  /*2180*/  HADD2.F32 R148, -RZ, R116.H0_H0 ;  /* 0x20000074ff947230 */ /* 0x000fe40000004100 */
[----:B------:R-:W-:Y:S01]  /*2190*/  FMUL.FTZ R162, R21, R158 ;  /* 0x0000009e15a27220 */ /* 0x000fe20000410000 */
[----:B------:R-:W-:Y:S02]  /*21a0*/  FMUL.FTZ R159, R20, R119 ;  /* 0x00000077149f7220 */ /* 0x000fe40000410000 */
[----:B------:R-:W-:Y:S01]  /*21b0*/  FFMA.FTZ R96, R119, R148, R96 ;  /* 0x0000009477607223 */ /* 0x000fe20000010060 */
[----:B------:R-:W-:Y:S02]  /*21c0*/  SHF.R.U64 R119, R116, 0x10, R117 ;  /* 0x0000001074777819 */ /* 0x000fe40000001275 */
[----:B------:R-:W0:Y:S03]  /*21d0*/  F2F.F16.F32 R162, R162 ;  /* 0x000000a200a27304 */ /* 0x000e260000200800 */
[----:B------:R-:W-:-:S05]  /*21e0*/  HADD2.F32 R119, -RZ, R119.H0_H0 ;  /* 0x20000077ff777230 */ /* 0x000fca0000004100 */
[----:B------:R-:W1:Y:S01]  /*21f0*/  F2F.F16.F32 R159, R159 ;  /* 0x0000009f009f7304 */ /* 0x000e620000200800 */
[----:B------:R-:W-:Y:S01]  /*2200*/  FFMA.FTZ R97, R158, R119, R97 ;  /* 0x000000779e617223 */ /* 0x000fe20000010061 */
[----:B0-----:R-:W-:-:S05]  /*2210*/  IMAD.WIDE.U32 R116, R162, 0x10000, RZ ;  /* 0x00010000a2747825 */ /* 0x001fca00078e00ff */
[----:B------:R-:W-:Y:S02]  /*2220*/  LOP3.LUT R149, R149, R117, RZ, 0xfc, !PT ;  /* 0x0000007595957212 */ /* 0x000fe400078efcff */
[----:B-1----:R-:W-:Y:S02]  /*2230*/  LOP3.LUT R148, R116, R159, RZ, 0xfc, !PT ;  /* 0x0000009f74947212 */ /* 0x002fe400078efcff */
[----:B------:R-:W0:Y:S02]  /*2240*/  LDC.64 R116, c[0x0][0x468] ;  /* 0x00011a00ff747b82 */ /* 0x000e240000000a00 */
[C---:B0-----:R-:W-:Y:S01]  /*2250*/  IMAD.WIDE.U32 R116, R138.reuse, 0x8, R116 ;  /* 0x000000088a747825 */ /* 0x041fe200078e0074 */
[----:B------:R-:W-:-:S04]  /*2260*/  IADD3 R138, PT, PT, R138, 0x80, RZ ;  /* 0x000000808a8a7810 */ /* 0x000fc80007ffe0ff */
[----:B------:R0:W-:Y:S03]  /*2270*/  STG.E.64 desc[UR14][R116.64], R148 ;  /* 0x0000009474007986 */ /* 0x0001e6000c101b0e */
.L_x_5857:
[----:B------:R-:W-:Y:S05]  /*2280*/  BSYNC.RECONVERGENT B1 ;  /* 0x0000000000017941 */ /* 0x000fea0003800200 */
.L_x_5856:
        /* <DEDUP_REMOVED lines=27> */
[----:B------:R-:W-:Y:S01]  /*2440*/  FMUL.FTZ R119, R119, UR12 ;  /* 0x0000000c77777c20 */ /* 0x000fe20008410000 */
[----:B------:R-:W-:Y:S02]  /*2450*/  HADD2.F32 R148, -RZ, R116.H0_H0 ;  /* 0x20000074ff947230 */ /* 0x000fe40000004100 */
[----:B------:R-:W-:Y:S01]  /*2460*/  FMUL.FTZ R158, R158, UR4 ;  /* 0x000000049e9e7c20 */ /* 0x000fe20008410000 */
[----:B------:R-:W-:Y:S01]  /*2470*/  FMUL.FTZ R119, R119, UR4 ;  /* 0x0000000477777c20 */ /* 0x000fe20008410000 */
[----:B-1----:R-:W-:Y:S02]  /*2480*/  PRMT R149, R149, 0x5410, R162 ;  /* 0x0000541095957816 */ /* 0x002fe400000000a2 */
[----:B------:R-:W-:Y:S01]  /*2490*/  FMUL.FTZ R162, R29, R158 ;  /* 0x0000009e1da27220 */ /* 0x000fe20000410000 */
[----:B------:R-:W-:Y:S01]  /*24a0*/  FMUL.FTZ R159, R28, R119 ;  /* 0x000000771c9f7220 */ /* 0x000fe20000410000 */
[----:B------:R-:W-:Y:S01]  /*24b0*/  FFMA.FTZ R100, R119, R148, R100 ;  /* 0x0000009477647223 */ /* 0x000fe20000010064 */
[----:B------:R-:W-:-:S03]  /*24c0*/  SHF.R.U64 R119, R116, 0x10, R117 ;  /* 0x0000001074777819 */ /* 0x000fc60000001275 */
[----:B------:R-:W0:Y:S02]  /*24d0*/  F2F.F16.F32 R162, R162 ;  /* 0x000000a200a27304 */ /* 0x000e240000200800 */
[----:B------:R-:W-:-:S05]  /*24e0*/  HADD2.F32 R119, -RZ, R119.H0_H0 ;  /* 0x20000077ff777230 */ /* 0x000fca0000004100 */
[----:B------:R-:W-:Y:S01]  /*24f0*/  FFMA.FTZ R101, R158, R119, R101 ;  /* 0x000000779e657223 */ /* 0x000fe20000010065 */
[----:B------:R-:W1:Y:S01]  /*2500*/  F2F.F16.F32 R159, R159 ;  /* 0x0000009f009f7304 */ /* 0x000e620000200800 */
[----:B0-----:R-:W-:-:S05]  /*2510*/  IMAD.WIDE.U32 R116, R162, 0x10000, RZ ;  /* 0x00010000a2747825 */ /* 0x001fca00078e00ff */
[----:B------:R-:W-:Y:S02]  /*2520*/  LOP3.LUT R149, R149, R117, RZ, 0xfc, !PT ;  /* 0x0000007595957212 */ /* 0x000fe400078efcff */
[----:B-1----:R-:W-:Y:S02]  /*2530*/  LOP3.LUT R148, R116, R159, RZ, 0xfc, !PT ;  /* 0x0000009f74947212 */ /* 0x002fe400078efcff */
[----:B------:R-:W0:Y:S02]  /*2540*/  LDC.64 R116, c[0x0][0x468] ;  /* 0x00011a00ff747b82 */ /* 0x000e240000000a00 */
[C---:B0-----:R-:W-:Y:S01]  /*2550*/  IMAD.WIDE.U32 R116, R138.reuse, 0x8, R116 ;  /* 0x000000088a747825 */ /* 0x041fe200078e0074 */
[----:B------:R-:W-:-:S04]  /*2560*/  IADD3 R138, PT, PT, R138, 0x80, RZ ;  /* 0x000000808a8a7810 */ /* 0x000fc80007ffe0ff */
[----:B------:R1:W-:Y:S03]  /*2570*/  STG.E.64 desc[UR14][R116.64], R148 ;  /* 0x0000009474007986 */ /* 0x0003e6000c101b0e */
.L_x_5859:
[----:B------:R-:W-:Y:S05]  /*2580*/  BSYNC.RECONVERGENT B1 ;  /* 0x0000000000017941 */ /* 0x000fea0003800200 */
.L_x_5858:
        /* <DEDUP_REMOVED lines=47> */
.L_x_5861:
[----:B------:R-:W-:Y:S05]  /*2880*/  BSYNC.RECONVERGENT B1 ;  /* 0x0000000000017941 */ /* 0x000fea0003800200 */
.L_x_5860:
        /* <DEDUP_REMOVED lines=47> */
.L_x_5863:
[----:B------:R-:W-:Y:S05]  /*2b80*/  BSYNC.RECONVERGENT B1 ;  /* 0x0000000000017941 */ /* 0x000fea0003800200 */
.L_x_5862:
        /* <DEDUP_REMOVED lines=12> */
[----:B--2---:R-:W-:-:S05]  /*2c50*/  SHF.R.U32.HI R149, RZ, 0x10, R117 ;  /* 0x00000010ff957819 */ /* 0x004fca0000011675 */
[----:B------:R-:W-:-:S05]  /*2c60*/  HADD2.F32 R149, -RZ, R149.H0_H0 ;  /* 0x20000095ff957230 */ /* 0x000fca0000004100 */
[----:B------:R-:W-:Y:S01]  /*2c70*/  FFMA.FTZ R115, R148, R149, R115 ;  /* 0x0000009594737223 */ /* 0x000fe20000010073 */
[----:B------:R-:W-:Y:S01]  /*2c80*/  FMUL.FTZ R149, R119, UR4 ;  /* 0x0000000477957c20 */ /* 0x000fe20008410000 */
[----:B------:R-:W-:Y:S02]  /*2c90*/  HADD2.F32 R119, -RZ, R117.H0_H0 ;  /* 0x20000075ff777230 */ /* 0x000fe40000004100 */
[----:B------:R-:W-:Y:S02]  /*2ca0*/  HADD2.F32 R148, -RZ, R116.H0_H0 ;  /* 0x20000074ff947230 */ /* 0x000fe40000004100 */
[----:B------:R-:W-:Y:S01]  /*2cb0*/  FMUL.FTZ R163, R54, R149 ;  /* 0x0000009536a37220 */ /* 0x000fe20000410000 */
[----:B------:R-:W-:Y:S01]  /*2cc0*/  SHF.R.U64 R116, R116, 0x10, R117 ;  /* 0x0000001074747819 */ /* 0x000fe20000001275 */
[----:B------:R-:W-:Y:S01]  /*2cd0*/  FFMA.FTZ R114, R149, R119, R114 ;  /* 0x0000007795727223 */ /* 0x000fe20000010072 */
[--C-:B------:R-:W-:Y:S01]  /*2ce0*/  FFMA.FTZ R119, R129, UR5, R118.reuse ;  /* 0x0000000581777c23 */ /* 0x100fe20008010076 */
[----:B------:R-:W-:-:S02]  /*2cf0*/  FFMA.FTZ R118, R128, UR5, R118 ;  /* 0x0000000580767c23 */ /* 0x000fc40008010076 */
[----:B------:R-:W-:Y:S02]  /*2d00*/  HADD2.F32 R116, -RZ, R116.H0_H0 ;  /* 0x20000074ff747230 */ /* 0x000fe40000004100 */
[----:B------:R-:W-:Y:S01]  /*2d10*/  FADD.FTZ R119, R130, -R119 ;  /* 0x8000007782777221 */ /* 0x000fe20000010000 */
[----:B------:R-:W-:Y:S02]  /*2d20*/  FADD.FTZ R149, R133, -R118 ;  /* 0x8000007685957221 */ /* 0x000fe40000010000 */
[----:B------:R-:W-:Y:S01]  /*2d30*/  F2F.F16.F32 R118, R163 ;  /* 0x000000a300767304 */ /* 0x000fe20000200800 */
[----:B------:R-:W-:Y:S01]  /*2d40*/  FMUL.FTZ R119, R119, UR12 ;  /* 0x0000000c77777c20 */ /* 0x000fe20008410000 */
[----:B------:R-:W-:-:S03]  /*2d50*/  FMUL.FTZ R149, R149, UR12 ;  /* 0x0000000c95957c20 */ /* 0x000fc60008410000 */
[----:B------:R-:W-:Y:S01]  /*2d60*/  FMUL.FTZ R119, R119, UR4 ;  /* 0x0000000477777c20 */ /* 0x000fe20008410000 */
[----:B------:R-:W-:Y:S02]  /*2d70*/  FMUL.FTZ R158, R149, UR4 ;  /* 0x00000004959e7c20 */ /* 0x000fe40008410000 */
[----:B------:R-:W0:Y:S01]  /*2d80*/  F2F.F16.F32 R149, R164 ;  /* 0x000000a400957304 */ /* 0x000e220000200800 */
[----:B------:R-:W-:Y:S01]  /*2d90*/  FMUL.FTZ R159, R52, R119 ;  /* 0x00000077349f7220 */ /* 0x000fe20000410000 */
[----:B------:R-:W-:Y:S01]  /*2da0*/  FMUL.FTZ R162, R53, R158 ;  /* 0x0000009e35a27220 */ /* 0x000fe20000410000 */
[----:B------:R-:W-:Y:S01]  /*2db0*/  FFMA.FTZ R112, R119, R148, R112 ;  /* 0x0000009477707223 */ /* 0x000fe20000010070 */
[----:B------:R-:W-:-:S04]  /*2dc0*/  FFMA.FTZ R113, R158, R116, R113 ;  /* 0x000000749e717223 */ /* 0x000fc80000010071 */
[----:B------:R-:W1:Y:S01]  /*2dd0*/  F2F.F16.F32 R162, R162 ;  /* 0x000000a200a27304 */ /* 0x000e620000200800 */
[----:B0-----:R-:W-:-:S07]  /*2de0*/  PRMT R149, R118, 0x5410, R149 ;  /* 0x0000541076957816 */ /* 0x001fce0000000095 */
[----:B------:R-:W0:Y:S01]  /*2df0*/  F2F.F16.F32 R159, R159 ;  /* 0x0000009f009f7304 */ /* 0x000e220000200800 */
[----:B-1----:R-:W-:-:S05]  /*2e00*/  IMAD.WIDE.U32 R118, R162, 0x10000, RZ ;  /* 0x00010000a2767825 */ /* 0x002fca00078e00ff */
[----:B------:R-:W-:Y:S02]  /*2e10*/  LOP3.LUT R149, R149, R119, RZ, 0xfc, !PT ;  /* 0x0000007795957212 */ /* 0x000fe400078efcff */
[----:B0-----:R-:W-:Y:S02]  /*2e20*/  LOP3.LUT R148, R118, R159, RZ, 0xfc, !PT ;  /* 0x0000009f76947212 */ /* 0x001fe400078efcff */
[----:B------:R-:W0:Y:S02]  /*2e30*/  LDC.64 R118, c[0x0][0x468] ;  /* 0x00011a00ff767b82 */ /* 0x000e240000000a00 */
[----:B0-----:R-:W-:-:S05]  /*2e40*/  IMAD.WIDE.U32 R118, R138, 0x8, R118 ;  /* 0x000000088a767825 */ /* 0x001fca00078e0076 */
[----:B------:R0:W-:Y:S01]  /*2e50*/  STG.E.64 desc[UR14][R118.64], R148 ;  /* 0x0000009476007986 */ /* 0x0001e2000c101b0e */
[----:B------:R-:W-:Y:S05]  /*2e60*/  BRA `(.L_x_5864) ;  /* 0x0000003800287947 */ /* 0x000fea0003800000 */
.L_x_5855:
        /* <DEDUP_REMOVED lines=14> */
[----:B------:R-:W-:Y:S01]  /*2f50*/  F2F.F16.F32 R148, R159 ;  /* 0x0000009f00947304 */ /* 0x000fe20000200800 */
[----:B------:R-:W-:-:S07]  /*2f60*/  FMUL.FTZ R158, R159, UR4 ;  /* 0x000000049f9e7c20 */ /* 0x000fce0008410000 */
[----:B------:R-:W0:Y:S02]  /*2f70*/  F2F.F16.F32 R149, R162 ;  /* 0x000000a200957304 */ /* 0x000e240000200800 */
[----:B0-----:R-:W-:Y:S02]  /*2f80*/  PRMT R149, R149, 0x5410, R148 ;  /* 0x0000541095957816 */ /* 0x001fe40000000094 */
[--C-:B--2---:R-:W-:Y:S01]  /*2f90*/  SHF.R.U32.HI R119, RZ, 0x10, R117.reuse ;  /* 0x00000010ff777819 */ /* 0x104fe20000011675 */
[----:B------:R-:W-:Y:S01]  /*2fa0*/  HADD2.F32 R148, -RZ, R117.H0_H0 ;  /* 0x20000075ff947230 */ /* 0x000fe20000004100 */
[----:B------:R-:W-:Y:S01]  /*2fb0*/  SHF.R.U64 R117, R116, 0x10, R117 ;  /* 0x0000001074757819 */ /* 0x000fe20000001275 */
[----:B------:R-:W-:Y:S02]  /*2fc0*/  HADD2.F32 R116, -RZ, R116.H0_H0 ;  /* 0x20000074ff747230 */ /* 0x000fe40000004100 */
[----:B------:R-:W-:Y:S02]  /*2fd0*/  HADD2.F32 R119, -RZ, R119.H0_H0 ;  /* 0x20000077ff777230 */ /* 0x000fe40000004100 */
[----:B------:R-:W-:-:S03]  /*2fe0*/  HADD2.F32 R117, -RZ, R117.H0_H0 ;  /* 0x20000075ff757230 */ /* 0x000fc60000004100 */
[----:B------:R-:W-:Y:S01]  /*2ff0*/  FFMA.FTZ R99, R158, R119, R99 ;  /* 0x000000779e637223 */ /* 0x000fe20000010063 */
[----:B------:R-:W-:Y:S01]  /*3000*/  FMUL.FTZ R119, R162, UR4 ;  /* 0x00000004a2777c20 */ /* 0x000fe20008410000 */
[----:B------:R-:W-:Y:S01]  /*3010*/  FMUL.FTZ R162, R165, UR4 ;  /* 0x00000004a5a27c20 */ /* 0x000fe20008410000 */
[----:B------:R-:W-:Y:S02]  /*3020*/  FMUL.FTZ R158, R23, R158 ;  /* 0x0000009e179e7220 */ /* 0x000fe40000410000 */
[----:B------:R-:W-:Y:S01]  /*3030*/  FFMA.FTZ R98, R119, R148, R98 ;  /* 0x0000009477627223 */ /* 0x000fe20000010062 */
[----:B------:R-:W-:Y:S01]  /*3040*/  FFMA.FTZ R148, R147, UR5, R118 ;  /* 0x0000000593947c23 */ /* 0x000fe20008010076 */
[----:B------:R-:W-:Y:S01]  /*3050*/  FFMA.FTZ R97, R162, R117, R97 ;  /* 0x00000075a2617223 */ /* 0x000fe20000010061 */
[----:B------:R-:W-:Y:S01]  /*3060*/  FMUL.FTZ R164, R22, R119 ;  /* 0x0000007716a47220 */ /* 0x000fe20000410000 */
[----:B------:R-:W-:Y:S01]  /*3070*/  FMUL.FTZ R119, R21, R162 ;  /* 0x000000a215777220 */ /* 0x000fe20000410000 */
[----:B------:R-:W-:Y:S01]  /*3080*/  FADD.FTZ R148, R145, -R148 ;  /* 0x8000009491947221 */ /* 0x000fe20000010000 */
[----:B------:R-:W-:Y:S03]  /*3090*/  F2F.F16.F32 R158, R158 ;  /* 0x0000009e009e7304 */ /* 0x000fe60000200800 */
[----:B------:R-:W-:-:S04]  /*30a0*/  FMUL.FTZ R163, R148, UR12 ;  /* 0x0000000c94a37c20 */ /* 0x000fc80008410000 */
[----:B------:R-:W-:Y:S01]  /*30b0*/  FMUL.FTZ R159, R163, UR4 ;  /* 0x00000004a39f7c20 */ /* 0x000fe20008410000 */
[----:B------:R-:W-:Y:S03]  /*30c0*/  F2F.F16.F32 R119, R119 ;  /* 0x0000007700777304 */ /* 0x000fe60000200800 */
[----:B------:R-:W-:Y:S01]  /*30d0*/  FFMA.FTZ R96, R159, R116, R96 ;  /* 0x000000749f607223 */ /* 0x000fe20000010060 */
[----:B------:R-:W-:-:S04]  /*30e0*/  FMUL.FTZ R159, R20, R159 ;  /* 0x0000009f149f7220 */ /* 0x000fc80000410000 */
[----:B------:R-:W0:Y:S08]  /*30f0*/  F2F.F16.F32 R116, R165 ;  /* 0x000000a500747304 */ /* 0x000e300000200800 */
[----:B------:R-:W1:Y:S01]  /*3100*/  F2F.F16.F32 R163, R163 ;  /* 0x000000a300a37304 */ /* 0x000e620000200800 */
[----:B0-----:R-:W-:-:S07]  /*3110*/  IMAD.WIDE.U32 R116, R116, 0x10000, RZ ;  /* 0x0001000074747825 */ /* 0x001fce00078e00ff */
[----:B------:R-:W0:Y:S01]  /*3120*/  F2F.F16.F32 R165, R164 ;  /* 0x000000a400a57304 */ /* 0x000e220000200800 */
[----:B------:R-:W-:Y:S02]  /*3130*/  LOP3.LUT R149, R149, R117, RZ, 0xfc, !PT ;  /* 0x0000007595957212 */ /* 0x000fe400078efcff */
[----:B-1----:R-:W-:-:S05]  /*3140*/  LOP3.LUT R148, R116, R163, RZ, 0xfc, !PT ;  /* 0x000000a374947212 */ /* 0x002fca00078efcff */
[----:B------:R-:W1:Y:S01]  /*3150*/  F2F.F16.F32 R159, R159 ;  /* 0x0000009f009f7304 */ /* 0x000e620000200800 */
        /* <DEDUP_REMOVED lines=11> */
.L_x_5866:
[----:B------:R-:W-:Y:S05]  /*3210*/  BSYNC.RECONVERGENT B1 ;  /* 0x0000000000017941 */ /* 0x000fea0003800200 */
.L_x_5865:
        /* <DEDUP_REMOVED lines=13> */
[----:B------:R0:W-:Y:S01]  /*32f0*/  F2F.F16.F32 R148, R163 ;  /* 0x000000a300947304 */ /* 0x0001e20000200800 */
[----:B------:R-:W-:-:S07]  /*3300*/  FMUL.FTZ R158, R163, UR4 ;  /* 0x00000004a39e7c20 */ /* 0x000fce0008410000 */
[----:B------:R-:W1:Y:S01]  /*3310*/  F2F.F16.F32 R149, R162 ;  /* 0x000000a200957304 */ /* 0x000e620000200800 */
[----:B0-----:R-:W-:-:S04]  /*3320*/  FMUL.FTZ R163, R159, UR12 ;  /* 0x0000000c9fa37c20 */ /* 0x001fc80008410000 */
[----:B------:R-:W-:-:S03]  /*3330*/  FMUL.FTZ R159, R163, UR4 ;  /* 0x00000004a39f7c20 */ /* 0x000fc60008410000 */
[----:B------:R-:W-:Y:S01]  /*3340*/  F2F.F16.F32 R163, R163 ;  /* 0x000000a300a37304 */ /* 0x000fe20000200800 */
[----:B-1----:R-:W-:Y:S02]  /*3350*/  PRMT R149, R149, 0x5410, R148 ;  /* 0x0000541095957816 */ /* 0x002fe40000000094 */
[--C-:B--2---:R-:W-:Y:S01]  /*3360*/  SHF.R.U32.HI R119, RZ, 0x10, R117.reuse ;  /* 0x00000010ff777819 */ /* 0x104fe20000011675 */
[----:B------:R-:W-:Y:S01]  /*3370*/  HADD2.F32 R148, -RZ, R117.H0_H0 ;  /* 0x20000075ff947230 */ /* 0x000fe20000004100 */
[----:B------:R-:W-:Y:S01]  /*3380*/  SHF.R.U64 R117, R116, 0x10, R117 ;  /* 0x0000001074757819 */ /* 0x000fe20000001275 */
[----:B------:R-:W-:Y:S02]  /*3390*/  HADD2.F32 R116, -RZ, R116.H0_H0 ;  /* 0x20000074ff747230 */ /* 0x000fe40000004100 */
[----:B------:R-:W-:Y:S02]  /*33a0*/  HADD2.F32 R119, -RZ, R119.H0_H0 ;  /* 0x20000077ff777230 */ /* 0x000fe40000004100 */
[----:B------:R-:W-:-:S02]  /*33b0*/  HADD2.F32 R117, -RZ, R117.H0_H0 ;  /* 0x20000075ff757230 */ /* 0x000fc40000004100 */
[----:B------:R-:W-:Y:S01]  /*33c0*/  FFMA.FTZ R100, R159, R116, R100 ;  /* 0x000000749f647223 */ /* 0x000fe20000010064 */
[----:B------:R-:W-:Y:S01]  /*33d0*/  FFMA.FTZ R116, R0, UR5, R118 ;  /* 0x0000000500747c23 */ /* 0x000fe20008010076 */
[----:B------:R-:W-:Y:S01]  /*33e0*/  FFMA.FTZ R103, R158, R119, R103 ;  /* 0x000000779e677223 */ /* 0x000fe20000010067 */
[----:B------:R-:W-:Y:S01]  /*33f0*/  FMUL.FTZ R119, R162, UR4 ;  /* 0x00000004a2777c20 */ /* 0x000fe20008410000 */
[----:B------:R-:W-:Y:S01]  /*3400*/  FMUL.FTZ R158, R31, R158 ;  /* 0x0000009e1f9e7220 */ /* 0x000fe20000410000 */
[----:B------:R-:W-:Y:S01]  /*3410*/  FADD.FTZ R116, R5, -R116 ;  /* 0x8000007405747221 */ /* 0x000fe20000010000 */
[----:B------:R-:W-:Y:S01]  /*3420*/  FMUL.FTZ R159, R28, R159 ;  /* 0x0000009f1c9f7220 */ /* 0x000fe20000410000 */
[----:B------:R-:W-:Y:S02]  /*3430*/  FFMA.FTZ R102, R119, R148, R102 ;  /* 0x0000009477667223 */ /* 0x000fe40000010066 */
[----:B------:R-:W-:Y:S01]  /*3440*/  FMUL.FTZ R164, R116, UR12 ;  /* 0x0000000c74a47c20 */ /* 0x000fe20008410000 */
[----:B------:R-:W-:Y:S03]  /*3450*/  F2F.F16.F32 R158, R158 ;  /* 0x0000009e009e7304 */ /* 0x000fe60000200800 */
[----:B------:R-:W-:-:S04]  /*3460*/  FMUL.FTZ R162, R164, UR4 ;  /* 0x00000004a4a27c20 */ /* 0x000fc80008410000 */
[----:B------:R-:W-:Y:S01]  /*3470*/  FFMA.FTZ R101, R162, R117, R101 ;  /* 0x00000075a2657223 */ /* 0x000fe20000010065 */
[----:B------:R0:W1:Y:S08]  /*3480*/  F2F.F16.F32 R116, R164 ;  /* 0x000000a400747304 */ /* 0x0000700000200800 */
[----:B------:R-:W-:Y:S01]  /*3490*/  F2F.F16.F32 R159, R159 ;  /* 0x0000009f009f7304 */ /* 0x000fe20000200800 */
[----:B0-----:R-:W-:Y:S01]  /*34a0*/  FMUL.FTZ R164, R30, R119 ;  /* 0x000000771ea47220 */ /* 0x001fe20000410000 */
[----:B------:R-:W-:Y:S01]  /*34b0*/  FMUL.FTZ R119, R29, R162 ;  /* 0x000000a21d777220 */ /* 0x000fe20000410000 */
[----:B-1----:R-:W-:-:S05]  /*34c0*/  IMAD.WIDE.U32 R116, R116, 0x10000, RZ ;  /* 0x0001000074747825 */ /* 0x002fca00078e00ff */
[----:B------:R-:W-:Y:S01]  /*34d0*/  F2F.F16.F32 R119, R119 ;  /* 0x0000007700777304 */ /* 0x000fe20000200800 */
[----:B------:R-:W-:Y:S02]  /*34e0*/  LOP3.LUT R149, R149, R117, RZ, 0xfc, !PT ;  /* 0x0000007595957212 */ /* 0x000fe400078efcff */
[----:B------:R-:W-:Y:S02]  /*34f0*/  LOP3.LUT R148, R116, R163, RZ, 0xfc, !PT ;  /* 0x000000a374947212 */ /* 0x000fe400078efcff */
[----:B------:R-:W0:Y:S03]  /*3500*/  LDC.64 R116, c[0x0][0x478] ;  /* 0x00011e00ff747b82 */ /* 0x000e260000000a00 */
[----:B------:R-:W1:Y:S05]  /*3510*/  F2F.F16.F32 R165, R164 ;  /* 0x000000a400a57304 */ /* 0x000e6a0000200800 */
        /* <DEDUP_REMOVED lines=10> */
.L_x_5868:
[----:B------:R-:W-:Y:S05]  /*35c0*/  BSYNC.RECONVERGENT B1 ;  /* 0x0000000000017941 */ /* 0x000fea0003800200 */
.L_x_5867:
        /* <DEDUP_REMOVED lines=58> */
.L_x_5870:
[----:B------:R-:W-:Y:S05]  /*3970*/  BSYNC.RECONVERGENT B1 ;  /* 0x0000000000017941 */ /* 0x000fea0003800200 */
.L_x_5869:
        /* <DEDUP_REMOVED lines=58> */
.L_x_5872:
[----:B------:R-:W-:Y:S05]  /*3d20*/  BSYNC.RECONVERGENT B1 ;  /* 0x0000000000017941 */ /* 0x000fea0003800200 */
.L_x_5871:
        /* <DEDUP_REMOVED lines=15> */
[----:B------:R0:W-:Y:S01]  /*3e20*/  F2F.F16.F32 R158, R163 ;  /* 0x000000a3009e7304 */ /* 0x0001e20000200800 */
[----:B------:R-:W-:Y:S02]  /*3e30*/  FMUL.FTZ R149, R162, UR4 ;  /* 0x00000004a2957c20 */ /* 0x000fe40008410000 */
[----:B------:R-:W-:Y:S01]  /*3e40*/  FMUL.FTZ R164, R55, R148 ;  /* 0x0000009437a47220 */ /* 0x000fe20000410000 */
[----:B0-----:R-:W-:-:S04]  /*3e50*/  FMUL.FTZ R163, R159, UR12 ;  /* 0x0000000c9fa37c20 */ /* 0x001fc80008410000 */
[----:B------:R-:W-:Y:S02]  /*3e60*/  FMUL.FTZ R159, R163, UR4 ;  /* 0x00000004a39f7c20 */ /* 0x000fe40008410000 */
[----:B------:R-:W-:Y:S01]  /*3e70*/  F2F.F16.F32 R163, R163 ;  /* 0x000000a300a37304 */ /* 0x000fe20000200800 */
[----:B--2---:R-:W-:-:S05]  /*3e80*/  SHF.R.U32.HI R119, RZ, 0x10, R117 ;  /* 0x00000010ff777819 */ /* 0x004fca0000011675 */
[----:B------:R-:W-:-:S05]  /*3e90*/  HADD2.F32 R119, -RZ, R119.H0_H0 ;  /* 0x20000077ff777230 */ /* 0x000fca0000004100 */
[----:B------:R-:W-:Y:S02]  /*3ea0*/  FFMA.FTZ R115, R148, R119, R115 ;  /* 0x0000007794737223 */ /* 0x000fe40000010073 */
[----:B------:R0:W1:Y:S02]  /*3eb0*/  F2F.F16.F32 R119, R162 ;  /* 0x000000a200777304 */ /* 0x0000640000200800 */
[----:B0-----:R-:W-:Y:S01]  /*3ec0*/  FMUL.FTZ R162, R118, UR12 ;  /* 0x0000000c76a27c20 */ /* 0x001fe20008410000 */
[----:B-1----:R-:W-:Y:S01]  /*3ed0*/  PRMT R119, R119, 0x5410, R158 ;  /* 0x0000541077777816 */ /* 0x002fe2000000009e */
[----:B------:R-:W-:Y:S01]  /*3ee0*/  HADD2.F32 R158, -RZ, R117.H0_H0 ;  /* 0x20000075ff9e7230 */ /* 0x000fe20000004100 */
[----:B------:R-:W-:Y:S01]  /*3ef0*/  SHF.R.U64 R117, R116, 0x10, R117 ;  /* 0x0000001074757819 */ /* 0x000fe20000001275 */
[----:B------:R-:W-:-:S03]  /*3f00*/  HADD2.F32 R116, -RZ, R116.H0_H0 ;  /* 0x20000074ff747230 */ /* 0x000fc60000004100 */
[----:B------:R-:W-:Y:S01]  /*3f10*/  FFMA.FTZ R114, R149, R158, R114 ;  /* 0x0000009e95727223 */ /* 0x000fe20000010072 */
[----:B------:R-:W-:Y:S02]  /*3f20*/  HADD2.F32 R117, -RZ, R117.H0_H0 ;  /* 0x20000075ff757230 */ /* 0x000fe40000004100 */
[----:B------:R-:W-:Y:S01]  /*3f30*/  FFMA.FTZ R112, R159, R116, R112 ;  /* 0x000000749f707223 */ /* 0x000fe20000010070 */
[----:B------:R-:W-:Y:S01]  /*3f40*/  FMUL.FTZ R158, R162, UR4 ;  /* 0x00000004a29e7c20 */ /* 0x000fe20008410000 */
[----:B------:R0:W1:Y:S01]  /*3f50*/  F2F.F16.F32 R116, R162 ;  /* 0x000000a200747304 */ /* 0x0000620000200800 */
[----:B------:R-:W-:Y:S02]  /*3f60*/  FMUL.FTZ R159, R52, R159 ;  /* 0x0000009f349f7220 */ /* 0x000fe40000410000 */
[----:B------:R-:W-:Y:S01]  /*3f70*/  FFMA.FTZ R113, R158, R117, R113 ;  /* 0x000000759e717223 */ /* 0x000fe20000010071 */
[----:B------:R-:W-:-:S04]  /*3f80*/  FMUL.FTZ R158, R53, R158 ;  /* 0x0000009e359e7220 */ /* 0x000fc80000410000 */
[----:B------:R-:W-:Y:S01]  /*3f90*/  F2F.F16.F32 R159, R159 ;  /* 0x0000009f009f7304 */ /* 0x000fe20000200800 */
[----:B0-----:R-:W-:Y:S02]  /*3fa0*/  FMUL.FTZ R162, R54, R149 ;  /* 0x0000009536a27220 */ /* 0x001fe40000410000 */
[----:B------:R-:W0:Y:S01]  /*3fb0*/  LDC.64 R148, c[0x0][0x468] ;  /* 0x00011a00ff947b82 */ /* 0x000e220000000a00 */
[----:B-1----:R-:W-:-:S04]  /*3fc0*/  IMAD.WIDE.U32 R116, R116, 0x10000, RZ ;  /* 0x0001000074747825 */ /* 0x002fc800078e00ff */
[----:B------:R-:W-:Y:S01]  /*3fd0*/  F2F.F16.F32 R158, R158 ;  /* 0x0000009e009e7304 */ /* 0x000fe20000200800 */
[----:B------:R-:W-:Y:S02]  /*3fe0*/  LOP3.LUT R119, R119, R117, RZ, 0xfc, !PT ;  /* 0x0000007577777212 */ /* 0x000fe400078efcff */
[----:B------:R-:W-:Y:S02]  /*3ff0*/  LOP3.LUT R118, R116, R163, RZ, 0xfc, !PT ;  /* 0x000000a374767212 */ /* 0x000fe400078efcff */
[----:B------:R-:W1:Y:S03]  /*4000*/  LDC.64 R116, c[0x0][0x478] ;  /* 0x00011e00ff747b82 */ /* 0x000e660000000a00 */
[----:B------:R-:W-:Y:S08]  /*4010*/  F2F.F16.F32 R163, R164 ;  /* 0x000000a400a37304 */ /* 0x000ff00000200800 */
[----:B------:R-:W2:Y:S01]  /*4020*/  F2F.F16.F32 R162, R162 ;  /* 0x000000a200a27304 */ /* 0x000ea20000200800 */
[----:B0-----:R-:W-:-:S04]  /*4030*/  IMAD.WIDE.U32 R148, R138, 0x8, R148 ;  /* 0x000000088a947825 */ /* 0x001fc800078e0094 */
[----:B-1----:R-:W-:Y:S01]  /*4040*/  IMAD.WIDE.U32 R116, R138, 0x8, R116 ;  /* 0x000000088a747825 */ /* 0x002fe200078e0074 */
[----:B--2---:R-:W-:-:S04]  /*4050*/  PRMT R163, R162, 0x5410, R163 ;  /* 0x00005410a2a37816 */ /* 0x004fc800000000a3 */
[----:B------:R0:W-:Y:S02]  /*4060*/  STG.E.64 desc[UR14][R116.64], R118 ;  /* 0x0000007674007986 */ /* 0x0001e4000c101b0e */
[----:B0-----:R-:W-:-:S05]  /*4070*/  IMAD.WIDE.U32 R116, R158, 0x10000, RZ ;  /* 0x000100009e747825 */ /* 0x001fca00078e00ff */
[----:B------:R-:W-:Y:S02]  /*4080*/  LOP3.LUT R117, R163, R117, RZ, 0xfc, !PT ;  /* 0x00000075a3757212 */ /* 0x000fe400078efcff */
[----:B------:R-:W-:-:S05]  /*4090*/  LOP3.LUT R116, R116, R159, RZ, 0xfc, !PT ;  /* 0x0000009f74747212 */ /* 0x000fca00078efcff */
[----:B------:R0:W-:Y:S01]  /*40a0*/  STG.E.64 desc[UR14][R148.64], R116 ;  /* 0x0000007494007986 */ /* 0x0001e2000c101b0e */
[----:B------:R-:W-:Y:S05]  /*40b0*/  BRA `(.L_x_5864) ;  /* 0x0000002400947947 */ /* 0x000fea0003800000 */
.L_x_5854:
        /* <DEDUP_REMOVED lines=11> */
[----:B------:R-:W-:Y:S02]  /*4170*/  HADD2.F32 R149, -RZ, R149.H0_H0 ;  /* 0x20000095ff957230 */ /* 0x000fe40000004100 */
[----:B------:R-:W-:Y:S01]  /*4180*/  FFMA.FTZ R163, R142, UR5, R118 ;  /* 0x000000058ea37c23 */ /* 0x000fe20008010076 */
[----:B------:R-:W-:Y:S02]  /*4190*/  HADD2.F32 R119, -RZ, R119.H0_H0 ;  /* 0x20000077ff777230 */ /* 0x000fe40000004100 */
[----:B------:R-:W-:-:S02]  /*41a0*/  HADD2.F32 R159, -RZ, R116.H0_H0 ;  /* 0x20000074ff9f7230 */ /* 0x000fc40000004100 */
[----:B------:R-:W-:-:S04]  /*41b0*/  FADD.FTZ R116, R144, -R117 ;  /* 0x8000007590747221 */ /* 0x000fc80000010000 */
[----:B------:R-:W-:Y:S01]  /*41c0*/  FFMA.FTZ R149, R116, UR12, R149 ;  /* 0x0000000c74957c23 */ /* 0x000fe20008010095 */
[----:B------:R-:W-:Y:S01]  /*41d0*/  FFMA.FTZ R116, R143, UR5, R118 ;  /* 0x000000058f747c23 */ /* 0x000fe20008010076 */
[----:B------:R-:W-:-:S03]  /*41e0*/  FFMA.FTZ R159, R148, UR12, R159 ;  /* 0x0000000c949f7c23 */ /* 0x000fc6000801009f */
[----:B------:R-:W-:Y:S01]  /*41f0*/  FADD.FTZ R117, R141, -R116 ;  /* 0x800000748d757221 */ /* 0x000fe20000010000 */
[----:B------:R-:W-:-:S05]  /*4200*/  MOV R116, R161 ;  /* 0x000000a100747202 */ /* 0x000fca0000000f00 */
[----:B------:R-:W-:Y:S02]  /*4210*/  HADD2.F32 R148, -RZ, R116.H0_H0 ;  /* 0x20000074ff947230 */ /* 0x000fe40000004100 */
[----:B------:R-:W-:-:S03]  /*4220*/  FADD.FTZ R116, R140, -R163 ;  /* 0x800000a38c747221 */ /* 0x000fc60000010000 */
[----:B------:R-:W-:Y:S01]  /*4230*/  FFMA.FTZ R148, R117, UR12, R148 ;  /* 0x0000000c75947c23 */ /* 0x000fe20008010094 */
[----:B------:R-:W-:Y:S02]  /*4240*/  FFMA.FTZ R119, R116, UR12, R119 ;  /* 0x0000000c74777c23 */ /* 0x000fe40008010077 */
[----:B------:R-:W0:Y:S02]  /*4250*/  LDC.64 R116, c[0x0][0x390] ;  /* 0x0000e400ff747b82 */ /* 0x000e240000000a00 */
[----:B0-----:R-:W-:-:S06]  /*4260*/  IMAD.WIDE.U32 R116, R138, 0x8, R116 ;  /* 0x000000088a747825 */ /* 0x001fcc00078e0074 */
[----:B------:R-:W2:Y:S01]  /*4270*/  LDG.E.64 R116, desc[UR14][R116.64] ;  /* 0x0000000e74747981 */ /* 0x000ea2000c1e1b00 */
[----:B------:R-:W-:Y:S01]  /*4280*/  FMUL.FTZ R159, R159, UR4 ;  /* 0x000000049f9f7c20 */ /* 0x000fe20008410000 */
[----:B--2---:R-:W-:Y:S01]  /*4290*/  HADD2.F32 R158, -RZ, R116.H0_H0 ;  /* 0x20000074ff9e7230 */ /* 0x004fe20000004100 */
[----:B------:R-:W-:Y:S01]  /*42a0*/  SHF.R.U64 R162, R116, 0x10, R117 ;  /* 0x0000001074a27819 */ /* 0x000fe20000001275 */
[----:B------:R-:W-:Y:S01]  /*42b0*/  FMUL.FTZ R116, R119, UR4 ;  /* 0x0000000477747c20 */ /* 0x000fe20008410000 */
[----:B------:R-:W-:Y:S02]  /*42c0*/  FMUL.FTZ R119, R20, R159 ;  /* 0x0000009f14777220 */ /* 0x000fe40000410000 */
[----:B------:R-:W-:Y:S01]  /*42d0*/  FFMA.FTZ R96, R159, R158, R96 ;  /* 0x0000009e9f607223 */ /* 0x000fe20000010060 */
[----:B------:R-:W-:Y:S02]  /*42e0*/  HADD2.F32 R162, -RZ, R162.H0_H0 ;  /* 0x200000a2ffa27230 */ /* 0x000fe40000004100 */
[----:B------:R-:W-:Y:S01]  /*42f0*/  FMUL.FTZ R158, R149, UR4 ;  /* 0x00000004959e7c20 */ /* 0x000fe20008410000 */
[----:B------:R-:W-:Y:S01]  /*4300*/  FMUL.FTZ R149, R148, UR4 ;  /* 0x0000000494957c20 */ /* 0x000fe20008410000 */
[----:B------:R-:W-:Y:S01]  /*4310*/  FMUL.FTZ R163, R23, R116 ;  /* 0x0000007417a37220 */ /* 0x000fe20000410000 */
[----:B------:R-:W-:Y:S01]  /*4320*/  F2F.F16.F32 R119, R119 ;  /* 0x0000007700777304 */ /* 0x000fe20000200800 */
[----:B------:R-:W-:Y:S01]  /*4330*/  FFMA.FTZ R97, R158, R162, R97 ;  /* 0x000000a29e617223 */ /* 0x000fe20000010061 */
[----:B------:R-:W-:-:S02]  /*4340*/  HADD2.F32 R162, -RZ, R117.H0_H0 ;  /* 0x20000075ffa27230 */ /* 0x000fc40000004100 */
[----:B------:R-:W-:Y:S01]  /*4350*/  FMUL.FTZ R158, R21, R158 ;  /* 0x0000009e159e7220 */ /* 0x000fe20000410000 */
[----:B------:R-:W-:Y:S02]  /*4360*/  SHF.R.U32.HI R117, RZ, 0x10, R117 ;  /* 0x00000010ff757819 */ /* 0x000fe40000011675 */
[----:B------:R-:W-:Y:S01]  /*4370*/  FFMA.FTZ R98, R149, R162, R98 ;  /* 0x000000a295627223 */ /* 0x000fe20000010062 */
[----:B------:R-:W-:Y:S01]  /*4380*/  FMUL.FTZ R162, R22, R149 ;  /* 0x0000009516a27220 */ /* 0x000fe20000410000 */
[----:B------:R-:W0:Y:S01]  /*4390*/  F2F.F16.F32 R148, R158 ;  /* 0x0000009e00947304 */ /* 0x000e220000200800 */
[----:B------:R-:W-:-:S05]  /*43a0*/  HADD2.F32 R117, -RZ, R117.H0_H0 ;  /* 0x20000075ff757230 */ /* 0x000fca0000004100 */
[----:B------:R-:W-:Y:S02]  /*43b0*/  FFMA.FTZ R99, R116, R117, R99 ;  /* 0x0000007574637223 */ /* 0x000fe40000010063 */
[----:B------:R-:W-:Y:S01]  /*43c0*/  F2F.F16.F32 R162, R162 ;  /* 0x000000a200a27304 */ /* 0x000fe20000200800 */
[----:B0-----:R-:W-:-:S07]  /*43d0*/  IMAD.WIDE.U32 R148, R148, 0x10000, RZ ;  /* 0x0001000094947825 */ /* 0x001fce00078e00ff */
[----:B------:R-:W0:Y:S01]  /*43e0*/  F2F.F16.F32 R163, R163 ;  /* 0x000000a300a37304 */ /* 0x000e220000200800 */
[----:B------:R-:W-:Y:S02]  /*43f0*/  LOP3.LUT R158, R148, R119, RZ, 0xfc, !PT ;  /* 0x00000077949e7212 */ /* 0x000fe400078efcff */
[----:B0-----:R-:W-:-:S04]  /*4400*/  PRMT R159, R162, 0x5410, R163 ;  /* 0x00005410a29f7816 */ /* 0x001fc800000000a3 */
[----:B------:R-:W-:Y:S02]  /*4410*/  LOP3.LUT R159, R159, R149, RZ, 0xfc, !PT ;  /* 0x000000959f9f7212 */ /* 0x000fe400078efcff */
[----:B------:R-:W0:Y:S02]  /*4420*/  LDC.64 R148, c[0x0][0x468] ;  /* 0x00011a00ff947b82 */ /* 0x000e240000000a00 */
[C---:B0-----:R-:W-:Y:S01]  /*4430*/  IMAD.WIDE.U32 R148, R138.reuse, 0x8, R148 ;  /* 0x000000088a947825 */ /* 0x041fe200078e0094 */
[----:B------:R-:W-:-:S04]  /*4440*/  IADD3 R138, PT, PT, R138, 0x80, RZ ;  /* 0x000000808a8a7810 */ /* 0x000fc80007ffe0ff */
[----:B------:R0:W-:Y:S03]  /*4450*/  STG.E.64 desc[UR14][R148.64], R158 ;  /* 0x0000009e94007986 */ /* 0x0001e6000c101b0e */
.L_x_5875:
[----:B------:R-:W-:Y:S05]  /*4460*/  BSYNC.RECONVERGENT B1 ;  /* 0x0000000000017941 */ /* 0x000fea0003800200 */
.L_x_5874:
[----:B------:R-:W-:Y:S04]  /*4470*/  BSSY.RECONVERGENT B1, `(.L_x_5876) ;  /* 0x0000037000017945 */ /* 0x000fe80003800200 */
[----:B------:R-:W-:Y:S05]  /*4480*/  @!P2 BRA `(.L_x_5877) ;  /* 0x0000000000d4a947 */ /* 0x000fea0003800000 */
[----:B------:R-:W-:Y:S01]  /*4490*/  MOV R116, R156 ;  /* 0x0000009c00747202 */ /* 0x000fe20000000f00 */
[--C-:B------:R-:W-:Y:S01]  /*44a0*/  FFMA.FTZ R117, R137, UR5, R118.reuse ;  /* 0x0000000589757c23 */ /* 0x100fe20008010076 */
[--C-:B0-----:R-:W-:Y:S01]  /*44b0*/  SHF.R.U64 R149, R156, 0x10, R157.reuse ;  /* 0x000000109c957819 */ /* 0x101fe2000000129d */
[--C-:B------:R-:W-:Y:S01]  /*44c0*/  FFMA.FTZ R158, R0, UR5, R118.reuse ;  /* 0x00000005009e7c23 */ /* 0x100fe20008010076 */
[----:B------:R-:W-:Y:S01]  /*44d0*/  SHF.R.U32.HI R119, RZ, 0x10, R157 ;  /* 0x00000010ff777819 */ /* 0x000fe2000001169d */
[----:B------:R-:W-:Y:S02]  /*44e0*/  HADD2.F32 R159, -RZ, R116.H0_H0 ;  /* 0x20000074ff9f7230 */ /* 0x000fe40000004100 */
[----:B------:R-:W-:Y:S01]  /*44f0*/  FADD.FTZ R148, R2, -R117 ;  /* 0x8000007502947221 */ /* 0x000fe20000010000 */
[----:B------:R-:W-:Y:S01]  /*4500*/  MOV R116, R157 ;  /* 0x0000009d00747202 */ /* 0x000fe20000000f00 */
[----:B------:R-:W-:Y:S01]  /*4510*/  FFMA.FTZ R117, R3, UR5, R118 ;  /* 0x0000000503757c23 */ /* 0x000fe20008010076 */
[----:B------:R-:W-:-:S02]  /*4520*/  HADD2.F32 R149, -RZ, R149.H0_H0 ;  /* 0x20000095ff957230 */ /* 0x000fc40000004100 */
[----:B------:R-:W-:Y:S01]  /*4530*/  FFMA.FTZ R159, R148, UR12, R159 ;  /* 0x0000000c949f7c23 */ /* 0x000fe2000801009f */
[----:B------:R-:W-:Y:S01]  /*4540*/  FADD.FTZ R158, R5, -R158 ;  /* 0x8000009e059e7221 */ /* 0x000fe20000010000 */
[----:B------:R-:W-:Y:S01]  /*4550*/  FADD.FTZ R117, R4, -R117 ;  /* 0x8000007504757221 */ /* 0x000fe20000010000 */
[----:B------:R-:W-:Y:S02]  /*4560*/  HADD2.F32 R148, -RZ, R116.H0_H0 ;  /* 0x20000074ff947230 */ /* 0x000fe40000004100 */
[----:B------:R-:W-:Y:S01]  /*4570*/  FFMA.FTZ R149, R158, UR12, R149 ;  /* 0x0000000c9e957c23 */ /* 0x000fe20008010095 */
[----:B------:R-:W-:Y:S01]  /*4580*/  FFMA.FTZ R158, R6, UR5, R118 ;  /* 0x00000005069e7c23 */ /* 0x000fe20008010076 */
[----:B------:R-:W-:Y:S02]  /*4590*/  HADD2.F32 R119, -RZ, R119.H0_H0 ;  /* 0x20000077ff777230 */ /* 0x000fe40000004100 */
[----:B------:R-:W-:Y:S02]  /*45a0*/  FFMA.FTZ R148, R117, UR12, R148 ;  /* 0x0000000c75947c23 */ /* 0x000fe40008010094 */
[----:B------:R-:W0:Y:S01]  /*45b0*/  LDC.64 R116, c[0x0][0x390] ;  /* 0x0000e400ff747b82 */ /* 0x000e220000000a00 */
[----:B------:R-:W-:Y:S01]  /*45c0*/  FADD.FTZ R158, R7, -R158 ;  /* 0x8000009e079e7221 */ /* 0x000fe20000010000 */
[----:B------:R-:W-:-:S03]  /*45d0*/  FMUL.FTZ R159, R159, UR4 ;  /* 0x000000049f9f7c20 */ /* 0x000fc60008410000 */
[----:B------:R-:W-:Y:S01]  /*45e0*/  FFMA.FTZ R119, R158, UR12, R119 ;  /* 0x0000000c9e777c23 */ /* 0x000fe20008010077 */
[----:B0-----:R-:W-:-:S06]  /*45f0*/  IMAD.WIDE.U32 R116, R138, 0x8, R116 ;  /* 0x000000088a747825 */ /* 0x001fcc00078e0074 */
[----:B------:R-:W2:Y:S02]  /*4600*/  LDG.E.64 R116, desc[UR14][R116.64] ;  /* 0x0000000e74747981 */ /* 0x000ea4000c1e1b00 */
        /* <DEDUP_REMOVED lines=29> */
.L_x_5877:
[----:B------:R-:W-:Y:S05]  /*47e0*/  BSYNC.RECONVERGENT B1 ;  /* 0x0000000000017941 */ /* 0x000fea0003800200 */
.L_x_5876:
[----:B------:R-:W-:Y:S04]  /*47f0*/  BSSY.RECONVERGENT B1, `(.L_x_5878) ;  /* 0x0000037000017945 */ /* 0x000fe80003800200 */
[----:B------:R-:W-:Y:S05]  /*4800*/  @!P3 BRA `(.L_x_5879) ;  /* 0x0000000000d4b947 */ /* 0x000fea0003800000 */
[----:B------:R-:W-:Y:S01]  /*4810*/  MOV R116, R154 ;  /* 0x0000009a00747202 */ /* 0x000fe20000000f00 */
[--C-:B------:R-:W-:Y:S01]  /*4820*/  FFMA.FTZ R117, R9, UR5, R118.reuse ;  /* 0x0000000509757c23 */ /* 0x100fe20008010076 */
[--C-:B01----:R-:W-:Y:S01]  /*4830*/  SHF.R.U64 R149, R154, 0x10, R155.reuse ;  /* 0x000000109a957819 */ /* 0x103fe2000000129b */
        /* <DEDUP_REMOVED lines=50> */
.L_x_5879:
[----:B------:R-:W-:Y:S05]  /*4b60*/  BSYNC.RECONVERGENT B1 ;  /* 0x0000000000017941 */ /* 0x000fea0003800200 */
.L_x_5878:
[----:B------:R-:W-:Y:S04]  /*4b70*/  BSSY.RECONVERGENT B1, `(.L_x_5880) ;  /* 0x0000037000017945 */ /* 0x000fe80003800200 */
[----:B------:R-:W-:Y:S05]  /*4b80*/  @!P4 BRA `(.L_x_5881) ;  /* 0x0000000000d4c947 */ /* 0x000fea0003800000 */
[----:B------:R-:W-:Y:S01]  /*4b90*/  MOV R116, R152 ;  /* 0x0000009800747202 */ /* 0x000fe20000000f00 */
[--C-:B------:R-:W-:Y:S01]  /*4ba0*/  FFMA.FTZ R117, R121, UR5, R118.reuse ;  /* 0x0000000579757c23 */ /* 0x100fe20008010076 */
[--C-:B012---:R-:W-:Y:S01]  /*4bb0*/  SHF.R.U64 R149, R152, 0x10, R153.reuse ;  /* 0x0000001098957819 */ /* 0x107fe20000001299 */
        /* <DEDUP_REMOVED lines=50> */
.L_x_5881:
[----:B------:R-:W-:Y:S05]  /*4ee0*/  BSYNC.RECONVERGENT B1 ;  /* 0x0000000000017941 */ /* 0x000fea0003800200 */
.L_x_5880:
[----:B------:R-:W-:Y:S05]  /*4ef0*/  @!P5 BRA `(.L_x_5864) ;  /* 0x000000180004d947 */ /* 0x000fea0003800000 */
[----:B------:R-:W4:Y:S02]  /*4f00*/  LDC.64 R116, c[0x0][0x390] ;  /* 0x0000e400ff747b82 */ /* 0x000f240000000a00 */
[----:B----4-:R-:W-:-:S06]  /*4f10*/  IMAD.WIDE.U32 R116, R138, 0x8, R116 ;  /* 0x000000088a747825 */ /* 0x010fcc00078e0074 */
[----:B------:R-:W4:Y:S01]  /*4f20*/  LDG.E.64 R116, desc[UR14][R116.64] ;  /* 0x0000000e74747981 */ /* 0x000f22000c1e1b00 */
[----:B------:R-:W-:Y:S01]  /*4f30*/  SHF.R.U64 R119, R150, 0x10, R151 ;  /* 0x0000001096777819 */ /* 0x000fe20000001297 */
[--C-:B0123--:R-:W-:Y:S01]  /*4f40*/  FFMA.FTZ R148, R128, UR5, R118.reuse ;  /* 0x0000000580947c23 */ /* 0x10ffe20008010076 */
[--C-:B------:R-:W-:Y:S01]  /*4f50*/  FFMA.FTZ R159, R129, UR5, R118.reuse ;  /* 0x00000005819f7c23 */ /* 0x100fe20008010076 */
[----:B------:R-:W-:Y:S02]  /*4f60*/  FFMA.FTZ R162, R134, UR5, R118 ;  /* 0x0000000586a27c23 */ /* 0x000fe40008010076 */
[----:B------:R-:W-:Y:S02]  /*4f70*/  HADD2.F32 R119, -RZ, R119.H0_H0 ;  /* 0x20000077ff777230 */ /* 0x000fe40000004100 */
[----:B------:R-:W-:Y:S01]  /*4f80*/  FADD.FTZ R148, R133, -R148 ;  /* 0x8000009485947221 */ /* 0x000fe20000010000 */
[----:B------:R-:W-:Y:S01]  /*4f90*/  FADD.FTZ R158, R130, -R159 ;  /* 0x8000009f829e7221 */ /* 0x000fe20000010000 */
[----:B------:R-:W-:-:S02]  /*4fa0*/  FFMA.FTZ R159, R131, UR5, R118 ;  /* 0x00000005839f7c23 */ /* 0x000fc40008010076 */
[----:B------:R-:W-:Y:S01]  /*4fb0*/  FFMA.FTZ R148, R148, UR12, R119 ;  /* 0x0000000c94947c23 */ /* 0x000fe20008010077 */
[----:B------:R-:W-:-:S03]  /*4fc0*/  MOV R119, R150 ;  /* 0x0000009600777202 */ /* 0x000fc60000000f00 */
[----:B------:R-:W-:Y:S02]  /*4fd0*/  FMUL.FTZ R148, R148, UR4 ;  /* 0x0000000494947c20 */ /* 0x000fe40008410000 */
[----:B------:R-:W-:-:S05]  /*4fe0*/  HADD2.F32 R119, -RZ, R119.H0_H0 ;  /* 0x20000077ff777230 */ /* 0x000fca0000004100 */
[----:B------:R-:W-:Y:S01]  /*4ff0*/  FFMA.FTZ R119, R158, UR12, R119 ;  /* 0x0000000c9e777c23 */ /* 0x000fe20008010077 */
[----:B------:R-:W-:Y:S01]  /*5000*/  FADD.FTZ R158, R132, -R159 ;  /* 0x8000009f849e7221 */ /* 0x000fe20000010000 */
[----:B------:R-:W-:Y:S02]  /*5010*/  FADD.FTZ R159, R135, -R162 ;  /* 0x800000a2879f7221 */ /* 0x000fe40000010000 */
[----:B------:R-:W-:Y:S01]  /*5020*/  FMUL.FTZ R119, R119, UR4 ;  /* 0x0000000477777c20 */ /* 0x000fe20008410000 */
[----:B----4-:R-:W-:Y:S01]  /*5030*/  SHF.R.U64 R149, R116, 0x10, R117 ;  /* 0x0000001074957819 */ /* 0x010fe20000001275 */
[----:B------:R-:W-:-:S04]  /*5040*/  HADD2.F32 R116, -RZ, R116.H0_H0 ;  /* 0x20000074ff747230 */ /* 0x000fc80000004100 */
[----:B------:R-:W-:Y:S02]  /*5050*/  HADD2.F32 R149, -RZ, R149.H0_H0 ;  /* 0x20000095ff957230 */ /* 0x000fe40000004100 */
[----:B------:R-:W-:Y:S01]  /*5060*/  FFMA.FTZ R112, R119, R116, R112 ;  /* 0x0000007477707223 */ /* 0x000fe20000010070 */
[----:B------:R-:W-:Y:S02]  /*5070*/  FMUL.FTZ R116, R52, R119 ;  /* 0x0000007734747220 */ /* 0x000fe40000410000 */
[----:B------:R-:W-:Y:S01]  /*5080*/  FFMA.FTZ R113, R148, R149, R113 ;  /* 0x0000009594717223 */ /* 0x000fe20000010071 */
[----:B------:R-:W-:-:S05]  /*5090*/  MOV R149, R151 ;  /* 0x0000009700957202 */ /* 0x000fca0000000f00 */
[----:B------:R-:W-:-:S05]  /*50a0*/  HADD2.F32 R149, -RZ, R149.H0_H0 ;  /* 0x20000095ff957230 */ /* 0x000fca0000004100 */
[----:B------:R-:W-:Y:S01]  /*50b0*/  FFMA.FTZ R149, R158, UR12, R149 ;  /* 0x0000000c9e957c23 */ /* 0x000fe20008010095 */
[----:B------:R-:W-:-:S03]  /*50c0*/  SHF.R.U32.HI R158, RZ, 0x10, R151 ;  /* 0x00000010ff9e7819 */ /* 0x000fc60000011697 */
[----:B------:R-:W-:Y:S02]  /*50d0*/  FMUL.FTZ R149, R149, UR4 ;  /* 0x0000000495957c20 */ /* 0x000fe40008410000 */
[----:B------:R-:W-:Y:S02]  /*50e0*/  HADD2.F32 R118, -RZ, R158.H0_H0 ;  /* 0x2000009eff767230 */ /* 0x000fe40000004100 */
[----:B------:R-:W-:-:S03]  /*50f0*/  FMUL.FTZ R162, R54, R149 ;  /* 0x0000009536a27220 */ /* 0x000fc60000410000 */
[----:B------:R-:W-:Y:S01]  /*5100*/  FFMA.FTZ R158, R159, UR12, R118 ;  /* 0x0000000c9f9e7c23 */ /* 0x000fe20008010076 */
[----:B------:R-:W-:Y:S01]  /*5110*/  FMUL.FTZ R118, R53, R148 ;  /* 0x0000009435767220 */ /* 0x000fe20000410000 */
[----:B------:R-:W-:Y:S01]  /*5120*/  F2F.F16.F32 R159, R116 ;  /* 0x00000074009f7304 */ /* 0x000fe20000200800 */
[----:B------:R-:W-:Y:S02]  /*5130*/  HADD2.F32 R148, -RZ, R117.H0_H0 ;  /* 0x20000075ff947230 */ /* 0x000fe40000004100 */
[----:B------:R-:W-:Y:S01]  /*5140*/  FMUL.FTZ R158, R158, UR4 ;  /* 0x000000049e9e7c20 */ /* 0x000fe20008410000 */
[----:B------:R-:W-:-:S03]  /*5150*/  SHF.R.U32.HI R117, RZ, 0x10, R117 ;  /* 0x00000010ff757819 */ /* 0x000fc60000011675 */
[----:B------:R-:W-:Y:S01]  /*5160*/  FMUL.FTZ R163, R55, R158 ;  /* 0x0000009e37a37220 */ /* 0x000fe20000410000 */
[----:B------:R-:W-:Y:S01]  /*5170*/  FFMA.FTZ R114, R149, R148, R114 ;  /* 0x0000009495727223 */ /* 0x000fe20000010072 */
        /* <DEDUP_REMOVED lines=10> */
[----:B0-----:R-:W-:-:S05]  /*5220*/  IMAD.WIDE.U32 R118, R138, 0x8, R118 ;  /* 0x000000088a767825 */ /* 0x001fca00078e0076 */
[----:B------:R4:W-:Y:S01]  /*5230*/  STG.E.64 desc[UR14][R118.64], R148 ;  /* 0x0000009476007986 */ /* 0x0009e2000c101b0e */
[----:B------:R-:W-:Y:S05]  /*5240*/  BRA `(.L_x_5864) ;  /* 0x0000001400307947 */ /* 0x000fea0003800000 */
.L_x_5873:
        /* <DEDUP_REMOVED lines=8> */
[----:B------:R-:W-:Y:S01]  /*52d0*/  MOV R117, R161 ;  /* 0x000000a100757202 */ /* 0x000fe20000000f00 */
[----:B------:R-:W-:Y:S02]  /*52e0*/  HADD2.F32 R148, -RZ, R148.H0_H0 ;  /* 0x20000094ff947230 */ /* 0x000fe40000004100 */
[----:B------:R-:W-:Y:S01]  /*52f0*/  FADD.FTZ R149, R140, -R149 ;  /* 0x800000958c957221 */ /* 0x000fe20000010000 */
[----:B------:R-:W-:Y:S01]  /*5300*/  FFMA.FTZ R119, R116, UR12, R119 ;  /* 0x0000000c74777c23 */ /* 0x000fe20008010077 */
[----:B------:R-:W-:Y:S01]  /*5310*/  FFMA.FTZ R116, R143, UR5, R118 ;  /* 0x000000058f747c23 */ /* 0x000fe20008010076 */
[----:B------:R-:W-:-:S02]  /*5320*/  HADD2.F32 R117, -RZ, R117.H0_H0 ;  /* 0x20000075ff757230 */ /* 0x000fc40000004100 */
[----:B------:R-:W-:Y:S01]  /*5330*/  FFMA.FTZ R162, R149, UR12, R148 ;  /* 0x0000000c95a27c23 */ /* 0x000fe20008010094 */
[----:B------:R-:W-:Y:S01]  /*5340*/  SHF.R.U64 R148, R160, 0x10, R161 ;  /* 0x00000010a0947819 */ /* 0x000fe200000012a1 */
[----:B------:R-:W-:Y:S01]  /*5350*/  FADD.FTZ R116, R141, -R116 ;  /* 0x800000748d747221 */ /* 0x000fe20000010000 */
[----:B------:R-:W-:Y:S03]  /*5360*/  F2F.F16.F32 R163, R119 ;  /* 0x0000007700a37304 */ /* 0x000fe60000200800 */
[----:B------:R-:W-:Y:S01]  /*5370*/  FFMA.FTZ R158, R116, UR12, R117 ;  /* 0x0000000c749e7c23 */ /* 0x000fe20008010075 */
[----:B------:R-:W-:Y:S01]  /*5380*/  FFMA.FTZ R117, R146, UR5, R118 ;  /* 0x0000000592757c23 */ /* 0x000fe20008010076 */
[----:B------:R-:W-:-:S03]  /*5390*/  HADD2.F32 R148, -RZ, R148.H0_H0 ;  /* 0x20000094ff947230 */ /* 0x000fc60000004100 */
[----:B------:R-:W-:Y:S01]  /*53a0*/  FADD.FTZ R117, R144, -R117 ;  /* 0x8000007590757221 */ /* 0x000fe20000010000 */
[----:B------:R-:W-:Y:S03]  /*53b0*/  F2F.F16.F32 R116, R158 ;  /* 0x0000009e00747304 */ /* 0x000fe60000200800 */
[----:B------:R-:W-:-:S05]  /*53c0*/  FFMA.FTZ R159, R117, UR12, R148 ;  /* 0x0000000c759f7c23 */ /* 0x000fca0008010094 */
[----:B------:R-:W0:Y:S02]  /*53d0*/  F2F.F16.F32 R117, R162 ;  /* 0x000000a200757304 */ /* 0x000e240000200800 */
[----:B0-----:R-:W-:-:S06]  /*53e0*/  PRMT R149, R116, 0x5410, R117 ;  /* 0x0000541074957816 */ /* 0x001fcc0000000075 */
[----:B------:R-:W0:Y:S02]  /*53f0*/  F2F.F16.F32 R116, R159 ;  /* 0x0000009f00747304 */ /* 0x000e240000200800 */
        /* <DEDUP_REMOVED lines=8> */
[----:B--2---:R-:W-:-:S05]  /*5480*/  HADD2.F32 R164, -RZ, R116.H0_H0 ;  /* 0x20000074ffa47230 */ /* 0x004fca0000004100 */
[----:B------:R-:W-:Y:S01]  /*5490*/  FFMA.FTZ R96, R163, R164, R96 ;  /* 0x000000a4a3607223 */ /* 0x000fe20000010060 */
[--C-:B------:R-:W-:Y:S01]  /*54a0*/  SHF.R.U64 R164, R116, 0x10, R117.reuse ;  /* 0x0000001074a47819 */ /* 0x100fe20000001275 */
[----:B------:R-:W-:Y:S01]  /*54b0*/  FMUL.FTZ R163, R20, R163 ;  /* 0x000000a314a37220 */ /* 0x000fe20000410000 */
[----:B------:R-:W-:-:S03]  /*54c0*/  SHF.R.U32.HI R116, RZ, 0x10, R117 ;  /* 0x00000010ff747819 */ /* 0x000fc60000011675 */
[----:B------:R-:W-:Y:S02]  /*54d0*/  HADD2.F32 R119, -RZ, R164.H0_H0 ;  /* 0x200000a4ff777230 */ /* 0x000fe40000004100 */
[----:B------:R-:W-:Y:S01]  /*54e0*/  FMUL.FTZ R164, R159, UR4 ;  /* 0x000000049fa47c20 */ /* 0x000fe20008410000 */
[----:B------:R-:W-:Y:S01]  /*54f0*/  HADD2.F32 R116, -RZ, R116.H0_H0 ;  /* 0x20000074ff747230 */ /* 0x000fe20000004100 */
[----:B------:R-:W-:Y:S02]  /*5500*/  F2F.F16.F32 R163, R163 ;  /* 0x000000a300a37304 */ /* 0x000fe40000200800 */
[----:B------:R-:W-:Y:S01]  /*5510*/  FFMA.FTZ R97, R164, R119, R97 ;  /* 0x00000077a4617223 */ /* 0x000fe20000010061 */
[----:B------:R-:W-:Y:S01]  /*5520*/  FMUL.FTZ R119, R158, UR4 ;  /* 0x000000049e777c20 */ /* 0x000fe20008410000 */
[----:B------:R-:W-:Y:S02]  /*5530*/  HADD2.F32 R158, -RZ, R117.H0_H0 ;  /* 0x20000075ff9e7230 */ /* 0x000fe40000004100 */
[----:B------:R-:W-:Y:S01]  /*5540*/  FFMA.FTZ R99, R162, R116, R99 ;  /* 0x00000074a2637223 */ /* 0x000fe20000010063 */
[----:B------:R-:W-:Y:S01]  /*5550*/  FMUL.FTZ R164, R21, R164 ;  /* 0x000000a415a47220 */ /* 0x000fe20000410000 */
[----:B------:R-:W0:Y:S01]  /*5560*/  LDC.64 R116, c[0x0][0x478] ;  /* 0x00011e00ff747b82 */ /* 0x000e220000000a00 */
[----:B------:R-:W-:Y:S01]  /*5570*/  FMUL.FTZ R162, R23, R162 ;  /* 0x000000a217a27220 */ /* 0x000fe20000410000 */
[----:B------:R-:W-:Y:S01]  /*5580*/  FFMA.FTZ R98, R119, R158, R98 ;  /* 0x0000009e77627223 */ /* 0x000fe20000010062 */
[----:B------:R-:W-:-:S02]  /*5590*/  FMUL.FTZ R119, R22, R119 ;  /* 0x0000007716777220 */ /* 0x000fc40000410000 */
[----:B------:R-:W-:Y:S03]  /*55a0*/  F2F.F16.F32 R164, R164 ;  /* 0x000000a400a47304 */ /* 0x000fe60000200800 */
[----:B------:R-:W1:Y:S05]  /*55b0*/  LDC.64 R158, c[0x0][0x468] ;  /* 0x00011a00ff9e7b82 */ /* 0x000e6a0000000a00 */
[----:B------:R-:W-:Y:S08]  /*55c0*/  F2F.F16.F32 R119, R119 ;  /* 0x0000007700777304 */ /* 0x000ff00000200800 */
[----:B------:R-:W2:Y:S01]  /*55d0*/  F2F.F16.F32 R162, R162 ;  /* 0x000000a200a27304 */ /* 0x000ea20000200800 */
        /* <DEDUP_REMOVED lines=9> */
.L_x_5883:
[----:B------:R-:W-:Y:S05]  /*5670*/  BSYNC.RECONVERGENT B1 ;  /* 0x0000000000017941 */ /* 0x000fea0003800200 */
.L_x_5882:
        /* <DEDUP_REMOVED lines=11> */
[----:B------:R-:W-:Y:S01]  /*5730*/  MOV R116, R157 ;  /* 0x0000009d00747202 */ /* 0x000fe20000000f00 */
[--C-:B------:R-:W-:Y:S01]  /*5740*/  FFMA.FTZ R117, R3, UR5, R118.reuse ;  /* 0x0000000503757c23 */ /* 0x100fe20008010076 */
[----:B------:R-:W-:Y:S01]  /*5750*/  FFMA.FTZ R162, R148, UR12, R149 ;  /* 0x0000000c94a27c23 */ /* 0x000fe20008010095 */
[----:B------:R-:W-:Y:S01]  /*5760*/  FFMA.FTZ R148, R0, UR5, R118 ;  /* 0x0000000500947c23 */ /* 0x000fe20008010076 */
[----:B------:R-:W-:Y:S01]  /*5770*/  F2F.F16.F32 R163, R119 ;  /* 0x0000007700a37304 */ /* 0x000fe20000200800 */
[----:B------:R-:W-:-:S02]  /*5780*/  HADD2.F32 R158, -RZ, R116.H0_H0 ;  /* 0x20000074ff9e7230 */ /* 0x000fc40000004100 */
[----:B------:R-:W-:Y:S01]  /*5790*/  FADD.FTZ R117, R4, -R117 ;  /* 0x8000007504757221 */ /* 0x000fe20000010000 */
[----:B------:R-:W-:-:S03]  /*57a0*/  FADD.FTZ R148, R5, -R148 ;  /* 0x8000009405947221 */ /* 0x000fc60000010000 */
[----:B------:R-:W-:Y:S01]  /*57b0*/  FFMA.FTZ R158, R117, UR12, R158 ;  /* 0x0000000c759e7c23 */ /* 0x000fe2000801009e */
[----:B------:R-:W-:-:S03]  /*57c0*/  SHF.R.U64 R117, R156, 0x10, R157 ;  /* 0x000000109c757819 */ /* 0x000fc6000000129d */
[----:B------:R-:W-:Y:S02]  /*57d0*/  F2F.F16.F32 R116, R158 ;  /* 0x0000009e00747304 */ /* 0x000fe40000200800 */
[----:B------:R-:W-:-:S05]  /*57e0*/  HADD2.F32 R117, -RZ, R117.H0_H0 ;  /* 0x20000075ff757230 */ /* 0x000fca0000004100 */
[----:B------:R-:W-:Y:S02]  /*57f0*/  FFMA.FTZ R159, R148, UR12, R117 ;  /* 0x0000000c949f7c23 */ /* 0x000fe40008010075 */
        /* <DEDUP_REMOVED lines=42> */
.L_x_5885:
[----:B------:R-:W-:Y:S05]  /*5aa0*/  BSYNC.RECONVERGENT B1 ;  /* 0x0000000000017941 */ /* 0x000fea0003800200 */
.L_x_5884:
        /* <DEDUP_REMOVED lines=66> */
.L_x_5887:
[----:B------:R-:W-:Y:S05]  /*5ed0*/  BSYNC.RECONVERGENT B1 ;  /* 0x0000000000017941 */ /* 0x000fea0003800200 */
.L_x_5886:
        /* <DEDUP_REMOVED lines=66> */
.L_x_5889:
[----:B------:R-:W-:Y:S05]  /*6300*/  BSYNC.RECONVERGENT B1 ;  /* 0x0000000000017941 */ /* 0x000fea0003800200 */
.L_x_5888:
        /* <DEDUP_REMOVED lines=14> */
[----:B------:R-:W-:Y:S02]  /*63f0*/  F2F.F16.F32 R116, R148 ;  /* 0x0000009400747304 */ /* 0x000fe40000200800 */
[----:B------:R-:W-:-:S02]  /*6400*/  HADD2.F32 R162, -RZ, R117.H0_H0 ;  /* 0x20000075ffa27230 */ /* 0x000fc40000004100 */
[----:B------:R-:W-:Y:S01]  /*6410*/  FFMA.FTZ R117, R129, UR5, R118 ;  /* 0x0000000581757c23 */ /* 0x000fe20008010076 */
[----:B------:R-:W-:-:S03]  /*6420*/  MOV R118, R150 ;  /* 0x0000009600767202 */ /* 0x000fc60000000f00 */
[----:B------:R-:W-:Y:S01]  /*6430*/  FADD.FTZ R117, R130, -R117 ;  /* 0x8000007582757221 */ /* 0x000fe20000010000 */
[----:B------:R-:W-:Y:S01]  /*6440*/  FFMA.FTZ R149, R149, UR12, R162 ;  /* 0x0000000c95957c23 */ /* 0x000fe200080100a2 */
[----:B------:R-:W-:Y:S01]  /*6450*/  HADD2.F32 R118, -RZ, R118.H0_H0 ;  /* 0x20000076ff767230 */ /* 0x000fe20000004100 */
[----:B------:R-:W0:Y:S04]  /*6460*/  F2F.F16.F32 R119, R158 ;  /* 0x0000009e00777304 */ /* 0x000e280000200800 */
[----:B------:R-:W-:-:S04]  /*6470*/  FFMA.FTZ R159, R117, UR12, R118 ;  /* 0x0000000c759f7c23 */ /* 0x000fc80008010076 */
[----:B------:R-:W1:Y:S01]  /*6480*/  F2F.F16.F32 R117, R149 ;  /* 0x0000009500757304 */ /* 0x000e620000200800 */
[----:B0-----:R-:W-:-:S07]  /*6490*/  PRMT R119, R116, 0x5410, R119 ;  /* 0x0000541074777816 */ /* 0x001fce0000000077 */
[----:B------:R-:W0:Y:S01]  /*64a0*/  F2F.F16.F32 R163, R159 ;  /* 0x0000009f00a37304 */ /* 0x000e220000200800 */
        /* <DEDUP_REMOVED lines=15> */
[----:B------:R-:W-:Y:S02]  /*65a0*/  HADD2.F32 R116, -RZ, R116.H0_H0 ;  /* 0x20000074ff747230 */ /* 0x000fe40000004100 */
[----:B------:R-:W-:Y:S01]  /*65b0*/  FMUL.FTZ R149, R148, UR4 ;  /* 0x0000000494957c20 */ /* 0x000fe20008410000 */
[----:B------:R-:W-:Y:S02]  /*65c0*/  HADD2.F32 R148, -RZ, R117.H0_H0 ;  /* 0x20000075ff947230 */ /* 0x000fe40000004100 */
[----:B------:R-:W-:Y:S01]  /*65d0*/  FFMA.FTZ R113, R162, R159, R113 ;  /* 0x0000009fa2717223 */ /* 0x000fe20000010071 */
[----:B------:R-:W-:Y:S01]  /*65e0*/  FMUL.FTZ R159, R53, R162 ;  /* 0x000000a2359f7220 */ /* 0x000fe20000410000 */
[----:B------:R-:W-:Y:S01]  /*65f0*/  FFMA.FTZ R115, R158, R116, R115 ;  /* 0x000000749e737223 */ /* 0x000fe20000010073 */
[----:B------:R-:W-:Y:S01]  /*6600*/  FMUL.FTZ R162, R54, R149 ;  /* 0x0000009536a27220 */ /* 0x000fe20000410000 */
[----:B------:R-:W0:Y:S01]  /*6610*/  LDC.64 R116, c[0x0][0x478] ;  /* 0x00011e00ff747b82 */ /* 0x000e220000000a00 */
[----:B------:R-:W-:Y:S01]  /*6620*/  FFMA.FTZ R114, R149, R148, R114 ;  /* 0x0000009495727223 */ /* 0x000fe20000010072 */
[----:B------:R-:W-:Y:S01]  /*6630*/  FMUL.FTZ R158, R55, R158 ;  /* 0x0000009e379e7220 */ /* 0x000fe20000410000 */
[----:B------:R-:W-:Y:S05]  /*6640*/  F2F.F16.F32 R159, R159 ;  /* 0x0000009f009f7304 */ /* 0x000fea0000200800 */
[----:B------:R-:W1:Y:S03]  /*6650*/  LDC.64 R148, c[0x0][0x468] ;  /* 0x00011a00ff947b82 */ /* 0x000e660000000a00 */
[----:B------:R-:W-:Y:S08]  /*6660*/  F2F.F16.F32 R162, R162 ;  /* 0x000000a200a27304 */ /* 0x000ff00000200800 */
[----:B------:R-:W2:Y:S01]  /*6670*/  F2F.F16.F32 R165, R158 ;  /* 0x0000009e00a57304 */ /* 0x000ea20000200800 */
[----:B0-----:R-:W-:-:S07]  /*6680*/  IMAD.WIDE.U32 R116, R138, 0x8, R116 ;  /* 0x000000088a747825 */ /* 0x001fce00078e0074 */
[----:B------:R-:W0:Y:S01]  /*6690*/  F2F.F16.F32 R163, R163 ;  /* 0x000000a300a37304 */ /* 0x000e220000200800 */
[----:B------:R3:W-:Y:S01]  /*66a0*/  STG.E.64 desc[UR14][R116.64], R118 ;  /* 0x0000007674007986 */ /* 0x0007e2000c101b0e */
[----:B-1----:R-:W-:Y:S01]  /*66b0*/  IMAD.WIDE.U32 R148, R138, 0x8, R148 ;  /* 0x000000088a947825 */ /* 0x002fe200078e0094 */
[----:B--2---:R-:W-:-:S03]  /*66c0*/  PRMT R165, R162, 0x5410, R165 ;  /* 0x00005410a2a57816 */ /* 0x004fc600000000a5 */
[----:B---3--:R-:W-:-:S05]  /*66d0*/  IMAD.WIDE.U32 R116, R159, 0x10000, RZ ;  /* 0x000100009f747825 */ /* 0x008fca00078e00ff */
[----:B------:R-:W-:Y:S02]  /*66e0*/  LOP3.LUT R117, R165, R117, RZ, 0xfc, !PT ;  /* 0x00000075a5757212 */ /* 0x000fe400078efcff */
[----:B0-----:R-:W-:-:S05]  /*66f0*/  LOP3.LUT R116, R116, R163, RZ, 0xfc, !PT ;  /* 0x000000a374747212 */ /* 0x001fca00078efcff */
[----:B------:R0:W-:Y:S02]  /*6700*/  STG.E.64 desc[UR14][R148.64], R116 ;  /* 0x0000007494007986 */ /* 0x0001e4000c101b0e */
.L_x_5864:
[----:B------:R-:W-:Y:S05]  /*6710*/  BSYNC.RECONVERGENT B0 ;  /* 0x0000000000007941 */ /* 0x000fea0003800200 */
.L_x_5853:
[----:B------:R-:W-:Y:S02]  /*6720*/  UIADD3 UR7, UPT, UPT, UR7, UR22, URZ ;  /* 0x0000001607077290 */ /* 0x000fe4000fffe0ff */
[----:B------:R-:W-:Y:S02]  /*6730*/  UPLOP3.LUT UP2, UPT, UPT, UPT, UP2, 0x40, 0x4 ;  /* 0x000000000004789c */ /* 0x000fe40003f4e820 */
[----:B------:R-:W-:-:S09]  /*6740*/  UISETP.GE.AND UP1, UPT, UR7, UR23, UPT ;  /* 0x000000170700728c */ /* 0x000fd2000bf26270 */
[----:B------:R-:W-:Y:S05]  /*6750*/  BRA.U !UP1, `(.L_x_5890) ;  /* 0xffffffa109187547 */ /* 0x000fea000b83ffff */
.L_x_5840:
        /* <DEDUP_REMOVED lines=16> */
.L_x_5892:
[----:B------:R-:W-:Y:S05]  /*6860*/  BSYNC.RECONVERGENT B0 ;  /* 0x0000000000007941 */ /* 0x000fea0003800200 */
.L_x_5891:
        /* <DEDUP_REMOVED lines=12> */
.L_x_5894:
[----:B------:R-:W-:Y:S05]  /*6930*/  BSYNC.RECONVERGENT B0 ;  /* 0x0000000000007941 */ /* 0x000fea0003800200 */
.L_x_5893:
        /* <DEDUP_REMOVED lines=12> */
.L_x_5896:
[----:B------:R-:W-:Y:S05]  /*6a00*/  BSYNC.RECONVERGENT B0 ;  /* 0x0000000000007941 */ /* 0x000fea0003800200 */
.L_x_5895:
        /* <DEDUP_REMOVED lines=12> */
.L_x_5898:
[----:B------:R-:W-:Y:S05]  /*6ad0*/  BSYNC.RECONVERGENT B0 ;  /* 0x0000000000007941 */ /* 0x000fea0003800200 */
.L_x_5897:
        /* <DEDUP_REMOVED lines=11> */
.L_x_5899:
        /* <DEDUP_REMOVED lines=15> */
.L_x_10884:


//--------------------- .text._ZN10layer_norm13ln_bwd_kernelINS_13Kernel_traitsIf6__halfS2_S2_fjLj2560ELj1ELj1ELj4ELj8ENS_18Kernel_traits_baseILj2560EfS2_S2_S2_fjLj128EEEEELb0ELb1ELb0ELb1EEEvNS_9BwdParamsE --------------------------
	.section	.text._ZN10layer_norm13ln_bwd_kernelINS_13Kernel_traitsIf6__halfS2_S2_fjLj2560ELj1ELj1ELj4ELj8ENS_18Kernel_traits_baseILj2560EfS2_S2_S2_fjLj128EEEEELb0ELb1ELb0ELb1EEEvNS_9BwdParamsE,"ax",@progbits
	.align	128
        .global         _ZN10layer_norm13ln_bwd_kernelINS_13Kernel_traitsIf6__halfS2_S2_fjLj2560ELj1ELj1ELj4ELj8ENS_18Kernel_traits_baseILj2560EfS2_S2_S2_fjLj128EEEEELb0ELb1ELb0ELb1EEEvNS_9BwdParamsE
        .type           _ZN10layer_norm13ln_bwd_kernelINS_13Kernel_traitsIf6__halfS2_S2_fjLj2560ELj1ELj1ELj4ELj8ENS_18Kernel_traits_baseILj2560EfS2_S2_S2_fjLj128EEEEELb0ELb1ELb0ELb1EEEvNS_9BwdParamsE,@function
        .size           _ZN10layer_norm13ln_bwd_kernelINS_13Kernel_traitsIf6__halfS2_S2_fjLj2560ELj1ELj1ELj4ELj8ENS_18Kernel_traits_baseILj2560EfS2_S2_S2_fjLj128EEEEELb0ELb1ELb0ELb1EEEvNS_9BwdParamsE,(.L_x_10885 - _ZN10layer_norm13ln_bwd_kernelINS_13Kernel_traitsIf6__halfS2_S2_fjLj2560ELj1ELj1ELj4ELj8ENS_18Kernel_traits_baseILj2560EfS2_S2_S2_fjLj128EEEEELb0ELb1ELb0ELb1EEEvNS_9BwdParamsE)
        .other          _ZN10layer_norm13ln_bwd_kernelINS_13Kernel_traitsIf6__halfS2_S2_fjLj2560ELj1ELj1ELj4ELj8ENS_18Kernel_traits_baseILj2560EfS2_S2_S2_fjLj128EEEEELb0ELb1ELb0ELb1EEEvNS_9BwdParamsE,@"STO_CUDA_ENTRY STV_DEFAULT"
_ZN10layer_norm13ln_bwd_kernelINS_13Kernel_traitsIf6__halfS2_S2_fjLj2560ELj1ELj1ELj4ELj8ENS_18Kernel_traits_baseILj2560EfS2_S2_S2_fjLj128EEEEELb0ELb1ELb0ELb1EEEvNS_9BwdParamsE:
.text._ZN10layer_norm13ln_bwd_kernelINS_13Kernel_traitsIf6__halfS2_S2_fjLj2560ELj1ELj1ELj4ELj8ENS_18Kernel_traits_baseILj2560EfS2_S2_S2_fjLj128EEEEELb0ELb1ELb0ELb1EEEvNS_9BwdParamsE:
        /* <DEDUP_REMOVED lines=92> */
.L_x_5909:
        /* <DEDUP_REMOVED lines=37> */
[--C-:B------:R-:W-:Y:S02]  /*0810*/  IMAD.WIDE.U32 R50, R143, 0x8, R138.reuse ;  /* 0x000000088f327825 */ /* 0x100fe400078e008a */
[----:B------:R-:W4:Y:S02]  /*0820*/  LDG.E.64 R124, desc[UR8][R124.64] ;  /* 0x000000087c7c7981 */ /* 0x000f24000c1e1b00 */
[----:B0-----:R-:W-:-:S02]  /*0830*/  IMAD.WIDE.U32 R44, R122, 0x8, R138 ;  /* 0x000000087a2c7825 */ /* 0x001fc400078e008a */
[----:B------:R-:W4:Y:S02]  /*0840*/  LDG.E.64 R50, desc[UR8][R50.64] ;  /* 0x0000000832327981 */ /* 0x000f24000c1e1b00 */
[--C-:B---3--:R-:W-:Y:S02]  /*0850*/  IMAD.WIDE.U32 R46, R141, 0x8, R138.reuse ;  /* 0x000000088d2e7825 */ /* 0x108fe400078e008a */
[----:B------:R-:W3:Y:S04]  /*0860*/  LDG.E.64 R44, desc[UR8][R44.64] ;  /* 0x000000082c2c7981 */ /* 0x000ee8000c1e1b00 */
[----:B------:R-:W3:Y:S01]  /*0870*/  LDG.E.64 R46, desc[UR8][R46.64] ;  /* 0x000000082e2e7981 */ /* 0x000ee2000c1e1b00 */
[----:B------:R-:W-:-:S05]  /*0880*/  IMAD.WIDE.U32 R136, R133, 0x8, R138 ;  /* 0x0000000885887825 */ /* 0x000fca00078e008a */
[----:B------:R0:W3:Y:S01]  /*0890*/  LDG.E.64 R48, desc[UR8][R136.64] ;  /* 0x0000000888307981 */ /* 0x0000e2000c1e1b00 */
[----:B--2---:R-:W-:Y:S01]  /*08a0*/  HADD2.F32 R139, -RZ, R145.H0_H0 ;  /* 0x20000091ff8b7230 */ /* 0x004fe20000004100 */
[----:B------:R-:W-:Y:S01]  /*08b0*/  SHF.R.U64 R146, R144, 0x10, R145 ;  /* 0x0000001090927819 */ /* 0x000fe20000001291 */
[----:B------:R-:W-:Y:S01]  /*08c0*/  HADD2.F32 R131, -RZ, R144.H0_H0 ;  /* 0x20000090ff837230 */ /* 0x000fe20000004100 */
[----:B----4-:R-:W-:Y:S01]  /*08d0*/  SHF.R.U64 R142, R148, 0x10, R149 ;  /* 0x00000010948e7819 */ /* 0x010fe20000001295 */
[----:B------:R-:W-:Y:S01]  /*08e0*/  HADD2.F32 R147, -RZ, R149.H0_H0 ;  /* 0x20000095ff937230 */ /* 0x000fe20000004100 */
[----:B------:R-:W-:Y:S01]  /*08f0*/  SHF.R.U32.HI R144, RZ, 0x10, R145 ;  /* 0x00000010ff907819 */ /* 0x000fe20000011691 */
[----:B------:R-:W-:Y:S01]  /*0900*/  HADD2.F32 R145, -RZ, R148.H0_H0 ;  /* 0x20000094ff917230 */ /* 0x000fe20000004100 */
[----:B------:R-:W-:Y:S01]  /*0910*/  SHF.R.U32.HI R140, RZ, 0x10, R149 ;  /* 0x00000010ff8c7819 */ /* 0x000fe20000011695 */
[----:B------:R-:W-:Y:S01]  /*0920*/  HADD2.F32 R149, -RZ, R150.H0_H0 ;  /* 0x20000096ff957230 */ /* 0x000fe20000004100 */
[----:B------:R-:W-:-:S02]  /*0930*/  SHF.R.U64 R138, R150, 0x10, R151 ;  /* 0x00000010968a7819 */ /* 0x000fc40000001297 */
[----:B0-----:R-:W-:Y:S01]  /*0940*/  SHF.R.U32.HI R136, RZ, 0x10, R151 ;  /* 0x00000010ff887819 */ /* 0x001fe20000011697 */
[----:B------:R-:W-:Y:S01]  /*0950*/  HADD2.F32 R153, -RZ, R128.H0_H0 ;  /* 0x20000080ff997230 */ /* 0x000fe20000004100 */
[--C-:B------:R-:W-:Y:S01]  /*0960*/  SHF.R.U64 R134, R128, 0x10, R129.reuse ;  /* 0x0000001080867819 */ /* 0x100fe20000001281 */
[----:B------:R-:W-:Y:S01]  /*0970*/  HADD2.F32 R155, -RZ, R129.H0_H0 ;  /* 0x20000081ff9b7230 */ /* 0x000fe20000004100 */
[----:B------:R-:W-:Y:S01]  /*0980*/  SHF.R.U32.HI R132, RZ, 0x10, R129 ;  /* 0x00000010ff847819 */ /* 0x000fe20000011681 */
[----:B------:R-:W-:Y:S01]  /*0990*/  HADD2.F32 R151, -RZ, R151.H0_H0 ;  /* 0x20000097ff977230 */ /* 0x000fe20000004100 */
[----:B------:R-:W-:Y:S01]  /*09a0*/  SHF.R.U64 R128, R126, 0x10, R127 ;  /* 0x000000107e807819 */ /* 0x000fe2000000127f */
[----:B------:R-:W-:Y:S02]  /*09b0*/  HADD2.F32 R159, -RZ, R126.H0_H0 ;  /* 0x2000007eff9f7230 */ /* 0x000fe40000004100 */
[----:B------:R-:W-:Y:S01]  /*09c0*/  FADD.FTZ R129, -R0, R139 ;  /* 0x0000008b00817221 */ /* 0x000fe20000010100 */
[----:B------:R-:W-:Y:S01]  /*09d0*/  SHF.R.U32.HI R126, RZ, 0x10, R127 ;  /* 0x00000010ff7e7819 */ /* 0x000fe2000001167f */
[----:B------:R-:W-:-:S02]  /*09e0*/  HADD2.F32 R139, -RZ, R142.H0_H0 ;  /* 0x2000008eff8b7230 */ /* 0x000fc40000004100 */
        /* <DEDUP_REMOVED lines=8> */
[----:B------:R-:W-:Y:S02]  /*0a70*/  HADD2.F32 R127, -RZ, R146.H0_H0 ;  /* 0x20000092ff7f7230 */ /* 0x000fe40000004100 */
[----:B------:R-:W-:Y:S01]  /*0a80*/  FADD.FTZ R179, -R0, R139 ;  /* 0x0000008b00b37221 */ /* 0x000fe20000010100 */
[----:B------:R-:W-:Y:S01]  /*0a90*/  HADD2.F32 R137, -RZ, R144.H0_H0 ;  /* 0x20000090ff897230 */ /* 0x000fe20000004100 */
[----:B------:R-:W-:Y:S01]  /*0aa0*/  SHF.R.U64 R168, R124, 0x10, R125 ;  /* 0x000000107ca87819 */ /* 0x000fe2000000127d */
[----:B------:R-:W-:-:S02]  /*0ab0*/  HADD2.F32 R145, -RZ, R140.H0_H0 ;  /* 0x2000008cff917230 */ /* 0x000fc40000004100 */
[----:B------:R-:W-:Y:S02]  /*0ac0*/  HADD2.F32 R147, -RZ, R138.H0_H0 ;  /* 0x2000008aff937230 */ /* 0x000fe40000004100 */
[----:B------:R-:W-:Y:S02]  /*0ad0*/  HADD2.F32 R149, -RZ, R136.H0_H0 ;  /* 0x20000088ff957230 */ /* 0x000fe40000004100 */
[----:B------:R-:W-:Y:S02]  /*0ae0*/  HADD2.F32 R151, -RZ, R134.H0_H0 ;  /* 0x20000086ff977230 */ /* 0x000fe40000004100 */
[----:B------:R-:W-:Y:S02]  /*0af0*/  HADD2.F32 R153, -RZ, R132.H0_H0 ;  /* 0x20000084ff997230 */ /* 0x000fe40000004100 */
[----:B------:R-:W-:Y:S02]  /*0b00*/  HADD2.F32 R155, -RZ, R128.H0_H0 ;  /* 0x20000080ff9b7230 */ /* 0x000fe40000004100 */
        /* <DEDUP_REMOVED lines=13> */
[----:B------:R-:W-:-:S02]  /*0be0*/  HADD2.F32 R168, -RZ, R168.H0_H0 ;  /* 0x200000a8ffa87230 */ /* 0x000fc40000004100 */
[----:B------:R-:W-:Y:S01]  /*0bf0*/  FMUL.FTZ R163, R24, R139 ;  /* 0x0000008b18a37220 */ /* 0x000fe20000410000 */
[C---:B-----5:R-:W-:Y:S01]  /*0c00*/  FMUL.FTZ R0, R130.reuse, R131 ;  /* 0x0000008382007220 */ /* 0x060fe20000410000 */
[----:B------:R-:W-:Y:S01]  /*0c10*/  SHF.R.U32.HI R170, RZ, 0x10, R125 ;  /* 0x00000010ffaa7819 */ /* 0x000fe2000001167d */
[----:B------:R-:W-:Y:S01]  /*0c20*/  FMUL.FTZ R156, R130, R157 ;  /* 0x0000009d829c7220 */ /* 0x000fe20000410000 */
[----:B------:R-:W-:Y:S01]  /*0c30*/  HADD2.F32 R147, -RZ, R125.H0_H0 ;  /* 0x2000007dff937230 */ /* 0x000fe20000004100 */
[--C-:B---3--:R-:W-:Y:S01]  /*0c40*/  SHF.R.U64 R184, R44, 0x10, R45.reuse ;  /* 0x000000102cb87819 */ /* 0x108fe2000000122d */
[----:B------:R-:W-:Y:S01]  /*0c50*/  HADD2.F32 R165, -RZ, R44.H0_H0 ;  /* 0x2000002cffa57230 */ /* 0x000fe20000004100 */
[----:B------:R-:W-:Y:S01]  /*0c60*/  SHF.R.U32.HI R186, RZ, 0x10, R45 ;  /* 0x00000010ffba7819 */ /* 0x000fe2000001162d */
[----:B------:R-:W-:Y:S02]  /*0c70*/  HADD2.F32 R169, -RZ, R45.H0_H0 ;  /* 0x2000002dffa97230 */ /* 0x000fe40000004100 */
[C---:B------:R-:W-:Y:S01]  /*0c80*/  FMUL.FTZ R157, R130.reuse, R173 ;  /* 0x000000ad829d7220 */ /* 0x040fe20000410000 */
[----:B------:R-:W-:Y:S01]  /*0c90*/  FADD.FTZ R44, RZ, R163 ;  /* 0x000000a3ff2c7221 */ /* 0x000fe20000010000 */
[----:B------:R-:W-:Y:S01]  /*0ca0*/  FMUL.FTZ R173, R25, R168 ;  /* 0x000000a819ad7220 */ /* 0x000fe20000410000 */
[----:B------:R-:W-:Y:S01]  /*0cb0*/  FMUL.FTZ R188, R130, R167 ;  /* 0x000000a782bc7220 */ /* 0x000fe20000410000 */
[----:B------:R-:W-:Y:S01]  /*0cc0*/  FFMA.FTZ R45, R0, R163, RZ ;  /* 0x000000a3002d7223 */ /* 0x000fe200000100ff */
[--C-:B------:R-:W-:Y:S01]  /*0cd0*/  SHF.R.U64 R176, R46, 0x10, R47.reuse ;  /* 0x000000102eb07819 */ /* 0x100fe2000000122f */
[----:B------:R-:W-:Y:S01]  /*0ce0*/  HADD2.F32 R155, -RZ, R47.H0_H0 ;  /* 0x2000002fff9b7230 */ /* 0x000fe20000004100 */
[----:B------:R-:W-:Y:S01]  /*0cf0*/  SHF.R.U32.HI R178, RZ, 0x10, R47 ;  /* 0x00000010ffb27819 */ /* 0x000fe2000001162f */
[----:B------:R-:W-:-:S02]  /*0d00*/  HADD2.F32 R170, -RZ, R170.H0_H0 ;  /* 0x200000aaffaa7230 */ /* 0x000fc40000004100 */
[----:B------:R-:W-:Y:S01]  /*0d10*/  FMUL.FTZ R160, R26, R147 ;  /* 0x000000931aa07220 */ /* 0x000fe20000410000 */
[----:B------:R-:W-:Y:S01]  /*0d20*/  FMUL.FTZ R164, R130, R129 ;  /* 0x0000008182a47220 */ /* 0x000fe20000410000 */
[----:B------:R-:W-:Y:S01]  /*0d30*/  FADD.FTZ R47, R44, R173 ;  /* 0x000000ad2c2f7221 */ /* 0x000fe20000010000 */
[----:B------:R-:W-:Y:S01]  /*0d40*/  FFMA.FTZ R45, R188, R173, R45 ;  /* 0x000000adbc2d7223 */ /* 0x000fe2000001002d */
[----:B------:R-:W-:Y:S01]  /*0d50*/  SHF.R.U64 R172, R50, 0x10, R51 ;  /* 0x0000001032ac7819 */ /* 0x000fe20000001233 */
[----:B------:R-:W-:Y:S02]  /*0d60*/  HADD2.F32 R149, -RZ, R50.H0_H0 ;  /* 0x20000032ff957230 */ /* 0x000fe40000004100 */
[C---:B------:R-:W-:Y:S01]  /*0d70*/  FMUL.FTZ R148, R130.reuse, R175 ;  /* 0x000000af82947220 */ /* 0x040fe20000410000 */
        /* <DEDUP_REMOVED lines=8> */
[----:B------:R-:W-:Y:S01]  /*0e00*/  SHF.R.U32.HI R174, RZ, 0x10, R51 ;  /* 0x00000010ffae7819 */ /* 0x000fe20000011633 */
        /* <DEDUP_REMOVED lines=11> */
[----:B------:R-:W-:Y:S01]  /*0ec0*/  FMUL.FTZ R183, R130, R183 ;  /* 0x000000b782b77220 */ /* 0x000fe20000410000 */
[----:B------:R-:W-:Y:S01]  /*0ed0*/  FADD.FTZ R47, R47, R150 ;  /* 0x000000962f2f7221 */ /* 0x000fe20000010000 */
        /* <DEDUP_REMOVED lines=11> */
[----:B------:R-:W-:Y:S01]  /*0f90*/  FMUL.FTZ R146, R130, R177 ;  /* 0x000000b182927220 */ /* 0x000fe20000410000 */
[----:B------:R-:W-:Y:S01]  /*0fa0*/  FADD.FTZ R46, R47, R158 ;  /* 0x0000009e2f2e7221 */ /* 0x000fe20000010000 */
[----:B------:R-:W-:Y:S01]  /*0fb0*/  FFMA.FTZ R45, R181, R158, R44 ;  /* 0x0000009eb52d7223 */ /* 0x000fe2000001002c */
[----:B------:R-:W-:Y:S01]  /*0fc0*/  SHF.R.U64 R180, R48, 0x10, R49 ;  /* 0x0000001030b47819 */ /* 0x000fe20000001231 */
[----:B------:R-:W-:Y:S02]  /*0fd0*/  HADD2.F32 R159, -RZ, R48.H0_H0 ;  /* 0x20000030ff9f7230 */ /* 0x000fe40000004100 */
[----:B------:R-:W-:Y:S01]  /*0fe0*/  FMUL.FTZ R154, R35, R178 ;  /* 0x000000b2239a7220 */ /* 0x000fe20000410000 */
[----:B------:R-:W-:Y:S01]  /*0ff0*/  FMUL.FTZ R177, R130, R185 ;  /* 0x000000b982b17220 */ /* 0x000fe20000410000 */
[----:B------:R-:W-:Y:S01]  /*1000*/  FADD.FTZ R47, R46, R137 ;  /* 0x000000892e2f7221 */ /* 0x000fe20000010000 */
[----:B------:R-:W-:Y:S01]  /*1010*/  FFMA.FTZ R44, R146, R137, R45 ;  /* 0x00000089922c7223 */ /* 0x000fe2000001002d */
[----:B------:R-:W-:-:S02]  /*1020*/  HADD2.F32 R180, -RZ, R180.H0_H0 ;  /* 0x200000b4ffb47230 */ /* 0x000fc40000004100 */
[----:B------:R-:W-:Y:S01]  /*1030*/  FMUL.FTZ R136, R36, R159 ;  /* 0x0000009f24887220 */ /* 0x000fe20000410000 */
[C---:B------:R-:W-:Y:S01]  /*1040*/  FMUL.FTZ R140, R130.reuse, R187 ;  /* 0x000000bb828c7220 */ /* 0x040fe20000410000 */
        /* <DEDUP_REMOVED lines=58> */
.L_x_5901:
        /* <DEDUP_REMOVED lines=23> */
[----:B------:R-:W4:Y:S04]  /*1560*/  LDG.E.64 R160, desc[UR8][R160.64] ;  /* 0x00000008a0a07981 */ /* 0x000f28000c1e1b00 */
[----:B------:R-:W4:Y:S01]  /*1570*/  LDG.E.64 R150, desc[UR8][R150.64] ;  /* 0x0000000896967981 */ /* 0x000f22000c1e1b00 */
[----:B------:R-:W-:-:S06]  /*1580*/  IMAD.WIDE.U32 R154, R141, 0x8, R2 ;  /* 0x000000088d9a7825 */ /* 0x000fcc00078e0002 */
[----:B------:R-:W4:Y:S01]  /*1590*/  LDG.E.64 R154, desc[UR8][R154.64] ;  /* 0x000000089a9a7981 */ /* 0x000f22000c1e1b00 */
        /* <DEDUP_REMOVED lines=12> */
[----:B------:R-:W-:Y:S02]  /*1660*/  SHF.R.U32.HI R125, RZ, 0x10, R129 ;  /* 0x00000010ff7d7819 */ /* 0x000fe40000011681 */
        /* <DEDUP_REMOVED lines=17> */
[C---:B------:R-:W-:Y:S01]  /*1780*/  FADD.FTZ R157, -R0.reuse, R137 ;  /* 0x00000089009d7221 */ /* 0x040fe20000010100 */
[C---:B------:R-:W-:Y:S01]  /*1790*/  FADD.FTZ R167, -R0.reuse, R139 ;  /* 0x0000008b00a77221 */ /* 0x040fe20000010100 */
[C---:B------:R-:W-:Y:S01]  /*17a0*/  FADD.FTZ R171, -R0.reuse, R145 ;  /* 0x0000009100ab7221 */ /* 0x040fe20000010100 */
[C---:B------:R-:W-:Y:S01]  /*17b0*/  FADD.FTZ R173, -R0.reuse, R149 ;  /* 0x0000009500ad7221 */ /* 0x040fe20000010100 */
[----:B------:R-:W-:Y:S01]  /*17c0*/  FADD.FTZ R175, -R0, R153 ;  /* 0x0000009900af7221 */ /* 0x000fe20000010100 */
        /* <DEDUP_REMOVED lines=28> */
[----:B------:R-:W-:-:S02]  /*1990*/  HADD2.F32 R165, -RZ, R168.H0_H0 ;  /* 0x200000a8ffa57230 */ /* 0x000fc40000004100 */
[----:B------:R-:W-:Y:S02]  /*19a0*/  HADD2.F32 R168, -RZ, R0.H0_H0 ;  /* 0x20000000ffa87230 */ /* 0x000fe40000004100 */
[----:B------:R-:W-:Y:S01]  /*19b0*/  FMUL.FTZ R163, R24, R139 ;  /* 0x0000008b18a37220 */ /* 0x000fe20000410000 */
[C---:B-----5:R-:W-:Y:S01]  /*19c0*/  FMUL.FTZ R0, R130.reuse, R45 ;  /* 0x0000002d82007220 */ /* 0x060fe20000410000 */
[----:B------:R-:W-:Y:S01]  /*19d0*/  SHF.R.U32.HI R170, RZ, 0x10, R147 ;  /* 0x00000010ffaa7819 */ /* 0x000fe20000011693 */
[----:B------:R-:W-:Y:S02]  /*19e0*/  HADD2.F32 R147, -RZ, R147.H0_H0 ;  /* 0x20000093ff937230 */ /* 0x000fe40000004100 */
[C---:B------:R-:W-:Y:S01]  /*19f0*/  FMUL.FTZ R140, R130.reuse, R173 ;  /* 0x000000ad828c7220 */ /* 0x040fe20000410000 */
[----:B------:R-:W-:Y:S01]  /*1a00*/  FADD.FTZ R44, RZ, R163 ;  /* 0x000000a3ff2c7221 */ /* 0x000fe20000010000 */
[----:B------:R-:W-:Y:S01]  /*1a10*/  FMUL.FTZ R173, R25, R168 ;  /* 0x000000a819ad7220 */ /* 0x000fe20000410000 */
[----:B------:R-:W-:Y:S01]  /*1a20*/  FMUL.FTZ R188, R130, R47 ;  /* 0x0000002f82bc7220 */ /* 0x000fe20000410000 */
[----:B------:R-:W-:Y:S01]  /*1a30*/  FFMA.FTZ R45, R0, R163, RZ ;  /* 0x000000a3002d7223 */ /* 0x000fe200000100ff */
[----:B------:R-:W-:Y:S01]  /*1a40*/  SHF.R.U64 R180, R160, 0x10, R161 ;  /* 0x00000010a0b47819 */ /* 0x000fe200000012a1 */
[----:B------:R-:W-:-:S02]  /*1a50*/  HADD2.F32 R159, -RZ, R160.H0_H0 ;  /* 0x200000a0ff9f7230 */ /* 0x000fc40000004100 */
[----:B------:R-:W-:Y:S01]  /*1a60*/  FMUL.FTZ R160, R26, R147 ;  /* 0x000000931aa07220 */ /* 0x000fe20000410000 */
[----:B------:R-:W-:Y:S02]  /*1a70*/  HADD2.F32 R170, -RZ, R170.H0_H0 ;  /* 0x200000aaffaa7230 */ /* 0x000fe40000004100 */
        /* <DEDUP_REMOVED lines=15> */
[----:B------:R-:W-:Y:S01]  /*1b70*/  SHF.R.U32.HI R174, RZ, 0x10, R151 ;  /* 0x00000010ffae7819 */ /* 0x000fe20000011697 */
        /* <DEDUP_REMOVED lines=42> */
[----:B------:R-:W-:Y:S01]  /*1e20*/  SHF.R.U32.HI R182, RZ, 0x10, R161 ;  /* 0x00000010ffb67819 */ /* 0x000fe200000116a1 */
[----:B------:R-:W-:-:S02]  /*1e30*/  HADD2.F32 R161, -RZ, R161.H0_H0 ;  /* 0x200000a1ffa17230 */ /* 0x000fc40000004100 */
        /* <DEDUP_REMOVED lines=52> */
.L_x_5902:
        /* <DEDUP_REMOVED lines=32> */
.L_x_5904:
[----:B------:R-:W-:Y:S05]  /*2380*/  BSYNC.RECONVERGENT B0 ;  /* 0x0000000000007941 */ /* 0x000fea0003800200 */
.L_x_5903:
        /* <DEDUP_REMOVED lines=74> */
[----:B------:R-:W-:Y:S01]  /*2830*/  FADD.FTZ R49, -R49, R152 ;  /* 0x0000009831317221 */ /* 0x000fe20000010100 */
[----:B------:R-:W-:Y:S01]  /*2840*/  FADD.FTZ R175, -R190, R175 ;  /* 0x000000afbeaf7221 */ /* 0x000fe20000010100 */
[--C-:B------:R-:W-:Y:S01]  /*2850*/  FFMA.FTZ R179, R44, R179, R45.reuse ;  /* 0x000000b32cb37223 */ /* 0x100fe2000001002d */
[C---:B------:R-:W-:Y:S01]  /*2860*/  FMUL.FTZ R0, R130.reuse, R163 ;  /* 0x000000a382007220 */ /* 0x040fe20000410000 */
[----:B------:R-:W-:Y:S01]  /*2870*/  FMUL.FTZ R46, R130, R173 ;  /* 0x000000ad822e7220 */ /* 0x000fe20000410000 */
[----:B------:R-:W-:Y:S01]  /*2880*/  FMUL.FTZ R155, R48, R123 ;  /* 0x0000007b309b7220 */ /* 0x000fe20000410000 */
[----:B------:R-:W-:Y:S01]  /*2890*/  FMUL.FTZ R156, R130, R49 ;  /* 0x00000031829c7220 */ /* 0x000fe20000410000 */
[--C-:B------:R-:W-:Y:S01]  /*28a0*/  FFMA.FTZ R157, R44, R157, R45.reuse ;  /* 0x0000009d2c9d7223 */ /* 0x100fe2000001002d */
[----:B------:R-:W-:Y:S01]  /*28b0*/  FMUL.FTZ R48, R130, R175 ;  /* 0x000000af82307220 */ /* 0x000fe20000410000 */
[----:B------:R-:W-:Y:S01]  /*28c0*/  FADD.FTZ R179, -R179, R166 ;  /* 0x000000a6b3b37221 */ /* 0x000fe20000010100 */
[----:B------:R-:W-:Y:S01]  /*28d0*/  FMUL.FTZ R153, R0, R123 ;  /* 0x0000007b00997220 */ /* 0x000fe20000410000 */
[C-C-:B------:R-:W-:Y:S01]  /*28e0*/  FFMA.FTZ R183, R44.reuse, R183, R45.reuse ;  /* 0x000000b72cb77223 */ /* 0x140fe2000001002d */
[----:B------:R-:W-:Y:S01]  /*28f0*/  FFMA.FTZ R148, R44, R148, R45 ;  /* 0x000000942c947223 */ /* 0x000fe2000001002d */
[-C--:B------:R-:W-:Y:S01]  /*2900*/  FMUL.FTZ R160, R46, R123.reuse ;  /* 0x0000007b2ea07220 */ /* 0x080fe20000410000 */
[-C--:B------:R-:W-:Y:S01]  /*2910*/  FMUL.FTZ R159, R156, R123.reuse ;  /* 0x0000007b9c9f7220 */ /* 0x080fe20000410000 */
[----:B------:R-:W-:Y:S01]  /*2920*/  FADD.FTZ R157, -R157, R150 ;  /* 0x000000969d9d7221 */ /* 0x000fe20000010100 */
[----:B------:R-:W-:Y:S01]  /*2930*/  FMUL.FTZ R152, R48, R123 ;  /* 0x0000007b30987220 */ /* 0x000fe20000410000 */
[----:B------:R-:W-:Y:S01]  /*2940*/  FMUL.FTZ R156, R130, R179 ;  /* 0x000000b3829c7220 */ /* 0x000fe20000410000 */
[----:B------:R-:W-:Y:S01]  /*2950*/  FMUL.FTZ R0, R4, R153 ;  /* 0x0000009904007220 */ /* 0x000fe20000410000 */
[----:B------:R-:W-:Y:S01]  /*2960*/  FADD.FTZ R183, -R183, R162 ;  /* 0x000000a2b7b77221 */ /* 0x000fe20000010100 */
[----:B------:R-:W-:Y:S01]  /*2970*/  FADD.FTZ R49, -R148, R145 ;  /* 0x0000009194317221 */ /* 0x000fe20000010100 */
[----:B------:R-:W-:Y:S01]  /*2980*/  FMUL.FTZ R46, R5, R160 ;  /* 0x000000a0052e7220 */ /* 0x000fe20000410000 */
[----:B------:R-:W-:Y:S01]  /*2990*/  FMUL.FTZ R47, R6, R155 ;  /* 0x0000009b062f7220 */ /* 0x000fe20000410000 */
[----:B------:R-:W-:Y:S01]  /*29a0*/  FMUL.FTZ R150, R130, R157 ;  /* 0x0000009d82967220 */ /* 0x000fe20000410000 */
[--C-:B------:R-:W-:Y:S01]  /*29b0*/  FFMA.FTZ R181, R44, R181, R45.reuse ;  /* 0x000000b52cb57223 */ /* 0x100fe2000001002d */
[----:B------:R-:W-:Y:S01]  /*29c0*/  FMUL.FTZ R48, R7, R152 ;  /* 0x0000009807307220 */ /* 0x000fe20000410000 */
[----:B------:R-:W-:Y:S01]  /*29d0*/  FMUL.FTZ R156, R156, R123 ;  /* 0x0000007b9c9c7220 */ /* 0x000fe20000410000 */
[C---:B------:R-:W-:Y:S01]  /*29e0*/  FMUL.FTZ R162, R130.reuse, R183 ;  /* 0x000000b782a27220 */ /* 0x040fe20000410000 */
[----:B------:R-:W-:Y:S01]  /*29f0*/  F2F.F16.F32 R139, R0 ;  /* 0x00000000008b7304 */ /* 0x000fe20000200800 */
[----:B------:R-:W-:Y:S01]  /*2a00*/  FMUL.FTZ R148, R130, R49 ;  /* 0x0000003182947220 */ /* 0x000fe20000410000 */
[----:B------:R-:W-:Y:S01]  /*2a10*/  FMUL.FTZ R157, R150, R123 ;  /* 0x0000007b969d7220 */ /* 0x000fe20000410000 */
[----:B------:R-:W-:Y:S01]  /*2a20*/  FADD.FTZ R181, -R181, R158 ;  /* 0x0000009eb5b57221 */ /* 0x000fe20000010100 */
[C-C-:B------:R-:W-:Y:S01]  /*2a30*/  FFMA.FTZ R150, R44.reuse, R146, R45.reuse ;  /* 0x000000922c967223 */ /* 0x140fe2000001002d */
[----:B------:R-:W-:Y:S01]  /*2a40*/  FFMA.FTZ R177, R44, R177, R45 ;  /* 0x000000b12cb17223 */ /* 0x000fe2000001002d */
[-C--:B------:R-:W-:Y:S01]  /*2a50*/  FMUL.FTZ R162, R162, R123.reuse ;  /* 0x0000007ba2a27220 */ /* 0x080fe20000410000 */
[----:B------:R-:W-:Y:S01]  /*2a60*/  FMUL.FTZ R161, R148, R123 ;  /* 0x0000007b94a17220 */ /* 0x000fe20000410000 */
[----:B------:R0:W-:Y:S01]  /*2a70*/  F2F.F16.F32 R50, R46 ;  /* 0x0000002e00327304 */ /* 0x0001e20000200800 */
[----:B------:R-:W-:Y:S01]  /*2a80*/  FMUL.FTZ R148, R130, R181 ;  /* 0x000000b582947220 */ /* 0x000fe20000410000 */
[----:B------:R-:W-:Y:S01]  /*2a90*/  FADD.FTZ R137, -R150, R137 ;  /* 0x0000008996897221 */ /* 0x000fe20000010100 */
[----:B------:R-:W-:Y:S01]  /*2aa0*/  FADD.FTZ R177, -R177, R154 ;  /* 0x0000009ab1b17221 */ /* 0x000fe20000010100 */
[--C-:B------:R-:W-:Y:S01]  /*2ab0*/  FFMA.FTZ R49, R44, R138, R45.reuse ;  /* 0x0000008a2c317223 */ /* 0x100fe2000001002d */
[----:B------:R-:W-:Y:S01]  /*2ac0*/  FMUL.FTZ R154, R148, R123 ;  /* 0x0000007b949a7220 */ /* 0x000fe20000410000 */
[--C-:B------:R-:W-:Y:S01]  /*2ad0*/  FFMA.FTZ R171, R44, R171, R45.reuse ;  /* 0x000000ab2cab7223 */ /* 0x100fe2000001002d */
[----:B------:R-:W-:Y:S01]  /*2ae0*/  FMUL.FTZ R158, R130, R177 ;  /* 0x000000b1829e7220 */ /* 0x000fe20000410000 */
[----:B------:R1:W-:Y:S01]  /*2af0*/  F2F.F16.F32 R0, R47 ;  /* 0x0000002f00007304 */ /* 0x0003e20000200800 */
[----:B0-----:R-:W-:Y:S01]  /*2b00*/  FMUL.FTZ R46, R8, R159 ;  /* 0x0000009f082e7220 */ /* 0x001fe20000410000 */
[----:B------:R-:W-:Y:S01]  /*2b10*/  FFMA.FTZ R167, R44, R167, R45 ;  /* 0x000000a72ca77223 */ /* 0x000fe2000001002d */
[----:B------:R-:W-:Y:S01]  /*2b20*/  FMUL.FTZ R158, R158, R123 ;  /* 0x0000007b9e9e7220 */ /* 0x000fe20000410000 */
[----:B------:R-:W-:Y:S01]  /*2b30*/  FADD.FTZ R151, -R49, R134 ;  /* 0x0000008631977221 */ /* 0x000fe20000010100 */
[----:B------:R-:W-:Y:S01]  /*2b40*/  FADD.FTZ R171, -R171, R142 ;  /* 0x0000008eabab7221 */ /* 0x000fe20000010100 */
[----:B------:R-:W-:-:S02]  /*2b50*/  FADD.FTZ R167, -R167, R144 ;  /* 0x00000090a7a77221 */ /* 0x000fc40000010100 */
[----:B------:R0:W2:Y:S01]  /*2b60*/  F2F.F16.F32 R51, R48 ;  /* 0x0000003000337304 */ /* 0x0000a20000200800 */
[----:B-1----:R-:W-:Y:S01]  /*2b70*/  FMUL.FTZ R47, R9, R156 ;  /* 0x0000009c092f7220 */ /* 0x002fe20000410000 */
[C---:B------:R-:W-:Y:S01]  /*2b80*/  FMUL.FTZ R138, R130.reuse, R151 ;  /* 0x00000097828a7220 */ /* 0x040fe20000410000 */
[----:B------:R-:W-:-:S05]  /*2b90*/  FMUL.FTZ R164, R130, R171 ;  /* 0x000000ab82a47220 */ /* 0x000fca0000410000 */
[----:B------:R1:W-:Y:S01]  /*2ba0*/  F2F.F16.F32 R147, R46 ;  /* 0x0000002e00937304 */ /* 0x0003e20000200800 */
[----:B0-----:R-:W-:Y:S01]  /*2bb0*/  FMUL.FTZ R48, R10, R157 ;  /* 0x0000009d0a307220 */ /* 0x001fe20000410000 */
[----:B------:R-:W-:Y:S01]  /*2bc0*/  FMUL.FTZ R166, R130, R167 ;  /* 0x000000a782a67220 */ /* 0x000fe20000410000 */
[----:B------:R-:W-:Y:S01]  /*2bd0*/  FMUL.FTZ R164, R164, R123 ;  /* 0x0000007ba4a47220 */ /* 0x000fe20000410000 */
[----:B--2---:R-:W-:-:S04]  /*2be0*/  PRMT R165, R0, 0x5410, R51 ;  /* 0x0000541000a57816 */ /* 0x004fc80000000033 */
[----:B------:R0:W-:Y:S01]  /*2bf0*/  F2F.F16.F32 R149, R47 ;  /* 0x0000002f00957304 */ /* 0x0001e20000200800 */
[----:B-1----:R-:W-:Y:S01]  /*2c00*/  FMUL.FTZ R46, R11, R162 ;  /* 0x000000a20b2e7220 */ /* 0x002fe20000410000 */
[----:B------:R-:W-:-:S06]  /*2c10*/  FMUL.FTZ R0, R15, R158 ;  /* 0x0000009e0f007220 */ /* 0x000fcc0000410000 */
[----:B------:R1:W-:Y:S01]  /*2c20*/  F2F.F16.F32 R145, R48 ;  /* 0x0000003000917304 */ /* 0x0003e20000200800 */
[----:B0-----:R-:W-:Y:S01]  /*2c30*/  FFMA.FTZ R47, R44, R140, R45 ;  /* 0x0000008c2c2f7223 */ /* 0x001fe2000001002d */
[----:B------:R-:W-:-:S03]  /*2c40*/  FMUL.FTZ R140, R130, R137 ;  /* 0x00000089828c7220 */ /* 0x000fc60000410000 */
[----:B------:R-:W-:Y:S01]  /*2c50*/  FADD.FTZ R173, -R47, R136 ;  /* 0x000000882fad7221 */ /* 0x000fe20000010100 */
[----:B------:R-:W-:Y:S01]  /*2c60*/  FMUL.FTZ R136, R13, R154 ;  /* 0x0000009a0d887220 */ /* 0x000fe20000410000 */
[----:B------:R-:W-:Y:S01]  /*2c70*/  FMUL.FTZ R163, R140, R123 ;  /* 0x0000007b8ca37220 */ /* 0x000fe20000410000 */
[----:B------:R0:W2:Y:S01]  /*2c80*/  F2F.F16.F32 R146, R46 ;  /* 0x0000002e00927304 */ /* 0x0000a20000200800 */
[----:B-1----:R-:W-:Y:S02]  /*2c90*/  FMUL.FTZ R48, R12, R161 ;  /* 0x000000a10c307220 */ /* 0x002fe40000410000 */
[----:B------:R-:W-:-:S05]  /*2ca0*/  FMUL.FTZ R134, R14, R163 ;  /* 0x000000a30e867220 */ /* 0x000fca0000410000 */
[----:B------:R1:W-:Y:S01]  /*2cb0*/  F2F.F16.F32 R169, R48 ;  /* 0x0000003000a97304 */ /* 0x0003e20000200800 */
[----:B0-----:R-:W0:Y:S01]  /*2cc0*/  LDC.64 R46, c[0x0][0x390] ;  /* 0x0000e400ff2e7b82 */ /* 0x001e220000000a00 */
[----:B------:R-:W-:Y:S01]  /*2cd0*/  FMUL.FTZ R166, R166, R123 ;  /* 0x0000007ba6a67220 */ /* 0x000fe20000410000 */
[----:B--2---:R-:W-:-:S05]  /*2ce0*/  PRMT R145, R145, 0x5410, R146 ;  /* 0x0000541091917816 */ /* 0x004fca0000000092 */
[----:B------:R2:W-:Y:S01]  /*2cf0*/  F2F.F16.F32 R140, R136 ;  /* 0x00000088008c7304 */ /* 0x0005e20000200800 */
[----:B-1----:R-:W1:Y:S01]  /*2d00*/  LDC.64 R48, c[0x0][0x468] ;  /* 0x00011a00ff307b82 */ /* 0x002e620000000a00 */
[----:B------:R-:W-:-:S06]  /*2d10*/  FMUL.FTZ R146, R17, R164 ;  /* 0x000000a411927220 */ /* 0x000fcc0000410000 */
[----:B------:R-:W-:Y:S01]  /*2d20*/  F2F.F16.F32 R142, R134 ;  /* 0x00000086008e7304 */ /* 0x000fe20000200800 */
[----:B--2---:R-:W-:-:S07]  /*2d30*/  IMAD.WIDE.U32 R136, R50, 0x10000, RZ ;  /* 0x0001000032887825 */ /* 0x004fce00078e00ff */
[----:B------:R2:W3:Y:S01]  /*2d40*/  F2F.F16.F32 R171, R0 ;  /* 0x0000000000ab7304 */ /* 0x0004e20000200800 */
[----:B------:R-:W-:Y:S01]  /*2d50*/  LOP3.LUT R137, R165, R137, RZ, 0xfc, !PT ;  /* 0x00000089a5897212 */ /* 0x000fe200078efcff */
[----:B------:R-:W-:Y:S01]  /*2d60*/  FMUL.FTZ R165, R138, R123 ;  /* 0x0000007b8aa57220 */ /* 0x000fe20000410000 */
[----:B------:R-:W-:Y:S01]  /*2d70*/  FMUL.FTZ R172, R19, R166 ;  /* 0x000000a613ac7220 */ /* 0x000fe20000410000 */
[----:B------:R-:W-:Y:S01]  /*2d80*/  IMAD.WIDE.U32 R50, R149, 0x10000, RZ ;  /* 0x0001000095327825 */ /* 0x000fe200078e00ff */
[----:B------:R-:W-:-:S03]  /*2d90*/  LOP3.LUT R136, R136, R139, RZ, 0xfc, !PT ;  /* 0x0000008b88887212 */ /* 0x000fc600078efcff */
[----:B------:R-:W-:Y:S01]  /*2da0*/  FMUL.FTZ R170, R18, R165 ;  /* 0x000000a512aa7220 */ /* 0x000fe20000410000 */
[----:B------:R4:W-:Y:S01]  /*2db0*/  F2F.F16.F32 R168, R146 ;  /* 0x0000009200a87304 */ /* 0x0009e20000200800 */
[----:B--2---:R-:W-:Y:S01]  /*2dc0*/  FMUL.FTZ R0, R130, R173 ;  /* 0x000000ad82007220 */ /* 0x004fe20000410000 */
[----:B0-----:R-:W-:Y:S01]  /*2dd0*/  IMAD.WIDE.U32 R148, R135, 0x8, R46 ;  /* 0x0000000887947825 */ /* 0x001fe200078e002e */
[----:B------:R-:W-:-:S03]  /*2de0*/  LOP3.LUT R139, R145, R51, RZ, 0xfc, !PT ;  /* 0x00000033918b7212 */ /* 0x000fc600078efcff */
[----:B------:R-:W-:Y:S01]  /*2df0*/  FMUL.FTZ R167, R0, R123 ;  /* 0x0000007b00a77220 */ /* 0x000fe20000410000 */
[----:B------:R-:W-:Y:S01]  /*2e00*/  LOP3.LUT R138, R50, R147, RZ, 0xfc, !PT ;  /* 0x00000093328a7212 */ /* 0x000fe200078efcff */
[----:B------:R-:W-:Y:S02]  /*2e10*/  F2F.F16.F32 R170, R170 ;  /* 0x000000aa00aa7304 */ /* 0x000fe40000200800 */
[----:B------:R-:W-:Y:S01]  /*2e20*/  FMUL.FTZ R0, R16, R167 ;  /* 0x000000a710007220 */ /* 0x000fe20000410000 */
[----:B---3--:R-:W-:-:S05]  /*2e30*/  PRMT R175, R142, 0x5410, R171 ;  /* 0x000054108eaf7816 */ /* 0x008fca00000000ab */
[----:B------:R-:W0:Y:S01]  /*2e40*/  F2F.F16.F32 R173, R172 ;  /* 0x000000ac00ad7304 */ /* 0x000e220000200800 */
[----:B-1----:R-:W-:Y:S01]  /*2e50*/  IMAD.WIDE.U32 R150, R135, 0x8, R48 ;  /* 0x0000000887967825 */ /* 0x002fe200078e0030 */
[----:B------:R1:W2:Y:S03]  /*2e60*/  LDG.E.64 R50, desc[UR8][R148.64] ;  /* 0x0000000894327981 */ /* 0x0002a6000c1e1b00 */
[C---:B------:R-:W-:Y:S01]  /*2e70*/  IMAD.WIDE.U32 R144, R143.reuse, 0x8, R46 ;  /* 0x000000088f907825 */ /* 0x040fe200078e002e */
[----:B------:R3:W-:Y:S02]  /*2e80*/  STG.E.64 desc[UR8][R150.64], R136 ;  /* 0x0000008896007986 */ /* 0x0007e4000c101b08 */
[----:B------:R-:W5:Y:S01]  /*2e90*/  F2F.F16.F32 R171, R0 ;  /* 0x0000000000ab7304 */ /* 0x000f620000200800 */
[----:B----4-:R-:W-:Y:S01]  /*2ea0*/  IMAD.WIDE.U32 R146, R143, 0x8, R48 ;  /* 0x000000088f927825 */ /* 0x010fe200078e0030 */
[----:B------:R4:W2:Y:S03]  /*2eb0*/  LDG.E.64 R134, desc[UR8][R144.64] ;  /* 0x0000000890867981 */ /* 0x0008a6000c1e1b00 */
[----:B------:R-:W-:Y:S01]  /*2ec0*/  IMAD.WIDE.U32 R142, R140, 0x10000, RZ ;  /* 0x000100008c8e7825 */ /* 0x000fe200078e00ff */
[----:B------:R5:W-:Y:S03]  /*2ed0*/  STG.E.64 desc[UR8][R146.64], R138 ;  /* 0x0000008a92007986 */ /* 0x000be6000c101b08 */
[----:B-1----:R-:W-:Y:S01]  /*2ee0*/  IMAD.WIDE.U32 R148, R141, 0x8, R46 ;  /* 0x000000088d947825 */ /* 0x002fe200078e002e */
[----:B------:R-:W-:-:S02]  /*2ef0*/  LOP3.LUT R143, R175, R143, RZ, 0xfc, !PT ;  /* 0x0000008faf8f7212 */ /* 0x000fc400078efcff */
[----:B------:R-:W-:Y:S01]  /*2f00*/  LOP3.LUT R142, R142, R169, RZ, 0xfc, !PT ;  /* 0x000000a98e8e7212 */ /* 0x000fe200078efcff */
[----:B----4-:R-:W-:Y:S01]  /*2f10*/  IMAD.WIDE.U32 R144, R141, 0x8, R48 ;  /* 0x000000088d907825 */ /* 0x010fe200078e0030 */
[----:B---3--:R-:W3:Y:S01]  /*2f20*/  LDG.E.64 R136, desc[UR8][R148.64] ;  /* 0x0000000894887981 */ /* 0x008ee2000c1e1b00 */
[----:B0-----:R-:W-:Y:S02]  /*2f30*/  PRMT R173, R170, 0x5410, R173 ;  /* 0x00005410aaad7816 */ /* 0x001fe400000000ad */
[C---:B------:R-:W-:Y:S01]  /*2f40*/  IMAD.WIDE.U32 R150, R133.reuse, 0x8, R46 ;  /* 0x0000000885967825 */ /* 0x040fe200078e002e */
[----:B------:R0:W-:Y:S03]  /*2f50*/  STG.E.64 desc[UR8][R144.64], R142 ;  /* 0x0000008e90007986 */ /* 0x0001e6000c101b08 */
[----:B------:R-:W-:Y:S01]  /*2f60*/  IMAD.WIDE.U32 R140, R168, 0x10000, RZ ;  /* 0x00010000a88c7825 */ /* 0x000fe200078e00ff */
[----:B-----5:R-:W4:Y:S03]  /*2f70*/  LDG.E.64 R138, desc[UR8][R150.64] ;  /* 0x00000008968a7981 */ /* 0x020f26000c1e1b00 */
[----:B------:R-:W-:Y:S01]  /*2f80*/  IMAD.WIDE.U32 R146, R133, 0x8, R48 ;  /* 0x0000000885927825 */ /* 0x000fe200078e0030 */
[----:B------:R-:W-:-:S02]  /*2f90*/  LOP3.LUT R141, R173, R141, RZ, 0xfc, !PT ;  /* 0x0000008dad8d7212 */ /* 0x000fc400078efcff */
[----:B------:R-:W-:Y:S01]  /*2fa0*/  LOP3.LUT R140, R140, R171, RZ, 0xfc, !PT ;  /* 0x000000ab8c8c7212 */ /* 0x000fe200078efcff */
[----:B------:R-:W-:-:S04]  /*2fb0*/  IMAD.WIDE.U32 R46, R122, 0x8, R46 ;  /* 0x000000087a2e7825 */ /* 0x000fc800078e002e */
[----:B------:R1:W-:Y:S04]  /*2fc0*/  STG.E.64 desc[UR8][R146.64], R140 ;  /* 0x0000008c92007986 */ /* 0x0003e8000c101b08 */
[----:B------:R-:W5:Y:S01]  /*2fd0*/  LDG.E.64 R46, desc[UR8][R46.64] ;  /* 0x000000082e2e7981 */ /* 0x000f62000c1e1b00 */
        /* <DEDUP_REMOVED lines=10> */
[----:B0-----:R-:W-:Y:S01]  /*3080*/  FMUL.FTZ R143, R0, R123 ;  /* 0x0000007b008f7220 */ /* 0x001fe20000410000 */
[----:B------:R-:W-:-:S03]  /*3090*/  FMUL.FTZ R0, R130, R125 ;  /* 0x0000007d82007220 */ /* 0x000fc60000410000 */
[----:B------:R-:W-:Y:S01]  /*30a0*/  FMUL.FTZ R124, R22, R143 ;  /* 0x0000008f167c7220 */ /* 0x000fe20000410000 */
[----:B------:R-:W-:Y:S01]  /*30b0*/  FMUL.FTZ R142, R0, R123 ;  /* 0x0000007b008e7220 */ /* 0x000fe20000410000 */
[C---:B------:R-:W-:Y:S01]  /*30c0*/  FMUL.FTZ R0, R130.reuse, R131 ;  /* 0x0000008382007220 */ /* 0x040fe20000410000 */
[----:B------:R-:W-:Y:S02]  /*30d0*/  FMUL.FTZ R130, R130, R45 ;  /* 0x0000002d82827220 */ /* 0x000fe40000410000 */
[----:B------:R-:W-:Y:S01]  /*30e0*/  FMUL.FTZ R125, R23, R142 ;  /* 0x0000008e177d7220 */ /* 0x000fe20000410000 */
[-C--:B-1----:R-:W-:Y:S01]  /*30f0*/  FMUL.FTZ R140, R0, R123.reuse ;  /* 0x0000007b008c7220 */ /* 0x082fe20000410000 */
[----:B------:R-:W-:Y:S01]  /*3100*/  F2F.F16.F32 R124, R124 ;  /* 0x0000007c007c7304 */ /* 0x000fe20000200800 */
[----:B------:R-:W-:Y:S02]  /*3110*/  FMUL.FTZ R141, R130, R123 ;  /* 0x0000007b828d7220 */ /* 0x000fe40000410000 */
[----:B------:R-:W-:-:S02]  /*3120*/  FMUL.FTZ R128, R21, R140 ;  /* 0x0000008c15807220 */ /* 0x000fc40000410000 */
[----:B------:R-:W-:-:S03]  /*3130*/  FMUL.FTZ R126, R20, R141 ;  /* 0x0000008d147e7220 */ /* 0x000fc60000410000 */
[----:B------:R-:W0:Y:S08]  /*3140*/  F2F.F16.F32 R125, R125 ;  /* 0x0000007d007d7304 */ /* 0x000e300000200800 */
[----:B------:R-:W1:Y:S01]  /*3150*/  F2F.F16.F32 R44, R128 ;  /* 0x00000080002c7304 */ /* 0x000e620000200800 */
[----:B0-----:R-:W-:-:S07]  /*3160*/  PRMT R129, R124, 0x5410, R125 ;  /* 0x000054107c817816 */ /* 0x001fce000000007d */
[----:B------:R-:W0:Y:S01]  /*3170*/  F2F.F16.F32 R127, R126 ;  /* 0x0000007e007f7304 */ /* 0x000e220000200800 */
[----:B-1----:R-:W-:-:S05]  /*3180*/  IMAD.WIDE.U32 R44, R44, 0x10000, RZ ;  /* 0x000100002c2c7825 */ /* 0x002fca00078e00ff */
[----:B------:R-:W-:Y:S02]  /*3190*/  LOP3.LUT R45, R129, R45, RZ, 0xfc, !PT ;  /* 0x0000002d812d7212 */ /* 0x000fe400078efcff */
[----:B0-----:R-:W-:-:S05]  /*31a0*/  LOP3.LUT R44, R44, R127, RZ, 0xfc, !PT ;  /* 0x0000007f2c2c7212 */ /* 0x001fca00078efcff */
[----:B------:R0:W-:Y:S01]  /*31b0*/  STG.E.64 desc[UR8][R48.64], R44 ;  /* 0x0000002c30007986 */ /* 0x0001e2000c101b08 */
[--C-:B--2---:R-:W-:Y:S01]  /*31c0*/  SHF.R.U64 R123, R50, 0x10, R51.reuse ;  /* 0x00000010327b7819 */ /* 0x104fe20000001233 */
[----:B------:R-:W-:Y:S01]  /*31d0*/  HADD2.F32 R0, -RZ, R50.H0_H0 ;  /* 0x20000032ff007230 */ /* 0x000fe20000004100 */
[----:B------:R-:W-:Y:S01]  /*31e0*/  SHF.R.U32.HI R130, RZ, 0x10, R51 ;  /* 0x00000010ff827819 */ /* 0x000fe20000011633 */
[----:B------:R-:W-:Y:S02]  /*31f0*/  HADD2.F32 R124, -RZ, R51.H0_H0 ;  /* 0x20000033ff7c7230 */ /* 0x000fe40000004100 */
[----:B------:R-:W-:Y:S02]  /*3200*/  HADD2.F32 R123, -RZ, R123.H0_H0 ;  /* 0x2000007bff7b7230 */ /* 0x000fe40000004100 */
[----:B------:R-:W-:Y:S01]  /*3210*/  FMUL.FTZ R0, R153, R0 ;  /* 0x0000000099007220 */ /* 0x000fe20000410000 */
[----:B------:R-:W-:Y:S01]  /*3220*/  HADD2.F32 R125, -RZ, R130.H0_H0 ;  /* 0x20000082ff7d7230 */ /* 0x000fe20000004100 */
[--C-:B------:R-:W-:Y:S01]  /*3230*/  SHF.R.U64 R129, R134, 0x10, R135.reuse ;  /* 0x0000001086817819 */ /* 0x100fe20000001287 */
        /* <DEDUP_REMOVED lines=8> */
[----:B------:R-:W-:Y:S01]  /*32c0*/  FMUL.FTZ R125, R152, R125 ;  /* 0x0000007d987d7220 */ /* 0x000fe20000410000 */
[----:B------:R-:W-:Y:S01]  /*32d0*/  FMUL.FTZ R128, R157, R128 ;  /* 0x000000809d807220 */ /* 0x000fe20000410000 */
[----:B------:R-:W-:Y:S01]  /*32e0*/  FMUL.FTZ R129, R156, R129 ;  /* 0x000000819c817220 */ /* 0x000fe20000410000 */
[--C-:B---3--:R-:W-:Y:S01]  /*32f0*/  SHF.R.U32.HI R51, RZ, 0x10, R137.reuse ;  /* 0x00000010ff337819 */ /* 0x108fe20000011689 */
[----:B------:R-:W-:Y:S01]  /*3300*/  HADD2.F32 R130, -RZ, R136.H0_H0 ;  /* 0x20000088ff827230 */ /* 0x000fe20000004100 */
[----:B------:R-:W-:Y:S01]  /*3310*/  SHF.R.U64 R133, R136, 0x10, R137 ;  /* 0x0000001088857819 */ /* 0x000fe20000001289 */
[----:B------:R-:W-:-:S02]  /*3320*/  HADD2.F32 R132, -RZ, R137.H0_H0 ;  /* 0x20000089ff847230 */ /* 0x000fc40000004100 */
[----:B------:R-:W-:Y:S01]  /*3330*/  FMUL.FTZ R131, R162, R131 ;  /* 0x00000083a2837220 */ /* 0x000fe20000410000 */
[----:B------:R-:W-:Y:S02]  /*3340*/  HADD2.F32 R51, -RZ, R51.H0_H0 ;  /* 0x20000033ff337230 */ /* 0x000fe40000004100 */
[----:B------:R-:W-:Y:S01]  /*3350*/  FMUL.FTZ R130, R161, R130 ;  /* 0x00000082a1827220 */ /* 0x000fe20000410000 */
[----:B------:R-:W-:Y:S01]  /*3360*/  HADD2.F32 R133, -RZ, R133.H0_H0 ;  /* 0x20000085ff857230 */ /* 0x000fe20000004100 */
[--C-:B----4-:R-:W-:Y:S01]  /*3370*/  SHF.R.U64 R127, R138, 0x10, R139.reuse ;  /* 0x000000108a7f7819 */ /* 0x110fe2000000128b */
[----:B------:R-:W-:Y:S02]  /*3380*/  HADD2.F32 R50, -RZ, R139.H0_H0 ;  /* 0x2000008bff327230 */ /* 0x000fe40000004100 */
[----:B------:R-:W-:Y:S01]  /*3390*/  FMUL.FTZ R135, R158, R51 ;  /* 0x000000339e877220 */ /* 0x000fe20000410000 */
[----:B------:R-:W-:Y:S01]  /*33a0*/  SHF.R.U32.HI R51, RZ, 0x10, R139 ;  /* 0x00000010ff337819 */ /* 0x000fe2000001168b */
[----:B------:R-:W-:-:S02]  /*33b0*/  HADD2.F32 R138, -RZ, R138.H0_H0 ;  /* 0x2000008aff8a7230 */ /* 0x000fc40000004100 */
[----:B------:R-:W-:Y:S01]  /*33c0*/  FMUL.FTZ R132, R163, R132 ;  /* 0x00000084a3847220 */ /* 0x000fe20000410000 */
[----:B------:R-:W-:Y:S01]  /*33d0*/  FMUL.FTZ R134, R165, R50 ;  /* 0x00000032a5867220 */ /* 0x000fe20000410000 */
[----:B------:R-:W-:Y:S02]  /*33e0*/  HADD2.F32 R127, -RZ, R127.H0_H0 ;  /* 0x2000007fff7f7230 */ /* 0x000fe40000004100 */
[----:B------:R-:W-:Y:S01]  /*33f0*/  FMUL.FTZ R133, R154, R133 ;  /* 0x000000859a857220 */ /* 0x000fe20000410000 */
[----:B------:R-:W-:Y:S02]  /*3400*/  HADD2.F32 R51, -RZ, R51.H0_H0 ;  /* 0x20000033ff337230 */ /* 0x000fe40000004100 */
[----:B------:R-:W-:Y:S01]  /*3410*/  FMUL.FTZ R138, R167, R138 ;  /* 0x0000008aa78a7220 */ /* 0x000fe20000410000 */
[----:B------:R-:W-:Y:S02]  /*3420*/  FMUL.FTZ R137, R164, R127 ;  /* 0x0000007fa4897220 */ /* 0x000fe40000410000 */
[----:B------:R-:W-:Y:S01]  /*3430*/  FMUL.FTZ R51, R166, R51 ;  /* 0x00000033a6337220 */ /* 0x000fe20000410000 */
[--C-:B-----5:R-:W-:Y:S01]  /*3440*/  SHF.R.U64 R126, R46, 0x10, R47.reuse ;  /* 0x000000102e7e7819 */ /* 0x120fe2000000122f */
[----:B0-----:R-:W-:Y:S01]  /*3450*/  HADD2.F32 R44, -RZ, R47.H0_H0 ;  /* 0x2000002fff2c7230 */ /* 0x001fe20000004100 */
[----:B------:R-:W-:Y:S01]  /*3460*/  SHF.R.U32.HI R50, RZ, 0x10, R47 ;  /* 0x00000010ff327819 */ /* 0x000fe2000001162f */
[----:B------:R-:W-:-:S02]  /*3470*/  HADD2.F32 R46, -RZ, R46.H0_H0 ;  /* 0x2000002eff2e7230 */ /* 0x000fc40000004100 */
[----:B------:R-:W-:Y:S02]  /*3480*/  HADD2.F32 R45, -RZ, R126.H0_H0 ;  /* 0x2000007eff2d7230 */ /* 0x000fe40000004100 */
[----:B------:R-:W-:Y:S01]  /*3490*/  FMUL.FTZ R44, R143, R44 ;  /* 0x0000002c8f2c7220 */ /* 0x000fe20000410000 */
[----:B------:R-:W-:Y:S02]  /*34a0*/  HADD2.F32 R47, -RZ, R50.H0_H0 ;  /* 0x20000032ff2f7230 */ /* 0x000fe40000004100 */
[----:B------:R-:W-:Y:S01]  /*34b0*/  FMUL.FTZ R46, R141, R46 ;  /* 0x0000002e8d2e7220 */ /* 0x000fe20000410000 */
[----:B------:R-:W-:Y:S02]  /*34c0*/  FMUL.FTZ R45, R140, R45 ;  /* 0x0000002d8c2d7220 */ /* 0x000fe40000410000 */
[----:B------:R-:W-:Y:S01]  /*34d0*/  FMUL.FTZ R47, R142, R47 ;  /* 0x0000002f8e2f7220 */ /* 0x000fe20000410000 */
[----:B------:R-:W-:Y:S06]  /*34e0*/  BRA `(.L_x_5907) ;  /* 0x0000003000dc7947 */ /* 0x000fec0003800000 */
.L_x_5906:
[C-C-:B------:R-:W-:Y:S01]  /*34f0*/  FFMA.FTZ R146, R44.reuse, R146, R45.reuse ;  /* 0x000000922c927223 */ /* 0x140fe2000001002d */
[C-C-:B------:R-:W-:Y:S01]  /*3500*/  FFMA.FTZ R183, R44.reuse, R183, R45.reuse ;  /* 0x000000b72cb77223 */ /* 0x140fe2000001002d */
[C-C-:B------:R-:W-:Y:S01]  /*3510*/  FFMA.FTZ R148, R44.reuse, R148, R45.reuse ;  /* 0x000000942c947223 */ /* 0x140fe2000001002d */
[----:B------:R-:W-:Y:S01]  /*3520*/  FFMA.FTZ R47, R44, R164, R45 ;  /* 0x000000a42c2f7223 */ /* 0x000fe2000001002d */
[----:B------:R-:W-:Y:S01]  /*3530*/  FADD.FTZ R137, -R146, R137 ;  /* 0x0000008992897221 */ /* 0x000fe20000010100 */
[----:B------:R-:W-:Y:S01]  /*3540*/  FADD.FTZ R183, -R183, R162 ;  /* 0x000000a2b7b77221 */ /* 0x000fe20000010100 */
[----:B------:R-:W-:Y:S01]  /*3550*/  FFMA.FTZ R190, R44, R190, R45 ;  /* 0x000000be2cbe7223 */ /* 0x000fe2000001002d */
[----:B------:R-:W-:Y:S01]  /*3560*/  FADD.FTZ R47, -R47, R160 ;  /* 0x000000a02f2f7221 */ /* 0x000fe20000010100 */
[----:B------:R-:W-:Y:S01]  /*3570*/  FMUL.FTZ R162, R130, R137 ;  /* 0x0000008982a27220 */ /* 0x000fe20000410000 */
[----:B------:R-:W-:Y:S01]  /*3580*/  FADD.FTZ R137, -R148, R145 ;  /* 0x0000009194897221 */ /* 0x000fe20000010100 */
[----:B------:R-:W-:Y:S01]  /*3590*/  FFMA.FTZ R188, R44, R188, R45 ;  /* 0x000000bc2cbc7223 */ /* 0x000fe2000001002d */
[----:B------:R-:W-:Y:S01]  /*35a0*/  FADD.FTZ R175, -R190, R175 ;  /* 0x000000afbeaf7221 */ /* 0x000fe20000010100 */
[--C-:B------:R-:W-:Y:S01]  /*35b0*/  FFMA.FTZ R157, R44, R157, R45.reuse ;  /* 0x0000009d2c9d7223 */ /* 0x100fe2000001002d */
[----:B------:R-:W-:Y:S01]  /*35c0*/  FMUL.FTZ R160, R130, R137 ;  /* 0x0000008982a07220 */ /* 0x000fe20000410000 */
[----:B------:R-:W-:Y:S01]  /*35d0*/  FFMA.FTZ R137, R44, R138, R45 ;  /* 0x0000008a2c897223 */ /* 0x000fe2000001002d */
[----:B------:R-:W-:Y:S01]  /*35e0*/  FADD.FTZ R173, -R188, R173 ;  /* 0x000000adbcad7221 */ /* 0x000fe20000010100 */
[C-C-:B------:R-:W-:Y:S01]  /*35f0*/  FFMA.FTZ R167, R44.reuse, R167, R45.reuse ;  /* 0x000000a72ca77223 */ /* 0x140fe2000001002d */
[--C-:B------:R-:W-:Y:S01]  /*3600*/  FFMA.FTZ R0, R44, R0, R45.reuse ;  /* 0x000000002c007223 */ /* 0x100fe2000001002d */
[----:B------:R-:W-:Y:S01]  /*3610*/  FADD.FTZ R149, -R137, R134 ;  /* 0x0000008689957221 */ /* 0x000fe20000010100 */
[C---:B------:R-:W-:Y:S01]  /*3620*/  FMUL.FTZ R164, R130.reuse, R47 ;  /* 0x0000002f82a47220 */ /* 0x040fe20000410000 */
[C---:B------:R-:W-:Y:S01]  /*3630*/  FMUL.FTZ R172, R130.reuse, R175 ;  /* 0x000000af82ac7220 */ /* 0x040fe20000410000 */
[----:B------:R-:W-:Y:S01]  /*3640*/  FMUL.FTZ R174, R130, R173 ;  /* 0x000000ad82ae7220 */ /* 0x000fe20000410000 */
[----:B------:R-:W-:Y:S01]  /*3650*/  FADD.FTZ R157, -R157, R150 ;  /* 0x000000969d9d7221 */ /* 0x000fe20000010100 */
[----:B------:R-:W-:Y:S01]  /*3660*/  FFMA.FTZ R179, R44, R179, R45 ;  /* 0x000000b32cb37223 */ /* 0x000fe2000001002d */
[----:B------:R-:W-:Y:S01]  /*3670*/  FADD.FTZ R167, -R167, R144 ;  /* 0x00000090a7a77221 */ /* 0x000fe20000010100 */
[----:B------:R-:W-:Y:S01]  /*3680*/  FADD.FTZ R163, -R0, R163 ;  /* 0x000000a300a37221 */ /* 0x000fe20000010100 */
[----:B------:R-:W-:Y:S01]  /*3690*/  FMUL.FTZ R178, R130, R149 ;  /* 0x0000009582b27220 */ /* 0x000fe20000410000 */
[C-C-:B------:R-:W-:Y:S01]  /*36a0*/  FFMA.FTZ R51, R44.reuse, R156, R45.reuse ;  /* 0x0000009c2c337223 */ /* 0x140fe2000001002d */
[--C-:B------:R-:W-:Y:S01]  /*36b0*/  FFMA.FTZ R149, R44, R140, R45.reuse ;  /* 0x0000008c2c957223 */ /* 0x100fe2000001002d */
[----:B------:R-:W-:Y:S01]  /*36c0*/  F2F.F16.F32 R47, R164 ;  /* 0x000000a4002f7304 */ /* 0x000fe20000200800 */
[C---:B------:R-:W-:Y:S01]  /*36d0*/  FMUL.FTZ R168, R130.reuse, R157 ;  /* 0x0000009d82a87220 */ /* 0x040fe20000410000 */
[----:B------:R-:W-:Y:S01]  /*36e0*/  FMUL.FTZ R156, R130, R183 ;  /* 0x000000b7829c7220 */ /* 0x000fe20000410000 */
[----:B------:R-:W-:Y:S01]  /*36f0*/  FADD.FTZ R179, -R179, R166 ;  /* 0x000000a6b3b37221 */ /* 0x000fe20000010100 */
[--C-:B------:R-:W-:Y:S01]  /*3700*/  FFMA.FTZ R177, R44, R177, R45.reuse ;  /* 0x000000b12cb17223 */ /* 0x100fe2000001002d */
[C---:B------:R-:W-:Y:S01]  /*3710*/  FMUL.FTZ R184, R130.reuse, R167 ;  /* 0x000000a782b87220 */ /* 0x040fe20000410000 */
[C---:B------:R-:W-:Y:S01]  /*3720*/  FMUL.FTZ R0, R130.reuse, R163 ;  /* 0x000000a382007220 */ /* 0x040fe20000410000 */
[----:B------:R-:W-:Y:S01]  /*3730*/  FADD.FTZ R139, -R51, R152 ;  /* 0x00000098338b7221 */ /* 0x000fe20000010100 */
[----:B------:R0:W1:Y:S01]  /*3740*/  F2F.F16.F32 R48, R172 ;  /* 0x000000ac00307304 */ /* 0x0000620000200800 */
[----:B------:R-:W-:Y:S01]  /*3750*/  FADD.FTZ R153, -R149, R136 ;  /* 0x0000008895997221 */ /* 0x000fe20000010100 */
[----:B------:R-:W-:Y:S01]  /*3760*/  FMUL.FTZ R166, R130, R179 ;  /* 0x000000b382a67220 */ /* 0x000fe20000410000 */
[----:B------:R-:W-:Y:S01]  /*3770*/  FADD.FTZ R177, -R177, R154 ;  /* 0x0000009ab1b17221 */ /* 0x000fe20000010100 */
[C-C-:B------:R-:W-:Y:S01]  /*3780*/  FFMA.FTZ R171, R44.reuse, R171, R45.reuse ;  /* 0x000000ab2cab7223 */ /* 0x140fe2000001002d */
[----:B------:R-:W-:Y:S01]  /*3790*/  FFMA.FTZ R181, R44, R181, R45 ;  /* 0x000000b52cb57223 */ /* 0x000fe2000001002d */
[C---:B------:R-:W-:Y:S01]  /*37a0*/  FMUL.FTZ R152, R130.reuse, R139 ;  /* 0x0000008b82987220 */ /* 0x040fe20000410000 */
[----:B------:R-:W-:Y:S01]  /*37b0*/  FMUL.FTZ R176, R130, R177 ;  /* 0x000000b182b07220 */ /* 0x000fe20000410000 */
[----:B------:R2:W3:Y:S01]  /*37c0*/  F2F.F16.F32 R46, R174 ;  /* 0x000000ae002e7304 */ /* 0x0004e20000200800 */
[----:B------:R-:W-:Y:S01]  /*37d0*/  FADD.FTZ R171, -R171, R142 ;  /* 0x0000008eabab7221 */ /* 0x000fe20000010100 */
[----:B------:R-:W-:Y:S01]  /*37e0*/  FADD.FTZ R181, -R181, R158 ;  /* 0x0000009eb5b57221 */ /* 0x000fe20000010100 */
[-C--:B0-----:R-:W-:Y:S01]  /*37f0*/  FMUL.FTZ R172, R172, R123.reuse ;  /* 0x0000007bacac7220 */ /* 0x081fe20000410000 */
[----:B------:R-:W-:Y:S01]  /*3800*/  FMUL.FTZ R169, R164, R123 ;  /* 0x0000007ba4a97220 */ /* 0x000fe20000410000 */
[----:B------:R-:W-:Y:S01]  /*3810*/  FMUL.FTZ R182, R130, R171 ;  /* 0x000000ab82b67220 */ /* 0x000fe20000410000 */
[----:B------:R-:W-:Y:S01]  /*3820*/  FMUL.FTZ R171, R0, R123 ;  /* 0x0000007b00ab7220 */ /* 0x000fe20000410000 */
[----:B------:R-:W-:Y:S01]  /*3830*/  FMUL.FTZ R170, R130, R181 ;  /* 0x000000b582aa7220 */ /* 0x000fe20000410000 */
[----:B------:R-:W-:Y:S01]  /*3840*/  F2F.F16.F32 R50, R168 ;  /* 0x000000a800327304 */ /* 0x000fe20000200800 */
[-C--:B--2---:R-:W-:Y:S01]  /*3850*/  FMUL.FTZ R174, R174, R123.reuse ;  /* 0x0000007baeae7220 */ /* 0x084fe20000410000 */
[----:B------:R-:W-:Y:S01]  /*3860*/  FMUL.FTZ R164, R156, R123 ;  /* 0x0000007b9ca47220 */ /* 0x000fe20000410000 */
[----:B-1----:R-:W-:Y:S01]  /*3870*/  PRMT R157, R47, 0x5410, R48 ;  /* 0x000054102f9d7816 */ /* 0x002fe20000000030 */
[----:B------:R-:W-:Y:S01]  /*3880*/  FMUL.FTZ R148, R7, R172 ;  /* 0x000000ac07947220 */ /* 0x000fe20000410000 */
[----:B------:R-:W-:Y:S01]  /*3890*/  FMUL.FTZ R138, R5, R174 ;  /* 0x000000ae058a7220 */ /* 0x000fe20000410000 */
[----:B------:R-:W-:Y:S01]  /*38a0*/  FMUL.FTZ R136, R4, R171 ;  /* 0x000000ab04887220 */ /* 0x000fe20000410000 */
[----:B---3--:R-:W-:Y:S01]  /*38b0*/  IMAD.WIDE.U32 R46, R46, 0x10000, RZ ;  /* 0x000100002e2e7825 */ /* 0x008fe200078e00ff */
[----:B------:R-:W0:Y:S03]  /*38c0*/  F2F.F16.F32 R51, R156 ;  /* 0x0000009c00337304 */ /* 0x000e260000200800 */
[----:B------:R-:W-:Y:S01]  /*38d0*/  FMUL.FTZ R165, R168, R123 ;  /* 0x0000007ba8a57220 */ /* 0x000fe20000410000 */
[----:B------:R-:W-:Y:S01]  /*38e0*/  FMUL.FTZ R140, R130, R153 ;  /* 0x00000099828c7220 */ /* 0x000fe20000410000 */
[----:B------:R-:W-:Y:S01]  /*38f0*/  FMUL.FTZ R144, R6, R169 ;  /* 0x000000a906907220 */ /* 0x000fe20000410000 */
[-C--:B------:R-:W-:Y:S01]  /*3900*/  FMUL.FTZ R173, R152, R123.reuse ;  /* 0x0000007b98ad7220 */ /* 0x080fe20000410000 */
[----:B------:R-:W-:Y:S01]  /*3910*/  FMUL.FTZ R163, R162, R123 ;  /* 0x0000007ba2a37220 */ /* 0x000fe20000410000 */
[----:B------:R-:W-:Y:S01]  /*3920*/  F2F.F16.F32 R134, R178 ;  /* 0x000000b200867304 */ /* 0x000fe20000200800 */
[----:B0-----:R-:W-:-:S07]  /*3930*/  PRMT R155, R50, 0x5410, R51 ;  /* 0x00005410329b7816 */ /* 0x001fce0000000033 */
[----:B------:R-:W0:Y:S01]  /*3940*/  F2F.F16.F32 R149, R184 ;  /* 0x000000b800957304 */ /* 0x000e220000200800 */
[----:B------:R-:W1:Y:S07]  /*3950*/  LDC.64 R50, c[0x0][0x390] ;  /* 0x0000e400ff327b82 */ /* 0x000e6e0000000a00 */
[----:B------:R-:W2:Y:S01]  /*3960*/  F2F.F16.F32 R49, R0 ;  /* 0x0000000000317304 */ /* 0x000ea20000200800 */
[----:B0-----:R-:W-:-:S07]  /*3970*/  PRMT R179, R134, 0x5410, R149 ;  /* 0x0000541086b37816 */ /* 0x001fce0000000095 */
[----:B------:R0:W-:Y:S01]  /*3980*/  F2F.F16.F32 R139, R166 ;  /* 0x000000a6008b7304 */ /* 0x0001e20000200800 */
[----:B------:R-:W-:Y:S01]  /*3990*/  LOP3.LUT R149, R157, R47, RZ, 0xfc, !PT ;  /* 0x0000002f9d957212 */ /* 0x000fe200078efcff */
[----:B------:R-:W-:-:S06]  /*39a0*/  FMUL.FTZ R134, R8, R173 ;  /* 0x000000ad08867220 */ /* 0x000fcc0000410000 */
[----:B------:R3:W-:Y:S01]  /*39b0*/  F2F.F16.F32 R146, R162 ;  /* 0x000000a200927304 */ /* 0x0007e20000200800 */
[----:B0-----:R-:W-:-:S04]  /*39c0*/  FMUL.FTZ R166, R166, R123 ;  /* 0x0000007ba6a67220 */ /* 0x001fc80000410000 */
[----:B------:R-:W-:-:S03]  /*39d0*/  FMUL.FTZ R153, R9, R166 ;  /* 0x000000a609997220 */ /* 0x000fc60000410000 */
[----:B------:R-:W0:Y:S01]  /*39e0*/  F2F.F16.F32 R145, R176 ;  /* 0x000000b000917304 */ /* 0x000e220000200800 */
[----:B---3--:R-:W-:-:S07]  /*39f0*/  FMUL.FTZ R162, R176, R123 ;  /* 0x0000007bb0a27220 */ /* 0x008fce0000410000 */
[----:B------:R3:W-:Y:S08]  /*3a00*/  F2F.F16.F32 R142, R138 ;  /* 0x0000008a008e7304 */ /* 0x0007f00000200800 */
[----:B------:R4:W-:Y:S01]  /*3a10*/  F2F.F16.F32 R137, R170 ;  /* 0x000000aa00897304 */ /* 0x0009e20000200800 */
[----:B---3--:R-:W-:-:S07]  /*3a20*/  FMUL.FTZ R138, R11, R164 ;  /* 0x000000a40b8a7220 */ /* 0x008fce0000410000 */
[----:B------:R2:W-:Y:S01]  /*3a30*/  F2F.F16.F32 R161, R148 ;  /* 0x0000009400a17304 */ /* 0x0005e20000200800 */
[----:B----4-:R-:W-:-:S07]  /*3a40*/  FMUL.FTZ R170, R170, R123 ;  /* 0x0000007baaaa7220 */ /* 0x010fce0000410000 */
[----:B------:R3:W-:Y:S01]  /*3a50*/  F2F.F16.F32 R159, R136 ;  /* 0x00000088009f7304 */ /* 0x0007e20000200800 */
[----:B--2---:R-:W-:-:S07]  /*3a60*/  LOP3.LUT R148, R46, R49, RZ, 0xfc, !PT ;  /* 0x000000312e947212 */ /* 0x004fce00078efcff */
[----:B------:R-:W-:Y:S01]  /*3a70*/  F2F.F16.F32 R147, R152 ;  /* 0x0000009800937304 */ /* 0x000fe20000200800 */
[----:B------:R-:W2:Y:S01]  /*3a80*/  LDC.64 R46, c[0x0][0x478] ;  /* 0x00011e00ff2e7b82 */ /* 0x000ea20000000a00 */
[----:B---3--:R-:W-:-:S06]  /*3a90*/  FMUL.FTZ R136, R10, R165 ;  /* 0x000000a50a887220 */ /* 0x008fcc0000410000 */
[----:B------:R-:W-:Y:S01]  /*3aa0*/  F2F.F16.F32 R151, R160 ;  /* 0x000000a000977304 */ /* 0x000fe20000200800 */
[----:B------:R-:W3:Y:S07]  /*3ab0*/  LDC.64 R48, c[0x0][0x468] ;  /* 0x00011a00ff307b82 */ /* 0x000eee0000000a00 */
[----:B------:R0:W-:Y:S08]  /*3ac0*/  F2F.F16.F32 R154, R153 ;  /* 0x00000099009a7304 */ /* 0x0001f00000200800 */
[----:B------:R4:W5:Y:S01]  /*3ad0*/  F2F.F16.F32 R150, R144 ;  /* 0x0000009000967304 */ /* 0x0009620000200800 */
[----:B0-----:R-:W-:Y:S01]  /*3ae0*/  PRMT R153, R146, 0x5410, R145 ;  /* 0x0000541092997816 */ /* 0x001fe20000000091 */
[----:B------:R-:W-:Y:S01]  /*3af0*/  FMUL.FTZ R146, R15, R162 ;  /* 0x000000a20f927220 */ /* 0x000fe20000410000 */
[----:B------:R-:W-:Y:S01]  /*3b00*/  FMUL.FTZ R176, R182, R123 ;  /* 0x0000007bb6b07220 */ /* 0x000fe20000410000 */
[----:B------:R-:W-:-:S04]  /*3b10*/  FMUL.FTZ R158, R13, R170 ;  /* 0x000000aa0d9e7220 */ /* 0x000fc80000410000 */
[----:B------:R0:W-:Y:S01]  /*3b20*/  F2F.F16.F32 R167, R138 ;  /* 0x0000008a00a77304 */ /* 0x0001e20000200800 */
[----:B----4-:R-:W-:Y:S01]  /*3b30*/  FMUL.FTZ R144, R14, R163 ;  /* 0x000000a30e907220 */ /* 0x010fe20000410000 */
[----:B-----5:R-:W-:-:S06]  /*3b40*/  PRMT R161, R150, 0x5410, R161 ;  /* 0x0000541096a17816 */ /* 0x020fcc00000000a1 */
[----:B------:R4:W5:Y:S01]  /*3b50*/  F2F.F16.F32 R156, R136 ;  /* 0x00000088009c7304 */ /* 0x0009620000200800 */
[----:B0-----:R-:W-:-:S05]  /*3b60*/  IMAD.WIDE.U32 R138, R139, 0x10000, RZ ;  /* 0x000100008b8a7825 */ /* 0x001fca00078e00ff */
[----:B------:R-:W-:Y:S02]  /*3b70*/  LOP3.LUT R145, R155, R139, RZ, 0xfc, !PT ;  /* 0x0000008b9b917212 */ /* 0x000fe400078efcff */
[----:B------:R-:W0:Y:S01]  /*3b80*/  F2F.F16.F32 R155, R134 ;  /* 0x00000086009b7304 */ /* 0x000e220000200800 */
[----:B----4-:R-:W-:-:S05]  /*3b90*/  IMAD.WIDE.U32 R136, R137, 0x10000, RZ ;  /* 0x0001000089887825 */ /* 0x010fca00078e00ff */
[----:B------:R-:W-:Y:S01]  /*3ba0*/  LOP3.LUT R139, R153, R137, RZ, 0xfc, !PT ;  /* 0x00000089998b7212 */ /* 0x000fe200078efcff */
[----:B-1----:R-:W-:Y:S01]  /*3bb0*/  IMAD.WIDE.U32 R152, R135, 0x8, R50 ;  /* 0x0000000887987825 */ /* 0x002fe200078e0032 */
[----:B------:R1:W-:Y:S01]  /*3bc0*/  F2F.F16.F32 R168, R144 ;  /* 0x0000009000a87304 */ /* 0x0003e20000200800 */
[----:B-----5:R-:W-:Y:S02]  /*3bd0*/  PRMT R157, R156, 0x5410, R167 ;  /* 0x000054109c9d7816 */ /* 0x020fe400000000a7 */
[----:B------:R-:W-:-:S05]  /*3be0*/  FMUL.FTZ R167, R178, R123 ;  /* 0x0000007bb2a77220 */ /* 0x000fca0000410000 */
[----:B------:R4:W5:Y:S01]  /*3bf0*/  F2F.F16.F32 R177, R146 ;  /* 0x0000009200b17304 */ /* 0x0009620000200800 */
[----:B-1----:R-:W-:Y:S02]  /*3c00*/  LOP3.LUT R144, R138, R147, RZ, 0xfc, !PT ;  /* 0x000000938a907212 */ /* 0x002fe400078efcff */
[----:B------:R-:W-:Y:S01]  /*3c10*/  LOP3.LUT R138, R136, R151, RZ, 0xfc, !PT ;  /* 0x00000097888a7212 */ /* 0x000fe200078efcff */
[----:B------:R-:W-:-:S04]  /*3c20*/  IMAD.WIDE.U32 R136, R154, 0x10000, RZ ;  /* 0x000100009a887825 */ /* 0x000fc800078e00ff */
[----:B------:R1:W-:Y:S01]  /*3c30*/  F2F.F16.F32 R0, R182 ;  /* 0x000000b600007304 */ /* 0x0003e20000200800 */
[----:B----4-:R-:W-:-:S04]  /*3c40*/  IMAD.WIDE.U32 R146, R142, 0x10000, RZ ;  /* 0x000100008e927825 */ /* 0x010fc800078e00ff */
[----:B------:R-:W-:Y:S01]  /*3c50*/  FMUL.FTZ R142, R18, R167 ;  /* 0x000000a7128e7220 */ /* 0x000fe20000410000 */
[----:B------:R-:W-:Y:S02]  /*3c60*/  LOP3.LUT R150, R146, R159, RZ, 0xfc, !PT ;  /* 0x0000009f92967212 */ /* 0x000fe400078efcff */
[----:B------:R-:W-:Y:S01]  /*3c70*/  LOP3.LUT R151, R161, R147, RZ, 0xfc, !PT ;  /* 0x00000093a1977212 */ /* 0x000fe200078efcff */
[----:B------:R4:W4:Y:S01]  /*3c80*/  F2F.F16.F32 R180, R158 ;  /* 0x0000009e00b47304 */ /* 0x0009220000200800 */
[----:B0-----:R-:W-:Y:S01]  /*3c90*/  LOP3.LUT R146, R136, R155, RZ, 0xfc, !PT ;  /* 0x0000009b88927212 */ /* 0x001fe200078efcff */
[----:B--2---:R-:W-:Y:S01]  /*3ca0*/  IMAD.WIDE.U32 R154, R135, 0x8, R46 ;  /* 0x00000008879a7825 */ /* 0x004fe200078e002e */
[----:B------:R-:W-:Y:S02]  /*3cb0*/  LOP3.LUT R147, R157, R137, RZ, 0xfc, !PT ;  /* 0x000000899d937212 */ /* 0x000fe400078efcff */
[----:B-----5:R-:W-:Y:S01]  /*3cc0*/  PRMT R183, R168, 0x5410, R177 ;  /* 0x00005410a8b77816 */ /* 0x020fe200000000b1 */
[----:B---3--:R-:W-:-:S04]  /*3cd0*/  IMAD.WIDE.U32 R156, R135, 0x8, R48 ;  /* 0x00000008879c7825 */ /* 0x008fc800078e0030 */
[-C--:B------:R-:W-:Y:S01]  /*3ce0*/  FMUL.FTZ R168, R184, R123.reuse ;  /* 0x0000007bb8a87220 */ /* 0x080fe20000410000 */
[----:B------:R0:W2:Y:S01]  /*3cf0*/  LDG.E.64 R134, desc[UR8][R152.64] ;  /* 0x0000000898867981 */ /* 0x0000a2000c1e1b00 */
[----:B------:R-:W-:Y:S01]  /*3d00*/  FMUL.FTZ R177, R160, R123 ;  /* 0x0000007ba0b17220 */ /* 0x000fe20000410000 */
[----:B-1----:R-:W-:Y:S01]  /*3d10*/  FMUL.FTZ R182, R17, R176 ;  /* 0x000000b011b67220 */ /* 0x002fe20000410000 */
[----:B------:R-:W-:Y:S01]  /*3d20*/  FMUL.FTZ R161, R19, R168 ;  /* 0x000000a813a17220 */ /* 0x000fe20000410000 */
[----:B------:R-:W-:Y:S01]  /*3d30*/  STG.E.64 desc[UR8][R154.64], R148 ;  /* 0x000000949a007986 */ /* 0x000fe2000c101b08 */
[----:B------:R-:W-:-:S04]  /*3d40*/  IMAD.WIDE.U32 R136, R143, 0x8, R50 ;  /* 0x000000088f887825 */ /* 0x000fc800078e0032 */
[----:B------:R-:W-:Y:S01]  /*3d50*/  FMUL.FTZ R178, R12, R177 ;  /* 0x000000b10cb27220 */ /* 0x000fe20000410000 */
[----:B------:R-:W-:Y:S01]  /*3d60*/  F2F.F16.F32 R184, R142 ;  /* 0x0000008e00b87304 */ /* 0x000fe20000200800 */
[----:B------:R1:W-:Y:S01]  /*3d70*/  STG.E.64 desc[UR8][R156.64], R150 ;  /* 0x000000969c007986 */ /* 0x0003e2000c101b08 */
[----:B----4-:R-:W-:-:S03]  /*3d80*/  IMAD.WIDE.U32 R158, R143, 0x8, R46 ;  /* 0x000000088f9e7825 */ /* 0x010fc600078e002e */
[----:B------:R-:W3:Y:S03]  /*3d90*/  LDG.E.64 R136, desc[UR8][R136.64] ;  /* 0x0000000888887981 */ /* 0x000ee6000c1e1b00 */
[----:B------:R4:W5:Y:S01]  /*3da0*/  F2F.F16.F32 R185, R161 ;  /* 0x000000a100b97304 */ /* 0x0009620000200800 */
[----:B-1----:R-:W-:-:S07]  /*3db0*/  FMUL.FTZ R157, R140, R123 ;  /* 0x0000007b8c9d7220 */ /* 0x002fce0000410000 */
[----:B------:R-:W1:Y:S01]  /*3dc0*/  F2F.F16.F32 R154, R182 ;  /* 0x000000b6009a7304 */ /* 0x000e620000200800 */
[----:B------:R-:W-:Y:S01]  /*3dd0*/  FMUL.FTZ R156, R16, R157 ;  /* 0x0000009d109c7220 */ /* 0x000fe20000410000 */
[----:B------:R0:W-:Y:S06]  /*3de0*/  STG.E.64 desc[UR8][R158.64], R144 ;  /* 0x000000909e007986 */ /* 0x0001ec000c101b08 */
[----:B------:R-:W1:Y:S01]  /*3df0*/  F2F.F16.F32 R181, R178 ;  /* 0x000000b200b57304 */ /* 0x000e620000200800 */
[----:B----4-:R-:W-:-:S07]  /*3e00*/  IMAD.WIDE.U32 R160, R143, 0x8, R48 ;  /* 0x000000088fa07825 */ /* 0x010fce00078e0030 */
[----:B------:R4:W4:Y:S01]  /*3e10*/  F2F.F16.F32 R175, R140 ;  /* 0x0000008c00af7304 */ /* 0x0009220000200800 */
[----:B------:R-:W-:-:S07]  /*3e20*/  IMAD.WIDE.U32 R142, R141, 0x8, R50 ;  /* 0x000000088d8e7825 */ /* 0x000fce00078e0032 */
[----:B0-----:R-:W0:Y:S01]  /*3e30*/  F2F.F16.F32 R159, R156 ;  /* 0x0000009c009f7304 */ /* 0x001e220000200800 */
[----:B------:R-:W-:Y:S01]  /*3e40*/  IMAD.WIDE.U32 R148, R180, 0x10000, RZ ;  /* 0x00010000b4947825 */ /* 0x000fe200078e00ff */
[----:B-----5:R-:W-:-:S03]  /*3e50*/  PRMT R185, R184, 0x5410, R185 ;  /* 0x00005410b8b97816 */ /* 0x020fc600000000b9 */
[----:B------:R-:W-:Y:S01]  /*3e60*/  IMAD.WIDE.U32 R150, R141, 0x8, R46 ;  /* 0x000000088d967825 */ /* 0x000fe200078e002e */
[----:B------:R5:W-:Y:S03]  /*3e70*/  STG.E.64 desc[UR8][R160.64], R146 ;  /* 0x00000092a0007986 */ /* 0x000be6000c101b08 */
[----:B------:R-:W-:Y:S01]  /*3e80*/  IMAD.WIDE.U32 R144, R0, 0x10000, RZ ;  /* 0x0001000000907825 */ /* 0x000fe200078e00ff */
[----:B------:R-:W-:Y:S01]  /*3e90*/  LOP3.LUT R149, R183, R149, RZ, 0xfc, !PT ;  /* 0x00000095b7957212 */ /* 0x000fe200078efcff */
[----:B------:R-:W3:Y:S02]  /*3ea0*/  LDG.E.64 R142, desc[UR8][R142.64] ;  /* 0x000000088e8e7981 */ /* 0x000ee4000c1e1b00 */
        /* <DEDUP_REMOVED lines=8> */
[----:B-----5:R-:W-:Y:S01]  /*3f30*/  IMAD.WIDE.U32 R146, R133, 0x8, R46 ;  /* 0x0000000885927825 */ /* 0x020fe200078e002e */
[----:B0-----:R-:W-:Y:S01]  /*3f40*/  LOP3.LUT R154, R154, R159, RZ, 0xfc, !PT ;  /* 0x0000009f9a9a7212 */ /* 0x001fe200078efcff */
[----:B------:R0:W-:Y:S02]  /*3f50*/  STG.E.64 desc[UR8][R152.64], R148 ;  /* 0x0000009498007986 */ /* 0x0001e4000c101b08 */
[----:B------:R-:W-:-:S02]  /*3f60*/  IMAD.WIDE.U32 R50, R122, 0x8, R50 ;  /* 0x000000087a327825 */ /* 0x000fc400078e0032 */
[----:B------:R-:W4:Y:S02]  /*3f70*/  LDG.E.64 R140, desc[UR8][R140.64] ;  /* 0x000000088c8c7981 */ /* 0x000f24000c1e1b00 */
[----:B-1----:R-:W-:Y:S02]  /*3f80*/  IMAD.WIDE.U32 R138, R133, 0x8, R48 ;  /* 0x00000008858a7825 */ /* 0x002fe400078e0030 */
[----:B------:R1:W-:Y:S04]  /*3f90*/  STG.E.64 desc[UR8][R146.64], R144 ;  /* 0x0000009092007986 */ /* 0x0003e8000c101b08 */
[----:B------:R5:W-:Y:S04]  /*3fa0*/  STG.E.64 desc[UR8][R138.64], R154 ;  /* 0x0000009a8a007986 */ /* 0x000be8000c101b08 */
[----:B------:R-:W4:Y:S01]  /*3fb0*/  LDG.E.64 R50, desc[UR8][R50.64] ;  /* 0x0000000832327981 */ /* 0x000f22000c1e1b00 */
[C-C-:B------:R-:W-:Y:S01]  /*3fc0*/  FFMA.FTZ R125, R44.reuse, R125, R45.reuse ;  /* 0x0000007d2c7d7223 */ /* 0x140fe2000001002d */
[----:B------:R-:W-:-:S03]  /*3fd0*/  FFMA.FTZ R124, R44, R124, R45 ;  /* 0x0000007c2c7c7223 */ /* 0x000fc6000001002d */
[----:B------:R-:W-:Y:S01]  /*3fe0*/  FADD.FTZ R125, -R125, R132 ;  /* 0x000000847d7d7221 */ /* 0x000fe20000010100 */
[C-C-:B------:R-:W-:Y:S01]  /*3ff0*/  FFMA.FTZ R129, R44.reuse, R129, R45.reuse ;  /* 0x000000812c817223 */ /* 0x140fe2000001002d */
[----:B------:R-:W-:Y:S02]  /*4000*/  FFMA.FTZ R44, R44, R128, R45 ;  /* 0x000000802c2c7223 */ /* 0x000fe4000001002d */
[----:B0-----:R-:W-:Y:S01]  /*4010*/  FMUL.FTZ R148, R130, R125 ;  /* 0x0000007d82947220 */ /* 0x001fe20000410000 */
[----:B------:R-:W-:Y:S01]  /*4020*/  FADD.FTZ R125, -R124, R127 ;  /* 0x0000007f7c7d7221 */ /* 0x000fe20000010100 */
[----:B------:R-:W-:Y:S01]  /*4030*/  FADD.FTZ R129, -R129, R126 ;  /* 0x0000007e81817221 */ /* 0x000fe20000010100 */
[----:B------:R-:W-:Y:S02]  /*4040*/  FADD.FTZ R131, -R44, R131 ;  /* 0x000000832c837221 */ /* 0x000fe40000010100 */
[C---:B------:R-:W-:Y:S01]  /*4050*/  FMUL.FTZ R132, R130.reuse, R125 ;  /* 0x0000007d82847220 */ /* 0x040fe20000410000 */
[----:B------:R0:W-:Y:S01]  /*4060*/  F2F.F16.F32 R127, R148 ;  /* 0x00000094007f7304 */ /* 0x0001e20000200800 */
[C---:B------:R-:W-:Y:S01]  /*4070*/  FMUL.FTZ R124, R130.reuse, R129 ;  /* 0x00000081827c7220 */ /* 0x040fe20000410000 */
[----:B------:R-:W-:Y:S01]  /*4080*/  FMUL.FTZ R130, R130, R131 ;  /* 0x0000008382827220 */ /* 0x000fe20000410000 */
[-C--:B-1----:R-:W-:Y:S01]  /*4090*/  FMUL.FTZ R145, R132, R123.reuse ;  /* 0x0000007b84917220 */ /* 0x082fe20000410000 */
[----:B0-----:R-:W-:-:S04]  /*40a0*/  FMUL.FTZ R148, R148, R123 ;  /* 0x0000007b94947220 */ /* 0x001fc80000410000 */
[----:B------:R0:W-:Y:S01]  /*40b0*/  F2F.F16.F32 R0, R132 ;  /* 0x0000008400007304 */ /* 0x0001e20000200800 */
[----:B------:R-:W-:Y:S01]  /*40c0*/  FMUL.FTZ R129, R22, R145 ;  /* 0x0000009116817220 */ /* 0x000fe20000410000 */
[----:B------:R-:W-:-:S06]  /*40d0*/  FMUL.FTZ R144, R130, R123 ;  /* 0x0000007b82907220 */ /* 0x000fcc0000410000 */
[----:B------:R-:W1:Y:S01]  /*40e0*/  F2F.F16.F32 R44, R130 ;  /* 0x00000082002c7304 */ /* 0x000e620000200800 */
[----:B0-----:R-:W-:Y:S01]  /*40f0*/  FMUL.FTZ R132, R23, R148 ;  /* 0x0000009417847220 */ /* 0x001fe20000410000 */
[----:B------:R-:W-:Y:S01]  /*4100*/  FMUL.FTZ R128, R21, R144 ;  /* 0x0000009015807220 */ /* 0x000fe20000410000 */
[----:B-----5:R-:W-:-:S05]  /*4110*/  FMUL.FTZ R139, R124, R123 ;  /* 0x0000007b7c8b7220 */ /* 0x020fca0000410000 */
[----:B------:R-:W-:Y:S01]  /*4120*/  F2F.F16.F32 R129, R129 ;  /* 0x0000008100817304 */ /* 0x000fe20000200800 */
[----:B------:R-:W-:-:S07]  /*4130*/  FMUL.FTZ R126, R20, R139 ;  /* 0x0000008b147e7220 */ /* 0x000fce0000410000 */
[----:B------:R-:W0:Y:S01]  /*4140*/  F2F.F16.F32 R132, R132 ;  /* 0x0000008400847304 */ /* 0x000e220000200800 */
[----:B-1----:R-:W-:Y:S01]  /*4150*/  IMAD.WIDE.U32 R44, R44, 0x10000, RZ ;  /* 0x000100002c2c7825 */ /* 0x002fe200078e00ff */
[----:B------:R-:W-:-:S06]  /*4160*/  PRMT R127, R0, 0x5410, R127 ;  /* 0x00005410007f7816 */ /* 0x000fcc000000007f */
[----:B------:R-:W1:Y:S08]  /*4170*/  F2F.F16.F32 R125, R124 ;  /* 0x0000007c007d7304 */ /* 0x000e700000200800 */
[----:B------:R-:W5:Y:S01]  /*4180*/  F2F.F16.F32 R124, R128 ;  /* 0x00000080007c7304 */ /* 0x000f620000200800 */
[----:B------:R-:W-:Y:S02]  /*4190*/  LOP3.LUT R45, R127, R45, RZ, 0xfc, !PT ;  /* 0x0000002d7f2d7212 */ /* 0x000fe400078efcff */
[----:B0-----:R-:W-:-:S05]  /*41a0*/  PRMT R127, R129, 0x5410, R132 ;  /* 0x00005410817f7816 */ /* 0x001fca0000000084 */
[----:B------:R-:W0:Y:S01]  /*41b0*/  F2F.F16.F32 R131, R126 ;  /* 0x0000007e00837304 */ /* 0x000e220000200800 */
[----:B-1----:R-:W-:Y:S01]  /*41c0*/  LOP3.LUT R44, R44, R125, RZ, 0xfc, !PT ;  /* 0x0000007d2c2c7212 */ /* 0x002fe200078efcff */
[----:B------:R-:W-:-:S04]  /*41d0*/  IMAD.WIDE.U32 R46, R122, 0x8, R46 ;  /* 0x000000087a2e7825 */ /* 0x000fc800078e002e */
[----:B-----5:R-:W-:Y:S01]  /*41e0*/  IMAD.WIDE.U32 R124, R124, 0x10000, RZ ;  /* 0x000100007c7c7825 */ /* 0x020fe200078e00ff */
[----:B------:R1:W-:Y:S04]  /*41f0*/  STG.E.64 desc[UR8][R46.64], R44 ;  /* 0x0000002c2e007986 */ /* 0x0003e8000c101b08 */
[----:B------:R-:W-:Y:S02]  /*4200*/  LOP3.LUT R127, R127, R125, RZ, 0xfc, !PT ;  /* 0x0000007d7f7f7212 */ /* 0x000fe400078efcff */
[----:B0-----:R-:W-:Y:S01]  /*4210*/  LOP3.LUT R126, R124, R131, RZ, 0xfc, !PT ;  /* 0x000000837c7e7212 */ /* 0x001fe200078efcff */
[----:B------:R-:W-:-:S05]  /*4220*/  IMAD.WIDE.U32 R48, R122, 0x8, R48 ;  /* 0x000000087a307825 */ /* 0x000fca00078e0030 */
[----:B------:R0:W-:Y:S01]  /*4230*/  STG.E.64 desc[UR8][R48.64], R126 ;  /* 0x0000007e30007986 */ /* 0x0001e2000c101b08 */
[----:B--2---:R-:W-:Y:S01]  /*4240*/  SHF.R.U32.HI R129, RZ, 0x10, R135 ;  /* 0x00000010ff817819 */ /* 0x004fe20000011687 */
[----:B------:R-:W-:-:S04]  /*4250*/  HADD2.F32 R128, -RZ, R135.H0_H0 ;  /* 0x20000087ff807230 */ /* 0x000fc80000004100 */
[----:B------:R-:W-:Y:S01]  /*4260*/  HADD2.F32 R129, -RZ, R129.H0_H0 ;  /* 0x20000081ff817230 */ /* 0x000fe20000004100 */
[----:B------:R-:W-:Y:S01]  /*4270*/  SHF.R.U64 R123, R134, 0x10, R135 ;  /* 0x00000010867b7819 */ /* 0x000fe20000001287 */
[----:B------:R-:W-:Y:S02]  /*4280*/  HADD2.F32 R0, -RZ, R134.H0_H0 ;  /* 0x20000086ff007230 */ /* 0x000fe40000004100 */
[----:B------:R-:W-:Y:S01]  /*4290*/  FMUL.FTZ R124, R169, R128 ;  /* 0x00000080a97c7220 */ /* 0x000fe20000410000 */
[----:B------:R-:W-:Y:S01]  /*42a0*/  FMUL.FTZ R125, R172, R129 ;  /* 0x00000081ac7d7220 */ /* 0x000fe20000410000 */
[----:B---3--:R-:W-:Y:S01]  /*42b0*/  HADD2.F32 R130, -RZ, R137.H0_H0 ;  /* 0x20000089ff827230 */ /* 0x008fe20000004100 */
[--C-:B------:R-:W-:Y:S02]  /*42c0*/  SHF.R.U64 R129, R136, 0x10, R137.reuse ;  /* 0x0000001088817819 */ /* 0x100fe40000001289 */
[----:B------:R-:W-:Y:S01]  /*42d0*/  SHF.R.U32.HI R131, RZ, 0x10, R137 ;  /* 0x00000010ff837819 */ /* 0x000fe20000011689 */
[----:B------:R-:W-:-:S02]  /*42e0*/  HADD2.F32 R128, -RZ, R136.H0_H0 ;  /* 0x20000088ff807230 */ /* 0x000fc40000004100 */
[----:B------:R-:W-:-:S03]  /*42f0*/  HADD2.F32 R123, -RZ, R123.H0_H0 ;  /* 0x2000007bff7b7230 */ /* 0x000fc60000004100 */
[----:B------:R-:W-:Y:S01]  /*4300*/  FMUL.FTZ R122, R173, R128 ;  /* 0x00000080ad7a7220 */ /* 0x000fe20000410000 */
[----:B------:R-:W-:Y:S01]  /*4310*/  FMUL.FTZ R128, R165, R130 ;  /* 0x00000082a5807220 */ /* 0x000fe20000410000 */
[----:B------:R-:W-:Y:S02]  /*4320*/  HADD2.F32 R129, -RZ, R129.H0_H0 ;  /* 0x20000081ff817230 */ /* 0x000fe40000004100 */
[----:B------:R-:W-:Y:S02]  /*4330*/  HADD2.F32 R131, -RZ, R131.H0_H0 ;  /* 0x20000083ff837230 */ /* 0x000fe40000004100 */
[----:B------:R-:W-:Y:S01]  /*4340*/  FMUL.FTZ R0, R171, R0 ;  /* 0x00000000ab007220 */ /* 0x000fe20000410000 */
[----:B------:R-:W-:Y:S01]  /*4350*/  FMUL.FTZ R123, R174, R123 ;  /* 0x0000007bae7b7220 */ /* 0x000fe20000410000 */
[----:B------:R-:W-:Y:S01]  /*4360*/  FMUL.FTZ R129, R166, R129 ;  /* 0x00000081a6817220 */ /* 0x000fe20000410000 */
[----:B------:R-:W-:Y:S01]  /*4370*/  FMUL.FTZ R131, R164, R131 ;  /* 0x00000083a4837220 */ /* 0x000fe20000410000 */
[----:B------:R-:W-:-:S02]  /*4380*/  SHF.R.U64 R133, R142, 0x10, R143 ;  /* 0x000000108e857819 */ /* 0x000fc4000000128f */
[----:B------:R-:W-:Y:S01]  /*4390*/  SHF.R.U32.HI R135, RZ, 0x10, R143 ;  /* 0x00000010ff877819 */ /* 0x000fe2000001168f */
[----:B------:R-:W-:Y:S02]  /*43a0*/  HADD2.F32 R130, -RZ, R142.H0_H0 ;  /* 0x2000008eff827230 */ /* 0x000fe40000004100 */
[----:B------:R-:W-:Y:S02]  /*43b0*/  HADD2.F32 R132, -RZ, R143.H0_H0 ;  /* 0x2000008fff847230 */ /* 0x000fe40000004100 */
[----:B------:R-:W-:Y:S02]  /*43c0*/  HADD2.F32 R133, -RZ, R133.H0_H0 ;  /* 0x20000085ff857230 */ /* 0x000fe40000004100 */
[----:B------:R-:W-:Y:S01]  /*43d0*/  HADD2.F32 R135, -RZ, R135.H0_H0 ;  /* 0x20000087ff877230 */ /* 0x000fe20000004100 */
[--C-:B----4-:R-:W-:Y:S01]  /*43e0*/  SHF.R.U64 R137, R140, 0x10, R141.reuse ;  /* 0x000000108c897819 */ /* 0x110fe2000000128d */
[----:B------:R-:W-:Y:S01]  /*43f0*/  HADD2.F32 R134, -RZ, R141.H0_H0 ;  /* 0x2000008dff867230 */ /* 0x000fe20000004100 */
[----:B------:R-:W-:Y:S01]  /*4400*/  SHF.R.U32.HI R141, RZ, 0x10, R141 ;  /* 0x00000010ff8d7819 */ /* 0x000fe2000001168d */
[----:B------:R-:W-:-:S02]  /*4410*/  HADD2.F32 R138, -RZ, R140.H0_H0 ;  /* 0x2000008cff8a7230 */ /* 0x000fc40000004100 */
[----:B------:R-:W-:Y:S02]  /*4420*/  HADD2.F32 R137, -RZ, R137.H0_H0 ;  /* 0x20000089ff897230 */ /* 0x000fe40000004100 */
[----:B-1----:R-:W-:Y:S01]  /*4430*/  HADD2.F32 R45, -RZ, R141.H0_H0 ;  /* 0x2000008dff2d7230 */ /* 0x002fe20000004100 */
[--C-:B------:R-:W-:Y:S02]  /*4440*/  SHF.R.U64 R47, R50, 0x10, R51.reuse ;  /* 0x00000010322f7819 */ /* 0x100fe40000001233 */
[----:B------:R-:W-:Y:S01]  /*4450*/  SHF.R.U32.HI R136, RZ, 0x10, R51 ;  /* 0x00000010ff887819 */ /* 0x000fe20000011633 */
[----:B------:R-:W-:Y:S02]  /*4460*/  HADD2.F32 R46, -RZ, R50.H0_H0 ;  /* 0x20000032ff2e7230 */ /* 0x000fe40000004100 */
[----:B------:R-:W-:Y:S02]  /*4470*/  HADD2.F32 R47, -RZ, R47.H0_H0 ;  /* 0x2000002fff2f7230 */ /* 0x000fe40000004100 */
[----:B------:R-:W-:-:S02]  /*4480*/  HADD2.F32 R44, -RZ, R51.H0_H0 ;  /* 0x20000033ff2c7230 */ /* 0x000fc40000004100 */
[----:B0-----:R-:W-:Y:S02]  /*4490*/  HADD2.F32 R48, -RZ, R136.H0_H0 ;  /* 0x20000088ff307230 */ /* 0x001fe40000004100 */
        /* <DEDUP_REMOVED lines=13> */
.L_x_5905:
        /* <DEDUP_REMOVED lines=10> */
[----:B------:R-:W-:Y:S01]  /*4610*/  FADD.FTZ R190, -R190, R175 ;  /* 0x000000afbebe7221 */ /* 0x000fe20000010100 */
[----:B------:R-:W-:Y:S01]  /*4620*/  FADD.FTZ R147, -R49, R152 ;  /* 0x0000009831937221 */ /* 0x000fe20000010100 */
[--C-:B------:R-:W-:Y:S01]  /*4630*/  SHF.R.U64 R49, R2, 0x10, R3.reuse ;  /* 0x0000001002317819 */ /* 0x100fe20000001203 */
[----:B------:R-:W-:Y:S01]  /*4640*/  HADD2.F32 R47, -RZ, R0.H0_H0 ;  /* 0x20000000ff2f7230 */ /* 0x000fe20000004100 */
[----:B------:R-:W-:Y:S01]  /*4650*/  SHF.R.U32.HI R0, RZ, 0x10, R3 ;  /* 0x00000010ff007819 */ /* 0x000fe20000011603 */
[C-C-:B------:R-:W-:Y:S01]  /*4660*/  FFMA.FTZ R188, R44.reuse, R188, R45.reuse ;  /* 0x000000bc2cbc7223 */ /* 0x140fe2000001002d */
        /* <DEDUP_REMOVED lines=9> */
[----:B------:R-:W-:-:S02]  /*4700*/  HADD2.F32 R47, -RZ, R0.H0_H0 ;  /* 0x20000000ff2f7230 */ /* 0x000fc40000004100 */
[----:B------:R-:W-:Y:S01]  /*4710*/  FADD.FTZ R149, -R146, R137 ;  /* 0x0000008992957221 */ /* 0x000fe20000010100 */
[C-C-:B------:R-:W-:Y:S01]  /*4720*/  FFMA.FTZ R177, R44.reuse, R177, R45.reuse ;  /* 0x000000b12cb17223 */ /* 0x140fe2000001002d */
[----:B------:R-:W-:Y:S01]  /*4730*/  FADD.FTZ R183, -R183, R162 ;  /* 0x000000a2b7b77221 */ /* 0x000fe20000010100 */
[----:B------:R-:W-:Y:S01]  /*4740*/  FFMA.FTZ R148, R44, R148, R45 ;  /* 0x000000942c947223 */ /* 0x000fe2000001002d */
[----:B------:R-:W-:Y:S01]  /*4750*/  FFMA.FTZ R0, R130, R163, R47 ;  /* 0x000000a382007223 */ /* 0x000fe2000001002f */
[----:B------:R-:W-:Y:S01]  /*4760*/  HADD2.F32 R47, -RZ, R49.H0_H0 ;  /* 0x20000031ff2f7230 */ /* 0x000fe20000004100 */
[----:B------:R-:W-:Y:S01]  /*4770*/  MOV R49, R53 ;  /* 0x0000003500317202 */ /* 0x000fe20000000f00 */
[----:B------:R-:W-:Y:S01]  /*4780*/  FADD.FTZ R160, -R177, R154 ;  /* 0x0000009ab1a07221 */ /* 0x000fe20000010100 */
[----:B------:R-:W-:Y:S01]  /*4790*/  FMUL.FTZ R155, R0, R123 ;  /* 0x0000007b009b7220 */ /* 0x000fe20000410000 */
[----:B------:R-:W-:Y:S01]  /*47a0*/  FFMA.FTZ R179, R44, R179, R45 ;  /* 0x000000b32cb37223 */ /* 0x000fe2000001002d */
[----:B------:R-:W-:Y:S01]  /*47b0*/  FFMA.FTZ R156, R130, R188, R47 ;  /* 0x000000bc829c7223 */ /* 0x000fe2000001002f */
[----:B------:R-:W-:Y:S01]  /*47c0*/  HADD2.F32 R47, -RZ, R49.H0_H0 ;  /* 0x20000031ff2f7230 */ /* 0x000fe20000004100 */
[----:B------:R-:W-:Y:S01]  /*47d0*/  SHF.R.U32.HI R49, RZ, 0x10, R53 ;  /* 0x00000010ff317819 */ /* 0x000fe20000011635 */
[----:B------:R-:W-:Y:S01]  /*47e0*/  FMUL.FTZ R0, R4, R155 ;  /* 0x0000009b04007220 */ /* 0x000fe20000410000 */
[----:B------:R-:W-:Y:S01]  /*47f0*/  FADD.FTZ R148, -R148, R145 ;  /* 0x0000009194947221 */ /* 0x000fe20000010100 */
[----:B------:R-:W-:Y:S01]  /*4800*/  FMUL.FTZ R153, R46, R123 ;  /* 0x0000007b2e997220 */ /* 0x000fe20000410000 */
[----:B------:R-:W-:Y:S01]  /*4810*/  FFMA.FTZ R146, R130, R157, R47 ;  /* 0x0000009d82927223 */ /* 0x000fe2000001002f */
[----:B------:R-:W-:Y:S01]  /*4820*/  HADD2.F32 R49, -RZ, R49.H0_H0 ;  /* 0x20000031ff317230 */ /* 0x000fe20000004100 */
[----:B------:R-:W-:Y:S01]  /*4830*/  MOV R47, R52 ;  /* 0x00000034002f7202 */ /* 0x000fe20000000f00 */
[----:B------:R0:W-:Y:S01]  /*4840*/  F2F.F16.F32 R145, R0 ;  /* 0x0000000000917304 */ /* 0x0001e20000200800 */
[----:B------:R-:W-:Y:S01]  /*4850*/  FMUL.FTZ R152, R152, R123 ;  /* 0x0000007b98987220 */ /* 0x000fe20000410000 */
[----:B------:R-:W-:Y:S01]  /*4860*/  FFMA.FTZ R181, R44, R181, R45 ;  /* 0x000000b52cb57223 */ /* 0x000fe2000001002d */
[----:B------:R-:W-:Y:S01]  /*4870*/  FFMA.FTZ R154, R130, R183, R49 ;  /* 0x000000b7829a7223 */ /* 0x000fe20000010031 */
[----:B------:R-:W-:Y:S01]  /*4880*/  HADD2.F32 R47, -RZ, R47.H0_H0 ;  /* 0x2000002fff2f7230 */ /* 0x000fe20000004100 */
[----:B------:R-:W-:Y:S01]  /*4890*/  SHF.R.U64 R49, R52, 0x10, R53 ;  /* 0x0000001034317819 */ /* 0x000fe20000001235 */
[----:B------:R-:W-:Y:S01]  /*48a0*/  FADD.FTZ R179, -R179, R166 ;  /* 0x000000a6b3b37221 */ /* 0x000fe20000010100 */
[----:B------:R-:W-:Y:S01]  /*48b0*/  FMUL.FTZ R46, R6, R153 ;  /* 0x00000099062e7220 */ /* 0x000fe20000410000 */
[----:B------:R-:W-:Y:S01]  /*48c0*/  FMUL.FTZ R48, R7, R152 ;  /* 0x0000009807307220 */ /* 0x000fe20000410000 */
[----:B0-----:R-:W-:Y:S01]  /*48d0*/  FFMA.FTZ R0, R130, R147, R47 ;  /* 0x0000009382007223 */ /* 0x001fe2000001002f */
[----:B------:R-:W-:Y:S01]  /*48e0*/  HADD2.F32 R47, -RZ, R49.H0_H0 ;  /* 0x20000031ff2f7230 */ /* 0x000fe20000004100 */
[----:B------:R-:W-:Y:S01]  /*48f0*/  MOV R49, R55 ;  /* 0x0000003700317202 */ /* 0x000fe20000000f00 */
[----:B------:R-:W-:Y:S01]  /*4900*/  FADD.FTZ R162, -R181, R158 ;  /* 0x0000009eb5a27221 */ /* 0x000fe20000010100 */
[-C--:B------:R-:W-:Y:S01]  /*4910*/  FMUL.FTZ R156, R156, R123.reuse ;  /* 0x0000007b9c9c7220 */ /* 0x080fe20000410000 */
[----:B------:R-:W-:Y:S01]  /*4920*/  FMUL.FTZ R157, R146, R123 ;  /* 0x0000007b929d7220 */ /* 0x000fe20000410000 */
[----:B------:R-:W-:Y:S01]  /*4930*/  FFMA.FTZ R158, R130, R179, R47 ;  /* 0x000000b3829e7223 */ /* 0x000fe2000001002f */
[----:B------:R-:W-:Y:S01]  /*4940*/  HADD2.F32 R47, -RZ, R49.H0_H0 ;  /* 0x20000031ff2f7230 */ /* 0x000fe20000004100 */
[----:B------:R0:W-:Y:S01]  /*4950*/  F2F.F16.F32 R50, R46 ;  /* 0x0000002e00327304 */ /* 0x0001e20000200800 */
[----:B------:R-:W-:Y:S01]  /*4960*/  SHF.R.U32.HI R49, RZ, 0x10, R55 ;  /* 0x00000010ff317819 */ /* 0x000fe20000011637 */
[----:B------:R-:W-:Y:S01]  /*4970*/  FMUL.FTZ R154, R154, R123 ;  /* 0x0000007b9a9a7220 */ /* 0x000fe20000410000 */
[----:B------:R-:W-:Y:S01]  /*4980*/  FFMA.FTZ R151, R44, R140, R45 ;  /* 0x0000008c2c977223 */ /* 0x000fe2000001002d */
[----:B------:R-:W-:Y:S01]  /*4990*/  SHF.R.U64 R140, R54, 0x10, R55 ;  /* 0x00000010368c7819 */ /* 0x000fe20000001237 */
[----:B------:R-:W-:Y:S01]  /*49a0*/  FFMA.FTZ R171, R44, R171, R45 ;  /* 0x000000ab2cab7223 */ /* 0x000fe2000001002d */
[----:B------:R-:W-:-:S02]  /*49b0*/  HADD2.F32 R49, -RZ, R49.H0_H0 ;  /* 0x20000031ff317230 */ /* 0x000fc40000004100 */
[-C--:B------:R-:W-:Y:S01]  /*49c0*/  FMUL.FTZ R159, R0, R123.reuse ;  /* 0x0000007b009f7220 */ /* 0x080fe20000410000 */
[----:B------:R1:W-:Y:S01]  /*49d0*/  F2F.F16.F32 R51, R48 ;  /* 0x0000003000337304 */ /* 0x0003e20000200800 */
[----:B0-----:R-:W-:Y:S01]  /*49e0*/  FMUL.FTZ R46, R5, R156 ;  /* 0x0000009c052e7220 */ /* 0x001fe20000410000 */
[----:B------:R-:W-:Y:S01]  /*49f0*/  FMUL.FTZ R158, R158, R123 ;  /* 0x0000007b9e9e7220 */ /* 0x000fe20000410000 */
[----:B------:R-:W-:Y:S01]  /*4a00*/  FFMA.FTZ R167, R44, R167, R45 ;  /* 0x000000a72ca77223 */ /* 0x000fe2000001002d */
[----:B------:R-:W-:Y:S01]  /*4a10*/  FADD.FTZ R150, -R151, R136 ;  /* 0x0000008897967221 */ /* 0x000fe20000010100 */
[----:B------:R-:W-:Y:S01]  /*4a20*/  FFMA.FTZ R160, R130, R160, R49 ;  /* 0x000000a082a07223 */ /* 0x000fe20000010031 */
[----:B------:R-:W-:Y:S01]  /*4a30*/  FADD.FTZ R166, -R171, R142 ;  /* 0x0000008eaba67221 */ /* 0x000fe20000010100 */
[----:B------:R-:W-:Y:S01]  /*4a40*/  HADD2.F32 R49, -RZ, R140.H0_H0 ;  /* 0x2000008cff317230 */ /* 0x000fe20000004100 */
[----:B------:R0:W-:Y:S01]  /*4a50*/  F2F.F16.F32 R137, R46 ;  /* 0x0000002e00897304 */ /* 0x0001e20000200800 */
[----:B-1----:R-:W-:Y:S01]  /*4a60*/  FMUL.FTZ R48, R10, R157 ;  /* 0x0000009d0a307220 */ /* 0x002fe20000410000 */
[----:B------:R-:W-:Y:S01]  /*4a70*/  MOV R146, R57 ;  /* 0x0000003900927202 */ /* 0x000fe20000000f00 */
[----:B------:R-:W-:Y:S01]  /*4a80*/  FMUL.FTZ R0, R8, R159 ;  /* 0x0000009f08007220 */ /* 0x000fe20000410000 */
[----:B------:R-:W-:Y:S01]  /*4a90*/  FADD.FTZ R168, -R167, R144 ;  /* 0x00000090a7a87221 */ /* 0x000fe20000010100 */
[----:B------:R-:W-:Y:S01]  /*4aa0*/  SHF.R.U32.HI R171, RZ, 0x10, R57 ;  /* 0x00000010ffab7819 */ /* 0x000fe20000011639 */
[----:B------:R-:W-:Y:S01]  /*4ab0*/  FFMA.FTZ R151, R44, R138, R45 ;  /* 0x0000008a2c977223 */ /* 0x000fe2000001002d */
[----:B------:R-:W-:Y:S01]  /*4ac0*/  SHF.R.U64 R167, R56, 0x10, R57 ;  /* 0x0000001038a77819 */ /* 0x000fe20000001239 */
[----:B------:R1:W-:Y:S01]  /*4ad0*/  F2F.F16.F32 R139, R48 ;  /* 0x00000030008b7304 */ /* 0x0003e20000200800 */
[----:B0-----:R-:W-:Y:S01]  /*4ae0*/  FMUL.FTZ R46, R11, R154 ;  /* 0x0000009a0b2e7220 */ /* 0x001fe20000410000 */
[----:B------:R-:W-:Y:S01]  /*4af0*/  MOV R144, R56 ;  /* 0x0000003800907202 */ /* 0x000fe20000000f00 */
[----:B------:R-:W-:Y:S01]  /*4b00*/  FMUL.FTZ R160, R160, R123 ;  /* 0x0000007ba0a07220 */ /* 0x000fe20000410000 */
[----:B------:R-:W-:Y:S01]  /*4b10*/  FFMA.FTZ R162, R130, R162, R49 ;  /* 0x000000a282a27223 */ /* 0x000fe20000010031 */
[----:B------:R-:W-:-:S02]  /*4b20*/  HADD2.F32 R165, -RZ, R146.H0_H0 ;  /* 0x20000092ffa57230 */ /* 0x000fc40000004100 */
[----:B------:R-:W-:Y:S01]  /*4b30*/  FADD.FTZ R164, -R151, R134 ;  /* 0x0000008697a47221 */ /* 0x000fe20000010100 */
[----:B------:R-:W-:Y:S01]  /*4b40*/  HADD2.F32 R171, -RZ, R171.H0_H0 ;  /* 0x200000abffab7230 */ /* 0x000fe20000004100 */
[----:B------:R0:W2:Y:S01]  /*4b50*/  F2F.F16.F32 R136, R46 ;  /* 0x0000002e00887304 */ /* 0x0000a20000200800 */
[----:B-1----:R-:W-:Y:S01]  /*4b60*/  FFMA.FTZ R48, R130, R149, R47 ;  /* 0x0000009582307223 */ /* 0x002fe2000001002f */
[----:B------:R-:W-:Y:S01]  /*4b70*/  MOV R47, R54 ;  /* 0x00000036002f7202 */ /* 0x000fe20000000f00 */
[----:B------:R-:W-:Y:S02]  /*4b80*/  HADD2.F32 R167, -RZ, R167.H0_H0 ;  /* 0x200000a7ffa77230 */ /* 0x000fe40000004100 */
[----:B------:R-:W-:Y:S01]  /*4b90*/  FMUL.FTZ R142, R15, R160 ;  /* 0x000000a00f8e7220 */ /* 0x000fe20000410000 */
[----:B------:R-:W-:Y:S01]  /*4ba0*/  FMUL.FTZ R161, R48, R123 ;  /* 0x0000007b30a17220 */ /* 0x000fe20000410000 */
[----:B------:R-:W-:Y:S01]  /*4bb0*/  HADD2.F32 R149, -RZ, R144.H0_H0 ;  /* 0x20000090ff957230 */ /* 0x000fe20000004100 */
[----:B------:R-:W1:Y:S01]  /*4bc0*/  LDC.64 R48, c[0x0][0x390] ;  /* 0x0000e400ff307b82 */ /* 0x000e620000000a00 */
[----:B------:R-:W-:-:S02]  /*4bd0*/  HADD2.F32 R47, -RZ, R47.H0_H0 ;  /* 0x2000002fff2f7230 */ /* 0x000fc40000004100 */
[----:B0-----:R-:W-:Y:S01]  /*4be0*/  FMUL.FTZ R46, R9, R158 ;  /* 0x0000009e092e7220 */ /* 0x001fe20000410000 */
[----:B------:R0:W-:Y:S01]  /*4bf0*/  F2F.F16.F32 R147, R0 ;  /* 0x0000000000937304 */ /* 0x0001e20000200800 */
[----:B------:R-:W-:Y:S01]  /*4c00*/  FMUL.FTZ R134, R14, R161 ;  /* 0x000000a10e867220 */ /* 0x000fe20000410000 */
[----:B------:R-:W-:Y:S01]  /*4c10*/  FMUL.FTZ R162, R162, R123 ;  /* 0x0000007ba2a27220 */ /* 0x000fe20000410000 */
[C---:B------:R-:W-:Y:S01]  /*4c20*/  FFMA.FTZ R144, R130.reuse, R164, R165 ;  /* 0x000000a482907223 */ /* 0x040fe200000100a5 */
[C---:B------:R-:W-:Y:S01]  /*4c30*/  FFMA.FTZ R164, R130.reuse, R168, R171 ;  /* 0x000000a882a47223 */ /* 0x040fe200000100ab */
[C---:B------:R-:W-:Y:S01]  /*4c40*/  FFMA.FTZ R166, R130.reuse, R166, R167 ;  /* 0x000000a682a67223 */ /* 0x040fe200000100a7 */
[C---:B------:R-:W-:Y:S01]  /*4c50*/  FFMA.FTZ R146, R130.reuse, R150, R149 ;  /* 0x0000009682927223 */ /* 0x040fe20000010095 */
[----:B--2---:R-:W-:Y:S01]  /*4c60*/  PRMT R149, R139, 0x5410, R136 ;  /* 0x000054108b957816 */ /* 0x004fe20000000088 */
[----:B------:R2:W3:Y:S01]  /*4c70*/  F2F.F16.F32 R138, R46 ;  /* 0x0000002e008a7304 */ /* 0x0004e20000200800 */
[----:B0-----:R-:W-:Y:S01]  /*4c80*/  FFMA.FTZ R0, R130, R148, R47 ;  /* 0x0000009482007223 */ /* 0x001fe2000001002f */
[----:B------:R-:W-:-:S04]  /*4c90*/  IMAD.WIDE.U32 R136, R137, 0x10000, RZ ;  /* 0x0001000089887825 */ /* 0x000fc800078e00ff */
[-C--:B------:R-:W-:Y:S01]  /*4ca0*/  FMUL.FTZ R164, R164, R123.reuse ;  /* 0x0000007ba4a47220 */ /* 0x080fe20000410000 */
[-C--:B------:R-:W-:Y:S01]  /*4cb0*/  FMUL.FTZ R165, R144, R123.reuse ;  /* 0x0000007b90a57220 */ /* 0x080fe20000410000 */
[----:B------:R-:W-:Y:S01]  /*4cc0*/  FMUL.FTZ R163, R0, R123 ;  /* 0x0000007b00a37220 */ /* 0x000fe20000410000 */
[----:B------:R-:W-:Y:S01]  /*4cd0*/  PRMT R167, R50, 0x5410, R51 ;  /* 0x0000541032a77816 */ /* 0x000fe20000000033 */
[----:B------:R0:W-:Y:S01]  /*4ce0*/  F2F.F16.F32 R140, R134 ;  /* 0x00000086008c7304 */ /* 0x0001e20000200800 */
[----:B--2---:R-:W2:Y:S01]  /*4cf0*/  LDC.64 R46, c[0x0][0x468] ;  /* 0x00011a00ff2e7b82 */ /* 0x004ea20000000a00 */
[----:B------:R-:W-:Y:S01]  /*4d00*/  FMUL.FTZ R0, R12, R163 ;  /* 0x000000a30c007220 */ /* 0x000fe20000410000 */
[----:B------:R-:W-:-:S05]  /*4d10*/  FMUL.FTZ R166, R166, R123 ;  /* 0x0000007ba6a67220 */ /* 0x000fca0000410000 */
[----:B------:R-:W4:Y:S01]  /*4d20*/  F2F.F16.F32 R169, R142 ;  /* 0x0000008e00a97304 */ /* 0x000f220000200800 */
[----:B0-----:R-:W-:Y:S01]  /*4d30*/  FMUL.FTZ R134, R13, R162 ;  /* 0x000000a20d867220 */ /* 0x001fe20000410000 */
[----:B------:R-:W-:Y:S01]  /*4d40*/  FMUL.FTZ R171, R19, R164 ;  /* 0x000000a413ab7220 */ /* 0x000fe20000410000 */
[----:B------:R-:W-:Y:S01]  /*4d50*/  LOP3.LUT R137, R167, R137, RZ, 0xfc, !PT ;  /* 0x00000089a7897212 */ /* 0x000fe200078efcff */
[----:B------:R-:W-:Y:S01]  /*4d60*/  FMUL.FTZ R150, R17, R166 ;  /* 0x000000a611967220 */ /* 0x000fe20000410000 */
[----:B------:R-:W-:Y:S01]  /*4d70*/  FMUL.FTZ R167, R146, R123 ;  /* 0x0000007b92a77220 */ /* 0x000fe20000410000 */
[----:B---3--:R-:W-:Y:S01]  /*4d80*/  IMAD.WIDE.U32 R138, R138, 0x10000, RZ ;  /* 0x000100008a8a7825 */ /* 0x008fe200078e00ff */
[----:B------:R-:W-:Y:S01]  /*4d90*/  LOP3.LUT R136, R136, R145, RZ, 0xfc, !PT ;  /* 0x0000009188887212 */ /* 0x000fe200078efcff */
[----:B------:R-:W0:Y:S02]  /*4da0*/  F2F.F16.F32 R142, R134 ;  /* 0x00000086008e7304 */ /* 0x000e240000200800 */
[----:B-1----:R-:W-:-:S06]  /*4db0*/  IMAD.WIDE.U32 R50, R135, 0x8, R48 ;  /* 0x0000000887327825 */ /* 0x002fcc00078e0030 */
[----:B------:R1:W3:Y:S01]  /*4dc0*/  F2F.F16.F32 R151, R0 ;  /* 0x0000000000977304 */ /* 0x0002e20000200800 */
[----:B----4-:R-:W-:-:S07]  /*4dd0*/  PRMT R173, R140, 0x5410, R169 ;  /* 0x000054108cad7816 */ /* 0x010fce00000000a9 */
[----:B------:R-:W-:Y:S01]  /*4de0*/  F2F.F16.F32 R168, R150 ;  /* 0x0000009600a87304 */ /* 0x000fe20000200800 */
[----:B-1----:R-:W-:Y:S01]  /*4df0*/  FMUL.FTZ R0, R18, R165 ;  /* 0x000000a512007220 */ /* 0x002fe20000410000 */
[----:B------:R-:W-:-:S06]  /*4e00*/  LOP3.LUT R139, R149, R139, RZ, 0xfc, !PT ;  /* 0x0000008b958b7212 */ /* 0x000fcc00078efcff */
[----:B------:R-:W-:Y:S01]  /*4e10*/  F2F.F16.F32 R171, R171 ;  /* 0x000000ab00ab7304 */ /* 0x000fe20000200800 */
[----:B--2---:R-:W-:Y:S01]  /*4e20*/  IMAD.WIDE.U32 R148, R135, 0x8, R46 ;  /* 0x0000000887947825 */ /* 0x004fe200078e002e */
[----:B------:R-:W2:Y:S06]  /*4e30*/  LDG.E.64 R50, desc[UR8][R50.64] ;  /* 0x0000000832327981 */ /* 0x000eac000c1e1b00 */
[----:B------:R1:W4:Y:S01]  /*4e40*/  F2F.F16.F32 R170, R0 ;  /* 0x0000000000aa7304 */ /* 0x0003220000200800 */
[----:B------:R-:W-:-:S04]  /*4e50*/  IMAD.WIDE.U32 R134, R143, 0x8, R48 ;  /* 0x000000088f867825 */ /* 0x000fc800078e0030 */
[----:B-1----:R-:W-:Y:S01]  /*4e60*/  FMUL.FTZ R0, R16, R167 ;  /* 0x000000a710007220 */ /* 0x002fe20000410000 */
[----:B------:R-:W-:-:S03]  /*4e70*/  IMAD.WIDE.U32 R144, R143, 0x8, R46 ;  /* 0x000000088f907825 */ /* 0x000fc600078e002e */
[----:B------:R-:W1:Y:S01]  /*4e80*/  F2F.F16.F32 R169, R0 ;  /* 0x0000000000a97304 */ /* 0x000e620000200800 */
[----:B0-----:R-:W-:Y:S01]  /*4e90*/  IMAD.WIDE.U32 R142, R142, 0x10000, RZ ;  /* 0x000100008e8e7825 */ /* 0x001fe200078e00ff */
[----:B------:R-:W-:Y:S01]  /*4ea0*/  LOP3.LUT R138, R138, R147, RZ, 0xfc, !PT ;  /* 0x000000938a8a7212 */ /* 0x000fe200078efcff */
[----:B------:R0:W-:Y:S02]  /*4eb0*/  STG.E.64 desc[UR8][R148.64], R136 ;  /* 0x0000008894007986 */ /* 0x0001e4000c101b08 */
[--C-:B------:R-:W-:Y:S01]  /*4ec0*/  IMAD.WIDE.U32 R146, R141, 0x8, R48.reuse ;  /* 0x000000088d927825 */ /* 0x100fe200078e0030 */
[----:B------:R-:W-:Y:S01]  /*4ed0*/  LOP3.LUT R143, R173, R143, RZ, 0xfc, !PT ;  /* 0x0000008fad8f7212 */ /* 0x000fe200078efcff */
[----:B------:R-:W5:Y:S01]  /*4ee0*/  LDG.E.64 R134, desc[UR8][R134.64] ;  /* 0x0000000886867981 */ /* 0x000f62000c1e1b00 */
[----:B---3--:R-:W-:Y:S01]  /*4ef0*/  LOP3.LUT R142, R142, R151, RZ, 0xfc, !PT ;  /* 0x000000978e8e7212 */ /* 0x008fe200078efcff */
[----:B------:R-:W-:Y:S01]  /*4f00*/  IMAD.WIDE.U32 R150, R133, 0x8, R48 ;  /* 0x0000000885967825 */ /* 0x000fe200078e0030 */
[----:B----4-:R-:W-:Y:S01]  /*4f10*/  PRMT R171, R170, 0x5410, R171 ;  /* 0x00005410aaab7816 */ /* 0x010fe200000000ab */
[----:B------:R3:W-:Y:S02]  /*4f20*/  STG.E.64 desc[UR8][R144.64], R138 ;  /* 0x0000008a90007986 */ /* 0x0007e4000c101b08 */
[----:B0-----:R-:W-:-:S02]  /*4f30*/  IMAD.WIDE.U32 R148, R141, 0x8, R46 ;  /* 0x000000088d947825 */ /* 0x001fc400078e002e */
[----:B------:R-:W4:Y:S02]  /*4f40*/  LDG.E.64 R136, desc[UR8][R146.64] ;  /* 0x0000000892887981 */ /* 0x000f24000c1e1b00 */
[----:B------:R-:W-:Y:S02]  /*4f50*/  IMAD.WIDE.U32 R140, R168, 0x10000, RZ ;  /* 0x00010000a88c7825 */ /* 0x000fe400078e00ff */
[----:B------:R-:W-:Y:S02]  /*4f60*/  STG.E.64 desc[UR8][R148.64], R142 ;  /* 0x0000008e94007986 */ /* 0x000fe4000c101b08 */
[----:B---3--:R-:W-:Y:S02]  /*4f70*/  IMAD.WIDE.U32 R144, R133, 0x8, R46 ;  /* 0x0000000885907825 */ /* 0x008fe400078e002e */
[----:B------:R-:W3:Y:S01]  /*4f80*/  LDG.E.64 R138, desc[UR8][R150.64] ;  /* 0x00000008968a7981 */ /* 0x000ee2000c1e1b00 */
[----:B------:R-:W-:Y:S02]  /*4f90*/  LOP3.LUT R141, R171, R141, RZ, 0xfc, !PT ;  /* 0x0000008dab8d7212 */ /* 0x000fe400078efcff */
[----:B-1----:R-:W-:Y:S01]  /*4fa0*/  LOP3.LUT R140, R140, R169, RZ, 0xfc, !PT ;  /* 0x000000a98c8c7212 */ /* 0x002fe200078efcff */
[----:B------:R-:W-:-:S04]  /*4fb0*/  IMAD.WIDE.U32 R48, R122, 0x8, R48 ;  /* 0x000000087a307825 */ /* 0x000fc800078e0030 */
[----:B------:R0:W-:Y:S04]  /*4fc0*/  STG.E.64 desc[UR8][R144.64], R140 ;  /* 0x0000008c90007986 */ /* 0x0001e8000c101b08 */
[----:B------:R-:W3:Y:S01]  /*4fd0*/  LDG.E.64 R48, desc[UR8][R48.64] ;  /* 0x0000000830307981 */ /* 0x000ee2000c1e1b00 */
[----:B------:R-:W-:Y:S01]  /*4fe0*/  MOV R0, R59 ;  /* 0x0000003b00007202 */ /* 0x000fe20000000f00 */
[C-C-:B------:R-:W-:Y:S01]  /*4ff0*/  FFMA.FTZ R124, R44.reuse, R124, R45.reuse ;  /* 0x0000007c2c7c7223 */ /* 0x140fe2000001002d */
[----:B------:R-:W-:-:S03]  /*5000*/  FFMA.FTZ R133, R44, R125, R45 ;  /* 0x0000007d2c857223 */ /* 0x000fc6000001002d */
[----:B------:R-:W-:Y:S02]  /*5010*/  HADD2.F32 R125, -RZ, R0.H0_H0 ;  /* 0x20000000ff7d7230 */ /* 0x000fe40000004100 */
[----:B------:R-:W-:Y:S01]  /*5020*/  FADD.FTZ R0, -R124, R127 ;  /* 0x0000007f7c007221 */ /* 0x000fe20000010100 */
[----:B------:R-:W-:Y:S01]  /*5030*/  SHF.R.U32.HI R124, RZ, 0x10, R59 ;  /* 0x00000010ff7c7819 */ /* 0x000fe2000001163b */
[----:B------:R-:W-:Y:S02]  /*5040*/  FFMA.FTZ R128, R44, R128, R45 ;  /* 0x000000802c807223 */ /* 0x000fe4000001002d */
[----:B------:R-:W-:Y:S01]  /*5050*/  FFMA.FTZ R0, R130, R0, R125 ;  /* 0x0000000082007223 */ /* 0x000fe2000001007d */
[----:B------:R-:W-:Y:S01]  /*5060*/  FADD.FTZ R133, -R133, R132 ;  /* 0x0000008485857221 */ /* 0x000fe20000010100 */
[----:B------:R-:W-:Y:S01]  /*5070*/  HADD2.F32 R125, -RZ, R124.H0_H0 ;  /* 0x2000007cff7d7230 */ /* 0x000fe20000004100 */
[----:B------:R-:W-:Y:S01]  /*5080*/  SHF.R.U64 R127, R58, 0x10, R59 ;  /* 0x000000103a7f7819 */ /* 0x000fe2000000123b */
[----:B------:R-:W-:Y:S01]  /*5090*/  FADD.FTZ R131, -R128, R131 ;  /* 0x0000008380837221 */ /* 0x000fe20000010100 */
[----:B0-----:R-:W-:Y:S01]  /*50a0*/  FMUL.FTZ R141, R0, R123 ;  /* 0x0000007b008d7220 */ /* 0x001fe20000410000 */
[----:B------:R-:W-:Y:S01]  /*50b0*/  MOV R0, R58 ;  /* 0x0000003a00007202 */ /* 0x000fe20000000f00 */
[----:B------:R-:W-:Y:S01]  /*50c0*/  FFMA.FTZ R128, R130, R133, R125 ;  /* 0x0000008582807223 */ /* 0x000fe2000001007d */
[----:B------:R-:W-:-:S02]  /*50d0*/  HADD2.F32 R125, -RZ, R127.H0_H0 ;  /* 0x2000007fff7d7230 */ /* 0x000fc40000004100 */
[----:B------:R-:W-:Y:S01]  /*50e0*/  FFMA.FTZ R129, R44, R129, R45 ;  /* 0x000000812c817223 */ /* 0x000fe2000001002d */
[----:B------:R-:W-:Y:S02]  /*50f0*/  HADD2.F32 R45, -RZ, R0.H0_H0 ;  /* 0x20000000ff2d7230 */ /* 0x000fe40000004100 */
[----:B------:R-:W-:Y:S01]  /*5100*/  FFMA.FTZ R44, R130, R131, R125 ;  /* 0x00000083822c7223 */ /* 0x000fe2000001007d */
[----:B------:R-:W-:Y:S01]  /*5110*/  FADD.FTZ R129, -R129, R126 ;  /* 0x0000007e81817221 */ /* 0x000fe20000010100 */
[-C--:B------:R-:W-:Y:S02]  /*5120*/  FMUL.FTZ R142, R128, R123.reuse ;  /* 0x0000007b808e7220 */ /* 0x080fe40000410000 */
[----:B------:R-:W-:Y:S01]  /*5130*/  FMUL.FTZ R140, R44, R123 ;  /* 0x0000007b2c8c7220 */ /* 0x000fe20000410000 */
[----:B------:R-:W-:Y:S01]  /*5140*/  FFMA.FTZ R130, R130, R129, R45 ;  /* 0x0000008182827223 */ /* 0x000fe2000001002d */
[----:B------:R-:W-:Y:S01]  /*5150*/  FMUL.FTZ R124, R22, R141 ;  /* 0x0000008d167c7220 */ /* 0x000fe20000410000 */
[----:B------:R-:W-:Y:S01]  /*5160*/  FMUL.FTZ R0, R23, R142 ;  /* 0x0000008e17007220 */ /* 0x000fe20000410000 */
[----:B------:R-:W-:Y:S01]  /*5170*/  FMUL.FTZ R128, R21, R140 ;  /* 0x0000008c15807220 */ /* 0x000fe20000410000 */
[----:B------:R-:W-:-:S02]  /*5180*/  FMUL.FTZ R127, R130, R123 ;  /* 0x0000007b827f7220 */ /* 0x000fc40000410000 */
[----:B------:R-:W-:Y:S02]  /*5190*/  F2F.F16.F32 R125, R0 ;  /* 0x00000000007d7304 */ /* 0x000fe40000200800 */
[----:B------:R-:W-:-:S06]  /*51a0*/  FMUL.FTZ R126, R20, R127 ;  /* 0x0000007f147e7220 */ /* 0x000fcc0000410000 */
[----:B------:R-:W0:Y:S08]  /*51b0*/  F2F.F16.F32 R44, R128 ;  /* 0x00000080002c7304 */ /* 0x000e300000200800 */
[----:B------:R-:W1:Y:S08]  /*51c0*/  F2F.F16.F32 R124, R124 ;  /* 0x0000007c007c7304 */ /* 0x000e700000200800 */
[----:B------:R-:W1:Y:S01]  /*51d0*/  F2F.F16.F32 R129, R126 ;  /* 0x0000007e00817304 */ /* 0x000e620000200800 */
[----:B0-----:R-:W-:-:S04]  /*51e0*/  IMAD.WIDE.U32 R44, R44, 0x10000, RZ ;  /* 0x000100002c2c7825 */ /* 0x001fc800078e00ff */
[----:B------:R-:W-:Y:S01]  /*51f0*/  IMAD.WIDE.U32 R46, R122, 0x8, R46 ;  /* 0x000000087a2e7825 */ /* 0x000fe200078e002e */
[----:B-1----:R-:W-:-:S04]  /*5200*/  PRMT R131, R124, 0x5410, R125 ;  /* 0x000054107c837816 */ /* 0x002fc8000000007d */
[----:B------:R-:W-:Y:S02]  /*5210*/  LOP3.LUT R45, R131, R45, RZ, 0xfc, !PT ;  /* 0x0000002d832d7212 */ /* 0x000fe400078efcff */
[----:B------:R-:W-:-:S05]  /*5220*/  LOP3.LUT R44, R44, R129, RZ, 0xfc, !PT ;  /* 0x000000812c2c7212 */ /* 0x000fca00078efcff */
[----:B------:R0:W-:Y:S01]  /*5230*/  STG.E.64 desc[UR8][R46.64], R44 ;  /* 0x0000002c2e007986 */ /* 0x0001e2000c101b08 */
[--C-:B--2---:R-:W-:Y:S01]  /*5240*/  SHF.R.U64 R123, R50, 0x10, R51.reuse ;  /* 0x00000010327b7819 */ /* 0x104fe20000001233 */
[----:B------:R-:W-:Y:S01]  /*5250*/  HADD2.F32 R0, -RZ, R50.H0_H0 ;  /* 0x20000032ff007230 */ /* 0x000fe20000004100 */
[----:B------:R-:W-:Y:S01]  /*5260*/  SHF.R.U32.HI R125, RZ, 0x10, R51 ;  /* 0x00000010ff7d7819 */ /* 0x000fe20000011633 */
[----:B------:R-:W-:Y:S02]  /*5270*/  HADD2.F32 R124, -RZ, R51.H0_H0 ;  /* 0x20000033ff7c7230 */ /* 0x000fe40000004100 */
[----:B------:R-:W-:Y:S02]  /*5280*/  HADD2.F32 R123, -RZ, R123.H0_H0 ;  /* 0x2000007bff7b7230 */ /* 0x000fe40000004100 */
[----:B------:R-:W-:Y:S02]  /*5290*/  HADD2.F32 R125, -RZ, R125.H0_H0 ;  /* 0x2000007dff7d7230 */ /* 0x000fe40000004100 */
[----:B-----5:R-:W-:Y:S01]  /*52a0*/  HADD2.F32 R50, -RZ, R134.H0_H0 ;  /* 0x20000086ff327230 */ /* 0x020fe20000004100 */
[----:B------:R-:W-:Y:S01]  /*52b0*/  SHF.R.U32.HI R131, RZ, 0x10, R135 ;  /* 0x00000010ff837819 */ /* 0x000fe20000011687 */
[----:B------:R-:W-:-:S03]  /*52c0*/  HADD2.F32 R128, -RZ, R135.H0_H0 ;  /* 0x20000087ff807230 */ /* 0x000fc60000004100 */
[----:B------:R-:W-:Y:S01]  /*52d0*/  FMUL.FTZ R122, R159, R50 ;  /* 0x000000329f7a7220 */ /* 0x000fe20000410000 */
[----:B------:R-:W-:Y:S02]  /*52e0*/  SHF.R.U64 R129, R134, 0x10, R135 ;  /* 0x0000001086817819 */ /* 0x000fe40000001287 */
[--C-:B----4-:R-:W-:Y:S01]  /*52f0*/  SHF.R.U32.HI R135, RZ, 0x10, R137.reuse ;  /* 0x00000010ff877819 */ /* 0x110fe20000011689 */
[----:B------:R-:W-:Y:S01]  /*5300*/  HADD2.F32 R132, -RZ, R137.H0_H0 ;  /* 0x20000089ff847230 */ /* 0x000fe20000004100 */
[----:B------:R-:W-:Y:S01]  /*5310*/  SHF.R.U64 R133, R136, 0x10, R137 ;  /* 0x0000001088857819 */ /* 0x000fe20000001289 */
[----:B---3--:R-:W-:Y:S01]  /*5320*/  HADD2.F32 R50, -RZ, R138.H0_H0 ;  /* 0x2000008aff327230 */ /* 0x008fe20000004100 */
[--C-:B------:R-:W-:Y:S02]  /*5330*/  SHF.R.U64 R137, R138, 0x10, R139.reuse ;  /* 0x000000108a897819 */ /* 0x100fe4000000128b */
[----:B------:R-:W-:Y:S02]  /*5340*/  SHF.R.U32.HI R51, RZ, 0x10, R139 ;  /* 0x00000010ff337819 */ /* 0x000fe4000001168b */
[----:B------:R-:W-:Y:S01]  /*5350*/  FMUL.FTZ R138, R167, R50 ;  /* 0x00000032a78a7220 */ /* 0x000fe20000410000 */
[----:B------:R-:W-:Y:S01]  /*5360*/  HADD2.F32 R131, -RZ, R131.H0_H0 ;  /* 0x20000083ff837230 */ /* 0x000fe20000004100 */
[----:B------:R-:W-:-:S02]  /*5370*/  SHF.R.U32.HI R50, RZ, 0x10, R49 ;  /* 0x00000010ff327819 */ /* 0x000fc40000011631 */
[----:B------:R-:W-:Y:S01]  /*5380*/  SHF.R.U64 R126, R48, 0x10, R49 ;  /* 0x00000010307e7819 */ /* 0x000fe20000001231 */
[----:B------:R-:W-:Y:S02]  /*5390*/  HADD2.F32 R129, -RZ, R129.H0_H0 ;  /* 0x20000081ff817230 */ /* 0x000fe40000004100 */
[----:B------:R-:W-:Y:S02]  /*53a0*/  HADD2.F32 R130, -RZ, R136.H0_H0 ;  /* 0x20000088ff827230 */ /* 0x000fe40000004100 */
[----:B------:R-:W-:Y:S02]  /*53b0*/  HADD2.F32 R135, -RZ, R135.H0_H0 ;  /* 0x20000087ff877230 */ /* 0x000fe40000004100 */
[----:B------:R-:W-:Y:S02]  /*53c0*/  HADD2.F32 R133, -RZ, R133.H0_H0 ;  /* 0x20000085ff857230 */ /* 0x000fe40000004100 */
[----:B------:R-:W-:Y:S02]  /*53d0*/  HADD2.F32 R134, -RZ, R139.H0_H0 ;  /* 0x2000008bff867230 */ /* 0x000fe40000004100 */
[----:B------:R-:W-:-:S02]  /*53e0*/  HADD2.F32 R51, -RZ, R51.H0_H0 ;  /* 0x20000033ff337230 */ /* 0x000fc40000004100 */
[----:B------:R-:W-:Y:S02]  /*53f0*/  HADD2.F32 R137, -RZ, R137.H0_H0 ;  /* 0x20000089ff897230 */ /* 0x000fe40000004100 */
[----:B0-----:R-:W-:Y:S02]  /*5400*/  HADD2.F32 R44, -RZ, R49.H0_H0 ;  /* 0x20000031ff2c7230 */ /* 0x001fe40000004100 */
        /* <DEDUP_REMOVED lines=22> */
.L_x_5908:
[----:B------:R-:W-:Y:S01]  /*5570*/  SHF.R.U32.HI R139, RZ, 0x10, R53 ;  /* 0x00000010ff8b7819 */ /* 0x000fe20000011635 */
[C-C-:B------:R-:W-:Y:S01]  /*5580*/  FFMA.FTZ R183, R44.reuse, R183, R45.reuse ;  /* 0x000000b72cb77223 */ /* 0x140fe2000001002d */
[----:B------:R-:W-:Y:S01]  /*5590*/  MOV R147, R52 ;  /* 0x0000003400937202 */ /* 0x000fe20000000f00 */
[C-C-:B------:R-:W-:Y:S01]  /*55a0*/  FFMA.FTZ R179, R44.reuse, R179, R45.reuse ;  /* 0x000000b32cb37223 */ /* 0x140fe2000001002d */
[C-C-:B------:R-:W-:Y:S01]  /*55b0*/  FFMA.FTZ R146, R44.reuse, R146, R45.reuse ;  /* 0x000000922c927223 */ /* 0x140fe2000001002d */
[----:B------:R-:W-:Y:S02]  /*55c0*/  HADD2.F32 R149, -RZ, R139.H0_H0 ;  /* 0x2000008bff957230 */ /* 0x000fe40000004100 */
[----:B------:R-:W-:Y:S01]  /*55d0*/  FADD.FTZ R183, -R183, R162 ;  /* 0x000000a2b7b77221 */ /* 0x000fe20000010100 */
[----:B------:R-:W-:Y:S01]  /*55e0*/  FFMA.FTZ R139, R44, R156, R45 ;  /* 0x0000009c2c8b7223 */ /* 0x000fe2000001002d */
[----:B------:R-:W-:Y:S02]  /*55f0*/  HADD2.F32 R147, -RZ, R147.H0_H0 ;  /* 0x20000093ff937230 */ /* 0x000fe40000004100 */
[----:B------:R-:W-:Y:S01]  /*5600*/  FADD.FTZ R179, -R179, R166 ;  /* 0x000000a6b3b37221 */ /* 0x000fe20000010100 */
[----:B------:R-:W-:Y:S01]  /*5610*/  FFMA.FTZ R162, R130, R183, R149 ;  /* 0x000000b782a27223 */ /* 0x000fe20000010095 */
[----:B------:R-:W-:Y:S01]  /*5620*/  SHF.R.U64 R149, R52, 0x10, R53 ;  /* 0x0000001034957819 */ /* 0x000fe20000001235 */
[----:B------:R-:W-:Y:S01]  /*5630*/  FADD.FTZ R139, -R139, R152 ;  /* 0x000000988b8b7221 */ /* 0x000fe20000010100 */
[----:B------:R-:W-:Y:S01]  /*5640*/  FADD.FTZ R137, -R146, R137 ;  /* 0x0000008992897221 */ /* 0x000fe20000010100 */
[----:B------:R-:W-:Y:S01]  /*5650*/  SHF.R.U32.HI R146, RZ, 0x10, R55 ;  /* 0x00000010ff927819 */ /* 0x000fe20000011637 */
[----:B------:R-:W-:Y:S01]  /*5660*/  FFMA.FTZ R177, R44, R177, R45 ;  /* 0x000000b12cb17223 */ /* 0x000fe2000001002d */
[----:B------:R-:W-:Y:S01]  /*5670*/  FFMA.FTZ R156, R130, R139, R147 ;  /* 0x0000008b829c7223 */ /* 0x000fe20000010093 */
[----:B------:R-:W-:Y:S01]  /*5680*/  HADD2.F32 R149, -RZ, R149.H0_H0 ;  /* 0x20000095ff957230 */ /* 0x000fe20000004100 */
[----:B------:R-:W-:Y:S01]  /*5690*/  MOV R139, R55 ;  /* 0x00000037008b7202 */ /* 0x000fe20000000f00 */
[----:B------:R-:W-:Y:S01]  /*56a0*/  FADD.FTZ R177, -R177, R154 ;  /* 0x0000009ab1b17221 */ /* 0x000fe20000010100 */
[C-C-:B------:R-:W-:Y:S01]  /*56b0*/  FFMA.FTZ R148, R44.reuse, R148, R45.reuse ;  /* 0x000000942c947223 */ /* 0x140fe2000001002d */
[----:B------:R-:W-:Y:S01]  /*56c0*/  FFMA.FTZ R47, R44, R164, R45 ;  /* 0x000000a42c2f7223 */ /* 0x000fe2000001002d */
[----:B------:R-:W-:Y:S01]  /*56d0*/  FFMA.FTZ R166, R130, R179, R149 ;  /* 0x000000b382a67223 */ /* 0x000fe20000010095 */
[----:B------:R-:W-:Y:S01]  /*56e0*/  HADD2.F32 R149, -RZ, R139.H0_H0 ;  /* 0x2000008bff957230 */ /* 0x000fe20000004100 */
[----:B------:R-:W-:Y:S01]  /*56f0*/  MOV R46, R3 ;  /* 0x00000003002e7202 */ /* 0x000fe20000000f00 */
[----:B------:R-:W-:Y:S01]  /*5700*/  FADD.FTZ R47, -R47, R160 ;  /* 0x000000a02f2f7221 */ /* 0x000fe20000010100 */
[----:B------:R-:W-:Y:S01]  /*5710*/  SHF.R.U64 R50, R2, 0x10, R3 ;  /* 0x0000001002327819 */ /* 0x000fe20000001203 */
[----:B------:R-:W-:Y:S01]  /*5720*/  FFMA.FTZ R188, R44, R188, R45 ;  /* 0x000000bc2cbc7223 */ /* 0x000fe2000001002d */
[----:B------:R-:W-:Y:S01]  /*5730*/  FFMA.FTZ R168, R130, R137, R149 ;  /* 0x0000008982a87223 */ /* 0x000fe20000010095 */
[----:B------:R-:W-:Y:S01]  /*5740*/  HADD2.F32 R137, -RZ, R146.H0_H0 ;  /* 0x20000092ff897230 */ /* 0x000fe20000004100 */
[----:B------:R-:W-:Y:S01]  /*5750*/  MOV R149, R54 ;  /* 0x0000003600957202 */ /* 0x000fe20000000f00 */
[----:B------:R-:W-:Y:S01]  /*5760*/  HADD2.F32 R49, -RZ, R46.H0_H0 ;  /* 0x2000002eff317230 */ /* 0x000fe20000004100 */
[----:B------:R-:W-:Y:S01]  /*5770*/  SHF.R.U32.HI R46, RZ, 0x10, R3 ;  /* 0x00000010ff2e7819 */ /* 0x000fe20000011603 */
[----:B------:R-:W-:Y:S01]  /*5780*/  FFMA.FTZ R190, R44, R190, R45 ;  /* 0x000000be2cbe7223 */ /* 0x000fe2000001002d */
[----:B------:R-:W-:Y:S01]  /*5790*/  FFMA.FTZ R176, R130, R177, R137 ;  /* 0x000000b182b07223 */ /* 0x000fe20000010089 */
[----:B------:R-:W-:-:S02]  /*57a0*/  HADD2.F32 R149, -RZ, R149.H0_H0 ;  /* 0x20000095ff957230 */ /* 0x000fc40000004100 */
[----:B------:R-:W-:Y:S01]  /*57b0*/  FADD.FTZ R137, -R148, R145 ;  /* 0x0000009194897221 */ /* 0x000fe20000010100 */
[----:B------:R-:W-:Y:S01]  /*57c0*/  FFMA.FTZ R48, R130, R47, R49 ;  /* 0x0000002f82307223 */ /* 0x000fe20000010031 */
[----:B------:R-:W-:Y:S02]  /*57d0*/  HADD2.F32 R51, -RZ, R50.H0_H0 ;  /* 0x20000032ff337230 */ /* 0x000fe40000004100 */
[----:B------:R-:W-:Y:S01]  /*57e0*/  FADD.FTZ R173, -R188, R173 ;  /* 0x000000adbcad7221 */ /* 0x000fe20000010100 */
[----:B------:R-:W-:Y:S01]  /*57f0*/  FFMA.FTZ R160, R130, R137, R149 ;  /* 0x0000008982a07223 */ /* 0x000fe20000010095 */
[----:B------:R-:W-:Y:S01]  /*5800*/  FFMA.FTZ R149, R44, R138, R45 ;  /* 0x0000008a2c957223 */ /* 0x000fe2000001002d */
[----:B------:R-:W-:Y:S01]  /*5810*/  MOV R138, R57 ;  /* 0x00000039008a7202 */ /* 0x000fe20000000f00 */
[----:B------:R-:W-:Y:S01]  /*5820*/  HADD2.F32 R49, -RZ, R46.H0_H0 ;  /* 0x2000002eff317230 */ /* 0x000fe20000004100 */
[----:B------:R-:W-:Y:S01]  /*5830*/  MOV R50, R53 ;  /* 0x0000003500327202 */ /* 0x000fe20000000f00 */
[----:B------:R-:W-:Y:S01]  /*5840*/  FADD.FTZ R149, -R149, R134 ;  /* 0x0000008695957221 */ /* 0x000fe20000010100 */
[----:B------:R-:W-:Y:S01]  /*5850*/  SHF.R.U32.HI R134, RZ, 0x10, R57 ;  /* 0x00000010ff867819 */ /* 0x000fe20000011639 */
[----:B------:R-:W-:-:S02]  /*5860*/  HADD2.F32 R153, -RZ, R138.H0_H0 ;  /* 0x2000008aff997230 */ /* 0x000fc40000004100 */
[----:B------:R-:W-:Y:S01]  /*5870*/  FADD.FTZ R175, -R190, R175 ;  /* 0x000000afbeaf7221 */ /* 0x000fe20000010100 */
[----:B------:R-:W-:Y:S01]  /*5880*/  MOV R47, R2 ;  /* 0x00000002002f7202 */ /* 0x000fe20000000f00 */
[C-C-:B------:R-:W-:Y:S01]  /*5890*/  FFMA.FTZ R157, R44.reuse, R157, R45.reuse ;  /* 0x0000009d2c9d7223 */ /* 0x140fe2000001002d */
[C-C-:B------:R-:W-:Y:S01]  /*58a0*/  FFMA.FTZ R167, R44.reuse, R167, R45.reuse ;  /* 0x000000a72ca77223 */ /* 0x140fe2000001002d */
[----:B------:R-:W-:Y:S01]  /*58b0*/  FFMA.FTZ R0, R44, R0, R45 ;  /* 0x000000002c007223 */ /* 0x000fe2000001002d */
[C---:B------:R-:W-:Y:S01]  /*58c0*/  FFMA.FTZ R174, R130.reuse, R173, R51 ;  /* 0x000000ad82ae7223 */ /* 0x040fe20000010033 */
[C---:B------:R-:W-:Y:S01]  /*58d0*/  FFMA.FTZ R178, R130.reuse, R149, R153 ;  /* 0x0000009582b27223 */ /* 0x040fe20000010099 */
[----:B------:R-:W-:Y:S01]  /*58e0*/  FFMA.FTZ R172, R130, R175, R49 ;  /* 0x000000af82ac7223 */ /* 0x000fe20000010031 */
[----:B------:R-:W-:Y:S02]  /*58f0*/  HADD2.F32 R51, -RZ, R50.H0_H0 ;  /* 0x20000032ff337230 */ /* 0x000fe40000004100 */
[----:B------:R-:W-:Y:S01]  /*5900*/  FADD.FTZ R157, -R157, R150 ;  /* 0x000000969d9d7221 */ /* 0x000fe20000010100 */
[----:B------:R-:W-:-:S02]  /*5910*/  HADD2.F32 R153, -RZ, R134.H0_H0 ;  /* 0x20000086ff997230 */ /* 0x000fc40000004100 */
[----:B------:R-:W-:Y:S01]  /*5920*/  FADD.FTZ R167, -R167, R144 ;  /* 0x00000090a7a77221 */ /* 0x000fe20000010100 */
[----:B------:R-:W-:Y:S01]  /*5930*/  HADD2.F32 R49, -RZ, R47.H0_H0 ;  /* 0x2000002fff317230 */ /* 0x000fe20000004100 */
[----:B------:R-:W-:Y:S01]  /*5940*/  MOV R138, R56 ;  /* 0x00000038008a7202 */ /* 0x000fe20000000f00 */
[----:B------:R-:W-:Y:S01]  /*5950*/  FADD.FTZ R163, -R0, R163 ;  /* 0x000000a300a37221 */ /* 0x000fe20000010100 */
[----:B------:R-:W-:Y:S01]  /*5960*/  FFMA.FTZ R149, R44, R140, R45 ;  /* 0x0000008c2c957223 */ /* 0x000fe2000001002d */
[----:B------:R-:W-:Y:S01]  /*5970*/  F2F.F16.F32 R46, R48 ;  /* 0x00000030002e7304 */ /* 0x000fe20000200800 */
[C---:B------:R-:W-:Y:S01]  /*5980*/  FFMA.FTZ R164, R130.reuse, R157, R51 ;  /* 0x0000009d82a47223 */ /* 0x040fe20000010033 */
[C---:B------:R-:W-:Y:S01]  /*5990*/  FFMA.FTZ R184, R130.reuse, R167, R153 ;  /* 0x000000a782b87223 */ /* 0x040fe20000010099 */
[----:B------:R-:W-:Y:S01]  /*59a0*/  FFMA.FTZ R0, R130, R163, R49 ;  /* 0x000000a382007223 */ /* 0x000fe20000010031 */
[----:B------:R-:W-:Y:S01]  /*59b0*/  FADD.FTZ R153, -R149, R136 ;  /* 0x0000008895997221 */ /* 0x000fe20000010100 */
[----:B------:R-:W-:Y:S01]  /*59c0*/  HADD2.F32 R155, -RZ, R138.H0_H0 ;  /* 0x2000008aff9b7230 */ /* 0x000fe20000004100 */
[----:B------:R-:W-:Y:S01]  /*59d0*/  SHF.R.U64 R136, R56, 0x10, R57 ;  /* 0x0000001038887819 */ /* 0x000fe20000001239 */
[----:B------:R-:W-:Y:S01]  /*59e0*/  FFMA.FTZ R171, R44, R171, R45 ;  /* 0x000000ab2cab7223 */ /* 0x000fe2000001002d */
[----:B------:R0:W1:Y:S01]  /*59f0*/  F2F.F16.F32 R47, R172 ;  /* 0x000000ac002f7304 */ /* 0x0000620000200800 */
[----:B------:R-:W-:Y:S01]  /*5a00*/  SHF.R.U64 R148, R54, 0x10, R55 ;  /* 0x0000001036947819 */ /* 0x000fe20000001237 */
[----:B------:R-:W-:Y:S01]  /*5a10*/  FFMA.FTZ R181, R44, R181, R45 ;  /* 0x000000b52cb57223 */ /* 0x000fe2000001002d */
[----:B------:R-:W-:Y:S01]  /*5a20*/  FFMA.FTZ R140, R130, R153, R155 ;  /* 0x00000099828c7223 */ /* 0x000fe2000001009b */
[----:B------:R-:W-:-:S02]  /*5a30*/  HADD2.F32 R153, -RZ, R136.H0_H0 ;  /* 0x20000088ff997230 */ /* 0x000fc40000004100 */
[----:B------:R-:W-:Y:S01]  /*5a40*/  FADD.FTZ R171, -R171, R142 ;  /* 0x0000008eabab7221 */ /* 0x000fe20000010100 */
[----:B------:R-:W-:Y:S02]  /*5a50*/  HADD2.F32 R137, -RZ, R148.H0_H0 ;  /* 0x20000094ff897230 */ /* 0x000fe40000004100 */
[----:B------:R-:W-:Y:S01]  /*5a60*/  FADD.FTZ R181, -R181, R158 ;  /* 0x0000009eb5b57221 */ /* 0x000fe20000010100 */
[----:B------:R2:W3:Y:S01]  /*5a70*/  F2F.F16.F32 R50, R174 ;  /* 0x000000ae00327304 */ /* 0x0004e20000200800 */
[----:B------:R-:W-:Y:S01]  /*5a80*/  FFMA.FTZ R182, R130, R171, R153 ;  /* 0x000000ab82b67223 */ /* 0x000fe20000010099 */
[-C--:B------:R-:W-:Y:S01]  /*5a90*/  FMUL.FTZ R169, R48, R123.reuse ;  /* 0x0000007b30a97220 */ /* 0x080fe20000410000 */
[-C--:B------:R-:W-:Y:S01]  /*5aa0*/  FMUL.FTZ R171, R0, R123.reuse ;  /* 0x0000007b00ab7220 */ /* 0x080fe20000410000 */
[----:B------:R-:W-:Y:S01]  /*5ab0*/  FMUL.FTZ R165, R164, R123 ;  /* 0x0000007ba4a57220 */ /* 0x000fe20000410000 */
[----:B------:R-:W-:Y:S01]  /*5ac0*/  FFMA.FTZ R170, R130, R181, R137 ;  /* 0x000000b582aa7223 */ /* 0x000fe20000010089 */
[-C--:B0-----:R-:W-:Y:S01]  /*5ad0*/  FMUL.FTZ R172, R172, R123.reuse ;  /* 0x0000007bacac7220 */ /* 0x081fe20000410000 */
[----:B-1----:R-:W-:Y:S01]  /*5ae0*/  PRMT R157, R46, 0x5410, R47 ;  /* 0x000054102e9d7816 */ /* 0x002fe2000000002f */
[----:B------:R0:W-:Y:S01]  /*5af0*/  F2F.F16.F32 R51, R164 ;  /* 0x000000a400337304 */ /* 0x0001e20000200800 */
[----:B--2---:R-:W-:Y:S01]  /*5b00*/  FMUL.FTZ R174, R174, R123 ;  /* 0x0000007baeae7220 */ /* 0x004fe20000410000 */
[----:B------:R-:W-:Y:S01]  /*5b10*/  FMUL.FTZ R48, R6, R169 ;  /* 0x000000a906307220 */ /* 0x000fe20000410000 */
[----:B------:R-:W-:Y:S01]  /*5b20*/  FMUL.FTZ R136, R4, R171 ;  /* 0x000000ab04887220 */ /* 0x000fe20000410000 */
[----:B------:R-:W-:Y:S01]  /*5b30*/  FMUL.FTZ R144, R7, R172 ;  /* 0x000000ac07907220 */ /* 0x000fe20000410000 */
[----:B------:R-:W-:Y:S01]  /*5b40*/  FMUL.FTZ R138, R5, R174 ;  /* 0x000000ae058a7220 */ /* 0x000fe20000410000 */
[-C--:B------:R-:W-:Y:S01]  /*5b50*/  FMUL.FTZ R163, R168, R123.reuse ;  /* 0x0000007ba8a37220 */ /* 0x080fe20000410000 */
[----:B---3--:R-:W-:Y:S01]  /*5b60*/  IMAD.WIDE.U32 R46, R50, 0x10000, RZ ;  /* 0x00010000322e7825 */ /* 0x008fe200078e00ff */
[----:B------:R1:W2:Y:S03]  /*5b70*/  F2F.F16.F32 R150, R162 ;  /* 0x000000a200967304 */ /* 0x0002a60000200800 */
[-C--:B0-----:R-:W-:Y:S01]  /*5b80*/  FMUL.FTZ R164, R162, R123.reuse ;  /* 0x0000007ba2a47220 */ /* 0x081fe20000410000 */
[----:B------:R-:W-:-:S04]  /*5b90*/  FMUL.FTZ R173, R156, R123 ;  /* 0x0000007b9cad7220 */ /* 0x000fc80000410000 */
[----:B------:R-:W-:Y:S01]  /*5ba0*/  F2F.F16.F32 R134, R178 ;  /* 0x000000b200867304 */ /* 0x000fe20000200800 */
[----:B-1----:R-:W-:Y:S01]  /*5bb0*/  FMUL.FTZ R162, R176, R123 ;  /* 0x0000007bb0a27220 */ /* 0x002fe20000410000 */
[----:B--2---:R-:W-:-:S06]  /*5bc0*/  PRMT R155, R51, 0x5410, R150 ;  /* 0x00005410339b7816 */ /* 0x004fcc0000000096 */
[----:B------:R-:W0:Y:S01]  /*5bd0*/  F2F.F16.F32 R149, R184 ;  /* 0x000000b800957304 */ /* 0x000e220000200800 */
[----:B------:R-:W1:Y:S07]  /*5be0*/  LDC.64 R50, c[0x0][0x390] ;  /* 0x0000e400ff327b82 */ /* 0x000e6e0000000a00 */
[----:B------:R-:W-:Y:S01]  /*5bf0*/  F2F.F16.F32 R49, R0 ;  /* 0x0000000000317304 */ /* 0x000fe20000200800 */
[----:B0-----:R-:W-:-:S07]  /*5c00*/  PRMT R179, R134, 0x5410, R149 ;  /* 0x0000541086b37816 */ /* 0x001fce0000000095 */
[----:B------:R0:W-:Y:S01]  /*5c10*/  F2F.F16.F32 R146, R168 ;  /* 0x000000a800927304 */ /* 0x0001e20000200800 */
[----:B------:R-:W-:Y:S01]  /*5c20*/  LOP3.LUT R149, R157, R47, RZ, 0xfc, !PT ;  /* 0x0000002f9d957212 */ /* 0x000fe200078efcff */
[----:B------:R-:W-:-:S06]  /*5c30*/  FMUL.FTZ R134, R8, R173 ;  /* 0x000000ad08867220 */ /* 0x000fcc0000410000 */
[----:B------:R-:W2:Y:S01]  /*5c40*/  F2F.F16.F32 R145, R176 ;  /* 0x000000b000917304 */ /* 0x000ea20000200800 */
[----:B0-----:R-:W-:-:S07]  /*5c50*/  FMUL.FTZ R168, R184, R123 ;  /* 0x0000007bb8a87220 */ /* 0x001fce0000410000 */
[----:B------:R0:W-:Y:S01]  /*5c60*/  F2F.F16.F32 R139, R166 ;  /* 0x000000a6008b7304 */ /* 0x0001e20000200800 */
[----:B--2---:R-:W-:-:S07]  /*5c70*/  PRMT R153, R146, 0x5410, R145 ;  /* 0x0000541092997816 */ /* 0x004fce0000000091 */
[----:B------:R2:W-:Y:S01]  /*5c80*/  F2F.F16.F32 R142, R138 ;  /* 0x0000008a008e7304 */ /* 0x0005e20000200800 */
[----:B0-----:R-:W-:Y:S01]  /*5c90*/  FMUL.FTZ R166, R166, R123 ;  /* 0x0000007ba6a67220 */ /* 0x001fe20000410000 */
[----:B------:R-:W-:-:S03]  /*5ca0*/  FMUL.FTZ R146, R15, R162 ;  /* 0x000000a20f927220 */ /* 0x000fc60000410000 */
[----:B------:R-:W-:-:S03]  /*5cb0*/  FMUL.FTZ R148, R9, R166 ;  /* 0x000000a609947220 */ /* 0x000fc60000410000 */
[----:B------:R0:W-:Y:S01]  /*5cc0*/  F2F.F16.F32 R137, R170 ;  /* 0x000000aa00897304 */ /* 0x0001e20000200800 */
[----:B--2---:R-:W-:-:S07]  /*5cd0*/  FMUL.FTZ R138, R11, R164 ;  /* 0x000000a40b8a7220 */ /* 0x004fce0000410000 */
[----:B------:R2:W-:Y:S01]  /*5ce0*/  F2F.F16.F32 R154, R148 ;  /* 0x00000094009a7304 */ /* 0x0005e20000200800 */
[----:B0-----:R-:W-:-:S07]  /*5cf0*/  FMUL.FTZ R170, R170, R123 ;  /* 0x0000007baaaa7220 */ /* 0x001fce0000410000 */
[----:B------:R0:W-:Y:S01]  /*5d00*/  F2F.F16.F32 R159, R136 ;  /* 0x00000088009f7304 */ /* 0x0001e20000200800 */
[----:B--2---:R-:W-:Y:S02]  /*5d10*/  LOP3.LUT R148, R46, R49, RZ, 0xfc, !PT ;  /* 0x000000312e947212 */ /* 0x004fe400078efcff */
[----:B------:R-:W2:Y:S05]  /*5d20*/  LDC.64 R46, c[0x0][0x478] ;  /* 0x00011e00ff2e7b82 */ /* 0x000eaa0000000a00 */
[----:B------:R3:W-:Y:S01]  /*5d30*/  F2F.F16.F32 R152, R48 ;  /* 0x0000003000987304 */ /* 0x0007e20000200800 */
[----:B0-----:R-:W-:-:S07]  /*5d40*/  FMUL.FTZ R136, R10, R165 ;  /* 0x000000a50a887220 */ /* 0x001fce0000410000 */
[----:B------:R0:W-:Y:S01]  /*5d50*/  F2F.F16.F32 R147, R156 ;  /* 0x0000009c00937304 */ /* 0x0001e20000200800 */
[----:B---3--:R-:W3:Y:S07]  /*5d60*/  LDC.64 R48, c[0x0][0x468] ;  /* 0x00011a00ff307b82 */ /* 0x008eee0000000a00 */
[----:B------:R4:W5:Y:S01]  /*5d70*/  F2F.F16.F32 R161, R144 ;  /* 0x0000009000a17304 */ /* 0x0009620000200800 */
[----:B0-----:R-:W-:-:S07]  /*5d80*/  FMUL.FTZ R156, R13, R170 ;  /* 0x000000aa0d9c7220 */ /* 0x001fce0000410000 */
[----:B------:R0:W-:Y:S01]  /*5d90*/  F2F.F16.F32 R167, R138 ;  /* 0x0000008a00a77304 */ /* 0x0001e20000200800 */
[----:B----4-:R-:W-:Y:S01]  /*5da0*/  FMUL.FTZ R144, R14, R163 ;  /* 0x000000a30e907220 */ /* 0x010fe20000410000 */
[----:B-----5:R-:W-:-:S06]  /*5db0*/  PRMT R161, R152, 0x5410, R161 ;  /* 0x0000541098a17816 */ /* 0x020fcc00000000a1 */
[----:B------:R-:W4:Y:S01]  /*5dc0*/  F2F.F16.F32 R151, R160 ;  /* 0x000000a000977304 */ /* 0x000f220000200800 */
[----:B0-----:R-:W-:-:S05]  /*5dd0*/  IMAD.WIDE.U32 R138, R139, 0x10000, RZ ;  /* 0x000100008b8a7825 */ /* 0x001fca00078e00ff */
[----:B------:R-:W-:Y:S02]  /*5de0*/  LOP3.LUT R145, R155, R139, RZ, 0xfc, !PT ;  /* 0x0000008b9b917212 */ /* 0x000fe400078efcff */
[----:B------:R0:W5:Y:S08]  /*5df0*/  F2F.F16.F32 R158, R136 ;  /* 0x00000088009e7304 */ /* 0x0001700000200800 */
[----:B------:R2:W-:Y:S01]  /*5e00*/  F2F.F16.F32 R150, R144 ;  /* 0x0000009000967304 */ /* 0x0005e20000200800 */
[----:B0-----:R-:W-:-:S05]  /*5e10*/  IMAD.WIDE.U32 R136, R137, 0x10000, RZ ;  /* 0x0001000089887825 */ /* 0x001fca00078e00ff */
[----:B------:R-:W-:Y:S01]  /*5e20*/  LOP3.LUT R139, R153, R137, RZ, 0xfc, !PT ;  /* 0x00000089998b7212 */ /* 0x000fe200078efcff */
[----:B-1----:R-:W-:Y:S01]  /*5e30*/  IMAD.WIDE.U32 R152, R135, 0x8, R50 ;  /* 0x0000000887987825 */ /* 0x002fe200078e0032 */
[----:B------:R0:W1:Y:S01]  /*5e40*/  F2F.F16.F32 R177, R146 ;  /* 0x0000009200b17304 */ /* 0x0000620000200800 */
[----:B--2---:R-:W-:Y:S02]  /*5e50*/  LOP3.LUT R144, R138, R147, RZ, 0xfc, !PT ;  /* 0x000000938a907212 */ /* 0x004fe400078efcff */
[----:B----4-:R-:W-:Y:S01]  /*5e60*/  LOP3.LUT R138, R136, R151, RZ, 0xfc, !PT ;  /* 0x00000097888a7212 */ /* 0x010fe200078efcff */
[----:B------:R-:W-:Y:S01]  /*5e70*/  IMAD.WIDE.U32 R136, R154, 0x10000, RZ ;  /* 0x000100009a887825 */ /* 0x000fe200078e00ff */
[----:B-----5:R-:W-:-:S03]  /*5e80*/  PRMT R157, R158, 0x5410, R167 ;  /* 0x000054109e9d7816 */ /* 0x020fc600000000a7 */
[-C--:B------:R-:W-:Y:S01]  /*5e90*/  FMUL.FTZ R176, R182, R123.reuse ;  /* 0x0000007bb6b07220 */ /* 0x080fe20000410000 */
[----:B------:R-:W-:Y:S01]  /*5ea0*/  FMUL.FTZ R167, R178, R123 ;  /* 0x0000007bb2a77220 */ /* 0x000fe20000410000 */
[----:B------:R-:W2:Y:S01]  /*5eb0*/  F2F.F16.F32 R155, R134 ;  /* 0x00000086009b7304 */ /* 0x000ea20000200800 */
[----:B0-----:R-:W-:-:S04]  /*5ec0*/  IMAD.WIDE.U32 R146, R142, 0x10000, RZ ;  /* 0x000100008e927825 */ /* 0x001fc800078e00ff */
[----:B------:R-:W-:Y:S01]  /*5ed0*/  FMUL.FTZ R142, R18, R167 ;  /* 0x000000a7128e7220 */ /* 0x000fe20000410000 */
[----:B------:R-:W-:Y:S01]  /*5ee0*/  LOP3.LUT R151, R161, R147, RZ, 0xfc, !PT ;  /* 0x00000093a1977212 */ /* 0x000fe200078efcff */
[----:B------:R-:W-:Y:S01]  /*5ef0*/  FMUL.FTZ R161, R19, R168 ;  /* 0x000000a813a17220 */ /* 0x000fe20000410000 */
[----:B-1----:R-:W-:Y:S01]  /*5f00*/  PRMT R183, R150, 0x5410, R177 ;  /* 0x0000541096b77816 */ /* 0x002fe200000000b1 */
[----:B------:R3:W0:Y:S01]  /*5f10*/  F2F.F16.F32 R180, R156 ;  /* 0x0000009c00b47304 */ /* 0x0006220000200800 */
[----:B------:R-:W-:Y:S02]  /*5f20*/  LOP3.LUT R150, R146, R159, RZ, 0xfc, !PT ;  /* 0x0000009f92967212 */ /* 0x000fe400078efcff */
[----:B------:R-:W-:Y:S02]  /*5f30*/  LOP3.LUT R147, R157, R137, RZ, 0xfc, !PT ;  /* 0x000000899d937212 */ /* 0x000fe400078efcff */
[----:B--2---:R-:W-:Y:S01]  /*5f40*/  LOP3.LUT R146, R136, R155, RZ, 0xfc, !PT ;  /* 0x0000009b88927212 */ /* 0x004fe200078efcff */
[----:B------:R-:W-:-:S04]  /*5f50*/  IMAD.WIDE.U32 R154, R135, 0x8, R46 ;  /* 0x00000008879a7825 */ /* 0x000fc800078e002e */
[----:B------:R-:W-:Y:S01]  /*5f60*/  FMUL.FTZ R177, R160, R123 ;  /* 0x0000007ba0b17220 */ /* 0x000fe20000410000 */
[----:B------:R1:W-:Y:S01]  /*5f70*/  F2F.F16.F32 R0, R182 ;  /* 0x000000b600007304 */ /* 0x0003e20000200800 */
[----:B---3--:R-:W-:Y:S02]  /*5f80*/  IMAD.WIDE.U32 R156, R135, 0x8, R48 ;  /* 0x00000008879c7825 */ /* 0x008fe400078e0030 */
[----:B------:R2:W3:Y:S02]  /*5f90*/  LDG.E.64 R134, desc[UR8][R152.64] ;  /* 0x0000000898867981 */ /* 0x0004e4000c1e1b00 */
[----:B------:R-:W-:Y:S01]  /*5fa0*/  FMUL.FTZ R178, R12, R177 ;  /* 0x000000b10cb27220 */ /* 0x000fe20000410000 */
[----:B------:R-:W-:Y:S01]  /*5fb0*/  IMAD.WIDE.U32 R136, R143, 0x8, R50 ;  /* 0x000000088f887825 */ /* 0x000fe200078e0032 */
[----:B------:R-:W-:Y:S03]  /*5fc0*/  STG.E.64 desc[UR8][R154.64], R148 ;  /* 0x000000949a007986 */ /* 0x000fe6000c101b08 */
[----:B-1----:R-:W-:Y:S01]  /*5fd0*/  FMUL.FTZ R182, R17, R176 ;  /* 0x000000b011b67220 */ /* 0x002fe20000410000 */
[----:B------:R-:W-:Y:S01]  /*5fe0*/  F2F.F16.F32 R184, R142 ;  /* 0x0000008e00b87304 */ /* 0x000fe20000200800 */
[----:B------:R1:W-:Y:S01]  /*5ff0*/  STG.E.64 desc[UR8][R156.64], R150 ;  /* 0x000000969c007986 */ /* 0x0003e2000c101b08 */
[----:B------:R-:W-:-:S03]  /*6000*/  IMAD.WIDE.U32 R158, R143, 0x8, R46 ;  /* 0x000000088f9e7825 */ /* 0x000fc600078e002e */
[----:B------:R-:W4:Y:S03]  /*6010*/  LDG.E.64 R136, desc[UR8][R136.64] ;  /* 0x0000000888887981 */ /* 0x000f26000c1e1b00 */
[----:B------:R5:W2:Y:S01]  /*6020*/  F2F.F16.F32 R185, R161 ;  /* 0x000000a100b97304 */ /* 0x000aa20000200800 */
[----:B-1----:R-:W-:-:S07]  /*6030*/  FMUL.FTZ R157, R140, R123 ;  /* 0x0000007b8c9d7220 */ /* 0x002fce0000410000 */
[----:B------:R-:W1:Y:S01]  /*6040*/  F2F.F16.F32 R154, R182 ;  /* 0x000000b6009a7304 */ /* 0x000e620000200800 */
[----:B------:R-:W-:Y:S01]  /*6050*/  FMUL.FTZ R156, R16, R157 ;  /* 0x0000009d109c7220 */ /* 0x000fe20000410000 */
[----:B------:R0:W-:Y:S06]  /*6060*/  STG.E.64 desc[UR8][R158.64], R144 ;  /* 0x000000909e007986 */ /* 0x0001ec000c101b08 */
[----:B------:R-:W1:Y:S01]  /*6070*/  F2F.F16.F32 R181, R178 ;  /* 0x000000b200b57304 */ /* 0x000e620000200800 */
[----:B-----5:R-:W-:-:S07]  /*6080*/  IMAD.WIDE.U32 R160, R143, 0x8, R48 ;  /* 0x000000088fa07825 */ /* 0x020fce00078e0030 */
[----:B------:R5:W5:Y:S01]  /*6090*/  F2F.F16.F32 R175, R140 ;  /* 0x0000008c00af7304 */ /* 0x000b620000200800 */
[----:B------:R-:W-:-:S07]  /*60a0*/  IMAD.WIDE.U32 R142, R141, 0x8, R50 ;  /* 0x000000088d8e7825 */ /* 0x000fce00078e0032 */
[----:B0-----:R-:W0:Y:S01]  /*60b0*/  F2F.F16.F32 R159, R156 ;  /* 0x0000009c009f7304 */ /* 0x001e220000200800 */
[----:B------:R-:W-:Y:S01]  /*60c0*/  IMAD.WIDE.U32 R148, R180, 0x10000, RZ ;  /* 0x00010000b4947825 */ /* 0x000fe200078e00ff */
[----:B--2---:R-:W-:-:S03]  /*60d0*/  PRMT R185, R184, 0x5410, R185 ;  /* 0x00005410b8b97816 */ /* 0x004fc600000000b9 */
[----:B------:R-:W-:Y:S01]  /*60e0*/  IMAD.WIDE.U32 R150, R141, 0x8, R46 ;  /* 0x000000088d967825 */ /* 0x000fe200078e002e */
[----:B------:R2:W-:Y:S03]  /*60f0*/  STG.E.64 desc[UR8][R160.64], R146 ;  /* 0x00000092a0007986 */ /* 0x0005e6000c101b08 */
[----:B------:R-:W-:Y:S01]  /*6100*/  IMAD.WIDE.U32 R144, R0, 0x10000, RZ ;  /* 0x0001000000907825 */ /* 0x000fe200078e00ff */
[----:B------:R-:W-:Y:S01]  /*6110*/  LOP3.LUT R149, R183, R149, RZ, 0xfc, !PT ;  /* 0x00000095b7957212 */ /* 0x000fe200078efcff */
[----:B------:R-:W4:Y:S02]  /*6120*/  LDG.E.64 R142, desc[UR8][R142.64] ;  /* 0x000000088e8e7981 */ /* 0x000f24000c1e1b00 */
[----:B-1----:R-:W-:Y:S01]  /*6130*/  IMAD.WIDE.U32 R154, R154, 0x10000, RZ ;  /* 0x000100009a9a7825 */ /* 0x002fe200078e00ff */
[----:B------:R-:W-:-:S03]  /*6140*/  LOP3.LUT R148, R148, R181, RZ, 0xfc, !PT ;  /* 0x000000b594947212 */ /* 0x000fc600078efcff */
[----:B------:R-:W-:Y:S01]  /*6150*/  IMAD.WIDE.U32 R152, R141, 0x8, R48 ;  /* 0x000000088d987825 */ /* 0x000fe200078e0030 */
[----:B------:R1:W-:Y:S01]  /*6160*/  STG.E.64 desc[UR8][R150.64], R138 ;  /* 0x0000008a96007986 */ /* 0x0003e2000c101b08 */
[----:B------:R-:W-:Y:S02]  /*6170*/  LOP3.LUT R145, R179, R145, RZ, 0xfc, !PT ;  /* 0x00000091b3917212 */ /* 0x000fe400078efcff */
[----:B-----5:R-:W-:Y:S01]  /*6180*/  IMAD.WIDE.U32 R140, R133, 0x8, R50 ;  /* 0x00000008858c7825 */ /* 0x020fe200078e0032 */
[----:B------:R-:W-:Y:S02]  /*6190*/  LOP3.LUT R144, R144, R175, RZ, 0xfc, !PT ;  /* 0x000000af90907212 */ /* 0x000fe400078efcff */
[----:B------:R-:W-:Y:S01]  /*61a0*/  LOP3.LUT R155, R185, R155, RZ, 0xfc, !PT ;  /* 0x0000009bb99b7212 */ /* 0x000fe200078efcff */
[----:B--2---:R-:W-:Y:S01]  /*61b0*/  IMAD.WIDE.U32 R146, R133, 0x8, R46 ;  /* 0x0000000885927825 */ /* 0x004fe200078e002e */
[----:B0-----:R-:W-:Y:S01]  /*61c0*/  LOP3.LUT R154, R154, R159, RZ, 0xfc, !PT ;  /* 0x0000009f9a9a7212 */ /* 0x001fe200078efcff */
[----:B------:R0:W-:Y:S02]  /*61d0*/  STG.E.64 desc[UR8][R152.64], R148 ;  /* 0x0000009498007986 */ /* 0x0001e4000c101b08 */
[----:B------:R-:W-:-:S02]  /*61e0*/  IMAD.WIDE.U32 R50, R122, 0x8, R50 ;  /* 0x000000087a327825 */ /* 0x000fc400078e0032 */
[----:B------:R-:W2:Y:S02]  /*61f0*/  LDG.E.64 R140, desc[UR8][R140.64] ;  /* 0x000000088c8c7981 */ /* 0x000ea4000c1e1b00 */
[----:B-1----:R-:W-:Y:S02]  /*6200*/  IMAD.WIDE.U32 R138, R133, 0x8, R48 ;  /* 0x00000008858a7825 */ /* 0x002fe400078e0030 */
[----:B------:R1:W-:Y:S04]  /*6210*/  STG.E.64 desc[UR8][R146.64], R144 ;  /* 0x0000009092007986 */ /* 0x0003e8000c101b08 */
[----:B------:R5:W-:Y:S04]  /*6220*/  STG.E.64 desc[UR8][R138.64], R154 ;  /* 0x0000009a8a007986 */ /* 0x000be8000c101b08 */
[----:B------:R-:W2:Y:S01]  /*6230*/  LDG.E.64 R50, desc[UR8][R50.64] ;  /* 0x0000000832327981 */ /* 0x000ea2000c1e1b00 */
[----:B------:R-:W-:Y:S01]  /*6240*/  SHF.R.U32.HI R0, RZ, 0x10, R59 ;  /* 0x00000010ff007819 */ /* 0x000fe2000001163b */
[C-C-:B------:R-:W-:Y:S01]  /*6250*/  FFMA.FTZ R125, R44.reuse, R125, R45.reuse ;  /* 0x0000007d2c7d7223 */ /* 0x140fe2000001002d */
[----:B------:R-:W-:-:S03]  /*6260*/  FFMA.FTZ R124, R44, R124, R45 ;  /* 0x0000007c2c7c7223 */ /* 0x000fc6000001002d */
[----:B------:R-:W-:Y:S02]  /*6270*/  HADD2.F32 R133, -RZ, R0.H0_H0 ;  /* 0x20000000ff857230 */ /* 0x000fe40000004100 */
[----:B------:R-:W-:Y:S01]  /*6280*/  FADD.FTZ R125, -R125, R132 ;  /* 0x000000847d7d7221 */ /* 0x000fe20000010100 */
[----:B------:R-:W-:Y:S01]  /*6290*/  MOV R0, R59 ;  /* 0x0000003b00007202 */ /* 0x000fe20000000f00 */
[----:B------:R-:W-:Y:S02]  /*62a0*/  FFMA.FTZ R129, R44, R129, R45 ;  /* 0x000000812c817223 */ /* 0x000fe4000001002d */
[----:B0-----:R-:W-:Y:S01]  /*62b0*/  FFMA.FTZ R148, R130, R125, R133 ;  /* 0x0000007d82947223 */ /* 0x001fe20000010085 */
[----:B------:R-:W-:Y:S01]  /*62c0*/  FADD.FTZ R125, -R124, R127 ;  /* 0x0000007f7c7d7221 */ /* 0x000fe20000010100 */
[----:B------:R-:W-:Y:S01]  /*62d0*/  HADD2.F32 R133, -RZ, R0.H0_H0 ;  /* 0x20000000ff857230 */ /* 0x000fe20000004100 */
[----:B------:R-:W-:Y:S01]  /*62e0*/  MOV R0, R58 ;  /* 0x0000003a00007202 */ /* 0x000fe20000000f00 */
[----:B------:R-:W-:Y:S01]  /*62f0*/  FADD.FTZ R129, -R129, R126 ;  /* 0x0000007e81817221 */ /* 0x000fe20000010100 */
[----:B------:R-:W-:Y:S01]  /*6300*/  SHF.R.U64 R126, R58, 0x10, R59 ;  /* 0x000000103a7e7819 */ /* 0x000fe2000000123b */
[----:B------:R-:W-:Y:S01]  /*6310*/  FFMA.FTZ R44, R44, R128, R45 ;  /* 0x000000802c2c7223 */ /* 0x000fe2000001002d */
[----:B------:R-:W-:Y:S01]  /*6320*/  FFMA.FTZ R132, R130, R125, R133 ;  /* 0x0000007d82847223 */ /* 0x000fe20000010085 */
[----:B------:R-:W-:-:S02]  /*6330*/  HADD2.F32 R125, -RZ, R0.H0_H0 ;  /* 0x20000000ff7d7230 */ /* 0x000fc40000004100 */
[----:B------:R-:W-:Y:S02]  /*6340*/  HADD2.F32 R45, -RZ, R126.H0_H0 ;  /* 0x2000007eff2d7230 */ /* 0x000fe40000004100 */
[----:B------:R-:W-:Y:S01]  /*6350*/  FADD.FTZ R131, -R44, R131 ;  /* 0x000000832c837221 */ /* 0x000fe20000010100 */
[----:B------:R0:W-:Y:S01]  /*6360*/  F2F.F16.F32 R127, R148 ;  /* 0x00000094007f7304 */ /* 0x0001e20000200800 */
[----:B------:R-:W-:Y:S01]  /*6370*/  FFMA.FTZ R124, R130, R129, R125 ;  /* 0x00000081827c7223 */ /* 0x000fe2000001007d */
[----:B-1----:R-:W-:Y:S01]  /*6380*/  FMUL.FTZ R145, R132, R123 ;  /* 0x0000007b84917220 */ /* 0x002fe20000410000 */
[----:B------:R-:W-:Y:S01]  /*6390*/  FFMA.FTZ R130, R130, R131, R45 ;  /* 0x0000008382827223 */ /* 0x000fe2000001002d */
        /* <DEDUP_REMOVED lines=26> */
[----:B---3--:R-:W-:Y:S01]  /*6540*/  SHF.R.U32.HI R129, RZ, 0x10, R135 ;  /* 0x00000010ff817819 */ /* 0x008fe20000011687 */
[----:B------:R-:W-:-:S04]  /*6550*/  HADD2.F32 R128, -RZ, R135.H0_H0 ;  /* 0x20000087ff807230 */ /* 0x000fc80000004100 */
[----:B------:R-:W-:Y:S01]  /*6560*/  HADD2.F32 R129, -RZ, R129.H0_H0 ;  /* 0x20000081ff817230 */ /* 0x000fe20000004100 */
[----:B------:R-:W-:Y:S01]  /*6570*/  SHF.R.U64 R123, R134, 0x10, R135 ;  /* 0x00000010867b7819 */ /* 0x000fe20000001287 */
[----:B------:R-:W-:Y:S02]  /*6580*/  HADD2.F32 R0, -RZ, R134.H0_H0 ;  /* 0x20000086ff007230 */ /* 0x000fe40000004100 */
[----:B------:R-:W-:Y:S01]  /*6590*/  FMUL.FTZ R124, R169, R128 ;  /* 0x00000080a97c7220 */ /* 0x000fe20000410000 */
[----:B------:R-:W-:Y:S01]  /*65a0*/  FMUL.FTZ R125, R172, R129 ;  /* 0x00000081ac7d7220 */ /* 0x000fe20000410000 */
[----:B----4-:R-:W-:Y:S01]  /*65b0*/  HADD2.F32 R130, -RZ, R137.H0_H0 ;  /* 0x20000089ff827230 */ /* 0x010fe20000004100 */
        /* <DEDUP_REMOVED lines=18> */
[--C-:B--2---:R-:W-:Y:S01]  /*66e0*/  SHF.R.U64 R137, R140, 0x10, R141.reuse ;  /* 0x000000108c897819 */ /* 0x104fe2000000128d */
        /* <DEDUP_REMOVED lines=23> */
.L_x_5907:
        /* <DEDUP_REMOVED lines=84> */
.L_x_5900:
        /* <DEDUP_REMOVED lines=27> */
.L_x_5910:
        /* <DEDUP_REMOVED lines=11> */
.L_x_10885:


//--------------------- .text._ZN10layer_norm13ln_bwd_kernelINS_13Kernel_traitsIf6__halfS2_S2_fjLj2560ELj1ELj1ELj4ELj8ENS_18Kernel_traits_baseILj2560EfS2_S2_S2_fjLj128EEEEELb0ELb1ELb1ELb0EEEvNS_9BwdParamsE --------------------------
	.section	.text._ZN10layer_norm13ln_bwd_kernelINS_13Kernel_traitsIf6__halfS2_S2_fjLj2560ELj1ELj1ELj4ELj8ENS_18Kernel_traits_baseILj2560EfS2_S2_S2_fjLj128EEEEELb0ELb1ELb1ELb0EEEvNS_9BwdParamsE,"ax",@progbits
	.align	128
        .global         _ZN10layer_norm13ln_bwd_kernelINS_13Kernel_traitsIf6__halfS2_S2_fjLj2560ELj1ELj1ELj4ELj8ENS_18Kernel_traits_baseILj2560EfS2_S2_S2_fjLj128EEEEELb0ELb1ELb1ELb0EEEvNS_9BwdParamsE
        .type           _ZN10layer_norm13ln_bwd_kernelINS_13Kernel_traitsIf6__halfS2_S2_fjLj2560ELj1ELj1ELj4ELj8ENS_18Kernel_traits_baseILj2560EfS2_S2_S2_fjLj128EEEEELb0ELb1ELb1ELb0EEEvNS_9BwdParamsE,@function
        .size           _ZN10layer_norm13ln_bwd_kernelINS_13Kernel_traitsIf6__halfS2_S2_fjLj2560ELj1ELj1ELj4ELj8ENS_18Kernel_traits_baseILj2560EfS2_S2_S2_fjLj128EEEEELb0ELb1ELb1ELb0EEEvNS_9BwdParamsE,(.L_x_10886 - _ZN10layer_norm13ln_bwd_kernelINS_13Kernel_traitsIf6__halfS2_S2_fjLj2560ELj1ELj1ELj4ELj8ENS_18Kernel_traits_baseILj2560EfS2_S2_S2_fjLj128EEEEELb0ELb1ELb1ELb0EEEvNS_9BwdParamsE)
        .other          _ZN10layer_norm13ln_bwd_kernelINS_13Kernel_traitsIf6__halfS2_S2_fjLj2560ELj1ELj1ELj4ELj8ENS_18Kernel_traits_baseILj2560EfS2_S2_S2_fjLj128EEEEELb0ELb1ELb1ELb0EEEvNS_9BwdParamsE,@"STO_CUDA_ENTRY STV_DEFAULT"
_ZN10layer_norm13ln_bwd_kernelINS_13Kernel_traitsIf6__halfS2_S2_fjLj2560ELj1ELj1ELj4ELj8ENS_18Kernel_traits_baseILj2560EfS2_S2_S2_fjLj128EEEEELb0ELb1ELb1ELb0EEEvNS_9BwdParamsE:
.text._ZN10layer_norm13ln_bwd_kernelINS_13Kernel_traitsIf6__halfS2_S2_fjLj2560ELj1ELj1ELj4ELj8ENS_18Kernel_traits_baseILj2560EfS2_S2_S2_fjLj128EEEEELb0ELb1ELb1ELb0EEEvNS_9BwdParamsE:
        /* <DEDUP_REMOVED lines=120> */
.L_x_5984:
        /* <DEDUP_REMOVED lines=55> */
[----:B---3--:R-:W-:Y:S01]  /*0af0*/  SHF.R.U64 R109, R168, 0x10, R169 ;  /* 0x00000010a86d7819 */ /* 0x008fe200000012a9 */
[----:B------:R-:W-:Y:S02]  /*0b00*/  HADD2.F32 R3, -RZ, R168.H0_H0 ;  /* 0x200000a8ff037230 */ /* 0x000fe40000004100 */
[----:B------:R-:W-:Y:S02]  /*0b10*/  HADD2.F32 R107, -RZ, R107.H0_H0 ;  /* 0x2000006bff6b7230 */ /* 0x000fe40000004100 */
[----:B------:R-:W-:Y:S02]  /*0b20*/  HADD2.F32 R109, -RZ, R109.H0_H0 ;  /* 0x2000006dff6d7230 */ /* 0x000fe40000004100 */
[----:B------:R-:W-:Y:S01]  /*0b30*/  FADD.FTZ R108, -R104, R3 ;  /* 0x00000003686c7221 */ /* 0x000fe20000010100 */
[----:B------:R-:W-:Y:S01]  /*0b40*/  SHF.R.U32.HI R171, RZ, 0x10, R169 ;  /* 0x00000010ffab7819 */ /* 0x000fe200000116a9 */
[----:B------:R-:W-:Y:S02]  /*0b50*/  HADD2.F32 R172, -RZ, R172.H0_H0 ;  /* 0x200000acffac7230 */ /* 0x000fe40000004100 */
[----:B0-----:R-:W-:-:S02]  /*0b60*/  HADD2.F32 R111, -RZ, R170.H0_H0 ;  /* 0x200000aaff6f7230 */ /* 0x001fc40000004100 */
[----:B------:R-:W-:Y:S01]  /*0b70*/  FADD.FTZ R168, -R104, R109 ;  /* 0x0000006d68a87221 */ /* 0x000fe20000010100 */
[----:B------:R-:W-:Y:S02]  /*0b80*/  HADD2.F32 R169, -RZ, R169.H0_H0 ;  /* 0x200000a9ffa97230 */ /* 0x000fe40000004100 */
[C---:B-----5:R-:W-:Y:S01]  /*0b90*/  FMUL.FTZ R3, R167.reuse, R108 ;  /* 0x0000006ca7037220 */ /* 0x060fe20000410000 */
[-C--:B------:R-:W-:Y:S01]  /*0ba0*/  FMUL.FTZ R170, R4, R107.reuse ;  /* 0x0000006b04aa7220 */ /* 0x080fe20000410000 */
[----:B------:R-:W-:Y:S02]  /*0bb0*/  HADD2.F32 R109, -RZ, R171.H0_H0 ;  /* 0x200000abff6d7230 */ /* 0x000fe40000004100 */
        /* <DEDUP_REMOVED lines=8> */
[----:B------:R-:W-:-:S02]  /*0c40*/  HADD2.F32 R178, -RZ, R178.H0_H0 ;  /* 0x200000b2ffb27230 */ /* 0x000fc40000004100 */
        /* <DEDUP_REMOVED lines=16> */
.L_x_5915:
[----:B----4-:R-:W-:Y:S05]  /*0d50*/  BSYNC.RECONVERGENT B1 ;  /* 0x0000000000017941 */ /* 0x010fea0003800200 */
.L_x_5914:
        /* <DEDUP_REMOVED lines=21> */
[----:B0-----:R-:W-:Y:S01]  /*0eb0*/  HADD2.F32 R123, -RZ, R111.H0_H0 ;  /* 0x2000006fff7b7230 */ /* 0x001fe20000004100 */
[----:B------:R-:W-:Y:S01]  /*0ec0*/  SHF.R.U32.HI R124, RZ, 0x10, R125 ;  /* 0x00000010ff7c7819 */ /* 0x000fe2000001167d */
[----:B------:R-:W-:Y:S02]  /*0ed0*/  HADD2.F32 R111, -RZ, R126.H0_H0 ;  /* 0x2000007eff6f7230 */ /* 0x000fe40000004100 */
[C---:B------:R-:W-:Y:S01]  /*0ee0*/  FADD.FTZ R122, -R104.reuse, R129 ;  /* 0x00000081687a7221 */ /* 0x040fe20000010100 */
[----:B------:R-:W-:Y:S02]  /*0ef0*/  HADD2.F32 R107, -RZ, R107.H0_H0 ;  /* 0x2000006bff6b7230 */ /* 0x000fe40000004100 */
[----:B------:R-:W-:Y:S01]  /*0f00*/  FADD.FTZ R126, -R104, R123 ;  /* 0x0000007b687e7221 */ /* 0x000fe20000010100 */
[----:B------:R-:W-:Y:S02]  /*0f10*/  HADD2.F32 R125, -RZ, R125.H0_H0 ;  /* 0x2000007dff7d7230 */ /* 0x000fe40000004100 */
[----:B-----5:R-:W-:Y:S01]  /*0f20*/  FMUL.FTZ R123, R167, R122 ;  /* 0x0000007aa77b7220 */ /* 0x020fe20000410000 */
[----:B------:R-:W-:-:S02]  /*0f30*/  HADD2.F32 R110, -RZ, R127.H0_H0 ;  /* 0x2000007fff6e7230 */ /* 0x000fc40000004100 */
[----:B------:R-:W-:Y:S01]  /*0f40*/  FMUL.FTZ R122, R167, R126 ;  /* 0x0000007ea77a7220 */ /* 0x000fe20000410000 */
[----:B------:R-:W-:Y:S02]  /*0f50*/  HADD2.F32 R129, -RZ, R124.H0_H0 ;  /* 0x2000007cff817230 */ /* 0x000fe40000004100 */
        /* <DEDUP_REMOVED lines=25> */
.L_x_5917:
[----:B------:R-:W-:Y:S05]  /*10f0*/  BSYNC.RECONVERGENT B1 ;  /* 0x0000000000017941 */ /* 0x000fea0003800200 */
.L_x_5916:
        /* <DEDUP_REMOVED lines=57> */
.L_x_5919:
[----:B------:R-:W-:Y:S05]  /*1490*/  BSYNC.RECONVERGENT B1 ;  /* 0x0000000000017941 */ /* 0x000fea0003800200 */
.L_x_5918:
        /* <DEDUP_REMOVED lines=57> */
.L_x_5921:
[----:B------:R-:W-:Y:S05]  /*1830*/  BSYNC.RECONVERGENT B1 ;  /* 0x0000000000017941 */ /* 0x000fea0003800200 */
.L_x_5920:
        /* <DEDUP_REMOVED lines=13> */
[----:B------:R-:W-:Y:S01]  /*1910*/  SHF.R.U32.HI R161, RZ, 0x10, R157 ;  /* 0x00000010ffa17819 */ /* 0x000fe2000001169d */
[----:B------:R-:W-:Y:S02]  /*1920*/  HADD2.F32 R105, -RZ, R156.H0_H0 ;  /* 0x2000009cff697230 */ /* 0x000fe40000004100 */
[----:B------:R-:W-:Y:S02]  /*1930*/  HADD2.F32 R159, -RZ, R157.H0_H0 ;  /* 0x2000009dff9f7230 */ /* 0x000fe40000004100 */
[----:B------:R-:W-:Y:S01]  /*1940*/  HADD2.F32 R157, -RZ, R160.H0_H0 ;  /* 0x200000a0ff9d7230 */ /* 0x000fe20000004100 */
[----:B---3--:R-:W-:Y:S01]  /*1950*/  MOV R156, R106 ;  /* 0x0000006a009c7202 */ /* 0x008fe20000000f00 */
[----:B------:R-:W-:Y:S01]  /*1960*/  HADD2.F32 R161, -RZ, R161.H0_H0 ;  /* 0x200000a1ffa17230 */ /* 0x000fe20000004100 */
[----:B------:R-:W-:Y:S01]  /*1970*/  SHF.R.U64 R177, R106, 0x10, R107 ;  /* 0x000000106ab17819 */ /* 0x000fe2000000126b */
[C---:B------:R-:W-:Y:S01]  /*1980*/  FADD.FTZ R106, -R104.reuse, R105 ;  /* 0x00000069686a7221 */ /* 0x040fe20000010100 */
[----:B------:R-:W-:Y:S01]  /*1990*/  MOV R158, R107 ;  /* 0x0000006b009e7202 */ /* 0x000fe20000000f00 */
[----:B0-----:R-:W-:Y:S01]  /*19a0*/  FADD.FTZ R110, -R104, R157 ;  /* 0x0000009d686e7221 */ /* 0x001fe20000010100 */
[----:B------:R-:W-:-:S02]  /*19b0*/  HADD2.F32 R105, -RZ, R156.H0_H0 ;  /* 0x2000009cff697230 */ /* 0x000fc40000004100 */
[C---:B------:R-:W-:Y:S01]  /*19c0*/  FADD.FTZ R160, -R104.reuse, R159 ;  /* 0x0000009f68a07221 */ /* 0x040fe20000010100 */
[----:B------:R-:W-:Y:S01]  /*19d0*/  FADD.FTZ R164, -R104, R161 ;  /* 0x000000a168a47221 */ /* 0x000fe20000010100 */
[----:B------:R-:W-:Y:S01]  /*19e0*/  SHF.R.U32.HI R162, RZ, 0x10, R107 ;  /* 0x00000010ffa27819 */ /* 0x000fe2000001166b */
[----:B------:R-:W-:Y:S02]  /*19f0*/  HADD2.F32 R104, -RZ, R177.H0_H0 ;  /* 0x200000b1ff687230 */ /* 0x000fe40000004100 */
[C---:B-----5:R-:W-:Y:S01]  /*1a00*/  FMUL.FTZ R156, R167.reuse, R110 ;  /* 0x0000006ea79c7220 */ /* 0x060fe20000410000 */
[----:B------:R-:W-:Y:S02]  /*1a10*/  HADD2.F32 R107, -RZ, R158.H0_H0 ;  /* 0x2000009eff6b7230 */ /* 0x000fe40000004100 */
[----:B------:R-:W-:Y:S01]  /*1a20*/  FMUL.FTZ R157, R167, R106 ;  /* 0x0000006aa79d7220 */ /* 0x000fe20000410000 */
[-C--:B------:R-:W-:Y:S01]  /*1a30*/  FMUL.FTZ R158, R36, R105.reuse ;  /* 0x00000069249e7220 */ /* 0x080fe20000410000 */
[----:B------:R-:W-:Y:S01]  /*1a40*/  FADD.FTZ R65, R65, R104 ;  /* 0x0000006841417221 */ /* 0x000fe20000010000 */
[-C--:B------:R-:W-:Y:S01]  /*1a50*/  FFMA.FTZ R85, R156, R104.reuse, R85 ;  /* 0x000000689c557223 */ /* 0x080fe20000010055 */
[----:B------:R-:W-:Y:S01]  /*1a60*/  FMUL.FTZ R159, R37, R104 ;  /* 0x00000068259f7220 */ /* 0x000fe20000410000 */
        /* <DEDUP_REMOVED lines=18> */
[----:B------:R-:W-:Y:S01]  /*1b90*/  FFMA.FTZ R108, R164, R162, R105 ;  /* 0x000000a2a46c7223 */ /* 0x000fe20000010069 */
[----:B------:R-:W-:Y:S06]  /*1ba0*/  BRA `(.L_x_5922) ;  /* 0x0000000000887947 */ /* 0x000fec0003800000 */
.L_x_5913:
        /* <DEDUP_REMOVED lines=34> */
.L_x_5922:
[----:B----4-:R-:W-:Y:S05]  /*1dd0*/  BSYNC.RECONVERGENT B0 ;  /* 0x0000000000007941 */ /* 0x010fea0003800200 */
.L_x_5912:
        /* <DEDUP_REMOVED lines=31> */
.L_x_5924:
[----:B------:R-:W-:Y:S05]  /*1fd0*/  BSYNC.RECONVERGENT B0 ;  /* 0x0000000000007941 */ /* 0x000fea0003800200 */
.L_x_5923:
        /* <DEDUP_REMOVED lines=39> */
[--C-:B------:R-:W-:Y:S02]  /*2250*/  SHF.R.U32.HI R107, RZ, 0x10, R109.reuse ;  /* 0x00000010ff6b7819 */ /* 0x100fe4000001166d */
[----:B------:R-:W-:Y:S02]  /*2260*/  PRMT R165, R108, 0x5410, R109 ;  /* 0x000054106ca57816 */ /* 0x000fe4000000006d */
[----:B------:R-:W-:-:S07]  /*2270*/  PRMT R166, R166, 0x5410, R107 ;  /* 0x00005410a6a67816 */ /* 0x000fce000000006b */
.L_x_5927:
        /* <DEDUP_REMOVED lines=14> */
[----:B------:R-:W-:Y:S02]  /*2360*/  FMUL.FTZ R109, R8, R107 ;  /* 0x0000006b086d7220 */ /* 0x000fe40000410000 */
[----:B------:R-:W-:-:S03]  /*2370*/  FFMA.FTZ R60, R107, R108, R60 ;  /* 0x0000006c6b3c7223 */ /* 0x000fc6000001003c */
[----:B------:R-:W-:-:S04]  /*2380*/  F2FP.F16.F32.PACK_AB R109, RZ, R109 ;  /* 0x0000006dff6d723e */ /* 0x000fc800000000ff */
[----:B------:R-:W-:-:S07]  /*2390*/  PRMT R149, R109, 0x7610, R149 ;  /* 0x000076106d957816 */ /* 0x000fce0000000095 */
.L_x_5930:
[----:B------:R-:W-:Y:S05]  /*23a0*/  @!P2 BRA `(.L_x_5931) ;  /* 0x00000000002ca947 */ /* 0x000fea0003800000 */
[----:B------:R-:W-:Y:S01]  /*23b0*/  FFMA.FTZ R108, R168, R105, R106 ;  /* 0x00000069a86c7223 */ /* 0x000fe2000001006a */
[----:B------:R-:W-:Y:S01]  /*23c0*/  ISETP.GT.AND P1, PT, R163, RZ, PT ;  /* 0x000000ffa300720c */ /* 0x000fe20003f24270 */
[----:B------:R-:W-:Y:S02]  /*23d0*/  HADD2.F32 R107, -RZ, R166.H0_H0 ;  /* 0x200000a6ff6b7230 */ /* 0x000fe40000004100 */
[----:B------:R-:W-:-:S04]  /*23e0*/  FADD.FTZ R108, R171, -R108 ;  /* 0x8000006cab6c7221 */ /* 0x000fc80000010000 */
[----:B------:R-:W-:-:S05]  /*23f0*/  FMUL.FTZ R108, R167, R108 ;  /* 0x0000006ca76c7220 */ /* 0x000fca0000410000 */
[----:B------:R-:W-:-:S05]  /*2400*/  FSEL R108, R108, RZ, P1 ;  /* 0x000000ff6c6c7208 */ /* 0x000fca0000800000 */
[----:B------:R-:W-:-:S04]  /*2410*/  FMUL.FTZ R108, R108, UR15 ;  /* 0x0000000f6c6c7c20 */ /* 0x000fc80008410000 */
[----:B------:R-:W-:Y:S01]  /*2420*/  FMUL.FTZ R109, R9, R108 ;  /* 0x0000006c096d7220 */ /* 0x000fe20000410000 */
[----:B------:R-:W-:-:S04]  /*2430*/  FFMA.FTZ R61, R108, R107, R61 ;  /* 0x0000006b6c3d7223 */ /* 0x000fc8000001003d */
[----:B------:R-:W-:-:S04]  /*2440*/  F2FP.F16.F32.PACK_AB R109, RZ, R109 ;  /* 0x0000006dff6d723e */ /* 0x000fc800000000ff */
[----:B------:R-:W-:-:S07]  /*2450*/  PRMT R151, R109, 0x7610, R151 ;  /* 0x000076106d977816 */ /* 0x000fce0000000097 */
.L_x_5931:
        /* <DEDUP_REMOVED lines=8> */
[----:B------:R-:W-:Y:S02]  /*24e0*/  FMUL.FTZ R109, R10, R107 ;  /* 0x0000006b0a6d7220 */ /* 0x000fe40000410000 */
[----:B------:R-:W-:-:S03]  /*24f0*/  FFMA.FTZ R62, R107, R108, R62 ;  /* 0x0000006c6b3e7223 */ /* 0x000fc6000001003e */
[----:B------:R-:W-:-:S04]  /*2500*/  F2FP.F16.F32.PACK_AB R109, RZ, R109 ;  /* 0x0000006dff6d723e */ /* 0x000fc800000000ff */
[----:B------:R-:W-:-:S07]  /*2510*/  PRMT R152, R109, 0x7610, R152 ;  /* 0x000076106d987816 */ /* 0x000fce0000000098 */
.L_x_5932:
[----:B------:R-:W-:Y:S05]  /*2520*/  @!P2 BRA `(.L_x_5933) ;  /* 0x0000000800a8a947 */ /* 0x000fea0003800000 */
[----:B------:R-:W-:Y:S01]  /*2530*/  FFMA.FTZ R108, R174, R105, R106 ;  /* 0x00000069ae6c7223 */ /* 0x000fe2000001006a */
[----:B------:R-:W-:Y:S01]  /*2540*/  ISETP.GT.AND P1, PT, R163, RZ, PT ;  /* 0x000000ffa300720c */ /* 0x000fe20003f24270 */
[----:B------:R-:W-:Y:S02]  /*2550*/  HADD2.F32 R107, -RZ, R166.H1_H1 ;  /* 0x300000a6ff6b7230 */ /* 0x000fe40000004100 */
[----:B------:R-:W-:-:S04]  /*2560*/  FADD.FTZ R108, R173, -R108 ;  /* 0x8000006cad6c7221 */ /* 0x000fc80000010000 */
[----:B------:R-:W-:-:S05]  /*2570*/  FMUL.FTZ R108, R167, R108 ;  /* 0x0000006ca76c7220 */ /* 0x000fca0000410000 */
[----:B------:R-:W-:-:S05]  /*2580*/  FSEL R108, R108, RZ, P1 ;  /* 0x000000ff6c6c7208 */ /* 0x000fca0000800000 */
[----:B------:R-:W-:-:S04]  /*2590*/  FMUL.FTZ R108, R108, UR15 ;  /* 0x0000000f6c6c7c20 */ /* 0x000fc80008410000 */
[----:B------:R-:W-:Y:S01]  /*25a0*/  FMUL.FTZ R109, R11, R108 ;  /* 0x0000006c0b6d7220 */ /* 0x000fe20000410000 */
[----:B------:R-:W-:-:S04]  /*25b0*/  FFMA.FTZ R63, R108, R107, R63 ;  /* 0x0000006b6c3f7223 */ /* 0x000fc8000001003f */
[----:B------:R-:W-:-:S04]  /*25c0*/  F2FP.F16.F32.PACK_AB R109, RZ, R109 ;  /* 0x0000006dff6d723e */ /* 0x000fc800000000ff */
[----:B------:R-:W-:Y:S01]  /*25d0*/  PRMT R153, R109, 0x7610, R153 ;  /* 0x000076106d997816 */ /* 0x000fe20000000099 */
[----:B------:R-:W-:Y:S06]  /*25e0*/  BRA `(.L_x_5933) ;  /* 0x0000000800787947 */ /* 0x000fec0003800000 */
.L_x_5929:
[----:B------:R-:W0:Y:S01]  /*25f0*/  @P2 LDC R146, c[0x0][0x40c] ;  /* 0x00010300ff922b82 */ /* 0x000e220000000800 */
[-CC-:B------:R-:W-:Y:S01]  /*2600*/  FFMA.FTZ R107, R3, R105.reuse, R106.reuse ;  /* 0x00000069036b7223 */ /* 0x180fe2000001006a */
[-CC-:B------:R-:W-:Y:S01]  /*2610*/  FFMA.FTZ R109, R169, R105.reuse, R106.reuse ;  /* 0x00000069a96d7223 */ /* 0x180fe2000001006a */
[----:B------:R-:W-:Y:S01]  /*2620*/  FFMA.FTZ R110, R168, R105, R106 ;  /* 0x00000069a86e7223 */ /* 0x000fe2000001006a */
[----:B------:R-:W-:Y:S01]  /*2630*/  ISETP.GT.AND P1, PT, R163, RZ, PT ;  /* 0x000000ffa300720c */ /* 0x000fe20003f24270 */
[----:B------:R-:W-:Y:S01]  /*2640*/  FADD.FTZ R108, R170, -R107 ;  /* 0x8000006baa6c7221 */ /* 0x000fe20000010000 */
[----:B------:R-:W-:Y:S02]  /*2650*/  @P2 HADD2.F32 R177, -RZ, R165.H1_H1 ;  /* 0x300000a5ffb12230 */ /* 0x000fe40000004100 */
        /* <DEDUP_REMOVED lines=15> */
[----:B------:R-:W-:Y:S01]  /*2750*/  @P2 F2FP.F16.F32.PACK_AB R148, RZ, R108 ;  /* 0x0000006cff94223e */ /* 0x000fe200000000ff */
[----:B------:R-:W-:Y:S01]  /*2760*/  FMUL.FTZ R146, R167, R146 ;  /* 0x00000092a7927220 */ /* 0x000fe20000410000 */
[----:B------:R-:W-:Y:S01]  /*2770*/  F2FP.F16.F32.PACK_AB R147, RZ, R147 ;  /* 0x00000093ff93723e */ /* 0x000fe200000000ff */
[-C--:B------:R-:W-:Y:S01]  /*2780*/  @P2 FMUL.FTZ R108, R10, R175.reuse ;  /* 0x000000af0a6c2220 */ /* 0x080fe20000410000 */
[----:B------:R-:W-:Y:S01]  /*2790*/  @P2 PRMT R149, R148, 0x7610, R149 ;  /* 0x0000761094952816 */ /* 0x000fe20000000095 */
[----:B------:R-:W-:Y:S01]  /*27a0*/  @P2 FFMA.FTZ R62, R177, R175, R62 ;  /* 0x000000afb13e2223 */ /* 0x000fe2000001003e */
[----:B--2---:R-:W-:Y:S02]  /*27b0*/  @P2 FMUL.FTZ R178, R110, R111 ;  /* 0x0000006f6eb22220 */ /* 0x004fe40000410000 */
[----:B------:R-:W-:Y:S02]  /*27c0*/  @P2 F2FP.F16.F32.PACK_AB R148, RZ, R108 ;  /* 0x0000006cff94223e */ /* 0x000fe400000000ff */
[----:B------:R-:W-:Y:S01]  /*27d0*/  F2FP.F16.F32.PACK_AB R108, RZ, R107 ;  /* 0x0000006bff6c723e */ /* 0x000fe200000000ff */
[----:B------:R-:W-:Y:S01]  /*27e0*/  @P2 FMUL.FTZ R111, R9, R178 ;  /* 0x000000b2096f2220 */ /* 0x000fe20000410000 */
[----:B------:R-:W-:-:S02]  /*27f0*/  FSEL R107, R146, RZ, P1 ;  /* 0x000000ff926b7208 */ /* 0x000fc40000800000 */
[----:B------:R-:W-:Y:S01]  /*2800*/  PRMT R146, R108, 0x7610, R146 ;  /* 0x000076106c927816 */ /* 0x000fe20000000092 */
[----:B------:R-:W-:Y:S01]  /*2810*/  @P2 HADD2.F32 R108, -RZ, R166.H0_H0 ;  /* 0x200000a6ff6c2230 */ /* 0x000fe20000004100 */
[----:B------:R-:W-:Y:S02]  /*2820*/  @P2 F2FP.F16.F32.PACK_AB R111, RZ, R111 ;  /* 0x0000006fff6f223e */ /* 0x000fe400000000ff */
[----:B------:R-:W-:Y:S02]  /*2830*/  F2FP.F16.F32.PACK_AB R110, RZ, R110 ;  /* 0x0000006eff6e723e */ /* 0x000fe400000000ff */
[----:B------:R-:W-:Y:S01]  /*2840*/  @P2 PRMT R151, R111, 0x7610, R151 ;  /* 0x000076106f972816 */ /* 0x000fe20000000097 */
[----:B------:R-:W-:Y:S01]  /*2850*/  @P2 HADD2.F32 R111, -RZ, R165.H0_H0 ;  /* 0x200000a5ff6f2230 */ /* 0x000fe20000004100 */
[----:B------:R-:W-:Y:S01]  /*2860*/  @P2 PRMT R152, R148, 0x7610, R152 ;  /* 0x0000761094982816 */ /* 0x000fe20000000098 */
[----:B------:R-:W-:Y:S01]  /*2870*/  @P2 FFMA.FTZ R61, R108, R178, R61 ;  /* 0x000000b26c3d2223 */ /* 0x000fe2000001003d */
[----:B------:R-:W-:-:S02]  /*2880*/  PRMT R148, R110, 0x7610, R148 ;  /* 0x000076106e947816 */ /* 0x000fc40000000094 */
[----:B------:R-:W-:Y:S01]  /*2890*/  F2FP.F16.F32.PACK_AB R150, RZ, R107 ;  /* 0x0000006bff96723e */ /* 0x000fe200000000ff */
[----:B------:R-:W-:Y:S01]  /*28a0*/  @P2 FFMA.FTZ R60, R111, R109, R60 ;  /* 0x0000006d6f3c2223 */ /* 0x000fe2000001003c */
[----:B------:R-:W-:Y:S06]  /*28b0*/  @!P2 BRA `(.L_x_5933) ;  /* 0x0000000400c4a947 */ /* 0x000fec0003800000 */
[----:B------:R-:W-:Y:S01]  /*28c0*/  FMUL.FTZ R108, R107, UR15 ;  /* 0x0000000f6b6c7c20 */ /* 0x000fe20008410000 */
[----:B------:R-:W-:-:S03]  /*28d0*/  HADD2.F32 R110, -RZ, R166.H1_H1 ;  /* 0x300000a6ff6e7230 */ /* 0x000fc60000004100 */
[-C--:B------:R-:W-:Y:S02]  /*28e0*/  FMUL.FTZ R107, R11, R108.reuse ;  /* 0x0000006c0b6b7220 */ /* 0x080fe40000410000 */
[----:B------:R-:W-:-:S03]  /*28f0*/  FFMA.FTZ R63, R110, R108, R63 ;  /* 0x0000006c6e3f7223 */ /* 0x000fc6000001003f */
[----:B------:R-:W-:-:S04]  /*2900*/  F2FP.F16.F32.PACK_AB R107, RZ, R107 ;  /* 0x0000006bff6b723e */ /* 0x000fc800000000ff */
[----:B------:R-:W-:Y:S01]  /*2910*/  PRMT R153, R107, 0x7610, R153 ;  /* 0x000076106b997816 */ /* 0x000fe20000000099 */
[----:B------:R-:W-:Y:S06]  /*2920*/  BRA `(.L_x_5933) ;  /* 0x0000000400a87947 */ /* 0x000fec0003800000 */
.L_x_5928:
[----:B------:R-:W-:Y:S01]  /*2930*/  UMOV UR4, UR6 ;  /* 0x0000000600047c82 */ /* 0x000fe20008000000 */
[----:B------:R-:W-:Y:S01]  /*2940*/  UMOV UR5, UR7 ;  /* 0x0000000700057c82 */ /* 0x000fe20008000000 */
[----:B------:R-:W-:-:S04]  /*2950*/  UISETP.NE.U32.AND UP0, UPT, UR4, URZ, UPT ;  /* 0x000000ff0400728c */ /* 0x000fc8000bf05070 */
[----:B------:R-:W-:-:S09]  /*2960*/  UISETP.NE.AND.EX UP0, UPT, UR5, URZ, UPT, UP0 ;  /* 0x000000ff0500728c */ /* 0x000fd2000bf05300 */
[----:B------:R-:W-:Y:S05]  /*2970*/  BRA.U UP0, `(.L_x_5934) ;  /* 0x0000000100c07547 */ /* 0x000fea000b800000 */
[----:B------:R-:W-:Y:S01]  /*2980*/  ISETP.GT.AND P1, PT, R163, RZ, PT ;  /* 0x000000ffa300720c */ /* 0x000fe20003f24270 */
[----:B------:R-:W0:Y:S01]  /*2990*/  @P2 LDC R109, c[0x0][0x40c] ;  /* 0x00010300ff6d2b82 */ /* 0x000e220000000800 */
[----:B------:R-:W-:Y:S01]  /*29a0*/  SHF.R.U64 R110, R112, 0x10, R113 ;  /* 0x00000010706e7819 */ /* 0x000fe20000001271 */
[----:B------:R-:W-:Y:S02]  /*29b0*/  HADD2.F32 R108, -RZ, R112.H0_H0 ;  /* 0x20000070ff6c7230 */ /* 0x000fe40000004100 */
[----:B------:R-:W-:Y:S02]  /*29c0*/  HADD2.F32 R178, -RZ, R113.H0_H0 ;  /* 0x20000071ffb27230 */ /* 0x000fe40000004100 */
[----:B------:R-:W-:Y:S02]  /*29d0*/  HADD2.F32 R110, -RZ, R110.H0_H0 ;  /* 0x2000006eff6e7230 */ /* 0x000fe40000004100 */
        /* <DEDUP_REMOVED lines=14> */
[----:B------:R-:W-:Y:S01]  /*2ac0*/  @P2 F2FP.F16.F32.PACK_AB R108, RZ, R108 ;  /* 0x0000006cff6c223e */ /* 0x000fe200000000ff */
[----:B------:R-:W-:-:S03]  /*2ad0*/  @P2 FMUL.FTZ R109, R9, R110 ;  /* 0x0000006e096d2220 */ /* 0x000fc60000410000 */
[----:B------:R-:W-:Y:S01]  /*2ae0*/  @P2 PRMT R149, R108, 0x7610, R149 ;  /* 0x000076106c952816 */ /* 0x000fe20000000095 */
[----:B------:R-:W-:Y:S02]  /*2af0*/  @P2 HADD2.F32 R108, -RZ, R166.H0_H0 ;  /* 0x200000a6ff6c2230 */ /* 0x000fe40000004100 */
[----:B--2---:R-:W-:Y:S01]  /*2b00*/  @P2 FMUL.FTZ R111, R178, R179 ;  /* 0x000000b3b26f2220 */ /* 0x004fe20000410000 */
[----:B------:R-:W-:Y:S01]  /*2b10*/  @P2 F2FP.F16.F32.PACK_AB R177, RZ, R109 ;  /* 0x0000006dffb1223e */ /* 0x000fe200000000ff */
[----:B------:R-:W-:Y:S02]  /*2b20*/  @P2 HADD2.F32 R109, -RZ, R165.H0_H0 ;  /* 0x200000a5ff6d2230 */ /* 0x000fe40000004100 */
[----:B------:R-:W-:Y:S01]  /*2b30*/  @P2 FMUL.FTZ R175, R10, R111 ;  /* 0x0000006f0aaf2220 */ /* 0x000fe20000410000 */
[----:B------:R-:W-:Y:S01]  /*2b40*/  @P2 PRMT R151, R177, 0x7610, R151 ;  /* 0x00007610b1972816 */ /* 0x000fe20000000097 */
[----:B------:R-:W-:Y:S01]  /*2b50*/  @P2 FFMA.FTZ R61, R108, R110, R61 ;  /* 0x0000006e6c3d2223 */ /* 0x000fe2000001003d */
[----:B------:R-:W-:-:S02]  /*2b60*/  @P2 FFMA.FTZ R60, R109, R107, R60 ;  /* 0x0000006b6d3c2223 */ /* 0x000fc4000001003c */
[----:B------:R-:W-:Y:S01]  /*2b70*/  @P2 F2FP.F16.F32.PACK_AB R178, RZ, R175 ;  /* 0x000000afffb2223e */ /* 0x000fe200000000ff */
[----:B------:R-:W-:-:S03]  /*2b80*/  @P2 HADD2.F32 R175, -RZ, R165.H1_H1 ;  /* 0x300000a5ffaf2230 */ /* 0x000fc60000004100 */
[----:B------:R-:W-:Y:S02]  /*2b90*/  @P2 PRMT R152, R178, 0x7610, R152 ;  /* 0x00007610b2982816 */ /* 0x000fe40000000098 */
[----:B------:R-:W-:Y:S01]  /*2ba0*/  @P2 FFMA.FTZ R62, R175, R111, R62 ;  /* 0x0000006faf3e2223 */ /* 0x000fe2000001003e */
[----:B------:R-:W-:Y:S06]  /*2bb0*/  @!P2 BRA `(.L_x_5933) ;  /* 0x000000040004a947 */ /* 0x000fec0003800000 */
[----:B------:R-:W-:Y:S01]  /*2bc0*/  SHF.R.U32.HI R108, RZ, 0x10, R113 ;  /* 0x00000010ff6c7819 */ /* 0x000fe20000011671 */
[----:B------:R-:W-:-:S04]  /*2bd0*/  @P1 FFMA.FTZ R110, R174, R105, R106 ;  /* 0x00000069ae6e1223 */ /* 0x000fc8000001006a */
        /* <DEDUP_REMOVED lines=10> */
.L_x_5934:
[----:B------:R-:W-:Y:S01]  /*2c80*/  ISETP.GT.AND P3, PT, R163, RZ, PT ;  /* 0x000000ffa300720c */ /* 0x000fe20003f64270 */
[----:B------:R-:W0:Y:S01]  /*2c90*/  @P2 LDC R109, c[0x0][0x40c] ;  /* 0x00010300ff6d2b82 */ /* 0x000e220000000800 */
[----:B------:R-:W-:Y:S01]  /*2ca0*/  @P1 FFMA.FTZ R107, R3, R105, R106 ;  /* 0x00000069036b1223 */ /* 0x000fe2000001006a */
[----:B------:R-:W-:Y:S01]  /*2cb0*/  HADD2.F32 R108, -RZ, R112.H0_H0 ;  /* 0x20000070ff6c7230 */ /* 0x000fe20000004100 */
[--C-:B------:R-:W-:Y:S01]  /*2cc0*/  SHF.R.U64 R110, R112, 0x10, R113.reuse ;  /* 0x00000010706e7819 */ /* 0x100fe20000001271 */
[----:B------:R-:W-:Y:S01]  /*2cd0*/  HADD2.F32 R146, -RZ, R113.H0_H0 ;  /* 0x20000071ff927230 */ /* 0x000fe20000004100 */
[----:B------:R-:W-:Y:S01]  /*2ce0*/  SHF.R.U32.HI R150, RZ, 0x10, R113 ;  /* 0x00000010ff967819 */ /* 0x000fe20000011671 */
[----:B------:R-:W-:Y:S02]  /*2cf0*/  @P1 FADD.FTZ R107, R170, -R107 ;  /* 0x8000006baa6b1221 */ /* 0x000fe40000010000 */
[----:B------:R-:W1:Y:S01]  /*2d00*/  @P2 LDC R177, c[0x0][0x40c] ;  /* 0x00010300ffb12b82 */ /* 0x000e620000000800 */
[----:B------:R-:W-:-:S02]  /*2d10*/  HADD2.F32 R110, -RZ, R110.H0_H0 ;  /* 0x2000006eff6e7230 */ /* 0x000fc40000004100 */
[----:B------:R-:W-:Y:S01]  /*2d20*/  @P1 FFMA.FTZ R108, R167, R107, R108 ;  /* 0x0000006ba76c1223 */ /* 0x000fe2000001006c */
[----:B------:R-:W-:Y:S02]  /*2d30*/  HADD2.F32 R150, -RZ, R150.H0_H0 ;  /* 0x20000096ff967230 */ /* 0x000fe40000004100 */
[-CC-:B------:R-:W-:Y:S01]  /*2d40*/  @P3 FFMA.FTZ R148, R168, R105.reuse, R106.reuse ;  /* 0x00000069a8943223 */ /* 0x180fe2000001006a */
[-C--:B------:R-:W-:Y:S01]  /*2d50*/  @P3 FFMA.FTZ R175, R169, R105.reuse, R106 ;  /* 0x00000069a9af3223 */ /* 0x080fe2000001006a */
[----:B------:R-:W2:Y:S02]  /*2d60*/  @P2 LDC R147, c[0x0][0x40c] ;  /* 0x00010300ff932b82 */ /* 0x000ea40000000800 */
[----:B------:R-:W-:Y:S01]  /*2d70*/  @P3 FADD.FTZ R111, R171, -R148 ;  /* 0x80000094ab6f3221 */ /* 0x000fe20000010000 */
[----:B------:R-:W-:Y:S01]  /*2d80*/  @P3 FFMA.FTZ R148, R174, R105, R106 ;  /* 0x00000069ae943223 */ /* 0x000fe2000001006a */
[----:B------:R-:W-:Y:S02]  /*2d90*/  @P3 FADD.FTZ R175, R172, -R175 ;  /* 0x800000afacaf3221 */ /* 0x000fe40000010000 */
[----:B------:R-:W-:Y:S01]  /*2da0*/  @P3 FFMA.FTZ R110, R167, R111, R110 ;  /* 0x0000006fa76e3223 */ /* 0x000fe2000001006e */
[----:B------:R-:W-:Y:S01]  /*2db0*/  @P3 FADD.FTZ R148, R173, -R148 ;  /* 0x80000094ad943221 */ /* 0x000fe20000010000 */
[C---:B------:R-:W-:Y:S01]  /*2dc0*/  @P3 FFMA.FTZ R146, R167.reuse, R175, R146 ;  /* 0x000000afa7923223 */ /* 0x040fe20000010092 */
[----:B------:R-:W3:Y:S01]  /*2dd0*/  @P2 LDC R179, c[0x0][0x40c] ;  /* 0x00010300ffb32b82 */ /* 0x000ee20000000800 */
[----:B0-----:R-:W-:Y:S01]  /*2de0*/  @P2 FMUL.FTZ R107, R108, R109 ;  /* 0x0000006d6c6b2220 */ /* 0x001fe20000410000 */
[----:B------:R-:W-:Y:S01]  /*2df0*/  @P3 FFMA.FTZ R150, R167, R148, R150 ;  /* 0x00000094a7963223 */ /* 0x000fe20000010096 */
[----:B------:R-:W-:-:S02]  /*2e00*/  F2FP.F16.F32.PACK_AB R108, RZ, R108 ;  /* 0x0000006cff6c723e */ /* 0x000fc400000000ff */
[----:B------:R-:W-:Y:S01]  /*2e10*/  @P2 FMUL.FTZ R109, R8, R107 ;  /* 0x0000006b086d2220 */ /* 0x000fe20000410000 */
[----:B-1----:R-:W-:-:S04]  /*2e20*/  @P2 FMUL.FTZ R175, R146, R177 ;  /* 0x000000b192af2220 */ /* 0x002fc80000410000 */
[----:B------:R-:W-:-:S04]  /*2e30*/  @P2 F2FP.F16.F32.PACK_AB R148, RZ, R109 ;  /* 0x0000006dff94223e */ /* 0x000fc800000000ff */
[----:B------:R-:W-:Y:S01]  /*2e40*/  @P2 PRMT R149, R148, 0x7610, R149 ;  /* 0x0000761094952816 */ /* 0x000fe20000000095 */
[----:B--2---:R-:W-:Y:S01]  /*2e50*/  @P2 FMUL.FTZ R178, R110, R147 ;  /* 0x000000936eb22220 */ /* 0x004fe20000410000 */
[----:B------:R-:W-:Y:S01]  /*2e60*/  @P2 FMUL.FTZ R147, R10, R175 ;  /* 0x000000af0a932220 */ /* 0x000fe20000410000 */
[----:B------:R-:W-:Y:S02]  /*2e70*/  F2FP.F16.F32.PACK_AB R110, RZ, R110 ;  /* 0x0000006eff6e723e */ /* 0x000fe400000000ff */
[----:B------:R-:W-:Y:S02]  /*2e80*/  @P2 FMUL.FTZ R111, R9, R178 ;  /* 0x000000b2096f2220 */ /* 0x000fe40000410000 */
[----:B------:R-:W-:Y:S01]  /*2e90*/  @P2 F2FP.F16.F32.PACK_AB R147, RZ, R147 ;  /* 0x00000093ff93223e */ /* 0x000fe200000000ff */
[----:B---3--:R-:W-:Y:S02]  /*2ea0*/  @P2 FMUL.FTZ R180, R150, R179 ;  /* 0x000000b396b42220 */ /* 0x008fe40000410000 */
[----:B------:R-:W-:-:S02]  /*2eb0*/  @P2 F2FP.F16.F32.PACK_AB R111, RZ, R111 ;  /* 0x0000006fff6f223e */ /* 0x000fc400000000ff */
[----:B------:R-:W-:Y:S01]  /*2ec0*/  @P2 PRMT R152, R147, 0x7610, R152 ;  /* 0x0000761093982816 */ /* 0x000fe20000000098 */
[----:B------:R-:W-:Y:S01]  /*2ed0*/  @P2 FMUL.FTZ R109, R11, R180 ;  /* 0x000000b40b6d2220 */ /* 0x000fe20000410000 */
[----:B------:R-:W-:Y:S02]  /*2ee0*/  F2FP.F16.F32.PACK_AB R147, RZ, R146 ;  /* 0x00000092ff93723e */ /* 0x000fe400000000ff */
[----:B------:R-:W-:Y:S01]  /*2ef0*/  @P2 PRMT R151, R111, 0x7610, R151 ;  /* 0x000076106f972816 */ /* 0x000fe20000000097 */
[--C-:B------:R-:W-:Y:S01]  /*2f00*/  @P2 HADD2.F32 R111, -RZ, R165.reuse.H1_H1 ;  /* 0x300000a5ff6f2230 */ /* 0x100fe20000004100 */
[----:B------:R-:W-:Y:S02]  /*2f10*/  @P2 F2FP.F16.F32.PACK_AB R109, RZ, R109 ;  /* 0x0000006dff6d223e */ /* 0x000fe400000000ff */
[----:B------:R-:W-:Y:S01]  /*2f20*/  PRMT R146, R108, 0x7610, R146 ;  /* 0x000076106c927816 */ /* 0x000fe20000000092 */
[--C-:B------:R-:W-:Y:S01]  /*2f30*/  @P2 HADD2.F32 R108, -RZ, R166.reuse.H0_H0 ;  /* 0x200000a6ff6c2230 */ /* 0x100fe20000004100 */
[----:B------:R-:W-:Y:S01]  /*2f40*/  @P2 PRMT R153, R109, 0x7610, R153 ;  /* 0x000076106d992816 */ /* 0x000fe20000000099 */
[----:B------:R-:W-:Y:S01]  /*2f50*/  @P2 HADD2.F32 R109, -RZ, R165.H0_H0 ;  /* 0x200000a5ff6d2230 */ /* 0x000fe20000004100 */
[----:B------:R-:W-:Y:S01]  /*2f60*/  PRMT R148, R110, 0x7610, R148 ;  /* 0x000076106e947816 */ /* 0x000fe20000000094 */
[----:B------:R-:W-:Y:S01]  /*2f70*/  @P2 HADD2.F32 R110, -RZ, R166.H1_H1 ;  /* 0x300000a6ff6e2230 */ /* 0x000fe20000004100 */
[----:B------:R-:W-:Y:S01]  /*2f80*/  F2FP.F16.F32.PACK_AB R150, RZ, R150 ;  /* 0x00000096ff96723e */ /* 0x000fe200000000ff */
[----:B------:R-:W-:Y:S01]  /*2f90*/  @P2 FFMA.FTZ R61, R108, R178, R61 ;  /* 0x000000b26c3d2223 */ /* 0x000fe2000001003d */
[----:B------:R-:W-:Y:S01]  /*2fa0*/  @P2 FFMA.FTZ R60, R109, R107, R60 ;  /* 0x0000006b6d3c2223 */ /* 0x000fe2000001003c */
[----:B------:R-:W-:Y:S01]  /*2fb0*/  @P2 FFMA.FTZ R62, R111, R175, R62 ;  /* 0x000000af6f3e2223 */ /* 0x000fe2000001003e */
[----:B------:R-:W-:-:S07]  /*2fc0*/  @P2 FFMA.FTZ R63, R110, R180, R63 ;  /* 0x000000b46e3f2223 */ /* 0x000fce000001003f */
.L_x_5933:
        /* <DEDUP_REMOVED lines=11> */
.L_x_5935:
        /* <DEDUP_REMOVED lines=9> */
.L_x_5936:
[----:B------:R-:W-:Y:S02]  /*3110*/  IADD3 R176, PT, PT, R176, 0x80, RZ ;  /* 0x00000080b0b07810 */ /* 0x000fe40007ffe0ff */
[----:B------:R-:W-:-:S07]  /*3120*/  IADD3 R104, PT, PT, R104, 0x80, RZ ;  /* 0x0000008068687810 */ /* 0x000fce0007ffe0ff */
.L_x_5926:
[----:B------:R-:W-:Y:S05]  /*3130*/  BSYNC.RECONVERGENT B0 ;  /* 0x0000000000007941 */ /* 0x000fea0003800200 */
.L_x_5925:
        /* <DEDUP_REMOVED lines=10> */
[--C-:B------:R-:W-:Y:S02]  /*31e0*/  SHF.R.U32.HI R107, RZ, 0x10, R109.reuse ;  /* 0x00000010ff6b7819 */ /* 0x100fe4000001166d */
[----:B------:R-:W-:Y:S02]  /*31f0*/  PRMT R165, R108, 0x5410, R109 ;  /* 0x000054106ca57816 */ /* 0x000fe4000000006d */
[----:B------:R-:W-:-:S07]  /*3200*/  PRMT R166, R166, 0x5410, R107 ;  /* 0x00005410a6a67816 */ /* 0x000fce000000006b */
.L_x_5939:
[----:B------:R-:W-:Y:S05]  /*3210*/  BRA.U !UP0, `(.L_x_5940) ;  /* 0x0000000508a47547 */ /* 0x000fea000b800000 */
[----:B------:R-:W-:-:S04]  /*3220*/  UISETP.NE.U32.AND UP0, UPT, UR6, URZ, UPT ;  /* 0x000000ff0600728c */ /* 0x000fc8000bf05070 */
[----:B------:R-:W-:-:S09]  /*3230*/  UISETP.NE.AND.EX UP0, UPT, UR7, URZ, UPT, UP0 ;  /* 0x000000ff0700728c */ /* 0x000fd2000bf05300 */
[----:B------:R-:W-:Y:S05]  /*3240*/  BRA.U !UP0, `(.L_x_5941) ;  /* 0x0000000108d87547 */ /* 0x000fea000b800000 */
[----:B------:R-:W-:Y:S01]  /*3250*/  ISETP.GT.AND P3, PT, R163, RZ, PT ;  /* 0x000000ffa300720c */ /* 0x000fe20003f64270 */
[----:B01----:R-:W0:Y:S01]  /*3260*/  @P2 LDC R111, c[0x0][0x40c] ;  /* 0x00010300ff6f2b82 */ /* 0x003e220000000800 */
[----:B------:R-:W-:Y:S01]  /*3270*/  HADD2.F32 R108, -RZ, R114.H0_H0 ;  /* 0x20000072ff6c7230 */ /* 0x000fe20000004100 */
[--C-:B------:R-:W-:Y:S01]  /*3280*/  SHF.R.U64 R110, R114, 0x10, R115.reuse ;  /* 0x00000010726e7819 */ /* 0x100fe20000001273 */
[----:B------:R-:W-:Y:S01]  /*3290*/  HADD2.F32 R150, -RZ, R115.H0_H0 ;  /* 0x20000073ff967230 */ /* 0x000fe20000004100 */
[----:B------:R-:W-:-:S03]  /*32a0*/  SHF.R.U32.HI R180, RZ, 0x10, R115 ;  /* 0x00000010ffb47819 */ /* 0x000fc60000011673 */
[----:B------:R-:W-:Y:S01]  /*32b0*/  HADD2.F32 R110, -RZ, R110.H0_H0 ;  /* 0x2000006eff6e7230 */ /* 0x000fe20000004100 */
[----:B------:R-:W1:Y:S01]  /*32c0*/  @P2 LDC R175, c[0x0][0x40c] ;  /* 0x00010300ffaf2b82 */ /* 0x000e620000000800 */
[----:B------:R-:W-:-:S03]  /*32d0*/  HADD2.F32 R180, -RZ, R180.H0_H0 ;  /* 0x200000b4ffb47230 */ /* 0x000fc60000004100 */
[-CC-:B------:R-:W-:Y:S01]  /*32e0*/  @P3 FFMA.FTZ R107, R123, R105.reuse, R106.reuse ;  /* 0x000000697b6b3223 */ /* 0x180fe2000001006a */
[-CC-:B------:R-:W-:Y:S01]  /*32f0*/  @P3 FFMA.FTZ R109, R125, R105.reuse, R106.reuse ;  /* 0x000000697d6d3223 */ /* 0x180fe2000001006a */
[----:B------:R-:W-:Y:S02]  /*3300*/  @P3 FFMA.FTZ R146, R122, R105, R106 ;  /* 0x000000697a923223 */ /* 0x000fe4000001006a */
        /* <DEDUP_REMOVED lines=8> */
[----:B------:R-:W-:Y:S02]  /*3390*/  F2FP.F16.F32.PACK_AB R108, RZ, R108 ;  /* 0x0000006cff6c723e */ /* 0x000fe400000000ff */
[----:B------:R-:W-:Y:S01]  /*33a0*/  @P2 FMUL.FTZ R109, R16, R107 ;  /* 0x0000006b106d2220 */ /* 0x000fe20000410000 */
[----:B------:R-:W-:-:S04]  /*33b0*/  @P3 FFMA.FTZ R150, R167, R111, R150 ;  /* 0x0000006fa7963223 */ /* 0x000fc80000010096 */
[----:B-1----:R-:W-:Y:S01]  /*33c0*/  @P2 FMUL.FTZ R111, R150, R175 ;  /* 0x000000af966f2220 */ /* 0x002fe20000410000 */
[----:B------:R-:W-:Y:S01]  /*33d0*/  @P2 F2FP.F16.F32.PACK_AB R148, RZ, R109 ;  /* 0x0000006dff94223e */ /* 0x000fe200000000ff */
[----:B------:R-:W-:-:S03]  /*33e0*/  @P2 HADD2.F32 R175, -RZ, R165.H1_H1 ;  /* 0x300000a5ffaf2230 */ /* 0x000fc60000004100 */
[----:B------:R-:W-:Y:S01]  /*33f0*/  @P2 PRMT R149, R148, 0x7610, R149 ;  /* 0x0000761094952816 */ /* 0x000fe20000000095 */
[----:B--2---:R-:W-:Y:S01]  /*3400*/  @P2 FMUL.FTZ R178, R110, R147 ;  /* 0x000000936eb22220 */ /* 0x004fe20000410000 */
[----:B------:R-:W-:Y:S01]  /*3410*/  @P3 FADD.FTZ R147, R129, -R146 ;  /* 0x8000009281933221 */ /* 0x000fe20000010000 */
[----:B------:R-:W-:Y:S01]  /*3420*/  @P2 FMUL.FTZ R146, R18, R111 ;  /* 0x0000006f12922220 */ /* 0x000fe20000410000 */
[----:B------:R-:W-:Y:S01]  /*3430*/  F2FP.F16.F32.PACK_AB R110, RZ, R110 ;  /* 0x0000006eff6e723e */ /* 0x000fe200000000ff */
[----:B------:R-:W-:Y:S01]  /*3440*/  @P2 FMUL.FTZ R109, R17, R178 ;  /* 0x000000b2116d2220 */ /* 0x000fe20000410000 */
[----:B------:R-:W-:Y:S01]  /*3450*/  @P3 FFMA.FTZ R180, R167, R147, R180 ;  /* 0x00000093a7b43223 */ /* 0x000fe200000100b4 */
[----:B------:R-:W-:Y:S01]  /*3460*/  F2FP.F16.F32.PACK_AB R147, RZ, R150 ;  /* 0x00000096ff93723e */ /* 0x000fe200000000ff */
[----:B------:R-:W-:Y:S01]  /*3470*/  @P2 FFMA.FTZ R58, R175, R111, R58 ;  /* 0x0000006faf3a2223 */ /* 0x000fe2000001003a */
[----:B------:R-:W-:Y:S02]  /*3480*/  @P2 F2FP.F16.F32.PACK_AB R146, RZ, R146 ;  /* 0x00000092ff92223e */ /* 0x000fe400000000ff */
[----:B------:R-:W-:-:S02]  /*3490*/  @P2 F2FP.F16.F32.PACK_AB R109, RZ, R109 ;  /* 0x0000006dff6d223e */ /* 0x000fc400000000ff */
[----:B------:R-:W-:Y:S02]  /*34a0*/  @P2 PRMT R152, R146, 0x7610, R152 ;  /* 0x0000761092982816 */ /* 0x000fe40000000098 */
[----:B------:R-:W-:Y:S01]  /*34b0*/  @P2 PRMT R151, R109, 0x7610, R151 ;  /* 0x000076106d972816 */ /* 0x000fe20000000097 */
[----:B------:R-:W-:Y:S01]  /*34c0*/  @P2 HADD2.F32 R109, -RZ, R165.H0_H0 ;  /* 0x200000a5ff6d2230 */ /* 0x000fe20000004100 */
[----:B------:R-:W-:Y:S01]  /*34d0*/  PRMT R146, R108, 0x7610, R146 ;  /* 0x000076106c927816 */ /* 0x000fe20000000092 */
[----:B------:R-:W-:Y:S01]  /*34e0*/  @P2 HADD2.F32 R108, -RZ, R166.H0_H0 ;  /* 0x200000a6ff6c2230 */ /* 0x000fe20000004100 */
[----:B------:R-:W-:Y:S02]  /*34f0*/  PRMT R148, R110, 0x7610, R148 ;  /* 0x000076106e947816 */ /* 0x000fe40000000094 */
[----:B------:R-:W-:Y:S01]  /*3500*/  F2FP.F16.F32.PACK_AB R150, RZ, R180 ;  /* 0x000000b4ff96723e */ /* 0x000fe200000000ff */
[----:B------:R-:W-:Y:S01]  /*3510*/  @P2 FFMA.FTZ R56, R109, R107, R56 ;  /* 0x0000006b6d382223 */ /* 0x000fe20000010038 */
        /* <DEDUP_REMOVED lines=9> */
.L_x_5941:
[----:B------:R-:W-:Y:S01]  /*35b0*/  ISETP.GT.AND P3, PT, R163, RZ, PT ;  /* 0x000000ffa300720c */ /* 0x000fe20003f64270 */
[----:B01----:R-:W0:Y:S01]  /*35c0*/  @P2 LDC R109, c[0x0][0x40c] ;  /* 0x00010300ff6d2b82 */ /* 0x003e220000000800 */
        /* <DEDUP_REMOVED lines=46> */
.L_x_5940:
        /* <DEDUP_REMOVED lines=21> */
[----:B------:R-:W-:Y:S02]  /*3a00*/  F2FP.F16.F32.PACK_AB R107, RZ, R107 ;  /* 0x0000006bff6b723e */ /* 0x000fe400000000ff */
[----:B------:R-:W-:Y:S01]  /*3a10*/  @P2 FMUL.FTZ R108, R16, R109 ;  /* 0x0000006d106c2220 */ /* 0x000fe20000410000 */
[----:B------:R-:W-:Y:S01]  /*3a20*/  FADD.FTZ R146, R129, -R146 ;  /* 0x8000009281927221 */ /* 0x000fe20000010000 */
[----:B0-----:R-:W-:-:S03]  /*3a30*/  @P2 FMUL.FTZ R178, R110, R175 ;  /* 0x000000af6eb22220 */ /* 0x001fc60000410000 */
[----:B------:R-:W-:Y:S02]  /*3a40*/  @P2 F2FP.F16.F32.PACK_AB R148, RZ, R108 ;  /* 0x0000006cff94223e */ /* 0x000fe400000000ff */
[----:B------:R-:W-:Y:S01]  /*3a50*/  F2FP.F16.F32.PACK_AB R110, RZ, R110 ;  /* 0x0000006eff6e723e */ /* 0x000fe200000000ff */
[----:B------:R-:W-:Y:S01]  /*3a60*/  @P2 FMUL.FTZ R111, R17, R178 ;  /* 0x000000b2116f2220 */ /* 0x000fe20000410000 */
[----:B------:R-:W-:Y:S01]  /*3a70*/  @P2 PRMT R149, R148, 0x7610, R149 ;  /* 0x0000761094952816 */ /* 0x000fe20000000095 */
[----:B-1----:R-:W-:-:S03]  /*3a80*/  @P2 FMUL.FTZ R175, R147, R150 ;  /* 0x0000009693af2220 */ /* 0x002fc60000410000 */
[----:B------:R-:W-:Y:S02]  /*3a90*/  @P2 F2FP.F16.F32.PACK_AB R111, RZ, R111 ;  /* 0x0000006fff6f223e */ /* 0x000fe400000000ff */
[----:B------:R-:W-:Y:S01]  /*3aa0*/  F2FP.F16.F32.PACK_AB R147, RZ, R147 ;  /* 0x00000093ff93723e */ /* 0x000fe200000000ff */
[----:B------:R-:W-:Y:S01]  /*3ab0*/  @P2 FMUL.FTZ R108, R18, R175 ;  /* 0x000000af126c2220 */ /* 0x000fe20000410000 */
[----:B------:R-:W-:Y:S01]  /*3ac0*/  @P2 PRMT R151, R111, 0x7610, R151 ;  /* 0x000076106f972816 */ /* 0x000fe20000000097 */
[----:B------:R-:W-:-:S03]  /*3ad0*/  @P2 HADD2.F32 R111, -RZ, R165.H1_H1 ;  /* 0x300000a5ff6f2230 */ /* 0x000fc60000004100 */
[----:B------:R-:W-:Y:S01]  /*3ae0*/  @P2 F2FP.F16.F32.PACK_AB R148, RZ, R108 ;  /* 0x0000006cff94223e */ /* 0x000fe200000000ff */
[----:B------:R-:W-:Y:S01]  /*3af0*/  FMUL.FTZ R108, R167, R146 ;  /* 0x00000092a76c7220 */ /* 0x000fe20000410000 */
[----:B------:R-:W-:Y:S01]  /*3b00*/  PRMT R146, R107, 0x7610, R146 ;  /* 0x000076106b927816 */ /* 0x000fe20000000092 */
[----:B------:R-:W-:Y:S01]  /*3b10*/  @P2 HADD2.F32 R107, -RZ, R165.H0_H0 ;  /* 0x200000a5ff6b2230 */ /* 0x000fe20000004100 */
[----:B------:R-:W-:Y:S01]  /*3b20*/  @P2 PRMT R152, R148, 0x7610, R152 ;  /* 0x0000761094982816 */ /* 0x000fe20000000098 */
[----:B------:R-:W-:Y:S01]  /*3b30*/  @P2 FFMA.FTZ R58, R111, R175, R58 ;  /* 0x000000af6f3a2223 */ /* 0x000fe2000001003a */
[----:B------:R-:W-:Y:S01]  /*3b40*/  PRMT R148, R110, 0x7610, R148 ;  /* 0x000076106e947816 */ /* 0x000fe20000000094 */
[----:B------:R-:W-:Y:S01]  /*3b50*/  @P2 HADD2.F32 R110, -RZ, R166.H0_H0 ;  /* 0x200000a6ff6e2230 */ /* 0x000fe20000004100 */
[----:B------:R-:W-:Y:S01]  /*3b60*/  FSEL R108, R108, RZ, P3 ;  /* 0x000000ff6c6c7208 */ /* 0x000fe20001800000 */
[----:B------:R-:W-:-:S03]  /*3b70*/  @P2 FFMA.FTZ R56, R107, R109, R56 ;  /* 0x0000006d6b382223 */ /* 0x000fc60000010038 */
        /* <DEDUP_REMOVED lines=10> */
.L_x_5943:
[----:B------:R-:W-:Y:S05]  /*3c20*/  @!P2 BRA `(.L_x_5944) ;  /* 0x00000000002ca947 */ /* 0x000fea0003800000 */
[----:B------:R-:W-:Y:S01]  /*3c30*/  FFMA.FTZ R107, R123, R105, R106 ;  /* 0x000000697b6b7223 */ /* 0x000fe2000001006a */
[----:B------:R-:W-:Y:S01]  /*3c40*/  ISETP.GT.AND P3, PT, R163, RZ, PT ;  /* 0x000000ffa300720c */ /* 0x000fe20003f64270 */
[----:B01----:R-:W-:Y:S02]  /*3c50*/  HADD2.F32 R109, -RZ, R165.H0_H0 ;  /* 0x200000a5ff6d7230 */ /* 0x003fe40000004100 */
[----:B------:R-:W-:-:S04]  /*3c60*/  FADD.FTZ R108, R124, -R107 ;  /* 0x8000006b7c6c7221 */ /* 0x000fc80000010000 */
[----:B------:R-:W-:-:S05]  /*3c70*/  FMUL.FTZ R107, R167, R108 ;  /* 0x0000006ca76b7220 */ /* 0x000fca0000410000 */
[----:B------:R-:W-:-:S05]  /*3c80*/  FSEL R107, R107, RZ, P3 ;  /* 0x000000ff6b6b7208 */ /* 0x000fca0001800000 */
[----:B------:R-:W-:-:S04]  /*3c90*/  FMUL.FTZ R107, R107, UR15 ;  /* 0x0000000f6b6b7c20 */ /* 0x000fc80008410000 */
[-C--:B------:R-:W-:Y:S01]  /*3ca0*/  FMUL.FTZ R108, R16, R107.reuse ;  /* 0x0000006b106c7220 */ /* 0x080fe20000410000 */
[----:B------:R-:W-:-:S04]  /*3cb0*/  FFMA.FTZ R56, R109, R107, R56 ;  /* 0x0000006b6d387223 */ /* 0x000fc80000010038 */
[----:B------:R-:W-:-:S04]  /*3cc0*/  F2FP.F16.F32.PACK_AB R108, RZ, R108 ;  /* 0x0000006cff6c723e */ /* 0x000fc800000000ff */
[----:B------:R-:W-:-:S07]  /*3cd0*/  PRMT R149, R108, 0x7610, R149 ;  /* 0x000076106c957816 */ /* 0x000fce0000000095 */
.L_x_5944:
[----:B------:R-:W-:Y:S05]  /*3ce0*/  @!P2 BRA `(.L_x_5945) ;  /* 0x00000000002ca947 */ /* 0x000fea0003800000 */
[----:B01----:R-:W-:Y:S01]  /*3cf0*/  FFMA.FTZ R108, R122, R105, R106 ;  /* 0x000000697a6c7223 */ /* 0x003fe2000001006a */
[----:B------:R-:W-:Y:S01]  /*3d00*/  ISETP.GT.AND P3, PT, R163, RZ, PT ;  /* 0x000000ffa300720c */ /* 0x000fe20003f64270 */
[----:B------:R-:W-:Y:S02]  /*3d10*/  HADD2.F32 R110, -RZ, R166.H0_H0 ;  /* 0x200000a6ff6e7230 */ /* 0x000fe40000004100 */
        /* <DEDUP_REMOVED lines=8> */
.L_x_5945:
[----:B------:R-:W-:Y:S05]  /*3da0*/  @!P2 BRA `(.L_x_5946) ;  /* 0x00000000002ca947 */ /* 0x000fea0003800000 */
[----:B------:R-:W-:Y:S01]  /*3db0*/  FFMA.FTZ R107, R125, R105, R106 ;  /* 0x000000697d6b7223 */ /* 0x000fe2000001006a */
[----:B------:R-:W-:Y:S01]  /*3dc0*/  ISETP.GT.AND P3, PT, R163, RZ, PT ;  /* 0x000000ffa300720c */ /* 0x000fe20003f64270 */
[----:B01----:R-:W-:Y:S02]  /*3dd0*/  HADD2.F32 R109, -RZ, R165.H1_H1 ;  /* 0x300000a5ff6d7230 */ /* 0x003fe40000004100 */
        /* <DEDUP_REMOVED lines=8> */
.L_x_5946:
[----:B------:R-:W-:Y:S05]  /*3e60*/  @!P2 BRA `(.L_x_5942) ;  /* 0x00000000002ca947 */ /* 0x000fea0003800000 */
[----:B01----:R-:W-:Y:S01]  /*3e70*/  FFMA.FTZ R108, R128, R105, R106 ;  /* 0x00000069806c7223 */ /* 0x003fe2000001006a */
[----:B------:R-:W-:Y:S01]  /*3e80*/  ISETP.GT.AND P3, PT, R163, RZ, PT ;  /* 0x000000ffa300720c */ /* 0x000fe20003f64270 */
[----:B------:R-:W-:Y:S02]  /*3e90*/  HADD2.F32 R110, -RZ, R166.H1_H1 ;  /* 0x300000a6ff6e7230 */ /* 0x000fe40000004100 */
        /* <DEDUP_REMOVED lines=8> */
.L_x_5942:
        /* <DEDUP_REMOVED lines=9> */
.L_x_5947:
        /* <DEDUP_REMOVED lines=9> */
.L_x_5948:
[----:B------:R-:W-:Y:S02]  /*4040*/  IADD3 R176, PT, PT, R176, 0x80, RZ ;  /* 0x00000080b0b07810 */ /* 0x000fe40007ffe0ff */
[----:B------:R-:W-:-:S07]  /*4050*/  IADD3 R104, PT, PT, R104, 0x80, RZ ;  /* 0x0000008068687810 */ /* 0x000fce0007ffe0ff */
.L_x_5938:
[----:B------:R-:W-:Y:S05]  /*4060*/  BSYNC.RECONVERGENT B0 ;  /* 0x0000000000007941 */ /* 0x000fea0003800200 */
.L_x_5937:
        /* <DEDUP_REMOVED lines=10> */
[--C-:B------:R-:W-:Y:S02]  /*4110*/  SHF.R.U32.HI R107, RZ, 0x10, R109.reuse ;  /* 0x00000010ff6b7819 */ /* 0x100fe4000001166d */
[----:B------:R-:W-:Y:S02]  /*4120*/  PRMT R165, R108, 0x5410, R109 ;  /* 0x000054106ca57816 */ /* 0x000fe4000000006d */
[----:B------:R-:W-:-:S07]  /*4130*/  PRMT R166, R166, 0x5410, R107 ;  /* 0x00005410a6a67816 */ /* 0x000fce000000006b */
.L_x_5951:
[----:B------:R-:W-:Y:S05]  /*4140*/  BRA.U !UP0, `(.L_x_5952) ;  /* 0x0000000508a47547 */ /* 0x000fea000b800000 */
[----:B------:R-:W-:-:S04]  /*4150*/  UISETP.NE.U32.AND UP0, UPT, UR6, URZ, UPT ;  /* 0x000000ff0600728c */ /* 0x000fc8000bf05070 */
[----:B------:R-:W-:-:S09]  /*4160*/  UISETP.NE.AND.EX UP0, UPT, UR7, URZ, UPT, UP0 ;  /* 0x000000ff0700728c */ /* 0x000fd2000bf05300 */
[----:B------:R-:W-:Y:S05]  /*4170*/  BRA.U !UP0, `(.L_x_5953) ;  /* 0x0000000108d87547 */ /* 0x000fea000b800000 */
[----:B------:R-:W-:Y:S01]  /*4180*/  ISETP.GT.AND P4, PT, R163, RZ, PT ;  /* 0x000000ffa300720c */ /* 0x000fe20003f84270 */
[----:B0123--:R-:W0:Y:S01]  /*4190*/  @P2 LDC R111, c[0x0][0x40c] ;  /* 0x00010300ff6f2b82 */ /* 0x00fe220000000800 */
        /* <DEDUP_REMOVED lines=52> */
.L_x_5953:
[----:B------:R-:W-:Y:S01]  /*44e0*/  ISETP.GT.AND P4, PT, R163, RZ, PT ;  /* 0x000000ffa300720c */ /* 0x000fe20003f84270 */
[----:B0123--:R-:W0:Y:S01]  /*44f0*/  @P2 LDC R109, c[0x0][0x40c] ;  /* 0x00010300ff6d2b82 */ /* 0x00fe220000000800 */
        /* <DEDUP_REMOVED lines=46> */
.L_x_5952:
        /* <DEDUP_REMOVED lines=55> */
.L_x_5955:
[----:B------:R-:W-:Y:S05]  /*4b50*/  @!P2 BRA `(.L_x_5956) ;  /* 0x00000000002ca947 */ /* 0x000fea0003800000 */
[----:B------:R-:W-:Y:S01]  /*4b60*/  FFMA.FTZ R107, R131, R105, R106 ;  /* 0x00000069836b7223 */ /* 0x000fe2000001006a */
[----:B------:R-:W-:Y:S01]  /*4b70*/  ISETP.GT.AND P4, PT, R163, RZ, PT ;  /* 0x000000ffa300720c */ /* 0x000fe20003f84270 */
[----:B0123--:R-:W-:Y:S02]  /*4b80*/  HADD2.F32 R109, -RZ, R165.H0_H0 ;  /* 0x200000a5ff6d7230 */ /* 0x00ffe40000004100 */
        /* <DEDUP_REMOVED lines=8> */
.L_x_5956:
[----:B------:R-:W-:Y:S05]  /*4c10*/  @!P2 BRA `(.L_x_5957) ;  /* 0x00000000002ca947 */ /* 0x000fea0003800000 */
[----:B0123--:R-:W-:Y:S01]  /*4c20*/  FFMA.FTZ R108, R130, R105, R106 ;  /* 0x00000069826c7223 */ /* 0x00ffe2000001006a */
        /* <DEDUP_REMOVED lines=10> */
.L_x_5957:
[----:B------:R-:W-:Y:S05]  /*4cd0*/  @!P2 BRA `(.L_x_5958) ;  /* 0x00000000002ca947 */ /* 0x000fea0003800000 */
[----:B------:R-:W-:Y:S01]  /*4ce0*/  FFMA.FTZ R107, R133, R105, R106 ;  /* 0x00000069856b7223 */ /* 0x000fe2000001006a */
[----:B------:R-:W-:Y:S01]  /*4cf0*/  ISETP.GT.AND P4, PT, R163, RZ, PT ;  /* 0x000000ffa300720c */ /* 0x000fe20003f84270 */
[----:B0123--:R-:W-:Y:S02]  /*4d00*/  HADD2.F32 R109, -RZ, R165.H1_H1 ;  /* 0x300000a5ff6d7230 */ /* 0x00ffe40000004100 */
        /* <DEDUP_REMOVED lines=8> */
.L_x_5958:
[----:B------:R-:W-:Y:S05]  /*4d90*/  @!P2 BRA `(.L_x_5954) ;  /* 0x00000000002ca947 */ /* 0x000fea0003800000 */
[----:B0123--:R-:W-:Y:S01]  /*4da0*/  FFMA.FTZ R108, R136, R105, R106 ;  /* 0x00000069886c7223 */ /* 0x00ffe2000001006a */
        /* <DEDUP_REMOVED lines=10> */
.L_x_5954:
        /* <DEDUP_REMOVED lines=9> */
.L_x_5959:
        /* <DEDUP_REMOVED lines=9> */
.L_x_5960:
[----:B------:R-:W-:Y:S02]  /*4f70*/  IADD3 R176, PT, PT, R176, 0x80, RZ ;  /* 0x00000080b0b07810 */ /* 0x000fe40007ffe0ff */
[----:B------:R-:W-:-:S07]  /*4f80*/  IADD3 R104, PT, PT, R104, 0x80, RZ ;  /* 0x0000008068687810 */ /* 0x000fce0007ffe0ff */
.L_x_5950:
[----:B------:R-:W-:Y:S05]  /*4f90*/  BSYNC.RECONVERGENT B0 ;  /* 0x0000000000007941 */ /* 0x000fea0003800200 */
.L_x_5949:
        /* <DEDUP_REMOVED lines=10> */
[--C-:B------:R-:W-:Y:S02]  /*5040*/  SHF.R.U32.HI R107, RZ, 0x10, R109.reuse ;  /* 0x00000010ff6b7819 */ /* 0x100fe4000001166d */
[----:B------:R-:W-:Y:S02]  /*5050*/  PRMT R165, R108, 0x5410, R109 ;  /* 0x000054106ca57816 */ /* 0x000fe4000000006d */
[----:B------:R-:W-:-:S07]  /*5060*/  PRMT R166, R166, 0x5410, R107 ;  /* 0x00005410a6a67816 */ /* 0x000fce000000006b */
.L_x_5963:
[----:B------:R-:W-:Y:S05]  /*5070*/  BRA.U !UP0, `(.L_x_5964) ;  /* 0x0000000508a47547 */ /* 0x000fea000b800000 */
[----:B------:R-:W-:-:S04]  /*5080*/  UISETP.NE.U32.AND UP0, UPT, UR6, URZ, UPT ;  /* 0x000000ff0600728c */ /* 0x000fc8000bf05070 */
[----:B------:R-:W-:-:S09]  /*5090*/  UISETP.NE.AND.EX UP0, UPT, UR7, URZ, UPT, UP0 ;  /* 0x000000ff0700728c */ /* 0x000fd2000bf05300 */
[----:B------:R-:W-:Y:S05]  /*50a0*/  BRA.U !UP0, `(.L_x_5965) ;  /* 0x0000000108d87547 */ /* 0x000fea000b800000 */
[----:B------:R-:W-:Y:S01]  /*50b0*/  ISETP.GT.AND P5, PT, R163, RZ, PT ;  /* 0x000000ffa300720c */ /* 0x000fe20003fa4270 */
[----:B01234-:R-:W0:Y:S01]  /*50c0*/  @P2 LDC R111, c[0x0][0x40c] ;  /* 0x00010300ff6f2b82 */ /* 0x01fe220000000800 */
        /* <DEDUP_REMOVED lines=52> */
.L_x_5965:
[----:B------:R-:W-:Y:S01]  /*5410*/  ISETP.GT.AND P5, PT, R163, RZ, PT ;  /* 0x000000ffa300720c */ /* 0x000fe20003fa4270 */
[----:B01234-:R-:W0:Y:S01]  /*5420*/  @P2 LDC R109, c[0x0][0x40c] ;  /* 0x00010300ff6d2b82 */ /* 0x01fe220000000800 */
        /* <DEDUP_REMOVED lines=46> */
.L_x_5964:
        /* <DEDUP_REMOVED lines=55> */
.L_x_5967:
        /* <DEDUP_REMOVED lines=12> */
.L_x_5968:
[----:B------:R-:W-:Y:S05]  /*5b40*/  @!P2 BRA `(.L_x_5969) ;  /* 0x00000000002ca947 */ /* 0x000fea0003800000 */
[----:B01234-:R-:W-:Y:S01]  /*5b50*/  FFMA.FTZ R108, R138, R105, R106 ;  /* 0x000000698a6c7223 */ /* 0x01ffe2000001006a */
        /* <DEDUP_REMOVED lines=10> */
.L_x_5969:
[----:B------:R-:W-:Y:S05]  /*5c00*/  @!P2 BRA `(.L_x_5970) ;  /* 0x00000000002ca947 */ /* 0x000fea0003800000 */
[----:B------:R-:W-:Y:S01]  /*5c10*/  FFMA.FTZ R107, R141, R105, R106 ;  /* 0x000000698d6b7223 */ /* 0x000fe2000001006a */
[----:B------:R-:W-:Y:S01]  /*5c20*/  ISETP.GT.AND P5, PT, R163, RZ, PT ;  /* 0x000000ffa300720c */ /* 0x000fe20003fa4270 */
[----:B01234-:R-:W-:Y:S02]  /*5c30*/  HADD2.F32 R109, -RZ, R165.H1_H1 ;  /* 0x300000a5ff6d7230 */ /* 0x01ffe40000004100 */
        /* <DEDUP_REMOVED lines=8> */
.L_x_5970:
[----:B------:R-:W-:Y:S05]  /*5cc0*/  @!P2 BRA `(.L_x_5966) ;  /* 0x00000000002ca947 */ /* 0x000fea0003800000 */
[----:B01234-:R-:W-:Y:S01]  /*5cd0*/  FFMA.FTZ R108, R144, R105, R106 ;  /* 0x00000069906c7223 */ /* 0x01ffe2000001006a */
        /* <DEDUP_REMOVED lines=10> */
.L_x_5966:
        /* <DEDUP_REMOVED lines=9> */
.L_x_5971:
        /* <DEDUP_REMOVED lines=9> */
.L_x_5972:
[----:B------:R-:W-:Y:S02]  /*5ea0*/  IADD3 R176, PT, PT, R176, 0x80, RZ ;  /* 0x00000080b0b07810 */ /* 0x000fe40007ffe0ff */
[----:B------:R-:W-:-:S07]  /*5eb0*/  IADD3 R104, PT, PT, R104, 0x80, RZ ;  /* 0x0000008068687810 */ /* 0x000fce0007ffe0ff */
.L_x_5962:
[----:B------:R-:W-:Y:S05]  /*5ec0*/  BSYNC.RECONVERGENT B0 ;  /* 0x0000000000007941 */ /* 0x000fea0003800200 */
.L_x_5961:
        /* <DEDUP_REMOVED lines=13> */
.L_x_5975:
        /* <DEDUP_REMOVED lines=15> */
[-CC-:B------:R-:W-:Y:S01]  /*6090*/  @P6 FFMA.FTZ R109, R161, R105.reuse, R106.reuse ;  /* 0x00000069a16d6223 */ /* 0x180fe2000001006a */
[----:B------:R-:W-:Y:S01]  /*60a0*/  @P6 FFMA.FTZ R105, R164, R105, R106 ;  /* 0x00000069a4696223 */ /* 0x000fe2000001006a */
[----:B------:R-:W2:Y:S01]  /*60b0*/  @P2 LDC R163, c[0x0][0x40c] ;  /* 0x00010300ffa32b82 */ /* 0x000ea20000000800 */
[----:B------:R-:W-:Y:S01]  /*60c0*/  @P6 FADD.FTZ R107, R158, -R107 ;  /* 0x8000006b9e6b6221 */ /* 0x000fe20000010000 */
[----:B------:R-:W-:-:S03]  /*60d0*/  @P6 FADD.FTZ R146, R159, -R146 ;  /* 0x800000929f926221 */ /* 0x000fc60000010000 */
[C---:B------:R-:W-:Y:S01]  /*60e0*/  @P6 FFMA.FTZ R108, R167.reuse, R107, R108 ;  /* 0x0000006ba76c6223 */ /* 0x040fe2000001006c */
[C---:B------:R-:W-:Y:S01]  /*60f0*/  @P6 FFMA.FTZ R110, R167.reuse, R146, R110 ;  /* 0x00000092a76e6223 */ /* 0x040fe2000001006e */
[----:B------:R-:W-:Y:S02]  /*6100*/  @P6 FADD.FTZ R146, R162, -R105 ;  /* 0x80000069a2926221 */ /* 0x000fe40000010000 */
[----:B0-----:R-:W-:Y:S01]  /*6110*/  @P2 FMUL.FTZ R107, R108, R111 ;  /* 0x0000006f6c6b2220 */ /* 0x001fe20000410000 */
[----:B------:R-:W-:Y:S01]  /*6120*/  @P6 FADD.FTZ R111, R160, -R109 ;  /* 0x8000006da06f6221 */ /* 0x000fe20000010000 */
[----:B------:R-:W-:Y:S01]  /*6130*/  F2FP.F16.F32.PACK_AB R108, RZ, R108 ;  /* 0x0000006cff6c723e */ /* 0x000fe200000000ff */
[C---:B------:R-:W-:Y:S01]  /*6140*/  @P6 FFMA.FTZ R178, R167.reuse, R146, R178 ;  /* 0x00000092a7b26223 */ /* 0x040fe200000100b2 */
[----:B------:R-:W-:Y:S01]  /*6150*/  @P2 FMUL.FTZ R109, R40, R107 ;  /* 0x0000006b286d2220 */ /* 0x000fe20000410000 */
[----:B------:R-:W-:Y:S01]  /*6160*/  @P6 FFMA.FTZ R150, R167, R111, R150 ;  /* 0x0000006fa7966223 */ /* 0x000fe20000010096 */
[----:B------:R-:W-:Y:S01]  /*6170*/  PRMT R146, R108, 0x7610, R146 ;  /* 0x000076106c927816 */ /* 0x000fe20000000092 */
[----:B-1----:R-:W-:Y:S01]  /*6180*/  @P2 FMUL.FTZ R106, R110, R147 ;  /* 0x000000936e6a2220 */ /* 0x002fe20000410000 */
[----:B------:R-:W-:Y:S01]  /*6190*/  @P2 HADD2.F32 R108, -RZ, R166.H0_H0 ;  /* 0x200000a6ff6c2230 */ /* 0x000fe20000004100 */
[----:B------:R-:W-:-:S02]  /*61a0*/  @P2 F2FP.F16.F32.PACK_AB R148, RZ, R109 ;  /* 0x0000006dff94223e */ /* 0x000fc400000000ff */
[----:B------:R-:W-:Y:S01]  /*61b0*/  @P2 FMUL.FTZ R105, R41, R106 ;  /* 0x0000006a29692220 */ /* 0x000fe20000410000 */
[----:B------:R-:W-:Y:S01]  /*61c0*/  F2FP.F16.F32.PACK_AB R110, RZ, R110 ;  /* 0x0000006eff6e723e */ /* 0x000fe200000000ff */
[----:B------:R-:W-:Y:S01]  /*61d0*/  @P2 FFMA.FTZ R45, R108, R106, R45 ;  /* 0x0000006a6c2d2223 */ /* 0x000fe2000001002d */
[----:B------:R-:W-:Y:S01]  /*61e0*/  @P2 PRMT R149, R148, 0x7610, R149 ;  /* 0x0000761094952816 */ /* 0x000fe20000000095 */
[----:B--2---:R-:W-:Y:S01]  /*61f0*/  @P2 FMUL.FTZ R109, R150, R163 ;  /* 0x000000a3966d2220 */ /* 0x004fe20000410000 */
[----:B------:R-:W-:Y:S02]  /*6200*/  @P2 F2FP.F16.F32.PACK_AB R105, RZ, R105 ;  /* 0x00000069ff69223e */ /* 0x000fe400000000ff */
[----:B------:R-:W-:Y:S01]  /*6210*/  F2FP.F16.F32.PACK_AB R147, RZ, R150 ;  /* 0x00000096ff93723e */ /* 0x000fe200000000ff */
[----:B------:R-:W-:Y:S01]  /*6220*/  @P2 FMUL.FTZ R111, R42, R109 ;  /* 0x0000006d2a6f2220 */ /* 0x000fe20000410000 */
[----:B------:R-:W-:Y:S01]  /*6230*/  @P2 PRMT R151, R105, 0x7610, R151 ;  /* 0x0000761069972816 */ /* 0x000fe20000000097 */
[----:B------:R-:W-:Y:S01]  /*6240*/  @P2 HADD2.F32 R105, -RZ, R165.H0_H0 ;  /* 0x200000a5ff692230 */ /* 0x000fe20000004100 */
[----:B------:R-:W-:-:S02]  /*6250*/  PRMT R148, R110, 0x7610, R148 ;  /* 0x000076106e947816 */ /* 0x000fc40000000094 */
[----:B------:R-:W-:Y:S02]  /*6260*/  @P2 F2FP.F16.F32.PACK_AB R111, RZ, R111 ;  /* 0x0000006fff6f223e */ /* 0x000fe400000000ff */
[----:B------:R-:W-:Y:S01]  /*6270*/  F2FP.F16.F32.PACK_AB R150, RZ, R178 ;  /* 0x000000b2ff96723e */ /* 0x000fe200000000ff */
[----:B------:R-:W-:Y:S01]  /*6280*/  @P2 FFMA.FTZ R44, R105, R107, R44 ;  /* 0x0000006b692c2223 */ /* 0x000fe2000001002c */
[----:B------:R-:W-:Y:S01]  /*6290*/  @P2 PRMT R152, R111, 0x7610, R152 ;  /* 0x000076106f982816 */ /* 0x000fe20000000098 */
[----:B------:R-:W-:-:S05]  /*62a0*/  @P2 HADD2.F32 R111, -RZ, R165.H1_H1 ;  /* 0x300000a5ff6f2230 */ /* 0x000fca0000004100 */
        /* <DEDUP_REMOVED lines=9> */
.L_x_5977:
        /* <DEDUP_REMOVED lines=37> */
[----:B------:R-:W-:Y:S01]  /*6590*/  @P6 FFMA.FTZ R105, R164, R105, R106 ;  /* 0x00000069a4696223 */ /* 0x000fe2000001006a */
[----:B------:R-:W-:-:S03]  /*65a0*/  HADD2.F32 R108, -RZ, R166.H1_H1 ;  /* 0x300000a6ff6c7230 */ /* 0x000fc60000004100 */
[----:B------:R-:W-:Y:S02]  /*65b0*/  HADD2.F32 R106, -RZ, R107.H0_H0 ;  /* 0x2000006bff6a7230 */ /* 0x000fe40000004100 */
[----:B------:R-:W-:-:S04]  /*65c0*/  @P6 FADD.FTZ R105, R162, -R105 ;  /* 0x80000069a2696221 */ /* 0x000fc80000010000 */
[----:B------:R-:W-:-:S04]  /*65d0*/  @P6 FFMA.FTZ R106, R167, R105, R106 ;  /* 0x00000069a76a6223 */ /* 0x000fc8000001006a */
[----:B------:R-:W-:-:S04]  /*65e0*/  FMUL.FTZ R106, R106, UR15 ;  /* 0x0000000f6a6a7c20 */ /* 0x000fc80008410000 */
[-C--:B------:R-:W-:Y:S01]  /*65f0*/  FMUL.FTZ R105, R43, R106.reuse ;  /* 0x0000006a2b697220 */ /* 0x080fe20000410000 */
[----:B------:R-:W-:-:S04]  /*6600*/  FFMA.FTZ R47, R108, R106, R47 ;  /* 0x0000006a6c2f7223 */ /* 0x000fc8000001002f */
[----:B------:R-:W-:-:S04]  /*6610*/  F2FP.F16.F32.PACK_AB R105, RZ, R105 ;  /* 0x00000069ff69723e */ /* 0x000fc800000000ff */
[----:B------:R-:W-:Y:S01]  /*6620*/  PRMT R153, R105, 0x7610, R153 ;  /* 0x0000761069997816 */ /* 0x000fe20000000099 */
[----:B------:R-:W-:Y:S06]  /*6630*/  BRA `(.L_x_5978) ;  /* 0x0000000400a07947 */ /* 0x000fec0003800000 */
.L_x_5976:
        /* <DEDUP_REMOVED lines=20> */
[----:B------:R-:W-:-:S03]  /*6780*/  F2FP.F16.F32.PACK_AB R107, RZ, R107 ;  /* 0x0000006bff6b723e */ /* 0x000fc600000000ff */
[----:B------:R-:W-:Y:S01]  /*6790*/  @P2 FMUL.FTZ R108, R40, R109 ;  /* 0x0000006d286c2220 */ /* 0x000fe20000410000 */
[----:B0-----:R-:W-:Y:S01]  /*67a0*/  @P2 FMUL.FTZ R178, R110, R147 ;  /* 0x000000936eb22220 */ /* 0x001fe20000410000 */
[----:B------:R-:W-:-:S03]  /*67b0*/  FFMA.FTZ R147, R164, R105, R106 ;  /* 0x00000069a4937223 */ /* 0x000fc6000001006a */
[----:B------:R-:W-:Y:S01]  /*67c0*/  @P2 F2FP.F16.F32.PACK_AB R146, RZ, R108 ;  /* 0x0000006cff92223e */ /* 0x000fe200000000ff */
[----:B------:R-:W-:Y:S01]  /*67d0*/  @P2 FMUL.FTZ R105, R41, R178 ;  /* 0x000000b229692220 */ /* 0x000fe20000410000 */
[----:B------:R-:W-:Y:S02]  /*67e0*/  FADD.FTZ R108, R162, -R147 ;  /* 0x80000093a26c7221 */ /* 0x000fe40000010000 */
[----:B------:R-:W-:Y:S01]  /*67f0*/  @P2 PRMT R149, R146, 0x7610, R149 ;  /* 0x0000761092952816 */ /* 0x000fe20000000095 */
[----:B-1----:R-:W-:Y:S01]  /*6800*/  @P2 FMUL.FTZ R163, R111, R150 ;  /* 0x000000966fa32220 */ /* 0x002fe20000410000 */
[----:B------:R-:W-:Y:S01]  /*6810*/  @P2 F2FP.F16.F32.PACK_AB R105, RZ, R105 ;  /* 0x00000069ff69223e */ /* 0x000fe200000000ff */
[----:B------:R-:W-:Y:S01]  /*6820*/  FMUL.FTZ R167, R167, R108 ;  /* 0x0000006ca7a77220 */ /* 0x000fe20000410000 */
[----:B------:R-:W-:Y:S01]  /*6830*/  PRMT R146, R107, 0x7610, R146 ;  /* 0x000076106b927816 */ /* 0x000fe20000000092 */
[----:B------:R-:W-:Y:S01]  /*6840*/  @P2 FMUL.FTZ R106, R42, R163 ;  /* 0x000000a32a6a2220 */ /* 0x000fe20000410000 */
[----:B------:R-:W-:Y:S01]  /*6850*/  @P2 PRMT R151, R105, 0x7610, R151 ;  /* 0x0000761069972816 */ /* 0x000fe20000000097 */
[--C-:B------:R-:W-:Y:S01]  /*6860*/  @P2 HADD2.F32 R105, -RZ, R165.reuse.H0_H0 ;  /* 0x200000a5ff692230 */ /* 0x100fe20000004100 */
[----:B------:R-:W-:Y:S01]  /*6870*/  F2FP.F16.F32.PACK_AB R110, RZ, R110 ;  /* 0x0000006eff6e723e */ /* 0x000fe200000000ff */
[----:B------:R-:W-:Y:S01]  /*6880*/  @P2 HADD2.F32 R107, -RZ, R165.H1_H1 ;  /* 0x300000a5ff6b2230 */ /* 0x000fe20000004100 */
[----:B------:R-:W-:-:S02]  /*6890*/  @P2 F2FP.F16.F32.PACK_AB R106, RZ, R106 ;  /* 0x0000006aff6a223e */ /* 0x000fc400000000ff */
[----:B------:R-:W-:Y:S01]  /*68a0*/  FSEL R167, R167, RZ, P6 ;  /* 0x000000ffa7a77208 */ /* 0x000fe20003000000 */
[----:B------:R-:W-:Y:S01]  /*68b0*/  @P2 FFMA.FTZ R44, R105, R109, R44 ;  /* 0x0000006d692c2223 */ /* 0x000fe2000001002c */
[----:B------:R-:W-:Y:S01]  /*68c0*/  @P2 PRMT R152, R106, 0x7610, R152 ;  /* 0x000076106a982816 */ /* 0x000fe20000000098 */
[----:B------:R-:W-:Y:S01]  /*68d0*/  @P2 HADD2.F32 R106, -RZ, R166.H0_H0 ;  /* 0x200000a6ff6a2230 */ /* 0x000fe20000004100 */
[----:B------:R-:W-:Y:S01]  /*68e0*/  F2FP.F16.F32.PACK_AB R111, RZ, R111 ;  /* 0x0000006fff6f723e */ /* 0x000fe200000000ff */
[----:B------:R-:W-:Y:S01]  /*68f0*/  @P2 FFMA.FTZ R46, R107, R163, R46 ;  /* 0x000000a36b2e2223 */ /* 0x000fe2000001002e */
[----:B------:R-:W-:Y:S02]  /*6900*/  PRMT R148, R110, 0x7610, R148 ;  /* 0x000076106e947816 */ /* 0x000fe40000000094 */
[----:B------:R-:W-:Y:S01]  /*6910*/  F2FP.F16.F32.PACK_AB R150, RZ, R167 ;  /* 0x000000a7ff96723e */ /* 0x000fe200000000ff */
[----:B------:R-:W-:Y:S01]  /*6920*/  @P2 FFMA.FTZ R45, R106, R178, R45 ;  /* 0x000000b26a2d2223 */ /* 0x000fe2000001002d */
[----:B------:R-:W-:Y:S01]  /*6930*/  PRMT R147, R111, 0x7610, R147 ;  /* 0x000076106f937816 */ /* 0x000fe20000000093 */
        /* <DEDUP_REMOVED lines=8> */
.L_x_5979:
[----:B01234-:R-:W0:Y:S01]  /*69c0*/  @P2 LDC R109, c[0x0][0x40c] ;  /* 0x00010300ff6d2b82 */ /* 0x01fe220000000800 */
[----:B------:R-:W-:Y:S01]  /*69d0*/  FFMA.FTZ R107, R164, R105, R106 ;  /* 0x00000069a46b7223 */ /* 0x000fe2000001006a */
[----:B------:R-:W-:Y:S01]  /*69e0*/  ISETP.GT.AND P6, PT, R163, RZ, PT ;  /* 0x000000ffa300720c */ /* 0x000fe20003fc4270 */
[----:B------:R-:W-:Y:S02]  /*69f0*/  @P2 HADD2.F32 R180, -RZ, R166.H1_H1 ;  /* 0x300000a6ffb42230 */ /* 0x000fe40000004100 */
[----:B------:R-:W-:-:S04]  /*6a00*/  FADD.FTZ R108, R162, -R107 ;  /* 0x8000006ba26c7221 */ /* 0x000fc80000010000 */
[----:B------:R-:W-:-:S05]  /*6a10*/  FMUL.FTZ R108, R167, R108 ;  /* 0x0000006ca76c7220 */ /* 0x000fca0000410000 */
[----:B------:R-:W-:-:S05]  /*6a20*/  FSEL R110, R108, RZ, P6 ;  /* 0x000000ff6c6e7208 */ /* 0x000fca0003000000 */
[----:B0-----:R-:W-:-:S04]  /*6a30*/  @P2 FMUL.FTZ R110, R110, R109 ;  /* 0x0000006d6e6e2220 */ /* 0x001fc80000410000 */
[----:B------:R-:W-:-:S05]  /*6a40*/  @P2 FMUL.FTZ R107, R43, R110 ;  /* 0x0000006e2b6b2220 */ /* 0x000fca0000410000 */
[----:B------:R-:W-:Y:S01]  /*6a50*/  @P2 F2FP.F16.F32.PACK_AB R111, RZ, R107 ;  /* 0x0000006bff6f223e */ /* 0x000fe200000000ff */
[----:B------:R-:W-:Y:S06]  /*6a60*/  @!P2 BRA `(.L_x_5980) ;  /* 0x00000000002ca947 */ /* 0x000fec0003800000 */
[----:B------:R-:W-:Y:S01]  /*6a70*/  FFMA.FTZ R107, R157, R105, R106 ;  /* 0x000000699d6b7223 */ /* 0x000fe2000001006a */
        /* <DEDUP_REMOVED lines=10> */
.L_x_5980:
        /* <DEDUP_REMOVED lines=12> */
.L_x_5981:
        /* <DEDUP_REMOVED lines=12> */
.L_x_5982:
[----:B------:R-:W-:Y:S01]  /*6ca0*/  @P2 FFMA.FTZ R47, R180, R110, R47 ;  /* 0x0000006eb42f2223 */ /* 0x000fe2000001002f */
[----:B------:R-:W-:-:S07]  /*6cb0*/  @P2 PRMT R153, R111, 0x7610, R153 ;  /* 0x000076106f992816 */ /* 0x000fce0000000099 */
.L_x_5978:
        /* <DEDUP_REMOVED lines=9> */
.L_x_5983:
        /* <DEDUP_REMOVED lines=9> */
.L_x_5974:
[----:B------:R-:W-:Y:S05]  /*6de0*/  BSYNC.RECONVERGENT B0 ;  /* 0x0000000000007941 */ /* 0x000fea0003800200 */
.L_x_5973:
[----:B0-----:R-:W0:Y:S01]  /*6df0*/  LDC.64 R104, c[0x0][0x380] ;  /* 0x0000e000ff687b82 */ /* 0x001e220000000a00 */
[----:B------:R-:W-:Y:S01]  /*6e00*/  UPLOP3.LUT UP1, UPT, UPT, UPT, UP1, 0x40, 0x4 ;  /* 0x000000000004789c */ /* 0x000fe20003f2e810 */
[----:B0-----:R-:W-:-:S04]  /*6e10*/  IADD3 R2, PT, PT, R2, R104, RZ ;  /* 0x0000006802027210 */ /* 0x001fc80007ffe0ff */
[----:B------:R-:W-:-:S13]  /*6e20*/  ISETP.GE.AND P2, PT, R2, R105, PT ;  /* 0x000000690200720c */ /* 0x000fda0003f46270 */
[----:B------:R-:W-:Y:S05]  /*6e30*/  @!P2 BRA `(.L_x_5984) ;  /* 0xffffff980050a947 */ /* 0x000fea000383ffff */
.L_x_5911:
        /* <DEDUP_REMOVED lines=15> */
.L_x_5986:
[----:B------:R-:W-:Y:S05]  /*6f30*/  BSYNC.RECONVERGENT B0 ;  /* 0x0000000000007941 */ /* 0x000fea0003800200 */
.L_x_5985:
        /* <DEDUP_REMOVED lines=12> */
.L_x_5988:
[----:B------:R-:W-:Y:S05]  /*7000*/  BSYNC.RECONVERGENT B0 ;  /* 0x0000000000007941 */ /* 0x000fea0003800200 */
.L_x_5987:
        /* <DEDUP_REMOVED lines=12> */
.L_x_5990:
[----:B------:R-:W-:Y:S05]  /*70d0*/  BSYNC.RECONVERGENT B0 ;  /* 0x0000000000007941 */ /* 0x000fea0003800200 */
.L_x_5989:
        /* <DEDUP_REMOVED lines=12> */
.L_x_5992:
[----:B------:R-:W-:Y:S05]  /*71a0*/  BSYNC.RECONVERGENT B0 ;  /* 0x0000000000007941 */ /* 0x000fea0003800200 */
.L_x_5991:
        /* <DEDUP_REMOVED lines=11> */
.L_x_5993:
        /* <DEDUP_REMOVED lines=10> */
.L_x_10886:


//--------------------- .text._ZN10layer_norm13ln_bwd_kernelINS_13Kernel_traitsIf6__halfS2_S2_fjLj2560ELj1ELj1ELj4ELj8ENS_18Kernel_traits_baseILj2560EfS2_S2_S2_fjLj128EEEEELb0ELb1ELb1ELb1EEEvNS_9BwdParamsE --------------------------
	.section	.text._ZN10layer_norm13ln_bwd_kernelINS_13Kernel_traitsIf6__halfS2_S2_fjLj2560ELj1ELj1ELj4ELj8ENS_18Kernel_traits_baseILj2560EfS2_S2_S2_fjLj128EEEEELb0ELb1ELb1ELb1EEEvNS_9BwdParamsE,"ax",@progbits
	.align	128
        .global         _ZN10layer_norm13ln_bwd_kernelINS_13Kernel_traitsIf6__halfS2_S2_fjLj2560ELj1ELj1ELj4ELj8ENS_18Kernel_traits_baseILj2560EfS2_S2_S2_fjLj128EEEEELb0ELb1ELb1ELb1EEEvNS_9BwdParamsE
        .type           _ZN10layer_norm13ln_bwd_kernelINS_13Kernel_traitsIf6__halfS2_S2_fjLj2560ELj1ELj1ELj4ELj8ENS_18Kernel_traits_baseILj2560EfS2_S2_S2_fjLj128EEEEELb0ELb1ELb1ELb1EEEvNS_9BwdParamsE,@function
        .size           _ZN10layer_norm13ln_bwd_kernelINS_13Kernel_traitsIf6__halfS2_S2_fjLj2560ELj1ELj1ELj4ELj8ENS_18Kernel_traits_baseILj2560EfS2_S2_S2_fjLj128EEEEELb0ELb1ELb1ELb1EEEvNS_9BwdParamsE,(.L_x_10887 - _ZN10layer_norm13ln_bwd_kernelINS_13Kernel_traitsIf6__halfS2_S2_fjLj2560ELj1ELj1ELj4ELj8ENS_18Kernel_traits_baseILj2560EfS2_S2_S2_fjLj128EEEEELb0ELb1ELb1ELb1EEEvNS_9BwdParamsE)
        .other          _ZN10layer_norm13ln_bwd_kernelINS_13Kernel_traitsIf6__halfS2_S2_fjLj2560ELj1ELj1ELj4ELj8ENS_18Kernel_traits_baseILj2560EfS2_S2_S2_fjLj128EEEEELb0ELb1ELb1ELb1EEEvNS_9BwdParamsE,@"STO_CUDA_ENTRY STV_DEFAULT"
_ZN10layer_norm13ln_bwd_kernelINS_13Kernel_traitsIf6__halfS2_S2_fjLj2560ELj1ELj1ELj4ELj8ENS_18Kernel_traits_baseILj2560EfS2_S2_S2_fjLj128EEEEELb0ELb1ELb1ELb1EEEvNS_9BwdParamsE:
.text._ZN10layer_norm13ln_bwd_kernelINS_13Kernel_traitsIf6__halfS2_S2_fjLj2560ELj1ELj1ELj4ELj8ENS_18Kernel_traits_baseILj2560EfS2_S2_S2_fjLj128EEEEELb0ELb1ELb1ELb1EEEvNS_9BwdParamsE:
        /* <DEDUP_REMOVED lines=60> */
.L_x_6048:
        /* <DEDUP_REMOVED lines=27> */
[----:B------:R-:W-:Y:S02]  /*0570*/  IADD3 R109, PT, PT, R105, 0x80, RZ ;  /* 0x00000080696d7810 */ /* 0x000fe40007ffe0ff */
[----:B------:R-:W-:Y:S01]  /*0580*/  LEA.HI.SX32 R163, R134, R163, 0x1e ;  /* 0x000000a386a37211 */ /* 0x000fe200078ff2ff */
[--C-:B------:R-:W-:Y:S01]  /*0590*/  IMAD.WIDE.U32 R138, R139, 0x8, R140.reuse ;  /* 0x000000088b8a7825 */ /* 0x100fe200078e008c */
[----:B------:R-:W-:Y:S01]  /*05a0*/  IADD3 R3, PT, PT, R105, 0x200, RZ ;  /* 0x0000020069037810 */ /* 0x000fe20007ffe0ff */
[----:B------:R-:W4:Y:S01]  /*05b0*/  LDG.E.64 R148, desc[UR12][R106.64] ;  /* 0x0000000c6a947981 */ /* 0x000f22000c1e1b00 */
[----:B------:R-:W-:Y:S01]  /*05c0*/  IADD3 R133, PT, PT, R163, 0x100, RZ ;  /* 0x00000100a3857810 */ /* 0x000fe20007ffe0ff */
[--C-:B------:R-:W-:Y:S01]  /*05d0*/  IMAD.WIDE.U32 R110, R111, 0x8, R140.reuse ;  /* 0x000000086f6e7825 */ /* 0x100fe200078e008c */
[C---:B------:R-:W-:Y:S01]  /*05e0*/  IADD3 R105, PT, PT, R163.reuse, 0x80, RZ ;  /* 0x00000080a3697810 */ /* 0x040fe20007ffe0ff */
[----:B------:R3:W4:Y:S01]  /*05f0*/  LDG.E.64 R154, desc[UR12][R138.64] ;  /* 0x0000000c8a9a7981 */ /* 0x000722000c1e1b00 */
[----:B------:R-:W-:Y:S01]  /*0600*/  IADD3 R161, PT, PT, R163, 0x180, RZ ;  /* 0x00000180a3a17810 */ /* 0x000fe20007ffe0ff */
[--C-:B------:R-:W-:Y:S01]  /*0610*/  IMAD.WIDE.U32 R108, R109, 0x8, R140.reuse ;  /* 0x000000086d6c7825 */ /* 0x100fe200078e008c */
[----:B------:R-:W-:Y:S01]  /*0620*/  IADD3 R165, PT, PT, R163, 0x200, RZ ;  /* 0x00000200a3a57810 */ /* 0x000fe20007ffe0ff */
[----:B------:R0:W4:Y:S02]  /*0630*/  LDG.E.64 R152, desc[UR12][R110.64] ;  /* 0x0000000c6e987981 */ /* 0x000124000c1e1b00 */
[----:B------:R-:W-:Y:S01]  /*0640*/  IMAD.WIDE.U32 R140, R3, 0x8, R140 ;  /* 0x00000008038c7825 */ /* 0x000fe200078e008c */
[----:B------:R-:W-:Y:S01]  /*0650*/  SHF.R.S32.HI R3, RZ, 0x1f, R0 ;  /* 0x0000001fff037819 */ /* 0x000fe20000011400 */
[----:B------:R1:W4:Y:S02]  /*0660*/  LDG.E.64 R150, desc[UR12][R108.64] ;  /* 0x0000000c6c967981 */ /* 0x000324000c1e1b00 */
[--C-:B--2---:R-:W-:Y:S01]  /*0670*/  IMAD.WIDE.U32 R136, R163, 0x8, R142.reuse ;  /* 0x00000008a3887825 */ /* 0x104fe200078e008e */
[C---:B---3--:R-:W-:Y:S01]  /*0680*/  LEA R138, P0, R0.reuse, R144, 0x2 ;  /* 0x00000090008a7211 */ /* 0x048fe200078010ff */
[----:B------:R2:W3:Y:S02]  /*0690*/  LDG.E.64 R156, desc[UR12][R140.64] ;  /* 0x0000000c8c9c7981 */ /* 0x0004e4000c1e1b00 */
[----:B0-----:R-:W-:Y:S01]  /*06a0*/  IMAD.WIDE.U32 R110, R133, 0x8, R142 ;  /* 0x00000008856e7825 */ /* 0x001fe200078e008e */
[----:B------:R-:W-:Y:S01]  /*06b0*/  LEA.HI.X R139, R0, R145, R3, 0x2, P0 ;  /* 0x00000091008b7211 */ /* 0x000fe200000f1403 */
[----:B------:R-:W3:Y:S02]  /*06c0*/  LDG.E.64 R136, desc[UR12][R136.64] ;  /* 0x0000000c88887981 */ /* 0x000ee4000c1e1b00 */
[----:B------:R-:W-:-:S02]  /*06d0*/  IMAD.WIDE.U32 R134, R105, 0x8, R142 ;  /* 0x0000000869867825 */ /* 0x000fc400078e008e */
        /* <DEDUP_REMOVED lines=37> */
[----:B------:R-:W-:Y:S01]  /*0930*/  SHF.R.U64 R145, R110, 0x10, R111 ;  /* 0x000000106e917819 */ /* 0x000fe2000000126f */
[----:B------:R-:W-:Y:S01]  /*0940*/  HADD2.F32 R105, -RZ, R105.H0_H0 ;  /* 0x20000069ff697230 */ /* 0x000fe20000004100 */
[----:B------:R-:W-:-:S02]  /*0950*/  SHF.R.U64 R162, R154, 0x10, R155 ;  /* 0x000000109aa27819 */ /* 0x000fc4000000129b */
[--C-:B------:R-:W-:Y:S01]  /*0960*/  SHF.R.U64 R141, R134, 0x10, R135.reuse ;  /* 0x00000010868d7819 */ /* 0x100fe20000001287 */
[----:B------:R-:W-:Y:S01]  /*0970*/  HADD2.F32 R134, -RZ, R134.H0_H0 ;  /* 0x20000086ff867230 */ /* 0x000fe20000004100 */
[----:B------:R-:W-:Y:S02]  /*0980*/  SHF.R.U32.HI R143, RZ, 0x10, R135 ;  /* 0x00000010ff8f7819 */ /* 0x000fe40000011687 */
[----:B------:R-:W-:Y:S01]  /*0990*/  SHF.R.U64 R151, R108, 0x10, R109 ;  /* 0x000000106c977819 */ /* 0x000fe2000000126d */
[----:B------:R-:W-:Y:S01]  /*09a0*/  HADD2.F32 R140, -RZ, R108.H0_H0 ;  /* 0x2000006cff8c7230 */ /* 0x000fe20000004100 */
[----:B------:R-:W-:Y:S01]  /*09b0*/  MOV R152, R155 ;  /* 0x0000009b00987202 */ /* 0x000fe20000000f00 */
[----:B------:R-:W-:Y:S01]  /*09c0*/  HADD2.F32 R108, -RZ, R133.H0_H0 ;  /* 0x20000085ff6c7230 */ /* 0x000fe20000004100 */
[----:B------:R-:W-:Y:S01]  /*09d0*/  FSEL R175, R3, RZ, !P2 ;  /* 0x000000ff03af7208 */ /* 0x000fe20005000000 */
[----:B------:R-:W-:Y:S01]  /*09e0*/  HADD2.F32 R136, -RZ, R136.H0_H0 ;  /* 0x20000088ff887230 */ /* 0x000fe20000004100 */
[----:B------:R-:W-:-:S02]  /*09f0*/  SHF.R.U32.HI R166, RZ, 0x10, R155 ;  /* 0x00000010ffa67819 */ /* 0x000fc4000001169b */
[----:B------:R-:W-:Y:S01]  /*0a00*/  MOV R154, R156 ;  /* 0x0000009c009a7202 */ /* 0x000fe20000000f00 */
[----:B------:R-:W-:Y:S01]  /*0a10*/  HADD2.F32 R155, -RZ, R107.H0_H0 ;  /* 0x2000006bff9b7230 */ /* 0x000fe20000004100 */
[--C-:B------:R-:W-:Y:S02]  /*0a20*/  SHF.R.U64 R170, R156, 0x10, R157.reuse ;  /* 0x000000109caa7819 */ /* 0x100fe4000000129d */
[----:B------:R-:W-:Y:S02]  /*0a30*/  MOV R160, R157 ;  /* 0x0000009d00a07202 */ /* 0x000fe40000000f00 */
[----:B------:R-:W-:Y:S02]  /*0a40*/  SHF.R.U32.HI R174, RZ, 0x10, R157 ;  /* 0x00000010ffae7819 */ /* 0x000fe4000001169d */
[----:B------:R-:W-:Y:S01]  /*0a50*/  SHF.R.U32.HI R161, RZ, 0x10, R109 ;  /* 0x00000010ffa17819 */ /* 0x000fe2000001166d */
[----:B------:R-:W-:Y:S01]  /*0a60*/  HADD2.F32 R135, -RZ, R135.H0_H0 ;  /* 0x20000087ff877230 */ /* 0x000fe20000004100 */
[----:B------:R-:W-:-:S02]  /*0a70*/  SHF.R.U32.HI R147, RZ, 0x10, R111 ;  /* 0x00000010ff937819 */ /* 0x000fc4000001166f */
[--C-:B------:R-:W-:Y:S02]  /*0a80*/  SHF.R.U64 R157, R106, 0x10, R107.reuse ;  /* 0x000000106a9d7819 */ /* 0x100fe4000000126b */
[----:B------:R-:W-:Y:S01]  /*0a90*/  SHF.R.U32.HI R156, RZ, 0x10, R107 ;  /* 0x00000010ff9c7819 */ /* 0x000fe2000001166b */
[----:B------:R-:W-:Y:S01]  /*0aa0*/  HADD2.F32 R107, -RZ, R145.H0_H0 ;  /* 0x20000091ff6b7230 */ /* 0x000fe20000004100 */
[----:B------:R-:W-:Y:S02]  /*0ab0*/  MOV R158, R148 ;  /* 0x00000094009e7202 */ /* 0x000fe40000000f00 */
[----:B------:R-:W-:Y:S02]  /*0ac0*/  MOV R144, R153 ;  /* 0x0000009900907202 */ /* 0x000fe40000000f00 */
[----:B------:R-:W-:Y:S01]  /*0ad0*/  SHF.R.U32.HI R164, RZ, 0x10, R153 ;  /* 0x00000010ffa47819 */ /* 0x000fe20000011699 */
[----:B------:R-:W-:Y:S01]  /*0ae0*/  HADD2.F32 R153, -RZ, R106.H0_H0 ;  /* 0x2000006aff997230 */ /* 0x000fe20000004100 */
[----:B------:R-:W-:Y:S01]  /*0af0*/  MOV R148, R150 ;  /* 0x0000009600947202 */ /* 0x000fe20000000f00 */
        /* <DEDUP_REMOVED lines=20> */
[C---:B------:R-:W-:Y:S01]  /*0c40*/  FADD.FTZ R173, -R175.reuse, R134 ;  /* 0x00000086afad7221 */ /* 0x040fe20000010100 */
[C---:B-----5:R-:W-:Y:S01]  /*0c50*/  FMUL.FTZ R3, R130.reuse, R3 ;  /* 0x0000000382037220 */ /* 0x060fe20000410000 */
[----:B------:R-:W-:Y:S02]  /*0c60*/  HADD2.F32 R106, -RZ, R172.H0_H0 ;  /* 0x200000acff6a7230 */ /* 0x000fe40000004100 */
[C---:B------:R-:W-:Y:S01]  /*0c70*/  FADD.FTZ R143, -R175.reuse, R110 ;  /* 0x0000006eaf8f7221 */ /* 0x040fe20000010100 */
[C---:B------:R-:W-:Y:S01]  /*0c80*/  FADD.FTZ R155, -R175.reuse, R105 ;  /* 0x00000069af9b7221 */ /* 0x040fe20000010100 */
[C---:B------:R-:W-:Y:S01]  /*0c90*/  FADD.FTZ R165, -R175.reuse, R108 ;  /* 0x0000006cafa57221 */ /* 0x040fe20000010100 */
[----:B------:R-:W-:Y:S01]  /*0ca0*/  FMUL.FTZ R134, R130, R109 ;  /* 0x0000006d82867220 */ /* 0x000fe20000410000 */
[----:B------:R-:W-:Y:S01]  /*0cb0*/  FADD.FTZ R145, -R175, R138 ;  /* 0x0000008aaf917221 */ /* 0x000fe20000010100 */
[----:B------:R-:W-:-:S02]  /*0cc0*/  HADD2.F32 R110, -RZ, R151.H0_H0 ;  /* 0x20000097ff6e7230 */ /* 0x000fc40000004100 */
[C---:B------:R-:W-:Y:S01]  /*0cd0*/  FADD.FTZ R105, -R175.reuse, R136 ;  /* 0x00000088af697221 */ /* 0x040fe20000010100 */
[----:B------:R-:W-:Y:S02]  /*0ce0*/  HADD2.F32 R159, -RZ, R159.H0_H0 ;  /* 0x2000009fff9f7230 */ /* 0x000fe40000004100 */
[C---:B------:R-:W-:Y:S01]  /*0cf0*/  FMUL.FTZ R133, R130.reuse, R133 ;  /* 0x0000008582857220 */ /* 0x040fe20000410000 */
[----:B------:R-:W-:Y:S02]  /*0d00*/  HADD2.F32 R108, -RZ, R171.H0_H0 ;  /* 0x200000abff6c7230 */ /* 0x000fe40000004100 */
        /* <DEDUP_REMOVED lines=8> */
[----:B------:R-:W-:-:S02]  /*0d90*/  HADD2.F32 R107, -RZ, R148.H0_H0 ;  /* 0x20000094ff6b7230 */ /* 0x000fc40000004100 */
[C---:B------:R-:W-:Y:S01]  /*0da0*/  FADD.FTZ R147, -R175.reuse, R140 ;  /* 0x0000008caf937221 */ /* 0x040fe20000010100 */
[----:B------:R-:W-:Y:S01]  /*0db0*/  FMUL.FTZ R139, R130, R139 ;  /* 0x0000008b828b7220 */ /* 0x000fe20000410000 */
[----:B------:R-:W-:Y:S02]  /*0dc0*/  HADD2.F32 R106, -RZ, R168.H0_H0 ;  /* 0x200000a8ff6a7230 */ /* 0x000fe40000004100 */
[----:B------:R-:W-:Y:S01]  /*0dd0*/  FADD.FTZ R169, -R175, R110 ;  /* 0x0000006eafa97221 */ /* 0x000fe20000010100 */
[----:B------:R-:W-:Y:S02]  /*0de0*/  HADD2.F32 R111, -RZ, R142.H0_H0 ;  /* 0x2000008eff6f7230 */ /* 0x000fe40000004100 */
        /* <DEDUP_REMOVED lines=8> */
[----:B------:R-:W-:-:S02]  /*0e70*/  HADD2.F32 R108, -RZ, R167.H0_H0 ;  /* 0x200000a7ff6c7230 */ /* 0x000fc40000004100 */
[----:B------:R-:W-:Y:S01]  /*0e80*/  FFMA.FTZ R159, R3, R138, RZ ;  /* 0x0000008a039f7223 */ /* 0x000fe200000100ff */
[----:B------:R-:W-:Y:S02]  /*0e90*/  HADD2.F32 R110, -RZ, R163.H0_H0 ;  /* 0x200000a3ff6e7230 */ /* 0x000fe40000004100 */
[----:B------:R-:W-:Y:S01]  /*0ea0*/  FFMA.FTZ R48, R139, R107, R48 ;  /* 0x0000006b8b307223 */ /* 0x000fe20000010030 */
[----:B------:R-:W-:Y:S02]  /*0eb0*/  HADD2.F32 R163, -RZ, R144.H0_H0 ;  /* 0x20000090ffa37230 */ /* 0x000fe40000004100 */
[----:B------:R-:W-:Y:S01]  /*0ec0*/  FMUL.FTZ R144, R130, R157 ;  /* 0x0000009d82907220 */ /* 0x000fe20000410000 */
[----:B------:R-:W-:Y:S02]  /*0ed0*/  HADD2.F32 R167, -RZ, R146.H0_H0 ;  /* 0x20000092ffa77230 */ /* 0x000fe40000004100 */
[----:B------:R-:W-:Y:S01]  /*0ee0*/  FADD.FTZ R68, R68, R107 ;  /* 0x0000006b44447221 */ /* 0x000fe20000010000 */
[----:B------:R-:W-:Y:S01]  /*0ef0*/  FMUL.FTZ R146, R36, R107 ;  /* 0x0000006b24927220 */ /* 0x000fe20000410000 */
[----:B------:R-:W-:Y:S01]  /*0f00*/  FADD.FTZ R69, R69, R106 ;  /* 0x0000006a45457221 */ /* 0x000fe20000010000 */
[-C--:B------:R-:W-:Y:S01]  /*0f10*/  FFMA.FTZ R49, R142, R106.reuse, R49 ;  /* 0x0000006a8e317223 */ /* 0x080fe20000010031 */
[----:B------:R-:W-:Y:S01]  /*0f20*/  FMUL.FTZ R155, R37, R106 ;  /* 0x0000006a259b7220 */ /* 0x000fe20000410000 */
[----:B------:R-:W-:Y:S01]  /*0f30*/  FADD.FTZ R107, R135, R156 ;  /* 0x0000009c876b7221 */ /* 0x000fe20000010000 */
[----:B------:R-:W-:Y:S01]  /*0f40*/  FFMA.FTZ R106, R134, R135, R159 ;  /* 0x00000087866a7223 */ /* 0x000fe2000001009f */
[----:B------:R-:W-:-:S02]  /*0f50*/  HADD2.F32 R109, -RZ, R149.H0_H0 ;  /* 0x20000095ff6d7230 */ /* 0x000fc40000004100 */
        /* <DEDUP_REMOVED lines=33> */
[----:B------:R-:W-:Y:S02]  /*1170*/  HADD2.F32 R171, -RZ, R152.H0_H0 ;  /* 0x20000098ffab7230 */ /* 0x000fe40000004100 */
[----:B------:R-:W-:Y:S01]  /*1180*/  FMUL.FTZ R152, R130, R165 ;  /* 0x000000a582987220 */ /* 0x000fe20000410000 */
[----:B------:R-:W-:Y:S01]  /*1190*/  FMUL.FTZ R161, R35, R158 ;  /* 0x0000009e23a17220 */ /* 0x000fe20000410000 */
[----:B------:R-:W-:Y:S01]  /*11a0*/  FADD.FTZ R108, R156, R109 ;  /* 0x0000006d9c6c7221 */ /* 0x000fe20000010000 */
[----:B------:R-:W-:Y:S01]  /*11b0*/  FFMA.FTZ R107, R145, R156, R106 ;  /* 0x0000009c916b7223 */ /* 0x000fe2000001006a */
[----:B------:R-:W-:-:S02]  /*11c0*/  HADD2.F32 R162, -RZ, R162.H0_H0 ;  /* 0x200000a2ffa27230 */ /* 0x000fc40000004100 */
[----:B------:R-:W-:Y:S01]  /*11d0*/  FADD.FTZ R75, R75, R158 ;  /* 0x0000009e4b4b7221 */ /* 0x000fe20000010000 */
[----:B------:R-:W-:Y:S01]  /*11e0*/  FFMA.FTZ R55, R152, R158, R55 ;  /* 0x0000009e98377223 */ /* 0x000fe20000010037 */
[----:B------:R-:W-:Y:S01]  /*11f0*/  FMUL.FTZ R158, R28, R167 ;  /* 0x000000a71c9e7220 */ /* 0x000fe20000410000 */
[----:B------:R-:W-:Y:S01]  /*1200*/  FADD.FTZ R109, R161, R108 ;  /* 0x0000006ca16d7221 */ /* 0x000fe20000010000 */
[----:B------:R-:W-:Y:S01]  /*1210*/  FMUL.FTZ R147, R130, R147 ;  /* 0x0000009382937220 */ /* 0x000fe20000410000 */
[----:B------:R-:W-:Y:S01]  /*1220*/  FFMA.FTZ R106, R152, R161, R107 ;  /* 0x000000a1986a7223 */ /* 0x000fe2000001006b */
[----:B------:R-:W-:Y:S02]  /*1230*/  HADD2.F32 R181, -RZ, R160.H0_H0 ;  /* 0x200000a0ffb57230 */ /* 0x000fe40000004100 */
[----:B------:R-:W-:Y:S01]  /*1240*/  FFMA.FTZ R54, R145, R163, R54 ;  /* 0x000000a391367223 */ /* 0x000fe20000010036 */
[----:B------:R-:W-:Y:S01]  /*1250*/  FADD.FTZ R74, R74, R163 ;  /* 0x000000a34a4a7221 */ /* 0x000fe20000010000 */
        /* <DEDUP_REMOVED lines=54> */
.L_x_5995:
        /* <DEDUP_REMOVED lines=23> */
.L_x_5996:
        /* <DEDUP_REMOVED lines=42> */
.L_x_5998:
[----:B------:R-:W-:Y:S05]  /*19d0*/  BSYNC.RECONVERGENT B0 ;  /* 0x0000000000007941 */ /* 0x000fea0003800200 */
.L_x_5997:
        /* <DEDUP_REMOVED lines=29> */
[C---:B--2---:R-:W-:Y:S02]  /*1bb0*/  @P2 SHF.R.U64 R107, R174.reuse, 0x10, R175 ;  /* 0x00000010ae6b2819 */ /* 0x044fe400000012af */
[----:B------:R-:W-:Y:S02]  /*1bc0*/  @P2 PRMT R132, R175, 0x7610, R132 ;  /* 0x00007610af842816 */ /* 0x000fe40000000084 */
[----:B------:R-:W-:Y:S02]  /*1bd0*/  @P2 PRMT R131, R174, 0x7610, R131 ;  /* 0x00007610ae832816 */ /* 0x000fe40000000083 */
[----:B------:R-:W-:Y:S02]  /*1be0*/  @P2 SHF.R.U32.HI R175, RZ, 0x10, R175 ;  /* 0x00000010ffaf2819 */ /* 0x000fe400000116af */
        /* <DEDUP_REMOVED lines=20> */
.L_x_6001:
        /* <DEDUP_REMOVED lines=12> */
.L_x_6002:
        /* <DEDUP_REMOVED lines=12> */
.L_x_6003:
        /* <DEDUP_REMOVED lines=11> */
[----:B------:R-:W-:Y:S01]  /*1f60*/  PRMT R124, R109, 0x7610, R124 ;  /* 0x000076106d7c7816 */ /* 0x000fe2000000007c */
[----:B------:R-:W-:Y:S06]  /*1f70*/  BRA `(.L_x_6004) ;  /* 0x0000000800787947 */ /* 0x000fec0003800000 */
.L_x_6000:
        /* <DEDUP_REMOVED lines=12> */
[----:B------:R-:W-:-:S02]  /*2040*/  @P2 HADD2.F32 R177, -RZ, R132.H0_H0 ;  /* 0x20000084ffb12230 */ /* 0x000fc40000004100 */
        /* <DEDUP_REMOVED lines=8> */
[----:B------:R-:W-:Y:S01]  /*20d0*/  @P2 F2FP.F16.F32.PACK_AB R128, RZ, R108 ;  /* 0x0000006cff80223e */ /* 0x000fe200000000ff */
[-C--:B------:R-:W-:Y:S01]  /*20e0*/  @P2 FMUL.FTZ R108, R6, R175.reuse ;  /* 0x000000af066c2220 */ /* 0x080fe20000410000 */
[----:B------:R-:W-:Y:S02]  /*20f0*/  FADD.FTZ R125, R137, -R126 ;  /* 0x8000007e897d7221 */ /* 0x000fe40000010000 */
[----:B------:R-:W-:Y:S01]  /*2100*/  @P2 PRMT R2, R128, 0x7610, R2 ;  /* 0x0000761080022816 */ /* 0x000fe20000000002 */
[----:B------:R-:W-:Y:S01]  /*2110*/  @P2 FFMA.FTZ R102, R177, R175, R102 ;  /* 0x000000afb1662223 */ /* 0x000fe20000010066 */
[----:B--2---:R-:W-:Y:S01]  /*2120*/  @P2 FMUL.FTZ R174, R110, R111 ;  /* 0x0000006f6eae2220 */ /* 0x004fe20000410000 */
[----:B------:R-:W-:Y:S01]  /*2130*/  FMUL.FTZ R125, R130, R125 ;  /* 0x0000007d827d7220 */ /* 0x000fe20000410000 */
[----:B------:R-:W-:Y:S02]  /*2140*/  @P2 F2FP.F16.F32.PACK_AB R126, RZ, R108 ;  /* 0x0000006cff7e223e */ /* 0x000fe400000000ff */
[----:B------:R-:W-:Y:S01]  /*2150*/  @P2 FMUL.FTZ R111, R5, R174 ;  /* 0x000000ae056f2220 */ /* 0x000fe20000410000 */
[----:B------:R-:W-:-:S02]  /*2160*/  F2FP.F16.F32.PACK_AB R108, RZ, R107 ;  /* 0x0000006bff6c723e */ /* 0x000fc400000000ff */
[----:B------:R-:W-:Y:S02]  /*2170*/  FSEL R107, R125, RZ, P1 ;  /* 0x000000ff7d6b7208 */ /* 0x000fe40000800000 */
[----:B------:R-:W-:Y:S02]  /*2180*/  @P2 F2FP.F16.F32.PACK_AB R111, RZ, R111 ;  /* 0x0000006fff6f223e */ /* 0x000fe400000000ff */
[----:B------:R-:W-:Y:S01]  /*2190*/  PRMT R125, R108, 0x7610, R125 ;  /* 0x000076106c7d7816 */ /* 0x000fe2000000007d */
[--C-:B------:R-:W-:Y:S01]  /*21a0*/  @P2 HADD2.F32 R108, -RZ, R131.reuse.H1_H1 ;  /* 0x30000083ff6c2230 */ /* 0x100fe20000004100 */
[----:B------:R-:W-:Y:S01]  /*21b0*/  @P2 PRMT R122, R111, 0x7610, R122 ;  /* 0x000076106f7a2816 */ /* 0x000fe2000000007a */
[----:B------:R-:W-:Y:S01]  /*21c0*/  @P2 HADD2.F32 R111, -RZ, R131.H0_H0 ;  /* 0x20000083ff6f2230 */ /* 0x000fe20000004100 */
[----:B------:R-:W-:Y:S02]  /*21d0*/  F2FP.F16.F32.PACK_AB R110, RZ, R110 ;  /* 0x0000006eff6e723e */ /* 0x000fe400000000ff */
[----:B------:R-:W-:Y:S01]  /*21e0*/  @P2 PRMT R123, R126, 0x7610, R123 ;  /* 0x000076107e7b2816 */ /* 0x000fe2000000007b */
[----:B------:R-:W-:Y:S01]  /*21f0*/  @P2 FFMA.FTZ R101, R108, R174, R101 ;  /* 0x000000ae6c652223 */ /* 0x000fe20000010065 */
[----:B------:R-:W-:Y:S01]  /*2200*/  PRMT R126, R110, 0x7610, R126 ;  /* 0x000076106e7e7816 */ /* 0x000fe2000000007e */
[----:B------:R-:W-:Y:S01]  /*2210*/  @P2 FFMA.FTZ R100, R111, R109, R100 ;  /* 0x0000006d6f642223 */ /* 0x000fe20000010064 */
[----:B------:R-:W-:-:S02]  /*2220*/  F2FP.F16.F32.PACK_AB R127, RZ, R127 ;  /* 0x0000007fff7f723e */ /* 0x000fc400000000ff */
[----:B------:R-:W-:Y:S01]  /*2230*/  F2FP.F16.F32.PACK_AB R128, RZ, R107 ;  /* 0x0000006bff80723e */ /* 0x000fe200000000ff */
        /* <DEDUP_REMOVED lines=8> */
.L_x_5999:
        /* <DEDUP_REMOVED lines=22> */
[----:B------:R-:W-:Y:S02]  /*2420*/  @P2 HADD2.F32 R175, -RZ, R132.H0_H0 ;  /* 0x20000084ffaf2230 */ /* 0x000fe40000004100 */
[----:B0-----:R-:W-:-:S04]  /*2430*/  @P2 FMUL.FTZ R107, R107, R108 ;  /* 0x0000006c6b6b2220 */ /* 0x001fc80000410000 */
[----:B------:R-:W-:Y:S01]  /*2440*/  @P2 FMUL.FTZ R108, R4, R107 ;  /* 0x0000006b046c2220 */ /* 0x000fe20000410000 */
[----:B-1----:R-:W-:-:S04]  /*2450*/  @P2 FMUL.FTZ R110, R109, R174 ;  /* 0x000000ae6d6e2220 */ /* 0x002fc80000410000 */
[----:B------:R-:W-:Y:S01]  /*2460*/  @P2 F2FP.F16.F32.PACK_AB R108, RZ, R108 ;  /* 0x0000006cff6c223e */ /* 0x000fe200000000ff */
[----:B------:R-:W-:-:S03]  /*2470*/  @P2 FMUL.FTZ R109, R5, R110 ;  /* 0x0000006e056d2220 */ /* 0x000fc60000410000 */
[----:B------:R-:W-:Y:S01]  /*2480*/  @P2 PRMT R2, R108, 0x7610, R2 ;  /* 0x000076106c022816 */ /* 0x000fe20000000002 */
[--C-:B------:R-:W-:Y:S02]  /*2490*/  @P2 HADD2.F32 R108, -RZ, R131.reuse.H1_H1 ;  /* 0x30000083ff6c2230 */ /* 0x100fe40000004100 */
[----:B--2---:R-:W-:Y:S01]  /*24a0*/  @P2 FMUL.FTZ R111, R111, R178 ;  /* 0x000000b26f6f2220 */ /* 0x004fe20000410000 */
[----:B------:R-:W-:Y:S01]  /*24b0*/  @P2 F2FP.F16.F32.PACK_AB R176, RZ, R109 ;  /* 0x0000006dffb0223e */ /* 0x000fe200000000ff */
[----:B------:R-:W-:Y:S02]  /*24c0*/  @P2 HADD2.F32 R109, -RZ, R131.H0_H0 ;  /* 0x20000083ff6d2230 */ /* 0x000fe40000004100 */
[----:B------:R-:W-:Y:S01]  /*24d0*/  @P2 FMUL.FTZ R174, R6, R111 ;  /* 0x0000006f06ae2220 */ /* 0x000fe20000410000 */
[----:B------:R-:W-:Y:S01]  /*24e0*/  @P2 PRMT R122, R176, 0x7610, R122 ;  /* 0x00007610b07a2816 */ /* 0x000fe2000000007a */
[----:B------:R-:W-:Y:S01]  /*24f0*/  @P2 FFMA.FTZ R101, R108, R110, R101 ;  /* 0x0000006e6c652223 */ /* 0x000fe20000010065 */
[----:B------:R-:W-:Y:S01]  /*2500*/  @P2 FFMA.FTZ R100, R109, R107, R100 ;  /* 0x0000006b6d642223 */ /* 0x000fe20000010064 */
[----:B------:R-:W-:Y:S01]  /*2510*/  @P2 FFMA.FTZ R102, R175, R111, R102 ;  /* 0x0000006faf662223 */ /* 0x000fe20000010066 */
[----:B------:R-:W-:-:S04]  /*2520*/  @P2 F2FP.F16.F32.PACK_AB R174, RZ, R174 ;  /* 0x000000aeffae223e */ /* 0x000fc800000000ff */
[----:B------:R-:W-:Y:S01]  /*2530*/  @P2 PRMT R123, R174, 0x7610, R123 ;  /* 0x00007610ae7b2816 */ /* 0x000fe2000000007b */
        /* <DEDUP_REMOVED lines=13> */
.L_x_6005:
[----:B------:R-:W0:Y:S01]  /*2610*/  @P2 LDC R108, c[0x0][0x40c] ;  /* 0x00010300ff6c2b82 */ /* 0x000e220000000800 */
[----:B------:R-:W-:Y:S01]  /*2620*/  ISETP.GT.AND P3, PT, R129, RZ, PT ;  /* 0x000000ff8100720c */ /* 0x000fe20003f64270 */
[----:B------:R-:W-:Y:S01]  /*2630*/  @P1 FFMA.FTZ R109, R3, R105, R106 ;  /* 0x00000069036d1223 */ /* 0x000fe2000001006a */
[----:B------:R-:W-:Y:S01]  /*2640*/  HADD2.F32 R107, -RZ, R120.H0_H0 ;  /* 0x20000078ff6b7230 */ /* 0x000fe20000004100 */
[--C-:B------:R-:W-:Y:S01]  /*2650*/  SHF.R.U64 R111, R120, 0x10, R121.reuse ;  /* 0x00000010786f7819 */ /* 0x100fe20000001279 */
[----:B------:R-:W-:Y:S01]  /*2660*/  HADD2.F32 R127, -RZ, R121.H0_H0 ;  /* 0x20000079ff7f7230 */ /* 0x000fe20000004100 */
[----:B------:R-:W-:Y:S01]  /*2670*/  SHF.R.U32.HI R177, RZ, 0x10, R121 ;  /* 0x00000010ffb17819 */ /* 0x000fe20000011679 */
[----:B------:R-:W-:Y:S01]  /*2680*/  @P1 FADD.FTZ R109, R138, -R109 ;  /* 0x8000006d8a6d1221 */ /* 0x000fe20000010000 */
[----:B------:R-:W1:Y:S01]  /*2690*/  @P2 LDC R126, c[0x0][0x40c] ;  /* 0x00010300ff7e2b82 */ /* 0x000e620000000800 */
[----:B------:R-:W-:Y:S02]  /*26a0*/  HADD2.F32 R111, -RZ, R111.H0_H0 ;  /* 0x2000006fff6f7230 */ /* 0x000fe40000004100 */
[----:B------:R-:W-:Y:S01]  /*26b0*/  @P1 FFMA.FTZ R107, R130, R109, R107 ;  /* 0x0000006d826b1223 */ /* 0x000fe2000001006b */
[----:B------:R-:W-:-:S02]  /*26c0*/  HADD2.F32 R177, -RZ, R177.H0_H0 ;  /* 0x200000b1ffb17230 */ /* 0x000fc40000004100 */
        /* <DEDUP_REMOVED lines=12> */
[----:B------:R-:W-:Y:S01]  /*2790*/  F2FP.F16.F32.PACK_AB R107, RZ, R107 ;  /* 0x0000006bff6b723e */ /* 0x000fe200000000ff */
[----:B------:R-:W-:-:S02]  /*27a0*/  @P2 HADD2.F32 R176, -RZ, R132.H1_H1 ;  /* 0x30000084ffb02230 */ /* 0x000fc40000004100 */
[----:B------:R-:W-:Y:S01]  /*27b0*/  @P2 FMUL.FTZ R108, R4, R109 ;  /* 0x0000006d046c2220 */ /* 0x000fe20000410000 */
[----:B-1----:R-:W-:Y:S01]  /*27c0*/  @P2 FMUL.FTZ R110, R111, R126 ;  /* 0x0000007e6f6e2220 */ /* 0x002fe20000410000 */
[----:B------:R-:W-:-:S03]  /*27d0*/  F2FP.F16.F32.PACK_AB R111, RZ, R111 ;  /* 0x0000006fff6f723e */ /* 0x000fc600000000ff */
[----:B------:R-:W-:Y:S01]  /*27e0*/  @P2 F2FP.F16.F32.PACK_AB R128, RZ, R108 ;  /* 0x0000006cff80223e */ /* 0x000fe200000000ff */
[----:B------:R-:W-:-:S03]  /*27f0*/  @P2 FMUL.FTZ R125, R5, R110 ;  /* 0x0000006e057d2220 */ /* 0x000fc60000410000 */
[----:B------:R-:W-:Y:S01]  /*2800*/  @P2 PRMT R2, R128, 0x7610, R2 ;  /* 0x0000761080022816 */ /* 0x000fe20000000002 */
[----:B--2---:R-:W-:Y:S01]  /*2810*/  @P2 FMUL.FTZ R175, R127, R174 ;  /* 0x000000ae7faf2220 */ /* 0x004fe20000410000 */
[----:B------:R-:W-:Y:S02]  /*2820*/  @P2 F2FP.F16.F32.PACK_AB R125, RZ, R125 ;  /* 0x0000007dff7d223e */ /* 0x000fe400000000ff */
[----:B------:R-:W-:Y:S01]  /*2830*/  F2FP.F16.F32.PACK_AB R127, RZ, R127 ;  /* 0x0000007fff7f723e */ /* 0x000fe200000000ff */
[----:B------:R-:W-:Y:S01]  /*2840*/  @P2 FMUL.FTZ R126, R6, R175 ;  /* 0x000000af067e2220 */ /* 0x000fe20000410000 */
[----:B------:R-:W-:Y:S02]  /*2850*/  @P2 PRMT R122, R125, 0x7610, R122 ;  /* 0x000076107d7a2816 */ /* 0x000fe4000000007a */
[----:B------:R-:W-:Y:S01]  /*2860*/  PRMT R125, R107, 0x7610, R125 ;  /* 0x000076106b7d7816 */ /* 0x000fe2000000007d */
[----:B---3--:R-:W-:Y:S01]  /*2870*/  @P2 FMUL.FTZ R174, R177, R178 ;  /* 0x000000b2b1ae2220 */ /* 0x008fe20000410000 */
[----:B------:R-:W-:Y:S01]  /*2880*/  @P2 F2FP.F16.F32.PACK_AB R126, RZ, R126 ;  /* 0x0000007eff7e223e */ /* 0x000fe200000000ff */
[----:B------:R-:W-:Y:S01]  /*2890*/  @P2 HADD2.F32 R107, -RZ, R131.H0_H0 ;  /* 0x20000083ff6b2230 */ /* 0x000fe20000004100 */
[----:B------:R-:W-:Y:S01]  /*28a0*/  F2FP.F16.F32.PACK_AB R128, RZ, R177 ;  /* 0x000000b1ff80723e */ /* 0x000fe200000000ff */
[-C--:B------:R-:W-:Y:S01]  /*28b0*/  @P2 FMUL.FTZ R108, R7, R174.reuse ;  /* 0x000000ae076c2220 */ /* 0x080fe20000410000 */
[----:B------:R-:W-:Y:S01]  /*28c0*/  @P2 PRMT R123, R126, 0x7610, R123 ;  /* 0x000076107e7b2816 */ /* 0x000fe2000000007b */
[----:B------:R-:W-:Y:S01]  /*28d0*/  @P2 FFMA.FTZ R103, R176, R174, R103 ;  /* 0x000000aeb0672223 */ /* 0x000fe20000010067 */
[----:B------:R-:W-:Y:S01]  /*28e0*/  PRMT R126, R111, 0x7610, R126 ;  /* 0x000076106f7e7816 */ /* 0x000fe2000000007e */
[----:B------:R-:W-:Y:S01]  /*28f0*/  @P2 HADD2.F32 R111, -RZ, R132.H0_H0 ;  /* 0x20000084ff6f2230 */ /* 0x000fe20000004100 */
[----:B------:R-:W-:Y:S01]  /*2900*/  @P2 F2FP.F16.F32.PACK_AB R108, RZ, R108 ;  /* 0x0000006cff6c223e */ /* 0x000fe200000000ff */
[----:B------:R-:W-:-:S03]  /*2910*/  @P2 FFMA.FTZ R100, R107, R109, R100 ;  /* 0x0000006d6b642223 */ /* 0x000fc60000010064 */
[----:B------:R-:W-:Y:S01]  /*2920*/  @P2 PRMT R124, R108, 0x7610, R124 ;  /* 0x000076106c7c2816 */ /* 0x000fe2000000007c */
[----:B------:R-:W-:Y:S02]  /*2930*/  @P2 HADD2.F32 R108, -RZ, R131.H1_H1 ;  /* 0x30000083ff6c2230 */ /* 0x000fe40000004100 */
[----:B------:R-:W-:-:S03]  /*2940*/  @P2 FFMA.FTZ R102, R111, R175, R102 ;  /* 0x000000af6f662223 */ /* 0x000fc60000010066 */
[----:B------:R-:W-:-:S07]  /*2950*/  @P2 FFMA.FTZ R101, R108, R110, R101 ;  /* 0x0000006e6c652223 */ /* 0x000fce0000010065 */
.L_x_6004:
        /* <DEDUP_REMOVED lines=11> */
.L_x_6006:
        /* <DEDUP_REMOVED lines=9> */
.L_x_6007:
        /* <DEDUP_REMOVED lines=9> */
.L_x_6008:
[----:B------:R-:W-:Y:S05]  /*2b30*/  @!P0 BRA `(.L_x_6009) ;  /* 0x00000004009c8947 */ /* 0x000fea0003800000 */
        /* <DEDUP_REMOVED lines=17> */
[----:B------:R-:W-:-:S03]  /*2c50*/  @P1 FFMA.FTZ R127, R130, R126, R127 ;  /* 0x0000007e827f1223 */ /* 0x000fc6000001007f */
[----:B0-----:R-:W-:Y:S01]  /*2c60*/  @P2 FMUL.FTZ R109, R107, R110 ;  /* 0x0000006e6b6d2220 */ /* 0x001fe20000410000 */
[----:B------:R-:W-:Y:S01]  /*2c70*/  @P1 FADD.FTZ R110, R155, -R108 ;  /* 0x8000006c9b6e1221 */ /* 0x000fe20000010000 */
[----:B------:R-:W-:Y:S02]  /*2c80*/  F2FP.F16.F32.PACK_AB R107, RZ, R107 ;  /* 0x0000006bff6b723e */ /* 0x000fe400000000ff */
[----:B------:R-:W-:Y:S01]  /*2c90*/  @P2 FMUL.FTZ R108, R8, R109 ;  /* 0x0000006d086c2220 */ /* 0x000fe20000410000 */
[----:B------:R-:W-:Y:S01]  /*2ca0*/  @P1 FFMA.FTZ R111, R130, R110, R111 ;  /* 0x0000006e826f1223 */ /* 0x000fe2000001006f */
[----:B------:R-:W-:Y:S01]  /*2cb0*/  @P1 FFMA.FTZ R110, R144, R105, R106 ;  /* 0x00000069906e1223 */ /* 0x000fe2000001006a */
[----:B-1----:R-:W-:Y:S01]  /*2cc0*/  @P2 FMUL.FTZ R175, R127, R174 ;  /* 0x000000ae7faf2220 */ /* 0x002fe20000410000 */
[----:B------:R-:W-:Y:S02]  /*2cd0*/  F2FP.F16.F32.PACK_AB R127, RZ, R127 ;  /* 0x0000007fff7f723e */ /* 0x000fe400000000ff */
[----:B------:R-:W-:Y:S01]  /*2ce0*/  @P2 F2FP.F16.F32.PACK_AB R176, RZ, R108 ;  /* 0x0000006cffb0223e */ /* 0x000fe200000000ff */
[----:B------:R-:W-:Y:S01]  /*2cf0*/  @P1 FADD.FTZ R126, R157, -R110 ;  /* 0x8000006e9d7e1221 */ /* 0x000fe20000010000 */
[----:B------:R-:W-:-:S02]  /*2d00*/  @P2 FMUL.FTZ R125, R10, R175 ;  /* 0x000000af0a7d2220 */ /* 0x000fc40000410000 */
[----:B------:R-:W-:Y:S01]  /*2d10*/  @P2 PRMT R2, R176, 0x7610, R2 ;  /* 0x00007610b0022816 */ /* 0x000fe20000000002 */
[----:B--2---:R-:W-:Y:S01]  /*2d20*/  @P2 FMUL.FTZ R108, R111, R128 ;  /* 0x000000806f6c2220 */ /* 0x004fe20000410000 */
[----:B------:R-:W-:Y:S01]  /*2d30*/  F2FP.F16.F32.PACK_AB R111, RZ, R111 ;  /* 0x0000006fff6f723e */ /* 0x000fe200000000ff */
[----:B------:R-:W-:Y:S01]  /*2d40*/  @P1 FFMA.FTZ R177, R130, R126, R177 ;  /* 0x0000007e82b11223 */ /* 0x000fe200000100b1 */
[----:B------:R-:W-:Y:S01]  /*2d50*/  @P2 F2FP.F16.F32.PACK_AB R125, RZ, R125 ;  /* 0x0000007dff7d223e */ /* 0x000fe200000000ff */
[----:B------:R-:W-:Y:S01]  /*2d60*/  @P2 FMUL.FTZ R110, R9, R108 ;  /* 0x0000006c096e2220 */ /* 0x000fe20000410000 */
[----:B------:R-:W-:Y:S01]  /*2d70*/  PRMT R126, R111, 0x7610, R126 ;  /* 0x000076106f7e7816 */ /* 0x000fe2000000007e */
[----:B------:R-:W-:Y:S01]  /*2d80*/  @P2 HADD2.F32 R111, -RZ, R132.H0_H0 ;  /* 0x20000084ff6f2230 */ /* 0x000fe20000004100 */
[----:B------:R-:W-:Y:S02]  /*2d90*/  @P2 PRMT R123, R125, 0x7610, R123 ;  /* 0x000076107d7b2816 */ /* 0x000fe4000000007b */
[----:B------:R-:W-:-:S02]  /*2da0*/  @P2 F2FP.F16.F32.PACK_AB R110, RZ, R110 ;  /* 0x0000006eff6e223e */ /* 0x000fc400000000ff */
[----:B------:R-:W-:Y:S01]  /*2db0*/  PRMT R125, R107, 0x7610, R125 ;  /* 0x000076106b7d7816 */ /* 0x000fe2000000007d */
[--C-:B------:R-:W-:Y:S01]  /*2dc0*/  @P2 HADD2.F32 R107, -RZ, R131.reuse.H0_H0 ;  /* 0x20000083ff6b2230 */ /* 0x100fe20000004100 */
[----:B------:R-:W-:Y:S01]  /*2dd0*/  @P2 PRMT R122, R110, 0x7610, R122 ;  /* 0x000076106e7a2816 */ /* 0x000fe2000000007a */
[----:B------:R-:W-:Y:S01]  /*2de0*/  @P2 HADD2.F32 R110, -RZ, R131.H1_H1 ;  /* 0x30000083ff6e2230 */ /* 0x000fe20000004100 */
[----:B------:R-:W-:Y:S01]  /*2df0*/  F2FP.F16.F32.PACK_AB R128, RZ, R177 ;  /* 0x000000b1ff80723e */ /* 0x000fe200000000ff */
[----:B------:R-:W-:Y:S01]  /*2e00*/  @P2 FFMA.FTZ R98, R111, R175, R98 ;  /* 0x000000af6f622223 */ /* 0x000fe20000010062 */
[----:B------:R-:W-:Y:S02]  /*2e10*/  @P2 FFMA.FTZ R96, R107, R109, R96 ;  /* 0x0000006d6b602223 */ /* 0x000fe40000010060 */
        /* <DEDUP_REMOVED lines=9> */
.L_x_6010:
[----:B------:R-:W-:Y:S01]  /*2eb0*/  ISETP.GT.AND P1, PT, R129, RZ, PT ;  /* 0x000000ff8100720c */ /* 0x000fe20003f24270 */
[----:B01----:R-:W0:Y:S01]  /*2ec0*/  @P2 LDC R110, c[0x0][0x40c] ;  /* 0x00010300ff6e2b82 */ /* 0x003e220000000800 */
[----:B------:R-:W-:Y:S01]  /*2ed0*/  SHF.R.U64 R174, R118, 0x10, R119 ;  /* 0x0000001076ae7819 */ /* 0x000fe20000001277 */
[----:B------:R-:W-:Y:S02]  /*2ee0*/  HADD2.F32 R107, -RZ, R118.H0_H0 ;  /* 0x20000076ff6b7230 */ /* 0x000fe40000004100 */
[----:B------:R-:W-:-:S04]  /*2ef0*/  HADD2.F32 R111, -RZ, R119.H0_H0 ;  /* 0x20000077ff6f7230 */ /* 0x000fc80000004100 */
[----:B------:R-:W1:Y:S04]  /*2f00*/  @P2 LDC R178, c[0x0][0x40c] ;  /* 0x00010300ffb22b82 */ /* 0x000e680000000800 */
[-CC-:B------:R-:W-:Y:S01]  /*2f10*/  @P1 FFMA.FTZ R109, R139, R105.reuse, R106.reuse ;  /* 0x000000698b6d1223 */ /* 0x180fe2000001006a */
[-CC-:B------:R-:W-:Y:S01]  /*2f20*/  @P1 FFMA.FTZ R176, R142, R105.reuse, R106.reuse ;  /* 0x000000698eb01223 */ /* 0x180fe2000001006a */
[----:B------:R-:W-:Y:S02]  /*2f30*/  @P1 FFMA.FTZ R175, R141, R105, R106 ;  /* 0x000000698daf1223 */ /* 0x000fe4000001006a */
[----:B------:R-:W2:Y:S01]  /*2f40*/  @P2 LDC R180, c[0x0][0x40c] ;  /* 0x00010300ffb42b82 */ /* 0x000ea20000000800 */
[----:B------:R-:W-:Y:S01]  /*2f50*/  @P1 FADD.FTZ R108, R146, -R109 ;  /* 0x8000006d926c1221 */ /* 0x000fe20000010000 */
[----:B------:R-:W-:-:S02]  /*2f60*/  HADD2.F32 R109, -RZ, R174.H0_H0 ;  /* 0x200000aeff6d7230 */ /* 0x000fc40000004100 */
[----:B------:R-:W-:Y:S01]  /*2f70*/  @P1 FADD.FTZ R176, R155, -R176 ;  /* 0x800000b09bb01221 */ /* 0x000fe20000010000 */
[----:B------:R-:W-:Y:S01]  /*2f80*/  @P1 FADD.FTZ R174, R148, -R175 ;  /* 0x800000af94ae1221 */ /* 0x000fe20000010000 */
[C---:B------:R-:W-:Y:S01]  /*2f90*/  @P1 FFMA.FTZ R107, R130.reuse, R108, R107 ;  /* 0x0000006c826b1223 */ /* 0x040fe2000001006b */
[----:B------:R-:W-:Y:S02]  /*2fa0*/  @P2 HADD2.F32 R175, -RZ, R132.H0_H0 ;  /* 0x20000084ffaf2230 */ /* 0x000fe40000004100 */
[C---:B------:R-:W-:Y:S01]  /*2fb0*/  @P1 FFMA.FTZ R109, R130.reuse, R176, R109 ;  /* 0x000000b0826d1223 */ /* 0x040fe2000001006d */
[----:B------:R-:W-:Y:S01]  /*2fc0*/  @P1 FFMA.FTZ R111, R130, R174, R111 ;  /* 0x000000ae826f1223 */ /* 0x000fe2000001006f */
        /* <DEDUP_REMOVED lines=30> */
.L_x_6009:
        /* <DEDUP_REMOVED lines=21> */
[----:B0-----:R-:W-:-:S04]  /*3300*/  @P2 FMUL.FTZ R175, R127, R128 ;  /* 0x000000807faf2220 */ /* 0x001fc80000410000 */
[----:B------:R-:W-:Y:S02]  /*3310*/  @P2 F2FP.F16.F32.PACK_AB R128, RZ, R108 ;  /* 0x0000006cff80223e */ /* 0x000fe400000000ff */
[----:B------:R-:W-:Y:S01]  /*3320*/  F2FP.F16.F32.PACK_AB R127, RZ, R127 ;  /* 0x0000007fff7f723e */ /* 0x000fe200000000ff */
[----:B------:R-:W-:Y:S01]  /*3330*/  @P2 FMUL.FTZ R108, R10, R175 ;  /* 0x000000af0a6c2220 */ /* 0x000fe20000410000 */
[----:B------:R-:W-:Y:S01]  /*3340*/  @P2 PRMT R2, R128, 0x7610, R2 ;  /* 0x0000761080022816 */ /* 0x000fe20000000002 */
[----:B-1----:R-:W-:Y:S01]  /*3350*/  @P2 FMUL.FTZ R174, R110, R125 ;  /* 0x0000007d6eae2220 */ /* 0x002fe20000410000 */
[----:B------:R-:W-:Y:S02]  /*3360*/  FADD.FTZ R125, R157, -R126 ;  /* 0x8000007e9d7d7221 */ /* 0x000fe40000010000 */
[----:B------:R-:W-:Y:S01]  /*3370*/  @P2 F2FP.F16.F32.PACK_AB R126, RZ, R108 ;  /* 0x0000006cff7e223e */ /* 0x000fe200000000ff */
[----:B------:R-:W-:Y:S01]  /*3380*/  @P2 FMUL.FTZ R111, R9, R174 ;  /* 0x000000ae096f2220 */ /* 0x000fe20000410000 */
[----:B------:R-:W-:Y:S01]  /*3390*/  F2FP.F16.F32.PACK_AB R110, RZ, R110 ;  /* 0x0000006eff6e723e */ /* 0x000fe200000000ff */
[----:B------:R-:W-:Y:S01]  /*33a0*/  FMUL.FTZ R108, R130, R125 ;  /* 0x0000007d826c7220 */ /* 0x000fe20000410000 */
[----:B------:R-:W-:-:S02]  /*33b0*/  @P2 PRMT R123, R126, 0x7610, R123 ;  /* 0x000076107e7b2816 */ /* 0x000fc4000000007b */
[----:B------:R-:W-:Y:S02]  /*33c0*/  @P2 F2FP.F16.F32.PACK_AB R111, RZ, R111 ;  /* 0x0000006fff6f223e */ /* 0x000fe400000000ff */
[----:B------:R-:W-:Y:S01]  /*33d0*/  PRMT R125, R107, 0x7610, R125 ;  /* 0x000076106b7d7816 */ /* 0x000fe2000000007d */
[--C-:B------:R-:W-:Y:S01]  /*33e0*/  @P2 HADD2.F32 R107, -RZ, R131.reuse.H0_H0 ;  /* 0x20000083ff6b2230 */ /* 0x100fe20000004100 */
[----:B------:R-:W-:Y:S01]  /*33f0*/  @P2 PRMT R122, R111, 0x7610, R122 ;  /* 0x000076106f7a2816 */ /* 0x000fe2000000007a */
[----:B------:R-:W-:Y:S01]  /*3400*/  @P2 HADD2.F32 R111, -RZ, R132.H0_H0 ;  /* 0x20000084ff6f2230 */ /* 0x000fe20000004100 */
[----:B------:R-:W-:Y:S01]  /*3410*/  PRMT R126, R110, 0x7610, R126 ;  /* 0x000076106e7e7816 */ /* 0x000fe2000000007e */
[----:B------:R-:W-:Y:S01]  /*3420*/  @P2 HADD2.F32 R110, -RZ, R131.H1_H1 ;  /* 0x30000083ff6e2230 */ /* 0x000fe20000004100 */
[----:B------:R-:W-:Y:S01]  /*3430*/  FSEL R108, R108, RZ, P1 ;  /* 0x000000ff6c6c7208 */ /* 0x000fe20000800000 */
[----:B------:R-:W-:Y:S01]  /*3440*/  @P2 FFMA.FTZ R96, R107, R109, R96 ;  /* 0x0000006d6b602223 */ /* 0x000fe20000010060 */
[----:B------:R-:W-:-:S02]  /*3450*/  @P2 FFMA.FTZ R98, R111, R175, R98 ;  /* 0x000000af6f622223 */ /* 0x000fc40000010062 */
        /* <DEDUP_REMOVED lines=10> */
.L_x_6012:
        /* <DEDUP_REMOVED lines=10> */
[----:B------:R-:W-:-:S07]  /*35a0*/  F2FP.F16.F32.PACK_AB R2, RZ, R2 ;  /* 0x00000002ff02723e */ /* 0x000fce00000000ff */
.L_x_6013:
        /* <DEDUP_REMOVED lines=12> */
.L_x_6014:
        /* <DEDUP_REMOVED lines=12> */
.L_x_6015:
        /* <DEDUP_REMOVED lines=12> */
.L_x_6011:
        /* <DEDUP_REMOVED lines=10> */
.L_x_6016:
        /* <DEDUP_REMOVED lines=10> */
.L_x_6017:
        /* <DEDUP_REMOVED lines=9> */
.L_x_6018:
        /* <DEDUP_REMOVED lines=9> */
[----:B--23--:R-:W1:Y:S01]  /*3a50*/  @P2 LDC R174, c[0x0][0x40c] ;  /* 0x00010300ffae2b82 */ /* 0x00ce620000000800 */
        /* <DEDUP_REMOVED lines=46> */
.L_x_6020:
[----:B------:R-:W-:Y:S01]  /*3d40*/  ISETP.GT.AND P1, PT, R129, RZ, PT ;  /* 0x000000ff8100720c */ /* 0x000fe20003f24270 */
[----:B01----:R-:W0:Y:S01]  /*3d50*/  @P2 LDC R110, c[0x0][0x40c] ;  /* 0x00010300ff6e2b82 */ /* 0x003e220000000800 */
[----:B--23--:R-:W-:Y:S01]  /*3d60*/  SHF.R.U64 R174, R116, 0x10, R117 ;  /* 0x0000001074ae7819 */ /* 0x00cfe20000001275 */
        /* <DEDUP_REMOVED lines=45> */
.L_x_6019:
        /* <DEDUP_REMOVED lines=53> */
.L_x_6022:
        /* <DEDUP_REMOVED lines=10> */
[----:B------:R-:W-:-:S07]  /*4430*/  F2FP.F16.F32.PACK_AB R2, RZ, R2 ;  /* 0x00000002ff02723e */ /* 0x000fce00000000ff */
.L_x_6023:
        /* <DEDUP_REMOVED lines=12> */
.L_x_6024:
        /* <DEDUP_REMOVED lines=12> */
.L_x_6025:
        /* <DEDUP_REMOVED lines=12> */
.L_x_6021:
        /* <DEDUP_REMOVED lines=10> */
.L_x_6026:
        /* <DEDUP_REMOVED lines=10> */
.L_x_6027:
        /* <DEDUP_REMOVED lines=9> */
.L_x_6028:
        /* <DEDUP_REMOVED lines=9> */
[----:B--234-:R-:W1:Y:S01]  /*48e0*/  @P2 LDC R174, c[0x0][0x40c] ;  /* 0x00010300ffae2b82 */ /* 0x01ce620000000800 */
        /* <DEDUP_REMOVED lines=46> */
.L_x_6030:
[----:B------:R-:W-:Y:S01]  /*4bd0*/  ISETP.GT.AND P1, PT, R129, RZ, PT ;  /* 0x000000ff8100720c */ /* 0x000fe20003f24270 */
[----:B01----:R-:W0:Y:S01]  /*4be0*/  @P2 LDC R110, c[0x0][0x40c] ;  /* 0x00010300ff6e2b82 */ /* 0x003e220000000800 */
[----:B--234-:R-:W-:Y:S01]  /*4bf0*/  SHF.R.U64 R174, R114, 0x10, R115 ;  /* 0x0000001072ae7819 */ /* 0x01cfe20000001273 */
        /* <DEDUP_REMOVED lines=45> */
.L_x_6029:
        /* <DEDUP_REMOVED lines=53> */
.L_x_6032:
        /* <DEDUP_REMOVED lines=10> */
[----:B------:R-:W-:-:S07]  /*52c0*/  F2FP.F16.F32.PACK_AB R2, RZ, R2 ;  /* 0x00000002ff02723e */ /* 0x000fce00000000ff */
.L_x_6033:
        /* <DEDUP_REMOVED lines=12> */
.L_x_6034:
        /* <DEDUP_REMOVED lines=12> */
.L_x_6035:
        /* <DEDUP_REMOVED lines=12> */
.L_x_6031:
        /* <DEDUP_REMOVED lines=11> */
.L_x_6036:
        /* <DEDUP_REMOVED lines=10> */
.L_x_6037:
        /* <DEDUP_REMOVED lines=8> */
.L_x_6038:
[----:B------:R-:W-:Y:S05]  /*56e0*/  @!P0 BRA `(.L_x_6039) ;  /* 0x0000000400988947 */ /* 0x000fea0003800000 */
[----:B------:R-:W-:Y:S05]  /*56f0*/  BRA.U !UP0, `(.L_x_6040) ;  /* 0x0000000108d47547 */ /* 0x000fea000b800000 */
[----:B------:R-:W-:Y:S01]  /*5700*/  ISETP.GT.AND P0, PT, R129, RZ, PT ;  /* 0x000000ff8100720c */ /* 0x000fe20003f04270 */
[----:B01----:R-:W0:Y:S01]  /*5710*/  @P2 LDC R110, c[0x0][0x40c] ;  /* 0x00010300ff6e2b82 */ /* 0x003e220000000800 */
[----:B--234-:R-:W-:Y:S01]  /*5720*/  HADD2.F32 R109, -RZ, R112.H0_H0 ;  /* 0x20000070ff6d7230 */ /* 0x01cfe20000004100 */
        /* <DEDUP_REMOVED lines=19> */
[----:B------:R-:W-:-:S03]  /*5860*/  @P0 FFMA.FTZ R110, R172, R105, R106 ;  /* 0x00000069ac6e0223 */ /* 0x000fc6000001006a */
[----:B-1----:R-:W-:Y:S01]  /*5870*/  @P2 FMUL.FTZ R106, R125, R128 ;  /* 0x000000807d6a2220 */ /* 0x002fe20000410000 */
[----:B------:R-:W-:Y:S01]  /*5880*/  @P2 F2FP.F16.F32.PACK_AB R126, RZ, R108 ;  /* 0x0000006cff7e223e */ /* 0x000fe200000000ff */
[----:B------:R-:W-:Y:S02]  /*5890*/  @P0 FADD.FTZ R110, R169, -R110 ;  /* 0x8000006ea96e0221 */ /* 0x000fe40000010000 */
[----:B------:R-:W-:Y:S01]  /*58a0*/  @P2 FMUL.FTZ R105, R21, R106 ;  /* 0x0000006a15692220 */ /* 0x000fe20000410000 */
        /* <DEDUP_REMOVED lines=8> */
[----:B------:R-:W-:Y:S01]  /*5930*/  @P2 PRMT R122, R105, 0x7610, R122 ;  /* 0x00007610697a2816 */ /* 0x000fe2000000007a */
[----:B------:R-:W-:Y:S01]  /*5940*/  @P2 HADD2.F32 R105, -RZ, R131.H0_H0 ;  /* 0x20000083ff692230 */ /* 0x000fe20000004100 */
[----:B------:R-:W-:-:S02]  /*5950*/  @P2 F2FP.F16.F32.PACK_AB R108, RZ, R108 ;  /* 0x0000006cff6c223e */ /* 0x000fc400000000ff */
[----:B------:R-:W-:Y:S01]  /*5960*/  F2FP.F16.F32.PACK_AB R127, RZ, R127 ;  /* 0x0000007fff7f723e */ /* 0x000fe200000000ff */
[----:B------:R-:W-:Y:S01]  /*5970*/  @P2 FFMA.FTZ R86, R109, R129, R86 ;  /* 0x000000816d562223 */ /* 0x000fe20000010056 */
[----:B------:R-:W-:Y:S01]  /*5980*/  @P2 PRMT R123, R108, 0x7610, R123 ;  /* 0x000076106c7b2816 */ /* 0x000fe2000000007b */
[----:B------:R-:W-:Y:S01]  /*5990*/  @P2 HADD2.F32 R108, -RZ, R131.H1_H1 ;  /* 0x30000083ff6c2230 */ /* 0x000fe20000004100 */
[----:B------:R-:W-:Y:S01]  /*59a0*/  F2FP.F16.F32.PACK_AB R128, RZ, R173 ;  /* 0x000000adff80723e */ /* 0x000fe200000000ff */
[----:B------:R-:W-:-:S03]  /*59b0*/  @P2 FFMA.FTZ R84, R105, R111, R84 ;  /* 0x0000006f69542223 */ /* 0x000fc60000010054 */
        /* <DEDUP_REMOVED lines=9> */
.L_x_6040:
[----:B------:R-:W-:Y:S01]  /*5a50*/  ISETP.GT.AND P0, PT, R129, RZ, PT ;  /* 0x000000ff8100720c */ /* 0x000fe20003f04270 */
[----:B01----:R-:W0:Y:S01]  /*5a60*/  @P2 LDC R110, c[0x0][0x40c] ;  /* 0x00010300ff6e2b82 */ /* 0x003e220000000800 */
[----:B------:R-:W-:Y:S01]  /*5a70*/  SHF.R.U64 R173, R112, 0x10, R113 ;  /* 0x0000001070ad7819 */ /* 0x000fe20000001271 */
[----:B--234-:R-:W-:Y:S02]  /*5a80*/  HADD2.F32 R109, -RZ, R112.H0_H0 ;  /* 0x20000070ff6d7230 */ /* 0x01cfe40000004100 */
        /* <DEDUP_REMOVED lines=10> */
[C---:B------:R-:W-:Y:S02]  /*5b30*/  @P0 FFMA.FTZ R109, R130.reuse, R108, R109 ;  /* 0x0000006c826d0223 */ /* 0x040fe4000001006d */
        /* <DEDUP_REMOVED lines=17> */
[----:B------:R-:W-:-:S03]  /*5c50*/  @P2 HADD2.F32 R173, -RZ, R132.H0_H0 ;  /* 0x20000084ffad2230 */ /* 0x000fc60000004100 */
[----:B------:R-:W-:Y:S02]  /*5c60*/  @P2 PRMT R123, R175, 0x7610, R123 ;  /* 0x00007610af7b2816 */ /* 0x000fe4000000007b */
[----:B------:R-:W-:Y:S01]  /*5c70*/  @P2 FFMA.FTZ R86, R173, R129, R86 ;  /* 0x00000081ad562223 */ /* 0x000fe20000010056 */
[----:B------:R-:W-:Y:S06]  /*5c80*/  @!P2 BRA `(.L_x_6041) ;  /* 0x0000000400c0a947 */ /* 0x000fec0003800000 */
[----:B------:R-:W-:Y:S01]  /*5c90*/  SHF.R.U32.HI R108, RZ, 0x10, R113 ;  /* 0x00000010ff6c7819 */ /* 0x000fe20000011671 */
[----:B------:R-:W-:-:S04]  /*5ca0*/  @P0 FFMA.FTZ R106, R172, R105, R106 ;  /* 0x00000069ac6a0223 */ /* 0x000fc8000001006a */
[----:B------:R-:W-:Y:S02]  /*5cb0*/  HADD2.F32 R105, -RZ, R108.H0_H0 ;  /* 0x2000006cff697230 */ /* 0x000fe40000004100 */
[----:B------:R-:W-:Y:S01]  /*5cc0*/  @P0 FADD.FTZ R106, R169, -R106 ;  /* 0x8000006aa96a0221 */ /* 0x000fe20000010000 */
[----:B------:R-:W-:-:S03]  /*5cd0*/  HADD2.F32 R108, -RZ, R132.H1_H1 ;  /* 0x30000084ff6c7230 */ /* 0x000fc60000004100 */
[----:B------:R-:W-:-:S04]  /*5ce0*/  @P0 FFMA.FTZ R105, R130, R106, R105 ;  /* 0x0000006a82690223 */ /* 0x000fc80000010069 */
[----:B------:R-:W-:-:S04]  /*5cf0*/  FMUL.FTZ R106, R105, UR16 ;  /* 0x00000010696a7c20 */ /* 0x000fc80008410000 */
[-C--:B------:R-:W-:Y:S01]  /*5d00*/  FMUL.FTZ R105, R23, R106.reuse ;  /* 0x0000006a17697220 */ /* 0x080fe20000410000 */
[----:B------:R-:W-:-:S04]  /*5d10*/  FFMA.FTZ R87, R108, R106, R87 ;  /* 0x0000006a6c577223 */ /* 0x000fc80000010057 */
[----:B------:R-:W-:-:S04]  /*5d20*/  F2FP.F16.F32.PACK_AB R105, RZ, R105 ;  /* 0x00000069ff69723e */ /* 0x000fc800000000ff */
[----:B------:R-:W-:Y:S01]  /*5d30*/  PRMT R124, R105, 0x7610, R124 ;  /* 0x00007610697c7816 */ /* 0x000fe2000000007c */
[----:B------:R-:W-:Y:S06]  /*5d40*/  BRA `(.L_x_6041) ;  /* 0x0000000400907947 */ /* 0x000fec0003800000 */
.L_x_6039:
        /* <DEDUP_REMOVED lines=19> */
[----:B------:R-:W-:-:S03]  /*5e80*/  F2FP.F16.F32.PACK_AB R111, RZ, R111 ;  /* 0x0000006fff6f723e */ /* 0x000fc600000000ff */
[----:B------:R-:W-:Y:S01]  /*5e90*/  @P2 FMUL.FTZ R105, R21, R174 ;  /* 0x000000ae15692220 */ /* 0x000fe20000410000 */
[----:B-1----:R-:W-:-:S04]  /*5ea0*/  @P2 FMUL.FTZ R129, R127, R126 ;  /* 0x0000007e7f812220 */ /* 0x002fc80000410000 */
[----:B------:R-:W-:Y:S02]  /*5eb0*/  @P2 F2FP.F16.F32.PACK_AB R105, RZ, R105 ;  /* 0x00000069ff69223e */ /* 0x000fe400000000ff */
[----:B------:R-:W-:Y:S01]  /*5ec0*/  PRMT R126, R111, 0x7610, R126 ;  /* 0x000076106f7e7816 */ /* 0x000fe2000000007e */
[----:B------:R-:W-:Y:S01]  /*5ed0*/  @P2 HADD2.F32 R111, -RZ, R132.H0_H0 ;  /* 0x20000084ff6f2230 */ /* 0x000fe20000004100 */
[----:B------:R-:W-:Y:S01]  /*5ee0*/  @P2 PRMT R122, R105, 0x7610, R122 ;  /* 0x00007610697a2816 */ /* 0x000fe2000000007a */
[----:B------:R-:W-:Y:S01]  /*5ef0*/  @P2 HADD2.F32 R105, -RZ, R131.H0_H0 ;  /* 0x20000083ff692230 */ /* 0x000fe20000004100 */
[----:B------:R-:W-:Y:S01]  /*5f00*/  F2FP.F16.F32.PACK_AB R127, RZ, R127 ;  /* 0x0000007fff7f723e */ /* 0x000fe200000000ff */
[----:B--2---:R-:W-:Y:S01]  /*5f10*/  @P2 FMUL.FTZ R109, R108, R125 ;  /* 0x0000007d6c6d2220 */ /* 0x004fe20000410000 */
[----:B------:R-:W-:Y:S01]  /*5f20*/  FADD.FTZ R125, R169, -R106 ;  /* 0x8000006aa97d7221 */ /* 0x000fe20000010000 */
[----:B------:R-:W-:Y:S01]  /*5f30*/  @P2 FMUL.FTZ R106, R22, R129 ;  /* 0x00000081166a2220 */ /* 0x000fe20000410000 */
[----:B------:R-:W-:Y:S01]  /*5f40*/  F2FP.F16.F32.PACK_AB R108, RZ, R108 ;  /* 0x0000006cff6c723e */ /* 0x000fe200000000ff */
[----:B------:R-:W-:Y:S01]  /*5f50*/  @P2 FMUL.FTZ R110, R20, R109 ;  /* 0x0000006d146e2220 */ /* 0x000fe20000410000 */
[----:B------:R-:W-:Y:S01]  /*5f60*/  FMUL.FTZ R130, R130, R125 ;  /* 0x0000007d82827220 */ /* 0x000fe20000410000 */
[----:B------:R-:W-:Y:S01]  /*5f70*/  @P2 FFMA.FTZ R84, R105, R109, R84 ;  /* 0x0000006d69542223 */ /* 0x000fe20000010054 */
[----:B------:R-:W-:Y:S01]  /*5f80*/  @P2 F2FP.F16.F32.PACK_AB R106, RZ, R106 ;  /* 0x0000006aff6a223e */ /* 0x000fe200000000ff */
[----:B------:R-:W-:Y:S01]  /*5f90*/  @P2 FFMA.FTZ R86, R111, R129, R86 ;  /* 0x000000816f562223 */ /* 0x000fe20000010056 */
[----:B------:R-:W-:-:S02]  /*5fa0*/  @P2 F2FP.F16.F32.PACK_AB R110, RZ, R110 ;  /* 0x0000006eff6e223e */ /* 0x000fc400000000ff */
[----:B------:R-:W-:Y:S01]  /*5fb0*/  @P2 PRMT R123, R106, 0x7610, R123 ;  /* 0x000076106a7b2816 */ /* 0x000fe2000000007b */
[----:B------:R-:W-:Y:S01]  /*5fc0*/  @P2 HADD2.F32 R106, -RZ, R131.H1_H1 ;  /* 0x30000083ff6a2230 */ /* 0x000fe20000004100 */
[----:B------:R-:W-:Y:S02]  /*5fd0*/  FSEL R130, R130, RZ, P0 ;  /* 0x000000ff82827208 */ /* 0x000fe40000000000 */
[----:B------:R-:W-:Y:S02]  /*5fe0*/  @P2 PRMT R2, R110, 0x7610, R2 ;  /* 0x000076106e022816 */ /* 0x000fe40000000002 */
[----:B------:R-:W-:Y:S01]  /*5ff0*/  PRMT R125, R108, 0x7610, R125 ;  /* 0x000076106c7d7816 */ /* 0x000fe2000000007d */
[----:B------:R-:W-:Y:S01]  /*6000*/  @P2 FFMA.FTZ R85, R106, R174, R85 ;  /* 0x000000ae6a552223 */ /* 0x000fe20000010055 */
        /* <DEDUP_REMOVED lines=9> */
.L_x_6042:
[----:B01----:R-:W0:Y:S01]  /*60a0*/  @P2 LDC R111, c[0x0][0x40c] ;  /* 0x00010300ff6f2b82 */ /* 0x003e220000000800 */
[----:B--234-:R-:W-:Y:S01]  /*60b0*/  FFMA.FTZ R108, R172, R105, R106 ;  /* 0x00000069ac6c7223 */ /* 0x01cfe2000001006a */
        /* <DEDUP_REMOVED lines=18> */
[----:B------:R-:W-:-:S07]  /*61e0*/  F2FP.F16.F32.PACK_AB R2, RZ, R2 ;  /* 0x00000002ff02723e */ /* 0x000fce00000000ff */
.L_x_6043:
        /* <DEDUP_REMOVED lines=12> */
.L_x_6044:
        /* <DEDUP_REMOVED lines=12> */
.L_x_6045:
[----:B------:R-:W-:Y:S01]  /*6370*/  @P2 FFMA.FTZ R87, R174, R110, R87 ;  /* 0x0000006eae572223 */ /* 0x000fe20000010057 */
[----:B------:R-:W-:-:S07]  /*6380*/  @P2 PRMT R124, R173, 0x7610, R124 ;  /* 0x00007610ad7c2816 */ /* 0x000fce000000007c */
.L_x_6041:
        /* <DEDUP_REMOVED lines=10> */
.L_x_6046:
        /* <DEDUP_REMOVED lines=9> */
.L_x_6047:
[----:B01----:R-:W0:Y:S01]  /*64c0*/  LDC.64 R104, c[0x0][0x380] ;  /* 0x0000e000ff687b82 */ /* 0x003e220000000a00 */
[----:B------:R-:W-:Y:S01]  /*64d0*/  UPLOP3.LUT UP1, UPT, UPT, UPT, UP1, 0x40, 0x4 ;  /* 0x000000000004789c */ /* 0x000fe20003f2e810 */
[----:B0-----:R-:W-:-:S04]  /*64e0*/  IADD3 R0, PT, PT, R0, R104, RZ ;  /* 0x0000006800007210 */ /* 0x001fc80007ffe0ff */
[----:B------:R-:W-:-:S13]  /*64f0*/  ISETP.GE.AND P0, PT, R0, R105, PT ;  /* 0x000000690000720c */ /* 0x000fda0003f06270 */
[----:B------:R-:W-:Y:S05]  /*6500*/  @!P0 BRA `(.L_x_6048) ;  /* 0xffffff9c00ac8947 */ /* 0x000fea000383ffff */
.L_x_5994:
        /* <DEDUP_REMOVED lines=26> */
.L_x_6049:
        /* <DEDUP_REMOVED lines=13> */
.L_x_10887:


//--------------------- .text._ZN10layer_norm13ln_bwd_kernelINS_13Kernel_traitsIf6__halfS2_S2_fjLj2560ELj1ELj1ELj4ELj8ENS_18Kernel_traits_baseILj2560EfS2_S2_S2_fjLj128EEEEELb1ELb0ELb0ELb0EEEvNS_9BwdParamsE --------------------------
	.section	.text._ZN10layer_norm13ln_bwd_kernelINS_13Kernel_traitsIf6__halfS2_S2_fjLj2560ELj1ELj1ELj4ELj8ENS_18Kernel_traits_baseILj2560EfS2_S2_S2_fjLj128EEEEELb1ELb0ELb0ELb0EEEvNS_9BwdParamsE,"ax",@progbits
	.align	128
        .global         _ZN10layer_norm13ln_bwd_kernelINS_13Kernel_traitsIf6__halfS2_S2_fjLj2560ELj1ELj1ELj4ELj8ENS_18Kernel_traits_baseILj2560EfS2_S2_S2_fjLj128EEEEELb1ELb0ELb0ELb0EEEvNS_9BwdParamsE
        .type           _ZN10layer_norm13ln_bwd_kernelINS_13Kernel_traitsIf6__halfS2_S2_fjLj2560ELj1ELj1ELj4ELj8ENS_18Kernel_traits_baseILj2560EfS2_S2_S2_fjLj128EEEEELb1ELb0ELb0ELb0EEEvNS_9BwdParamsE,@function
        .size           _ZN10layer_norm13ln_bwd_kernelINS_13Kernel_traitsIf6__halfS2_S2_fjLj2560ELj1ELj1ELj4ELj8ENS_18Kernel_traits_baseILj2560EfS2_S2_S2_fjLj128EEEEELb1ELb0ELb0ELb0EEEvNS_9BwdParamsE,(.L_x_10888 - _ZN10layer_norm13ln_bwd_kernelINS_13Kernel_traitsIf6__halfS2_S2_fjLj2560ELj1ELj1ELj4ELj8ENS_18Kernel_traits_baseILj2560EfS2_S2_S2_fjLj128EEEEELb1ELb0ELb0ELb0EEEvNS_9BwdParamsE)
        .other          _ZN10layer_norm13ln_bwd_kernelINS_13Kernel_traitsIf6__halfS2_S2_fjLj2560ELj1ELj1ELj4ELj8ENS_18Kernel_traits_baseILj2560EfS2_S2_S2_fjLj128EEEEELb1ELb0ELb0ELb0EEEvNS_9BwdParamsE,@"STO_CUDA_ENTRY STV_DEFAULT"
_ZN10layer_norm13ln_bwd_kernelINS_13Kernel_traitsIf6__halfS2_S2_fjLj2560ELj1ELj1ELj4ELj8ENS_18Kernel_traits_baseILj2560EfS2_S2_S2_fjLj128EEEEELb1ELb0ELb0ELb0EEEvNS_9BwdParamsE:
.text._ZN10layer_norm13ln_bwd_kernelINS_13Kernel_traitsIf6__halfS2_S2_fjLj2560ELj1ELj1ELj4ELj8ENS_18Kernel_traits_baseILj2560EfS2_S2_S2_fjLj128EEEEELb1ELb0ELb0ELb0EEEvNS_9BwdParamsE:
        /* <DEDUP_REMOVED lines=92> */
.L_x_6098:
[----:B-1----:R-:W1:Y:S01]  /*05c0*/  @UP0 LDCU.64 UR4, c[0x0][0x3e0] ;  /* 0x00007c00ff0407ac */ /* 0x002e620008000a00 */
[----:B------:R-:W-:Y:S01]  /*05d0*/  PLOP3.LUT P0, PT, PT, PT, UP0, 0x80, 0x8 ;  /* 0x000000000008781c */ /* 0x000fe20003f0f008 */
[----:B0-----:R-:W-:Y:S02]  /*05e0*/  UIMAD.WIDE UR10, UR6, 0x4, UR14 ;  /* 0x00000004060a78a5 */ /* 0x001fe4000f8e020e */
[----:B-1----:R-:W-:-:S04]  /*05f0*/  @UP0 UIMAD.WIDE UR4, UR6, 0x2, UR4 ;  /* 0x00000002060408a5 */ /* 0x002fc8000f8e0204 */
[----:B--234-:R-:W-:Y:S02]  /*0600*/  MOV R84, UR10 ;  /* 0x0000000a00547c02 */ /* 0x01cfe40008000f00 */
[----:B------:R-:W-:Y:S02]  /*0610*/  MOV R88, UR4 ;  /* 0x0000000400587c02 */ /* 0x000fe40008000f00 */
[----:B------:R-:W-:Y:S01]  /*0620*/  MOV R89, UR5 ;  /* 0x0000000500597c02 */ /* 0x000fe20008000f00 */
[----:B------:R-:W-:Y:S01]  /*0630*/  UIMAD.WIDE UR4, UR6, 0x4, UR12 ;  /* 0x00000004060478a5 */ /* 0x000fe2000f8e020c */
[----:B------:R-:W-:-:S03]  /*0640*/  MOV R85, UR11 ;  /* 0x0000000b00557c02 */ /* 0x000fc60008000f00 */
[----:B------:R-:W3:Y:S02]  /*0650*/  @P0 LDG.E.U16 R88, desc[UR16][R88.64] ;  /* 0x0000001058580981 */ /* 0x000ee4000c1e1500 */
[----:B------:R-:W-:Y:S02]  /*0660*/  MOV R86, UR4 ;  /* 0x0000000400567c02 */ /* 0x000fe40008000f00 */
[----:B------:R-:W-:Y:S01]  /*0670*/  MOV R87, UR5 ;  /* 0x0000000500577c02 */ /* 0x000fe20008000f00 */
[----:B------:R-:W4:Y:S04]  /*0680*/  LDG.E R84, desc[UR16][R84.64] ;  /* 0x0000001054547981 */ /* 0x000f28000c1e1900 */
        /* <DEDUP_REMOVED lines=10> */
[----:B------:R-:W-:-:S02]  /*0730*/  ISETP.GE.U32.AND P2, PT, R2, 0x180, PT ;  /* 0x000001800200780c */ /* 0x000fc40003f46070 */
[----:B0-----:R-:W-:Y:S02]  /*0740*/  CS2R R86, SRZ ;  /* 0x0000000000567805 */ /* 0x001fe4000001ff00 */
[C---:B------:R-:W-:Y:S02]  /*0750*/  ISETP.GE.U32.AND P3, PT, R2.reuse, 0x200, PT ;  /* 0x000002000200780c */ /* 0x040fe40003f66070 */
[----:B------:R-:W-:Y:S02]  /*0760*/  ISETP.GE.U32.AND P5, PT, R2, 0x280, PT ;  /* 0x000002800200780c */ /* 0x000fe40003fa6070 */
[----:B------:R-:W-:-:S04]  /*0770*/  MOV R129, UR5 ;  /* 0x0000000500817c02 */ /* 0x000fc80008000f00 */
[----:B------:R-:W-:Y:S01]  /*0780*/  LEA.HI.SX32 R129, R129, R0, 0x1e ;  /* 0x0000000081817211 */ /* 0x000fe200078ff2ff */
[----:B---3--:R-:W-:-:S05]  /*0790*/  @P0 HADD2.F32 R88, -RZ, R88.H0_H0 ;  /* 0x20000058ff580230 */ /* 0x008fca0000004100 */
[----:B------:R-:W-:Y:S02]  /*07a0*/  @P1 R2UR UR9, R88 ;  /* 0x00000000580912ca */ /* 0x000fe400000e0000 */
[----:B----4-:R-:W-:Y:S02]  /*07b0*/  R2UR UR11, R84 ;  /* 0x00000000540b72ca */ /* 0x010fe400000e0000 */
[----:B------:R-:W-:Y:S02]  /*07c0*/  P2R R84, PR, RZ, 0x40 ;  /* 0x00000040ff547803 */ /* 0x000fe40000000000 */
[----:B------:R-:W-:Y:S02]  /*07d0*/  ISETP.GE.U32.AND P1, PT, R2, 0x100, PT ;  /* 0x000001000200780c */ /* 0x000fe40003f26070 */
[----:B------:R-:W-:Y:S02]  /*07e0*/  FSEL R85, R90, RZ, !P6 ;  /* 0x000000ff5a557208 */ /* 0x000fe40007000000 */
[----:B------:R-:W-:Y:S01]  /*07f0*/  MOV R84, R129 ;  /* 0x0000008100547202 */ /* 0x000fe20000000f00 */
[----:B------:R-:W-:Y:S08]  /*0800*/  @!P4 BRA `(.L_x_6052) ;  /* 0x0000000000e4c947 */ /* 0x000ff00003800000 */
        /* <DEDUP_REMOVED lines=17> */
[----:B----4-:R-:W-:Y:S01]  /*0920*/  SHF.R.U64 R89, R8, 0x10, R9 ;  /* 0x0000001008597819 */ /* 0x010fe20000001209 */
[----:B------:R-:W-:Y:S01]  /*0930*/  HADD2.F32 R8, -RZ, R8.H0_H0 ;  /* 0x20000008ff087230 */ /* 0x000fe20000004100 */
[----:B------:R-:W-:Y:S01]  /*0940*/  SHF.R.U32.HI R90, RZ, 0x10, R7 ;  /* 0x00000010ff5a7819 */ /* 0x000fe20000011607 */
[----:B------:R-:W-:-:S02]  /*0950*/  HADD2.F32 R7, -RZ, R3.H0_H0 ;  /* 0x20000003ff077230 */ /* 0x000fc40000004100 */
[----:B0-----:R-:W-:Y:S02]  /*0960*/  HADD2.F32 R10, -RZ, R6.H0_H0 ;  /* 0x20000006ff0a7230 */ /* 0x001fe40000004100 */
[----:B------:R-:W-:Y:S01]  /*0970*/  FADD.FTZ R3, -R85, R8 ;  /* 0x0000000855037221 */ /* 0x000fe20000010100 */
[----:B------:R-:W-:Y:S02]  /*0980*/  HADD2.F32 R12, -RZ, R9.H0_H0 ;  /* 0x20000009ff0c7230 */ /* 0x000fe40000004100 */
[----:B------:R-:W-:Y:S01]  /*0990*/  HADD2.F32 R6, -RZ, R89.H0_H0 ;  /* 0x20000059ff067230 */ /* 0x000fe20000004100 */
[----:B------:R-:W-:Y:S01]  /*09a0*/  SHF.R.U32.HI R88, RZ, 0x10, R9 ;  /* 0x00000010ff587819 */ /* 0x000fe20000011609 */
[----:B------:R-:W-:Y:S01]  /*09b0*/  FMUL.FTZ R3, R3, UR11 ;  /* 0x0000000b03037c20 */ /* 0x000fe20008410000 */
[C---:B------:R-:W-:Y:S01]  /*09c0*/  FADD.FTZ R12, -R85.reuse, R12 ;  /* 0x0000000c550c7221 */ /* 0x040fe20000010100 */
[----:B-----5:R-:W-:Y:S01]  /*09d0*/  FMUL.FTZ R8, R64, R7 ;  /* 0x0000000740087220 */ /* 0x020fe20000410000 */
[----:B------:R-:W-:Y:S01]  /*09e0*/  FADD.FTZ R6, -R85, R6 ;  /* 0x0000000655067221 */ /* 0x000fe20000010100 */
[----:B------:R-:W-:-:S02]  /*09f0*/  HADD2.F32 R11, -RZ, R84.H0_H0 ;  /* 0x20000054ff0b7230 */ /* 0x000fc40000004100 */
[----:B------:R-:W-:Y:S01]  /*0a00*/  FADD.FTZ R40, R40, R7 ;  /* 0x0000000728287221 */ /* 0x000fe20000010000 */
[----:B------:R-:W-:Y:S02]  /*0a10*/  HADD2.F32 R84, -RZ, R88.H0_H0 ;  /* 0x20000058ff547230 */ /* 0x000fe40000004100 */
[----:B------:R-:W-:Y:S01]  /*0a20*/  FFMA.FTZ R60, R3, R7, R60 ;  /* 0x00000007033c7223 */ /* 0x000fe2000001003c */
[----:B------:R-:W-:Y:S01]  /*0a30*/  FMUL.FTZ R6, R6, UR11 ;  /* 0x0000000b06067c20 */ /* 0x000fe20008410000 */
[----:B------:R-:W-:Y:S01]  /*0a40*/  FMUL.FTZ R7, R12, UR11 ;  /* 0x0000000b0c077c20 */ /* 0x000fe20008410000 */
[----:B------:R-:W-:Y:S01]  /*0a50*/  FMUL.FTZ R9, R65, R10 ;  /* 0x0000000a41097220 */ /* 0x000fe20000410000 */
[----:B------:R-:W-:Y:S01]  /*0a60*/  FADD.FTZ R12, RZ, R8 ;  /* 0x00000008ff0c7221 */ /* 0x000fe20000010000 */
[----:B------:R-:W-:Y:S01]  /*0a70*/  FFMA.FTZ R87, R3, R8, RZ ;  /* 0x0000000803577223 */ /* 0x000fe200000100ff */
[----:B------:R-:W-:Y:S02]  /*0a80*/  HADD2.F32 R90, -RZ, R90.H0_H0 ;  /* 0x2000005aff5a7230 */ /* 0x000fe40000004100 */
        /* <DEDUP_REMOVED lines=17> */
.L_x_6052:
[----:B------:R-:W-:Y:S05]  /*0ba0*/  BSYNC.RECONVERGENT B0 ;  /* 0x0000000000007941 */ /* 0x000fea0003800200 */
.L_x_6051:
        /* <DEDUP_REMOVED lines=19> */
[----:B----4-:R-:W-:Y:S01]  /*0ce0*/  SHF.R.U64 R127, R14, 0x10, R15 ;  /* 0x000000100e7f7819 */ /* 0x010fe2000000120f */
[----:B------:R-:W-:Y:S02]  /*0cf0*/  HADD2.F32 R14, -RZ, R14.H0_H0 ;  /* 0x2000000eff0e7230 */ /* 0x000fe40000004100 */
[----:B0-----:R-:W-:-:S02]  /*0d00*/  HADD2.F32 R18, -RZ, R16.H0_H0 ;  /* 0x20000010ff127230 */ /* 0x001fc40000004100 */
[----:B------:R-:W-:Y:S01]  /*0d10*/  HADD2.F32 R16, -RZ, R127.H0_H0 ;  /* 0x2000007fff107230 */ /* 0x000fe20000004100 */
[----:B------:R-:W-:Y:S01]  /*0d20*/  MOV R90, R17 ;  /* 0x00000011005a7202 */ /* 0x000fe20000000f00 */
[----:B------:R-:W-:Y:S01]  /*0d30*/  HADD2.F32 R22, -RZ, R15.H0_H0 ;  /* 0x2000000fff167230 */ /* 0x000fe20000004100 */
[----:B------:R-:W-:Y:S01]  /*0d40*/  SHF.R.U32.HI R91, RZ, 0x10, R17 ;  /* 0x00000010ff5b7819 */ /* 0x000fe20000011611 */
[C---:B------:R-:W-:Y:S01]  /*0d50*/  FADD.FTZ R14, -R85.reuse, R14 ;  /* 0x0000000e550e7221 */ /* 0x040fe20000010100 */
[----:B------:R-:W-:Y:S02]  /*0d60*/  HADD2.F32 R17, -RZ, R20.H0_H0 ;  /* 0x20000014ff117230 */ /* 0x000fe40000004100 */
[C---:B------:R-:W-:Y:S01]  /*0d70*/  FADD.FTZ R16, -R85.reuse, R16 ;  /* 0x0000001055107221 */ /* 0x040fe20000010100 */
[----:B------:R-:W-:Y:S01]  /*0d80*/  SHF.R.U32.HI R126, RZ, 0x10, R15 ;  /* 0x00000010ff7e7819 */ /* 0x000fe2000001160f */
[----:B------:R-:W-:Y:S01]  /*0d90*/  FMUL.FTZ R15, R14, UR11 ;  /* 0x0000000b0e0f7c20 */ /* 0x000fe20008410000 */
[----:B------:R-:W-:Y:S01]  /*0da0*/  FADD.FTZ R22, -R85, R22 ;  /* 0x0000001655167221 */ /* 0x000fe20000010100 */
[----:B------:R-:W-:Y:S01]  /*0db0*/  FMUL.FTZ R14, R16, UR11 ;  /* 0x0000000b100e7c20 */ /* 0x000fe20008410000 */
[-C--:B-----5:R-:W-:Y:S01]  /*0dc0*/  FMUL.FTZ R16, R80, R17.reuse ;  /* 0x0000001150107220 */ /* 0x0a0fe20000410000 */
[----:B------:R-:W-:Y:S01]  /*0dd0*/  FADD.FTZ R36, R36, R17 ;  /* 0x0000001124247221 */ /* 0x000fe20000010000 */
[----:B------:R-:W-:Y:S01]  /*0de0*/  FFMA.FTZ R56, R15, R17, R56 ;  /* 0x000000110f387223 */ /* 0x000fe20000010038 */
[----:B------:R-:W-:-:S02]  /*0df0*/  HADD2.F32 R89, -RZ, R90.H0_H0 ;  /* 0x2000005aff597230 */ /* 0x000fc40000004100 */
[----:B------:R-:W-:Y:S01]  /*0e00*/  FMUL.FTZ R17, R22, UR11 ;  /* 0x0000000b16117c20 */ /* 0x000fe20008410000 */
[----:B------:R-:W-:Y:S02]  /*0e10*/  HADD2.F32 R20, -RZ, R126.H0_H0 ;  /* 0x2000007eff147230 */ /* 0x000fe40000004100 */
[----:B------:R-:W-:Y:S01]  /*0e20*/  FADD.FTZ R22, R87, R16 ;  /* 0x0000001057167221 */ /* 0x000fe20000010000 */
[----:B------:R-:W-:Y:S01]  /*0e30*/  FMUL.FTZ R19, R81, R18 ;  /* 0x0000001251137220 */ /* 0x000fe20000410000 */
[----:B------:R-:W-:Y:S01]  /*0e40*/  FFMA.FTZ R87, R15, R16, R86 ;  /* 0x000000100f577223 */ /* 0x000fe20000010056 */
[----:B------:R-:W-:Y:S01]  /*0e50*/  FADD.FTZ R37, R37, R18 ;  /* 0x0000001225257221 */ /* 0x000fe20000010000 */
[----:B------:R-:W-:Y:S01]  /*0e60*/  FFMA.FTZ R57, R14, R18, R57 ;  /* 0x000000120e397223 */ /* 0x000fe20000010039 */
[----:B------:R-:W-:Y:S02]  /*0e70*/  HADD2.F32 R90, -RZ, R91.H0_H0 ;  /* 0x2000005bff5a7230 */ /* 0x000fe40000004100 */
        /* <DEDUP_REMOVED lines=14> */
.L_x_6054:
[----:B------:R-:W-:Y:S05]  /*0f60*/  BSYNC.RECONVERGENT B0 ;  /* 0x0000000000007941 */ /* 0x000fea0003800200 */
.L_x_6053:
        /* <DEDUP_REMOVED lines=21> */
[----:B---3--:R-:W-:Y:S01]  /*10c0*/  SHF.R.U64 R91, R88, 0x10, R89 ;  /* 0x00000010585b7819 */ /* 0x008fe20000001259 */
[----:B------:R-:W-:-:S04]  /*10d0*/  HADD2.F32 R126, -RZ, R88.H0_H0 ;  /* 0x20000058ff7e7230 */ /* 0x000fc80000004100 */
[----:B0-----:R-:W-:Y:S01]  /*10e0*/  HADD2.F32 R92, -RZ, R91.H0_H0 ;  /* 0x2000005bff5c7230 */ /* 0x001fe20000004100 */
[----:B------:R-:W-:Y:S01]  /*10f0*/  SHF.R.U32.HI R98, RZ, 0x10, R89 ;  /* 0x00000010ff627819 */ /* 0x000fe20000011659 */
[----:B------:R-:W-:Y:S02]  /*1100*/  HADD2.F32 R130, -RZ, R89.H0_H0 ;  /* 0x20000059ff827230 */ /* 0x000fe40000004100 */
[----:B------:R-:W-:Y:S02]  /*1110*/  HADD2.F32 R89, -RZ, R23.H0_H0 ;  /* 0x20000017ff597230 */ /* 0x000fe40000004100 */
[C---:B------:R-:W-:Y:S01]  /*1120*/  FADD.FTZ R92, -R85.reuse, R92 ;  /* 0x0000005c555c7221 */ /* 0x040fe20000010100 */
[----:B------:R-:W-:Y:S01]  /*1130*/  FADD.FTZ R23, -R85, R126 ;  /* 0x0000007e55177221 */ /* 0x000fe20000010100 */
[----:B------:R-:W-:Y:S02]  /*1140*/  HADD2.F32 R88, -RZ, R97.H0_H0 ;  /* 0x20000061ff587230 */ /* 0x000fe40000004100 */
[----:B------:R-:W-:Y:S01]  /*1150*/  FMUL.FTZ R92, R92, UR11 ;  /* 0x0000000b5c5c7c20 */ /* 0x000fe20008410000 */
[----:B-1---5:R-:W-:Y:S01]  /*1160*/  FMUL.FTZ R94, R76, R89 ;  /* 0x000000594c5e7220 */ /* 0x022fe20000410000 */
[----:B------:R-:W-:Y:S01]  /*1170*/  FMUL.FTZ R23, R23, UR11 ;  /* 0x0000000b17177c20 */ /* 0x000fe20008410000 */
[----:B------:R-:W-:Y:S01]  /*1180*/  FADD.FTZ R33, R33, R88 ;  /* 0x0000005821217221 */ /* 0x000fe20000010000 */
[-C--:B------:R-:W-:Y:S01]  /*1190*/  FFMA.FTZ R53, R92, R88.reuse, R53 ;  /* 0x000000585c357223 */ /* 0x080fe20000010035 */
[----:B------:R-:W-:Y:S01]  /*11a0*/  FMUL.FTZ R95, R77, R88 ;  /* 0x000000584d5f7220 */ /* 0x000fe20000410000 */
[----:B------:R-:W-:-:S02]  /*11b0*/  HADD2.F32 R91, -RZ, R96.H0_H0 ;  /* 0x20000060ff5b7230 */ /* 0x000fc40000004100 */
[----:B------:R-:W-:Y:S01]  /*11c0*/  FADD.FTZ R88, R87, R94 ;  /* 0x0000005e57587221 */ /* 0x000fe20000010000 */
[----:B------:R-:W-:Y:S02]  /*11d0*/  HADD2.F32 R98, -RZ, R98.H0_H0 ;  /* 0x20000062ff627230 */ /* 0x000fe40000004100 */
[----:B------:R-:W-:Y:S01]  /*11e0*/  FADD.FTZ R93, -R85, R130 ;  /* 0x00000082555d7221 */ /* 0x000fe20000010100 */
[C---:B------:R-:W-:Y:S01]  /*11f0*/  FFMA.FTZ R87, R23.reuse, R94, R86 ;  /* 0x0000005e17577223 */ /* 0x040fe20000010056 */
[----:B------:R-:W-:Y:S02]  /*1200*/  HADD2.F32 R90, -RZ, R90.H0_H0 ;  /* 0x2000005aff5a7230 */ /* 0x000fe40000004100 */
        /* <DEDUP_REMOVED lines=17> */
.L_x_6056:
[----:B------:R-:W-:Y:S05]  /*1320*/  BSYNC.RECONVERGENT B0 ;  /* 0x0000000000007941 */ /* 0x000fea0003800200 */
.L_x_6055:
        /* <DEDUP_REMOVED lines=33> */
[----:B------:R-:W-:-:S02]  /*1540*/  HADD2.F32 R91, -RZ, R105.H0_H0 ;  /* 0x20000069ff5b7230 */ /* 0x000fc40000004100 */
[----:B------:R-:W-:Y:S01]  /*1550*/  FADD.FTZ R29, R29, R88 ;  /* 0x000000581d1d7221 */ /* 0x000fe20000010000 */
[-C--:B------:R-:W-:Y:S01]  /*1560*/  FFMA.FTZ R49, R100, R88.reuse, R49 ;  /* 0x0000005864317223 */ /* 0x080fe20000010031 */
[----:B------:R-:W-:Y:S01]  /*1570*/  FMUL.FTZ R105, R73, R88 ;  /* 0x0000005849697220 */ /* 0x000fe20000410000 */
[----:B------:R-:W-:Y:S01]  /*1580*/  FADD.FTZ R103, -R85, R130 ;  /* 0x0000008255677221 */ /* 0x000fe20000010100 */
[----:B------:R-:W-:Y:S02]  /*1590*/  HADD2.F32 R108, -RZ, R108.H0_H0 ;  /* 0x2000006cff6c7230 */ /* 0x000fe40000004100 */
[----:B------:R-:W-:Y:S01]  /*15a0*/  FADD.FTZ R88, R87, R102 ;  /* 0x0000006657587221 */ /* 0x000fe20000010000 */
        /* <DEDUP_REMOVED lines=19> */
.L_x_6058:
[----:B------:R-:W-:Y:S05]  /*16e0*/  BSYNC.RECONVERGENT B0 ;  /* 0x0000000000007941 */ /* 0x000fea0003800200 */
.L_x_6057:
        /* <DEDUP_REMOVED lines=16> */
[--C-:B---3--:R-:W-:Y:S02]  /*17f0*/  SHF.R.U64 R125, R90, 0x10, R91.reuse ;  /* 0x000000105a7d7819 */ /* 0x108fe4000000125b */
[----:B------:R-:W-:Y:S01]  /*1800*/  SHF.R.U32.HI R126, RZ, 0x10, R91 ;  /* 0x00000010ff7e7819 */ /* 0x000fe2000001165b */
[----:B------:R-:W-:Y:S02]  /*1810*/  HADD2.F32 R90, -RZ, R90.H0_H0 ;  /* 0x2000005aff5a7230 */ /* 0x000fe40000004100 */
[----:B------:R-:W-:Y:S02]  /*1820*/  HADD2.F32 R124, -RZ, R91.H0_H0 ;  /* 0x2000005bff7c7230 */ /* 0x000fe40000004100 */
[----:B------:R-:W-:Y:S01]  /*1830*/  HADD2.F32 R126, -RZ, R126.H0_H0 ;  /* 0x2000007eff7e7230 */ /* 0x000fe20000004100 */
[----:B----4-:R-:W-:Y:S02]  /*1840*/  MOV R84, R88 ;  /* 0x0000005800547202 */ /* 0x010fe40000000f00 */
[----:B------:R-:W-:Y:S01]  /*1850*/  SHF.R.U64 R109, R88, 0x10, R89 ;  /* 0x00000010586d7819 */ /* 0x000fe20000001259 */
[----:B------:R-:W-:-:S02]  /*1860*/  HADD2.F32 R88, -RZ, R125.H0_H0 ;  /* 0x2000007dff587230 */ /* 0x000fc40000004100 */
[C---:B------:R-:W-:Y:S01]  /*1870*/  FADD.FTZ R90, -R85.reuse, R90 ;  /* 0x0000005a555a7221 */ /* 0x040fe20000010100 */
[C---:B0-----:R-:W-:Y:S01]  /*1880*/  FADD.FTZ R113, -R85.reuse, R124 ;  /* 0x0000007c55717221 */ /* 0x041fe20000010100 */
[C---:B------:R-:W-:Y:S01]  /*1890*/  FADD.FTZ R126, -R85.reuse, R126 ;  /* 0x0000007e557e7221 */ /* 0x040fe20000010100 */
[----:B------:R-:W-:Y:S01]  /*18a0*/  FADD.FTZ R88, -R85, R88 ;  /* 0x0000005855587221 */ /* 0x000fe20000010100 */
[----:B------:R-:W-:Y:S01]  /*18b0*/  HADD2.F32 R85, -RZ, R84.H0_H0 ;  /* 0x20000054ff557230 */ /* 0x000fe20000004100 */
[----:B------:R-:W-:Y:S01]  /*18c0*/  MOV R91, R89 ;  /* 0x00000059005b7202 */ /* 0x000fe20000000f00 */
[----:B------:R-:W-:Y:S02]  /*18d0*/  HADD2.F32 R84, -RZ, R109.H0_H0 ;  /* 0x2000006dff547230 */ /* 0x000fe40000004100 */
[----:B------:R-:W-:Y:S01]  /*18e0*/  FMUL.FTZ R110, R88, UR11 ;  /* 0x0000000b586e7c20 */ /* 0x000fe20008410000 */
[----:B------:R-:W-:Y:S01]  /*18f0*/  FMUL.FTZ R109, R90, UR11 ;  /* 0x0000000b5a6d7c20 */ /* 0x000fe20008410000 */
[----:B-----5:R-:W-:Y:S01]  /*1900*/  FMUL.FTZ R112, R68, R85 ;  /* 0x0000005544707220 */ /* 0x020fe20000410000 */
[----:B------:R-:W-:Y:S01]  /*1910*/  SHF.R.U32.HI R89, RZ, 0x10, R89 ;  /* 0x00000010ff597819 */ /* 0x000fe20000011659 */
[----:B------:R-:W-:-:S02]  /*1920*/  HADD2.F32 R91, -RZ, R91.H0_H0 ;  /* 0x2000005bff5b7230 */ /* 0x000fc40000004100 */
[----:B------:R-:W-:Y:S01]  /*1930*/  FADD.FTZ R25, R25, R84 ;  /* 0x0000005419197221 */ /* 0x000fe20000010000 */
[-C--:B------:R-:W-:Y:S01]  /*1940*/  FFMA.FTZ R45, R110, R84.reuse, R45 ;  /* 0x000000546e2d7223 */ /* 0x080fe2000001002d */
[----:B------:R-:W-:Y:S01]  /*1950*/  FMUL.FTZ R111, R69, R84 ;  /* 0x00000054456f7220 */ /* 0x000fe20000410000 */
[----:B------:R-:W-:Y:S01]  /*1960*/  FADD.FTZ R24, R24, R85 ;  /* 0x0000005518187221 */ /* 0x000fe20000010000 */
[----:B------:R-:W-:Y:S01]  /*1970*/  FFMA.FTZ R44, R109, R85, R44 ;  /* 0x000000556d2c7223 */ /* 0x000fe2000001002c */
[----:B------:R-:W-:Y:S01]  /*1980*/  FADD.FTZ R84, R87, R112 ;  /* 0x0000007057547221 */ /* 0x000fe20000010000 */
[----:B------:R-:W-:Y:S01]  /*1990*/  FFMA.FTZ R85, R109, R112, R86 ;  /* 0x000000706d557223 */ /* 0x000fe20000010056 */
[----:B------:R-:W-:Y:S02]  /*19a0*/  HADD2.F32 R90, -RZ, R89.H0_H0 ;  /* 0x20000059ff5a7230 */ /* 0x000fe40000004100 */
        /* <DEDUP_REMOVED lines=14> */
.L_x_6060:
[----:B------:R-:W-:Y:S05]  /*1a90*/  BSYNC.RECONVERGENT B0 ;  /* 0x0000000000007941 */ /* 0x000fea0003800200 */
.L_x_6059:
        /* <DEDUP_REMOVED lines=87> */
[----:B------:R0:W-:Y:S01]  /*2010*/  F2F.F16.F32 R91, R86 ;  /* 0x00000056005b7304 */ /* 0x0001e20000200800 */
[----:B------:R-:W-:Y:S02]  /*2020*/  LOP3.LUT P0, RZ, R5, 0xff, RZ, 0xc0, !PT ;  /* 0x000000ff05ff7812 */ /* 0x000fe4000780c0ff */
[----:B------:R-:W-:Y:S01]  /*2030*/  FMUL.FTZ R85, R85, UR11 ;  /* 0x0000000b55557c20 */ /* 0x000fe20008410000 */
[----:B------:R-:W-:-:S03]  /*2040*/  FSEL R90, R84, RZ, P6 ;  /* 0x000000ff545a7208 */ /* 0x000fc60003000000 */
[----:B------:R-:W-:Y:S01]  /*2050*/  FMUL.FTZ R85, R85, UR9 ;  /* 0x0000000955557c20 */ /* 0x000fe20008410000 */
[----:B------:R-:W1:Y:S03]  /*2060*/  F2F.F16.F32 R87, R90 ;  /* 0x0000005a00577304 */ /* 0x000e660000200800 */
[----:B0-----:R-:W-:Y:S02]  /*2070*/  FMUL.FTZ R86, R85, UR24 ;  /* 0x0000001855567c20 */ /* 0x001fe40008410000 */
[----:B------:R-:W0:Y:S03]  /*2080*/  LDC.64 R84, c[0x0][0x468] ;  /* 0x00011a00ff547b82 */ /* 0x000e260000000a00 */
[----:B------:R-:W2:Y:S01]  /*2090*/  F2F.F16.F32 R130, R127 ;  /* 0x0000007f00827304 */ /* 0x000ea20000200800 */
[----:B------:R-:W-:Y:S01]  /*20a0*/  FSEL R88, R86, RZ, P0 ;  /* 0x000000ff56587208 */ /* 0x000fe20000000000 */
[----:B-1----:R-:W-:-:S06]  /*20b0*/  IMAD.WIDE.U32 R86, R87, 0x10000, RZ ;  /* 0x0001000057567825 */ /* 0x002fcc00078e00ff */
[----:B------:R-:W1:Y:S01]  /*20c0*/  F2F.F16.F32 R89, R88 ;  /* 0x0000005800597304 */ /* 0x000e620000200800 */
[----:B--2---:R-:W-:-:S04]  /*20d0*/  PRMT R91, R91, 0x5410, R130 ;  /* 0x000054105b5b7816 */ /* 0x004fc80000000082 */
[----:B------:R-:W-:Y:S01]  /*20e0*/  LOP3.LUT R87, R91, R87, RZ, 0xfc, !PT ;  /* 0x000000575b577212 */ /* 0x000fe200078efcff */
[C---:B0-----:R-:W-:Y:S01]  /*20f0*/  IMAD.WIDE.U32 R84, R129.reuse, 0x8, R84 ;  /* 0x0000000881547825 */ /* 0x041fe200078e0054 */
[----:B------:R-:W-:Y:S02]  /*2100*/  IADD3 R129, PT, PT, R129, 0x80, RZ ;  /* 0x0000008081817810 */ /* 0x000fe40007ffe0ff */
[----:B-1----:R-:W-:-:S05]  /*2110*/  LOP3.LUT R86, R86, R89, RZ, 0xfc, !PT ;  /* 0x0000005956567212 */ /* 0x002fca00078efcff */
[----:B------:R0:W-:Y:S02]  /*2120*/  STG.E.64 desc[UR16][R84.64], R86 ;  /* 0x0000005654007986 */ /* 0x0001e4000c101b10 */
.L_x_6065:
[----:B------:R-:W-:Y:S05]  /*2130*/  BSYNC.RECONVERGENT B1 ;  /* 0x0000000000017941 */ /* 0x000fea0003800200 */
.L_x_6064:
        /* <DEDUP_REMOVED lines=24> */
[----:B------:R0:W-:Y:S01]  /*22c0*/  F2F.F16.F32 R91, R86 ;  /* 0x00000056005b7304 */ /* 0x0001e20000200800 */
[----:B------:R-:W-:-:S02]  /*22d0*/  LOP3.LUT P0, RZ, R13, 0xff, RZ, 0xc0, !PT ;  /* 0x000000ff0dff7812 */ /* 0x000fc4000780c0ff */
        /* <DEDUP_REMOVED lines=16> */
.L_x_6067:
[----:B------:R-:W-:Y:S05]  /*23e0*/  BSYNC.RECONVERGENT B1 ;  /* 0x0000000000017941 */ /* 0x000fea0003800200 */
.L_x_6066:
        /* <DEDUP_REMOVED lines=42> */
.L_x_6069:
[----:B------:R-:W-:Y:S05]  /*2690*/  BSYNC.RECONVERGENT B1 ;  /* 0x0000000000017941 */ /* 0x000fea0003800200 */
.L_x_6068:
        /* <DEDUP_REMOVED lines=42> */
.L_x_6071:
[----:B------:R-:W-:Y:S05]  /*2940*/  BSYNC.RECONVERGENT B1 ;  /* 0x0000000000017941 */ /* 0x000fea0003800200 */
.L_x_6070:
        /* <DEDUP_REMOVED lines=22> */
[----:B------:R-:W-:Y:S01]  /*2ab0*/  F2F.F16.F32 R126, R87 ;  /* 0x00000057007e7304 */ /* 0x000fe20000200800 */
[----:B------:R-:W-:Y:S01]  /*2ac0*/  FMUL.FTZ R84, R84, UR24 ;  /* 0x0000001854547c20 */ /* 0x000fe20008410000 */
[----:B------:R-:W-:Y:S01]  /*2ad0*/  FMUL.FTZ R85, R85, UR9 ;  /* 0x0000000955557c20 */ /* 0x000fe20008410000 */
[----:B------:R-:W-:-:S02]  /*2ae0*/  FSEL R91, R86, RZ, P0 ;  /* 0x000000ff565b7208 */ /* 0x000fc40000000000 */
[----:B------:R-:W-:Y:S01]  /*2af0*/  LOP3.LUT P0, RZ, R107, 0xff, RZ, 0xc0, !PT ;  /* 0x000000ff6bff7812 */ /* 0x000fe2000780c0ff */
[----:B------:R-:W-:Y:S01]  /*2b00*/  FMUL.FTZ R86, R85, UR24 ;  /* 0x0000001855567c20 */ /* 0x000fe20008410000 */
[----:B------:R-:W-:Y:S02]  /*2b10*/  FSEL R90, R84, RZ, P6 ;  /* 0x000000ff545a7208 */ /* 0x000fe40003000000 */
[----:B------:R-:W0:Y:S01]  /*2b20*/  LDC.64 R84, c[0x0][0x468] ;  /* 0x00011a00ff547b82 */ /* 0x000e220000000a00 */
[----:B------:R-:W1:Y:S01]  /*2b30*/  F2F.F16.F32 R91, R91 ;  /* 0x0000005b005b7304 */ /* 0x000e620000200800 */
[----:B------:R-:W-:-:S07]  /*2b40*/  FSEL R88, R86, RZ, P0 ;  /* 0x000000ff56587208 */ /* 0x000fce0000000000 */
[----:B------:R-:W2:Y:S01]  /*2b50*/  F2F.F16.F32 R87, R90 ;  /* 0x0000005a00577304 */ /* 0x000ea20000200800 */
[----:B-1----:R-:W-:-:S07]  /*2b60*/  PRMT R127, R91, 0x5410, R126 ;  /* 0x000054105b7f7816 */ /* 0x002fce000000007e */
[----:B------:R-:W1:Y:S01]  /*2b70*/  F2F.F16.F32 R89, R88 ;  /* 0x0000005800597304 */ /* 0x000e620000200800 */
[----:B--2---:R-:W-:-:S04]  /*2b80*/  IMAD.WIDE.U32 R86, R87, 0x10000, RZ ;  /* 0x0001000057567825 */ /* 0x004fc800078e00ff */
[----:B0-----:R-:W-:Y:S01]  /*2b90*/  IMAD.WIDE.U32 R84, R129, 0x8, R84 ;  /* 0x0000000881547825 */ /* 0x001fe200078e0054 */
[----:B------:R-:W-:Y:S02]  /*2ba0*/  LOP3.LUT R87, R127, R87, RZ, 0xfc, !PT ;  /* 0x000000577f577212 */ /* 0x000fe400078efcff */
[----:B-1----:R-:W-:-:S05]  /*2bb0*/  LOP3.LUT R86, R86, R89, RZ, 0xfc, !PT ;  /* 0x0000005956567212 */ /* 0x002fca00078efcff */
[----:B------:R4:W-:Y:S01]  /*2bc0*/  STG.E.64 desc[UR16][R84.64], R86 ;  /* 0x0000005654007986 */ /* 0x0009e2000c101b10 */
[----:B------:R-:W-:Y:S05]  /*2bd0*/  BRA `(.L_x_6072) ;  /* 0x0000003400047947 */ /* 0x000fea0003800000 */
.L_x_6063:
        /* <DEDUP_REMOVED lines=16> */
[----:B------:R0:W-:Y:S01]  /*2ce0*/  F2F.F16.F32 R84, R89 ;  /* 0x0000005900547304 */ /* 0x0001e20000200800 */
[----:B------:R-:W-:-:S02]  /*2cf0*/  FADD.FTZ R86, R8, -R85 ;  /* 0x8000005508567221 */ /* 0x000fc40000010000 */
[----:B------:R-:W-:Y:S02]  /*2d00*/  FMUL.FTZ R90, R90, UR24 ;  /* 0x000000185a5a7c20 */ /* 0x000fe40008410000 */
[----:B------:R-:W-:-:S03]  /*2d10*/  FMUL.FTZ R86, R86, UR11 ;  /* 0x0000000b56567c20 */ /* 0x000fc60008410000 */
[----:B------:R-:W-:Y:S01]  /*2d20*/  FSEL R130, R90, RZ, P0 ;  /* 0x000000ff5a827208 */ /* 0x000fe20000000000 */
[----:B0-----:R-:W-:Y:S01]  /*2d30*/  FMUL.FTZ R89, R91, UR9 ;  /* 0x000000095b597c20 */ /* 0x001fe20008410000 */
[----:B------:R0:W-:Y:S01]  /*2d40*/  F2F.F16.F32 R127, R86 ;  /* 0x00000056007f7304 */ /* 0x0001e20000200800 */
[----:B------:R-:W-:Y:S02]  /*2d50*/  ISETP.GE.U32.AND P0, PT, R5, 0x1000000, PT ;  /* 0x010000000500780c */ /* 0x000fe40003f06070 */
[----:B------:R-:W-:Y:S01]  /*2d60*/  FMUL.FTZ R90, R89, UR24 ;  /* 0x00000018595a7c20 */ /* 0x000fe20008410000 */
[----:B------:R-:W-:-:S04]  /*2d70*/  FMUL.FTZ R89, R87, UR9 ;  /* 0x0000000957597c20 */ /* 0x000fc80008410000 */
[----:B------:R-:W-:Y:S01]  /*2d80*/  FMUL.FTZ R89, R89, UR24 ;  /* 0x0000001859597c20 */ /* 0x000fe20008410000 */
[----:B0-----:R-:W-:Y:S01]  /*2d90*/  FMUL.FTZ R86, R86, UR9 ;  /* 0x0000000956567c20 */ /* 0x001fe20008410000 */
[----:B------:R0:W-:Y:S01]  /*2da0*/  F2F.F16.F32 R85, R91 ;  /* 0x0000005b00557304 */ /* 0x0001e20000200800 */
[----:B------:R-:W-:Y:S02]  /*2db0*/  FSEL R131, R90, RZ, P0 ;  /* 0x000000ff5a837208 */ /* 0x000fe40000000000 */
[----:B------:R-:W-:Y:S01]  /*2dc0*/  FSEL R132, R89, RZ, P6 ;  /* 0x000000ff59847208 */ /* 0x000fe20003000000 */
[----:B------:R-:W-:Y:S01]  /*2dd0*/  FMUL.FTZ R89, R86, UR24 ;  /* 0x0000001856597c20 */ /* 0x000fe20008410000 */
[----:B------:R-:W-:-:S03]  /*2de0*/  LOP3.LUT P0, RZ, R5, 0xff, RZ, 0xc0, !PT ;  /* 0x000000ff05ff7812 */ /* 0x000fc6000780c0ff */
[----:B------:R1:W2:Y:S01]  /*2df0*/  F2F.F16.F32 R88, R87 ;  /* 0x0000005700587304 */ /* 0x0002a20000200800 */
[----:B0-----:R-:W0:Y:S07]  /*2e00*/  LDC.64 R90, c[0x0][0x478] ;  /* 0x00011e00ff5a7b82 */ /* 0x001e2e0000000a00 */
[----:B------:R3:W-:Y:S01]  /*2e10*/  F2F.F16.F32 R134, R130 ;  /* 0x0000008200867304 */ /* 0x0007e20000200800 */
[----:B-1----:R-:W1:Y:S07]  /*2e20*/  LDC.64 R86, c[0x0][0x468] ;  /* 0x00011a00ff567b82 */ /* 0x002e6e0000000a00 */
[----:B------:R-:W4:Y:S01]  /*2e30*/  F2F.F16.F32 R132, R132 ;  /* 0x0000008400847304 */ /* 0x000f220000200800 */
[----:B---3--:R-:W-:Y:S01]  /*2e40*/  FSEL R130, R89, RZ, P0 ;  /* 0x000000ff59827208 */ /* 0x008fe20000000000 */
[----:B--2---:R-:W-:-:S03]  /*2e50*/  IMAD.WIDE.U32 R88, R88, 0x10000, RZ ;  /* 0x0001000058587825 */ /* 0x004fc600078e00ff */
[----:B------:R-:W-:-:S03]  /*2e60*/  LOP3.LUT R88, R88, R127, RZ, 0xfc, !PT ;  /* 0x0000007f58587212 */ /* 0x000fc600078efcff */
[----:B------:R2:W3:Y:S01]  /*2e70*/  F2F.F16.F32 R135, R131 ;  /* 0x0000008300877304 */ /* 0x0004e20000200800 */
[----:B0-----:R-:W-:-:S07]  /*2e80*/  IMAD.WIDE.U32 R90, R129, 0x8, R90 ;  /* 0x00000008815a7825 */ /* 0x001fce00078e005a */
[----:B------:R-:W0:Y:S01]  /*2e90*/  F2F.F16.F32 R133, R130 ;  /* 0x0000008200857304 */ /* 0x000e220000200800 */
        /* <DEDUP_REMOVED lines=10> */
.L_x_6074:
[----:B------:R-:W-:Y:S05]  /*2f40*/  BSYNC.RECONVERGENT B1 ;  /* 0x0000000000017941 */ /* 0x000fea0003800200 */
.L_x_6073:
        /* <DEDUP_REMOVED lines=29> */
[----:B------:R-:W-:Y:S02]  /*3120*/  FSEL R132, R87, RZ, P6 ;  /* 0x000000ff57847208 */ /* 0x000fe40003000000 */
[----:B------:R-:W-:-:S03]  /*3130*/  LOP3.LUT P0, RZ, R13, 0xff, RZ, 0xc0, !PT ;  /* 0x000000ff0dff7812 */ /* 0x000fc6000780c0ff */
[----:B------:R1:W2:Y:S01]  /*3140*/  F2F.F16.F32 R90, R88 ;  /* 0x00000058005a7304 */ /* 0x0002a20000200800 */
[----:B0-----:R-:W-:Y:S02]  /*3150*/  FMUL.FTZ R91, R86, UR24 ;  /* 0x00000018565b7c20 */ /* 0x001fe40008410000 */
[----:B------:R-:W0:Y:S05]  /*3160*/  LDC.64 R86, c[0x0][0x468] ;  /* 0x00011a00ff567b82 */ /* 0x000e2a0000000a00 */
[----:B------:R3:W-:Y:S03]  /*3170*/  F2F.F16.F32 R134, R130 ;  /* 0x0000008200867304 */ /* 0x0007e60000200800 */
[----:B-1----:R-:W1:Y:S05]  /*3180*/  LDC.64 R88, c[0x0][0x478] ;  /* 0x00011e00ff587b82 */ /* 0x002e6a0000000a00 */
        /* <DEDUP_REMOVED lines=17> */
.L_x_6076:
[----:B------:R-:W-:Y:S05]  /*32a0*/  BSYNC.RECONVERGENT B1 ;  /* 0x0000000000017941 */ /* 0x000fea0003800200 */
.L_x_6075:
        /* <DEDUP_REMOVED lines=53> */
.L_x_6078:
[----:B------:R-:W-:Y:S05]  /*3600*/  BSYNC.RECONVERGENT B1 ;  /* 0x0000000000017941 */ /* 0x000fea0003800200 */
.L_x_6077:
        /* <DEDUP_REMOVED lines=53> */
.L_x_6080:
[----:B------:R-:W-:Y:S05]  /*3960*/  BSYNC.RECONVERGENT B1 ;  /* 0x0000000000017941 */ /* 0x000fea0003800200 */
.L_x_6079:
        /* <DEDUP_REMOVED lines=12> */
[----:B------:R0:W-:Y:S01]  /*3a30*/  F2F.F16.F32 R84, R87 ;  /* 0x0000005700547304 */ /* 0x0001e20000200800 */
[----:B------:R-:W-:Y:S01]  /*3a40*/  FADD.FTZ R126, R111, -R126 ;  /* 0x8000007e6f7e7221 */ /* 0x000fe20000010000 */
[----:B------:R-:W-:Y:S01]  /*3a50*/  FADD.FTZ R86, R112, -R85 ;  /* 0x8000005570567221 */ /* 0x000fe20000010000 */
[----:B------:R-:W-:-:S02]  /*3a60*/  FMUL.FTZ R90, R89, UR9 ;  /* 0x00000009595a7c20 */ /* 0x000fc40008410000 */
[----:B------:R-:W-:Y:S01]  /*3a70*/  FMUL.FTZ R126, R126, UR11 ;  /* 0x0000000b7e7e7c20 */ /* 0x000fe20008410000 */
[----:B------:R-:W-:Y:S01]  /*3a80*/  FMUL.FTZ R86, R86, UR11 ;  /* 0x0000000b56567c20 */ /* 0x000fe20008410000 */
[----:B------:R-:W-:Y:S01]  /*3a90*/  FMUL.FTZ R90, R90, UR24 ;  /* 0x000000185a5a7c20 */ /* 0x000fe20008410000 */
[----:B------:R-:W-:Y:S01]  /*3aa0*/  F2F.F16.F32 R85, R89 ;  /* 0x0000005900557304 */ /* 0x000fe20000200800 */
[----:B0-----:R-:W-:-:S05]  /*3ab0*/  FMUL.FTZ R87, R88, UR24 ;  /* 0x0000001858577c20 */ /* 0x001fca0008410000 */
[----:B------:R-:W-:Y:S01]  /*3ac0*/  FSEL R131, R87, RZ, P0 ;  /* 0x000000ff57837208 */ /* 0x000fe20000000000 */
[----:B------:R-:W-:Y:S01]  /*3ad0*/  FMUL.FTZ R87, R126, UR9 ;  /* 0x000000097e577c20 */ /* 0x000fe20008410000 */
[----:B------:R0:W-:Y:S01]  /*3ae0*/  F2F.F16.F32 R127, R86 ;  /* 0x00000056007f7304 */ /* 0x0001e20000200800 */
[----:B------:R-:W-:Y:S02]  /*3af0*/  ISETP.GE.U32.AND P0, PT, R107, 0x1000000, PT ;  /* 0x010000006b00780c */ /* 0x000fe40003f06070 */
[----:B------:R-:W-:Y:S02]  /*3b00*/  FMUL.FTZ R87, R87, UR24 ;  /* 0x0000001857577c20 */ /* 0x000fe40008410000 */
[----:B------:R-:W-:Y:S02]  /*3b10*/  FSEL R134, R90, RZ, P0 ;  /* 0x000000ff5a867208 */ /* 0x000fe40000000000 */
[----:B------:R-:W1:Y:S01]  /*3b20*/  LDC.64 R90, c[0x0][0x478] ;  /* 0x00011e00ff5a7b82 */ /* 0x000e620000000a00 */
[----:B------:R-:W-:Y:S01]  /*3b30*/  FSEL R130, R87, RZ, P6 ;  /* 0x000000ff57827208 */ /* 0x000fe20003000000 */
[----:B0-----:R-:W-:Y:S01]  /*3b40*/  FMUL.FTZ R86, R86, UR9 ;  /* 0x0000000956567c20 */ /* 0x001fe20008410000 */
[----:B------:R-:W-:Y:S01]  /*3b50*/  LOP3.LUT P0, RZ, R107, 0xff, RZ, 0xc0, !PT ;  /* 0x000000ff6bff7812 */ /* 0x000fe2000780c0ff */
[----:B------:R0:W2:Y:S02]  /*3b60*/  F2F.F16.F32 R88, R126 ;  /* 0x0000007e00587304 */ /* 0x0000a40000200800 */
[----:B------:R-:W-:-:S02]  /*3b70*/  FMUL.FTZ R89, R86, UR24 ;  /* 0x0000001856597c20 */ /* 0x000fc40008410000 */
[----:B------:R-:W3:Y:S04]  /*3b80*/  LDC.64 R86, c[0x0][0x468] ;  /* 0x00011a00ff567b82 */ /* 0x000ee80000000a00 */
[----:B------:R-:W4:Y:S01]  /*3b90*/  F2F.F16.F32 R130, R130 ;  /* 0x0000008200827304 */ /* 0x000f220000200800 */
[----:B0-----:R-:W-:Y:S01]  /*3ba0*/  FSEL R126, R89, RZ, P0 ;  /* 0x000000ff597e7208 */ /* 0x001fe20000000000 */
[----:B--2---:R-:W-:-:S06]  /*3bb0*/  IMAD.WIDE.U32 R88, R88, 0x10000, RZ ;  /* 0x0001000058587825 */ /* 0x004fcc00078e00ff */
[----:B------:R0:W-:Y:S01]  /*3bc0*/  F2F.F16.F32 R132, R131 ;  /* 0x0000008300847304 */ /* 0x0001e20000200800 */
[----:B------:R-:W-:Y:S01]  /*3bd0*/  LOP3.LUT R88, R88, R127, RZ, 0xfc, !PT ;  /* 0x0000007f58587212 */ /* 0x000fe200078efcff */
[----:B-1----:R-:W-:-:S06]  /*3be0*/  IMAD.WIDE.U32 R90, R129, 0x8, R90 ;  /* 0x00000008815a7825 */ /* 0x002fcc00078e005a */
[----:B------:R-:W1:Y:S01]  /*3bf0*/  F2F.F16.F32 R135, R134 ;  /* 0x0000008600877304 */ /* 0x000e620000200800 */
[----:B0-----:R-:W-:Y:S01]  /*3c00*/  PRMT R131, R84, 0x5410, R85 ;  /* 0x0000541054837816 */ /* 0x001fe20000000055 */
[----:B----4-:R-:W-:-:S03]  /*3c10*/  IMAD.WIDE.U32 R84, R130, 0x10000, RZ ;  /* 0x0001000082547825 */ /* 0x010fc600078e00ff */
[----:B------:R-:W-:Y:S01]  /*3c20*/  LOP3.LUT R89, R131, R89, RZ, 0xfc, !PT ;  /* 0x0000005983597212 */ /* 0x000fe200078efcff */
[----:B---3--:R-:W-:Y:S02]  /*3c30*/  IMAD.WIDE.U32 R86, R129, 0x8, R86 ;  /* 0x0000000881567825 */ /* 0x008fe400078e0056 */
[----:B------:R-:W0:Y:S02]  /*3c40*/  F2F.F16.F32 R133, R126 ;  /* 0x0000007e00857304 */ /* 0x000e240000200800 */
[----:B------:R2:W-:Y:S01]  /*3c50*/  STG.E.64 desc[UR16][R90.64], R88 ;  /* 0x000000585a007986 */ /* 0x0005e2000c101b10 */
[----:B-1----:R-:W-:-:S04]  /*3c60*/  PRMT R135, R132, 0x5410, R135 ;  /* 0x0000541084877816 */ /* 0x002fc80000000087 */
[----:B------:R-:W-:Y:S02]  /*3c70*/  LOP3.LUT R85, R135, R85, RZ, 0xfc, !PT ;  /* 0x0000005587557212 */ /* 0x000fe400078efcff */
[----:B0-----:R-:W-:-:S05]  /*3c80*/  LOP3.LUT R84, R84, R133, RZ, 0xfc, !PT ;  /* 0x0000008554547212 */ /* 0x001fca00078efcff */
[----:B------:R2:W-:Y:S01]  /*3c90*/  STG.E.64 desc[UR16][R86.64], R84 ;  /* 0x0000005456007986 */ /* 0x0005e2000c101b10 */
[----:B------:R-:W-:Y:S05]  /*3ca0*/  BRA `(.L_x_6072) ;  /* 0x0000002000d07947 */ /* 0x000fea0003800000 */
.L_x_6062:
        /* <DEDUP_REMOVED lines=8> */
[--C-:B------:R-:W-:Y:S01]  /*3d30*/  SHF.R.U64 R86, R114, 0x10, R115.reuse ;  /* 0x0000001072567819 */ /* 0x100fe20000001273 */
[--C-:B------:R-:W-:Y:S01]  /*3d40*/  FFMA.FTZ R88, R6, UR4, R126.reuse ;  /* 0x0000000406587c23 */ /* 0x100fe2000801007e */
[----:B------:R-:W-:Y:S01]  /*3d50*/  SHF.R.U32.HI R87, RZ, 0x10, R115 ;  /* 0x00000010ff577819 */ /* 0x000fe20000011673 */
[----:B------:R-:W-:Y:S02]  /*3d60*/  HADD2.F32 R84, -RZ, R84.H0_H0 ;  /* 0x20000054ff547230 */ /* 0x000fe40000004100 */
[----:B------:R-:W-:Y:S01]  /*3d70*/  FADD.FTZ R85, R10, -R85 ;  /* 0x800000550a557221 */ /* 0x000fe20000010000 */
[----:B------:R-:W-:Y:S01]  /*3d80*/  FFMA.FTZ R90, R12, UR4, R126 ;  /* 0x000000040c5a7c23 */ /* 0x000fe2000801007e */
[----:B------:R-:W-:Y:S01]  /*3d90*/  FADD.FTZ R89, R9, -R88 ;  /* 0x8000005809597221 */ /* 0x000fe20000010000 */
[----:B------:R-:W-:-:S02]  /*3da0*/  HADD2.F32 R87, -RZ, R87.H0_H0 ;  /* 0x20000057ff577230 */ /* 0x000fc40000004100 */
[----:B------:R-:W-:Y:S01]  /*3db0*/  FFMA.FTZ R85, R85, UR11, R84 ;  /* 0x0000000b55557c23 */ /* 0x000fe20008010054 */
[----:B------:R-:W-:Y:S02]  /*3dc0*/  HADD2.F32 R84, -RZ, R86.H0_H0 ;  /* 0x20000056ff547230 */ /* 0x000fe40000004100 */
[----:B------:R-:W-:Y:S01]  /*3dd0*/  FADD.FTZ R90, R11, -R90 ;  /* 0x8000005a0b5a7221 */ /* 0x000fe20000010000 */
[----:B------:R-:W-:Y:S01]  /*3de0*/  LOP3.LUT P0, RZ, R5, 0xff0000, RZ, 0xc0, !PT ;  /* 0x00ff000005ff7812 */ /* 0x000fe2000780c0ff */
[----:B------:R-:W-:Y:S01]  /*3df0*/  FMUL.FTZ R86, R85, UR9 ;  /* 0x0000000955567c20 */ /* 0x000fe20008410000 */
[----:B------:R-:W-:Y:S01]  /*3e00*/  ISETP.GE.U32.AND P6, PT, R5, 0x1000000, PT ;  /* 0x010000000500780c */ /* 0x000fe20003fc6070 */
[----:B------:R-:W-:Y:S01]  /*3e10*/  FFMA.FTZ R85, R89, UR11, R84 ;  /* 0x0000000b59557c23 */ /* 0x000fe20008010054 */
[----:B------:R-:W-:Y:S01]  /*3e20*/  MOV R84, R114 ;  /* 0x0000007200547202 */ /* 0x000fe20000000f00 */
[----:B------:R-:W-:Y:S01]  /*3e30*/  FFMA.FTZ R87, R90, UR11, R87 ;  /* 0x0000000b5a577c23 */ /* 0x000fe20008010057 */
[----:B------:R-:W-:Y:S01]  /*3e40*/  FFMA.FTZ R89, R3, UR4, R126 ;  /* 0x0000000403597c23 */ /* 0x000fe2000801007e */
[----:B------:R-:W-:Y:S01]  /*3e50*/  FMUL.FTZ R86, R86, UR24 ;  /* 0x0000001856567c20 */ /* 0x000fe20008410000 */
[----:B------:R-:W-:Y:S01]  /*3e60*/  FMUL.FTZ R85, R85, UR9 ;  /* 0x0000000955557c20 */ /* 0x000fe20008410000 */
[----:B------:R-:W-:Y:S01]  /*3e70*/  FMUL.FTZ R87, R87, UR9 ;  /* 0x0000000957577c20 */ /* 0x000fe20008410000 */
[----:B------:R-:W-:-:S02]  /*3e80*/  HADD2.F32 R84, -RZ, R84.H0_H0 ;  /* 0x20000054ff547230 */ /* 0x000fc40000004100 */
[----:B------:R-:W-:Y:S01]  /*3e90*/  FADD.FTZ R89, R8, -R89 ;  /* 0x8000005908597221 */ /* 0x000fe20000010000 */
[----:B------:R-:W-:Y:S01]  /*3ea0*/  FSEL R86, R86, RZ, P0 ;  /* 0x000000ff56567208 */ /* 0x000fe20000000000 */
[----:B------:R-:W-:Y:S01]  /*3eb0*/  FMUL.FTZ R87, R87, UR24 ;  /* 0x0000001857577c20 */ /* 0x000fe20008410000 */
[----:B------:R-:W-:Y:S01]  /*3ec0*/  FMUL.FTZ R85, R85, UR24 ;  /* 0x0000001855557c20 */ /* 0x000fe20008410000 */
[----:B------:R-:W-:Y:S01]  /*3ed0*/  FFMA.FTZ R84, R89, UR11, R84 ;  /* 0x0000000b59547c23 */ /* 0x000fe20008010054 */
[----:B------:R0:W-:Y:S01]  /*3ee0*/  F2F.F16.F32 R91, R86 ;  /* 0x00000056005b7304 */ /* 0x0001e20000200800 */
[----:B------:R-:W-:Y:S02]  /*3ef0*/  LOP3.LUT P0, RZ, R5, 0xff, RZ, 0xc0, !PT ;  /* 0x000000ff05ff7812 */ /* 0x000fe4000780c0ff */
[----:B------:R-:W-:Y:S01]  /*3f00*/  FSEL R127, R87, RZ, P6 ;  /* 0x000000ff577f7208 */ /* 0x000fe20003000000 */
[----:B------:R-:W-:Y:S01]  /*3f10*/  FMUL.FTZ R84, R84, UR9 ;  /* 0x0000000954547c20 */ /* 0x000fe20008410000 */
[----:B------:R-:W-:-:S03]  /*3f20*/  LOP3.LUT P6, RZ, R5, 0xff00, RZ, 0xc0, !PT ;  /* 0x0000ff0005ff7812 */ /* 0x000fc600078cc0ff */
[----:B------:R-:W1:Y:S01]  /*3f30*/  F2F.F16.F32 R130, R127 ;  /* 0x0000007f00827304 */ /* 0x000e620000200800 */
[----:B------:R-:W-:Y:S01]  /*3f40*/  FSEL R90, R85, RZ, P6 ;  /* 0x000000ff555a7208 */ /* 0x000fe20003000000 */
[----:B0-----:R-:W-:Y:S02]  /*3f50*/  FMUL.FTZ R86, R84, UR24 ;  /* 0x0000001854567c20 */ /* 0x001fe40008410000 */
[----:B------:R-:W0:Y:S03]  /*3f60*/  LDC.64 R84, c[0x0][0x468] ;  /* 0x00011a00ff547b82 */ /* 0x000e260000000a00 */
[----:B------:R-:W-:Y:S01]  /*3f70*/  FSEL R88, R86, RZ, P0 ;  /* 0x000000ff56587208 */ /* 0x000fe20000000000 */
[----:B------:R-:W2:Y:S01]  /*3f80*/  F2F.F16.F32 R87, R90 ;  /* 0x0000005a00577304 */ /* 0x000ea20000200800 */
[----:B-1----:R-:W-:-:S07]  /*3f90*/  PRMT R91, R91, 0x5410, R130 ;  /* 0x000054105b5b7816 */ /* 0x002fce0000000082 */
[----:B------:R-:W1:Y:S01]  /*3fa0*/  F2F.F16.F32 R89, R88 ;  /* 0x0000005800597304 */ /* 0x000e620000200800 */
[----:B--2---:R-:W-:-:S05]  /*3fb0*/  IMAD.WIDE.U32 R86, R87, 0x10000, RZ ;  /* 0x0001000057567825 */ /* 0x004fca00078e00ff */
[----:B------:R-:W-:Y:S01]  /*3fc0*/  LOP3.LUT R87, R91, R87, RZ, 0xfc, !PT ;  /* 0x000000575b577212 */ /* 0x000fe200078efcff */
[C---:B0-----:R-:W-:Y:S01]  /*3fd0*/  IMAD.WIDE.U32 R84, R129.reuse, 0x8, R84 ;  /* 0x0000000881547825 */ /* 0x041fe200078e0054 */
[----:B------:R-:W-:Y:S02]  /*3fe0*/  IADD3 R129, PT, PT, R129, 0x80, RZ ;  /* 0x0000008081817810 */ /* 0x000fe40007ffe0ff */
[----:B-1----:R-:W-:-:S05]  /*3ff0*/  LOP3.LUT R86, R86, R89, RZ, 0xfc, !PT ;  /* 0x0000005956567212 */ /* 0x002fca00078efcff */
[----:B------:R0:W-:Y:S02]  /*4000*/  STG.E.64 desc[UR16][R84.64], R86 ;  /* 0x0000005654007986 */ /* 0x0001e4000c101b10 */
.L_x_6083:
[----:B------:R-:W-:Y:S05]  /*4010*/  BSYNC.RECONVERGENT B1 ;  /* 0x0000000000017941 */ /* 0x000fea0003800200 */
.L_x_6082:
[----:B------:R-:W-:Y:S04]  /*4020*/  BSSY.RECONVERGENT B1, `(.L_x_6084) ;  /* 0x0000032000017945 */ /* 0x000fe80003800200 */
[----:B------:R-:W-:Y:S05]  /*4030*/  @!P1 BRA `(.L_x_6085) ;  /* 0x0000000000c09947 */ /* 0x000fea0003800000 */
[----:B0-----:R-:W-:Y:S01]  /*4040*/  MOV R84, R117 ;  /* 0x0000007500547202 */ /* 0x001fe20000000f00 */
        /* <DEDUP_REMOVED lines=14> */
[----:B------:R-:W-:Y:S01]  /*4130*/  FFMA.FTZ R87, R90, UR11, R87 ;  /* 0x0000000b5a577c23 */ /* 0x000fe20008010057 */
[----:B------:R-:W-:Y:S01]  /*4140*/  FFMA.FTZ R85, R89, UR11, R84 ;  /* 0x0000000b59557c23 */ /* 0x000fe20008010054 */
[----:B------:R-:W-:Y:S01]  /*4150*/  MOV R84, R116 ;  /* 0x0000007400547202 */ /* 0x000fe20000000f00 */
[----:B------:R-:W-:Y:S01]  /*4160*/  FFMA.FTZ R89, R15, UR4, R126 ;  /* 0x000000040f597c23 */ /* 0x000fe2000801007e */
[----:B------:R-:W-:Y:S01]  /*4170*/  FMUL.FTZ R87, R87, UR9 ;  /* 0x0000000957577c20 */ /* 0x000fe20008410000 */
[----:B------:R-:W-:Y:S01]  /*4180*/  FMUL.FTZ R86, R86, UR24 ;  /* 0x0000001856567c20 */ /* 0x000fe20008410000 */
[----:B------:R-:W-:Y:S01]  /*4190*/  ISETP.GE.U32.AND P6, PT, R13, 0x1000000, PT ;  /* 0x010000000d00780c */ /* 0x000fe20003fc6070 */
[----:B------:R-:W-:-:S02]  /*41a0*/  HADD2.F32 R84, -RZ, R84.H0_H0 ;  /* 0x20000054ff547230 */ /* 0x000fc40000004100 */
[----:B------:R-:W-:Y:S01]  /*41b0*/  FADD.FTZ R89, R16, -R89 ;  /* 0x8000005910597221 */ /* 0x000fe20000010000 */
[----:B------:R-:W-:Y:S01]  /*41c0*/  FMUL.FTZ R87, R87, UR24 ;  /* 0x0000001857577c20 */ /* 0x000fe20008410000 */
[----:B------:R-:W-:Y:S01]  /*41d0*/  FMUL.FTZ R85, R85, UR9 ;  /* 0x0000000955557c20 */ /* 0x000fe20008410000 */
[----:B------:R-:W-:Y:S01]  /*41e0*/  FSEL R86, R86, RZ, P0 ;  /* 0x000000ff56567208 */ /* 0x000fe20000000000 */
[----:B------:R-:W-:Y:S01]  /*41f0*/  FFMA.FTZ R84, R89, UR11, R84 ;  /* 0x0000000b59547c23 */ /* 0x000fe20008010054 */
[----:B------:R-:W-:Y:S01]  /*4200*/  LOP3.LUT P0, RZ, R13, 0xff, RZ, 0xc0, !PT ;  /* 0x000000ff0dff7812 */ /* 0x000fe2000780c0ff */
[----:B------:R-:W-:Y:S01]  /*4210*/  FMUL.FTZ R85, R85, UR24 ;  /* 0x0000001855557c20 */ /* 0x000fe20008410000 */
[----:B------:R-:W-:Y:S01]  /*4220*/  FSEL R127, R87, RZ, P6 ;  /* 0x000000ff577f7208 */ /* 0x000fe20003000000 */
[----:B------:R-:W-:Y:S01]  /*4230*/  FMUL.FTZ R84, R84, UR9 ;  /* 0x0000000954547c20 */ /* 0x000fe20008410000 */
[----:B------:R-:W-:Y:S01]  /*4240*/  LOP3.LUT P6, RZ, R13, 0xff00, RZ, 0xc0, !PT ;  /* 0x0000ff000dff7812 */ /* 0x000fe200078cc0ff */
[----:B------:R0:W-:Y:S03]  /*4250*/  F2F.F16.F32 R91, R86 ;  /* 0x00000056005b7304 */ /* 0x0001e60000200800 */
[----:B------:R-:W-:-:S05]  /*4260*/  FSEL R90, R85, RZ, P6 ;  /* 0x000000ff555a7208 */ /* 0x000fca0003000000 */
[----:B------:R-:W1:Y:S01]  /*4270*/  F2F.F16.F32 R87, R90 ;  /* 0x0000005a00577304 */ /* 0x000e620000200800 */
[----:B0-----:R-:W-:Y:S02]  /*4280*/  FMUL.FTZ R86, R84, UR24 ;  /* 0x0000001854567c20 */ /* 0x001fe40008410000 */
[----:B------:R-:W0:Y:S03]  /*4290*/  LDC.64 R84, c[0x0][0x468] ;  /* 0x00011a00ff547b82 */ /* 0x000e260000000a00 */
[----:B------:R-:W-:Y:S02]  /*42a0*/  FSEL R88, R86, RZ, P0 ;  /* 0x000000ff56587208 */ /* 0x000fe40000000000 */
[----:B------:R-:W2:Y:S01]  /*42b0*/  F2F.F16.F32 R130, R127 ;  /* 0x0000007f00827304 */ /* 0x000ea20000200800 */
[----:B-1----:R-:W-:-:S07]  /*42c0*/  IMAD.WIDE.U32 R86, R87, 0x10000, RZ ;  /* 0x0001000057567825 */ /* 0x002fce00078e00ff */
[----:B------:R-:W1:Y:S01]  /*42d0*/  F2F.F16.F32 R89, R88 ;  /* 0x0000005800597304 */ /* 0x000e620000200800 */
[----:B--2---:R-:W-:-:S04]  /*42e0*/  PRMT R91, R91, 0x5410, R130 ;  /* 0x000054105b5b7816 */ /* 0x004fc80000000082 */
[----:B------:R-:W-:Y:S01]  /*42f0*/  LOP3.LUT R87, R91, R87, RZ, 0xfc, !PT ;  /* 0x000000575b577212 */ /* 0x000fe200078efcff */
[C---:B0-----:R-:W-:Y:S01]  /*4300*/  IMAD.WIDE.U32 R84, R129.reuse, 0x8, R84 ;  /* 0x0000000881547825 */ /* 0x041fe200078e0054 */
[----:B------:R-:W-:Y:S02]  /*4310*/  IADD3 R129, PT, PT, R129, 0x80, RZ ;  /* 0x0000008081817810 */ /* 0x000fe40007ffe0ff */
[----:B-1----:R-:W-:-:S05]  /*4320*/  LOP3.LUT R86, R86, R89, RZ, 0xfc, !PT ;  /* 0x0000005956567212 */ /* 0x002fca00078efcff */
[----:B------:R1:W-:Y:S02]  /*4330*/  STG.E.64 desc[UR16][R84.64], R86 ;  /* 0x0000005654007986 */ /* 0x0003e4000c101b10 */
.L_x_6085:
[----:B------:R-:W-:Y:S05]  /*4340*/  BSYNC.RECONVERGENT B1 ;  /* 0x0000000000017941 */ /* 0x000fea0003800200 */
.L_x_6084:
[----:B------:R-:W-:Y:S04]  /*4350*/  BSSY.RECONVERGENT B1, `(.L_x_6086) ;  /* 0x0000032000017945 */ /* 0x000fe80003800200 */
[----:B------:R-:W-:Y:S05]  /*4360*/  @!P2 BRA `(.L_x_6087) ;  /* 0x0000000000c0a947 */ /* 0x000fea0003800000 */
[----:B01----:R-:W-:Y:S01]  /*4370*/  MOV R84, R119 ;  /* 0x0000007700547202 */ /* 0x003fe20000000f00 */
        /* <DEDUP_REMOVED lines=47> */
.L_x_6087:
[----:B------:R-:W-:Y:S05]  /*4670*/  BSYNC.RECONVERGENT B1 ;  /* 0x0000000000017941 */ /* 0x000fea0003800200 */
.L_x_6086:
[----:B------:R-:W-:Y:S04]  /*4680*/  BSSY.RECONVERGENT B1, `(.L_x_6088) ;  /* 0x0000032000017945 */ /* 0x000fe80003800200 */
[----:B------:R-:W-:Y:S05]  /*4690*/  @!P3 BRA `(.L_x_6089) ;  /* 0x0000000000c0b947 */ /* 0x000fea0003800000 */
[----:B012---:R-:W-:Y:S01]  /*46a0*/  MOV R84, R121 ;  /* 0x0000007900547202 */ /* 0x007fe20000000f00 */
        /* <DEDUP_REMOVED lines=47> */
.L_x_6089:
[----:B------:R-:W-:Y:S05]  /*49a0*/  BSYNC.RECONVERGENT B1 ;  /* 0x0000000000017941 */ /* 0x000fea0003800200 */
.L_x_6088:
[----:B------:R-:W-:Y:S05]  /*49b0*/  @!P5 BRA `(.L_x_6072) ;  /* 0x00000014008cd947 */ /* 0x000fea0003800000 */
[----:B0123--:R-:W-:Y:S01]  /*49c0*/  MOV R84, R123 ;  /* 0x0000007b00547202 */ /* 0x00ffe20000000f00 */
        /* <DEDUP_REMOVED lines=32> */
[----:B------:R-:W-:-:S04]  /*4bd0*/  LOP3.LUT P6, RZ, R107, 0xff00, RZ, 0xc0, !PT ;  /* 0x0000ff006bff7812 */ /* 0x000fc800078cc0ff */
[----:B------:R-:W-:Y:S01]  /*4be0*/  FSEL R90, R85, RZ, P6 ;  /* 0x000000ff555a7208 */ /* 0x000fe20003000000 */
[----:B0-----:R-:W-:Y:S01]  /*4bf0*/  FMUL.FTZ R86, R84, UR24 ;  /* 0x0000001854567c20 */ /* 0x001fe20008410000 */
[----:B------:R-:W0:Y:S01]  /*4c00*/  F2F.F16.F32 R126, R126 ;  /* 0x0000007e007e7304 */ /* 0x000e220000200800 */
[----:B------:R-:W1:Y:S03]  /*4c10*/  LDC.64 R84, c[0x0][0x468] ;  /* 0x00011a00ff547b82 */ /* 0x000e660000000a00 */
[----:B------:R-:W-:-:S04]  /*4c20*/  FSEL R88, R86, RZ, P0 ;  /* 0x000000ff56587208 */ /* 0x000fc80000000000 */
        /* <DEDUP_REMOVED lines=9> */
.L_x_6081:
[----:B------:R-:W-:Y:S04]  /*4cc0*/  BSSY.RECONVERGENT B1, `(.L_x_6090) ;  /* 0x000003d000017945 */ /* 0x000fe80003800200 */
[----:B------:R-:W-:Y:S05]  /*4cd0*/  @!P4 BRA `(.L_x_6091) ;  /* 0x0000000000ecc947 */ /* 0x000fea0003800000 */
[----:B------:R-:W-:Y:S01]  /*4ce0*/  MOV R84, R115 ;  /* 0x0000007300547202 */ /* 0x000fe20000000f00 */
[--C-:B------:R-:W-:Y:S01]  /*4cf0*/  FFMA.FTZ R85, R7, UR4, R126.reuse ;  /* 0x0000000407557c23 */ /* 0x100fe2000801007e */
[--C-:B------:R-:W-:Y:S01]  /*4d00*/  SHF.R.U32.HI R88, RZ, 0x10, R115.reuse ;  /* 0x00000010ff587819 */ /* 0x100fe20000011673 */
[----:B------:R-:W-:Y:S01]  /*4d10*/  FFMA.FTZ R86, R12, UR4, R126 ;  /* 0x000000040c567c23 */ /* 0x000fe2000801007e */
[----:B------:R-:W-:Y:S01]  /*4d20*/  SHF.R.U64 R89, R114, 0x10, R115 ;  /* 0x0000001072597819 */ /* 0x000fe20000001273 */
[----:B------:R-:W-:Y:S02]  /*4d30*/  HADD2.F32 R84, -RZ, R84.H0_H0 ;  /* 0x20000054ff547230 */ /* 0x000fe40000004100 */
[----:B------:R-:W-:Y:S01]  /*4d40*/  FADD.FTZ R85, R10, -R85 ;  /* 0x800000550a557221 */ /* 0x000fe20000010000 */
[----:B------:R-:W-:Y:S01]  /*4d50*/  FADD.FTZ R87, R11, -R86 ;  /* 0x800000560b577221 */ /* 0x000fe20000010000 */
[----:B------:R-:W-:Y:S01]  /*4d60*/  HADD2.F32 R88, -RZ, R88.H0_H0 ;  /* 0x20000058ff587230 */ /* 0x000fe20000004100 */
[----:B------:R-:W-:Y:S01]  /*4d70*/  MOV R86, R114 ;  /* 0x0000007200567202 */ /* 0x000fe20000000f00 */
[----:B------:R-:W-:Y:S01]  /*4d80*/  FFMA.FTZ R90, R85, UR11, R84 ;  /* 0x0000000b555a7c23 */ /* 0x000fe20008010054 */
[----:B------:R-:W-:Y:S01]  /*4d90*/  FFMA.FTZ R85, R3, UR4, R126 ;  /* 0x0000000403557c23 */ /* 0x000fe2000801007e */
[----:B------:R-:W-:-:S02]  /*4da0*/  HADD2.F32 R89, -RZ, R89.H0_H0 ;  /* 0x20000059ff597230 */ /* 0x000fc40000004100 */
[----:B------:R-:W-:Y:S01]  /*4db0*/  FFMA.FTZ R91, R87, UR11, R88 ;  /* 0x0000000b575b7c23 */ /* 0x000fe20008010058 */
[----:B------:R-:W-:Y:S02]  /*4dc0*/  HADD2.F32 R87, -RZ, R86.H0_H0 ;  /* 0x20000056ff577230 */ /* 0x000fe40000004100 */
[----:B------:R-:W-:Y:S01]  /*4dd0*/  FFMA.FTZ R88, R6, UR4, R126 ;  /* 0x0000000406587c23 */ /* 0x000fe2000801007e */
[----:B------:R0:W-:Y:S01]  /*4de0*/  F2F.F16.F32 R84, R90 ;  /* 0x0000005a00547304 */ /* 0x0001e20000200800 */
[----:B------:R-:W-:Y:S01]  /*4df0*/  FADD.FTZ R86, R8, -R85 ;  /* 0x8000005508567221 */ /* 0x000fe20000010000 */
[----:B------:R-:W-:Y:S01]  /*4e00*/  LOP3.LUT P0, RZ, R5, 0xff0000, RZ, 0xc0, !PT ;  /* 0x00ff000005ff7812 */ /* 0x000fe2000780c0ff */
[----:B------:R-:W-:Y:S01]  /*4e10*/  FADD.FTZ R88, R9, -R88 ;  /* 0x8000005809587221 */ /* 0x000fe20000010000 */
[----:B------:R-:W-:Y:S01]  /*4e20*/  LOP3.LUT P6, RZ, R5, 0xff00, RZ, 0xc0, !PT ;  /* 0x0000ff0005ff7812 */ /* 0x000fe200078cc0ff */
[----:B------:R-:W-:Y:S02]  /*4e30*/  FFMA.FTZ R86, R86, UR11, R87 ;  /* 0x0000000b56567c23 */ /* 0x000fe40008010057 */
[----:B------:R-:W-:Y:S01]  /*4e40*/  FFMA.FTZ R88, R88, UR11, R89 ;  /* 0x0000000b58587c23 */ /* 0x000fe20008010059 */
[----:B------:R1:W-:Y:S01]  /*4e50*/  F2F.F16.F32 R85, R91 ;  /* 0x0000005b00557304 */ /* 0x0003e20000200800 */
[----:B0-----:R-:W-:-:S04]  /*4e60*/  FMUL.FTZ R90, R90, UR9 ;  /* 0x000000095a5a7c20 */ /* 0x001fc80008410000 */
[----:B------:R-:W-:-:S03]  /*4e70*/  FMUL.FTZ R87, R90, UR24 ;  /* 0x000000185a577c20 */ /* 0x000fc60008410000 */
[----:B------:R0:W-:Y:S01]  /*4e80*/  F2F.F16.F32 R127, R86 ;  /* 0x00000056007f7304 */ /* 0x0001e20000200800 */
[----:B-1----:R-:W-:Y:S01]  /*4e90*/  FMUL.FTZ R91, R91, UR9 ;  /* 0x000000095b5b7c20 */ /* 0x002fe20008410000 */
[----:B------:R-:W-:Y:S01]  /*4ea0*/  FSEL R130, R87, RZ, P0 ;  /* 0x000000ff57827208 */ /* 0x000fe20000000000 */
[----:B------:R-:W-:Y:S01]  /*4eb0*/  FMUL.FTZ R87, R88, UR9 ;  /* 0x0000000958577c20 */ /* 0x000fe20008410000 */
[----:B------:R-:W-:Y:S01]  /*4ec0*/  ISETP.GE.U32.AND P0, PT, R5, 0x1000000, PT ;  /* 0x010000000500780c */ /* 0x000fe20003f06070 */
[----:B------:R-:W-:Y:S02]  /*4ed0*/  FMUL.FTZ R91, R91, UR24 ;  /* 0x000000185b5b7c20 */ /* 0x000fe40008410000 */
[----:B------:R-:W-:Y:S01]  /*4ee0*/  FMUL.FTZ R87, R87, UR24 ;  /* 0x0000001857577c20 */ /* 0x000fe20008410000 */
[----:B------:R1:W2:Y:S01]  /*4ef0*/  F2F.F16.F32 R90, R88 ;  /* 0x00000058005a7304 */ /* 0x0002a20000200800 */
[----:B0-----:R-:W-:Y:S01]  /*4f00*/  FMUL.FTZ R86, R86, UR9 ;  /* 0x0000000956567c20 */ /* 0x001fe20008410000 */
[----:B------:R-:W-:-:S02]  /*4f10*/  FSEL R131, R91, RZ, P0 ;  /* 0x000000ff5b837208 */ /* 0x000fc40000000000 */
[----:B------:R-:W-:Y:S01]  /*4f20*/  FSEL R132, R87, RZ, P6 ;  /* 0x000000ff57847208 */ /* 0x000fe20003000000 */
[----:B------:R-:W-:Y:S01]  /*4f30*/  FMUL.FTZ R91, R86, UR24 ;  /* 0x00000018565b7c20 */ /* 0x000fe20008410000 */
[----:B------:R-:W-:Y:S01]  /*4f40*/  LOP3.LUT P0, RZ, R5, 0xff, RZ, 0xc0, !PT ;  /* 0x000000ff05ff7812 */ /* 0x000fe2000780c0ff */
[----:B------:R-:W0:Y:S01]  /*4f50*/  LDC.64 R86, c[0x0][0x468] ;  /* 0x00011a00ff567b82 */ /* 0x000e220000000a00 */
[----:B------:R3:W-:Y:S07]  /*4f60*/  F2F.F16.F32 R134, R130 ;  /* 0x0000008200867304 */ /* 0x0007ee0000200800 */
[----:B-1----:R-:W1:Y:S01]  /*4f70*/  LDC.64 R88, c[0x0][0x478] ;  /* 0x00011e00ff587b82 */ /* 0x002e620000000a00 */
        /* <DEDUP_REMOVED lines=17> */
.L_x_6091:
[----:B------:R-:W-:Y:S05]  /*5090*/  BSYNC.RECONVERGENT B1 ;  /* 0x0000000000017941 */ /* 0x000fea0003800200 */
.L_x_6090:
[----:B------:R-:W-:Y:S04]  /*50a0*/  BSSY.RECONVERGENT B1, `(.L_x_6092) ;  /* 0x000003d000017945 */ /* 0x000fe80003800200 */
[----:B------:R-:W-:Y:S05]  /*50b0*/  @!P1 BRA `(.L_x_6093) ;  /* 0x0000000000ec9947 */ /* 0x000fea0003800000 */
[----:B-1----:R-:W-:Y:S01]  /*50c0*/  SHF.R.U32.HI R86, RZ, 0x10, R117 ;  /* 0x00000010ff567819 */ /* 0x002fe20000011675 */
[--C-:B------:R-:W-:Y:S01]  /*50d0*/  FFMA.FTZ R87, R22, UR4, R126.reuse ;  /* 0x0000000416577c23 */ /* 0x100fe2000801007e */
[----:B------:R-:W-:Y:S01]  /*50e0*/  MOV R84, R117 ;  /* 0x0000007500547202 */ /* 0x000fe20000000f00 */
[----:B------:R-:W-:Y:S01]  /*50f0*/  FFMA.FTZ R85, R17, UR4, R126 ;  /* 0x0000000411557c23 */ /* 0x000fe2000801007e */
[C---:B------:R-:W-:Y:S01]  /*5100*/  LOP3.LUT P0, RZ, R13.reuse, 0xff0000, RZ, 0xc0, !PT ;  /* 0x00ff00000dff7812 */ /* 0x040fe2000780c0ff */
[----:B------:R-:W-:Y:S02]  /*5110*/  HADD2.F32 R86, -RZ, R86.H0_H0 ;  /* 0x20000056ff567230 */ /* 0x000fe40000004100 */
[----:B------:R-:W-:Y:S01]  /*5120*/  FADD.FTZ R87, R20, -R87 ;  /* 0x8000005714577221 */ /* 0x000fe20000010000 */
[----:B------:R-:W-:Y:S02]  /*5130*/  HADD2.F32 R84, -RZ, R84.H0_H0 ;  /* 0x20000054ff547230 */ /* 0x000fe40000004100 */
[----:B------:R-:W-:Y:S01]  /*5140*/  FADD.FTZ R85, R18, -R85 ;  /* 0x8000005512557221 */ /* 0x000fe20000010000 */
[----:B------:R-:W-:Y:S01]  /*5150*/  LOP3.LUT P6, RZ, R13, 0xff00, RZ, 0xc0, !PT ;  /* 0x0000ff000dff7812 */ /* 0x000fe200078cc0ff */
[----:B------:R-:W-:Y:S01]  /*5160*/  FFMA.FTZ R91, R87, UR11, R86 ;  /* 0x0000000b575b7c23 */ /* 0x000fe20008010056 */
[----:B------:R-:W-:Y:S01]  /*5170*/  SHF.R.U64 R87, R116, 0x10, R117 ;  /* 0x0000001074577819 */ /* 0x000fe20000001275 */
[----:B------:R-:W-:Y:S01]  /*5180*/  FFMA.FTZ R90, R85, UR11, R84 ;  /* 0x0000000b555a7c23 */ /* 0x000fe20008010054 */
[--C-:B------:R-:W-:Y:S01]  /*5190*/  FFMA.FTZ R86, R14, UR4, R126.reuse ;  /* 0x000000040e567c23 */ /* 0x100fe2000801007e */
[----:B------:R-:W-:Y:S01]  /*51a0*/  MOV R84, R116 ;  /* 0x0000007400547202 */ /* 0x000fe20000000f00 */
[----:B------:R-:W-:Y:S01]  /*51b0*/  FFMA.FTZ R85, R15, UR4, R126 ;  /* 0x000000040f557c23 */ /* 0x000fe2000801007e */
[----:B------:R0:W-:Y:S01]  /*51c0*/  F2F.F16.F32 R88, R90 ;  /* 0x0000005a00587304 */ /* 0x0001e20000200800 */
[----:B------:R-:W-:-:S02]  /*51d0*/  HADD2.F32 R87, -RZ, R87.H0_H0 ;  /* 0x20000057ff577230 */ /* 0x000fc40000004100 */
[----:B------:R-:W-:Y:S01]  /*51e0*/  FADD.FTZ R86, R19, -R86 ;  /* 0x8000005613567221 */ /* 0x000fe20000010000 */
[----:B------:R-:W-:Y:S02]  /*51f0*/  HADD2.F32 R84, -RZ, R84.H0_H0 ;  /* 0x20000054ff547230 */ /* 0x000fe40000004100 */
[----:B------:R-:W-:Y:S01]  /*5200*/  FADD.FTZ R85, R16, -R85 ;  /* 0x8000005510557221 */ /* 0x000fe20000010000 */
[----:B------:R-:W-:Y:S01]  /*5210*/  FFMA.FTZ R86, R86, UR11, R87 ;  /* 0x0000000b56567c23 */ /* 0x000fe20008010057 */
[----:B------:R-:W-:Y:S01]  /*5220*/  FMUL.FTZ R87, R91, UR9 ;  /* 0x000000095b577c20 */ /* 0x000fe20008410000 */
[----:B------:R1:W-:Y:S01]  /*5230*/  F2F.F16.F32 R89, R91 ;  /* 0x0000005b00597304 */ /* 0x0003e20000200800 */
[----:B0-----:R-:W-:Y:S01]  /*5240*/  FMUL.FTZ R90, R90, UR9 ;  /* 0x000000095a5a7c20 */ /* 0x001fe20008410000 */
[----:B------:R-:W-:-:S03]  /*5250*/  FFMA.FTZ R85, R85, UR11, R84 ;  /* 0x0000000b55557c23 */ /* 0x000fc60008010054 */
[----:B------:R-:W-:-:S03]  /*5260*/  FMUL.FTZ R90, R90, UR24 ;  /* 0x000000185a5a7c20 */ /* 0x000fc60008410000 */
[----:B------:R0:W-:Y:S02]  /*5270*/  F2F.F16.F32 R127, R85 ;  /* 0x00000055007f7304 */ /* 0x0001e40000200800 */
[----:B-1----:R-:W-:Y:S01]  /*5280*/  FSEL R91, R90, RZ, P0 ;  /* 0x000000ff5a5b7208 */ /* 0x002fe20000000000 */
[----:B------:R-:W-:Y:S01]  /*5290*/  FMUL.FTZ R90, R87, UR24 ;  /* 0x00000018575a7c20 */ /* 0x000fe20008410000 */
[----:B------:R-:W-:Y:S01]  /*52a0*/  ISETP.GE.U32.AND P0, PT, R13, 0x1000000, PT ;  /* 0x010000000d00780c */ /* 0x000fe20003f06070 */
[----:B------:R-:W-:-:S03]  /*52b0*/  FMUL.FTZ R87, R86, UR9 ;  /* 0x0000000956577c20 */ /* 0x000fc60008410000 */
[----:B------:R-:W-:Y:S01]  /*52c0*/  FSEL R131, R90, RZ, P0 ;  /* 0x000000ff5a837208 */ /* 0x000fe20000000000 */
[----:B------:R-:W-:Y:S01]  /*52d0*/  FMUL.FTZ R90, R87, UR24 ;  /* 0x00000018575a7c20 */ /* 0x000fe20008410000 */
[----:B0-----:R-:W-:Y:S01]  /*52e0*/  FMUL.FTZ R85, R85, UR9 ;  /* 0x0000000955557c20 */ /* 0x001fe20008410000 */
[----:B------:R0:W1:Y:S01]  /*52f0*/  F2F.F16.F32 R84, R86 ;  /* 0x0000005600547304 */ /* 0x0000620000200800 */
[----:B------:R-:W-:Y:S02]  /*5300*/  LOP3.LUT P0, RZ, R13, 0xff, RZ, 0xc0, !PT ;  /* 0x000000ff0dff7812 */ /* 0x000fe4000780c0ff */
[----:B------:R-:W-:Y:S01]  /*5310*/  FSEL R132, R90, RZ, P6 ;  /* 0x000000ff5a847208 */ /* 0x000fe20003000000 */
[----:B------:R-:W-:-:S04]  /*5320*/  FMUL.FTZ R85, R85, UR24 ;  /* 0x0000001855557c20 */ /* 0x000fc80008410000 */
[----:B------:R2:W-:Y:S01]  /*5330*/  F2F.F16.F32 R134, R91 ;  /* 0x0000005b00867304 */ /* 0x0005e20000200800 */
[----:B0-----:R-:W0:Y:S01]  /*5340*/  LDC.64 R86, c[0x0][0x478] ;  /* 0x00011e00ff567b82 */ /* 0x001e220000000a00 */
[----:B------:R-:W-:Y:S01]  /*5350*/  FSEL R130, R85, RZ, P0 ;  /* 0x000000ff55827208 */ /* 0x000fe20000000000 */
[----:B-1----:R-:W-:-:S05]  /*5360*/  IMAD.WIDE.U32 R84, R84, 0x10000, RZ ;  /* 0x0001000054547825 */ /* 0x002fca00078e00ff */
[----:B------:R-:W1:Y:S01]  /*5370*/  F2F.F16.F32 R132, R132 ;  /* 0x0000008400847304 */ /* 0x000e620000200800 */
[----:B--2---:R-:W2:Y:S01]  /*5380*/  LDC.64 R90, c[0x0][0x468] ;  /* 0x00011a00ff5a7b82 */ /* 0x004ea20000000a00 */
[----:B------:R-:W-:-:S06]  /*5390*/  LOP3.LUT R84, R84, R127, RZ, 0xfc, !PT ;  /* 0x0000007f54547212 */ /* 0x000fcc00078efcff */
[----:B------:R3:W4:Y:S08]  /*53a0*/  F2F.F16.F32 R135, R131 ;  /* 0x0000008300877304 */ /* 0x0007300000200800 */
[----:B------:R-:W2:Y:S01]  /*53b0*/  F2F.F16.F32 R133, R130 ;  /* 0x0000008200857304 */ /* 0x000ea20000200800 */
        /* <DEDUP_REMOVED lines=11> */
.L_x_6093:
[----:B------:R-:W-:Y:S05]  /*5470*/  BSYNC.RECONVERGENT B1 ;  /* 0x0000000000017941 */ /* 0x000fea0003800200 */
.L_x_6092:
[----:B------:R-:W-:Y:S04]  /*5480*/  BSSY.RECONVERGENT B1, `(.L_x_6094) ;  /* 0x000003d000017945 */ /* 0x000fe80003800200 */
[----:B------:R-:W-:Y:S05]  /*5490*/  @!P2 BRA `(.L_x_6095) ;  /* 0x0000000000eca947 */ /* 0x000fea0003800000 */
[----:B01----:R-:W-:Y:S01]  /*54a0*/  MOV R84, R119 ;  /* 0x0000007700547202 */ /* 0x003fe20000000f00 */
[--C-:B------:R-:W-:Y:S01]  /*54b0*/  FFMA.FTZ R85, R93, UR4, R126.reuse ;  /* 0x000000045d557c23 */ /* 0x100fe2000801007e */
[----:B------:R-:W-:Y:S01]  /*54c0*/  SHF.R.U32.HI R87, RZ, 0x10, R119 ;  /* 0x00000010ff577819 */ /* 0x000fe20000011677 */
[----:B------:R-:W-:Y:S01]  /*54d0*/  FFMA.FTZ R86, R98, UR4, R126 ;  /* 0x0000000462567c23 */ /* 0x000fe2000801007e */
[----:B------:R-:W-:Y:S01]  /*54e0*/  LOP3.LUT P0, RZ, R21, 0xff0000, RZ, 0xc0, !PT ;  /* 0x00ff000015ff7812 */ /* 0x000fe2000780c0ff */
[----:B------:R-:W-:Y:S02]  /*54f0*/  HADD2.F32 R84, -RZ, R84.H0_H0 ;  /* 0x20000054ff547230 */ /* 0x000fe40000004100 */
[----:B------:R-:W-:Y:S01]  /*5500*/  FADD.FTZ R85, R96, -R85 ;  /* 0x8000005560557221 */ /* 0x000fe20000010000 */
[----:B------:R-:W-:Y:S02]  /*5510*/  HADD2.F32 R87, -RZ, R87.H0_H0 ;  /* 0x20000057ff577230 */ /* 0x000fe40000004100 */
[----:B------:R-:W-:Y:S01]  /*5520*/  FADD.FTZ R86, R97, -R86 ;  /* 0x8000005661567221 */ /* 0x000fe20000010000 */
[----:B------:R-:W-:Y:S01]  /*5530*/  LOP3.LUT P6, RZ, R21, 0xff00, RZ, 0xc0, !PT ;  /* 0x0000ff0015ff7812 */ /* 0x000fe200078cc0ff */
[----:B------:R-:W-:Y:S01]  /*5540*/  FFMA.FTZ R88, R85, UR11, R84 ;  /* 0x0000000b55587c23 */ /* 0x000fe20008010054 */
[----:B------:R-:W-:Y:S01]  /*5550*/  MOV R84, R118 ;  /* 0x0000007600547202 */ /* 0x000fe20000000f00 */
[----:B------:R-:W-:Y:S01]  /*5560*/  FFMA.FTZ R85, R23, UR4, R126 ;  /* 0x0000000417557c23 */ /* 0x000fe2000801007e */
[----:B------:R-:W-:Y:S01]  /*5570*/  FFMA.FTZ R89, R86, UR11, R87 ;  /* 0x0000000b56597c23 */ /* 0x000fe20008010057 */
[----:B------:R-:W-:Y:S01]  /*5580*/  SHF.R.U64 R87, R118, 0x10, R119 ;  /* 0x0000001076577819 */ /* 0x000fe20000001277 */
[----:B------:R0:W-:Y:S01]  /*5590*/  F2F.F16.F32 R90, R88 ;  /* 0x00000058005a7304 */ /* 0x0001e20000200800 */
[----:B------:R-:W-:-:S02]  /*55a0*/  HADD2.F32 R84, -RZ, R84.H0_H0 ;  /* 0x20000054ff547230 */ /* 0x000fc40000004100 */
[----:B------:R-:W-:Y:S01]  /*55b0*/  FFMA.FTZ R86, R92, UR4, R126 ;  /* 0x000000045c567c23 */ /* 0x000fe2000801007e */
[----:B------:R-:W-:Y:S01]  /*55c0*/  FADD.FTZ R85, R94, -R85 ;  /* 0x800000555e557221 */ /* 0x000fe20000010000 */
[----:B------:R-:W-:Y:S02]  /*55d0*/  HADD2.F32 R87, -RZ, R87.H0_H0 ;  /* 0x20000057ff577230 */ /* 0x000fe40000004100 */
[----:B------:R-:W-:Y:S01]  /*55e0*/  FADD.FTZ R86, R95, -R86 ;  /* 0x800000565f567221 */ /* 0x000fe20000010000 */
[----:B------:R-:W-:Y:S01]  /*55f0*/  FFMA.FTZ R84, R85, UR11, R84 ;  /* 0x0000000b55547c23 */ /* 0x000fe20008010054 */
[----:B------:R-:W-:Y:S01]  /*5600*/  FMUL.FTZ R85, R89, UR9 ;  /* 0x0000000959557c20 */ /* 0x000fe20008410000 */
[----:B0-----:R-:W-:Y:S01]  /*5610*/  FMUL.FTZ R88, R88, UR9 ;  /* 0x0000000958587c20 */ /* 0x001fe20008410000 */
[----:B------:R0:W-:Y:S01]  /*5620*/  F2F.F16.F32 R91, R89 ;  /* 0x00000059005b7304 */ /* 0x0001e20000200800 */
[----:B------:R-:W-:Y:S02]  /*5630*/  FFMA.FTZ R87, R86, UR11, R87 ;  /* 0x0000000b56577c23 */ /* 0x000fe40008010057 */
[----:B------:R-:W-:-:S05]  /*5640*/  FMUL.FTZ R88, R88, UR24 ;  /* 0x0000001858587c20 */ /* 0x000fca0008410000 */
[----:B------:R1:W2:Y:S01]  /*5650*/  F2F.F16.F32 R86, R87 ;  /* 0x0000005700567304 */ /* 0x0002a20000200800 */
[----:B0-----:R-:W-:Y:S01]  /*5660*/  FSEL R89, R88, RZ, P0 ;  /* 0x000000ff58597208 */ /* 0x001fe20000000000 */
[----:B------:R-:W-:Y:S01]  /*5670*/  FMUL.FTZ R88, R85, UR24 ;  /* 0x0000001855587c20 */ /* 0x000fe20008410000 */
[----:B------:R-:W-:Y:S01]  /*5680*/  ISETP.GE.U32.AND P0, PT, R21, 0x1000000, PT ;  /* 0x010000001500780c */ /* 0x000fe20003f06070 */
[----:B------:R-:W-:-:S03]  /*5690*/  FMUL.FTZ R85, R87, UR9 ;  /* 0x0000000957557c20 */ /* 0x000fc60008410000 */
[----:B------:R-:W-:Y:S01]  /*56a0*/  FSEL R131, R88, RZ, P0 ;  /* 0x000000ff58837208 */ /* 0x000fe20000000000 */
[----:B------:R-:W-:Y:S01]  /*56b0*/  FMUL.FTZ R88, R85, UR24 ;  /* 0x0000001855587c20 */ /* 0x000fe20008410000 */
[----:B-1----:R-:W-:Y:S01]  /*56c0*/  FMUL.FTZ R87, R84, UR9 ;  /* 0x0000000954577c20 */ /* 0x002fe20008410000 */
[----:B------:R0:W1:Y:S01]  /*56d0*/  F2F.F16.F32 R127, R84 ;  /* 0x00000054007f7304 */ /* 0x0000620000200800 */
[----:B------:R-:W-:Y:S02]  /*56e0*/  LOP3.LUT P0, RZ, R21, 0xff, RZ, 0xc0, !PT ;  /* 0x000000ff15ff7812 */ /* 0x000fe4000780c0ff */
[----:B------:R-:W-:Y:S01]  /*56f0*/  FSEL R132, R88, RZ, P6 ;  /* 0x000000ff58847208 */ /* 0x000fe20003000000 */
[----:B------:R-:W-:-:S04]  /*5700*/  FMUL.FTZ R87, R87, UR24 ;  /* 0x0000001857577c20 */ /* 0x000fc80008410000 */
[----:B------:R3:W-:Y:S01]  /*5710*/  F2F.F16.F32 R134, R89 ;  /* 0x0000005900867304 */ /* 0x0007e20000200800 */
[----:B0-----:R-:W0:Y:S01]  /*5720*/  LDC.64 R84, c[0x0][0x478] ;  /* 0x00011e00ff547b82 */ /* 0x001e220000000a00 */
[----:B------:R-:W-:Y:S01]  /*5730*/  FSEL R130, R87, RZ, P0 ;  /* 0x000000ff57827208 */ /* 0x000fe20000000000 */
[----:B--2---:R-:W-:-:S05]  /*5740*/  IMAD.WIDE.U32 R86, R86, 0x10000, RZ ;  /* 0x0001000056567825 */ /* 0x004fca00078e00ff */
[----:B------:R-:W2:Y:S01]  /*5750*/  F2F.F16.F32 R132, R132 ;  /* 0x0000008400847304 */ /* 0x000ea20000200800 */
[----:B---3--:R-:W3:Y:S01]  /*5760*/  LDC.64 R88, c[0x0][0x468] ;  /* 0x00011a00ff587b82 */ /* 0x008ee20000000a00 */
[----:B-1----:R-:W-:-:S06]  /*5770*/  LOP3.LUT R86, R86, R127, RZ, 0xfc, !PT ;  /* 0x0000007f56567212 */ /* 0x002fcc00078efcff */
[----:B------:R1:W4:Y:S08]  /*5780*/  F2F.F16.F32 R135, R131 ;  /* 0x0000008300877304 */ /* 0x0003300000200800 */
[----:B------:R-:W3:Y:S01]  /*5790*/  F2F.F16.F32 R133, R130 ;  /* 0x0000008200857304 */ /* 0x000ee20000200800 */
        /* <DEDUP_REMOVED lines=11> */
.L_x_6095:
[----:B------:R-:W-:Y:S05]  /*5850*/  BSYNC.RECONVERGENT B1 ;  /* 0x0000000000017941 */ /* 0x000fea0003800200 */
.L_x_6094:
[----:B------:R-:W-:Y:S04]  /*5860*/  BSSY.RECONVERGENT B1, `(.L_x_6096) ;  /* 0x000003d000017945 */ /* 0x000fe80003800200 */
[----:B------:R-:W-:Y:S05]  /*5870*/  @!P3 BRA `(.L_x_6097) ;  /* 0x0000000000ecb947 */ /* 0x000fea0003800000 */
[----:B012---:R-:W-:Y:S01]  /*5880*/  MOV R84, R121 ;  /* 0x0000007900547202 */ /* 0x007fe20000000f00 */
[--C-:B------:R-:W-:Y:S01]  /*5890*/  FFMA.FTZ R85, R103, UR4, R126.reuse ;  /* 0x0000000467557c23 */ /* 0x100fe2000801007e */
[----:B------:R-:W-:Y:S01]  /*58a0*/  SHF.R.U32.HI R86, RZ, 0x10, R121 ;  /* 0x00000010ff567819 */ /* 0x000fe20000011679 */
        /* <DEDUP_REMOVED lines=56> */
.L_x_6097:
[----:B------:R-:W-:Y:S05]  /*5c30*/  BSYNC.RECONVERGENT B1 ;  /* 0x0000000000017941 */ /* 0x000fea0003800200 */
.L_x_6096:
[----:B------:R-:W-:Y:S05]  /*5c40*/  @!P5 BRA `(.L_x_6072) ;  /* 0x0000000000e8d947 */ /* 0x000fea0003800000 */
[----:B0123--:R-:W-:Y:S01]  /*5c50*/  MOV R84, R123 ;  /* 0x0000007b00547202 */ /* 0x00ffe20000000f00 */
[--C-:B------:R-:W-:Y:S01]  /*5c60*/  FFMA.FTZ R85, R113, UR4, R126.reuse ;  /* 0x0000000471557c23 */ /* 0x100fe2000801007e */
[----:B------:R-:W-:Y:S01]  /*5c70*/  SHF.R.U32.HI R88, RZ, 0x10, R123 ;  /* 0x00000010ff587819 */ /* 0x000fe2000001167b */
[----:B------:R-:W-:Y:S01]  /*5c80*/  FFMA.FTZ R86, R128, UR4, R126 ;  /* 0x0000000480567c23 */ /* 0x000fe2000801007e */
[----:B------:R-:W-:Y:S01]  /*5c90*/  LOP3.LUT P0, RZ, R107, 0xff0000, RZ, 0xc0, !PT ;  /* 0x00ff00006bff7812 */ /* 0x000fe2000780c0ff */
[----:B------:R-:W-:Y:S02]  /*5ca0*/  HADD2.F32 R84, -RZ, R84.H0_H0 ;  /* 0x20000054ff547230 */ /* 0x000fe40000004100 */
[----:B------:R-:W-:Y:S01]  /*5cb0*/  FADD.FTZ R85, R124, -R85 ;  /* 0x800000557c557221 */ /* 0x000fe20000010000 */
[----:B------:R-:W-:Y:S01]  /*5cc0*/  FADD.FTZ R87, R125, -R86 ;  /* 0x800000567d577221 */ /* 0x000fe20000010000 */
[----:B------:R-:W-:Y:S01]  /*5cd0*/  HADD2.F32 R88, -RZ, R88.H0_H0 ;  /* 0x20000058ff587230 */ /* 0x000fe20000004100 */
[----:B------:R-:W-:Y:S01]  /*5ce0*/  MOV R86, R122 ;  /* 0x0000007a00567202 */ /* 0x000fe20000000f00 */
[----:B------:R-:W-:Y:S01]  /*5cf0*/  FFMA.FTZ R89, R85, UR11, R84 ;  /* 0x0000000b55597c23 */ /* 0x000fe20008010054 */
[--C-:B------:R-:W-:Y:S01]  /*5d00*/  FFMA.FTZ R85, R109, UR4, R126.reuse ;  /* 0x000000046d557c23 */ /* 0x100fe2000801007e */
[----:B------:R-:W-:Y:S01]  /*5d10*/  FFMA.FTZ R126, R110, UR4, R126 ;  /* 0x000000046e7e7c23 */ /* 0x000fe2000801007e */
[----:B------:R-:W-:Y:S01]  /*5d20*/  FFMA.FTZ R90, R87, UR11, R88 ;  /* 0x0000000b575a7c23 */ /* 0x000fe20008010058 */
[----:B------:R-:W-:Y:S01]  /*5d30*/  HADD2.F32 R87, -RZ, R86.H0_H0 ;  /* 0x20000056ff577230 */ /* 0x000fe20000004100 */
[----:B------:R-:W-:Y:S01]  /*5d40*/  SHF.R.U64 R88, R122, 0x10, R123 ;  /* 0x000000107a587819 */ /* 0x000fe2000000127b */
[----:B------:R-:W-:Y:S01]  /*5d50*/  FADD.FTZ R86, R112, -R85 ;  /* 0x8000005570567221 */ /* 0x000fe20000010000 */
[----:B------:R0:W-:Y:S01]  /*5d60*/  F2F.F16.F32 R84, R89 ;  /* 0x0000005900547304 */ /* 0x0001e20000200800 */
[----:B------:R-:W-:Y:S01]  /*5d70*/  FADD.FTZ R126, R111, -R126 ;  /* 0x8000007e6f7e7221 */ /* 0x000fe20000010000 */
[----:B------:R-:W-:Y:S01]  /*5d80*/  LOP3.LUT P6, RZ, R107, 0xff00, RZ, 0xc0, !PT ;  /* 0x0000ff006bff7812 */ /* 0x000fe200078cc0ff */
[----:B------:R-:W-:Y:S01]  /*5d90*/  FFMA.FTZ R86, R86, UR11, R87 ;  /* 0x0000000b56567c23 */ /* 0x000fe20008010057 */
[----:B------:R-:W-:-:S04]  /*5da0*/  HADD2.F32 R87, -RZ, R88.H0_H0 ;  /* 0x20000058ff577230 */ /* 0x000fc80000004100 */
[----:B------:R1:W-:Y:S01]  /*5db0*/  F2F.F16.F32 R85, R90 ;  /* 0x0000005a00557304 */ /* 0x0003e20000200800 */
[----:B0-----:R-:W-:Y:S01]  /*5dc0*/  FMUL.FTZ R89, R89, UR9 ;  /* 0x0000000959597c20 */ /* 0x001fe20008410000 */
[----:B------:R-:W-:-:S03]  /*5dd0*/  FFMA.FTZ R87, R126, UR11, R87 ;  /* 0x0000000b7e577c23 */ /* 0x000fc60008010057 */
        /* <DEDUP_REMOVED lines=12> */
[----:B------:R-:W0:Y:S01]  /*5ea0*/  LDC.64 R90, c[0x0][0x478] ;  /* 0x00011e00ff5a7b82 */ /* 0x000e220000000a00 */
[----:B------:R-:W-:Y:S01]  /*5eb0*/  FMUL.FTZ R89, R86, UR24 ;  /* 0x0000001856597c20 */ /* 0x000fe20008410000 */
[----:B------:R-:W-:Y:S01]  /*5ec0*/  LOP3.LUT P0, RZ, R107, 0xff, RZ, 0xc0, !PT ;  /* 0x000000ff6bff7812 */ /* 0x000fe2000780c0ff */
[----:B------:R3:W-:Y:S05]  /*5ed0*/  F2F.F16.F32 R132, R126 ;  /* 0x0000007e00847304 */ /* 0x0007ea0000200800 */
[----:B-1----:R-:W1:Y:S03]  /*5ee0*/  LDC.64 R86, c[0x0][0x468] ;  /* 0x00011a00ff567b82 */ /* 0x002e660000000a00 */
        /* <DEDUP_REMOVED lines=16> */
.L_x_6072:
[----:B------:R-:W-:Y:S05]  /*5ff0*/  BSYNC.RECONVERGENT B0 ;  /* 0x0000000000007941 */ /* 0x000fea0003800200 */
.L_x_6061:
[----:B------:R-:W-:Y:S02]  /*6000*/  UIADD3 UR6, UPT, UPT, UR6, UR26, URZ ;  /* 0x0000001a06067290 */ /* 0x000fe4000fffe0ff */
[----:B------:R-:W-:Y:S02]  /*6010*/  UPLOP3.LUT UP2, UPT, UPT, UPT, UP2, 0x40, 0x4 ;  /* 0x000000000004789c */ /* 0x000fe40003f4e820 */
[----:B------:R-:W-:-:S09]  /*6020*/  UISETP.GE.AND UP1, UPT, UR6, UR27, UPT ;  /* 0x0000001b0600728c */ /* 0x000fd2000bf26270 */
[----:B------:R-:W-:Y:S05]  /*6030*/  BRA.U !UP1, `(.L_x_6098) ;  /* 0xffffffa509607547 */ /* 0x000fea000b83ffff */
.L_x_6050:
        /* <DEDUP_REMOVED lines=39> */
.L_x_6099:
        /* <DEDUP_REMOVED lines=13> */
.L_x_10888:


//--------------------- .text._ZN10layer_norm13ln_bwd_kernelINS_13Kernel_traitsIf6__halfS2_S2_fjLj2560ELj1ELj1ELj4ELj8ENS_18Kernel_traits_baseILj2560EfS2_S2_S2_fjLj128EEEEELb1ELb0ELb0ELb1EEEvNS_9BwdParamsE --------------------------
	.section	.text._ZN10layer_norm13ln_bwd_kernelINS_13Kernel_traitsIf6__halfS2_S2_fjLj2560ELj1ELj1ELj4ELj8ENS_18Kernel_traits_baseILj2560EfS2_S2_S2_fjLj128EEEEELb1ELb0ELb0ELb1EEEvNS_9BwdParamsE,"ax",@progbits
	.align	128
        .global         _ZN10layer_norm13ln_bwd_kernelINS_13Kernel_traitsIf6__halfS2_S2_fjLj2560ELj1ELj1ELj4ELj8ENS_18Kernel_traits_baseILj2560EfS2_S2_S2_fjLj128EEEEELb1ELb0ELb0ELb1EEEvNS_9BwdParamsE
        .type           _ZN10layer_norm13ln_bwd_kernelINS_13Kernel_traitsIf6__halfS2_S2_fjLj2560ELj1ELj1ELj4ELj8ENS_18Kernel_traits_baseILj2560EfS2_S2_S2_fjLj128EEEEELb1ELb0ELb0ELb1EEEvNS_9BwdParamsE,@function
        .size           _ZN10layer_norm13ln_bwd_kernelINS_13Kernel_traitsIf6__halfS2_S2_fjLj2560ELj1ELj1ELj4ELj8ENS_18Kernel_traits_baseILj2560EfS2_S2_S2_fjLj128EEEEELb1ELb0ELb0ELb1EEEvNS_9BwdParamsE,(.L_x_10889 - _ZN10layer_norm13ln_bwd_kernelINS_13Kernel_traitsIf6__halfS2_S2_fjLj2560ELj1ELj1ELj4ELj8ENS_18Kernel_traits_baseILj2560EfS2_S2_S2_fjLj128EEEEELb1ELb0ELb0ELb1EEEvNS_9BwdParamsE)
        .other          _ZN10layer_norm13ln_bwd_kernelINS_13Kernel_traitsIf6__halfS2_S2_fjLj2560ELj1ELj1ELj4ELj8ENS_18Kernel_traits_baseILj2560EfS2_S2_S2_fjLj128EEEEELb1ELb0ELb0ELb1EEEvNS_9BwdParamsE,@"STO_CUDA_ENTRY STV_DEFAULT"
_ZN10layer_norm13ln_bwd_kernelINS_13Kernel_traitsIf6__halfS2_S2_fjLj2560ELj1ELj1ELj4ELj8ENS_18Kernel_traits_baseILj2560EfS2_S2_S2_fjLj128EEEEELb1ELb0ELb0ELb1EEEvNS_9BwdParamsE:
.text._ZN10layer_norm13ln_bwd_kernelINS_13Kernel_traitsIf6__halfS2_S2_fjLj2560ELj1ELj1ELj4ELj8ENS_18Kernel_traits_baseILj2560EfS2_S2_S2_fjLj128EEEEELb1ELb0ELb0ELb1EEEvNS_9BwdParamsE:
        /* <DEDUP_REMOVED lines=62> */
[----:B------:R-:W-:Y:S02]  /*03e0*/  CS2R R64, SRZ ;  /* 0x0000000000407805 */ /* 0x000fe4000001ff00 */
[----:B------:R-:W-:Y:S01]  /*03f0*/  MOV R101, RZ ;  /* 0x000000ff00657202 */ /* 0x000fe20000000f00 */
[----:B------:R-:W-:Y:S01]  /*0400*/  UISETP.NE.AND.EX UP0, UPT, UR5, URZ, UPT, UP0 ;  /* 0x000000ff0500728c */ /* 0x000fe2000bf05300 */
[----:B------:R-:W1:Y:S01]  /*0410*/  LDCU.64 UR16, c[0x0][0x438] ;  /* 0x00008700ff1077ac */ /* 0x000e620008000a00 */
[----:B--234-:R-:W0:Y:S09]  /*0420*/  LDCU.64 UR24, c[0x0][0x380] ;  /* 0x00007000ff1877ac */ /* 0x01ce320008000a00 */
.L_x_6105:
[----:B0-----:R-:W-:Y:S01]  /*0430*/  UIMAD UR4, UR6, UR18, URZ ;  /* 0x00000012060472a4 */ /* 0x001fe2000f8e02ff */
[----:B-123--:R-:W0:Y:S01]  /*0440*/  LDC.64 R42, c[0x0][0x428] ;  /* 0x00010a00ff2a7b82 */ /* 0x00ee220000000a00 */
[----:B------:R-:W-:Y:S02]  /*0450*/  UIMAD.WIDE UR12, UR6, 0x4, UR10 ;  /* 0x00000004060c78a5 */ /* 0x000fe4000f8e020a */
[----:B------:R-:W-:-:S04]  /*0460*/  USHF.R.S32.HI UR5, URZ, 0x1f, UR4 ;  /* 0x0000001fff057899 */ /* 0x000fc80008011404 */
[----:B------:R-:W-:Y:S01]  /*0470*/  ULEA.HI UR5, UR5, UR4, URZ, 0x2 ;  /* 0x0000000405057291 */ /* 0x000fe2000f8f10ff */
[----:B------:R-:W2:Y:S01]  /*0480*/  LDC.64 R30, c[0x0][0x3a8] ;  /* 0x0000ea00ff1e7b82 */ /* 0x000ea20000000a00 */
[----:B------:R-:W-:Y:S02]  /*0490*/  MOV R24, UR12 ;  /* 0x0000000c00187c02 */ /* 0x000fe40008000f00 */
[----:B------:R-:W-:Y:S02]  /*04a0*/  MOV R25, UR13 ;  /* 0x0000000d00197c02 */ /* 0x000fe40008000f00 */
[----:B------:R-:W-:-:S04]  /*04b0*/  MOV R0, UR5 ;  /* 0x0000000500007c02 */ /* 0x000fc80008000f00 */
[----:B------:R-:W-:Y:S02]  /*04c0*/  LEA.HI.SX32 R99, R0, R117, 0x1e ;  /* 0x0000007500637211 */ /* 0x000fe400078ff2ff */
[----:B------:R3:W4:Y:S02]  /*04d0*/  LDG.E R0, desc[UR14][R24.64] ;  /* 0x0000000e18007981 */ /* 0x000724000c1e1900 */
[C---:B------:R-:W-:Y:S02]  /*04e0*/  IADD3 R97, PT, PT, R99.reuse, 0x80, RZ ;  /* 0x0000008063617810 */ /* 0x040fe40007ffe0ff */
[C---:B------:R-:W-:Y:S01]  /*04f0*/  IADD3 R95, PT, PT, R99.reuse, 0x100, RZ ;  /* 0x00000100635f7810 */ /* 0x040fe20007ffe0ff */
[C-C-:B0-----:R-:W-:Y:S01]  /*0500*/  IMAD.WIDE.U32 R50, R99.reuse, 0x8, R42.reuse ;  /* 0x0000000863327825 */ /* 0x141fe200078e002a */
[C---:B------:R-:W-:Y:S02]  /*0510*/  IADD3 R93, PT, PT, R99.reuse, 0x180, RZ ;  /* 0x00000180635d7810 */ /* 0x040fe40007ffe0ff */
[----:B------:R-:W-:Y:S01]  /*0520*/  IADD3 R91, PT, PT, R99, 0x200, RZ ;  /* 0x00000200635b7810 */ /* 0x000fe20007ffe0ff */
[--C-:B------:R-:W-:Y:S01]  /*0530*/  IMAD.WIDE.U32 R48, R97, 0x8, R42.reuse ;  /* 0x0000000861307825 */ /* 0x100fe200078e002a */
[----:B------:R-:W-:Y:S01]  /*0540*/  UIMAD.WIDE UR4, UR6, 0x4, UR8 ;  /* 0x00000004060478a5 */ /* 0x000fe2000f8e0208 */
[----:B------:R-:W4:Y:S02]  /*0550*/  LDG.E.64 R50, desc[UR14][R50.64] ;  /* 0x0000000e32327981 */ /* 0x000f24000c1e1b00 */
[----:B------:R-:W-:-:S02]  /*0560*/  IMAD.WIDE.U32 R46, R95, 0x8, R42 ;  /* 0x000000085f2e7825 */ /* 0x000fc400078e002a */
[----:B------:R-:W4:Y:S02]  /*0570*/  LDG.E.64 R48, desc[UR14][R48.64] ;  /* 0x0000000e30307981 */ /* 0x000f24000c1e1b00 */
[----:B------:R-:W-:-:S04]  /*0580*/  IMAD.WIDE.U32 R44, R93, 0x8, R42 ;  /* 0x000000085d2c7825 */ /* 0x000fc800078e002a */
[----:B--2---:R-:W-:-:S04]  /*0590*/  IMAD.WIDE.U32 R26, R97, 0x8, R30 ;  /* 0x00000008611a7825 */ /* 0x004fc800078e001e */
[----:B---3--:R-:W-:Y:S01]  /*05a0*/  IMAD.WIDE.U32 R24, R99, 0x8, R30 ;  /* 0x0000000863187825 */ /* 0x008fe200078e001e */
[----:B------:R-:W-:Y:S01]  /*05b0*/  MOV R102, UR4 ;  /* 0x0000000400667c02 */ /* 0x000fe20008000f00 */
[----:B------:R-:W2:Y:S02]  /*05c0*/  LDG.E.64 R26, desc[UR14][R26.64] ;  /* 0x0000000e1a1a7981 */ /* 0x000ea4000c1e1b00 */
[----:B------:R-:W-:Y:S02]  /*05d0*/  IMAD.WIDE.U32 R42, R91, 0x8, R42 ;  /* 0x000000085b2a7825 */ /* 0x000fe400078e002a */
[----:B------:R-:W3:Y:S04]  /*05e0*/  LDG.E.64 R24, desc[UR14][R24.64] ;  /* 0x0000000e18187981 */ /* 0x000ee8000c1e1b00 */
[----:B------:R-:W3:Y:S01]  /*05f0*/  LDG.E.64 R42, desc[UR14][R42.64] ;  /* 0x0000000e2a2a7981 */ /* 0x000ee2000c1e1b00 */
[--C-:B------:R-:W-:Y:S01]  /*0600*/  IMAD.WIDE.U32 R40, R95, 0x8, R30.reuse ;  /* 0x000000085f287825 */ /* 0x100fe200078e001e */
[----:B------:R-:W-:Y:S01]  /*0610*/  MOV R103, UR5 ;  /* 0x0000000500677c02 */ /* 0x000fe20008000f00 */
[----:B------:R-:W0:Y:S01]  /*0620*/  @UP0 LDCU.64 UR4, c[0x0][0x3e0] ;  /* 0x00007c00ff0407ac */ /* 0x000e220008000a00 */
[----:B------:R-:W3:Y:S01]  /*0630*/  LDG.E.64 R46, desc[UR14][R46.64] ;  /* 0x0000000e2e2e7981 */ /* 0x000ee2000c1e1b00 */
[----:B------:R-:W-:-:S03]  /*0640*/  IMAD.WIDE.U32 R28, R93, 0x8, R30 ;  /* 0x000000085d1c7825 */ /* 0x000fc600078e001e */
[----:B------:R-:W3:Y:S01]  /*0650*/  LDG.E.64 R40, desc[UR14][R40.64] ;  /* 0x0000000e28287981 */ /* 0x000ee2000c1e1b00 */
[----:B------:R-:W-:-:S03]  /*0660*/  IMAD.WIDE.U32 R30, R91, 0x8, R30 ;  /* 0x000000085b1e7825 */ /* 0x000fc600078e001e */
[----:B------:R-:W3:Y:S04]  /*0670*/  LDG.E.64 R28, desc[UR14][R28.64] ;  /* 0x0000000e1c1c7981 */ /* 0x000ee8000c1e1b00 */
[----:B------:R-:W3:Y:S04]  /*0680*/  LDG.E.64 R30, desc[UR14][R30.64] ;  /* 0x0000000e1e1e7981 */ /* 0x000ee8000c1e1b00 */
[----:B------:R-:W3:Y:S04]  /*0690*/  LDG.E R136, desc[UR14][R102.64] ;  /* 0x0000000e66887981 */ /* 0x000ee8000c1e1900 */
[----:B------:R-:W3:Y:S01]  /*06a0*/  LDG.E.64 R44, desc[UR14][R44.64] ;  /* 0x0000000e2c2c7981 */ /* 0x000ee2000c1e1b00 */
[----:B-1----:R-:W-:-:S04]  /*06b0*/  ISETP.NE.U32.AND P0, PT, RZ, UR16, PT ;  /* 0x00000010ff007c0c */ /* 0x002fc8000bf05070 */
[----:B------:R-:W-:Y:S02]  /*06c0*/  ISETP.NE.AND.EX P0, PT, RZ, UR17, PT, P0 ;  /* 0x00000011ff007c0c */ /* 0x000fe4000bf05300 */
[----:B------:R-:W-:Y:S02]  /*06d0*/  PLOP3.LUT P4, PT, PT, PT, UP0, 0x80, 0x8 ;  /* 0x000000000008781c */ /* 0x000fe40003f8f008 */
[----:B------:R-:W-:Y:S01]  /*06e0*/  ISETP.NE.AND P3, PT, RZ, UR7, PT ;  /* 0x00000007ff007c0c */ /* 0x000fe2000bf65270 */
[----:B0-----:R-:W-:-:S06]  /*06f0*/  @UP0 UIMAD.WIDE UR4, UR6, 0x2, UR4 ;  /* 0x00000002060408a5 */ /* 0x001fcc000f8e0204 */
[----:B------:R-:W-:Y:S02]  /*0700*/  MOV R104, UR4 ;  /* 0x0000000400687c02 */ /* 0x000fe40008000f00 */
[----:B------:R-:W-:-:S05]  /*0710*/  MOV R105, UR5 ;  /* 0x0000000500697c02 */ /* 0x000fca0008000f00 */
[----:B------:R-:W3:Y:S01]  /*0720*/  @P4 LDG.E.U16 R92, desc[UR14][R104.64] ;  /* 0x0000000e685c4981 */ /* 0x000ee2000c1e1500 */
[----:B----4-:R-:W-:Y:S02]  /*0730*/  R2UR UR12, R0 ;  /* 0x00000000000c72ca */ /* 0x010fe400000e0000 */
[----:B--2---:R-:W-:Y:S02]  /*0740*/  SHF.R.U64 R114, R26, 0x10, R27 ;  /* 0x000000101a727819 */ /* 0x004fe4000000121b */
[----:B---3--:R-:W-:Y:S02]  /*0750*/  MOV R110, R42 ;  /* 0x0000002a006e7202 */ /* 0x008fe40000000f00 */
[--C-:B------:R-:W-:Y:S02]  /*0760*/  SHF.R.U64 R111, R42, 0x10, R43.reuse ;  /* 0x000000102a6f7819 */ /* 0x100fe4000000122b */
[----:B------:R-:W-:Y:S02]  /*0770*/  MOV R112, R43 ;  /* 0x0000002b00707202 */ /* 0x000fe40000000f00 */
[----:B------:R-:W-:-:S02]  /*0780*/  SHF.R.U32.HI R113, RZ, 0x10, R43 ;  /* 0x00000010ff717819 */ /* 0x000fc4000001162b */
[----:B------:R-:W0:Y:S01]  /*0790*/  @P0 LDC.64 R42, c[0x0][0x438] ;  /* 0x00010e00ff2a0b82 */ /* 0x000e220000000a00 */
[----:B------:R-:W-:Y:S01]  /*07a0*/  HADD2.F32 R115, -RZ, R26.H0_H0 ;  /* 0x2000001aff737230 */ /* 0x000fe20000004100 */
[----:B------:R-:W-:Y:S01]  /*07b0*/  SHF.R.U32.HI R117, RZ, 0x10, R27 ;  /* 0x00000010ff757819 */ /* 0x000fe2000001161b */
[----:B------:R-:W-:Y:S01]  /*07c0*/  HADD2.F32 R118, -RZ, R27.H0_H0 ;  /* 0x2000001bff767230 */ /* 0x000fe20000004100 */
[--C-:B------:R-:W-:Y:S01]  /*07d0*/  SHF.R.U64 R116, R24, 0x10, R25.reuse ;  /* 0x0000001018747819 */ /* 0x100fe20000001219 */
[----:B------:R-:W-:Y:S01]  /*07e0*/  HADD2.F32 R137, -RZ, R24.H0_H0 ;  /* 0x20000018ff897230 */ /* 0x000fe20000004100 */
[----:B------:R-:W-:Y:S01]  /*07f0*/  SHF.R.U32.HI R131, RZ, 0x10, R25 ;  /* 0x00000010ff837819 */ /* 0x000fe20000011619 */
[----:B------:R-:W-:Y:S01]  /*0800*/  HADD2.F32 R135, -RZ, R25.H0_H0 ;  /* 0x20000019ff877230 */ /* 0x000fe20000004100 */
[----:B------:R-:W1:Y:S08]  /*0810*/  LDC.64 R26, c[0x0][0x3b0] ;  /* 0x0000ec00ff1a7b82 */ /* 0x000e700000000a00 */
[----:B------:R-:W2:Y:S01]  /*0820*/  @P0 LDC.64 R24, c[0x0][0x438] ;  /* 0x00010e00ff180b82 */ /* 0x000ea20000000a00 */
[----:B------:R-:W-:-:S02]  /*0830*/  SHF.R.U64 R119, R40, 0x10, R41 ;  /* 0x0000001028777819 */ /* 0x000fc40000001229 */
[----:B------:R-:W-:Y:S02]  /*0840*/  SHF.R.U32.HI R121, RZ, 0x10, R41 ;  /* 0x00000010ff797819 */ /* 0x000fe40000011629 */
[--C-:B------:R-:W-:Y:S02]  /*0850*/  SHF.R.U64 R123, R28, 0x10, R29.reuse ;  /* 0x000000101c7b7819 */ /* 0x100fe4000000121d */
[----:B------:R-:W-:Y:S01]  /*0860*/  SHF.R.U32.HI R125, RZ, 0x10, R29 ;  /* 0x00000010ff7d7819 */ /* 0x000fe2000001161d */
[----:B0-----:R-:W-:Y:S01]  /*0870*/  @P0 IMAD.WIDE.U32 R42, R95, 0x8, R42 ;  /* 0x000000085f2a0825 */ /* 0x001fe200078e002a */
[--C-:B------:R-:W-:Y:S02]  /*0880*/  SHF.R.U64 R128, R30, 0x10, R31.reuse ;  /* 0x000000101e807819 */ /* 0x100fe4000000121f */
[----:B------:R-:W-:Y:S02]  /*0890*/  SHF.R.U32.HI R130, RZ, 0x10, R31 ;  /* 0x00000010ff827819 */ /* 0x000fe4000001161f */
[----:B------:R-:W-:-:S02]  /*08a0*/  MOV R134, R50 ;  /* 0x0000003200867202 */ /* 0x000fc40000000f00 */
[----:B------:R-:W-:Y:S01]  /*08b0*/  FSEL R136, R136, RZ, !P3 ;  /* 0x000000ff88887208 */ /* 0x000fe20005800000 */
[----:B------:R-:W-:Y:S01]  /*08c0*/  HADD2.F32 R120, -RZ, R40.H0_H0 ;  /* 0x20000028ff787230 */ /* 0x000fe20000004100 */
[--C-:B------:R-:W-:Y:S01]  /*08d0*/  SHF.R.U64 R132, R50, 0x10, R51.reuse ;  /* 0x0000001032847819 */ /* 0x100fe20000001233 */
[----:B------:R-:W-:Y:S01]  /*08e0*/  HADD2.F32 R122, -RZ, R41.H0_H0 ;  /* 0x20000029ff7a7230 */ /* 0x000fe20000004100 */
[----:B-----5:R0:W5:Y:S01]  /*08f0*/  @P0 LDG.E.64 R34, desc[UR14][R42.64] ;  /* 0x0000000e2a220981 */ /* 0x020162000c1e1b00 */
[----:B------:R-:W-:Y:S01]  /*0900*/  HADD2.F32 R124, -RZ, R28.H0_H0 ;  /* 0x2000001cff7c7230 */ /* 0x000fe20000004100 */
[----:B------:R-:W-:Y:S01]  /*0910*/  SHF.R.U32.HI R0, RZ, 0x10, R51 ;  /* 0x00000010ff007819 */ /* 0x000fe20000011633 */
[----:B------:R-:W-:Y:S02]  /*0920*/  HADD2.F32 R126, -RZ, R29.H0_H0 ;  /* 0x2000001dff7e7230 */ /* 0x000fe40000004100 */
        /* <DEDUP_REMOVED lines=12> */
[----:B------:R-:W-:Y:S01]  /*09f0*/  HADD2.F32 R130, -RZ, R130.H0_H0 ;  /* 0x20000082ff827230 */ /* 0x000fe20000004100 */
[----:B------:R-:W-:Y:S01]  /*0a00*/  MOV R94, R48 ;  /* 0x00000030005e7202 */ /* 0x000fe20000000f00 */
[----:B0-----:R-:W-:Y:S01]  /*0a10*/  HADD2.F32 R43, -RZ, R134.H0_H0 ;  /* 0x20000086ff2b7230 */ /* 0x001fe20000004100 */
[----:B------:R-:W-:Y:S01]  /*0a20*/  SHF.R.U64 R96, R48, 0x10, R49 ;  /* 0x0000001030607819 */ /* 0x000fe20000001231 */
[----:B------:R-:W-:Y:S01]  /*0a30*/  FADD.FTZ R137, -R136, R137 ;  /* 0x0000008988897221 */ /* 0x000fe20000010100 */
        /* <DEDUP_REMOVED lines=24> */
[----:B------:R-:W-:Y:S01]  /*0bc0*/  FMUL.FTZ R134, R135, UR12 ;  /* 0x0000000c87867c20 */ /* 0x000fe20008410000 */
[----:B------:R-:W-:Y:S01]  /*0bd0*/  MOV R100, R46 ;  /* 0x0000002e00647202 */ /* 0x000fe20000000f00 */
[----:B------:R-:W-:Y:S01]  /*0be0*/  HADD2.F32 R136, -RZ, R0.H0_H0 ;  /* 0x20000000ff887230 */ /* 0x000fe20000004100 */
[--C-:B------:R-:W-:Y:S01]  /*0bf0*/  SHF.R.U64 R102, R46, 0x10, R47.reuse ;  /* 0x000000102e667819 */ /* 0x100fe2000000122f */
[----:B------:R-:W-:Y:S01]  /*0c00*/  FMUL.FTZ R135, R20, R43 ;  /* 0x0000002b14877220 */ /* 0x000fe20000410000 */
[----:B------:R-:W-:Y:S01]  /*0c10*/  MOV R105, R47 ;  /* 0x0000002f00697202 */ /* 0x000fe20000000f00 */
[----:B------:R-:W-:Y:S01]  /*0c20*/  FMUL.FTZ R0, R137, UR12 ;  /* 0x0000000c89007c20 */ /* 0x000fe20008410000 */
[----:B------:R-:W-:Y:S01]  /*0c30*/  SHF.R.U32.HI R104, RZ, 0x10, R47 ;  /* 0x00000010ff687819 */ /* 0x000fe2000001162f */
[----:B------:R-:W-:Y:S01]  /*0c40*/  IMAD.WIDE.U32 R46, R97, 0x4, R26 ;  /* 0x00000004612e7825 */ /* 0x000fe200078e001a */
[----:B------:R0:W5:Y:S01]  /*0c50*/  LDG.E R48, desc[UR14][R48.64] ;  /* 0x0000000e30307981 */ /* 0x000162000c1e1900 */
[----:B------:R-:W-:Y:S01]  /*0c60*/  MOV R106, R44 ;  /* 0x0000002c006a7202 */ /* 0x000fe20000000f00 */
[----:B------:R-:W1:Y:S01]  /*0c70*/  @P0 LDC.64 R28, c[0x0][0x438] ;  /* 0x00010e00ff1c0b82 */ /* 0x000e620000000a00 */
[----:B------:R-:W-:Y:S01]  /*0c80*/  HADD2.F32 R133, -RZ, R133.H0_H0 ;  /* 0x20000085ff857230 */ /* 0x000fe20000004100 */
[----:B------:R2:W5:Y:S01]  /*0c90*/  @P0 LDG.E.64 R38, desc[UR14][R24.64] ;  /* 0x0000000e18260981 */ /* 0x000562000c1e1b00 */
[----:B------:R-:W-:Y:S01]  /*0ca0*/  SHF.R.U64 R107, R44, 0x10, R45 ;  /* 0x000000102c6b7819 */ /* 0x000fe2000000122d */
[----:B------:R-:W-:Y:S01]  /*0cb0*/  IMAD.WIDE.U32 R50, R93, 0x4, R26 ;  /* 0x000000045d327825 */ /* 0x000fe200078e001a */
[----:B------:R-:W-:-:S03]  /*0cc0*/  MOV R109, R45 ;  /* 0x0000002d006d7202 */ /* 0x000fc60000000f00 */
[----:B------:R-:W-:Y:S01]  /*0cd0*/  FMUL.FTZ R116, R116, UR12 ;  /* 0x0000000c74747c20 */ /* 0x000fe20008410000 */
[----:B------:R-:W-:Y:S01]  /*0ce0*/  SHF.R.U32.HI R108, RZ, 0x10, R45 ;  /* 0x00000010ff6c7819 */ /* 0x000fe2000001162d */
[----:B0-----:R-:W-:Y:S01]  /*0cf0*/  FMUL.FTZ R49, R21, R132 ;  /* 0x0000008415317220 */ /* 0x001fe20000410000 */
[----:B------:R-:W-:Y:S01]  /*0d00*/  IMAD.WIDE.U32 R44, R99, 0x4, R26 ;  /* 0x00000004632c7825 */ /* 0x000fe200078e001a */
[----:B------:R0:W5:Y:S01]  /*0d10*/  LDG.E R46, desc[UR14][R46.64] ;  /* 0x0000000e2e2e7981 */ /* 0x000162000c1e1900 */
[----:B------:R-:W3:Y:S02]  /*0d20*/  @P0 LDC.64 R30, c[0x0][0x438] ;  /* 0x00010e00ff1e0b82 */ /* 0x000ee40000000a00 */
[----:B--2---:R-:W-:Y:S01]  /*0d30*/  FADD.FTZ R24, RZ, R135 ;  /* 0x00000087ff187221 */ /* 0x004fe20000010000 */
[----:B------:R-:W-:Y:S01]  /*0d40*/  FFMA.FTZ R25, R0, R135, RZ ;  /* 0x0000008700197223 */ /* 0x000fe200000100ff */
[----:B------:R-:W-:Y:S01]  /*0d50*/  IMAD.WIDE.U32 R26, R91, 0x4, R26 ;  /* 0x000000045b1a7825 */ /* 0x000fe200078e001a */
[----:B------:R2:W5:Y:S03]  /*0d60*/  LDG.E R44, desc[UR14][R44.64] ;  /* 0x0000000e2c2c7981 */ /* 0x000566000c1e1900 */
[----:B------:R-:W-:Y:S01]  /*0d70*/  FADD.FTZ R24, R49, R24 ;  /* 0x0000001831187221 */ /* 0x000fe20000010000 */
[----:B------:R-:W-:Y:S01]  /*0d80*/  FFMA.FTZ R25, R116, R49, R25 ;  /* 0x0000003174197223 */ /* 0x000fe20000010019 */
[----:B------:R-:W-:Y:S01]  /*0d90*/  HADD2.F32 R139, -RZ, R110.H0_H0 ;  /* 0x2000006eff8b7230 */ /* 0x000fe20000004100 */
[----:B------:R4:W5:Y:S01]  /*0da0*/  LDG.E R50, desc[UR14][R50.64] ;  /* 0x0000000e32327981 */ /* 0x000962000c1e1900 */
[----:B0-----:R-:W-:Y:S01]  /*0db0*/  FMUL.FTZ R47, R22, R133 ;  /* 0x00000085162f7220 */ /* 0x001fe20000410000 */
[----:B------:R-:W-:Y:S01]  /*0dc0*/  FMUL.FTZ R110, R131, UR12 ;  /* 0x0000000c836e7c20 */ /* 0x000fe20008410000 */
[----:B------:R-:W-:Y:S01]  /*0dd0*/  HADD2.F32 R137, -RZ, R100.H0_H0 ;  /* 0x20000064ff897230 */ /* 0x000fe20000004100 */
[----:B------:R0:W5:Y:S01]  /*0de0*/  LDG.E R42, desc[UR14][R26.64] ;  /* 0x0000000e1a2a7981 */ /* 0x000162000c1e1900 */
[----:B------:R-:W-:Y:S01]  /*0df0*/  FADD.FTZ R24, R47, R24 ;  /* 0x000000182f187221 */ /* 0x000fe20000010000 */
[----:B--2---:R-:W-:Y:S01]  /*0e00*/  FMUL.FTZ R45, R23, R136 ;  /* 0x00000088172d7220 */ /* 0x004fe20000410000 */
[----:B------:R-:W-:Y:S01]  /*0e10*/  FFMA.FTZ R25, R134, R47, R25 ;  /* 0x0000002f86197223 */ /* 0x000fe20000010019 */
[----:B------:R-:W2:Y:S01]  /*0e20*/  @P0 LDC.64 R40, c[0x0][0x438] ;  /* 0x00010e00ff280b82 */ /* 0x000ea20000000a00 */
[----:B----4-:R-:W-:-:S02]  /*0e30*/  HADD2.F32 R51, -RZ, R94.H0_H0 ;  /* 0x2000005eff337230 */ /* 0x010fc40000004100 */
[----:B------:R-:W-:Y:S01]  /*0e40*/  FMUL.FTZ R115, R115, UR12 ;  /* 0x0000000c73737c20 */ /* 0x000fe20008410000 */
[----:B------:R-:W-:Y:S02]  /*0e50*/  HADD2.F32 R96, -RZ, R96.H0_H0 ;  /* 0x20000060ff607230 */ /* 0x000fe40000004100 */
[----:B------:R-:W-:Y:S02]  /*0e60*/  HADD2.F32 R100, -RZ, R113.H0_H0 ;  /* 0x20000071ff647230 */ /* 0x000fe40000004100 */
[----:B0-----:R-:W-:Y:S01]  /*0e70*/  FADD.FTZ R26, R45, R24 ;  /* 0x000000182d1a7221 */ /* 0x001fe20000010000 */
[----:B------:R-:W-:Y:S01]  /*0e80*/  FMUL.FTZ R113, R16, R51 ;  /* 0x0000003310717220 */ /* 0x000fe20000410000 */
[----:B------:R-:W-:Y:S01]  /*0e90*/  FFMA.FTZ R24, R110, R45, R25 ;  /* 0x0000002d6e187223 */ /* 0x000fe20000010019 */
[----:B------:R-:W-:Y:S02]  /*0ea0*/  HADD2.F32 R94, -RZ, R111.H0_H0 ;  /* 0x2000006fff5e7230 */ /* 0x000fe40000004100 */
[----:B------:R-:W-:Y:S01]  /*0eb0*/  FMUL.FTZ R114, R114, UR12 ;  /* 0x0000000c72727c20 */ /* 0x000fe20008410000 */
[----:B------:R-:W-:-:S02]  /*0ec0*/  HADD2.F32 R103, -RZ, R103.H0_H0 ;  /* 0x20000067ff677230 */ /* 0x000fc40000004100 */
[----:B------:R-:W-:Y:S01]  /*0ed0*/  FADD.FTZ R27, R113, R26 ;  /* 0x0000001a711b7221 */ /* 0x000fe20000010000 */
[----:B------:R-:W-:Y:S02]  /*0ee0*/  HADD2.F32 R111, -RZ, R112.H0_H0 ;  /* 0x20000070ff6f7230 */ /* 0x000fe40000004100 */
[----:B------:R-:W-:Y:S01]  /*0ef0*/  FMUL.FTZ R112, R17, R96 ;  /* 0x0000006011707220 */ /* 0x000fe20000410000 */
        /* <DEDUP_REMOVED lines=67> */
[----:B------:R-:W0:Y:S04]  /*1330*/  SHFL.DOWN PT, R25, R24, 0x10, 0x1f ;  /* 0x0a001f0018197f89 */ /* 0x000e2800000e0000 */
[----:B------:R-:W4:Y:S01]  /*1340*/  SHFL.DOWN PT, R27, R26, 0x10, 0x1f ;  /* 0x0a001f001a1b7f89 */ /* 0x000f2200000e0000 */
[----:B-1----:R-:W-:-:S04]  /*1350*/  @P0 IMAD.WIDE.U32 R28, R99, 0x8, R28 ;  /* 0x00000008631c0825 */ /* 0x002fc800078e001c */
[----:B---3--:R-:W-:Y:S01]  /*1360*/  @P0 IMAD.WIDE.U32 R30, R93, 0x8, R30 ;  /* 0x000000085d1e0825 */ /* 0x008fe200078e001e */
[----:B------:R1:W5:Y:S04]  /*1370*/  @P0 LDG.E.64 R2, desc[UR14][R28.64] ;  /* 0x0000000e1c020981 */ /* 0x000368000c1e1b00 */
[----:B------:R3:W5:Y:S01]  /*1380*/  @P0 LDG.E.64 R36, desc[UR14][R30.64] ;  /* 0x0000000e1e240981 */ /* 0x000762000c1e1b00 */
[----:B0-----:R-:W-:Y:S01]  /*1390*/  FADD.FTZ R25, R24, R25 ;  /* 0x0000001918197221 */ /* 0x001fe20000010000 */
[----:B----4-:R-:W-:-:S04]  /*13a0*/  FADD.FTZ R27, R26, R27 ;  /* 0x0000001b1a1b7221 */ /* 0x010fc80000010000 */
[----:B-1----:R-:W0:Y:S04]  /*13b0*/  SHFL.DOWN PT, R28, R25, 0x8, 0x1f ;  /* 0x09001f00191c7f89 */ /* 0x002e2800000e0000 */
[----:B---3--:R-:W1:Y:S01]  /*13c0*/  SHFL.DOWN PT, R30, R27, 0x8, 0x1f ;  /* 0x09001f001b1e7f89 */ /* 0x008e6200000e0000 */
[----:B0-----:R-:W-:Y:S01]  /*13d0*/  FADD.FTZ R28, R25, R28 ;  /* 0x0000001c191c7221 */ /* 0x001fe20000010000 */
[----:B-1----:R-:W-:-:S04]  /*13e0*/  FADD.FTZ R30, R27, R30 ;  /* 0x0000001e1b1e7221 */ /* 0x002fc80000010000 */
        /* <DEDUP_REMOVED lines=110> */
[--C-:B------:R-:W-:Y:S01]  /*1ad0*/  FFMA.FTZ R134, R134, UR13, R25.reuse ;  /* 0x0000000d86867c23 */ /* 0x100fe20008010019 */
[----:B------:R-:W-:Y:S01]  /*1ae0*/  FFMA.FTZ R29, R114, UR13, R25 ;  /* 0x0000000d721d7c23 */ /* 0x000fe20008010019 */
[----:B------:R-:W-:Y:S01]  /*1af0*/  FMUL.FTZ R0, R0, UR22 ;  /* 0x0000001600007c20 */ /* 0x000fe20008410000 */
[----:B------:R-:W-:Y:S01]  /*1b00*/  FMUL.FTZ R116, R116, UR22 ;  /* 0x0000001674747c20 */ /* 0x000fe20008410000 */
[----:B------:R-:W-:Y:S01]  /*1b10*/  FMUL.FTZ R110, R110, UR4 ;  /* 0x000000046e6e7c20 */ /* 0x000fe20008410000 */
[----:B------:R-:W-:Y:S01]  /*1b20*/  FMUL.FTZ R24, R24, UR12 ;  /* 0x0000000c18187c20 */ /* 0x000fe20008410000 */
[----:B------:R-:W-:Y:S01]  /*1b30*/  FADD.FTZ R134, R47, -R134 ;  /* 0x800000862f867221 */ /* 0x000fe20000010000 */
[----:B------:R-:W-:Y:S01]  /*1b40*/  FSEL R0, R0, RZ, P0 ;  /* 0x000000ff00007208 */ /* 0x000fe20000000000 */
[----:B------:R-:W-:Y:S01]  /*1b50*/  FADD.FTZ R29, R112, -R29 ;  /* 0x8000001d701d7221 */ /* 0x000fe20000010000 */
[----:B------:R-:W-:Y:S01]  /*1b60*/  LOP3.LUT P0, RZ, R44, 0xff00, RZ, 0xc0, !PT ;  /* 0x0000ff002cff7812 */ /* 0x000fe2000780c0ff */
[--C-:B------:R-:W-:Y:S01]  /*1b70*/  FFMA.FTZ R28, R141, UR13, R25.reuse ;  /* 0x0000000d8d1c7c23 */ /* 0x100fe20008010019 */
[----:B------:R-:W-:Y:S01]  /*1b80*/  FFMA.FTZ R41, R138, UR13, R25 ;  /* 0x0000000d8a297c23 */ /* 0x000fe20008010019 */
[----:B------:R-:W-:Y:S01]  /*1b90*/  FMUL.FTZ R110, R110, UR22 ;  /* 0x000000166e6e7c20 */ /* 0x000fe20008410000 */
[----:B------:R-:W-:Y:S01]  /*1ba0*/  FSEL R26, R116, RZ, P0 ;  /* 0x000000ff741a7208 */ /* 0x000fe20000000000 */
[----:B------:R-:W-:Y:S01]  /*1bb0*/  FMUL.FTZ R24, R24, UR4 ;  /* 0x0000000418187c20 */ /* 0x000fe20008410000 */
[----:B------:R-:W-:Y:S01]  /*1bc0*/  ISETP.GE.U32.AND P0, PT, R44, 0x1000000, PT ;  /* 0x010000002c00780c */ /* 0x000fe20003f06070 */
[----:B------:R-:W-:Y:S01]  /*1bd0*/  FMUL.FTZ R134, R134, UR12 ;  /* 0x0000000c86867c20 */ /* 0x000fe20008410000 */
[----:B------:R-:W-:Y:S01]  /*1be0*/  FMUL.FTZ R29, R29, UR12 ;  /* 0x0000000c1d1d7c20 */ /* 0x000fe20008410000 */
[----:B------:R-:W-:Y:S01]  /*1bf0*/  FADD.FTZ R28, R131, -R28 ;  /* 0x8000001c831c7221 */ /* 0x000fe20000010000 */
[----:B------:R-:W-:Y:S01]  /*1c00*/  FADD.FTZ R41, R118, -R41 ;  /* 0x8000002976297221 */ /* 0x000fe20000010000 */
[----:B------:R-:W-:Y:S01]  /*1c10*/  FFMA.FTZ R143, R143, UR13, R25 ;  /* 0x0000000d8f8f7c23 */ /* 0x000fe20008010019 */
[----:B------:R-:W-:Y:S01]  /*1c20*/  FSEL R30, R110, RZ, P0 ;  /* 0x000000ff6e1e7208 */ /* 0x000fe20000000000 */
[----:B------:R-:W-:Y:S01]  /*1c30*/  FMUL.FTZ R24, R24, UR22 ;  /* 0x0000001618187c20 */ /* 0x000fe20008410000 */
[----:B------:R-:W-:Y:S01]  /*1c40*/  FMUL.FTZ R134, R134, UR4 ;  /* 0x0000000486867c20 */ /* 0x000fe20008410000 */
[----:B------:R-:W-:Y:S01]  /*1c50*/  LOP3.LUT P0, RZ, R46, 0xff, RZ, 0xc0, !PT ;  /* 0x000000ff2eff7812 */ /* 0x000fe2000780c0ff */
[----:B------:R-:W-:Y:S01]  /*1c60*/  FMUL.FTZ R29, R29, UR4 ;  /* 0x000000041d1d7c20 */ /* 0x000fe20008410000 */
[----:B------:R-:W-:Y:S01]  /*1c70*/  FMUL.FTZ R31, R28, UR12 ;  /* 0x0000000c1c1f7c20 */ /* 0x000fe20008410000 */
[----:B------:R-:W-:Y:S01]  /*1c80*/  FMUL.FTZ R41, R41, UR12 ;  /* 0x0000000c29297c20 */ /* 0x000fe20008410000 */
[----:B------:R-:W-:Y:S01]  /*1c90*/  FADD.FTZ R143, R140, -R143 ;  /* 0x8000008f8c8f7221 */ /* 0x000fe20000010000 */
[----:B------:R-:W-:Y:S01]  /*1ca0*/  FFMA.FTZ R43, R142, UR13, R25 ;  /* 0x0000000d8e2b7c23 */ /* 0x000fe20008010019 */
[----:B------:R-:W-:Y:S01]  /*1cb0*/  FMUL.FTZ R134, R134, UR22 ;  /* 0x0000001686867c20 */ /* 0x000fe20008410000 */
[----:B------:R-:W-:Y:S01]  /*1cc0*/  FSEL R24, R24, RZ, P0 ;  /* 0x000000ff18187208 */ /* 0x000fe20000000000 */
[----:B------:R-:W-:Y:S01]  /*1cd0*/  FMUL.FTZ R29, R29, UR22 ;  /* 0x000000161d1d7c20 */ /* 0x000fe20008410000 */
[----:B------:R-:W-:Y:S01]  /*1ce0*/  LOP3.LUT P2, RZ, R44, 0xff0000, RZ, 0xc0, !PT ;  /* 0x00ff00002cff7812 */ /* 0x000fe2000784c0ff */
        /* <DEDUP_REMOVED lines=8> */
[----:B------:R-:W-:Y:S01]  /*1d70*/  FSEL R29, R29, RZ, P0 ;  /* 0x000000ff1d1d7208 */ /* 0x000fe20000000000 */
[----:B------:R-:W-:Y:S01]  /*1d80*/  FMUL.FTZ R41, R41, UR22 ;  /* 0x0000001629297c20 */ /* 0x000fe20008410000 */
[C---:B------:R-:W-:Y:S01]  /*1d90*/  LOP3.LUT P2, RZ, R46.reuse, 0xff0000, RZ, 0xc0, !PT ;  /* 0x00ff00002eff7812 */ /* 0x040fe2000784c0ff */
[----:B------:R-:W-:Y:S01]  /*1da0*/  FMUL.FTZ R143, R143, UR4 ;  /* 0x000000048f8f7c20 */ /* 0x000fe20008410000 */
[----:B------:R-:W-:Y:S01]  /*1db0*/  ISETP.GE.U32.AND P0, PT, R46, 0x1000000, PT ;  /* 0x010000002e00780c */ /* 0x000fe20003f06070 */
[----:B------:R-:W-:Y:S01]  /*1dc0*/  FMUL.FTZ R43, R43, UR12 ;  /* 0x0000000c2b2b7c20 */ /* 0x000fe20008410000 */
[----:B------:R-:W-:Y:S01]  /*1dd0*/  FADD.FTZ R122, R119, -R122 ;  /* 0x8000007a777a7221 */ /* 0x000fe20000010000 */
[--C-:B------:R-:W-:Y:S01]  /*1de0*/  FFMA.FTZ R146, R146, UR13, R25.reuse ;  /* 0x0000000d92927c23 */ /* 0x100fe20008010019 */
[----:B------:R-:W-:Y:S01]  /*1df0*/  FSEL R31, R31, RZ, P2 ;  /* 0x000000ff1f1f7208 */ /* 0x000fe20001000000 */
[----:B------:R-:W-:Y:S01]  /*1e00*/  FMUL.FTZ R143, R143, UR22 ;  /* 0x000000168f8f7c20 */ /* 0x000fe20008410000 */
[----:B------:R-:W-:Y:S01]  /*1e10*/  FSEL R41, R41, RZ, P0 ;  /* 0x000000ff29297208 */ /* 0x000fe20000000000 */
[----:B------:R-:W-:Y:S01]  /*1e20*/  FMUL.FTZ R43, R43, UR4 ;  /* 0x000000042b2b7c20 */ /* 0x000fe20008410000 */
[----:B------:R-:W-:Y:S01]  /*1e30*/  LOP3.LUT P0, RZ, R48, 0xff, RZ, 0xc0, !PT ;  /* 0x000000ff30ff7812 */ /* 0x000fe2000780c0ff */
[----:B------:R-:W-:Y:S01]  /*1e40*/  FMUL.FTZ R122, R122, UR12 ;  /* 0x0000000c7a7a7c20 */ /* 0x000fe20008410000 */
[----:B------:R-:W-:Y:S01]  /*1e50*/  FADD.FTZ R146, R121, -R146 ;  /* 0x8000009279927221 */ /* 0x000fe20000010000 */
[----:B------:R0:W-:Y:S01]  /*1e60*/  F2F.F16.F32 R40, R31 ;  /* 0x0000001f00287304 */ /* 0x0001e20000200800 */
[----:B------:R-:W-:Y:S01]  /*1e70*/  FFMA.FTZ R123, R123, UR13, R25 ;  /* 0x0000000d7b7b7c23 */ /* 0x000fe20008010019 */
[----:B------:R-:W-:Y:S01]  /*1e80*/  FMUL.FTZ R43, R43, UR22 ;  /* 0x000000162b2b7c20 */ /* 0x000fe20008410000 */
[----:B------:R-:W-:Y:S01]  /*1e90*/  FMUL.FTZ R122, R122, UR4 ;  /* 0x000000047a7a7c20 */ /* 0x000fe20008410000 */
[----:B------:R-:W-:Y:S01]  /*1ea0*/  FMUL.FTZ R146, R146, UR12 ;  /* 0x0000000c92927c20 */ /* 0x000fe20008410000 */
[----:B------:R-:W-:Y:S01]  /*1eb0*/  FADD.FTZ R123, R124, -R123 ;  /* 0x8000007b7c7b7221 */ /* 0x000fe20000010000 */
[----:B------:R-:W-:Y:S01]  /*1ec0*/  FFMA.FTZ R149, R149, UR13, R25 ;  /* 0x0000000d95957c23 */ /* 0x000fe20008010019 */
[----:B------:R-:W-:Y:S01]  /*1ed0*/  FMUL.FTZ R122, R122, UR22 ;  /* 0x000000167a7a7c20 */ /* 0x000fe20008410000 */
[----:B------:R-:W-:Y:S01]  /*1ee0*/  FMUL.FTZ R146, R146, UR4 ;  /* 0x0000000492927c20 */ /* 0x000fe20008410000 */
[----:B0-----:R-:W-:Y:S01]  /*1ef0*/  FSEL R31, R143, RZ, P0 ;  /* 0x000000ff8f1f7208 */ /* 0x001fe20000000000 */
[----:B------:R-:W-:Y:S01]  /*1f00*/  FMUL.FTZ R123, R123, UR12 ;  /* 0x0000000c7b7b7c20 */ /* 0x000fe20008410000 */
[----:B------:R-:W-:Y:S01]  /*1f10*/  LOP3.LUT P0, RZ, R48, 0xff00, RZ, 0xc0, !PT ;  /* 0x0000ff0030ff7812 */ /* 0x000fe2000780c0ff */
[----:B------:R-:W-:Y:S01]  /*1f20*/  FADD.FTZ R149, R126, -R149 ;  /* 0x800000957e957221 */ /* 0x000fe20000010000 */
[----:B------:R-:W-:Y:S01]  /*1f30*/  FFMA.FTZ R45, R152, UR13, R25 ;  /* 0x0000000d982d7c23 */ /* 0x000fe20008010019 */
[----:B------:R-:W-:Y:S01]  /*1f40*/  FMUL.FTZ R146, R146, UR22 ;  /* 0x0000001692927c20 */ /* 0x000fe20008410000 */
[----:B------:R-:W-:Y:S01]  /*1f50*/  FSEL R43, R43, RZ, P0 ;  /* 0x000000ff2b2b7208 */ /* 0x000fe20000000000 */
[----:B------:R-:W-:Y:S01]  /*1f60*/  FMUL.FTZ R123, R123, UR4 ;  /* 0x000000047b7b7c20 */ /* 0x000fe20008410000 */
[----:B------:R-:W-:Y:S01]  /*1f70*/  ISETP.GE.U32.AND P0, PT, R48, 0x1000000, PT ;  /* 0x010000003000780c */ /* 0x000fe20003f06070 */
[----:B------:R-:W-:Y:S01]  /*1f80*/  FMUL.FTZ R149, R149, UR12 ;  /* 0x0000000c95957c20 */ /* 0x000fe20008410000 */
[----:B------:R0:W-:Y:S01]  /*1f90*/  F2F.F16.F32 R28, R24 ;  /* 0x00000018001c7304 */ /* 0x0001e20000200800 */
[----:B------:R-:W-:Y:S01]  /*1fa0*/  FADD.FTZ R45, R128, -R45 ;  /* 0x8000002d802d7221 */ /* 0x000fe20000010000 */
[----:B------:R-:W-:Y:S01]  /*1fb0*/  FSEL R122, R122, RZ, P0 ;  /* 0x000000ff7a7a7208 */ /* 0x000fe20000000000 */
[----:B------:R-:W-:Y:S01]  /*1fc0*/  FMUL.FTZ R123, R123, UR22 ;  /* 0x000000167b7b7c20 */ /* 0x000fe20008410000 */
[----:B------:R-:W-:Y:S01]  /*1fd0*/  LOP3.LUT P0, RZ, R50, 0xff, RZ, 0xc0, !PT ;  /* 0x000000ff32ff7812 */ /* 0x000fe2000780c0ff */
[----:B------:R-:W-:Y:S01]  /*1fe0*/  FMUL.FTZ R149, R149, UR4 ;  /* 0x0000000495957c20 */ /* 0x000fe20008410000 */
[--C-:B------:R-:W-:Y:S01]  /*1ff0*/  FFMA.FTZ R145, R145, UR13, R25.reuse ;  /* 0x0000000d91917c23 */ /* 0x100fe20008010019 */
[----:B------:R-:W-:Y:S01]  /*2000*/  FMUL.FTZ R45, R45, UR12 ;  /* 0x0000000c2d2d7c20 */ /* 0x000fe20008410000 */
[----:B------:R-:W-:Y:S01]  /*2010*/  FSEL R44, R146, RZ, P0 ;  /* 0x000000ff922c7208 */ /* 0x000fe20000000000 */
[----:B0-----:R-:W-:Y:S01]  /*2020*/  FFMA.FTZ R24, R153, UR13, R25 ;  /* 0x0000000d99187c23 */ /* 0x001fe20008010019 */
[----:B------:R-:W-:Y:S01]  /*2030*/  LOP3.LUT P0, RZ, R50, 0xff00, RZ, 0xc0, !PT ;  /* 0x0000ff0032ff7812 */ /* 0x000fe2000780c0ff */
[----:B------:R-:W-:Y:S01]  /*2040*/  FMUL.FTZ R149, R149, UR22 ;  /* 0x0000001695957c20 */ /* 0x000fe20008410000 */
[----:B------:R-:W-:Y:S01]  /*2050*/  FADD.FTZ R145, R144, -R145 ;  /* 0x8000009190917221 */ /* 0x000fe20000010000 */
[----:B------:R-:W-:Y:S01]  /*2060*/  FADD.FTZ R129, R129, -R24 ;  /* 0x8000001881817221 */ /* 0x000fe20000010000 */
[--C-:B------:R-:W-:Y:S01]  /*2070*/  FFMA.FTZ R24, R151, UR13, R25.reuse ;  /* 0x0000000d97187c23 */ /* 0x100fe20008010019 */
[----:B------:R-:W-:Y:S01]  /*2080*/  FSEL R123, R123, RZ, P0 ;  /* 0x000000ff7b7b7208 */ /* 0x000fe20000000000 */
[----:B------:R-:W-:Y:S01]  /*2090*/  FMUL.FTZ R45, R45, UR4 ;  /* 0x000000042d2d7c20 */ /* 0x000fe20008410000 */
[----:B------:R-:W-:Y:S01]  /*20a0*/  ISETP.GE.U32.AND P0, PT, R50, 0x1000000, PT ;  /* 0x010000003200780c */ /* 0x000fe20003f06070 */
[--C-:B------:R-:W-:Y:S01]  /*20b0*/  FFMA.FTZ R148, R148, UR13, R25.reuse ;  /* 0x0000000d94947c23 */ /* 0x100fe20008010019 */
[----:B------:R-:W-:Y:S01]  /*20c0*/  FMUL.FTZ R129, R129, UR12 ;  /* 0x0000000c81817c20 */ /* 0x000fe20008410000 */
[----:B------:R-:W-:Y:S01]  /*20d0*/  FADD.FTZ R24, R127, -R24 ;  /* 0x800000187f187221 */ /* 0x000fe20000010000 */
[----:B------:R-:W-:Y:S01]  /*20e0*/  FMUL.FTZ R145, R145, UR12 ;  /* 0x0000000c91917c20 */ /* 0x000fe20008410000 */
[----:B------:R-:W-:Y:S01]  /*20f0*/  FSEL R149, R149, RZ, P0 ;  /* 0x000000ff95957208 */ /* 0x000fe20000000000 */
[----:B------:R-:W-:Y:S01]  /*2100*/  FMUL.FTZ R45, R45, UR22 ;  /* 0x000000162d2d7c20 */ /* 0x000fe20008410000 */
[----:B------:R-:W-:Y:S01]  /*2110*/  FFMA.FTZ R150, R150, UR13, R25 ;  /* 0x0000000d96967c23 */ /* 0x000fe20008010019 */
[----:B------:R-:W-:Y:S01]  /*2120*/  FADD.FTZ R148, R147, -R148 ;  /* 0x8000009493947221 */ /* 0x000fe20000010000 */
[----:B------:R-:W-:Y:S01]  /*2130*/  LOP3.LUT P0, RZ, R42, 0xff0000, RZ, 0xc0, !PT ;  /* 0x00ff00002aff7812 */ /* 0x000fe2000780c0ff */
[----:B------:R-:W-:Y:S01]  /*2140*/  FMUL.FTZ R129, R129, UR4 ;  /* 0x0000000481817c20 */ /* 0x000fe20008410000 */
[----:B------:R-:W-:Y:S01]  /*2150*/  FMUL.FTZ R24, R24, UR12 ;  /* 0x0000000c18187c20 */ /* 0x000fe20008410000 */
[----:B------:R-:W-:Y:S01]  /*2160*/  FMUL.FTZ R145, R145, UR4 ;  /* 0x0000000491917c20 */ /* 0x000fe20008410000 */
[----:B------:R-:W-:Y:S01]  /*2170*/  FADD.FTZ R150, R125, -R150 ;  /* 0x800000967d967221 */ /* 0x000fe20000010000 */
[----:B------:R-:W-:Y:S01]  /*2180*/  FMUL.FTZ R148, R148, UR12 ;  /* 0x0000000c94947c20 */ /* 0x000fe20008410000 */
[----:B------:R-:W-:Y:S01]  /*2190*/  FSEL R45, R45, RZ, P0 ;  /* 0x000000ff2d2d7208 */ /* 0x000fe20000000000 */
[----:B------:R-:W-:Y:S01]  /*21a0*/  FMUL.FTZ R129, R129, UR22 ;  /* 0x0000001681817c20 */ /* 0x000fe20008410000 */
[----:B------:R-:W-:Y:S01]  /*21b0*/  ISETP.GE.U32.AND P0, PT, R42, 0x1000000, PT ;  /* 0x010000002a00780c */ /* 0x000fe20003f06070 */
[----:B------:R-:W-:Y:S01]  /*21c0*/  FMUL.FTZ R24, R24, UR4 ;  /* 0x0000000418187c20 */ /* 0x000fe20008410000 */
[----:B------:R-:W-:Y:S01]  /*21d0*/  FMUL.FTZ R145, R145, UR22 ;  /* 0x0000001691917c20 */ /* 0x000fe20008410000 */
[----:B------:R-:W-:Y:S01]  /*21e0*/  FMUL.FTZ R150, R150, UR12 ;  /* 0x0000000c96967c20 */ /* 0x000fe20008410000 */
[----:B------:R-:W-:Y:S01]  /*21f0*/  LOP3.LUT P2, RZ, R48, 0xff0000, RZ, 0xc0, !PT ;  /* 0x00ff000030ff7812 */ /* 0x000fe2000784c0ff */
[----:B------:R-:W-:Y:S01]  /*2200*/  FMUL.FTZ R148, R148, UR4 ;  /* 0x0000000494947c20 */ /* 0x000fe20008410000 */
[----:B------:R-:W-:Y:S01]  /*2210*/  FSEL R129, R129, RZ, P0 ;  /* 0x000000ff81817208 */ /* 0x000fe20000000000 */
[----:B------:R-:W-:Y:S01]  /*2220*/  FMUL.FTZ R24, R24, UR22 ;  /* 0x0000001618187c20 */ /* 0x000fe20008410000 */
[----:B------:R-:W-:Y:S01]  /*2230*/  LOP3.LUT P0, RZ, R42, 0xff00, RZ, 0xc0, !PT ;  /* 0x0000ff002aff7812 */ /* 0x000fe2000780c0ff */
[----:B------:R-:W-:Y:S01]  /*2240*/  FMUL.FTZ R150, R150, UR4 ;  /* 0x0000000496967c20 */ /* 0x000fe20008410000 */
[----:B------:R-:W0:Y:S01]  /*2250*/  F2F.F16.F32 R41, R41 ;  /* 0x0000002900297304 */ /* 0x000e220000200800 */
[----:B------:R-:W-:Y:S01]  /*2260*/  FSEL R145, R145, RZ, P2 ;  /* 0x000000ff91917208 */ /* 0x000fe20001000000 */
[----:B------:R-:W-:Y:S01]  /*2270*/  FMUL.FTZ R148, R148, UR22 ;  /* 0x0000001694947c20 */ /* 0x000fe20008410000 */
[----:B------:R-:W-:Y:S01]  /*2280*/  LOP3.LUT P2, RZ, R50, 0xff0000, RZ, 0xc0, !PT ;  /* 0x00ff000032ff7812 */ /* 0x000fe2000784c0ff */
[----:B------:R-:W-:Y:S01]  /*2290*/  FMUL.FTZ R150, R150, UR22 ;  /* 0x0000001696967c20 */ /* 0x000fe20008410000 */
[----:B------:R-:W-:-:S02]  /*22a0*/  FSEL R47, R24, RZ, P0 ;  /* 0x000000ff182f7208 */ /* 0x000fc40000000000 */
[----:B------:R-:W1:Y:S01]  /*22b0*/  LDC.64 R24, c[0x0][0x468] ;  /* 0x00011a00ff187b82 */ /* 0x000e620000000a00 */
[----:B------:R-:W2:Y:S01]  /*22c0*/  F2F.F16.F32 R29, R29 ;  /* 0x0000001d001d7304 */ /* 0x000ea20000200800 */
[----:B------:R-:W-:Y:S02]  /*22d0*/  LOP3.LUT P0, RZ, R42, 0xff, RZ, 0xc0, !PT ;  /* 0x000000ff2aff7812 */ /* 0x000fe4000780c0ff */
[----:B------:R-:W-:Y:S02]  /*22e0*/  FSEL R148, R148, RZ, P2 ;  /* 0x000000ff94947208 */ /* 0x000fe40001000000 */
[----:B------:R-:W-:Y:S02]  /*22f0*/  FSEL R150, R150, RZ, P0 ;  /* 0x000000ff96967208 */ /* 0x000fe40000000000 */
[----:B0-----:R-:W-:Y:S01]  /*2300*/  PRMT R103, R40, 0x5410, R41 ;  /* 0x0000541028677816 */ /* 0x001fe20000000029 */
[----:B------:R-:W-:Y:S01]  /*2310*/  F2F.F16.F32 R27, R27 ;  /* 0x0000001b001b7304 */ /* 0x000fe20000200800 */
[----:B--2---:R-:W-:-:S07]  /*2320*/  IMAD.WIDE.U32 R40, R29, 0x10000, RZ ;  /* 0x000100001d287825 */ /* 0x004fce00078e00ff */
        /* <DEDUP_REMOVED lines=8> */
[----:B0-----:R-:W-:-:S07]  /*23b0*/  IMAD.WIDE.U32 R26, R26, 0x10000, RZ ;  /* 0x000100001a1a7825 */ /* 0x001fce00078e00ff */
[----:B------:R-:W-:Y:S01]  /*23c0*/  F2F.F16.F32 R49, R45 ;  /* 0x0000002d00317304 */ /* 0x000fe20000200800 */
[----:B------:R-:W-:Y:S01]  /*23d0*/  LOP3.LUT R27, R105, R27, RZ, 0xfc, !PT ;  /* 0x0000001b691b7212 */ /* 0x000fe200078efcff */
[----:B--2---:R-:W-:-:S06]  /*23e0*/  IMAD.WIDE.U32 R40, R48, 0x10000, RZ ;  /* 0x0001000030287825 */ /* 0x004fcc00078e00ff */
[----:B------:R-:W0:Y:S08]  /*23f0*/  F2F.F16.F32 R50, R129 ;  /* 0x0000008100327304 */ /* 0x000e300000200800 */
[----:B------:R-:W-:Y:S01]  /*2400*/  F2F.F16.F32 R145, R145 ;  /* 0x0000009100917304 */ /* 0x000fe20000200800 */
[----:B0-----:R-:W-:-:S07]  /*2410*/  PRMT R51, R49, 0x5410, R50 ;  /* 0x0000541031337816 */ /* 0x001fce0000000032 */
[----:B------:R-:W0:Y:S01]  /*2420*/  F2F.F16.F32 R122, R122 ;  /* 0x0000007a007a7304 */ /* 0x000e220000200800 */
[----:B------:R-:W-:-:S07]  /*2430*/  LOP3.LUT R51, R51, R41, RZ, 0xfc, !PT ;  /* 0x0000002933337212 */ /* 0x000fce00078efcff */
[----:B------:R-:W2:Y:S01]  /*2440*/  F2F.F16.F32 R46, R123 ;  /* 0x0000007b002e7304 */ /* 0x000ea20000200800 */
[----:B0-----:R-:W-:-:S07]  /*2450*/  PRMT R145, R145, 0x5410, R122 ;  /* 0x0000541091917816 */ /* 0x001fce000000007a */
[----:B------:R-:W0:Y:S01]  /*2460*/  F2F.F16.F32 R31, R31 ;  /* 0x0000001f001f7304 */ /* 0x000e220000200800 */
[----:B------:R-:W-:Y:S01]  /*2470*/  LOP3.LUT R49, R145, R43, RZ, 0xfc, !PT ;  /* 0x0000002b91317212 */ /* 0x000fe200078efcff */
[----:B--2---:R-:W-:-:S06]  /*2480*/  IMAD.WIDE.U32 R46, R46, 0x10000, RZ ;  /* 0x000100002e2e7825 */ /* 0x004fcc00078e00ff */
[----:B------:R-:W-:Y:S01]  /*2490*/  F2F.F16.F32 R148, R148 ;  /* 0x0000009400947304 */ /* 0x000fe20000200800 */
[----:B0-----:R-:W-:-:S07]  /*24a0*/  LOP3.LUT R48, R42, R31, RZ, 0xfc, !PT ;  /* 0x0000001f2a307212 */ /* 0x001fce00078efcff */
[----:B------:R-:W0:Y:S01]  /*24b0*/  F2F.F16.F32 R149, R149 ;  /* 0x0000009500957304 */ /* 0x000e220000200800 */
[----:B-1----:R-:W-:-:S04]  /*24c0*/  IMAD.WIDE.U32 R30, R99, 0x8, R24 ;  /* 0x00000008631e7825 */ /* 0x002fc800078e0018 */
[----:B------:R-:W-:-:S03]  /*24d0*/  IMAD.WIDE.U32 R42, R95, 0x8, R24 ;  /* 0x000000085f2a7825 */ /* 0x000fc600078e0018 */
[----:B------:R-:W1:Y:S01]  /*24e0*/  F2F.F16.F32 R0, R0 ;  /* 0x0000000000007304 */ /* 0x000e620000200800 */
[----:B0-----:R-:W-:-:S07]  /*24f0*/  PRMT R149, R148, 0x5410, R149 ;  /* 0x0000541094957816 */ /* 0x001fce0000000095 */
[----:B------:R-:W0:Y:S01]  /*2500*/  F2F.F16.F32 R45, R150 ;  /* 0x00000096002d7304 */ /* 0x000e220000200800 */
[----:B------:R-:W-:Y:S02]  /*2510*/  LOP3.LUT R47, R149, R47, RZ, 0xfc, !PT ;  /* 0x0000002f952f7212 */ /* 0x000fe400078efcff */
[----:B-1----:R-:W-:-:S05]  /*2520*/  LOP3.LUT R26, R26, R0, RZ, 0xfc, !PT ;  /* 0x000000001a1a7212 */ /* 0x002fca00078efcff */
[----:B------:R-:W1:Y:S01]  /*2530*/  F2F.F16.F32 R44, R44 ;  /* 0x0000002c002c7304 */ /* 0x000e620000200800 */
[----:B------:R2:W-:Y:S01]  /*2540*/  STG.E.64 desc[UR14][R30.64], R26 ;  /* 0x0000001a1e007986 */ /* 0x0005e2000c101b0e */
[----:B0-----:R-:W-:Y:S01]  /*2550*/  LOP3.LUT R50, R40, R45, RZ, 0xfc, !PT ;  /* 0x0000002d28327212 */ /* 0x001fe200078efcff */
[----:B------:R-:W-:-:S05]  /*2560*/  IMAD.WIDE.U32 R40, R97, 0x8, R24 ;  /* 0x0000000861287825 */ /* 0x000fca00078e0018 */
[----:B------:R2:W-:Y:S01]  /*2570*/  STG.E.64 desc[UR14][R40.64], R28 ;  /* 0x0000001c28007986 */ /* 0x0005e2000c101b0e */
[----:B-1----:R-:W-:Y:S01]  /*2580*/  LOP3.LUT R46, R46, R44, RZ, 0xfc, !PT ;  /* 0x0000002c2e2e7212 */ /* 0x002fe200078efcff */
[--C-:B------:R-:W-:Y:S02]  /*2590*/  IMAD.WIDE.U32 R44, R93, 0x8, R24.reuse ;  /* 0x000000085d2c7825 */ /* 0x100fe400078e0018 */
[----:B------:R2:W-:Y:S02]  /*25a0*/  STG.E.64 desc[UR14][R42.64], R48 ;  /* 0x000000302a007986 */ /* 0x0005e4000c101b0e */
[----:B------:R-:W-:Y:S02]  /*25b0*/  IMAD.WIDE.U32 R24, R91, 0x8, R24 ;  /* 0x000000085b187825 */ /* 0x000fe400078e0018 */
[----:B------:R2:W-:Y:S04]  /*25c0*/  STG.E.64 desc[UR14][R44.64], R46 ;  /* 0x0000002e2c007986 */ /* 0x0005e8000c101b0e */
[----:B------:R2:W-:Y:S01]  /*25d0*/  STG.E.64 desc[UR14][R24.64], R50 ;  /* 0x0000003218007986 */ /* 0x0005e2000c101b0e */
[----:B------:R-:W-:Y:S05]  /*25e0*/  BRA `(.L_x_6103) ;  /* 0x0000002c00e07947 */ /* 0x000fea0003800000 */
.L_x_6102:
        /* <DEDUP_REMOVED lines=12> */
[----:B------:R0:W-:Y:S01]  /*26b0*/  F2F.F16.F32 R0, R100 ;  /* 0x0000006400007304 */ /* 0x0001e20000200800 */
[--C-:B------:R-:W-:Y:S01]  /*26c0*/  FFMA.FTZ R26, R115, UR13, R25.reuse ;  /* 0x0000000d731a7c23 */ /* 0x100fe20008010019 */
[--C-:B------:R-:W-:Y:S01]  /*26d0*/  FFMA.FTZ R30, R141, UR13, R25.reuse ;  /* 0x0000000d8d1e7c23 */ /* 0x100fe20008010019 */
[----:B------:R-:W-:Y:S01]  /*26e0*/  FMUL.FTZ R106, R106, UR12 ;  /* 0x0000000c6a6a7c20 */ /* 0x000fe20008410000 */
[--C-:B------:R-:W-:Y:S01]  /*26f0*/  FFMA.FTZ R29, R138, UR13, R25.reuse ;  /* 0x0000000d8a1d7c23 */ /* 0x100fe20008010019 */
[----:B------:R-:W-:Y:S01]  /*2700*/  FADD.FTZ R26, R113, -R26 ;  /* 0x8000001a711a7221 */ /* 0x000fe20000010000 */
[----:B------:R-:W-:Y:S01]  /*2710*/  FADD.FTZ R30, R131, -R30 ;  /* 0x8000001e831e7221 */ /* 0x000fe20000010000 */
[----:B------:R-:W-:Y:S01]  /*2720*/  FFMA.FTZ R102, R153, UR13, R25 ;  /* 0x0000000d99667c23 */ /* 0x000fe20008010019 */
[----:B------:R1:W-:Y:S01]  /*2730*/  F2F.F16.F32 R24, R107 ;  /* 0x0000006b00187304 */ /* 0x0003e20000200800 */
[----:B0-----:R-:W-:Y:S01]  /*2740*/  FMUL.FTZ R100, R100, UR4 ;  /* 0x0000000464647c20 */ /* 0x001fe20008410000 */
[----:B------:R-:W-:Y:S01]  /*2750*/  FMUL.FTZ R105, R26, UR12 ;  /* 0x0000000c1a697c20 */ /* 0x000fe20008410000 */
[----:B------:R-:W-:Y:S01]  /*2760*/  FADD.FTZ R92, R118, -R29 ;  /* 0x8000001d765c7221 */ /* 0x000fe20000010000 */
[--C-:B------:R-:W-:Y:S01]  /*2770*/  FFMA.FTZ R29, R114, UR13, R25.reuse ;  /* 0x0000000d721d7c23 */ /* 0x100fe20008010019 */
[----:B------:R-:W-:Y:S01]  /*2780*/  FMUL.FTZ R100, R100, UR22 ;  /* 0x0000001664647c20 */ /* 0x000fe20008410000 */
[----:B------:R-:W-:Y:S01]  /*2790*/  FMUL.FTZ R51, R30, UR12 ;  /* 0x0000000c1e337c20 */ /* 0x000fe20008410000 */
[----:B------:R-:W-:Y:S01]  /*27a0*/  FFMA.FTZ R143, R143, UR13, R25 ;  /* 0x0000000d8f8f7c23 */ /* 0x000fe20008010019 */
[----:B------:R0:W2:Y:S01]  /*27b0*/  F2F.F16.F32 R27, R104 ;  /* 0x00000068001b7304 */ /* 0x0000a20000200800 */
[----:B-1----:R-:W-:Y:S01]  /*27c0*/  FMUL.FTZ R107, R107, UR4 ;  /* 0x000000046b6b7c20 */ /* 0x002fe20008410000 */
[----:B------:R-:W-:Y:S01]  /*27d0*/  FSEL R49, R100, RZ, P0 ;  /* 0x000000ff64317208 */ /* 0x000fe20000000000 */
[----:B------:R-:W-:Y:S01]  /*27e0*/  FADD.FTZ R29, R112, -R29 ;  /* 0x8000001d701d7221 */ /* 0x000fe20000010000 */
[----:B------:R-:W-:Y:S01]  /*27f0*/  LOP3.LUT P0, RZ, R44, 0xff0000, RZ, 0xc0, !PT ;  /* 0x00ff00002cff7812 */ /* 0x000fe2000780c0ff */
[----:B------:R-:W-:Y:S01]  /*2800*/  FMUL.FTZ R107, R107, UR22 ;  /* 0x000000166b6b7c20 */ /* 0x000fe20008410000 */
[----:B------:R-:W-:Y:S01]  /*2810*/  FADD.FTZ R112, R129, -R102 ;  /* 0x8000006681707221 */ /* 0x000fe20000010000 */
[--C-:B------:R-:W-:Y:S01]  /*2820*/  FFMA.FTZ R145, R145, UR13, R25.reuse ;  /* 0x0000000d91917c23 */ /* 0x100fe20008010019 */
[----:B------:R1:W-:Y:S01]  /*2830*/  F2F.F16.F32 R28, R106 ;  /* 0x0000006a001c7304 */ /* 0x0003e20000200800 */
[----:B0-----:R-:W-:Y:S01]  /*2840*/  FMUL.FTZ R104, R104, UR4 ;  /* 0x0000000468687c20 */ /* 0x001fe20008410000 */
[----:B------:R-:W-:Y:S01]  /*2850*/  FSEL R100, R107, RZ, P0 ;  /* 0x000000ff6b647208 */ /* 0x000fe20000000000 */
[--C-:B------:R-:W-:Y:S01]  /*2860*/  FFMA.FTZ R122, R122, UR13, R25.reuse ;  /* 0x0000000d7a7a7c23 */ /* 0x100fe20008010019 */
[----:B------:R-:W-:Y:S01]  /*2870*/  ISETP.GE.U32.AND P0, PT, R44, 0x1000000, PT ;  /* 0x010000002c00780c */ /* 0x000fe20003f06070 */
[----:B------:R-:W-:Y:S01]  /*2880*/  FMUL.FTZ R104, R104, UR22 ;  /* 0x0000001668687c20 */ /* 0x000fe20008410000 */
[--C-:B------:R-:W-:Y:S01]  /*2890*/  FFMA.FTZ R31, R142, UR13, R25.reuse ;  /* 0x0000000d8e1f7c23 */ /* 0x100fe20008010019 */
[--C-:B------:R-:W-:Y:S01]  /*28a0*/  FFMA.FTZ R146, R146, UR13, R25.reuse ;  /* 0x0000000d92927c23 */ /* 0x100fe20008010019 */
[----:B------:R0:W-:Y:S01]  /*28b0*/  F2F.F16.F32 R26, R105 ;  /* 0x00000069001a7304 */ /* 0x0001e20000200800 */
        /* <DEDUP_REMOVED lines=16> */
[----:B------:R0:W-:Y:S01]  /*29c0*/  F2F.F16.F32 R40, R51 ;  /* 0x0000003300287304 */ /* 0x0001e20000200800 */
[----:B------:R-:W-:Y:S01]  /*29d0*/  FMUL.FTZ R98, R29, UR12 ;  /* 0x0000000c1d627c20 */ /* 0x000fe20008410000 */
[----:B------:R-:W-:Y:S01]  /*29e0*/  FADD.FTZ R108, R140, -R143 ;  /* 0x8000008f8c6c7221 */ /* 0x000fe20000010000 */
[----:B------:R-:W-:Y:S01]  /*29f0*/  FMUL.FTZ R25, R25, UR22 ;  /* 0x0000001619197c20 */ /* 0x000fe20008410000 */
[----:B------:R-:W-:Y:S01]  /*2a00*/  FADD.FTZ R109, R144, -R145 ;  /* 0x80000091906d7221 */ /* 0x000fe20000010000 */
[----:B------:R-:W-:Y:S01]  /*2a10*/  FADD.FTZ R110, R119, -R122 ;  /* 0x8000007a776e7221 */ /* 0x000fe20000010000 */
[----:B------:R-:W-:Y:S01]  /*2a20*/  FMUL.FTZ R108, R108, UR12 ;  /* 0x0000000c6c6c7c20 */ /* 0x000fe20008410000 */
[----:B------:R-:W-:Y:S01]  /*2a30*/  FADD.FTZ R31, R120, -R31 ;  /* 0x8000001f781f7221 */ /* 0x000fe20000010000 */
[----:B------:R1:W3:Y:S01]  /*2a40*/  F2F.F16.F32 R41, R92 ;  /* 0x0000005c00297304 */ /* 0x0002e20000200800 */
[----:B0-----:R-:W-:Y:S01]  /*2a50*/  FSEL R51, R105, RZ, P0 ;  /* 0x000000ff69337208 */ /* 0x001fe20000000000 */
[----:B------:R-:W-:Y:S01]  /*2a60*/  FMUL.FTZ R109, R109, UR12 ;  /* 0x0000000c6d6d7c20 */ /* 0x000fe20008410000 */
[----:B------:R-:W-:Y:S01]  /*2a70*/  LOP3.LUT P0, RZ, R46, 0xff0000, RZ, 0xc0, !PT ;  /* 0x00ff00002eff7812 */ /* 0x000fe2000780c0ff */
[----:B------:R-:W-:Y:S01]  /*2a80*/  FADD.FTZ R115, R121, -R146 ;  /* 0x8000009279737221 */ /* 0x000fe20000010000 */
[----:B------:R-:W-:Y:S01]  /*2a90*/  FADD.FTZ R121, R124, -R123 ;  /* 0x8000007b7c797221 */ /* 0x000fe20000010000 */
[----:B------:R-:W-:Y:S01]  /*2aa0*/  FADD.FTZ R119, R147, -R148 ;  /* 0x8000009493777221 */ /* 0x000fe20000010000 */
[----:B------:R-:W-:Y:S01]  /*2ab0*/  FSEL R25, R25, RZ, P0 ;  /* 0x000000ff19197208 */ /* 0x000fe20000000000 */
[----:B------:R0:W-:Y:S01]  /*2ac0*/  F2F.F16.F32 R29, R98 ;  /* 0x00000062001d7304 */ /* 0x0001e20000200800 */
[----:B-1----:R-:W-:Y:S01]  /*2ad0*/  FMUL.FTZ R92, R92, UR4 ;  /* 0x000000045c5c7c20 */ /* 0x002fe20008410000 */
[----:B------:R-:W-:Y:S01]  /*2ae0*/  ISETP.GE.U32.AND P0, PT, R46, 0x1000000, PT ;  /* 0x010000002e00780c */ /* 0x000fe20003f06070 */
[----:B------:R-:W-:Y:S01]  /*2af0*/  FADD.FTZ R120, R126, -R149 ;  /* 0x800000957e787221 */ /* 0x000fe20000010000 */
[----:B------:R-:W-:Y:S01]  /*2b00*/  FMUL.FTZ R110, R110, UR12 ;  /* 0x0000000c6e6e7c20 */ /* 0x000fe20008410000 */
[----:B------:R-:W-:Y:S01]  /*2b10*/  FMUL.FTZ R92, R92, UR22 ;  /* 0x000000165c5c7c20 */ /* 0x000fe20008410000 */
[----:B------:R-:W-:Y:S01]  /*2b20*/  FMUL.FTZ R114, R31, UR12 ;  /* 0x0000000c1f727c20 */ /* 0x000fe20008410000 */
[----:B------:R-:W-:Y:S01]  /*2b30*/  FMUL.FTZ R121, R121, UR12 ;  /* 0x0000000c79797c20 */ /* 0x000fe20008410000 */
[----:B------:R1:W-:Y:S01]  /*2b40*/  F2F.F16.F32 R30, R108 ;  /* 0x0000006c001e7304 */ /* 0x0003e20000200800 */
[----:B0-----:R-:W-:Y:S01]  /*2b50*/  FMUL.FTZ R98, R98, UR4 ;  /* 0x0000000462627c20 */ /* 0x001fe20008410000 */
[----:B------:R-:W-:Y:S01]  /*2b60*/  FSEL R105, R92, RZ, P0 ;  /* 0x000000ff5c697208 */ /* 0x000fe20000000000 */
[----:B------:R-:W-:Y:S01]  /*2b70*/  FMUL.FTZ R119, R119, UR12 ;  /* 0x0000000c77777c20 */ /* 0x000fe20008410000 */
[----:B------:R-:W-:Y:S01]  /*2b80*/  LOP3.LUT P0, RZ, R46, 0xff00, RZ, 0xc0, !PT ;  /* 0x0000ff002eff7812 */ /* 0x000fe2000780c0ff */
[----:B------:R-:W-:Y:S01]  /*2b90*/  FMUL.FTZ R98, R98, UR22 ;  /* 0x0000001662627c20 */ /* 0x000fe20008410000 */
[----:B------:R-:W-:Y:S01]  /*2ba0*/  FMUL.FTZ R120, R120, UR12 ;  /* 0x0000000c78787c20 */ /* 0x000fe20008410000 */
[----:B------:R-:W-:Y:S01]  /*2bb0*/  FADD.FTZ R102, R127, -R102 ;  /* 0x800000667f667221 */ /* 0x000fe20000010000 */
[----:B------:R0:W-:Y:S01]  /*2bc0*/  F2F.F16.F32 R96, R109 ;  /* 0x0000006d00607304 */ /* 0x0001e20000200800 */
[----:B-1----:R-:W-:Y:S01]  /*2bd0*/  FMUL.FTZ R108, R108, UR4 ;  /* 0x000000046c6c7c20 */ /* 0x002fe20008410000 */
[----:B------:R-:W-:Y:S01]  /*2be0*/  FSEL R46, R98, RZ, P0 ;  /* 0x000000ff622e7208 */ /* 0x000fe20000000000 */
[----:B------:R-:W-:Y:S01]  /*2bf0*/  FMUL.FTZ R115, R115, UR12 ;  /* 0x0000000c73737c20 */ /* 0x000fe20008410000 */
[----:B------:R-:W-:Y:S01]  /*2c00*/  LOP3.LUT P0, RZ, R48, 0xff, RZ, 0xc0, !PT ;  /* 0x000000ff30ff7812 */ /* 0x000fe2000780c0ff */
[----:B------:R-:W-:Y:S01]  /*2c10*/  FMUL.FTZ R108, R108, UR22 ;  /* 0x000000166c6c7c20 */ /* 0x000fe20008410000 */
[----:B------:R-:W-:Y:S01]  /*2c20*/  FMUL.FTZ R111, R102, UR12 ;  /* 0x0000000c666f7c20 */ /* 0x000fe20008410000 */
[----:B------:R-:W-:Y:S01]  /*2c30*/  FADD.FTZ R118, R128, -R47 ;  /* 0x8000002f80767221 */ /* 0x000fe20000010000 */
[----:B------:R1:W4:Y:S01]  /*2c40*/  F2F.F16.F32 R103, R110 ;  /* 0x0000006e00677304 */ /* 0x0003220000200800 */
[----:B0-----:R-:W-:Y:S01]  /*2c50*/  FMUL.FTZ R109, R109, UR4 ;  /* 0x000000046d6d7c20 */ /* 0x001fe20008410000 */
[----:B------:R-:W-:Y:S01]  /*2c60*/  FSEL R92, R108, RZ, P0 ;  /* 0x000000ff6c5c7208 */ /* 0x000fe20000000000 */
[----:B------:R-:W-:Y:S01]  /*2c70*/  FMUL.FTZ R118, R118, UR12 ;  /* 0x0000000c76767c20 */ /* 0x000fe20008410000 */
[----:B------:R-:W-:Y:S01]  /*2c80*/  LOP3.LUT P0, RZ, R48, 0xff0000, RZ, 0xc0, !PT ;  /* 0x00ff000030ff7812 */ /* 0x000fe2000780c0ff */
[----:B------:R-:W-:Y:S01]  /*2c90*/  FMUL.FTZ R109, R109, UR22 ;  /* 0x000000166d6d7c20 */ /* 0x000fe20008410000 */
[----:B--2---:R-:W-:Y:S01]  /*2ca0*/  PRMT R27, R24, 0x5410, R27 ;  /* 0x00005410181b7816 */ /* 0x004fe2000000001b */
[----:B------:R-:W-:Y:S01]  /*2cb0*/  FADD.FTZ R94, R125, -R150 ;  /* 0x800000967d5e7221 */ /* 0x000fe20000010000 */
[----:B------:R0:W-:Y:S01]  /*2cc0*/  F2F.F16.F32 R31, R114 ;  /* 0x00000072001f7304 */ /* 0x0001e20000200800 */
[----:B-1----:R-:W-:Y:S01]  /*2cd0*/  FMUL.FTZ R110, R110, UR4 ;  /* 0x000000046e6e7c20 */ /* 0x002fe20008410000 */
[----:B------:R-:W-:Y:S01]  /*2ce0*/  FSEL R106, R109, RZ, P0 ;  /* 0x000000ff6d6a7208 */ /* 0x000fe20000000000 */
[----:B------:R-:W-:Y:S01]  /*2cf0*/  FMUL.FTZ R112, R112, UR12 ;  /* 0x0000000c70707c20 */ /* 0x000fe20008410000 */
[----:B------:R-:W-:Y:S01]  /*2d00*/  ISETP.GE.U32.AND P0, PT, R48, 0x1000000, PT ;  /* 0x010000003000780c */ /* 0x000fe20003f06070 */
[----:B------:R-:W-:Y:S01]  /*2d10*/  FMUL.FTZ R110, R110, UR22 ;  /* 0x000000166e6e7c20 */ /* 0x000fe20008410000 */
[----:B---3--:R-:W-:Y:S01]  /*2d20*/  PRMT R41, R40, 0x5410, R41 ;  /* 0x0000541028297816 */ /* 0x008fe20000000029 */
[----:B------:R-:W-:Y:S01]  /*2d30*/  FMUL.FTZ R94, R94, UR12 ;  /* 0x0000000c5e5e7c20 */ /* 0x000fe20008410000 */
[----:B------:R1:W-:Y:S01]  /*2d40*/  F2F.F16.F32 R43, R121 ;  /* 0x00000079002b7304 */ /* 0x0003e20000200800 */
[----:B0-----:R-:W-:Y:S01]  /*2d50*/  FMUL.FTZ R114, R114, UR4 ;  /* 0x0000000472727c20 */ /* 0x001fe20008410000 */
[----:B------:R-:W-:-:S02]  /*2d60*/  FSEL R109, R110, RZ, P0 ;  /* 0x000000ff6e6d7208 */ /* 0x000fc40000000000 */
[----:B------:R-:W-:Y:S01]  /*2d70*/  LOP3.LUT P0, RZ, R48, 0xff00, RZ, 0xc0, !PT ;  /* 0x0000ff0030ff7812 */ /* 0x000fe2000780c0ff */
[----:B------:R-:W-:Y:S01]  /*2d80*/  FMUL.FTZ R114, R114, UR22 ;  /* 0x0000001672727c20 */ /* 0x000fe20008410000 */
[----:B------:R-:W-:Y:S02]  /*2d90*/  LOP3.LUT P3, RZ, R50, 0xff, RZ, 0xc0, !PT ;  /* 0x000000ff32ff7812 */ /* 0x000fe4000786c0ff */
[----:B------:R0:W-:Y:S01]  /*2da0*/  F2F.F16.F32 R113, R119 ;  /* 0x0000007700717304 */ /* 0x0001e20000200800 */
[----:B-1----:R-:W-:Y:S01]  /*2db0*/  FMUL.FTZ R121, R121, UR4 ;  /* 0x0000000479797c20 */ /* 0x002fe20008410000 */
[----:B------:R-:W-:Y:S02]  /*2dc0*/  FSEL R48, R114, RZ, P0 ;  /* 0x000000ff72307208 */ /* 0x000fe40000000000 */
[C---:B------:R-:W-:Y:S01]  /*2dd0*/  LOP3.LUT P0, RZ, R50.reuse, 0xff0000, RZ, 0xc0, !PT ;  /* 0x00ff000032ff7812 */ /* 0x040fe2000780c0ff */
[----:B------:R-:W-:Y:S01]  /*2de0*/  FMUL.FTZ R121, R121, UR22 ;  /* 0x0000001679797c20 */ /* 0x000fe20008410000 */
[----:B------:R-:W-:-:S02]  /*2df0*/  LOP3.LUT P2, RZ, R50, 0xff00, RZ, 0xc0, !PT ;  /* 0x0000ff0032ff7812 */ /* 0x000fc4000784c0ff */
[----:B------:R1:W2:Y:S01]  /*2e00*/  F2F.F16.F32 R116, R120 ;  /* 0x0000007800747304 */ /* 0x0002a20000200800 */
[----:B0-----:R-:W-:Y:S01]  /*2e10*/  FMUL.FTZ R119, R119, UR4 ;  /* 0x0000000477777c20 */ /* 0x001fe20008410000 */
[----:B------:R-:W-:Y:S02]  /*2e20*/  ISETP.GE.U32.AND P6, PT, R50, 0x1000000, PT ;  /* 0x010000003200780c */ /* 0x000fe40003fc6070 */
[----:B------:R-:W-:Y:S01]  /*2e30*/  LOP3.LUT P4, RZ, R42, 0xff00, RZ, 0xc0, !PT ;  /* 0x0000ff002aff7812 */ /* 0x000fe2000788c0ff */
[----:B------:R-:W-:Y:S01]  /*2e40*/  FMUL.FTZ R119, R119, UR22 ;  /* 0x0000001677777c20 */ /* 0x000fe20008410000 */
[----:B----4-:R-:W-:Y:S02]  /*2e50*/  PRMT R103, R96, 0x5410, R103 ;  /* 0x0000541060677816 */ /* 0x010fe40000000067 */
[----:B------:R0:W-:Y:S01]  /*2e60*/  F2F.F16.F32 R45, R115 ;  /* 0x00000073002d7304 */ /* 0x0001e20000200800 */
[----:B-1----:R-:W-:Y:S01]  /*2e70*/  FMUL.FTZ R120, R120, UR4 ;  /* 0x0000000478787c20 */ /* 0x002fe20008410000 */
[----:B------:R-:W-:-:S02]  /*2e80*/  LOP3.LUT P5, RZ, R42, 0xff0000, RZ, 0xc0, !PT ;  /* 0x00ff00002aff7812 */ /* 0x000fc400078ac0ff */
[----:B------:R-:W-:Y:S01]  /*2e90*/  FSEL R119, R119, RZ, P0 ;  /* 0x000000ff77777208 */ /* 0x000fe20000000000 */
[----:B------:R-:W-:Y:S01]  /*2ea0*/  FMUL.FTZ R120, R120, UR22 ;  /* 0x0000001678787c20 */ /* 0x000fe20008410000 */
[----:B------:R-:W-:Y:S02]  /*2eb0*/  ISETP.GE.U32.AND P0, PT, R42, 0x1000000, PT ;  /* 0x010000002a00780c */ /* 0x000fe40003f06070 */
[----:B------:R1:W3:Y:S01]  /*2ec0*/  F2F.F16.F32 R102, R111 ;  /* 0x0000006f00667304 */ /* 0x0002e20000200800 */
[----:B0-----:R-:W-:Y:S01]  /*2ed0*/  FMUL.FTZ R115, R115, UR4 ;  /* 0x0000000473737c20 */ /* 0x001fe20008410000 */
[----:B--2---:R-:W-:Y:S02]  /*2ee0*/  PRMT R113, R113, 0x5410, R116 ;  /* 0x0000541071717816 */ /* 0x004fe40000000074 */
[----:B------:R-:W-:Y:S01]  /*2ef0*/  FSEL R121, R121, RZ, P2 ;  /* 0x000000ff79797208 */ /* 0x000fe20001000000 */
[----:B------:R-:W-:Y:S01]  /*2f00*/  FMUL.FTZ R115, R115, UR22 ;  /* 0x0000001673737c20 */ /* 0x000fe20008410000 */
[----:B------:R-:W-:-:S02]  /*2f10*/  FSEL R120, R120, RZ, P6 ;  /* 0x000000ff78787208 */ /* 0x000fc40003000000 */
[----:B------:R-:W-:Y:S01]  /*2f20*/  F2F.F16.F32 R107, R104 ;  /* 0x00000068006b7304 */ /* 0x000fe20000200800 */
[----:B-1----:R-:W-:Y:S01]  /*2f30*/  FMUL.FTZ R111, R111, UR4 ;  /* 0x000000046f6f7c20 */ /* 0x002fe20008410000 */
[----:B------:R-:W-:Y:S02]  /*2f40*/  FSEL R98, R115, RZ, P3 ;  /* 0x000000ff73627208 */ /* 0x000fe40001800000 */
[----:B------:R-:W-:Y:S01]  /*2f50*/  LOP3.LUT P3, RZ, R42, 0xff, RZ, 0xc0, !PT ;  /* 0x000000ff2aff7812 */ /* 0x000fe2000786c0ff */
[----:B------:R-:W-:-:S03]  /*2f60*/  FMUL.FTZ R111, R111, UR22 ;  /* 0x000000166f6f7c20 */ /* 0x000fc60008410000 */
[----:B------:R-:W0:Y:S08]  /*2f70*/  F2F.F16.F32 R44, R44 ;  /* 0x0000002c002c7304 */ /* 0x000e300000200800 */
[----:B------:R1:W-:Y:S08]  /*2f80*/  F2F.F16.F32 R104, R25 ;  /* 0x0000001900687304 */ /* 0x0003f00000200800 */
[----:B------:R2:W-:Y:S01]  /*2f90*/  F2F.F16.F32 R122, R118 ;  /* 0x00000076007a7304 */ /* 0x0005e20000200800 */
[----:B-1----:R-:W-:-:S04]  /*2fa0*/  IMAD.WIDE.U32 R24, R28, 0x10000, RZ ;  /* 0x000100001c187825 */ /* 0x002fc800078e00ff */
[----:B------:R-:W-:Y:S01]  /*2fb0*/  IMAD.WIDE.U32 R28, R29, 0x10000, RZ ;  /* 0x000100001d1c7825 */ /* 0x000fe200078e00ff */
[----:B------:R-:W-:Y:S02]  /*2fc0*/  LOP3.LUT R25, R27, R25, RZ, 0xfc, !PT ;  /* 0x000000191b197212 */ /* 0x000fe400078efcff */
[----:B------:R1:W-:Y:S01]  /*2fd0*/  F2F.F16.F32 R123, R112 ;  /* 0x00000070007b7304 */ /* 0x0003e20000200800 */
[----:B--2---:R-:W-:Y:S01]  /*2fe0*/  FMUL.FTZ R118, R118, UR4 ;  /* 0x0000000476767c20 */ /* 0x004fe20008410000 */
[----:B------:R-:W-:Y:S01]  /*2ff0*/  LOP3.LUT R27, R41, R29, RZ, 0xfc, !PT ;  /* 0x0000001d291b7212 */ /* 0x000fe200078efcff */
[----:B------:R-:W-:Y:S01]  /*3000*/  IMAD.WIDE.U32 R40, R43, 0x10000, RZ ;  /* 0x000100002b287825 */ /* 0x000fe200078e00ff */
[----:B------:R-:W-:-:S03]  /*3010*/  LOP3.LUT R26, R28, R26, RZ, 0xfc, !PT ;  /* 0x0000001a1c1a7212 */ /* 0x000fc600078efcff */
[----:B------:R-:W-:Y:S01]  /*3020*/  FMUL.FTZ R118, R118, UR22 ;  /* 0x0000001676767c20 */ /* 0x000fe20008410000 */
[----:B------:R-:W-:Y:S01]  /*3030*/  LOP3.LUT R24, R24, R0, RZ, 0xfc, !PT ;  /* 0x0000000018187212 */ /* 0x000fe200078efcff */
[----:B------:R-:W-:Y:S01]  /*3040*/  IMAD.WIDE.U32 R28, R31, 0x10000, RZ ;  /* 0x000100001f1c7825 */ /* 0x000fe200078e00ff */
[----:B------:R2:W4:Y:S03]  /*3050*/  F2F.F16.F32 R47, R94 ;  /* 0x0000005e002f7304 */ /* 0x0005260000200800 */
[----:B-1----:R-:W-:Y:S01]  /*3060*/  FMUL.FTZ R112, R112, UR4 ;  /* 0x0000000470707c20 */ /* 0x002fe20008410000 */
[----:B------:R-:W-:Y:S01]  /*3070*/  LOP3.LUT R31, R113, R41, RZ, 0xfc, !PT ;  /* 0x00000029711f7212 */ /* 0x000fe200078efcff */
[----:B---3--:R-:W-:Y:S01]  /*3080*/  IMAD.WIDE.U32 R42, R102, 0x10000, RZ ;  /* 0x00010000662a7825 */ /* 0x008fe200078e00ff */
[----:B------:R-:W-:-:S03]  /*3090*/  LOP3.LUT R28, R28, R30, RZ, 0xfc, !PT ;  /* 0x0000001e1c1c7212 */ /* 0x000fc600078efcff */
[----:B------:R-:W-:Y:S01]  /*30a0*/  FMUL.FTZ R112, R112, UR22 ;  /* 0x0000001670707c20 */ /* 0x000fe20008410000 */
[----:B------:R-:W-:Y:S01]  /*30b0*/  LOP3.LUT R29, R103, R29, RZ, 0xfc, !PT ;  /* 0x0000001d671d7212 */ /* 0x000fe200078efcff */
[----:B0-----:R-:W-:Y:S01]  /*30c0*/  IMAD.WIDE.U32 R102, R44, 0x10000, RZ ;  /* 0x000100002c667825 */ /* 0x001fe200078e00ff */
[----:B------:R-:W0:Y:S03]  /*30d0*/  F2F.F16.F32 R100, R100 ;  /* 0x0000006400647304 */ /* 0x000e260000200800 */
[----:B--2---:R-:W-:Y:S01]  /*30e0*/  FMUL.FTZ R94, R94, UR4 ;  /* 0x000000045e5e7c20 */ /* 0x004fe20008410000 */
[----:B------:R-:W-:Y:S02]  /*30f0*/  LOP3.LUT R30, R40, R45, RZ, 0xfc, !PT ;  /* 0x0000002d281e7212 */ /* 0x000fe400078efcff */
[----:B------:R-:W-:Y:S01]  /*3100*/  FSEL R0, R111, RZ, P4 ;  /* 0x000000ff6f007208 */ /* 0x000fe20002000000 */
[----:B------:R-:W1:Y:S01]  /*3110*/  LDC.64 R40, c[0x0][0x478] ;  /* 0x00011e00ff287b82 */ /* 0x000e620000000a00 */
[----:B------:R-:W-:Y:S01]  /*3120*/  FSEL R118, R118, RZ, P5 ;  /* 0x000000ff76767208 */ /* 0x000fe20002800000 */
[----:B------:R-:W-:Y:S01]  /*3130*/  FMUL.FTZ R94, R94, UR22 ;  /* 0x000000165e5e7c20 */ /* 0x000fe20008410000 */
[----:B------:R-:W2:Y:S01]  /*3140*/  F2F.F16.F32 R105, R105 ;  /* 0x0000006900697304 */ /* 0x000ea20000200800 */
[----:B------:R-:W-:-:S02]  /*3150*/  FSEL R112, R112, RZ, P0 ;  /* 0x000000ff70707208 */ /* 0x000fc40000000000 */
[----:B----4-:R-:W-:Y:S02]  /*3160*/  LOP3.LUT R42, R42, R47, RZ, 0xfc, !PT ;  /* 0x0000002f2a2a7212 */ /* 0x010fe400078efcff */
[----:B------:R-:W3:Y:S01]  /*3170*/  LDC.64 R44, c[0x0][0x468] ;  /* 0x00011a00ff2c7b82 */ /* 0x000ee20000000a00 */
[----:B------:R-:W-:Y:S02]  /*3180*/  FSEL R94, R94, RZ, P3 ;  /* 0x000000ff5e5e7208 */ /* 0x000fe40001800000 */
[----:B------:R-:W4:Y:S01]  /*3190*/  F2F.F16.F32 R46, R46 ;  /* 0x0000002e002e7304 */ /* 0x000f220000200800 */
[----:B0-----:R-:W-:Y:S02]  /*31a0*/  PRMT R107, R100, 0x5410, R107 ;  /* 0x00005410646b7816 */ /* 0x001fe4000000006b */
[----:B------:R-:W-:Y:S02]  /*31b0*/  PRMT R123, R122, 0x5410, R123 ;  /* 0x000054107a7b7816 */ /* 0x000fe4000000007b */
[----:B------:R-:W-:-:S02]  /*31c0*/  LOP3.LUT R47, R107, R103, RZ, 0xfc, !PT ;  /* 0x000000676b2f7212 */ /* 0x000fc400078efcff */
[----:B--2---:R-:W-:Y:S01]  /*31d0*/  PRMT R111, R104, 0x5410, R105 ;  /* 0x00005410686f7816 */ /* 0x004fe20000000069 */
[----:B------:R-:W0:Y:S01]  /*31e0*/  F2F.F16.F32 R49, R49 ;  /* 0x0000003100317304 */ /* 0x000e220000200800 */
[----:B------:R-:W-:Y:S01]  /*31f0*/  LOP3.LUT R43, R123, R43, RZ, 0xfc, !PT ;  /* 0x0000002b7b2b7212 */ /* 0x000fe200078efcff */
[----:B----4-:R-:W-:-:S06]  /*3200*/  IMAD.WIDE.U32 R104, R46, 0x10000, RZ ;  /* 0x000100002e687825 */ /* 0x010fcc00078e00ff */
[----:B------:R-:W2:Y:S01]  /*3210*/  F2F.F16.F32 R48, R48 ;  /* 0x0000003000307304 */ /* 0x000ea20000200800 */
[----:B0-----:R-:W-:-:S07]  /*3220*/  LOP3.LUT R46, R102, R49, RZ, 0xfc, !PT ;  /* 0x00000031662e7212 */ /* 0x001fce00078efcff */
[----:B------:R-:W0:Y:S01]  /*3230*/  F2F.F16.F32 R51, R51 ;  /* 0x0000003300337304 */ /* 0x000e220000200800 */
[----:B------:R-:W-:Y:S01]  /*3240*/  LOP3.LUT R49, R111, R105, RZ, 0xfc, !PT ;  /* 0x000000696f317212 */ /* 0x000fe200078efcff */
[----:B-1----:R-:W-:-:S04]  /*3250*/  IMAD.WIDE.U32 R110, R95, 0x8, R40 ;  /* 0x000000085f6e7825 */ /* 0x002fc800078e0028 */
[----:B--2---:R-:W-:Y:S02]  /*3260*/  IMAD.WIDE.U32 R102, R48, 0x10000, RZ ;  /* 0x0001000030667825 */ /* 0x004fe400078e00ff */
[----:B------:R-:W-:Y:S01]  /*3270*/  F2F.F16.F32 R106, R106 ;  /* 0x0000006a006a7304 */ /* 0x000fe20000200800 */
[----:B0-----:R-:W-:-:S07]  /*3280*/  LOP3.LUT R48, R104, R51, RZ, 0xfc, !PT ;  /* 0x0000003368307212 */ /* 0x001fce00078efcff */
[----:B------:R-:W0:Y:S08]  /*3290*/  F2F.F16.F32 R109, R109 ;  /* 0x0000006d006d7304 */ /* 0x000e300000200800 */
[----:B------:R-:W1:Y:S01]  /*32a0*/  F2F.F16.F32 R121, R121 ;  /* 0x0000007900797304 */ /* 0x000e620000200800 */
[----:B0-----:R-:W-:-:S07]  /*32b0*/  PRMT R113, R106, 0x5410, R109 ;  /* 0x000054106a717816 */ /* 0x001fce000000006d */
[----:B------:R-:W-:Y:S01]  /*32c0*/  F2F.F16.F32 R119, R119 ;  /* 0x0000007700777304 */ /* 0x000fe20000200800 */
[----:B------:R-:W-:Y:S01]  /*32d0*/  IMAD.WIDE.U32 R106, R99, 0x8, R40 ;  /* 0x00000008636a7825 */ /* 0x000fe200078e0028 */
[----:B------:R-:W-:-:S04]  /*32e0*/  LOP3.LUT R51, R113, R103, RZ, 0xfc, !PT ;  /* 0x0000006771337212 */ /* 0x000fc800078efcff */
[----:B------:R0:W-:Y:S01]  /*32f0*/  STG.E.64 desc[UR14][R106.64], R24 ;  /* 0x000000186a007986 */ /* 0x0001e2000c101b0e */
[----:B-1----:R-:W-:Y:S01]  /*3300*/  IMAD.WIDE.U32 R104, R121, 0x10000, RZ ;  /* 0x0001000079687825 */ /* 0x002fe200078e00ff */
[----:B------:R-:W1:Y:S08]  /*3310*/  F2F.F16.F32 R120, R120 ;  /* 0x0000007800787304 */ /* 0x000e700000200800 */
[----:B------:R-:W2:Y:S01]  /*3320*/  F2F.F16.F32 R0, R0 ;  /* 0x0000000000007304 */ /* 0x000ea20000200800 */
[----:B-1----:R-:W-:-:S07]  /*3330*/  PRMT R119, R119, 0x5410, R120 ;  /* 0x0000541077777816 */ /* 0x002fce0000000078 */
[----:B------:R-:W-:Y:S01]  /*3340*/  F2F.F16.F32 R118, R118 ;  /* 0x0000007600767304 */ /* 0x000fe20000200800 */
[----:B------:R-:W-:Y:S01]  /*3350*/  LOP3.LUT R103, R119, R105, RZ, 0xfc, !PT ;  /* 0x0000006977677212 */ /* 0x000fe200078efcff */
[----:B--2---:R-:W-:-:S06]  /*3360*/  IMAD.WIDE.U32 R108, R0, 0x10000, RZ ;  /* 0x00010000006c7825 */ /* 0x004fcc00078e00ff */
[----:B------:R1:W2:Y:S08]  /*3370*/  F2F.F16.F32 R125, R112 ;  /* 0x00000070007d7304 */ /* 0x0002b00000200800 */
[----:B------:R-:W4:Y:S01]  /*3380*/  F2F.F16.F32 R92, R92 ;  /* 0x0000005c005c7304 */ /* 0x000f220000200800 */
[----:B-1----:R-:W-:Y:S01]  /*3390*/  IMAD.WIDE.U32 R112, R93, 0x8, R40 ;  /* 0x000000085d707825 */ /* 0x002fe200078e0028 */
[----:B--2---:R-:W-:-:S06]  /*33a0*/  PRMT R125, R118, 0x5410, R125 ;  /* 0x00005410767d7816 */ /* 0x004fcc000000007d */
[----:B------:R-:W1:Y:S01]  /*33b0*/  F2F.F16.F32 R98, R98 ;  /* 0x0000006200627304 */ /* 0x000e620000200800 */
[----:B------:R-:W-:Y:S02]  /*33c0*/  LOP3.LUT R105, R125, R109, RZ, 0xfc, !PT ;  /* 0x0000006d7d697212 */ /* 0x000fe400078efcff */
[----:B----4-:R-:W-:-:S05]  /*33d0*/  LOP3.LUT R50, R102, R92, RZ, 0xfc, !PT ;  /* 0x0000005c66327212 */ /* 0x010fca00078efcff */
[----:B------:R2:W4:Y:S01]  /*33e0*/  F2F.F16.F32 R115, R94 ;  /* 0x0000005e00737304 */ /* 0x0005220000200800 */
[----:B---3--:R-:W-:Y:S01]  /*33f0*/  IMAD.WIDE.U32 R92, R93, 0x8, R44 ;  /* 0x000000085d5c7825 */ /* 0x008fe200078e002c */
[----:B-1----:R-:W-:-:S03]  /*3400*/  LOP3.LUT R102, R104, R98, RZ, 0xfc, !PT ;  /* 0x0000006268667212 */ /* 0x002fc600078efcff */
[----:B------:R-:W-:-:S04]  /*3410*/  IMAD.WIDE.U32 R98, R99, 0x8, R44 ;  /* 0x0000000863627825 */ /* 0x000fc800078e002c */
[----:B--2---:R-:W-:Y:S01]  /*3420*/  IMAD.WIDE.U32 R94, R95, 0x8, R44 ;  /* 0x000000085f5e7825 */ /* 0x004fe200078e002c */
        /* <DEDUP_REMOVED lines=15> */
.L_x_6101:
        /* <DEDUP_REMOVED lines=8> */
[----:B------:R-:W-:Y:S01]  /*35a0*/  MOV R26, R3 ;  /* 0x00000003001a7202 */ /* 0x000fe20000000f00 */
[----:B------:R-:W-:Y:S01]  /*35b0*/  FFMA.FTZ R134, R134, UR13, R25 ;  /* 0x0000000d86867c23 */ /* 0x000fe20008010019 */
[----:B------:R-:W-:Y:S02]  /*35c0*/  HADD2.F32 R0, -RZ, R24.H0_H0 ;  /* 0x20000018ff007230 */ /* 0x000fe40000004100 */
[----:B------:R-:W-:Y:S01]  /*35d0*/  FADD.FTZ R113, R113, -R28 ;  /* 0x8000001c71717221 */ /* 0x000fe20000010000 */
[----:B------:R-:W-:Y:S01]  /*35e0*/  SHF.R.U64 R24, R2, 0x10, R3 ;  /* 0x0000001002187819 */ /* 0x000fe20000001203 */
[----:B------:R-:W-:Y:S01]  /*35f0*/  FADD.FTZ R112, R112, -R27 ;  /* 0x8000001b70707221 */ /* 0x000fe20000010000 */
[----:B------:R-:W-:Y:S01]  /*3600*/  SHF.R.U32.HI R27, RZ, 0x10, R3 ;  /* 0x00000010ff1b7819 */ /* 0x000fe20000011603 */
[----:B------:R-:W-:Y:S01]  /*3610*/  FFMA.FTZ R116, R116, UR13, R25 ;  /* 0x0000000d74747c23 */ /* 0x000fe20008010019 */
[----:B------:R-:W-:Y:S01]  /*3620*/  MOV R28, R32 ;  /* 0x00000020001c7202 */ /* 0x000fe20000000f00 */
[----:B------:R-:W-:-:S02]  /*3630*/  HADD2.F32 R26, -RZ, R26.H0_H0 ;  /* 0x2000001aff1a7230 */ /* 0x000fc40000004100 */
[----:B------:R-:W-:Y:S01]  /*3640*/  FFMA.FTZ R110, R110, UR13, R25 ;  /* 0x0000000d6e6e7c23 */ /* 0x000fe20008010019 */
[----:B------:R-:W-:Y:S01]  /*3650*/  FADD.FTZ R47, R47, -R134 ;  /* 0x800000862f2f7221 */ /* 0x000fe20000010000 */
[----:B------:R-:W-:Y:S01]  /*3660*/  SHF.R.U64 R29, R32, 0x10, R33 ;  /* 0x00000010201d7819 */ /* 0x000fe20000001221 */
[----:B------:R-:W-:Y:S02]  /*3670*/  HADD2.F32 R24, -RZ, R24.H0_H0 ;  /* 0x20000018ff187230 */ /* 0x000fe40000004100 */
[----:B------:R-:W-:Y:S01]  /*3680*/  FADD.FTZ R49, R49, -R116 ;  /* 0x8000007431317221 */ /* 0x000fe20000010000 */
[----:B------:R-:W-:Y:S02]  /*3690*/  HADD2.F32 R27, -RZ, R27.H0_H0 ;  /* 0x2000001bff1b7230 */ /* 0x000fe40000004100 */
[----:B------:R-:W-:Y:S01]  /*36a0*/  FADD.FTZ R110, R45, -R110 ;  /* 0x8000006e2d6e7221 */ /* 0x000fe20000010000 */
[----:B------:R-:W-:Y:S02]  /*36b0*/  HADD2.F32 R28, -RZ, R28.H0_H0 ;  /* 0x2000001cff1c7230 */ /* 0x000fe40000004100 */
[----:B------:R-:W-:Y:S01]  /*36c0*/  FFMA.FTZ R26, R47, UR12, R26 ;  /* 0x0000000c2f1a7c23 */ /* 0x000fe2000801001a */
[----:B------:R-:W-:-:S02]  /*36d0*/  HADD2.F32 R29, -RZ, R29.H0_H0 ;  /* 0x2000001dff1d7230 */ /* 0x000fc40000004100 */
[----:B------:R-:W-:Y:S01]  /*36e0*/  FFMA.FTZ R24, R49, UR12, R24 ;  /* 0x0000000c31187c23 */ /* 0x000fe20008010018 */
[----:B------:R-:W-:Y:S01]  /*36f0*/  FFMA.FTZ R27, R110, UR12, R27 ;  /* 0x0000000c6e1b7c23 */ /* 0x000fe2000801001b */
[----:B------:R-:W-:Y:S01]  /*3700*/  FFMA.FTZ R28, R113, UR12, R28 ;  /* 0x0000000c711c7c23 */ /* 0x000fe2000801001c */
[----:B------:R-:W-:Y:S01]  /*3710*/  FMUL.FTZ R26, R26, UR4 ;  /* 0x000000041a1a7c20 */ /* 0x000fe20008410000 */
[----:B------:R-:W-:Y:S01]  /*3720*/  FFMA.FTZ R29, R112, UR12, R29 ;  /* 0x0000000c701d7c23 */ /* 0x000fe2000801001d */
[----:B------:R-:W-:Y:S01]  /*3730*/  FMUL.FTZ R24, R24, UR4 ;  /* 0x0000000418187c20 */ /* 0x000fe20008410000 */
[----:B------:R-:W-:Y:S01]  /*3740*/  FMUL.FTZ R27, R27, UR4 ;  /* 0x000000041b1b7c20 */ /* 0x000fe20008410000 */
[----:B------:R-:W-:Y:S01]  /*3750*/  FMUL.FTZ R28, R28, UR4 ;  /* 0x000000041c1c7c20 */ /* 0x000fe20008410000 */
[----:B------:R-:W-:Y:S01]  /*3760*/  FMUL.FTZ R26, R26, UR22 ;  /* 0x000000161a1a7c20 */ /* 0x000fe20008410000 */
[----:B------:R-:W-:Y:S01]  /*3770*/  LOP3.LUT P4, RZ, R44, 0xff0000, RZ, 0xc0, !PT ;  /* 0x00ff00002cff7812 */ /* 0x000fe2000788c0ff */
[----:B------:R-:W-:Y:S01]  /*3780*/  FMUL.FTZ R29, R29, UR4 ;  /* 0x000000041d1d7c20 */ /* 0x000fe20008410000 */
[----:B------:R-:W-:Y:S01]  /*3790*/  FMUL.FTZ R24, R24, UR22 ;  /* 0x0000001618187c20 */ /* 0x000fe20008410000 */
[--C-:B------:R-:W-:Y:S01]  /*37a0*/  FFMA.FTZ R43, R142, UR13, R25.reuse ;  /* 0x0000000d8e2b7c23 */ /* 0x100fe20008010019 */
[----:B------:R-:W-:Y:S01]  /*37b0*/  LOP3.LUT P3, RZ, R44, 0xff00, RZ, 0xc0, !PT ;  /* 0x0000ff002cff7812 */ /* 0x000fe2000786c0ff */
[----:B------:R-:W-:Y:S01]  /*37c0*/  FMUL.FTZ R27, R27, UR22 ;  /* 0x000000161b1b7c20 */ /* 0x000fe20008410000 */
[----:B------:R-:W-:Y:S01]  /*37d0*/  FMUL.FTZ R30, R28, UR22 ;  /* 0x000000161c1e7c20 */ /* 0x000fe20008410000 */
[----:B------:R-:W-:Y:S01]  /*37e0*/  ISETP.GE.U32.AND P5, PT, R44, 0x1000000, PT ;  /* 0x010000002c00780c */ /* 0x000fe20003fa6070 */
[----:B------:R-:W-:Y:S01]  /*37f0*/  FFMA.FTZ R41, R138, UR13, R25 ;  /* 0x0000000d8a297c23 */ /* 0x000fe20008010019 */
[----:B------:R-:W-:Y:S01]  /*3800*/  FSEL R28, R26, RZ, P4 ;  /* 0x000000ff1a1c7208 */ /* 0x000fe20002000000 */
[----:B------:R-:W-:Y:S01]  /*3810*/  FMUL.FTZ R26, R29, UR22 ;  /* 0x000000161d1a7c20 */ /* 0x000fe20008410000 */
[----:B------:R-:W-:Y:S01]  /*3820*/  LOP3.LUT P6, RZ, R46, 0xff, RZ, 0xc0, !PT ;  /* 0x000000ff2eff7812 */ /* 0x000fe200078cc0ff */
[----:B------:R-:W-:Y:S01]  /*3830*/  FADD.FTZ R120, R120, -R43 ;  /* 0x8000002b78787221 */ /* 0x000fe20000010000 */
[----:B------:R-:W-:Y:S01]  /*3840*/  LOP3.LUT P0, RZ, R46, 0xff00, RZ, 0xc0, !PT ;  /* 0x0000ff002eff7812 */ /* 0x000fe2000780c0ff */
[----:B------:R-:W-:Y:S01]  /*3850*/  FFMA.FTZ R40, R141, UR13, R25 ;  /* 0x0000000d8d287c23 */ /* 0x000fe20008010019 */
[----:B------:R-:W-:Y:S01]  /*3860*/  FSEL R24, R24, RZ, P3 ;  /* 0x000000ff18187208 */ /* 0x000fe20001800000 */
[----:B------:R-:W-:Y:S01]  /*3870*/  FADD.FTZ R45, R118, -R41 ;  /* 0x80000029762d7221 */ /* 0x000fe20000010000 */
[----:B------:R-:W-:Y:S01]  /*3880*/  SHF.R.U32.HI R43, RZ, 0x10, R33 ;  /* 0x00000010ff2b7819 */ /* 0x000fe20000011621 */
[----:B------:R-:W-:Y:S01]  /*3890*/  FFMA.FTZ R143, R143, UR13, R25 ;  /* 0x0000000d8f8f7c23 */ /* 0x000fe20008010019 */
[----:B------:R-:W-:Y:S01]  /*38a0*/  FSEL R29, R27, RZ, P5 ;  /* 0x000000ff1b1d7208 */ /* 0x000fe20002800000 */
[----:B------:R-:W-:Y:S01]  /*38b0*/  FFMA.FTZ R0, R135, UR12, R0 ;  /* 0x0000000c87007c23 */ /* 0x000fe20008010000 */
[----:B------:R-:W-:Y:S01]  /*38c0*/  FSEL R27, R30, RZ, P6 ;  /* 0x000000ff1e1b7208 */ /* 0x000fe20003000000 */
[----:B------:R-:W-:Y:S01]  /*38d0*/  FADD.FTZ R143, R140, -R143 ;  /* 0x8000008f8c8f7221 */ /* 0x000fe20000010000 */
[----:B------:R-:W-:Y:S01]  /*38e0*/  FSEL R30, R26, RZ, P0 ;  /* 0x000000ff1a1e7208 */ /* 0x000fe20000000000 */
[----:B------:R-:W-:Y:S01]  /*38f0*/  FMUL.FTZ R0, R0, UR4 ;  /* 0x0000000400007c20 */ /* 0x000fe20008410000 */
[----:B------:R-:W-:Y:S01]  /*3900*/  SHF.R.U64 R41, R34, 0x10, R35 ;  /* 0x0000001022297819 */ /* 0x000fe20000001223 */
[----:B------:R0:W-:Y:S01]  /*3910*/  F2F.F16.F32 R26, R24 ;  /* 0x00000018001a7304 */ /* 0x0001e20000200800 */
[----:B------:R-:W-:Y:S01]  /*3920*/  LOP3.LUT P2, RZ, R44, 0xff, RZ, 0xc0, !PT ;  /* 0x000000ff2cff7812 */ /* 0x000fe2000784c0ff */
[----:B------:R-:W-:Y:S01]  /*3930*/  FADD.FTZ R44, R131, -R40 ;  /* 0x80000028832c7221 */ /* 0x000fe20000010000 */
[----:B------:R-:W-:Y:S01]  /*3940*/  MOV R31, R33 ;  /* 0x00000021001f7202 */ /* 0x000fe20000000f00 */
[----:B------:R-:W-:Y:S01]  /*3950*/  HADD2.F32 R41, -RZ, R41.H0_H0 ;  /* 0x20000029ff297230 */ /* 0x000fe20000004100 */
[----:B------:R-:W-:Y:S01]  /*3960*/  MOV R40, R34 ;  /* 0x0000002200287202 */ /* 0x000fe20000000f00 */
[----:B------:R-:W-:Y:S01]  /*3970*/  FMUL.FTZ R0, R0, UR22 ;  /* 0x0000001600007c20 */ /* 0x000fe20008410000 */
[----:B------:R-:W-:Y:S01]  /*3980*/  ISETP.GE.U32.AND P3, PT, R46, 0x1000000, PT ;  /* 0x010000002e00780c */ /* 0x000fe20003f66070 */
[----:B------:R-:W-:-:S02]  /*3990*/  HADD2.F32 R31, -RZ, R31.H0_H0 ;  /* 0x2000001fff1f7230 */ /* 0x000fc40000004100 */
[----:B------:R-:W-:Y:S01]  /*39a0*/  FFMA.FTZ R41, R120, UR12, R41 ;  /* 0x0000000c78297c23 */ /* 0x000fe20008010029 */
[----:B0-----:R-:W-:Y:S01]  /*39b0*/  HADD2.F32 R24, -RZ, R43.H0_H0 ;  /* 0x2000002bff187230 */ /* 0x001fe20000004100 */
[----:B------:R-:W-:Y:S01]  /*39c0*/  MOV R43, R35 ;  /* 0x00000023002b7202 */ /* 0x000fe20000000f00 */
[----:B------:R-:W-:Y:S02]  /*39d0*/  HADD2.F32 R40, -RZ, R40.H0_H0 ;  /* 0x20000028ff287230 */ /* 0x000fe40000004100 */
[----:B------:R-:W-:Y:S01]  /*39e0*/  FFMA.FTZ R31, R44, UR12, R31 ;  /* 0x0000000c2c1f7c23 */ /* 0x000fe2000801001f */
[----:B------:R-:W-:Y:S01]  /*39f0*/  FMUL.FTZ R41, R41, UR4 ;  /* 0x0000000429297c20 */ /* 0x000fe20008410000 */
[----:B------:R-:W-:Y:S01]  /*3a00*/  FFMA.FTZ R24, R45, UR12, R24 ;  /* 0x0000000c2d187c23 */ /* 0x000fe20008010018 */
[----:B------:R-:W-:Y:S01]  /*3a10*/  LOP3.LUT P5, RZ, R48, 0xff00, RZ, 0xc0, !PT ;  /* 0x0000ff0030ff7812 */ /* 0x000fe200078ac0ff */
[----:B------:R-:W-:Y:S01]  /*3a20*/  FFMA.FTZ R40, R143, UR12, R40 ;  /* 0x0000000c8f287c23 */ /* 0x000fe20008010028 */
[----:B------:R-:W-:Y:S01]  /*3a30*/  FMUL.FTZ R31, R31, UR4 ;  /* 0x000000041f1f7c20 */ /* 0x000fe20008410000 */
[----:B------:R-:W-:Y:S01]  /*3a40*/  FMUL.FTZ R24, R24, UR4 ;  /* 0x0000000418187c20 */ /* 0x000fe20008410000 */
[----:B------:R-:W-:Y:S01]  /*3a50*/  FMUL.FTZ R41, R41, UR22 ;  /* 0x0000001629297c20 */ /* 0x000fe20008410000 */
[----:B------:R-:W-:Y:S01]  /*3a60*/  FMUL.FTZ R40, R40, UR4 ;  /* 0x0000000428287c20 */ /* 0x000fe20008410000 */
[----:B------:R-:W-:Y:S01]  /*3a70*/  FSEL R0, R0, RZ, P2 ;  /* 0x000000ff00007208 */ /* 0x000fe20001000000 */
[----:B------:R-:W-:Y:S01]  /*3a80*/  FMUL.FTZ R24, R24, UR22 ;  /* 0x0000001618187c20 */ /* 0x000fe20008410000 */
[----:B------:R-:W-:Y:S01]  /*3a90*/  FMUL.FTZ R31, R31, UR22 ;  /* 0x000000161f1f7c20 */ /* 0x000fe20008410000 */
[----:B------:R-:W-:Y:S01]  /*3aa0*/  MOV R47, R36 ;  /* 0x00000024002f7202 */ /* 0x000fe20000000f00 */
[----:B------:R-:W-:Y:S01]  /*3ab0*/  FMUL.FTZ R40, R40, UR22 ;  /* 0x0000001628287c20 */ /* 0x000fe20008410000 */
[----:B------:R-:W-:Y:S01]  /*3ac0*/  LOP3.LUT P2, RZ, R46, 0xff0000, RZ, 0xc0, !PT ;  /* 0x00ff00002eff7812 */ /* 0x000fe2000784c0ff */
[----:B------:R-:W-:Y:S01]  /*3ad0*/  HADD2.F32 R45, -RZ, R43.H0_H0 ;  /* 0x2000002bff2d7230 */ /* 0x000fe20000004100 */
[----:B------:R-:W-:Y:S01]  /*3ae0*/  FSEL R24, R24, RZ, P3 ;  /* 0x000000ff18187208 */ /* 0x000fe20001800000 */
[--C-:B------:R-:W-:Y:S01]  /*3af0*/  FFMA.FTZ R146, R146, UR13, R25.reuse ;  /* 0x0000000d92927c23 */ /* 0x100fe20008010019 */
[----:B------:R-:W-:Y:S01]  /*3b00*/  LOP3.LUT P4, RZ, R48, 0xff, RZ, 0xc0, !PT ;  /* 0x000000ff30ff7812 */ /* 0x000fe2000788c0ff */
[--C-:B------:R-:W-:Y:S01]  /*3b10*/  FFMA.FTZ R145, R145, UR13, R25.reuse ;  /* 0x0000000d91917c23 */ /* 0x100fe20008010019 */
[----:B------:R-:W-:Y:S01]  /*3b20*/  FSEL R43, R41, RZ, P5 ;  /* 0x000000ff292b7208 */ /* 0x000fe20002800000 */
[--C-:B------:R-:W-:Y:S01]  /*3b30*/  FFMA.FTZ R122, R122, UR13, R25.reuse ;  /* 0x0000000d7a7a7c23 */ /* 0x100fe20008010019 */
[--C-:B------:R-:W-:Y:S01]  /*3b40*/  FFMA.FTZ R123, R123, UR13, R25.reuse ;  /* 0x0000000d7b7b7c23 */ /* 0x100fe20008010019 */
[--C-:B------:R-:W-:Y:S01]  /*3b50*/  FFMA.FTZ R148, R148, UR13, R25.reuse ;  /* 0x0000000d94947c23 */ /* 0x100fe20008010019 */
[----:B------:R0:W-:Y:S01]  /*3b60*/  F2F.F16.F32 R41, R24 ;  /* 0x0000001800297304 */ /* 0x0001e20000200800 */
[--C-:B------:R-:W-:Y:S01]  /*3b70*/  FFMA.FTZ R149, R149, UR13, R25.reuse ;  /* 0x0000000d95957c23 */ /* 0x100fe20008010019 */
[--C-:B------:R-:W-:Y:S01]  /*3b80*/  FFMA.FTZ R150, R150, UR13, R25.reuse ;  /* 0x0000000d96967c23 */ /* 0x100fe20008010019 */
[--C-:B------:R-:W-:Y:S01]  /*3b90*/  FFMA.FTZ R94, R151, UR13, R25.reuse ;  /* 0x0000000d975e7c23 */ /* 0x100fe20008010019 */
[--C-:B------:R-:W-:Y:S01]  /*3ba0*/  FFMA.FTZ R51, R152, UR13, R25.reuse ;  /* 0x0000000d98337c23 */ /* 0x100fe20008010019 */
[----:B------:R-:W-:Y:S01]  /*3bb0*/  FFMA.FTZ R92, R153, UR13, R25 ;  /* 0x0000000d995c7c23 */ /* 0x000fe20008010019 */
[----:B------:R-:W-:Y:S01]  /*3bc0*/  FSEL R31, R31, RZ, P2 ;  /* 0x000000ff1f1f7208 */ /* 0x000fe20001000000 */
[----:B------:R-:W-:Y:S01]  /*3bd0*/  FADD.FTZ R121, R121, -R146 ;  /* 0x8000009279797221 */ /* 0x000fe20000010000 */
[----:B------:R-:W-:Y:S01]  /*3be0*/  SHF.R.U64 R25, R36, 0x10, R37 ;  /* 0x0000001024197819 */ /* 0x000fe20000001225 */
[----:B0-----:R-:W-:Y:S01]  /*3bf0*/  HADD2.F32 R24, -RZ, R47.H0_H0 ;  /* 0x2000002fff187230 */ /* 0x001fe20000004100 */
[----:B------:R-:W-:Y:S01]  /*3c00*/  FSEL R44, R40, RZ, P4 ;  /* 0x000000ff282c7208 */ /* 0x000fe20002000000 */
[----:B------:R-:W-:Y:S01]  /*3c10*/  FADD.FTZ R124, R124, -R123 ;  /* 0x8000007b7c7c7221 */ /* 0x000fe20000010000 */
[----:B------:R-:W0:Y:S01]  /*3c20*/  F2F.F16.F32 R40, R31 ;  /* 0x0000001f00287304 */ /* 0x000e220000200800 */
[----:B------:R-:W-:-:S02]  /*3c30*/  HADD2.F32 R25, -RZ, R25.H0_H0 ;  /* 0x20000019ff197230 */ /* 0x000fc40000004100 */
[----:B------:R-:W-:Y:S01]  /*3c40*/  FFMA.FTZ R24, R121, UR12, R24 ;  /* 0x0000000c79187c23 */ /* 0x000fe20008010018 */
[----:B------:R-:W-:Y:S01]  /*3c50*/  SHF.R.U32.HI R46, RZ, 0x10, R35 ;  /* 0x00000010ff2e7819 */ /* 0x000fe20000011623 */
[----:B------:R-:W-:Y:S01]  /*3c60*/  FADD.FTZ R47, R147, -R148 ;  /* 0x80000094932f7221 */ /* 0x000fe20000010000 */
[----:B------:R-:W-:Y:S01]  /*3c70*/  LOP3.LUT P2, RZ, R50, 0xff, RZ, 0xc0, !PT ;  /* 0x000000ff32ff7812 */ /* 0x000fe2000784c0ff */
[----:B------:R-:W-:Y:S01]  /*3c80*/  FMUL.FTZ R24, R24, UR4 ;  /* 0x0000000418187c20 */ /* 0x000fe20008410000 */
[----:B------:R-:W-:Y:S01]  /*3c90*/  FFMA.FTZ R25, R124, UR12, R25 ;  /* 0x0000000c7c197c23 */ /* 0x000fe20008010019 */
[----:B------:R1:W-:Y:S01]  /*3ca0*/  F2F.F16.F32 R31, R44 ;  /* 0x0000002c001f7304 */ /* 0x0003e20000200800 */
[C---:B------:R-:W-:Y:S01]  /*3cb0*/  LOP3.LUT P3, RZ, R50.reuse, 0xff00, RZ, 0xc0, !PT ;  /* 0x0000ff0032ff7812 */ /* 0x040fe2000786c0ff */
[----:B------:R-:W-:Y:S01]  /*3cc0*/  HADD2.F32 R46, -RZ, R46.H0_H0 ;  /* 0x2000002eff2e7230 */ /* 0x000fe20000004100 */
[----:B------:R-:W-:Y:S01]  /*3cd0*/  LOP3.LUT P4, RZ, R50, 0xff0000, RZ, 0xc0, !PT ;  /* 0x00ff000032ff7812 */ /* 0x000fe2000788c0ff */
[----:B------:R-:W-:Y:S01]  /*3ce0*/  FMUL.FTZ R24, R24, UR22 ;  /* 0x0000001618187c20 */ /* 0x000fe20008410000 */
[----:B------:R-:W-:Y:S01]  /*3cf0*/  ISETP.GE.U32.AND P5, PT, R50, 0x1000000, PT ;  /* 0x010000003200780c */ /* 0x000fe20003fa6070 */
[----:B------:R-:W-:Y:S01]  /*3d00*/  FADD.FTZ R119, R119, -R122 ;  /* 0x8000007a77777221 */ /* 0x000fe20000010000 */
[----:B------:R-:W-:Y:S01]  /*3d10*/  MOV R50, R39 ;  /* 0x0000002700327202 */ /* 0x000fe20000000f00 */
[----:B------:R-:W-:Y:S01]  /*3d20*/  FMUL.FTZ R25, R25, UR4 ;  /* 0x0000000419197c20 */ /* 0x000fe20008410000 */
[----:B-1----:R-:W-:Y:S01]  /*3d30*/  MOV R44, R37 ;  /* 0x00000025002c7202 */ /* 0x002fe20000000f00 */
[----:B------:R-:W-:Y:S01]  /*3d40*/  FADD.FTZ R103, R128, -R51 ;  /* 0x8000003380677221 */ /* 0x000fe20000010000 */
[----:B------:R-:W-:Y:S01]  /*3d50*/  LOP3.LUT P6, RZ, R48, 0xff0000, RZ, 0xc0, !PT ;  /* 0x00ff000030ff7812 */ /* 0x000fe200078cc0ff */
[----:B------:R-:W-:Y:S01]  /*3d60*/  FADD.FTZ R144, R144, -R145 ;  /* 0x8000009190907221 */ /* 0x000fe20000010000 */
[----:B------:R-:W-:Y:S01]  /*3d70*/  ISETP.GE.U32.AND P0, PT, R48, 0x1000000, PT ;  /* 0x010000003000780c */ /* 0x000fe20003f06070 */
[----:B------:R-:W-:Y:S01]  /*3d80*/  HADD2.F32 R44, -RZ, R44.H0_H0 ;  /* 0x2000002cff2c7230 */ /* 0x000fe20000004100 */
[----:B------:R-:W-:Y:S01]  /*3d90*/  SHF.R.U32.HI R48, RZ, 0x10, R37 ;  /* 0x00000010ff307819 */ /* 0x000fe20000011625 */
[----:B------:R-:W-:Y:S01]  /*3da0*/  FFMA.FTZ R46, R119, UR12, R46 ;  /* 0x0000000c772e7c23 */ /* 0x000fe2000801002e */
[----:B------:R-:W-:Y:S01]  /*3db0*/  FSEL R24, R24, RZ, P2 ;  /* 0x000000ff18187208 */ /* 0x000fe20001000000 */
[----:B------:R-:W-:Y:S01]  /*3dc0*/  FMUL.FTZ R25, R25, UR22 ;  /* 0x0000001619197c20 */ /* 0x000fe20008410000 */
[----:B------:R-:W-:Y:S01]  /*3dd0*/  FFMA.FTZ R47, R47, UR12, R44 ;  /* 0x0000000c2f2f7c23 */ /* 0x000fe2000801002c */
[----:B------:R-:W-:Y:S01]  /*3de0*/  HADD2.F32 R50, -RZ, R50.H0_H0 ;  /* 0x20000032ff327230 */ /* 0x000fe20000004100 */
[----:B------:R-:W-:Y:S01]  /*3df0*/  SHF.R.U32.HI R51, RZ, 0x10, R39 ;  /* 0x00000010ff337819 */ /* 0x000fe20000011627 */
[----:B------:R-:W-:-:S02]  /*3e00*/  HADD2.F32 R48, -RZ, R48.H0_H0 ;  /* 0x20000030ff307230 */ /* 0x000fc40000004100 */
[----:B------:R-:W-:Y:S01]  /*3e10*/  FADD.FTZ R49, R126, -R149 ;  /* 0x800000957e317221 */ /* 0x000fe20000010000 */
[----:B------:R-:W-:Y:S01]  /*3e20*/  FMUL.FTZ R47, R47, UR4 ;  /* 0x000000042f2f7c20 */ /* 0x000fe20008410000 */
[----:B------:R-:W-:Y:S01]  /*3e30*/  FFMA.FTZ R45, R144, UR12, R45 ;  /* 0x0000000c902d7c23 */ /* 0x000fe2000801002d */
[----:B------:R-:W-:Y:S01]  /*3e40*/  FMUL.FTZ R46, R46, UR4 ;  /* 0x000000042e2e7c20 */ /* 0x000fe20008410000 */
[----:B------:R1:W-:Y:S01]  /*3e50*/  F2F.F16.F32 R44, R24 ;  /* 0x00000018002c7304 */ /* 0x0003e20000200800 */
[----:B------:R-:W-:Y:S01]  /*3e60*/  FADD.FTZ R129, R129, -R92 ;  /* 0x8000005c81817221 */ /* 0x000fe20000010000 */
[----:B------:R-:W-:Y:S01]  /*3e70*/  FSEL R25, R25, RZ, P3 ;  /* 0x000000ff19197208 */ /* 0x000fe20001800000 */
[----:B------:R-:W-:Y:S01]  /*3e80*/  FFMA.FTZ R50, R103, UR12, R50 ;  /* 0x0000000c67327c23 */ /* 0x000fe20008010032 */
[----:B------:R-:W-:Y:S01]  /*3e90*/  SHF.R.U64 R92, R38, 0x10, R39 ;  /* 0x00000010265c7819 */ /* 0x000fe20000001227 */
[----:B------:R-:W-:Y:S01]  /*3ea0*/  FFMA.FTZ R49, R49, UR12, R48 ;  /* 0x0000000c31317c23 */ /* 0x000fe20008010030 */
[----:B------:R-:W-:Y:S01]  /*3eb0*/  FMUL.FTZ R45, R45, UR4 ;  /* 0x000000042d2d7c20 */ /* 0x000fe20008410000 */
[----:B------:R-:W-:Y:S01]  /*3ec0*/  FMUL.FTZ R46, R46, UR22 ;  /* 0x000000162e2e7c20 */ /* 0x000fe20008410000 */
[----:B------:R-:W-:Y:S01]  /*3ed0*/  FMUL.FTZ R48, R47, UR22 ;  /* 0x000000162f307c20 */ /* 0x000fe20008410000 */
[----:B-1----:R-:W-:Y:S01]  /*3ee0*/  HADD2.F32 R24, -RZ, R51.H0_H0 ;  /* 0x20000033ff187230 */ /* 0x002fe20000004100 */
[----:B------:R1:W-:Y:S01]  /*3ef0*/  F2F.F16.F32 R47, R25 ;  /* 0x00000019002f7304 */ /* 0x0003e20000200800 */
[----:B------:R-:W-:Y:S01]  /*3f00*/  FMUL.FTZ R50, R50, UR4 ;  /* 0x0000000432327c20 */ /* 0x000fe20008410000 */
[----:B------:R-:W-:Y:S01]  /*3f10*/  FADD.FTZ R94, R127, -R94 ;  /* 0x8000005e7f5e7221 */ /* 0x000fe20000010000 */
[----:B------:R-:W-:Y:S01]  /*3f20*/  FMUL.FTZ R45, R45, UR22 ;  /* 0x000000162d2d7c20 */ /* 0x000fe20008410000 */
[----:B------:R-:W-:Y:S01]  /*3f30*/  FFMA.FTZ R51, R129, UR12, R24 ;  /* 0x0000000c81337c23 */ /* 0x000fe20008010018 */
[----:B------:R-:W-:Y:S01]  /*3f40*/  MOV R24, R38 ;  /* 0x0000002600187202 */ /* 0x000fe20000000f00 */
[----:B------:R-:W-:Y:S01]  /*3f50*/  FMUL.FTZ R50, R50, UR22 ;  /* 0x0000001632327c20 */ /* 0x000fe20008410000 */
[----:B------:R-:W-:Y:S01]  /*3f60*/  FSEL R46, R46, RZ, P0 ;  /* 0x000000ff2e2e7208 */ /* 0x000fe20000000000 */
[----:B------:R-:W-:Y:S01]  /*3f70*/  FMUL.FTZ R51, R51, UR4 ;  /* 0x0000000433337c20 */ /* 0x000fe20008410000 */
[----:B-1----:R-:W-:Y:S01]  /*3f80*/  HADD2.F32 R25, -RZ, R92.H0_H0 ;  /* 0x2000005cff197230 */ /* 0x002fe20000004100 */
[----:B------:R-:W-:Y:S01]  /*3f90*/  LOP3.LUT P0, RZ, R42, 0xff0000, RZ, 0xc0, !PT ;  /* 0x00ff00002aff7812 */ /* 0x000fe2000780c0ff */
[----:B------:R-:W-:Y:S01]  /*3fa0*/  HADD2.F32 R24, -RZ, R24.H0_H0 ;  /* 0x20000018ff187230 */ /* 0x000fe20000004100 */
[----:B------:R-:W-:Y:S01]  /*3fb0*/  FSEL R45, R45, RZ, P6 ;  /* 0x000000ff2d2d7208 */ /* 0x000fe20003000000 */
[----:B------:R-:W-:Y:S01]  /*3fc0*/  FADD.FTZ R125, R125, -R150 ;  /* 0x800000967d7d7221 */ /* 0x000fe20000010000 */
[----:B------:R-:W-:Y:S01]  /*3fd0*/  FFMA.FTZ R25, R94, UR12, R25 ;  /* 0x0000000c5e197c23 */ /* 0x000fe20008010019 */
[----:B------:R-:W-:Y:S01]  /*3fe0*/  FSEL R50, R50, RZ, P0 ;  /* 0x000000ff32327208 */ /* 0x000fe20000000000 */
[----:B------:R-:W-:Y:S01]  /*3ff0*/  FMUL.FTZ R51, R51, UR22 ;  /* 0x0000001633337c20 */ /* 0x000fe20008410000 */
[C---:B------:R-:W-:Y:S01]  /*4000*/  ISETP.GE.U32.AND P0, PT, R42.reuse, 0x1000000, PT ;  /* 0x010000002a00780c */ /* 0x040fe20003f06070 */
[----:B------:R-:W-:Y:S01]  /*4010*/  FMUL.FTZ R25, R25, UR4 ;  /* 0x0000000419197c20 */ /* 0x000fe20008410000 */
[----:B------:R-:W-:Y:S01]  /*4020*/  FMUL.FTZ R49, R49, UR4 ;  /* 0x0000000431317c20 */ /* 0x000fe20008410000 */
[----:B------:R-:W-:Y:S01]  /*4030*/  FFMA.FTZ R24, R125, UR12, R24 ;  /* 0x0000000c7d187c23 */ /* 0x000fe20008010018 */
[----:B------:R-:W-:Y:S01]  /*4040*/  F2F.F16.F32 R45, R45 ;  /* 0x0000002d002d7304 */ /* 0x000fe20000200800 */
[----:B------:R-:W-:Y:S01]  /*4050*/  FSEL R94, R51, RZ, P0 ;  /* 0x000000ff335e7208 */ /* 0x000fe20000000000 */
[----:B------:R-:W-:Y:S01]  /*4060*/  FMUL.FTZ R25, R25, UR22 ;  /* 0x0000001619197c20 */ /* 0x000fe20008410000 */
[----:B------:R-:W-:Y:S01]  /*4070*/  LOP3.LUT P0, RZ, R42, 0xff00, RZ, 0xc0, !PT ;  /* 0x0000ff002aff7812 */ /* 0x000fe2000780c0ff */
[----:B------:R-:W-:Y:S01]  /*4080*/  FMUL.FTZ R49, R49, UR22 ;  /* 0x0000001631317c20 */ /* 0x000fe20008410000 */
[----:B------:R-:W-:Y:S01]  /*4090*/  FMUL.FTZ R24, R24, UR4 ;  /* 0x0000000418187c20 */ /* 0x000fe20008410000 */
[----:B------:R-:W-:-:S02]  /*40a0*/  FSEL R48, R48, RZ, P4 ;  /* 0x000000ff30307208 */ /* 0x000fc40002000000 */
[----:B------:R-:W1:Y:S01]  /*40b0*/  F2F.F16.F32 R46, R46 ;  /* 0x0000002e002e7304 */ /* 0x000e620000200800 */
[----:B------:R-:W-:Y:S02]  /*40c0*/  FSEL R51, R25, RZ, P0 ;  /* 0x000000ff19337208 */ /* 0x000fe40000000000 */
[----:B------:R-:W-:Y:S01]  /*40d0*/  LOP3.LUT P0, RZ, R42, 0xff, RZ, 0xc0, !PT ;  /* 0x000000ff2aff7812 */ /* 0x000fe2000780c0ff */
[----:B------:R-:W-:Y:S01]  /*40e0*/  FMUL.FTZ R42, R24, UR22 ;  /* 0x00000016182a7c20 */ /* 0x000fe20008410000 */
[----:B------:R-:W-:Y:S01]  /*40f0*/  FSEL R49, R49, RZ, P5 ;  /* 0x000000ff31317208 */ /* 0x000fe20002800000 */
[----:B------:R-:W2:Y:S01]  /*4100*/  LDC.64 R24, c[0x0][0x468] ;  /* 0x00011a00ff187b82 */ /* 0x000ea20000000a00 */
[----:B0-----:R-:W-:Y:S01]  /*4110*/  PRMT R107, R40, 0x5410, R41 ;  /* 0x00005410286b7816 */ /* 0x001fe20000000029 */
[----:B------:R-:W0:Y:S01]  /*4120*/  F2F.F16.F32 R30, R30 ;  /* 0x0000001e001e7304 */ /* 0x000e220000200800 */
[----:B-1----:R-:W-:-:S07]  /*4130*/  PRMT R105, R45, 0x5410, R46 ;  /* 0x000054102d697816 */ /* 0x002fce000000002e */
[----:B------:R-:W-:Y:S01]  /*4140*/  F2F.F16.F32 R28, R28 ;  /* 0x0000001c001c7304 */ /* 0x000fe20000200800 */
[----:B------:R-:W-:-:S04]  /*4150*/  IMAD.WIDE.U32 R46, R47, 0x10000, RZ ;  /* 0x000100002f2e7825 */ /* 0x000fc800078e00ff */
[----:B0-----:R-:W-:-:S03]  /*4160*/  IMAD.WIDE.U32 R40, R30, 0x10000, RZ ;  /* 0x000100001e287825 */ /* 0x001fc600078e00ff */
[----:B------:R-:W0:Y:S01]  /*4170*/  F2F.F16.F32 R29, R29 ;  /* 0x0000001d001d7304 */ /* 0x000e220000200800 */
[----:B------:R-:W-:Y:S02]  /*4180*/  LOP3.LUT R30, R46, R44, RZ, 0xfc, !PT ;  /* 0x0000002c2e1e7212 */ /* 0x000fe400078efcff */
[----:B------:R-:W-:-:S05]  /*4190*/  LOP3.LUT R41, R107, R41, RZ, 0xfc, !PT ;  /* 0x000000296b297212 */ /* 0x000fca00078efcff */
[----:B------:R-:W1:Y:S01]  /*41a0*/  F2F.F16.F32 R27, R27 ;  /* 0x0000001b001b7304 */ /* 0x000e620000200800 */
[----:B0-----:R-:W-:-:S07]  /*41b0*/  PRMT R109, R28, 0x5410, R29 ;  /* 0x000054101c6d7816 */ /* 0x001fce000000001d */
[----:B------:R-:W0:Y:S01]  /*41c0*/  F2F.F16.F32 R43, R43 ;  /* 0x0000002b002b7304 */ /* 0x000e220000200800 */
[----:B------:R-:W-:-:S05]  /*41d0*/  IMAD.WIDE.U32 R28, R26, 0x10000, RZ ;  /* 0x000100001a1c7825 */ /* 0x000fca00078e00ff */
[----:B------:R-:W-:Y:S02]  /*41e0*/  LOP3.LUT R29, R109, R29, RZ, 0xfc, !PT ;  /* 0x0000001d6d1d7212 */ /* 0x000fe400078efcff */
[----:B------:R3:W-:Y:S01]  /*41f0*/  F2F.F16.F32 R92, R50 ;  /* 0x00000032005c7304 */ /* 0x0007e20000200800 */
[----:B-1----:R-:W-:-:S07]  /*4200*/  LOP3.LUT R40, R40, R27, RZ, 0xfc, !PT ;  /* 0x0000001b28287212 */ /* 0x002fce00078efcff */
[----:B------:R-:W1:Y:S01]  /*4210*/  F2F.F16.F32 R51, R51 ;  /* 0x0000003300337304 */ /* 0x000e620000200800 */
[----:B---3--:R-:W-:Y:S01]  /*4220*/  FSEL R50, R42, RZ, P0 ;  /* 0x000000ff2a327208 */ /* 0x008fe20000000000 */
[----:B0-----:R-:W-:-:S03]  /*4230*/  IMAD.WIDE.U32 R42, R43, 0x10000, RZ ;  /* 0x000100002b2a7825 */ /* 0x001fc600078e00ff */
[----:B------:R-:W-:-:S03]  /*4240*/  LOP3.LUT R42, R42, R31, RZ, 0xfc, !PT ;  /* 0x0000001f2a2a7212 */ /* 0x000fc600078efcff */
[----:B------:R-:W-:Y:S01]  /*4250*/  F2F.F16.F32 R48, R48 ;  /* 0x0000003000307304 */ /* 0x000fe20000200800 */
[----:B------:R-:W-:Y:S01]  /*4260*/  LOP3.LUT R43, R105, R43, RZ, 0xfc, !PT ;  /* 0x0000002b692b7212 */ /* 0x000fe200078efcff */
[----:B-1----:R-:W-:-:S06]  /*4270*/  IMAD.WIDE.U32 R26, R51, 0x10000, RZ ;  /* 0x00010000331a7825 */ /* 0x002fcc00078e00ff */
[----:B------:R-:W0:Y:S08]  /*4280*/  F2F.F16.F32 R49, R49 ;  /* 0x0000003100317304 */ /* 0x000e300000200800 */
[----:B------:R2:W1:Y:S01]  /*4290*/  F2F.F16.F32 R45, R50 ;  /* 0x00000032002d7304 */ /* 0x0004620000200800 */
[----:B0-----:R-:W-:-:S07]  /*42a0*/  PRMT R49, R48, 0x5410, R49 ;  /* 0x0000541030317816 */ /* 0x001fce0000000031 */
[----:B------:R-:W0:Y:S01]  /*42b0*/  F2F.F16.F32 R0, R0 ;  /* 0x0000000000007304 */ /* 0x000e220000200800 */
[----:B--2---:R-:W-:Y:S01]  /*42c0*/  IMAD.WIDE.U32 R50, R93, 0x8, R24 ;  /* 0x000000085d327825 */ /* 0x004fe200078e0018 */
[----:B------:R-:W-:-:S03]  /*42d0*/  LOP3.LUT R31, R49, R47, RZ, 0xfc, !PT ;  /* 0x0000002f311f7212 */ /* 0x000fc600078efcff */
[--C-:B------:R-:W-:Y:S01]  /*42e0*/  IMAD.WIDE.U32 R46, R97, 0x8, R24.reuse ;  /* 0x00000008612e7825 */ /* 0x100fe200078e0018 */
[----:B-1----:R-:W-:Y:S02]  /*42f0*/  LOP3.LUT R26, R26, R45, RZ, 0xfc, !PT ;  /* 0x0000002d1a1a7212 */ /* 0x002fe400078efcff */
[----:B------:R-:W1:Y:S01]  /*4300*/  F2F.F16.F32 R103, R94 ;  /* 0x0000005e00677304 */ /* 0x000e620000200800 */
[----:B------:R-:W-:-:S04]  /*4310*/  IMAD.WIDE.U32 R44, R99, 0x8, R24 ;  /* 0x00000008632c7825 */ /* 0x000fc800078e0018 */
[----:B------:R-:W-:Y:S01]  /*4320*/  IMAD.WIDE.U32 R48, R95, 0x8, R24 ;  /* 0x000000085f307825 */ /* 0x000fe200078e0018 */
[----:B0-----:R-:W-:-:S03]  /*4330*/  LOP3.LUT R28, R28, R0, RZ, 0xfc, !PT ;  /* 0x000000001c1c7212 */ /* 0x001fc600078efcff */
[----:B------:R-:W-:Y:S02]  /*4340*/  IMAD.WIDE.U32 R24, R91, 0x8, R24 ;  /* 0x000000085b187825 */ /* 0x000fe400078e0018 */
[----:B------:R3:W-:Y:S01]  /*4350*/  STG.E.64 desc[UR14][R44.64], R28 ;  /* 0x0000001c2c007986 */ /* 0x0007e2000c101b0e */
[----:B-1----:R-:W-:-:S03]  /*4360*/  PRMT R103, R92, 0x5410, R103 ;  /* 0x000054105c677816 */ /* 0x002fc60000000067 */
[----:B------:R3:W-:Y:S01]  /*4370*/  STG.E.64 desc[UR14][R46.64], R40 ;  /* 0x000000282e007986 */ /* 0x0007e2000c101b0e */
[----:B------:R-:W-:-:S03]  /*4380*/  LOP3.LUT R27, R103, R27, RZ, 0xfc, !PT ;  /* 0x0000001b671b7212 */ /* 0x000fc600078efcff */
[----:B------:R3:W-:Y:S04]  /*4390*/  STG.E.64 desc[UR14][R48.64], R42 ;  /* 0x0000002a30007986 */ /* 0x0007e8000c101b0e */
[----:B------:R3:W-:Y:S04]  /*43a0*/  STG.E.64 desc[UR14][R50.64], R30 ;  /* 0x0000001e32007986 */ /* 0x0007e8000c101b0e */
[----:B------:R3:W-:Y:S01]  /*43b0*/  STG.E.64 desc[UR14][R24.64], R26 ;  /* 0x0000001a18007986 */ /* 0x0007e2000c101b0e */
[----:B------:R-:W-:Y:S05]  /*43c0*/  BRA `(.L_x_6103) ;  /* 0x0000001000687947 */ /* 0x000fea0003800000 */
.L_x_6104:
[----:B-----5:R-:W-:Y:S01]  /*43d0*/  SHF.R.U32.HI R26, RZ, 0x10, R3 ;  /* 0x00000010ff1a7819 */ /* 0x020fe20000011603 */
[----:B------:R-:W-:Y:S01]  /*43e0*/  FFMA.FTZ R31, R138, UR13, R25 ;  /* 0x0000000d8a1f7c23 */ /* 0x000fe20008010019 */
[----:B------:R-:W-:Y:S01]  /*43f0*/  SHF.R.U32.HI R40, RZ, 0x10, R33 ;  /* 0x00000010ff287819 */ /* 0x000fe20000011621 */
[--C-:B------:R-:W-:Y:S01]  /*4400*/  FFMA.FTZ R116, R116, UR13, R25.reuse ;  /* 0x0000000d74747c23 */ /* 0x100fe20008010019 */
[----:B------:R-:W-:Y:S01]  /*4410*/  FFMA.FTZ R143, R143, UR13, R25 ;  /* 0x0000000d8f8f7c23 */ /* 0x000fe20008010019 */
[----:B------:R-:W-:Y:S01]  /*4420*/  HADD2.F32 R27, -RZ, R26.H0_H0 ;  /* 0x2000001aff1b7230 */ /* 0x000fe20000004100 */
[----:B------:R-:W-:Y:S01]  /*4430*/  SHF.R.U64 R26, R2, 0x10, R3 ;  /* 0x00000010021a7819 */ /* 0x000fe20000001203 */
[----:B------:R-:W-:Y:S02]  /*4440*/  HADD2.F32 R104, -RZ, R40.H0_H0 ;  /* 0x20000028ff687230 */ /* 0x000fe40000004100 */
[----:B------:R-:W-:Y:S01]  /*4450*/  FADD.FTZ R31, R118, -R31 ;  /* 0x8000001f761f7221 */ /* 0x000fe20000010000 */
[----:B------:R-:W-:Y:S01]  /*4460*/  FADD.FTZ R100, R49, -R116 ;  /* 0x8000007431647221 */ /* 0x000fe20000010000 */
[----:B------:R-:W-:Y:S01]  /*4470*/  FADD.FTZ R108, R140, -R143 ;  /* 0x8000008f8c6c7221 */ /* 0x000fe20000010000 */
[----:B------:R-:W-:-:S02]  /*4480*/  HADD2.F32 R29, -RZ, R26.H0_H0 ;  /* 0x2000001aff1d7230 */ /* 0x000fc40000004100 */
[----:B------:R-:W-:Y:S01]  /*4490*/  FFMA.FTZ R104, R31, UR12, R104 ;  /* 0x0000000c1f687c23 */ /* 0x000fe20008010068 */
[----:B------:R-:W-:Y:S01]  /*44a0*/  MOV R31, R34 ;  /* 0x00000022001f7202 */ /* 0x000fe20000000f00 */
[--C-:B------:R-:W-:Y:S01]  /*44b0*/  FFMA.FTZ R30, R141, UR13, R25.reuse ;  /* 0x0000000d8d1e7c23 */ /* 0x100fe20008010019 */
[----:B------:R-:W-:Y:S01]  /*44c0*/  FFMA.FTZ R134, R134, UR13, R25 ;  /* 0x0000000d86867c23 */ /* 0x000fe20008010019 */
[----:B------:R-:W-:Y:S01]  /*44d0*/  FFMA.FTZ R100, R100, UR12, R29 ;  /* 0x0000000c64647c23 */ /* 0x000fe2000801001d */
[----:B------:R-:W-:Y:S01]  /*44e0*/  MOV R29, R33 ;  /* 0x00000021001d7202 */ /* 0x000fe20000000f00 */
[----:B------:R-:W-:Y:S02]  /*44f0*/  HADD2.F32 R31, -RZ, R31.H0_H0 ;  /* 0x2000001fff1f7230 */ /* 0x000fe40000004100 */
[----:B------:R-:W-:Y:S01]  /*4500*/  FADD.FTZ R30, R131, -R30 ;  /* 0x8000001e831e7221 */ /* 0x000fe20000010000 */
[--C-:B------:R-:W-:Y:S01]  /*4510*/  FFMA.FTZ R110, R110, UR13, R25.reuse ;  /* 0x0000000d6e6e7c23 */ /* 0x100fe20008010019 */
[----:B------:R-:W-:Y:S01]  /*4520*/  FFMA.FTZ R122, R122, UR13, R25 ;  /* 0x0000000d7a7a7c23 */ /* 0x000fe20008010019 */
[----:B------:R-:W-:-:S02]  /*4530*/  HADD2.F32 R29, -RZ, R29.H0_H0 ;  /* 0x2000001dff1d7230 */ /* 0x000fc40000004100 */
[----:B------:R-:W-:Y:S01]  /*4540*/  FFMA.FTZ R108, R108, UR12, R31 ;  /* 0x0000000c6c6c7c23 */ /* 0x000fe2000801001f */
[----:B------:R-:W-:Y:S01]  /*4550*/  SHF.R.U32.HI R31, RZ, 0x10, R35 ;  /* 0x00000010ff1f7819 */ /* 0x000fe20000011623 */
[----:B------:R-:W-:Y:S01]  /*4560*/  FADD.FTZ R51, R47, -R134 ;  /* 0x800000862f337221 */ /* 0x000fe20000010000 */
[----:B------:R-:W-:Y:S01]  /*4570*/  FADD.FTZ R92, R45, -R110 ;  /* 0x8000006e2d5c7221 */ /* 0x000fe20000010000 */
[----:B------:R-:W-:Y:S01]  /*4580*/  FFMA.FTZ R102, R30, UR12, R29 ;  /* 0x0000000c1e667c23 */ /* 0x000fe2000801001d */
[----:B------:R-:W-:Y:S01]  /*4590*/  SHF.R.U64 R30, R32, 0x10, R33 ;  /* 0x00000010201e7819 */ /* 0x000fe20000001221 */
[----:B------:R-:W-:Y:S02]  /*45a0*/  HADD2.F32 R47, -RZ, R31.H0_H0 ;  /* 0x2000001fff2f7230 */ /* 0x000fe40000004100 */
[----:B------:R-:W-:Y:S01]  /*45b0*/  FADD.FTZ R110, R119, -R122 ;  /* 0x8000007a776e7221 */ /* 0x000fe20000010000 */
[--C-:B------:R-:W-:Y:S01]  /*45c0*/  FFMA.FTZ R29, R114, UR13, R25.reuse ;  /* 0x0000000d721d7c23 */ /* 0x100fe20008010019 */
[----:B------:R-:W-:Y:S01]  /*45d0*/  FFMA.FTZ R31, R142, UR13, R25 ;  /* 0x0000000d8e1f7c23 */ /* 0x000fe20008010019 */
[----:B------:R-:W-:-:S02]  /*45e0*/  HADD2.F32 R30, -RZ, R30.H0_H0 ;  /* 0x2000001eff1e7230 */ /* 0x000fc40000004100 */
[----:B------:R-:W-:Y:S01]  /*45f0*/  FFMA.FTZ R110, R110, UR12, R47 ;  /* 0x0000000c6e6e7c23 */ /* 0x000fe2000801002f */
[----:B------:R-:W-:Y:S01]  /*4600*/  FADD.FTZ R29, R112, -R29 ;  /* 0x8000001d701d7221 */ /* 0x000fe20000010000 */
[----:B------:R-:W-:Y:S01]  /*4610*/  MOV R47, R37 ;  /* 0x00000025002f7202 */ /* 0x000fe20000000f00 */
[----:B------:R-:W-:Y:S01]  /*4620*/  FFMA.FTZ R148, R148, UR13, R25 ;  /* 0x0000000d94947c23 */ /* 0x000fe20008010019 */
[----:B------:R-:W-:Y:S01]  /*4630*/  FADD.FTZ R31, R120, -R31 ;  /* 0x8000001f781f7221 */ /* 0x000fe20000010000 */
[----:B------:R-:W-:Y:S01]  /*4640*/  FFMA.FTZ R105, R29, UR12, R30 ;  /* 0x0000000c1d697c23 */ /* 0x000fe2000801001e */
[----:B------:R-:W-:Y:S01]  /*4650*/  MOV R30, R35 ;  /* 0x00000023001e7202 */ /* 0x000fe20000000f00 */
[----:B------:R-:W-:Y:S02]  /*4660*/  HADD2.F32 R47, -RZ, R47.H0_H0 ;  /* 0x2000002fff2f7230 */ /* 0x000fe40000004100 */
[----:B------:R-:W-:Y:S01]  /*4670*/  FADD.FTZ R120, R147, -R148 ;  /* 0x8000009493787221 */ /* 0x000fe20000010000 */
[----:B------:R-:W-:Y:S01]  /*4680*/  FFMA.FTZ R145, R145, UR13, R25 ;  /* 0x0000000d91917c23 */ /* 0x000fe20008010019 */
[----:B------:R-:W-:Y:S01]  /*4690*/  SHF.R.U32.HI R49, RZ, 0x10, R37 ;  /* 0x00000010ff317819 */ /* 0x000fe20000011625 */
[----:B------:R-:W-:-:S02]  /*46a0*/  HADD2.F32 R94, -RZ, R30.H0_H0 ;  /* 0x2000001eff5e7230 */ /* 0x000fc40000004100 */
[----:B------:R-:W-:Y:S01]  /*46b0*/  FFMA.FTZ R120, R120, UR12, R47 ;  /* 0x0000000c78787c23 */ /* 0x000fe2000801002f */
[----:B------:R-:W-:Y:S01]  /*46c0*/  FADD.FTZ R109, R144, -R145 ;  /* 0x80000091906d7221 */ /* 0x000fe20000010000 */
[----:B------:R-:W-:Y:S01]  /*46d0*/  SHF.R.U64 R47, R36, 0x10, R37 ;  /* 0x00000010242f7819 */ /* 0x000fe20000001225 */
[--C-:B------:R-:W-:Y:S01]  /*46e0*/  FFMA.FTZ R123, R123, UR13, R25.reuse ;  /* 0x0000000d7b7b7c23 */ /* 0x100fe20008010019 */
[----:B------:R-:W-:Y:S01]  /*46f0*/  MOV R24, R2 ;  /* 0x0000000200187202 */ /* 0x000fe20000000f00 */
[----:B------:R-:W-:Y:S01]  /*4700*/  FFMA.FTZ R109, R109, UR12, R94 ;  /* 0x0000000c6d6d7c23 */ /* 0x000fe2000801005e */
[----:B------:R-:W-:Y:S01]  /*4710*/  FFMA.FTZ R0, R0, UR13, R25 ;  /* 0x0000000d00007c23 */ /* 0x000fe20008010019 */
[----:B------:R-:W-:Y:S02]  /*4720*/  HADD2.F32 R94, -RZ, R49.H0_H0 ;  /* 0x20000031ff5e7230 */ /* 0x000fe40000004100 */
[----:B------:R-:W-:Y:S01]  /*4730*/  FADD.FTZ R122, R124, -R123 ;  /* 0x8000007b7c7a7221 */ /* 0x000fe20000010000 */
[----:B------:R-:W-:Y:S01]  /*4740*/  HADD2.F32 R47, -RZ, R47.H0_H0 ;  /* 0x2000002fff2f7230 */ /* 0x000fe20000004100 */
[----:B------:R-:W-:Y:S01]  /*4750*/  MOV R49, R38 ;  /* 0x0000002600317202 */ /* 0x000fe20000000f00 */
[----:B------:R-:W-:Y:S01]  /*4760*/  HADD2.F32 R43, -RZ, R24.H0_H0 ;  /* 0x20000018ff2b7230 */ /* 0x000fe20000004100 */
[----:B------:R-:W-:Y:S01]  /*4770*/  MOV R24, R3 ;  /* 0x0000000300187202 */ /* 0x000fe20000000f00 */
[----:B------:R-:W-:Y:S01]  /*4780*/  FADD.FTZ R0, R135, -R0 ;  /* 0x8000000087007221 */ /* 0x000fe20000010000 */
[----:B------:R-:W-:Y:S01]  /*4790*/  FFMA.FTZ R122, R122, UR12, R47 ;  /* 0x0000000c7a7a7c23 */ /* 0x000fe2000801002f */
[----:B------:R-:W-:Y:S01]  /*47a0*/  MOV R106, R39 ;  /* 0x00000027006a7202 */ /* 0x000fe20000000f00 */
[----:B------:R-:W-:-:S02]  /*47b0*/  HADD2.F32 R47, -RZ, R49.H0_H0 ;  /* 0x20000031ff2f7230 */ /* 0x000fc40000004100 */
[----:B------:R-:W-:Y:S01]  /*47c0*/  FFMA.FTZ R49, R152, UR13, R25 ;  /* 0x0000000d98317c23 */ /* 0x000fe20008010019 */
[----:B------:R-:W-:Y:S01]  /*47d0*/  FFMA.FTZ R43, R0, UR12, R43 ;  /* 0x0000000c002b7c23 */ /* 0x000fe2000801002b */
[----:B------:R-:W-:Y:S02]  /*47e0*/  HADD2.F32 R24, -RZ, R24.H0_H0 ;  /* 0x20000018ff187230 */ /* 0x000fe40000004100 */
[----:B------:R-:W-:Y:S01]  /*47f0*/  FFMA.FTZ R26, R115, UR13, R25 ;  /* 0x0000000d731a7c23 */ /* 0x000fe20008010019 */
[----:B------:R-:W-:Y:S02]  /*4800*/  HADD2.F32 R106, -RZ, R106.H0_H0 ;  /* 0x2000006aff6a7230 */ /* 0x000fe40000004100 */
[----:B------:R-:W-:Y:S01]  /*4810*/  FADD.FTZ R49, R128, -R49 ;  /* 0x8000003180317221 */ /* 0x000fe20000010000 */
[----:B------:R0:W-:Y:S01]  /*4820*/  F2F.F16.F32 R0, R43 ;  /* 0x0000002b00007304 */ /* 0x0001e20000200800 */
[----:B------:R-:W-:Y:S01]  /*4830*/  FFMA.FTZ R51, R51, UR12, R24 ;  /* 0x0000000c33337c23 */ /* 0x000fe20008010018 */
[--C-:B------:R-:W-:Y:S01]  /*4840*/  FFMA.FTZ R146, R146, UR13, R25.reuse ;  /* 0x0000000d92927c23 */ /* 0x100fe20008010019 */
[----:B------:R-:W-:Y:S01]  /*4850*/  FFMA.FTZ R119, R49, UR12, R106 ;  /* 0x0000000c31777c23 */ /* 0x000fe2000801006a */
[--C-:B------:R-:W-:Y:S01]  /*4860*/  FFMA.FTZ R149, R149, UR13, R25.reuse ;  /* 0x0000000d95957c23 */ /* 0x100fe20008010019 */
[--C-:B------:R-:W-:Y:S01]  /*4870*/  FFMA.FTZ R150, R150, UR13, R25.reuse ;  /* 0x0000000d96967c23 */ /* 0x100fe20008010019 */
[--C-:B------:R-:W-:Y:S01]  /*4880*/  FFMA.FTZ R112, R153, UR13, R25.reuse ;  /* 0x0000000d99707c23 */ /* 0x100fe20008010019 */
[----:B------:R-:W-:Y:S01]  /*4890*/  FFMA.FTZ R106, R151, UR13, R25 ;  /* 0x0000000d976a7c23 */ /* 0x000fe20008010019 */
[----:B------:R1:W-:Y:S01]  /*48a0*/  F2F.F16.F32 R24, R51 ;  /* 0x0000003300187304 */ /* 0x0003e20000200800 */
[----:B0-----:R-:W-:Y:S01]  /*48b0*/  FMUL.FTZ R43, R43, UR4 ;  /* 0x000000042b2b7c20 */ /* 0x001fe20008410000 */
[----:B------:R-:W-:Y:S01]  /*48c0*/  FFMA.FTZ R92, R92, UR12, R27 ;  /* 0x0000000c5c5c7c23 */ /* 0x000fe2000801001b */
[----:B------:R-:W-:Y:S01]  /*48d0*/  MOV R28, R32 ;  /* 0x00000020001c7202 */ /* 0x000fe20000000f00 */
[----:B------:R-:W-:Y:S01]  /*48e0*/  FADD.FTZ R26, R113, -R26 ;  /* 0x8000001a711a7221 */ /* 0x000fe20000010000 */
[----:B------:R-:W-:Y:S01]  /*48f0*/  FMUL.FTZ R25, R43, UR22 ;  /* 0x000000162b197c20 */ /* 0x000fe20008410000 */
[C---:B------:R-:W-:Y:S01]  /*4900*/  LOP3.LUT P0, RZ, R44.reuse, 0xff, RZ, 0xc0, !PT ;  /* 0x000000ff2cff7812 */ /* 0x040fe2000780c0ff */
[----:B------:R-:W-:Y:S01]  /*4910*/  FADD.FTZ R112, R129, -R112 ;  /* 0x8000007081707221 */ /* 0x000fe20000010000 */
[----:B------:R0:W2:Y:S01]  /*4920*/  F2F.F16.F32 R27, R92 ;  /* 0x0000005c001b7304 */ /* 0x0000a20000200800 */
[----:B-1----:R-:W-:Y:S01]  /*4930*/  FMUL.FTZ R51, R51, UR4 ;  /* 0x0000000433337c20 */ /* 0x002fe20008410000 */
[----:B------:R-:W-:Y:S01]  /*4940*/  FSEL R25, R25, RZ, P0 ;  /* 0x000000ff19197208 */ /* 0x000fe20000000000 */
[----:B------:R-:W-:Y:S01]  /*4950*/  HADD2.F32 R107, -RZ, R28.H0_H0 ;  /* 0x2000001cff6b7230 */ /* 0x000fe20000004100 */
[----:B------:R-:W-:Y:S01]  /*4960*/  LOP3.LUT P0, RZ, R44, 0xff0000, RZ, 0xc0, !PT ;  /* 0x00ff00002cff7812 */ /* 0x000fe2000780c0ff */
[----:B------:R-:W-:Y:S01]  /*4970*/  FMUL.FTZ R51, R51, UR22 ;  /* 0x0000001633337c20 */ /* 0x000fe20008410000 */
[----:B------:R-:W-:Y:S01]  /*4980*/  SHF.R.U32.HI R111, RZ, 0x10, R39 ;  /* 0x00000010ff6f7819 */ /* 0x000fe20000011627 */
[----:B------:R-:W-:Y:S01]  /*4990*/  FADD.FTZ R106, R127, -R106 ;  /* 0x8000006a7f6a7221 */ /* 0x000fe20000010000 */
[----:B------:R1:W-:Y:S01]  /*49a0*/  F2F.F16.F32 R28, R100 ;  /* 0x00000064001c7304 */ /* 0x0003e20000200800 */
[----:B0-----:R-:W-:Y:S01]  /*49b0*/  FMUL.FTZ R92, R92, UR4 ;  /* 0x000000045c5c7c20 */ /* 0x001fe20008410000 */
[----:B------:R-:W-:Y:S01]  /*49c0*/  FSEL R51, R51, RZ, P0 ;  /* 0x000000ff33337208 */ /* 0x000fe20000000000 */
[----:B------:R-:W-:Y:S01]  /*49d0*/  FFMA.FTZ R107, R26, UR12, R107 ;  /* 0x0000000c1a6b7c23 */ /* 0x000fe2000801006b */
[----:B------:R-:W-:Y:S01]  /*49e0*/  ISETP.GE.U32.AND P0, PT, R44, 0x1000000, PT ;  /* 0x010000002c00780c */ /* 0x000fe20003f06070 */
[----:B------:R-:W-:Y:S01]  /*49f0*/  FMUL.FTZ R92, R92, UR22 ;  /* 0x000000165c5c7c20 */ /* 0x000fe20008410000 */
[----:B------:R-:W-:Y:S01]  /*4a00*/  SHF.R.U64 R49, R38, 0x10, R39 ;  /* 0x0000001026317819 */ /* 0x000fe20000001227 */
[----:B------:R-:W-:Y:S01]  /*4a10*/  HADD2.F32 R111, -RZ, R111.H0_H0 ;  /* 0x2000006fff6f7230 */ /* 0x000fe20000004100 */
[----:B------:R0:W-:Y:S01]  /*4a20*/  F2F.F16.F32 R26, R107 ;  /* 0x0000006b001a7304 */ /* 0x0001e20000200800 */
[----:B-1----:R-:W-:Y:S01]  /*4a30*/  FMUL.FTZ R100, R100, UR4 ;  /* 0x0000000464647c20 */ /* 0x002fe20008410000 */
[----:B------:R-:W-:Y:S01]  /*4a40*/  FSEL R92, R92, RZ, P0 ;  /* 0x000000ff5c5c7208 */ /* 0x000fe20000000000 */
[----:B------:R-:W-:Y:S01]  /*4a50*/  HADD2.F32 R49, -RZ, R49.H0_H0 ;  /* 0x20000031ff317230 */ /* 0x000fe20000004100 */
[----:B------:R-:W-:Y:S01]  /*4a60*/  LOP3.LUT P0, RZ, R44, 0xff00, RZ, 0xc0, !PT ;  /* 0x0000ff002cff7812 */ /* 0x000fe2000780c0ff */
[----:B------:R-:W-:Y:S01]  /*4a70*/  FMUL.FTZ R100, R100, UR22 ;  /* 0x0000001664647c20 */ /* 0x000fe20008410000 */
[----:B------:R-:W-:Y:S01]  /*4a80*/  FFMA.FTZ R112, R112, UR12, R111 ;  /* 0x0000000c70707c23 */ /* 0x000fe2000801006f */
[----:B------:R-:W-:Y:S01]  /*4a90*/  SHF.R.U64 R45, R34, 0x10, R35 ;  /* 0x00000010222d7819 */ /* 0x000fe20000001223 */
[----:B------:R1:W-:Y:S01]  /*4aa0*/  F2F.F16.F32 R40, R102 ;  /* 0x0000006600287304 */ /* 0x0003e20000200800 */
[----:B0-----:R-:W-:Y:S01]  /*4ab0*/  FMUL.FTZ R107, R107, UR4 ;  /* 0x000000046b6b7c20 */ /* 0x001fe20008410000 */
[----:B------:R-:W-:Y:S01]  /*4ac0*/  FSEL R44, R100, RZ, P0 ;  /* 0x000000ff642c7208 */ /* 0x000fe20000000000 */
[----:B------:R-:W-:Y:S01]  /*4ad0*/  FFMA.FTZ R111, R106, UR12, R49 ;  /* 0x0000000c6a6f7c23 */ /* 0x000fe20008010031 */
[----:B------:R-:W-:Y:S01]  /*4ae0*/  LOP3.LUT P0, RZ, R46, 0xff, RZ, 0xc0, !PT ;  /* 0x000000ff2eff7812 */ /* 0x000fe2000780c0ff */
[----:B------:R-:W-:Y:S01]  /*4af0*/  FMUL.FTZ R107, R107, UR22 ;  /* 0x000000166b6b7c20 */ /* 0x000fe20008410000 */
[----:B------:R-:W-:Y:S01]  /*4b00*/  HADD2.F32 R114, -RZ, R45.H0_H0 ;  /* 0x2000002dff727230 */ /* 0x000fe20000004100 */
[----:B------:R-:W-:Y:S01]  /*4b10*/  MOV R45, R36 ;  /* 0x00000024002d7202 */ /* 0x000fe20000000f00 */
[----:B------:R0:W-:Y:S01]  /*4b20*/  F2F.F16.F32 R106, R51 ;  /* 0x00000033006a7304 */ /* 0x0001e20000200800 */
[----:B-1----:R-:W-:Y:S01]  /*4b30*/  FMUL.FTZ R102, R102, UR4 ;  /* 0x0000000466667c20 */ /* 0x002fe20008410000 */
[----:B------:R-:W-:Y:S01]  /*4b40*/  FADD.FTZ R116, R121, -R146 ;  /* 0x8000009279747221 */ /* 0x000fe20000010000 */
[----:B------:R-:W-:Y:S01]  /*4b50*/  FADD.FTZ R121, R126, -R149 ;  /* 0x800000957e797221 */ /* 0x000fe20000010000 */
[----:B------:R-:W-:Y:S01]  /*4b60*/  FFMA.FTZ R114, R31, UR12, R114 ;  /* 0x0000000c1f727c23 */ /* 0x000fe20008010072 */
[----:B------:R-:W-:Y:S01]  /*4b70*/  FMUL.FTZ R102, R102, UR22 ;  /* 0x0000001666667c20 */ /* 0x000fe20008410000 */
[----:B------:R-:W-:-:S02]  /*4b80*/  HADD2.F32 R45, -RZ, R45.H0_H0 ;  /* 0x2000002dff2d7230 */ /* 0x000fc40000004100 */
[----:B------:R-:W-:Y:S01]  /*4b90*/  FFMA.FTZ R121, R121, UR12, R94 ;  /* 0x0000000c79797c23 */ /* 0x000fe2000801005e */
[----:B------:R1:W3:Y:S01]  /*4ba0*/  F2F.F16.F32 R41, R104 ;  /* 0x0000006800297304 */ /* 0x0002e20000200800 */
[----:B0-----:R-:W-:Y:S01]  /*4bb0*/  FSEL R51, R107, RZ, P0 ;  /* 0x000000ff6b337208 */ /* 0x001fe20000000000 */
[----:B------:R-:W-:Y:S01]  /*4bc0*/  FADD.FTZ R94, R125, -R150 ;  /* 0x800000967d5e7221 */ /* 0x000fe20000010000 */
[----:B------:R-:W-:Y:S01]  /*4bd0*/  LOP3.LUT P0, RZ, R46, 0xff0000, RZ, 0xc0, !PT ;  /* 0x00ff00002eff7812 */ /* 0x000fe2000780c0ff */
[----:B------:R-:W-:Y:S01]  /*4be0*/  FFMA.FTZ R116, R116, UR12, R45 ;  /* 0x0000000c74747c23 */ /* 0x000fe2000801002d */
[----:B--2---:R-:W-:Y:S01]  /*4bf0*/  PRMT R27, R24, 0x5410, R27 ;  /* 0x00005410181b7816 */ /* 0x004fe2000000001b */
[----:B------:R-:W-:Y:S01]  /*4c00*/  FFMA.FTZ R94, R94, UR12, R47 ;  /* 0x0000000c5e5e7c23 */ /* 0x000fe2000801002f */
[----:B------:R-:W-:Y:S01]  /*4c10*/  FSEL R102, R102, RZ, P0 ;  /* 0x000000ff66667208 */ /* 0x000fe20000000000 */
[----:B------:R0:W-:Y:S01]  /*4c20*/  F2F.F16.F32 R29, R105 ;  /* 0x00000069001d7304 */ /* 0x0001e20000200800 */
[----:B-1----:R-:W-:Y:S01]  /*4c30*/  FMUL.FTZ R104, R104, UR4 ;  /* 0x0000000468687c20 */ /* 0x002fe20008410000 */
[----:B------:R-:W-:-:S02]  /*4c40*/  ISETP.GE.U32.AND P0, PT, R46, 0x1000000, PT ;  /* 0x010000002e00780c */ /* 0x000fc40003f06070 */
[----:B------:R-:W-:Y:S01]  /*4c50*/  LOP3.LUT P2, RZ, R50, 0xff00, RZ, 0xc0, !PT ;  /* 0x0000ff0032ff7812 */ /* 0x000fe2000784c0ff */
[----:B------:R-:W-:Y:S01]  /*4c60*/  FMUL.FTZ R104, R104, UR22 ;  /* 0x0000001668687c20 */ /* 0x000fe20008410000 */
[----:B------:R-:W-:Y:S02]  /*4c70*/  ISETP.GE.U32.AND P6, PT, R50, 0x1000000, PT ;  /* 0x010000003200780c */ /* 0x000fe40003fc6070 */
[----:B------:R1:W-:Y:S01]  /*4c80*/  F2F.F16.F32 R49, R25 ;  /* 0x0000001900317304 */ /* 0x0003e20000200800 */
[----:B0-----:R-:W-:Y:S01]  /*4c90*/  FMUL.FTZ R105, R105, UR4 ;  /* 0x0000000469697c20 */ /* 0x001fe20008410000 */
[----:B------:R-:W-:Y:S02]  /*4ca0*/  FSEL R104, R104, RZ, P0 ;  /* 0x000000ff68687208 */ /* 0x000fe40000000000 */
[----:B------:R-:W-:Y:S02]  /*4cb0*/  LOP3.LUT P0, RZ, R46, 0xff00, RZ, 0xc0, !PT ;  /* 0x0000ff002eff7812 */ /* 0x000fe4000780c0ff */
[----:B---3--:R-:W-:-:S02]  /*4cc0*/  PRMT R41, R40, 0x5410, R41 ;  /* 0x0000541028297816 */ /* 0x008fc40000000029 */
[----:B------:R0:W-:Y:S01]  /*4cd0*/  F2F.F16.F32 R30, R108 ;  /* 0x0000006c001e7304 */ /* 0x0001e20000200800 */
[----:B-1----:R-:W-:Y:S01]  /*4ce0*/  FMUL.FTZ R25, R105, UR22 ;  /* 0x0000001669197c20 */ /* 0x002fe20008410000 */
[C---:B------:R-:W-:Y:S02]  /*4cf0*/  LOP3.LUT P4, RZ, R42.reuse, 0xff00, RZ, 0xc0, !PT ;  /* 0x0000ff002aff7812 */ /* 0x040fe4000788c0ff */
[----:B------:R-:W-:Y:S02]  /*4d00*/  LOP3.LUT P5, RZ, R42, 0xff0000, RZ, 0xc0, !PT ;  /* 0x00ff00002aff7812 */ /* 0x000fe400078ac0ff */
[----:B------:R-:W-:Y:S02]  /*4d10*/  FSEL R25, R25, RZ, P0 ;  /* 0x000000ff19197208 */ /* 0x000fe40000000000 */
[----:B------:R1:W-:Y:S01]  /*4d20*/  F2F.F16.F32 R98, R109 ;  /* 0x0000006d00627304 */ /* 0x0003e20000200800 */
[----:B0-----:R-:W-:Y:S01]  /*4d30*/  FMUL.FTZ R108, R108, UR4 ;  /* 0x000000046c6c7c20 */ /* 0x001fe20008410000 */
[----:B------:R-:W-:-:S02]  /*4d40*/  LOP3.LUT P0, RZ, R48, 0xff, RZ, 0xc0, !PT ;  /* 0x000000ff30ff7812 */ /* 0x000fc4000780c0ff */
[----:B------:R-:W-:Y:S01]  /*4d50*/  LOP3.LUT P3, RZ, R50, 0xff, RZ, 0xc0, !PT ;  /* 0x000000ff32ff7812 */ /* 0x000fe2000786c0ff */
[----:B------:R-:W-:-:S03]  /*4d60*/  FMUL.FTZ R108, R108, UR22 ;  /* 0x000000166c6c7c20 */ /* 0x000fc60008410000 */
[----:B------:R0:W2:Y:S01]  /*4d70*/  F2F.F16.F32 R115, R92 ;  /* 0x0000005c00737304 */ /* 0x0000a20000200800 */
[----:B-1----:R-:W-:-:S04]  /*4d80*/  FMUL.FTZ R109, R109, UR4 ;  /* 0x000000046d6d7c20 */ /* 0x002fc80008410000 */
[----:B------:R-:W-:-:S03]  /*4d90*/  FMUL.FTZ R109, R109, UR22 ;  /* 0x000000166d6d7c20 */ /* 0x000fc60008410000 */
[----:B------:R1:W3:Y:S01]  /*4da0*/  F2F.F16.F32 R103, R110 ;  /* 0x0000006e00677304 */ /* 0x0002e20000200800 */
[----:B0-----:R-:W-:Y:S02]  /*4db0*/  FSEL R92, R108, RZ, P0 ;  /* 0x000000ff6c5c7208 */ /* 0x001fe40000000000 */
[----:B------:R-:W-:Y:S02]  /*4dc0*/  LOP3.LUT P0, RZ, R48, 0xff0000, RZ, 0xc0, !PT ;  /* 0x00ff000030ff7812 */ /* 0x000fe4000780c0ff */
[----:B--2---:R-:W-:-:S03]  /*4dd0*/  PRMT R115, R106, 0x5410, R115 ;  /* 0x000054106a737816 */ /* 0x004fc60000000073 */
[----:B------:R0:W-:Y:S01]  /*4de0*/  F2F.F16.F32 R105, R104 ;  /* 0x0000006800697304 */ /* 0x0001e20000200800 */
[----:B-1----:R-:W-:-:S04]  /*4df0*/  FMUL.FTZ R110, R110, UR4 ;  /* 0x000000046e6e7c20 */ /* 0x002fc80008410000 */
[----:B------:R-:W-:Y:S01]  /*4e00*/  FMUL.FTZ R110, R110, UR22 ;  /* 0x000000166e6e7c20 */ /* 0x000fe20008410000 */
[----:B---3--:R-:W-:Y:S02]  /*4e10*/  PRMT R103, R98, 0x5410, R103 ;  /* 0x0000541062677816 */ /* 0x008fe40000000067 */
[----:B------:R1:W-:Y:S01]  /*4e20*/  F2F.F16.F32 R31, R114 ;  /* 0x00000072001f7304 */ /* 0x0003e20000200800 */
[----:B0-----:R-:W-:Y:S02]  /*4e30*/  FSEL R104, R109, RZ, P0 ;  /* 0x000000ff6d687208 */ /* 0x001fe40000000000 */
[----:B------:R-:W-:-:S04]  /*4e40*/  ISETP.GE.U32.AND P0, PT, R48, 0x1000000, PT ;  /* 0x010000003000780c */ /* 0x000fc80003f06070 */
[----:B------:R-:W-:Y:S01]  /*4e50*/  FSEL R107, R110, RZ, P0 ;  /* 0x000000ff6e6b7208 */ /* 0x000fe20000000000 */
[----:B------:R0:W-:Y:S01]  /*4e60*/  F2F.F16.F32 R96, R122 ;  /* 0x0000007a00607304 */ /* 0x0001e20000200800 */
[----:B-1----:R-:W-:Y:S01]  /*4e70*/  FMUL.FTZ R114, R114, UR4 ;  /* 0x0000000472727c20 */ /* 0x002fe20008410000 */
[----:B------:R-:W-:-:S03]  /*4e80*/  LOP3.LUT P0, RZ, R48, 0xff00, RZ, 0xc0, !PT ;  /* 0x0000ff0030ff7812 */ /* 0x000fc6000780c0ff */
[----:B------:R-:W-:-:S03]  /*4e90*/  FMUL.FTZ R114, R114, UR22 ;  /* 0x0000001672727c20 */ /* 0x000fc60008410000 */
[----:B------:R1:W-:Y:S01]  /*4ea0*/  F2F.F16.F32 R113, R120 ;  /* 0x0000007800717304 */ /* 0x0003e20000200800 */
[----:B0-----:R-:W-:Y:S01]  /*4eb0*/  FMUL.FTZ R122, R122, UR4 ;  /* 0x000000047a7a7c20 */ /* 0x001fe20008410000 */
[----:B------:R-:W-:Y:S02]  /*4ec0*/  FSEL R48, R114, RZ, P0 ;  /* 0x000000ff72307208 */ /* 0x000fe40000000000 */
[----:B------:R-:W-:Y:S01]  /*4ed0*/  LOP3.LUT P0, RZ, R50, 0xff0000, RZ, 0xc0, !PT ;  /* 0x00ff000032ff7812 */ /* 0x000fe2000780c0ff */
[----:B------:R-:W-:-:S03]  /*4ee0*/  FMUL.FTZ R122, R122, UR22 ;  /* 0x000000167a7a7c20 */ /* 0x000fc60008410000 */
[----:B------:R0:W2:Y:S01]  /*4ef0*/  F2F.F16.F32 R118, R121 ;  /* 0x0000007900767304 */ /* 0x0000a20000200800 */
[----:B-1----:R-:W-:Y:S01]  /*4f00*/  FMUL.FTZ R120, R120, UR4 ;  /* 0x0000000478787c20 */ /* 0x002fe20008410000 */
[----:B------:R-:W-:-:S03]  /*4f10*/  FSEL R122, R122, RZ, P2 ;  /* 0x000000ff7a7a7208 */ /* 0x000fc60001000000 */
[----:B------:R-:W-:-:S03]  /*4f20*/  FMUL.FTZ R120, R120, UR22 ;  /* 0x0000001678787c20 */ /* 0x000fc60008410000 */
[----:B------:R1:W-:Y:S01]  /*4f30*/  F2F.F16.F32 R45, R116 ;  /* 0x00000074002d7304 */ /* 0x0003e20000200800 */
[----:B0-----:R-:W-:Y:S01]  /*4f40*/  FMUL.FTZ R121, R121, UR4 ;  /* 0x0000000479797c20 */ /* 0x001fe20008410000 */
[----:B------:R-:W-:Y:S02]  /*4f50*/  FSEL R120, R120, RZ, P0 ;  /* 0x000000ff78787208 */ /* 0x000fe40000000000 */
[----:B------:R-:W-:Y:S01]  /*4f60*/  ISETP.GE.U32.AND P0, PT, R42, 0x1000000, PT ;  /* 0x010000002a00780c */ /* 0x000fe20003f06070 */
[----:B------:R-:W-:Y:S01]  /*4f70*/  FMUL.FTZ R121, R121, UR22 ;  /* 0x0000001679797c20 */ /* 0x000fe20008410000 */
[----:B--2---:R-:W-:Y:S02]  /*4f80*/  PRMT R113, R113, 0x5410, R118 ;  /* 0x0000541071717816 */ /* 0x004fe40000000076 */
[----:B------:R-:W0:Y:S01]  /*4f90*/  F2F.F16.F32 R102, R102 ;  /* 0x0000006600667304 */ /* 0x000e220000200800 */
[----:B-1----:R-:W-:Y:S01]  /*4fa0*/  FMUL.FTZ R116, R116, UR4 ;  /* 0x0000000474747c20 */ /* 0x002fe20008410000 */
[----:B------:R-:W-:-:S03]  /*4fb0*/  FSEL R121, R121, RZ, P6 ;  /* 0x000000ff79797208 */ /* 0x000fc60003000000 */
[----:B------:R-:W-:-:S03]  /*4fc0*/  FMUL.FTZ R116, R116, UR22 ;  /* 0x0000001674747c20 */ /* 0x000fc60008410000 */
[----:B------:R-:W-:Y:S02]  /*4fd0*/  F2F.F16.F32 R44, R44 ;  /* 0x0000002c002c7304 */ /* 0x000fe40000200800 */
[----:B------:R-:W-:Y:S02]  /*4fe0*/  FSEL R100, R116, RZ, P3 ;  /* 0x000000ff74647208 */ /* 0x000fe40001800000 */
[----:B------:R-:W-:Y:S02]  /*4ff0*/  LOP3.LUT P3, RZ, R42, 0xff, RZ, 0xc0, !PT ;  /* 0x000000ff2aff7812 */ /* 0x000fe4000786c0ff */
[----:B0-----:R-:W-:Y:S02]  /*5000*/  PRMT R109, R102, 0x5410, R105 ;  /* 0x00005410666d7816 */ /* 0x001fe40000000069 */
[----:B------:R0:W-:Y:S08]  /*5010*/  F2F.F16.F32 R46, R25 ;  /* 0x00000019002e7304 */ /* 0x0001f00000200800 */
[----:B------:R1:W2:Y:S01]  /*5020*/  F2F.F16.F32 R43, R111 ;  /* 0x0000006f002b7304 */ /* 0x0002a20000200800 */
[----:B0-----:R-:W-:-:S04]  /*5030*/  IMAD.WIDE.U32 R24, R28, 0x10000, RZ ;  /* 0x000100001c187825 */ /* 0x001fc800078e00ff */
[----:B------:R-:W-:Y:S01]  /*5040*/  IMAD.WIDE.U32 R28, R29, 0x10000, RZ ;  /* 0x000100001d1c7825 */ /* 0x000fe200078e00ff */
[----:B------:R-:W-:Y:S02]  /*5050*/  LOP3.LUT R25, R27, R25, RZ, 0xfc, !PT ;  /* 0x000000191b197212 */ /* 0x000fe400078efcff */
[----:B------:R0:W-:Y:S01]  /*5060*/  F2F.F16.F32 R123, R119 ;  /* 0x00000077007b7304 */ /* 0x0001e20000200800 */
[----:B-1----:R-:W-:Y:S01]  /*5070*/  FMUL.FTZ R111, R111, UR4 ;  /* 0x000000046f6f7c20 */ /* 0x002fe20008410000 */
[----:B------:R-:W-:Y:S01]  /*5080*/  LOP3.LUT R27, R41, R29, RZ, 0xfc, !PT ;  /* 0x0000001d291b7212 */ /* 0x000fe200078efcff */
[----:B------:R-:W-:Y:S01]  /*5090*/  IMAD.WIDE.U32 R40, R96, 0x10000, RZ ;  /* 0x0001000060287825 */ /* 0x000fe200078e00ff */
[----:B------:R-:W-:-:S03]  /*50a0*/  LOP3.LUT R26, R28, R26, RZ, 0xfc, !PT ;  /* 0x0000001a1c1a7212 */ /* 0x000fc600078efcff */
[----:B------:R-:W-:Y:S01]  /*50b0*/  FMUL.FTZ R111, R111, UR22 ;  /* 0x000000166f6f7c20 */ /* 0x000fe20008410000 */
[----:B------:R-:W-:Y:S01]  /*50c0*/  LOP3.LUT R24, R24, R0, RZ, 0xfc, !PT ;  /* 0x0000000018187212 */ /* 0x000fe200078efcff */
[----:B------:R-:W-:Y:S01]  /*50d0*/  IMAD.WIDE.U32 R28, R31, 0x10000, RZ ;  /* 0x000100001f1c7825 */ /* 0x000fe200078e00ff */
[----:B------:R1:W3:Y:S03]  /*50e0*/  F2F.F16.F32 R124, R112 ;  /* 0x00000070007c7304 */ /* 0x0002e60000200800 */
[----:B0-----:R-:W-:Y:S01]  /*50f0*/  FMUL.FTZ R119, R119, UR4 ;  /* 0x0000000477777c20 */ /* 0x001fe20008410000 */
[----:B------:R-:W-:Y:S01]  /*5100*/  FSEL R0, R111, RZ, P4 ;  /* 0x000000ff6f007208 */ /* 0x000fe20002000000 */
[----:B--2---:R-:W-:Y:S01]  /*5110*/  IMAD.WIDE.U32 R42, R43, 0x10000, RZ ;  /* 0x000100002b2a7825 */ /* 0x004fe200078e00ff */
[----:B------:R-:W-:-:S03]  /*5120*/  LOP3.LUT R28, R28, R30, RZ, 0xfc, !PT ;  /* 0x0000001e1c1c7212 */ /* 0x000fc600078efcff */
[----:B------:R-:W-:Y:S01]  /*5130*/  FMUL.FTZ R119, R119, UR22 ;  /* 0x0000001677777c20 */ /* 0x000fe20008410000 */
[----:B------:R-:W-:Y:S01]  /*5140*/  LOP3.LUT R29, R103, R29, RZ, 0xfc, !PT ;  /* 0x0000001d671d7212 */ /* 0x000fe200078efcff */
[----:B------:R-:W-:Y:S01]  /*5150*/  IMAD.WIDE.U32 R102, R44, 0x10000, RZ ;  /* 0x000100002c667825 */ /* 0x000fe200078e00ff */
[----:B------:R0:W2:Y:S03]  /*5160*/  F2F.F16.F32 R47, R94 ;  /* 0x0000005e002f7304 */ /* 0x0000a60000200800 */
[----:B-1----:R-:W-:Y:S01]  /*5170*/  FMUL.FTZ R112, R112, UR4 ;  /* 0x0000000470707c20 */ /* 0x002fe20008410000 */
[----:B------:R-:W-:Y:S02]  /*5180*/  FSEL R119, R119, RZ, P5 ;  /* 0x000000ff77777208 */ /* 0x000fe40002800000 */
[----:B------:R-:W-:Y:S01]  /*5190*/  LOP3.LUT R31, R113, R41, RZ, 0xfc, !PT ;  /* 0x00000029711f7212 */ /* 0x000fe200078efcff */
[----:B------:R-:W-:Y:S01]  /*51a0*/  FMUL.FTZ R112, R112, UR22 ;  /* 0x0000001670707c20 */ /* 0x000fe20008410000 */
[----:B------:R-:W-:Y:S01]  /*51b0*/  LOP3.LUT R30, R40, R45, RZ, 0xfc, !PT ;  /* 0x0000002d281e7212 */ /* 0x000fe200078efcff */
[----:B------:R-:W-:Y:S01]  /*51c0*/  F2F.F16.F32 R104, R104 ;  /* 0x0000006800687304 */ /* 0x000fe20000200800 */
[----:B0-----:R-:W-:-:S02]  /*51d0*/  FMUL.FTZ R94, R94, UR4 ;  /* 0x000000045e5e7c20 */ /* 0x001fc40008410000 */
[----:B------:R-:W-:Y:S01]  /*51e0*/  FSEL R112, R112, RZ, P0 ;  /* 0x000000ff70707208 */ /* 0x000fe20000000000 */
[----:B------:R-:W0:Y:S01]  /*51f0*/  LDC.64 R40, c[0x0][0x478] ;  /* 0x00011e00ff287b82 */ /* 0x000e220000000a00 */
[----:B---3--:R-:W-:Y:S01]  /*5200*/  PRMT R123, R123, 0x5410, R124 ;  /* 0x000054107b7b7816 */ /* 0x008fe2000000007c */
[----:B------:R-:W-:Y:S01]  /*5210*/  FMUL.FTZ R94, R94, UR22 ;  /* 0x000000165e5e7c20 */ /* 0x000fe20008410000 */
[----:B--2---:R-:W-:Y:S01]  /*5220*/  LOP3.LUT R42, R42, R47, RZ, 0xfc, !PT ;  /* 0x0000002f2a2a7212 */ /* 0x004fe200078efcff */
[----:B------:R-:W1:Y:S01]  /*5230*/  F2F.F16.F32 R107, R107 ;  /* 0x0000006b006b7304 */ /* 0x000e620000200800 */
[----:B------:R-:W-:-:S03]  /*5240*/  LOP3.LUT R47, R115, R103, RZ, 0xfc, !PT ;  /* 0x00000067732f7212 */ /* 0x000fc600078efcff */
[----:B------:R-:W2:Y:S01]  /*5250*/  LDC.64 R44, c[0x0][0x468] ;  /* 0x00011a00ff2c7b82 */ /* 0x000ea20000000a00 */
[----:B------:R-:W-:Y:S02]  /*5260*/  FSEL R94, R94, RZ, P3 ;  /* 0x000000ff5e5e7208 */ /* 0x000fe40001800000 */
[----:B------:R-:W-:Y:S01]  /*5270*/  LOP3.LUT R43, R123, R43, RZ, 0xfc, !PT ;  /* 0x0000002b7b2b7212 */ /* 0x000fe200078efcff */
[----:B------:R-:W3:Y:S01]  /*5280*/  F2F.F16.F32 R48, R48 ;  /* 0x0000003000307304 */ /* 0x000ee20000200800 */
[----:B-1----:R-:W-:-:S07]  /*5290*/  PRMT R107, R104, 0x5410, R107 ;  /* 0x00005410686b7816 */ /* 0x002fce000000006b */
[----:B------:R-:W1:Y:S01]  /*52a0*/  F2F.F16.F32 R51, R51 ;  /* 0x0000003300337304 */ /* 0x000e620000200800 */
[----:B------:R-:W-:Y:S01]  /*52b0*/  IMAD.WIDE.U32 R104, R46, 0x10000, RZ ;  /* 0x000100002e687825 */ /* 0x000fe200078e00ff */
[----:B------:R-:W-:-:S03]  /*52c0*/  LOP3.LUT R46, R102, R49, RZ, 0xfc, !PT ;  /* 0x00000031662e7212 */ /* 0x000fc600078efcff */
[----:B0-----:R-:W-:Y:S01]  /*52d0*/  IMAD.WIDE.U32 R114, R91, 0x8, R40 ;  /* 0x000000085b727825 */ /* 0x001fe200078e0028 */
[----:B------:R-:W-:Y:S02]  /*52e0*/  LOP3.LUT R49, R109, R105, RZ, 0xfc, !PT ;  /* 0x000000696d317212 */ /* 0x000fe400078efcff */
[----:B------:R-:W0:Y:S01]  /*52f0*/  F2F.F16.F32 R122, R122 ;  /* 0x0000007a007a7304 */ /* 0x000e220000200800 */
[----:B---3--:R-:W-:Y:S01]  /*5300*/  IMAD.WIDE.U32 R102, R48, 0x10000, RZ ;  /* 0x0001000030667825 */ /* 0x008fe200078e00ff */
[----:B-1----:R-:W-:-:S06]  /*5310*/  LOP3.LUT R48, R104, R51, RZ, 0xfc, !PT ;  /* 0x0000003368307212 */ /* 0x002fcc00078efcff */
[----:B------:R-:W-:Y:S01]  /*5320*/  F2F.F16.F32 R120, R120 ;  /* 0x0000007800787304 */ /* 0x000fe20000200800 */
[----:B------:R-:W-:Y:S01]  /*5330*/  LOP3.LUT R51, R107, R103, RZ, 0xfc, !PT ;  /* 0x000000676b337212 */ /* 0x000fe200078efcff */
[----:B------:R-:W-:-:S04]  /*5340*/  IMAD.WIDE.U32 R106, R99, 0x8, R40 ;  /* 0x00000008636a7825 */ /* 0x000fc800078e0028 */
[----:B0-----:R-:W-:Y:S02]  /*5350*/  IMAD.WIDE.U32 R104, R122, 0x10000, RZ ;  /* 0x000100007a687825 */ /* 0x001fe400078e00ff */
[----:B------:R-:W0:Y:S01]  /*5360*/  F2F.F16.F32 R121, R121 ;  /* 0x0000007900797304 */ /* 0x000e220000200800 */
[----:B------:R1:W-:Y:S07]  /*5370*/  STG.E.64 desc[UR14][R106.64], R24 ;  /* 0x000000186a007986 */ /* 0x0003ee000c101b0e */
[----:B------:R-:W3:Y:S01]  /*5380*/  F2F.F16.F32 R0, R0 ;  /* 0x0000000000007304 */ /* 0x000ee20000200800 */
[----:B0-----:R-:W-:-:S07]  /*5390*/  PRMT R121, R120, 0x5410, R121 ;  /* 0x0000541078797816 */ /* 0x001fce0000000079 */
[----:B------:R-:W-:Y:S01]  /*53a0*/  F2F.F16.F32 R119, R119 ;  /* 0x0000007700777304 */ /* 0x000fe20000200800 */
[----:B------:R-:W-:Y:S01]  /*53b0*/  LOP3.LUT R103, R121, R105, RZ, 0xfc, !PT ;  /* 0x0000006979677212 */ /* 0x000fe200078efcff */
[----:B---3--:R-:W-:-:S06]  /*53c0*/  IMAD.WIDE.U32 R108, R0, 0x10000, RZ ;  /* 0x00010000006c7825 */ /* 0x008fcc00078e00ff */
[----:B------:R-:W0:Y:S08]  /*53d0*/  F2F.F16.F32 R112, R112 ;  /* 0x0000007000707304 */ /* 0x000e300000200800 */
[----:B------:R-:W3:Y:S01]  /*53e0*/  F2F.F16.F32 R92, R92 ;  /* 0x0000005c005c7304 */ /* 0x000ee20000200800 */
[----:B0-----:R-:W-:-:S07]  /*53f0*/  PRMT R119, R119, 0x5410, R112 ;  /* 0x0000541077777816 */ /* 0x001fce0000000070 */
[----:B------:R-:W0:Y:S01]  /*5400*/  F2F.F16.F32 R100, R100 ;  /* 0x0000006400647304 */ /* 0x000e220000200800 */
[----:B------:R-:W-:Y:S01]  /*5410*/  IMAD.WIDE.U32 R112, R93, 0x8, R40 ;  /* 0x000000085d707825 */ /* 0x000fe200078e0028 */
[----:B------:R-:W-:Y:S02]  /*5420*/  LOP3.LUT R105, R119, R109, RZ, 0xfc, !PT ;  /* 0x0000006d77697212 */ /* 0x000fe400078efcff */
[----:B---3--:R-:W-:-:S04]  /*5430*/  LOP3.LUT R50, R102, R92, RZ, 0xfc, !PT ;  /* 0x0000005c66327212 */ /* 0x008fc800078efcff */
[----:B------:R-:W3:Y:S01]  /*5440*/  F2F.F16.F32 R111, R94 ;  /* 0x0000005e006f7304 */ /* 0x000ee20000200800 */
[----:B--2---:R-:W-:Y:S01]  /*5450*/  IMAD.WIDE.U32 R92, R93, 0x8, R44 ;  /* 0x000000085d5c7825 */ /* 0x004fe200078e002c */
[----:B0-----:R-:W-:Y:S02]  /*5460*/  LOP3.LUT R102, R104, R100, RZ, 0xfc, !PT ;  /* 0x0000006468667212 */ /* 0x001fe400078efcff */
[----:B---3--:R-:W-:Y:S01]  /*5470*/  LOP3.LUT R104, R108, R111, RZ, 0xfc, !PT ;  /* 0x0000006f6c687212 */ /* 0x008fe200078efcff */
        /* <DEDUP_REMOVED lines=15> */
.L_x_6103:
        /* <DEDUP_REMOVED lines=43> */
.L_x_6100:
        /* <DEDUP_REMOVED lines=19> */
.L_x_6106:
        /* <DEDUP_REMOVED lines=11> */
.L_x_10889:


//--------------------- .text._ZN10layer_norm22ln_bwd_finalize_kernelINS_22Kernel_traits_finalizeILj2560Ef6__halfS2_S2_fjLb0ELj1024ELj4ENS_18Kernel_traits_baseILj2560EfS2_S2_S2_fjLj1024EEEEELb0ELb0EEEvNS_9BwdParamsE --------------------------
	.section	.text._ZN10layer_norm22ln_bwd_finalize_kernelINS_22Kernel_traits_finalizeILj2560Ef6__halfS2_S2_fjLb0ELj1024ELj4ENS_18Kernel_traits_baseILj2560EfS2_S2_S2_fjLj1024EEEEELb0ELb0EEEvNS_9BwdParamsE,"ax",@progbits
	.align	128
        .global         _ZN10layer_norm22ln_bwd_finalize_kernelINS_22Kernel_traits_finalizeILj2560Ef6__halfS2_S2_fjLb0ELj1024ELj4ENS_18Kernel_traits_baseILj2560EfS2_S2_S2_fjLj1024EEEEELb0ELb0EEEvNS_9BwdParamsE
        .type           _ZN10layer_norm22ln_bwd_finalize_kernelINS_22Kernel_traits_finalizeILj2560Ef6__halfS2_S2_fjLb0ELj1024ELj4ENS_18Kernel_traits_baseILj2560EfS2_S2_S2_fjLj1024EEEEELb0ELb0EEEvNS_9BwdParamsE,@function
        .size           _ZN10layer_norm22ln_bwd_finalize_kernelINS_22Kernel_traits_finalizeILj2560Ef6__halfS2_S2_fjLb0ELj1024ELj4ENS_18Kernel_traits_baseILj2560EfS2_S2_S2_fjLj1024EEEEELb0ELb0EEEvNS_9BwdParamsE,(.L_x_10890 - _ZN10layer_norm22ln_bwd_finalize_kernelINS_22Kernel_traits_finalizeILj2560Ef6__halfS2_S2_fjLb0ELj1024ELj4ENS_18Kernel_traits_baseILj2560EfS2_S2_S2_fjLj1024EEEEELb0ELb0EEEvNS_9BwdParamsE)
        .other          _ZN10layer_norm22ln_bwd_finalize_kernelINS_22Kernel_traits_finalizeILj2560Ef6__halfS2_S2_fjLb0ELj1024ELj4ENS_18Kernel_traits_baseILj2560EfS2_S2_S2_fjLj1024EEEEELb0ELb0EEEvNS_9BwdParamsE,@"STO_CUDA_ENTRY STV_DEFAULT"
_ZN10layer_norm22ln_bwd_finalize_kernelINS_22Kernel_traits_finalizeILj2560Ef6__halfS2_S2_fjLb0ELj1024ELj4ENS_18Kernel_traits_baseILj2560EfS2_S2_S2_fjLj1024EEEEELb0ELb0EEEvNS_9BwdParamsE:
.text._ZN10layer_norm22ln_bwd_finalize_kernelINS_22Kernel_traits_finalizeILj2560Ef6__halfS2_S2_fjLb0ELj1024ELj4ENS_18Kernel_traits_baseILj2560EfS2_S2_S2_fjLj1024EEEEELb0ELb0EEEvNS_9BwdParamsE:
        /* <DEDUP_REMOVED lines=82> */
.L_x_6111:
        /* <DEDUP_REMOVED lines=118> */
.L_x_6110:
[----:B------:R-:W-:Y:S05]  /*0c80*/  BSYNC.RECONVERGENT B1 ;  /* 0x0000000000017941 */ /* 0x000fea0003800200 */
.L_x_6109:
        /* <DEDUP_REMOVED lines=75> */
.L_x_6113:
[----:B------:R-:W-:Y:S05]  /*1140*/  BSYNC.RECONVERGENT B1 ;  /* 0x0000000000017941 */ /* 0x000fea0003800200 */
.L_x_6112:
        /* <DEDUP_REMOVED lines=37> */
.L_x_6115:
[----:B------:R-:W-:Y:S05]  /*13a0*/  BSYNC.RECONVERGENT B1 ;  /* 0x0000000000017941 */ /* 0x000fea0003800200 */
.L_x_6114:
[----:B------:R-:W-:Y:S05]  /*13b0*/  @!P1 BRA `(.L_x_6108) ;  /* 0x0000000000409947 */ /* 0x000fea0003800000 */
[----:B------:R-:W0:Y:S01]  /*13c0*/  LDC.64 R6, c[0x0][0x440] ;  /* 0x00011000ff067b82 */ /* 0x000e220000000a00 */
[----:B------:R-:W-:Y:S01]  /*13d0*/  IMAD R59, R2, R56, R59 ;  /* 0x00000038023b7224 */ /* 0x000fe200078e023b */
[----:B------:R-:W-:Y:S02]  /*13e0*/  LOP3.LUT R8, R8, 0x1f, RZ, 0xc0, !PT ;  /* 0x0000001f08087812 */ /* 0x000fe400078ec0ff */
[----:B------:R-:W-:Y:S02]  /*13f0*/  IADD3 R9, PT, PT, -R9, RZ, RZ ;  /* 0x000000ff09097210 */ /* 0x000fe40007ffe1ff */
[----:B------:R-:W-:Y:S02]  /*1400*/  IADD3 R59, PT, PT, R8, R59, RZ ;  /* 0x0000003b083b7210 */ /* 0x000fe40007ffe0ff */
[----:B------:R-:W1:Y:S05]  /*1410*/  LDC.64 R10, c[0x0][0x448] ;  /* 0x00011200ff0a7b82 */ /* 0x000e6a0000000a00 */
.L_x_6116:
        /* <DEDUP_REMOVED lines=10> */
.L_x_6108:
[----:B------:R-:W-:Y:S05]  /*14c0*/  BSYNC.RECONVERGENT B0 ;  /* 0x0000000000007941 */ /* 0x000fea0003800200 */
.L_x_6107:
        /* <DEDUP_REMOVED lines=57> */
.L_x_6117:
        /* <DEDUP_REMOVED lines=10> */
.L_x_10890:


//--------------------- .text._ZN10layer_norm13ln_bwd_kernelINS_13Kernel_traitsIf6__halfS2_S2_fjLj2560ELj1ELj1ELj4ELj8ENS_18Kernel_traits_baseILj2560EfS2_S2_S2_fjLj128EEEEELb1ELb0ELb1ELb0EEEvNS_9BwdParamsE --------------------------
	.section	.text._ZN10layer_norm13ln_bwd_kernelINS_13Kernel_traitsIf6__halfS2_S2_fjLj2560ELj1ELj1ELj4ELj8ENS_18Kernel_traits_baseILj2560EfS2_S2_S2_fjLj128EEEEELb1ELb0ELb1ELb0EEEvNS_9BwdParamsE,"ax",@progbits
	.align	128
        .global         _ZN10layer_norm13ln_bwd_kernelINS_13Kernel_traitsIf6__halfS2_S2_fjLj2560ELj1ELj1ELj4ELj8ENS_18Kernel_traits_baseILj2560EfS2_S2_S2_fjLj128EEEEELb1ELb0ELb1ELb0EEEvNS_9BwdParamsE
        .type           _ZN10layer_norm13ln_bwd_kernelINS_13Kernel_traitsIf6__halfS2_S2_fjLj2560ELj1ELj1ELj4ELj8ENS_18Kernel_traits_baseILj2560EfS2_S2_S2_fjLj128EEEEELb1ELb0ELb1ELb0EEEvNS_9BwdParamsE,@function
        .size           _ZN10layer_norm13ln_bwd_kernelINS_13Kernel_traitsIf6__halfS2_S2_fjLj2560ELj1ELj1ELj4ELj8ENS_18Kernel_traits_baseILj2560EfS2_S2_S2_fjLj128EEEEELb1ELb0ELb1ELb0EEEvNS_9BwdParamsE,(.L_x_10891 - _ZN10layer_norm13ln_bwd_kernelINS_13Kernel_traitsIf6__halfS2_S2_fjLj2560ELj1ELj1ELj4ELj8ENS_18Kernel_traits_baseILj2560EfS2_S2_S2_fjLj128EEEEELb1ELb0ELb1ELb0EEEvNS_9BwdParamsE)
        .other          _ZN10layer_norm13ln_bwd_kernelINS_13Kernel_traitsIf6__halfS2_S2_fjLj2560ELj1ELj1ELj4ELj8ENS_18Kernel_traits_baseILj2560EfS2_S2_S2_fjLj128EEEEELb1ELb0ELb1ELb0EEEvNS_9BwdParamsE,@"STO_CUDA_ENTRY STV_DEFAULT"
_ZN10layer_norm13ln_bwd_kernelINS_13Kernel_traitsIf6__halfS2_S2_fjLj2560ELj1ELj1ELj4ELj8ENS_18Kernel_traits_baseILj2560EfS2_S2_S2_fjLj128EEEEELb1ELb0ELb1ELb0EEEvNS_9BwdParamsE:
.text._ZN10layer_norm13ln_bwd_kernelINS_13Kernel_traitsIf6__halfS2_S2_fjLj2560ELj1ELj1ELj4ELj8ENS_18Kernel_traits_baseILj2560EfS2_S2_S2_fjLj128EEEEELb1ELb0ELb1ELb0EEEvNS_9BwdParamsE:
        /* <DEDUP_REMOVED lines=86> */
.L_x_6187:
        /* <DEDUP_REMOVED lines=21> */
[----:B------:R-:W-:Y:S01]  /*06b0*/  HFMA2 R143, -RZ, RZ, 0, 0 ;  /* 0x00000000ff8f7431 */ /* 0x000fe200000001ff */
[----:B------:R-:W-:-:S02]  /*06c0*/  ISETP.GE.U32.AND P0, PT, R130, 0x100, PT ;  /* 0x000001008200780c */ /* 0x000fc40003f06070 */
[C---:B------:R-:W-:Y:S02]  /*06d0*/  ISETP.GE.U32.AND P1, PT, R130.reuse, 0x180, PT ;  /* 0x000001808200780c */ /* 0x040fe40003f26070 */
[----:B------:R-:W-:Y:S02]  /*06e0*/  ISETP.GE.U32.AND P2, PT, R130, 0x200, PT ;  /* 0x000002008200780c */ /* 0x000fe40003f46070 */
[----:B------:R-:W-:Y:S02]  /*06f0*/  MOV R141, RZ ;  /* 0x000000ff008d7202 */ /* 0x000fe40000000f00 */
[----:B------:R-:W-:Y:S01]  /*0700*/  @P4 IADD3 R87, PT, PT, R135, -0x1, RZ ;  /* 0xffffffff87574810 */ /* 0x000fe20007ffe0ff */
[----:B0-----:R-:W-:-:S04]  /*0710*/  IMAD R86, R131, R2, RZ ;  /* 0x0000000283567224 */ /* 0x001fc800078e02ff */
[----:B------:R-:W-:Y:S01]  /*0720*/  @P4 IMAD R89, R87, R2, RZ ;  /* 0x0000000257594224 */ /* 0x000fe200078e02ff */
[----:B------:R-:W-:-:S04]  /*0730*/  IADD3 R87, PT, PT, R134, -0x1, RZ ;  /* 0xffffffff86577810 */ /* 0x000fc80007ffe0ff */
[----:B------:R-:W-:Y:S01]  /*0740*/  @P4 SHF.R.S32.HI R90, RZ, 0x1f, R89 ;  /* 0x0000001fff5a4819 */ /* 0x000fe20000011459 */
[----:B------:R-:W-:Y:S01]  /*0750*/  IMAD R88, R87, R2, RZ ;  /* 0x0000000257587224 */ /* 0x000fe200078e02ff */
[----:B------:R-:W-:Y:S02]  /*0760*/  SHF.R.S32.HI R87, RZ, 0x1f, R86 ;  /* 0x0000001fff577819 */ /* 0x000fe40000011456 */
[----:B------:R-:W-:Y:S02]  /*0770*/  @P4 LEA.HI R89, R90, R89, RZ, 0x2 ;  /* 0x000000595a594211 */ /* 0x000fe400078f10ff */
[----:B-1----:R-:W-:Y:S02]  /*0780*/  SHF.R.S32.HI R85, RZ, 0x1f, R88 ;  /* 0x0000001fff557819 */ /* 0x002fe40000011458 */
[----:B------:R-:W-:Y:S02]  /*0790*/  LEA.HI R87, R87, R86, RZ, 0x2 ;  /* 0x0000005657577211 */ /* 0x000fe400078f10ff */
[----:B------:R-:W-:-:S02]  /*07a0*/  LEA.HI R85, R85, R88, RZ, 0x2 ;  /* 0x0000005855557211 */ /* 0x000fc400078f10ff */
[-C--:B------:R-:W-:Y:S02]  /*07b0*/  LEA.HI.SX32 R136, R87, R0.reuse, 0x1e ;  /* 0x0000000057887211 */ /* 0x080fe400078ff2ff */
        /* <DEDUP_REMOVED lines=26> */
[----:B----4-:R-:W-:Y:S01]  /*0960*/  SHF.R.U64 R7, R4, 0x10, R5 ;  /* 0x0000001004077819 */ /* 0x010fe20000001205 */
[----:B------:R-:W-:Y:S02]  /*0970*/  HADD2.F32 R3, -RZ, R4.H0_H0 ;  /* 0x20000004ff037230 */ /* 0x000fe40000004100 */
[----:B------:R-:W-:Y:S02]  /*0980*/  HADD2.F32 R87, -RZ, R5.H0_H0 ;  /* 0x20000005ff577230 */ /* 0x000fe40000004100 */
[----:B------:R-:W-:Y:S02]  /*0990*/  HADD2.F32 R7, -RZ, R7.H0_H0 ;  /* 0x20000007ff077230 */ /* 0x000fe40000004100 */
[----:B------:R-:W-:Y:S01]  /*09a0*/  FADD.FTZ R4, -R142, R3 ;  /* 0x000000038e047221 */ /* 0x000fe20000010100 */
[----:B0-----:R-:W-:Y:S01]  /*09b0*/  HADD2.F32 R9, -RZ, R86.H0_H0 ;  /* 0x20000056ff097230 */ /* 0x001fe20000004100 */
[----:B------:R-:W-:Y:S01]  /*09c0*/  SHF.R.U32.HI R89, RZ, 0x10, R5 ;  /* 0x00000010ff597819 */ /* 0x000fe20000011605 */
[----:B------:R-:W-:-:S02]  /*09d0*/  HADD2.F32 R86, -RZ, R6.H0_H0 ;  /* 0x20000006ff567230 */ /* 0x000fc40000004100 */
[C---:B------:R-:W-:Y:S01]  /*09e0*/  FADD.FTZ R6, -R142.reuse, R7 ;  /* 0x000000078e067221 */ /* 0x040fe20000010100 */
[----:B------:R-:W-:Y:S02]  /*09f0*/  HADD2.F32 R5, -RZ, R10.H0_H0 ;  /* 0x2000000aff057230 */ /* 0x000fe40000004100 */
[C---:B------:R-:W-:Y:S01]  /*0a00*/  FMUL.FTZ R3, R133.reuse, R4 ;  /* 0x0000000485037220 */ /* 0x040fe20000410000 */
[----:B------:R-:W-:Y:S01]  /*0a10*/  FADD.FTZ R10, -R142, R87 ;  /* 0x000000578e0a7221 */ /* 0x000fe20000010100 */
[----:B------:R-:W-:Y:S02]  /*0a20*/  HADD2.F32 R8, -RZ, R88.H0_H0 ;  /* 0x20000058ff087230 */ /* 0x000fe40000004100 */
[----:B------:R-:W-:Y:S01]  /*0a30*/  FMUL.FTZ R4, R133, R6 ;  /* 0x0000000685047220 */ /* 0x000fe20000410000 */
[----:B------:R-:W-:Y:S02]  /*0a40*/  HADD2.F32 R85, -RZ, R89.H0_H0 ;  /* 0x20000059ff557230 */ /* 0x000fe40000004100 */
[----:B------:R-:W-:Y:S01]  /*0a50*/  FADD.FTZ R40, R40, R5 ;  /* 0x0000000528287221 */ /* 0x000fe20000010000 */
        /* <DEDUP_REMOVED lines=22> */
.L_x_6122:
[----:B----4-:R-:W-:Y:S05]  /*0bc0*/  BSYNC.RECONVERGENT B1 ;  /* 0x0000000000017941 */ /* 0x010fea0003800200 */
.L_x_6121:
        /* <DEDUP_REMOVED lines=23> */
[--C-:B----4-:R-:W-:Y:S01]  /*0d40*/  SHF.R.U64 R17, R12, 0x10, R13.reuse ;  /* 0x000000100c117819 */ /* 0x110fe2000000120d */
[----:B------:R-:W-:Y:S01]  /*0d50*/  HADD2.F32 R87, -RZ, R12.H0_H0 ;  /* 0x2000000cff577230 */ /* 0x000fe20000004100 */
[----:B------:R-:W-:Y:S01]  /*0d60*/  SHF.R.U32.HI R12, RZ, 0x10, R13 ;  /* 0x00000010ff0c7819 */ /* 0x000fe2000001160d */
[----:B------:R-:W-:Y:S02]  /*0d70*/  HADD2.F32 R89, -RZ, R13.H0_H0 ;  /* 0x2000000dff597230 */ /* 0x000fe40000004100 */
[----:B------:R-:W-:Y:S02]  /*0d80*/  HADD2.F32 R13, -RZ, R11.H0_H0 ;  /* 0x2000000bff0d7230 */ /* 0x000fe40000004100 */
[----:B------:R-:W-:Y:S02]  /*0d90*/  HADD2.F32 R11, -RZ, R17.H0_H0 ;  /* 0x20000011ff0b7230 */ /* 0x000fe40000004100 */
[----:B0-----:R-:W-:Y:S01]  /*0da0*/  FADD.FTZ R14, -R142, R87 ;  /* 0x000000578e0e7221 */ /* 0x001fe20000010100 */
[----:B------:R-:W-:-:S02]  /*0db0*/  HADD2.F32 R17, -RZ, R18.H0_H0 ;  /* 0x20000012ff117230 */ /* 0x000fc40000004100 */
[C---:B------:R-:W-:Y:S01]  /*0dc0*/  FADD.FTZ R84, -R142.reuse, R89 ;  /* 0x000000598e547221 */ /* 0x040fe20000010100 */
[----:B------:R-:W-:Y:S01]  /*0dd0*/  FADD.FTZ R18, -R142, R11 ;  /* 0x0000000b8e127221 */ /* 0x000fe20000010100 */
[C---:B------:R-:W-:Y:S01]  /*0de0*/  FMUL.FTZ R11, R133.reuse, R14 ;  /* 0x0000000e850b7220 */ /* 0x040fe20000410000 */
[----:B------:R-:W-:Y:S02]  /*0df0*/  HADD2.F32 R16, -RZ, R16.H0_H0 ;  /* 0x20000010ff107230 */ /* 0x000fe40000004100 */
[----:B------:R-:W-:Y:S01]  /*0e00*/  FADD.FTZ R36, R36, R13 ;  /* 0x0000000d24247221 */ /* 0x000fe20000010000 */
[----:B------:R-:W-:Y:S02]  /*0e10*/  HADD2.F32 R85, -RZ, R12.H0_H0 ;  /* 0x2000000cff557230 */ /* 0x000fe40000004100 */
        /* <DEDUP_REMOVED lines=24> */
.L_x_6124:
[----:B------:R-:W-:Y:S05]  /*0fa0*/  BSYNC.RECONVERGENT B1 ;  /* 0x0000000000017941 */ /* 0x000fea0003800200 */
.L_x_6123:
        /* <DEDUP_REMOVED lines=61> */
.L_x_6126:
[----:B------:R-:W-:Y:S05]  /*1380*/  BSYNC.RECONVERGENT B1 ;  /* 0x0000000000017941 */ /* 0x000fea0003800200 */
.L_x_6125:
        /* <DEDUP_REMOVED lines=24> */
[----:B------:R-:W-:-:S04]  /*1510*/  HADD2.F32 R99, -RZ, R84.H0_H0 ;  /* 0x20000054ff637230 */ /* 0x000fc80000004100 */
[----:B------:R-:W-:Y:S01]  /*1520*/  HADD2.F32 R89, -RZ, R89.H0_H0 ;  /* 0x20000059ff597230 */ /* 0x000fe20000004100 */
[----:B------:R-:W-:Y:S01]  /*1530*/  SHF.R.U32.HI R98, RZ, 0x10, R85 ;  /* 0x00000010ff627819 */ /* 0x000fe20000011655 */
[----:B------:R-:W-:Y:S02]  /*1540*/  HADD2.F32 R101, -RZ, R85.H0_H0 ;  /* 0x20000055ff657230 */ /* 0x000fe40000004100 */
[----:B0-----:R-:W-:Y:S02]  /*1550*/  HADD2.F32 R87, -RZ, R96.H0_H0 ;  /* 0x20000060ff577230 */ /* 0x001fe40000004100 */
[C---:B------:R-:W-:Y:S01]  /*1560*/  FADD.FTZ R96, -R142.reuse, R89 ;  /* 0x000000598e607221 */ /* 0x040fe20000010100 */
[----:B------:R-:W-:Y:S02]  /*1570*/  HADD2.F32 R85, -RZ, R95.H0_H0 ;  /* 0x2000005fff557230 */ /* 0x000fe40000004100 */
[----:B------:R-:W-:Y:S01]  /*1580*/  FADD.FTZ R90, -R142, R99 ;  /* 0x000000638e5a7221 */ /* 0x000fe20000010100 */
[----:B------:R-:W-:-:S02]  /*1590*/  HADD2.F32 R84, -RZ, R97.H0_H0 ;  /* 0x20000061ff547230 */ /* 0x000fc40000004100 */
[C---:B------:R-:W-:Y:S01]  /*15a0*/  FMUL.FTZ R96, R133.reuse, R96 ;  /* 0x0000006085607220 */ /* 0x040fe20000410000 */
[----:B------:R-:W-:Y:S02]  /*15b0*/  HADD2.F32 R86, -RZ, R88.H0_H0 ;  /* 0x20000058ff567230 */ /* 0x000fe40000004100 */
[----:B------:R-:W-:Y:S01]  /*15c0*/  FADD.FTZ R88, -R142, R101 ;  /* 0x000000658e587221 */ /* 0x000fe20000010100 */
[----:B------:R-:W-:Y:S02]  /*15d0*/  HADD2.F32 R89, -RZ, R98.H0_H0 ;  /* 0x20000062ff597230 */ /* 0x000fe40000004100 */
        /* <DEDUP_REMOVED lines=24> */
.L_x_6128:
[----:B------:R-:W-:Y:S05]  /*1760*/  BSYNC.RECONVERGENT B1 ;  /* 0x0000000000017941 */ /* 0x000fea0003800200 */
.L_x_6127:
        /* <DEDUP_REMOVED lines=17> */
[----:B0-----:R-:W-:Y:S02]  /*1880*/  MOV R90, R86 ;  /* 0x00000056005a7202 */ /* 0x001fe40000000f00 */
[--C-:B------:R-:W-:Y:S02]  /*1890*/  SHF.R.U64 R108, R86, 0x10, R87.reuse ;  /* 0x00000010566c7819 */ /* 0x100fe40000001257 */
[----:B------:R-:W-:Y:S02]  /*18a0*/  SHF.R.U32.HI R106, RZ, 0x10, R87 ;  /* 0x00000010ff6a7819 */ /* 0x000fe40000011657 */
[----:B------:R-:W-:Y:S01]  /*18b0*/  MOV R105, R87 ;  /* 0x0000005700697202 */ /* 0x000fe20000000f00 */
[----:B------:R-:W-:Y:S01]  /*18c0*/  HADD2.F32 R86, -RZ, R108.H0_H0 ;  /* 0x2000006cff567230 */ /* 0x000fe20000004100 */
[--C-:B--2---:R-:W-:Y:S01]  /*18d0*/  SHF.R.U64 R104, R84, 0x10, R85.reuse ;  /* 0x0000001054687819 */ /* 0x104fe20000001255 */
[----:B------:R-:W-:Y:S01]  /*18e0*/  HADD2.F32 R103, -RZ, R85.H0_H0 ;  /* 0x20000055ff677230 */ /* 0x000fe20000004100 */
[----:B------:R-:W-:Y:S01]  /*18f0*/  SHF.R.U32.HI R107, RZ, 0x10, R85 ;  /* 0x00000010ff6b7819 */ /* 0x000fe20000011655 */
[----:B------:R-:W-:-:S02]  /*1900*/  HADD2.F32 R91, -RZ, R84.H0_H0 ;  /* 0x20000054ff5b7230 */ /* 0x000fc40000004100 */
[----:B------:R-:W-:Y:S02]  /*1910*/  HADD2.F32 R85, -RZ, R104.H0_H0 ;  /* 0x20000068ff557230 */ /* 0x000fe40000004100 */
[----:B------:R-:W-:Y:S02]  /*1920*/  HADD2.F32 R107, -RZ, R107.H0_H0 ;  /* 0x2000006bff6b7230 */ /* 0x000fe40000004100 */
[C---:B------:R-:W-:Y:S01]  /*1930*/  FADD.FTZ R84, -R142.reuse, R91 ;  /* 0x0000005b8e547221 */ /* 0x040fe20000010100 */
[C---:B------:R-:W-:Y:S01]  /*1940*/  FADD.FTZ R104, -R142.reuse, R85 ;  /* 0x000000558e687221 */ /* 0x040fe20000010100 */
[----:B------:R-:W-:Y:S02]  /*1950*/  HADD2.F32 R85, -RZ, R90.H0_H0 ;  /* 0x2000005aff557230 */ /* 0x000fe40000004100 */
[----:B-1----:R-:W-:Y:S01]  /*1960*/  FADD.FTZ R88, -R142, R103 ;  /* 0x000000678e587221 */ /* 0x002fe20000010100 */
[----:B------:R-:W-:Y:S02]  /*1970*/  HADD2.F32 R90, -RZ, R106.H0_H0 ;  /* 0x2000006aff5a7230 */ /* 0x000fe40000004100 */
[----:B------:R-:W-:Y:S01]  /*1980*/  FMUL.FTZ R103, R133, R84 ;  /* 0x0000005485677220 */ /* 0x000fe20000410000 */
[----:B------:R-:W-:Y:S01]  /*1990*/  FMUL.FTZ R106, R68, R85 ;  /* 0x00000055446a7220 */ /* 0x000fe20000410000 */
[----:B------:R-:W-:Y:S01]  /*19a0*/  FADD.FTZ R110, -R142, R107 ;  /* 0x0000006b8e6e7221 */ /* 0x000fe20000010100 */
[----:B------:R-:W-:-:S02]  /*19b0*/  HADD2.F32 R87, -RZ, R105.H0_H0 ;  /* 0x20000069ff577230 */ /* 0x000fc40000004100 */
        /* <DEDUP_REMOVED lines=23> */
.L_x_6120:
[----:B------:R-:W0:Y:S01]  /*1b30*/  LDC R2, c[0x0][0x388] ;  /* 0x0000e200ff027b82 */ /* 0x000e220000000800 */
        /* <DEDUP_REMOVED lines=35> */
[----:B------:R-:W-:Y:S02]  /*1d70*/  MOV R141, RZ ;  /* 0x000000ff008d7202 */ /* 0x000fe40000000f00 */
[----:B------:R-:W-:Y:S02]  /*1d80*/  MOV R152, RZ ;  /* 0x000000ff00987202 */ /* 0x000fe40000000f00 */
[----:B------:R-:W-:Y:S02]  /*1d90*/  @P2 IADD3 R153, PT, PT, R153, 0x80, RZ ;  /* 0x0000008099992810 */ /* 0x000fe40007ffe0ff */
[----:B------:R-:W-:-:S05]  /*1da0*/  P2R R132, PR, RZ, 0x40 ;  /* 0x00000040ff847803 */ /* 0x000fca0000000000 */
[----:B0-----:R-:W-:Y:S05]  /*1db0*/  @!P6 BRA `(.L_x_6129) ;  /* 0x0000000000c8e947 */ /* 0x001fea0003800000 */
[----:B------:R-:W0:Y:S02]  /*1dc0*/  LDC.64 R84, c[0x0][0x3b0] ;  /* 0x0000ec00ff547b82 */ /* 0x000e240000000a00 */
[----:B0-----:R-:W-:-:S05]  /*1dd0*/  IMAD.WIDE.U32 R84, R153, 0x4, R84 ;  /* 0x0000000499547825 */ /* 0x001fca00078e0054 */
[----:B------:R0:W5:Y:S01]  /*1de0*/  LDG.E R125, desc[UR10][R84.64] ;  /* 0x0000000a547d7981 */ /* 0x000162000c1e1900 */
[----:B------:R-:W-:Y:S05]  /*1df0*/  BRA `(.L_x_6129) ;  /* 0x0000000000b87947 */ /* 0x000fea0003800000 */
.L_x_6130:
[C---:B------:R-:W-:Y:S02]  /*1e00*/  ISETP.GE.U32.AND P3, PT, R130.reuse, 0x80, PT ;  /* 0x000000808200780c */ /* 0x040fe40003f66070 */
[C---:B------:R-:W-:Y:S02]  /*1e10*/  ISETP.GE.U32.AND P0, PT, R130.reuse, 0x100, PT ;  /* 0x000001008200780c */ /* 0x040fe40003f06070 */
[C---:B------:R-:W-:Y:S02]  /*1e20*/  ISETP.GE.U32.AND P1, PT, R130.reuse, 0x180, PT ;  /* 0x000001808200780c */ /* 0x040fe40003f26070 */
[C---:B------:R-:W-:Y:S02]  /*1e30*/  ISETP.GE.U32.AND P2, PT, R130.reuse, 0x200, PT ;  /* 0x000002008200780c */ /* 0x040fe40003f46070 */
[----:B------:R-:W-:Y:S02]  /*1e40*/  ISETP.GE.U32.AND P6, PT, R130, 0x280, PT ;  /* 0x000002808200780c */ /* 0x000fe40003fc6070 */
[----:B------:R-:W-:-:S02]  /*1e50*/  MOV R152, RZ ;  /* 0x000000ff00987202 */ /* 0x000fc40000000f00 */
[----:B------:R-:W-:Y:S01]  /*1e60*/  P2R R132, PR, RZ, 0x40 ;  /* 0x00000040ff847803 */ /* 0x000fe20000000000 */
[----:B------:R-:W0:Y:S08]  /*1e70*/  @P3 LDC.64 R154, c[0x0][0x3b0] ;  /* 0x0000ec00ff9a3b82 */ /* 0x000e300000000a00 */
[----:B------:R-:W1:Y:S08]  /*1e80*/  @P3 LDC.64 R150, c[0x0][0x438] ;  /* 0x00010e00ff963b82 */ /* 0x000e700000000a00 */
[----:B------:R-:W2:Y:S08]  /*1e90*/  @P0 LDC.64 R148, c[0x0][0x438] ;  /* 0x00010e00ff940b82 */ /* 0x000eb00000000a00 */
[----:B------:R-:W3:Y:S01]  /*1ea0*/  @P0 LDC.64 R146, c[0x0][0x3b0] ;  /* 0x0000ec00ff920b82 */ /* 0x000ee20000000a00 */
[----:B0-----:R-:W-:-:S07]  /*1eb0*/  @P3 IMAD.WIDE.U32 R154, R153, 0x4, R154 ;  /* 0x00000004999a3825 */ /* 0x001fce00078e009a */
[----:B------:R-:W0:Y:S01]  /*1ec0*/  @P1 LDC.64 R144, c[0x0][0x438] ;  /* 0x00010e00ff901b82 */ /* 0x000e220000000a00 */
[C---:B-1----:R-:W-:Y:S01]  /*1ed0*/  @P3 IMAD.WIDE.U32 R150, R141.reuse, 0x8, R150 ;  /* 0x000000088d963825 */ /* 0x042fe200078e0096 */
[----:B------:R-:W-:Y:S01]  /*1ee0*/  @P3 IADD3 R141, PT, PT, R141, 0x80, RZ ;  /* 0x000000808d8d3810 */ /* 0x000fe20007ffe0ff */
[----:B------:R1:W5:Y:S05]  /*1ef0*/  @P3 LDG.E R129, desc[UR10][R154.64] ;  /* 0x0000000a9a813981 */ /* 0x00036a000c1e1900 */
[----:B------:R-:W4:Y:S01]  /*1f00*/  @P1 LDC.64 R142, c[0x0][0x3b0] ;  /* 0x0000ec00ff8e1b82 */ /* 0x000f220000000a00 */
[----:B------:R-:W-:-:S07]  /*1f10*/  @P3 IADD3 R153, PT, PT, R153, 0x80, RZ ;  /* 0x0000008099993810 */ /* 0x000fce0007ffe0ff */
[----:B------:R-:W1:Y:S08]  /*1f20*/  @P2 LDC.64 R90, c[0x0][0x438] ;  /* 0x00010e00ff5a2b82 */ /* 0x000e700000000a00 */
[----:B------:R-:W1:Y:S01]  /*1f30*/  @P2 LDC.64 R88, c[0x0][0x3b0] ;  /* 0x0000ec00ff582b82 */ /* 0x000e620000000a00 */
[----:B--2---:R-:W-:-:S07]  /*1f40*/  @P0 IMAD.WIDE.U32 R148, R141, 0x8, R148 ;  /* 0x000000088d940825 */ /* 0x004fce00078e0094 */
[----:B------:R-:W2:Y:S01]  /*1f50*/  @P6 LDC.64 R84, c[0x0][0x3b0] ;  /* 0x0000ec00ff546b82 */ /* 0x000ea20000000a00 */
[----:B---3--:R-:W-:-:S07]  /*1f60*/  @P0 IMAD.WIDE.U32 R146, R153, 0x4, R146 ;  /* 0x0000000499920825 */ /* 0x008fce00078e0092 */
[----:B------:R-:W3:Y:S01]  /*1f70*/  @P6 LDC.64 R86, c[0x0][0x438] ;  /* 0x00010e00ff566b82 */ /* 0x000ee20000000a00 */
[----:B------:R-:W-:Y:S01]  /*1f80*/  @P0 IADD3 R141, PT, PT, R141, 0x80, RZ ;  /* 0x000000808d8d0810 */ /* 0x000fe20007ffe0ff */
[----:B------:R1:W5:Y:S01]  /*1f90*/  @P0 LDG.E R128, desc[UR10][R146.64] ;  /* 0x0000000a92800981 */ /* 0x000362000c1e1900 */
[----:B------:R-:W-:-:S03]  /*1fa0*/  @P0 IADD3 R153, PT, PT, R153, 0x80, RZ ;  /* 0x0000008099990810 */ /* 0x000fc60007ffe0ff */
[C---:B0-----:R-:W-:Y:S01]  /*1fb0*/  @P1 IMAD.WIDE.U32 R144, R141.reuse, 0x8, R144 ;  /* 0x000000088d901825 */ /* 0x041fe200078e0090 */
[----:B------:R-:W-:Y:S01]  /*1fc0*/  @P1 IADD3 R141, PT, PT, R141, 0x80, RZ ;  /* 0x000000808d8d1810 */ /* 0x000fe20007ffe0ff */
[----:B------:R0:W5:Y:S02]  /*1fd0*/  @P3 LDG.E.64 R120, desc[UR10][R150.64] ;  /* 0x0000000a96783981 */ /* 0x000164000c1e1b00 */
[C---:B----4-:R-:W-:Y:S01]  /*1fe0*/  @P1 IMAD.WIDE.U32 R142, R153.reuse, 0x4, R142 ;  /* 0x00000004998e1825 */ /* 0x050fe200078e008e */
[----:B------:R-:W-:Y:S01]  /*1ff0*/  @P1 IADD3 R153, PT, PT, R153, 0x80, RZ ;  /* 0x0000008099991810 */ /* 0x000fe20007ffe0ff */
[----:B------:R0:W5:Y:S02]  /*2000*/  @P0 LDG.E.64 R118, desc[UR10][R148.64] ;  /* 0x0000000a94760981 */ /* 0x000164000c1e1b00 */
[C---:B-1----:R-:W-:Y:S01]  /*2010*/  @P2 IMAD.WIDE.U32 R90, R141.reuse, 0x8, R90 ;  /* 0x000000088d5a2825 */ /* 0x042fe200078e005a */
[----:B------:R-:W-:Y:S01]  /*2020*/  @P2 IADD3 R141, PT, PT, R141, 0x80, RZ ;  /* 0x000000808d8d2810 */ /* 0x000fe20007ffe0ff */
[----:B------:R0:W5:Y:S02]  /*2030*/  @P1 LDG.E R127, desc[UR10][R142.64] ;  /* 0x0000000a8e7f1981 */ /* 0x000164000c1e1900 */
[C---:B------:R-:W-:Y:S01]  /*2040*/  @P2 IMAD.WIDE.U32 R88, R153.reuse, 0x4, R88 ;  /* 0x0000000499582825 */ /* 0x040fe200078e0058 */
[----:B------:R-:W-:Y:S01]  /*2050*/  @P2 IADD3 R153, PT, PT, R153, 0x80, RZ ;  /* 0x0000008099992810 */ /* 0x000fe20007ffe0ff */
[----:B------:R0:W5:Y:S04]  /*2060*/  @P1 LDG.E.64 R116, desc[UR10][R144.64] ;  /* 0x0000000a90741981 */ /* 0x000168000c1e1b00 */
[----:B--2---:R-:W-:Y:S01]  /*2070*/  @P6 IMAD.WIDE.U32 R84, R153, 0x4, R84 ;  /* 0x0000000499546825 */ /* 0x004fe200078e0054 */
[----:B------:R0:W5:Y:S03]  /*2080*/  @P2 LDG.E R126, desc[UR10][R88.64] ;  /* 0x0000000a587e2981 */ /* 0x000166000c1e1900 */
[----:B---3--:R-:W-:Y:S01]  /*2090*/  @P6 IMAD.WIDE.U32 R86, R141, 0x8, R86 ;  /* 0x000000088d566825 */ /* 0x008fe200078e0056 */
[----:B------:R0:W5:Y:S04]  /*20a0*/  @P6 LDG.E R125, desc[UR10][R84.64] ;  /* 0x0000000a547d6981 */ /* 0x000168000c1e1900 */
[----:B------:R0:W5:Y:S04]  /*20b0*/  @P2 LDG.E.64 R114, desc[UR10][R90.64] ;  /* 0x0000000a5a722981 */ /* 0x000168000c1e1b00 */
[----:B------:R0:W5:Y:S01]  /*20c0*/  @P6 LDG.E.64 R112, desc[UR10][R86.64] ;  /* 0x0000000a56706981 */ /* 0x000162000c1e1b00 */
[----:B------:R-:W-:-:S07]  /*20d0*/  MOV R141, RZ ;  /* 0x000000ff008d7202 */ /* 0x000fce0000000f00 */
.L_x_6129:
[----:B----4-:R-:W-:Y:S05]  /*20e0*/  BSYNC.RECONVERGENT B0 ;  /* 0x0000000000007941 */ /* 0x010fea0003800200 */
.L_x_6119:
        /* <DEDUP_REMOVED lines=32> */
.L_x_6132:
[----:B------:R-:W-:Y:S05]  /*22f0*/  BSYNC.RECONVERGENT B0 ;  /* 0x0000000000007941 */ /* 0x000fea0003800200 */
.L_x_6131:
        /* <DEDUP_REMOVED lines=50> */
.L_x_6137:
        /* <DEDUP_REMOVED lines=12> */
.L_x_6138:
        /* <DEDUP_REMOVED lines=12> */
.L_x_6139:
        /* <DEDUP_REMOVED lines=13> */
.L_x_6136:
        /* <DEDUP_REMOVED lines=13> */
[----:B------:R-:W-:Y:S01]  /*2940*/  F2FP.F16.F32.PACK_AB R139, RZ, R140 ;  /* 0x0000008cff8b723e */ /* 0x000fe200000000ff */
[----:B------:R-:W-:Y:S01]  /*2950*/  FMUL.FTZ R88, R133, R88 ;  /* 0x0000005885587220 */ /* 0x000fe20000410000 */
[----:B0-----:R-:W-:Y:S01]  /*2960*/  @P4 FMUL.FTZ R85, R138, R85 ;  /* 0x000000558a554220 */ /* 0x001fe20000410000 */
[----:B------:R-:W-:-:S03]  /*2970*/  F2FP.F16.F32.PACK_AB R138, RZ, R138 ;  /* 0x0000008aff8a723e */ /* 0x000fc600000000ff */
        /* <DEDUP_REMOVED lines=8> */
[----:B------:R-:W-:-:S04]  /*2a00*/  @P4 F2FP.F16.F32.PACK_AB R86, RZ, R86 ;  /* 0x00000056ff56423e */ /* 0x000fc800000000ff */
[----:B------:R-:W-:Y:S02]  /*2a10*/  FSEL R88, R88, RZ, P5 ;  /* 0x000000ff58587208 */ /* 0x000fe40002800000 */
[----:B------:R-:W-:Y:S02]  /*2a20*/  @P4 PRMT R111, R86, 0x7610, R111 ;  /* 0x00007610566f4816 */ /* 0x000fe4000000006f */
[----:B------:R-:W-:Y:S01]  /*2a30*/  F2FP.F16.F32.PACK_AB R137, RZ, R88 ;  /* 0x00000058ff89723e */ /* 0x000fe200000000ff */
[----:B0-----:R-:W-:Y:S01]  /*2a40*/  @P4 FMUL.FTZ R85, R140, R85 ;  /* 0x000000558c554220 */ /* 0x001fe20000410000 */
[----:B------:R-:W-:-:S03]  /*2a50*/  PRMT R140, R138, 0x7610, R140 ;  /* 0x000076108a8c7816 */ /* 0x000fc6000000008c */
[----:B------:R-:W-:-:S05]  /*2a60*/  @P4 FMUL.FTZ R84, R85, R84 ;  /* 0x0000005455544220 */ /* 0x000fca0000410000 */
        /* <DEDUP_REMOVED lines=9> */
[----:B------:R-:W-:-:S04]  /*2b00*/  @P4 FSEL R84, R84, RZ, P6 ;  /* 0x000000ff54544208 */ /* 0x000fc80003000000 */
[----:B------:R-:W-:-:S04]  /*2b10*/  @P4 F2FP.F16.F32.PACK_AB R84, RZ, R84 ;  /* 0x00000054ff54423e */ /* 0x000fc800000000ff */
[----:B------:R-:W-:Y:S01]  /*2b20*/  @P4 PRMT R123, R84, 0x7610, R123 ;  /* 0x00007610547b4816 */ /* 0x000fe2000000007b */
        /* <DEDUP_REMOVED lines=8> */
.L_x_6135:
        /* <DEDUP_REMOVED lines=8> */
[----:B------:R-:W-:Y:S02]  /*2c30*/  @P4 LOP3.LUT P6, RZ, R129, 0xff, RZ, 0xc0, !PT ;  /* 0x000000ff81ff4812 */ /* 0x000fe400078cc0ff */
[----:B------:R-:W-:-:S05]  /*2c40*/  SHF.R.U64 R88, R120, 0x10, R121 ;  /* 0x0000001078587819 */ /* 0x000fca0000001279 */
[----:B------:R-:W-:-:S03]  /*2c50*/  HADD2.F32 R88, -RZ, R88.H0_H0 ;  /* 0x20000058ff587230 */ /* 0x000fc60000004100 */
        /* <DEDUP_REMOVED lines=13> */
[----:B------:R-:W-:-:S04]  /*2d30*/  @P4 F2FP.F16.F32.PACK_AB R86, RZ, R86 ;  /* 0x00000056ff56423e */ /* 0x000fc800000000ff */
[----:B------:R-:W-:Y:S01]  /*2d40*/  @P4 PRMT R111, R86, 0x7610, R111 ;  /* 0x00007610566f4816 */ /* 0x000fe2000000006f */
[----:B0-----:R-:W-:Y:S01]  /*2d50*/  @P4 FMUL.FTZ R85, R88, R85 ;  /* 0x0000005558554220 */ /* 0x001fe20000410000 */
[----:B------:R-:W-:-:S03]  /*2d60*/  HADD2.F32 R88, -RZ, R121.H0_H0 ;  /* 0x20000079ff587230 */ /* 0x000fc60000004100 */
[----:B------:R-:W-:Y:S02]  /*2d70*/  @P4 FMUL.FTZ R84, R85, R84 ;  /* 0x0000005455544220 */ /* 0x000fe40000410000 */
[----:B------:R-:W-:-:S03]  /*2d80*/  @P5 FFMA.FTZ R88, R133, R89, R88 ;  /* 0x0000005985585223 */ /* 0x000fc60000010058 */
        /* <DEDUP_REMOVED lines=23> */
.L_x_6141:
        /* <DEDUP_REMOVED lines=9> */
[----:B------:R-:W-:-:S02]  /*2f90*/  HADD2.F32 R140, -RZ, R140.H0_H0 ;  /* 0x2000008cff8c7230 */ /* 0x000fc40000004100 */
[----:B------:R-:W-:-:S03]  /*2fa0*/  HADD2.F32 R144, -RZ, R144.H0_H0 ;  /* 0x20000090ff907230 */ /* 0x000fc60000004100 */
[----:B------:R-:W2:Y:S01]  /*2fb0*/  @P4 LDC.64 R86, c[0x0][0x408] ;  /* 0x00010200ff564b82 */ /* 0x000ea20000000a00 */
[----:B0-----:R-:W-:Y:S01]  /*2fc0*/  @P4 FMUL.FTZ R85, R138, R85 ;  /* 0x000000558a554220 */ /* 0x001fe20000410000 */
[----:B------:R-:W-:-:S03]  /*2fd0*/  F2FP.F16.F32.PACK_AB R138, RZ, R138 ;  /* 0x0000008aff8a723e */ /* 0x000fc600000000ff */
[----:B------:R-:W-:-:S05]  /*2fe0*/  @P4 FMUL.FTZ R84, R85, R84 ;  /* 0x0000005455544220 */ /* 0x000fca0000410000 */
        /* <DEDUP_REMOVED lines=11> */
[----:B------:R-:W-:Y:S01]  /*30a0*/  @P5 FFMA.FTZ R140, R133, R139, R140 ;  /* 0x0000008b858c5223 */ /* 0x000fe2000001008c */
[----:B------:R-:W-:Y:S02]  /*30b0*/  @P5 FADD.FTZ R139, R9, -R146 ;  /* 0x80000092098b5221 */ /* 0x000fe40000010000 */
        /* <DEDUP_REMOVED lines=8> */
[----:B------:R-:W-:Y:S02]  /*3140*/  F2FP.F16.F32.PACK_AB R142, RZ, R142 ;  /* 0x0000008eff8e723e */ /* 0x000fe400000000ff */
[----:B------:R-:W-:Y:S01]  /*3150*/  @P4 FSEL R84, R84, RZ, P5 ;  /* 0x000000ff54544208 */ /* 0x000fe20002800000 */
[----:B------:R-:W-:Y:S01]  /*3160*/  @P4 FMUL.FTZ R88, R89, R88 ;  /* 0x0000005859584220 */ /* 0x000fe20000410000 */
[----:B------:R-:W-:Y:S02]  /*3170*/  @P4 LOP3.LUT P5, RZ, R129, 0xff0000, RZ, 0xc0, !PT ;  /* 0x00ff000081ff4812 */ /* 0x000fe400078ac0ff */
[----:B------:R-:W-:-:S02]  /*3180*/  @P4 F2FP.F16.F32.PACK_AB R84, RZ, R84 ;  /* 0x00000054ff54423e */ /* 0x000fc400000000ff */
[----:B------:R-:W-:Y:S02]  /*3190*/  @P4 FSEL R86, R86, RZ, P5 ;  /* 0x000000ff56564208 */ /* 0x000fe40002800000 */
[----:B------:R-:W-:Y:S02]  /*31a0*/  @P4 ISETP.GE.U32.AND P5, PT, R129, 0x1000000, PT ;  /* 0x010000008100480c */ /* 0x000fe40003fa6070 */
[----:B------:R-:W-:Y:S02]  /*31b0*/  @P4 F2FP.F16.F32.PACK_AB R86, RZ, R86 ;  /* 0x00000056ff56423e */ /* 0x000fe400000000ff */
[----:B------:R-:W-:Y:S02]  /*31c0*/  @P4 FSEL R88, R88, RZ, P5 ;  /* 0x000000ff58584208 */ /* 0x000fe40002800000 */
[----:B------:R-:W-:Y:S02]  /*31d0*/  F2FP.F16.F32.PACK_AB R139, RZ, R140 ;  /* 0x0000008cff8b723e */ /* 0x000fe400000000ff */
[----:B------:R-:W-:-:S02]  /*31e0*/  @P4 F2FP.F16.F32.PACK_AB R88, RZ, R88 ;  /* 0x00000058ff58423e */ /* 0x000fc400000000ff */
[----:B------:R-:W-:Y:S02]  /*31f0*/  PRMT R140, R138, 0x7610, R140 ;  /* 0x000076108a8c7816 */ /* 0x000fe4000000008c */
[----:B------:R-:W-:Y:S02]  /*3200*/  @P4 PRMT R122, R84, 0x7610, R122 ;  /* 0x00007610547a4816 */ /* 0x000fe4000000007a */
[----:B------:R-:W-:Y:S02]  /*3210*/  @P4 PRMT R123, R86, 0x7610, R123 ;  /* 0x00007610567b4816 */ /* 0x000fe4000000007b */
[----:B------:R-:W-:Y:S02]  /*3220*/  @P4 PRMT R124, R88, 0x7610, R124 ;  /* 0x00007610587c4816 */ /* 0x000fe4000000007c */
[----:B------:R-:W-:Y:S02]  /*3230*/  F2FP.F16.F32.PACK_AB R137, RZ, R144 ;  /* 0x00000090ff89723e */ /* 0x000fe400000000ff */
[----:B------:R-:W-:-:S07]  /*3240*/  PRMT R138, R142, 0x7610, R138 ;  /* 0x000076108e8a7816 */ /* 0x000fce000000008a */
.L_x_6140:
        /* <DEDUP_REMOVED lines=11> */
.L_x_6142:
        /* <DEDUP_REMOVED lines=9> */
.L_x_6143:
[----:B------:R-:W-:Y:S02]  /*3390*/  IADD3 R136, PT, PT, R136, 0x80, RZ ;  /* 0x0000008088887810 */ /* 0x000fe40007ffe0ff */
[----:B------:R-:W-:-:S07]  /*33a0*/  IADD3 R135, PT, PT, R135, 0x80, RZ ;  /* 0x0000008087877810 */ /* 0x000fce0007ffe0ff */
.L_x_6134:
[----:B------:R-:W-:Y:S05]  /*33b0*/  BSYNC.RECONVERGENT B0 ;  /* 0x0000000000007941 */ /* 0x000fea0003800200 */
.L_x_6133:
        /* <DEDUP_REMOVED lines=11> */
[----:B------:R-:W-:Y:S02]  /*3470*/  @P4 LOP3.LUT P6, RZ, R128, 0xff, RZ, 0xc0, !PT ;  /* 0x000000ff80ff4812 */ /* 0x000fe400078cc0ff */
[--C-:B------:R-:W-:Y:S02]  /*3480*/  SHF.R.U64 R88, R118, 0x10, R119.reuse ;  /* 0x0000001076587819 */ /* 0x100fe40000001277 */
[----:B------:R-:W-:-:S03]  /*3490*/  SHF.R.U32.HI R142, RZ, 0x10, R119 ;  /* 0x00000010ff8e7819 */ /* 0x000fc60000011677 */
[----:B------:R-:W-:Y:S02]  /*34a0*/  HADD2.F32 R88, -RZ, R88.H0_H0 ;  /* 0x20000058ff587230 */ /* 0x000fe40000004100 */
[----:B------:R-:W-:Y:S02]  /*34b0*/  HADD2.F32 R142, -RZ, R142.H0_H0 ;  /* 0x2000008eff8e7230 */ /* 0x000fe40000004100 */
        /* <DEDUP_REMOVED lines=10> */
[----:B------:R-:W-:-:S02]  /*3560*/  HADD2.F32 R138, -RZ, R119.H0_H0 ;  /* 0x20000077ff8a7230 */ /* 0x000fc40000004100 */
[C---:B------:R-:W-:Y:S01]  /*3570*/  @P5 FFMA.FTZ R142, R133.reuse, R140, R142 ;  /* 0x0000008c858e5223 */ /* 0x040fe2000001008e */
[----:B0-----:R-:W-:Y:S01]  /*3580*/  @P4 FMUL.FTZ R85, R86, R85 ;  /* 0x0000005556554220 */ /* 0x001fe20000410000 */
[----:B------:R-:W-:Y:S01]  /*3590*/  F2FP.F16.F32.PACK_AB R86, RZ, R86 ;  /* 0x00000056ff56723e */ /* 0x000fe200000000ff */
[----:B------:R-:W-:Y:S02]  /*35a0*/  @P5 FFMA.FTZ R138, R133, R137, R138 ;  /* 0x00000089858a5223 */ /* 0x000fe4000001008a */
[----:B------:R-:W-:Y:S01]  /*35b0*/  @P4 FMUL.FTZ R84, R85, R84 ;  /* 0x0000005455544220 */ /* 0x000fe20000410000 */
[----:B------:R-:W-:Y:S02]  /*35c0*/  F2FP.F16.F32.PACK_AB R137, RZ, R142 ;  /* 0x0000008eff89723e */ /* 0x000fe400000000ff */
[----:B------:R-:W-:Y:S02]  /*35d0*/  PRMT R140, R86, 0x7610, R140 ;  /* 0x00007610568c7816 */ /* 0x000fe4000000008c */
[----:B------:R-:W-:-:S02]  /*35e0*/  @P4 FSEL R87, R84, RZ, P6 ;  /* 0x000000ff54574208 */ /* 0x000fc40003000000 */
        /* <DEDUP_REMOVED lines=15> */
[----:B------:R-:W-:-:S05]  /*36e0*/  @P4 FMUL.FTZ R84, R85, R84 ;  /* 0x0000005455544220 */ /* 0x000fca0000410000 */
        /* <DEDUP_REMOVED lines=11> */
.L_x_6147:
[----:B------:R-:W-:Y:S01]  /*37a0*/  ISETP.GT.AND P5, PT, R134, RZ, PT ;  /* 0x000000ff8600720c */ /* 0x000fe20003fa4270 */
[----:B01----:R-:W0:Y:S01]  /*37b0*/  @P4 LDC.64 R84, c[0x0][0x408] ;  /* 0x00010200ff544b82 */ /* 0x003e220000000a00 */
        /* <DEDUP_REMOVED lines=46> */
.L_x_6146:
        /* <DEDUP_REMOVED lines=19> */
[----:B------:R-:W-:Y:S02]  /*3bd0*/  F2FP.F16.F32.PACK_AB R139, RZ, R140 ;  /* 0x0000008cff8b723e */ /* 0x000fe400000000ff */
[----:B------:R-:W-:Y:S01]  /*3be0*/  FSEL R88, R88, RZ, P5 ;  /* 0x000000ff58587208 */ /* 0x000fe20002800000 */
[----:B0-----:R-:W-:Y:S01]  /*3bf0*/  @P4 FMUL.FTZ R85, R138, R85 ;  /* 0x000000558a554220 */ /* 0x001fe20000410000 */
[----:B------:R-:W-:-:S03]  /*3c00*/  F2FP.F16.F32.PACK_AB R138, RZ, R138 ;  /* 0x0000008aff8a723e */ /* 0x000fc600000000ff */
[----:B------:R-:W-:-:S05]  /*3c10*/  @P4 FMUL.FTZ R84, R85, R84 ;  /* 0x0000005455544220 */ /* 0x000fca0000410000 */
[----:B------:R-:W-:Y:S02]  /*3c20*/  @P4 FSEL R86, R84, RZ, P6 ;  /* 0x000000ff54564208 */ /* 0x000fe40003000000 */
[----:B------:R-:W0:Y:S01]  /*3c30*/  @P4 LDC.64 R84, c[0x0][0x408] ;  /* 0x00010200ff544b82 */ /* 0x000e220000000a00 */
[----:B------:R-:W-:Y:S02]  /*3c40*/  @P4 LOP3.LUT P6, RZ, R128, 0xff00, RZ, 0xc0, !PT ;  /* 0x0000ff0080ff4812 */ /* 0x000fe400078cc0ff */
[----:B------:R-:W-:-:S04]  /*3c50*/  @P4 F2FP.F16.F32.PACK_AB R86, RZ, R86 ;  /* 0x00000056ff56423e */ /* 0x000fc800000000ff */
[----:B------:R-:W-:Y:S01]  /*3c60*/  @P4 PRMT R111, R86, 0x7610, R111 ;  /* 0x00007610566f4816 */ /* 0x000fe2000000006f */
        /* <DEDUP_REMOVED lines=13> */
[----:B------:R-:W-:Y:S01]  /*3d40*/  @P4 F2FP.F16.F32.PACK_AB R85, RZ, R84 ;  /* 0x00000054ff55423e */ /* 0x000fe200000000ff */
[----:B------:R-:W-:-:S03]  /*3d50*/  FMUL.FTZ R84, R133, R142 ;  /* 0x0000008e85547220 */ /* 0x000fc60000410000 */
[----:B------:R-:W-:Y:S02]  /*3d60*/  @P4 PRMT R123, R85, 0x7610, R123 ;  /* 0x00007610557b4816 */ /* 0x000fe4000000007b */
[----:B------:R-:W-:-:S04]  /*3d70*/  FSEL R84, R84, RZ, P5 ;  /* 0x000000ff54547208 */ /* 0x000fc80002800000 */
[----:B------:R-:W-:Y:S01]  /*3d80*/  F2FP.F16.F32.PACK_AB R137, RZ, R84 ;  /* 0x00000054ff89723e */ /* 0x000fe200000000ff */
        /* <DEDUP_REMOVED lines=8> */
.L_x_6149:
        /* <DEDUP_REMOVED lines=12> */
.L_x_6150:
        /* <DEDUP_REMOVED lines=12> */
.L_x_6151:
        /* <DEDUP_REMOVED lines=12> */
.L_x_6152:
        /* <DEDUP_REMOVED lines=12> */
.L_x_6148:
        /* <DEDUP_REMOVED lines=9> */
.L_x_6153:
        /* <DEDUP_REMOVED lines=9> */
.L_x_6154:
[----:B------:R-:W-:Y:S02]  /*4230*/  IADD3 R136, PT, PT, R136, 0x80, RZ ;  /* 0x0000008088887810 */ /* 0x000fe40007ffe0ff */
[----:B------:R-:W-:-:S07]  /*4240*/  IADD3 R135, PT, PT, R135, 0x80, RZ ;  /* 0x0000008087877810 */ /* 0x000fce0007ffe0ff */
.L_x_6145:
[----:B------:R-:W-:Y:S05]  /*4250*/  BSYNC.RECONVERGENT B0 ;  /* 0x0000000000007941 */ /* 0x000fea0003800200 */
.L_x_6144:
        /* <DEDUP_REMOVED lines=62> */
.L_x_6158:
[----:B------:R-:W-:Y:S01]  /*4640*/  ISETP.GT.AND P5, PT, R134, RZ, PT ;  /* 0x000000ff8600720c */ /* 0x000fe20003fa4270 */
[----:B0123--:R-:W0:Y:S01]  /*4650*/  @P4 LDC.64 R84, c[0x0][0x408] ;  /* 0x00010200ff544b82 */ /* 0x00fe220000000a00 */
        /* <DEDUP_REMOVED lines=46> */
.L_x_6157:
        /* <DEDUP_REMOVED lines=55> */
.L_x_6160:
        /* <DEDUP_REMOVED lines=12> */
.L_x_6161:
        /* <DEDUP_REMOVED lines=12> */
.L_x_6162:
        /* <DEDUP_REMOVED lines=12> */
.L_x_6163:
        /* <DEDUP_REMOVED lines=12> */
.L_x_6159:
        /* <DEDUP_REMOVED lines=9> */
.L_x_6164:
        /* <DEDUP_REMOVED lines=9> */
.L_x_6165:
[----:B------:R-:W-:Y:S02]  /*50d0*/  IADD3 R136, PT, PT, R136, 0x80, RZ ;  /* 0x0000008088887810 */ /* 0x000fe40007ffe0ff */
[----:B------:R-:W-:-:S07]  /*50e0*/  IADD3 R135, PT, PT, R135, 0x80, RZ ;  /* 0x0000008087877810 */ /* 0x000fce0007ffe0ff */
.L_x_6156:
[----:B------:R-:W-:Y:S05]  /*50f0*/  BSYNC.RECONVERGENT B0 ;  /* 0x0000000000007941 */ /* 0x000fea0003800200 */
.L_x_6155:
        /* <DEDUP_REMOVED lines=62> */
.L_x_6169:
[----:B------:R-:W-:Y:S01]  /*54e0*/  ISETP.GT.AND P5, PT, R134, RZ, PT ;  /* 0x000000ff8600720c */ /* 0x000fe20003fa4270 */
[----:B01234-:R-:W0:Y:S01]  /*54f0*/  @P4 LDC.64 R84, c[0x0][0x408] ;  /* 0x00010200ff544b82 */ /* 0x01fe220000000a00 */
        /* <DEDUP_REMOVED lines=46> */
.L_x_6168:
        /* <DEDUP_REMOVED lines=55> */
.L_x_6171:
        /* <DEDUP_REMOVED lines=12> */
.L_x_6172:
        /* <DEDUP_REMOVED lines=12> */
.L_x_6173:
        /* <DEDUP_REMOVED lines=12> */
.L_x_6174:
        /* <DEDUP_REMOVED lines=12> */
.L_x_6170:
        /* <DEDUP_REMOVED lines=9> */
.L_x_6175:
        /* <DEDUP_REMOVED lines=9> */
.L_x_6176:
[----:B------:R-:W-:Y:S02]  /*5f70*/  IADD3 R136, PT, PT, R136, 0x80, RZ ;  /* 0x0000008088887810 */ /* 0x000fe40007ffe0ff */
[----:B------:R-:W-:-:S07]  /*5f80*/  IADD3 R135, PT, PT, R135, 0x80, RZ ;  /* 0x0000008087877810 */ /* 0x000fce0007ffe0ff */
.L_x_6167:
[----:B------:R-:W-:Y:S05]  /*5f90*/  BSYNC.RECONVERGENT B0 ;  /* 0x0000000000007941 */ /* 0x000fea0003800200 */
.L_x_6166:
        /* <DEDUP_REMOVED lines=26> */
[----:B0-----:R-:W-:Y:S01]  /*6140*/  @P4 FMUL.FTZ R85, R86, R85 ;  /* 0x0000005556554220 */ /* 0x001fe20000410000 */
[----:B------:R-:W-:Y:S02]  /*6150*/  F2FP.F16.F32.PACK_AB R86, RZ, R86 ;  /* 0x00000056ff56723e */ /* 0x000fe400000000ff */
[----:B------:R-:W-:Y:S01]  /*6160*/  @P5 FFMA.FTZ R134, R133, R137, R134 ;  /* 0x0000008985865223 */ /* 0x000fe20000010086 */
        /* <DEDUP_REMOVED lines=19> */
[----:B------:R-:W-:-:S04]  /*62a0*/  SHF.R.U32.HI R85, RZ, 0x10, R113 ;  /* 0x00000010ff557819 */ /* 0x000fc80000011671 */
[----:B------:R-:W-:Y:S01]  /*62b0*/  @P4 FSEL R84, R84, RZ, P6 ;  /* 0x000000ff54544208 */ /* 0x000fe20003000000 */
[----:B------:R-:W-:-:S03]  /*62c0*/  HADD2.F32 R90, -RZ, R85.H0_H0 ;  /* 0x20000055ff5a7230 */ /* 0x000fc60000004100 */
[----:B------:R-:W-:Y:S02]  /*62d0*/  @P4 F2FP.F16.F32.PACK_AB R84, RZ, R84 ;  /* 0x00000054ff54423e */ /* 0x000fe400000000ff */
[----:B------:R-:W-:Y:S01]  /*62e0*/  @P5 FFMA.FTZ R90, R133, R138, R90 ;  /* 0x0000008a855a5223 */ /* 0x000fe2000001005a */
[----:B------:R-:W-:Y:S02]  /*62f0*/  PRMT R138, R134, 0x7610, R138 ;  /* 0x00007610868a7816 */ /* 0x000fe4000000008a */
[----:B------:R-:W-:Y:S02]  /*6300*/  @P4 PRMT R123, R84, 0x7610, R123 ;  /* 0x00007610547b4816 */ /* 0x000fe4000000007b */
        /* <DEDUP_REMOVED lines=9> */
.L_x_6180:
        /* <DEDUP_REMOVED lines=48> */
.L_x_6179:
        /* <DEDUP_REMOVED lines=23> */
[----:B------:R-:W-:Y:S01]  /*6810*/  F2FP.F16.F32.PACK_AB R134, RZ, R134 ;  /* 0x00000086ff86723e */ /* 0x000fe200000000ff */
        /* <DEDUP_REMOVED lines=32> */
.L_x_6182:
        /* <DEDUP_REMOVED lines=23> */
.L_x_6183:
        /* <DEDUP_REMOVED lines=12> */
.L_x_6184:
        /* <DEDUP_REMOVED lines=12> */
.L_x_6185:
[----:B------:R-:W-:-:S07]  /*6d10*/  @P4 PRMT R124, R86, 0x7610, R124 ;  /* 0x00007610567c4816 */ /* 0x000fce000000007c */
.L_x_6181:
        /* <DEDUP_REMOVED lines=9> */
.L_x_6186:
        /* <DEDUP_REMOVED lines=9> */
.L_x_6178:
[----:B------:R-:W-:Y:S05]  /*6e40*/  BSYNC.RECONVERGENT B0 ;  /* 0x0000000000007941 */ /* 0x000fea0003800200 */
.L_x_6177:
[----:B01234-:R-:W0:Y:S01]  /*6e50*/  LDC.64 R84, c[0x0][0x380] ;  /* 0x0000e000ff547b82 */ /* 0x01fe220000000a00 */
[----:B------:R-:W-:Y:S01]  /*6e60*/  UPLOP3.LUT UP1, UPT, UPT, UPT, UP1, 0x40, 0x4 ;  /* 0x000000000004789c */ /* 0x000fe20003f2e810 */
[----:B0-----:R-:W-:-:S04]  /*6e70*/  IADD3 R131, PT, PT, R131, R84, RZ ;  /* 0x0000005483837210 */ /* 0x001fc80007ffe0ff */
[----:B------:R-:W-:-:S13]  /*6e80*/  ISETP.GE.AND P4, PT, R131, R85, PT ;  /* 0x000000558300720c */ /* 0x000fda0003f86270 */
[----:B------:R-:W-:Y:S05]  /*6e90*/  @!P4 BRA `(.L_x_6187) ;  /* 0xffffff9400b0c947 */ /* 0x000fea000383ffff */
.L_x_6118:
        /* <DEDUP_REMOVED lines=39> */
.L_x_6188:
        /* <DEDUP_REMOVED lines=15> */
.L_x_10891:


//--------------------- .text._ZN10layer_norm22ln_bwd_finalize_kernelINS_22Kernel_traits_finalizeILj2560Ef6__halfS2_S2_fjLb0ELj1024ELj4ENS_18Kernel_traits_baseILj2560EfS2_S2_S2_fjLj1024EEEEELb0ELb1EEEvNS_9BwdParamsE --------------------------
	.section	.text._ZN10layer_norm22ln_bwd_finalize_kernelINS_22Kernel_traits_finalizeILj2560Ef6__halfS2_S2_fjLb0ELj1024ELj4ENS_18Kernel_traits_baseILj2560EfS2_S2_S2_fjLj1024EEEEELb0ELb1EEEvNS_9BwdParamsE,"ax",@progbits
	.align	128
        .global         _ZN10layer_norm22ln_bwd_finalize_kernelINS_22Kernel_traits_finalizeILj2560Ef6__halfS2_S2_fjLb0ELj1024ELj4ENS_18Kernel_traits_baseILj2560EfS2_S2_S2_fjLj1024EEEEELb0ELb1EEEvNS_9BwdParamsE
        .type           _ZN10layer_norm22ln_bwd_finalize_kernelINS_22Kernel_traits_finalizeILj2560Ef6__halfS2_S2_fjLb0ELj1024ELj4ENS_18Kernel_traits_baseILj2560EfS2_S2_S2_fjLj1024EEEEELb0ELb1EEEvNS_9BwdParamsE,@function
        .size           _ZN10layer_norm22ln_bwd_finalize_kernelINS_22Kernel_traits_finalizeILj2560Ef6__halfS2_S2_fjLb0ELj1024ELj4ENS_18Kernel_traits_baseILj2560EfS2_S2_S2_fjLj1024EEEEELb0ELb1EEEvNS_9BwdParamsE,(.L_x_10892 - _ZN10layer_norm22ln_bwd_finalize_kernelINS_22Kernel_traits_finalizeILj2560Ef6__halfS2_S2_fjLb0ELj1024ELj4ENS_18Kernel_traits_baseILj2560EfS2_S2_S2_fjLj1024EEEEELb0ELb1EEEvNS_9BwdParamsE)
        .other          _ZN10layer_norm22ln_bwd_finalize_kernelINS_22Kernel_traits_finalizeILj2560Ef6__halfS2_S2_fjLb0ELj1024ELj4ENS_18Kernel_traits_baseILj2560EfS2_S2_S2_fjLj1024EEEEELb0ELb1EEEvNS_9BwdParamsE,@"STO_CUDA_ENTRY STV_DEFAULT"
_ZN10layer_norm22ln_bwd_finalize_kernelINS_22Kernel_traits_finalizeILj2560Ef6__halfS2_S2_fjLb0ELj1024ELj4ENS_18Kernel_traits_baseILj2560EfS2_S2_S2_fjLj1024EEEEELb0ELb1EEEvNS_9BwdParamsE:
.text._ZN10layer_norm22ln_bwd_finalize_kernelINS_22Kernel_traits_finalizeILj2560Ef6__halfS2_S2_fjLb0ELj1024ELj4ENS_18Kernel_traits_baseILj2560EfS2_S2_S2_fjLj1024EEEEELb0ELb1EEEvNS_9BwdParamsE:
        /* <DEDUP_REMOVED lines=81> */
.L_x_6193:
        /* <DEDUP_REMOVED lines=118> */
.L_x_6192:
[----:B------:R-:W-:Y:S05]  /*0c70*/  BSYNC.RECONVERGENT B1 ;  /* 0x0000000000017941 */ /* 0x000fea0003800200 */
.L_x_6191:
        /* <DEDUP_REMOVED lines=77> */
.L_x_6195:
[----:B------:R-:W-:Y:S05]  /*1150*/  BSYNC.RECONVERGENT B1 ;  /* 0x0000000000017941 */ /* 0x000fea0003800200 */
.L_x_6194:
        /* <DEDUP_REMOVED lines=38> */
.L_x_6197:
[----:B------:R-:W-:Y:S05]  /*13c0*/  BSYNC.RECONVERGENT B1 ;  /* 0x0000000000017941 */ /* 0x000fea0003800200 */
.L_x_6196:
        /* <DEDUP_REMOVED lines=8> */
.L_x_6198:
        /* <DEDUP_REMOVED lines=10> */
.L_x_6190:
[----:B------:R-:W-:Y:S05]  /*14f0*/  BSYNC.RECONVERGENT B0 ;  /* 0x0000000000007941 */ /* 0x000fea0003800200 */
.L_x_6189:
        /* <DEDUP_REMOVED lines=55> */
.L_x_6199:
        /* <DEDUP_REMOVED lines=9> */
.L_x_10892:


//--------------------- .text._ZN10layer_norm13ln_bwd_kernelINS_13Kernel_traitsIf6__halfS2_S2_fjLj2560ELj1ELj1ELj4ELj8ENS_18Kernel_traits_baseILj2560EfS2_S2_S2_fjLj128EEEEELb1ELb0ELb1ELb1EEEvNS_9BwdParamsE --------------------------
	.section	.text._ZN10layer_norm13ln_bwd_kernelINS_13Kernel_traitsIf6__halfS2_S2_fjLj2560ELj1ELj1ELj4ELj8ENS_18Kernel_traits_baseILj2560EfS2_S2_S2_fjLj128EEEEELb1ELb0ELb1ELb1EEEvNS_9BwdParamsE,"ax",@progbits
	.align	128
        .global         _ZN10layer_norm13ln_bwd_kernelINS_13Kernel_traitsIf6__halfS2_S2_fjLj2560ELj1ELj1ELj4ELj8ENS_18Kernel_traits_baseILj2560EfS2_S2_S2_fjLj128EEEEELb1ELb0ELb1ELb1EEEvNS_9BwdParamsE
        .type           _ZN10layer_norm13ln_bwd_kernelINS_13Kernel_traitsIf6__halfS2_S2_fjLj2560ELj1ELj1ELj4ELj8ENS_18Kernel_traits_baseILj2560EfS2_S2_S2_fjLj128EEEEELb1ELb0ELb1ELb1EEEvNS_9BwdParamsE,@function
        .size           _ZN10layer_norm13ln_bwd_kernelINS_13Kernel_traitsIf6__halfS2_S2_fjLj2560ELj1ELj1ELj4ELj8ENS_18Kernel_traits_baseILj2560EfS2_S2_S2_fjLj128EEEEELb1ELb0ELb1ELb1EEEvNS_9BwdParamsE,(.L_x_10893 - _ZN10layer_norm13ln_bwd_kernelINS_13Kernel_traitsIf6__halfS2_S2_fjLj2560ELj1ELj1ELj4ELj8ENS_18Kernel_traits_baseILj2560EfS2_S2_S2_fjLj128EEEEELb1ELb0ELb1ELb1EEEvNS_9BwdParamsE)
        .other          _ZN10layer_norm13ln_bwd_kernelINS_13Kernel_traitsIf6__halfS2_S2_fjLj2560ELj1ELj1ELj4ELj8ENS_18Kernel_traits_baseILj2560EfS2_S2_S2_fjLj128EEEEELb1ELb0ELb1ELb1EEEvNS_9BwdParamsE,@"STO_CUDA_ENTRY STV_DEFAULT"
_ZN10layer_norm13ln_bwd_kernelINS_13Kernel_traitsIf6__halfS2_S2_fjLj2560ELj1ELj1ELj4ELj8ENS_18Kernel_traits_baseILj2560EfS2_S2_S2_fjLj128EEEEELb1ELb0ELb1ELb1EEEvNS_9BwdParamsE:
.text._ZN10layer_norm13ln_bwd_kernelINS_13Kernel_traitsIf6__halfS2_S2_fjLj2560ELj1ELj1ELj4ELj8ENS_18Kernel_traits_baseILj2560EfS2_S2_S2_fjLj128EEEEELb1ELb0ELb1ELb1EEEvNS_9BwdParamsE:
        /* <DEDUP_REMOVED lines=43> */
.L_x_6251:
        /* <DEDUP_REMOVED lines=25> */
[C---:B--2---:R-:W-:Y:S01]  /*0440*/  IMAD.WIDE.U32 R22, R5.reuse, 0x8, R10 ;  /* 0x0000000805167825 */ /* 0x044fe200078e000a */
[----:B------:R-:W-:Y:S02]  /*0450*/  SHF.R.S32.HI R4, RZ, 0x1f, R3 ;  /* 0x0000001fff047819 */ /* 0x000fe40000011403 */
[----:B------:R-:W-:Y:S01]  /*0460*/  IADD3 R19, PT, PT, R5, 0x100, RZ ;  /* 0x0000010005137810 */ /* 0x000fe20007ffe0ff */
[--C-:B------:R-:W-:Y:S01]  /*0470*/  IMAD.WIDE.U32 R20, R21, 0x8, R10.reuse ;  /* 0x0000000815147825 */ /* 0x100fe200078e000a */
[----:B------:R-:W-:Y:S01]  /*0480*/  LEA.HI R95, R4, R3, RZ, 0x2 ;  /* 0x00000003045f7211 */ /* 0x000fe200078f10ff */
[----:B------:R-:W2:Y:S01]  /*0490*/  LDG.E.64 R22, desc[UR12][R22.64] ;  /* 0x0000000c16167981 */ /* 0x000ea2000c1e1b00 */
[----:B------:R-:W-:Y:S01]  /*04a0*/  IADD3 R17, PT, PT, R5, 0x180, RZ ;  /* 0x0000018005117810 */ /* 0x000fe20007ffe0ff */
[--C-:B------:R-:W-:Y:S01]  /*04b0*/  IMAD.WIDE.U32 R18, R19, 0x8, R10.reuse ;  /* 0x0000000813127825 */ /* 0x100fe200078e000a */
[----:B------:R-:W-:Y:S01]  /*04c0*/  LEA.HI.SX32 R95, R95, R0, 0x1e ;  /* 0x000000005f5f7211 */ /* 0x000fe200078ff2ff */
[----:B------:R-:W3:Y:S01]  /*04d0*/  LDG.E.64 R20, desc[UR12][R20.64] ;  /* 0x0000000c14147981 */ /* 0x000ee2000c1e1b00 */
[----:B------:R-:W-:Y:S01]  /*04e0*/  IADD3 R3, PT, PT, R5, 0x200, RZ ;  /* 0x0000020005037810 */ /* 0x000fe20007ffe0ff */
[----:B------:R-:W-:Y:S01]  /*04f0*/  IMAD.WIDE.U32 R16, R17, 0x8, R10 ;  /* 0x0000000811107825 */ /* 0x000fe200078e000a */
[C---:B------:R-:W-:Y:S01]  /*0500*/  IADD3 R101, PT, PT, R95.reuse, 0x180, RZ ;  /* 0x000001805f657810 */ /* 0x040fe20007ffe0ff */
[----:B------:R-:W4:Y:S01]  /*0510*/  LDG.E.64 R18, desc[UR12][R18.64] ;  /* 0x0000000c12127981 */ /* 0x000f22000c1e1b00 */
[----:B------:R-:W-:-:S02]  /*0520*/  IADD3 R97, PT, PT, R95, 0x80, RZ ;  /* 0x000000805f617810 */ /* 0x000fc40007ffe0ff */
[C---:B------:R-:W-:Y:S02]  /*0530*/  IADD3 R99, PT, PT, R95.reuse, 0x100, RZ ;  /* 0x000001005f637810 */ /* 0x040fe40007ffe0ff */
[C---:B------:R-:W-:Y:S01]  /*0540*/  IADD3 R129, PT, PT, R95.reuse, 0x200, RZ ;  /* 0x000002005f817810 */ /* 0x040fe20007ffe0ff */
[--C-:B-1----:R-:W-:Y:S01]  /*0550*/  IMAD.WIDE.U32 R8, R95, 0x8, R14.reuse ;  /* 0x000000085f087825 */ /* 0x102fe200078e000e */
[----:B------:R-:W4:Y:S03]  /*0560*/  LDG.E.64 R16, desc[UR12][R16.64] ;  /* 0x0000000c10107981 */ /* 0x000f26000c1e1b00 */
[--C-:B------:R-:W-:Y:S02]  /*0570*/  IMAD.WIDE.U32 R12, R101, 0x8, R14.reuse ;  /* 0x00000008650c7825 */ /* 0x100fe400078e000e */
[----:B------:R-:W4:Y:S02]  /*0580*/  LDG.E.64 R8, desc[UR12][R8.64] ;  /* 0x0000000c08087981 */ /* 0x000f24000c1e1b00 */
[----:B------:R-:W-:-:S02]  /*0590*/  IMAD.WIDE.U32 R4, R97, 0x8, R14 ;  /* 0x0000000861047825 */ /* 0x000fc400078e000e */
[----:B------:R-:W4:Y:S02]  /*05a0*/  LDG.E.64 R12, desc[UR12][R12.64] ;  /* 0x0000000c0c0c7981 */ /* 0x000f24000c1e1b00 */
[--C-:B------:R-:W-:Y:S02]  /*05b0*/  IMAD.WIDE.U32 R6, R99, 0x8, R14.reuse ;  /* 0x0000000863067825 */ /* 0x100fe400078e000e */
[----:B------:R-:W4:Y:S02]  /*05c0*/  LDG.E.64 R4, desc[UR12][R4.64] ;  /* 0x0000000c04047981 */ /* 0x000f24000c1e1b00 */
[----:B------:R-:W-:Y:S02]  /*05d0*/  IMAD.WIDE.U32 R14, R129, 0x8, R14 ;  /* 0x00000008810e7825 */ /* 0x000fe400078e000e */
[----:B------:R-:W4:Y:S02]  /*05e0*/  LDG.E.64 R6, desc[UR12][R6.64] ;  /* 0x0000000c06067981 */ /* 0x000f24000c1e1b00 */
[----:B------:R-:W-:-:S02]  /*05f0*/  IMAD.WIDE.U32 R10, R3, 0x8, R10 ;  /* 0x00000008030a7825 */ /* 0x000fc400078e000a */
[----:B------:R1:W4:Y:S04]  /*0600*/  LDG.E R3, desc[UR12][R84.64] ;  /* 0x0000000c54037981 */ /* 0x000328000c1e1900 */
[----:B------:R-:W4:Y:S04]  /*0610*/  LDG.E.64 R14, desc[UR12][R14.64] ;  /* 0x0000000c0e0e7981 */ /* 0x000f28000c1e1b00 */
[----:B------:R-:W4:Y:S01]  /*0620*/  LDG.E.64 R10, desc[UR12][R10.64] ;  /* 0x0000000c0a0a7981 */ /* 0x000f22000c1e1b00 */
[----:B------:R-:W-:Y:S02]  /*0630*/  MOV R139, UR7 ;  /* 0x00000007008b7c02 */ /* 0x000fe40008000f00 */
        /* <DEDUP_REMOVED lines=11> */
[----:B------:R-:W-:-:S02]  /*06f0*/  MOV R141, RZ ;  /* 0x000000ff008d7202 */ /* 0x000fc40000000f00 */
[----:B------:R-:W-:Y:S01]  /*0700*/  @P1 LEA.HI.SX32 R141, R105, R0, 0x1e ;  /* 0x00000000698d1211 */ /* 0x000fe200078ff2ff */
[----:B0-----:R-:W-:-:S03]  /*0710*/  @P0 IMAD.WIDE.U32 R92, R95, 0x8, R92 ;  /* 0x000000085f5c0825 */ /* 0x001fc600078e005c */
[----:B------:R-:W-:Y:S01]  /*0720*/  IADD3 R105, PT, PT, R141, 0x80, RZ ;  /* 0x000000808d697810 */ /* 0x000fe20007ffe0ff */
[----:B------:R-:W-:Y:S01]  /*0730*/  @P0 IMAD.WIDE.U32 R90, R97, 0x8, R90 ;  /* 0x00000008615a0825 */ /* 0x000fe200078e005a */
[C---:B------:R-:W-:Y:S01]  /*0740*/  IADD3 R107, PT, PT, R141.reuse, 0x100, RZ ;  /* 0x000001008d6b7810 */ /* 0x040fe20007ffe0ff */
[----:B------:R-:W5:Y:S01]  /*0750*/  @P0 LDG.E.64 R112, desc[UR12][R92.64] ;  /* 0x0000000c5c700981 */ /* 0x000f62000c1e1b00 */
[----:B------:R-:W-:Y:S01]  /*0760*/  IADD3 R109, PT, PT, R141, 0x180, RZ ;  /* 0x000001808d6d7810 */ /* 0x000fe20007ffe0ff */
[----:B------:R-:W-:Y:S01]  /*0770*/  @P0 IMAD.WIDE.U32 R88, R99, 0x8, R88 ;  /* 0x0000000863580825 */ /* 0x000fe200078e0058 */
[----:B------:R-:W-:Y:S01]  /*0780*/  IADD3 R125, PT, PT, R141, 0x200, RZ ;  /* 0x000002008d7d7810 */ /* 0x000fe20007ffe0ff */
[----:B------:R-:W5:Y:S02]  /*0790*/  @P0 LDG.E.64 R114, desc[UR12][R90.64] ;  /* 0x0000000c5a720981 */ /* 0x000f64000c1e1b00 */
[----:B------:R-:W-:Y:S02]  /*07a0*/  @P0 IMAD.WIDE.U32 R94, R101, 0x8, R86 ;  /* 0x00000008655e0825 */ /* 0x000fe400078e0056 */
[----:B------:R-:W5:Y:S02]  /*07b0*/  @P0 LDG.E.64 R116, desc[UR12][R88.64] ;  /* 0x0000000c58740981 */ /* 0x000f64000c1e1b00 */
[----:B------:R-:W-:-:S02]  /*07c0*/  IMAD.WIDE.U32 R140, R141, 0x4, R102 ;  /* 0x000000048d8c7825 */ /* 0x000fc400078e0066 */
[----:B------:R-:W5:Y:S02]  /*07d0*/  @P0 LDG.E.64 R118, desc[UR12][R94.64] ;  /* 0x0000000c5e760981 */ /* 0x000f64000c1e1b00 */
[----:B-1----:R-:W-:Y:S02]  /*07e0*/  @P0 IMAD.WIDE.U32 R96, R129, 0x8, R84 ;  /* 0x0000000881600825 */ /* 0x002fe400078e0054 */
[----:B------:R-:W5:Y:S02]  /*07f0*/  LDG.E R140, desc[UR12][R140.64] ;  /* 0x0000000c8c8c7981 */ /* 0x000f64000c1e1900 */
[--C-:B------:R-:W-:Y:S02]  /*0800*/  IMAD.WIDE.U32 R104, R105, 0x4, R102.reuse ;  /* 0x0000000469687825 */ /* 0x100fe400078e0066 */
[----:B------:R-:W5:Y:S02]  /*0810*/  @P0 LDG.E.64 R120, desc[UR12][R96.64] ;  /* 0x0000000c60780981 */ /* 0x000f64000c1e1b00 */
[--C-:B------:R-:W-:Y:S01]  /*0820*/  IMAD.WIDE.U32 R106, R107, 0x4, R102.reuse ;  /* 0x000000046b6a7825 */ /* 0x100fe200078e0066 */
[----:B------:R-:W-:Y:S01]  /*0830*/  ISETP.NE.AND P0, PT, RZ, UR14, PT ;  /* 0x0000000eff007c0c */ /* 0x000fe2000bf05270 */
[----:B------:R2:W5:Y:S02]  /*0840*/  LDG.E R134, desc[UR12][R104.64] ;  /* 0x0000000c68867981 */ /* 0x000564000c1e1900 */
[----:B------:R-:W-:-:S02]  /*0850*/  IMAD.WIDE.U32 R108, R109, 0x4, R102 ;  /* 0x000000046d6c7825 */ /* 0x000fc400078e0066 */
[----:B------:R-:W5:Y:S02]  /*0860*/  LDG.E R133, desc[UR12][R106.64] ;  /* 0x0000000c6a857981 */ /* 0x000f64000c1e1900 */
[----:B------:R-:W-:Y:S02]  /*0870*/  IMAD.WIDE.U32 R102, R125, 0x4, R102 ;  /* 0x000000047d667825 */ /* 0x000fe400078e0066 */
[----:B------:R-:W5:Y:S04]  /*0880*/  LDG.E R132, desc[UR12][R108.64] ;  /* 0x0000000c6c847981 */ /* 0x000f68000c1e1900 */
[----:B------:R0:W5:Y:S01]  /*0890*/  LDG.E R125, desc[UR12][R102.64] ;  /* 0x0000000c667d7981 */ /* 0x000162000c1e1900 */
[----:B--2---:R-:W-:Y:S02]  /*08a0*/  MOV R104, R22 ;  /* 0x0000001600687202 */ /* 0x004fe40000000f00 */
[----:B0-----:R-:W-:-:S02]  /*08b0*/  SHF.R.U64 R102, R22, 0x10, R23 ;  /* 0x0000001016667819 */ /* 0x001fc40000001217 */
[----:B------:R-:W-:Y:S02]  /*08c0*/  MOV R98, R23 ;  /* 0x0000001700627202 */ /* 0x000fe40000000f00 */
[----:B------:R-:W-:Y:S02]  /*08d0*/  SHF.R.U32.HI R100, RZ, 0x10, R23 ;  /* 0x00000010ff647819 */ /* 0x000fe40000011617 */
[----:B---3--:R-:W-:Y:S02]  /*08e0*/  MOV R23, R20 ;  /* 0x0000001400177202 */ /* 0x008fe40000000f00 */
[--C-:B------:R-:W-:Y:S02]  /*08f0*/  SHF.R.U64 R20, R20, 0x10, R21.reuse ;  /* 0x0000001014147819 */ /* 0x100fe40000001215 */
[----:B------:R-:W-:Y:S02]  /*0900*/  MOV R22, R21 ;  /* 0x0000001500167202 */ /* 0x000fe40000000f00 */
[----:B------:R-:W-:-:S02]  /*0910*/  SHF.R.U32.HI R86, RZ, 0x10, R21 ;  /* 0x00000010ff567819 */ /* 0x000fc40000011615 */
[--C-:B----4-:R-:W-:Y:S02]  /*0920*/  SHF.R.U32.HI R87, RZ, 0x10, R9.reuse ;  /* 0x00000010ff577819 */ /* 0x110fe40000011609 */
[----:B------:R-:W-:Y:S02]  /*0930*/  SHF.R.U64 R103, R8, 0x10, R9 ;  /* 0x0000001008677819 */ /* 0x000fe40000001209 */
[----:B------:R-:W-:Y:S01]  /*0940*/  SHF.R.U64 R91, R12, 0x10, R13 ;  /* 0x000000100c5b7819 */ /* 0x000fe2000000120d */
[----:B------:R-:W-:Y:S02]  /*0950*/  HADD2.F32 R95, -RZ, R12.H0_H0 ;  /* 0x2000000cff5f7230 */ /* 0x000fe40000004100 */
[----:B------:R-:W-:Y:S02]  /*0960*/  HADD2.F32 R85, -RZ, R5.H0_H0 ;  /* 0x20000005ff557230 */ /* 0x000fe40000004100 */
[----:B------:R-:W-:Y:S01]  /*0970*/  HADD2.F32 R8, -RZ, R8.H0_H0 ;  /* 0x20000008ff087230 */ /* 0x000fe20000004100 */
[--C-:B------:R-:W-:Y:S01]  /*0980*/  SHF.R.U64 R129, R6, 0x10, R7.reuse ;  /* 0x0000001006817819 */ /* 0x100fe20000001207 */
[----:B------:R-:W-:Y:S01]  /*0990*/  HADD2.F32 R97, -RZ, R7.H0_H0 ;  /* 0x20000007ff617230 */ /* 0x000fe20000004100 */
[----:B------:R-:W-:-:S02]  /*09a0*/  SHF.R.U32.HI R93, RZ, 0x10, R7 ;  /* 0x00000010ff5d7819 */ /* 0x000fc40000011607 */
[----:B------:R-:W-:Y:S01]  /*09b0*/  FSEL R12, R3, RZ, !P0 ;  /* 0x000000ff030c7208 */ /* 0x000fe20004000000 */
[----:B------:R-:W-:Y:S01]  /*09c0*/  HADD2.F32 R101, -RZ, R6.H0_H0 ;  /* 0x20000006ff657230 */ /* 0x000fe20000004100 */
[--C-:B------:R-:W-:Y:S01]  /*09d0*/  SHF.R.U32.HI R7, RZ, 0x10, R15.reuse ;  /* 0x00000010ff077819 */ /* 0x100fe2000001160f */
[----:B------:R-:W-:Y:S01]  /*09e0*/  HADD2.F32 R6, -RZ, R87.H0_H0 ;  /* 0x20000057ff067230 */ /* 0x000fe20000004100 */
[----:B------:R-:W-:Y:S01]  /*09f0*/  MOV R84, R18 ;  /* 0x0000001200547202 */ /* 0x000fe20000000f00 */
[----:B------:R-:W-:Y:S01]  /*0a00*/  HADD2.F32 R107, -RZ, R15.H0_H0 ;  /* 0x2000000fff6b7230 */ /* 0x000fe20000004100 */
[----:B------:R-:W-:Y:S01]  /*0a10*/  SHF.R.U64 R87, R14, 0x10, R15 ;  /* 0x000000100e577819 */ /* 0x000fe2000000120f */
[----:B------:R-:W-:Y:S01]  /*0a20*/  FADD.FTZ R15, -R12, R85 ;  /* 0x000000550c0f7221 */ /* 0x000fe20000010100 */
[----:B------:R-:W-:Y:S01]  /*0a30*/  SHF.R.U64 R18, R18, 0x10, R19 ;  /* 0x0000001012127819 */ /* 0x000fe20000001213 */
[----:B------:R-:W-:Y:S01]  /*0a40*/  HADD2.F32 R85, -RZ, R7.H0_H0 ;  /* 0x20000007ff557230 */ /* 0x000fe20000004100 */
[----:B------:R-:W-:-:S02]  /*0a50*/  MOV R21, R19 ;  /* 0x0000001300157202 */ /* 0x000fc40000000f00 */
[----:B------:R-:W-:Y:S02]  /*0a60*/  SHF.R.U32.HI R96, RZ, 0x10, R19 ;  /* 0x00000010ff607819 */ /* 0x000fe40000011613 */
[--C-:B------:R-:W-:Y:S02]  /*0a70*/  SHF.R.U64 R92, R16, 0x10, R17.reuse ;  /* 0x00000010105c7819 */ /* 0x100fe40000001211 */
[----:B------:R-:W-:Y:S02]  /*0a80*/  MOV R88, R17 ;  /* 0x0000001100587202 */ /* 0x000fe40000000f00 */
[----:B------:R-:W-:Y:S01]  /*0a90*/  SHF.R.U32.HI R90, RZ, 0x10, R17 ;  /* 0x00000010ff5a7819 */ /* 0x000fe20000011611 */
[----:B------:R-:W-:Y:S01]  /*0aa0*/  HADD2.F32 R9, -RZ, R9.H0_H0 ;  /* 0x20000009ff097230 */ /* 0x000fe20000004100 */
[----:B------:R-:W-:Y:S01]  /*0ab0*/  MOV R19, R10 ;  /* 0x0000000a00137202 */ /* 0x000fe20000000f00 */
[----:B------:R-:W-:Y:S01]  /*0ac0*/  FADD.FTZ R3, -R12, R8 ;  /* 0x000000080c037221 */ /* 0x000fe20000010100 */
[----:B------:R-:W-:Y:S01]  /*0ad0*/  SHF.R.U64 R17, R10, 0x10, R11 ;  /* 0x000000100a117819 */ /* 0x000fe2000000120b */
[----:B------:R-:W-:Y:S01]  /*0ae0*/  HADD2.F32 R10, -RZ, R4.H0_H0 ;  /* 0x20000004ff0a7230 */ /* 0x000fe20000004100 */
[----:B------:R-:W-:Y:S01]  /*0af0*/  SHF.R.U64 R145, R4, 0x10, R5 ;  /* 0x0000001004917819 */ /* 0x000fe20000001205 */
[----:B------:R-:W-:-:S02]  /*0b00*/  HADD2.F32 R7, -RZ, R104.H0_H0 ;  /* 0x20000068ff077230 */ /* 0x000fc40000004100 */
[----:B------:R-:W-:Y:S01]  /*0b10*/  HADD2.F32 R4, -RZ, R103.H0_H0 ;  /* 0x20000067ff047230 */ /* 0x000fe20000004100 */
[----:B------:R-:W-:Y:S01]  /*0b20*/  SHF.R.U32.HI R143, RZ, 0x10, R5 ;  /* 0x00000010ff8f7819 */ /* 0x000fe20000011605 */
[----:B------:R-:W-:Y:S01]  /*0b30*/  FADD.FTZ R109, -R12, R6 ;  /* 0x000000060c6d7221 */ /* 0x000fe20000010100 */
[----:B------:R-:W-:Y:S02]  /*0b40*/  HADD2.F32 R102, -RZ, R102.H0_H0 ;  /* 0x20000066ff667230 */ /* 0x000fe40000004100 */
[----:B------:R-:W-:Y:S01]  /*0b50*/  FMUL.FTZ R3, R2, R3 ;  /* 0x0000000302037220 */ /* 0x000fe20000410000 */
[----:B------:R-:W-:Y:S01]  /*0b60*/  FADD.FTZ R5, -R12, R9 ;  /* 0x000000090c057221 */ /* 0x000fe20000010100 */
[----:B------:R-:W-:Y:S01]  /*0b70*/  FMUL.FTZ R6, R40, R7 ;  /* 0x0000000728067220 */ /* 0x000fe20000410000 */
[C---:B------:R-:W-:Y:S01]  /*0b80*/  FADD.FTZ R9, -R12.reuse, R4 ;  /* 0x000000040c097221 */ /* 0x040fe20000010100 */
[----:B------:R-:W-:Y:S01]  /*0b90*/  FADD.FTZ R97, -R12, R97 ;  /* 0x000000610c617221 */ /* 0x000fe20000010100 */
[----:B------:R-:W-:-:S02]  /*0ba0*/  HADD2.F32 R105, -RZ, R98.H0_H0 ;  /* 0x20000062ff697230 */ /* 0x000fc40000004100 */
[----:B------:R-:W-:Y:S01]  /*0bb0*/  FADD.FTZ R80, R80, R7 ;  /* 0x0000000750507221 */ /* 0x000fe20000010000 */
[----:B------:R-:W-:Y:S01]  /*0bc0*/  FFMA.FTZ R44, R3, R7, R44 ;  /* 0x00000007032c7223 */ /* 0x000fe2000001002c */
[----:B------:R-:W-:Y:S02]  /*0bd0*/  HADD2.F32 R141, -RZ, R88.H0_H0 ;  /* 0x20000058ff8d7230 */ /* 0x000fe40000004100 */
[----:B------:R-:W-:Y:S01]  /*0be0*/  FMUL.FTZ R7, R41, R102 ;  /* 0x0000006629077220 */ /* 0x000fe20000410000 */
[----:B------:R-:W-:Y:S01]  /*0bf0*/  FADD.FTZ R88, RZ, R6 ;  /* 0x00000006ff587221 */ /* 0x000fe20000010000 */
[----:B------:R-:W-:Y:S01]  /*0c00*/  FMUL.FTZ R4, R2, R9 ;  /* 0x0000000902047220 */ /* 0x000fe20000410000 */
[----:B------:R-:W-:Y:S01]  /*0c10*/  FFMA.FTZ R147, R3, R6, RZ ;  /* 0x0000000603937223 */ /* 0x000fe200000100ff */
[----:B------:R-:W-:Y:S01]  /*0c20*/  SHF.R.U32.HI R89, RZ, 0x10, R13 ;  /* 0x00000010ff597819 */ /* 0x000fe2000001160d */
[----:B------:R-:W-:Y:S02]  /*0c30*/  HADD2.F32 R99, -RZ, R13.H0_H0 ;  /* 0x2000000dff637230 */ /* 0x000fe40000004100 */
[----:B------:R-:W-:Y:S01]  /*0c40*/  FADD.FTZ R13, -R12, R10 ;  /* 0x0000000a0c0d7221 */ /* 0x000fe20000010100 */
[----:B------:R-:W-:-:S02]  /*0c50*/  HADD2.F32 R153, -RZ, R21.H0_H0 ;  /* 0x20000015ff997230 */ /* 0x000fc40000004100 */
[----:B------:R-:W-:Y:S01]  /*0c60*/  FMUL.FTZ R21, R2, R97 ;  /* 0x0000006102157220 */ /* 0x000fe20000410000 */
[----:B------:R-:W-:Y:S02]  /*0c70*/  HADD2.F32 R100, -RZ, R100.H0_H0 ;  /* 0x20000064ff647230 */ /* 0x000fe40000004100 */
[----:B------:R-:W-:Y:S01]  /*0c80*/  FMUL.FTZ R10, R42, R105 ;  /* 0x000000692a0a7220 */ /* 0x000fe20000410000 */
[----:B------:R-:W-:Y:S01]  /*0c90*/  FADD.FTZ R97, R88, R7 ;  /* 0x0000000758617221 */ /* 0x000fe20000010000 */
[----:B------:R-:W-:Y:S01]  /*0ca0*/  MOV R94, R16 ;  /* 0x00000010005e7202 */ /* 0x000fe20000000f00 */
[----:B------:R-:W-:Y:S02]  /*0cb0*/  HADD2.F32 R145, -RZ, R145.H0_H0 ;  /* 0x20000091ff917230 */ /* 0x000fe40000004100 */
[----:B------:R-:W-:Y:S01]  /*0cc0*/  FMUL.FTZ R5, R2, R5 ;  /* 0x0000000502057220 */ /* 0x000fe20000410000 */
[C---:B------:R-:W-:Y:S01]  /*0cd0*/  FFMA.FTZ R88, R4.reuse, R7, R147 ;  /* 0x0000000704587223 */ /* 0x040fe20000010093 */
[----:B------:R-:W-:Y:S01]  /*0ce0*/  MOV R16, R11 ;  /* 0x0000000b00107202 */ /* 0x000fe20000000f00 */
[----:B------:R-:W-:Y:S01]  /*0cf0*/  FADD.FTZ R81, R81, R102 ;  /* 0x0000006651517221 */ /* 0x000fe20000010000 */
[----:B------:R-:W-:Y:S01]  /*0d00*/  FFMA.FTZ R45, R4, R102, R45 ;  /* 0x00000066042d7223 */ /* 0x000fe2000001002d */
[----:B------:R-:W-:Y:S01]  /*0d10*/  SHF.R.U32.HI R11, RZ, 0x10, R11 ;  /* 0x00000010ff0b7819 */ /* 0x000fe2000001160b */
[----:B------:R-:W-:Y:S01]  /*0d20*/  FADD.FTZ R101, -R12, R101 ;  /* 0x000000650c657221 */ /* 0x000fe20000010100 */
[----:B------:R-:W-:-:S02]  /*0d30*/  HADD2.F32 R23, -RZ, R23.H0_H0 ;  /* 0x20000017ff177230 */ /* 0x000fc40000004100 */
[----:B------:R-:W-:Y:S01]  /*0d40*/  FMUL.FTZ R9, R43, R100 ;  /* 0x000000642b097220 */ /* 0x000fe20000410000 */
[----:B------:R-:W-:Y:S02]  /*0d50*/  HADD2.F32 R102, -RZ, R96.H0_H0 ;  /* 0x20000060ff667230 */ /* 0x000fe40000004100 */
[----:B------:R-:W-:Y:S01]  /*0d60*/  FADD.FTZ R96, R97, R10 ;  /* 0x0000000a61607221 */ /* 0x000fe20000010000 */
[----:B------:R-:W-:Y:S02]  /*0d70*/  HADD2.F32 R103, -RZ, R14.H0_H0 ;  /* 0x2000000eff677230 */ /* 0x000fe40000004100 */
[----:B------:R-:W-:Y:S01]  /*0d80*/  FADD.FTZ R82, R82, R105 ;  /* 0x0000006952527221 */ /* 0x000fe20000010000 */
[----:B------:R-:W-:Y:S02]  /*0d90*/  HADD2.F32 R143, -RZ, R143.H0_H0 ;  /* 0x2000008fff8f7230 */ /* 0x000fe40000004100 */
[----:B------:R-:W-:Y:S01]  /*0da0*/  FMUL.FTZ R8, R2, R109 ;  /* 0x0000006d02087220 */ /* 0x000fe20000410000 */
[----:B------:R-:W-:-:S02]  /*0db0*/  HADD2.F32 R129, -RZ, R129.H0_H0 ;  /* 0x20000081ff817230 */ /* 0x000fc40000004100 */
[C---:B------:R-:W-:Y:S01]  /*0dc0*/  FFMA.FTZ R46, R5.reuse, R105, R46 ;  /* 0x00000069052e7223 */ /* 0x040fe2000001002e */
[----:B------:R-:W-:Y:S02]  /*0dd0*/  HADD2.F32 R93, -RZ, R93.H0_H0 ;  /* 0x2000005dff5d7230 */ /* 0x000fe40000004100 */
[----:B------:R-:W-:Y:S01]  /*0de0*/  FFMA.FTZ R97, R5, R10, R88 ;  /* 0x0000000a05617223 */ /* 0x000fe20000010058 */
[----:B------:R-:W-:Y:S02]  /*0df0*/  HADD2.F32 R91, -RZ, R91.H0_H0 ;  /* 0x2000005bff5b7230 */ /* 0x000fe40000004100 */
[----:B------:R-:W-:Y:S02]  /*0e00*/  HADD2.F32 R89, -RZ, R89.H0_H0 ;  /* 0x20000059ff597230 */ /* 0x000fe40000004100 */
[----:B------:R-:W-:Y:S02]  /*0e10*/  HADD2.F32 R87, -RZ, R87.H0_H0 ;  /* 0x20000057ff577230 */ /* 0x000fe40000004100 */
[----:B------:R-:W-:Y:S01]  /*0e20*/  FADD.FTZ R145, -R12, R145 ;  /* 0x000000910c917221 */ /* 0x000fe20000010100 */
[----:B------:R-:W-:-:S02]  /*0e30*/  HADD2.F32 R105, -RZ, R19.H0_H0 ;  /* 0x20000013ff697230 */ /* 0x000fc40000004100 */
[----:B------:R-:W-:Y:S01]  /*0e40*/  FMUL.FTZ R19, R2, R101 ;  /* 0x0000006502137220 */ /* 0x000fe20000410000 */
[----:B------:R-:W-:Y:S02]  /*0e50*/  HADD2.F32 R20, -RZ, R20.H0_H0 ;  /* 0x20000014ff147230 */ /* 0x000fe40000004100 */
[----:B------:R-:W-:Y:S01]  /*0e60*/  FMUL.FTZ R14, R36, R23 ;  /* 0x00000017240e7220 */ /* 0x000fe20000410000 */
[----:B------:R-:W-:Y:S02]  /*0e70*/  HADD2.F32 R151, -RZ, R84.H0_H0 ;  /* 0x20000054ff977230 */ /* 0x000fe40000004100 */
[----:B------:R-:W-:Y:S01]  /*0e80*/  FADD.FTZ R101, R96, R9 ;  /* 0x0000000960657221 */ /* 0x000fe20000010000 */
        /* <DEDUP_REMOVED lines=15> */
[----:B------:R-:W-:-:S02]  /*0f80*/  HADD2.F32 R149, -RZ, R22.H0_H0 ;  /* 0x20000016ff957230 */ /* 0x000fc40000004100 */
[----:B------:R-:W-:Y:S01]  /*0f90*/  FMUL.FTZ R13, R2, R15 ;  /* 0x0000000f020d7220 */ /* 0x000fe20000410000 */
[----:B------:R-:W-:Y:S01]  /*0fa0*/  FMUL.FTZ R15, R37, R20 ;  /* 0x00000014250f7220 */ /* 0x000fe20000410000 */
[----:B------:R-:W-:Y:S01]  /*0fb0*/  FADD.FTZ R88, R101, R14 ;  /* 0x0000000e65587221 */ /* 0x000fe20000010000 */
[----:B------:R-:W-:Y:S01]  /*0fc0*/  FFMA.FTZ R97, R11, R14, R96 ;  /* 0x0000000e0b617223 */ /* 0x000fe20000010060 */
[----:B------:R-:W-:Y:S02]  /*0fd0*/  HADD2.F32 R98, -RZ, R18.H0_H0 ;  /* 0x20000012ff627230 */ /* 0x000fe40000004100 */
[----:B------:R-:W-:Y:S01]  /*0fe0*/  FADD.FTZ R77, R77, R20 ;  /* 0x000000144d4d7221 */ /* 0x000fe20000010000 */
[----:B------:R-:W-:Y:S02]  /*0ff0*/  HADD2.F32 R155, -RZ, R94.H0_H0 ;  /* 0x2000005eff9b7230 */ /* 0x000fe40000004100 */
[----:B------:R-:W-:Y:S01]  /*1000*/  FFMA.FTZ R49, R12, R20, R49 ;  /* 0x000000140c317223 */ /* 0x000fe20000010031 */
[----:B------:R-:W-:-:S02]  /*1010*/  HADD2.F32 R22, -RZ, R86.H0_H0 ;  /* 0x20000056ff167230 */ /* 0x000fc40000004100 */
[C---:B------:R-:W-:Y:S01]  /*1020*/  FMUL.FTZ R20, R2.reuse, R129 ;  /* 0x0000008102147220 */ /* 0x040fe20000410000 */
[----:B------:R-:W-:Y:S01]  /*1030*/  FMUL.FTZ R94, R2, R93 ;  /* 0x0000005d025e7220 */ /* 0x000fe20000410000 */
[----:B------:R-:W-:Y:S01]  /*1040*/  FMUL.FTZ R18, R38, R149 ;  /* 0x0000009526127220 */ /* 0x000fe20000410000 */
        /* <DEDUP_REMOVED lines=8> */
[----:B------:R-:W-:Y:S01]  /*10d0*/  FMUL.FTZ R16, R2, R143 ;  /* 0x0000008f02107220 */ /* 0x000fe20000410000 */
[----:B------:R-:W-:Y:S02]  /*10e0*/  HADD2.F32 R86, -RZ, R17.H0_H0 ;  /* 0x20000011ff567230 */ /* 0x000fe40000004100 */
        /* <DEDUP_REMOVED lines=23> */
[----:B------:R-:W-:Y:S02]  /*1260*/  HADD2.F32 R90, -RZ, R90.H0_H0 ;  /* 0x2000005aff5a7230 */ /* 0x000fe40000004100 */
        /* <DEDUP_REMOVED lines=55> */
.L_x_6201:
        /* <DEDUP_REMOVED lines=29> */
.L_x_6203:
[----:B------:R-:W0:Y:S01]  /*17b0*/  LDC.64 R84, c[0x0][0x3b0] ;  /* 0x0000ec00ff547b82 */ /* 0x000e220000000a00 */
[----:B------:R-:W-:Y:S01]  /*17c0*/  IMAD R86, R126, UR18, RZ ;  /* 0x000000127e567c24 */ /* 0x000fe2000f8e02ff */
[C---:B------:R-:W-:Y:S02]  /*17d0*/  IADD3 R91, PT, PT, R141.reuse, 0x80, RZ ;  /* 0x000000808d5b7810 */ /* 0x040fe40007ffe0ff */
[C---:B------:R-:W-:Y:S02]  /*17e0*/  IADD3 R89, PT, PT, R141.reuse, 0x100, RZ ;  /* 0x000001008d597810 */ /* 0x040fe40007ffe0ff */
[----:B------:R-:W-:Y:S02]  /*17f0*/  SHF.R.S32.HI R87, RZ, 0x1f, R86 ;  /* 0x0000001fff577819 */ /* 0x000fe40000011456 */
[----:B------:R-:W1:Y:S01]  /*1800*/  LDC.64 R120, c[0x0][0x438] ;  /* 0x00010e00ff787b82 */ /* 0x000e620000000a00 */
[----:B------:R-:W-:Y:S02]  /*1810*/  IADD3 R115, PT, PT, R141, 0x180, RZ ;  /* 0x000001808d737810 */ /* 0x000fe40007ffe0ff */
[----:B------:R-:W-:-:S02]  /*1820*/  LEA.HI R113, R87, R86, RZ, 0x2 ;  /* 0x0000005657717211 */ /* 0x000fc400078f10ff */
[----:B------:R-:W-:Y:S02]  /*1830*/  IADD3 R117, PT, PT, R141, 0x200, RZ ;  /* 0x000002008d757810 */ /* 0x000fe40007ffe0ff */
        /* <DEDUP_REMOVED lines=14> */
[----:B-1----:R-:W-:-:S02]  /*1920*/  IMAD.WIDE.U32 R112, R113, 0x8, R120 ;  /* 0x0000000871707825 */ /* 0x002fc400078e0078 */
[----:B------:R0:W5:Y:S02]  /*1930*/  LDG.E R125, desc[UR12][R84.64] ;  /* 0x0000000c547d7981 */ /* 0x000164000c1e1900 */
[--C-:B------:R-:W-:Y:S02]  /*1940*/  IMAD.WIDE.U32 R114, R115, 0x8, R120.reuse ;  /* 0x0000000873727825 */ /* 0x100fe400078e0078 */
[----:B------:R-:W5:Y:S02]  /*1950*/  LDG.E.64 R112, desc[UR12][R112.64] ;  /* 0x0000000c70707981 */ /* 0x000f64000c1e1b00 */
[--C-:B------:R-:W-:Y:S02]  /*1960*/  IMAD.WIDE.U32 R116, R117, 0x8, R120.reuse ;  /* 0x0000000875747825 */ /* 0x100fe400078e0078 */
[----:B------:R-:W5:Y:S02]  /*1970*/  LDG.E.64 R114, desc[UR12][R114.64] ;  /* 0x0000000c72727981 */ /* 0x000f64000c1e1b00 */
[----:B------:R-:W-:-:S02]  /*1980*/  IMAD.WIDE.U32 R118, R119, 0x8, R120 ;  /* 0x0000000877767825 */ /* 0x000fc400078e0078 */
[----:B------:R-:W5:Y:S02]  /*1990*/  LDG.E.64 R116, desc[UR12][R116.64] ;  /* 0x0000000c74747981 */ /* 0x000f64000c1e1b00 */
[----:B------:R-:W-:Y:S02]  /*19a0*/  IMAD.WIDE.U32 R120, R143, 0x8, R120 ;  /* 0x000000088f787825 */ /* 0x000fe400078e0078 */
[----:B------:R-:W5:Y:S04]  /*19b0*/  LDG.E.64 R118, desc[UR12][R118.64] ;  /* 0x0000000c76767981 */ /* 0x000f68000c1e1b00 */
[----:B0-----:R-:W5:Y:S02]  /*19c0*/  LDG.E.64 R120, desc[UR12][R120.64] ;  /* 0x0000000c78787981 */ /* 0x001f64000c1e1b00 */
.L_x_6202:
        /* <DEDUP_REMOVED lines=32> */
.L_x_6205:
[----:B------:R-:W-:Y:S05]  /*1bd0*/  BSYNC.RECONVERGENT B0 ;  /* 0x0000000000007941 */ /* 0x000fea0003800200 */
.L_x_6204:
        /* <DEDUP_REMOVED lines=53> */
.L_x_6208:
        /* <DEDUP_REMOVED lines=12> */
.L_x_6209:
        /* <DEDUP_REMOVED lines=12> */
.L_x_6210:
        /* <DEDUP_REMOVED lines=13> */
.L_x_6207:
        /* <DEDUP_REMOVED lines=24> */
[----:B-1----:R-:W-:-:S03]  /*2300*/  @P1 FMUL.FTZ R87, R136, R87 ;  /* 0x0000005788571220 */ /* 0x002fc60000410000 */
[----:B------:R-:W-:Y:S02]  /*2310*/  @P1 FSEL R84, R84, RZ, P2 ;  /* 0x000000ff54541208 */ /* 0x000fe40001000000 */
[----:B------:R-:W-:Y:S01]  /*2320*/  F2FP.F16.F32.PACK_AB R136, RZ, R136 ;  /* 0x00000088ff88723e */ /* 0x000fe200000000ff */
[----:B------:R-:W-:Y:S01]  /*2330*/  @P1 FMUL.FTZ R86, R87, R86 ;  /* 0x0000005657561220 */ /* 0x000fe20000410000 */
[----:B------:R-:W-:Y:S01]  /*2340*/  @P1 F2FP.F16.F32.PACK_AB R87, RZ, R84 ;  /* 0x00000054ff57123e */ /* 0x000fe200000000ff */
[----:B------:R-:W-:Y:S01]  /*2350*/  FMUL.FTZ R84, R2, R85 ;  /* 0x0000005502547220 */ /* 0x000fe20000410000 */
[----:B------:R-:W-:Y:S01]  /*2360*/  F2FP.F16.F32.PACK_AB R85, RZ, R138 ;  /* 0x0000008aff55723e */ /* 0x000fe200000000ff */
[----:B--2---:R-:W-:Y:S01]  /*2370*/  @P1 FMUL.FTZ R89, R138, R89 ;  /* 0x000000598a591220 */ /* 0x004fe20000410000 */
[----:B------:R-:W-:Y:S02]  /*2380*/  @P1 FSEL R86, R86, RZ, P3 ;  /* 0x000000ff56561208 */ /* 0x000fe40001800000 */
[----:B------:R-:W-:Y:S01]  /*2390*/  FSEL R84, R84, RZ, P0 ;  /* 0x000000ff54547208 */ /* 0x000fe20000000000 */
[----:B------:R-:W-:Y:S01]  /*23a0*/  @P1 FMUL.FTZ R88, R89, R88 ;  /* 0x0000005859581220 */ /* 0x000fe20000410000 */
[----:B------:R-:W-:-:S02]  /*23b0*/  @P1 F2FP.F16.F32.PACK_AB R86, RZ, R86 ;  /* 0x00000056ff56123e */ /* 0x000fc400000000ff */
[----:B------:R-:W-:Y:S02]  /*23c0*/  PRMT R137, R136, 0x7610, R137 ;  /* 0x0000761088897816 */ /* 0x000fe40000000089 */
[----:B------:R-:W-:Y:S02]  /*23d0*/  @P1 FSEL R88, R88, RZ, P4 ;  /* 0x000000ff58581208 */ /* 0x000fe40002000000 */
[----:B------:R-:W-:Y:S02]  /*23e0*/  @P1 PRMT R124, R87, 0x7610, R124 ;  /* 0x00007610577c1816 */ /* 0x000fe4000000007c */
[----:B------:R-:W-:Y:S02]  /*23f0*/  @P1 F2FP.F16.F32.PACK_AB R88, RZ, R88 ;  /* 0x00000058ff58123e */ /* 0x000fe400000000ff */
[----:B------:R-:W-:Y:S02]  /*2400*/  @P1 PRMT R123, R86, 0x7610, R123 ;  /* 0x00007610567b1816 */ /* 0x000fe4000000007b */
[----:B------:R-:W-:-:S02]  /*2410*/  @P1 PRMT R111, R88, 0x7610, R111 ;  /* 0x00007610586f1816 */ /* 0x000fc4000000006f */
[----:B------:R-:W-:Y:S02]  /*2420*/  F2FP.F16.F32.PACK_AB R135, RZ, R84 ;  /* 0x00000054ff87723e */ /* 0x000fe400000000ff */
        /* <DEDUP_REMOVED lines=10> */
.L_x_6206:
        /* <DEDUP_REMOVED lines=53> */
.L_x_6212:
[----:B------:R-:W0:Y:S01]  /*2820*/  @P1 LDC.64 R84, c[0x0][0x408] ;  /* 0x00010200ff541b82 */ /* 0x000e220000000a00 */
[----:B------:R-:W-:Y:S01]  /*2830*/  ISETP.GT.AND P0, PT, R131, RZ, PT ;  /* 0x000000ff8300720c */ /* 0x000fe20003f04270 */
[--C-:B------:R-:W-:Y:S01]  /*2840*/  @P2 FFMA.FTZ R141, R3, R129, R128.reuse ;  /* 0x00000081038d2223 */ /* 0x100fe20000010080 */
[--C-:B-----5:R-:W-:Y:S01]  /*2850*/  SHF.R.U64 R138, R112, 0x10, R113.reuse ;  /* 0x00000010708a7819 */ /* 0x120fe20000001271 */
[----:B------:R-:W-:Y:S01]  /*2860*/  HADD2.F32 R137, -RZ, R112.H0_H0 ;  /* 0x20000070ff897230 */ /* 0x000fe20000004100 */
[----:B------:R-:W-:Y:S01]  /*2870*/  SHF.R.U32.HI R136, RZ, 0x10, R113 ;  /* 0x00000010ff887819 */ /* 0x000fe20000011671 */
[----:B------:R-:W-:Y:S01]  /*2880*/  @P2 FADD.FTZ R141, R6, -R141 ;  /* 0x8000008d068d2221 */ /* 0x000fe20000010000 */
[----:B------:R-:W-:Y:S01]  /*2890*/  HADD2.F32 R135, -RZ, R113.H0_H0 ;  /* 0x20000071ff877230 */ /* 0x000fe20000004100 */
[----:B------:R-:W1:Y:S01]  /*28a0*/  @P1 LDC.64 R86, c[0x0][0x408] ;  /* 0x00010200ff561b82 */ /* 0x000e620000000a00 */
[----:B------:R-:W-:Y:S02]  /*28b0*/  HADD2.F32 R138, -RZ, R138.H0_H0 ;  /* 0x2000008aff8a7230 */ /* 0x000fe40000004100 */
[----:B------:R-:W-:Y:S01]  /*28c0*/  @P2 FFMA.FTZ R137, R2, R141, R137 ;  /* 0x0000008d02892223 */ /* 0x000fe20000010089 */
[----:B------:R-:W-:Y:S01]  /*28d0*/  HADD2.F32 R136, -RZ, R136.H0_H0 ;  /* 0x20000088ff887230 */ /* 0x000fe20000004100 */
[----:B------:R-:W-:Y:S01]  /*28e0*/  @P1 LOP3.LUT P2, RZ, R140, 0xff00, RZ, 0xc0, !PT ;  /* 0x0000ff008cff1812 */ /* 0x000fe2000784c0ff */
        /* <DEDUP_REMOVED lines=15> */
[----:B------:R-:W-:Y:S01]  /*29e0*/  @P1 ISETP.GE.U32.AND P4, PT, R140, 0x1000000, PT ;  /* 0x010000008c00180c */ /* 0x000fe20003f86070 */
[----:B-1----:R-:W-:Y:S01]  /*29f0*/  @P1 FMUL.FTZ R87, R138, R87 ;  /* 0x000000578a571220 */ /* 0x002fe20000410000 */
[----:B------:R-:W-:Y:S02]  /*2a00*/  F2FP.F16.F32.PACK_AB R137, RZ, R137 ;  /* 0x00000089ff89723e */ /* 0x000fe400000000ff */
[----:B------:R-:W-:Y:S01]  /*2a10*/  @P1 FSEL R84, R84, RZ, P0 ;  /* 0x000000ff54541208 */ /* 0x000fe20000000000 */
[----:B------:R-:W-:Y:S01]  /*2a20*/  @P1 FMUL.FTZ R86, R87, R86 ;  /* 0x0000005657561220 */ /* 0x000fe20000410000 */
[----:B------:R-:W-:Y:S02]  /*2a30*/  F2FP.F16.F32.PACK_AB R85, RZ, R136 ;  /* 0x00000088ff55723e */ /* 0x000fe400000000ff */
[----:B------:R-:W-:Y:S01]  /*2a40*/  @P1 F2FP.F16.F32.PACK_AB R84, RZ, R84 ;  /* 0x00000054ff54123e */ /* 0x000fe200000000ff */
[----:B--2---:R-:W-:Y:S01]  /*2a50*/  @P1 FMUL.FTZ R89, R135, R89 ;  /* 0x0000005987591220 */ /* 0x004fe20000410000 */
[----:B------:R-:W-:-:S02]  /*2a60*/  @P1 FSEL R86, R86, RZ, P2 ;  /* 0x000000ff56561208 */ /* 0x000fc40001000000 */
[----:B------:R-:W-:Y:S01]  /*2a70*/  @P1 PRMT R124, R84, 0x7610, R124 ;  /* 0x00007610547c1816 */ /* 0x000fe2000000007c */
[----:B------:R-:W-:Y:S01]  /*2a80*/  @P1 FMUL.FTZ R88, R89, R88 ;  /* 0x0000005859581220 */ /* 0x000fe20000410000 */
[----:B------:R-:W-:Y:S02]  /*2a90*/  F2FP.F16.F32.PACK_AB R135, RZ, R135 ;  /* 0x00000087ff87723e */ /* 0x000fe400000000ff */
[----:B------:R-:W-:Y:S01]  /*2aa0*/  @P1 F2FP.F16.F32.PACK_AB R86, RZ, R86 ;  /* 0x00000056ff56123e */ /* 0x000fe200000000ff */
[----:B---3--:R-:W-:Y:S01]  /*2ab0*/  @P1 FMUL.FTZ R91, R136, R91 ;  /* 0x0000005b885b1220 */ /* 0x008fe20000410000 */
[----:B------:R-:W-:Y:S02]  /*2ac0*/  @P1 FSEL R88, R88, RZ, P3 ;  /* 0x000000ff58581208 */ /* 0x000fe40001800000 */
[----:B------:R-:W-:Y:S01]  /*2ad0*/  F2FP.F16.F32.PACK_AB R84, RZ, R138 ;  /* 0x0000008aff54723e */ /* 0x000fe200000000ff */
[----:B------:R-:W-:Y:S01]  /*2ae0*/  @P1 FMUL.FTZ R90, R91, R90 ;  /* 0x0000005a5b5a1220 */ /* 0x000fe20000410000 */
[----:B------:R-:W-:-:S02]  /*2af0*/  @P1 F2FP.F16.F32.PACK_AB R88, RZ, R88 ;  /* 0x00000058ff58123e */ /* 0x000fc400000000ff */
[----:B------:R-:W-:Y:S02]  /*2b00*/  PRMT R138, R137, 0x7610, R138 ;  /* 0x00007610898a7816 */ /* 0x000fe4000000008a */
[----:B------:R-:W-:Y:S02]  /*2b10*/  @P1 FSEL R90, R90, RZ, P4 ;  /* 0x000000ff5a5a1208 */ /* 0x000fe40002000000 */
[----:B------:R-:W-:Y:S02]  /*2b20*/  PRMT R136, R135, 0x7610, R136 ;  /* 0x0000761087887816 */ /* 0x000fe40000000088 */
[----:B------:R-:W-:Y:S02]  /*2b30*/  @P1 F2FP.F16.F32.PACK_AB R90, RZ, R90 ;  /* 0x0000005aff5a123e */ /* 0x000fe400000000ff */
[----:B------:R-:W-:Y:S02]  /*2b40*/  @P1 PRMT R123, R86, 0x7610, R123 ;  /* 0x00007610567b1816 */ /* 0x000fe4000000007b */
[----:B------:R-:W-:-:S02]  /*2b50*/  @P1 PRMT R111, R88, 0x7610, R111 ;  /* 0x00007610586f1816 */ /* 0x000fc4000000006f */
[----:B------:R-:W-:Y:S02]  /*2b60*/  @P1 PRMT R122, R90, 0x7610, R122 ;  /* 0x000076105a7a1816 */ /* 0x000fe4000000007a */
[----:B------:R-:W-:Y:S02]  /*2b70*/  PRMT R137, R84, 0x7610, R137 ;  /* 0x0000761054897816 */ /* 0x000fe40000000089 */
[----:B------:R-:W-:-:S07]  /*2b80*/  PRMT R135, R85, 0x7610, R135 ;  /* 0x0000761055877816 */ /* 0x000fce0000000087 */
.L_x_6211:
        /* <DEDUP_REMOVED lines=13> */
.L_x_6213:
        /* <DEDUP_REMOVED lines=9> */
.L_x_6214:
[----:B------:R-:W-:Y:S05]  /*2cf0*/  @!P0 BRA `(.L_x_6215) ;  /* 0x00000004009c8947 */ /* 0x000fea0003800000 */
[----:B------:R-:W-:Y:S05]  /*2d00*/  BRA.U !UP0, `(.L_x_6216) ;  /* 0x0000000108d87547 */ /* 0x000fea000b800000 */
[----:B------:R-:W-:Y:S01]  /*2d10*/  ISETP.GT.AND P5, PT, R131, RZ, PT ;  /* 0x000000ff8300720c */ /* 0x000fe20003fa4270 */
[----:B01----:R-:W0:Y:S01]  /*2d20*/  @P1 LDC.64 R84, c[0x0][0x408] ;  /* 0x00010200ff541b82 */ /* 0x003e220000000a00 */
[----:B-----5:R-:W-:Y:S01]  /*2d30*/  SHF.R.U64 R90, R114, 0x10, R115 ;  /* 0x00000010725a7819 */ /* 0x020fe20000001273 */
[----:B------:R-:W-:Y:S01]  /*2d40*/  HADD2.F32 R91, -RZ, R114.H0_H0 ;  /* 0x20000072ff5b7230 */ /* 0x000fe20000004100 */
[C---:B------:R-:W-:Y:S02]  /*2d50*/  @P1 LOP3.LUT P2, RZ, R134.reuse, 0xff, RZ, 0xc0, !PT ;  /* 0x000000ff86ff1812 */ /* 0x040fe4000784c0ff */
[C---:B------:R-:W-:Y:S01]  /*2d60*/  @P1 LOP3.LUT P3, RZ, R134.reuse, 0xff00, RZ, 0xc0, !PT ;  /* 0x0000ff0086ff1812 */ /* 0x040fe2000786c0ff */
[----:B------:R-:W-:Y:S01]  /*2d70*/  HADD2.F32 R90, -RZ, R90.H0_H0 ;  /* 0x2000005aff5a7230 */ /* 0x000fe20000004100 */
[----:B------:R-:W-:Y:S01]  /*2d80*/  @P1 LOP3.LUT P4, RZ, R134, 0xff0000, RZ, 0xc0, !PT ;  /* 0x00ff000086ff1812 */ /* 0x000fe2000788c0ff */
[----:B------:R-:W1:Y:S04]  /*2d90*/  @P1 LDC.64 R86, c[0x0][0x408] ;  /* 0x00010200ff561b82 */ /* 0x000e680000000a00 */
[-CC-:B------:R-:W-:Y:S01]  /*2da0*/  @P5 FFMA.FTZ R135, R11, R129.reuse, R128.reuse ;  /* 0x000000810b875223 */ /* 0x180fe20000010080 */
[-CC-:B------:R-:W-:Y:S01]  /*2db0*/  @P5 FFMA.FTZ R136, R12, R129.reuse, R128.reuse ;  /* 0x000000810c885223 */ /* 0x180fe20000010080 */
[-CC-:B------:R-:W-:Y:S01]  /*2dc0*/  @P5 FFMA.FTZ R139, R13, R129.reuse, R128.reuse ;  /* 0x000000810d8b5223 */ /* 0x180fe20000010080 */
[----:B------:R-:W-:Y:S01]  /*2dd0*/  @P5 FFMA.FTZ R138, R16, R129, R128 ;  /* 0x00000081108a5223 */ /* 0x000fe20000010080 */
[----:B------:R-:W2:Y:S01]  /*2de0*/  @P1 LDC.64 R88, c[0x0][0x408] ;  /* 0x00010200ff581b82 */ /* 0x000ea20000000a00 */
[----:B------:R-:W-:Y:S01]  /*2df0*/  @P5 FADD.FTZ R135, R14, -R135 ;  /* 0x800000870e875221 */ /* 0x000fe20000010000 */
[----:B------:R-:W-:Y:S01]  /*2e00*/  @P5 FADD.FTZ R137, R15, -R136 ;  /* 0x800000880f895221 */ /* 0x000fe20000010000 */
[----:B------:R-:W-:-:S02]  /*2e10*/  HADD2.F32 R136, -RZ, R115.H0_H0 ;  /* 0x20000073ff887230 */ /* 0x000fc40000004100 */
        /* <DEDUP_REMOVED lines=16> */
[----:B------:R-:W-:Y:S01]  /*2f20*/  @P1 FSEL R86, R86, RZ, P3 ;  /* 0x000000ff56561208 */ /* 0x000fe20001800000 */
[----:B------:R-:W-:Y:S01]  /*2f30*/  @P5 FFMA.FTZ R85, R2, R138, R85 ;  /* 0x0000008a02555223 */ /* 0x000fe20000010055 */
[----:B------:R-:W-:Y:S01]  /*2f40*/  @P1 F2FP.F16.F32.PACK_AB R84, RZ, R84 ;  /* 0x00000054ff54123e */ /* 0x000fe200000000ff */
[----:B------:R-:W-:Y:S01]  /*2f50*/  @P1 FMUL.FTZ R88, R89, R88 ;  /* 0x0000005859581220 */ /* 0x000fe20000410000 */
[----:B------:R-:W-:-:S02]  /*2f60*/  @P1 F2FP.F16.F32.PACK_AB R86, RZ, R86 ;  /* 0x00000056ff56123e */ /* 0x000fc400000000ff */
[----:B------:R-:W-:Y:S02]  /*2f70*/  @P1 PRMT R124, R84, 0x7610, R124 ;  /* 0x00007610547c1816 */ /* 0x000fe4000000007c */
[----:B------:R-:W-:Y:S02]  /*2f80*/  @P1 FSEL R88, R88, RZ, P4 ;  /* 0x000000ff58581208 */ /* 0x000fe40002000000 */
[----:B------:R-:W-:Y:S02]  /*2f90*/  @P1 PRMT R123, R86, 0x7610, R123 ;  /* 0x00007610567b1816 */ /* 0x000fe4000000007b */
[----:B------:R-:W-:Y:S02]  /*2fa0*/  @P1 F2FP.F16.F32.PACK_AB R88, RZ, R88 ;  /* 0x00000058ff58123e */ /* 0x000fe400000000ff */
[----:B------:R-:W-:Y:S02]  /*2fb0*/  F2FP.F16.F32.PACK_AB R136, RZ, R136 ;  /* 0x00000088ff88723e */ /* 0x000fe400000000ff */
[----:B------:R-:W-:-:S02]  /*2fc0*/  @P1 PRMT R111, R88, 0x7610, R111 ;  /* 0x00007610586f1816 */ /* 0x000fc4000000006f */
[----:B------:R-:W-:Y:S02]  /*2fd0*/  F2FP.F16.F32.PACK_AB R135, RZ, R85 ;  /* 0x00000055ff87723e */ /* 0x000fe400000000ff */
        /* <DEDUP_REMOVED lines=9> */
.L_x_6216:
        /* <DEDUP_REMOVED lines=48> */
.L_x_6215:
        /* <DEDUP_REMOVED lines=54> */
.L_x_6218:
        /* <DEDUP_REMOVED lines=12> */
.L_x_6219:
        /* <DEDUP_REMOVED lines=12> */
.L_x_6220:
        /* <DEDUP_REMOVED lines=12> */
.L_x_6221:
        /* <DEDUP_REMOVED lines=12> */
.L_x_6217:
        /* <DEDUP_REMOVED lines=10> */
.L_x_6222:
        /* <DEDUP_REMOVED lines=10> */
.L_x_6223:
[----:B------:R-:W-:Y:S05]  /*3b10*/  @!P0 BRA `(.L_x_6224) ;  /* 0x0000000400a08947 */ /* 0x000fea0003800000 */
[----:B------:R-:W-:Y:S05]  /*3b20*/  BRA.U !UP0, `(.L_x_6225) ;  /* 0x0000000108dc7547 */ /* 0x000fea000b800000 */
[----:B------:R-:W-:Y:S01]  /*3b30*/  ISETP.GT.AND P5, PT, R131, RZ, PT ;  /* 0x000000ff8300720c */ /* 0x000fe20003fa4270 */
[----:B0123--:R-:W0:Y:S01]  /*3b40*/  @P1 LDC.64 R84, c[0x0][0x408] ;  /* 0x00010200ff541b82 */ /* 0x00fe220000000a00 */
        /* <DEDUP_REMOVED lines=36> */
[----:B------:R-:W-:Y:S02]  /*3d90*/  F2FP.F16.F32.PACK_AB R134, RZ, R134 ;  /* 0x00000086ff86723e */ /* 0x000fe400000000ff */
        /* <DEDUP_REMOVED lines=16> */
.L_x_6225:
        /* <DEDUP_REMOVED lines=48> */
.L_x_6224:
        /* <DEDUP_REMOVED lines=24> */
[--C-:B------:R-:W-:Y:S01]  /*4320*/  FADD.FTZ R85, R93, -R138.reuse ;  /* 0x8000008a5d557221 */ /* 0x100fe20000010000 */
        /* <DEDUP_REMOVED lines=15> */
[----:B------:R-:W-:Y:S02]  /*4420*/  @P1 PRMT R124, R87, 0x7610, R124 ;  /* 0x00007610577c1816 */ /* 0x000fe4000000007c */
[----:B------:R-:W-:-:S02]  /*4430*/  @P1 F2FP.F16.F32.PACK_AB R88, RZ, R88 ;  /* 0x00000058ff58123e */ /* 0x000fc400000000ff */
[----:B------:R-:W-:Y:S02]  /*4440*/  @P1 PRMT R123, R86, 0x7610, R123 ;  /* 0x00007610567b1816 */ /* 0x000fe4000000007b */
[----:B------:R-:W-:Y:S02]  /*4450*/  @P1 PRMT R111, R88, 0x7610, R111 ;  /* 0x00007610586f1816 */ /* 0x000fe4000000006f */
        /* <DEDUP_REMOVED lines=10> */
.L_x_6227:
        /* <DEDUP_REMOVED lines=12> */
.L_x_6228:
        /* <DEDUP_REMOVED lines=12> */
.L_x_6229:
        /* <DEDUP_REMOVED lines=12> */
.L_x_6230:
        /* <DEDUP_REMOVED lines=12> */
.L_x_6226:
        /* <DEDUP_REMOVED lines=10> */
.L_x_6231:
        /* <DEDUP_REMOVED lines=10> */
.L_x_6232:
[----:B------:R-:W-:Y:S05]  /*4940*/  @!P0 BRA `(.L_x_6233) ;  /* 0x0000000400a08947 */ /* 0x000fea0003800000 */
[----:B------:R-:W-:Y:S05]  /*4950*/  BRA.U !UP0, `(.L_x_6234) ;  /* 0x0000000108dc7547 */ /* 0x000fea000b800000 */
[----:B------:R-:W-:Y:S01]  /*4960*/  ISETP.GT.AND P5, PT, R131, RZ, PT ;  /* 0x000000ff8300720c */ /* 0x000fe20003fa4270 */
[----:B01234-:R-:W0:Y:S01]  /*4970*/  @P1 LDC.64 R84, c[0x0][0x408] ;  /* 0x00010200ff541b82 */ /* 0x01fe220000000a00 */
        /* <DEDUP_REMOVED lines=53> */
.L_x_6234:
        /* <DEDUP_REMOVED lines=48> */
.L_x_6233:
        /* <DEDUP_REMOVED lines=38> */
[----:B------:R-:W-:Y:S02]  /*5230*/  @P1 PRMT R124, R87, 0x7610, R124 ;  /* 0x00007610577c1816 */ /* 0x000fe4000000007c */
[----:B------:R-:W-:Y:S02]  /*5240*/  @P1 FSEL R88, R88, RZ, P5 ;  /* 0x000000ff58581208 */ /* 0x000fe40002800000 */
[----:B------:R-:W-:Y:S02]  /*5250*/  @P1 PRMT R123, R86, 0x7610, R123 ;  /* 0x00007610567b1816 */ /* 0x000fe4000000007b */
[----:B------:R-:W-:-:S02]  /*5260*/  @P1 F2FP.F16.F32.PACK_AB R88, RZ, R88 ;  /* 0x00000058ff58123e */ /* 0x000fc400000000ff */
[----:B------:R-:W-:Y:S02]  /*5270*/  F2FP.F16.F32.PACK_AB R136, RZ, R136 ;  /* 0x00000088ff88723e */ /* 0x000fe400000000ff */
        /* <DEDUP_REMOVED lines=10> */
.L_x_6236:
        /* <DEDUP_REMOVED lines=12> */
.L_x_6237:
        /* <DEDUP_REMOVED lines=12> */
.L_x_6238:
        /* <DEDUP_REMOVED lines=12> */
.L_x_6239:
        /* <DEDUP_REMOVED lines=12> */
.L_x_6235:
        /* <DEDUP_REMOVED lines=10> */
.L_x_6240:
        /* <DEDUP_REMOVED lines=10> */
.L_x_6241:
        /* <DEDUP_REMOVED lines=57> */
.L_x_6243:
        /* <DEDUP_REMOVED lines=48> */
.L_x_6242:
        /* <DEDUP_REMOVED lines=27> */
[----:B------:R-:W-:Y:S01]  /*5fa0*/  FMUL.FTZ R2, R2, R85 ;  /* 0x0000005502027220 */ /* 0x000fe20000410000 */
[----:B------:R-:W-:Y:S01]  /*5fb0*/  @P1 FSEL R84, R84, RZ, P2 ;  /* 0x000000ff54541208 */ /* 0x000fe20001000000 */
[----:B------:R-:W-:Y:S01]  /*5fc0*/  @P1 FMUL.FTZ R86, R87, R86 ;  /* 0x0000005657561220 */ /* 0x000fe20000410000 */
[----:B------:R-:W-:Y:S02]  /*5fd0*/  F2FP.F16.F32.PACK_AB R132, RZ, R132 ;  /* 0x00000084ff84723e */ /* 0x000fe400000000ff */
[----:B------:R-:W-:Y:S01]  /*5fe0*/  @P1 F2FP.F16.F32.PACK_AB R84, RZ, R84 ;  /* 0x00000054ff54123e */ /* 0x000fe200000000ff */
        /* <DEDUP_REMOVED lines=22> */
.L_x_6245:
        /* <DEDUP_REMOVED lines=23> */
.L_x_6246:
        /* <DEDUP_REMOVED lines=12> */
.L_x_6247:
        /* <DEDUP_REMOVED lines=12> */
.L_x_6248:
[----:B------:R-:W-:-:S07]  /*6440*/  @P1 PRMT R122, R86, 0x7610, R122 ;  /* 0x00007610567a1816 */ /* 0x000fce000000007a */
.L_x_6244:
        /* <DEDUP_REMOVED lines=10> */
.L_x_6249:
        /* <DEDUP_REMOVED lines=10> */
.L_x_6250:
[----:B01----:R-:W0:Y:S01]  /*6590*/  LDC.64 R84, c[0x0][0x380] ;  /* 0x0000e000ff547b82 */ /* 0x003e220000000a00 */
[----:B------:R-:W-:Y:S01]  /*65a0*/  UPLOP3.LUT UP1, UPT, UPT, UPT, UP1, 0x40, 0x4 ;  /* 0x000000000004789c */ /* 0x000fe20003f2e810 */
[----:B0-----:R-:W-:-:S04]  /*65b0*/  IADD3 R126, PT, PT, R126, R84, RZ ;  /* 0x000000547e7e7210 */ /* 0x001fc80007ffe0ff */
[----:B------:R-:W-:-:S13]  /*65c0*/  ISETP.GE.AND P0, PT, R126, R85, PT ;  /* 0x000000557e00720c */ /* 0x000fda0003f06270 */
[----:B------:R-:W-:Y:S05]  /*65d0*/  @!P0 BRA `(.L_x_6251) ;  /* 0xffffff9c00348947 */ /* 0x000fea000383ffff */
.L_x_6200:
        /* <DEDUP_REMOVED lines=18> */
.L_x_6252:
        /* <DEDUP_REMOVED lines=16> */
.L_x_10893:


//--------------------- .text._ZN10layer_norm13ln_bwd_kernelINS_13Kernel_traitsIf6__halfS2_S2_fjLj2560ELj1ELj1ELj4ELj8ENS_18Kernel_traits_baseILj2560EfS2_S2_S2_fjLj128EEEEELb1ELb1ELb0ELb0EEEvNS_9BwdParamsE --------------------------
	.section	.text._ZN10layer_norm13ln_bwd_kernelINS_13Kernel_traitsIf6__halfS2_S2_fjLj2560ELj1ELj1ELj4ELj8ENS_18Kernel_traits_baseILj2560EfS2_S2_S2_fjLj128EEEEELb1ELb1ELb0ELb0EEEvNS_9BwdParamsE,"ax",@progbits
	.align	128
        .global         _ZN10layer_norm13ln_bwd_kernelINS_13Kernel_traitsIf6__halfS2_S2_fjLj2560ELj1ELj1ELj4ELj8ENS_18Kernel_traits_baseILj2560EfS2_S2_S2_fjLj128EEEEELb1ELb1ELb0ELb0EEEvNS_9BwdParamsE
        .type           _ZN10layer_norm13ln_bwd_kernelINS_13Kernel_traitsIf6__halfS2_S2_fjLj2560ELj1ELj1ELj4ELj8ENS_18Kernel_traits_baseILj2560EfS2_S2_S2_fjLj128EEEEELb1ELb1ELb0ELb0EEEvNS_9BwdParamsE,@function
        .size           _ZN10layer_norm13ln_bwd_kernelINS_13Kernel_traitsIf6__halfS2_S2_fjLj2560ELj1ELj1ELj4ELj8ENS_18Kernel_traits_baseILj2560EfS2_S2_S2_fjLj128EEEEELb1ELb1ELb0ELb0EEEvNS_9BwdParamsE,(.L_x_10894 - _ZN10layer_norm13ln_bwd_kernelINS_13Kernel_traitsIf6__halfS2_S2_fjLj2560ELj1ELj1ELj4ELj8ENS_18Kernel_traits_baseILj2560EfS2_S2_S2_fjLj128EEEEELb1ELb1ELb0ELb0EEEvNS_9BwdParamsE)
        .other          _ZN10layer_norm13ln_bwd_kernelINS_13Kernel_traitsIf6__halfS2_S2_fjLj2560ELj1ELj1ELj4ELj8ENS_18Kernel_traits_baseILj2560EfS2_S2_S2_fjLj128EEEEELb1ELb1ELb0ELb0EEEvNS_9BwdParamsE,@"STO_CUDA_ENTRY STV_DEFAULT"
_ZN10layer_norm13ln_bwd_kernelINS_13Kernel_traitsIf6__halfS2_S2_fjLj2560ELj1ELj1ELj4ELj8ENS_18Kernel_traits_baseILj2560EfS2_S2_S2_fjLj128EEEEELb1ELb1ELb0ELb0EEEvNS_9BwdParamsE:
.text._ZN10layer_norm13ln_bwd_kernelINS_13Kernel_traitsIf6__halfS2_S2_fjLj2560ELj1ELj1ELj4ELj8ENS_18Kernel_traits_baseILj2560EfS2_S2_S2_fjLj128EEEEELb1ELb1ELb0ELb0EEEvNS_9BwdParamsE:
        /* <DEDUP_REMOVED lines=125> */
.L_x_6303:
[----:B-1----:R-:W1:Y:S01]  /*07d0*/  @UP0 LDCU.64 UR4, c[0x0][0x3e0] ;  /* 0x00007c00ff0407ac */ /* 0x002e620008000a00 */
[----:B0-----:R-:W-:Y:S01]  /*07e0*/  UIMAD.WIDE UR12, UR7, 0x4, UR10 ;  /* 0x00000004070c78a5 */ /* 0x001fe2000f8e020a */
[----:B------:R-:W-:-:S05]  /*07f0*/  PLOP3.LUT P0, PT, PT, PT, UP0, 0x80, 0x8 ;  /* 0x000000000008781c */ /* 0x000fca0003f0f008 */
[----:B------:R-:W-:Y:S02]  /*0800*/  MOV R106, UR12 ;  /* 0x0000000c006a7c02 */ /* 0x000fe40008000f00 */
[----:B------:R-:W-:Y:S01]  /*0810*/  MOV R107, UR13 ;  /* 0x0000000d006b7c02 */ /* 0x000fe20008000f00 */
[----:B------:R-:W-:-:S04]  /*0820*/  UIMAD.WIDE UR12, UR7, 0x4, UR8 ;  /* 0x00000004070c78a5 */ /* 0x000fc8000f8e0208 */
[----:B---3--:R-:W3:Y:S01]  /*0830*/  LDG.E R106, desc[UR14][R106.64] ;  /* 0x0000000e6a6a7981 */ /* 0x008ee2000c1e1900 */
[----:B-1----:R-:W-:Y:S01]  /*0840*/  @UP0 UIMAD.WIDE UR4, UR7, 0x2, UR4 ;  /* 0x00000002070408a5 */ /* 0x002fe2000f8e0204 */
[----:B----4-:R-:W-:Y:S02]  /*0850*/  MOV R104, UR12 ;  /* 0x0000000c00687c02 */ /* 0x010fe40008000f00 */
[----:B------:R-:W-:-:S03]  /*0860*/  MOV R105, UR13 ;  /* 0x0000000d00697c02 */ /* 0x000fc60008000f00 */
[----:B--2---:R-:W-:Y:S02]  /*0870*/  MOV R108, UR4 ;  /* 0x00000004006c7c02 */ /* 0x004fe40008000f00 */
[----:B------:R-:W-:Y:S01]  /*0880*/  MOV R109, UR5 ;  /* 0x00000005006d7c02 */ /* 0x000fe20008000f00 */
[----:B------:R0:W4:Y:S04]  /*0890*/  LDG.E R104, desc[UR14][R104.64] ;  /* 0x0000000e68687981 */ /* 0x000128000c1e1900 */
[----:B-----5:R1:W5:Y:S01]  /*08a0*/  @P0 LDG.E.U16 R167, desc[UR14][R108.64] ;  /* 0x0000000e6ca70981 */ /* 0x020362000c1e1500 */
[----:B------:R-:W-:Y:S01]  /*08b0*/  UIMAD UR4, UR7, UR6, URZ ;  /* 0x00000006070472a4 */ /* 0x000fe2000f8e02ff */
[----:B------:R-:W-:Y:S01]  /*08c0*/  ISETP.GE.U32.AND P1, PT, R2, 0x80, PT ;  /* 0x000000800200780c */ /* 0x000fe20003f26070 */
[----:B------:R-:W-:Y:S01]  /*08d0*/  BSSY.RECONVERGENT B0, `(.L_x_6254) ;  /* 0x0000049000007945 */ /* 0x000fe20003800200 */
[----:B------:R-:W1:Y:S01]  /*08e0*/  S2R R0, SR_TID.X ;  /* 0x0000000000007919 */ /* 0x000e620000002100 */
[----:B------:R-:W-:Y:S01]  /*08f0*/  USHF.R.S32.HI UR5, URZ, 0x1f, UR4 ;  /* 0x0000001fff057899 */ /* 0x000fe20008011404 */
[----:B--2---:R-:W-:-:S02]  /*0900*/  ISETP.NE.AND P6, PT, RZ, UR16, PT ;  /* 0x00000010ff007c0c */ /* 0x004fc4000bfc5270 */
[C---:B------:R-:W-:Y:S01]  /*0910*/  ISETP.GE.U32.AND P2, PT, R2.reuse, 0x100, PT ;  /* 0x000001000200780c */ /* 0x040fe20003f46070 */
[----:B------:R-:W-:Y:S01]  /*0920*/  ULEA.HI UR5, UR5, UR4, URZ, 0x2 ;  /* 0x0000000405057291 */ /* 0x000fe2000f8f10ff */
[C---:B------:R-:W-:Y:S02]  /*0930*/  ISETP.GE.U32.AND P3, PT, R2.reuse, 0x180, PT ;  /* 0x000001800200780c */ /* 0x040fe40003f66070 */
[C---:B------:R-:W-:Y:S02]  /*0940*/  ISETP.GE.U32.AND P4, PT, R2.reuse, 0x200, PT ;  /* 0x000002000200780c */ /* 0x040fe40003f86070 */
[----:B------:R-:W-:Y:S02]  /*0950*/  ISETP.GE.U32.AND P5, PT, R2, 0x280, PT ;  /* 0x000002800200780c */ /* 0x000fe40003fa6070 */
[----:B0-----:R-:W-:-:S04]  /*0960*/  MOV R105, UR5 ;  /* 0x0000000500697c02 */ /* 0x001fc80008000f00 */
[----:B-1----:R-:W-:-:S04]  /*0970*/  LEA.HI.SX32 R126, R105, R0, 0x1e ;  /* 0x00000000697e7211 */ /* 0x002fc800078ff2ff */
[----:B------:R-:W-:Y:S02]  /*0980*/  MOV R105, R126 ;  /* 0x0000007e00697202 */ /* 0x000fe40000000f00 */
[----:B---3--:R-:W-:Y:S02]  /*0990*/  R2UR UR13, R106 ;  /* 0x000000006a0d72ca */ /* 0x008fe400000e0000 */
[----:B------:R-:W-:Y:S02]  /*09a0*/  CS2R R106, SRZ ;  /* 0x00000000006a7805 */ /* 0x000fe4000001ff00 */
[----:B----4-:R-:W-:Y:S01]  /*09b0*/  FSEL R104, R104, RZ, !P6 ;  /* 0x000000ff68687208 */ /* 0x010fe20007000000 */
[----:B------:R-:W-:Y:S10]  /*09c0*/  @!P1 BRA `(.L_x_6255) ;  /* 0x0000000000e49947 */ /* 0x000ff40003800000 */
        /* <DEDUP_REMOVED lines=18> */
[----:B----4-:R-:W-:Y:S01]  /*0af0*/  SHF.R.U64 R107, R168, 0x10, R169 ;  /* 0x00000010a86b7819 */ /* 0x010fe200000012a9 */
[----:B------:R-:W-:-:S04]  /*0b00*/  HADD2.F32 R3, -RZ, R168.H0_H0 ;  /* 0x200000a8ff037230 */ /* 0x000fc80000004100 */
[----:B------:R-:W-:Y:S02]  /*0b10*/  HADD2.F32 R107, -RZ, R107.H0_H0 ;  /* 0x2000006bff6b7230 */ /* 0x000fe40000004100 */
[C---:B------:R-:W-:Y:S01]  /*0b20*/  FADD.FTZ R3, -R104.reuse, R3 ;  /* 0x0000000368037221 */ /* 0x040fe20000010100 */
[----:B------:R-:W-:Y:S02]  /*0b30*/  HADD2.F32 R105, -RZ, R105.H0_H0 ;  /* 0x20000069ff697230 */ /* 0x000fe40000004100 */
[----:B------:R-:W-:Y:S01]  /*0b40*/  FADD.FTZ R107, -R104, R107 ;  /* 0x0000006b686b7221 */ /* 0x000fe20000010100 */
[----:B------:R-:W-:Y:S01]  /*0b50*/  HADD2.F32 R106, -RZ, R106.H0_H0 ;  /* 0x2000006aff6a7230 */ /* 0x000fe20000004100 */
[----:B------:R-:W-:Y:S01]  /*0b60*/  SHF.R.U32.HI R165, RZ, 0x10, R169 ;  /* 0x00000010ffa57819 */ /* 0x000fe200000116a9 */
[----:B-1----:R-:W-:Y:S02]  /*0b70*/  HADD2.F32 R109, -RZ, R162.H0_H0 ;  /* 0x200000a2ff6d7230 */ /* 0x002fe40000004100 */
[----:B------:R-:W-:Y:S01]  /*0b80*/  FMUL.FTZ R160, R107, UR13 ;  /* 0x0000000d6ba07c20 */ /* 0x000fe20008410000 */
[----:B------:R-:W-:-:S02]  /*0b90*/  HADD2.F32 R111, -RZ, R169.H0_H0 ;  /* 0x200000a9ff6f7230 */ /* 0x000fc40000004100 */
[----:B------:R-:W-:Y:S01]  /*0ba0*/  FMUL.FTZ R3, R3, UR13 ;  /* 0x0000000d03037c20 */ /* 0x000fe20008410000 */
[-C--:B------:R-:W-:Y:S01]  /*0bb0*/  FMUL.FTZ R162, R100, R105.reuse ;  /* 0x0000006964a27220 */ /* 0x080fe20000410000 */
[----:B------:R-:W-:Y:S01]  /*0bc0*/  FADD.FTZ R41, R41, R106 ;  /* 0x0000006a29297221 */ /* 0x000fe20000010000 */
[-C--:B------:R-:W-:Y:S01]  /*0bd0*/  FFMA.FTZ R61, R160, R106.reuse, R61 ;  /* 0x0000006aa03d7223 */ /* 0x080fe2000001003d */
[----:B------:R-:W-:Y:S01]  /*0be0*/  FMUL.FTZ R163, R101, R106 ;  /* 0x0000006a65a37220 */ /* 0x000fe20000410000 */
[----:B------:R-:W-:Y:S02]  /*0bf0*/  HADD2.F32 R165, -RZ, R165.H0_H0 ;  /* 0x200000a5ffa57230 */ /* 0x000fe40000004100 */
[----:B------:R-:W-:Y:S01]  /*0c00*/  FADD.FTZ R40, R40, R105 ;  /* 0x0000006928287221 */ /* 0x000fe20000010000 */
[C---:B------:R-:W-:Y:S01]  /*0c10*/  FFMA.FTZ R60, R3.reuse, R105, R60 ;  /* 0x00000069033c7223 */ /* 0x040fe2000001003c */
[----:B------:R-:W-:Y:S01]  /*0c20*/  FADD.FTZ R106, RZ, R162 ;  /* 0x000000a2ff6a7221 */ /* 0x000fe20000010000 */
[----:B------:R-:W-:Y:S01]  /*0c30*/  FADD.FTZ R111, -R104, R111 ;  /* 0x0000006f686f7221 */ /* 0x000fe20000010100 */
[----:B------:R-:W-:Y:S01]  /*0c40*/  FFMA.FTZ R105, R3, R162, RZ ;  /* 0x000000a203697223 */ /* 0x000fe200000100ff */
[----:B------:R-:W-:-:S02]  /*0c50*/  HADD2.F32 R110, -RZ, R110.H0_H0 ;  /* 0x2000006eff6e7230 */ /* 0x000fc40000004100 */
        /* <DEDUP_REMOVED lines=16> */
.L_x_6255:
[----:B------:R-:W-:Y:S05]  /*0d60*/  BSYNC.RECONVERGENT B0 ;  /* 0x0000000000007941 */ /* 0x000fea0003800200 */
.L_x_6254:
        /* <DEDUP_REMOVED lines=17> */
[----:B---3--:R-:W-:Y:S01]  /*0e80*/  SHF.R.U64 R168, R170, 0x10, R171 ;  /* 0x00000010aaa87819 */ /* 0x008fe200000012ab */
[----:B------:R-:W-:-:S04]  /*0e90*/  HADD2.F32 R135, -RZ, R171.H0_H0 ;  /* 0x200000abff877230 */ /* 0x000fc80000004100 */
[----:B0-----:R-:W-:Y:S01]  /*0ea0*/  HADD2.F32 R111, -RZ, R168.H0_H0 ;  /* 0x200000a8ff6f7230 */ /* 0x001fe20000004100 */
[----:B----4-:R-:W-:Y:S02]  /*0eb0*/  MOV R138, R108 ;  /* 0x0000006c008a7202 */ /* 0x010fe40000000f00 */
[--C-:B------:R-:W-:Y:S02]  /*0ec0*/  SHF.R.U64 R108, R108, 0x10, R109.reuse ;  /* 0x000000106c6c7819 */ /* 0x100fe4000000126d */
[----:B------:R-:W-:Y:S02]  /*0ed0*/  MOV R140, R109 ;  /* 0x0000006d008c7202 */ /* 0x000fe40000000f00 */
[----:B------:R-:W-:Y:S01]  /*0ee0*/  SHF.R.U32.HI R134, RZ, 0x10, R109 ;  /* 0x00000010ff867819 */ /* 0x000fe2000001166d */
[----:B------:R-:W-:Y:S02]  /*0ef0*/  HADD2.F32 R109, -RZ, R170.H0_H0 ;  /* 0x200000aaff6d7230 */ /* 0x000fe40000004100 */
[----:B------:R-:W-:Y:S01]  /*0f00*/  FADD.FTZ R111, -R104, R111 ;  /* 0x0000006f686f7221 */ /* 0x000fe20000010100 */
[----:B------:R-:W-:-:S02]  /*0f10*/  HADD2.F32 R139, -RZ, R138.H0_H0 ;  /* 0x2000008aff8b7230 */ /* 0x000fc40000004100 */
[C---:B------:R-:W-:Y:S01]  /*0f20*/  FADD.FTZ R109, -R104.reuse, R109 ;  /* 0x0000006d686d7221 */ /* 0x040fe20000010100 */
[----:B------:R-:W-:Y:S01]  /*0f30*/  FADD.FTZ R137, -R104, R135 ;  /* 0x0000008768897221 */ /* 0x000fe20000010100 */
[----:B------:R-:W-:Y:S01]  /*0f40*/  SHF.R.U32.HI R142, RZ, 0x10, R171 ;  /* 0x00000010ff8e7819 */ /* 0x000fe200000116ab */
[----:B------:R-:W-:Y:S02]  /*0f50*/  HADD2.F32 R108, -RZ, R108.H0_H0 ;  /* 0x2000006cff6c7230 */ /* 0x000fe40000004100 */
[----:B------:R-:W-:Y:S01]  /*0f60*/  FMUL.FTZ R135, R109, UR13 ;  /* 0x0000000d6d877c20 */ /* 0x000fe20008410000 */
[----:B------:R-:W-:Y:S02]  /*0f70*/  HADD2.F32 R110, -RZ, R134.H0_H0 ;  /* 0x20000086ff6e7230 */ /* 0x000fe40000004100 */
[----:B------:R-:W-:Y:S01]  /*0f80*/  FMUL.FTZ R134, R111, UR13 ;  /* 0x0000000d6f867c20 */ /* 0x000fe20008410000 */
[-C--:B------:R-:W-:Y:S01]  /*0f90*/  FMUL.FTZ R136, R92, R139.reuse ;  /* 0x0000008b5c887220 */ /* 0x080fe20000410000 */
[----:B------:R-:W-:Y:S01]  /*0fa0*/  FADD.FTZ R36, R36, R139 ;  /* 0x0000008b24247221 */ /* 0x000fe20000010000 */
[----:B------:R-:W-:Y:S01]  /*0fb0*/  FFMA.FTZ R56, R135, R139, R56 ;  /* 0x0000008b87387223 */ /* 0x000fe20000010038 */
[----:B------:R-:W-:-:S02]  /*0fc0*/  HADD2.F32 R109, -RZ, R142.H0_H0 ;  /* 0x2000008eff6d7230 */ /* 0x000fc40000004100 */
[----:B------:R-:W-:Y:S01]  /*0fd0*/  FADD.FTZ R37, R37, R108 ;  /* 0x0000006c25257221 */ /* 0x000fe20000010000 */
[-C--:B------:R-:W-:Y:S01]  /*0fe0*/  FFMA.FTZ R57, R134, R108.reuse, R57 ;  /* 0x0000006c86397223 */ /* 0x080fe20000010039 */
[----:B------:R-:W-:Y:S01]  /*0ff0*/  FMUL.FTZ R139, R93, R108 ;  /* 0x0000006c5d8b7220 */ /* 0x000fe20000410000 */
[----:B------:R-:W-:Y:S02]  /*1000*/  HADD2.F32 R169, -RZ, R140.H0_H0 ;  /* 0x2000008cffa97230 */ /* 0x000fe40000004100 */
        /* <DEDUP_REMOVED lines=17> */
.L_x_6257:
[----:B------:R-:W-:Y:S05]  /*1120*/  BSYNC.RECONVERGENT B0 ;  /* 0x0000000000007941 */ /* 0x000fea0003800200 */
.L_x_6256:
        /* <DEDUP_REMOVED lines=19> */
[----:B------:R-:W-:Y:S01]  /*1260*/  HADD2.F32 R145, -RZ, R145.H0_H0 ;  /* 0x20000091ff917230 */ /* 0x000fe20000004100 */
[--C-:B----4-:R-:W-:Y:S02]  /*1270*/  SHF.R.U32.HI R144, RZ, 0x10, R109.reuse ;  /* 0x00000010ff907819 */ /* 0x110fe4000001166d */
[----:B------:R-:W-:Y:S02]  /*1280*/  MOV R143, R108 ;  /* 0x0000006c008f7202 */ /* 0x000fe40000000f00 */
[----:B------:R-:W-:Y:S01]  /*1290*/  SHF.R.U64 R108, R108, 0x10, R109 ;  /* 0x000000106c6c7819 */ /* 0x000fe2000000126d */
[----:B0-----:R-:W-:Y:S01]  /*12a0*/  HADD2.F32 R110, -RZ, R144.H0_H0 ;  /* 0x20000090ff6e7230 */ /* 0x001fe20000004100 */
[----:B------:R-:W-:Y:S01]  /*12b0*/  MOV R148, R109 ;  /* 0x0000006d00947202 */ /* 0x000fe20000000f00 */
[----:B------:R-:W-:Y:S02]  /*12c0*/  HADD2.F32 R109, -RZ, R143.H0_H0 ;  /* 0x2000008fff6d7230 */ /* 0x000fe40000004100 */
[C---:B------:R-:W-:Y:S01]  /*12d0*/  FADD.FTZ R144, -R104.reuse, R145 ;  /* 0x0000009168907221 */ /* 0x040fe20000010100 */
[----:B------:R-:W-:Y:S01]  /*12e0*/  FADD.FTZ R143, -R104, R169 ;  /* 0x000000a9688f7221 */ /* 0x000fe20000010100 */
[----:B------:R-:W-:Y:S01]  /*12f0*/  HADD2.F32 R108, -RZ, R108.H0_H0 ;  /* 0x2000006cff6c7230 */ /* 0x000fe20000004100 */
[----:B------:R-:W-:Y:S01]  /*1300*/  SHF.R.U32.HI R149, RZ, 0x10, R171 ;  /* 0x00000010ff957819 */ /* 0x000fe200000116ab */
[----:B------:R-:W-:Y:S01]  /*1310*/  FMUL.FTZ R144, R144, UR13 ;  /* 0x0000000d90907c20 */ /* 0x000fe20008410000 */
[----:B------:R-:W-:-:S02]  /*1320*/  HADD2.F32 R171, -RZ, R171.H0_H0 ;  /* 0x200000abffab7230 */ /* 0x000fc40000004100 */
[-C--:B------:R-:W-:Y:S01]  /*1330*/  FMUL.FTZ R146, R84, R109.reuse ;  /* 0x0000006d54927220 */ /* 0x080fe20000410000 */
[----:B------:R-:W-:Y:S01]  /*1340*/  FMUL.FTZ R143, R143, UR13 ;  /* 0x0000000d8f8f7c20 */ /* 0x000fe20008410000 */
[----:B------:R-:W-:Y:S01]  /*1350*/  FADD.FTZ R33, R33, R108 ;  /* 0x0000006c21217221 */ /* 0x000fe20000010000 */
[-C--:B------:R-:W-:Y:S01]  /*1360*/  FFMA.FTZ R53, R144, R108.reuse, R53 ;  /* 0x0000006c90357223 */ /* 0x080fe20000010035 */
[----:B------:R-:W-:Y:S01]  /*1370*/  FMUL.FTZ R147, R85, R108 ;  /* 0x0000006c55937220 */ /* 0x000fe20000410000 */
[----:B------:R-:W-:Y:S02]  /*1380*/  HADD2.F32 R111, -RZ, R148.H0_H0 ;  /* 0x20000094ff6f7230 */ /* 0x000fe40000004100 */
[----:B------:R-:W-:Y:S01]  /*1390*/  FADD.FTZ R108, R107, R146 ;  /* 0x000000926b6c7221 */ /* 0x000fe20000010000 */
[----:B------:R-:W-:Y:S02]  /*13a0*/  HADD2.F32 R149, -RZ, R149.H0_H0 ;  /* 0x20000095ff957230 */ /* 0x000fe40000004100 */
        /* <DEDUP_REMOVED lines=19> */
.L_x_6259:
[----:B------:R-:W-:Y:S05]  /*14e0*/  BSYNC.RECONVERGENT B0 ;  /* 0x0000000000007941 */ /* 0x000fea0003800200 */
.L_x_6258:
        /* <DEDUP_REMOVED lines=17> */
[----:B---3--:R-:W-:Y:S01]  /*1600*/  SHF.R.U64 R153, R168, 0x10, R169 ;  /* 0x00000010a8997819 */ /* 0x008fe200000012a9 */
[----:B------:R-:W-:-:S04]  /*1610*/  HADD2.F32 R159, -RZ, R168.H0_H0 ;  /* 0x200000a8ff9f7230 */ /* 0x000fc80000004100 */
[----:B-1----:R-:W-:Y:S01]  /*1620*/  HADD2.F32 R155, -RZ, R153.H0_H0 ;  /* 0x20000099ff9b7230 */ /* 0x002fe20000004100 */
[--C-:B----4-:R-:W-:Y:S02]  /*1630*/  SHF.R.U32.HI R152, RZ, 0x10, R109.reuse ;  /* 0x00000010ff987819 */ /* 0x110fe4000001166d */
[----:B------:R-:W-:Y:S02]  /*1640*/  MOV R130, R108 ;  /* 0x0000006c00827202 */ /* 0x000fe40000000f00 */
[----:B------:R-:W-:Y:S01]  /*1650*/  SHF.R.U64 R108, R108, 0x10, R109 ;  /* 0x000000106c6c7819 */ /* 0x000fe2000000126d */
[----:B0-----:R-:W-:Y:S01]  /*1660*/  HADD2.F32 R110, -RZ, R152.H0_H0 ;  /* 0x20000098ff6e7230 */ /* 0x001fe20000004100 */
[----:B------:R-:W-:Y:S01]  /*1670*/  MOV R156, R109 ;  /* 0x0000006d009c7202 */ /* 0x000fe20000000f00 */
[----:B------:R-:W-:Y:S02]  /*1680*/  HADD2.F32 R109, -RZ, R130.H0_H0 ;  /* 0x20000082ff6d7230 */ /* 0x000fe40000004100 */
[C---:B------:R-:W-:Y:S01]  /*1690*/  FADD.FTZ R152, -R104.reuse, R155 ;  /* 0x0000009b68987221 */ /* 0x040fe20000010100 */
[----:B------:R-:W-:Y:S01]  /*16a0*/  SHF.R.U32.HI R157, RZ, 0x10, R169 ;  /* 0x00000010ff9d7819 */ /* 0x000fe200000116a9 */
[----:B------:R-:W-:Y:S01]  /*16b0*/  FADD.FTZ R153, -R104, R159 ;  /* 0x0000009f68997221 */ /* 0x000fe20000010100 */
[----:B------:R-:W-:-:S02]  /*16c0*/  HADD2.F32 R108, -RZ, R108.H0_H0 ;  /* 0x2000006cff6c7230 */ /* 0x000fc40000004100 */
[----:B------:R-:W-:Y:S01]  /*16d0*/  FMUL.FTZ R152, R152, UR13 ;  /* 0x0000000d98987c20 */ /* 0x000fe20008410000 */
[----:B------:R-:W-:Y:S02]  /*16e0*/  HADD2.F32 R169, -RZ, R169.H0_H0 ;  /* 0x200000a9ffa97230 */ /* 0x000fe40000004100 */
[----:B------:R-:W-:Y:S01]  /*16f0*/  FMUL.FTZ R154, R76, R109 ;  /* 0x0000006d4c9a7220 */ /* 0x000fe20000410000 */
[----:B------:R-:W-:Y:S01]  /*1700*/  FMUL.FTZ R153, R153, UR13 ;  /* 0x0000000d99997c20 */ /* 0x000fe20008410000 */
[----:B------:R-:W-:Y:S02]  /*1710*/  HADD2.F32 R159, -RZ, R157.H0_H0 ;  /* 0x2000009dff9f7230 */ /* 0x000fe40000004100 */
[----:B------:R-:W-:Y:S01]  /*1720*/  FADD.FTZ R29, R29, R108 ;  /* 0x0000006c1d1d7221 */ /* 0x000fe20000010000 */
[-C--:B------:R-:W-:Y:S01]  /*1730*/  FFMA.FTZ R49, R152, R108.reuse, R49 ;  /* 0x0000006c98317223 */ /* 0x080fe20000010031 */
[----:B------:R-:W-:Y:S01]  /*1740*/  FMUL.FTZ R157, R77, R108 ;  /* 0x0000006c4d9d7220 */ /* 0x000fe20000410000 */
[----:B------:R-:W-:-:S02]  /*1750*/  HADD2.F32 R111, -RZ, R156.H0_H0 ;  /* 0x2000009cff6f7230 */ /* 0x000fc40000004100 */
        /* <DEDUP_REMOVED lines=20> */
.L_x_6261:
[----:B------:R-:W-:Y:S05]  /*18a0*/  BSYNC.RECONVERGENT B0 ;  /* 0x0000000000007941 */ /* 0x000fea0003800200 */
.L_x_6260:
        /* <DEDUP_REMOVED lines=16> */
[--C-:B---3--:R-:W-:Y:S01]  /*19b0*/  SHF.R.U64 R131, R122, 0x10, R123.reuse ;  /* 0x000000107a837819 */ /* 0x108fe2000000127b */
[----:B------:R-:W-:Y:S01]  /*19c0*/  HADD2.F32 R105, -RZ, R122.H0_H0 ;  /* 0x2000007aff697230 */ /* 0x000fe20000004100 */
[----:B------:R-:W-:Y:S01]  /*19d0*/  SHF.R.U32.HI R169, RZ, 0x10, R123 ;  /* 0x00000010ffa97819 */ /* 0x000fe2000001167b */
[----:B------:R-:W-:Y:S02]  /*19e0*/  HADD2.F32 R127, -RZ, R123.H0_H0 ;  /* 0x2000007bff7f7230 */ /* 0x000fe40000004100 */
[----:B------:R-:W-:Y:S02]  /*19f0*/  HADD2.F32 R123, -RZ, R131.H0_H0 ;  /* 0x20000083ff7b7230 */ /* 0x000fe40000004100 */
[----:B------:R-:W-:Y:S01]  /*1a00*/  FADD.FTZ R105, -R104, R105 ;  /* 0x0000006968697221 */ /* 0x000fe20000010100 */
[----:B----4-:R-:W-:Y:S01]  /*1a10*/  MOV R122, R108 ;  /* 0x0000006c007a7202 */ /* 0x010fe20000000f00 */
[----:B------:R-:W-:Y:S01]  /*1a20*/  HADD2.F32 R169, -RZ, R169.H0_H0 ;  /* 0x200000a9ffa97230 */ /* 0x000fe20000004100 */
[----:B------:R-:W-:Y:S01]  /*1a30*/  SHF.R.U64 R132, R108, 0x10, R109 ;  /* 0x000000106c847819 */ /* 0x000fe2000000126d */
[C---:B------:R-:W-:Y:S01]  /*1a40*/  FADD.FTZ R131, -R104.reuse, R127 ;  /* 0x0000007f68837221 */ /* 0x040fe20000010100 */
[----:B------:R-:W-:Y:S01]  /*1a50*/  FADD.FTZ R123, -R104, R123 ;  /* 0x0000007b687b7221 */ /* 0x000fe20000010100 */
[----:B0-----:R-:W-:-:S02]  /*1a60*/  HADD2.F32 R125, -RZ, R122.H0_H0 ;  /* 0x2000007aff7d7230 */ /* 0x001fc40000004100 */
[----:B------:R-:W-:Y:S01]  /*1a70*/  FMUL.FTZ R127, R105, UR13 ;  /* 0x0000000d697f7c20 */ /* 0x000fe20008410000 */
[----:B------:R-:W-:Y:S01]  /*1a80*/  FADD.FTZ R169, -R104, R169 ;  /* 0x000000a968a97221 */ /* 0x000fe20000010100 */
[----:B------:R-:W-:Y:S01]  /*1a90*/  HADD2.F32 R104, -RZ, R132.H0_H0 ;  /* 0x20000084ff687230 */ /* 0x000fe20000004100 */
[----:B------:R-:W-:Y:S01]  /*1aa0*/  MOV R128, R109 ;  /* 0x0000006d00807202 */ /* 0x000fe20000000f00 */
[----:B------:R-:W-:Y:S01]  /*1ab0*/  FADD.FTZ R24, R24, R125 ;  /* 0x0000007d18187221 */ /* 0x000fe20000010000 */
[----:B------:R-:W-:Y:S01]  /*1ac0*/  FMUL.FTZ R122, R123, UR13 ;  /* 0x0000000d7b7a7c20 */ /* 0x000fe20008410000 */
[-C--:B------:R-:W-:Y:S01]  /*1ad0*/  FFMA.FTZ R44, R127, R125.reuse, R44 ;  /* 0x0000007d7f2c7223 */ /* 0x080fe2000001002c */
[----:B------:R-:W-:Y:S01]  /*1ae0*/  FMUL.FTZ R125, R68, R125 ;  /* 0x0000007d447d7220 */ /* 0x000fe20000410000 */
[----:B------:R-:W-:Y:S01]  /*1af0*/  SHF.R.U32.HI R108, RZ, 0x10, R109 ;  /* 0x00000010ff6c7819 */ /* 0x000fe2000001166d */
[----:B------:R-:W-:Y:S01]  /*1b00*/  FADD.FTZ R25, R25, R104 ;  /* 0x0000006819197221 */ /* 0x000fe20000010000 */
[-C--:B------:R-:W-:Y:S01]  /*1b10*/  FFMA.FTZ R45, R122, R104.reuse, R45 ;  /* 0x000000687a2d7223 */ /* 0x080fe2000001002d */
[----:B------:R-:W-:Y:S01]  /*1b20*/  FMUL.FTZ R123, R69, R104 ;  /* 0x00000068457b7220 */ /* 0x000fe20000410000 */
[----:B------:R-:W-:-:S02]  /*1b30*/  HADD2.F32 R109, -RZ, R128.H0_H0 ;  /* 0x20000080ff6d7230 */ /* 0x000fc40000004100 */
[----:B------:R-:W-:Y:S01]  /*1b40*/  FADD.FTZ R104, R107, R125 ;  /* 0x0000007d6b687221 */ /* 0x000fe20000010000 */
[----:B------:R-:W-:Y:S01]  /*1b50*/  FFMA.FTZ R105, R127, R125, R106 ;  /* 0x0000007d7f697223 */ /* 0x000fe2000001006a */
[----:B------:R-:W-:Y:S02]  /*1b60*/  HADD2.F32 R108, -RZ, R108.H0_H0 ;  /* 0x2000006cff6c7230 */ /* 0x000fe40000004100 */
        /* <DEDUP_REMOVED lines=14> */
.L_x_6263:
[----:B------:R-:W-:Y:S05]  /*1c50*/  BSYNC.RECONVERGENT B0 ;  /* 0x0000000000007941 */ /* 0x000fea0003800200 */
.L_x_6262:
        /* <DEDUP_REMOVED lines=31> */
.L_x_6265:
[----:B------:R-:W-:Y:S05]  /*1e50*/  BSYNC.RECONVERGENT B0 ;  /* 0x0000000000007941 */ /* 0x000fea0003800200 */
.L_x_6264:
        /* <DEDUP_REMOVED lines=64> */
[----:B------:R-:W-:Y:S01]  /*2260*/  FMUL.FTZ R167, R98, R171 ;  /* 0x000000ab62a77220 */ /* 0x000fe20000410000 */
[----:B--2---:R-:W-:-:S05]  /*2270*/  @P6 MOV R108, R106 ;  /* 0x0000006a006c6202 */ /* 0x004fca0000000f00 */
[----:B------:R-:W-:-:S05]  /*2280*/  @P6 HADD2.F32 R108, -RZ, R108.H0_H0 ;  /* 0x2000006cff6c6230 */ /* 0x000fca0000004100 */
[-C--:B------:R-:W-:Y:S01]  /*2290*/  @P6 FMUL.FTZ R105, R108, R109.reuse ;  /* 0x0000006d6c696220 */ /* 0x080fe20000410000 */
[----:B------:R-:W-:Y:S01]  /*22a0*/  @P0 SHF.R.U64 R108, R106, 0x10, R107 ;  /* 0x000000106a6c0819 */ /* 0x000fe2000000126b */
[-C--:B------:R-:W-:Y:S01]  /*22b0*/  FMUL.FTZ R106, R97, R110.reuse ;  /* 0x0000006e616a7220 */ /* 0x080fe20000410000 */
[----:B------:R-:W-:Y:S01]  /*22c0*/  FMUL.FTZ R109, R96, R109 ;  /* 0x0000006d606d7220 */ /* 0x000fe20000410000 */
[----:B------:R-:W-:Y:S02]  /*22d0*/  FADD.FTZ R20, R20, R105 ;  /* 0x0000006914147221 */ /* 0x000fe40000010000 */
[----:B------:R-:W-:Y:S01]  /*22e0*/  @P0 HADD2.F32 R108, -RZ, R108.H0_H0 ;  /* 0x2000006cff6c0230 */ /* 0x000fe20000004100 */
[----:B------:R-:W-:Y:S02]  /*22f0*/  FSEL R111, R106, RZ, P0 ;  /* 0x000000ff6a6f7208 */ /* 0x000fe40000000000 */
[----:B------:R-:W-:Y:S02]  /*2300*/  FSEL R106, R109, RZ, P6 ;  /* 0x000000ff6d6a7208 */ /* 0x000fe40003000000 */
[----:B------:R-:W-:Y:S01]  /*2310*/  @P0 FMUL.FTZ R170, R108, R110 ;  /* 0x0000006e6caa0220 */ /* 0x000fe20000410000 */
[----:B------:R-:W-:Y:S01]  /*2320*/  FMUL.FTZ R108, R99, R172 ;  /* 0x000000ac636c7220 */ /* 0x000fe20000410000 */
[C---:B------:R-:W-:Y:S01]  /*2330*/  ISETP.GE.U32.AND P0, PT, R158.reuse, 0x1000000, PT ;  /* 0x010000009e00780c */ /* 0x040fe20003f06070 */
[----:B------:R-:W1:Y:S01]  /*2340*/  F2F.F16.F32 R109, R111 ;  /* 0x0000006f006d7304 */ /* 0x000e620000200800 */
[----:B------:R-:W-:Y:S01]  /*2350*/  LOP3.LUT P6, RZ, R158, 0xff0000, RZ, 0xc0, !PT ;  /* 0x00ff00009eff7812 */ /* 0x000fe200078cc0ff */
[----:B------:R-:W-:Y:S01]  /*2360*/  FADD.FTZ R21, R21, R170 ;  /* 0x000000aa15157221 */ /* 0x000fe20000010000 */
[----:B------:R-:W-:-:S02]  /*2370*/  FSEL R173, R108, RZ, P0 ;  /* 0x000000ff6cad7208 */ /* 0x000fc40000000000 */
[----:B------:R-:W-:-:S03]  /*2380*/  FSEL R167, R167, RZ, P6 ;  /* 0x000000ffa7a77208 */ /* 0x000fc60003000000 */
[----:B------:R-:W2:Y:S01]  /*2390*/  F2F.F16.F32 R175, R106 ;  /* 0x0000006a00af7304 */ /* 0x000ea20000200800 */
[----:B-1----:R-:W-:-:S07]  /*23a0*/  IMAD.WIDE.U32 R108, R109, 0x10000, RZ ;  /* 0x000100006d6c7825 */ /* 0x002fce00078e00ff */
[----:B------:R-:W1:Y:S01]  /*23b0*/  F2F.F16.F32 R173, R173 ;  /* 0x000000ad00ad7304 */ /* 0x000e620000200800 */
[----:B--2---:R-:W-:-:S07]  /*23c0*/  LOP3.LUT R110, R108, R175, RZ, 0xfc, !PT ;  /* 0x000000af6c6e7212 */ /* 0x004fce00078efcff */
[----:B------:R-:W2:Y:S01]  /*23d0*/  F2F.F16.F32 R167, R167 ;  /* 0x000000a700a77304 */ /* 0x000ea20000200800 */
[----:B-1----:R-:W-:-:S04]  /*23e0*/  SHF.L.U32 R111, R173, 0x10, RZ ;  /* 0x00000010ad6f7819 */ /* 0x002fc800000006ff */
[----:B--2---:R-:W-:Y:S01]  /*23f0*/  LOP3.LUT R111, R109, R111, R167, 0xfe, !PT ;  /* 0x0000006f6d6f7212 */ /* 0x004fe200078efea7 */
[C---:B0-----:R-:W-:Y:S01]  /*2400*/  IMAD.WIDE.U32 R108, R126.reuse, 0x8, R168 ;  /* 0x000000087e6c7825 */ /* 0x041fe200078e00a8 */
[----:B------:R-:W-:Y:S02]  /*2410*/  @P6 MOV R167, R107 ;  /* 0x0000006b00a76202 */ /* 0x000fe40000000f00 */
[----:B------:R-:W-:Y:S01]  /*2420*/  @P0 SHF.R.U32.HI R169, RZ, 0x10, R107 ;  /* 0x00000010ffa90819 */ /* 0x000fe2000001166b */
[----:B------:R-:W-:Y:S01]  /*2430*/  HFMA2 R107, -RZ, RZ, 0, 0 ;  /* 0x00000000ff6b7431 */ /* 0x000fe200000001ff */
[----:B------:R0:W-:Y:S01]  /*2440*/  STG.E.64 desc[UR14][R108.64], R110 ;  /* 0x0000006e6c007986 */ /* 0x0001e2000c101b0e */
[----:B------:R-:W-:Y:S01]  /*2450*/  @P6 HADD2.F32 R167, -RZ, R167.H0_H0 ;  /* 0x200000a7ffa76230 */ /* 0x000fe20000004100 */
[----:B------:R-:W-:Y:S01]  /*2460*/  MOV R168, RZ ;  /* 0x000000ff00a87202 */ /* 0x000fe20000000f00 */
[----:B------:R-:W-:Y:S01]  /*2470*/  @P0 HADD2.F32 R106, -RZ, R169.H0_H0 ;  /* 0x200000a9ff6a0230 */ /* 0x000fe20000004100 */
[----:B------:R-:W-:-:S02]  /*2480*/  IADD3 R126, PT, PT, R126, 0x80, RZ ;  /* 0x000000807e7e7810 */ /* 0x000fc40007ffe0ff */
[----:B------:R-:W-:Y:S02]  /*2490*/  @P6 FMUL.FTZ R107, R167, R171 ;  /* 0x000000aba76b6220 */ /* 0x000fe40000410000 */
[----:B------:R-:W-:Y:S02]  /*24a0*/  @P0 FMUL.FTZ R168, R106, R172 ;  /* 0x000000ac6aa80220 */ /* 0x000fe40000410000 */
[----:B------:R-:W-:Y:S02]  /*24b0*/  FADD.FTZ R22, R22, R107 ;  /* 0x0000006b16167221 */ /* 0x000fe40000010000 */
[----:B------:R-:W-:-:S07]  /*24c0*/  FADD.FTZ R23, R23, R168 ;  /* 0x000000a817177221 */ /* 0x000fce0000010000 */
.L_x_6270:
[----:B------:R-:W-:Y:S05]  /*24d0*/  BSYNC.RECONVERGENT B1 ;  /* 0x0000000000017941 */ /* 0x000fea0003800200 */
.L_x_6269:
        /* <DEDUP_REMOVED lines=42> */
[C---:B------:R-:W-:Y:S01]  /*2780*/  LOP3.LUT P6, RZ, R133.reuse, 0xff0000, RZ, 0xc0, !PT ;  /* 0x00ff000085ff7812 */ /* 0x040fe200078cc0ff */
[----:B------:R-:W0:Y:S01]  /*2790*/  F2F.F16.F32 R109, R167 ;  /* 0x000000a7006d7304 */ /* 0x000e220000200800 */
[----:B------:R-:W-:Y:S01]  /*27a0*/  ISETP.GE.U32.AND P0, PT, R133, 0x1000000, PT ;  /* 0x010000008500780c */ /* 0x000fe20003f06070 */
[----:B------:R-:W-:Y:S01]  /*27b0*/  FADD.FTZ R17, R17, R168 ;  /* 0x000000a811117221 */ /* 0x000fe20000010000 */
[----:B------:R-:W-:-:S02]  /*27c0*/  FSEL R170, R111, RZ, P6 ;  /* 0x000000ff6faa7208 */ /* 0x000fc40003000000 */
[----:B------:R-:W-:Y:S01]  /*27d0*/  FSEL R172, R108, RZ, P0 ;  /* 0x000000ff6cac7208 */ /* 0x000fe20000000000 */
[----:B------:R-:W1:Y:S02]  /*27e0*/  LDC.64 R110, c[0x0][0x468] ;  /* 0x00011a00ff6e7b82 */ /* 0x000e640000000a00 */
[----:B------:R-:W2:Y:S01]  /*27f0*/  F2F.F16.F32 R173, R106 ;  /* 0x0000006a00ad7304 */ /* 0x000ea20000200800 */
[----:B0-----:R-:W-:-:S07]  /*2800*/  IMAD.WIDE.U32 R108, R109, 0x10000, RZ ;  /* 0x000100006d6c7825 */ /* 0x001fce00078e00ff */
[----:B------:R-:W0:Y:S01]  /*2810*/  F2F.F16.F32 R172, R172 ;  /* 0x000000ac00ac7304 */ /* 0x000e220000200800 */
[----:B--2---:R-:W-:-:S07]  /*2820*/  LOP3.LUT R108, R108, R173, RZ, 0xfc, !PT ;  /* 0x000000ad6c6c7212 */ /* 0x004fce00078efcff */
[----:B------:R-:W2:Y:S01]  /*2830*/  F2F.F16.F32 R170, R170 ;  /* 0x000000aa00aa7304 */ /* 0x000ea20000200800 */
[----:B------:R-:W-:Y:S01]  /*2840*/  @P0 SHF.R.U32.HI R173, RZ, 0x10, R107 ;  /* 0x00000010ffad0819 */ /* 0x000fe2000001166b */
[----:B-1----:R-:W-:Y:S01]  /*2850*/  IMAD.WIDE.U32 R110, R126, 0x8, R110 ;  /* 0x000000087e6e7825 */ /* 0x002fe200078e006e */
[----:B0-----:R-:W-:Y:S02]  /*2860*/  SHF.L.U32 R167, R172, 0x10, RZ ;  /* 0x00000010aca77819 */ /* 0x001fe400000006ff */
[----:B------:R-:W-:Y:S01]  /*2870*/  IADD3 R126, PT, PT, R126, 0x80, RZ ;  /* 0x000000807e7e7810 */ /* 0x000fe20007ffe0ff */
[----:B------:R-:W-:Y:S01]  /*2880*/  @P0 HADD2.F32 R106, -RZ, R173.H0_H0 ;  /* 0x200000adff6a0230 */ /* 0x000fe20000004100 */
[----:B--2---:R-:W-:Y:S02]  /*2890*/  LOP3.LUT R109, R109, R167, R170, 0xfe, !PT ;  /* 0x000000a76d6d7212 */ /* 0x004fe400078efeaa */
[----:B------:R-:W-:Y:S01]  /*28a0*/  @P6 MOV R167, R107 ;  /* 0x0000006b00a76202 */ /* 0x000fe20000000f00 */
[----:B------:R-:W-:Y:S01]  /*28b0*/  HFMA2 R107, -RZ, RZ, 0, 0 ;  /* 0x00000000ff6b7431 */ /* 0x000fe200000001ff */
[----:B------:R-:W-:Y:S01]  /*28c0*/  MOV R170, RZ ;  /* 0x000000ff00aa7202 */ /* 0x000fe20000000f00 */
[----:B------:R1:W-:Y:S01]  /*28d0*/  STG.E.64 desc[UR14][R110.64], R108 ;  /* 0x0000006c6e007986 */ /* 0x0003e2000c101b0e */
[----:B------:R-:W-:Y:S01]  /*28e0*/  @P0 FMUL.FTZ R170, R106, R171 ;  /* 0x000000ab6aaa0220 */ /* 0x000fe20000410000 */
[----:B------:R-:W-:-:S03]  /*28f0*/  @P6 HADD2.F32 R167, -RZ, R167.H0_H0 ;  /* 0x200000a7ffa76230 */ /* 0x000fc60000004100 */
[----:B------:R-:W-:Y:S02]  /*2900*/  FADD.FTZ R19, R19, R170 ;  /* 0x000000aa13137221 */ /* 0x000fe40000010000 */
[----:B------:R-:W-:-:S04]  /*2910*/  @P6 FMUL.FTZ R107, R167, R169 ;  /* 0x000000a9a76b6220 */ /* 0x000fc80000410000 */
[----:B------:R-:W-:-:S07]  /*2920*/  FADD.FTZ R18, R18, R107 ;  /* 0x0000006b12127221 */ /* 0x000fce0000010000 */
.L_x_6272:
[----:B------:R-:W-:Y:S05]  /*2930*/  BSYNC.RECONVERGENT B1 ;  /* 0x0000000000017941 */ /* 0x000fea0003800200 */
.L_x_6271:
        /* <DEDUP_REMOVED lines=25> */
[----:B------:R-:W-:Y:S01]  /*2ad0*/  FMUL.FTZ R111, R82, R169 ;  /* 0x000000a9526f7220 */ /* 0x000fe20000410000 */
[----:B--2---:R-:W-:Y:S02]  /*2ae0*/  @P6 MOV R108, R106 ;  /* 0x0000006a006c6202 */ /* 0x004fe40000000f00 */
[----:B------:R-:W-:Y:S01]  /*2af0*/  @P0 SHF.R.U64 R167, R106, 0x10, R107 ;  /* 0x000000106aa70819 */ /* 0x000fe2000000126b */
[----:B------:R-:W-:Y:S02]  /*2b00*/  FMUL.FTZ R106, R81, R110 ;  /* 0x0000006e516a7220 */ /* 0x000fe40000410000 */
[----:B------:R-:W-:-:S05]  /*2b10*/  @P6 HADD2.F32 R108, -RZ, R108.H0_H0 ;  /* 0x2000006cff6c6230 */ /* 0x000fca0000004100 */
[-C--:B------:R-:W-:Y:S01]  /*2b20*/  @P6 FMUL.FTZ R105, R108, R109.reuse ;  /* 0x0000006d6c696220 */ /* 0x080fe20000410000 */
[----:B------:R-:W-:Y:S01]  /*2b30*/  FMUL.FTZ R108, R168, UR13 ;  /* 0x0000000da86c7c20 */ /* 0x000fe20008410000 */
[----:B------:R-:W-:Y:S01]  /*2b40*/  FMUL.FTZ R109, R80, R109 ;  /* 0x0000006d506d7220 */ /* 0x000fe20000410000 */
[----:B------:R-:W-:Y:S02]  /*2b50*/  HFMA2 R168, -RZ, RZ, 0, 0 ;  /* 0x00000000ffa87431 */ /* 0x000fe400000001ff */
[----:B------:R-:W-:Y:S01]  /*2b60*/  FADD.FTZ R12, R12, R105 ;  /* 0x000000690c0c7221 */ /* 0x000fe20000010000 */
[----:B------:R-:W-:-:S04]  /*2b70*/  FMUL.FTZ R108, R108, UR4 ;  /* 0x000000046c6c7c20 */ /* 0x000fc80008410000 */
[----:B------:R-:W-:Y:S01]  /*2b80*/  FMUL.FTZ R171, R108, UR22 ;  /* 0x000000166cab7c20 */ /* 0x000fe20008410000 */
        /* <DEDUP_REMOVED lines=32> */
.L_x_6274:
[----:B------:R-:W-:Y:S05]  /*2d90*/  BSYNC.RECONVERGENT B1 ;  /* 0x0000000000017941 */ /* 0x000fea0003800200 */
.L_x_6273:
        /* <DEDUP_REMOVED lines=26> */
[----:B---3--:R-:W-:Y:S02]  /*2f40*/  @P6 MOV R108, R106 ;  /* 0x0000006a006c6202 */ /* 0x008fe40000000f00 */
        /* <DEDUP_REMOVED lines=42> */
.L_x_6276:
[----:B------:R-:W-:Y:S05]  /*31f0*/  BSYNC.RECONVERGENT B1 ;  /* 0x0000000000017941 */ /* 0x000fea0003800200 */
.L_x_6275:
        /* <DEDUP_REMOVED lines=21> */
[----:B------:R-:W-:Y:S01]  /*3350*/  MOV R168, RZ ;  /* 0x000000ff00a87202 */ /* 0x000fe20000000f00 */
[----:B------:R-:W-:Y:S01]  /*3360*/  FMUL.FTZ R110, R110, UR22 ;  /* 0x000000166e6e7c20 */ /* 0x000fe20008410000 */
[----:B------:R-:W-:Y:S01]  /*3370*/  FMUL.FTZ R111, R111, UR4 ;  /* 0x000000046f6f7c20 */ /* 0x000fe20008410000 */
[----:B------:R-:W-:-:S03]  /*3380*/  FMUL.FTZ R109, R109, UR4 ;  /* 0x000000046d6d7c20 */ /* 0x000fc60008410000 */
[----:B------:R-:W-:Y:S01]  /*3390*/  FMUL.FTZ R172, R111, UR22 ;  /* 0x000000166fac7c20 */ /* 0x000fe20008410000 */
[----:B------:R-:W-:-:S04]  /*33a0*/  FMUL.FTZ R169, R109, UR22 ;  /* 0x000000166da97c20 */ /* 0x000fc80008410000 */
[----:B------:R-:W-:Y:S01]  /*33b0*/  FMUL.FTZ R109, R66, R169 ;  /* 0x000000a9426d7220 */ /* 0x000fe20000410000 */
[----:B----4-:R-:W-:-:S05]  /*33c0*/  @P6 MOV R105, R106 ;  /* 0x0000006a00696202 */ /* 0x010fca0000000f00 */
[----:B------:R-:W-:Y:S02]  /*33d0*/  @P6 HADD2.F32 R104, -RZ, R105.H0_H0 ;  /* 0x20000069ff686230 */ /* 0x000fe40000004100 */
[----:B------:R-:W-:-:S04]  /*33e0*/  FMUL.FTZ R105, R108, UR22 ;  /* 0x000000166c697c20 */ /* 0x000fc80008410000 */
        /* <DEDUP_REMOVED lines=11> */
[----:B------:R-:W0:Y:S01]  /*34a0*/  LDC.64 R110, c[0x0][0x468] ;  /* 0x00011a00ff6e7b82 */ /* 0x000e220000000a00 */
[----:B------:R-:W-:Y:S01]  /*34b0*/  LOP3.LUT P6, RZ, R129, 0xff0000, RZ, 0xc0, !PT ;  /* 0x00ff000081ff7812 */ /* 0x000fe200078cc0ff */
[----:B------:R-:W1:Y:S01]  /*34c0*/  F2F.F16.F32 R105, R108 ;  /* 0x0000006c00697304 */ /* 0x000e620000200800 */
[----:B------:R-:W-:Y:S01]  /*34d0*/  FSEL R171, R104, RZ, P0 ;  /* 0x000000ff68ab7208 */ /* 0x000fe20000000000 */
[----:B------:R-:W-:Y:S01]  /*34e0*/  FADD.FTZ R5, R5, R168 ;  /* 0x000000a805057221 */ /* 0x000fe20000010000 */
[----:B------:R-:W-:-:S05]  /*34f0*/  FSEL R170, R109, RZ, P6 ;  /* 0x000000ff6daa7208 */ /* 0x000fca0003000000 */
[----:B------:R-:W2:Y:S01]  /*3500*/  F2F.F16.F32 R171, R171 ;  /* 0x000000ab00ab7304 */ /* 0x000ea20000200800 */
[----:B-1----:R-:W-:-:S07]  /*3510*/  IMAD.WIDE.U32 R104, R105, 0x10000, RZ ;  /* 0x0001000069687825 */ /* 0x002fce00078e00ff */
[----:B------:R-:W1:Y:S01]  /*3520*/  F2F.F16.F32 R170, R170 ;  /* 0x000000aa00aa7304 */ /* 0x000e620000200800 */
[----:B--2---:R-:W-:-:S07]  /*3530*/  SHF.L.U32 R109, R171, 0x10, RZ ;  /* 0x00000010ab6d7819 */ /* 0x004fce00000006ff */
[----:B------:R-:W2:Y:S01]  /*3540*/  F2F.F16.F32 R173, R106 ;  /* 0x0000006a00ad7304 */ /* 0x000ea20000200800 */
[----:B-1----:R-:W-:Y:S02]  /*3550*/  LOP3.LUT R109, R105, R109, R170, 0xfe, !PT ;  /* 0x0000006d696d7212 */ /* 0x002fe400078efeaa */
[----:B--2---:R-:W-:Y:S01]  /*3560*/  LOP3.LUT R108, R104, R173, RZ, 0xfc, !PT ;  /* 0x000000ad686c7212 */ /* 0x004fe200078efcff */
[----:B0-----:R-:W-:Y:S01]  /*3570*/  IMAD.WIDE.U32 R104, R126, 0x8, R110 ;  /* 0x000000087e687825 */ /* 0x001fe200078e006e */
[----:B------:R-:W-:Y:S02]  /*3580*/  @P6 MOV R110, R107 ;  /* 0x0000006b006e6202 */ /* 0x000fe40000000f00 */
[----:B------:R-:W-:Y:S01]  /*3590*/  @P0 SHF.R.U32.HI R111, RZ, 0x10, R107 ;  /* 0x00000010ff6f0819 */ /* 0x000fe2000001166b */
[----:B------:R-:W-:Y:S01]  /*35a0*/  HFMA2 R107, -RZ, RZ, 0, 0 ;  /* 0x00000000ff6b7431 */ /* 0x000fe200000001ff */
[----:B------:R0:W-:Y:S01]  /*35b0*/  STG.E.64 desc[UR14][R104.64], R108 ;  /* 0x0000006c68007986 */ /* 0x0001e2000c101b0e */
[----:B------:R-:W-:Y:S01]  /*35c0*/  @P6 HADD2.F32 R110, -RZ, R110.H0_H0 ;  /* 0x2000006eff6e6230 */ /* 0x000fe20000004100 */
[----:B------:R-:W-:Y:S01]  /*35d0*/  MOV R126, RZ ;  /* 0x000000ff007e7202 */ /* 0x000fe20000000f00 */
[----:B------:R-:W-:-:S03]  /*35e0*/  @P0 HADD2.F32 R106, -RZ, R111.H0_H0 ;  /* 0x2000006fff6a0230 */ /* 0x000fc60000004100 */
[----:B------:R-:W-:Y:S02]  /*35f0*/  @P6 FMUL.FTZ R107, R110, R169 ;  /* 0x000000a96e6b6220 */ /* 0x000fe40000410000 */
[----:B------:R-:W-:Y:S02]  /*3600*/  @P0 FMUL.FTZ R126, R172, R106 ;  /* 0x0000006aac7e0220 */ /* 0x000fe40000410000 */
[----:B------:R-:W-:Y:S02]  /*3610*/  FADD.FTZ R6, R6, R107 ;  /* 0x0000006b06067221 */ /* 0x000fe40000010000 */
[----:B------:R-:W-:Y:S01]  /*3620*/  FADD.FTZ R7, R7, R126 ;  /* 0x0000007e07077221 */ /* 0x000fe20000010000 */
[----:B------:R-:W-:Y:S06]  /*3630*/  BRA `(.L_x_6277) ;  /* 0x0000004c00407947 */ /* 0x000fec0003800000 */
.L_x_6268:
        /* <DEDUP_REMOVED lines=18> */
[----:B------:R0:W-:Y:S01]  /*3760*/  F2F.F16.F32 R177, R109 ;  /* 0x0000006d00b17304 */ /* 0x0001e20000200800 */
[----:B------:R-:W-:Y:S01]  /*3770*/  FADD.FTZ R170, R165, -R170 ;  /* 0x800000aaa5aa7221 */ /* 0x000fe20000010000 */
[----:B------:R-:W-:Y:S01]  /*3780*/  FMUL.FTZ R167, R111, UR4 ;  /* 0x000000046fa77c20 */ /* 0x000fe20008410000 */
[----:B------:R-:W-:-:S02]  /*3790*/  HFMA2 R105, -RZ, RZ, 0, 0 ;  /* 0x00000000ff697431 */ /* 0x000fc400000001ff */
[----:B------:R-:W-:Y:S01]  /*37a0*/  FMUL.FTZ R171, R170, UR13 ;  /* 0x0000000daaab7c20 */ /* 0x000fe20008410000 */
[----:B------:R-:W-:Y:S02]  /*37b0*/  FMUL.FTZ R167, R167, UR22 ;  /* 0x00000016a7a77c20 */ /* 0x000fe40008410000 */
[----:B------:R-:W-:Y:S01]  /*37c0*/  F2F.F16.F32 R172, R169 ;  /* 0x000000a900ac7304 */ /* 0x000fe20000200800 */
[----:B0-----:R-:W-:-:S04]  /*37d0*/  FMUL.FTZ R109, R110, UR22 ;  /* 0x000000166e6d7c20 */ /* 0x001fc80008410000 */
[----:B------:R-:W-:-:S03]  /*37e0*/  FMUL.FTZ R110, R96, R109 ;  /* 0x0000006d606e7220 */ /* 0x000fc60000410000 */
[----:B------:R0:W-:Y:S02]  /*37f0*/  F2F.F16.F32 R168, R111 ;  /* 0x0000006f00a87304 */ /* 0x0001e40000200800 */
[----:B------:R-:W-:Y:S01]  /*3800*/  FSEL R174, R110, RZ, P6 ;  /* 0x000000ff6eae7208 */ /* 0x000fe20003000000 */
[----:B------:R-:W-:-:S04]  /*3810*/  FMUL.FTZ R110, R169, UR4 ;  /* 0x00000004a96e7c20 */ /* 0x000fc80008410000 */
[----:B------:R-:W-:Y:S01]  /*3820*/  FMUL.FTZ R176, R110, UR22 ;  /* 0x000000166eb07c20 */ /* 0x000fe20008410000 */
[----:B------:R-:W-:Y:S01]  /*3830*/  FMUL.FTZ R110, R171, UR4 ;  /* 0x00000004ab6e7c20 */ /* 0x000fe20008410000 */
[----:B------:R-:W1:Y:S03]  /*3840*/  F2F.F16.F32 R173, R171 ;  /* 0x000000ab00ad7304 */ /* 0x000e660000200800 */
[----:B------:R-:W-:Y:S02]  /*3850*/  FMUL.FTZ R180, R110, UR22 ;  /* 0x000000166eb47c20 */ /* 0x000fe40008410000 */
[----:B0-----:R-:W0:Y:S03]  /*3860*/  LDC.64 R110, c[0x0][0x478] ;  /* 0x00011e00ff6e7b82 */ /* 0x001e260000000a00 */
[----:B------:R-:W-:Y:S01]  /*3870*/  F2F.F16.F32 R179, R174 ;  /* 0x000000ae00b37304 */ /* 0x000fe20000200800 */
[----:B-1----:R-:W-:Y:S01]  /*3880*/  SHF.L.U32 R173, R173, 0x10, RZ ;  /* 0x00000010adad7819 */ /* 0x002fe200000006ff */
[----:B0-----:R-:W-:Y:S01]  /*3890*/  IMAD.WIDE.U32 R110, R126, 0x8, R110 ;  /* 0x000000087e6e7825 */ /* 0x001fe200078e006e */
[----:B--2---:R-:W-:-:S05]  /*38a0*/  @P6 MOV R108, R106 ;  /* 0x0000006a006c6202 */ /* 0x004fca0000000f00 */
[----:B------:R-:W-:-:S05]  /*38b0*/  @P6 HADD2.F32 R108, -RZ, R108.H0_H0 ;  /* 0x2000006cff6c6230 */ /* 0x000fca0000004100 */
[----:B------:R-:W-:Y:S01]  /*38c0*/  @P6 FMUL.FTZ R105, R109, R108 ;  /* 0x0000006c6d696220 */ /* 0x000fe20000410000 */
[----:B------:R-:W-:Y:S01]  /*38d0*/  @P0 SHF.R.U64 R108, R106, 0x10, R107 ;  /* 0x000000106a6c0819 */ /* 0x000fe2000000126b */
[----:B------:R-:W-:Y:S01]  /*38e0*/  FMUL.FTZ R109, R97, R167 ;  /* 0x000000a7616d7220 */ /* 0x000fe20000410000 */
[----:B------:R-:W-:Y:S01]  /*38f0*/  HFMA2 R106, -RZ, RZ, 0, 0 ;  /* 0x00000000ff6a7431 */ /* 0x000fe200000001ff */
[----:B------:R-:W-:Y:S01]  /*3900*/  LOP3.LUT P6, RZ, R158, 0xff0000, RZ, 0xc0, !PT ;  /* 0x00ff00009eff7812 */ /* 0x000fe200078cc0ff */
[----:B------:R-:W-:Y:S01]  /*3910*/  FADD.FTZ R20, R20, R105 ;  /* 0x0000006914147221 */ /* 0x000fe20000010000 */
[----:B------:R-:W-:Y:S01]  /*3920*/  @P0 HADD2.F32 R108, -RZ, R108.H0_H0 ;  /* 0x2000006cff6c0230 */ /* 0x000fe20000004100 */
[----:B------:R-:W-:Y:S01]  /*3930*/  FSEL R169, R109, RZ, P0 ;  /* 0x000000ff6da97208 */ /* 0x000fe20000000000 */
[----:B------:R-:W-:-:S03]  /*3940*/  FMUL.FTZ R109, R98, R176 ;  /* 0x000000b0626d7220 */ /* 0x000fc60000410000 */
[----:B------:R-:W-:Y:S01]  /*3950*/  @P0 FMUL.FTZ R106, R167, R108 ;  /* 0x0000006ca76a0220 */ /* 0x000fe20000410000 */
[----:B------:R-:W-:Y:S01]  /*3960*/  FMUL.FTZ R167, R99, R180 ;  /* 0x000000b463a77220 */ /* 0x000fe20000410000 */
[----:B------:R-:W-:Y:S01]  /*3970*/  ISETP.GE.U32.AND P0, PT, R158, 0x1000000, PT ;  /* 0x010000009e00780c */ /* 0x000fe20003f06070 */
[----:B------:R0:W1:Y:S01]  /*3980*/  F2F.F16.F32 R170, R169 ;  /* 0x000000a900aa7304 */ /* 0x0000620000200800 */
[----:B------:R-:W-:Y:S01]  /*3990*/  FSEL R178, R109, RZ, P6 ;  /* 0x000000ff6db27208 */ /* 0x000fe20003000000 */
[----:B------:R-:W-:Y:S01]  /*39a0*/  FADD.FTZ R21, R21, R106 ;  /* 0x0000006a15157221 */ /* 0x000fe20000010000 */
[----:B------:R-:W-:Y:S01]  /*39b0*/  FSEL R167, R167, RZ, P0 ;  /* 0x000000ffa7a77208 */ /* 0x000fe20000000000 */
[----:B------:R-:W2:Y:S04]  /*39c0*/  LDC.64 R108, c[0x0][0x468] ;  /* 0x00011a00ff6c7b82 */ /* 0x000ea80000000a00 */
[----:B------:R-:W-:Y:S01]  /*39d0*/  F2F.F16.F32 R178, R178 ;  /* 0x000000b200b27304 */ /* 0x000fe20000200800 */
[----:B0-----:R-:W-:-:S05]  /*39e0*/  IMAD.WIDE.U32 R168, R168, 0x10000, RZ ;  /* 0x00010000a8a87825 */ /* 0x001fca00078e00ff */
[----:B------:R-:W-:Y:S01]  /*39f0*/  LOP3.LUT R169, R169, R173, R172, 0xfe, !PT ;  /* 0x000000ada9a97212 */ /* 0x000fe200078efeac */
[----:B-1----:R-:W-:Y:S01]  /*3a00*/  IMAD.WIDE.U32 R170, R170, 0x10000, RZ ;  /* 0x00010000aaaa7825 */ /* 0x002fe200078e00ff */
[----:B------:R-:W0:Y:S01]  /*3a10*/  F2F.F16.F32 R167, R167 ;  /* 0x000000a700a77304 */ /* 0x000e220000200800 */
[----:B------:R-:W-:Y:S02]  /*3a20*/  LOP3.LUT R168, R168, R177, RZ, 0xfc, !PT ;  /* 0x000000b1a8a87212 */ /* 0x000fe400078efcff */
[----:B------:R-:W-:Y:S02]  /*3a30*/  @P0 SHF.R.U32.HI R173, RZ, 0x10, R107 ;  /* 0x00000010ffad0819 */ /* 0x000fe4000001166b */
[----:B------:R-:W-:Y:S01]  /*3a40*/  LOP3.LUT R170, R170, R179, RZ, 0xfc, !PT ;  /* 0x000000b3aaaa7212 */ /* 0x000fe200078efcff */
[----:B------:R1:W-:Y:S01]  /*3a50*/  STG.E.64 desc[UR14][R110.64], R168 ;  /* 0x000000a86e007986 */ /* 0x0003e2000c101b0e */
[----:B------:R-:W-:Y:S01]  /*3a60*/  MOV R172, RZ ;  /* 0x000000ff00ac7202 */ /* 0x000fe20000000f00 */
[----:B------:R-:W-:-:S02]  /*3a70*/  @P0 HADD2.F32 R173, -RZ, R173.H0_H0 ;  /* 0x200000adffad0230 */ /* 0x000fc40000004100 */
[----:B--2---:R-:W-:-:S04]  /*3a80*/  IMAD.WIDE.U32 R108, R126, 0x8, R108 ;  /* 0x000000087e6c7825 */ /* 0x004fc800078e006c */
[----:B------:R-:W-:Y:S01]  /*3a90*/  @P0 FMUL.FTZ R172, R180, R173 ;  /* 0x000000adb4ac0220 */ /* 0x000fe20000410000 */
[----:B------:R-:W-:Y:S02]  /*3aa0*/  IADD3 R126, PT, PT, R126, 0x80, RZ ;  /* 0x000000807e7e7810 */ /* 0x000fe40007ffe0ff */
[----:B0-----:R-:W-:Y:S01]  /*3ab0*/  SHF.L.U32 R175, R167, 0x10, RZ ;  /* 0x00000010a7af7819 */ /* 0x001fe200000006ff */
[----:B------:R-:W-:Y:S01]  /*3ac0*/  FADD.FTZ R23, R23, R172 ;  /* 0x000000ac17177221 */ /* 0x000fe20000010000 */
[----:B------:R-:W-:Y:S01]  /*3ad0*/  @P6 MOV R167, R107 ;  /* 0x0000006b00a76202 */ /* 0x000fe20000000f00 */
[----:B------:R-:W-:Y:S01]  /*3ae0*/  HFMA2 R107, -RZ, RZ, 0, 0 ;  /* 0x00000000ff6b7431 */ /* 0x000fe200000001ff */
[----:B------:R-:W-:-:S03]  /*3af0*/  LOP3.LUT R171, R171, R175, R178, 0xfe, !PT ;  /* 0x000000afabab7212 */ /* 0x000fc600078efeb2 */
[----:B------:R-:W-:Y:S02]  /*3b00*/  @P6 HADD2.F32 R167, -RZ, R167.H0_H0 ;  /* 0x200000a7ffa76230 */ /* 0x000fe40000004100 */
[----:B------:R1:W-:Y:S03]  /*3b10*/  STG.E.64 desc[UR14][R108.64], R170 ;  /* 0x000000aa6c007986 */ /* 0x0003e6000c101b0e */
[----:B------:R-:W-:-:S04]  /*3b20*/  @P6 FMUL.FTZ R107, R176, R167 ;  /* 0x000000a7b06b6220 */ /* 0x000fc80000410000 */
[----:B------:R-:W-:-:S07]  /*3b30*/  FADD.FTZ R22, R22, R107 ;  /* 0x0000006b16167221 */ /* 0x000fce0000010000 */
.L_x_6279:
[----:B------:R-:W-:Y:S05]  /*3b40*/  BSYNC.RECONVERGENT B1 ;  /* 0x0000000000017941 */ /* 0x000fea0003800200 */
.L_x_6278:
[----:B------:R-:W-:Y:S04]  /*3b50*/  BSSY.RECONVERGENT B1, `(.L_x_6280) ;  /* 0x0000050000017945 */ /* 0x000fe80003800200 */
[----:B------:R-:W-:Y:S05]  /*3b60*/  @!P2 BRA `(.L_x_6281) ;  /* 0x000000040038a947 */ /* 0x000fea0003800000 */
[----:B------:R-:W0:Y:S02]  /*3b70*/  LDC.64 R106, c[0x0][0x390] ;  /* 0x0000e400ff6a7b82 */ /* 0x000e240000000a00 */
[----:B0-----:R-:W-:-:S06]  /*3b80*/  IMAD.WIDE.U32 R106, R126, 0x8, R106 ;  /* 0x000000087e6a7825 */ /* 0x001fcc00078e006a */
[----:B------:R-:W2:Y:S01]  /*3b90*/  LDG.E.64 R106, desc[UR14][R106.64] ;  /* 0x0000000e6a6a7981 */ /* 0x000ea2000c1e1b00 */
[--C-:B------:R-:W-:Y:S01]  /*3ba0*/  FFMA.FTZ R105, R135, UR5, R104.reuse ;  /* 0x0000000587697c23 */ /* 0x100fe20008010068 */
[----:B------:R-:W-:Y:S01]  /*3bb0*/  LOP3.LUT P6, RZ, R133, 0xff, RZ, 0xc0, !PT ;  /* 0x000000ff85ff7812 */ /* 0x000fe200078cc0ff */
[--C-:B-1----:R-:W-:Y:S01]  /*3bc0*/  FFMA.FTZ R108, R134, UR5, R104.reuse ;  /* 0x00000005866c7c23 */ /* 0x102fe20008010068 */
        /* <DEDUP_REMOVED lines=72> */
.L_x_6281:
[----:B------:R-:W-:Y:S05]  /*4050*/  BSYNC.RECONVERGENT B1 ;  /* 0x0000000000017941 */ /* 0x000fea0003800200 */
.L_x_6280:
[----:B------:R-:W-:Y:S04]  /*4060*/  BSSY.RECONVERGENT B1, `(.L_x_6282) ;  /* 0x0000050000017945 */ /* 0x000fe80003800200 */
[----:B------:R-:W-:Y:S05]  /*4070*/  @!P3 BRA `(.L_x_6283) ;  /* 0x000000040038b947 */ /* 0x000fea0003800000 */
[----:B------:R-:W0:Y:S02]  /*4080*/  LDC.64 R106, c[0x0][0x390] ;  /* 0x0000e400ff6a7b82 */ /* 0x000e240000000a00 */
[----:B0-----:R-:W-:-:S06]  /*4090*/  IMAD.WIDE.U32 R106, R126, 0x8, R106 ;  /* 0x000000087e6a7825 */ /* 0x001fcc00078e006a */
[----:B------:R-:W2:Y:S01]  /*40a0*/  LDG.E.64 R106, desc[UR14][R106.64] ;  /* 0x0000000e6a6a7981 */ /* 0x000ea2000c1e1b00 */
[--C-:B------:R-:W-:Y:S01]  /*40b0*/  FFMA.FTZ R105, R143, UR5, R104.reuse ;  /* 0x000000058f697c23 */ /* 0x100fe20008010068 */
[----:B------:R-:W-:Y:S01]  /*40c0*/  LOP3.LUT P6, RZ, R141, 0xff, RZ, 0xc0, !PT ;  /* 0x000000ff8dff7812 */ /* 0x000fe200078cc0ff */
[--C-:B-1-3--:R-:W-:Y:S01]  /*40d0*/  FFMA.FTZ R108, R144, UR5, R104.reuse ;  /* 0x00000005906c7c23 */ /* 0x10afe20008010068 */
        /* <DEDUP_REMOVED lines=72> */
.L_x_6283:
[----:B------:R-:W-:Y:S05]  /*4560*/  BSYNC.RECONVERGENT B1 ;  /* 0x0000000000017941 */ /* 0x000fea0003800200 */
.L_x_6282:
[----:B------:R-:W-:Y:S04]  /*4570*/  BSSY.RECONVERGENT B1, `(.L_x_6284) ;  /* 0x0000050000017945 */ /* 0x000fe80003800200 */
[----:B------:R-:W-:Y:S05]  /*4580*/  @!P4 BRA `(.L_x_6285) ;  /* 0x000000040038c947 */ /* 0x000fea0003800000 */
[----:B------:R-:W0:Y:S02]  /*4590*/  LDC.64 R106, c[0x0][0x390] ;  /* 0x0000e400ff6a7b82 */ /* 0x000e240000000a00 */
[----:B0-----:R-:W-:-:S06]  /*45a0*/  IMAD.WIDE.U32 R106, R126, 0x8, R106 ;  /* 0x000000087e6a7825 */ /* 0x001fcc00078e006a */
[----:B------:R-:W2:Y:S01]  /*45b0*/  LDG.E.64 R106, desc[UR14][R106.64] ;  /* 0x0000000e6a6a7981 */ /* 0x000ea2000c1e1b00 */
[--C-:B------:R-:W-:Y:S01]  /*45c0*/  FFMA.FTZ R105, R153, UR5, R104.reuse ;  /* 0x0000000599697c23 */ /* 0x100fe20008010068 */
[----:B------:R-:W-:Y:S01]  /*45d0*/  LOP3.LUT P6, RZ, R151, 0xff, RZ, 0xc0, !PT ;  /* 0x000000ff97ff7812 */ /* 0x000fe200078cc0ff */
[--C-:B-1-34-:R-:W-:Y:S01]  /*45e0*/  FFMA.FTZ R108, R152, UR5, R104.reuse ;  /* 0x00000005986c7c23 */ /* 0x11afe20008010068 */
        /* <DEDUP_REMOVED lines=72> */
.L_x_6285:
[----:B------:R-:W-:Y:S05]  /*4a70*/  BSYNC.RECONVERGENT B1 ;  /* 0x0000000000017941 */ /* 0x000fea0003800200 */
.L_x_6284:
[----:B------:R-:W-:Y:S05]  /*4a80*/  @!P5 BRA `(.L_x_6277) ;  /* 0x00000038002cd947 */ /* 0x000fea0003800000 */
[----:B------:R-:W0:Y:S02]  /*4a90*/  LDC.64 R106, c[0x0][0x390] ;  /* 0x0000e400ff6a7b82 */ /* 0x000e240000000a00 */
[----:B0-----:R-:W-:-:S06]  /*4aa0*/  IMAD.WIDE.U32 R106, R126, 0x8, R106 ;  /* 0x000000087e6a7825 */ /* 0x001fcc00078e006a */
[----:B------:R-:W2:Y:S01]  /*4ab0*/  LDG.E.64 R106, desc[UR14][R106.64] ;  /* 0x0000000e6a6a7981 */ /* 0x000ea2000c1e1b00 */
[----:B------:R-:W-:Y:S01]  /*4ac0*/  ISETP.GE.U32.AND P0, PT, R129, 0x1000000, PT ;  /* 0x010000008100780c */ /* 0x000fe20003f06070 */
[--C-:B------:R-:W-:Y:S01]  /*4ad0*/  FFMA.FTZ R105, R128, UR5, R104.reuse ;  /* 0x0000000580697c23 */ /* 0x100fe20008010068 */
[--C-:B-1-34-:R-:W-:Y:S01]  /*4ae0*/  FFMA.FTZ R108, R127, UR5, R104.reuse ;  /* 0x000000057f6c7c23 */ /* 0x11afe20008010068 */
[--C-:B------:R-:W-:Y:S01]  /*4af0*/  FFMA.FTZ R110, R122, UR5, R104.reuse ;  /* 0x000000057a6e7c23 */ /* 0x100fe20008010068 */
[----:B------:R-:W-:Y:S01]  /*4b00*/  FFMA.FTZ R111, R131, UR5, R104 ;  /* 0x00000005836f7c23 */ /* 0x000fe20008010068 */
[----:B------:R-:W-:Y:S01]  /*4b10*/  FADD.FTZ R105, R124, -R105 ;  /* 0x800000697c697221 */ /* 0x000fe20000010000 */
[----:B------:R-:W-:Y:S01]  /*4b20*/  LOP3.LUT P6, RZ, R129, 0xff, RZ, 0xc0, !PT ;  /* 0x000000ff81ff7812 */ /* 0x000fe200078cc0ff */
[----:B------:R-:W-:Y:S01]  /*4b30*/  FADD.FTZ R108, R125, -R108 ;  /* 0x8000006c7d6c7221 */ /* 0x000fe20000010000 */
[----:B------:R-:W-:Y:S01]  /*4b40*/  FADD.FTZ R110, R123, -R110 ;  /* 0x8000006e7b6e7221 */ /* 0x000fe20000010000 */
[----:B------:R-:W-:Y:S01]  /*4b50*/  FMUL.FTZ R105, R105, UR13 ;  /* 0x0000000d69697c20 */ /* 0x000fe20008410000 */
[----:B------:R-:W-:Y:S01]  /*4b60*/  FADD.FTZ R167, R132, -R111 ;  /* 0x8000006f84a77221 */ /* 0x000fe20000010000 */
[----:B------:R-:W-:Y:S01]  /*4b70*/  FMUL.FTZ R108, R108, UR13 ;  /* 0x0000000d6c6c7c20 */ /* 0x000fe20008410000 */
[----:B------:R-:W-:-:S02]  /*4b80*/  HFMA2 R170, -RZ, RZ, 0, 0 ;  /* 0x00000000ffaa7431 */ /* 0x000fc400000001ff */
[----:B------:R-:W-:Y:S01]  /*4b90*/  FMUL.FTZ R109, R105, UR4 ;  /* 0x00000004696d7c20 */ /* 0x000fe20008410000 */
[----:B------:R0:W1:Y:S01]  /*4ba0*/  F2F.F16.F32 R173, R105 ;  /* 0x0000006900ad7304 */ /* 0x0000620000200800 */
[----:B------:R-:W-:Y:S01]  /*4bb0*/  FMUL.FTZ R169, R167, UR13 ;  /* 0x0000000da7a97c20 */ /* 0x000fe20008410000 */
[----:B------:R-:W-:Y:S02]  /*4bc0*/  HFMA2 R167, -RZ, RZ, 0, 0 ;  /* 0x00000000ffa77431 */ /* 0x000fe400000001ff */
[----:B------:R-:W-:Y:S01]  /*4bd0*/  FMUL.FTZ R168, R109, UR22 ;  /* 0x000000166da87c20 */ /* 0x000fe20008410000 */
[----:B------:R-:W-:-:S03]  /*4be0*/  FMUL.FTZ R109, R110, UR13 ;  /* 0x0000000d6e6d7c20 */ /* 0x000fc60008410000 */
[----:B------:R3:W-:Y:S01]  /*4bf0*/  F2F.F16.F32 R175, R108 ;  /* 0x0000006c00af7304 */ /* 0x0007e20000200800 */
[----:B0-----:R-:W-:-:S05]  /*4c00*/  FMUL.FTZ R105, R67, R168 ;  /* 0x000000a843697220 */ /* 0x001fca0000410000 */
[----:B------:R-:W-:Y:S02]  /*4c10*/  FSEL R110, R105, RZ, P0 ;  /* 0x000000ff696e7208 */ /* 0x000fe40000000000 */
[----:B------:R-:W0:Y:S01]  /*4c20*/  F2F.F16.F32 R111, R109 ;  /* 0x0000006d006f7304 */ /* 0x000e220000200800 */
[----:B---3--:R-:W-:Y:S01]  /*4c30*/  FMUL.FTZ R108, R108, UR4 ;  /* 0x000000046c6c7c20 */ /* 0x008fe20008410000 */
[----:B-1----:R-:W-:-:S03]  /*4c40*/  SHF.L.U32 R173, R173, 0x10, RZ ;  /* 0x00000010adad7819 */ /* 0x002fc600000006ff */
[----:B------:R-:W-:-:S03]  /*4c50*/  FMUL.FTZ R105, R108, UR22 ;  /* 0x000000166c697c20 */ /* 0x000fc60008410000 */
[----:B------:R-:W1:Y:S01]  /*4c60*/  F2F.F16.F32 R172, R169 ;  /* 0x000000a900ac7304 */ /* 0x000e620000200800 */
[----:B------:R-:W-:-:S05]  /*4c70*/  FMUL.FTZ R108, R64, R105 ;  /* 0x00000069406c7220 */ /* 0x000fca0000410000 */
[----:B------:R-:W-:Y:S02]  /*4c80*/  FSEL R174, R108, RZ, P6 ;  /* 0x000000ff6cae7208 */ /* 0x000fe40003000000 */
[----:B------:R0:W3:Y:S08]  /*4c90*/  F2F.F16.F32 R171, R110 ;  /* 0x0000006e00ab7304 */ /* 0x0000f00000200800 */
[----:B------:R-:W-:Y:S01]  /*4ca0*/  F2F.F16.F32 R177, R174 ;  /* 0x000000ae00b17304 */ /* 0x000fe20000200800 */
[----:B0-----:R-:W-:-:S05]  /*4cb0*/  IMAD.WIDE.U32 R110, R111, 0x10000, RZ ;  /* 0x000100006f6e7825 */ /* 0x001fca00078e00ff */
[----:B-1----:R-:W-:Y:S02]  /*4cc0*/  LOP3.LUT R111, R111, R173, R172, 0xfe, !PT ;  /* 0x000000ad6f6f7212 */ /* 0x002fe400078efeac */
[----:B---3--:R-:W-:Y:S02]  /*4cd0*/  SHF.L.U32 R171, R171, 0x10, RZ ;  /* 0x00000010abab7819 */ /* 0x008fe400000006ff */
[----:B------:R-:W-:Y:S02]  /*4ce0*/  LOP3.LUT R110, R110, R175, RZ, 0xfc, !PT ;  /* 0x000000af6e6e7212 */ /* 0x000fe400078efcff */
[----:B--2---:R-:W-:-:S05]  /*4cf0*/  @P0 SHF.R.U32.HI R104, RZ, 0x10, R107 ;  /* 0x00000010ff680819 */ /* 0x004fca000001166b */
[----:B------:R-:W-:-:S05]  /*4d00*/  @P0 HADD2.F32 R104, -RZ, R104.H0_H0 ;  /* 0x20000068ff680230 */ /* 0x000fca0000004100 */
[----:B------:R-:W-:Y:S01]  /*4d10*/  @P0 FMUL.FTZ R170, R168, R104 ;  /* 0x00000068a8aa0220 */ /* 0x000fe20000410000 */
[----:B------:R-:W-:Y:S01]  /*4d20*/  FMUL.FTZ R168, R109, UR4 ;  /* 0x000000046da87c20 */ /* 0x000fe20008410000 */
[----:B------:R-:W-:Y:S02]  /*4d30*/  @P6 MOV R104, R106 ;  /* 0x0000006a00686202 */ /* 0x000fe40000000f00 */
[----:B------:R-:W-:Y:S01]  /*4d40*/  LOP3.LUT P0, RZ, R129, 0xff00, RZ, 0xc0, !PT ;  /* 0x0000ff0081ff7812 */ /* 0x000fe2000780c0ff */
[----:B------:R-:W-:Y:S01]  /*4d50*/  FMUL.FTZ R176, R168, UR22 ;  /* 0x00000016a8b07c20 */ /* 0x000fe20008410000 */
[----:B------:R-:W-:Y:S01]  /*4d60*/  FMUL.FTZ R168, R169, UR4 ;  /* 0x00000004a9a87c20 */ /* 0x000fe20008410000 */
[----:B------:R-:W-:Y:S02]  /*4d70*/  @P6 HADD2.F32 R104, -RZ, R104.H0_H0 ;  /* 0x20000068ff686230 */ /* 0x000fe40000004100 */
[----:B------:R-:W-:Y:S01]  /*4d80*/  FADD.FTZ R7, R7, R170 ;  /* 0x000000aa07077221 */ /* 0x000fe20000010000 */
[----:B------:R-:W-:Y:S01]  /*4d90*/  FMUL.FTZ R109, R65, R176 ;  /* 0x000000b0416d7220 */ /* 0x000fe20000410000 */
[----:B------:R-:W-:Y:S01]  /*4da0*/  FMUL.FTZ R179, R168, UR22 ;  /* 0x00000016a8b37c20 */ /* 0x000fe20008410000 */
[----:B------:R-:W-:Y:S01]  /*4db0*/  @P6 FMUL.FTZ R167, R105, R104 ;  /* 0x0000006869a76220 */ /* 0x000fe20000410000 */
[----:B------:R-:W-:-:S02]  /*4dc0*/  LOP3.LUT P6, RZ, R129, 0xff0000, RZ, 0xc0, !PT ;  /* 0x00ff000081ff7812 */ /* 0x000fc400078cc0ff */
[----:B------:R-:W-:Y:S01]  /*4dd0*/  FMUL.FTZ R169, R66, R179 ;  /* 0x000000b342a97220 */ /* 0x000fe20000410000 */
[----:B------:R-:W-:Y:S01]  /*4de0*/  FSEL R178, R109, RZ, P0 ;  /* 0x000000ff6db27208 */ /* 0x000fe20000000000 */
[----:B------:R-:W0:Y:S01]  /*4df0*/  LDC.64 R104, c[0x0][0x478] ;  /* 0x00011e00ff687b82 */ /* 0x000e220000000a00 */
[----:B------:R-:W-:Y:S01]  /*4e00*/  @P0 SHF.R.U64 R172, R106, 0x10, R107 ;  /* 0x000000106aac0819 */ /* 0x000fe2000000126b */
[----:B------:R-:W-:Y:S01]  /*4e10*/  HFMA2 R106, -RZ, RZ, 0, 0 ;  /* 0x00000000ff6a7431 */ /* 0x000fe200000001ff */
[----:B------:R-:W-:Y:S01]  /*4e20*/  FSEL R180, R169, RZ, P6 ;  /* 0x000000ffa9b47208 */ /* 0x000fe20003000000 */
[----:B------:R-:W1:Y:S01]  /*4e30*/  F2F.F16.F32 R168, R178 ;  /* 0x000000b200a87304 */ /* 0x000e620000200800 */
[----:B------:R-:W-:-:S03]  /*4e40*/  FADD.FTZ R4, R4, R167 ;  /* 0x000000a704047221 */ /* 0x000fc60000010000 */
[----:B------:R-:W2:Y:S04]  /*4e50*/  LDC.64 R108, c[0x0][0x468] ;  /* 0x00011a00ff6c7b82 */ /* 0x000ea80000000a00 */
[----:B------:R-:W3:Y:S01]  /*4e60*/  F2F.F16.F32 R180, R180 ;  /* 0x000000b400b47304 */ /* 0x000ee20000200800 */
[----:B-1----:R-:W-:-:S04]  /*4e70*/  IMAD.WIDE.U32 R168, R168, 0x10000, RZ ;  /* 0x00010000a8a87825 */ /* 0x002fc800078e00ff */
[----:B0-----:R-:W-:Y:S01]  /*4e80*/  IMAD.WIDE.U32 R104, R126, 0x8, R104 ;  /* 0x000000087e687825 */ /* 0x001fe200078e0068 */
[----:B------:R-:W-:Y:S02]  /*4e90*/  LOP3.LUT R168, R168, R177, RZ, 0xfc, !PT ;  /* 0x000000b1a8a87212 */ /* 0x000fe400078efcff */
[----:B---3--:R-:W-:Y:S02]  /*4ea0*/  LOP3.LUT R169, R169, R171, R180, 0xfe, !PT ;  /* 0x000000aba9a97212 */ /* 0x008fe400078efeb4 */
[----:B------:R0:W-:Y:S01]  /*4eb0*/  STG.E.64 desc[UR14][R104.64], R110 ;  /* 0x0000006e68007986 */ /* 0x0001e2000c101b0e */
[----:B------:R-:W-:Y:S01]  /*4ec0*/  MOV R171, RZ ;  /* 0x000000ff00ab7202 */ /* 0x000fe20000000f00 */
[----:B--2---:R-:W-:Y:S01]  /*4ed0*/  IMAD.WIDE.U32 R108, R126, 0x8, R108 ;  /* 0x000000087e6c7825 */ /* 0x004fe200078e006c */
[----:B------:R-:W-:-:S03]  /*4ee0*/  @P6 MOV R126, R107 ;  /* 0x0000006b007e6202 */ /* 0x000fc60000000f00 */
[----:B------:R-:W-:Y:S01]  /*4ef0*/  @P0 HADD2.F32 R107, -RZ, R172.H0_H0 ;  /* 0x200000acff6b0230 */ /* 0x000fe20000004100 */
[----:B------:R0:W-:Y:S01]  /*4f00*/  STG.E.64 desc[UR14][R108.64], R168 ;  /* 0x000000a86c007986 */ /* 0x0001e2000c101b0e */
[----:B------:R-:W-:-:S03]  /*4f10*/  @P6 HADD2.F32 R126, -RZ, R126.H0_H0 ;  /* 0x2000007eff7e6230 */ /* 0x000fc60000004100 */
[----:B------:R-:W-:Y:S02]  /*4f20*/  @P0 FMUL.FTZ R106, R176, R107 ;  /* 0x0000006bb06a0220 */ /* 0x000fe40000410000 */
[----:B------:R-:W-:Y:S02]  /*4f30*/  @P6 FMUL.FTZ R171, R179, R126 ;  /* 0x0000007eb3ab6220 */ /* 0x000fe40000410000 */
[----:B------:R-:W-:Y:S02]  /*4f40*/  FADD.FTZ R5, R5, R106 ;  /* 0x0000006a05057221 */ /* 0x000fe40000010000 */
[----:B------:R-:W-:Y:S01]  /*4f50*/  FADD.FTZ R6, R6, R171 ;  /* 0x000000ab06067221 */ /* 0x000fe20000010000 */
[----:B------:R-:W-:Y:S06]  /*4f60*/  BRA `(.L_x_6277) ;  /* 0x0000003000f47947 */ /* 0x000fec0003800000 */
.L_x_6267:
        /* <DEDUP_REMOVED lines=10> */
[----:B------:R-:W-:Y:S01]  /*5010*/  LOP3.LUT P6, RZ, R158, 0xff, RZ, 0xc0, !PT ;  /* 0x000000ff9eff7812 */ /* 0x000fe200078cc0ff */
[----:B------:R-:W-:Y:S01]  /*5020*/  FFMA.FTZ R168, R160, UR5, R104 ;  /* 0x00000005a0a87c23 */ /* 0x000fe20008010068 */
[----:B------:R-:W-:Y:S01]  /*5030*/  SHF.R.U64 R108, R112, 0x10, R113 ;  /* 0x00000010706c7819 */ /* 0x000fe20000001271 */
[----:B------:R-:W-:Y:S01]  /*5040*/  HADD2.F32 R105, -RZ, R105.H0_H0 ;  /* 0x20000069ff697230 */ /* 0x000fe20000004100 */
[----:B------:R-:W-:Y:S01]  /*5050*/  LOP3.LUT P0, RZ, R158, 0xff00, RZ, 0xc0, !PT ;  /* 0x0000ff009eff7812 */ /* 0x000fe2000780c0ff */
[----:B------:R-:W-:Y:S01]  /*5060*/  FADD.FTZ R110, R162, -R109 ;  /* 0x8000006da26e7221 */ /* 0x000fe20000010000 */
[----:B------:R-:W-:Y:S01]  /*5070*/  SHF.R.U32.HI R111, RZ, 0x10, R113 ;  /* 0x00000010ff6f7819 */ /* 0x000fe20000011671 */
[----:B------:R-:W-:-:S02]  /*5080*/  HADD2.F32 R108, -RZ, R108.H0_H0 ;  /* 0x2000006cff6c7230 */ /* 0x000fc40000004100 */
[----:B------:R-:W-:Y:S01]  /*5090*/  FADD.FTZ R109, R163, -R168 ;  /* 0x800000a8a36d7221 */ /* 0x000fe20000010000 */
[----:B------:R-:W-:Y:S01]  /*50a0*/  FFMA.FTZ R168, R166, UR5, R104 ;  /* 0x00000005a6a87c23 */ /* 0x000fe20008010068 */
[----:B------:R-:W-:Y:S01]  /*50b0*/  FFMA.FTZ R105, R110, UR13, R105 ;  /* 0x0000000d6e697c23 */ /* 0x000fe20008010069 */
[----:B------:R-:W-:Y:S01]  /*50c0*/  MOV R110, R113 ;  /* 0x00000071006e7202 */ /* 0x000fe20000000f00 */
[----:B------:R-:W-:Y:S01]  /*50d0*/  FFMA.FTZ R109, R109, UR13, R108 ;  /* 0x0000000d6d6d7c23 */ /* 0x000fe2000801006c */
[----:B------:R-:W-:Y:S02]  /*50e0*/  HADD2.F32 R111, -RZ, R111.H0_H0 ;  /* 0x2000006fff6f7230 */ /* 0x000fe40000004100 */
[----:B------:R-:W-:Y:S01]  /*50f0*/  FFMA.FTZ R169, R161, UR5, R104 ;  /* 0x00000005a1a97c23 */ /* 0x000fe20008010068 */
[----:B------:R-:W-:Y:S01]  /*5100*/  FADD.FTZ R168, R165, -R168 ;  /* 0x800000a8a5a87221 */ /* 0x000fe20000010000 */
[----:B------:R-:W-:Y:S01]  /*5110*/  FMUL.FTZ R105, R105, UR4 ;  /* 0x0000000469697c20 */ /* 0x000fe20008410000 */
[----:B------:R-:W-:-:S02]  /*5120*/  HADD2.F32 R110, -RZ, R110.H0_H0 ;  /* 0x2000006eff6e7230 */ /* 0x000fc40000004100 */
[----:B------:R-:W-:Y:S01]  /*5130*/  FMUL.FTZ R109, R109, UR4 ;  /* 0x000000046d6d7c20 */ /* 0x000fe20008410000 */
[----:B------:R-:W-:Y:S01]  /*5140*/  FADD.FTZ R169, R164, -R169 ;  /* 0x800000a9a4a97221 */ /* 0x000fe20000010000 */
[----:B------:R-:W-:Y:S01]  /*5150*/  FFMA.FTZ R111, R168, UR13, R111 ;  /* 0x0000000da86f7c23 */ /* 0x000fe2000801006f */
[----:B------:R-:W-:Y:S01]  /*5160*/  FMUL.FTZ R105, R105, UR22 ;  /* 0x0000001669697c20 */ /* 0x000fe20008410000 */
[----:B------:R-:W-:Y:S01]  /*5170*/  FMUL.FTZ R109, R109, UR22 ;  /* 0x000000166d6d7c20 */ /* 0x000fe20008410000 */
[----:B------:R-:W-:Y:S01]  /*5180*/  FFMA.FTZ R110, R169, UR13, R110 ;  /* 0x0000000da96e7c23 */ /* 0x000fe2000801006e */
[----:B------:R-:W-:Y:S01]  /*5190*/  FMUL.FTZ R111, R111, UR4 ;  /* 0x000000046f6f7c20 */ /* 0x000fe20008410000 */
[----:B------:R-:W-:Y:S02]  /*51a0*/  HFMA2 R167, -RZ, RZ, 0, 0 ;  /* 0x00000000ffa77431 */ /* 0x000fe400000001ff */
[----:B------:R-:W-:Y:S01]  /*51b0*/  FMUL.FTZ R110, R110, UR4 ;  /* 0x000000046e6e7c20 */ /* 0x000fe20008410000 */
[----:B------:R-:W-:Y:S01]  /*51c0*/  FMUL.FTZ R174, R111, UR22 ;  /* 0x000000166fae7c20 */ /* 0x000fe20008410000 */
[----:B------:R-:W-:-:S02]  /*51d0*/  HFMA2 R168, -RZ, RZ, 0, 0 ;  /* 0x00000000ffa87431 */ /* 0x000fc400000001ff */
[----:B------:R-:W-:Y:S02]  /*51e0*/  FMUL.FTZ R172, R110, UR22 ;  /* 0x000000166eac7c20 */ /* 0x000fe40008410000 */
[----:B------:R-:W0:Y:S02]  /*51f0*/  LDC.64 R110, c[0x0][0x468] ;  /* 0x00011a00ff6e7b82 */ /* 0x000e240000000a00 */
[C---:B0-----:R-:W-:Y:S01]  /*5200*/  IMAD.WIDE.U32 R110, R126.reuse, 0x8, R110 ;  /* 0x000000087e6e7825 */ /* 0x041fe200078e006e */
[----:B------:R-:W-:Y:S02]  /*5210*/  IADD3 R126, PT, PT, R126, 0x80, RZ ;  /* 0x000000807e7e7810 */ /* 0x000fe40007ffe0ff */
[----:B--2---:R-:W-:Y:S02]  /*5220*/  @P6 MOV R108, R106 ;  /* 0x0000006a006c6202 */ /* 0x004fe40000000f00 */
[----:B------:R-:W-:-:S03]  /*5230*/  @P0 SHF.R.U64 R106, R106, 0x10, R107 ;  /* 0x000000106a6a0819 */ /* 0x000fc6000000126b */
[----:B------:R-:W-:Y:S02]  /*5240*/  @P6 HADD2.F32 R108, -RZ, R108.H0_H0 ;  /* 0x2000006cff6c6230 */ /* 0x000fe40000004100 */
[----:B------:R-:W-:-:S03]  /*5250*/  @P0 HADD2.F32 R106, -RZ, R106.H0_H0 ;  /* 0x2000006aff6a0230 */ /* 0x000fc60000004100 */
[----:B------:R-:W-:Y:S01]  /*5260*/  @P6 FMUL.FTZ R167, R105, R108 ;  /* 0x0000006c69a76220 */ /* 0x000fe20000410000 */
[----:B------:R-:W-:Y:S01]  /*5270*/  FMUL.FTZ R108, R97, R109 ;  /* 0x0000006d616c7220 */ /* 0x000fe20000410000 */
        /* <DEDUP_REMOVED lines=10> */
[----:B------:R-:W0:Y:S01]  /*5320*/  F2F.F16.F32 R169, R169 ;  /* 0x000000a900a97304 */ /* 0x000e220000200800 */
[----:B------:R-:W-:Y:S02]  /*5330*/  FSEL R170, R109, RZ, P0 ;  /* 0x000000ff6daa7208 */ /* 0x000fe40000000000 */
[----:B------:R-:W-:-:S05]  /*5340*/  FSEL R106, R108, RZ, P6 ;  /* 0x000000ff6c6a7208 */ /* 0x000fca0003000000 */
[----:B------:R-:W1:Y:S01]  /*5350*/  F2F.F16.F32 R170, R170 ;  /* 0x000000aa00aa7304 */ /* 0x000e620000200800 */
[----:B------:R-:W-:Y:S01]  /*5360*/  @P0 SHF.R.U32.HI R171, RZ, 0x10, R107 ;  /* 0x00000010ffab0819 */ /* 0x000fe2000001166b */
[----:B0-----:R-:W-:-:S06]  /*5370*/  IMAD.WIDE.U32 R108, R169, 0x10000, RZ ;  /* 0x00010000a96c7825 */ /* 0x001fcc00078e00ff */
[----:B------:R-:W0:Y:S01]  /*5380*/  F2F.F16.F32 R106, R106 ;  /* 0x0000006a006a7304 */ /* 0x000e220000200800 */
[----:B-1----:R-:W-:-:S07]  /*5390*/  SHF.L.U32 R169, R170, 0x10, RZ ;  /* 0x00000010aaa97819 */ /* 0x002fce00000006ff */
[----:B------:R-:W1:Y:S01]  /*53a0*/  F2F.F16.F32 R105, R105 ;  /* 0x0000006900697304 */ /* 0x000e620000200800 */
[----:B0-----:R-:W-:Y:S02]  /*53b0*/  LOP3.LUT R109, R109, R169, R106, 0xfe, !PT ;  /* 0x000000a96d6d7212 */ /* 0x001fe400078efe6a */
[----:B------:R-:W-:Y:S02]  /*53c0*/  @P6 MOV R169, R107 ;  /* 0x0000006b00a96202 */ /* 0x000fe40000000f00 */
[----:B------:R-:W-:-:S03]  /*53d0*/  CS2R R106, SRZ ;  /* 0x00000000006a7805 */ /* 0x000fc6000001ff00 */
[----:B------:R-:W-:Y:S01]  /*53e0*/  @P6 HADD2.F32 R169, -RZ, R169.H0_H0 ;  /* 0x200000a9ffa96230 */ /* 0x000fe20000004100 */
[----:B-1----:R-:W-:Y:S01]  /*53f0*/  LOP3.LUT R108, R108, R105, RZ, 0xfc, !PT ;  /* 0x000000696c6c7212 */ /* 0x002fe200078efcff */
[----:B------:R-:W-:-:S03]  /*5400*/  @P0 HADD2.F32 R105, -RZ, R171.H0_H0 ;  /* 0x200000abff690230 */ /* 0x000fc60000004100 */
[----:B------:R-:W-:Y:S01]  /*5410*/  @P6 FMUL.FTZ R107, R172, R169 ;  /* 0x000000a9ac6b6220 */ /* 0x000fe20000410000 */
[----:B------:R0:W-:Y:S01]  /*5420*/  STG.E.64 desc[UR14][R110.64], R108 ;  /* 0x0000006c6e007986 */ /* 0x0001e2000c101b0e */
[----:B------:R-:W-:Y:S02]  /*5430*/  @P0 FMUL.FTZ R106, R174, R105 ;  /* 0x00000069ae6a0220 */ /* 0x000fe40000410000 */
[----:B------:R-:W-:Y:S02]  /*5440*/  FADD.FTZ R22, R22, R107 ;  /* 0x0000006b16167221 */ /* 0x000fe40000010000 */
[----:B------:R-:W-:-:S07]  /*5450*/  FADD.FTZ R23, R23, R106 ;  /* 0x0000006a17177221 */ /* 0x000fce0000010000 */
.L_x_6288:
[----:B------:R-:W-:Y:S05]  /*5460*/  BSYNC.RECONVERGENT B1 ;  /* 0x0000000000017941 */ /* 0x000fea0003800200 */
.L_x_6287:
[----:B------:R-:W-:Y:S04]  /*5470*/  BSSY.RECONVERGENT B1, `(.L_x_6289) ;  /* 0x000004c000017945 */ /* 0x000fe80003800200 */
[----:B------:R-:W-:Y:S05]  /*5480*/  @!P2 BRA `(.L_x_6290) ;  /* 0x000000040028a947 */ /* 0x000fea0003800000 */
[----:B------:R-:W1:Y:S02]  /*5490*/  LDC.64 R106, c[0x0][0x390] ;  /* 0x0000e400ff6a7b82 */ /* 0x000e640000000a00 */
[----:B-1----:R-:W-:-:S06]  /*54a0*/  IMAD.WIDE.U32 R106, R126, 0x8, R106 ;  /* 0x000000087e6a7825 */ /* 0x002fcc00078e006a */
[----:B------:R-:W2:Y:S01]  /*54b0*/  LDG.E.64 R106, desc[UR14][R106.64] ;  /* 0x0000000e6a6a7981 */ /* 0x000ea2000c1e1b00 */
[----:B------:R-:W-:Y:S01]  /*54c0*/  MOV R105, R114 ;  /* 0x0000007200697202 */ /* 0x000fe20000000f00 */
[--C-:B0-----:R-:W-:Y:S01]  /*54d0*/  FFMA.FTZ R109, R135, UR5, R104.reuse ;  /* 0x00000005876d7c23 */ /* 0x101fe20008010068 */
[C---:B------:R-:W-:Y:S01]  /*54e0*/  LOP3.LUT P6, RZ, R133.reuse, 0xff, RZ, 0xc0, !PT ;  /* 0x000000ff85ff7812 */ /* 0x040fe200078cc0ff */
        /* <DEDUP_REMOVED lines=68> */
.L_x_6290:
[----:B------:R-:W-:Y:S05]  /*5930*/  BSYNC.RECONVERGENT B1 ;  /* 0x0000000000017941 */ /* 0x000fea0003800200 */
.L_x_6289:
[----:B------:R-:W-:Y:S04]  /*5940*/  BSSY.RECONVERGENT B1, `(.L_x_6291) ;  /* 0x000004c000017945 */ /* 0x000fe80003800200 */
[----:B------:R-:W-:Y:S05]  /*5950*/  @!P3 BRA `(.L_x_6292) ;  /* 0x000000040028b947 */ /* 0x000fea0003800000 */
[----:B------:R-:W2:Y:S02]  /*5960*/  LDC.64 R106, c[0x0][0x390] ;  /* 0x0000e400ff6a7b82 */ /* 0x000ea40000000a00 */
[----:B--2---:R-:W-:-:S06]  /*5970*/  IMAD.WIDE.U32 R106, R126, 0x8, R106 ;  /* 0x000000087e6a7825 */ /* 0x004fcc00078e006a */
[----:B------:R-:W2:Y:S01]  /*5980*/  LDG.E.64 R106, desc[UR14][R106.64] ;  /* 0x0000000e6a6a7981 */ /* 0x000ea2000c1e1b00 */
[----:B------:R-:W-:Y:S01]  /*5990*/  MOV R105, R116 ;  /* 0x0000007400697202 */ /* 0x000fe20000000f00 */
[--C-:B01----:R-:W-:Y:S01]  /*59a0*/  FFMA.FTZ R109, R143, UR5, R104.reuse ;  /* 0x000000058f6d7c23 */ /* 0x103fe20008010068 */
        /* <DEDUP_REMOVED lines=69> */
.L_x_6292:
[----:B------:R-:W-:Y:S05]  /*5e00*/  BSYNC.RECONVERGENT B1 ;  /* 0x0000000000017941 */ /* 0x000fea0003800200 */
.L_x_6291:
[----:B------:R-:W-:Y:S04]  /*5e10*/  BSSY.RECONVERGENT B1, `(.L_x_6293) ;  /* 0x000004c000017945 */ /* 0x000fe80003800200 */
[----:B------:R-:W-:Y:S05]  /*5e20*/  @!P4 BRA `(.L_x_6294) ;  /* 0x000000040028c947 */ /* 0x000fea0003800000 */
[----:B------:R-:W3:Y:S02]  /*5e30*/  LDC.64 R106, c[0x0][0x390] ;  /* 0x0000e400ff6a7b82 */ /* 0x000ee40000000a00 */
[----:B---3--:R-:W-:-:S06]  /*5e40*/  IMAD.WIDE.U32 R106, R126, 0x8, R106 ;  /* 0x000000087e6a7825 */ /* 0x008fcc00078e006a */
[----:B------:R-:W3:Y:S01]  /*5e50*/  LDG.E.64 R106, desc[UR14][R106.64] ;  /* 0x0000000e6a6a7981 */ /* 0x000ee2000c1e1b00 */
[----:B------:R-:W-:Y:S01]  /*5e60*/  MOV R105, R118 ;  /* 0x0000007600697202 */ /* 0x000fe20000000f00 */
[--C-:B012---:R-:W-:Y:S01]  /*5e70*/  FFMA.FTZ R109, R153, UR5, R104.reuse ;  /* 0x00000005996d7c23 */ /* 0x107fe20008010068 */
        /* <DEDUP_REMOVED lines=33> */
[----:B---3--:R-:W-:Y:S02]  /*6090*/  @P6 MOV R108, R106 ;  /* 0x0000006a006c6202 */ /* 0x008fe40000000f00 */
        /* <DEDUP_REMOVED lines=35> */
.L_x_6294:
[----:B------:R-:W-:Y:S05]  /*62d0*/  BSYNC.RECONVERGENT B1 ;  /* 0x0000000000017941 */ /* 0x000fea0003800200 */
.L_x_6293:
[----:B------:R-:W-:Y:S05]  /*62e0*/  @!P5 BRA `(.L_x_6277) ;  /* 0x000000200014d947 */ /* 0x000fea0003800000 */
[----:B------:R-:W4:Y:S02]  /*62f0*/  LDC.64 R106, c[0x0][0x390] ;  /* 0x0000e400ff6a7b82 */ /* 0x000f240000000a00 */
[----:B----4-:R-:W-:-:S06]  /*6300*/  IMAD.WIDE.U32 R106, R126, 0x8, R106 ;  /* 0x000000087e6a7825 */ /* 0x010fcc00078e006a */
[----:B------:R-:W4:Y:S01]  /*6310*/  LDG.E.64 R106, desc[UR14][R106.64] ;  /* 0x0000000e6a6a7981 */ /* 0x000f22000c1e1b00 */
[----:B------:R-:W-:Y:S01]  /*6320*/  MOV R105, R120 ;  /* 0x0000007800697202 */ /* 0x000fe20000000f00 */
[--C-:B0123--:R-:W-:Y:S01]  /*6330*/  FFMA.FTZ R110, R127, UR5, R104.reuse ;  /* 0x000000057f6e7c23 */ /* 0x10ffe20008010068 */
[----:B------:R-:W-:Y:S01]  /*6340*/  LOP3.LUT P6, RZ, R129, 0xff, RZ, 0xc0, !PT ;  /* 0x000000ff81ff7812 */ /* 0x000fe200078cc0ff */
[----:B------:R-:W-:Y:S01]  /*6350*/  FFMA.FTZ R168, R122, UR5, R104 ;  /* 0x000000057aa87c23 */ /* 0x000fe20008010068 */
[----:B------:R-:W-:Y:S01]  /*6360*/  SHF.R.U64 R108, R120, 0x10, R121 ;  /* 0x00000010786c7819 */ /* 0x000fe20000001279 */
[----:B------:R-:W-:Y:S02]  /*6370*/  HADD2.F32 R105, -RZ, R105.H0_H0 ;  /* 0x20000069ff697230 */ /* 0x000fe40000004100 */
[----:B------:R-:W-:Y:S01]  /*6380*/  FADD.FTZ R110, R125, -R110 ;  /* 0x8000006e7d6e7221 */ /* 0x000fe20000010000 */
[----:B------:R-:W-:Y:S01]  /*6390*/  FADD.FTZ R109, R123, -R168 ;  /* 0x800000a87b6d7221 */ /* 0x000fe20000010000 */
[----:B------:R-:W-:Y:S01]  /*63a0*/  LOP3.LUT P0, RZ, R129, 0xff00, RZ, 0xc0, !PT ;  /* 0x0000ff0081ff7812 */ /* 0x000fe2000780c0ff */
[----:B------:R-:W-:-:S02]  /*63b0*/  HADD2.F32 R108, -RZ, R108.H0_H0 ;  /* 0x2000006cff6c7230 */ /* 0x000fc40000004100 */
[----:B------:R-:W-:Y:S01]  /*63c0*/  FFMA.FTZ R105, R110, UR13, R105 ;  /* 0x0000000d6e697c23 */ /* 0x000fe20008010069 */
[----:B------:R-:W-:Y:S01]  /*63d0*/  SHF.R.U32.HI R110, RZ, 0x10, R121 ;  /* 0x00000010ff6e7819 */ /* 0x000fe20000011679 */
[--C-:B------:R-:W-:Y:S01]  /*63e0*/  FFMA.FTZ R169, R128, UR5, R104.reuse ;  /* 0x0000000580a97c23 */ /* 0x100fe20008010068 */
[----:B------:R-:W-:Y:S01]  /*63f0*/  FFMA.FTZ R111, R131, UR5, R104 ;  /* 0x00000005836f7c23 */ /* 0x000fe20008010068 */
[----:B------:R-:W-:Y:S01]  /*6400*/  FFMA.FTZ R108, R109, UR13, R108 ;  /* 0x0000000d6d6c7c23 */ /* 0x000fe2000801006c */
[----:B------:R-:W-:Y:S01]  /*6410*/  MOV R109, R121 ;  /* 0x00000079006d7202 */ /* 0x000fe20000000f00 */
[----:B------:R-:W-:Y:S02]  /*6420*/  HADD2.F32 R110, -RZ, R110.H0_H0 ;  /* 0x2000006eff6e7230 */ /* 0x000fe40000004100 */
[----:B------:R-:W-:Y:S01]  /*6430*/  FADD.FTZ R169, R124, -R169 ;  /* 0x800000a97ca97221 */ /* 0x000fe20000010000 */
[----:B------:R-:W-:Y:S01]  /*6440*/  FMUL.FTZ R105, R105, UR4 ;  /* 0x0000000469697c20 */ /* 0x000fe20008410000 */
[----:B------:R-:W-:Y:S01]  /*6450*/  FMUL.FTZ R108, R108, UR4 ;  /* 0x000000046c6c7c20 */ /* 0x000fe20008410000 */
[----:B------:R-:W-:-:S02]  /*6460*/  HADD2.F32 R109, -RZ, R109.H0_H0 ;  /* 0x2000006dff6d7230 */ /* 0x000fc40000004100 */
[----:B------:R-:W-:Y:S01]  /*6470*/  FADD.FTZ R168, R132, -R111 ;  /* 0x8000006f84a87221 */ /* 0x000fe20000010000 */
[----:B------:R-:W-:Y:S01]  /*6480*/  FFMA.FTZ R110, R169, UR13, R110 ;  /* 0x0000000da96e7c23 */ /* 0x000fe2000801006e */
[----:B------:R-:W-:Y:S01]  /*6490*/  FMUL.FTZ R111, R105, UR22 ;  /* 0x00000016696f7c20 */ /* 0x000fe20008410000 */
[----:B------:R-:W-:Y:S01]  /*64a0*/  FMUL.FTZ R170, R108, UR22 ;  /* 0x000000166caa7c20 */ /* 0x000fe20008410000 */
[----:B------:R-:W-:Y:S02]  /*64b0*/  HFMA2 R167, -RZ, RZ, 0, 0 ;  /* 0x00000000ffa77431 */ /* 0x000fe400000001ff */
[----:B------:R-:W-:Y:S01]  /*64c0*/  FFMA.FTZ R109, R168, UR13, R109 ;  /* 0x0000000da86d7c23 */ /* 0x000fe2000801006d */
[----:B------:R-:W-:Y:S01]  /*64d0*/  FMUL.FTZ R110, R110, UR4 ;  /* 0x000000046e6e7c20 */ /* 0x000fe20008410000 */
[----:B------:R-:W-:Y:S02]  /*64e0*/  HFMA2 R168, -RZ, RZ, 0, 0 ;  /* 0x00000000ffa87431 */ /* 0x000fe400000001ff */
[----:B------:R-:W-:Y:S01]  /*64f0*/  FMUL.FTZ R109, R109, UR4 ;  /* 0x000000046d6d7c20 */ /* 0x000fe20008410000 */
[----:B------:R-:W-:-:S03]  /*6500*/  FMUL.FTZ R172, R110, UR22 ;  /* 0x000000166eac7c20 */ /* 0x000fc60008410000 */
[----:B------:R-:W-:-:S04]  /*6510*/  FMUL.FTZ R173, R109, UR22 ;  /* 0x000000166dad7c20 */ /* 0x000fc80008410000 */
[----:B------:R-:W-:Y:S01]  /*6520*/  FMUL.FTZ R109, R66, R173 ;  /* 0x000000ad426d7220 */ /* 0x000fe20000410000 */
[----:B----4-:R-:W-:Y:S02]  /*6530*/  @P6 MOV R104, R106 ;  /* 0x0000006a00686202 */ /* 0x010fe40000000f00 */
[----:B------:R-:W-:Y:S01]  /*6540*/  @P0 SHF.R.U64 R105, R106, 0x10, R107 ;  /* 0x000000106a690819 */ /* 0x000fe2000000126b */
[----:B------:R-:W-:Y:S02]  /*6550*/  FMUL.FTZ R106, R65, R170 ;  /* 0x000000aa416a7220 */ /* 0x000fe40000410000 */
[----:B------:R-:W-:Y:S02]  /*6560*/  @P6 HADD2.F32 R104, -RZ, R104.H0_H0 ;  /* 0x20000068ff686230 */ /* 0x000fe40000004100 */
[----:B------:R-:W-:Y:S01]  /*6570*/  @P0 HADD2.F32 R105, -RZ, R105.H0_H0 ;  /* 0x20000069ff690230 */ /* 0x000fe20000004100 */
[----:B------:R-:W-:Y:S02]  /*6580*/  FSEL R108, R106, RZ, P0 ;  /* 0x000000ff6a6c7208 */ /* 0x000fe40000000000 */
[----:B------:R-:W-:Y:S01]  /*6590*/  @P6 FMUL.FTZ R167, R111, R104 ;  /* 0x000000686fa76220 */ /* 0x000fe20000410000 */
[----:B------:R-:W-:Y:S01]  /*65a0*/  FMUL.FTZ R104, R64, R111 ;  /* 0x0000006f40687220 */ /* 0x000fe20000410000 */
[----:B------:R-:W-:Y:S01]  /*65b0*/  @P0 FMUL.FTZ R168, R170, R105 ;  /* 0x00000069aaa80220 */ /* 0x000fe20000410000 */
[----:B------:R-:W-:Y:S01]  /*65c0*/  ISETP.GE.U32.AND P0, PT, R129, 0x1000000, PT ;  /* 0x010000008100780c */ /* 0x000fe20003f06070 */
[----:B------:R-:W0:Y:S01]  /*65d0*/  LDC.64 R110, c[0x0][0x468] ;  /* 0x00011a00ff6e7b82 */ /* 0x000e220000000a00 */
[----:B------:R-:W1:Y:S01]  /*65e0*/  F2F.F16.F32 R108, R108 ;  /* 0x0000006c006c7304 */ /* 0x000e620000200800 */
[----:B------:R-:W-:Y:S01]  /*65f0*/  FSEL R106, R104, RZ, P6 ;  /* 0x000000ff686a7208 */ /* 0x000fe20003000000 */
[----:B------:R-:W-:Y:S01]  /*6600*/  FMUL.FTZ R104, R67, R172 ;  /* 0x000000ac43687220 */ /* 0x000fe20000410000 */
[----:B------:R-:W-:Y:S01]  /*6610*/  LOP3.LUT P6, RZ, R129, 0xff0000, RZ, 0xc0, !PT ;  /* 0x00ff000081ff7812 */ /* 0x000fe200078cc0ff */
[----:B------:R-:W-:Y:S01]  /*6620*/  FADD.FTZ R4, R4, R167 ;  /* 0x000000a704047221 */ /* 0x000fe20000010000 */
[----:B------:R-:W-:-:S02]  /*6630*/  FADD.FTZ R5, R5, R168 ;  /* 0x000000a805057221 */ /* 0x000fc40000010000 */
[----:B------:R-:W-:Y:S01]  /*6640*/  FSEL R170, R104, RZ, P0 ;  /* 0x000000ff68aa7208 */ /* 0x000fe20000000000 */
[----:B------:R-:W2:Y:S01]  /*6650*/  F2F.F16.F32 R171, R106 ;  /* 0x0000006a00ab7304 */ /* 0x000ea20000200800 */
[----:B------:R-:W-:Y:S01]  /*6660*/  FSEL R169, R109, RZ, P6 ;  /* 0x000000ff6da97208 */ /* 0x000fe20003000000 */
[----:B-1----:R-:W-:-:S06]  /*6670*/  IMAD.WIDE.U32 R104, R108, 0x10000, RZ ;  /* 0x000100006c687825 */ /* 0x002fcc00078e00ff */
[----:B------:R-:W1:Y:S01]  /*6680*/  F2F.F16.F32 R170, R170 ;  /* 0x000000aa00aa7304 */ /* 0x000e620000200800 */
[----:B--2---:R-:W-:-:S07]  /*6690*/  LOP3.LUT R108, R104, R171, RZ, 0xfc, !PT ;  /* 0x000000ab686c7212 */ /* 0x004fce00078efcff */
[----:B------:R-:W2:Y:S01]  /*66a0*/  F2F.F16.F32 R169, R169 ;  /* 0x000000a900a97304 */ /* 0x000ea20000200800 */
[----:B-1----:R-:W-:-:S04]  /*66b0*/  SHF.L.U32 R109, R170, 0x10, RZ ;  /* 0x00000010aa6d7819 */ /* 0x002fc800000006ff */
[----:B--2---:R-:W-:Y:S01]  /*66c0*/  LOP3.LUT R109, R105, R109, R169, 0xfe, !PT ;  /* 0x0000006d696d7212 */ /* 0x004fe200078efea9 */
        /* <DEDUP_REMOVED lines=13> */
.L_x_6286:
        /* <DEDUP_REMOVED lines=8> */
[--C-:B------:R-:W-:Y:S01]  /*6820*/  FFMA.FTZ R110, R160, UR5, R104.reuse ;  /* 0x00000005a06e7c23 */ /* 0x100fe20008010068 */
[----:B------:R-:W-:Y:S01]  /*6830*/  FFMA.FTZ R111, R161, UR5, R104 ;  /* 0x00000005a16f7c23 */ /* 0x000fe20008010068 */
[----:B------:R-:W-:Y:S02]  /*6840*/  HADD2.F32 R108, -RZ, R108.H0_H0 ;  /* 0x2000006cff6c7230 */ /* 0x000fe40000004100 */
[----:B------:R-:W-:Y:S01]  /*6850*/  FADD.FTZ R105, R162, -R105 ;  /* 0x80000069a2697221 */ /* 0x000fe20000010000 */
[----:B------:R-:W-:Y:S01]  /*6860*/  FADD.FTZ R110, R163, -R110 ;  /* 0x8000006ea36e7221 */ /* 0x000fe20000010000 */
[----:B------:R-:W-:Y:S01]  /*6870*/  FADD.FTZ R111, R164, -R111 ;  /* 0x8000006fa46f7221 */ /* 0x000fe20000010000 */
[----:B------:R-:W-:Y:S01]  /*6880*/  LOP3.LUT P0, RZ, R158, 0xff00, RZ, 0xc0, !PT ;  /* 0x0000ff009eff7812 */ /* 0x000fe2000780c0ff */
[----:B------:R-:W-:Y:S01]  /*6890*/  FFMA.FTZ R109, R105, UR13, R108 ;  /* 0x0000000d696d7c23 */ /* 0x000fe2000801006c */
[--C-:B------:R-:W-:Y:S01]  /*68a0*/  SHF.R.U64 R105, R112, 0x10, R113.reuse ;  /* 0x0000001070697819 */ /* 0x100fe20000001271 */
[----:B------:R-:W-:Y:S01]  /*68b0*/  FFMA.FTZ R170, R166, UR5, R104 ;  /* 0x00000005a6aa7c23 */ /* 0x000fe20008010068 */
[----:B------:R-:W-:Y:S01]  /*68c0*/  MOV R108, R113 ;  /* 0x00000071006c7202 */ /* 0x000fe20000000f00 */
[----:B------:R0:W-:Y:S01]  /*68d0*/  F2F.F16.F32 R179, R109 ;  /* 0x0000006d00b37304 */ /* 0x0001e20000200800 */
[----:B------:R-:W-:Y:S01]  /*68e0*/  SHF.R.U32.HI R171, RZ, 0x10, R113 ;  /* 0x00000010ffab7819 */ /* 0x000fe20000011671 */
[----:B------:R-:W-:-:S02]  /*68f0*/  HADD2.F32 R105, -RZ, R105.H0_H0 ;  /* 0x20000069ff697230 */ /* 0x000fc40000004100 */
[----:B------:R-:W-:Y:S01]  /*6900*/  FADD.FTZ R170, R165, -R170 ;  /* 0x800000aaa5aa7221 */ /* 0x000fe20000010000 */
[----:B------:R-:W-:Y:S02]  /*6910*/  HADD2.F32 R108, -RZ, R108.H0_H0 ;  /* 0x2000006cff6c7230 */ /* 0x000fe40000004100 */
[----:B------:R-:W-:Y:S02]  /*6920*/  HADD2.F32 R171, -RZ, R171.H0_H0 ;  /* 0x200000abffab7230 */ /* 0x000fe40000004100 */
[----:B------:R-:W-:Y:S01]  /*6930*/  FFMA.FTZ R167, R110, UR13, R105 ;  /* 0x0000000d6ea77c23 */ /* 0x000fe20008010069 */
[----:B------:R-:W-:Y:S01]  /*6940*/  FMUL.FTZ R110, R109, UR4 ;  /* 0x000000046d6e7c20 */ /* 0x000fe20008410000 */
[----:B------:R-:W-:Y:S01]  /*6950*/  FFMA.FTZ R168, R111, UR13, R108 ;  /* 0x0000000d6fa87c23 */ /* 0x000fe2000801006c */
[----:B------:R-:W-:Y:S01]  /*6960*/  HFMA2 R105, -RZ, RZ, 0, 0 ;  /* 0x00000000ff697431 */ /* 0x000fe200000001ff */
[----:B------:R1:W-:Y:S01]  /*6970*/  F2F.F16.F32 R169, R167 ;  /* 0x000000a700a97304 */ /* 0x0003e20000200800 */
[----:B------:R-:W-:Y:S01]  /*6980*/  FMUL.FTZ R111, R110, UR22 ;  /* 0x000000166e6f7c20 */ /* 0x000fe20008410000 */
[----:B------:R-:W-:Y:S01]  /*6990*/  FMUL.FTZ R110, R167, UR4 ;  /* 0x00000004a76e7c20 */ /* 0x000fe20008410000 */
[----:B------:R-:W-:-:S02]  /*69a0*/  FFMA.FTZ R171, R170, UR13, R171 ;  /* 0x0000000daaab7c23 */ /* 0x000fc400080100ab */
[----:B0-----:R-:W-:Y:S01]  /*69b0*/  FMUL.FTZ R109, R96, R111 ;  /* 0x0000006f606d7220 */ /* 0x001fe20000410000 */
[----:B------:R-:W-:Y:S02]  /*69c0*/  FMUL.FTZ R110, R110, UR22 ;  /* 0x000000166e6e7c20 */ /* 0x000fe40008410000 */
[----:B------:R-:W-:Y:S02]  /*69d0*/  F2F.F16.F32 R174, R168 ;  /* 0x000000a800ae7304 */ /* 0x000fe40000200800 */
[----:B-1----:R-:W-:-:S06]  /*69e0*/  FSEL R167, R109, RZ, P6 ;  /* 0x000000ff6da77208 */ /* 0x002fcc0003000000 */
[----:B------:R-:W0:Y:S08]  /*69f0*/  F2F.F16.F32 R175, R171 ;  /* 0x000000ab00af7304 */ /* 0x000e300000200800 */
[----:B------:R-:W-:Y:S01]  /*6a00*/  F2F.F16.F32 R167, R167 ;  /* 0x000000a700a77304 */ /* 0x000fe20000200800 */
[----:B0-----:R-:W-:Y:S02]  /*6a10*/  SHF.L.U32 R175, R175, 0x10, RZ ;  /* 0x00000010afaf7819 */ /* 0x001fe400000006ff */
[----:B--2---:R-:W-:-:S02]  /*6a20*/  @P6 MOV R108, R106 ;  /* 0x0000006a006c6202 */ /* 0x004fc40000000f00 */
[----:B------:R-:W-:Y:S02]  /*6a30*/  @P0 SHF.R.U64 R109, R106, 0x10, R107 ;  /* 0x000000106a6d0819 */ /* 0x000fe4000000126b */
[----:B------:R-:W-:Y:S01]  /*6a40*/  MOV R106, RZ ;  /* 0x000000ff006a7202 */ /* 0x000fe20000000f00 */
[----:B------:R-:W-:-:S05]  /*6a50*/  @P6 HADD2.F32 R108, -RZ, R108.H0_H0 ;  /* 0x2000006cff6c6230 */ /* 0x000fca0000004100 */
[----:B------:R-:W-:Y:S01]  /*6a60*/  @P6 FMUL.FTZ R105, R111, R108 ;  /* 0x0000006c6f696220 */ /* 0x000fe20000410000 */
[----:B------:R-:W-:Y:S01]  /*6a70*/  FMUL.FTZ R111, R168, UR4 ;  /* 0x00000004a86f7c20 */ /* 0x000fe20008410000 */
[----:B------:R-:W-:Y:S01]  /*6a80*/  FMUL.FTZ R108, R97, R110 ;  /* 0x0000006e616c7220 */ /* 0x000fe20000410000 */
[----:B------:R-:W-:Y:S01]  /*6a90*/  LOP3.LUT P6, RZ, R158, 0xff0000, RZ, 0xc0, !PT ;  /* 0x00ff00009eff7812 */ /* 0x000fe200078cc0ff */
[----:B------:R-:W-:Y:S01]  /*6aa0*/  FADD.FTZ R20, R20, R105 ;  /* 0x0000006914147221 */ /* 0x000fe20000010000 */
[----:B------:R-:W-:Y:S01]  /*6ab0*/  FMUL.FTZ R176, R111, UR22 ;  /* 0x000000166fb07c20 */ /* 0x000fe20008410000 */
[----:B------:R-:W-:Y:S01]  /*6ac0*/  FMUL.FTZ R111, R171, UR4 ;  /* 0x00000004ab6f7c20 */ /* 0x000fe20008410000 */
[----:B------:R-:W-:Y:S01]  /*6ad0*/  FSEL R168, R108, RZ, P0 ;  /* 0x000000ff6ca87208 */ /* 0x000fe20000000000 */
[----:B------:R-:W-:Y:S02]  /*6ae0*/  @P0 HADD2.F32 R108, -RZ, R109.H0_H0 ;  /* 0x2000006dff6c0230 */ /* 0x000fe40000004100 */
[----:B------:R-:W-:Y:S01]  /*6af0*/  FMUL.FTZ R109, R98, R176 ;  /* 0x000000b0626d7220 */ /* 0x000fe20000410000 */
[----:B------:R-:W-:Y:S01]  /*6b00*/  FMUL.FTZ R178, R111, UR22 ;  /* 0x000000166fb27c20 */ /* 0x000fe20008410000 */
[----:B------:R0:W1:Y:S01]  /*6b10*/  F2F.F16.F32 R170, R168 ;  /* 0x000000a800aa7304 */ /* 0x0000620000200800 */
[----:B------:R-:W-:-:S02]  /*6b20*/  @P0 FMUL.FTZ R106, R110, R108 ;  /* 0x0000006c6e6a0220 */ /* 0x000fc40000410000 */
[----:B------:R-:W-:Y:S01]  /*6b30*/  FMUL.FTZ R110, R99, R178 ;  /* 0x000000b2636e7220 */ /* 0x000fe20000410000 */
[----:B------:R-:W-:Y:S02]  /*6b40*/  ISETP.GE.U32.AND P0, PT, R158, 0x1000000, PT ;  /* 0x010000009e00780c */ /* 0x000fe40003f06070 */
[----:B------:R-:W-:Y:S01]  /*6b50*/  FSEL R172, R109, RZ, P6 ;  /* 0x000000ff6dac7208 */ /* 0x000fe20003000000 */
[----:B------:R-:W-:Y:S01]  /*6b60*/  FADD.FTZ R21, R21, R106 ;  /* 0x0000006a15157221 */ /* 0x000fe20000010000 */
[----:B------:R-:W2:Y:S01]  /*6b70*/  LDC.64 R108, c[0x0][0x478] ;  /* 0x00011e00ff6c7b82 */ /* 0x000ea20000000a00 */
[----:B------:R-:W-:Y:S01]  /*6b80*/  FSEL R173, R110, RZ, P0 ;  /* 0x000000ff6ead7208 */ /* 0x000fe20000000000 */
[----:B0-----:R-:W-:Y:S02]  /*6b90*/  IMAD.WIDE.U32 R168, R169, 0x10000, RZ ;  /* 0x00010000a9a87825 */ /* 0x001fe400078e00ff */
[----:B------:R-:W-:Y:S02]  /*6ba0*/  F2F.F16.F32 R172, R172 ;  /* 0x000000ac00ac7304 */ /* 0x000fe40000200800 */
[----:B-1----:R-:W-:-:S02]  /*6bb0*/  IMAD.WIDE.U32 R170, R170, 0x10000, RZ ;  /* 0x00010000aaaa7825 */ /* 0x002fc400078e00ff */
[----:B------:R-:W0:Y:S01]  /*6bc0*/  LDC.64 R110, c[0x0][0x468] ;  /* 0x00011a00ff6e7b82 */ /* 0x000e220000000a00 */
[----:B------:R-:W-:Y:S02]  /*6bd0*/  LOP3.LUT R169, R169, R175, R174, 0xfe, !PT ;  /* 0x000000afa9a97212 */ /* 0x000fe400078efeae */
[----:B------:R-:W-:Y:S01]  /*6be0*/  LOP3.LUT R168, R168, R179, RZ, 0xfc, !PT ;  /* 0x000000b3a8a87212 */ /* 0x000fe200078efcff */
[----:B------:R-:W1:Y:S01]  /*6bf0*/  F2F.F16.F32 R173, R173 ;  /* 0x000000ad00ad7304 */ /* 0x000e620000200800 */
[----:B------:R-:W-:Y:S02]  /*6c00*/  LOP3.LUT R170, R170, R167, RZ, 0xfc, !PT ;  /* 0x000000a7aaaa7212 */ /* 0x000fe400078efcff */
[----:B------:R-:W-:-:S05]  /*6c10*/  @P6 MOV R167, R107 ;  /* 0x0000006b00a76202 */ /* 0x000fca0000000f00 */
[----:B------:R-:W-:Y:S02]  /*6c20*/  @P6 HADD2.F32 R167, -RZ, R167.H0_H0 ;  /* 0x200000a7ffa76230 */ /* 0x000fe40000004100 */
[----:B--2---:R-:W-:Y:S01]  /*6c30*/  IMAD.WIDE.U32 R108, R126, 0x8, R108 ;  /* 0x000000087e6c7825 */ /* 0x004fe200078e006c */
[----:B-1----:R-:W-:-:S04]  /*6c40*/  SHF.L.U32 R177, R173, 0x10, RZ ;  /* 0x00000010adb17819 */ /* 0x002fc800000006ff */
[----:B------:R1:W-:Y:S01]  /*6c50*/  STG.E.64 desc[UR14][R108.64], R168 ;  /* 0x000000a86c007986 */ /* 0x0003e2000c101b0e */
[----:B------:R-:W-:Y:S01]  /*6c60*/  @P0 SHF.R.U32.HI R173, RZ, 0x10, R107 ;  /* 0x00000010ffad0819 */ /* 0x000fe2000001166b */
[----:B------:R-:W-:Y:S01]  /*6c70*/  HFMA2 R107, -RZ, RZ, 0, 0 ;  /* 0x00000000ff6b7431 */ /* 0x000fe200000001ff */
[----:B------:R-:W-:Y:S01]  /*6c80*/  LOP3.LUT R171, R171, R177, R172, 0xfe, !PT ;  /* 0x000000b1abab7212 */ /* 0x000fe200078efeac */
[----:B0-----:R-:W-:Y:S01]  /*6c90*/  IMAD.WIDE.U32 R110, R126, 0x8, R110 ;  /* 0x000000087e6e7825 */ /* 0x001fe200078e006e */
[----:B------:R-:W-:-:S03]  /*6ca0*/  MOV R172, RZ ;  /* 0x000000ff00ac7202 */ /* 0x000fc60000000f00 */
[----:B------:R-:W-:Y:S01]  /*6cb0*/  @P6 FMUL.FTZ R107, R176, R167 ;  /* 0x000000a7b06b6220 */ /* 0x000fe20000410000 */
[----:B------:R-:W-:Y:S01]  /*6cc0*/  IADD3 R126, PT, PT, R126, 0x80, RZ ;  /* 0x000000807e7e7810 */ /* 0x000fe20007ffe0ff */
[----:B------:R-:W-:Y:S01]  /*6cd0*/  @P0 HADD2.F32 R173, -RZ, R173.H0_H0 ;  /* 0x200000adffad0230 */ /* 0x000fe20000004100 */
[----:B------:R1:W-:Y:S01]  /*6ce0*/  STG.E.64 desc[UR14][R110.64], R170 ;  /* 0x000000aa6e007986 */ /* 0x0003e2000c101b0e */
[----:B------:R-:W-:-:S03]  /*6cf0*/  FADD.FTZ R22, R22, R107 ;  /* 0x0000006b16167221 */ /* 0x000fc60000010000 */
[----:B------:R-:W-:-:S04]  /*6d00*/  @P0 FMUL.FTZ R172, R178, R173 ;  /* 0x000000adb2ac0220 */ /* 0x000fc80000410000 */
[----:B------:R-:W-:-:S07]  /*6d10*/  FADD.FTZ R23, R23, R172 ;  /* 0x000000ac17177221 */ /* 0x000fce0000010000 */
.L_x_6296:
[----:B------:R-:W-:Y:S05]  /*6d20*/  BSYNC.RECONVERGENT B1 ;  /* 0x0000000000017941 */ /* 0x000fea0003800200 */
.L_x_6295:
[----:B------:R-:W-:Y:S04]  /*6d30*/  BSSY.RECONVERGENT B1, `(.L_x_6297) ;  /* 0x0000058000017945 */ /* 0x000fe80003800200 */
[----:B------:R-:W-:Y:S05]  /*6d40*/  @!P2 BRA `(.L_x_6298) ;  /* 0x000000040058a947 */ /* 0x000fea0003800000 */
[----:B------:R-:W0:Y:S02]  /*6d50*/  LDC.64 R106, c[0x0][0x390] ;  /* 0x0000e400ff6a7b82 */ /* 0x000e240000000a00 */
[----:B0-----:R-:W-:-:S06]  /*6d60*/  IMAD.WIDE.U32 R106, R126, 0x8, R106 ;  /* 0x000000087e6a7825 */ /* 0x001fcc00078e006a */
[----:B------:R-:W2:Y:S01]  /*6d70*/  LDG.E.64 R106, desc[UR14][R106.64] ;  /* 0x0000000e6a6a7981 */ /* 0x000ea2000c1e1b00 */
[----:B-1----:R-:W-:Y:S01]  /*6d80*/  MOV R108, R114 ;  /* 0x00000072006c7202 */ /* 0x002fe20000000f00 */
        /* <DEDUP_REMOVED lines=10> */
[----:B------:R-:W-:-:S02]  /*6e30*/  MOV R108, R115 ;  /* 0x00000073006c7202 */ /* 0x000fc40000000f00 */
[--C-:B------:R-:W-:Y:S01]  /*6e40*/  SHF.R.U64 R105, R114, 0x10, R115.reuse ;  /* 0x0000001072697819 */ /* 0x100fe20000001273 */
[----:B------:R0:W-:Y:S01]  /*6e50*/  F2F.F16.F32 R179, R109 ;  /* 0x0000006d00b37304 */ /* 0x0001e20000200800 */
[----:B------:R-:W-:Y:S01]  /*6e60*/  SHF.R.U32.HI R171, RZ, 0x10, R115 ;  /* 0x00000010ffab7819 */ /* 0x000fe20000011673 */
[----:B------:R-:W-:Y:S02]  /*6e70*/  HADD2.F32 R108, -RZ, R108.H0_H0 ;  /* 0x2000006cff6c7230 */ /* 0x000fe40000004100 */
[----:B------:R-:W-:Y:S02]  /*6e80*/  HADD2.F32 R105, -RZ, R105.H0_H0 ;  /* 0x20000069ff697230 */ /* 0x000fe40000004100 */
[----:B------:R-:W-:Y:S02]  /*6e90*/  HADD2.F32 R171, -RZ, R171.H0_H0 ;  /* 0x200000abffab7230 */ /* 0x000fe40000004100 */
[----:B------:R-:W-:Y:S01]  /*6ea0*/  FFMA.FTZ R168, R111, UR13, R108 ;  /* 0x0000000d6fa87c23 */ /* 0x000fe2000801006c */
[----:B------:R-:W-:Y:S01]  /*6eb0*/  FFMA.FTZ R111, R142, UR5, R104 ;  /* 0x000000058e6f7c23 */ /* 0x000fe20008010068 */
[----:B------:R-:W-:Y:S01]  /*6ec0*/  FFMA.FTZ R167, R110, UR13, R105 ;  /* 0x0000000d6ea77c23 */ /* 0x000fe20008010069 */
[----:B------:R-:W-:Y:S01]  /*6ed0*/  FMUL.FTZ R110, R109, UR4 ;  /* 0x000000046d6e7c20 */ /* 0x000fe20008410000 */
[----:B------:R-:W-:-:S02]  /*6ee0*/  HFMA2 R105, -RZ, RZ, 0, 0 ;  /* 0x00000000ff697431 */ /* 0x000fc400000001ff */
[----:B------:R-:W-:Y:S01]  /*6ef0*/  FADD.FTZ R170, R140, -R111 ;  /* 0x8000006f8caa7221 */ /* 0x000fe20000010000 */
[----:B------:R1:W-:Y:S01]  /*6f00*/  F2F.F16.F32 R169, R167 ;  /* 0x000000a700a97304 */ /* 0x0003e20000200800 */
[----:B------:R-:W-:Y:S01]  /*6f10*/  FMUL.FTZ R111, R110, UR22 ;  /* 0x000000166e6f7c20 */ /* 0x000fe20008410000 */
[----:B------:R-:W-:Y:S01]  /*6f20*/  FMUL.FTZ R110, R167, UR4 ;  /* 0x00000004a76e7c20 */ /* 0x000fe20008410000 */
[----:B------:R-:W-:Y:S02]  /*6f30*/  FFMA.FTZ R171, R170, UR13, R171 ;  /* 0x0000000daaab7c23 */ /* 0x000fe400080100ab */
        /* <DEDUP_REMOVED lines=55> */
.L_x_6298:
[----:B------:R-:W-:Y:S05]  /*72b0*/  BSYNC.RECONVERGENT B1 ;  /* 0x0000000000017941 */ /* 0x000fea0003800200 */
.L_x_6297:
[----:B------:R-:W-:Y:S04]  /*72c0*/  BSSY.RECONVERGENT B1, `(.L_x_6299) ;  /* 0x0000058000017945 */ /* 0x000fe80003800200 */
[----:B------:R-:W-:Y:S05]  /*72d0*/  @!P3 BRA `(.L_x_6300) ;  /* 0x000000040058b947 */ /* 0x000fea0003800000 */
[----:B------:R-:W0:Y:S02]  /*72e0*/  LDC.64 R106, c[0x0][0x390] ;  /* 0x0000e400ff6a7b82 */ /* 0x000e240000000a00 */
[----:B0-----:R-:W-:-:S06]  /*72f0*/  IMAD.WIDE.U32 R106, R126, 0x8, R106 ;  /* 0x000000087e6a7825 */ /* 0x001fcc00078e006a */
[----:B------:R-:W3:Y:S01]  /*7300*/  LDG.E.64 R106, desc[UR14][R106.64] ;  /* 0x0000000e6a6a7981 */ /* 0x000ee2000c1e1b00 */
[----:B-12---:R-:W-:Y:S01]  /*7310*/  MOV R108, R116 ;  /* 0x00000074006c7202 */ /* 0x006fe20000000f00 */
        /* <DEDUP_REMOVED lines=34> */
[----:B---3--:R-:W-:-:S02]  /*7540*/  @P6 MOV R108, R106 ;  /* 0x0000006a006c6202 */ /* 0x008fc40000000f00 */
        /* <DEDUP_REMOVED lines=47> */
.L_x_6300:
[----:B------:R-:W-:Y:S05]  /*7840*/  BSYNC.RECONVERGENT B1 ;  /* 0x0000000000017941 */ /* 0x000fea0003800200 */
.L_x_6299:
[----:B------:R-:W-:Y:S04]  /*7850*/  BSSY.RECONVERGENT B1, `(.L_x_6301) ;  /* 0x0000058000017945 */ /* 0x000fe80003800200 */
[----:B------:R-:W-:Y:S05]  /*7860*/  @!P4 BRA `(.L_x_6302) ;  /* 0x000000040058c947 */ /* 0x000fea0003800000 */
[----:B------:R-:W0:Y:S02]  /*7870*/  LDC.64 R106, c[0x0][0x390] ;  /* 0x0000e400ff6a7b82 */ /* 0x000e240000000a00 */
[----:B0-----:R-:W-:-:S06]  /*7880*/  IMAD.WIDE.U32 R106, R126, 0x8, R106 ;  /* 0x000000087e6a7825 */ /* 0x001fcc00078e006a */
[----:B------:R-:W4:Y:S01]  /*7890*/  LDG.E.64 R106, desc[UR14][R106.64] ;  /* 0x0000000e6a6a7981 */ /* 0x000f22000c1e1b00 */
[----:B-123--:R-:W-:Y:S01]  /*78a0*/  MOV R108, R118 ;  /* 0x00000076006c7202 */ /* 0x00efe20000000f00 */
        /* <DEDUP_REMOVED lines=34> */
[----:B----4-:R-:W-:-:S02]  /*7ad0*/  @P6 MOV R108, R106 ;  /* 0x0000006a006c6202 */ /* 0x010fc40000000f00 */
        /* <DEDUP_REMOVED lines=47> */
.L_x_6302:
[----:B------:R-:W-:Y:S05]  /*7dd0*/  BSYNC.RECONVERGENT B1 ;  /* 0x0000000000017941 */ /* 0x000fea0003800200 */
.L_x_6301:
[----:B------:R-:W-:Y:S05]  /*7de0*/  @!P5 BRA `(.L_x_6277) ;  /* 0x000000040054d947 */ /* 0x000fea0003800000 */
[----:B------:R-:W0:Y:S02]  /*7df0*/  LDC.64 R106, c[0x0][0x390] ;  /* 0x0000e400ff6a7b82 */ /* 0x000e240000000a00 */
[----:B0-----:R-:W-:-:S06]  /*7e00*/  IMAD.WIDE.U32 R106, R126, 0x8, R106 ;  /* 0x000000087e6a7825 */ /* 0x001fcc00078e006a */
[----:B------:R-:W5:Y:S01]  /*7e10*/  LDG.E.64 R106, desc[UR14][R106.64] ;  /* 0x0000000e6a6a7981 */ /* 0x000f62000c1e1b00 */
[----:B------:R-:W-:Y:S01]  /*7e20*/  MOV R105, R120 ;  /* 0x0000007800697202 */ /* 0x000fe20000000f00 */
[--C-:B-1234-:R-:W-:Y:S01]  /*7e30*/  FFMA.FTZ R108, R127, UR5, R104.reuse ;  /* 0x000000057f6c7c23 */ /* 0x11efe20008010068 */
[----:B------:R-:W-:Y:S01]  /*7e40*/  LOP3.LUT P6, RZ, R129, 0xff, RZ, 0xc0, !PT ;  /* 0x000000ff81ff7812 */ /* 0x000fe200078cc0ff */
[----:B------:R-:W-:Y:S01]  /*7e50*/  FFMA.FTZ R110, R122, UR5, R104 ;  /* 0x000000057a6e7c23 */ /* 0x000fe20008010068 */
[----:B------:R-:W-:Y:S01]  /*7e60*/  MOV R167, R121 ;  /* 0x0000007900a77202 */ /* 0x000fe20000000f00 */
[----:B------:R-:W-:Y:S02]  /*7e70*/  HADD2.F32 R105, -RZ, R105.H0_H0 ;  /* 0x20000069ff697230 */ /* 0x000fe40000004100 */
[----:B------:R-:W-:Y:S01]  /*7e80*/  FADD.FTZ R108, R125, -R108 ;  /* 0x8000006c7d6c7221 */ /* 0x000fe20000010000 */
[----:B------:R-:W-:Y:S01]  /*7e90*/  FFMA.FTZ R111, R131, UR5, R104 ;  /* 0x00000005836f7c23 */ /* 0x000fe20008010068 */
[----:B------:R-:W-:Y:S01]  /*7ea0*/  FADD.FTZ R110, R123, -R110 ;  /* 0x8000006e7b6e7221 */ /* 0x000fe20000010000 */
[----:B------:R-:W-:Y:S01]  /*7eb0*/  LOP3.LUT P0, RZ, R129, 0xff00, RZ, 0xc0, !PT ;  /* 0x0000ff0081ff7812 */ /* 0x000fe2000780c0ff */
[----:B------:R-:W-:Y:S01]  /*7ec0*/  FFMA.FTZ R105, R108, UR13, R105 ;  /* 0x0000000d6c697c23 */ /* 0x000fe20008010069 */
[----:B------:R-:W-:Y:S01]  /*7ed0*/  SHF.R.U64 R108, R120, 0x10, R121 ;  /* 0x00000010786c7819 */ /* 0x000fe20000001279 */
[----:B------:R-:W-:Y:S01]  /*7ee0*/  FADD.FTZ R111, R132, -R111 ;  /* 0x8000006f846f7221 */ /* 0x000fe20000010000 */
[----:B------:R-:W-:Y:S01]  /*7ef0*/  SHF.R.U32.HI R170, RZ, 0x10, R121 ;  /* 0x00000010ffaa7819 */ /* 0x000fe20000011679 */
[----:B------:R0:W-:Y:S02]  /*7f00*/  F2F.F16.F32 R177, R105 ;  /* 0x0000006900b17304 */ /* 0x0001e40000200800 */
[----:B------:R-:W-:-:S02]  /*7f10*/  HADD2.F32 R109, -RZ, R108.H0_H0 ;  /* 0x2000006cff6d7230 */ /* 0x000fc40000004100 */
[----:B------:R-:W-:Y:S02]  /*7f20*/  HADD2.F32 R108, -RZ, R167.H0_H0 ;  /* 0x200000a7ff6c7230 */ /* 0x000fe40000004100 */
[----:B------:R-:W-:Y:S02]  /*7f30*/  HFMA2 R167, -RZ, RZ, 0, 0 ;  /* 0x00000000ffa77431 */ /* 0x000fe400000001ff */
[----:B------:R-:W-:Y:S02]  /*7f40*/  HADD2.F32 R170, -RZ, R170.H0_H0 ;  /* 0x200000aaffaa7230 */ /* 0x000fe40000004100 */
[----:B------:R-:W-:Y:S01]  /*7f50*/  FFMA.FTZ R110, R110, UR13, R109 ;  /* 0x0000000d6e6e7c23 */ /* 0x000fe2000801006d */
[----:B------:R-:W-:Y:S01]  /*7f60*/  FFMA.FTZ R109, R128, UR5, R104 ;  /* 0x00000005806d7c23 */ /* 0x000fe20008010068 */
[----:B------:R-:W-:Y:S01]  /*7f70*/  FFMA.FTZ R168, R111, UR13, R108 ;  /* 0x0000000d6fa87c23 */ /* 0x000fe2000801006c */
[----:B------:R-:W-:Y:S01]  /*7f80*/  FMUL.FTZ R108, R105, UR4 ;  /* 0x00000004696c7c20 */ /* 0x000fe20008410000 */
[----:B------:R-:W-:Y:S01]  /*7f90*/  F2F.F16.F32 R111, R110 ;  /* 0x0000006e006f7304 */ /* 0x000fe20000200800 */
[----:B------:R-:W-:-:S02]  /*7fa0*/  FADD.FTZ R169, R124, -R109 ;  /* 0x8000006d7ca97221 */ /* 0x000fc40000010000 */
[----:B------:R-:W-:Y:S01]  /*7fb0*/  FMUL.FTZ R109, R108, UR22 ;  /* 0x000000166c6d7c20 */ /* 0x000fe20008410000 */
[----:B------:R-:W-:Y:S01]  /*7fc0*/  FMUL.FTZ R108, R110, UR4 ;  /* 0x000000046e6c7c20 */ /* 0x000fe20008410000 */
[----:B------:R-:W-:Y:S02]  /*7fd0*/  FFMA.FTZ R169, R169, UR13, R170 ;  /* 0x0000000da9a97c23 */ /* 0x000fe400080100aa */
[----:B0-----:R-:W-:Y:S01]  /*7fe0*/  FMUL.FTZ R105, R64, R109 ;  /* 0x0000006d40697220 */ /* 0x001fe20000410000 */
[----:B------:R-:W-:Y:S01]  /*7ff0*/  FMUL.FTZ R108, R108, UR22 ;  /* 0x000000166c6c7c20 */ /* 0x000fe20008410000 */
[----:B------:R-:W-:Y:S03]  /*8000*/  F2F.F16.F32 R174, R168 ;  /* 0x000000a800ae7304 */ /* 0x000fe60000200800 */
[----:B------:R-:W-:-:S05]  /*8010*/  FSEL R170, R105, RZ, P6 ;  /* 0x000000ff69aa7208 */ /* 0x000fca0003000000 */
[----:B------:R-:W0:Y:S08]  /*8020*/  F2F.F16.F32 R173, R169 ;  /* 0x000000a900ad7304 */ /* 0x000e300000200800 */
[----:B------:R1:W-:Y:S01]  /*8030*/  F2F.F16.F32 R179, R170 ;  /* 0x000000aa00b37304 */ /* 0x0003e20000200800 */
[----:B0-----:R-:W-:Y:S02]  /*8040*/  SHF.L.U32 R173, R173, 0x10, RZ ;  /* 0x00000010adad7819 */ /* 0x001fe400000006ff */
[----:B-1----:R-:W-:-:S02]  /*8050*/  MOV R170, RZ ;  /* 0x000000ff00aa7202 */ /* 0x002fc40000000f00 */
[----:B-----5:R-:W-:Y:S02]  /*8060*/  @P6 MOV R104, R106 ;  /* 0x0000006a00686202 */ /* 0x020fe40000000f00 */
        /* <DEDUP_REMOVED lines=29> */
[----:B------:R-:W-:Y:S01]  /*8240*/  LOP3.LUT R168, R168, R179, RZ, 0xfc, !PT ;  /* 0x000000b3a8a87212 */ /* 0x000fe200078efcff */
[----:B--2---:R-:W-:Y:S01]  /*8250*/  IMAD.WIDE.U32 R104, R126, 0x8, R104 ;  /* 0x000000087e687825 */ /* 0x004fe200078e0068 */
[----:B-1----:R-:W-:-:S04]  /*8260*/  SHF.L.U32 R175, R172, 0x10, RZ ;  /* 0x00000010acaf7819 */ /* 0x002fc800000006ff */
[----:B------:R1:W-:Y:S01]  /*8270*/  STG.E.64 desc[UR14][R104.64], R110 ;  /* 0x0000006e68007986 */ /* 0x0003e2000c101b0e */
[----:B------:R-:W-:Y:S01]  /*8280*/  LOP3.LUT R169, R169, R175, R171, 0xfe, !PT ;  /* 0x000000afa9a97212 */ /* 0x000fe200078efeab */
[----:B0-----:R-:W-:Y:S01]  /*8290*/  IMAD.WIDE.U32 R108, R126, 0x8, R108 ;  /* 0x000000087e6c7825 */ /* 0x001fe200078e006c */
[----:B------:R-:W-:Y:S02]  /*82a0*/  @P6 MOV R126, R107 ;  /* 0x0000006b007e6202 */ /* 0x000fe40000000f00 */
[----:B------:R-:W-:Y:S01]  /*82b0*/  @P0 SHF.R.U32.HI R171, RZ, 0x10, R107 ;  /* 0x00000010ffab0819 */ /* 0x000fe2000001166b */
[----:B------:R-:W-:Y:S01]  /*82c0*/  HFMA2 R107, -RZ, RZ, 0, 0 ;  /* 0x00000000ff6b7431 */ /* 0x000fe200000001ff */
[----:B------:R1:W-:Y:S01]  /*82d0*/  STG.E.64 desc[UR14][R108.64], R168 ;  /* 0x000000a86c007986 */ /* 0x0003e2000c101b0e */
[----:B------:R-:W-:Y:S02]  /*82e0*/  @P6 HADD2.F32 R126, -RZ, R126.H0_H0 ;  /* 0x2000007eff7e6230 */ /* 0x000fe40000004100 */
[----:B------:R-:W-:-:S03]  /*82f0*/  @P0 HADD2.F32 R171, -RZ, R171.H0_H0 ;  /* 0x200000abffab0230 */ /* 0x000fc60000004100 */
[----:B------:R-:W-:Y:S02]  /*8300*/  @P6 FMUL.FTZ R107, R181, R126 ;  /* 0x0000007eb56b6220 */ /* 0x000fe40000410000 */
[----:B------:R-:W-:Y:S02]  /*8310*/  @P0 FMUL.FTZ R170, R176, R171 ;  /* 0x000000abb0aa0220 */ /* 0x000fe40000410000 */
[----:B------:R-:W-:Y:S02]  /*8320*/  FADD.FTZ R6, R6, R107 ;  /* 0x0000006b06067221 */ /* 0x000fe40000010000 */
[----:B------:R-:W-:-:S07]  /*8330*/  FADD.FTZ R7, R7, R170 ;  /* 0x000000aa07077221 */ /* 0x000fce0000010000 */
.L_x_6277:
[----:B------:R-:W-:Y:S05]  /*8340*/  BSYNC.RECONVERGENT B0 ;  /* 0x0000000000007941 */ /* 0x000fea0003800200 */
.L_x_6266:
[----:B------:R-:W-:Y:S02]  /*8350*/  UIADD3 UR7, UPT, UPT, UR7, UR24, URZ ;  /* 0x0000001807077290 */ /* 0x000fe4000fffe0ff */
[----:B------:R-:W-:Y:S02]  /*8360*/  UPLOP3.LUT UP2, UPT, UPT, UPT, UP2, 0x40, 0x4 ;  /* 0x000000000004789c */ /* 0x000fe40003f4e820 */
[----:B------:R-:W-:-:S09]  /*8370*/  UISETP.GE.AND UP1, UPT, UR7, UR25, UPT ;  /* 0x000000190700728c */ /* 0x000fd2000bf26270 */
[----:B------:R-:W-:Y:S05]  /*8380*/  BRA.U !UP1, `(.L_x_6303) ;  /* 0xffffff8509107547 */ /* 0x000fea000b83ffff */
.L_x_6253:
        /* <DEDUP_REMOVED lines=16> */
.L_x_6305:
[----:B------:R-:W-:Y:S05]  /*8490*/  BSYNC.RECONVERGENT B0 ;  /* 0x0000000000007941 */ /* 0x000fea0003800200 */
.L_x_6304:
        /* <DEDUP_REMOVED lines=12> */
.L_x_6307:
[----:B------:R-:W-:Y:S05]  /*8560*/  BSYNC.RECONVERGENT B0 ;  /* 0x0000000000007941 */ /* 0x000fea0003800200 */
.L_x_6306:
        /* <DEDUP_REMOVED lines=12> */
.L_x_6309:
[----:B------:R-:W-:Y:S05]  /*8630*/  BSYNC.RECONVERGENT B0 ;  /* 0x0000000000007941 */ /* 0x000fea0003800200 */
.L_x_6308:
        /* <DEDUP_REMOVED lines=12> */
.L_x_6311:
[----:B------:R-:W-:Y:S05]  /*8700*/  BSYNC.RECONVERGENT B0 ;  /* 0x0000000000007941 */ /* 0x000fea0003800200 */
.L_x_6310:
        /* <DEDUP_REMOVED lines=11> */
.L_x_6312:
        /* <DEDUP_REMOVED lines=12> */
.L_x_10894:


//--------------------- .text._ZN10layer_norm13ln_bwd_kernelINS_13Kernel_traitsIf6__halfS2_S2_fjLj2560ELj1ELj1ELj4ELj8ENS_18Kernel_traits_baseILj2560EfS2_S2_S2_fjLj128EEEEELb1ELb1ELb0ELb1EEEvNS_9BwdParamsE --------------------------
	.section	.text._ZN10layer_norm13ln_bwd_kernelINS_13Kernel_traitsIf6__halfS2_S2_fjLj2560ELj1ELj1ELj4ELj8ENS_18Kernel_traits_baseILj2560EfS2_S2_S2_fjLj128EEEEELb1ELb1ELb0ELb1EEEvNS_9BwdParamsE,"ax",@progbits
	.align	128
        .global         _ZN10layer_norm13ln_bwd_kernelINS_13Kernel_traitsIf6__halfS2_S2_fjLj2560ELj1ELj1ELj4ELj8ENS_18Kernel_traits_baseILj2560EfS2_S2_S2_fjLj128EEEEELb1ELb1ELb0ELb1EEEvNS_9BwdParamsE
        .type           _ZN10layer_norm13ln_bwd_kernelINS_13Kernel_traitsIf6__halfS2_S2_fjLj2560ELj1ELj1ELj4ELj8ENS_18Kernel_traits_baseILj2560EfS2_S2_S2_fjLj128EEEEELb1ELb1ELb0ELb1EEEvNS_9BwdParamsE,@function
        .size           _ZN10layer_norm13ln_bwd_kernelINS_13Kernel_traitsIf6__halfS2_S2_fjLj2560ELj1ELj1ELj4ELj8ENS_18Kernel_traits_baseILj2560EfS2_S2_S2_fjLj128EEEEELb1ELb1ELb0ELb1EEEvNS_9BwdParamsE,(.L_x_10895 - _ZN10layer_norm13ln_bwd_kernelINS_13Kernel_traitsIf6__halfS2_S2_fjLj2560ELj1ELj1ELj4ELj8ENS_18Kernel_traits_baseILj2560EfS2_S2_S2_fjLj128EEEEELb1ELb1ELb0ELb1EEEvNS_9BwdParamsE)
        .other          _ZN10layer_norm13ln_bwd_kernelINS_13Kernel_traitsIf6__halfS2_S2_fjLj2560ELj1ELj1ELj4ELj8ENS_18Kernel_traits_baseILj2560EfS2_S2_S2_fjLj128EEEEELb1ELb1ELb0ELb1EEEvNS_9BwdParamsE,@"STO_CUDA_ENTRY STV_DEFAULT"
_ZN10layer_norm13ln_bwd_kernelINS_13Kernel_traitsIf6__halfS2_S2_fjLj2560ELj1ELj1ELj4ELj8ENS_18Kernel_traits_baseILj2560EfS2_S2_S2_fjLj128EEEEELb1ELb1ELb0ELb1EEEvNS_9BwdParamsE:
.text._ZN10layer_norm13ln_bwd_kernelINS_13Kernel_traitsIf6__halfS2_S2_fjLj2560ELj1ELj1ELj4ELj8ENS_18Kernel_traits_baseILj2560EfS2_S2_S2_fjLj128EEEEELb1ELb1ELb0ELb1EEEvNS_9BwdParamsE:
        /* <DEDUP_REMOVED lines=94> */
.L_x_6318:
        /* <DEDUP_REMOVED lines=24> */
[----:B------:R-:W-:Y:S01]  /*0760*/  IMAD.WIDE.U32 R64, R139, 0x8, R64 ;  /* 0x000000088b407825 */ /* 0x000fe200078e0040 */
[----:B------:R-:W3:Y:S03]  /*0770*/  LDG.E.64 R144, desc[UR14][R60.64] ;  /* 0x0000000e3c907981 */ /* 0x000ee6000c1e1b00 */
[--C-:B------:R-:W-:Y:S02]  /*0780*/  IMAD.WIDE.U32 R46, R71, 0x8, R50.reuse ;  /* 0x00000008472e7825 */ /* 0x100fe400078e0032 */
[----:B------:R-:W3:Y:S02]  /*0790*/  LDG.E.64 R64, desc[UR14][R64.64] ;  /* 0x0000000e40407981 */ /* 0x000ee4000c1e1b00 */
[----:B------:R-:W-:-:S02]  /*07a0*/  IMAD.WIDE.U32 R66, R155, 0x8, R50 ;  /* 0x000000089b427825 */ /* 0x000fc400078e0032 */
[----:B------:R0:W3:Y:S02]  /*07b0*/  LDG.E.64 R44, desc[UR14][R62.64] ;  /* 0x0000000e3e2c7981 */ /* 0x0000e4000c1e1b00 */
[----:B------:R-:W-:Y:S02]  /*07c0*/  IMAD.WIDE.U32 R50, R139, 0x8, R50 ;  /* 0x000000088b327825 */ /* 0x000fe400078e0032 */
[----:B------:R-:W3:Y:S04]  /*07d0*/  LDG.E.64 R66, desc[UR14][R66.64] ;  /* 0x0000000e42427981 */ /* 0x000ee8000c1e1b00 */
[----:B------:R-:W3:Y:S01]  /*07e0*/  LDG.E.64 R50, desc[UR14][R50.64] ;  /* 0x0000000e32327981 */ /* 0x000ee2000c1e1b00 */
[----:B------:R-:W-:Y:S02]  /*07f0*/  MOV R146, UR4 ;  /* 0x0000000400927c02 */ /* 0x000fe40008000f00 */
[----:B------:R-:W-:Y:S01]  /*0800*/  MOV R147, UR5 ;  /* 0x0000000500937c02 */ /* 0x000fe20008000f00 */
[----:B------:R-:W3:Y:S01]  /*0810*/  LDG.E.64 R142, desc[UR14][R46.64] ;  /* 0x0000000e2e8e7981 */ /* 0x000ee2000c1e1b00 */
[----:B------:R-:W1:Y:S03]  /*0820*/  @UP0 LDCU.64 UR4, c[0x0][0x3e0] ;  /* 0x00007c00ff0407ac */ /* 0x000e660008000a00 */
[----:B------:R-:W3:Y:S04]  /*0830*/  LDG.E R146, desc[UR14][R146.64] ;  /* 0x0000000e92927981 */ /* 0x000ee8000c1e1900 */
[----:B------:R-:W3:Y:S04]  /*0840*/  LDG.E.64 R60, desc[UR14][R136.64] ;  /* 0x0000000e883c7981 */ /* 0x000ee8000c1e1b00 */
[----:B------:R-:W3:Y:S01]  /*0850*/  LDG.E.64 R46, desc[UR14][R134.64] ;  /* 0x0000000e862e7981 */ /* 0x000ee2000c1e1b00 */
[----:B------:R-:W-:-:S02]  /*0860*/  ISETP.NE.U32.AND P0, PT, RZ, UR16, PT ;  /* 0x00000010ff007c0c */ /* 0x000fc4000bf05070 */
[----:B------:R-:W-:Y:S02]  /*0870*/  PLOP3.LUT P4, PT, PT, PT, UP0, 0x80, 0x8 ;  /* 0x000000000008781c */ /* 0x000fe40003f8f008 */
[----:B------:R-:W-:Y:S01]  /*0880*/  ISETP.NE.AND.EX P0, PT, RZ, UR17, PT, P0 ;  /* 0x00000011ff007c0c */ /* 0x000fe2000bf05300 */
[----:B-1----:R-:W-:-:S06]  /*0890*/  @UP0 UIMAD.WIDE UR4, UR6, 0x2, UR4 ;  /* 0x00000002060408a5 */ /* 0x002fcc000f8e0204 */
[----:B0-----:R-:W-:Y:S02]  /*08a0*/  MOV R62, UR4 ;  /* 0x00000004003e7c02 */ /* 0x001fe40008000f00 */
[----:B------:R-:W-:-:S05]  /*08b0*/  MOV R63, UR5 ;  /* 0x00000005003f7c02 */ /* 0x000fca0008000f00 */
[----:B------:R0:W3:Y:S01]  /*08c0*/  @P4 LDG.E.U16 R62, desc[UR14][R62.64] ;  /* 0x0000000e3e3e4981 */ /* 0x0000e2000c1e1500 */
[----:B------:R-:W-:Y:S02]  /*08d0*/  ISETP.NE.AND P3, PT, RZ, UR7, PT ;  /* 0x00000007ff007c0c */ /* 0x000fe4000bf65270 */
[----:B----4-:R-:W-:Y:S02]  /*08e0*/  R2UR UR12, R0 ;  /* 0x00000000000c72ca */ /* 0x010fe400000e0000 */
[--C-:B--2---:R-:W-:Y:S02]  /*08f0*/  SHF.R.U64 R176, R140, 0x10, R141.reuse ;  /* 0x000000108cb07819 */ /* 0x104fe4000000128d */
[----:B------:R-:W-:Y:S02]  /*0900*/  MOV R173, R141 ;  /* 0x0000008d00ad7202 */ /* 0x000fe40000000f00 */
[----:B------:R-:W-:Y:S02]  /*0910*/  SHF.R.U32.HI R178, RZ, 0x10, R141 ;  /* 0x00000010ffb27819 */ /* 0x000fe4000001168d */
[----:B---3--:R-:W-:-:S02]  /*0920*/  SHF.R.U64 R184, R144, 0x10, R145 ;  /* 0x0000001090b87819 */ /* 0x008fc40000001291 */
[----:B------:R-:W-:Y:S01]  /*0930*/  MOV R181, R145 ;  /* 0x0000009100b57202 */ /* 0x000fe20000000f00 */
[----:B------:R-:W-:Y:S01]  /*0940*/  HADD2.F32 R141, -RZ, R64.H0_H0 ;  /* 0x20000040ff8d7230 */ /* 0x000fe20000004100 */
[----:B------:R-:W-:Y:S01]  /*0950*/  SHF.R.U32.HI R186, RZ, 0x10, R145 ;  /* 0x00000010ffba7819 */ /* 0x000fe20000011691 */
[----:B------:R-:W-:Y:S01]  /*0960*/  HADD2.F32 R145, -RZ, R65.H0_H0 ;  /* 0x20000041ff917230 */ /* 0x000fe20000004100 */
[--C-:B------:R-:W-:Y:S02]  /*0970*/  SHF.R.U64 R138, R64, 0x10, R65.reuse ;  /* 0x00000010408a7819 */ /* 0x100fe40000001241 */
[----:B------:R-:W-:Y:S02]  /*0980*/  SHF.R.U32.HI R154, RZ, 0x10, R65 ;  /* 0x00000010ff9a7819 */ /* 0x000fe40000011641 */
[----:B------:R-:W1:Y:S01]  /*0990*/  @P0 LDC.64 R64, c[0x0][0x438] ;  /* 0x00010e00ff400b82 */ /* 0x000e620000000a00 */
[----:B------:R-:W-:Y:S01]  /*09a0*/  MOV R148, R66 ;  /* 0x0000004200947202 */ /* 0x000fe20000000f00 */
[----:B------:R-:W-:Y:S01]  /*09b0*/  HADD2.F32 R0, -RZ, R44.H0_H0 ;  /* 0x2000002cff007230 */ /* 0x000fe20000004100 */
[----:B------:R-:W-:Y:S01]  /*09c0*/  SHF.R.U64 R188, R66, 0x10, R67 ;  /* 0x0000001042bc7819 */ /* 0x000fe20000001243 */
[----:B------:R-:W-:Y:S01]  /*09d0*/  HADD2.F32 R66, -RZ, R45.H0_H0 ;  /* 0x2000002dff427230 */ /* 0x000fe20000004100 */
[----:B------:R-:W-:-:S02]  /*09e0*/  MOV R185, R67 ;  /* 0x0000004300b97202 */ /* 0x000fc40000000f00 */
[----:B------:R-:W-:Y:S02]  /*09f0*/  SHF.R.U32.HI R190, RZ, 0x10, R67 ;  /* 0x00000010ffbe7819 */ /* 0x000fe40000011643 */
[----:B------:R-:W-:Y:S02]  /*0a00*/  MOV R187, R50 ;  /* 0x0000003200bb7202 */ /* 0x000fe40000000f00 */
[--C-:B------:R-:W-:Y:S02]  /*0a10*/  SHF.R.U64 R192, R50, 0x10, R51.reuse ;  /* 0x0000001032c07819 */ /* 0x100fe40000001233 */
[----:B------:R-:W-:Y:S02]  /*0a20*/  MOV R189, R51 ;  /* 0x0000003300bd7202 */ /* 0x000fe40000000f00 */
[----:B------:R-:W-:Y:S02]  /*0a30*/  SHF.R.U32.HI R194, RZ, 0x10, R51 ;  /* 0x00000010ffc27819 */ /* 0x000fe40000011633 */
[--C-:B0-----:R-:W-:Y:S01]  /*0a40*/  SHF.R.U64 R63, R44, 0x10, R45.reuse ;  /* 0x000000102c3f7819 */ /* 0x101fe2000000122d */
[----:B------:R-:W0:Y:S01]  /*0a50*/  @P0 LDC.64 R50, c[0x0][0x438] ;  /* 0x00010e00ff320b82 */ /* 0x000e220000000a00 */
[----:B------:R-:W-:-:S07]  /*0a60*/  SHF.R.U32.HI R67, RZ, 0x10, R45 ;  /* 0x00000010ff437819 */ /* 0x000fce000001162d */
[----:B------:R-:W2:Y:S01]  /*0a70*/  @P0 LDC.64 R44, c[0x0][0x438] ;  /* 0x00010e00ff2c0b82 */ /* 0x000ea20000000a00 */
[----:B------:R-:W-:Y:S02]  /*0a80*/  FSEL R137, R146, RZ, !P3 ;  /* 0x000000ff92897208 */ /* 0x000fe40005800000 */
[--C-:B------:R-:W-:Y:S01]  /*0a90*/  SHF.R.U32.HI R134, RZ, 0x10, R47.reuse ;  /* 0x00000010ff867819 */ /* 0x100fe2000001162f */
[----:B------:R-:W-:Y:S01]  /*0aa0*/  HADD2.F32 R70, -RZ, R46.H0_H0 ;  /* 0x2000002eff467230 */ /* 0x000fe20000004100 */
[----:B------:R-:W-:Y:S01]  /*0ab0*/  MOV R163, R140 ;  /* 0x0000008c00a37202 */ /* 0x000fe20000000f00 */
[----:B------:R-:W-:Y:S01]  /*0ac0*/  HADD2.F32 R168, -RZ, R47.H0_H0 ;  /* 0x2000002fffa87230 */ /* 0x000fe20000004100 */
[----:B------:R-:W-:Y:S01]  /*0ad0*/  SHF.R.U64 R135, R46, 0x10, R47 ;  /* 0x000000102e877819 */ /* 0x000fe2000000122f */
[----:B------:R-:W-:Y:S01]  /*0ae0*/  FADD.FTZ R68, -R137, R66 ;  /* 0x0000004289447221 */ /* 0x000fe20000010100 */
[----:B------:R-:W3:Y:S01]  /*0af0*/  LDC.64 R46, c[0x0][0x3b0] ;  /* 0x0000ec00ff2e7b82 */ /* 0x000ee20000000a00 */
[----:B------:R-:W-:-:S02]  /*0b00*/  HADD2.F32 R67, -RZ, R67.H0_H0 ;  /* 0x20000043ff437230 */ /* 0x000fc40000004100 */
[----:B------:R-:W-:Y:S02]  /*0b10*/  HADD2.F32 R66, -RZ, R134.H0_H0 ;  /* 0x20000086ff427230 */ /* 0x000fe40000004100 */
[----:B-1----:R-:W-:-:S04]  /*0b20*/  @P0 IMAD.WIDE.U32 R64, R159, 0x8, R64 ;  /* 0x000000089f400825 */ /* 0x002fc800078e0040 */
[C---:B------:R-:W-:Y:S01]  /*0b30*/  FADD.FTZ R0, -R137.reuse, R0 ;  /* 0x0000000089007221 */ /* 0x040fe20000010100 */
[C---:B------:R-:W-:Y:S01]  /*0b40*/  FADD.FTZ R174, -R137.reuse, R67 ;  /* 0x0000004389ae7221 */ /* 0x040fe20000010100 */
[----:B------:R-:W-:Y:S02]  /*0b50*/  HADD2.F32 R163, -RZ, R163.H0_H0 ;  /* 0x200000a3ffa37230 */ /* 0x000fe40000004100 */
[----:B------:R-:W-:Y:S01]  /*0b60*/  FADD.FTZ R166, -R137, R66 ;  /* 0x0000004289a67221 */ /* 0x000fe20000010100 */
[----:B------:R-:W-:Y:S01]  /*0b70*/  HADD2.F32 R63, -RZ, R63.H0_H0 ;  /* 0x2000003fff3f7230 */ /* 0x000fe20000004100 */
[----:B-----5:R1:W5:Y:S01]  /*0b80*/  @P0 LDG.E.64 R54, desc[UR14][R64.64] ;  /* 0x0000000e40360981 */ /* 0x020362000c1e1b00 */
[----:B0-----:R-:W-:-:S04]  /*0b90*/  @P0 IMAD.WIDE.U32 R66, R155, 0x8, R50 ;  /* 0x000000089b420825 */ /* 0x001fc800078e0032 */
[----:B------:R-:W-:Y:S01]  /*0ba0*/  FMUL.FTZ R0, R0, UR12 ;  /* 0x0000000c00007c20 */ /* 0x000fe20008410000 */
[----:B--2---:R-:W-:-:S04]  /*0bb0*/  @P0 IMAD.WIDE.U32 R44, R139, 0x8, R44 ;  /* 0x000000088b2c0825 */ /* 0x004fc800078e002c */
[----:B------:R-:W-:Y:S01]  /*0bc0*/  FADD.FTZ R172, -R137, R63 ;  /* 0x0000003f89ac7221 */ /* 0x000fe20000010100 */
[----:B------:R0:W5:Y:S01]  /*0bd0*/  @P0 LDG.E.64 R52, desc[UR14][R66.64] ;  /* 0x0000000e42340981 */ /* 0x000162000c1e1b00 */
[----:B------:R-:W-:Y:S02]  /*0be0*/  HADD2.F32 R176, -RZ, R176.H0_H0 ;  /* 0x200000b0ffb07230 */ /* 0x000fe40000004100 */
[----:B-1----:R-:W-:Y:S01]  /*0bf0*/  FMUL.FTZ R65, R40, R163 ;  /* 0x000000a328417220 */ /* 0x002fe20000410000 */
[----:B------:R1:W5:Y:S01]  /*0c00*/  @P0 LDG.E.64 R2, desc[UR14][R44.64] ;  /* 0x0000000e2c020981 */ /* 0x000362000c1e1b00 */
[----:B------:R-:W-:Y:S01]  /*0c10*/  HADD2.F32 R173, -RZ, R173.H0_H0 ;  /* 0x200000adffad7230 */ /* 0x000fe20000004100 */
[--C-:B------:R-:W-:Y:S01]  /*0c20*/  SHF.R.U64 R149, R48, 0x10, R49.reuse ;  /* 0x0000001030957819 */ /* 0x100fe20000001231 */
[----:B------:R-:W-:Y:S01]  /*0c30*/  FMUL.FTZ R172, R172, UR12 ;  /* 0x0000000cacac7c20 */ /* 0x000fe20008410000 */
[----:B------:R-:W-:Y:S02]  /*0c40*/  SHF.R.U32.HI R132, RZ, 0x10, R49 ;  /* 0x00000010ff847819 */ /* 0x000fe40000011631 */
[--C-:B------:R-:W-:Y:S01]  /*0c50*/  SHF.R.U64 R158, R60, 0x10, R61.reuse ;  /* 0x000000103c9e7819 */ /* 0x100fe2000000123d */
[----:B0-----:R-:W-:Y:S01]  /*0c60*/  FMUL.FTZ R67, R41, R176 ;  /* 0x000000b029437220 */ /* 0x001fe20000410000 */
[----:B------:R-:W-:Y:S01]  /*0c70*/  SHF.R.U32.HI R140, RZ, 0x10, R61 ;  /* 0x00000010ff8c7819 */ /* 0x000fe2000001163d */
[----:B-1----:R-:W-:Y:S01]  /*0c80*/  FADD.FTZ R44, RZ, R65 ;  /* 0x00000041ff2c7221 */ /* 0x002fe20000010000 */
[----:B------:R-:W-:Y:S01]  /*0c90*/  FFMA.FTZ R45, R0, R65, RZ ;  /* 0x00000041002d7223 */ /* 0x000fe200000100ff */
[----:B------:R-:W-:Y:S01]  /*0ca0*/  MOV R152, R142 ;  /* 0x0000008e00987202 */ /* 0x000fe20000000f00 */
[----:B------:R-:W-:Y:S01]  /*0cb0*/  HADD2.F32 R178, -RZ, R178.H0_H0 ;  /* 0x200000b2ffb27230 */ /* 0x000fe20000004100 */
[----:B------:R-:W-:Y:S01]  /*0cc0*/  MOV R150, R144 ;  /* 0x0000009000967202 */ /* 0x000fe20000000f00 */
[----:B------:R-:W-:Y:S01]  /*0cd0*/  FMUL.FTZ R169, R42, R173 ;  /* 0x000000ad2aa97220 */ /* 0x000fe20000410000 */
[----:B------:R-:W-:Y:S01]  /*0ce0*/  FADD.FTZ R44, R67, R44 ;  /* 0x0000002c432c7221 */ /* 0x000fe20000010000 */
[----:B------:R-:W-:-:S02]  /*0cf0*/  HADD2.F32 R144, -RZ, R48.H0_H0 ;  /* 0x20000030ff907230 */ /* 0x000fc40000004100 */
[----:B------:R-:W-:Y:S01]  /*0d00*/  FMUL.FTZ R68, R68, UR12 ;  /* 0x0000000c44447c20 */ /* 0x000fe20008410000 */
[----:B------:R-:W-:Y:S02]  /*0d10*/  HADD2.F32 R151, -RZ, R49.H0_H0 ;  /* 0x20000031ff977230 */ /* 0x000fe40000004100 */
[----:B------:R-:W-:Y:S01]  /*0d20*/  FFMA.FTZ R45, R172, R67, R45 ;  /* 0x00000043ac2d7223 */ /* 0x000fe2000001002d */
[----:B------:R-:W-:Y:S01]  /*0d30*/  HADD2.F32 R157, -RZ, R60.H0_H0 ;  /* 0x2000003cff9d7230 */ /* 0x000fe20000004100 */
[----:B------:R-:W-:Y:S01]  /*0d40*/  SHF.R.U64 R180, R142, 0x10, R143 ;  /* 0x000000108eb47819 */ /* 0x000fe2000000128f */
        /* <DEDUP_REMOVED lines=8> */
[----:B------:R-:W-:Y:S01]  /*0dd0*/  FMUL.FTZ R171, R43, R178 ;  /* 0x000000b22bab7220 */ /* 0x000fe20000410000 */
[----:B------:R-:W-:-:S02]  /*0de0*/  HADD2.F32 R175, -RZ, R152.H0_H0 ;  /* 0x20000098ffaf7230 */ /* 0x000fc40000004100 */
[----:B------:R-:W-:Y:S01]  /*0df0*/  FADD.FTZ R44, R169, R44 ;  /* 0x0000002ca92c7221 */ /* 0x000fe20000010000 */
[C---:B------:R-:W-:Y:S01]  /*0e00*/  FADD.FTZ R153, -R137.reuse, R70 ;  /* 0x0000004689997221 */ /* 0x040fe20000010100 */
[----:B------:R-:W-:Y:S01]  /*0e10*/  FMUL.FTZ R174, R174, UR12 ;  /* 0x0000000caeae7c20 */ /* 0x000fe20008410000 */
[----:B------:R-:W-:Y:S01]  /*0e20*/  FFMA.FTZ R45, R68, R169, R45 ;  /* 0x000000a9442d7223 */ /* 0x000fe2000001002d */
        /* <DEDUP_REMOVED lines=16> */
[----:B---3--:R-:W-:-:S04]  /*0f30*/  IMAD.WIDE.U32 R134, R69, 0x4, R46 ;  /* 0x0000000445867825 */ /* 0x008fc800078e002e */
[----:B------:R-:W-:Y:S01]  /*0f40*/  FMUL.FTZ R64, R36, R175 ;  /* 0x000000af24407220 */ /* 0x000fe20000410000 */
[----:B------:R-:W-:Y:S01]  /*0f50*/  FMUL.FTZ R66, R153, UR12 ;  /* 0x0000000c99427c20 */ /* 0x000fe20008410000 */
[----:B------:R-:W-:-:S04]  /*0f60*/  IMAD.WIDE.U32 R146, R139, 0x4, R46 ;  /* 0x000000048b927825 */ /* 0x000fc800078e002e */
[----:B------:R-:W-:Y:S01]  /*0f70*/  FFMA.FTZ R45, R174, R171, R45 ;  /* 0x000000abae2d7223 */ /* 0x000fe2000001002d */
[----:B------:R-:W-:Y:S01]  /*0f80*/  FMUL.FTZ R166, R166, UR12 ;  /* 0x0000000ca6a67c20 */ /* 0x000fe20008410000 */
[----:B------:R-:W0:Y:S01]  /*0f90*/  @P0 LDC.64 R48, c[0x0][0x438] ;  /* 0x00010e00ff300b82 */ /* 0x000e220000000a00 */
[----:B------:R-:W-:-:S04]  /*0fa0*/  IMAD.WIDE.U32 R50, R71, 0x4, R46 ;  /* 0x0000000447327825 */ /* 0x000fc800078e002e */
[----:B------:R-:W-:-:S03]  /*0fb0*/  IMAD.WIDE.U32 R136, R159, 0x4, R46 ;  /* 0x000000049f887825 */ /* 0x000fc600078e002e */
[----:B------:R-:W1:Y:S01]  /*0fc0*/  @P0 LDC.64 R60, c[0x0][0x438] ;  /* 0x00010e00ff3c0b82 */ /* 0x000e620000000a00 */
[----:B------:R-:W-:-:S04]  /*0fd0*/  IMAD.WIDE.U32 R142, R155, 0x4, R46 ;  /* 0x000000049b8e7825 */ /* 0x000fc800078e002e */
[----:B------:R-:W-:Y:S01]  /*0fe0*/  FADD.FTZ R47, R171, R44 ;  /* 0x0000002cab2f7221 */ /* 0x000fe20000010000 */
[----:B------:R-:W-:-:S03]  /*0ff0*/  HADD2.F32 R180, -RZ, R180.H0_H0 ;  /* 0x200000b4ffb47230 */ /* 0x000fc60000004100 */
[----:B------:R-:W-:Y:S01]  /*1000*/  FADD.FTZ R44, R64, R47 ;  /* 0x0000002f402c7221 */ /* 0x000fe20000010000 */
[----:B------:R-:W-:Y:S02]  /*1010*/  HADD2.F32 R177, -RZ, R177.H0_H0 ;  /* 0x200000b1ffb17230 */ /* 0x000fe40000004100 */
[----:B------:R-:W-:Y:S01]  /*1020*/  FMUL.FTZ R170, R170, UR12 ;  /* 0x0000000caaaa7c20 */ /* 0x000fe20008410000 */
[----:B------:R-:W-:Y:S01]  /*1030*/  FFMA.FTZ R45, R66, R64, R45 ;  /* 0x00000040422d7223 */ /* 0x000fe2000001002d */
[----:B------:R-:W-:Y:S01]  /*1040*/  FMUL.FTZ R165, R37, R180 ;  /* 0x000000b425a57220 */ /* 0x000fe20000410000 */
[----:B------:R-:W-:Y:S02]  /*1050*/  HADD2.F32 R182, -RZ, R182.H0_H0 ;  /* 0x200000b6ffb67230 */ /* 0x000fe40000004100 */
[----:B------:R-:W-:Y:S01]  /*1060*/  FMUL.FTZ R167, R38, R177 ;  /* 0x000000b126a77220 */ /* 0x000fe20000410000 */
[----:B------:R-:W-:Y:S01]  /*1070*/  FMUL.FTZ R168, R168, UR12 ;  /* 0x0000000ca8a87c20 */ /* 0x000fe20008410000 */
[----:B------:R-:W-:Y:S01]  /*1080*/  FADD.FTZ R44, R165, R44 ;  /* 0x0000002ca52c7221 */ /* 0x000fe20000010000 */
[----:B------:R-:W-:Y:S01]  /*1090*/  FFMA.FTZ R45, R170, R165, R45 ;  /* 0x000000a5aa2d7223 */ /* 0x000fe2000001002d */
[----:B------:R-:W-:-:S02]  /*10a0*/  HADD2.F32 R179, -RZ, R150.H0_H0 ;  /* 0x20000096ffb37230 */ /* 0x000fc40000004100 */
[----:B------:R-:W-:Y:S01]  /*10b0*/  FMUL.FTZ R164, R39, R182 ;  /* 0x000000b627a47220 */ /* 0x000fe20000410000 */
[----:B------:R-:W-:Y:S01]  /*10c0*/  FADD.FTZ R47, R167, R44 ;  /* 0x0000002ca72f7221 */ /* 0x000fe20000010000 */
[----:B------:R-:W-:Y:S01]  /*10d0*/  FFMA.FTZ R45, R168, R167, R45 ;  /* 0x000000a7a82d7223 */ /* 0x000fe2000001002d */
[----:B------:R-:W-:Y:S01]  /*10e0*/  HADD2.F32 R184, -RZ, R184.H0_H0 ;  /* 0x200000b8ffb87230 */ /* 0x000fe20000004100 */
[----:B------:R2:W5:Y:S01]  /*10f0*/  LDG.E R142, desc[UR14][R142.64] ;  /* 0x0000000e8e8e7981 */ /* 0x000562000c1e1900 */
[----:B------:R-:W-:Y:S01]  /*1100*/  FMUL.FTZ R162, R32, R179 ;  /* 0x000000b320a27220 */ /* 0x000fe20000410000 */
[----:B------:R-:W-:Y:S01]  /*1110*/  FADD.FTZ R47, R164, R47 ;  /* 0x0000002fa42f7221 */ /* 0x000fe20000010000 */
[----:B------:R-:W-:Y:S01]  /*1120*/  FFMA.FTZ R44, R166, R164, R45 ;  /* 0x000000a4a62c7223 */ /* 0x000fe2000001002d */
[----:B------:R-:W-:Y:S01]  /*1130*/  HADD2.F32 R181, -RZ, R181.H0_H0 ;  /* 0x200000b5ffb57230 */ /* 0x000fe20000004100 */
[----:B------:R3:W5:Y:S01]  /*1140*/  LDG.E R63, desc[UR14][R134.64] ;  /* 0x0000000e863f7981 */ /* 0x000762000c1e1900 */
[----:B------:R-:W-:Y:S01]  /*1150*/  FMUL.FTZ R161, R33, R184 ;  /* 0x000000b821a17220 */ /* 0x000fe20000410000 */
[----:B------:R-:W-:Y:S01]  /*1160*/  FADD.FTZ R46, R162, R47 ;  /* 0x0000002fa22e7221 */ /* 0x000fe20000010000 */
[----:B------:R-:W-:-:S02]  /*1170*/  HADD2.F32 R186, -RZ, R186.H0_H0 ;  /* 0x200000baffba7230 */ /* 0x000fc40000004100 */
[----:B------:R-:W-:Y:S01]  /*1180*/  FMUL.FTZ R151, R151, UR12 ;  /* 0x0000000c97977c20 */ /* 0x000fe20008410000 */
[----:B--2---:R-:W-:Y:S01]  /*1190*/  FMUL.FTZ R143, R144, UR12 ;  /* 0x0000000c908f7c20 */ /* 0x004fe20008410000 */
[----:B------:R-:W-:Y:S01]  /*11a0*/  FMUL.FTZ R160, R34, R181 ;  /* 0x000000b522a07220 */ /* 0x000fe20000410000 */
[----:B------:R2:W5:Y:S02]  /*11b0*/  LDG.E R146, desc[UR14][R146.64] ;  /* 0x0000000e92927981 */ /* 0x000564000c1e1900 */
[----:B------:R-:W-:Y:S01]  /*11c0*/  FFMA.FTZ R45, R143, R162, R44 ;  /* 0x000000a28f2d7223 */ /* 0x000fe2000001002c */
[----:B---3--:R-:W-:Y:S01]  /*11d0*/  FMUL.FTZ R134, R149, UR12 ;  /* 0x0000000c95867c20 */ /* 0x008fe20008410000 */
[----:B------:R-:W-:Y:S01]  /*11e0*/  FADD.FTZ R47, R161, R46 ;  /* 0x0000002ea12f7221 */ /* 0x000fe20000010000 */
[----:B------:R-:W-:Y:S02]  /*11f0*/  HADD2.F32 R183, -RZ, R148.H0_H0 ;  /* 0x20000094ffb77230 */ /* 0x000fe40000004100 */
[----:B------:R-:W-:Y:S01]  /*1200*/  FMUL.FTZ R132, R132, UR12 ;  /* 0x0000000c84847c20 */ /* 0x000fe20008410000 */
[----:B------:R-:W-:Y:S01]  /*1210*/  FFMA.FTZ R44, R134, R161, R45 ;  /* 0x000000a1862c7223 */ /* 0x000fe2000001002d */
[----:B------:R-:W-:Y:S01]  /*1220*/  FADD.FTZ R46, R160, R47 ;  /* 0x0000002fa02e7221 */ /* 0x000fe20000010000 */
[----:B------:R-:W-:-:S02]  /*1230*/  HADD2.F32 R188, -RZ, R188.H0_H0 ;  /* 0x200000bcffbc7230 */ /* 0x000fc40000004100 */
[----:B--2---:R-:W-:Y:S01]  /*1240*/  FMUL.FTZ R147, R35, R186 ;  /* 0x000000ba23937220 */ /* 0x004fe20000410000 */
[----:B------:R-:W-:Y:S01]  /*1250*/  FFMA.FTZ R45, R151, R160, R44 ;  /* 0x000000a0972d7223 */ /* 0x000fe2000001002c */
[----:B------:R-:W-:Y:S01]  /*1260*/  FMUL.FTZ R135, R28, R183 ;  /* 0x000000b71c877220 */ /* 0x000fe20000410000 */
[----:B------:R-:W-:Y:S01]  /*1270*/  FMUL.FTZ R157, R157, UR12 ;  /* 0x0000000c9d9d7c20 */ /* 0x000fe20008410000 */
[----:B------:R-:W-:Y:S01]  /*1280*/  FADD.FTZ R46, R147, R46 ;  /* 0x0000002e932e7221 */ /* 0x000fe20000010000 */
[----:B------:R-:W-:Y:S01]  /*1290*/  FFMA.FTZ R44, R132, R147, R45 ;  /* 0x00000093842c7223 */ /* 0x000fe2000001002d */
[----:B------:R-:W-:Y:S02]  /*12a0*/  HADD2.F32 R185, -RZ, R185.H0_H0 ;  /* 0x200000b9ffb97230 */ /* 0x000fe40000004100 */
[----:B------:R-:W-:Y:S01]  /*12b0*/  FMUL.FTZ R144, R29, R188 ;  /* 0x000000bc1d907220 */ /* 0x000fe20000410000 */
[----:B------:R-:W-:Y:S01]  /*12c0*/  FADD.FTZ R47, R135, R46 ;  /* 0x0000002e872f7221 */ /* 0x000fe20000010000 */
[----:B------:R-:W-:Y:S01]  /*12d0*/  FMUL.FTZ R158, R158, UR12 ;  /* 0x0000000c9e9e7c20 */ /* 0x000fe20008410000 */
[----:B------:R-:W-:Y:S01]  /*12e0*/  FFMA.FTZ R45, R157, R135, R44 ;  /* 0x000000879d2d7223 */ /* 0x000fe2000001002c */
[----:B------:R-:W-:Y:S01]  /*12f0*/  HADD2.F32 R190, -RZ, R190.H0_H0 ;  /* 0x200000beffbe7230 */ /* 0x000fe20000004100 */
[----:B------:R2:W5:Y:S01]  /*1300*/  LDG.E R136, desc[UR14][R136.64] ;  /* 0x0000000e88887981 */ /* 0x000562000c1e1900 */
[----:B------:R-:W-:Y:S01]  /*1310*/  FMUL.FTZ R156, R30, R185 ;  /* 0x000000b91e9c7220 */ /* 0x000fe20000410000 */
[----:B------:R-:W-:Y:S01]  /*1320*/  FADD.FTZ R47, R144, R47 ;  /* 0x0000002f902f7221 */ /* 0x000fe20000010000 */
[----:B------:R-:W-:Y:S01]  /*1330*/  FFMA.FTZ R44, R158, R144, R45 ;  /* 0x000000909e2c7223 */ /* 0x000fe2000001002d */
[----:B------:R-:W-:-:S02]  /*1340*/  HADD2.F32 R187, -RZ, R187.H0_H0 ;  /* 0x200000bbffbb7230 */ /* 0x000fc40000004100 */
[----:B------:R-:W-:Y:S01]  /*1350*/  FMUL.FTZ R149, R31, R190 ;  /* 0x000000be1f957220 */ /* 0x000fe20000410000 */
[----:B------:R-:W-:Y:S01]  /*1360*/  FADD.FTZ R46, R156, R47 ;  /* 0x0000002f9c2e7221 */ /* 0x000fe20000010000 */
[----:B------:R-:W-:Y:S01]  /*1370*/  FMUL.FTZ R140, R140, UR12 ;  /* 0x0000000c8c8c7c20 */ /* 0x000fe20008410000 */
[----:B------:R-:W-:Y:S02]  /*1380*/  HADD2.F32 R192, -RZ, R192.H0_H0 ;  /* 0x200000c0ffc07230 */ /* 0x000fe40000004100 */
[----:B------:R-:W-:Y:S01]  /*1390*/  FMUL.FTZ R141, R141, UR12 ;  /* 0x0000000c8d8d7c20 */ /* 0x000fe20008410000 */
[----:B--2---:R-:W-:Y:S01]  /*13a0*/  FMUL.FTZ R137, R72, UR12 ;  /* 0x0000000c48897c20 */ /* 0x004fe20008410000 */
[----:B------:R-:W-:Y:S01]  /*13b0*/  FMUL.FTZ R152, R24, R187 ;  /* 0x000000bb18987220 */ /* 0x000fe20000410000 */
[----:B------:R-:W-:Y:S02]  /*13c0*/  HADD2.F32 R189, -RZ, R189.H0_H0 ;  /* 0x200000bdffbd7230 */ /* 0x000fe40000004100 */
[----:B------:R-:W-:Y:S01]  /*13d0*/  FMUL.FTZ R138, R138, UR12 ;  /* 0x0000000c8a8a7c20 */ /* 0x000fe20008410000 */
[----:B------:R-:W-:Y:S01]  /*13e0*/  FFMA.FTZ R45, R137, R156, R44 ;  /* 0x0000009c892d7223 */ /* 0x000fe2000001002c */
[----:B------:R-:W-:Y:S01]  /*13f0*/  FADD.FTZ R47, R149, R46 ;  /* 0x0000002e952f7221 */ /* 0x000fe20000010000 */
[----:B------:R-:W-:-:S02]  /*1400*/  HADD2.F32 R194, -RZ, R194.H0_H0 ;  /* 0x200000c2ffc27230 */ /* 0x000fc40000004100 */
[----:B------:R-:W-:Y:S01]  /*1410*/  FMUL.FTZ R145, R145, UR12 ;  /* 0x0000000c91917c20 */ /* 0x000fe20008410000 */
[----:B------:R-:W-:Y:S01]  /*1420*/  FFMA.FTZ R46, R140, R149, R45 ;  /* 0x000000958c2e7223 */ /* 0x000fe2000001002d */
[----:B------:R-:W-:Y:S01]  /*1430*/  FMUL.FTZ R153, R25, R192 ;  /* 0x000000c019997220 */ /* 0x000fe20000410000 */
[----:B------:R-:W-:Y:S01]  /*1440*/  FADD.FTZ R44, R152, R47 ;  /* 0x0000002f982c7221 */ /* 0x000fe20000010000 */
[----:B------:R-:W-:Y:S01]  /*1450*/  FMUL.FTZ R154, R154, UR12 ;  /* 0x0000000c9a9a7c20 */ /* 0x000fe20008410000 */
[----:B------:R-:W-:Y:S01]  /*1460*/  FFMA.FTZ R45, R141, R152, R46 ;  /* 0x000000988d2d7223 */ /* 0x000fe2000001002e */
[----:B------:R-:W-:Y:S01]  /*1470*/  FMUL.FTZ R150, R26, R189 ;  /* 0x000000bd1a967220 */ /* 0x000fe20000410000 */
[----:B------:R-:W-:Y:S01]  /*1480*/  FADD.FTZ R47, R44, R153 ;  /* 0x000000992c2f7221 */ /* 0x000fe20000010000 */
[----:B0-----:R-:W-:-:S04]  /*1490*/  @P0 IMAD.WIDE.U32 R48, R69, 0x8, R48 ;  /* 0x0000000845300825 */ /* 0x001fc800078e0030 */
[----:B------:R-:W-:Y:S01]  /*14a0*/  FFMA.FTZ R44, R138, R153, R45 ;  /* 0x000000998a2c7223 */ /* 0x000fe2000001002d */
[----:B------:R-:W-:Y:S01]  /*14b0*/  FMUL.FTZ R148, R27, R194 ;  /* 0x000000c21b947220 */ /* 0x000fe20000410000 */
[----:B------:R-:W-:Y:S01]  /*14c0*/  FADD.FTZ R47, R47, R150 ;  /* 0x000000962f2f7221 */ /* 0x000fe20000010000 */
[----:B------:R-:W5:Y:S01]  /*14d0*/  LDG.E R70, desc[UR14][R50.64] ;  /* 0x0000000e32467981 */ /* 0x000f62000c1e1900 */
[----:B------:R-:W-:Y:S02]  /*14e0*/  FFMA.FTZ R45, R145, R150, R44 ;  /* 0x00000096912d7223 */ /* 0x000fe4000001002c */
[----:B------:R-:W-:Y:S01]  /*14f0*/  FADD.FTZ R47, R47, R148 ;  /* 0x000000942f2f7221 */ /* 0x000fe20000010000 */
[----:B------:R0:W5:Y:S01]  /*1500*/  @P0 LDG.E.64 R58, desc[UR14][R48.64] ;  /* 0x0000000e303a0981 */ /* 0x000162000c1e1b00 */
[----:B------:R-:W-:-:S03]  /*1510*/  FFMA.FTZ R45, R154, R148, R45 ;  /* 0x000000949a2d7223 */ /* 0x000fc6000001002d */
[----:B------:R-:W2:Y:S04]  /*1520*/  SHFL.DOWN PT, R44, R47, 0x10, 0x1f ;  /* 0x0a001f002f2c7f89 */ /* 0x000ea800000e0000 */
[----:B------:R-:W3:Y:S01]  /*1530*/  SHFL.DOWN PT, R46, R45, 0x10, 0x1f ;  /* 0x0a001f002d2e7f89 */ /* 0x000ee200000e0000 */
[----:B--2---:R-:W-:Y:S01]  /*1540*/  FADD.FTZ R44, R47, R44 ;  /* 0x0000002c2f2c7221 */ /* 0x004fe20000010000 */
[----:B---3--:R-:W-:-:S04]  /*1550*/  FADD.FTZ R46, R45, R46 ;  /* 0x0000002e2d2e7221 */ /* 0x008fc80000010000 */
[----:B0-----:R-:W0:Y:S04]  /*1560*/  SHFL.DOWN PT, R49, R44, 0x8, 0x1f ;  /* 0x09001f002c317f89 */ /* 0x001e2800000e0000 */
[----:B------:R-:W2:Y:S01]  /*1570*/  SHFL.DOWN PT, R51, R46, 0x8, 0x1f ;  /* 0x09001f002e337f89 */ /* 0x000ea200000e0000 */
[----:B0-----:R-:W-:Y:S01]  /*1580*/  FADD.FTZ R49, R44, R49 ;  /* 0x000000312c317221 */ /* 0x001fe20000010000 */
[----:B--2---:R-:W-:-:S04]  /*1590*/  FADD.FTZ R51, R46, R51 ;  /* 0x000000332e337221 */ /* 0x004fc80000010000 */
[----:B------:R-:W0:Y:S04]  /*15a0*/  SHFL.DOWN PT, R48, R49, 0x4, 0x1f ;  /* 0x08801f0031307f89 */ /* 0x000e2800000e0000 */
[----:B------:R-:W2:Y:S01]  /*15b0*/  SHFL.DOWN PT, R50, R51, 0x4, 0x1f ;  /* 0x08801f0033327f89 */ /* 0x000ea200000e0000 */
[----:B------:R-:W3:Y:S01]  /*15c0*/  S2R R72, SR_TID.X ;  /* 0x0000000000487919 */ /* 0x000ee20000002100 */
[----:B-1----:R-:W-:-:S05]  /*15d0*/  @P0 IMAD.WIDE.U32 R60, R71, 0x8, R60 ;  /* 0x00000008473c0825 */ /* 0x002fca00078e003c */
[----:B------:R1:W5:Y:S01]  /*15e0*/  @P0 LDG.E.64 R56, desc[UR14][R60.64] ;  /* 0x0000000e3c380981 */ /* 0x000362000c1e1b00 */
[----:B0-----:R-:W-:Y:S01]  /*15f0*/  FADD.FTZ R48, R49, R48 ;  /* 0x0000003031307221 */ /* 0x001fe20000010000 */
[----:B--2---:R-:W-:-:S04]  /*1600*/  FADD.FTZ R50, R51, R50 ;  /* 0x0000003233327221 */ /* 0x004fc80000010000 */
[----:B------:R-:W0:Y:S04]  /*1610*/  SHFL.DOWN PT, R45, R48, 0x2, 0x1f ;  /* 0x08401f00302d7f89 */ /* 0x000e2800000e0000 */
[----:B------:R-:W2:Y:S01]  /*1620*/  SHFL.DOWN PT, R47, R50, 0x2, 0x1f ;  /* 0x08401f00322f7f89 */ /* 0x000ea200000e0000 */
[----:B-1----:R-:W1:Y:S01]  /*1630*/  S2R R61, SR_CgaCtaId ;  /* 0x00000000003d7919 */ /* 0x002e620000008800 */
[----:B---3--:R-:W-:Y:S02]  /*1640*/  LOP3.LUT P2, RZ, R72, 0x1f, RZ, 0xc0, !PT ;  /* 0x0000001f48ff7812 */ /* 0x008fe4000784c0ff */
[----:B------:R-:W-:Y:S01]  /*1650*/  PLOP3.LUT P0, PT, PT, PT, PT, 0x80, 0x8 ;  /* 0x000000000008781c */ /* 0x000fe20003f0f070 */
[----:B0-----:R-:W-:Y:S01]  /*1660*/  FADD.FTZ R45, R48, R45 ;  /* 0x0000002d302d7221 */ /* 0x001fe20000010000 */
[----:B--2---:R-:W-:-:S04]  /*1670*/  FADD.FTZ R47, R50, R47 ;  /* 0x0000002f322f7221 */ /* 0x004fc80000010000 */
[----:B------:R-:W0:Y:S04]  /*1680*/  SHFL.DOWN PT, R60, R45, 0x1, 0x1f ;  /* 0x08201f002d3c7f89 */ /* 0x000e2800000e0000 */
[----:B------:R-:W2:Y:S01]  /*1690*/  SHFL.DOWN PT, R44, R47, 0x1, 0x1f ;  /* 0x08201f002f2c7f89 */ /* 0x000ea200000e0000 */
[----:B------:R-:W-:Y:S02]  /*16a0*/  MOV R46, 0x400 ;  /* 0x00000400002e7802 */ /* 0x000fe40000000f00 */
[----:B------:R-:W-:Y:S02]  /*16b0*/  @!P2 PLOP3.LUT P0, PT, P1, PT, PT, 0x80, 0x8 ;  /* 0x000000000008a81c */ /* 0x000fe40000f0f070 */
[----:B-1----:R-:W-:Y:S02]  /*16c0*/  LEA R49, R61, R46, 0x18 ;  /* 0x0000002e3d317211 */ /* 0x002fe400078ec0ff */
[----:B------:R-:W-:-:S02]  /*16d0*/  @!P2 SHF.R.U32.HI R48, RZ, 0x2, R72 ;  /* 0x00000002ff30a819 */ /* 0x000fc40000011648 */
[----:B------:R-:W-:Y:S02]  /*16e0*/  IADD3 R193, PT, PT, R49, 0x2820, RZ ;  /* 0x0000282031c17810 */ /* 0x000fe40007ffe0ff */
[----:B------:R-:W-:Y:S02]  /*16f0*/  @!P2 LOP3.LUT R48, R48, 0x18, RZ, 0xc0, !PT ;  /* 0x000000183030a812 */ /* 0x000fe400078ec0ff */
[----:B------:R-:W-:-:S03]  /*1700*/  @!P2 MOV R46, R193 ;  /* 0x000000c1002ea202 */ /* 0x000fc60000000f00 */
[----:B------:R-:W-:Y:S01]  /*1710*/  @!P0 IADD3 R46, PT, PT, R49, 0x2800, RZ ;  /* 0x00002800312e8810 */ /* 0x000fe20007ffe0ff */
[----:B0-----:R-:W-:-:S03]  /*1720*/  FADD.FTZ R60, R45, R60 ;  /* 0x0000003c2d3c7221 */ /* 0x001fc60000010000 */
        /* <DEDUP_REMOVED lines=91> */
[----:B------:R0:W3:Y:S01]  /*1ce0*/  F2F.F16.F32 R67, R172 ;  /* 0x000000ac00437304 */ /* 0x0000e20000200800 */
[----:B------:R-:W-:Y:S01]  /*1cf0*/  ISETP.GE.U32.AND P2, PT, R63, 0x1000000, PT ;  /* 0x010000003f00780c */ /* 0x000fe20003f46070 */
[----:B------:R-:W-:Y:S01]  /*1d00*/  FMUL.FTZ R169, R169, UR22 ;  /* 0x00000016a9a97c20 */ /* 0x000fe20008410000 */
[----:B------:R-:W-:Y:S01]  /*1d10*/  FMUL.FTZ R176, R48, UR22 ;  /* 0x0000001630b07c20 */ /* 0x000fe20008410000 */
[----:B------:R-:W-:Y:S01]  /*1d20*/  LOP3.LUT P5, RZ, R63, 0xff, RZ, 0xc0, !PT ;  /* 0x000000ff3fff7812 */ /* 0x000fe200078ac0ff */
[--C-:B------:R-:W-:Y:S01]  /*1d30*/  FFMA.FTZ R63, R66, UR13, R163.reuse ;  /* 0x0000000d423f7c23 */ /* 0x100fe200080100a3 */
[----:B------:R-:W-:Y:S01]  /*1d40*/  FMUL.FTZ R49, R6, R169 ;  /* 0x000000a906317220 */ /* 0x000fe20000410000 */
[----:B------:R-:W-:Y:S01]  /*1d50*/  FMUL.FTZ R48, R5, R176 ;  /* 0x000000b005307220 */ /* 0x000fe20000410000 */
[----:B------:R4:W-:Y:S01]  /*1d60*/  F2F.F16.F32 R173, R0 ;  /* 0x0000000000ad7304 */ /* 0x0009e20000200800 */
[----:B0-----:R-:W-:Y:S01]  /*1d70*/  FMUL.FTZ R172, R174, UR4 ;  /* 0x00000004aeac7c20 */ /* 0x001fe20008410000 */
[----:B------:R-:W-:Y:S01]  /*1d80*/  FFMA.FTZ R61, R166, UR13, R163 ;  /* 0x0000000da63d7c23 */ /* 0x000fe200080100a3 */
[----:B------:R-:W-:Y:S01]  /*1d90*/  FSEL R60, R49, RZ, P0 ;  /* 0x000000ff313c7208 */ /* 0x000fe20000000000 */
[----:B------:R-:W-:Y:S01]  /*1da0*/  FADD.FTZ R64, R64, -R63 ;  /* 0x8000003f40407221 */ /* 0x000fe20000010000 */
[----:B------:R-:W-:Y:S01]  /*1db0*/  FMUL.FTZ R172, R172, UR22 ;  /* 0x00000016acac7c20 */ /* 0x000fe20008410000 */
[----:B------:R-:W-:Y:S01]  /*1dc0*/  FSEL R48, R48, RZ, P4 ;  /* 0x000000ff30307208 */ /* 0x000fe20002000000 */
[----:B------:R-:W-:Y:S01]  /*1dd0*/  FADD.FTZ R164, R164, -R61 ;  /* 0x8000003da4a47221 */ /* 0x000fe20000010000 */
[----:B------:R-:W-:Y:S01]  /*1de0*/  F2F.F16.F32 R178, R68 ;  /* 0x0000004400b27304 */ /* 0x000fe20000200800 */
[----:B----4-:R-:W-:Y:S01]  /*1df0*/  FMUL.FTZ R0, R0, UR4 ;  /* 0x0000000400007c20 */ /* 0x010fe20008410000 */
[----:B------:R-:W-:Y:S01]  /*1e00*/  FMUL.FTZ R49, R7, R172 ;  /* 0x000000ac07317220 */ /* 0x000fe20000410000 */
[--C-:B------:R-:W-:Y:S01]  /*1e10*/  FFMA.FTZ R168, R168, UR13, R163.reuse ;  /* 0x0000000da8a87c23 */ /* 0x100fe200080100a3 */
[----:B------:R-:W-:Y:S01]  /*1e20*/  FFMA.FTZ R170, R170, UR13, R163 ;  /* 0x0000000daaaa7c23 */ /* 0x000fe200080100a3 */
[----:B------:R-:W-:-:S02]  /*1e30*/  FMUL.FTZ R175, R0, UR22 ;  /* 0x0000001600af7c20 */ /* 0x000fc40008410000 */
[----:B------:R-:W-:Y:S01]  /*1e40*/  FSEL R62, R49, RZ, P2 ;  /* 0x000000ff313e7208 */ /* 0x000fe20001000000 */
[----:B------:R0:W-:Y:S01]  /*1e50*/  F2F.F16.F32 R68, R48 ;  /* 0x0000003000447304 */ /* 0x0001e20000200800 */
[----:B------:R-:W-:Y:S01]  /*1e60*/  FMUL.FTZ R0, R4, R175 ;  /* 0x000000af04007220 */ /* 0x000fe20000410000 */
[----:B------:R-:W-:Y:S01]  /*1e70*/  FADD.FTZ R168, R167, -R168 ;  /* 0x800000a8a7a87221 */ /* 0x000fe20000010000 */
[----:B------:R-:W-:-:S03]  /*1e80*/  FADD.FTZ R170, R165, -R170 ;  /* 0x800000aaa5aa7221 */ /* 0x000fc60000010000 */
[----:B------:R-:W-:Y:S01]  /*1e90*/  FSEL R0, R0, RZ, P5 ;  /* 0x000000ff00007208 */ /* 0x000fe20002800000 */
[----:B------:R-:W-:Y:S01]  /*1ea0*/  FMUL.FTZ R168, R168, UR12 ;  /* 0x0000000ca8a87c20 */ /* 0x000fe20008410000 */
[----:B------:R-:W4:Y:S01]  /*1eb0*/  F2F.F16.F32 R171, R174 ;  /* 0x000000ae00ab7304 */ /* 0x000f220000200800 */
[----:B0-----:R-:W0:Y:S01]  /*1ec0*/  LDC.64 R48, c[0x0][0x478] ;  /* 0x00011e00ff307b82 */ /* 0x001e220000000a00 */
[----:B------:R-:W-:Y:S01]  /*1ed0*/  FMUL.FTZ R164, R164, UR12 ;  /* 0x0000000ca4a47c20 */ /* 0x000fe20008410000 */
[----:B------:R-:W-:-:S05]  /*1ee0*/  FMUL.FTZ R170, R170, UR12 ;  /* 0x0000000caaaa7c20 */ /* 0x000fca0008410000 */
[----:B------:R3:W1:Y:S08]  /*1ef0*/  F2F.F16.F32 R65, R62 ;  /* 0x0000003e00417304 */ /* 0x0006700000200800 */
[----:B------:R1:W0:Y:S01]  /*1f00*/  F2F.F16.F32 R174, R60 ;  /* 0x0000003c00ae7304 */ /* 0x0002220000200800 */
[----:B---3--:R-:W-:Y:S01]  /*1f10*/  IMAD.WIDE.U32 R62, R67, 0x10000, RZ ;  /* 0x00010000433e7825 */ /* 0x008fe200078e00ff */
[----:B----4-:R-:W-:-:S03]  /*1f20*/  SHF.L.U32 R67, R171, 0x10, RZ ;  /* 0x00000010ab437819 */ /* 0x010fc600000006ff */
[----:B------:R-:W-:Y:S01]  /*1f30*/  FMUL.FTZ R171, R64, UR12 ;  /* 0x0000000c40ab7c20 */ /* 0x000fe20008410000 */
[----:B------:R-:W-:Y:S02]  /*1f40*/  LOP3.LUT R63, R63, R67, R178, 0xfe, !PT ;  /* 0x000000433f3f7212 */ /* 0x000fe400078efeb2 */
[----:B------:R-:W3:Y:S01]  /*1f50*/  F2F.F16.F32 R177, R0 ;  /* 0x0000000000b17304 */ /* 0x000ee20000200800 */
[----:B-1----:R-:W-:Y:S01]  /*1f60*/  IMAD.WIDE.U32 R60, R68, 0x10000, RZ ;  /* 0x00010000443c7825 */ /* 0x002fe200078e00ff */
[----:B------:R-:W-:Y:S02]  /*1f70*/  SHF.L.U32 R65, R65, 0x10, RZ ;  /* 0x0000001041417819 */ /* 0x000fe400000006ff */
[----:B------:R-:W-:Y:S01]  /*1f80*/  LOP3.LUT R62, R62, R173, RZ, 0xfc, !PT ;  /* 0x000000ad3e3e7212 */ /* 0x000fe200078efcff */
[----:B0-----:R-:W-:Y:S01]  /*1f90*/  IMAD.WIDE.U32 R66, R69, 0x8, R48 ;  /* 0x0000000845427825 */ /* 0x001fe200078e0030 */
[----:B------:R-:W-:-:S03]  /*1fa0*/  LOP3.LUT R65, R61, R65, R174, 0xfe, !PT ;  /* 0x000000413d417212 */ /* 0x000fc600078efeae */
[----:B------:R-:W-:Y:S01]  /*1fb0*/  FMUL.FTZ R167, R168, UR4 ;  /* 0x00000004a8a77c20 */ /* 0x000fe20008410000 */
[----:B------:R-:W-:Y:S01]  /*1fc0*/  IMAD.WIDE.U32 R68, R69, 0x8, R50 ;  /* 0x0000000845447825 */ /* 0x000fe200078e0032 */
[----:B------:R0:W-:Y:S03]  /*1fd0*/  STG.E.64 desc[UR14][R66.64], R62 ;  /* 0x0000003e42007986 */ /* 0x0001e6000c101b0e */
[----:B------:R-:W-:Y:S01]  /*1fe0*/  HFMA2 R165, -RZ, RZ, 0, 0 ;  /* 0x00000000ffa57431 */ /* 0x000fe200000001ff */
[----:B------:R1:W-:Y:S01]  /*1ff0*/  F2F.F16.F32 R179, R171 ;  /* 0x000000ab00b37304 */ /* 0x0003e20000200800 */
[----:B---3--:R-:W-:Y:S01]  /*2000*/  LOP3.LUT R64, R60, R177, RZ, 0xfc, !PT ;  /* 0x000000b13c407212 */ /* 0x008fe200078efcff */
[----:B------:R-:W-:-:S04]  /*2010*/  IMAD.WIDE.U32 R60, R71, 0x8, R44 ;  /* 0x00000008473c7825 */ /* 0x000fc800078e002c */
[----:B------:R3:W-:Y:S01]  /*2020*/  STG.E.64 desc[UR14][R68.64], R64 ;  /* 0x0000004044007986 */ /* 0x0007e2000c101b0e */
[----:B------:R-:W-:Y:S01]  /*2030*/  FMUL.FTZ R0, R170, UR4 ;  /* 0x00000004aa007c20 */ /* 0x000fe20008410000 */
[----:B------:R-:W-:Y:S01]  /*2040*/  ISETP.GE.U32.AND P6, PT, R70, 0x1000000, PT ;  /* 0x010000004600780c */ /* 0x000fe20003fc6070 */
[----:B------:R-:W-:Y:S01]  /*2050*/  F2F.F16.F32 R174, R170 ;  /* 0x000000aa00ae7304 */ /* 0x000fe20000200800 */
[----:B------:R-:W4:Y:S01]  /*2060*/  LDG.E.64 R60, desc[UR14][R60.64] ;  /* 0x0000000e3c3c7981 */ /* 0x000f22000c1e1b00 */
[----:B------:R-:W-:Y:S01]  /*2070*/  FMUL.FTZ R167, R167, UR22 ;  /* 0x00000016a7a77c20 */ /* 0x000fe20008410000 */
[----:B------:R-:W-:Y:S01]  /*2080*/  FMUL.FTZ R178, R0, UR22 ;  /* 0x0000001600b27c20 */ /* 0x000fe20008410000 */
[----:B-1----:R-:W-:Y:S01]  /*2090*/  FMUL.FTZ R171, R171, UR4 ;  /* 0x00000004abab7c20 */ /* 0x002fe20008410000 */
[----:B------:R-:W-:Y:S01]  /*20a0*/  LOP3.LUT P3, RZ, R70, 0xff00, RZ, 0xc0, !PT ;  /* 0x0000ff0046ff7812 */ /* 0x000fe2000786c0ff */
[----:B0-----:R-:W-:Y:S01]  /*20b0*/  FMUL.FTZ R63, R10, R167 ;  /* 0x000000a70a3f7220 */ /* 0x001fe20000410000 */
[----:B------:R-:W-:Y:S01]  /*20c0*/  FMUL.FTZ R0, R9, R178 ;  /* 0x000000b209007220 */ /* 0x000fe20000410000 */
[----:B------:R-:W-:Y:S01]  /*20d0*/  FMUL.FTZ R171, R171, UR22 ;  /* 0x00000016abab7c20 */ /* 0x000fe20008410000 */
[----:B------:R-:W-:Y:S01]  /*20e0*/  F2F.F16.F32 R177, R168 ;  /* 0x000000a800b17304 */ /* 0x000fe20000200800 */
[----:B---3--:R-:W-:-:S02]  /*20f0*/  FMUL.FTZ R64, R164, UR4 ;  /* 0x00000004a4407c20 */ /* 0x008fc40008410000 */
[----:B------:R-:W-:Y:S02]  /*2100*/  FSEL R62, R0, RZ, P3 ;  /* 0x000000ff003e7208 */ /* 0x000fe40001800000 */
[----:B------:R-:W-:-:S03]  /*2110*/  MOV R0, RZ ;  /* 0x000000ff00007202 */ /* 0x000fc60000000f00 */
[----:B------:R0:W1:Y:S08]  /*2120*/  F2F.F16.F32 R65, R164 ;  /* 0x000000a400417304 */ /* 0x0000700000200800 */
[----:B------:R-:W3:Y:S01]  /*2130*/  F2F.F16.F32 R66, R62 ;  /* 0x0000003e00427304 */ /* 0x000ee20000200800 */
[----:B0-----:R-:W-:Y:S01]  /*2140*/  FMUL.FTZ R164, R64, UR22 ;  /* 0x0000001640a47c20 */ /* 0x001fe20008410000 */
[----:B-1----:R-:W-:Y:S01]  /*2150*/  SHF.L.U32 R65, R65, 0x10, RZ ;  /* 0x0000001041417819 */ /* 0x002fe200000006ff */
[----:B---3--:R-:W-:Y:S01]  /*2160*/  IMAD.WIDE.U32 R66, R66, 0x10000, RZ ;  /* 0x0001000042427825 */ /* 0x008fe200078e00ff */
[----:B--2---:R-:W-:-:S02]  /*2170*/  @P5 MOV R166, R46 ;  /* 0x0000002e00a65202 */ /* 0x004fc40000000f00 */
[----:B------:R-:W-:-:S03]  /*2180*/  @P4 SHF.R.U64 R46, R46, 0x10, R47 ;  /* 0x000000102e2e4819 */ /* 0x000fc6000000122f */
[----:B------:R-:W-:-:S05]  /*2190*/  @P5 HADD2.F32 R166, -RZ, R166.H0_H0 ;  /* 0x200000a6ffa65230 */ /* 0x000fca0000004100 */
[----:B------:R-:W-:Y:S01]  /*21a0*/  @P5 FMUL.FTZ R165, R175, R166 ;  /* 0x000000a6afa55220 */ /* 0x000fe20000410000 */
[----:B------:R-:W-:-:S04]  /*21b0*/  LOP3.LUT P5, RZ, R70, 0xff0000, RZ, 0xc0, !PT ;  /* 0x00ff000046ff7812 */ /* 0x000fc800078ac0ff */
[----:B------:R-:W-:Y:S01]  /*21c0*/  FSEL R64, R63, RZ, P5 ;  /* 0x000000ff3f407208 */ /* 0x000fe20002800000 */
[----:B------:R-:W-:Y:S02]  /*21d0*/  @P4 HADD2.F32 R63, -RZ, R46.H0_H0 ;  /* 0x2000002eff3f4230 */ /* 0x000fe40000004100 */
[----:B------:R-:W-:-:S03]  /*21e0*/  FMUL.FTZ R46, R11, R164 ;  /* 0x000000a40b2e7220 */ /* 0x000fc60000410000 */
[----:B------:R-:W-:Y:S02]  /*21f0*/  @P4 FMUL.FTZ R0, R176, R63 ;  /* 0x0000003fb0004220 */ /* 0x000fe40000410000 */
[----:B------:R-:W-:Y:S01]  /*2200*/  FSEL R68, R46, RZ, P6 ;  /* 0x000000ff2e447208 */ /* 0x000fe20003000000 */
[----:B------:R-:W-:Y:S01]  /*2210*/  FMUL.FTZ R46, R8, R171 ;  /* 0x000000ab082e7220 */ /* 0x000fe20000410000 */
[----:B------:R-:W-:Y:S01]  /*2220*/  LOP3.LUT P4, RZ, R70, 0xff, RZ, 0xc0, !PT ;  /* 0x000000ff46ff7812 */ /* 0x000fe2000788c0ff */
[----:B------:R-:W-:Y:S01]  /*2230*/  F2F.F16.F32 R64, R64 ;  /* 0x0000004000407304 */ /* 0x000fe20000200800 */
[----:B------:R-:W-:Y:S02]  /*2240*/  IMAD.WIDE.U32 R62, R174, 0x10000, RZ ;  /* 0x00010000ae3e7825 */ /* 0x000fe400078e00ff */
[----:B------:R-:W-:-:S03]  /*2250*/  FSEL R46, R46, RZ, P4 ;  /* 0x000000ff2e2e7208 */ /* 0x000fc60002000000 */
[----:B------:R-:W-:Y:S02]  /*2260*/  LOP3.LUT R63, R63, R65, R177, 0xfe, !PT ;  /* 0x000000413f3f7212 */ /* 0x000fe400078efeb1 */
[----:B------:R-:W0:Y:S01]  /*2270*/  F2F.F16.F32 R68, R68 ;  /* 0x0000004400447304 */ /* 0x000e220000200800 */
[----:B------:R-:W-:-:S07]  /*2280*/  LOP3.LUT R62, R62, R179, RZ, 0xfc, !PT ;  /* 0x000000b33e3e7212 */ /* 0x000fce00078efcff */
[----:B------:R-:W1:Y:S01]  /*2290*/  F2F.F16.F32 R173, R46 ;  /* 0x0000002e00ad7304 */ /* 0x000e620000200800 */
        /* <DEDUP_REMOVED lines=13> */
[----:B0-----:R-:W-:Y:S01]  /*2370*/  @P0 MOV R64, R47 ;  /* 0x0000002f00400202 */ /* 0x001fe20000000f00 */
[----:B------:R-:W-:Y:S01]  /*2380*/  FADD.FTZ R46, R161, -R46 ;  /* 0x8000002ea12e7221 */ /* 0x000fe20000010000 */
[----:B------:R-:W-:-:S02]  /*2390*/  @P2 SHF.R.U32.HI R47, RZ, 0x10, R47 ;  /* 0x00000010ff2f2819 */ /* 0x000fc4000001162f */
[----:B------:R-:W-:Y:S01]  /*23a0*/  CS2R R62, SRZ ;  /* 0x00000000003e7805 */ /* 0x000fe2000001ff00 */
[----:B------:R-:W-:Y:S01]  /*23b0*/  FADD.FTZ R151, R160, -R151 ;  /* 0x80000097a0977221 */ /* 0x000fe20000010000 */
[----:B------:R-:W-:Y:S01]  /*23c0*/  FMUL.FTZ R46, R46, UR12 ;  /* 0x0000000c2e2e7c20 */ /* 0x000fe20008410000 */
[----:B------:R-:W-:Y:S02]  /*23d0*/  @P0 HADD2.F32 R64, -RZ, R64.H0_H0 ;  /* 0x20000040ff400230 */ /* 0x000fe40000004100 */
[----:B------:R-:W-:Y:S01]  /*23e0*/  FADD.FTZ R132, R147, -R132 ;  /* 0x8000008493847221 */ /* 0x000fe20000010000 */
[----:B------:R-:W-:Y:S01]  /*23f0*/  @P2 HADD2.F32 R47, -RZ, R47.H0_H0 ;  /* 0x2000002fff2f2230 */ /* 0x000fe20000004100 */
[----:B-1----:R4:W-:Y:S01]  /*2400*/  F2F.F16.F32 R69, R46 ;  /* 0x0000002e00457304 */ /* 0x0029e20000200800 */
[----:B------:R-:W-:Y:S01]  /*2410*/  FADD.FTZ R143, R162, -R143 ;  /* 0x8000008fa28f7221 */ /* 0x000fe20000010000 */
[----:B------:R-:W-:Y:S01]  /*2420*/  FMUL.FTZ R132, R132, UR12 ;  /* 0x0000000c84847c20 */ /* 0x000fe20008410000 */
[----:B------:R-:W-:Y:S01]  /*2430*/  @P0 FMUL.FTZ R63, R169, R64 ;  /* 0x00000040a93f0220 */ /* 0x000fe20000410000 */
[----:B------:R-:W-:Y:S01]  /*2440*/  @P2 FMUL.FTZ R62, R172, R47 ;  /* 0x0000002fac3e2220 */ /* 0x000fe20000410000 */
[----:B------:R-:W-:Y:S01]  /*2450*/  FMUL.FTZ R47, R46, UR4 ;  /* 0x000000042e2f7c20 */ /* 0x000fe20008410000 */
[----:B------:R-:W-:Y:S01]  /*2460*/  LOP3.LUT P0, RZ, R136, 0xff00, RZ, 0xc0, !PT ;  /* 0x0000ff0088ff7812 */ /* 0x000fe2000780c0ff */
[----:B------:R-:W-:Y:S01]  /*2470*/  FMUL.FTZ R151, R151, UR12 ;  /* 0x0000000c97977c20 */ /* 0x000fe20008410000 */
[----:B------:R-:W-:Y:S01]  /*2480*/  FMUL.FTZ R65, R132, UR4 ;  /* 0x0000000484417c20 */ /* 0x000fe20008410000 */
[----:B------:R-:W-:Y:S01]  /*2490*/  FMUL.FTZ R160, R47, UR22 ;  /* 0x000000162fa07c20 */ /* 0x000fe20008410000 */
[----:B----4-:R-:W-:Y:S01]  /*24a0*/  @P4 MOV R46, R60 ;  /* 0x0000003c002e4202 */ /* 0x010fe20000000f00 */
[----:B------:R-:W-:Y:S01]  /*24b0*/  FMUL.FTZ R134, R143, UR12 ;  /* 0x0000000c8f867c20 */ /* 0x000fe20008410000 */
[----:B------:R-:W-:Y:S01]  /*24c0*/  @P3 SHF.R.U64 R64, R60, 0x10, R61 ;  /* 0x000000103c403819 */ /* 0x000fe2000000123d */
[----:B------:R-:W-:Y:S01]  /*24d0*/  FMUL.FTZ R47, R13, R160 ;  /* 0x000000a00d2f7220 */ /* 0x000fe20000410000 */
[----:B------:R-:W-:Y:S01]  /*24e0*/  FMUL.FTZ R143, R151, UR4 ;  /* 0x00000004978f7c20 */ /* 0x000fe20008410000 */
[----:B------:R-:W-:Y:S01]  /*24f0*/  @P4 HADD2.F32 R46, -RZ, R46.H0_H0 ;  /* 0x2000002eff2e4230 */ /* 0x000fe20000004100 */
[----:B------:R0:W1:Y:S01]  /*2500*/  F2F.F16.F32 R170, R132 ;  /* 0x0000008400aa7304 */ /* 0x0000620000200800 */
[----:B------:R-:W-:-:S02]  /*2510*/  CS2R R66, SRZ ;  /* 0x0000000000427805 */ /* 0x000fc4000001ff00 */
[----:B------:R-:W-:Y:S01]  /*2520*/  FSEL R60, R47, RZ, P0 ;  /* 0x000000ff2f3c7208 */ /* 0x000fe20000000000 */
[----:B------:R-:W-:Y:S02]  /*2530*/  @P3 HADD2.F32 R47, -RZ, R64.H0_H0 ;  /* 0x20000040ff2f3230 */ /* 0x000fe40000004100 */
[----:B------:R-:W-:Y:S01]  /*2540*/  FMUL.FTZ R143, R143, UR22 ;  /* 0x000000168f8f7c20 */ /* 0x000fe20008410000 */
[----:B------:R-:W-:Y:S01]  /*2550*/  @P4 FMUL.FTZ R67, R46, R171 ;  /* 0x000000ab2e434220 */ /* 0x000fe20000410000 */
[----:B------:R-:W-:Y:S01]  /*2560*/  LOP3.LUT P2, RZ, R136, 0xff0000, RZ, 0xc0, !PT ;  /* 0x00ff000088ff7812 */ /* 0x000fe2000784c0ff */
[--C-:B------:R-:W-:Y:S01]  /*2570*/  FFMA.FTZ R68, R157, UR13, R163.reuse ;  /* 0x0000000d9d447c23 */ /* 0x100fe200080100a3 */
[----:B------:R3:W-:Y:S01]  /*2580*/  F2F.F16.F32 R161, R134 ;  /* 0x0000008600a17304 */ /* 0x0007e20000200800 */
[----:B0-----:R-:W-:Y:S01]  /*2590*/  FMUL.FTZ R132, R65, UR22 ;  /* 0x0000001641847c20 */ /* 0x001fe20008410000 */
[----:B------:R-:W-:Y:S01]  /*25a0*/  @P3 FMUL.FTZ R66, R178, R47 ;  /* 0x0000002fb2423220 */ /* 0x000fe20000410000 */
[----:B------:R-:W-:Y:S01]  /*25b0*/  ISETP.GE.U32.AND P3, PT, R136, 0x1000000, PT ;  /* 0x010000008800780c */ /* 0x000fe20003f66070 */
[----:B------:R-:W-:Y:S01]  /*25c0*/  FMUL.FTZ R64, R14, R143 ;  /* 0x0000008f0e407220 */ /* 0x000fe20000410000 */
[----:B------:R-:W-:Y:S01]  /*25d0*/  FMUL.FTZ R46, R15, R132 ;  /* 0x000000840f2e7220 */ /* 0x000fe20000410000 */
[----:B------:R-:W-:Y:S01]  /*25e0*/  LOP3.LUT P4, RZ, R136, 0xff, RZ, 0xc0, !PT ;  /* 0x000000ff88ff7812 */ /* 0x000fe2000788c0ff */
[--C-:B------:R-:W-:Y:S01]  /*25f0*/  FFMA.FTZ R137, R137, UR13, R163.reuse ;  /* 0x0000000d89897c23 */ /* 0x100fe200080100a3 */
[----:B------:R0:W-:Y:S01]  /*2600*/  F2F.F16.F32 R162, R60 ;  /* 0x0000003c00a27304 */ /* 0x0001e20000200800 */
[----:B---3--:R-:W-:Y:S01]  /*2610*/  FMUL.FTZ R134, R134, UR4 ;  /* 0x0000000486867c20 */ /* 0x008fe20008410000 */
[----:B------:R-:W-:Y:S01]  /*2620*/  FSEL R64, R64, RZ, P2 ;  /* 0x000000ff40407208 */ /* 0x000fe20001000000 */
[----:B------:R-:W-:Y:S01]  /*2630*/  FADD.FTZ R136, R135, -R68 ;  /* 0x8000004487887221 */ /* 0x000fe20000010000 */
[----:B------:R-:W-:Y:S01]  /*2640*/  FFMA.FTZ R47, R158, UR13, R163 ;  /* 0x0000000d9e2f7c23 */ /* 0x000fe200080100a3 */
[----:B------:R-:W-:Y:S01]  /*2650*/  FMUL.FTZ R169, R134, UR22 ;  /* 0x0000001686a97c20 */ /* 0x000fe20008410000 */
[----:B-1----:R-:W-:-:S02]  /*2660*/  SHF.L.U32 R65, R170, 0x10, RZ ;  /* 0x00000010aa417819 */ /* 0x002fc400000006ff */
[----:B------:R-:W1:Y:S01]  /*2670*/  F2F.F16.F32 R166, R151 ;  /* 0x0000009700a67304 */ /* 0x000e620000200800 */
[----:B0-----:R-:W-:Y:S01]  /*2680*/  FSEL R60, R46, RZ, P3 ;  /* 0x000000ff2e3c7208 */ /* 0x001fe20001800000 */
[----:B------:R-:W-:Y:S01]  /*2690*/  FMUL.FTZ R46, R12, R169 ;  /* 0x000000a90c2e7220 */ /* 0x000fe20000410000 */
[----:B------:R-:W-:Y:S01]  /*26a0*/  FADD.FTZ R147, R144, -R47 ;  /* 0x8000002f90937221 */ /* 0x000fe20000010000 */
[----:B------:R-:W-:Y:S01]  /*26b0*/  FMUL.FTZ R144, R136, UR12 ;  /* 0x0000000c88907c20 */ /* 0x000fe20008410000 */
[----:B------:R-:W-:Y:S02]  /*26c0*/  @P5 MOV R68, R61 ;  /* 0x0000003d00445202 */ /* 0x000fe40000000f00 */
[----:B------:R-:W-:Y:S01]  /*26d0*/  FSEL R134, R46, RZ, P4 ;  /* 0x000000ff2e867208 */ /* 0x000fe20002000000 */
[----:B------:R0:W-:Y:S01]  /*26e0*/  F2F.F16.F32 R168, R64 ;  /* 0x0000004000a87304 */ /* 0x0001e20000200800 */
[----:B------:R-:W-:-:S04]  /*26f0*/  IMAD.WIDE.U32 R46, R69, 0x10000, RZ ;  /* 0x00010000452e7825 */ /* 0x000fc800078e00ff */
[----:B------:R-:W-:Y:S01]  /*2700*/  FMUL.FTZ R147, R147, UR12 ;  /* 0x0000000c93937c20 */ /* 0x000fe20008410000 */
[----:B------:R-:W-:Y:S01]  /*2710*/  @P6 SHF.R.U32.HI R61, RZ, 0x10, R61 ;  /* 0x00000010ff3d6819 */ /* 0x000fe2000001163d */
[----:B------:R-:W-:Y:S02]  /*2720*/  HFMA2 R69, -RZ, RZ, 0, 0 ;  /* 0x00000000ff457431 */ /* 0x000fe400000001ff */
[----:B------:R-:W-:Y:S01]  /*2730*/  @P5 HADD2.F32 R68, -RZ, R68.H0_H0 ;  /* 0x20000044ff445230 */ /* 0x000fe20000004100 */
[----:B-1----:R-:W-:Y:S01]  /*2740*/  LOP3.LUT R65, R47, R65, R166, 0xfe, !PT ;  /* 0x000000412f417212 */ /* 0x002fe200078efea6 */
[----:B------:R1:W3:Y:S01]  /*2750*/  F2F.F16.F32 R135, R60 ;  /* 0x0000003c00877304 */ /* 0x0002e20000200800 */
[----:B0-----:R-:W-:Y:S01]  /*2760*/  FFMA.FTZ R64, R140, UR13, R163 ;  /* 0x0000000d8c407c23 */ /* 0x001fe200080100a3 */
[----:B------:R-:W-:Y:S01]  /*2770*/  FADD.FTZ R140, R156, -R137 ;  /* 0x800000899c8c7221 */ /* 0x000fe20000010000 */
[----:B------:R-:W-:-:S04]  /*2780*/  IMAD.WIDE.U32 R156, R159, 0x8, R50 ;  /* 0x000000089f9c7825 */ /* 0x000fc800078e0032 */
[----:B------:R-:W-:Y:S01]  /*2790*/  @P5 FMUL.FTZ R69, R167, R68 ;  /* 0x00000044a7455220 */ /* 0x000fe20000410000 */
[----:B------:R-:W-:Y:S01]  /*27a0*/  FADD.FTZ R151, R149, -R64 ;  /* 0x8000004095977221 */ /* 0x000fe20000010000 */
[----:B------:R-:W-:Y:S01]  /*27b0*/  LOP3.LUT R64, R46, R161, RZ, 0xfc, !PT ;  /* 0x000000a12e407212 */ /* 0x000fe200078efcff */
[----:B------:R-:W-:Y:S01]  /*27c0*/  IMAD.WIDE.U32 R46, R162, 0x10000, RZ ;  /* 0x00010000a22e7825 */ /* 0x000fe200078e00ff */
[----:B------:R-:W0:Y:S03]  /*27d0*/  F2F.F16.F32 R137, R134 ;  /* 0x0000008600897304 */ /* 0x000e260000200800 */
[----:B------:R-:W-:Y:S01]  /*27e0*/  FMUL.FTZ R149, R140, UR12 ;  /* 0x0000000c8c957c20 */ /* 0x000fe20008410000 */
[----:B-1----:R-:W-:Y:S01]  /*27f0*/  MOV R60, RZ ;  /* 0x000000ff003c7202 */ /* 0x002fe20000000f00 */
[----:B------:R-:W-:Y:S01]  /*2800*/  @P6 HADD2.F32 R61, -RZ, R61.H0_H0 ;  /* 0x2000003dff3d6230 */ /* 0x000fe20000004100 */
[----:B---3--:R-:W-:Y:S01]  /*2810*/  SHF.L.U32 R135, R135, 0x10, RZ ;  /* 0x0000001087877819 */ /* 0x008fe200000006ff */
[----:B------:R-:W-:Y:S01]  /*2820*/  FMUL.FTZ R140, R147, UR4 ;  /* 0x00000004938c7c20 */ /* 0x000fe20008410000 */
[----:B------:R1:W3:Y:S01]  /*2830*/  F2F.F16.F32 R158, R147 ;  /* 0x00000093009e7304 */ /* 0x0002e20000200800 */
[----:B------:R-:W-:Y:S01]  /*2840*/  FMUL.FTZ R151, R151, UR12 ;  /* 0x0000000c97977c20 */ /* 0x000fe20008410000 */
[----:B------:R-:W-:Y:S01]  /*2850*/  LOP3.LUT R135, R47, R135, R168, 0xfe, !PT ;  /* 0x000000872f877212 */ /* 0x000fe200078efea8 */
[----:B------:R-:W-:Y:S01]  /*2860*/  @P6 FMUL.FTZ R60, R164, R61 ;  /* 0x0000003da43c6220 */ /* 0x000fe20000410000 */
[----:B0-----:R-:W-:Y:S01]  /*2870*/  LOP3.LUT R134, R46, R137, RZ, 0xfc, !PT ;  /* 0x000000892e867212 */ /* 0x001fe200078efcff */
[----:B------:R-:W-:Y:S01]  /*2880*/  IMAD.WIDE.U32 R136, R159, 0x8, R48 ;  /* 0x000000089f887825 */ /* 0x000fe200078e0030 */
[----:B------:R-:W-:-:S02]  /*2890*/  LOP3.LUT P5, RZ, R142, 0xff00, RZ, 0xc0, !PT ;  /* 0x0000ff008eff7812 */ /* 0x000fc400078ac0ff */
[----:B------:R0:W4:Y:S01]  /*28a0*/  F2F.F16.F32 R161, R144 ;  /* 0x0000009000a17304 */ /* 0x0001220000200800 */
[----:B------:R-:W-:Y:S01]  /*28b0*/  IMAD.WIDE.U32 R46, R155, 0x8, R44 ;  /* 0x000000089b2e7825 */ /* 0x000fe200078e002c */
[----:B------:R3:W-:Y:S04]  /*28c0*/  STG.E.64 desc[UR14][R136.64], R64 ;  /* 0x0000004088007986 */ /* 0x0007e8000c101b0e */
[----:B------:R4:W-:Y:S01]  /*28d0*/  STG.E.64 desc[UR14][R156.64], R134 ;  /* 0x000000869c007986 */ /* 0x0009e2000c101b0e */
[----:B------:R-:W-:-:S03]  /*28e0*/  FMUL.FTZ R159, R140, UR22 ;  /* 0x000000168c9f7c20 */ /* 0x000fc60008410000 */
[----:B------:R-:W2:Y:S01]  /*28f0*/  LDG.E.64 R46, desc[UR14][R46.64] ;  /* 0x0000000e2e2e7981 */ /* 0x000ea2000c1e1b00 */
[----:B-1----:R-:W-:Y:S01]  /*2900*/  FMUL.FTZ R147, R149, UR4 ;  /* 0x0000000495937c20 */ /* 0x002fe20008410000 */
[----:B------:R-:W-:Y:S01]  /*2910*/  FMUL.FTZ R140, R151, UR4 ;  /* 0x00000004978c7c20 */ /* 0x000fe20008410000 */
[----:B------:R-:W-:Y:S01]  /*2920*/  LOP3.LUT P6, RZ, R142, 0xff0000, RZ, 0xc0, !PT ;  /* 0x00ff00008eff7812 */ /* 0x000fe200078cc0ff */
[----:B------:R-:W-:Y:S02]  /*2930*/  HFMA2 R61, -RZ, RZ, 0, 0 ;  /* 0x00000000ff3d7431 */ /* 0x000fe400000001ff */
[----:B------:R-:W-:Y:S01]  /*2940*/  FMUL.FTZ R147, R147, UR22 ;  /* 0x0000001693937c20 */ /* 0x000fe20008410000 */
[----:B---3--:R-:W-:Y:S01]  /*2950*/  FMUL.FTZ R64, R17, R159 ;  /* 0x0000009f11407220 */ /* 0x008fe20000410000 */
[----:B------:R-:W-:Y:S01]  /*2960*/  FMUL.FTZ R140, R140, UR22 ;  /* 0x000000168c8c7c20 */ /* 0x000fe20008410000 */
[----:B0-----:R-:W-:Y:S01]  /*2970*/  FMUL.FTZ R144, R144, UR4 ;  /* 0x0000000490907c20 */ /* 0x001fe20008410000 */
[----:B------:R0:W-:Y:S01]  /*2980*/  F2F.F16.F32 R162, R149 ;  /* 0x0000009500a27304 */ /* 0x0001e20000200800 */
[----:B----4-:R-:W-:Y:S01]  /*2990*/  IMAD.WIDE.U32 R134, R158, 0x10000, RZ ;  /* 0x000100009e867825 */ /* 0x010fe200078e00ff */
[----:B------:R-:W-:-:S03]  /*29a0*/  FSEL R65, R64, RZ, P5 ;  /* 0x000000ff40417208 */ /* 0x000fc60002800000 */
[----:B------:R-:W-:Y:S01]  /*29b0*/  FMUL.FTZ R64, R18, R147 ;  /* 0x0000009312407220 */ /* 0x000fe20000410000 */
[----:B------:R-:W-:Y:S01]  /*29c0*/  IMAD.WIDE.U32 R44, R139, 0x8, R44 ;  /* 0x000000088b2c7825 */ /* 0x000fe200078e002c */
[----:B------:R-:W-:-:S03]  /*29d0*/  LOP3.LUT R134, R134, R161, RZ, 0xfc, !PT ;  /* 0x000000a186867212 */ /* 0x000fc600078efcff */
[----:B------:R-:W-:Y:S01]  /*29e0*/  FSEL R136, R64, RZ, P6 ;  /* 0x000000ff40887208 */ /* 0x000fe20003000000 */
[----:B0-----:R-:W-:Y:S01]  /*29f0*/  FMUL.FTZ R149, R144, UR22 ;  /* 0x0000001690957c20 */ /* 0x001fe20008410000 */
[----:B------:R-:W-:Y:S08]  /*2a00*/  F2F.F16.F32 R65, R65 ;  /* 0x0000004100417304 */ /* 0x000ff00000200800 */
[----:B------:R-:W0:Y:S08]  /*2a10*/  F2F.F16.F32 R137, R151 ;  /* 0x0000009700897304 */ /* 0x000e300000200800 */
[----:B------:R-:W-:Y:S01]  /*2a20*/  F2F.F16.F32 R136, R136 ;  /* 0x0000008800887304 */ /* 0x000fe20000200800 */
[----:B0-----:R-:W-:-:S04]  /*2a30*/  SHF.L.U32 R137, R137, 0x10, RZ ;  /* 0x0000001089897819 */ /* 0x001fc800000006ff */
[----:B------:R-:W-:Y:S02]  /*2a40*/  LOP3.LUT R135, R135, R137, R162, 0xfe, !PT ;  /* 0x0000008987877212 */ /* 0x000fe400078efea2 */
[----:B--2---:R-:W-:Y:S02]  /*2a50*/  @P4 MOV R68, R70 ;  /* 0x0000004600444202 */ /* 0x004fe40000000f00 */
[----:B------:R-:W-:-:S03]  /*2a60*/  @P0 SHF.R.U64 R70, R70, 0x10, R71 ;  /* 0x0000001046460819 */ /* 0x000fc60000001247 */
[----:B------:R-:W-:Y:S02]  /*2a70*/  @P4 HADD2.F32 R68, -RZ, R68.H0_H0 ;  /* 0x20000044ff444230 */ /* 0x000fe40000004100 */
[----:B------:R-:W-:Y:S02]  /*2a80*/  @P0 HADD2.F32 R64, -RZ, R70.H0_H0 ;  /* 0x20000046ff400230 */ /* 0x000fe40000004100 */
[----:B------:R-:W-:Y:S01]  /*2a90*/  FMUL.FTZ R70, R19, R140 ;  /* 0x0000008c13467220 */ /* 0x000fe20000410000 */
[----:B------:R-:W-:Y:S01]  /*2aa0*/  @P4 FMUL.FTZ R61, R169, R68 ;  /* 0x00000044a93d4220 */ /* 0x000fe20000410000 */
[----:B------:R-:W-:Y:S02]  /*2ab0*/  ISETP.GE.U32.AND P4, PT, R142, 0x1000000, PT ;  /* 0x010000008e00780c */ /* 0x000fe40003f86070 */
[----:B------:R-:W-:Y:S01]  /*2ac0*/  MOV R68, RZ ;  /* 0x000000ff00447202 */ /* 0x000fe20000000f00 */
[----:B------:R-:W-:Y:S01]  /*2ad0*/  @P0 FMUL.FTZ R68, R160, R64 ;  /* 0x00000040a0440220 */ /* 0x000fe20000410000 */
[----:B------:R-:W-:Y:S01]  /*2ae0*/  FSEL R144, R70, RZ, P4 ;  /* 0x000000ff46907208 */ /* 0x000fe20002000000 */
[----:B------:R-:W-:Y:S01]  /*2af0*/  FMUL.FTZ R64, R16, R149 ;  /* 0x0000009510407220 */ /* 0x000fe20000410000 */
[----:B------:R-:W-:-:S04]  /*2b00*/  LOP3.LUT P0, RZ, R142, 0xff, RZ, 0xc0, !PT ;  /* 0x000000ff8eff7812 */ /* 0x000fc8000780c0ff */
[----:B------:R-:W0:Y:S01]  /*2b10*/  F2F.F16.F32 R144, R144 ;  /* 0x0000009000907304 */ /* 0x000e220000200800 */
[----:B------:R-:W-:Y:S01]  /*2b20*/  FSEL R70, R64, RZ, P0 ;  /* 0x000000ff40467208 */ /* 0x000fe20000000000 */
[----:B------:R-:W-:-:S06]  /*2b30*/  IMAD.WIDE.U32 R64, R65, 0x10000, RZ ;  /* 0x0001000041407825 */ /* 0x000fcc00078e00ff */
[----:B------:R-:W1:Y:S01]  /*2b40*/  F2F.F16.F32 R151, R70 ;  /* 0x0000004600977304 */ /* 0x000e620000200800 */
        /* <DEDUP_REMOVED lines=15> */
[----:B0-----:R-:W-:Y:S01]  /*2c40*/  @P3 SHF.R.U32.HI R134, RZ, 0x10, R71 ;  /* 0x00000010ff863819 */ /* 0x001fe20000011647 */
[----:B------:R-:W-:Y:S01]  /*2c50*/  FMUL.FTZ R153, R153, UR12 ;  /* 0x0000000c99997c20 */ /* 0x000fe20008410000 */
[----:B------:R-:W-:Y:S01]  /*2c60*/  FADD.FTZ R163, R148, -R163 ;  /* 0x800000a394a37221 */ /* 0x000fe20000010000 */
[----:B-1----:R-:W-:-:S02]  /*2c70*/  @P2 HADD2.F32 R64, -RZ, R138.H0_H0 ;  /* 0x2000008aff402230 */ /* 0x002fc40000004100 */
[----:B------:R-:W-:Y:S01]  /*2c80*/  FMUL.FTZ R145, R145, UR12 ;  /* 0x0000000c91917c20 */ /* 0x000fe20008410000 */
[----:B------:R-:W-:Y:S01]  /*2c90*/  FMUL.FTZ R71, R153, UR4 ;  /* 0x0000000499477c20 */ /* 0x000fe20008410000 */
[----:B------:R-:W-:Y:S02]  /*2ca0*/  HFMA2 R135, -RZ, RZ, 0, 0 ;  /* 0x00000000ff877431 */ /* 0x000fe400000001ff */
[----:B------:R-:W-:Y:S01]  /*2cb0*/  FMUL.FTZ R163, R163, UR12 ;  /* 0x0000000ca3a37c20 */ /* 0x000fe20008410000 */
[----:B------:R-:W-:Y:S01]  /*2cc0*/  @P2 FMUL.FTZ R135, R143, R64 ;  /* 0x000000408f872220 */ /* 0x000fe20000410000 */
[----:B------:R-:W-:Y:S01]  /*2cd0*/  FMUL.FTZ R148, R71, UR22 ;  /* 0x0000001647947c20 */ /* 0x000fe20008410000 */
[----:B------:R-:W-:Y:S02]  /*2ce0*/  @P3 HADD2.F32 R71, -RZ, R134.H0_H0 ;  /* 0x20000086ff473230 */ /* 0x000fe40000004100 */
[----:B------:R-:W-:Y:S01]  /*2cf0*/  FADD.FTZ R141, R152, -R141 ;  /* 0x8000008d988d7221 */ /* 0x000fe20000010000 */
[----:B------:R-:W-:Y:S01]  /*2d00*/  CS2R R64, SRZ ;  /* 0x0000000000407805 */ /* 0x000fe2000001ff00 */
[----:B------:R-:W-:Y:S01]  /*2d10*/  FMUL.FTZ R136, R145, UR4 ;  /* 0x0000000491887c20 */ /* 0x000fe20008410000 */
[----:B------:R0:W1:Y:S01]  /*2d20*/  F2F.F16.F32 R137, R153 ;  /* 0x0000009900897304 */ /* 0x0000620000200800 */
[----:B------:R-:W-:Y:S01]  /*2d30*/  @P3 FMUL.FTZ R64, R132, R71 ;  /* 0x0000004784403220 */ /* 0x000fe20000410000 */
[----:B------:R-:W-:Y:S01]  /*2d40*/  FMUL.FTZ R71, R163, UR4 ;  /* 0x00000004a3477c20 */ /* 0x000fe20008410000 */
[----:B------:R-:W-:Y:S01]  /*2d50*/  FMUL.FTZ R141, R141, UR12 ;  /* 0x0000000c8d8d7c20 */ /* 0x000fe20008410000 */
[C---:B------:R-:W-:Y:S01]  /*2d60*/  LOP3.LUT P3, RZ, R146.reuse, 0xff0000, RZ, 0xc0, !PT ;  /* 0x00ff000092ff7812 */ /* 0x040fe2000786c0ff */
[----:B------:R-:W-:Y:S01]  /*2d70*/  FMUL.FTZ R134, R21, R148 ;  /* 0x0000009415867220 */ /* 0x000fe20000410000 */
[----:B------:R-:W-:Y:S01]  /*2d80*/  FMUL.FTZ R152, R71, UR22 ;  /* 0x0000001647987c20 */ /* 0x000fe20008410000 */
[----:B------:R-:W-:Y:S01]  /*2d90*/  LOP3.LUT P2, RZ, R146, 0xff00, RZ, 0xc0, !PT ;  /* 0x0000ff0092ff7812 */ /* 0x000fe2000784c0ff */
[----:B------:R3:W4:Y:S01]  /*2da0*/  F2F.F16.F32 R151, R141 ;  /* 0x0000008d00977304 */ /* 0x0007220000200800 */
[----:B0-----:R-:W-:Y:S01]  /*2db0*/  FMUL.FTZ R153, R136, UR22 ;  /* 0x0000001688997c20 */ /* 0x001fe20008410000 */
[----:B------:R-:W-:Y:S01]  /*2dc0*/  FMUL.FTZ R132, R23, R152 ;  /* 0x0000009817847220 */ /* 0x000fe20000410000 */
[----:B------:R-:W-:Y:S01]  /*2dd0*/  FSEL R134, R134, RZ, P2 ;  /* 0x000000ff86867208 */ /* 0x000fe20001000000 */
[----:B------:R-:W-:-:S04]  /*2de0*/  IMAD.WIDE.U32 R48, R139, 0x8, R48 ;  /* 0x000000088b307825 */ /* 0x000fc800078e0030 */
[----:B------:R-:W0:Y:S01]  /*2df0*/  F2F.F16.F32 R143, R163 ;  /* 0x000000a3008f7304 */ /* 0x000e220000200800 */
[----:B---3--:R-:W-:Y:S01]  /*2e00*/  FMUL.FTZ R141, R141, UR4 ;  /* 0x000000048d8d7c20 */ /* 0x008fe20008410000 */
[----:B-1----:R-:W-:-:S04]  /*2e10*/  IMAD.WIDE.U32 R136, R137, 0x10000, RZ ;  /* 0x0001000089887825 */ /* 0x002fc800078e00ff */
[----:B------:R-:W-:Y:S01]  /*2e20*/  IMAD.WIDE.U32 R50, R139, 0x8, R50 ;  /* 0x000000088b327825 */ /* 0x000fe200078e0032 */
[----:B----4-:R-:W-:Y:S01]  /*2e30*/  LOP3.LUT R136, R136, R151, RZ, 0xfc, !PT ;  /* 0x0000009788887212 */ /* 0x010fe200078efcff */
[----:B------:R1:W3:Y:S01]  /*2e40*/  F2F.F16.F32 R142, R134 ;  /* 0x00000086008e7304 */ /* 0x0002e20000200800 */
[----:B------:R-:W-:-:S07]  /*2e50*/  @P0 MOV R70, R46 ;  /* 0x0000002e00460202 */ /* 0x000fce0000000f00 */
[----:B------:R-:W4:Y:S01]  /*2e60*/  F2F.F16.F32 R144, R145 ;  /* 0x0000009100907304 */ /* 0x000f220000200800 */
[----:B------:R-:W-:Y:S01]  /*2e70*/  @P5 SHF.R.U64 R46, R46, 0x10, R47 ;  /* 0x000000102e2e5819 */ /* 0x000fe2000000122f */
[----:B------:R-:W-:-:S04]  /*2e80*/  @P0 HADD2.F32 R70, -RZ, R70.H0_H0 ;  /* 0x20000046ff460230 */ /* 0x000fc80000004100 */
[----:B------:R-:W-:Y:S02]  /*2e90*/  @P5 HADD2.F32 R46, -RZ, R46.H0_H0 ;  /* 0x2000002eff2e5230 */ /* 0x000fe40000004100 */
[----:B------:R-:W-:Y:S01]  /*2ea0*/  @P0 FMUL.FTZ R65, R149, R70 ;  /* 0x0000004695410220 */ /* 0x000fe20000410000 */
[----:B------:R-:W-:Y:S01]  /*2eb0*/  FMUL.FTZ R70, R22, R153 ;  /* 0x0000009916467220 */ /* 0x000fe20000410000 */
[----:B------:R-:W-:Y:S01]  /*2ec0*/  ISETP.GE.U32.AND P0, PT, R146, 0x1000000, PT ;  /* 0x010000009200780c */ /* 0x000fe20003f06070 */
[----:B------:R-:W-:-:S03]  /*2ed0*/  FMUL.FTZ R149, R141, UR22 ;  /* 0x000000168d957c20 */ /* 0x000fc60008410000 */
[----:B------:R-:W-:Y:S01]  /*2ee0*/  FSEL R71, R70, RZ, P3 ;  /* 0x000000ff46477208 */ /* 0x000fe20001800000 */
[----:B------:R-:W-:Y:S01]  /*2ef0*/  HFMA2 R70, -RZ, RZ, 0, 0 ;  /* 0x00000000ff467431 */ /* 0x000fe200000001ff */
[----:B------:R-:W-:Y:S01]  /*2f00*/  FSEL R138, R132, RZ, P0 ;  /* 0x000000ff848a7208 */ /* 0x000fe20000000000 */
[----:B------:R-:W-:Y:S01]  /*2f10*/  @P5 FMUL.FTZ R70, R159, R46 ;  /* 0x0000002e9f465220 */ /* 0x000fe20000410000 */
[----:B------:R-:W-:Y:S01]  /*2f20*/  FMUL.FTZ R46, R20, R149 ;  /* 0x00000095142e7220 */ /* 0x000fe20000410000 */
[----:B------:R-:W-:Y:S01]  /*2f30*/  LOP3.LUT P5, RZ, R146, 0xff, RZ, 0xc0, !PT ;  /* 0x000000ff92ff7812 */ /* 0x000fe200078ac0ff */
[----:B------:R0:W-:Y:S01]  /*2f40*/  F2F.F16.F32 R150, R71 ;  /* 0x0000004700967304 */ /* 0x0001e20000200800 */
[----:B------:R-:W-:Y:S02]  /*2f50*/  @P6 MOV R132, R47 ;  /* 0x0000002f00846202 */ /* 0x000fe40000000f00 */
[----:B-1----:R-:W-:-:S03]  /*2f60*/  FSEL R134, R46, RZ, P5 ;  /* 0x000000ff2e867208 */ /* 0x002fc60002800000 */
[----:B------:R-:W-:Y:S02]  /*2f70*/  @P6 HADD2.F32 R46, -RZ, R132.H0_H0 ;  /* 0x20000084ff2e6230 */ /* 0x000fe40000004100 */
[----:B------:R-:W1:Y:S01]  /*2f80*/  F2F.F16.F32 R138, R138 ;  /* 0x0000008a008a7304 */ /* 0x000e620000200800 */
[----:B0-----:R-:W-:Y:S01]  /*2f90*/  SHF.L.U32 R71, R143, 0x10, RZ ;  /* 0x000000108f477819 */ /* 0x001fe200000006ff */
[----:B---3--:R-:W-:-:S03]  /*2fa0*/  IMAD.WIDE.U32 R142, R142, 0x10000, RZ ;  /* 0x000100008e8e7825 */ /* 0x008fc600078e00ff */
[----:B----4-:R-:W-:Y:S01]  /*2fb0*/  LOP3.LUT R137, R137, R71, R144, 0xfe, !PT ;  /* 0x0000004789897212 */ /* 0x010fe200078efe90 */
[----:B------:R-:W-:Y:S02]  /*2fc0*/  HFMA2 R71, -RZ, RZ, 0, 0 ;  /* 0x00000000ff477431 */ /* 0x000fe400000001ff */
[----:B------:R-:W-:Y:S01]  /*2fd0*/  @P6 FMUL.FTZ R71, R147, R46 ;  /* 0x0000002e93476220 */ /* 0x000fe20000410000 */
[----:B------:R-:W0:Y:S01]  /*2fe0*/  F2F.F16.F32 R145, R134 ;  /* 0x0000008600917304 */ /* 0x000e220000200800 */
[----:B------:R3:W-:Y:S01]  /*2ff0*/  STG.E.64 desc[UR14][R48.64], R136 ;  /* 0x0000008830007986 */ /* 0x0007e2000c101b0e */
[----:B-1----:R-:W-:Y:S02]  /*3000*/  SHF.L.U32 R141, R138, 0x10, RZ ;  /* 0x000000108a8d7819 */ /* 0x002fe400000006ff */
[----:B------:R-:W-:Y:S02]  /*3010*/  CS2R R138, SRZ ;  /* 0x00000000008a7805 */ /* 0x000fe4000001ff00 */
[----:B------:R-:W-:-:S02]  /*3020*/  LOP3.LUT R143, R143, R141, R150, 0xfe, !PT ;  /* 0x0000008d8f8f7212 */ /* 0x000fc400078efe96 */
[----:B0-----:R-:W-:Y:S02]  /*3030*/  LOP3.LUT R142, R142, R145, RZ, 0xfc, !PT ;  /* 0x000000918e8e7212 */ /* 0x001fe400078efcff */
[----:B------:R-:W-:Y:S02]  /*3040*/  @P4 SHF.R.U32.HI R145, RZ, 0x10, R47 ;  /* 0x00000010ff914819 */ /* 0x000fe4000001162f */
[----:B------:R-:W-:Y:S01]  /*3050*/  CS2R R46, SRZ ;  /* 0x00000000002e7805 */ /* 0x000fe2000001ff00 */
[----:B------:R0:W-:Y:S01]  /*3060*/  STG.E.64 desc[UR14][R50.64], R142 ;  /* 0x0000008e32007986 */ /* 0x0001e2000c101b0e */
[----:B--2---:R-:W-:Y:S02]  /*3070*/  @P5 MOV R132, R44 ;  /* 0x0000002c00845202 */ /* 0x004fe40000000f00 */
[--C-:B------:R-:W-:Y:S01]  /*3080*/  @P2 SHF.R.U64 R144, R44, 0x10, R45.reuse ;  /* 0x000000102c902819 */ /* 0x100fe2000000122d */
[----:B------:R-:W-:Y:S01]  /*3090*/  HFMA2 R44, -RZ, RZ, 0, 0 ;  /* 0x00000000ff2c7431 */ /* 0x000fe200000001ff */
[----:B------:R-:W-:Y:S01]  /*30a0*/  @P3 MOV R134, R45 ;  /* 0x0000002d00863202 */ /* 0x000fe20000000f00 */
[----:B------:R-:W-:Y:S01]  /*30b0*/  @P5 HADD2.F32 R132, -RZ, R132.H0_H0 ;  /* 0x20000084ff845230 */ /* 0x000fe20000004100 */
[----:B------:R-:W-:Y:S01]  /*30c0*/  @P0 SHF.R.U32.HI R141, RZ, 0x10, R45 ;  /* 0x00000010ff8d0819 */ /* 0x000fe2000001162d */
[----:B------:R-:W-:-:S02]  /*30d0*/  @P4 HADD2.F32 R45, -RZ, R145.H0_H0 ;  /* 0x20000091ff2d4230 */ /* 0x000fc40000004100 */
[----:B---3--:R-:W-:Y:S02]  /*30e0*/  @P2 HADD2.F32 R48, -RZ, R144.H0_H0 ;  /* 0x20000090ff302230 */ /* 0x008fe40000004100 */
[----:B------:R-:W-:Y:S01]  /*30f0*/  @P5 FMUL.FTZ R47, R149, R132 ;  /* 0x00000084952f5220 */ /* 0x000fe20000410000 */
[----:B------:R-:W-:Y:S02]  /*3100*/  @P3 HADD2.F32 R134, -RZ, R134.H0_H0 ;  /* 0x20000086ff863230 */ /* 0x000fe40000004100 */
[----:B------:R-:W-:Y:S01]  /*3110*/  @P4 FMUL.FTZ R44, R140, R45 ;  /* 0x0000002d8c2c4220 */ /* 0x000fe20000410000 */
[----:B------:R-:W-:Y:S02]  /*3120*/  @P0 HADD2.F32 R49, -RZ, R141.H0_H0 ;  /* 0x2000008dff310230 */ /* 0x000fe40000004100 */
[----:B------:R-:W-:Y:S01]  /*3130*/  @P2 FMUL.FTZ R46, R148, R48 ;  /* 0x00000030942e2220 */ /* 0x000fe20000410000 */
[----:B------:R-:W-:Y:S02]  /*3140*/  @P3 FMUL.FTZ R139, R153, R134 ;  /* 0x00000086998b3220 */ /* 0x000fe40000410000 */
[----:B------:R-:W-:Y:S01]  /*3150*/  @P0 FMUL.FTZ R138, R152, R49 ;  /* 0x00000031988a0220 */ /* 0x000fe20000410000 */
[----:B0-----:R-:W-:Y:S06]  /*3160*/  BRA `(.L_x_6316) ;  /* 0x0000004000107947 */ /* 0x001fec0003800000 */
.L_x_6315:
[----:B------:R-:W0:Y:S02]  /*3170*/  LDC.64 R46, c[0x0][0x390] ;  /* 0x0000e400ff2e7b82 */ /* 0x000e240000000a00 */
[----:B0-----:R-:W-:-:S06]  /*3180*/  IMAD.WIDE.U32 R44, R69, 0x8, R46 ;  /* 0x00000008452c7825 */ /* 0x001fcc00078e002e */
[----:B------:R-:W2:Y:S01]  /*3190*/  LDG.E.64 R44, desc[UR14][R44.64] ;  /* 0x0000000e2c2c7981 */ /* 0x000ea2000c1e1b00 */
[--C-:B------:R-:W-:Y:S01]  /*31a0*/  FFMA.FTZ R172, R172, UR13, R163.reuse ;  /* 0x0000000dacac7c23 */ /* 0x100fe200080100a3 */
[--C-:B------:R-:W-:Y:S01]  /*31b0*/  FFMA.FTZ R68, R68, UR13, R163.reuse ;  /* 0x0000000d44447c23 */ /* 0x100fe200080100a3 */
[--C-:B------:R-:W-:Y:S01]  /*31c0*/  FFMA.FTZ R174, R174, UR13, R163.reuse ;  /* 0x0000000daeae7c23 */ /* 0x100fe200080100a3 */
[--C-:B------:R-:W-:Y:S01]  /*31d0*/  FFMA.FTZ R0, R0, UR13, R163.reuse ;  /* 0x0000000d00007c23 */ /* 0x100fe200080100a3 */
        /* <DEDUP_REMOVED lines=25> */
[----:B------:R0:W1:Y:S02]  /*3370*/  F2F.F16.F32 R50, R48 ;  /* 0x0000003000327304 */ /* 0x0000640000200800 */
[----:B------:R-:W-:Y:S01]  /*3380*/  FSEL R62, R0, RZ, P3 ;  /* 0x000000ff003e7208 */ /* 0x000fe20001800000 */
[----:B------:R-:W-:Y:S01]  /*3390*/  FMUL.FTZ R0, R4, R67 ;  /* 0x0000004304007220 */ /* 0x000fe20000410000 */
[----:B------:R-:W-:-:S04]  /*33a0*/  FSEL R65, R49, RZ, P2 ;  /* 0x000000ff31417208 */ /* 0x000fc80001000000 */
[----:B------:R-:W-:Y:S01]  /*33b0*/  FSEL R0, R0, RZ, P4 ;  /* 0x000000ff00007208 */ /* 0x000fe20002000000 */
[----:B0-----:R-:W0:Y:S01]  /*33c0*/  LDC.64 R48, c[0x0][0x468] ;  /* 0x00011a00ff307b82 */ /* 0x001e220000000a00 */
[----:B------:R-:W3:Y:S01]  /*33d0*/  F2F.F16.F32 R65, R65 ;  /* 0x0000004100417304 */ /* 0x000ee20000200800 */
[----:B------:R-:W-:Y:S01]  /*33e0*/  FFMA.FTZ R168, R168, UR13, R163 ;  /* 0x0000000da8a87c23 */ /* 0x000fe200080100a3 */
[----:B-1----:R-:W-:-:S06]  /*33f0*/  IMAD.WIDE.U32 R50, R50, 0x10000, RZ ;  /* 0x0001000032327825 */ /* 0x002fcc00078e00ff */
[----:B------:R-:W1:Y:S01]  /*3400*/  F2F.F16.F32 R62, R62 ;  /* 0x0000003e003e7304 */ /* 0x000e620000200800 */
[----:B---3--:R-:W-:-:S07]  /*3410*/  SHF.L.U32 R61, R65, 0x10, RZ ;  /* 0x00000010413d7819 */ /* 0x008fce00000006ff */
[----:B------:R-:W3:Y:S01]  /*3420*/  F2F.F16.F32 R63, R0 ;  /* 0x00000000003f7304 */ /* 0x000ee20000200800 */
[----:B------:R-:W-:Y:S01]  /*3430*/  FADD.FTZ R168, R167, -R168 ;  /* 0x800000a8a7a87221 */ /* 0x000fe20000010000 */
[----:B-1----:R-:W-:-:S03]  /*3440*/  LOP3.LUT R61, R51, R61, R62, 0xfe, !PT ;  /* 0x0000003d333d7212 */ /* 0x002fc600078efe3e */
[----:B------:R-:W-:Y:S01]  /*3450*/  FMUL.FTZ R168, R168, UR12 ;  /* 0x0000000ca8a87c20 */ /* 0x000fe20008410000 */
[----:B---3--:R-:W-:Y:S01]  /*3460*/  LOP3.LUT R60, R50, R63, RZ, 0xfc, !PT ;  /* 0x0000003f323c7212 */ /* 0x008fe200078efcff */
[----:B0-----:R-:W-:-:S04]  /*3470*/  IMAD.WIDE.U32 R62, R69, 0x8, R48 ;  /* 0x00000008453e7825 */ /* 0x001fc800078e0030 */
[----:B------:R-:W-:-:S04]  /*3480*/  IMAD.WIDE.U32 R50, R71, 0x8, R46 ;  /* 0x0000000847327825 */ /* 0x000fc800078e002e */
[----:B------:R-:W-:Y:S01]  /*3490*/  FFMA.FTZ R69, R166, UR13, R163 ;  /* 0x0000000da6457c23 */ /* 0x000fe200080100a3 */
[----:B------:R0:W-:Y:S01]  /*34a0*/  STG.E.64 desc[UR14][R62.64], R60 ;  /* 0x0000003c3e007986 */ /* 0x0001e2000c101b0e */
[----:B------:R-:W-:-:S03]  /*34b0*/  FADD.FTZ R170, R165, -R170 ;  /* 0x800000aaa5aa7221 */ /* 0x000fc60000010000 */
[----:B------:R-:W3:Y:S01]  /*34c0*/  LDG.E.64 R50, desc[UR14][R50.64] ;  /* 0x0000000e32327981 */ /* 0x000ee2000c1e1b00 */
[----:B------:R-:W-:Y:S01]  /*34d0*/  FADD.FTZ R69, R164, -R69 ;  /* 0x80000045a4457221 */ /* 0x000fe20000010000 */
[----:B------:R-:W-:Y:S01]  /*34e0*/  FFMA.FTZ R65, R66, UR13, R163 ;  /* 0x0000000d42417c23 */ /* 0x000fe200080100a3 */
[----:B------:R-:W-:Y:S01]  /*34f0*/  FMUL.FTZ R167, R168, UR4 ;  /* 0x00000004a8a77c20 */ /* 0x000fe20008410000 */
[----:B------:R-:W-:Y:S01]  /*3500*/  FMUL.FTZ R170, R170, UR12 ;  /* 0x0000000caaaa7c20 */ /* 0x000fe20008410000 */
[----:B------:R-:W-:Y:S01]  /*3510*/  FMUL.FTZ R69, R69, UR12 ;  /* 0x0000000c45457c20 */ /* 0x000fe20008410000 */
[----:B------:R-:W-:Y:S01]  /*3520*/  FADD.FTZ R65, R64, -R65 ;  /* 0x8000004140417221 */ /* 0x000fe20000010000 */
[----:B------:R-:W-:Y:S01]  /*3530*/  FMUL.FTZ R167, R167, UR22 ;  /* 0x00000016a7a77c20 */ /* 0x000fe20008410000 */
[----:B------:R-:W-:Y:S01]  /*3540*/  FMUL.FTZ R170, R170, UR4 ;  /* 0x00000004aaaa7c20 */ /* 0x000fe20008410000 */
[----:B------:R-:W-:Y:S01]  /*3550*/  FMUL.FTZ R69, R69, UR4 ;  /* 0x0000000445457c20 */ /* 0x000fe20008410000 */
[----:B------:R-:W-:Y:S01]  /*3560*/  FMUL.FTZ R65, R65, UR12 ;  /* 0x0000000c41417c20 */ /* 0x000fe20008410000 */
[----:B0-----:R-:W-:Y:S01]  /*3570*/  FMUL.FTZ R61, R10, R167 ;  /* 0x000000a70a3d7220 */ /* 0x001fe20000410000 */
[----:B------:R-:W-:Y:S01]  /*3580*/  FMUL.FTZ R170, R170, UR22 ;  /* 0x00000016aaaa7c20 */ /* 0x000fe20008410000 */
[----:B------:R-:W-:Y:S01]  /*3590*/  LOP3.LUT P5, RZ, R70, 0xff0000, RZ, 0xc0, !PT ;  /* 0x00ff000046ff7812 */ /* 0x000fe200078ac0ff */
        /* <DEDUP_REMOVED lines=8> */
[----:B------:R-:W-:Y:S01]  /*3620*/  FSEL R66, R61, RZ, P6 ;  /* 0x000000ff3d427208 */ /* 0x000fe20003000000 */
[----:B------:R-:W-:Y:S08]  /*3630*/  F2F.F16.F32 R62, R62 ;  /* 0x0000003e003e7304 */ /* 0x000ff00000200800 */
[----:B------:R-:W0:Y:S02]  /*3640*/  F2F.F16.F32 R66, R66 ;  /* 0x0000004200427304 */ /* 0x000e240000200800 */
[----:B0-----:R-:W-:-:S02]  /*3650*/  SHF.L.U32 R63, R66, 0x10, RZ ;  /* 0x00000010423f7819 */ /* 0x001fc400000006ff */
[----:B--2---:R-:W-:Y:S02]  /*3660*/  @P4 MOV R0, R44 ;  /* 0x0000002c00004202 */ /* 0x004fe40000000f00 */
[----:B------:R-:W-:-:S03]  /*3670*/  @P0 SHF.R.U64 R44, R44, 0x10, R45 ;  /* 0x000000102c2c0819 */ /* 0x000fc6000000122d */
[----:B------:R-:W-:Y:S02]  /*3680*/  @P4 HADD2.F32 R0, -RZ, R0.H0_H0 ;  /* 0x20000000ff004230 */ /* 0x000fe40000004100 */
[----:B------:R-:W-:-:S03]  /*3690*/  @P0 HADD2.F32 R44, -RZ, R44.H0_H0 ;  /* 0x2000002cff2c0230 */ /* 0x000fc60000004100 */
[----:B------:R-:W-:Y:S01]  /*36a0*/  @P4 FMUL.FTZ R165, R67, R0 ;  /* 0x0000000043a54220 */ /* 0x000fe20000410000 */
[----:B------:R-:W-:Y:S02]  /*36b0*/  LOP3.LUT P4, RZ, R70, 0xff00, RZ, 0xc0, !PT ;  /* 0x0000ff0046ff7812 */ /* 0x000fe4000788c0ff */
[----:B------:R-:W-:Y:S01]  /*36c0*/  MOV R0, RZ ;  /* 0x000000ff00007202 */ /* 0x000fe20000000f00 */
[----:B------:R-:W-:Y:S01]  /*36d0*/  @P0 FMUL.FTZ R0, R172, R44 ;  /* 0x0000002cac000220 */ /* 0x000fe20000410000 */
[----:B------:R-:W-:Y:S01]  /*36e0*/  FSEL R60, R60, RZ, P4 ;  /* 0x000000ff3c3c7208 */ /* 0x000fe20002000000 */
[----:B------:R-:W-:Y:S01]  /*36f0*/  FMUL.FTZ R44, R8, R69 ;  /* 0x00000045082c7220 */ /* 0x000fe20000410000 */
[----:B------:R-:W-:-:S04]  /*3700*/  LOP3.LUT P0, RZ, R70, 0xff, RZ, 0xc0, !PT ;  /* 0x000000ff46ff7812 */ /* 0x000fc8000780c0ff */
[----:B------:R-:W0:Y:S01]  /*3710*/  F2F.F16.F32 R60, R60 ;  /* 0x0000003c003c7304 */ /* 0x000e220000200800 */
[----:B------:R-:W-:-:S07]  /*3720*/  FSEL R44, R44, RZ, P0 ;  /* 0x000000ff2c2c7208 */ /* 0x000fce0000000000 */
[----:B------:R-:W1:Y:S01]  /*3730*/  F2F.F16.F32 R65, R44 ;  /* 0x0000002c00417304 */ /* 0x000e620000200800 */
[----:B0-----:R-:W-:-:S05]  /*3740*/  IMAD.WIDE.U32 R60, R60, 0x10000, RZ ;  /* 0x000100003c3c7825 */ /* 0x001fca00078e00ff */
[----:B------:R-:W-:Y:S01]  /*3750*/  LOP3.LUT R61, R61, R63, R62, 0xfe, !PT ;  /* 0x0000003f3d3d7212 */ /* 0x000fe200078efe3e */
[----:B------:R-:W-:Y:S01]  /*3760*/  IMAD.WIDE.U32 R62, R71, 0x8, R48 ;  /* 0x00000008473e7825 */ /* 0x000fe200078e0030 */
[----:B-1----:R-:W-:-:S03]  /*3770*/  LOP3.LUT R60, R60, R65, RZ, 0xfc, !PT ;  /* 0x000000413c3c7212 */ /* 0x002fc600078efcff */
[----:B------:R-:W-:Y:S02]  /*3780*/  IMAD.WIDE.U32 R64, R159, 0x8, R46 ;  /* 0x000000089f407825 */ /* 0x000fe400078e002e */
[----:B------:R0:W-:Y:S04]  /*3790*/  STG.E.64 desc[UR14][R62.64], R60 ;  /* 0x0000003c3e007986 */ /* 0x0001e8000c101b0e */
[----:B------:R-:W2:Y:S01]  /*37a0*/  LDG.E.64 R64, desc[UR14][R64.64] ;  /* 0x0000000e40407981 */ /* 0x000ea2000c1e1b00 */
[--C-:B------:R-:W-:Y:S01]  /*37b0*/  FFMA.FTZ R134, R134, UR13, R163.reuse ;  /* 0x0000000d86867c23 */ /* 0x100fe200080100a3 */
[--C-:B------:R-:W-:Y:S01]  /*37c0*/  FFMA.FTZ R151, R151, UR13, R163.reuse ;  /* 0x0000000d97977c23 */ /* 0x100fe200080100a3 */
[----:B------:R-:W-:Y:S01]  /*37d0*/  FFMA.FTZ R143, R143, UR13, R163 ;  /* 0x0000000d8f8f7c23 */ /* 0x000fe200080100a3 */
[----:B------:R-:W-:Y:S01]  /*37e0*/  @P3 MOV R66, R45 ;  /* 0x0000002d00423202 */ /* 0x000fe20000000f00 */
[----:B------:R-:W-:Y:S01]  /*37f0*/  FADD.FTZ R134, R161, -R134 ;  /* 0x80000086a1867221 */ /* 0x000fe20000010000 */
[----:B------:R-:W-:Y:S01]  /*3800*/  FADD.FTZ R151, R160, -R151 ;  /* 0x80000097a0977221 */ /* 0x000fe20000010000 */
[----:B------:R-:W-:Y:S01]  /*3810*/  FFMA.FTZ R132, R132, UR13, R163 ;  /* 0x0000000d84847c23 */ /* 0x000fe200080100a3 */
[----:B------:R-:W-:Y:S01]  /*3820*/  @P2 SHF.R.U32.HI R45, RZ, 0x10, R45 ;  /* 0x00000010ff2d2819 */ /* 0x000fe2000001162d */
[----:B------:R-:W-:Y:S01]  /*3830*/  FMUL.FTZ R134, R134, UR12 ;  /* 0x0000000c86867c20 */ /* 0x000fe20008410000 */
[----:B------:R-:W-:Y:S01]  /*3840*/  FMUL.FTZ R151, R151, UR12 ;  /* 0x0000000c97977c20 */ /* 0x000fe20008410000 */
[----:B------:R-:W-:Y:S01]  /*3850*/  FADD.FTZ R162, R162, -R143 ;  /* 0x8000008fa2a27221 */ /* 0x000fe20000010000 */
[----:B------:R-:W-:Y:S01]  /*3860*/  FADD.FTZ R132, R147, -R132 ;  /* 0x8000008493847221 */ /* 0x000fe20000010000 */
[----:B------:R-:W-:Y:S01]  /*3870*/  FMUL.FTZ R134, R134, UR4 ;  /* 0x0000000486867c20 */ /* 0x000fe20008410000 */
[----:B------:R-:W-:-:S02]  /*3880*/  HFMA2 R67, -RZ, RZ, 0, 0 ;  /* 0x00000000ff437431 */ /* 0x000fc400000001ff */
[----:B------:R-:W-:Y:S01]  /*3890*/  FMUL.FTZ R143, R151, UR4 ;  /* 0x00000004978f7c20 */ /* 0x000fe20008410000 */
[----:B------:R-:W-:Y:S02]  /*38a0*/  @P2 HADD2.F32 R45, -RZ, R45.H0_H0 ;  /* 0x2000002dff2d2230 */ /* 0x000fe40000004100 */
[----:B------:R-:W-:Y:S01]  /*38b0*/  FMUL.FTZ R160, R134, UR22 ;  /* 0x0000001686a07c20 */ /* 0x000fe20008410000 */
[----:B------:R-:W-:Y:S01]  /*38c0*/  FMUL.FTZ R132, R132, UR12 ;  /* 0x0000000c84847c20 */ /* 0x000fe20008410000 */
[----:B0-----:R-:W-:Y:S01]  /*38d0*/  CS2R R62, SRZ ;  /* 0x00000000003e7805 */ /* 0x001fe2000001ff00 */
[----:B------:R-:W-:Y:S01]  /*38e0*/  FMUL.FTZ R143, R143, UR22 ;  /* 0x000000168f8f7c20 */ /* 0x000fe20008410000 */
[----:B------:R-:W-:Y:S01]  /*38f0*/  @P2 FMUL.FTZ R62, R68, R45 ;  /* 0x0000002d443e2220 */ /* 0x000fe20000410000 */
[----:B------:R-:W-:Y:S01]  /*3900*/  FMUL.FTZ R132, R132, UR4 ;  /* 0x0000000484847c20 */ /* 0x000fe20008410000 */
[----:B------:R-:W-:Y:S01]  /*3910*/  LOP3.LUT P2, RZ, R136, 0xff0000, RZ, 0xc0, !PT ;  /* 0x00ff000088ff7812 */ /* 0x000fe2000784c0ff */
[----:B------:R-:W-:Y:S01]  /*3920*/  FMUL.FTZ R162, R162, UR12 ;  /* 0x0000000ca2a27c20 */ /* 0x000fe20008410000 */
[----:B------:R-:W-:-:S02]  /*3930*/  @P3 HADD2.F32 R66, -RZ, R66.H0_H0 ;  /* 0x20000042ff423230 */ /* 0x000fc40000004100 */
[--C-:B------:R-:W-:Y:S01]  /*3940*/  FFMA.FTZ R151, R158, UR13, R163.reuse ;  /* 0x0000000d9e977c23 */ /* 0x100fe200080100a3 */
[--C-:B------:R-:W-:Y:S01]  /*3950*/  FFMA.FTZ R70, R157, UR13, R163.reuse ;  /* 0x0000000d9d467c23 */ /* 0x100fe200080100a3 */
[----:B------:R-:W-:Y:S01]  /*3960*/  FMUL.FTZ R162, R162, UR4 ;  /* 0x00000004a2a27c20 */ /* 0x000fe20008410000 */
[----:B------:R-:W-:Y:S01]  /*3970*/  FFMA.FTZ R137, R137, UR13, R163 ;  /* 0x0000000d89897c23 */ /* 0x000fe200080100a3 */
[----:B---3--:R-:W-:Y:S01]  /*3980*/  @P0 MOV R44, R50 ;  /* 0x00000032002c0202 */ /* 0x008fe20000000f00 */
[----:B------:R-:W-:Y:S01]  /*3990*/  @P3 FMUL.FTZ R63, R169, R66 ;  /* 0x00000042a93f3220 */ /* 0x000fe20000410000 */
[----:B------:R-:W-:Y:S01]  /*39a0*/  @P4 SHF.R.U64 R60, R50, 0x10, R51 ;  /* 0x00000010323c4819 */ /* 0x000fe20000001233 */
[----:B------:R-:W-:Y:S01]  /*39b0*/  FMUL.FTZ R50, R132, UR22 ;  /* 0x0000001684327c20 */ /* 0x000fe20008410000 */
[----:B------:R-:W-:Y:S01]  /*39c0*/  ISETP.GE.U32.AND P3, PT, R136, 0x1000000, PT ;  /* 0x010000008800780c */ /* 0x000fe20003f66070 */
[----:B------:R-:W-:Y:S02]  /*39d0*/  @P0 HADD2.F32 R44, -RZ, R44.H0_H0 ;  /* 0x2000002cff2c0230 */ /* 0x000fe40000004100 */
[----:B------:R-:W-:Y:S01]  /*39e0*/  FMUL.FTZ R147, R162, UR22 ;  /* 0x00000016a2937c20 */ /* 0x000fe20008410000 */
[----:B------:R-:W-:Y:S01]  /*39f0*/  MOV R66, RZ ;  /* 0x000000ff00427202 */ /* 0x000fe20000000f00 */
[----:B------:R-:W-:Y:S01]  /*3a00*/  FADD.FTZ R151, R144, -R151 ;  /* 0x8000009790977221 */ /* 0x000fe20000010000 */
[----:B------:R-:W-:Y:S01]  /*3a10*/  FADD.FTZ R137, R156, -R137 ;  /* 0x800000899c897221 */ /* 0x000fe20000010000 */
[----:B------:R-:W-:Y:S01]  /*3a20*/  @P0 FMUL.FTZ R67, R69, R44 ;  /* 0x0000002c45430220 */ /* 0x000fe20000410000 */
[----:B------:R-:W-:Y:S01]  /*3a30*/  FMUL.FTZ R44, R13, R160 ;  /* 0x000000a00d2c7220 */ /* 0x000fe20000410000 */
[----:B------:R-:W-:Y:S01]  /*3a40*/  LOP3.LUT P0, RZ, R136, 0xff00, RZ, 0xc0, !PT ;  /* 0x0000ff0088ff7812 */ /* 0x000fe2000780c0ff */
[----:B------:R-:W-:-:S03]  /*3a50*/  FFMA.FTZ R140, R140, UR13, R163 ;  /* 0x0000000d8c8c7c23 */ /* 0x000fc600080100a3 */
[----:B------:R-:W-:Y:S01]  /*3a60*/  FSEL R45, R44, RZ, P0 ;  /* 0x000000ff2c2d7208 */ /* 0x000fe20000000000 */
[----:B------:R-:W-:-:S05]  /*3a70*/  FMUL.FTZ R44, R14, R143 ;  /* 0x0000008f0e2c7220 */ /* 0x000fca0000410000 */
[----:B------:R-:W-:Y:S01]  /*3a80*/  FSEL R61, R44, RZ, P2 ;  /* 0x000000ff2c3d7208 */ /* 0x000fe20001000000 */
[----:B------:R-:W-:Y:S02]  /*3a90*/  @P4 HADD2.F32 R44, -RZ, R60.H0_H0 ;  /* 0x2000003cff2c4230 */ /* 0x000fe40000004100 */
[----:B------:R-:W-:Y:S01]  /*3aa0*/  FMUL.FTZ R60, R15, R50 ;  /* 0x000000320f3c7220 */ /* 0x000fe20000410000 */
[----:B------:R-:W0:Y:S02]  /*3ab0*/  F2F.F16.F32 R45, R45 ;  /* 0x0000002d002d7304 */ /* 0x000e240000200800 */
[----:B------:R-:W-:Y:S02]  /*3ac0*/  @P4 FMUL.FTZ R66, R170, R44 ;  /* 0x0000002caa424220 */ /* 0x000fe40000410000 */
[----:B------:R-:W-:Y:S01]  /*3ad0*/  FSEL R68, R60, RZ, P3 ;  /* 0x000000ff3c447208 */ /* 0x000fe20001800000 */
[----:B------:R-:W-:Y:S01]  /*3ae0*/  FMUL.FTZ R44, R12, R147 ;  /* 0x000000930c2c7220 */ /* 0x000fe20000410000 */
[----:B------:R-:W-:Y:S01]  /*3af0*/  LOP3.LUT P4, RZ, R136, 0xff, RZ, 0xc0, !PT ;  /* 0x000000ff88ff7812 */ /* 0x000fe2000788c0ff */
[----:B------:R-:W-:Y:S01]  /*3b00*/  FMUL.FTZ R151, R151, UR12 ;  /* 0x0000000c97977c20 */ /* 0x000fe20008410000 */
[----:B------:R-:W-:Y:S01]  /*3b10*/  F2F.F16.F32 R61, R61 ;  /* 0x0000003d003d7304 */ /* 0x000fe20000200800 */
[----:B------:R-:W-:Y:S01]  /*3b20*/  FADD.FTZ R136, R135, -R70 ;  /* 0x8000004687887221 */ /* 0x000fe20000010000 */
[----:B------:R-:W-:Y:S01]  /*3b30*/  FSEL R60, R44, RZ, P4 ;  /* 0x000000ff2c3c7208 */ /* 0x000fe20002000000 */
[----:B------:R-:W-:-:S04]  /*3b40*/  IMAD.WIDE.U32 R134, R159, 0x8, R48 ;  /* 0x000000089f867825 */ /* 0x000fc800078e0030 */
[----:B0-----:R-:W-:Y:S01]  /*3b50*/  IMAD.WIDE.U32 R44, R45, 0x10000, RZ ;  /* 0x000100002d2c7825 */ /* 0x001fe200078e00ff */
[----:B------:R-:W0:Y:S08]  /*3b60*/  F2F.F16.F32 R68, R68 ;  /* 0x0000004400447304 */ /* 0x000e300000200800 */
[----:B------:R-:W1:Y:S01]  /*3b70*/  F2F.F16.F32 R69, R60 ;  /* 0x0000003c00457304 */ /* 0x000e620000200800 */
[----:B------:R-:W-:Y:S01]  /*3b80*/  FMUL.FTZ R151, R151, UR4 ;  /* 0x0000000497977c20 */ /* 0x000fe20008410000 */
[----:B0-----:R-:W-:-:S02]  /*3b90*/  SHF.L.U32 R71, R68, 0x10, RZ ;  /* 0x0000001044477819 */ /* 0x001fc400000006ff */
[----:B------:R-:W-:Y:S02]  /*3ba0*/  @P5 MOV R68, R51 ;  /* 0x0000003300445202 */ /* 0x000fe40000000f00 */
[----:B------:R-:W-:Y:S02]  /*3bb0*/  @P6 SHF.R.U32.HI R51, RZ, 0x10, R51 ;  /* 0x00000010ff336819 */ /* 0x000fe40000011633 */
[----:B------:R-:W-:Y:S02]  /*3bc0*/  LOP3.LUT R71, R45, R71, R61, 0xfe, !PT ;  /* 0x000000472d477212 */ /* 0x000fe400078efe3d */
[----:B-1----:R-:W-:Y:S01]  /*3bd0*/  LOP3.LUT R70, R44, R69, RZ, 0xfc, !PT ;  /* 0x000000452c467212 */ /* 0x002fe200078efcff */
[----:B------:R-:W-:Y:S02]  /*3be0*/  @P6 HADD2.F32 R51, -RZ, R51.H0_H0 ;  /* 0x20000033ff336230 */ /* 0x000fe40000004100 */
[----:B------:R-:W-:Y:S01]  /*3bf0*/  FMUL.FTZ R137, R137, UR12 ;  /* 0x0000000c89897c20 */ /* 0x000fe20008410000 */
[----:B------:R-:W-:Y:S01]  /*3c00*/  FMUL.FTZ R151, R151, UR22 ;  /* 0x0000001697977c20 */ /* 0x000fe20008410000 */
[----:B------:R-:W-:Y:S01]  /*3c10*/  CS2R R60, SRZ ;  /* 0x00000000003c7805 */ /* 0x000fe2000001ff00 */
[----:B------:R0:W-:Y:S01]  /*3c20*/  STG.E.64 desc[UR14][R134.64], R70 ;  /* 0x0000004686007986 */ /* 0x0001e2000c101b0e */
[----:B------:R-:W-:Y:S01]  /*3c30*/  FADD.FTZ R140, R149, -R140 ;  /* 0x8000008c958c7221 */ /* 0x000fe20000010000 */
[----:B------:R-:W-:Y:S01]  /*3c40*/  FMUL.FTZ R137, R137, UR4 ;  /* 0x0000000489897c20 */ /* 0x000fe20008410000 */
[----:B------:R-:W-:Y:S01]  /*3c50*/  @P6 FMUL.FTZ R60, R164, R51 ;  /* 0x00000033a43c6220 */ /* 0x000fe20000410000 */
[----:B------:R-:W-:Y:S01]  /*3c60*/  FMUL.FTZ R51, R17, R151 ;  /* 0x0000009711337220 */ /* 0x000fe20000410000 */
[----:B------:R-:W-:Y:S01]  /*3c70*/  IMAD.WIDE.U32 R44, R155, 0x8, R46 ;  /* 0x000000089b2c7825 */ /* 0x000fe200078e002e */
[----:B------:R-:W-:-:S03]  /*3c80*/  LOP3.LUT P6, RZ, R142, 0xff00, RZ, 0xc0, !PT ;  /* 0x0000ff008eff7812 */ /* 0x000fc600078cc0ff */
[----:B------:R-:W-:Y:S01]  /*3c90*/  FMUL.FTZ R140, R140, UR12 ;  /* 0x0000000c8c8c7c20 */ /* 0x000fe20008410000 */
[----:B------:R-:W-:Y:S01]  /*3ca0*/  FMUL.FTZ R136, R136, UR12 ;  /* 0x0000000c88887c20 */ /* 0x000fe20008410000 */
[----:B------:R-:W-:Y:S02]  /*3cb0*/  @P5 HADD2.F32 R68, -RZ, R68.H0_H0 ;  /* 0x20000044ff445230 */ /* 0x000fe40000004100 */
[----:B------:R-:W-:Y:S02]  /*3cc0*/  HFMA2 R69, -RZ, RZ, 0, 0 ;  /* 0x00000000ff457431 */ /* 0x000fe400000001ff */
[----:B------:R-:W-:Y:S01]  /*3cd0*/  FMUL.FTZ R140, R140, UR4 ;  /* 0x000000048c8c7c20 */ /* 0x000fe20008410000 */
[----:B------:R-:W3:Y:S01]  /*3ce0*/  LDG.E.64 R44, desc[UR14][R44.64] ;  /* 0x0000000e2c2c7981 */ /* 0x000ee2000c1e1b00 */
[----:B------:R-:W-:Y:S02]  /*3cf0*/  FMUL.FTZ R136, R136, UR4 ;  /* 0x0000000488887c20 */ /* 0x000fe40008410000 */
[----:B------:R-:W-:Y:S01]  /*3d00*/  FMUL.FTZ R140, R140, UR22 ;  /* 0x000000168c8c7c20 */ /* 0x000fe20008410000 */
[----:B------:R-:W-:Y:S01]  /*3d10*/  @P5 FMUL.FTZ R69, R167, R68 ;  /* 0x00000044a7455220 */ /* 0x000fe20000410000 */
[----:B------:R-:W-:Y:S01]  /*3d20*/  FMUL.FTZ R136, R136, UR22 ;  /* 0x0000001688887c20 */ /* 0x000fe20008410000 */
[----:B------:R-:W-:Y:S01]  /*3d30*/  ISETP.GE.U32.AND P5, PT, R142, 0x1000000, PT ;  /* 0x010000008e00780c */ /* 0x000fe20003fa6070 */
[----:B------:R-:W-:-:S02]  /*3d40*/  HFMA2 R68, -RZ, RZ, 0, 0 ;  /* 0x00000000ff447431 */ /* 0x000fc400000001ff */
[----:B------:R-:W-:Y:S01]  /*3d50*/  IMAD.WIDE.U32 R46, R139, 0x8, R46 ;  /* 0x000000088b2e7825 */ /* 0x000fe200078e002e */
[----:B--2---:R-:W-:-:S05]  /*3d60*/  @P4 MOV R132, R64 ;  /* 0x0000004000844202 */ /* 0x004fca0000000f00 */
[----:B0-----:R-:W-:-:S05]  /*3d70*/  @P4 HADD2.F32 R70, -RZ, R132.H0_H0 ;  /* 0x20000084ff464230 */ /* 0x001fca0000004100 */
[----:B------:R-:W-:Y:S01]  /*3d80*/  @P4 FMUL.FTZ R61, R147, R70 ;  /* 0x00000046933d4220 */ /* 0x000fe20000410000 */
[----:B------:R-:W-:Y:S01]  /*3d90*/  FMUL.FTZ R147, R137, UR22 ;  /* 0x0000001689937c20 */ /* 0x000fe20008410000 */
[----:B------:R-:W-:Y:S02]  /*3da0*/  FSEL R70, R51, RZ, P6 ;  /* 0x000000ff33467208 */ /* 0x000fe40003000000 */
[----:B------:R-:W-:Y:S01]  /*3db0*/  LOP3.LUT P4, RZ, R142, 0xff0000, RZ, 0xc0, !PT ;  /* 0x00ff00008eff7812 */ /* 0x000fe2000788c0ff */
[----:B------:R-:W-:Y:S01]  /*3dc0*/  FMUL.FTZ R51, R18, R147 ;  /* 0x0000009312337220 */ /* 0x000fe20000410000 */
[----:B------:R-:W-:-:S04]  /*3dd0*/  @P0 SHF.R.U64 R71, R64, 0x10, R65 ;  /* 0x0000001040470819 */ /* 0x000fc80000001241 */
[----:B------:R-:W-:Y:S01]  /*3de0*/  FSEL R64, R51, RZ, P4 ;  /* 0x000000ff33407208 */ /* 0x000fe20002000000 */
[----:B------:R-:W-:Y:S02]  /*3df0*/  @P0 HADD2.F32 R51, -RZ, R71.H0_H0 ;  /* 0x20000047ff330230 */ /* 0x000fe40000004100 */
[----:B------:R-:W-:-:S03]  /*3e00*/  FMUL.FTZ R71, R19, R140 ;  /* 0x0000008c13477220 */ /* 0x000fc60000410000 */
[----:B------:R-:W-:Y:S01]  /*3e10*/  @P0 FMUL.FTZ R68, R160, R51 ;  /* 0x00000033a0440220 */ /* 0x000fe20000410000 */
[----:B------:R-:W-:Y:S01]  /*3e20*/  FMUL.FTZ R51, R16, R136 ;  /* 0x0000008810337220 */ /* 0x000fe20000410000 */
[----:B------:R-:W-:Y:S02]  /*3e30*/  FSEL R132, R71, RZ, P5 ;  /* 0x000000ff47847208 */ /* 0x000fe40002800000 */
[----:B------:R-:W-:Y:S01]  /*3e40*/  LOP3.LUT P0, RZ, R142, 0xff, RZ, 0xc0, !PT ;  /* 0x000000ff8eff7812 */ /* 0x000fe2000780c0ff */
[----:B------:R-:W0:Y:S03]  /*3e50*/  F2F.F16.F32 R70, R70 ;  /* 0x0000004600467304 */ /* 0x000e260000200800 */
[----:B------:R-:W-:-:S05]  /*3e60*/  FSEL R51, R51, RZ, P0 ;  /* 0x000000ff33337208 */ /* 0x000fca0000000000 */
        /* <DEDUP_REMOVED lines=10> */
[--C-:B------:R-:W-:Y:S01]  /*3f10*/  FFMA.FTZ R145, R145, UR13, R163.reuse ;  /* 0x0000000d91917c23 */ /* 0x100fe200080100a3 */
[--C-:B------:R-:W-:Y:S01]  /*3f20*/  FFMA.FTZ R141, R141, UR13, R163.reuse ;  /* 0x0000000d8d8d7c23 */ /* 0x100fe200080100a3 */
[----:B------:R-:W-:Y:S02]  /*3f30*/  FFMA.FTZ R138, R138, UR13, R163 ;  /* 0x0000000d8a8a7c23 */ /* 0x000fe400080100a3 */
[----:B------:R-:W-:Y:S01]  /*3f40*/  FADD.FTZ R145, R150, -R145 ;  /* 0x8000009196917221 */ /* 0x000fe20000010000 */
[----:B------:R-:W-:Y:S01]  /*3f50*/  FFMA.FTZ R163, R154, UR13, R163 ;  /* 0x0000000d9aa37c23 */ /* 0x000fe200080100a3 */
[----:B------:R-:W-:Y:S01]  /*3f60*/  @P2 MOV R51, R65 ;  /* 0x0000004100332202 */ /* 0x000fe20000000f00 */
[----:B------:R-:W-:Y:S01]  /*3f70*/  FADD.FTZ R138, R153, -R138 ;  /* 0x8000008a998a7221 */ /* 0x000fe20000010000 */
[----:B------:R-:W-:Y:S01]  /*3f80*/  FMUL.FTZ R145, R145, UR12 ;  /* 0x0000000c91917c20 */ /* 0x000fe20008410000 */
[----:B------:R-:W-:Y:S01]  /*3f90*/  @P3 SHF.R.U32.HI R132, RZ, 0x10, R65 ;  /* 0x00000010ff843819 */ /* 0x000fe20000011641 */
[----:B------:R-:W-:Y:S01]  /*3fa0*/  FADD.FTZ R163, R148, -R163 ;  /* 0x800000a394a37221 */ /* 0x000fe20000010000 */
[----:B------:R-:W-:Y:S01]  /*3fb0*/  FMUL.FTZ R138, R138, UR12 ;  /* 0x0000000c8a8a7c20 */ /* 0x000fe20008410000 */
[----:B------:R-:W-:Y:S01]  /*3fc0*/  FMUL.FTZ R145, R145, UR4 ;  /* 0x0000000491917c20 */ /* 0x000fe20008410000 */
[----:B0-----:R-:W-:-:S02]  /*3fd0*/  @P2 HADD2.F32 R70, -RZ, R51.H0_H0 ;  /* 0x20000033ff462230 */ /* 0x001fc40000004100 */
[----:B------:R-:W-:Y:S01]  /*3fe0*/  FMUL.FTZ R163, R163, UR12 ;  /* 0x0000000ca3a37c20 */ /* 0x000fe20008410000 */
[----:B------:R-:W-:Y:S02]  /*3ff0*/  @P3 HADD2.F32 R51, -RZ, R132.H0_H0 ;  /* 0x20000084ff333230 */ /* 0x000fe40000004100 */
[----:B------:R-:W-:Y:S01]  /*4000*/  FADD.FTZ R141, R152, -R141 ;  /* 0x8000008d988d7221 */ /* 0x000fe20000010000 */
[----:B------:R-:W-:Y:S01]  /*4010*/  FMUL.FTZ R145, R145, UR22 ;  /* 0x0000001691917c20 */ /* 0x000fe20008410000 */
[----:B------:R-:W-:Y:S01]  /*4020*/  CS2R R64, SRZ ;  /* 0x0000000000407805 */ /* 0x000fe2000001ff00 */
[----:B------:R-:W-:Y:S01]  /*4030*/  FMUL.FTZ R138, R138, UR4 ;  /* 0x000000048a8a7c20 */ /* 0x000fe20008410000 */
[----:B------:R-:W-:Y:S01]  /*4040*/  FMUL.FTZ R163, R163, UR4 ;  /* 0x00000004a3a37c20 */ /* 0x000fe20008410000 */
[----:B------:R-:W-:Y:S02]  /*4050*/  HFMA2 R135, -RZ, RZ, 0, 0 ;  /* 0x00000000ff877431 */ /* 0x000fe400000001ff */
[----:B------:R-:W-:Y:S01]  /*4060*/  @P3 FMUL.FTZ R64, R50, R51 ;  /* 0x0000003332403220 */ /* 0x000fe20000410000 */
[----:B------:R-:W-:Y:S01]  /*4070*/  @P2 FMUL.FTZ R135, R143, R70 ;  /* 0x000000468f872220 */ /* 0x000fe20000410000 */
[----:B------:R-:W-:Y:S01]  /*4080*/  FMUL.FTZ R51, R22, R145 ;  /* 0x0000009116337220 */ /* 0x000fe20000410000 */
[----:B------:R-:W-:Y:S01]  /*4090*/  FMUL.FTZ R141, R141, UR12 ;  /* 0x0000000c8d8d7c20 */ /* 0x000fe20008410000 */
[----:B---3--:R-:W-:Y:S01]  /*40a0*/  @P0 MOV R71, R44 ;  /* 0x0000002c00470202 */ /* 0x008fe20000000f00 */
[----:B------:R-:W-:Y:S01]  /*40b0*/  FMUL.FTZ R142, R138, UR22 ;  /* 0x000000168a8e7c20 */ /* 0x000fe20008410000 */
[----:B------:R-:W-:-:S03]  /*40c0*/  LOP3.LUT P2, RZ, R146, 0xff0000, RZ, 0xc0, !PT ;  /* 0x00ff000092ff7812 */ /* 0x000fc6000784c0ff */
[----:B------:R-:W-:Y:S01]  /*40d0*/  @P0 HADD2.F32 R71, -RZ, R71.H0_H0 ;  /* 0x20000047ff470230 */ /* 0x000fe20000004100 */
[----:B------:R-:W-:Y:S01]  /*40e0*/  @P6 SHF.R.U64 R44, R44, 0x10, R45 ;  /* 0x000000102c2c6819 */ /* 0x000fe2000000122d */
[----:B------:R-:W-:Y:S01]  /*40f0*/  FMUL.FTZ R144, R163, UR22 ;  /* 0x00000016a3907c20 */ /* 0x000fe20008410000 */
[----:B------:R-:W-:Y:S01]  /*4100*/  FMUL.FTZ R141, R141, UR4 ;  /* 0x000000048d8d7c20 */ /* 0x000fe20008410000 */
[----:B------:R-:W-:Y:S01]  /*4110*/  FMUL.FTZ R50, R21, R142 ;  /* 0x0000008e15327220 */ /* 0x000fe20000410000 */
[----:B------:R-:W-:Y:S01]  /*4120*/  @P0 FMUL.FTZ R65, R136, R71 ;  /* 0x0000004788410220 */ /* 0x000fe20000410000 */
[----:B------:R-:W-:Y:S01]  /*4130*/  FSEL R71, R51, RZ, P2 ;  /* 0x000000ff33477208 */ /* 0x000fe20001000000 */
[----:B------:R-:W-:Y:S01]  /*4140*/  FMUL.FTZ R51, R23, R144 ;  /* 0x0000009017337220 */ /* 0x000fe20000410000 */
[C---:B------:R-:W-:Y:S01]  /*4150*/  LOP3.LUT P3, RZ, R146.reuse, 0xff00, RZ, 0xc0, !PT ;  /* 0x0000ff0092ff7812 */ /* 0x040fe2000786c0ff */
[----:B------:R-:W-:Y:S01]  /*4160*/  @P6 HADD2.F32 R44, -RZ, R44.H0_H0 ;  /* 0x2000002cff2c6230 */ /* 0x000fe20000004100 */
[----:B------:R-:W-:Y:S01]  /*4170*/  ISETP.GE.U32.AND P0, PT, R146, 0x1000000, PT ;  /* 0x010000009200780c */ /* 0x000fe20003f06070 */
[----:B------:R-:W-:Y:S01]  /*4180*/  FMUL.FTZ R141, R141, UR22 ;  /* 0x000000168d8d7c20 */ /* 0x000fe20008410000 */
[----:B------:R-:W-:Y:S01]  /*4190*/  FSEL R50, R50, RZ, P3 ;  /* 0x000000ff32327208 */ /* 0x000fe20001800000 */
[----:B------:R-:W-:Y:S01]  /*41a0*/  HFMA2 R70, -RZ, RZ, 0, 0 ;  /* 0x00000000ff467431 */ /* 0x000fe200000001ff */
[----:B------:R-:W-:Y:S01]  /*41b0*/  FSEL R136, R51, RZ, P0 ;  /* 0x000000ff33887208 */ /* 0x000fe20000000000 */
[----:B------:R-:W-:Y:S01]  /*41c0*/  @P6 FMUL.FTZ R70, R151, R44 ;  /* 0x0000002c97466220 */ /* 0x000fe20000410000 */
[----:B------:R-:W-:Y:S01]  /*41d0*/  FMUL.FTZ R44, R20, R141 ;  /* 0x0000008d142c7220 */ /* 0x000fe20000410000 */
[----:B------:R-:W-:Y:S01]  /*41e0*/  LOP3.LUT P6, RZ, R146, 0xff, RZ, 0xc0, !PT ;  /* 0x000000ff92ff7812 */ /* 0x000fe200078cc0ff */
[----:B------:R-:W0:Y:S03]  /*41f0*/  F2F.F16.F32 R50, R50 ;  /* 0x0000003200327304 */ /* 0x000e260000200800 */
[----:B------:R-:W-:-:S05]  /*4200*/  FSEL R134, R44, RZ, P6 ;  /* 0x000000ff2c867208 */ /* 0x000fca0003000000 */
[----:B------:R-:W1:Y:S08]  /*4210*/  F2F.F16.F32 R136, R136 ;  /* 0x0000008800887304 */ /* 0x000e700000200800 */
[----:B------:R1:W3:Y:S08]  /*4220*/  F2F.F16.F32 R138, R71 ;  /* 0x00000047008a7304 */ /* 0x0002f00000200800 */
[----:B------:R-:W4:Y:S01]  /*4230*/  F2F.F16.F32 R137, R134 ;  /* 0x0000008600897304 */ /* 0x000f220000200800 */
[----:B0-----:R-:W-:Y:S01]  /*4240*/  IMAD.WIDE.U32 R50, R50, 0x10000, RZ ;  /* 0x0001000032327825 */ /* 0x001fe200078e00ff */
[----:B------:R-:W-:-:S02]  /*4250*/  @P4 MOV R132, R45 ;  /* 0x0000002d00844202 */ /* 0x000fc40000000f00 */
[----:B-1----:R-:W-:Y:S01]  /*4260*/  SHF.L.U32 R71, R136, 0x10, RZ ;  /* 0x0000001088477819 */ /* 0x002fe200000006ff */
[----:B------:R-:W-:Y:S01]  /*4270*/  IMAD.WIDE.U32 R48, R139, 0x8, R48 ;  /* 0x000000088b307825 */ /* 0x000fe200078e0030 */
[----:B------:R-:W-:Y:S02]  /*4280*/  @P5 SHF.R.U32.HI R45, RZ, 0x10, R45 ;  /* 0x00000010ff2d5819 */ /* 0x000fe4000001162d */
[----:B---3--:R-:W-:Y:S01]  /*4290*/  LOP3.LUT R51, R51, R71, R138, 0xfe, !PT ;  /* 0x0000004733337212 */ /* 0x008fe200078efe8a */
[----:B------:R-:W-:Y:S01]  /*42a0*/  @P4 HADD2.F32 R44, -RZ, R132.H0_H0 ;  /* 0x20000084ff2c4230 */ /* 0x000fe20000004100 */
[----:B----4-:R-:W-:Y:S01]  /*42b0*/  LOP3.LUT R50, R50, R137, RZ, 0xfc, !PT ;  /* 0x0000008932327212 */ /* 0x010fe200078efcff */
[----:B------:R-:W-:Y:S02]  /*42c0*/  @P5 HADD2.F32 R45, -RZ, R45.H0_H0 ;  /* 0x2000002dff2d5230 */ /* 0x000fe40000004100 */
[----:B------:R-:W-:Y:S02]  /*42d0*/  HFMA2 R71, -RZ, RZ, 0, 0 ;  /* 0x00000000ff477431 */ /* 0x000fe400000001ff */
[----:B------:R0:W-:Y:S01]  /*42e0*/  STG.E.64 desc[UR14][R48.64], R50 ;  /* 0x0000003230007986 */ /* 0x0001e2000c101b0e */
[----:B------:R-:W-:Y:S01]  /*42f0*/  @P4 FMUL.FTZ R71, R147, R44 ;  /* 0x0000002c93474220 */ /* 0x000fe20000410000 */
[----:B------:R-:W-:Y:S01]  /*4300*/  CS2R R138, SRZ ;  /* 0x00000000008a7805 */ /* 0x000fe2000001ff00 */
[----:B------:R-:W-:-:S02]  /*4310*/  HFMA2 R44, -RZ, RZ, 0, 0 ;  /* 0x00000000ff2c7431 */ /* 0x000fc400000001ff */
[----:B------:R-:W-:Y:S01]  /*4320*/  @P5 FMUL.FTZ R44, R140, R45 ;  /* 0x0000002d8c2c5220 */ /* 0x000fe20000410000 */
[----:B--2---:R-:W-:Y:S02]  /*4330*/  @P6 MOV R132, R46 ;  /* 0x0000002e00846202 */ /* 0x004fe40000000f00 */
[--C-:B------:R-:W-:Y:S02]  /*4340*/  @P3 SHF.R.U64 R137, R46, 0x10, R47.reuse ;  /* 0x000000102e893819 */ /* 0x100fe4000000122f */
[----:B------:R-:W-:Y:S02]  /*4350*/  @P2 MOV R134, R47 ;  /* 0x0000002f00862202 */ /* 0x000fe40000000f00 */
[----:B------:R-:W-:Y:S01]  /*4360*/  @P0 SHF.R.U32.HI R136, RZ, 0x10, R47 ;  /* 0x00000010ff880819 */ /* 0x000fe2000001162f */
[----:B------:R-:W-:Y:S02]  /*4370*/  @P6 HADD2.F32 R132, -RZ, R132.H0_H0 ;  /* 0x20000084ff846230 */ /* 0x000fe40000004100 */
[----:B0-----:R-:W-:-:S02]  /*4380*/  @P3 HADD2.F32 R48, -RZ, R137.H0_H0 ;  /* 0x20000089ff303230 */ /* 0x001fc40000004100 */
[----:B------:R-:W-:Y:S02]  /*4390*/  @P2 HADD2.F32 R134, -RZ, R134.H0_H0 ;  /* 0x20000086ff862230 */ /* 0x000fe40000004100 */
[----:B------:R-:W-:Y:S01]  /*43a0*/  @P0 HADD2.F32 R49, -RZ, R136.H0_H0 ;  /* 0x20000088ff310230 */ /* 0x000fe20000004100 */
[----:B------:R-:W-:Y:S02]  /*43b0*/  CS2R R46, SRZ ;  /* 0x00000000002e7805 */ /* 0x000fe4000001ff00 */
[----:B------:R-:W-:Y:S01]  /*43c0*/  @P6 FMUL.FTZ R47, R141, R132 ;  /* 0x000000848d2f6220 */ /* 0x000fe20000410000 */
[----:B------:R-:W-:Y:S01]  /*43d0*/  @P3 FMUL.FTZ R46, R142, R48 ;  /* 0x000000308e2e3220 */ /* 0x000fe20000410000 */
[----:B------:R-:W-:Y:S01]  /*43e0*/  @P2 FMUL.FTZ R139, R145, R134 ;  /* 0x00000086918b2220 */ /* 0x000fe20000410000 */
[----:B------:R-:W-:Y:S01]  /*43f0*/  @P0 FMUL.FTZ R138, R144, R49 ;  /* 0x00000031908a0220 */ /* 0x000fe20000410000 */
[----:B------:R-:W-:Y:S06]  /*4400*/  BRA `(.L_x_6316) ;  /* 0x0000002c00687947 */ /* 0x000fec0003800000 */
.L_x_6314:
[----:B------:R-:W-:-:S04]  /*4410*/  UISETP.NE.U32.AND UP1, UPT, UR20, URZ, UPT ;  /* 0x000000ff1400728c */ /* 0x000fc8000bf25070 */
[----:B------:R-:W-:-:S09]  /*4420*/  UISETP.NE.AND.EX UP1, UPT, UR21, URZ, UPT, UP1 ;  /* 0x000000ff1500728c */ /* 0x000fd2000bf25310 */
[----:B------:R-:W-:Y:S05]  /*4430*/  BRA.U UP1, `(.L_x_6317) ;  /* 0x00000015014c7547 */ /* 0x000fea000b800000 */
[----:B------:R-:W0:Y:S02]  /*4440*/  LDC.64 R46, c[0x0][0x390] ;  /* 0x0000e400ff2e7b82 */ /* 0x000e240000000a00 */
[----:B0-----:R-:W-:-:S06]  /*4450*/  IMAD.WIDE.U32 R44, R69, 0x8, R46 ;  /* 0x00000008452c7825 */ /* 0x001fcc00078e002e */
[----:B------:R-:W2:Y:S01]  /*4460*/  LDG.E.64 R44, desc[UR14][R44.64] ;  /* 0x0000000e2c2c7981 */ /* 0x000ea2000c1e1b00 */
[----:B-----5:R-:W-:Y:S01]  /*4470*/  MOV R49, R59 ;  /* 0x0000003b00317202 */ /* 0x020fe20000000f00 */
[----:B------:R-:W-:Y:S01]  /*4480*/  FFMA.FTZ R68, R68, UR13, R163 ;  /* 0x0000000d44447c23 */ /* 0x000fe200080100a3 */
[----:B------:R-:W-:Y:S01]  /*4490*/  SHF.R.U64 R48, R58, 0x10, R59 ;  /* 0x000000103a307819 */ /* 0x000fe2000000123b */
[--C-:B------:R-:W-:Y:S01]  /*44a0*/  FFMA.FTZ R172, R172, UR13, R163.reuse ;  /* 0x0000000dacac7c23 */ /* 0x100fe200080100a3 */
[----:B------:R-:W-:Y:S01]  /*44b0*/  FFMA.FTZ R60, R0, UR13, R163 ;  /* 0x0000000d003c7c23 */ /* 0x000fe200080100a3 */
[----:B------:R-:W-:Y:S02]  /*44c0*/  HADD2.F32 R0, -RZ, R49.H0_H0 ;  /* 0x20000031ff007230 */ /* 0x000fe40000004100 */
[----:B------:R-:W-:Y:S01]  /*44d0*/  FADD.FTZ R169, R169, -R68 ;  /* 0x80000044a9a97221 */ /* 0x000fe20000010000 */
[----:B------:R-:W-:Y:S01]  /*44e0*/  HADD2.F32 R48, -RZ, R48.H0_H0 ;  /* 0x20000030ff307230 */ /* 0x000fe20000004100 */
[----:B------:R-:W-:Y:S01]  /*44f0*/  SHF.R.U32.HI R50, RZ, 0x10, R59 ;  /* 0x00000010ff327819 */ /* 0x000fe2000001163b */
[----:B------:R-:W-:Y:S01]  /*4500*/  FADD.FTZ R67, R67, -R172 ;  /* 0x800000ac43437221 */ /* 0x000fe20000010000 */
[----:B------:R-:W-:Y:S01]  /*4510*/  FFMA.FTZ R174, R174, UR13, R163 ;  /* 0x0000000daeae7c23 */ /* 0x000fe200080100a3 */
[----:B------:R-:W-:Y:S01]  /*4520*/  FFMA.FTZ R49, R169, UR12, R0 ;  /* 0x0000000ca9317c23 */ /* 0x000fe20008010000 */
[----:B------:R-:W-:Y:S01]  /*4530*/  MOV R0, R58 ;  /* 0x0000003a00007202 */ /* 0x000fe20000000f00 */
[----:B------:R-:W-:Y:S01]  /*4540*/  FFMA.FTZ R48, R67, UR12, R48 ;  /* 0x0000000c43307c23 */ /* 0x000fe20008010030 */
[----:B------:R-:W-:-:S02]  /*4550*/  HADD2.F32 R50, -RZ, R50.H0_H0 ;  /* 0x20000032ff327230 */ /* 0x000fc40000004100 */
[----:B------:R-:W-:Y:S01]  /*4560*/  FADD.FTZ R51, R171, -R174 ;  /* 0x800000aeab337221 */ /* 0x000fe20000010000 */
[----:B------:R-:W-:Y:S01]  /*4570*/  FMUL.FTZ R49, R49, UR4 ;  /* 0x0000000431317c20 */ /* 0x000fe20008410000 */
[----:B------:R-:W-:Y:S01]  /*4580*/  FMUL.FTZ R48, R48, UR4 ;  /* 0x0000000430307c20 */ /* 0x000fe20008410000 */
[----:B------:R-:W-:Y:S02]  /*4590*/  HADD2.F32 R0, -RZ, R0.H0_H0 ;  /* 0x20000000ff007230 */ /* 0x000fe40000004100 */
[----:B------:R-:W-:Y:S01]  /*45a0*/  FFMA.FTZ R50, R51, UR12, R50 ;  /* 0x0000000c33327c23 */ /* 0x000fe20008010032 */
[----:B------:R-:W-:Y:S01]  /*45b0*/  FADD.FTZ R65, R65, -R60 ;  /* 0x8000003c41417221 */ /* 0x000fe20000010000 */
[----:B------:R-:W-:Y:S01]  /*45c0*/  FMUL.FTZ R67, R49, UR22 ;  /* 0x0000001631437c20 */ /* 0x000fe20008410000 */
[----:B------:R-:W-:Y:S01]  /*45d0*/  FMUL.FTZ R171, R48, UR22 ;  /* 0x0000001630ab7c20 */ /* 0x000fe20008410000 */
[----:B------:R-:W-:Y:S01]  /*45e0*/  FMUL.FTZ R50, R50, UR4 ;  /* 0x0000000432327c20 */ /* 0x000fe20008410000 */
[----:B------:R-:W-:Y:S01]  /*45f0*/  FFMA.FTZ R0, R65, UR12, R0 ;  /* 0x0000000c41007c23 */ /* 0x000fe20008010000 */
[----:B------:R-:W-:Y:S01]  /*4600*/  FMUL.FTZ R49, R6, R67 ;  /* 0x0000004306317220 */ /* 0x000fe20000410000 */
[----:B------:R-:W-:Y:S01]  /*4610*/  FMUL.FTZ R48, R5, R171 ;  /* 0x000000ab05307220 */ /* 0x000fe20000410000 */
[C---:B------:R-:W-:Y:S01]  /*4620*/  LOP3.LUT P0, RZ, R63.reuse, 0xff0000, RZ, 0xc0, !PT ;  /* 0x00ff00003fff7812 */ /* 0x040fe2000780c0ff */
[----:B------:R-:W-:Y:S01]  /*4630*/  FMUL.FTZ R68, R50, UR22 ;  /* 0x0000001632447c20 */ /* 0x000fe20008410000 */
[----:B------:R-:W-:Y:S01]  /*4640*/  LOP3.LUT P3, RZ, R63, 0xff00, RZ, 0xc0, !PT ;  /* 0x0000ff003fff7812 */ /* 0x000fe2000786c0ff */
[----:B------:R-:W-:Y:S01]  /*4650*/  FMUL.FTZ R0, R0, UR4 ;  /* 0x0000000400007c20 */ /* 0x000fe20008410000 */
[----:B------:R-:W-:Y:S01]  /*4660*/  FSEL R50, R49, RZ, P0 ;  /* 0x000000ff31327208 */ /* 0x000fe20000000000 */
[----:B------:R-:W-:Y:S01]  /*4670*/  FMUL.FTZ R49, R7, R68 ;  /* 0x0000004407317220 */ /* 0x000fe20000410000 */
[----:B------:R-:W-:Y:S01]  /*4680*/  FSEL R48, R48, RZ, P3 ;  /* 0x000000ff30307208 */ /* 0x000fe20001800000 */
[----:B------:R-:W-:Y:S01]  /*4690*/  FMUL.FTZ R169, R0, UR22 ;  /* 0x0000001600a97c20 */ /* 0x000fe20008410000 */
[C---:B------:R-:W-:Y:S01]  /*46a0*/  ISETP.GE.U32.AND P2, PT, R63.reuse, 0x1000000, PT ;  /* 0x010000003f00780c */ /* 0x040fe20003f46070 */
[----:B------:R-:W-:Y:S01]  /*46b0*/  F2F.F16.F32 R65, R50 ;  /* 0x0000003200417304 */ /* 0x000fe20000200800 */
[----:B------:R-:W-:Y:S01]  /*46c0*/  LOP3.LUT P4, RZ, R63, 0xff, RZ, 0xc0, !PT ;  /* 0x000000ff3fff7812 */ /* 0x000fe2000788c0ff */
[----:B------:R-:W-:Y:S01]  /*46d0*/  FMUL.FTZ R0, R4, R169 ;  /* 0x000000a904007220 */ /* 0x000fe20000410000 */
[----:B------:R-:W-:Y:S01]  /*46e0*/  FSEL R60, R49, RZ, P2 ;  /* 0x000000ff313c7208 */ /* 0x000fe20001000000 */
[----:B------:R-:W-:Y:S01]  /*46f0*/  FFMA.FTZ R61, R66, UR13, R163 ;  /* 0x0000000d423d7c23 */ /* 0x000fe200080100a3 */
[----:B------:R-:W-:Y:S01]  /*4700*/  SHF.R.U64 R62, R56, 0x10, R57 ;  /* 0x00000010383e7819 */ /* 0x000fe20000001239 */
[--C-:B------:R-:W-:Y:S01]  /*4710*/  FFMA.FTZ R168, R168, UR13, R163.reuse ;  /* 0x0000000da8a87c23 */ /* 0x100fe200080100a3 */
[----:B------:R-:W-:Y:S01]  /*4720*/  FSEL R0, R0, RZ, P4 ;  /* 0x000000ff00007208 */ /* 0x000fe20002000000 */
[----:B------:R0:W1:Y:S01]  /*4730*/  F2F.F16.F32 R51, R48 ;  /* 0x0000003000337304 */ /* 0x0000620000200800 */
[----:B------:R-:W-:-:S07]  /*4740*/  FFMA.FTZ R170, R170, UR13, R163 ;  /* 0x0000000daaaa7c23 */ /* 0x000fce00080100a3 */
[----:B------:R-:W3:Y:S01]  /*4750*/  F2F.F16.F32 R60, R60 ;  /* 0x0000003c003c7304 */ /* 0x000ee20000200800 */
[----:B0-----:R-:W0:Y:S01]  /*4760*/  LDC.64 R48, c[0x0][0x468] ;  /* 0x00011a00ff307b82 */ /* 0x001e220000000a00 */
[----:B------:R-:W-:Y:S01]  /*4770*/  MOV R66, R57 ;  /* 0x0000003900427202 */ /* 0x000fe20000000f00 */
[----:B------:R-:W-:Y:S01]  /*4780*/  FADD.FTZ R173, R64, -R61 ;  /* 0x8000003d40ad7221 */ /* 0x000fe20000010000 */
[----:B------:R-:W-:Y:S01]  /*4790*/  FADD.FTZ R167, R167, -R168 ;  /* 0x800000a8a7a77221 */ /* 0x000fe20000010000 */
[----:B------:R-:W-:Y:S01]  /*47a0*/  FADD.FTZ R165, R165, -R170 ;  /* 0x800000aaa5a57221 */ /* 0x000fe20000010000 */
[----:B------:R-:W-:Y:S01]  /*47b0*/  MOV R64, R56 ;  /* 0x0000003800407202 */ /* 0x000fe20000000f00 */
[----:B-1----:R-:W-:Y:S01]  /*47c0*/  IMAD.WIDE.U32 R50, R51, 0x10000, RZ ;  /* 0x0001000033327825 */ /* 0x002fe200078e00ff */
[----:B------:R1:W4:Y:S03]  /*47d0*/  F2F.F16.F32 R63, R0 ;  /* 0x00000000003f7304 */ /* 0x0003260000200800 */
[----:B------:R-:W-:Y:S01]  /*47e0*/  HADD2.F32 R66, -RZ, R66.H0_H0 ;  /* 0x20000042ff427230 */ /* 0x000fe20000004100 */
[----:B---3--:R-:W-:Y:S01]  /*47f0*/  SHF.L.U32 R61, R60, 0x10, RZ ;  /* 0x000000103c3d7819 */ /* 0x008fe200000006ff */
[----:B-1----:R-:W-:-:S03]  /*4800*/  HADD2.F32 R0, -RZ, R62.H0_H0 ;  /* 0x2000003eff007230 */ /* 0x002fc60000004100 */
[----:B------:R-:W-:Y:S01]  /*4810*/  LOP3.LUT R61, R51, R61, R65, 0xfe, !PT ;  /* 0x0000003d333d7212 */ /* 0x000fe200078efe41 */
[----:B------:R-:W-:Y:S01]  /*4820*/  FFMA.FTZ R51, R166, UR13, R163 ;  /* 0x0000000da6337c23 */ /* 0x000fe200080100a3 */
[----:B------:R-:W-:Y:S01]  /*4830*/  FFMA.FTZ R66, R167, UR12, R66 ;  /* 0x0000000ca7427c23 */ /* 0x000fe20008010042 */
[----:B------:R-:W-:Y:S01]  /*4840*/  FFMA.FTZ R65, R165, UR12, R0 ;  /* 0x0000000ca5417c23 */ /* 0x000fe20008010000 */
[----:B----4-:R-:W-:Y:S01]  /*4850*/  LOP3.LUT R60, R50, R63, RZ, 0xfc, !PT ;  /* 0x0000003f323c7212 */ /* 0x010fe200078efcff */
[----:B------:R-:W-:Y:S01]  /*4860*/  FADD.FTZ R164, R164, -R51 ;  /* 0x80000033a4a47221 */ /* 0x000fe20000010000 */
[----:B0-----:R-:W-:Y:S01]  /*4870*/  IMAD.WIDE.U32 R62, R69, 0x8, R48 ;  /* 0x00000008453e7825 */ /* 0x001fe200078e0030 */
[----:B------:R-:W-:-:S03]  /*4880*/  SHF.R.U32.HI R69, RZ, 0x10, R57 ;  /* 0x00000010ff457819 */ /* 0x000fc60000011639 */
[----:B------:R-:W-:Y:S01]  /*4890*/  FMUL.FTZ R66, R66, UR4 ;  /* 0x0000000442427c20 */ /* 0x000fe20008410000 */
[----:B------:R-:W-:Y:S01]  /*48a0*/  IMAD.WIDE.U32 R50, R71, 0x8, R46 ;  /* 0x0000000847327825 */ /* 0x000fe200078e002e */
[----:B------:R0:W-:Y:S03]  /*48b0*/  STG.E.64 desc[UR14][R62.64], R60 ;  /* 0x0000003c3e007986 */ /* 0x0001e6000c101b0e */
[----:B------:R-:W-:Y:S02]  /*48c0*/  HADD2.F32 R69, -RZ, R69.H0_H0 ;  /* 0x20000045ff457230 */ /* 0x000fe40000004100 */
[----:B------:R-:W-:Y:S01]  /*48d0*/  FMUL.FTZ R167, R66, UR22 ;  /* 0x0000001642a77c20 */ /* 0x000fe20008410000 */
[----:B------:R-:W-:Y:S01]  /*48e0*/  HADD2.F32 R64, -RZ, R64.H0_H0 ;  /* 0x20000040ff407230 */ /* 0x000fe20000004100 */
[----:B------:R-:W3:Y:S01]  /*48f0*/  LDG.E.64 R50, desc[UR14][R50.64] ;  /* 0x0000000e32327981 */ /* 0x000ee2000c1e1b00 */
[----:B------:R-:W-:Y:S01]  /*4900*/  FMUL.FTZ R65, R65, UR4 ;  /* 0x0000000441417c20 */ /* 0x000fe20008410000 */
[----:B------:R-:W-:Y:S01]  /*4910*/  FFMA.FTZ R69, R164, UR12, R69 ;  /* 0x0000000ca4457c23 */ /* 0x000fe20008010045 */
[----:B------:R-:W-:Y:S01]  /*4920*/  LOP3.LUT P5, RZ, R70, 0xff0000, RZ, 0xc0, !PT ;  /* 0x00ff000046ff7812 */ /* 0x000fe200078ac0ff */
[----:B------:R-:W-:Y:S01]  /*4930*/  FFMA.FTZ R64, R173, UR12, R64 ;  /* 0x0000000cad407c23 */ /* 0x000fe20008010040 */
[----:B------:R-:W-:Y:S01]  /*4940*/  FMUL.FTZ R166, R65, UR22 ;  /* 0x0000001641a67c20 */ /* 0x000fe20008410000 */
[----:B------:R-:W-:Y:S01]  /*4950*/  FMUL.FTZ R69, R69, UR4 ;  /* 0x0000000445457c20 */ /* 0x000fe20008410000 */
[----:B------:R-:W-:-:S02]  /*4960*/  HFMA2 R165, -RZ, RZ, 0, 0 ;  /* 0x00000000ffa57431 */ /* 0x000fc400000001ff */
[----:B0-----:R-:W-:Y:S01]  /*4970*/  FMUL.FTZ R61, R10, R167 ;  /* 0x000000a70a3d7220 */ /* 0x001fe20000410000 */
[----:B------:R-:W-:Y:S01]  /*4980*/  FMUL.FTZ R64, R64, UR4 ;  /* 0x0000000440407c20 */ /* 0x000fe20008410000 */
[----:B------:R-:W-:Y:S01]  /*4990*/  FMUL.FTZ R164, R69, UR22 ;  /* 0x0000001645a47c20 */ /* 0x000fe20008410000 */
[----:B------:R-:W-:Y:S01]  /*49a0*/  FMUL.FTZ R60, R9, R166 ;  /* 0x000000a6093c7220 */ /* 0x000fe20000410000 */
[----:B------:R-:W-:Y:S02]  /*49b0*/  ISETP.GE.U32.AND P6, PT, R70, 0x1000000, PT ;  /* 0x010000004600780c */ /* 0x000fe40003fc6070 */
[----:B------:R-:W-:Y:S01]  /*49c0*/  FSEL R62, R61, RZ, P5 ;  /* 0x000000ff3d3e7208 */ /* 0x000fe20002800000 */
[----:B------:R-:W-:-:S05]  /*49d0*/  FMUL.FTZ R61, R11, R164 ;  /* 0x000000a40b3d7220 */ /* 0x000fca0000410000 */
        /* <DEDUP_REMOVED lines=9> */
[----:B------:R-:W-:Y:S01]  /*4a70*/  LOP3.LUT P4, RZ, R70, 0xff00, RZ, 0xc0, !PT ;  /* 0x0000ff0046ff7812 */ /* 0x000fe2000788c0ff */
[----:B------:R-:W-:Y:S01]  /*4a80*/  FMUL.FTZ R169, R64, UR22 ;  /* 0x0000001640a97c20 */ /* 0x000fe20008410000 */
[----:B------:R-:W-:Y:S02]  /*4a90*/  HFMA2 R0, -RZ, RZ, 0, 0 ;  /* 0x00000000ff007431 */ /* 0x000fe400000001ff */
        /* <DEDUP_REMOVED lines=18> */
[----:B------:R-:W-:Y:S01]  /*4bc0*/  SHF.R.U32.HI R69, RZ, 0x10, R55 ;  /* 0x00000010ff457819 */ /* 0x000fe20000011637 */
[----:B------:R-:W-:-:S02]  /*4bd0*/  HADD2.F32 R44, -RZ, R44.H0_H0 ;  /* 0x2000002cff2c7230 */ /* 0x000fc40000004100 */
[----:B------:R-:W-:Y:S01]  /*4be0*/  FADD.FTZ R143, R162, -R143 ;  /* 0x8000008fa28f7221 */ /* 0x000fe20000010000 */
[----:B------:R-:W-:Y:S01]  /*4bf0*/  FADD.FTZ R161, R161, -R134 ;  /* 0x80000086a1a17221 */ /* 0x000fe20000010000 */
[----:B------:R-:W-:Y:S01]  /*4c00*/  FADD.FTZ R151, R160, -R151 ;  /* 0x80000097a0977221 */ /* 0x000fe20000010000 */
[----:B0-----:R-:W-:Y:S01]  /*4c10*/  SHF.R.U64 R62, R54, 0x10, R55 ;  /* 0x00000010363e7819 */ /* 0x001fe20000001237 */
[----:B------:R-:W-:Y:S01]  /*4c20*/  FFMA.FTZ R61, R143, UR12, R44 ;  /* 0x0000000c8f3d7c23 */ /* 0x000fe2000801002c */
[----:B------:R-:W-:Y:S01]  /*4c30*/  MOV R63, R55 ;  /* 0x00000037003f7202 */ /* 0x000fe20000000f00 */
[----:B------:R-:W-:Y:S01]  /*4c40*/  FFMA.FTZ R132, R132, UR13, R163 ;  /* 0x0000000d84847c23 */ /* 0x000fe200080100a3 */
[----:B------:R-:W-:Y:S01]  /*4c50*/  @P0 MOV R60, R45 ;  /* 0x0000002d003c0202 */ /* 0x000fe20000000f00 */
[----:B------:R-:W-:Y:S02]  /*4c60*/  HADD2.F32 R62, -RZ, R62.H0_H0 ;  /* 0x2000003eff3e7230 */ /* 0x000fe40000004100 */
[----:B------:R-:W-:Y:S01]  /*4c70*/  FMUL.FTZ R61, R61, UR4 ;  /* 0x000000043d3d7c20 */ /* 0x000fe20008410000 */
[----:B------:R-:W-:-:S02]  /*4c80*/  HADD2.F32 R66, -RZ, R63.H0_H0 ;  /* 0x2000003fff427230 */ /* 0x000fc40000004100 */
[----:B------:R-:W-:Y:S02]  /*4c90*/  HFMA2 R63, -RZ, RZ, 0, 0 ;  /* 0x00000000ff3f7431 */ /* 0x000fe400000001ff */
[----:B------:R-:W-:Y:S02]  /*4ca0*/  @P0 HADD2.F32 R44, -RZ, R60.H0_H0 ;  /* 0x2000003cff2c0230 */ /* 0x000fe40000004100 */
[----:B------:R-:W-:Y:S01]  /*4cb0*/  FFMA.FTZ R62, R161, UR12, R62 ;  /* 0x0000000ca13e7c23 */ /* 0x000fe2000801003e */
[----:B------:R-:W-:Y:S01]  /*4cc0*/  @P2 SHF.R.U32.HI R60, RZ, 0x10, R45 ;  /* 0x00000010ff3c2819 */ /* 0x000fe2000001162d */
[----:B------:R-:W-:Y:S01]  /*4cd0*/  FFMA.FTZ R66, R151, UR12, R66 ;  /* 0x0000000c97427c23 */ /* 0x000fe20008010042 */
[----:B------:R-:W-:Y:S02]  /*4ce0*/  HADD2.F32 R69, -RZ, R69.H0_H0 ;  /* 0x20000045ff457230 */ /* 0x000fe40000004100 */
[----:B------:R-:W-:Y:S01]  /*4cf0*/  @P0 FMUL.FTZ R63, R67, R44 ;  /* 0x0000002c433f0220 */ /* 0x000fe20000410000 */
[----:B------:R-:W-:Y:S01]  /*4d00*/  FMUL.FTZ R45, R62, UR4 ;  /* 0x000000043e2d7c20 */ /* 0x000fe20008410000 */
[----:B------:R-:W-:Y:S01]  /*4d10*/  FADD.FTZ R132, R147, -R132 ;  /* 0x8000008493847221 */ /* 0x000fe20000010000 */
[----:B------:R-:W-:Y:S01]  /*4d20*/  FMUL.FTZ R66, R66, UR4 ;  /* 0x0000000442427c20 */ /* 0x000fe20008410000 */
[----:B------:R-:W-:Y:S01]  /*4d30*/  MOV R67, RZ ;  /* 0x000000ff00437202 */ /* 0x000fe20000000f00 */
[----:B------:R-:W-:Y:S01]  /*4d40*/  FMUL.FTZ R160, R45, UR22 ;  /* 0x000000162da07c20 */ /* 0x000fe20008410000 */
[----:B------:R-:W-:Y:S01]  /*4d50*/  FFMA.FTZ R69, R132, UR12, R69 ;  /* 0x0000000c84457c23 */ /* 0x000fe20008010045 */
[----:B------:R-:W-:-:S02]  /*4d60*/  @P2 HADD2.F32 R45, -RZ, R60.H0_H0 ;  /* 0x2000003cff2d2230 */ /* 0x000fc40000004100 */
[----:B------:R-:W-:Y:S01]  /*4d70*/  FMUL.FTZ R71, R66, UR22 ;  /* 0x0000001642477c20 */ /* 0x000fe20008410000 */
[----:B------:R-:W-:Y:S02]  /*4d80*/  HFMA2 R62, -RZ, RZ, 0, 0 ;  /* 0x00000000ff3e7431 */ /* 0x000fe400000001ff */
[----:B------:R-:W-:Y:S01]  /*4d90*/  FMUL.FTZ R69, R69, UR4 ;  /* 0x0000000445457c20 */ /* 0x000fe20008410000 */
[----:B------:R-:W-:Y:S01]  /*4da0*/  FMUL.FTZ R60, R13, R160 ;  /* 0x000000a00d3c7220 */ /* 0x000fe20000410000 */
[----:B---3--:R-:W-:Y:S01]  /*4db0*/  @P3 MOV R44, R50 ;  /* 0x00000032002c3202 */ /* 0x008fe20000000f00 */
[----:B------:R-:W-:Y:S01]  /*4dc0*/  @P2 FMUL.FTZ R62, R68, R45 ;  /* 0x0000002d443e2220 */ /* 0x000fe20000410000 */
[----:B------:R-:W-:Y:S01]  /*4dd0*/  @P4 SHF.R.U64 R68, R50, 0x10, R51 ;  /* 0x0000001032444819 */ /* 0x000fe20000001233 */
[----:B------:R-:W-:Y:S01]  /*4de0*/  FMUL.FTZ R50, R69, UR22 ;  /* 0x0000001645327c20 */ /* 0x000fe20008410000 */
[C---:B------:R-:W-:Y:S01]  /*4df0*/  ISETP.GE.U32.AND P2, PT, R136.reuse, 0x1000000, PT ;  /* 0x010000008800780c */ /* 0x040fe20003f46070 */
[----:B------:R-:W-:Y:S01]  /*4e00*/  @P3 HADD2.F32 R44, -RZ, R44.H0_H0 ;  /* 0x2000002cff2c3230 */ /* 0x000fe20000004100 */
[----:B------:R-:W-:Y:S01]  /*4e10*/  LOP3.LUT P0, RZ, R136, 0xff00, RZ, 0xc0, !PT ;  /* 0x0000ff0088ff7812 */ /* 0x000fe2000780c0ff */
[----:B------:R-:W-:Y:S01]  /*4e20*/  FMUL.FTZ R147, R61, UR22 ;  /* 0x000000163d937c20 */ /* 0x000fe20008410000 */
[----:B------:R-:W-:Y:S01]  /*4e30*/  HFMA2 R66, -RZ, RZ, 0, 0 ;  /* 0x00000000ff427431 */ /* 0x000fe200000001ff */
[----:B------:R-:W-:Y:S01]  /*4e40*/  SHF.R.U64 R69, R52, 0x10, R53 ;  /* 0x0000001034457819 */ /* 0x000fe20000001235 */
[----:B------:R-:W-:Y:S01]  /*4e50*/  @P3 FMUL.FTZ R67, R169, R44 ;  /* 0x0000002ca9433220 */ /* 0x000fe20000410000 */
[----:B------:R-:W-:Y:S01]  /*4e60*/  FMUL.FTZ R44, R14, R71 ;  /* 0x000000470e2c7220 */ /* 0x000fe20000410000 */
[----:B------:R-:W-:Y:S01]  /*4e70*/  LOP3.LUT P3, RZ, R136, 0xff0000, RZ, 0xc0, !PT ;  /* 0x00ff000088ff7812 */ /* 0x000fe2000786c0ff */
[--C-:B------:R-:W-:Y:S01]  /*4e80*/  FFMA.FTZ R70, R140, UR13, R163.reuse ;  /* 0x0000000d8c467c23 */ /* 0x100fe200080100a3 */
[----:B------:R-:W-:Y:S01]  /*4e90*/  FSEL R60, R60, RZ, P0 ;  /* 0x000000ff3c3c7208 */ /* 0x000fe20000000000 */
[----:B------:R-:W-:Y:S01]  /*4ea0*/  FFMA.FTZ R61, R158, UR13, R163 ;  /* 0x0000000d9e3d7c23 */ /* 0x000fe200080100a3 */
[----:B------:R-:W-:Y:S01]  /*4eb0*/  FSEL R45, R44, RZ, P3 ;  /* 0x000000ff2c2d7208 */ /* 0x000fe20001800000 */
[----:B------:R-:W-:-:S02]  /*4ec0*/  @P4 HADD2.F32 R44, -RZ, R68.H0_H0 ;  /* 0x20000044ff2c4230 */ /* 0x000fc40000004100 */
[----:B------:R-:W-:Y:S01]  /*4ed0*/  FMUL.FTZ R68, R15, R50 ;  /* 0x000000320f447220 */ /* 0x000fe20000410000 */
[----:B------:R0:W1:Y:S01]  /*4ee0*/  F2F.F16.F32 R132, R60 ;  /* 0x0000003c00847304 */ /* 0x0000620000200800 */
[----:B------:R-:W-:Y:S01]  /*4ef0*/  FADD.FTZ R149, R149, -R70 ;  /* 0x8000004695957221 */ /* 0x000fe20000010000 */
[----:B------:R-:W-:Y:S02]  /*4f00*/  HADD2.F32 R69, -RZ, R69.H0_H0 ;  /* 0x20000045ff457230 */ /* 0x000fe40000004100 */
[----:B------:R-:W-:Y:S01]  /*4f10*/  @P4 FMUL.FTZ R66, R166, R44 ;  /* 0x0000002ca6424220 */ /* 0x000fe20000410000 */
[----:B------:R-:W-:Y:S01]  /*4f20*/  FSEL R68, R68, RZ, P2 ;  /* 0x000000ff44447208 */ /* 0x000fe20001000000 */
[----:B------:R-:W-:Y:S01]  /*4f30*/  FMUL.FTZ R44, R12, R147 ;  /* 0x000000930c2c7220 */ /* 0x000fe20000410000 */
[----:B------:R-:W-:Y:S01]  /*4f40*/  LOP3.LUT P4, RZ, R136, 0xff, RZ, 0xc0, !PT ;  /* 0x000000ff88ff7812 */ /* 0x000fe2000788c0ff */
[----:B------:R-:W-:Y:S01]  /*4f50*/  FADD.FTZ R140, R144, -R61 ;  /* 0x8000003d908c7221 */ /* 0x000fe20000010000 */
[----:B------:R3:W-:Y:S01]  /*4f60*/  F2F.F16.F32 R134, R45 ;  /* 0x0000002d00867304 */ /* 0x0007e20000200800 */
[----:B0-----:R-:W-:Y:S01]  /*4f70*/  FFMA.FTZ R60, R157, UR13, R163 ;  /* 0x0000000d9d3c7c23 */ /* 0x001fe200080100a3 */
[----:B------:R-:W-:Y:S01]  /*4f80*/  MOV R70, R53 ;  /* 0x0000003500467202 */ /* 0x000fe20000000f00 */
[----:B------:R-:W-:Y:S01]  /*4f90*/  FFMA.FTZ R140, R140, UR12, R69 ;  /* 0x0000000c8c8c7c23 */ /* 0x000fe20008010045 */
[----:B------:R-:W-:Y:S01]  /*4fa0*/  SHF.R.U32.HI R144, RZ, 0x10, R53 ;  /* 0x00000010ff907819 */ /* 0x000fe20000011635 */
[----:B------:R-:W-:Y:S01]  /*4fb0*/  FADD.FTZ R136, R135, -R60 ;  /* 0x8000003c87887221 */ /* 0x000fe20000010000 */
[----:B------:R-:W-:Y:S01]  /*4fc0*/  FSEL R60, R44, RZ, P4 ;  /* 0x000000ff2c3c7208 */ /* 0x000fe20002000000 */
[----:B------:R-:W-:Y:S01]  /*4fd0*/  HFMA2 R69, -RZ, RZ, 0, 0 ;  /* 0x00000000ff457431 */ /* 0x000fe200000001ff */
[----:B------:R-:W0:Y:S01]  /*4fe0*/  F2F.F16.F32 R68, R68 ;  /* 0x0000004400447304 */ /* 0x000e220000200800 */
[----:B---3--:R-:W-:Y:S01]  /*4ff0*/  FFMA.FTZ R45, R137, UR13, R163 ;  /* 0x0000000d892d7c23 */ /* 0x008fe200080100a3 */
[----:B------:R-:W-:Y:S01]  /*5000*/  MOV R44, R52 ;  /* 0x00000034002c7202 */ /* 0x000fe20000000f00 */
[----:B------:R-:W-:Y:S01]  /*5010*/  FMUL.FTZ R140, R140, UR4 ;  /* 0x000000048c8c7c20 */ /* 0x000fe20008410000 */
[----:B------:R-:W-:-:S02]  /*5020*/  HADD2.F32 R144, -RZ, R144.H0_H0 ;  /* 0x20000090ff907230 */ /* 0x000fc40000004100 */
[----:B------:R-:W-:Y:S01]  /*5030*/  FADD.FTZ R143, R156, -R45 ;  /* 0x8000002d9c8f7221 */ /* 0x000fe20000010000 */
[----:B------:R-:W-:Y:S01]  /*5040*/  HADD2.F32 R61, -RZ, R44.H0_H0 ;  /* 0x2000002cff3d7230 */ /* 0x000fe20000004100 */
[----:B------:R3:W4:Y:S01]  /*5050*/  F2F.F16.F32 R137, R60 ;  /* 0x0000003c00897304 */ /* 0x0007220000200800 */
[----:B-1----:R-:W-:Y:S01]  /*5060*/  IMAD.WIDE.U32 R44, R132, 0x10000, RZ ;  /* 0x00010000842c7825 */ /* 0x002fe200078e00ff */
[----:B0-----:R-:W-:-:S03]  /*5070*/  SHF.L.U32 R135, R68, 0x10, RZ ;  /* 0x0000001044877819 */ /* 0x001fc600000006ff */
[----:B------:R-:W-:Y:S01]  /*5080*/  FFMA.FTZ R132, R136, UR12, R61 ;  /* 0x0000000c88847c23 */ /* 0x000fe2000801003d */
[----:B------:R-:W-:Y:S01]  /*5090*/  @P5 MOV R68, R51 ;  /* 0x0000003300445202 */ /* 0x000fe20000000f00 */
[----:B---3--:R-:W-:Y:S01]  /*50a0*/  HADD2.F32 R60, -RZ, R70.H0_H0 ;  /* 0x20000046ff3c7230 */ /* 0x008fe20000004100 */
[----:B------:R-:W-:Y:S01]  /*50b0*/  @P6 SHF.R.U32.HI R51, RZ, 0x10, R51 ;  /* 0x00000010ff336819 */ /* 0x000fe20000011633 */
[----:B------:R-:W-:Y:S01]  /*50c0*/  FMUL.FTZ R140, R140, UR22 ;  /* 0x000000168c8c7c20 */ /* 0x000fe20008410000 */
[----:B------:R-:W-:Y:S01]  /*50d0*/  LOP3.LUT R135, R45, R135, R134, 0xfe, !PT ;  /* 0x000000872d877212 */ /* 0x000fe200078efe86 */
[----:B------:R-:W-:Y:S01]  /*50e0*/  FFMA.FTZ R144, R149, UR12, R144 ;  /* 0x0000000c95907c23 */ /* 0x000fe20008010090 */
[----:B------:R-:W-:Y:S01]  /*50f0*/  FFMA.FTZ R143, R143, UR12, R60 ;  /* 0x0000000c8f8f7c23 */ /* 0x000fe2000801003c */
[----:B------:R-:W-:Y:S01]  /*5100*/  @P6 HADD2.F32 R51, -RZ, R51.H0_H0 ;  /* 0x20000033ff336230 */ /* 0x000fe20000004100 */
[----:B------:R-:W-:Y:S02]  /*5110*/  CS2R R60, SRZ ;  /* 0x00000000003c7805 */ /* 0x000fe4000001ff00 */
[----:B----4-:R-:W-:Y:S01]  /*5120*/  LOP3.LUT R134, R44, R137, RZ, 0xfc, !PT ;  /* 0x000000892c867212 */ /* 0x010fe200078efcff */
[----:B------:R-:W-:Y:S01]  /*5130*/  FMUL.FTZ R143, R143, UR4 ;  /* 0x000000048f8f7c20 */ /* 0x000fe20008410000 */
[----:B------:R-:W-:-:S04]  /*5140*/  IMAD.WIDE.U32 R136, R159, 0x8, R48 ;  /* 0x000000089f887825 */ /* 0x000fc800078e0030 */
[----:B------:R-:W-:Y:S01]  /*5150*/  @P6 FMUL.FTZ R60, R164, R51 ;  /* 0x00000033a43c6220 */ /* 0x000fe20000410000 */
[----:B------:R-:W-:Y:S01]  /*5160*/  FMUL.FTZ R51, R17, R140 ;  /* 0x0000008c11337220 */ /* 0x000fe20000410000 */
[----:B------:R-:W-:-:S04]  /*5170*/  IMAD.WIDE.U32 R44, R155, 0x8, R46 ;  /* 0x000000089b2c7825 */ /* 0x000fc800078e002e */
[----:B------:R-:W-:Y:S01]  /*5180*/  FMUL.FTZ R144, R144, UR4 ;  /* 0x0000000490907c20 */ /* 0x000fe20008410000 */
[----:B------:R0:W-:Y:S01]  /*5190*/  STG.E.64 desc[UR14][R136.64], R134 ;  /* 0x0000008688007986 */ /* 0x0001e2000c101b0e */
[----:B------:R-:W-:Y:S01]  /*51a0*/  LOP3.LUT P6, RZ, R142, 0xff0000, RZ, 0xc0, !PT ;  /* 0x00ff00008eff7812 */ /* 0x000fe200078cc0ff */
[----:B------:R-:W-:Y:S02]  /*51b0*/  @P5 HADD2.F32 R68, -RZ, R68.H0_H0 ;  /* 0x20000044ff445230 */ /* 0x000fe40000004100 */
[----:B------:R-:W-:Y:S01]  /*51c0*/  FMUL.FTZ R132, R132, UR4 ;  /* 0x0000000484847c20 */ /* 0x000fe20008410000 */
[----:B------:R-:W3:Y:S01]  /*51d0*/  LDG.E.64 R44, desc[UR14][R44.64] ;  /* 0x0000000e2c2c7981 */ /* 0x000ee2000c1e1b00 */
[----:B------:R-:W-:Y:S01]  /*51e0*/  FMUL.FTZ R144, R144, UR22 ;  /* 0x0000001690907c20 */ /* 0x000fe20008410000 */
[----:B------:R-:W-:Y:S01]  /*51f0*/  @P5 FMUL.FTZ R69, R167, R68 ;  /* 0x00000044a7455220 */ /* 0x000fe20000410000 */
[----:B------:R-:W-:Y:S01]  /*5200*/  ISETP.GE.U32.AND P5, PT, R142, 0x1000000, PT ;  /* 0x010000008e00780c */ /* 0x000fe20003fa6070 */
[----:B------:R-:W-:-:S02]  /*5210*/  HFMA2 R68, -RZ, RZ, 0, 0 ;  /* 0x00000000ff447431 */ /* 0x000fc400000001ff */
[----:B------:R-:W-:Y:S01]  /*5220*/  IMAD.WIDE.U32 R46, R139, 0x8, R46 ;  /* 0x000000088b2e7825 */ /* 0x000fe200078e002e */
[----:B--2---:R-:W-:-:S05]  /*5230*/  @P4 MOV R70, R64 ;  /* 0x0000004000464202 */ /* 0x004fca0000000f00 */
[----:B------:R-:W-:-:S05]  /*5240*/  @P4 HADD2.F32 R70, -RZ, R70.H0_H0 ;  /* 0x20000046ff464230 */ /* 0x000fca0000004100 */
[----:B------:R-:W-:Y:S01]  /*5250*/  @P4 FMUL.FTZ R61, R147, R70 ;  /* 0x00000046933d4220 */ /* 0x000fe20000410000 */
[----:B------:R-:W-:Y:S01]  /*5260*/  LOP3.LUT P4, RZ, R142, 0xff00, RZ, 0xc0, !PT ;  /* 0x0000ff008eff7812 */ /* 0x000fe2000788c0ff */
[----:B------:R-:W-:Y:S01]  /*5270*/  FMUL.FTZ R147, R143, UR22 ;  /* 0x000000168f937c20 */ /* 0x000fe20008410000 */
[----:B0-----:R-:W-:Y:S02]  /*5280*/  @P0 SHF.R.U64 R134, R64, 0x10, R65 ;  /* 0x0000001040860819 */ /* 0x001fe40000001241 */
[----:B------:R-:W-:Y:S01]  /*5290*/  FSEL R70, R51, RZ, P4 ;  /* 0x000000ff33467208 */ /* 0x000fe20002000000 */
[----:B------:R-:W-:Y:S01]  /*52a0*/  FMUL.FTZ R51, R18, R147 ;  /* 0x0000009312337220 */ /* 0x000fe20000410000 */
[----:B------:R-:W-:Y:S01]  /*52b0*/  FMUL.FTZ R143, R132, UR22 ;  /* 0x00000016848f7c20 */ /* 0x000fe20008410000 */
[----:B------:R-:W-:-:S03]  /*52c0*/  FMUL.FTZ R132, R19, R144 ;  /* 0x0000009013847220 */ /* 0x000fc60000410000 */
[----:B------:R-:W-:Y:S01]  /*52d0*/  FSEL R64, R51, RZ, P6 ;  /* 0x000000ff33407208 */ /* 0x000fe20003000000 */
[----:B------:R-:W-:Y:S01]  /*52e0*/  @P0 HADD2.F32 R51, -RZ, R134.H0_H0 ;  /* 0x20000086ff330230 */ /* 0x000fe20000004100 */
[----:B------:R-:W-:-:S04]  /*52f0*/  FSEL R132, R132, RZ, P5 ;  /* 0x000000ff84847208 */ /* 0x000fc80002800000 */
[----:B------:R-:W-:Y:S01]  /*5300*/  @P0 FMUL.FTZ R68, R160, R51 ;  /* 0x00000033a0440220 */ /* 0x000fe20000410000 */
[----:B------:R-:W-:Y:S01]  /*5310*/  FMUL.FTZ R51, R16, R143 ;  /* 0x0000008f10337220 */ /* 0x000fe20000410000 */
        /* <DEDUP_REMOVED lines=13> */
[----:B------:R-:W-:Y:S01]  /*53f0*/  MOV R51, R2 ;  /* 0x0000000200337202 */ /* 0x000fe20000000f00 */
[----:B------:R-:W-:Y:S01]  /*5400*/  FFMA.FTZ R141, R141, UR13, R163 ;  /* 0x0000000d8d8d7c23 */ /* 0x000fe200080100a3 */
[----:B------:R-:W-:Y:S01]  /*5410*/  SHF.R.U64 R70, R2, 0x10, R3 ;  /* 0x0000001002467819 */ /* 0x000fe20000001203 */
[----:B------:R-:W-:Y:S01]  /*5420*/  FFMA.FTZ R138, R138, UR13, R163 ;  /* 0x0000000d8a8a7c23 */ /* 0x000fe200080100a3 */
[----:B------:R-:W-:Y:S01]  /*5430*/  MOV R64, R3 ;  /* 0x0000000300407202 */ /* 0x000fe20000000f00 */
[----:B------:R-:W-:-:S02]  /*5440*/  HADD2.F32 R51, -RZ, R51.H0_H0 ;  /* 0x20000033ff337230 */ /* 0x000fc40000004100 */
[----:B------:R-:W-:Y:S01]  /*5450*/  FADD.FTZ R132, R152, -R141 ;  /* 0x8000008d98847221 */ /* 0x000fe20000010000 */
[----:B------:R-:W-:Y:S01]  /*5460*/  FFMA.FTZ R145, R145, UR13, R163 ;  /* 0x0000000d91917c23 */ /* 0x000fe200080100a3 */
[----:B------:R-:W-:Y:S02]  /*5470*/  HADD2.F32 R70, -RZ, R70.H0_H0 ;  /* 0x20000046ff467230 */ /* 0x000fe40000004100 */
[----:B------:R-:W-:Y:S01]  /*5480*/  FADD.FTZ R153, R153, -R138 ;  /* 0x8000008a99997221 */ /* 0x000fe20000010000 */
[----:B------:R-:W-:Y:S01]  /*5490*/  FFMA.FTZ R132, R132, UR12, R51 ;  /* 0x0000000c84847c23 */ /* 0x000fe20008010033 */
[----:B------:R-:W-:Y:S01]  /*54a0*/  @P3 MOV R51, R65 ;  /* 0x0000004100333202 */ /* 0x000fe20000000f00 */
[----:B0-----:R-:W-:Y:S02]  /*54b0*/  HADD2.F32 R134, -RZ, R64.H0_H0 ;  /* 0x20000040ff867230 */ /* 0x001fe40000004100 */
[----:B------:R-:W-:Y:S01]  /*54c0*/  FADD.FTZ R145, R150, -R145 ;  /* 0x8000009196917221 */ /* 0x000fe20000010000 */
[----:B------:R-:W-:Y:S01]  /*54d0*/  SHF.R.U32.HI R136, RZ, 0x10, R3 ;  /* 0x00000010ff887819 */ /* 0x000fe20000011603 */
[----:B------:R-:W-:Y:S01]  /*54e0*/  FFMA.FTZ R70, R153, UR12, R70 ;  /* 0x0000000c99467c23 */ /* 0x000fe20008010046 */
[----:B------:R-:W-:Y:S01]  /*54f0*/  FFMA.FTZ R163, R154, UR13, R163 ;  /* 0x0000000d9aa37c23 */ /* 0x000fe200080100a3 */
[----:B------:R-:W-:-:S02]  /*5500*/  @P3 HADD2.F32 R64, -RZ, R51.H0_H0 ;  /* 0x20000033ff403230 */ /* 0x000fc40000004100 */
[----:B------:R-:W-:Y:S01]  /*5510*/  FFMA.FTZ R134, R145, UR12, R134 ;  /* 0x0000000c91867c23 */ /* 0x000fe20008010086 */
[----:B------:R-:W-:Y:S01]  /*5520*/  HADD2.F32 R136, -RZ, R136.H0_H0 ;  /* 0x20000088ff887230 */ /* 0x000fe20000004100 */
[----:B------:R-:W-:Y:S01]  /*5530*/  @P2 SHF.R.U32.HI R137, RZ, 0x10, R65 ;  /* 0x00000010ff892819 */ /* 0x000fe20000011641 */
[----:B------:R-:W-:Y:S01]  /*5540*/  FMUL.FTZ R51, R70, UR4 ;  /* 0x0000000446337c20 */ /* 0x000fe20008410000 */
[----:B------:R-:W-:Y:S01]  /*5550*/  FADD.FTZ R163, R148, -R163 ;  /* 0x800000a394a37221 */ /* 0x000fe20000010000 */
[----:B------:R-:W-:Y:S02]  /*5560*/  FMUL.FTZ R134, R134, UR4 ;  /* 0x0000000486867c20 */ /* 0x000fe40008410000 */
[----:B------:R-:W-:Y:S01]  /*5570*/  FMUL.FTZ R142, R51, UR22 ;  /* 0x00000016338e7c20 */ /* 0x000fe20008410000 */
[----:B------:R-:W-:Y:S01]  /*5580*/  FFMA.FTZ R136, R163, UR12, R136 ;  /* 0x0000000ca3887c23 */ /* 0x000fe20008010088 */
[----:B------:R-:W-:Y:S02]  /*5590*/  @P2 HADD2.F32 R51, -RZ, R137.H0_H0 ;  /* 0x20000089ff332230 */ /* 0x000fe40000004100 */
[----:B------:R-:W-:-:S02]  /*55a0*/  HFMA2 R135, -RZ, RZ, 0, 0 ;  /* 0x00000000ff877431 */ /* 0x000fc400000001ff */
[----:B------:R-:W-:Y:S01]  /*55b0*/  @P3 FMUL.FTZ R135, R71, R64 ;  /* 0x0000004047873220 */ /* 0x000fe20000410000 */
[----:B---3--:R-:W-:Y:S01]  /*55c0*/  @P0 MOV R70, R44 ;  /* 0x0000002c00460202 */ /* 0x008fe20000000f00 */
[----:B------:R-:W-:Y:S01]  /*55d0*/  FMUL.FTZ R145, R134, UR22 ;  /* 0x0000001686917c20 */ /* 0x000fe20008410000 */
[----:B------:R-:W-:Y:S01]  /*55e0*/  CS2R R64, SRZ ;  /* 0x0000000000407805 */ /* 0x000fe2000001ff00 */
[----:B------:R-:W-:Y:S01]  /*55f0*/  FMUL.FTZ R136, R136, UR4 ;  /* 0x0000000488887c20 */ /* 0x000fe20008410000 */
[----:B------:R-:W-:Y:S01]  /*5600*/  @P2 FMUL.FTZ R64, R50, R51 ;  /* 0x0000003332402220 */ /* 0x000fe20000410000 */
[----:B------:R-:W-:Y:S01]  /*5610*/  FMUL.FTZ R50, R22, R145 ;  /* 0x0000009116327220 */ /* 0x000fe20000410000 */
[----:B------:R-:W-:Y:S01]  /*5620*/  @P0 HADD2.F32 R70, -RZ, R70.H0_H0 ;  /* 0x20000046ff460230 */ /* 0x000fe20000004100 */
[----:B------:R-:W-:Y:S01]  /*5630*/  LOP3.LUT P2, RZ, R146, 0xff0000, RZ, 0xc0, !PT ;  /* 0x00ff000092ff7812 */ /* 0x000fe2000784c0ff */
[----:B------:R-:W-:Y:S01]  /*5640*/  FMUL.FTZ R148, R136, UR22 ;  /* 0x0000001688947c20 */ /* 0x000fe20008410000 */
[----:B------:R-:W-:Y:S01]  /*5650*/  @P4 SHF.R.U64 R44, R44, 0x10, R45 ;  /* 0x000000102c2c4819 */ /* 0x000fe2000000122d */
[----:B------:R-:W-:Y:S01]  /*5660*/  FMUL.FTZ R132, R132, UR4 ;  /* 0x0000000484847c20 */ /* 0x000fe20008410000 */
[----:B------:R-:W-:Y:S01]  /*5670*/  FSEL R136, R50, RZ, P2 ;  /* 0x000000ff32887208 */ /* 0x000fe20001000000 */
[----:B------:R-:W-:Y:S01]  /*5680*/  @P0 FMUL.FTZ R65, R143, R70 ;  /* 0x000000468f410220 */ /* 0x000fe20000410000 */
[----:B------:R-:W-:Y:S01]  /*5690*/  FMUL.FTZ R50, R23, R148 ;  /* 0x0000009417327220 */ /* 0x000fe20000410000 */
[----:B------:R-:W-:-:S02]  /*56a0*/  @P4 HADD2.F32 R44, -RZ, R44.H0_H0 ;  /* 0x2000002cff2c4230 */ /* 0x000fc40000004100 */
[----:B------:R-:W-:Y:S01]  /*56b0*/  FMUL.FTZ R71, R21, R142 ;  /* 0x0000008e15477220 */ /* 0x000fe20000410000 */
[----:B------:R-:W-:Y:S01]  /*56c0*/  ISETP.GE.U32.AND P0, PT, R146, 0x1000000, PT ;  /* 0x010000009200780c */ /* 0x000fe20003f06070 */
[----:B------:R-:W-:Y:S01]  /*56d0*/  FMUL.FTZ R141, R132, UR22 ;  /* 0x00000016848d7c20 */ /* 0x000fe20008410000 */
[----:B------:R-:W-:Y:S01]  /*56e0*/  LOP3.LUT P3, RZ, R146, 0xff00, RZ, 0xc0, !PT ;  /* 0x0000ff0092ff7812 */ /* 0x000fe2000786c0ff */
[----:B------:R-:W-:Y:S01]  /*56f0*/  HFMA2 R70, -RZ, RZ, 0, 0 ;  /* 0x00000000ff467431 */ /* 0x000fe200000001ff */
[----:B------:R-:W-:Y:S01]  /*5700*/  FSEL R137, R50, RZ, P0 ;  /* 0x000000ff32897208 */ /* 0x000fe20000000000 */
[----:B------:R-:W-:Y:S01]  /*5710*/  @P4 FMUL.FTZ R70, R140, R44 ;  /* 0x0000002c8c464220 */ /* 0x000fe20000410000 */
[----:B------:R-:W-:Y:S01]  /*5720*/  FSEL R71, R71, RZ, P3 ;  /* 0x000000ff47477208 */ /* 0x000fe20001800000 */
[----:B------:R-:W-:Y:S01]  /*5730*/  FMUL.FTZ R44, R20, R141 ;  /* 0x0000008d142c7220 */ /* 0x000fe20000410000 */
[----:B------:R-:W-:Y:S02]  /*5740*/  LOP3.LUT P4, RZ, R146, 0xff, RZ, 0xc0, !PT ;  /* 0x000000ff92ff7812 */ /* 0x000fe4000788c0ff */
[----:B------:R-:W0:Y:S02]  /*5750*/  F2F.F16.F32 R51, R71 ;  /* 0x0000004700337304 */ /* 0x000e240000200800 */
[----:B------:R-:W-:-:S06]  /*5760*/  FSEL R134, R44, RZ, P4 ;  /* 0x000000ff2c867208 */ /* 0x000fcc0002000000 */
[----:B------:R-:W1:Y:S08]  /*5770*/  F2F.F16.F32 R137, R137 ;  /* 0x0000008900897304 */ /* 0x000e700000200800 */
[----:B------:R-:W3:Y:S08]  /*5780*/  F2F.F16.F32 R136, R136 ;  /* 0x0000008800887304 */ /* 0x000ef00000200800 */
        /* <DEDUP_REMOVED lines=30> */
.L_x_6317:
[----:B------:R-:W0:Y:S02]  /*5970*/  LDC.64 R44, c[0x0][0x390] ;  /* 0x0000e400ff2c7b82 */ /* 0x000e240000000a00 */
[----:B0-----:R-:W-:-:S06]  /*5980*/  IMAD.WIDE.U32 R46, R69, 0x8, R44 ;  /* 0x00000008452e7825 */ /* 0x001fcc00078e002c */
[----:B------:R-:W2:Y:S01]  /*5990*/  LDG.E.64 R46, desc[UR14][R46.64] ;  /* 0x0000000e2e2e7981 */ /* 0x000ea2000c1e1b00 */
[----:B-----5:R-:W-:Y:S01]  /*59a0*/  MOV R48, R58 ;  /* 0x0000003a00307202 */ /* 0x020fe20000000f00 */
[--C-:B------:R-:W-:Y:S01]  /*59b0*/  FFMA.FTZ R0, R0, UR13, R163.reuse ;  /* 0x0000000d00007c23 */ /* 0x100fe200080100a3 */
[--C-:B------:R-:W-:Y:S01]  /*59c0*/  FFMA.FTZ R172, R172, UR13, R163.reuse ;  /* 0x0000000dacac7c23 */ /* 0x100fe200080100a3 */
[----:B------:R-:W-:Y:S01]  /*59d0*/  FFMA.FTZ R68, R68, UR13, R163 ;  /* 0x0000000d44447c23 */ /* 0x000fe200080100a3 */
[----:B------:R-:W-:Y:S01]  /*59e0*/  LOP3.LUT P2, RZ, R63, 0xff00, RZ, 0xc0, !PT ;  /* 0x0000ff003fff7812 */ /* 0x000fe2000784c0ff */
[----:B------:R-:W-:Y:S01]  /*59f0*/  HADD2.F32 R49, -RZ, R48.H0_H0 ;  /* 0x20000030ff317230 */ /* 0x000fe20000004100 */
[----:B------:R-:W-:Y:S01]  /*5a00*/  SHF.R.U64 R48, R58, 0x10, R59 ;  /* 0x000000103a307819 */ /* 0x000fe2000000123b */
[----:B------:R-:W-:Y:S01]  /*5a10*/  FADD.FTZ R0, R65, -R0 ;  /* 0x8000000041007221 */ /* 0x000fe20000010000 */
[----:B------:R-:W-:Y:S01]  /*5a20*/  FADD.FTZ R172, R67, -R172 ;  /* 0x800000ac43ac7221 */ /* 0x000fe20000010000 */
[----:B------:R-:W-:Y:S01]  /*5a30*/  FADD.FTZ R68, R169, -R68 ;  /* 0x80000044a9447221 */ /* 0x000fe20000010000 */
[----:B------:R-:W-:Y:S01]  /*5a40*/  LOP3.LUT P3, RZ, R63, 0xff0000, RZ, 0xc0, !PT ;  /* 0x00ff00003fff7812 */ /* 0x000fe2000786c0ff */
[----:B------:R-:W-:Y:S01]  /*5a50*/  FFMA.FTZ R49, R0, UR12, R49 ;  /* 0x0000000c00317c23 */ /* 0x000fe20008010031 */
[----:B------:R-:W-:Y:S01]  /*5a60*/  HADD2.F32 R51, -RZ, R48.H0_H0 ;  /* 0x20000030ff337230 */ /* 0x000fe20000004100 */
[----:B------:R-:W-:Y:S01]  /*5a70*/  MOV R0, R59 ;  /* 0x0000003b00007202 */ /* 0x000fe20000000f00 */
[----:B------:R-:W-:Y:S01]  /*5a80*/  FFMA.FTZ R179, R66, UR13, R163 ;  /* 0x0000000d42b37c23 */ /* 0x000fe200080100a3 */
[----:B------:R-:W-:Y:S01]  /*5a90*/  SHF.R.U32.HI R48, RZ, 0x10, R59 ;  /* 0x00000010ff307819 */ /* 0x000fe2000001163b */
[----:B------:R0:W-:Y:S01]  /*5aa0*/  F2F.F16.F32 R173, R49 ;  /* 0x0000003100ad7304 */ /* 0x0001e20000200800 */
[----:B------:R-:W-:Y:S01]  /*5ab0*/  FFMA.FTZ R51, R172, UR12, R51 ;  /* 0x0000000cac337c23 */ /* 0x000fe20008010033 */
[----:B------:R-:W-:-:S02]  /*5ac0*/  HADD2.F32 R61, -RZ, R0.H0_H0 ;  /* 0x20000000ff3d7230 */ /* 0x000fc40000004100 */
[----:B------:R-:W-:Y:S01]  /*5ad0*/  FFMA.FTZ R0, R174, UR13, R163 ;  /* 0x0000000dae007c23 */ /* 0x000fe200080100a3 */
[----:B------:R-:W-:Y:S02]  /*5ae0*/  HADD2.F32 R65, -RZ, R48.H0_H0 ;  /* 0x20000030ff417230 */ /* 0x000fe40000004100 */
[----:B------:R-:W-:Y:S01]  /*5af0*/  FMUL.FTZ R174, R51, UR4 ;  /* 0x0000000433ae7c20 */ /* 0x000fe20008410000 */
[----:B------:R-:W-:Y:S01]  /*5b00*/  ISETP.GE.U32.AND P0, PT, R63, 0x1000000, PT ;  /* 0x010000003f00780c */ /* 0x000fe20003f06070 */
[----:B------:R-:W-:Y:S01]  /*5b10*/  FFMA.FTZ R61, R68, UR12, R61 ;  /* 0x0000000c443d7c23 */ /* 0x000fe2000801003d */
[----:B------:R-:W-:Y:S01]  /*5b20*/  FADD.FTZ R0, R171, -R0 ;  /* 0x80000000ab007221 */ /* 0x000fe20000010000 */
[----:B------:R-:W-:Y:S01]  /*5b30*/  FMUL.FTZ R174, R174, UR22 ;  /* 0x00000016aeae7c20 */ /* 0x000fe20008410000 */
[----:B0-----:R-:W-:Y:S01]  /*5b40*/  FMUL.FTZ R49, R49, UR4 ;  /* 0x0000000431317c20 */ /* 0x001fe20008410000 */
[----:B------:R-:W-:Y:S01]  /*5b50*/  FMUL.FTZ R169, R61, UR4 ;  /* 0x000000043da97c20 */ /* 0x000fe20008410000 */
[----:B------:R-:W-:Y:S01]  /*5b60*/  FFMA.FTZ R65, R0, UR12, R65 ;  /* 0x0000000c00417c23 */ /* 0x000fe20008010041 */
[----:B------:R-:W-:Y:S01]  /*5b70*/  FMUL.FTZ R0, R5, R174 ;  /* 0x000000ae05007220 */ /* 0x000fe20000410000 */
[----:B------:R-:W-:Y:S01]  /*5b80*/  FMUL.FTZ R177, R49, UR22 ;  /* 0x0000001631b17c20 */ /* 0x000fe20008410000 */
[----:B------:R-:W-:Y:S01]  /*5b90*/  FMUL.FTZ R169, R169, UR22 ;  /* 0x00000016a9a97c20 */ /* 0x000fe20008410000 */
[----:B------:R-:W-:Y:S01]  /*5ba0*/  FMUL.FTZ R172, R65, UR4 ;  /* 0x0000000441ac7c20 */ /* 0x000fe20008410000 */
[----:B------:R-:W-:Y:S01]  /*5bb0*/  F2F.F16.F32 R68, R61 ;  /* 0x0000003d00447304 */ /* 0x000fe20000200800 */
[----:B------:R-:W-:Y:S01]  /*5bc0*/  FSEL R48, R0, RZ, P2 ;  /* 0x000000ff00307208 */ /* 0x000fe20001000000 */
[----:B------:R-:W-:Y:S01]  /*5bd0*/  FMUL.FTZ R0, R6, R169 ;  /* 0x000000a906007220 */ /* 0x000fe20000410000 */
[----:B------:R-:W-:Y:S01]  /*5be0*/  FMUL.FTZ R172, R172, UR22 ;  /* 0x00000016acac7c20 */ /* 0x000fe20008410000 */
[----:B------:R-:W-:Y:S01]  /*5bf0*/  LOP3.LUT P4, RZ, R63, 0xff, RZ, 0xc0, !PT ;  /* 0x000000ff3fff7812 */ /* 0x000fe2000788c0ff */
[----:B------:R-:W-:-:S02]  /*5c00*/  FADD.FTZ R179, R64, -R179 ;  /* 0x800000b340b37221 */ /* 0x000fc40000010000 */
[----:B------:R-:W-:Y:S01]  /*5c10*/  FSEL R60, R0, RZ, P3 ;  /* 0x000000ff003c7208 */ /* 0x000fe20001800000 */
[----:B------:R-:W-:Y:S01]  /*5c20*/  FMUL.FTZ R0, R7, R172 ;  /* 0x000000ac07007220 */ /* 0x000fe20000410000 */
[----:B------:R0:W1:Y:S08]  /*5c30*/  F2F.F16.F32 R67, R65 ;  /* 0x0000004100437304 */ /* 0x0000700000200800 */
[----:B------:R3:W-:Y:S01]  /*5c40*/  F2F.F16.F32 R61, R48 ;  /* 0x00000030003d7304 */ /* 0x0007e20000200800 */
[----:B0-----:R-:W-:Y:S01]  /*5c50*/  FSEL R65, R0, RZ, P0 ;  /* 0x000000ff00417208 */ /* 0x001fe20000000000 */
[----:B------:R-:W-:-:S05]  /*5c60*/  FMUL.FTZ R0, R4, R177 ;  /* 0x000000b104007220 */ /* 0x000fca0000410000 */
[----:B------:R-:W-:Y:S01]  /*5c70*/  FSEL R0, R0, RZ, P4 ;  /* 0x000000ff00007208 */ /* 0x000fe20002000000 */
[----:B------:R0:W4:Y:S01]  /*5c80*/  F2F.F16.F32 R62, R51 ;  /* 0x00000033003e7304 */ /* 0x0001220000200800 */
[----:B---3--:R-:W3:Y:S01]  /*5c90*/  LDC.64 R48, c[0x0][0x478] ;  /* 0x00011e00ff307b82 */ /* 0x008ee20000000a00 */
[----:B-1----:R-:W-:-:S06]  /*5ca0*/  SHF.L.U32 R67, R67, 0x10, RZ ;  /* 0x0000001043437819 */ /* 0x002fcc00000006ff */
[----:B------:R-:W1:Y:S01]  /*5cb0*/  F2F.F16.F32 R65, R65 ;  /* 0x0000004100417304 */ /* 0x000e620000200800 */
[----:B0-----:R-:W0:Y:S01]  /*5cc0*/  LDC.64 R50, c[0x0][0x468] ;  /* 0x00011a00ff327b82 */ /* 0x001e220000000a00 */
[----:B----4-:R-:W-:-:S06]  /*5cd0*/  IMAD.WIDE.U32 R62, R62, 0x10000, RZ ;  /* 0x000100003e3e7825 */ /* 0x010fcc00078e00ff */
[----:B------:R4:W3:Y:S01]  /*5ce0*/  F2F.F16.F32 R176, R60 ;  /* 0x0000003c00b07304 */ /* 0x0008e20000200800 */
[----:B------:R-:W-:Y:S02]  /*5cf0*/  LOP3.LUT R63, R63, R67, R68, 0xfe, !PT ;  /* 0x000000433f3f7212 */ /* 0x000fe400078efe44 */
[----:B------:R-:W-:-:S05]  /*5d00*/  LOP3.LUT R62, R62, R173, RZ, 0xfc, !PT ;  /* 0x000000ad3e3e7212 */ /* 0x000fca00078efcff */
[----:B------:R3:W0:Y:S01]  /*5d10*/  F2F.F16.F32 R175, R0 ;  /* 0x0000000000af7304 */ /* 0x0006220000200800 */
[----:B----4-:R-:W-:Y:S01]  /*5d20*/  IMAD.WIDE.U32 R60, R61, 0x10000, RZ ;  /* 0x000100003d3c7825 */ /* 0x010fe200078e00ff */
[----:B-1----:R-:W-:-:S03]  /*5d30*/  SHF.L.U32 R171, R65, 0x10, RZ ;  /* 0x0000001041ab7819 */ /* 0x002fc600000006ff */
[----:B---3--:R-:W-:Y:S01]  /*5d40*/  IMAD.WIDE.U32 R66, R69, 0x8, R48 ;  /* 0x0000000845427825 */ /* 0x008fe200078e0030 */
[----:B------:R-:W-:Y:S02]  /*5d50*/  LOP3.LUT R65, R61, R171, R176, 0xfe, !PT ;  /* 0x000000ab3d417212 */ /* 0x000fe400078efeb0 */
[----:B------:R-:W-:Y:S01]  /*5d60*/  MOV R0, R56 ;  /* 0x0000003800007202 */ /* 0x000fe20000000f00 */
[----:B0-----:R-:W-:Y:S01]  /*5d70*/  IMAD.WIDE.U32 R68, R69, 0x8, R50 ;  /* 0x0000000845447825 */ /* 0x001fe200078e0032 */
[----:B------:R0:W-:Y:S03]  /*5d80*/  STG.E.64 desc[UR14][R66.64], R62 ;  /* 0x0000003e42007986 */ /* 0x0001e6000c101b0e */
[----:B------:R-:W-:Y:S01]  /*5d90*/  HADD2.F32 R0, -RZ, R0.H0_H0 ;  /* 0x20000000ff007230 */ /* 0x000fe20000004100 */
[----:B------:R-:W-:Y:S01]  /*5da0*/  LOP3.LUT R64, R60, R175, RZ, 0xfc, !PT ;  /* 0x000000af3c407212 */ /* 0x000fe200078efcff */
[----:B------:R-:W-:-:S04]  /*5db0*/  IMAD.WIDE.U32 R60, R71, 0x8, R44 ;  /* 0x00000008473c7825 */ /* 0x000fc800078e002c */
[----:B------:R-:W-:Y:S01]  /*5dc0*/  FFMA.FTZ R179, R179, UR12, R0 ;  /* 0x0000000cb3b37c23 */ /* 0x000fe20008010000 */
[----:B------:R-:W-:Y:S01]  /*5dd0*/  MOV R0, R57 ;  /* 0x0000003900007202 */ /* 0x000fe20000000f00 */
[----:B------:R-:W-:Y:S01]  /*5de0*/  FFMA.FTZ R168, R168, UR13, R163 ;  /* 0x0000000da8a87c23 */ /* 0x000fe200080100a3 */
[----:B------:R1:W-:Y:S03]  /*5df0*/  STG.E.64 desc[UR14][R68.64], R64 ;  /* 0x0000004044007986 */ /* 0x0003e6000c101b0e */
[----:B0-----:R-:W-:Y:S01]  /*5e00*/  HADD2.F32 R63, -RZ, R0.H0_H0 ;  /* 0x20000000ff3f7230 */ /* 0x001fe20000004100 */
[----:B------:R-:W3:Y:S01]  /*5e10*/  LDG.E.64 R60, desc[UR14][R60.64] ;  /* 0x0000000e3c3c7981 */ /* 0x000ee2000c1e1b00 */
[----:B------:R-:W-:Y:S01]  /*5e20*/  FADD.FTZ R168, R167, -R168 ;  /* 0x800000a8a7a87221 */ /* 0x000fe20000010000 */
[----:B------:R-:W-:Y:S01]  /*5e30*/  SHF.R.U32.HI R0, RZ, 0x10, R57 ;  /* 0x00000010ff007819 */ /* 0x000fe20000011639 */
[----:B------:R-:W-:Y:S01]  /*5e40*/  FFMA.FTZ R170, R170, UR13, R163 ;  /* 0x0000000daaaa7c23 */ /* 0x000fe200080100a3 */
[----:B------:R-:W-:Y:S01]  /*5e50*/  SHF.R.U64 R171, R56, 0x10, R57 ;  /* 0x0000001038ab7819 */ /* 0x000fe20000001239 */
[----:B------:R-:W-:Y:S01]  /*5e60*/  FFMA.FTZ R67, R166, UR13, R163 ;  /* 0x0000000da6437c23 */ /* 0x000fe200080100a3 */
[----:B------:R-:W-:Y:S01]  /*5e70*/  FFMA.FTZ R63, R168, UR12, R63 ;  /* 0x0000000ca83f7c23 */ /* 0x000fe2000801003f */
[----:B------:R-:W-:Y:S01]  /*5e80*/  FADD.FTZ R170, R165, -R170 ;  /* 0x800000aaa5aa7221 */ /* 0x000fe20000010000 */
[----:B------:R-:W-:Y:S01]  /*5e90*/  ISETP.GE.U32.AND P6, PT, R70, 0x1000000, PT ;  /* 0x010000004600780c */ /* 0x000fe20003fc6070 */
[----:B------:R-:W-:-:S02]  /*5ea0*/  HADD2.F32 R165, -RZ, R171.H0_H0 ;  /* 0x200000abffa57230 */ /* 0x000fc40000004100 */
[----:B------:R-:W-:Y:S01]  /*5eb0*/  FADD.FTZ R67, R164, -R67 ;  /* 0x80000043a4437221 */ /* 0x000fe20000010000 */
[----:B-1----:R-:W-:Y:S02]  /*5ec0*/  HADD2.F32 R64, -RZ, R0.H0_H0 ;  /* 0x20000000ff407230 */ /* 0x002fe40000004100 */
[----:B------:R-:W-:Y:S01]  /*5ed0*/  FMUL.FTZ R167, R63, UR4 ;  /* 0x000000043fa77c20 */ /* 0x000fe20008410000 */
[----:B------:R0:W-:Y:S01]  /*5ee0*/  F2F.F16.F32 R166, R63 ;  /* 0x0000003f00a67304 */ /* 0x0001e20000200800 */
[----:B------:R-:W-:Y:S01]  /*5ef0*/  FFMA.FTZ R170, R170, UR12, R165 ;  /* 0x0000000caaaa7c23 */ /* 0x000fe200080100a5 */
[----:B------:R-:W-:Y:S02]  /*5f00*/  HFMA2 R165, -RZ, RZ, 0, 0 ;  /* 0x00000000ffa57431 */ /* 0x000fe400000001ff */
[----:B------:R-:W-:Y:S01]  /*5f10*/  FFMA.FTZ R64, R67, UR12, R64 ;  /* 0x0000000c43407c23 */ /* 0x000fe20008010040 */
[----:B------:R-:W-:Y:S01]  /*5f20*/  FMUL.FTZ R167, R167, UR22 ;  /* 0x00000016a7a77c20 */ /* 0x000fe20008410000 */
[----:B------:R-:W-:Y:S01]  /*5f30*/  FMUL.FTZ R62, R170, UR4 ;  /* 0x00000004aa3e7c20 */ /* 0x000fe20008410000 */
[----:B------:R-:W-:Y:S01]  /*5f40*/  LOP3.LUT P5, RZ, R70, 0xff00, RZ, 0xc0, !PT ;  /* 0x0000ff0046ff7812 */ /* 0x000fe200078ac0ff */
[----:B------:R-:W-:Y:S01]  /*5f50*/  FMUL.FTZ R164, R64, UR4 ;  /* 0x0000000440a47c20 */ /* 0x000fe20008410000 */
[----:B------:R-:W-:Y:S01]  /*5f60*/  F2F.F16.F32 R67, R64 ;  /* 0x0000004000437304 */ /* 0x000fe20000200800 */
[----:B0-----:R-:W-:Y:S01]  /*5f70*/  FMUL.FTZ R63, R10, R167 ;  /* 0x000000a70a3f7220 */ /* 0x001fe20000410000 */
[----:B------:R-:W-:Y:S01]  /*5f80*/  FMUL.FTZ R168, R62, UR22 ;  /* 0x000000163ea87c20 */ /* 0x000fe20008410000 */
[----:B------:R-:W-:-:S03]  /*5f90*/  FMUL.FTZ R164, R164, UR22 ;  /* 0x00000016a4a47c20 */ /* 0x000fc60008410000 */
[----:B------:R-:W-:Y:S02]  /*5fa0*/  FMUL.FTZ R62, R9, R168 ;  /* 0x000000a8093e7220 */ /* 0x000fe40000410000 */
[----:B------:R0:W-:Y:S03]  /*5fb0*/  F2F.F16.F32 R171, R179 ;  /* 0x000000b300ab7304 */ /* 0x0001e60000200800 */
[----:B------:R-:W-:-:S05]  /*5fc0*/  FSEL R62, R62, RZ, P5 ;  /* 0x000000ff3e3e7208 */ /* 0x000fca0002800000 */
[----:B------:R-:W1:Y:S01]  /*5fd0*/  F2F.F16.F32 R65, R170 ;  /* 0x000000aa00417304 */ /* 0x000e620000200800 */
[----:B0-----:R-:W-:-:S04]  /*5fe0*/  FMUL.FTZ R179, R179, UR4 ;  /* 0x00000004b3b37c20 */ /* 0x001fc80008410000 */
[----:B------:R-:W-:-:S03]  /*5ff0*/  FMUL.FTZ R179, R179, UR22 ;  /* 0x00000016b3b37c20 */ /* 0x000fc60008410000 */
[----:B------:R1:W0:Y:S01]  /*6000*/  F2F.F16.F32 R66, R62 ;  /* 0x0000003e00427304 */ /* 0x0002220000200800 */
[----:B--2---:R-:W-:Y:S02]  /*6010*/  @P4 MOV R0, R46 ;  /* 0x0000002e00004202 */ /* 0x004fe40000000f00 */
[----:B------:R-:W-:-:S03]  /*6020*/  @P2 SHF.R.U64 R46, R46, 0x10, R47 ;  /* 0x000000102e2e2819 */ /* 0x000fc6000000122f */
[----:B------:R-:W-:-:S05]  /*6030*/  @P4 HADD2.F32 R0, -RZ, R0.H0_H0 ;  /* 0x20000000ff004230 */ /* 0x000fca0000004100 */
[----:B------:R-:W-:Y:S01]  /*6040*/  @P4 FMUL.FTZ R165, R177, R0 ;  /* 0x00000000b1a54220 */ /* 0x000fe20000410000 */
[----:B------:R-:W-:Y:S02]  /*6050*/  LOP3.LUT P4, RZ, R70, 0xff0000, RZ, 0xc0, !PT ;  /* 0x00ff000046ff7812 */ /* 0x000fe4000788c0ff */
[----:B------:R-:W-:Y:S02]  /*6060*/  MOV R0, RZ ;  /* 0x000000ff00007202 */ /* 0x000fe40000000f00 */
        /* <DEDUP_REMOVED lines=8> */
[----:B-1----:R-:W-:Y:S01]  /*60f0*/  IMAD.WIDE.U32 R62, R65, 0x10000, RZ ;  /* 0x00010000413e7825 */ /* 0x002fe200078e00ff */
[----:B------:R-:W-:Y:S02]  /*6100*/  SHF.L.U32 R65, R67, 0x10, RZ ;  /* 0x0000001043417819 */ /* 0x000fe400000006ff */
[----:B------:R-:W-:Y:S01]  /*6110*/  FSEL R46, R46, RZ, P2 ;  /* 0x000000ff2e2e7208 */ /* 0x000fe20001000000 */
[----:B0-----:R-:W-:Y:S01]  /*6120*/  IMAD.WIDE.U32 R66, R66, 0x10000, RZ ;  /* 0x0001000042427825 */ /* 0x001fe200078e00ff */
[----:B------:R-:W-:-:S02]  /*6130*/  LOP3.LUT R63, R63, R65, R166, 0xfe, !PT ;  /* 0x000000413f3f7212 */ /* 0x000fc400078efea6 */
        /* <DEDUP_REMOVED lines=8> */
[----:B------:R-:W-:Y:S03]  /*61c0*/  STG.E.64 desc[UR14][R64.64], R62 ;  /* 0x0000003e40007986 */ /* 0x000fe6000c101b0e */
[----:B------:R-:W-:Y:S01]  /*61d0*/  IMAD.WIDE.U32 R70, R159, 0x8, R44 ;  /* 0x000000089f467825 */ /* 0x000fe200078e002c */
[----:B------:R0:W-:Y:S05]  /*61e0*/  STG.E.64 desc[UR14][R68.64], R66 ;  /* 0x0000004244007986 */ /* 0x0001ea000c101b0e */
[----:B------:R-:W2:Y:S01]  /*61f0*/  LDG.E.64 R70, desc[UR14][R70.64] ;  /* 0x0000000e46467981 */ /* 0x000ea2000c1e1b00 */
[----:B------:R-:W-:Y:S01]  /*6200*/  MOV R46, R54 ;  /* 0x00000036002e7202 */ /* 0x000fe20000000f00 */
[--C-:B------:R-:W-:Y:S01]  /*6210*/  FFMA.FTZ R143, R143, UR13, R163.reuse ;  /* 0x0000000d8f8f7c23 */ /* 0x100fe200080100a3 */
[--C-:B------:R-:W-:Y:S01]  /*6220*/  FFMA.FTZ R134, R134, UR13, R163.reuse ;  /* 0x0000000d86867c23 */ /* 0x100fe200080100a3 */
[--C-:B------:R-:W-:Y:S01]  /*6230*/  FFMA.FTZ R151, R151, UR13, R163.reuse ;  /* 0x0000000d97977c23 */ /* 0x100fe200080100a3 */
[----:B------:R-:W-:Y:S01]  /*6240*/  FFMA.FTZ R132, R132, UR13, R163 ;  /* 0x0000000d84847c23 */ /* 0x000fe200080100a3 */
[----:B------:R-:W-:-:S02]  /*6250*/  HADD2.F32 R46, -RZ, R46.H0_H0 ;  /* 0x2000002eff2e7230 */ /* 0x000fc40000004100 */
[----:B------:R-:W-:Y:S01]  /*6260*/  FADD.FTZ R143, R162, -R143 ;  /* 0x8000008fa28f7221 */ /* 0x000fe20000010000 */
[----:B------:R-:W-:Y:S01]  /*6270*/  FADD.FTZ R134, R161, -R134 ;  /* 0x80000086a1867221 */ /* 0x000fe20000010000 */
[----:B------:R-:W-:Y:S01]  /*6280*/  SHF.R.U64 R161, R54, 0x10, R55 ;  /* 0x0000001036a17819 */ /* 0x000fe20000001237 */
[----:B------:R-:W-:Y:S01]  /*6290*/  FADD.FTZ R151, R160, -R151 ;  /* 0x80000097a0977221 */ /* 0x000fe20000010000 */
[----:B0-----:R-:W-:Y:S01]  /*62a0*/  FFMA.FTZ R68, R143, UR12, R46 ;  /* 0x0000000c8f447c23 */ /* 0x001fe2000801002e */
[----:B------:R-:W-:Y:S01]  /*62b0*/  SHF.R.U32.HI R46, RZ, 0x10, R55 ;  /* 0x00000010ff2e7819 */ /* 0x000fe20000011637 */
[----:B------:R-:W-:Y:S01]  /*62c0*/  FADD.FTZ R69, R147, -R132 ;  /* 0x8000008493457221 */ /* 0x000fe20000010000 */
[----:B------:R-:W-:Y:S01]  /*62d0*/  MOV R162, R55 ;  /* 0x0000003700a27202 */ /* 0x000fe20000000f00 */
[----:B------:R-:W-:Y:S01]  /*62e0*/  HADD2.F32 R161, -RZ, R161.H0_H0 ;  /* 0x200000a1ffa17230 */ /* 0x000fe20000004100 */
[----:B------:R-:W-:Y:S01]  /*62f0*/  @P3 MOV R64, R47 ;  /* 0x0000002f00403202 */ /* 0x000fe20000000f00 */
[----:B------:R-:W-:Y:S01]  /*6300*/  HADD2.F32 R160, -RZ, R46.H0_H0 ;  /* 0x2000002effa07230 */ /* 0x000fe20000004100 */
[----:B------:R-:W-:Y:S01]  /*6310*/  CS2R R66, SRZ ;  /* 0x0000000000427805 */ /* 0x000fe2000001ff00 */
[----:B------:R-:W-:-:S02]  /*6320*/  HADD2.F32 R62, -RZ, R162.H0_H0 ;  /* 0x200000a2ff3e7230 */ /* 0x000fc40000004100 */
[----:B------:R-:W-:Y:S01]  /*6330*/  FFMA.FTZ R134, R134, UR12, R161 ;  /* 0x0000000c86867c23 */ /* 0x000fe200080100a1 */
[----:B------:R-:W-:Y:S01]  /*6340*/  @P0 SHF.R.U32.HI R47, RZ, 0x10, R47 ;  /* 0x00000010ff2f0819 */ /* 0x000fe2000001162f */
[----:B------:R-:W-:Y:S01]  /*6350*/  FFMA.FTZ R161, R69, UR12, R160 ;  /* 0x0000000c45a17c23 */ /* 0x000fe200080100a0 */
[----:B------:R-:W-:Y:S02]  /*6360*/  @P3 HADD2.F32 R64, -RZ, R64.H0_H0 ;  /* 0x20000040ff403230 */ /* 0x000fe40000004100 */
[----:B------:R-:W-:Y:S01]  /*6370*/  FFMA.FTZ R132, R151, UR12, R62 ;  /* 0x0000000c97847c23 */ /* 0x000fe2000801003e */
[----:B------:R-:W-:Y:S01]  /*6380*/  CS2R R62, SRZ ;  /* 0x00000000003e7805 */ /* 0x000fe2000001ff00 */
[----:B------:R-:W-:Y:S01]  /*6390*/  @P0 HADD2.F32 R47, -RZ, R47.H0_H0 ;  /* 0x2000002fff2f0230 */ /* 0x000fe20000004100 */
[----:B------:R0:W-:Y:S01]  /*63a0*/  F2F.F16.F32 R147, R68 ;  /* 0x0000004400937304 */ /* 0x0001e20000200800 */
[----:B------:R-:W-:Y:S01]  /*63b0*/  FMUL.FTZ R143, R132, UR4 ;  /* 0x00000004848f7c20 */ /* 0x000fe20008410000 */
[----:B------:R-:W-:Y:S01]  /*63c0*/  @P3 FMUL.FTZ R63, R169, R64 ;  /* 0x00000040a93f3220 */ /* 0x000fe20000410000 */
[----:B------:R-:W-:Y:S01]  /*63d0*/  ISETP.GE.U32.AND P3, PT, R136, 0x1000000, PT ;  /* 0x010000008800780c */ /* 0x000fe20003f66070 */
[----:B------:R-:W-:Y:S01]  /*63e0*/  @P0 FMUL.FTZ R62, R172, R47 ;  /* 0x0000002fac3e0220 */ /* 0x000fe20000410000 */
[----:B------:R-:W-:Y:S01]  /*63f0*/  LOP3.LUT P0, RZ, R136, 0xff00, RZ, 0xc0, !PT ;  /* 0x0000ff0088ff7812 */ /* 0x000fe2000780c0ff */
[----:B------:R-:W-:Y:S01]  /*6400*/  FMUL.FTZ R143, R143, UR22 ;  /* 0x000000168f8f7c20 */ /* 0x000fe20008410000 */
[--C-:B------:R-:W-:Y:S01]  /*6410*/  FFMA.FTZ R137, R137, UR13, R163.reuse ;  /* 0x0000000d89897c23 */ /* 0x100fe200080100a3 */
[----:B------:R1:W-:Y:S01]  /*6420*/  F2F.F16.F32 R151, R132 ;  /* 0x0000008400977304 */ /* 0x0003e20000200800 */
[----:B0-----:R-:W-:Y:S01]  /*6430*/  FMUL.FTZ R68, R68, UR4 ;  /* 0x0000000444447c20 */ /* 0x001fe20008410000 */
[----:B------:R-:W-:Y:S01]  /*6440*/  FFMA.FTZ R140, R140, UR13, R163 ;  /* 0x0000000d8c8c7c23 */ /* 0x000fe200080100a3 */
[----:B------:R-:W-:Y:S01]  /*6450*/  FMUL.FTZ R47, R14, R143 ;  /* 0x0000008f0e2f7220 */ /* 0x000fe20000410000 */
[----:B------:R-:W-:Y:S01]  /*6460*/  FADD.FTZ R156, R156, -R137 ;  /* 0x800000899c9c7221 */ /* 0x000fe20000010000 */
[----:B------:R-:W-:Y:S01]  /*6470*/  SHF.R.U64 R137, R52, 0x10, R53 ;  /* 0x0000001034897819 */ /* 0x000fe20000001235 */
[----:B------:R-:W-:Y:S01]  /*6480*/  FADD.FTZ R149, R149, -R140 ;  /* 0x8000008c95957221 */ /* 0x000fe20000010000 */
[----:B---3--:R-:W-:Y:S01]  /*6490*/  @P2 MOV R46, R60 ;  /* 0x0000003c002e2202 */ /* 0x008fe20000000f00 */
[----:B------:R0:W3:Y:S01]  /*64a0*/  F2F.F16.F32 R69, R161 ;  /* 0x000000a100457304 */ /* 0x0000e20000200800 */
[----:B------:R-:W-:Y:S01]  /*64b0*/  @P5 SHF.R.U64 R60, R60, 0x10, R61 ;  /* 0x000000103c3c5819 */ /* 0x000fe2000000123d */
[----:B-1----:R-:W-:-:S02]  /*64c0*/  FMUL.FTZ R132, R161, UR4 ;  /* 0x00000004a1847c20 */ /* 0x002fc40008410000 */
[----:B------:R-:W-:Y:S02]  /*64d0*/  @P2 HADD2.F32 R46, -RZ, R46.H0_H0 ;  /* 0x2000002eff2e2230 */ /* 0x000fe40000004100 */
[----:B------:R-:W-:Y:S02]  /*64e0*/  @P5 HADD2.F32 R60, -RZ, R60.H0_H0 ;  /* 0x2000003cff3c5230 */ /* 0x000fe40000004100 */
[----:B------:R-:W-:Y:S01]  /*64f0*/  FMUL.FTZ R132, R132, UR22 ;  /* 0x0000001684847c20 */ /* 0x000fe20008410000 */
[----:B------:R-:W1:Y:S01]  /*6500*/  F2F.F16.F32 R65, R134 ;  /* 0x0000008600417304 */ /* 0x000e620000200800 */
[----:B------:R-:W-:Y:S01]  /*6510*/  @P2 FMUL.FTZ R67, R179, R46 ;  /* 0x0000002eb3432220 */ /* 0x000fe20000410000 */
[----:B------:R-:W-:Y:S01]  /*6520*/  FMUL.FTZ R46, R134, UR4 ;  /* 0x00000004862e7c20 */ /* 0x000fe20008410000 */
[----:B------:R-:W-:Y:S01]  /*6530*/  @P5 FMUL.FTZ R66, R168, R60 ;  /* 0x0000003ca8425220 */ /* 0x000fe20000410000 */
[--C-:B------:R-:W-:Y:S01]  /*6540*/  FFMA.FTZ R60, R157, UR13, R163.reuse ;  /* 0x0000000d9d3c7c23 */ /* 0x100fe200080100a3 */
[----:B0-----:R-:W-:Y:S01]  /*6550*/  FMUL.FTZ R161, R68, UR22 ;  /* 0x0000001644a17c20 */ /* 0x001fe20008410000 */
[----:B------:R-:W-:Y:S01]  /*6560*/  FMUL.FTZ R160, R46, UR22 ;  /* 0x000000162ea07c20 */ /* 0x000fe20008410000 */
[C---:B------:R-:W-:Y:S01]  /*6570*/  LOP3.LUT P5, RZ, R136.reuse, 0xff, RZ, 0xc0, !PT ;  /* 0x000000ff88ff7812 */ /* 0x040fe200078ac0ff */
[----:B------:R-:W-:Y:S01]  /*6580*/  FADD.FTZ R135, R135, -R60 ;  /* 0x8000003c87877221 */ /* 0x000fe20000010000 */
[----:B------:R-:W-:Y:S01]  /*6590*/  FMUL.FTZ R60, R15, R132 ;  /* 0x000000840f3c7220 */ /* 0x000fe20000410000 */
[----:B------:R-:W-:Y:S01]  /*65a0*/  FMUL.FTZ R46, R13, R160 ;  /* 0x000000a00d2e7220 */ /* 0x000fe20000410000 */
[----:B------:R-:W-:Y:S01]  /*65b0*/  LOP3.LUT P2, RZ, R136, 0xff0000, RZ, 0xc0, !PT ;  /* 0x00ff000088ff7812 */ /* 0x000fe2000784c0ff */
[----:B------:R-:W-:Y:S01]  /*65c0*/  FFMA.FTZ R157, R158, UR13, R163 ;  /* 0x0000000d9e9d7c23 */ /* 0x000fe200080100a3 */
[----:B---3--:R-:W-:-:S02]  /*65d0*/  SHF.L.U32 R69, R69, 0x10, RZ ;  /* 0x0000001045457819 */ /* 0x008fc400000006ff */
[----:B------:R-:W-:Y:S01]  /*65e0*/  FSEL R46, R46, RZ, P0 ;  /* 0x000000ff2e2e7208 */ /* 0x000fe20000000000 */
[----:B------:R-:W-:Y:S01]  /*65f0*/  FADD.FTZ R157, R144, -R157 ;  /* 0x8000009d909d7221 */ /* 0x000fe20000010000 */
[----:B------:R-:W-:Y:S02]  /*6600*/  FSEL R64, R60, RZ, P3 ;  /* 0x000000ff3c407208 */ /* 0x000fe40001800000 */
[----:B------:R0:W-:Y:S01]  /*6610*/  F2F.F16.F32 R134, R46 ;  /* 0x0000002e00867304 */ /* 0x0001e20000200800 */
[----:B------:R-:W-:Y:S02]  /*6620*/  MOV R60, R52 ;  /* 0x00000034003c7202 */ /* 0x000fe40000000f00 */
[----:B------:R-:W-:Y:S02]  /*6630*/  FSEL R47, R47, RZ, P2 ;  /* 0x000000ff2f2f7208 */ /* 0x000fe40001000000 */
[----:B------:R-:W-:Y:S01]  /*6640*/  MOV R144, R53 ;  /* 0x0000003500907202 */ /* 0x000fe20000000f00 */
[----:B------:R-:W-:Y:S01]  /*6650*/  HADD2.F32 R140, -RZ, R60.H0_H0 ;  /* 0x2000003cff8c7230 */ /* 0x000fe20000004100 */
[----:B------:R-:W-:Y:S01]  /*6660*/  SHF.R.U32.HI R158, RZ, 0x10, R53 ;  /* 0x00000010ff9e7819 */ /* 0x000fe20000011635 */
[----:B------:R1:W3:Y:S01]  /*6670*/  F2F.F16.F32 R68, R64 ;  /* 0x0000004000447304 */ /* 0x0002e20000200800 */
[----:B0-----:R-:W-:-:S03]  /*6680*/  FMUL.FTZ R46, R12, R161 ;  /* 0x000000a10c2e7220 */ /* 0x001fc60000410000 */
[----:B------:R-:W-:Y:S02]  /*6690*/  HADD2.F32 R158, -RZ, R158.H0_H0 ;  /* 0x2000009eff9e7230 */ /* 0x000fe40000004100 */
[----:B------:R-:W-:Y:S01]  /*66a0*/  FSEL R60, R46, RZ, P5 ;  /* 0x000000ff2e3c7208 */ /* 0x000fe20002800000 */
[----:B------:R-:W-:Y:S01]  /*66b0*/  HADD2.F32 R46, -RZ, R137.H0_H0 ;  /* 0x20000089ff2e7230 */ /* 0x000fe20000004100 */
[----:B------:R0:W4:Y:S01]  /*66c0*/  F2F.F16.F32 R136, R47 ;  /* 0x0000002f00887304 */ /* 0x0001220000200800 */
[----:B-1----:R-:W-:-:S04]  /*66d0*/  IMAD.WIDE.U32 R64, R65, 0x10000, RZ ;  /* 0x0001000041407825 */ /* 0x002fc800078e00ff */
[----:B------:R-:W-:Y:S01]  /*66e0*/  FFMA.FTZ R168, R149, UR12, R158 ;  /* 0x0000000c95a87c23 */ /* 0x000fe2000801009e */
[----:B------:R-:W-:Y:S01]  /*66f0*/  LOP3.LUT R65, R65, R69, R151, 0xfe, !PT ;  /* 0x0000004541417212 */ /* 0x000fe200078efe97 */
[----:B------:R-:W-:Y:S01]  /*6700*/  HFMA2 R69, -RZ, RZ, 0, 0 ;  /* 0x00000000ff457431 */ /* 0x000fe200000001ff */
[----:B------:R-:W1:Y:S01]  /*6710*/  F2F.F16.F32 R137, R60 ;  /* 0x0000003c00897304 */ /* 0x000e620000200800 */
[----:B0-----:R-:W-:Y:S02]  /*6720*/  HADD2.F32 R47, -RZ, R144.H0_H0 ;  /* 0x20000090ff2f7230 */ /* 0x001fe40000004100 */
[----:B------:R-:W-:Y:S01]  /*6730*/  FFMA.FTZ R144, R135, UR12, R140 ;  /* 0x0000000c87907c23 */ /* 0x000fe2000801008c */
[----:B------:R-:W-:Y:S01]  /*6740*/  FFMA.FTZ R140, R157, UR12, R46 ;  /* 0x0000000c9d8c7c23 */ /* 0x000fe2000801002e */
[----:B---3--:R-:W-:Y:S01]  /*6750*/  SHF.L.U32 R135, R68, 0x10, RZ ;  /* 0x0000001044877819 */ /* 0x008fe200000006ff */
[----:B------:R-:W-:Y:S01]  /*6760*/  FFMA.FTZ R166, R156, UR12, R47 ;  /* 0x0000000c9ca67c23 */ /* 0x000fe2000801002f */
[----:B------:R-:W-:Y:S01]  /*6770*/  IMAD.WIDE.U32 R46, R134, 0x10000, RZ ;  /* 0x00010000862e7825 */ /* 0x000fe200078e00ff */
[----:B------:R-:W-:Y:S01]  /*6780*/  LOP3.LUT R64, R64, R147, RZ, 0xfc, !PT ;  /* 0x0000009340407212 */ /* 0x000fe200078efcff */
[----:B------:R0:W3:Y:S01]  /*6790*/  F2F.F16.F32 R149, R140 ;  /* 0x0000008c00957304 */ /* 0x0000e20000200800 */
[----:B------:R-:W-:Y:S01]  /*67a0*/  @P4 MOV R68, R61 ;  /* 0x0000003d00444202 */ /* 0x000fe20000000f00 */
[----:B------:R-:W-:Y:S01]  /*67b0*/  IMAD.WIDE.U32 R156, R159, 0x8, R50 ;  /* 0x000000089f9c7825 */ /* 0x000fe200078e0032 */
[----:B----4-:R-:W-:-:S02]  /*67c0*/  LOP3.LUT R135, R47, R135, R136, 0xfe, !PT ;  /* 0x000000872f877212 */ /* 0x010fc400078efe88 */
[----:B-1----:R-:W-:Y:S01]  /*67d0*/  LOP3.LUT R134, R46, R137, RZ, 0xfc, !PT ;  /* 0x000000892e867212 */ /* 0x002fe200078efcff */
[----:B------:R-:W-:Y:S01]  /*67e0*/  IMAD.WIDE.U32 R136, R159, 0x8, R48 ;  /* 0x000000089f887825 */ /* 0x000fe200078e0030 */
[----:B------:R-:W-:Y:S01]  /*67f0*/  @P6 SHF.R.U32.HI R61, RZ, 0x10, R61 ;  /* 0x00000010ff3d6819 */ /* 0x000fe2000001163d */
[----:B------:R1:W-:Y:S02]  /*6800*/  F2F.F16.F32 R151, R144 ;  /* 0x0000009000977304 */ /* 0x0003e40000200800 */
[----:B------:R-:W-:Y:S01]  /*6810*/  IMAD.WIDE.U32 R46, R155, 0x8, R44 ;  /* 0x000000089b2e7825 */ /* 0x000fe200078e002c */
[----:B------:R4:W-:Y:S03]  /*6820*/  STG.E.64 desc[UR14][R136.64], R64 ;  /* 0x0000004088007986 */ /* 0x0009e6000c101b0e */
[----:B------:R-:W-:Y:S01]  /*6830*/  FMUL.FTZ R147, R140, UR4 ;  /* 0x000000048c937c20 */ /* 0x000fe20008410000 */
[----:B------:R-:W-:Y:S01]  /*6840*/  @P4 HADD2.F32 R60, -RZ, R68.H0_H0 ;  /* 0x20000044ff3c4230 */ /* 0x000fe20000004100 */
[----:B------:R3:W-:Y:S01]  /*6850*/  STG.E.64 desc[UR14][R156.64], R134 ;  /* 0x000000869c007986 */ /* 0x0007e2000c101b0e */
[----:B------:R-:W-:-:S03]  /*6860*/  @P6 HADD2.F32 R61, -RZ, R61.H0_H0 ;  /* 0x2000003dff3d6230 */ /* 0x000fc60000004100 */
[----:B------:R-:W2:Y:S01]  /*6870*/  LDG.E.64 R46, desc[UR14][R46.64] ;  /* 0x0000000e2e2e7981 */ /* 0x000ea2000c1e1b00 */
[----:B------:R-:W-:Y:S01]  /*6880*/  FMUL.FTZ R162, R147, UR22 ;  /* 0x0000001693a27c20 */ /* 0x000fe20008410000 */
[----:B------:R-:W-:Y:S01]  /*6890*/  FMUL.FTZ R147, R166, UR4 ;  /* 0x00000004a6937c20 */ /* 0x000fe20008410000 */
[----:B------:R-:W-:Y:S01]  /*68a0*/  @P4 FMUL.FTZ R69, R167, R60 ;  /* 0x0000003ca7454220 */ /* 0x000fe20000410000 */
[----:B------:R-:W-:Y:S01]  /*68b0*/  MOV R60, RZ ;  /* 0x000000ff003c7202 */ /* 0x000fe20000000f00 */
[----:B------:R-:W-:Y:S01]  /*68c0*/  @P6 FMUL.FTZ R60, R164, R61 ;  /* 0x0000003da43c6220 */ /* 0x000fe20000410000 */
[----:B------:R-:W-:Y:S01]  /*68d0*/  FMUL.FTZ R147, R147, UR22 ;  /* 0x0000001693937c20 */ /* 0x000fe20008410000 */
[----:B------:R-:W-:Y:S02]  /*68e0*/  HFMA2 R61, -RZ, RZ, 0, 0 ;  /* 0x00000000ff3d7431 */ /* 0x000fe400000001ff */
[----:B0-----:R-:W-:Y:S01]  /*68f0*/  FMUL.FTZ R140, R168, UR4 ;  /* 0x00000004a88c7c20 */ /* 0x001fe20008410000 */
[----:B------:R-:W-:-:S03]  /*6900*/  LOP3.LUT P6, RZ, R142, 0xff0000, RZ, 0xc0, !PT ;  /* 0x00ff00008eff7812 */ /* 0x000fc600078cc0ff */
[----:B------:R-:W-:Y:S01]  /*6910*/  FMUL.FTZ R140, R140, UR22 ;  /* 0x000000168c8c7c20 */ /* 0x000fe20008410000 */
[----:B----4-:R-:W-:Y:S01]  /*6920*/  FMUL.FTZ R65, R17, R162 ;  /* 0x000000a211417220 */ /* 0x010fe20000410000 */
[----:B-1----:R-:W-:Y:S01]  /*6930*/  FMUL.FTZ R144, R144, UR4 ;  /* 0x0000000490907c20 */ /* 0x002fe20008410000 */
[----:B------:R-:W-:-:S03]  /*6940*/  LOP3.LUT P4, RZ, R142, 0xff00, RZ, 0xc0, !PT ;  /* 0x0000ff008eff7812 */ /* 0x000fc6000788c0ff */
[----:B------:R-:W-:Y:S01]  /*6950*/  FMUL.FTZ R159, R144, UR22 ;  /* 0x00000016909f7c20 */ /* 0x000fe20008410000 */
[----:B------:R-:W-:Y:S01]  /*6960*/  FSEL R65, R65, RZ, P4 ;  /* 0x000000ff41417208 */ /* 0x000fe20002000000 */
[----:B------:R-:W0:Y:S08]  /*6970*/  F2F.F16.F32 R137, R168 ;  /* 0x000000a800897304 */ /* 0x000e300000200800 */
[----:B------:R-:W-:Y:S08]  /*6980*/  F2F.F16.F32 R65, R65 ;  /* 0x0000004100417304 */ /* 0x000ff00000200800 */
[----:B------:R-:W1:Y:S01]  /*6990*/  F2F.F16.F32 R158, R166 ;  /* 0x000000a6009e7304 */ /* 0x000e620000200800 */
[----:B---3--:R-:W-:Y:S01]  /*69a0*/  IMAD.WIDE.U32 R134, R149, 0x10000, RZ ;  /* 0x0001000095867825 */ /* 0x008fe200078e00ff */
[----:B0-----:R-:W-:-:S03]  /*69b0*/  SHF.L.U32 R137, R137, 0x10, RZ ;  /* 0x0000001089897819 */ /* 0x001fc600000006ff */
[----:B------:R-:W-:Y:S01]  /*69c0*/  IMAD.WIDE.U32 R44, R139, 0x8, R44 ;  /* 0x000000088b2c7825 */ /* 0x000fe200078e002c */
[----:B------:R-:W-:Y:S02]  /*69d0*/  LOP3.LUT R134, R134, R151, RZ, 0xfc, !PT ;  /* 0x0000009786867212 */ /* 0x000fe400078efcff */
[----:B-1----:R-:W-:Y:S02]  /*69e0*/  LOP3.LUT R135, R135, R137, R158, 0xfe, !PT ;  /* 0x0000008987877212 */ /* 0x002fe400078efe9e */
[----:B--2---:R-:W-:-:S05]  /*69f0*/  @P5 MOV R68, R70 ;  /* 0x0000004600445202 */ /* 0x004fca0000000f00 */
[----:B------:R-:W-:Y:S01]  /*6a00*/  @P5 HADD2.F32 R64, -RZ, R68.H0_H0 ;  /* 0x20000044ff405230 */ /* 0x000fe20000004100 */
[----:B------:R-:W-:-:S04]  /*6a10*/  @P0 SHF.R.U64 R70, R70, 0x10, R71 ;  /* 0x0000001046460819 */ /* 0x000fc80000001247 */
[----:B------:R-:W-:Y:S01]  /*6a20*/  @P5 FMUL.FTZ R61, R161, R64 ;  /* 0x00000040a13d5220 */ /* 0x000fe20000410000 */
[----:B------:R-:W-:Y:S01]  /*6a30*/  FMUL.FTZ R64, R18, R147 ;  /* 0x0000009312407220 */ /* 0x000fe20000410000 */
[----:B------:R-:W-:-:S04]  /*6a40*/  ISETP.GE.U32.AND P5, PT, R142, 0x1000000, PT ;  /* 0x010000008e00780c */ /* 0x000fc80003fa6070 */
[----:B------:R-:W-:Y:S01]  /*6a50*/  FSEL R136, R64, RZ, P6 ;  /* 0x000000ff40887208 */ /* 0x000fe20003000000 */
[----:B------:R-:W-:Y:S02]  /*6a60*/  @P0 HADD2.F32 R64, -RZ, R70.H0_H0 ;  /* 0x20000046ff400230 */ /* 0x000fe40000004100 */
[----:B------:R-:W-:Y:S01]  /*6a70*/  FMUL.FTZ R70, R19, R140 ;  /* 0x0000008c13467220 */ /* 0x000fe20000410000 */
[----:B------:R-:W-:Y:S02]  /*6a80*/  MOV R68, RZ ;  /* 0x000000ff00447202 */ /* 0x000fe40000000f00 */
[----:B------:R-:W-:Y:S02]  /*6a90*/  @P0 FMUL.FTZ R68, R160, R64 ;  /* 0x00000040a0440220 */ /* 0x000fe40000410000 */
[----:B------:R-:W-:Y:S01]  /*6aa0*/  FSEL R144, R70, RZ, P5 ;  /* 0x000000ff46907208 */ /* 0x000fe20002800000 */
[----:B------:R-:W-:Y:S01]  /*6ab0*/  FMUL.FTZ R64, R16, R159 ;  /* 0x0000009f10407220 */ /* 0x000fe20000410000 */
[----:B------:R-:W-:-:S04]  /*6ac0*/  LOP3.LUT P0, RZ, R142, 0xff, RZ, 0xc0, !PT ;  /* 0x000000ff8eff7812 */ /* 0x000fc8000780c0ff */
[----:B------:R-:W0:Y:S01]  /*6ad0*/  F2F.F16.F32 R144, R144 ;  /* 0x0000009000907304 */ /* 0x000e220000200800 */
[----:B------:R-:W-:-:S07]  /*6ae0*/  FSEL R70, R64, RZ, P0 ;  /* 0x000000ff40467208 */ /* 0x000fce0000000000 */
[----:B------:R-:W1:Y:S08]  /*6af0*/  F2F.F16.F32 R136, R136 ;  /* 0x0000008800887304 */ /* 0x000e700000200800 */
[----:B------:R-:W2:Y:S01]  /*6b00*/  F2F.F16.F32 R157, R70 ;  /* 0x00000046009d7304 */ /* 0x000ea20000200800 */
        /* <DEDUP_REMOVED lines=12> */
[----:B------:R-:W-:-:S02]  /*6bd0*/  FFMA.FTZ R138, R138, UR13, R163 ;  /* 0x0000000d8a8a7c23 */ /* 0x000fc400080100a3 */
[----:B------:R-:W-:Y:S02]  /*6be0*/  HADD2.F32 R70, -RZ, R70.H0_H0 ;  /* 0x20000046ff467230 */ /* 0x000fe40000004100 */
[----:B------:R-:W-:Y:S01]  /*6bf0*/  FADD.FTZ R141, R152, -R141 ;  /* 0x8000008d988d7221 */ /* 0x000fe20000010000 */
[----:B------:R-:W-:Y:S01]  /*6c00*/  FADD.FTZ R138, R153, -R138 ;  /* 0x8000008a998a7221 */ /* 0x000fe20000010000 */
[----:B0-----:R-:W-:Y:S02]  /*6c10*/  HADD2.F32 R65, -RZ, R142.H0_H0 ;  /* 0x2000008eff417230 */ /* 0x001fe40000004100 */
[----:B------:R-:W-:Y:S01]  /*6c20*/  FFMA.FTZ R137, R141, UR12, R70 ;  /* 0x0000000c8d897c23 */ /* 0x000fe20008010046 */
[----:B------:R-:W-:Y:S01]  /*6c30*/  MOV R70, R3 ;  /* 0x0000000300467202 */ /* 0x000fe20000000f00 */
[----:B------:R-:W-:Y:S01]  /*6c40*/  FFMA.FTZ R145, R145, UR13, R163 ;  /* 0x0000000d91917c23 */ /* 0x000fe200080100a3 */
[----:B------:R-:W-:Y:S02]  /*6c50*/  SHF.R.U32.HI R134, RZ, 0x10, R3 ;  /* 0x00000010ff867819 */ /* 0x000fe40000011603 */
[----:B------:R-:W-:Y:S01]  /*6c60*/  @P2 MOV R64, R71 ;  /* 0x0000004700402202 */ /* 0x000fe20000000f00 */
[----:B------:R-:W-:Y:S01]  /*6c70*/  FFMA.FTZ R163, R154, UR13, R163 ;  /* 0x0000000d9aa37c23 */ /* 0x000fe200080100a3 */
[----:B------:R-:W-:Y:S01]  /*6c80*/  FFMA.FTZ R138, R138, UR12, R65 ;  /* 0x0000000c8a8a7c23 */ /* 0x000fe20008010041 */
[----:B------:R-:W-:Y:S01]  /*6c90*/  HADD2.F32 R65, -RZ, R70.H0_H0 ;  /* 0x20000046ff417230 */ /* 0x000fe20000004100 */
[----:B------:R-:W-:Y:S01]  /*6ca0*/  @P3 SHF.R.U32.HI R71, RZ, 0x10, R71 ;  /* 0x00000010ff473819 */ /* 0x000fe20000011647 */
[----:B------:R-:W-:Y:S01]  /*6cb0*/  FADD.FTZ R150, R150, -R145 ;  /* 0x8000009196967221 */ /* 0x000fe20000010000 */
[----:B------:R-:W-:-:S02]  /*6cc0*/  HADD2.F32 R134, -RZ, R134.H0_H0 ;  /* 0x20000086ff867230 */ /* 0x000fc40000004100 */
[----:B------:R-:W-:Y:S01]  /*6cd0*/  FADD.FTZ R163, R148, -R163 ;  /* 0x800000a394a37221 */ /* 0x000fe20000010000 */
[----:B------:R-:W-:Y:S02]  /*6ce0*/  @P2 HADD2.F32 R64, -RZ, R64.H0_H0 ;  /* 0x20000040ff402230 */ /* 0x000fe40000004100 */
[----:B------:R-:W-:Y:S01]  /*6cf0*/  FFMA.FTZ R142, R150, UR12, R65 ;  /* 0x0000000c968e7c23 */ /* 0x000fe20008010041 */
[----:B------:R-:W-:Y:S02]  /*6d00*/  @P3 HADD2.F32 R71, -RZ, R71.H0_H0 ;  /* 0x20000047ff473230 */ /* 0x000fe40000004100 */
[----:B------:R-:W-:Y:S02]  /*6d10*/  HFMA2 R135, -RZ, RZ, 0, 0 ;  /* 0x00000000ff877431 */ /* 0x000fe400000001ff */
[----:B------:R-:W-:Y:S01]  /*6d20*/  FFMA.FTZ R163, R163, UR12, R134 ;  /* 0x0000000ca3a37c23 */ /* 0x000fe20008010086 */
[----:B------:R-:W-:Y:S01]  /*6d30*/  @P2 FMUL.FTZ R135, R143, R64 ;  /* 0x000000408f872220 */ /* 0x000fe20000410000 */
[----:B------:R0:W1:Y:S01]  /*6d40*/  F2F.F16.F32 R136, R138 ;  /* 0x0000008a00887304 */ /* 0x0000620000200800 */
[----:B------:R-:W-:Y:S01]  /*6d50*/  CS2R R64, SRZ ;  /* 0x0000000000407805 */ /* 0x000fe2000001ff00 */
[----:B------:R-:W-:Y:S01]  /*6d60*/  FMUL.FTZ R134, R138, UR4 ;  /* 0x000000048a867c20 */ /* 0x000fe20008410000 */
[----:B------:R-:W-:Y:S01]  /*6d70*/  @P3 FMUL.FTZ R64, R132, R71 ;  /* 0x0000004784403220 */ /* 0x000fe20000410000 */
[----:B------:R-:W-:Y:S01]  /*6d80*/  FMUL.FTZ R71, R163, UR4 ;  /* 0x00000004a3477c20 */ /* 0x000fe20008410000 */
[----:B0-----:R-:W-:-:S03]  /*6d90*/  FMUL.FTZ R138, R142, UR4 ;  /* 0x000000048e8a7c20 */ /* 0x001fc60008410000 */
[----:B------:R-:W-:Y:S01]  /*6da0*/  FMUL.FTZ R152, R71, UR22 ;  /* 0x0000001647987c20 */ /* 0x000fe20008410000 */
[----:B------:R-:W-:Y:S01]  /*6db0*/  FMUL.FTZ R153, R138, UR22 ;  /* 0x000000168a997c20 */ /* 0x000fe20008410000 */
[----:B------:R-:W-:Y:S02]  /*6dc0*/  @P0 MOV R70, R46 ;  /* 0x0000002e00460202 */ /* 0x000fe40000000f00 */
[----:B------:R-:W-:-:S03]  /*6dd0*/  @P4 SHF.R.U64 R46, R46, 0x10, R47 ;  /* 0x000000102e2e4819 */ /* 0x000fc6000000122f */
[----:B------:R-:W-:Y:S01]  /*6de0*/  @P0 HADD2.F32 R70, -RZ, R70.H0_H0 ;  /* 0x20000046ff460230 */ /* 0x000fe20000004100 */
[----:B------:R0:W-:Y:S01]  /*6df0*/  F2F.F16.F32 R145, R137 ;  /* 0x0000008900917304 */ /* 0x0001e20000200800 */
[----:B------:R-:W-:Y:S01]  /*6e00*/  FMUL.FTZ R150, R134, UR22 ;  /* 0x0000001686967c20 */ /* 0x000fe20008410000 */
[----:B------:R-:W-:Y:S02]  /*6e10*/  LOP3.LUT P3, RZ, R146, 0xff0000, RZ, 0xc0, !PT ;  /* 0x00ff000092ff7812 */ /* 0x000fe4000786c0ff */
[----:B------:R-:W-:Y:S01]  /*6e20*/  @P0 FMUL.FTZ R65, R159, R70 ;  /* 0x000000469f410220 */ /* 0x000fe20000410000 */
[----:B------:R-:W-:Y:S01]  /*6e30*/  FMUL.FTZ R70, R22, R153 ;  /* 0x0000009916467220 */ /* 0x000fe20000410000 */
[----:B------:R-:W-:Y:S01]  /*6e40*/  FMUL.FTZ R132, R23, R152 ;  /* 0x0000009817847220 */ /* 0x000fe20000410000 */
[----:B------:R-:W-:Y:S02]  /*6e50*/  @P4 HADD2.F32 R46, -RZ, R46.H0_H0 ;  /* 0x2000002eff2e4230 */ /* 0x000fe40000004100 */
[----:B0-----:R-:W-:Y:S01]  /*6e60*/  FMUL.FTZ R137, R137, UR4 ;  /* 0x0000000489897c20 */ /* 0x001fe20008410000 */
[----:B------:R-:W-:Y:S01]  /*6e70*/  FMUL.FTZ R134, R21, R150 ;  /* 0x0000009615867220 */ /* 0x000fe20000410000 */
[----:B------:R-:W-:-:S02]  /*6e80*/  ISETP.GE.U32.AND P0, PT, R146, 0x1000000, PT ;  /* 0x010000009200780c */ /* 0x000fc40003f06070 */
[----:B------:R-:W-:Y:S01]  /*6e90*/  LOP3.LUT P2, RZ, R146, 0xff00, RZ, 0xc0, !PT ;  /* 0x0000ff0092ff7812 */ /* 0x000fe2000784c0ff */
[----:B------:R-:W-:Y:S01]  /*6ea0*/  FMUL.FTZ R151, R137, UR22 ;  /* 0x0000001689977c20 */ /* 0x000fe20008410000 */
[----:B------:R-:W-:Y:S01]  /*6eb0*/  FSEL R71, R70, RZ, P3 ;  /* 0x000000ff46477208 */ /* 0x000fe20001800000 */
[----:B------:R-:W-:Y:S01]  /*6ec0*/  HFMA2 R70, -RZ, RZ, 0, 0 ;  /* 0x00000000ff467431 */ /* 0x000fe200000001ff */
[----:B------:R-:W-:Y:S01]  /*6ed0*/  FSEL R138, R132, RZ, P0 ;  /* 0x000000ff848a7208 */ /* 0x000fe20000000000 */
[----:B------:R-:W-:Y:S01]  /*6ee0*/  @P4 FMUL.FTZ R70, R162, R46 ;  /* 0x0000002ea2464220 */ /* 0x000fe20000410000 */
[----:B------:R-:W-:Y:S01]  /*6ef0*/  FSEL R134, R134, RZ, P2 ;  /* 0x000000ff86867208 */ /* 0x000fe20001000000 */
[----:B------:R-:W-:Y:S01]  /*6f00*/  FMUL.FTZ R46, R20, R151 ;  /* 0x00000097142e7220 */ /* 0x000fe20000410000 */
[----:B------:R-:W-:Y:S01]  /*6f10*/  LOP3.LUT P4, RZ, R146, 0xff, RZ, 0xc0, !PT ;  /* 0x000000ff92ff7812 */ /* 0x000fe2000788c0ff */
[----:B------:R-:W-:Y:S08]  /*6f20*/  F2F.F16.F32 R144, R142 ;  /* 0x0000008e00907304 */ /* 0x000ff00000200800 */
[----:B------:R-:W0:Y:S08]  /*6f30*/  F2F.F16.F32 R141, R163 ;  /* 0x000000a3008d7304 */ /* 0x000e300000200800 */
[----:B------:R3:W-:Y:S08]  /*6f40*/  F2F.F16.F32 R142, R134 ;  /* 0x00000086008e7304 */ /* 0x0007f00000200800 */
[----:B------:R-:W4:Y:S01]  /*6f50*/  F2F.F16.F32 R138, R138 ;  /* 0x0000008a008a7304 */ /* 0x000f220000200800 */
[----:B---3--:R-:W-:-:S07]  /*6f60*/  FSEL R134, R46, RZ, P4 ;  /* 0x000000ff2e867208 */ /* 0x008fce0002000000 */
[----:B------:R0:W3:Y:S08]  /*6f70*/  F2F.F16.F32 R148, R71 ;  /* 0x0000004700947304 */ /* 0x0000f00000200800 */
[----:B------:R-:W3:Y:S01]  /*6f80*/  F2F.F16.F32 R149, R134 ;  /* 0x0000008600957304 */ /* 0x000ee20000200800 */
        /* <DEDUP_REMOVED lines=13> */
[----:B------:R-:W-:-:S03]  /*7060*/  @P5 SHF.R.U32.HI R145, RZ, 0x10, R47 ;  /* 0x00000010ff915819 */ /* 0x000fc6000001162f */
[----:B------:R-:W-:Y:S02]  /*7070*/  @P6 HADD2.F32 R46, -RZ, R132.H0_H0 ;  /* 0x20000084ff2e6230 */ /* 0x000fe40000004100 */
[----:B------:R-:W-:Y:S01]  /*7080*/  HFMA2 R71, -RZ, RZ, 0, 0 ;  /* 0x00000000ff477431 */ /* 0x000fe200000001ff */
[----:B------:R-:W-:Y:S02]  /*7090*/  CS2R R138, SRZ ;  /* 0x00000000008a7805 */ /* 0x000fe4000001ff00 */
[----:B------:R-:W-:Y:S01]  /*70a0*/  @P6 FMUL.FTZ R71, R147, R46 ;  /* 0x0000002e93476220 */ /* 0x000fe20000410000 */
[----:B------:R-:W-:Y:S02]  /*70b0*/  CS2R R46, SRZ ;  /* 0x00000000002e7805 */ /* 0x000fe4000001ff00 */
[----:B--2---:R-:W-:Y:S02]  /*70c0*/  @P4 MOV R132, R44 ;  /* 0x0000002c00844202 */ /* 0x004fe40000000f00 */
[----:B------:R-:W-:-:S02]  /*70d0*/  @P2 SHF.R.U64 R144, R44, 0x10, R45 ;  /* 0x000000102c902819 */ /* 0x000fc4000000122d */
[----:B------:R-:W-:Y:S02]  /*70e0*/  @P3 MOV R134, R45 ;  /* 0x0000002d00863202 */ /* 0x000fe40000000f00 */
[----:B------:R-:W-:Y:S01]  /*70f0*/  @P0 SHF.R.U32.HI R141, RZ, 0x10, R45 ;  /* 0x00000010ff8d0819 */ /* 0x000fe2000001162d */
[----:B------:R-:W-:Y:S02]  /*7100*/  @P5 HADD2.F32 R45, -RZ, R145.H0_H0 ;  /* 0x20000091ff2d5230 */ /* 0x000fe40000004100 */
[----:B------:R-:W-:Y:S02]  /*7110*/  @P4 HADD2.F32 R132, -RZ, R132.H0_H0 ;  /* 0x20000084ff844230 */ /* 0x000fe40000004100 */
[----:B0-----:R-:W-:Y:S02]  /*7120*/  @P2 HADD2.F32 R48, -RZ, R144.H0_H0 ;  /* 0x20000090ff302230 */ /* 0x001fe40000004100 */
[----:B------:R-:W-:Y:S02]  /*7130*/  @P3 HADD2.F32 R134, -RZ, R134.H0_H0 ;  /* 0x20000086ff863230 */ /* 0x000fe40000004100 */
[----:B------:R-:W-:-:S02]  /*7140*/  @P0 HADD2.F32 R49, -RZ, R141.H0_H0 ;  /* 0x2000008dff310230 */ /* 0x000fc40000004100 */
[----:B------:R-:W-:Y:S02]  /*7150*/  HFMA2 R44, -RZ, RZ, 0, 0 ;  /* 0x00000000ff2c7431 */ /* 0x000fe400000001ff */
[----:B------:R-:W-:Y:S01]  /*7160*/  @P5 FMUL.FTZ R44, R140, R45 ;  /* 0x0000002d8c2c5220 */ /* 0x000fe20000410000 */
[----:B------:R-:W-:Y:S01]  /*7170*/  @P4 FMUL.FTZ R47, R151, R132 ;  /* 0x00000084972f4220 */ /* 0x000fe20000410000 */
[----:B------:R-:W-:Y:S01]  /*7180*/  @P2 FMUL.FTZ R46, R150, R48 ;  /* 0x00000030962e2220 */ /* 0x000fe20000410000 */
[----:B------:R-:W-:Y:S01]  /*7190*/  @P3 FMUL.FTZ R139, R153, R134 ;  /* 0x00000086998b3220 */ /* 0x000fe20000410000 */
[----:B-1----:R-:W-:-:S07]  /*71a0*/  @P0 FMUL.FTZ R138, R152, R49 ;  /* 0x00000031988a0220 */ /* 0x002fce0000410000 */
.L_x_6316:
        /* <DEDUP_REMOVED lines=76> */
.L_x_6313:
        /* <DEDUP_REMOVED lines=26> */
.L_x_6319:
        /* <DEDUP_REMOVED lines=15> */
.L_x_10895:


//--------------------- .text._ZN10layer_norm22ln_bwd_finalize_kernelINS_22Kernel_traits_finalizeILj2560Ef6__halfS2_S2_fjLb1ELj1024ELj4ENS_18Kernel_traits_baseILj2560EfS2_S2_S2_fjLj1024EEEEELb1ELb0EEEvNS_9BwdParamsE --------------------------
	.section	.text._ZN10layer_norm22ln_bwd_finalize_kernelINS_22Kernel_traits_finalizeILj2560Ef6__halfS2_S2_fjLb1ELj1024ELj4ENS_18Kernel_traits_baseILj2560EfS2_S2_S2_fjLj1024EEEEELb1ELb0EEEvNS_9BwdParamsE,"ax",@progbits
	.align	128
        .global         _ZN10layer_norm22ln_bwd_finalize_kernelINS_22Kernel_traits_finalizeILj2560Ef6__halfS2_S2_fjLb1ELj1024ELj4ENS_18Kernel_traits_baseILj2560EfS2_S2_S2_fjLj1024EEEEELb1ELb0EEEvNS_9BwdParamsE
        .type           _ZN10layer_norm22ln_bwd_finalize_kernelINS_22Kernel_traits_finalizeILj2560Ef6__halfS2_S2_fjLb1ELj1024ELj4ENS_18Kernel_traits_baseILj2560EfS2_S2_S2_fjLj1024EEEEELb1ELb0EEEvNS_9BwdParamsE,@function
        .size           _ZN10layer_norm22ln_bwd_finalize_kernelINS_22Kernel_traits_finalizeILj2560Ef6__halfS2_S2_fjLb1ELj1024ELj4ENS_18Kernel_traits_baseILj2560EfS2_S2_S2_fjLj1024EEEEELb1ELb0EEEvNS_9BwdParamsE,(.L_x_10896 - _ZN10layer_norm22ln_bwd_finalize_kernelINS_22Kernel_traits_finalizeILj2560Ef6__halfS2_S2_fjLb1ELj1024ELj4ENS_18Kernel_traits_baseILj2560EfS2_S2_S2_fjLj1024EEEEELb1ELb0EEEvNS_9BwdParamsE)
        .other          _ZN10layer_norm22ln_bwd_finalize_kernelINS_22Kernel_traits_finalizeILj2560Ef6__halfS2_S2_fjLb1ELj1024ELj4ENS_18Kernel_traits_baseILj2560EfS2_S2_S2_fjLj1024EEEEELb1ELb0EEEvNS_9BwdParamsE,@"STO_CUDA_ENTRY STV_DEFAULT"
_ZN10layer_norm22ln_bwd_finalize_kernelINS_22Kernel_traits_finalizeILj2560Ef6__halfS2_S2_fjLb1ELj1024ELj4ENS_18Kernel_traits_baseILj2560EfS2_S2_S2_fjLj1024EEEEELb1ELb0EEEvNS_9BwdParamsE:
.text._ZN10layer_norm22ln_bwd_finalize_kernelINS_22Kernel_traits_finalizeILj2560Ef6__halfS2_S2_fjLb1ELj1024ELj4ENS_18Kernel_traits_baseILj2560EfS2_S2_S2_fjLj1024EEEEELb1ELb0EEEvNS_9BwdParamsE:
        /* <DEDUP_REMOVED lines=60> */
.L_x_6324:
        /* <DEDUP_REMOVED lines=87> */
.L_x_6323:
[----:B------:R-:W-:Y:S05]  /*0930*/  BSYNC.RECONVERGENT B1 ;  /* 0x0000000000017941 */ /* 0x000fea0003800200 */
.L_x_6322:
        /* <DEDUP_REMOVED lines=49> */
.L_x_6326:
[----:B------:R-:W-:Y:S05]  /*0c50*/  BSYNC.RECONVERGENT B1 ;  /* 0x0000000000017941 */ /* 0x000fea0003800200 */
.L_x_6325:
        /* <DEDUP_REMOVED lines=29> */
.L_x_6328:
[----:B------:R-:W-:Y:S05]  /*0e30*/  BSYNC.RECONVERGENT B1 ;  /* 0x0000000000017941 */ /* 0x000fea0003800200 */
.L_x_6327:
        /* <DEDUP_REMOVED lines=14> */
.L_x_6321:
[----:B------:R-:W-:Y:S05]  /*0f20*/  BSYNC.RECONVERGENT B0 ;  /* 0x0000000000007941 */ /* 0x000fea0003800200 */
.L_x_6320:
        /* <DEDUP_REMOVED lines=72> */
.L_x_6329:
        /* <DEDUP_REMOVED lines=13> */
.L_x_10896:


//--------------------- .text._ZN10layer_norm13ln_bwd_kernelINS_13Kernel_traitsIf6__halfS2_S2_fjLj2560ELj1ELj1ELj4ELj8ENS_18Kernel_traits_baseILj2560EfS2_S2_S2_fjLj128EEEEELb1ELb1ELb1ELb0EEEvNS_9BwdParamsE --------------------------
	.section	.text._ZN10layer_norm13ln_bwd_kernelINS_13Kernel_traitsIf6__halfS2_S2_fjLj2560ELj1ELj1ELj4ELj8ENS_18Kernel_traits_baseILj2560EfS2_S2_S2_fjLj128EEEEELb1ELb1ELb1ELb0EEEvNS_9BwdParamsE,"ax",@progbits
	.align	128
        .global         _ZN10layer_norm13ln_bwd_kernelINS_13Kernel_traitsIf6__halfS2_S2_fjLj2560ELj1ELj1ELj4ELj8ENS_18Kernel_traits_baseILj2560EfS2_S2_S2_fjLj128EEEEELb1ELb1ELb1ELb0EEEvNS_9BwdParamsE
        .type           _ZN10layer_norm13ln_bwd_kernelINS_13Kernel_traitsIf6__halfS2_S2_fjLj2560ELj1ELj1ELj4ELj8ENS_18Kernel_traits_baseILj2560EfS2_S2_S2_fjLj128EEEEELb1ELb1ELb1ELb0EEEvNS_9BwdParamsE,@function
        .size           _ZN10layer_norm13ln_bwd_kernelINS_13Kernel_traitsIf6__halfS2_S2_fjLj2560ELj1ELj1ELj4ELj8ENS_18Kernel_traits_baseILj2560EfS2_S2_S2_fjLj128EEEEELb1ELb1ELb1ELb0EEEvNS_9BwdParamsE,(.L_x_10897 - _ZN10layer_norm13ln_bwd_kernelINS_13Kernel_traitsIf6__halfS2_S2_fjLj2560ELj1ELj1ELj4ELj8ENS_18Kernel_traits_baseILj2560EfS2_S2_S2_fjLj128EEEEELb1ELb1ELb1ELb0EEEvNS_9BwdParamsE)
        .other          _ZN10layer_norm13ln_bwd_kernelINS_13Kernel_traitsIf6__halfS2_S2_fjLj2560ELj1ELj1ELj4ELj8ENS_18Kernel_traits_baseILj2560EfS2_S2_S2_fjLj128EEEEELb1ELb1ELb1ELb0EEEvNS_9BwdParamsE,@"STO_CUDA_ENTRY STV_DEFAULT"
_ZN10layer_norm13ln_bwd_kernelINS_13Kernel_traitsIf6__halfS2_S2_fjLj2560ELj1ELj1ELj4ELj8ENS_18Kernel_traits_baseILj2560EfS2_S2_S2_fjLj128EEEEELb1ELb1ELb1ELb0EEEvNS_9BwdParamsE:
.text._ZN10layer_norm13ln_bwd_kernelINS_13Kernel_traitsIf6__halfS2_S2_fjLj2560ELj1ELj1ELj4ELj8ENS_18Kernel_traits_baseILj2560EfS2_S2_S2_fjLj128EEEEELb1ELb1ELb1ELb0EEEvNS_9BwdParamsE:
        /* <DEDUP_REMOVED lines=121> */
.L_x_6487:
        /* <DEDUP_REMOVED lines=69> */
[C---:B------:R-:W-:Y:S01]  /*0be0*/  FADD.FTZ R3, -R104.reuse, R3 ;  /* 0x0000000368037221 */ /* 0x040fe20000010100 */
[----:B------:R-:W-:Y:S02]  /*0bf0*/  HADD2.F32 R109, -RZ, R124.H0_H0 ;  /* 0x2000007cff6d7230 */ /* 0x000fe40000004100 */
[----:B------:R-:W-:Y:S01]  /*0c00*/  FADD.FTZ R111, -R104, R111 ;  /* 0x0000006f686f7221 */ /* 0x000fe20000010100 */
[----:B------:R-:W-:Y:S02]  /*0c10*/  HADD2.F32 R108, -RZ, R127.H0_H0 ;  /* 0x2000007fff6c7230 */ /* 0x000fe40000004100 */
[----:B------:R-:W-:Y:S01]  /*0c20*/  FMUL.FTZ R3, R0, R3 ;  /* 0x0000000300037220 */ /* 0x000fe20000410000 */
[----:B------:R-:W-:-:S02]  /*0c30*/  HADD2.F32 R127, -RZ, R128.H0_H0 ;  /* 0x20000080ff7f7230 */ /* 0x000fc40000004100 */
[----:B------:R-:W-:Y:S01]  /*0c40*/  FMUL.FTZ R140, R0, R111 ;  /* 0x0000006f008c7220 */ /* 0x000fe20000410000 */
[-C--:B------:R-:W-:Y:S01]  /*0c50*/  FMUL.FTZ R142, R100, R109.reuse ;  /* 0x0000006d648e7220 */ /* 0x080fe20000410000 */
[----:B------:R-:W-:Y:S01]  /*0c60*/  FADD.FTZ R41, R41, R108 ;  /* 0x0000006c29297221 */ /* 0x000fe20000010000 */
[-C--:B------:R-:W-:Y:S01]  /*0c70*/  FMUL.FTZ R141, R101, R108.reuse ;  /* 0x0000006c658d7220 */ /* 0x080fe20000410000 */
[----:B------:R-:W-:Y:S01]  /*0c80*/  FFMA.FTZ R61, R140, R108, R61 ;  /* 0x0000006c8c3d7223 */ /* 0x000fe2000001003d */
[----:B0-----:R-:W-:Y:S02]  /*0c90*/  HADD2.F32 R123, -RZ, R126.H0_H0 ;  /* 0x2000007eff7b7230 */ /* 0x001fe40000004100 */
[----:B------:R-:W-:Y:S01]  /*0ca0*/  FADD.FTZ R40, R40, R109 ;  /* 0x0000006d28287221 */ /* 0x000fe20000010000 */
[C---:B------:R-:W-:Y:S01]  /*0cb0*/  FFMA.FTZ R60, R3.reuse, R109, R60 ;  /* 0x0000006d033c7223 */ /* 0x040fe2000001003c */
[C---:B------:R-:W-:Y:S01]  /*0cc0*/  FADD.FTZ R127, -R104.reuse, R127 ;  /* 0x0000007f687f7221 */ /* 0x040fe20000010100 */
[----:B------:R-:W-:Y:S01]  /*0cd0*/  FADD.FTZ R108, RZ, R142 ;  /* 0x0000008eff6c7221 */ /* 0x000fe20000010000 */
[----:B------:R-:W-:Y:S01]  /*0ce0*/  FADD.FTZ R125, -R104, R125 ;  /* 0x0000007d687d7221 */ /* 0x000fe20000010100 */
[----:B------:R-:W-:Y:S01]  /*0cf0*/  FFMA.FTZ R109, R3, R142, RZ ;  /* 0x0000008e036d7223 */ /* 0x000fe200000100ff */
[----:B------:R-:W-:-:S02]  /*0d00*/  HADD2.F32 R110, -RZ, R110.H0_H0 ;  /* 0x2000006eff6e7230 */ /* 0x000fc40000004100 */
        /* <DEDUP_REMOVED lines=14> */
.L_x_6334:
[----:B----4-:R-:W-:Y:S05]  /*0df0*/  BSYNC.RECONVERGENT B1 ;  /* 0x0000000000017941 */ /* 0x010fea0003800200 */
.L_x_6333:
        /* <DEDUP_REMOVED lines=19> */
[----:B---3--:R-:W-:Y:S01]  /*0f30*/  SHF.R.U64 R131, R110, 0x10, R111 ;  /* 0x000000106e837819 */ /* 0x008fe2000000126f */
[----:B------:R-:W-:-:S04]  /*0f40*/  HADD2.F32 R133, -RZ, R110.H0_H0 ;  /* 0x2000006eff857230 */ /* 0x000fc80000004100 */
[----:B------:R-:W-:Y:S01]  /*0f50*/  HADD2.F32 R131, -RZ, R131.H0_H0 ;  /* 0x20000083ff837230 */ /* 0x000fe20000004100 */
[----:B----4-:R-:W-:Y:S02]  /*0f60*/  MOV R128, R108 ;  /* 0x0000006c00807202 */ /* 0x010fe40000000f00 */
[----:B------:R-:W-:Y:S02]  /*0f70*/  SHF.R.U64 R108, R108, 0x10, R109 ;  /* 0x000000106c6c7819 */ /* 0x000fe4000000126d */
[C---:B------:R-:W-:Y:S01]  /*0f80*/  FADD.FTZ R131, -R104.reuse, R131 ;  /* 0x0000008368837221 */ /* 0x040fe20000010100 */
[----:B------:R-:W-:Y:S02]  /*0f90*/  MOV R129, R109 ;  /* 0x0000006d00817202 */ /* 0x000fe40000000f00 */
[----:B------:R-:W-:Y:S01]  /*0fa0*/  SHF.R.U32.HI R130, RZ, 0x10, R109 ;  /* 0x00000010ff827819 */ /* 0x000fe2000001166d */
[----:B------:R-:W-:Y:S01]  /*0fb0*/  HADD2.F32 R109, -RZ, R128.H0_H0 ;  /* 0x20000080ff6d7230 */ /* 0x000fe20000004100 */
[----:B------:R-:W-:Y:S01]  /*0fc0*/  SHF.R.U32.HI R132, RZ, 0x10, R111 ;  /* 0x00000010ff847819 */ /* 0x000fe2000001166f */
[----:B------:R-:W-:Y:S01]  /*0fd0*/  FADD.FTZ R133, -R104, R133 ;  /* 0x0000008568857221 */ /* 0x000fe20000010100 */
[----:B------:R-:W-:-:S02]  /*0fe0*/  HADD2.F32 R111, -RZ, R111.H0_H0 ;  /* 0x2000006fff6f7230 */ /* 0x000fc40000004100 */
[C---:B------:R-:W-:Y:S01]  /*0ff0*/  FMUL.FTZ R148, R0.reuse, R131 ;  /* 0x0000008300947220 */ /* 0x040fe20000410000 */
[----:B------:R-:W-:Y:S02]  /*1000*/  HADD2.F32 R108, -RZ, R108.H0_H0 ;  /* 0x2000006cff6c7230 */ /* 0x000fe40000004100 */
[----:B------:R-:W-:Y:S01]  /*1010*/  FMUL.FTZ R147, R0, R133 ;  /* 0x0000008500937220 */ /* 0x000fe20000410000 */
[----:B0-----:R-:W-:Y:S02]  /*1020*/  HADD2.F32 R123, -RZ, R132.H0_H0 ;  /* 0x20000084ff7b7230 */ /* 0x001fe40000004100 */
[----:B------:R-:W-:Y:S01]  /*1030*/  FMUL.FTZ R150, R92, R109 ;  /* 0x0000006d5c967220 */ /* 0x000fe20000410000 */
[----:B------:R-:W-:Y:S01]  /*1040*/  FADD.FTZ R111, -R104, R111 ;  /* 0x0000006f686f7221 */ /* 0x000fe20000010100 */
[----:B------:R-:W-:Y:S01]  /*1050*/  FADD.FTZ R37, R37, R108 ;  /* 0x0000006c25257221 */ /* 0x000fe20000010000 */
[-C--:B------:R-:W-:Y:S01]  /*1060*/  FFMA.FTZ R57, R148, R108.reuse, R57 ;  /* 0x0000006c94397223 */ /* 0x080fe20000010039 */
[----:B------:R-:W-:Y:S01]  /*1070*/  FMUL.FTZ R151, R93, R108 ;  /* 0x0000006c5d977220 */ /* 0x000fe20000410000 */
[----:B------:R-:W-:-:S02]  /*1080*/  HADD2.F32 R129, -RZ, R129.H0_H0 ;  /* 0x20000081ff817230 */ /* 0x000fc40000004100 */
[----:B------:R-:W-:Y:S01]  /*1090*/  FADD.FTZ R36, R36, R109 ;  /* 0x0000006d24247221 */ /* 0x000fe20000010000 */
[----:B------:R-:W-:Y:S01]  /*10a0*/  FFMA.FTZ R56, R147, R109, R56 ;  /* 0x0000006d93387223 */ /* 0x000fe20000010038 */
[----:B------:R-:W-:Y:S01]  /*10b0*/  FADD.FTZ R123, -R104, R123 ;  /* 0x0000007b687b7221 */ /* 0x000fe20000010100 */
[----:B------:R-:W-:Y:S01]  /*10c0*/  FADD.FTZ R108, R125, R150 ;  /* 0x000000967d6c7221 */ /* 0x000fe20000010000 */
[----:B------:R-:W-:Y:S01]  /*10d0*/  FFMA.FTZ R109, R147, R150, R124 ;  /* 0x00000096936d7223 */ /* 0x000fe2000001007c */
[----:B------:R-:W-:Y:S02]  /*10e0*/  HADD2.F32 R110, -RZ, R130.H0_H0 ;  /* 0x20000082ff6e7230 */ /* 0x000fe40000004100 */
        /* <DEDUP_REMOVED lines=14> */
.L_x_6336:
[----:B------:R-:W-:Y:S05]  /*11d0*/  BSYNC.RECONVERGENT B1 ;  /* 0x0000000000017941 */ /* 0x000fea0003800200 */
.L_x_6335:
        /* <DEDUP_REMOVED lines=61> */
.L_x_6338:
[----:B------:R-:W-:Y:S05]  /*15b0*/  BSYNC.RECONVERGENT B1 ;  /* 0x0000000000017941 */ /* 0x000fea0003800200 */
.L_x_6337:
        /* <DEDUP_REMOVED lines=61> */
.L_x_6340:
[----:B------:R-:W-:Y:S05]  /*1990*/  BSYNC.RECONVERGENT B1 ;  /* 0x0000000000017941 */ /* 0x000fea0003800200 */
.L_x_6339:
        /* <DEDUP_REMOVED lines=17> */
[--C-:B---3--:R-:W-:Y:S02]  /*1ab0*/  SHF.R.U64 R129, R110, 0x10, R111.reuse ;  /* 0x000000106e817819 */ /* 0x108fe4000000126f */
[----:B------:R-:W-:Y:S01]  /*1ac0*/  SHF.R.U32.HI R128, RZ, 0x10, R111 ;  /* 0x00000010ff807819 */ /* 0x000fe2000001166f */
[----:B------:R-:W-:Y:S02]  /*1ad0*/  HADD2.F32 R127, -RZ, R111.H0_H0 ;  /* 0x2000006fff7f7230 */ /* 0x000fe40000004100 */
[----:B0-----:R-:W-:Y:S02]  /*1ae0*/  HADD2.F32 R109, -RZ, R129.H0_H0 ;  /* 0x20000081ff6d7230 */ /* 0x001fe40000004100 */
[----:B------:R-:W-:Y:S02]  /*1af0*/  HADD2.F32 R105, -RZ, R110.H0_H0 ;  /* 0x2000006eff697230 */ /* 0x000fe40000004100 */
[----:B------:R-:W-:-:S02]  /*1b00*/  HADD2.F32 R111, -RZ, R128.H0_H0 ;  /* 0x20000080ff6f7230 */ /* 0x000fc40000004100 */
[C---:B------:R-:W-:Y:S01]  /*1b10*/  FADD.FTZ R109, -R104.reuse, R109 ;  /* 0x0000006d686d7221 */ /* 0x040fe20000010100 */
[C---:B------:R-:W-:Y:S01]  /*1b20*/  FADD.FTZ R127, -R104.reuse, R127 ;  /* 0x0000007f687f7221 */ /* 0x040fe20000010100 */
[----:B------:R-:W-:Y:S01]  /*1b30*/  FADD.FTZ R105, -R104, R105 ;  /* 0x0000006968697221 */ /* 0x000fe20000010100 */
[----:B--2---:R-:W-:Y:S02]  /*1b40*/  MOV R108, R106 ;  /* 0x0000006a006c7202 */ /* 0x004fe40000000f00 */
[--C-:B------:R-:W-:Y:S02]  /*1b50*/  SHF.R.U64 R126, R106, 0x10, R107.reuse ;  /* 0x000000106a7e7819 */ /* 0x100fe4000000126b */
[----:B------:R-:W-:Y:S02]  /*1b60*/  MOV R110, R107 ;  /* 0x0000006b006e7202 */ /* 0x000fe40000000f00 */
[----:B------:R-:W-:Y:S01]  /*1b70*/  SHF.R.U32.HI R106, RZ, 0x10, R107 ;  /* 0x00000010ff6a7819 */ /* 0x000fe2000001166b */
[----:B------:R-:W-:-:S02]  /*1b80*/  HADD2.F32 R107, -RZ, R108.H0_H0 ;  /* 0x2000006cff6b7230 */ /* 0x000fc40000004100 */
[----:B-1----:R-:W-:Y:S01]  /*1b90*/  FADD.FTZ R123, -R104, R111 ;  /* 0x0000006f687b7221 */ /* 0x002fe20000010100 */
[----:B------:R-:W-:Y:S02]  /*1ba0*/  HADD2.F32 R104, -RZ, R126.H0_H0 ;  /* 0x2000007eff687230 */ /* 0x000fe40000004100 */
[C---:B------:R-:W-:Y:S01]  /*1bb0*/  FMUL.FTZ R174, R0.reuse, R109 ;  /* 0x0000006d00ae7220 */ /* 0x040fe20000410000 */
[----:B------:R-:W-:Y:S01]  /*1bc0*/  FMUL.FTZ R175, R0, R105 ;  /* 0x0000006900af7220 */ /* 0x000fe20000410000 */
[-C--:B------:R-:W-:Y:S01]  /*1bd0*/  FMUL.FTZ R176, R68, R107.reuse ;  /* 0x0000006b44b07220 */ /* 0x080fe20000410000 */
[----:B------:R-:W-:Y:S02]  /*1be0*/  HADD2.F32 R111, -RZ, R110.H0_H0 ;  /* 0x2000006eff6f7230 */ /* 0x000fe40000004100 */
[----:B------:R-:W-:Y:S01]  /*1bf0*/  FADD.FTZ R25, R25, R104 ;  /* 0x0000006819197221 */ /* 0x000fe20000010000 */
[-C--:B------:R-:W-:Y:S01]  /*1c00*/  FFMA.FTZ R45, R174, R104.reuse, R45 ;  /* 0x00000068ae2d7223 */ /* 0x080fe2000001002d */
[----:B------:R-:W-:Y:S01]  /*1c10*/  FMUL.FTZ R177, R69, R104 ;  /* 0x0000006845b17220 */ /* 0x000fe20000410000 */
[----:B------:R-:W-:Y:S01]  /*1c20*/  FADD.FTZ R104, R125, R176 ;  /* 0x000000b07d687221 */ /* 0x000fe20000010000 */
[C---:B------:R-:W-:Y:S01]  /*1c30*/  FFMA.FTZ R105, R175.reuse, R176, R124 ;  /* 0x000000b0af697223 */ /* 0x040fe2000001007c */
[----:B------:R-:W-:Y:S01]  /*1c40*/  FADD.FTZ R24, R24, R107 ;  /* 0x0000006b18187221 */ /* 0x000fe20000010000 */
[----:B------:R-:W-:Y:S01]  /*1c50*/  FFMA.FTZ R44, R175, R107, R44 ;  /* 0x0000006baf2c7223 */ /* 0x000fe2000001002c */
[----:B------:R-:W-:-:S02]  /*1c60*/  HADD2.F32 R106, -RZ, R106.H0_H0 ;  /* 0x2000006aff6a7230 */ /* 0x000fc40000004100 */
        /* <DEDUP_REMOVED lines=15> */
.L_x_6332:
        /* <DEDUP_REMOVED lines=45> */
.L_x_6342:
        /* <DEDUP_REMOVED lines=45> */
.L_x_6341:
[----:B----4-:R-:W-:Y:S05]  /*2300*/  BSYNC.RECONVERGENT B0 ;  /* 0x0000000000007941 */ /* 0x010fea0003800200 */
.L_x_6331:
        /* <DEDUP_REMOVED lines=31> */
.L_x_6344:
[----:B------:R-:W-:Y:S05]  /*2500*/  BSYNC.RECONVERGENT B0 ;  /* 0x0000000000007941 */ /* 0x000fea0003800200 */
.L_x_6343:
        /* <DEDUP_REMOVED lines=40> */
.L_x_6347:
        /* <DEDUP_REMOVED lines=19> */
[----:B------:R-:W-:Y:S01]  /*28c0*/  F2FP.F16.F32.PACK_AB R181, RZ, R104 ;  /* 0x00000068ffb5723e */ /* 0x000fe200000000ff */
[----:B------:R-:W-:Y:S06]  /*28d0*/  @!P5 BRA `(.L_x_6352) ;  /* 0x000000000024d947 */ /* 0x000fec0003800000 */
        /* <DEDUP_REMOVED lines=9> */
.L_x_6352:
[----:B------:R-:W-:Y:S05]  /*2970*/  BSYNC.RECONVERGENT B1 ;  /* 0x0000000000017941 */ /* 0x000fea0003800200 */
.L_x_6351:
[----:B------:R-:W-:-:S07]  /*2980*/  FADD.FTZ R20, R20, R105 ;  /* 0x0000006914147221 */ /* 0x000fce0000010000 */
.L_x_6350:
        /* <DEDUP_REMOVED lines=12> */
[----:B------:R-:W-:Y:S01]  /*2a50*/  F2FP.F16.F32.PACK_AB R183, RZ, R104 ;  /* 0x00000068ffb7723e */ /* 0x000fe200000000ff */
[----:B------:R-:W-:Y:S01]  /*2a60*/  HFMA2 R104, -RZ, RZ, 0, 0 ;  /* 0x00000000ff687431 */ /* 0x000fe200000001ff */
[----:B------:R-:W-:Y:S06]  /*2a70*/  @!P5 BRA `(.L_x_6355) ;  /* 0x000000000024d947 */ /* 0x000fec0003800000 */
[----:B------:R-:W-:Y:S01]  /*2a80*/  FFMA.FTZ R104, R140, R111, R108 ;  /* 0x0000006f8c687223 */ /* 0x000fe2000001006c */
[----:B------:R-:W-:-:S03]  /*2a90*/  ISETP.GT.AND P5, PT, R2, RZ, PT ;  /* 0x000000ff0200720c */ /* 0x000fc60003fa4270 */
[----:B------:R-:W-:Y:S01]  /*2aa0*/  FADD.FTZ R105, R141, -R104 ;  /* 0x800000688d697221 */ /* 0x000fe20000010000 */
[----:B------:R-:W-:-:S03]  /*2ab0*/  HADD2.F32 R104, -RZ, R191.H0_H0 ;  /* 0x200000bfff687230 */ /* 0x000fc60000004100 */
[----:B------:R-:W-:-:S05]  /*2ac0*/  FMUL.FTZ R105, R0, R105 ;  /* 0x0000006900697220 */ /* 0x000fca0000410000 */
[----:B------:R-:W-:-:S05]  /*2ad0*/  FSEL R105, R105, RZ, P5 ;  /* 0x000000ff69697208 */ /* 0x000fca0002800000 */
[----:B------:R-:W-:-:S04]  /*2ae0*/  FMUL.FTZ R105, R105, UR15 ;  /* 0x0000000f69697c20 */ /* 0x000fc80008410000 */
[----:B------:R-:W-:-:S04]  /*2af0*/  FMUL.FTZ R105, R105, UR14 ;  /* 0x0000000e69697c20 */ /* 0x000fc80008410000 */
[----:B------:R-:W-:-:S07]  /*2b00*/  FMUL.FTZ R104, R104, R105 ;  /* 0x0000006968687220 */ /* 0x000fce0000410000 */
.L_x_6355:
[----:B------:R-:W-:Y:S05]  /*2b10*/  BSYNC.RECONVERGENT B1 ;  /* 0x0000000000017941 */ /* 0x000fea0003800200 */
.L_x_6354:
[----:B------:R-:W-:-:S07]  /*2b20*/  FADD.FTZ R21, R21, R104 ;  /* 0x0000006815157221 */ /* 0x000fce0000010000 */
.L_x_6353:
        /* <DEDUP_REMOVED lines=24> */
.L_x_6358:
[----:B------:R-:W-:Y:S05]  /*2cb0*/  BSYNC.RECONVERGENT B1 ;  /* 0x0000000000017941 */ /* 0x000fea0003800200 */
.L_x_6357:
[----:B------:R-:W-:-:S07]  /*2cc0*/  FADD.FTZ R22, R22, R105 ;  /* 0x0000006916167221 */ /* 0x000fce0000010000 */
.L_x_6356:
        /* <DEDUP_REMOVED lines=18> */
[----:B------:R-:W-:-:S03]  /*2df0*/  HADD2.F32 R104, -RZ, R191.H1_H1 ;  /* 0x300000bfff687230 */ /* 0x000fc60000004100 */
[----:B------:R-:W-:-:S05]  /*2e00*/  FMUL.FTZ R105, R0, R105 ;  /* 0x0000006900697220 */ /* 0x000fca0000410000 */
[----:B------:R-:W-:-:S05]  /*2e10*/  FSEL R105, R105, RZ, P5 ;  /* 0x000000ff69697208 */ /* 0x000fca0002800000 */
[----:B------:R-:W-:-:S04]  /*2e20*/  FMUL.FTZ R105, R105, UR15 ;  /* 0x0000000f69697c20 */ /* 0x000fc80008410000 */
[----:B------:R-:W-:-:S04]  /*2e30*/  FMUL.FTZ R105, R105, UR14 ;  /* 0x0000000e69697c20 */ /* 0x000fc80008410000 */
[----:B------:R-:W-:-:S07]  /*2e40*/  FMUL.FTZ R104, R104, R105 ;  /* 0x0000006968687220 */ /* 0x000fce0000410000 */
.L_x_6361:
[----:B------:R-:W-:Y:S05]  /*2e50*/  BSYNC.RECONVERGENT B1 ;  /* 0x0000000000017941 */ /* 0x000fea0003800200 */
.L_x_6360:
[----:B------:R-:W-:Y:S01]  /*2e60*/  FADD.FTZ R23, R23, R104 ;  /* 0x0000006817177221 */ /* 0x000fe20000010000 */
[----:B------:R-:W-:Y:S06]  /*2e70*/  BRA `(.L_x_6359) ;  /* 0x0000000c00607947 */ /* 0x000fec0003800000 */
.L_x_6349:
        /* <DEDUP_REMOVED lines=25> */
[----:B------:R-:W-:Y:S01]  /*3010*/  @P5 HADD2.F32 R126, -RZ, R190.H0_H0 ;  /* 0x200000beff7e5230 */ /* 0x000fe20000004100 */
[----:B------:R-:W-:-:S04]  /*3020*/  FSEL R104, R104, RZ, P5 ;  /* 0x000000ff68687208 */ /* 0x000fc80002800000 */
[----:B------:R-:W-:Y:S01]  /*3030*/  @P5 FMUL.FTZ R105, R126, R107 ;  /* 0x0000006b7e695220 */ /* 0x000fe20000410000 */
[----:B------:R-:W-:-:S03]  /*3040*/  F2FP.F16.F32.PACK_AB R104, RZ, R104 ;  /* 0x00000068ff68723e */ /* 0x000fc600000000ff */
[----:B------:R-:W-:Y:S01]  /*3050*/  FADD.FTZ R20, R20, R105 ;  /* 0x0000006914147221 */ /* 0x000fe20000010000 */
[----:B------:R-:W-:-:S07]  /*3060*/  PRMT R181, R104, 0x7610, R181 ;  /* 0x0000761068b57816 */ /* 0x000fce00000000b5 */
.L_x_6362:
[----:B------:R-:W-:Y:S05]  /*3070*/  @!P4 BRA `(.L_x_6363) ;  /* 0x00000000002cc947 */ /* 0x000fea0003800000 */
[----:B-----5:R-:W-:Y:S01]  /*3080*/  LOP3.LUT P5, RZ, R138, 0xff00, RZ, 0xc0, !PT ;  /* 0x0000ff008aff7812 */ /* 0x020fe200078ac0ff */
[----:B------:R-:W-:Y:S01]  /*3090*/  FMUL.FTZ R106, R106, UR15 ;  /* 0x0000000f6a6a7c20 */ /* 0x000fe20008410000 */
[----:B------:R-:W-:-:S03]  /*30a0*/  HFMA2 R104, -RZ, RZ, 0, 0 ;  /* 0x00000000ff687431 */ /* 0x000fc600000001ff */
        /* <DEDUP_REMOVED lines=8> */
.L_x_6363:
[----:B------:R-:W-:Y:S05]  /*3130*/  @!P4 BRA `(.L_x_6364) ;  /* 0x00000000002cc947 */ /* 0x000fea0003800000 */
[----:B-----5:R-:W-:Y:S01]  /*3140*/  LOP3.LUT P5, RZ, R138, 0xff0000, RZ, 0xc0, !PT ;  /* 0x00ff00008aff7812 */ /* 0x020fe200078ac0ff */
[----:B------:R-:W-:Y:S01]  /*3150*/  FMUL.FTZ R104, R110, UR15 ;  /* 0x0000000f6e687c20 */ /* 0x000fe20008410000 */
[----:B------:R-:W-:-:S03]  /*3160*/  MOV R105, RZ ;  /* 0x000000ff00697202 */ /* 0x000fc60000000f00 */
[----:B------:R-:W-:-:S04]  /*3170*/  FMUL.FTZ R107, R104, UR14 ;  /* 0x0000000e686b7c20 */ /* 0x000fc80008410000 */
[----:B------:R-:W-:-:S04]  /*3180*/  FMUL.FTZ R104, R98, R107 ;  /* 0x0000006b62687220 */ /* 0x000fc80000410000 */
[----:B------:R-:W-:Y:S01]  /*3190*/  @P5 HADD2.F32 R106, -RZ, R190.H1_H1 ;  /* 0x300000beff6a5230 */ /* 0x000fe20000004100 */
[----:B------:R-:W-:-:S04]  /*31a0*/  FSEL R104, R104, RZ, P5 ;  /* 0x000000ff68687208 */ /* 0x000fc80002800000 */
[----:B------:R-:W-:Y:S01]  /*31b0*/  @P5 FMUL.FTZ R105, R106, R107 ;  /* 0x0000006b6a695220 */ /* 0x000fe20000410000 */
[----:B------:R-:W-:-:S03]  /*31c0*/  F2FP.F16.F32.PACK_AB R104, RZ, R104 ;  /* 0x00000068ff68723e */ /* 0x000fc600000000ff */
[----:B------:R-:W-:Y:S01]  /*31d0*/  FADD.FTZ R22, R22, R105 ;  /* 0x0000006916167221 */ /* 0x000fe20000010000 */
[----:B------:R-:W-:-:S07]  /*31e0*/  PRMT R184, R104, 0x7610, R184 ;  /* 0x0000761068b87816 */ /* 0x000fce00000000b8 */
.L_x_6364:
[----:B------:R-:W-:Y:S02]  /*31f0*/  F2FP.F16.F32.PACK_AB R110, RZ, R110 ;  /* 0x0000006eff6e723e */ /* 0x000fe400000000ff */
[----:B------:R-:W-:Y:S02]  /*3200*/  F2FP.F16.F32.PACK_AB R189, RZ, R122 ;  /* 0x0000007affbd723e */ /* 0x000fe400000000ff */
[----:B------:R-:W-:Y:S01]  /*3210*/  PRMT R188, R110, 0x7610, R188 ;  /* 0x000076106ebc7816 */ /* 0x000fe200000000bc */
[----:B------:R-:W-:Y:S06]  /*3220*/  @!P4 BRA `(.L_x_6359) ;  /* 0x000000080074c947 */ /* 0x000fec0003800000 */
[----:B-----5:R-:W-:Y:S01]  /*3230*/  ISETP.GE.U32.AND P5, PT, R138, 0x1000000, PT ;  /* 0x010000008a00780c */ /* 0x020fe20003fa6070 */
[----:B------:R-:W-:Y:S01]  /*3240*/  FMUL.FTZ R122, R122, UR15 ;  /* 0x0000000f7a7a7c20 */ /* 0x000fe20008410000 */
[----:B------:R-:W-:-:S03]  /*3250*/  HFMA2 R104, -RZ, RZ, 0, 0 ;  /* 0x00000000ff687431 */ /* 0x000fc600000001ff */
[----:B------:R-:W-:-:S04]  /*3260*/  FMUL.FTZ R122, R122, UR14 ;  /* 0x0000000e7a7a7c20 */ /* 0x000fc80008410000 */
[----:B------:R-:W-:-:S04]  /*3270*/  FMUL.FTZ R105, R99, R122 ;  /* 0x0000007a63697220 */ /* 0x000fc80000410000 */
[----:B------:R-:W-:Y:S01]  /*3280*/  @P5 HADD2.F32 R107, -RZ, R191.H1_H1 ;  /* 0x300000bfff6b5230 */ /* 0x000fe20000004100 */
[----:B------:R-:W-:-:S04]  /*3290*/  FSEL R105, R105, RZ, P5 ;  /* 0x000000ff69697208 */ /* 0x000fc80002800000 */
[----:B------:R-:W-:Y:S01]  /*32a0*/  @P5 FMUL.FTZ R104, R107, R122 ;  /* 0x0000007a6b685220 */ /* 0x000fe20000410000 */
[----:B------:R-:W-:-:S03]  /*32b0*/  F2FP.F16.F32.PACK_AB R105, RZ, R105 ;  /* 0x00000069ff69723e */ /* 0x000fc600000000ff */
[----:B------:R-:W-:Y:S01]  /*32c0*/  FADD.FTZ R23, R23, R104 ;  /* 0x0000006817177221 */ /* 0x000fe20000010000 */
[----:B------:R-:W-:Y:S01]  /*32d0*/  PRMT R185, R105, 0x7610, R185 ;  /* 0x0000761069b97816 */ /* 0x000fe200000000b9 */
[----:B------:R-:W-:Y:S06]  /*32e0*/  BRA `(.L_x_6359) ;  /* 0x0000000800447947 */ /* 0x000fec0003800000 */
.L_x_6348:
        /* <DEDUP_REMOVED lines=8> */
[----:B-----5:R-:W-:Y:S01]  /*3370*/  HADD2.F32 R105, -RZ, R120.H0_H0 ;  /* 0x20000078ff697230 */ /* 0x020fe20000004100 */
[----:B------:R-:W-:Y:S02]  /*3380*/  LOP3.LUT P6, RZ, R138, 0xff, RZ, 0xc0, !PT ;  /* 0x000000ff8aff7812 */ /* 0x000fe400078cc0ff */
[----:B------:R-:W-:-:S04]  /*3390*/  @P5 FADD.FTZ R107, R142, -R107 ;  /* 0x8000006b8e6b5221 */ /* 0x000fc80000010000 */
[----:B------:R-:W-:-:S04]  /*33a0*/  @P5 FFMA.FTZ R105, R0, R107, R105 ;  /* 0x0000006b00695223 */ /* 0x000fc80000010069 */
[----:B------:R-:W-:-:S03]  /*33b0*/  FMUL.FTZ R105, R105, UR15 ;  /* 0x0000000f69697c20 */ /* 0x000fc60008410000 */
[----:B------:R-:W-:Y:S02]  /*33c0*/  @P6 HADD2.F32 R106, -RZ, R190.H0_H0 ;  /* 0x200000beff6a6230 */ /* 0x000fe40000004100 */
[----:B------:R-:W-:Y:S01]  /*33d0*/  FMUL.FTZ R107, R105, UR14 ;  /* 0x0000000e696b7c20 */ /* 0x000fe20008410000 */
[----:B------:R-:W-:-:S03]  /*33e0*/  MOV R105, RZ ;  /* 0x000000ff00697202 */ /* 0x000fc60000000f00 */
[-C--:B------:R-:W-:Y:S01]  /*33f0*/  FMUL.FTZ R104, R96, R107.reuse ;  /* 0x0000006b60687220 */ /* 0x080fe20000410000 */
[----:B------:R-:W-:-:S04]  /*3400*/  @P6 FMUL.FTZ R105, R106, R107 ;  /* 0x0000006b6a696220 */ /* 0x000fc80000410000 */
[----:B------:R-:W-:Y:S01]  /*3410*/  FSEL R104, R104, RZ, P6 ;  /* 0x000000ff68687208 */ /* 0x000fe20003000000 */
[----:B------:R-:W-:-:S03]  /*3420*/  FADD.FTZ R20, R20, R105 ;  /* 0x0000006914147221 */ /* 0x000fc60000010000 */
[----:B------:R-:W-:-:S04]  /*3430*/  F2FP.F16.F32.PACK_AB R104, RZ, R104 ;  /* 0x00000068ff68723e */ /* 0x000fc800000000ff */
[----:B------:R-:W-:-:S07]  /*3440*/  PRMT R181, R104, 0x7610, R181 ;  /* 0x0000761068b57816 */ /* 0x000fce00000000b5 */
.L_x_6366:
[----:B------:R-:W-:Y:S05]  /*3450*/  @!P4 BRA `(.L_x_6367) ;  /* 0x000000000040c947 */ /* 0x000fea0003800000 */
[----:B-----5:R-:W-:Y:S01]  /*3460*/  SHF.R.U64 R105, R120, 0x10, R121 ;  /* 0x0000001078697819 */ /* 0x020fe20000001279 */
[----:B------:R-:W-:Y:S01]  /*3470*/  @P5 FFMA.FTZ R104, R140, R111, R108 ;  /* 0x0000006f8c685223 */ /* 0x000fe2000001006c */
[----:B------:R-:W-:-:S03]  /*3480*/  LOP3.LUT P6, RZ, R138, 0xff00, RZ, 0xc0, !PT ;  /* 0x0000ff008aff7812 */ /* 0x000fc600078cc0ff */
[----:B------:R-:W-:Y:S02]  /*3490*/  HADD2.F32 R105, -RZ, R105.H0_H0 ;  /* 0x20000069ff697230 */ /* 0x000fe40000004100 */
[----:B------:R-:W-:-:S04]  /*34a0*/  @P5 FADD.FTZ R104, R141, -R104 ;  /* 0x800000688d685221 */ /* 0x000fc80000010000 */
[----:B------:R-:W-:Y:S01]  /*34b0*/  @P5 FFMA.FTZ R105, R0, R104, R105 ;  /* 0x0000006800695223 */ /* 0x000fe20000010069 */
[----:B------:R-:W-:-:S03]  /*34c0*/  HFMA2 R104, -RZ, RZ, 0, 0 ;  /* 0x00000000ff687431 */ /* 0x000fc600000001ff */
[----:B------:R-:W-:Y:S01]  /*34d0*/  FMUL.FTZ R105, R105, UR15 ;  /* 0x0000000f69697c20 */ /* 0x000fe20008410000 */
[----:B------:R-:W-:-:S03]  /*34e0*/  @P6 HADD2.F32 R107, -RZ, R191.H0_H0 ;  /* 0x200000bfff6b6230 */ /* 0x000fc60000004100 */
[----:B------:R-:W-:-:S04]  /*34f0*/  FMUL.FTZ R106, R105, UR14 ;  /* 0x0000000e696a7c20 */ /* 0x000fc80008410000 */
[-C--:B------:R-:W-:Y:S01]  /*3500*/  FMUL.FTZ R105, R97, R106.reuse ;  /* 0x0000006a61697220 */ /* 0x080fe20000410000 */
[----:B------:R-:W-:-:S04]  /*3510*/  @P6 FMUL.FTZ R104, R107, R106 ;  /* 0x0000006a6b686220 */ /* 0x000fc80000410000 */
[----:B------:R-:W-:Y:S01]  /*3520*/  FSEL R105, R105, RZ, P6 ;  /* 0x000000ff69697208 */ /* 0x000fe20003000000 */
[----:B------:R-:W-:-:S03]  /*3530*/  FADD.FTZ R21, R21, R104 ;  /* 0x0000006815157221 */ /* 0x000fc60000010000 */
[----:B------:R-:W-:-:S04]  /*3540*/  F2FP.F16.F32.PACK_AB R105, RZ, R105 ;  /* 0x00000069ff69723e */ /* 0x000fc800000000ff */
[----:B------:R-:W-:-:S07]  /*3550*/  PRMT R183, R105, 0x7610, R183 ;  /* 0x0000761069b77816 */ /* 0x000fce00000000b7 */
.L_x_6367:
[----:B------:R-:W-:Y:S05]  /*3560*/  @!P4 BRA `(.L_x_6368) ;  /* 0x00000000003cc947 */ /* 0x000fea0003800000 */
[----:B------:R-:W-:Y:S01]  /*3570*/  @P5 FFMA.FTZ R107, R139, R111, R108 ;  /* 0x0000006f8b6b5223 */ /* 0x000fe2000001006c */
[----:B-----5:R-:W-:Y:S01]  /*3580*/  HADD2.F32 R105, -RZ, R121.H0_H0 ;  /* 0x20000079ff697230 */ /* 0x020fe20000004100 */
[----:B------:R-:W-:Y:S02]  /*3590*/  LOP3.LUT P6, RZ, R138, 0xff0000, RZ, 0xc0, !PT ;  /* 0x00ff00008aff7812 */ /* 0x000fe400078cc0ff */
[----:B------:R-:W-:-:S04]  /*35a0*/  @P5 FADD.FTZ R107, R144, -R107 ;  /* 0x8000006b906b5221 */ /* 0x000fc80000010000 */
[----:B------:R-:W-:-:S04]  /*35b0*/  @P5 FFMA.FTZ R105, R0, R107, R105 ;  /* 0x0000006b00695223 */ /* 0x000fc80000010069 */
[----:B------:R-:W-:-:S03]  /*35c0*/  FMUL.FTZ R105, R105, UR15 ;  /* 0x0000000f69697c20 */ /* 0x000fc60008410000 */
[----:B------:R-:W-:Y:S02]  /*35d0*/  @P6 HADD2.F32 R106, -RZ, R190.H1_H1 ;  /* 0x300000beff6a6230 */ /* 0x000fe40000004100 */
        /* <DEDUP_REMOVED lines=8> */
.L_x_6368:
[----:B------:R-:W-:Y:S05]  /*3660*/  @!P4 BRA `(.L_x_6359) ;  /* 0x000000040064c947 */ /* 0x000fea0003800000 */
[----:B-----5:R-:W-:Y:S01]  /*3670*/  SHF.R.U32.HI R105, RZ, 0x10, R121 ;  /* 0x00000010ff697819 */ /* 0x020fe20000011679 */
[----:B------:R-:W-:-:S04]  /*3680*/  @P5 FFMA.FTZ R104, R146, R111, R108 ;  /* 0x0000006f92685223 */ /* 0x000fc8000001006c */
[----:B------:R-:W-:Y:S02]  /*3690*/  HADD2.F32 R105, -RZ, R105.H0_H0 ;  /* 0x20000069ff697230 */ /* 0x000fe40000004100 */
[----:B------:R-:W-:-:S04]  /*36a0*/  @P5 FADD.FTZ R104, R143, -R104 ;  /* 0x800000688f685221 */ /* 0x000fc80000010000 */
[----:B------:R-:W-:Y:S01]  /*36b0*/  @P5 FFMA.FTZ R105, R0, R104, R105 ;  /* 0x0000006800695223 */ /* 0x000fe20000010069 */
[----:B------:R-:W-:Y:S01]  /*36c0*/  ISETP.GE.U32.AND P5, PT, R138, 0x1000000, PT ;  /* 0x010000008a00780c */ /* 0x000fe20003fa6070 */
[----:B------:R-:W-:Y:S02]  /*36d0*/  HFMA2 R104, -RZ, RZ, 0, 0 ;  /* 0x00000000ff687431 */ /* 0x000fe400000001ff */
[----:B------:R-:W-:-:S04]  /*36e0*/  FMUL.FTZ R105, R105, UR15 ;  /* 0x0000000f69697c20 */ /* 0x000fc80008410000 */
[----:B------:R-:W-:-:S04]  /*36f0*/  FMUL.FTZ R106, R105, UR14 ;  /* 0x0000000e696a7c20 */ /* 0x000fc80008410000 */
[----:B------:R-:W-:Y:S02]  /*3700*/  FMUL.FTZ R105, R99, R106 ;  /* 0x0000006a63697220 */ /* 0x000fe40000410000 */
[----:B------:R-:W-:-:S03]  /*3710*/  @P5 HADD2.F32 R107, -RZ, R191.H1_H1 ;  /* 0x300000bfff6b5230 */ /* 0x000fc60000004100 */
[----:B------:R-:W-:Y:S02]  /*3720*/  FSEL R105, R105, RZ, P5 ;  /* 0x000000ff69697208 */ /* 0x000fe40002800000 */
[----:B------:R-:W-:Y:S02]  /*3730*/  @P5 FMUL.FTZ R104, R107, R106 ;  /* 0x0000006a6b685220 */ /* 0x000fe40000410000 */
[----:B------:R-:W-:Y:S02]  /*3740*/  F2FP.F16.F32.PACK_AB R105, RZ, R105 ;  /* 0x00000069ff69723e */ /* 0x000fe400000000ff */
[----:B------:R-:W-:Y:S02]  /*3750*/  FADD.FTZ R23, R23, R104 ;  /* 0x0000006817177221 */ /* 0x000fe40000010000 */
[----:B------:R-:W-:Y:S01]  /*3760*/  PRMT R185, R105, 0x7610, R185 ;  /* 0x0000761069b97816 */ /* 0x000fe200000000b9 */
[----:B------:R-:W-:Y:S06]  /*3770*/  BRA `(.L_x_6359) ;  /* 0x0000000400207947 */ /* 0x000fec0003800000 */
.L_x_6365:
[----:B------:R-:W-:Y:S01]  /*3780*/  ISETP.GT.AND P5, PT, R2, RZ, PT ;  /* 0x000000ff0200720c */ /* 0x000fe20003fa4270 */
[----:B------:R-:W-:Y:S01]  /*3790*/  @P6 FFMA.FTZ R107, R3, R111, R108 ;  /* 0x0000006f036b6223 */ /* 0x000fe2000001006c */
[----:B-----5:R-:W-:Y:S01]  /*37a0*/  HADD2.F32 R105, -RZ, R120.H0_H0 ;  /* 0x20000078ff697230 */ /* 0x020fe20000004100 */
[----:B------:R-:W-:Y:S01]  /*37b0*/  SHF.R.U32.HI R127, RZ, 0x10, R121 ;  /* 0x00000010ff7f7819 */ /* 0x000fe20000011679 */
[----:B------:R-:W-:Y:S02]  /*37c0*/  HADD2.F32 R125, -RZ, R121.H0_H0 ;  /* 0x20000079ff7d7230 */ /* 0x000fe40000004100 */
[----:B------:R-:W-:Y:S02]  /*37d0*/  @P6 FADD.FTZ R107, R142, -R107 ;  /* 0x8000006b8e6b6221 */ /* 0x000fe40000010000 */
[----:B------:R-:W-:Y:S02]  /*37e0*/  HADD2.F32 R127, -RZ, R127.H0_H0 ;  /* 0x2000007fff7f7230 */ /* 0x000fe40000004100 */
[----:B------:R-:W-:Y:S01]  /*37f0*/  @P6 FFMA.FTZ R105, R0, R107, R105 ;  /* 0x0000006b00696223 */ /* 0x000fe20000010069 */
[----:B------:R-:W-:-:S02]  /*3800*/  SHF.R.U64 R107, R120, 0x10, R121 ;  /* 0x00000010786b7819 */ /* 0x000fc40000001279 */
[-CC-:B------:R-:W-:Y:S01]  /*3810*/  @P5 FFMA.FTZ R104, R140, R111.reuse, R108.reuse ;  /* 0x0000006f8c685223 */ /* 0x180fe2000001006c */
[-CC-:B------:R-:W-:Y:S02]  /*3820*/  @P5 FFMA.FTZ R129, R139, R111.reuse, R108.reuse ;  /* 0x0000006f8b815223 */ /* 0x180fe4000001006c */
[----:B------:R-:W-:Y:S02]  /*3830*/  HADD2.F32 R107, -RZ, R107.H0_H0 ;  /* 0x2000006bff6b7230 */ /* 0x000fe40000004100 */
[----:B------:R-:W-:Y:S01]  /*3840*/  @P5 FFMA.FTZ R110, R146, R111, R108 ;  /* 0x0000006f926e5223 */ /* 0x000fe2000001006c */
[----:B------:R-:W-:Y:S01]  /*3850*/  @P5 FADD.FTZ R104, R141, -R104 ;  /* 0x800000688d685221 */ /* 0x000fe20000010000 */
[----:B------:R-:W-:Y:S01]  /*3860*/  @P5 FADD.FTZ R106, R144, -R129 ;  /* 0x80000081906a5221 */ /* 0x000fe20000010000 */
[----:B------:R-:W-:Y:S01]  /*3870*/  F2FP.F16.F32.PACK_AB R186, RZ, R105 ;  /* 0x00000069ffba723e */ /* 0x000fe200000000ff */
[----:B------:R-:W-:Y:S01]  /*3880*/  @P5 FADD.FTZ R110, R143, -R110 ;  /* 0x8000006e8f6e5221 */ /* 0x000fe20000010000 */
[C---:B------:R-:W-:Y:S01]  /*3890*/  @P5 FFMA.FTZ R107, R0.reuse, R104, R107 ;  /* 0x00000068006b5223 */ /* 0x040fe2000001006b */
[----:B------:R-:W-:-:S02]  /*38a0*/  @P5 FFMA.FTZ R125, R0, R106, R125 ;  /* 0x0000006a007d5223 */ /* 0x000fc4000001007d */
[----:B------:R-:W-:Y:S02]  /*38b0*/  @P5 FFMA.FTZ R127, R0, R110, R127 ;  /* 0x0000006e007f5223 */ /* 0x000fe4000001007f */
[----:B------:R-:W-:Y:S01]  /*38c0*/  F2FP.F16.F32.PACK_AB R187, RZ, R107 ;  /* 0x0000006bffbb723e */ /* 0x000fe200000000ff */
[----:B------:R-:W-:Y:S06]  /*38d0*/  @!P4 BRA `(.L_x_6369) ;  /* 0x00000000002cc947 */ /* 0x000fec0003800000 */
[----:B------:R-:W-:Y:S01]  /*38e0*/  LOP3.LUT P5, RZ, R138, 0xff, RZ, 0xc0, !PT ;  /* 0x000000ff8aff7812 */ /* 0x000fe200078ac0ff */
[----:B------:R-:W-:-:S04]  /*38f0*/  FMUL.FTZ R105, R105, UR15 ;  /* 0x0000000f69697c20 */ /* 0x000fc80008410000 */
[----:B------:R-:W-:Y:S01]  /*3900*/  FMUL.FTZ R129, R105, UR14 ;  /* 0x0000000e69817c20 */ /* 0x000fe20008410000 */
[----:B------:R-:W-:-:S03]  /*3910*/  MOV R105, RZ ;  /* 0x000000ff00697202 */ /* 0x000fc60000000f00 */
[----:B------:R-:W-:-:S04]  /*3920*/  FMUL.FTZ R104, R96, R129 ;  /* 0x0000008160687220 */ /* 0x000fc80000410000 */
[----:B------:R-:W-:Y:S01]  /*3930*/  @P5 HADD2.F32 R106, -RZ, R190.H0_H0 ;  /* 0x200000beff6a5230 */ /* 0x000fe20000004100 */
[----:B------:R-:W-:-:S04]  /*3940*/  FSEL R104, R104, RZ, P5 ;  /* 0x000000ff68687208 */ /* 0x000fc80002800000 */
[----:B------:R-:W-:Y:S01]  /*3950*/  @P5 FMUL.FTZ R105, R106, R129 ;  /* 0x000000816a695220 */ /* 0x000fe20000410000 */
[----:B------:R-:W-:-:S03]  /*3960*/  F2FP.F16.F32.PACK_AB R104, RZ, R104 ;  /* 0x00000068ff68723e */ /* 0x000fc600000000ff */
[----:B------:R-:W-:Y:S01]  /*3970*/  FADD.FTZ R20, R20, R105 ;  /* 0x0000006914147221 */ /* 0x000fe20000010000 */
[----:B------:R-:W-:-:S07]  /*3980*/  PRMT R181, R104, 0x7610, R181 ;  /* 0x0000761068b57816 */ /* 0x000fce00000000b5 */
.L_x_6369:
[----:B------:R-:W-:Y:S05]  /*3990*/  @!P4 BRA `(.L_x_6370) ;  /* 0x00000000002cc947 */ /* 0x000fea0003800000 */
[----:B------:R-:W-:Y:S01]  /*39a0*/  LOP3.LUT P5, RZ, R138, 0xff00, RZ, 0xc0, !PT ;  /* 0x0000ff008aff7812 */ /* 0x000fe200078ac0ff */
        /* <DEDUP_REMOVED lines=10> */
.L_x_6370:
[----:B------:R-:W-:Y:S05]  /*3a50*/  @!P4 BRA `(.L_x_6371) ;  /* 0x00000000002cc947 */ /* 0x000fea0003800000 */
[----:B------:R-:W-:Y:S01]  /*3a60*/  LOP3.LUT P5, RZ, R138, 0xff0000, RZ, 0xc0, !PT ;  /* 0x00ff00008aff7812 */ /* 0x000fe200078ac0ff */
        /* <DEDUP_REMOVED lines=10> */
.L_x_6371:
[----:B------:R-:W-:Y:S02]  /*3b10*/  F2FP.F16.F32.PACK_AB R125, RZ, R125 ;  /* 0x0000007dff7d723e */ /* 0x000fe400000000ff */
[----:B------:R-:W-:Y:S02]  /*3b20*/  F2FP.F16.F32.PACK_AB R189, RZ, R127 ;  /* 0x0000007fffbd723e */ /* 0x000fe400000000ff */
[----:B------:R-:W-:Y:S01]  /*3b30*/  PRMT R188, R125, 0x7610, R188 ;  /* 0x000076107dbc7816 */ /* 0x000fe200000000bc */
[----:B------:R-:W-:Y:S06]  /*3b40*/  @!P4 BRA `(.L_x_6359) ;  /* 0x00000000002cc947 */ /* 0x000fec0003800000 */
[----:B------:R-:W-:Y:S01]  /*3b50*/  ISETP.GE.U32.AND P5, PT, R138, 0x1000000, PT ;  /* 0x010000008a00780c */ /* 0x000fe20003fa6070 */
        /* <DEDUP_REMOVED lines=10> */
.L_x_6359:
        /* <DEDUP_REMOVED lines=11> */
.L_x_6372:
        /* <DEDUP_REMOVED lines=9> */
.L_x_6373:
[----:B------:R-:W-:Y:S02]  /*3d40*/  IADD3 R193, PT, PT, R193, 0x80, RZ ;  /* 0x00000080c1c17810 */ /* 0x000fe40007ffe0ff */
[----:B------:R-:W-:-:S07]  /*3d50*/  IADD3 R109, PT, PT, R109, 0x80, RZ ;  /* 0x000000806d6d7810 */ /* 0x000fce0007ffe0ff */
.L_x_6346:
[----:B------:R-:W-:Y:S05]  /*3d60*/  BSYNC.RECONVERGENT B0 ;  /* 0x0000000000007941 */ /* 0x000fea0003800200 */
.L_x_6345:
        /* <DEDUP_REMOVED lines=12> */
.L_x_6376:
[----:B------:R-:W-:Y:S05]  /*3e30*/  BRA.U !UP0, `(.L_x_6377) ;  /* 0x0000000908487547 */ /* 0x000fea000b800000 */
[----:B------:R-:W-:-:S04]  /*3e40*/  UISETP.NE.U32.AND UP0, UPT, UR16, URZ, UPT ;  /* 0x000000ff1000728c */ /* 0x000fc8000bf05070 */
[----:B------:R-:W-:-:S06]  /*3e50*/  UISETP.NE.AND.EX UP0, UPT, UR17, URZ, UPT, UP0 ;  /* 0x000000ff1100728c */ /* 0x000fcc000bf05300 */
[----:B------:R-:W-:-:S04]  /*3e60*/  PLOP3.LUT P5, PT, PT, PT, UP0, 0x80, 0x8 ;  /* 0x000000000008781c */ /* 0x000fc80003faf008 */
[----:B------:R-:W-:-:S09]  /*3e70*/  P2R R124, PR, RZ, 0x20 ;  /* 0x00000020ff7c7803 */ /* 0x000fd20000000000 */
[----:B------:R-:W-:Y:S05]  /*3e80*/  @!P5 BRA `(.L_x_6378) ;  /* 0x000000040024d947 */ /* 0x000fea0003800000 */
[----:B------:R-:W-:Y:S01]  /*3e90*/  ISETP.GT.AND P5, PT, R2, RZ, PT ;  /* 0x000000ff0200720c */ /* 0x000fe20003fa4270 */
[----:B01---5:R-:W-:Y:S01]  /*3ea0*/  HADD2.F32 R105, -RZ, R118.H0_H0 ;  /* 0x20000076ff697230 */ /* 0x023fe20000004100 */
[--C-:B------:R-:W-:Y:S01]  /*3eb0*/  SHF.R.U64 R106, R118, 0x10, R119.reuse ;  /* 0x00000010766a7819 */ /* 0x100fe20000001277 */
[----:B------:R-:W-:Y:S01]  /*3ec0*/  HADD2.F32 R123, -RZ, R119.H0_H0 ;  /* 0x20000077ff7b7230 */ /* 0x000fe20000004100 */
[----:B------:R-:W-:-:S05]  /*3ed0*/  SHF.R.U32.HI R127, RZ, 0x10, R119 ;  /* 0x00000010ff7f7819 */ /* 0x000fca0000011677 */
[----:B------:R-:W-:-:S04]  /*3ee0*/  HADD2.F32 R127, -RZ, R127.H0_H0 ;  /* 0x2000007fff7f7230 */ /* 0x000fc80000004100 */
        /* <DEDUP_REMOVED lines=8> */
[----:B------:R-:W-:Y:S02]  /*3f70*/  HADD2.F32 R107, -RZ, R106.H0_H0 ;  /* 0x2000006aff6b7230 */ /* 0x000fe40000004100 */
[----:B------:R-:W-:Y:S01]  /*3f80*/  @P5 FADD.FTZ R106, R152, -R125 ;  /* 0x8000007d986a5221 */ /* 0x000fe20000010000 */
[C---:B------:R-:W-:Y:S01]  /*3f90*/  @P5 FFMA.FTZ R127, R0.reuse, R110, R127 ;  /* 0x0000006e007f5223 */ /* 0x040fe2000001007f */
[----:B------:R-:W-:Y:S01]  /*3fa0*/  F2FP.F16.F32.PACK_AB R186, RZ, R105 ;  /* 0x00000069ffba723e */ /* 0x000fe200000000ff */
[C---:B------:R-:W-:Y:S01]  /*3fb0*/  @P5 FFMA.FTZ R107, R0.reuse, R104, R107 ;  /* 0x00000068006b5223 */ /* 0x040fe2000001006b */
[----:B------:R-:W-:-:S04]  /*3fc0*/  @P5 FFMA.FTZ R123, R0, R106, R123 ;  /* 0x0000006a007b5223 */ /* 0x000fc8000001007b */
        /* <DEDUP_REMOVED lines=13> */
.L_x_6379:
        /* <DEDUP_REMOVED lines=12> */
.L_x_6380:
        /* <DEDUP_REMOVED lines=12> */
.L_x_6381:
        /* <DEDUP_REMOVED lines=16> */
.L_x_6378:
[----:B------:R-:W-:Y:S01]  /*4320*/  ISETP.GT.AND P5, PT, R2, RZ, PT ;  /* 0x000000ff0200720c */ /* 0x000fe20003fa4270 */
[----:B------:R-:W-:-:S12]  /*4330*/  @!P4 BRA `(.L_x_6383) ;  /* 0x00000000003cc947 */ /* 0x000fd80003800000 */
[----:B01----:R-:W-:Y:S01]  /*4340*/  @P5 FFMA.FTZ R107, R147, R111, R108 ;  /* 0x0000006f936b5223 */ /* 0x003fe2000001006c */
        /* <DEDUP_REMOVED lines=14> */
.L_x_6383:
[----:B------:R-:W-:Y:S05]  /*4430*/  @!P4 BRA `(.L_x_6384) ;  /* 0x000000000040c947 */ /* 0x000fea0003800000 */
[----:B01---5:R-:W-:Y:S01]  /*4440*/  SHF.R.U64 R105, R118, 0x10, R119 ;  /* 0x0000001076697819 */ /* 0x023fe20000001277 */
        /* <DEDUP_REMOVED lines=15> */
.L_x_6384:
[----:B------:R-:W-:Y:S05]  /*4540*/  @!P4 BRA `(.L_x_6385) ;  /* 0x00000000003cc947 */ /* 0x000fea0003800000 */
[----:B01----:R-:W-:Y:S01]  /*4550*/  @P5 FFMA.FTZ R107, R149, R111, R108 ;  /* 0x0000006f956b5223 */ /* 0x003fe2000001006c */
        /* <DEDUP_REMOVED lines=14> */
.L_x_6385:
[----:B------:R-:W-:Y:S05]  /*4640*/  @!P4 BRA `(.L_x_6382) ;  /* 0x0000000c0014c947 */ /* 0x000fea0003800000 */
[----:B01---5:R-:W-:Y:S01]  /*4650*/  SHF.R.U32.HI R105, RZ, 0x10, R119 ;  /* 0x00000010ff697819 */ /* 0x023fe20000011677 */
        /* <DEDUP_REMOVED lines=16> */
.L_x_6377:
        /* <DEDUP_REMOVED lines=36> */
.L_x_6387:
        /* <DEDUP_REMOVED lines=12> */
.L_x_6388:
        /* <DEDUP_REMOVED lines=12> */
.L_x_6389:
        /* <DEDUP_REMOVED lines=16> */
.L_x_6386:
        /* <DEDUP_REMOVED lines=24> */
.L_x_6392:
[----:B------:R-:W-:Y:S05]  /*4da0*/  BSYNC.RECONVERGENT B1 ;  /* 0x0000000000017941 */ /* 0x000fea0003800200 */
.L_x_6391:
[----:B------:R-:W-:-:S07]  /*4db0*/  FADD.FTZ R16, R16, R105 ;  /* 0x0000006910107221 */ /* 0x000fce0000010000 */
.L_x_6390:
        /* <DEDUP_REMOVED lines=24> */
.L_x_6395:
[----:B------:R-:W-:Y:S05]  /*4f40*/  BSYNC.RECONVERGENT B1 ;  /* 0x0000000000017941 */ /* 0x000fea0003800200 */
.L_x_6394:
[----:B------:R-:W-:-:S07]  /*4f50*/  FADD.FTZ R17, R17, R104 ;  /* 0x0000006811117221 */ /* 0x000fce0000010000 */
.L_x_6393:
        /* <DEDUP_REMOVED lines=24> */
.L_x_6398:
[----:B------:R-:W-:Y:S05]  /*50e0*/  BSYNC.RECONVERGENT B1 ;  /* 0x0000000000017941 */ /* 0x000fea0003800200 */
.L_x_6397:
[----:B------:R-:W-:-:S07]  /*50f0*/  FADD.FTZ R18, R18, R105 ;  /* 0x0000006912127221 */ /* 0x000fce0000010000 */
.L_x_6396:
        /* <DEDUP_REMOVED lines=24> */
.L_x_6400:
[----:B------:R-:W-:Y:S05]  /*5280*/  BSYNC.RECONVERGENT B1 ;  /* 0x0000000000017941 */ /* 0x000fea0003800200 */
.L_x_6399:
[----:B------:R-:W-:-:S07]  /*5290*/  FADD.FTZ R19, R19, R104 ;  /* 0x0000006813137221 */ /* 0x000fce0000010000 */
.L_x_6382:
        /* <DEDUP_REMOVED lines=10> */
.L_x_6401:
        /* <DEDUP_REMOVED lines=9> */
.L_x_6402:
[----:B------:R-:W-:Y:S02]  /*53d0*/  IADD3 R193, PT, PT, R193, 0x80, RZ ;  /* 0x00000080c1c17810 */ /* 0x000fe40007ffe0ff */
[----:B------:R-:W-:-:S07]  /*53e0*/  IADD3 R109, PT, PT, R109, 0x80, RZ ;  /* 0x000000806d6d7810 */ /* 0x000fce0007ffe0ff */
.L_x_6375:
[----:B------:R-:W-:Y:S05]  /*53f0*/  BSYNC.RECONVERGENT B0 ;  /* 0x0000000000007941 */ /* 0x000fea0003800200 */
.L_x_6374:
        /* <DEDUP_REMOVED lines=12> */
.L_x_6405:
[----:B------:R-:W-:Y:S05]  /*54c0*/  BRA.U !UP0, `(.L_x_6406) ;  /* 0x0000000908487547 */ /* 0x000fea000b800000 */
[----:B------:R-:W-:-:S04]  /*54d0*/  UISETP.NE.U32.AND UP0, UPT, UR16, URZ, UPT ;  /* 0x000000ff1000728c */ /* 0x000fc8000bf05070 */
[----:B------:R-:W-:-:S06]  /*54e0*/  UISETP.NE.AND.EX UP0, UPT, UR17, URZ, UPT, UP0 ;  /* 0x000000ff1100728c */ /* 0x000fcc000bf05300 */
[----:B------:R-:W-:-:S04]  /*54f0*/  PLOP3.LUT P5, PT, PT, PT, UP0, 0x80, 0x8 ;  /* 0x000000000008781c */ /* 0x000fc80003faf008 */
[----:B------:R-:W-:-:S09]  /*5500*/  P2R R124, PR, RZ, 0x20 ;  /* 0x00000020ff7c7803 */ /* 0x000fd20000000000 */
[----:B------:R-:W-:Y:S05]  /*5510*/  @!P5 BRA `(.L_x_6407) ;  /* 0x000000040024d947 */ /* 0x000fea0003800000 */
[----:B------:R-:W-:Y:S01]  /*5520*/  ISETP.GT.AND P5, PT, R2, RZ, PT ;  /* 0x000000ff0200720c */ /* 0x000fe20003fa4270 */
[----:B0123-5:R-:W-:Y:S01]  /*5530*/  HADD2.F32 R105, -RZ, R116.H0_H0 ;  /* 0x20000074ff697230 */ /* 0x02ffe20000004100 */
        /* <DEDUP_REMOVED lines=31> */
.L_x_6408:
        /* <DEDUP_REMOVED lines=12> */
.L_x_6409:
        /* <DEDUP_REMOVED lines=12> */
.L_x_6410:
        /* <DEDUP_REMOVED lines=16> */
.L_x_6407:
[----:B------:R-:W-:Y:S01]  /*59b0*/  ISETP.GT.AND P5, PT, R2, RZ, PT ;  /* 0x000000ff0200720c */ /* 0x000fe20003fa4270 */
[----:B------:R-:W-:-:S12]  /*59c0*/  @!P4 BRA `(.L_x_6412) ;  /* 0x00000000003cc947 */ /* 0x000fd80003800000 */
[----:B0123--:R-:W-:Y:S01]  /*59d0*/  @P5 FFMA.FTZ R107, R157, R111, R108 ;  /* 0x0000006f9d6b5223 */ /* 0x00ffe2000001006c */
        /* <DEDUP_REMOVED lines=14> */
.L_x_6412:
[----:B------:R-:W-:Y:S05]  /*5ac0*/  @!P4 BRA `(.L_x_6413) ;  /* 0x000000000040c947 */ /* 0x000fea0003800000 */
[----:B0123-5:R-:W-:Y:S01]  /*5ad0*/  SHF.R.U64 R105, R116, 0x10, R117 ;  /* 0x0000001074697819 */ /* 0x02ffe20000001275 */
        /* <DEDUP_REMOVED lines=15> */
.L_x_6413:
[----:B------:R-:W-:Y:S05]  /*5bd0*/  @!P4 BRA `(.L_x_6414) ;  /* 0x00000000003cc947 */ /* 0x000fea0003800000 */
[----:B0123--:R-:W-:Y:S01]  /*5be0*/  @P5 FFMA.FTZ R107, R159, R111, R108 ;  /* 0x0000006f9f6b5223 */ /* 0x00ffe2000001006c */
        /* <DEDUP_REMOVED lines=14> */
.L_x_6414:
[----:B------:R-:W-:Y:S05]  /*5cd0*/  @!P4 BRA `(.L_x_6411) ;  /* 0x0000000c0014c947 */ /* 0x000fea0003800000 */
[----:B0123-5:R-:W-:Y:S01]  /*5ce0*/  SHF.R.U32.HI R105, RZ, 0x10, R117 ;  /* 0x00000010ff697819 */ /* 0x02ffe20000011675 */
        /* <DEDUP_REMOVED lines=16> */
.L_x_6406:
        /* <DEDUP_REMOVED lines=36> */
.L_x_6416:
        /* <DEDUP_REMOVED lines=12> */
.L_x_6417:
        /* <DEDUP_REMOVED lines=12> */
.L_x_6418:
        /* <DEDUP_REMOVED lines=16> */
.L_x_6415:
        /* <DEDUP_REMOVED lines=24> */
.L_x_6421:
[----:B------:R-:W-:Y:S05]  /*6430*/  BSYNC.RECONVERGENT B1 ;  /* 0x0000000000017941 */ /* 0x000fea0003800200 */
.L_x_6420:
[----:B------:R-:W-:-:S07]  /*6440*/  FADD.FTZ R12, R12, R105 ;  /* 0x000000690c0c7221 */ /* 0x000fce0000010000 */
.L_x_6419:
        /* <DEDUP_REMOVED lines=24> */
.L_x_6424:
[----:B------:R-:W-:Y:S05]  /*65d0*/  BSYNC.RECONVERGENT B1 ;  /* 0x0000000000017941 */ /* 0x000fea0003800200 */
.L_x_6423:
[----:B------:R-:W-:-:S07]  /*65e0*/  FADD.FTZ R13, R13, R104 ;  /* 0x000000680d0d7221 */ /* 0x000fce0000010000 */
.L_x_6422:
        /* <DEDUP_REMOVED lines=24> */
.L_x_6427:
[----:B------:R-:W-:Y:S05]  /*6770*/  BSYNC.RECONVERGENT B1 ;  /* 0x0000000000017941 */ /* 0x000fea0003800200 */
.L_x_6426:
[----:B------:R-:W-:-:S07]  /*6780*/  FADD.FTZ R14, R14, R105 ;  /* 0x000000690e0e7221 */ /* 0x000fce0000010000 */
.L_x_6425:
        /* <DEDUP_REMOVED lines=24> */
.L_x_6429:
[----:B------:R-:W-:Y:S05]  /*6910*/  BSYNC.RECONVERGENT B1 ;  /* 0x0000000000017941 */ /* 0x000fea0003800200 */
.L_x_6428:
[----:B------:R-:W-:-:S07]  /*6920*/  FADD.FTZ R15, R15, R104 ;  /* 0x000000680f0f7221 */ /* 0x000fce0000010000 */
.L_x_6411:
        /* <DEDUP_REMOVED lines=10> */
.L_x_6430:
        /* <DEDUP_REMOVED lines=9> */
.L_x_6431:
[----:B------:R-:W-:Y:S02]  /*6a60*/  IADD3 R193, PT, PT, R193, 0x80, RZ ;  /* 0x00000080c1c17810 */ /* 0x000fe40007ffe0ff */
[----:B------:R-:W-:-:S07]  /*6a70*/  IADD3 R109, PT, PT, R109, 0x80, RZ ;  /* 0x000000806d6d7810 */ /* 0x000fce0007ffe0ff */
.L_x_6404:
[----:B------:R-:W-:Y:S05]  /*6a80*/  BSYNC.RECONVERGENT B0 ;  /* 0x0000000000007941 */ /* 0x000fea0003800200 */
.L_x_6403:
        /* <DEDUP_REMOVED lines=12> */
.L_x_6434:
[----:B------:R-:W-:Y:S05]  /*6b50*/  BRA.U !UP0, `(.L_x_6435) ;  /* 0x0000000908487547 */ /* 0x000fea000b800000 */
[----:B------:R-:W-:-:S04]  /*6b60*/  UISETP.NE.U32.AND UP0, UPT, UR16, URZ, UPT ;  /* 0x000000ff1000728c */ /* 0x000fc8000bf05070 */
[----:B------:R-:W-:-:S06]  /*6b70*/  UISETP.NE.AND.EX UP0, UPT, UR17, URZ, UPT, UP0 ;  /* 0x000000ff1100728c */ /* 0x000fcc000bf05300 */
[----:B------:R-:W-:-:S04]  /*6b80*/  PLOP3.LUT P5, PT, PT, PT, UP0, 0x80, 0x8 ;  /* 0x000000000008781c */ /* 0x000fc80003faf008 */
[----:B------:R-:W-:-:S09]  /*6b90*/  P2R R124, PR, RZ, 0x20 ;  /* 0x00000020ff7c7803 */ /* 0x000fd20000000000 */
[----:B------:R-:W-:Y:S05]  /*6ba0*/  @!P5 BRA `(.L_x_6436) ;  /* 0x000000040024d947 */ /* 0x000fea0003800000 */
[----:B------:R-:W-:Y:S01]  /*6bb0*/  ISETP.GT.AND P5, PT, R2, RZ, PT ;  /* 0x000000ff0200720c */ /* 0x000fe20003fa4270 */
[----:B012345:R-:W-:Y:S01]  /*6bc0*/  HADD2.F32 R105, -RZ, R114.H0_H0 ;  /* 0x20000072ff697230 */ /* 0x03ffe20000004100 */
        /* <DEDUP_REMOVED lines=31> */
.L_x_6437:
        /* <DEDUP_REMOVED lines=12> */
.L_x_6438:
        /* <DEDUP_REMOVED lines=12> */
.L_x_6439:
        /* <DEDUP_REMOVED lines=16> */
.L_x_6436:
[----:B------:R-:W-:Y:S01]  /*7040*/  ISETP.GT.AND P5, PT, R2, RZ, PT ;  /* 0x000000ff0200720c */ /* 0x000fe20003fa4270 */
[----:B------:R-:W-:-:S12]  /*7050*/  @!P4 BRA `(.L_x_6441) ;  /* 0x00000000003cc947 */ /* 0x000fd80003800000 */
[----:B01234-:R-:W-:Y:S01]  /*7060*/  @P5 FFMA.FTZ R107, R165, R111, R108 ;  /* 0x0000006fa56b5223 */ /* 0x01ffe2000001006c */
        /* <DEDUP_REMOVED lines=14> */
.L_x_6441:
[----:B------:R-:W-:Y:S05]  /*7150*/  @!P4 BRA `(.L_x_6442) ;  /* 0x000000000040c947 */ /* 0x000fea0003800000 */
[----:B012345:R-:W-:Y:S01]  /*7160*/  SHF.R.U64 R105, R114, 0x10, R115 ;  /* 0x0000001072697819 */ /* 0x03ffe20000001273 */
        /* <DEDUP_REMOVED lines=15> */
.L_x_6442:
[----:B------:R-:W-:Y:S05]  /*7260*/  @!P4 BRA `(.L_x_6443) ;  /* 0x00000000003cc947 */ /* 0x000fea0003800000 */
[----:B01234-:R-:W-:Y:S01]  /*7270*/  @P5 FFMA.FTZ R107, R167, R111, R108 ;  /* 0x0000006fa76b5223 */ /* 0x01ffe2000001006c */
        /* <DEDUP_REMOVED lines=14> */
.L_x_6443:
[----:B------:R-:W-:Y:S05]  /*7360*/  @!P4 BRA `(.L_x_6440) ;  /* 0x0000000c0014c947 */ /* 0x000fea0003800000 */
[----:B012345:R-:W-:Y:S01]  /*7370*/  SHF.R.U32.HI R105, RZ, 0x10, R115 ;  /* 0x00000010ff697819 */ /* 0x03ffe20000011673 */
        /* <DEDUP_REMOVED lines=16> */
.L_x_6435:
        /* <DEDUP_REMOVED lines=36> */
.L_x_6445:
        /* <DEDUP_REMOVED lines=12> */
.L_x_6446:
        /* <DEDUP_REMOVED lines=12> */
.L_x_6447:
        /* <DEDUP_REMOVED lines=16> */
.L_x_6444:
        /* <DEDUP_REMOVED lines=24> */
.L_x_6450:
[----:B------:R-:W-:Y:S05]  /*7ac0*/  BSYNC.RECONVERGENT B1 ;  /* 0x0000000000017941 */ /* 0x000fea0003800200 */
.L_x_6449:
[----:B------:R-:W-:-:S07]  /*7ad0*/  FADD.FTZ R8, R8, R105 ;  /* 0x0000006908087221 */ /* 0x000fce0000010000 */
.L_x_6448:
        /* <DEDUP_REMOVED lines=24> */
.L_x_6453:
[----:B------:R-:W-:Y:S05]  /*7c60*/  BSYNC.RECONVERGENT B1 ;  /* 0x0000000000017941 */ /* 0x000fea0003800200 */
.L_x_6452:
[----:B------:R-:W-:-:S07]  /*7c70*/  FADD.FTZ R9, R9, R104 ;  /* 0x0000006809097221 */ /* 0x000fce0000010000 */
.L_x_6451:
        /* <DEDUP_REMOVED lines=24> */
.L_x_6456:
[----:B------:R-:W-:Y:S05]  /*7e00*/  BSYNC.RECONVERGENT B1 ;  /* 0x0000000000017941 */ /* 0x000fea0003800200 */
.L_x_6455:
[----:B------:R-:W-:-:S07]  /*7e10*/  FADD.FTZ R10, R10, R105 ;  /* 0x000000690a0a7221 */ /* 0x000fce0000010000 */
.L_x_6454:
        /* <DEDUP_REMOVED lines=24> */
.L_x_6458:
[----:B------:R-:W-:Y:S05]  /*7fa0*/  BSYNC.RECONVERGENT B1 ;  /* 0x0000000000017941 */ /* 0x000fea0003800200 */
.L_x_6457:
[----:B------:R-:W-:-:S07]  /*7fb0*/  FADD.FTZ R11, R11, R104 ;  /* 0x000000680b0b7221 */ /* 0x000fce0000010000 */
.L_x_6440:
        /* <DEDUP_REMOVED lines=10> */
.L_x_6459:
        /* <DEDUP_REMOVED lines=9> */
.L_x_6460:
[----:B------:R-:W-:Y:S02]  /*80f0*/  IADD3 R193, PT, PT, R193, 0x80, RZ ;  /* 0x00000080c1c17810 */ /* 0x000fe40007ffe0ff */
[----:B------:R-:W-:-:S07]  /*8100*/  IADD3 R109, PT, PT, R109, 0x80, RZ ;  /* 0x000000806d6d7810 */ /* 0x000fce0007ffe0ff */
.L_x_6433:
[----:B------:R-:W-:Y:S05]  /*8110*/  BSYNC.RECONVERGENT B0 ;  /* 0x0000000000007941 */ /* 0x000fea0003800200 */
.L_x_6432:
        /* <DEDUP_REMOVED lines=13> */
.L_x_6463:
        /* <DEDUP_REMOVED lines=8> */
[--C-:B------:R-:W-:Y:S02]  /*8270*/  SHF.R.U64 R104, R112, 0x10, R113.reuse ;  /* 0x0000001070687819 */ /* 0x100fe40000001271 */
[----:B------:R-:W-:-:S05]  /*8280*/  SHF.R.U32.HI R125, RZ, 0x10, R113 ;  /* 0x00000010ff7d7819 */ /* 0x000fca0000011671 */
[----:B------:R-:W-:-:S04]  /*8290*/  HADD2.F32 R125, -RZ, R125.H0_H0 ;  /* 0x2000007dff7d7230 */ /* 0x000fc80000004100 */
[-CC-:B------:R-:W-:Y:S01]  /*82a0*/  @P5 FFMA.FTZ R107, R175, R111.reuse, R108.reuse ;  /* 0x0000006faf6b5223 */ /* 0x180fe2000001006c */
[-CC-:B------:R-:W-:Y:S01]  /*82b0*/  @P5 FFMA.FTZ R2, R174, R111.reuse, R108.reuse ;  /* 0x0000006fae025223 */ /* 0x180fe2000001006c */
[-CC-:B------:R-:W-:Y:S01]  /*82c0*/  @P5 FFMA.FTZ R123, R179, R111.reuse, R108.reuse ;  /* 0x0000006fb37b5223 */ /* 0x180fe2000001006c */
[----:B------:R-:W-:Y:S01]  /*82d0*/  @P5 FFMA.FTZ R127, R182, R111, R108 ;  /* 0x0000006fb67f5223 */ /* 0x000fe2000001006c */
[----:B------:R-:W-:Y:S01]  /*82e0*/  @P5 FADD.FTZ R107, R176, -R107 ;  /* 0x8000006bb06b5221 */ /* 0x000fe20000010000 */
[----:B------:R-:W-:Y:S01]  /*82f0*/  @P5 FADD.FTZ R2, R177, -R2 ;  /* 0x80000002b1025221 */ /* 0x000fe20000010000 */
[----:B------:R-:W-:Y:S02]  /*8300*/  HADD2.F32 R111, -RZ, R113.H0_H0 ;  /* 0x20000071ff6f7230 */ /* 0x000fe40000004100 */
[----:B------:R-:W-:Y:S01]  /*8310*/  @P5 FADD.FTZ R106, R180, -R127 ;  /* 0x8000007fb46a5221 */ /* 0x000fe20000010000 */
[----:B------:R-:W-:Y:S01]  /*8320*/  @P5 FFMA.FTZ R105, R0, R107, R105 ;  /* 0x0000006b00695223 */ /* 0x000fe20000010069 */
[----:B------:R-:W-:-:S02]  /*8330*/  HADD2.F32 R107, -RZ, R104.H0_H0 ;  /* 0x20000068ff6b7230 */ /* 0x000fc40000004100 */
        /* <DEDUP_REMOVED lines=18> */
.L_x_6466:
        /* <DEDUP_REMOVED lines=12> */
.L_x_6467:
        /* <DEDUP_REMOVED lines=12> */
.L_x_6468:
        /* <DEDUP_REMOVED lines=16> */
.L_x_6465:
        /* <DEDUP_REMOVED lines=17> */
.L_x_6470:
        /* <DEDUP_REMOVED lines=8> */
[----:B------:R-:W-:-:S04]  /*8870*/  FMUL.FTZ R105, R105, UR15 ;  /* 0x0000000f69697c20 */ /* 0x000fc80008410000 */
[----:B------:R-:W-:Y:S01]  /*8880*/  FMUL.FTZ R106, R105, UR14 ;  /* 0x0000000e696a7c20 */ /* 0x000fe20008410000 */
[----:B------:R-:W-:-:S03]  /*8890*/  @P6 HADD2.F32 R105, -RZ, R191.H0_H0 ;  /* 0x200000bfff696230 */ /* 0x000fc60000004100 */
[-C--:B------:R-:W-:Y:S02]  /*88a0*/  FMUL.FTZ R104, R65, R106.reuse ;  /* 0x0000006a41687220 */ /* 0x080fe40000410000 */
[----:B------:R-:W-:-:S03]  /*88b0*/  @P6 FMUL.FTZ R2, R105, R106 ;  /* 0x0000006a69026220 */ /* 0x000fc60000410000 */
[----:B------:R-:W-:Y:S01]  /*88c0*/  FSEL R104, R104, RZ, P6 ;  /* 0x000000ff68687208 */ /* 0x000fe20003000000 */
[----:B------:R-:W-:-:S03]  /*88d0*/  FADD.FTZ R5, R5, R2 ;  /* 0x0000000205057221 */ /* 0x000fc60000010000 */
[----:B------:R-:W-:-:S04]  /*88e0*/  F2FP.F16.F32.PACK_AB R104, RZ, R104 ;  /* 0x00000068ff68723e */ /* 0x000fc800000000ff */
[----:B------:R-:W-:-:S07]  /*88f0*/  PRMT R183, R104, 0x7610, R183 ;  /* 0x0000761068b77816 */ /* 0x000fce00000000b7 */
.L_x_6471:
        /* <DEDUP_REMOVED lines=16> */
.L_x_6472:
        /* <DEDUP_REMOVED lines=18> */
.L_x_6464:
        /* <DEDUP_REMOVED lines=36> */
.L_x_6474:
        /* <DEDUP_REMOVED lines=12> */
.L_x_6475:
        /* <DEDUP_REMOVED lines=12> */
.L_x_6476:
[----:B------:R-:W-:Y:S02]  /*8ee0*/  F2FP.F16.F32.PACK_AB R106, RZ, R106 ;  /* 0x0000006aff6a723e */ /* 0x000fe400000000ff */
[----:B------:R-:W-:Y:S02]  /*8ef0*/  F2FP.F16.F32.PACK_AB R189, RZ, R108 ;  /* 0x0000006cffbd723e */ /* 0x000fe400000000ff */
[----:B------:R-:W-:Y:S01]  /*8f00*/  PRMT R188, R106, 0x7610, R188 ;  /* 0x000076106abc7816 */ /* 0x000fe200000000bc */
[----:B------:R-:W-:Y:S06]  /*8f10*/  @!P4 BRA `(.L_x_6469) ;  /* 0x0000000400acc947 */ /* 0x000fec0003800000 */
[----:B-----5:R-:W-:Y:S01]  /*8f20*/  ISETP.GE.U32.AND P5, PT, R173, 0x1000000, PT ;  /* 0x01000000ad00780c */ /* 0x020fe20003fa6070 */
[----:B------:R-:W-:-:S04]  /*8f30*/  FMUL.FTZ R0, R108, UR15 ;  /* 0x0000000f6c007c20 */ /* 0x000fc80008410000 */
[----:B------:R-:W-:Y:S01]  /*8f40*/  FMUL.FTZ R104, R0, UR14 ;  /* 0x0000000e00687c20 */ /* 0x000fe20008410000 */
[----:B------:R-:W-:-:S03]  /*8f50*/  HFMA2 R0, -RZ, RZ, 0, 0 ;  /* 0x00000000ff007431 */ /* 0x000fc600000001ff */
        /* <DEDUP_REMOVED lines=8> */
.L_x_6473:
        /* <DEDUP_REMOVED lines=24> */
.L_x_6479:
[----:B------:R-:W-:Y:S05]  /*9160*/  BSYNC.RECONVERGENT B1 ;  /* 0x0000000000017941 */ /* 0x000fea0003800200 */
.L_x_6478:
[----:B------:R-:W-:-:S07]  /*9170*/  FADD.FTZ R4, R4, R105 ;  /* 0x0000006904047221 */ /* 0x000fce0000010000 */
.L_x_6477:
        /* <DEDUP_REMOVED lines=24> */
.L_x_6482:
[----:B------:R-:W-:Y:S05]  /*9300*/  BSYNC.RECONVERGENT B1 ;  /* 0x0000000000017941 */ /* 0x000fea0003800200 */
.L_x_6481:
[----:B------:R-:W-:-:S07]  /*9310*/  FADD.FTZ R5, R5, R104 ;  /* 0x0000006805057221 */ /* 0x000fce0000010000 */
.L_x_6480:
        /* <DEDUP_REMOVED lines=24> */
.L_x_6485:
[----:B------:R-:W-:Y:S05]  /*94a0*/  BSYNC.RECONVERGENT B1 ;  /* 0x0000000000017941 */ /* 0x000fea0003800200 */
.L_x_6484:
[----:B------:R-:W-:-:S07]  /*94b0*/  FADD.FTZ R6, R6, R105 ;  /* 0x0000006906067221 */ /* 0x000fce0000010000 */
.L_x_6483:
        /* <DEDUP_REMOVED lines=11> */
[----:B------:R-:W-:-:S03]  /*9570*/  @P5 HADD2.F32 R105, -RZ, R191.H1_H1 ;  /* 0x300000bfff695230 */ /* 0x000fc60000004100 */
[----:B------:R-:W-:Y:S02]  /*9580*/  FSEL R2, R2, RZ, P5 ;  /* 0x000000ff02027208 */ /* 0x000fe40002800000 */
[----:B------:R-:W-:Y:S02]  /*9590*/  @P5 FMUL.FTZ R0, R105, R104 ;  /* 0x0000006869005220 */ /* 0x000fe40000410000 */
[----:B------:R-:W-:Y:S02]  /*95a0*/  F2FP.F16.F32.PACK_AB R2, RZ, R2 ;  /* 0x00000002ff02723e */ /* 0x000fe400000000ff */
[----:B------:R-:W-:Y:S02]  /*95b0*/  FADD.FTZ R7, R7, R0 ;  /* 0x0000000007077221 */ /* 0x000fe40000010000 */
[----:B------:R-:W-:-:S07]  /*95c0*/  PRMT R185, R2, 0x7610, R185 ;  /* 0x0000761002b97816 */ /* 0x000fce00000000b9 */
.L_x_6469:
        /* <DEDUP_REMOVED lines=10> */
.L_x_6486:
        /* <DEDUP_REMOVED lines=9> */
.L_x_6462:
[----:B------:R-:W-:Y:S05]  /*9700*/  BSYNC.RECONVERGENT B0 ;  /* 0x0000000000007941 */ /* 0x000fea0003800200 */
.L_x_6461:
[----:B01234-:R-:W0:Y:S01]  /*9710*/  LDC.64 R104, c[0x0][0x380] ;  /* 0x0000e000ff687b82 */ /* 0x01fe220000000a00 */
[----:B------:R-:W-:Y:S01]  /*9720*/  UPLOP3.LUT UP1, UPT, UPT, UPT, UP1, 0x40, 0x4 ;  /* 0x000000000004789c */ /* 0x000fe20003f2e810 */
[----:B0-----:R-:W-:-:S04]  /*9730*/  IADD3 R134, PT, PT, R134, R104, RZ ;  /* 0x0000006886867210 */ /* 0x001fc80007ffe0ff */
[----:B------:R-:W-:-:S13]  /*9740*/  ISETP.GE.AND P4, PT, R134, R105, PT ;  /* 0x000000698600720c */ /* 0x000fda0003f86270 */
[----:B------:R-:W-:Y:S05]  /*9750*/  @!P4 BRA `(.L_x_6487) ;  /* 0xffffff70000cc947 */ /* 0x000fea000383ffff */
.L_x_6330:
        /* <DEDUP_REMOVED lines=15> */
.L_x_6489:
[----:B------:R-:W-:Y:S05]  /*9850*/  BSYNC.RECONVERGENT B0 ;  /* 0x0000000000007941 */ /* 0x000fea0003800200 */
.L_x_6488:
        /* <DEDUP_REMOVED lines=12> */
.L_x_6491:
[----:B------:R-:W-:Y:S05]  /*9920*/  BSYNC.RECONVERGENT B0 ;  /* 0x0000000000007941 */ /* 0x000fea0003800200 */
.L_x_6490:
        /* <DEDUP_REMOVED lines=12> */
.L_x_6493:
[----:B------:R-:W-:Y:S05]  /*99f0*/  BSYNC.RECONVERGENT B0 ;  /* 0x0000000000007941 */ /* 0x000fea0003800200 */
.L_x_6492:
        /* <DEDUP_REMOVED lines=12> */
.L_x_6495:
[----:B------:R-:W-:Y:S05]  /*9ac0*/  BSYNC.RECONVERGENT B0 ;  /* 0x0000000000007941 */ /* 0x000fea0003800200 */
.L_x_6494:
        /* <DEDUP_REMOVED lines=12> */
.L_x_6496:
        /* <DEDUP_REMOVED lines=15> */
.L_x_10897:


//--------------------- .text._ZN10layer_norm22ln_bwd_finalize_kernelINS_22Kernel_traits_finalizeILj2560Ef6__halfS2_S2_fjLb1ELj1024ELj4ENS_18Kernel_traits_baseILj2560EfS2_S2_S2_fjLj1024EEEEELb1ELb1EEEvNS_9BwdParamsE --------------------------
	.section	.text._ZN10layer_norm22ln_bwd_finalize_kernelINS_22Kernel_traits_finalizeILj2560Ef6__halfS2_S2_fjLb1ELj1024ELj4ENS_18Kernel_traits_baseILj2560EfS2_S2_S2_fjLj1024EEEEELb1ELb1EEEvNS_9BwdParamsE,"ax",@progbits
	.align	128
        .global         _ZN10layer_norm22ln_bwd_finalize_kernelINS_22Kernel_traits_finalizeILj2560Ef6__halfS2_S2_fjLb1ELj1024ELj4ENS_18Kernel_traits_baseILj2560EfS2_S2_S2_fjLj1024EEEEELb1ELb1EEEvNS_9BwdParamsE
        .type           _ZN10layer_norm22ln_bwd_finalize_kernelINS_22Kernel_traits_finalizeILj2560Ef6__halfS2_S2_fjLb1ELj1024ELj4ENS_18Kernel_traits_baseILj2560EfS2_S2_S2_fjLj1024EEEEELb1ELb1EEEvNS_9BwdParamsE,@function
        .size           _ZN10layer_norm22ln_bwd_finalize_kernelINS_22Kernel_traits_finalizeILj2560Ef6__halfS2_S2_fjLb1ELj1024ELj4ENS_18Kernel_traits_baseILj2560EfS2_S2_S2_fjLj1024EEEEELb1ELb1EEEvNS_9BwdParamsE,(.L_x_10898 - _ZN10layer_norm22ln_bwd_finalize_kernelINS_22Kernel_traits_finalizeILj2560Ef6__halfS2_S2_fjLb1ELj1024ELj4ENS_18Kernel_traits_baseILj2560EfS2_S2_S2_fjLj1024EEEEELb1ELb1EEEvNS_9BwdParamsE)
        .other          _ZN10layer_norm22ln_bwd_finalize_kernelINS_22Kernel_traits_finalizeILj2560Ef6__halfS2_S2_fjLb1ELj1024ELj4ENS_18Kernel_traits_baseILj2560EfS2_S2_S2_fjLj1024EEEEELb1ELb1EEEvNS_9BwdParamsE,@"STO_CUDA_ENTRY STV_DEFAULT"
_ZN10layer_norm22ln_bwd_finalize_kernelINS_22Kernel_traits_finalizeILj2560Ef6__halfS2_S2_fjLb1ELj1024ELj4ENS_18Kernel_traits_baseILj2560EfS2_S2_S2_fjLj1024EEEEELb1ELb1EEEvNS_9BwdParamsE:
.text._ZN10layer_norm22ln_bwd_finalize_kernelINS_22Kernel_traits_finalizeILj2560Ef6__halfS2_S2_fjLb1ELj1024ELj4ENS_18Kernel_traits_baseILj2560EfS2_S2_S2_fjLj1024EEEEELb1ELb1EEEvNS_9BwdParamsE:
        /* <DEDUP_REMOVED lines=60> */
.L_x_6501:
        /* <DEDUP_REMOVED lines=87> */
.L_x_6500:
[----:B------:R-:W-:Y:S05]  /*0930*/  BSYNC.RECONVERGENT B1 ;  /* 0x0000000000017941 */ /* 0x000fea0003800200 */
.L_x_6499:
        /* <DEDUP_REMOVED lines=50> */
.L_x_6503:
[----:B------:R-:W-:Y:S05]  /*0c60*/  BSYNC.RECONVERGENT B1 ;  /* 0x0000000000017941 */ /* 0x000fea0003800200 */
.L_x_6502:
        /* <DEDUP_REMOVED lines=30> */
.L_x_6505:
[----:B------:R-:W-:Y:S05]  /*0e50*/  BSYNC.RECONVERGENT B1 ;  /* 0x0000000000017941 */ /* 0x000fea0003800200 */
.L_x_6504:
        /* <DEDUP_REMOVED lines=15> */
.L_x_6498:
[----:B------:R-:W-:Y:S05]  /*0f50*/  BSYNC.RECONVERGENT B0 ;  /* 0x0000000000007941 */ /* 0x000fea0003800200 */
.L_x_6497:
        /* <DEDUP_REMOVED lines=70> */
.L_x_6506:
        /* <DEDUP_REMOVED lines=12> */
.L_x_10898:


//--------------------- .text._ZN10layer_norm13ln_bwd_kernelINS_13Kernel_traitsIf6__halfS2_S2_fjLj2560ELj1ELj1ELj4ELj8ENS_18Kernel_traits_baseILj2560EfS2_S2_S2_fjLj128EEEEELb1ELb1ELb1ELb1EEEvNS_9BwdParamsE --------------------------
	.section	.text._ZN10layer_norm13ln_bwd_kernelINS_13Kernel_traitsIf6__halfS2_S2_fjLj2560ELj1ELj1ELj4ELj8ENS_18Kernel_traits_baseILj2560EfS2_S2_S2_fjLj128EEEEELb1ELb1ELb1ELb1EEEvNS_9BwdParamsE,"ax",@progbits
	.align	128
        .global         _ZN10layer_norm13ln_bwd_kernelINS_13Kernel_traitsIf6__halfS2_S2_fjLj2560ELj1ELj1ELj4ELj8ENS_18Kernel_traits_baseILj2560EfS2_S2_S2_fjLj128EEEEELb1ELb1ELb1ELb1EEEvNS_9BwdParamsE
        .type           _ZN10layer_norm13ln_bwd_kernelINS_13Kernel_traitsIf6__halfS2_S2_fjLj2560ELj1ELj1ELj4ELj8ENS_18Kernel_traits_baseILj2560EfS2_S2_S2_fjLj128EEEEELb1ELb1ELb1ELb1EEEvNS_9BwdParamsE,@function
        .size           _ZN10layer_norm13ln_bwd_kernelINS_13Kernel_traitsIf6__halfS2_S2_fjLj2560ELj1ELj1ELj4ELj8ENS_18Kernel_traits_baseILj2560EfS2_S2_S2_fjLj128EEEEELb1ELb1ELb1ELb1EEEvNS_9BwdParamsE,(.L_x_10899 - _ZN10layer_norm13ln_bwd_kernelINS_13Kernel_traitsIf6__halfS2_S2_fjLj2560ELj1ELj1ELj4ELj8ENS_18Kernel_traits_baseILj2560EfS2_S2_S2_fjLj128EEEEELb1ELb1ELb1ELb1EEEvNS_9BwdParamsE)
        .other          _ZN10layer_norm13ln_bwd_kernelINS_13Kernel_traitsIf6__halfS2_S2_fjLj2560ELj1ELj1ELj4ELj8ENS_18Kernel_traits_baseILj2560EfS2_S2_S2_fjLj128EEEEELb1ELb1ELb1ELb1EEEvNS_9BwdParamsE,@"STO_CUDA_ENTRY STV_DEFAULT"
_ZN10layer_norm13ln_bwd_kernelINS_13Kernel_traitsIf6__halfS2_S2_fjLj2560ELj1ELj1ELj4ELj8ENS_18Kernel_traits_baseILj2560EfS2_S2_S2_fjLj128EEEEELb1ELb1ELb1ELb1EEEvNS_9BwdParamsE:
.text._ZN10layer_norm13ln_bwd_kernelINS_13Kernel_traitsIf6__halfS2_S2_fjLj2560ELj1ELj1ELj4ELj8ENS_18Kernel_traits_baseILj2560EfS2_S2_S2_fjLj128EEEEELb1ELb1ELb1ELb1EEEvNS_9BwdParamsE:
        /* <DEDUP_REMOVED lines=60> */
.L_x_6646:
        /* <DEDUP_REMOVED lines=37> */
[C---:B---3--:R-:W-:Y:S01]  /*0610*/  IMAD.WIDE.U32 R148, R181.reuse, 0x8, R150 ;  /* 0x00000008b5947825 */ /* 0x048fe200078e0096 */
[C---:B------:R-:W-:Y:S01]  /*0620*/  IADD3 R173, PT, PT, R181.reuse, 0x100, RZ ;  /* 0x00000100b5ad7810 */ /* 0x040fe20007ffe0ff */
[----:B------:R-:W3:Y:S01]  /*0630*/  LDG.E.64 R138, desc[UR12][R138.64] ;  /* 0x0000000c8a8a7981 */ /* 0x000ee2000c1e1b00 */
[----:B------:R-:W-:Y:S01]  /*0640*/  IADD3 R107, PT, PT, R181, 0x80, RZ ;  /* 0x00000080b56b7810 */ /* 0x000fe20007ffe0ff */
[----:B------:R-:W-:Y:S01]  /*0650*/  IMAD.WIDE.U32 R142, R143, 0x8, R146 ;  /* 0x000000088f8e7825 */ /* 0x000fe200078e0092 */
[----:B------:R-:W-:Y:S01]  /*0660*/  IADD3 R183, PT, PT, R181, 0x200, RZ ;  /* 0x00000200b5b77810 */ /* 0x000fe20007ffe0ff */
[----:B------:R-:W3:Y:S02]  /*0670*/  LDG.E.64 R148, desc[UR12][R148.64] ;  /* 0x0000000c94947981 */ /* 0x000ee4000c1e1b00 */
[----:B------:R-:W-:-:S02]  /*0680*/  IMAD.WIDE.U32 R136, R175, 0x8, R150 ;  /* 0x00000008af887825 */ /* 0x000fc400078e0096 */
[----:B------:R-:W3:Y:S02]  /*0690*/  LDG.E.64 R142, desc[UR12][R142.64] ;  /* 0x0000000c8e8e7981 */ /* 0x000ee4000c1e1b00 */
[----:B------:R-:W-:Y:S02]  /*06a0*/  IMAD.WIDE R134, R131, 0x4, R104 ;  /* 0x0000000483867825 */ /* 0x000fe400078e0268 */
[----:B------:R0:W3:Y:S02]  /*06b0*/  LDG.E.64 R104, desc[UR12][R136.64] ;  /* 0x0000000c88687981 */ /* 0x0000e4000c1e1b00 */
[----:B------:R-:W-:Y:S02]  /*06c0*/  IMAD.WIDE.U32 R146, R3, 0x8, R146 ;  /* 0x0000000803927825 */ /* 0x000fe400078e0092 */
[----:B------:R-:W3:Y:S02]  /*06d0*/  LDG.E R179, desc[UR12][R134.64] ;  /* 0x0000000c86b37981 */ /* 0x000ee4000c1e1900 */
        /* <DEDUP_REMOVED lines=27> */
[----:B------:R-:W5:Y:S03]  /*0890*/  LDG.E R177, desc[UR12][R154.64] ;  /* 0x0000000c9ab17981 */ /* 0x000f66000c1e1900 */
[--C-:B------:R-:W-:Y:S01]  /*08a0*/  IMAD.WIDE.U32 R162, R163, 0x4, R170.reuse ;  /* 0x00000004a3a27825 */ /* 0x100fe200078e00aa */
[----:B------:R-:W5:Y:S03]  /*08b0*/  LDG.E R134, desc[UR12][R158.64] ;  /* 0x0000000c9e867981 */ /* 0x000f66000c1e1900 */
        /* <DEDUP_REMOVED lines=9> */
[----:B------:R1:W5:Y:S03]  /*0950*/  @P0 LDG.E.64 R118, desc[UR12][R156.64] ;  /* 0x0000000c9c760981 */ /* 0x000366000c1e1b00 */
[----:B------:R-:W-:Y:S01]  /*0960*/  @P0 IMAD.WIDE.U32 R164, R175, 0x8, R164 ;  /* 0x00000008afa40825 */ /* 0x000fe200078e00a4 */
[----:B------:R1:W5:Y:S03]  /*0970*/  @P0 LDG.E.64 R116, desc[UR12][R160.64] ;  /* 0x0000000ca0740981 */ /* 0x000366000c1e1b00 */
[----:B------:R-:W-:Y:S01]  /*0980*/  @P0 IMAD.WIDE.U32 R168, R183, 0x8, R168 ;  /* 0x00000008b7a80825 */ /* 0x000fe200078e00a8 */
[----:B------:R-:W5:Y:S04]  /*0990*/  @P0 LDG.E.64 R114, desc[UR12][R164.64] ;  /* 0x0000000ca4720981 */ /* 0x000f68000c1e1b00 */
[----:B------:R1:W5:Y:S01]  /*09a0*/  @P0 LDG.E.64 R112, desc[UR12][R168.64] ;  /* 0x0000000ca8700981 */ /* 0x000362000c1e1b00 */
[----:B------:R-:W-:-:S02]  /*09b0*/  ISETP.NE.AND P0, PT, RZ, UR11, PT ;  /* 0x0000000bff007c0c */ /* 0x000fc4000bf05270 */
[----:B--2---:R-:W-:Y:S02]  /*09c0*/  SHF.R.U64 R180, R108, 0x10, R109 ;  /* 0x000000106cb47819 */ /* 0x004fe4000000126d */
[--C-:B----4-:R-:W-:Y:S02]  /*09d0*/  SHF.R.U64 R175, R110, 0x10, R111.reuse ;  /* 0x000000106eaf7819 */ /* 0x110fe4000000126f */
[----:B0-----:R-:W-:Y:S02]  /*09e0*/  MOV R152, R111 ;  /* 0x0000006f00987202 */ /* 0x001fe40000000f00 */
[----:B------:R-:W-:Y:S02]  /*09f0*/  SHF.R.U32.HI R171, RZ, 0x10, R111 ;  /* 0x00000010ffab7819 */ /* 0x000fe4000001166f */
[----:B------:R-:W-:Y:S02]  /*0a00*/  MOV R155, R109 ;  /* 0x0000006d009b7202 */ /* 0x000fe40000000f00 */
[----:B---3--:R-:W-:-:S02]  /*0a10*/  SHF.R.U64 R111, R148, 0x10, R149 ;  /* 0x00000010946f7819 */ /* 0x008fc40000001295 */
[----:B------:R-:W-:Y:S02]  /*0a20*/  SHF.R.U32.HI R3, RZ, 0x10, R149 ;  /* 0x00000010ff037819 */ /* 0x000fe40000011695 */
[----:B------:R-:W-:Y:S02]  /*0a30*/  SHF.R.U32.HI R176, RZ, 0x10, R109 ;  /* 0x00000010ffb07819 */ /* 0x000fe4000001166d */
[----:B------:R-:W-:Y:S01]  /*0a40*/  MOV R158, R110 ;  /* 0x0000006e009e7202 */ /* 0x000fe20000000f00 */
[----:B------:R-:W-:Y:S01]  /*0a50*/  HADD2.F32 R109, -RZ, R104.H0_H0 ;  /* 0x20000068ff6d7230 */ /* 0x000fe20000004100 */
[----:B------:R-:W-:Y:S02]  /*0a60*/  MOV R154, R108 ;  /* 0x0000006c009a7202 */ /* 0x000fe40000000f00 */
[----:B------:R-:W-:Y:S02]  /*0a70*/  MOV R110, R138 ;  /* 0x0000008a006e7202 */ /* 0x000fe40000000f00 */
[----:B------:R-:W-:-:S02]  /*0a80*/  FSEL R182, R179, RZ, !P0 ;  /* 0x000000ffb3b67208 */ /* 0x000fc40004000000 */
[----:B------:R-:W-:Y:S01]  /*0a90*/  SHF.R.U64 R163, R138, 0x10, R139 ;  /* 0x000000108aa37819 */ /* 0x000fe2000000128b */
[----:B------:R-:W-:Y:S01]  /*0aa0*/  HADD2.F32 R138, -RZ, R105.H0_H0 ;  /* 0x20000069ff8a7230 */ /* 0x000fe20000004100 */
[----:B------:R-:W-:Y:S01]  /*0ab0*/  SHF.R.U64 R159, R104, 0x10, R105 ;  /* 0x00000010689f7819 */ /* 0x000fe20000001269 */
[----:B------:R-:W-:Y:S01]  /*0ac0*/  HADD2.F32 R104, -RZ, R111.H0_H0 ;  /* 0x2000006fff687230 */ /* 0x000fe20000004100 */
[--C-:B------:R-:W-:Y:S02]  /*0ad0*/  SHF.R.U64 R174, R146, 0x10, R147.reuse ;  /* 0x0000001092ae7819 */ /* 0x100fe40000001293 */
[----:B------:R-:W-:Y:S02]  /*0ae0*/  MOV R172, R147 ;  /* 0x0000009300ac7202 */ /* 0x000fe40000000f00 */
[----:B------:R-:W-:Y:S02]  /*0af0*/  SHF.R.U32.HI R178, RZ, 0x10, R147 ;  /* 0x00000010ffb27819 */ /* 0x000fe40000011693 */
[----:B------:R-:W-:-:S02]  /*0b00*/  SHF.R.U32.HI R108, RZ, 0x10, R141 ;  /* 0x00000010ff6c7819 */ /* 0x000fc4000001168d */
[----:B-1----:R-:W-:Y:S01]  /*0b10*/  SHF.R.U32.HI R157, RZ, 0x10, R105 ;  /* 0x00000010ff9d7819 */ /* 0x002fe20000011669 */
[----:B------:R-:W-:Y:S01]  /*0b20*/  HADD2.F32 R105, -RZ, R3.H0_H0 ;  /* 0x20000003ff697230 */ /* 0x000fe20000004100 */
[--C-:B------:R-:W-:Y:S01]  /*0b30*/  SHF.R.U64 R147, R144, 0x10, R145.reuse ;  /* 0x0000001090937819 */ /* 0x100fe20000001291 */
[----:B------:R-:W-:Y:S01]  /*0b40*/  HADD2.F32 R107, -RZ, R145.H0_H0 ;  /* 0x20000091ff6b7230 */ /* 0x000fe20000004100 */
[----:B------:R-:W-:Y:S01]  /*0b50*/  SHF.R.U32.HI R153, RZ, 0x10, R145 ;  /* 0x00000010ff997819 */ /* 0x000fe20000011691 */
[----:B------:R-:W-:Y:S01]  /*0b60*/  HADD2.F32 R148, -RZ, R148.H0_H0 ;  /* 0x20000094ff947230 */ /* 0x000fe20000004100 */
[----:B------:R-:W-:Y:S01]  /*0b70*/  SHF.R.U64 R161, R140, 0x10, R141 ;  /* 0x000000108ca17819 */ /* 0x000fe2000000128d */
[----:B------:R-:W-:Y:S01]  /*0b80*/  HADD2.F32 R140, -RZ, R140.H0_H0 ;  /* 0x2000008cff8c7230 */ /* 0x000fe20000004100 */
[----:B------:R-:W-:Y:S01]  /*0b90*/  MOV R168, R146 ;  /* 0x0000009200a87202 */ /* 0x000fe20000000f00 */
[----:B------:R-:W-:Y:S01]  /*0ba0*/  FADD.FTZ R167, -R182, R109 ;  /* 0x0000006db6a77221 */ /* 0x000fe20000010100 */
[----:B------:R-:W-:Y:S01]  /*0bb0*/  SHF.R.U64 R146, R150, 0x10, R151 ;  /* 0x0000001096927819 */ /* 0x000fe20000001297 */
[----:B------:R-:W-:Y:S01]  /*0bc0*/  HADD2.F32 R109, -RZ, R159.H0_H0 ;  /* 0x2000009fff6d7230 */ /* 0x000fe20000004100 */
[----:B------:R-:W-:Y:S01]  /*0bd0*/  MOV R160, R142 ;  /* 0x0000008e00a07202 */ /* 0x000fe20000000f00 */
[----:B------:R-:W-:Y:S01]  /*0be0*/  HADD2.F32 R149, -RZ, R149.H0_H0 ;  /* 0x20000095ff957230 */ /* 0x000fe20000004100 */
[--C-:B------:R-:W-:Y:S01]  /*0bf0*/  SHF.R.U64 R166, R142, 0x10, R143.reuse ;  /* 0x000000108ea67819 */ /* 0x100fe2000000128f */
[----:B------:R-:W-:Y:S01]  /*0c00*/  HADD2.F32 R141, -RZ, R141.H0_H0 ;  /* 0x2000008dff8d7230 */ /* 0x000fe20000004100 */
[----:B------:R-:W-:Y:S01]  /*0c10*/  MOV R164, R143 ;  /* 0x0000008f00a47202 */ /* 0x000fe20000000f00 */
[C---:B------:R-:W-:Y:S01]  /*0c20*/  FADD.FTZ R111, -R182.reuse, R104 ;  /* 0x00000068b66f7221 */ /* 0x040fe20000010100 */
[----:B------:R-:W-:Y:S01]  /*0c30*/  SHF.R.U32.HI R170, RZ, 0x10, R143 ;  /* 0x00000010ffaa7819 */ /* 0x000fe2000001168f */
[----:B------:R-:W-:Y:S01]  /*0c40*/  HADD2.F32 R108, -RZ, R108.H0_H0 ;  /* 0x2000006cff6c7230 */ /* 0x000fe20000004100 */
[----:B------:R-:W-:Y:S01]  /*0c50*/  SHF.R.U32.HI R142, RZ, 0x10, R151 ;  /* 0x00000010ff8e7819 */ /* 0x000fe20000011697 */
[----:B------:R-:W-:Y:S01]  /*0c60*/  FADD.FTZ R143, -R182, R105 ;  /* 0x00000069b68f7221 */ /* 0x000fe20000010100 */
[----:B------:R-:W-:-:S02]  /*0c70*/  HADD2.F32 R104, -RZ, R147.H0_H0 ;  /* 0x20000093ff687230 */ /* 0x000fc40000004100 */
[C---:B------:R-:W-:Y:S01]  /*0c80*/  FADD.FTZ R181, -R182.reuse, R138 ;  /* 0x0000008ab6b57221 */ /* 0x040fe20000010100 */
[C---:B------:R-:W-:Y:S01]  /*0c90*/  FADD.FTZ R147, -R182.reuse, R107 ;  /* 0x0000006bb6937221 */ /* 0x040fe20000010100 */
[----:B------:R-:W-:Y:S02]  /*0ca0*/  HADD2.F32 R105, -RZ, R153.H0_H0 ;  /* 0x20000099ff697230 */ /* 0x000fe40000004100 */
[C---:B------:R-:W-:Y:S01]  /*0cb0*/  FADD.FTZ R3, -R182.reuse, R148 ;  /* 0x00000094b6037221 */ /* 0x040fe20000010100 */
[----:B------:R-:W-:Y:S02]  /*0cc0*/  HADD2.F32 R138, -RZ, R157.H0_H0 ;  /* 0x2000009dff8a7230 */ /* 0x000fe40000004100 */
[----:B------:R-:W-:Y:S01]  /*0cd0*/  FADD.FTZ R153, -R182, R140 ;  /* 0x0000008cb6997221 */ /* 0x000fe20000010100 */
[----:B------:R-:W-:Y:S01]  /*0ce0*/  HADD2.F32 R107, -RZ, R161.H0_H0 ;  /* 0x200000a1ff6b7230 */ /* 0x000fe20000004100 */
[----:B------:R-:W-:Y:S01]  /*0cf0*/  MOV R156, R139 ;  /* 0x0000008b009c7202 */ /* 0x000fe20000000f00 */
[----:B------:R-:W-:Y:S01]  /*0d00*/  HADD2.F32 R144, -RZ, R144.H0_H0 ;  /* 0x20000090ff907230 */ /* 0x000fe20000004100 */
[----:B------:R-:W-:Y:S01]  /*0d10*/  SHF.R.U32.HI R162, RZ, 0x10, R139 ;  /* 0x00000010ffa27819 */ /* 0x000fe2000001168b */
[----:B------:R-:W-:-:S02]  /*0d20*/  HADD2.F32 R140, -RZ, R146.H0_H0 ;  /* 0x20000092ff8c7230 */ /* 0x000fc40000004100 */
[C---:B------:R-:W-:Y:S01]  /*0d30*/  FADD.FTZ R179, -R182.reuse, R109 ;  /* 0x0000006db6b37221 */ /* 0x040fe20000010100 */
[C---:B------:R-:W-:Y:S01]  /*0d40*/  FADD.FTZ R139, -R182.reuse, R149 ;  /* 0x00000095b68b7221 */ /* 0x040fe20000010100 */
[C---:B------:R-:W-:Y:S01]  /*0d50*/  FADD.FTZ R161, -R182.reuse, R141 ;  /* 0x0000008db6a17221 */ /* 0x040fe20000010100 */
[C---:B------:R-:W-:Y:S01]  /*0d60*/  FADD.FTZ R165, -R182.reuse, R108 ;  /* 0x0000006cb6a57221 */ /* 0x040fe20000010100 */
[----:B------:R-:W-:Y:S02]  /*0d70*/  HADD2.F32 R109, -RZ, R154.H0_H0 ;  /* 0x2000009aff6d7230 */ /* 0x000fe40000004100 */
[C---:B------:R-:W-:Y:S01]  /*0d80*/  FADD.FTZ R149, -R182.reuse, R104 ;  /* 0x00000068b6957221 */ /* 0x040fe20000010100 */
[----:B------:R-:W-:Y:S02]  /*0d90*/  HADD2.F32 R141, -RZ, R142.H0_H0 ;  /* 0x2000008eff8d7230 */ /* 0x000fe40000004100 */
[----:B------:R-:W-:Y:S01]  /*0da0*/  FADD.FTZ R185, -R182, R138 ;  /* 0x0000008ab6b97221 */ /* 0x000fe20000010100 */
[----:B------:R-:W-:-:S02]  /*0db0*/  HADD2.F32 R108, -RZ, R176.H0_H0 ;  /* 0x200000b0ff6c7230 */ /* 0x000fc40000004100 */
[C---:B------:R-:W-:Y:S01]  /*0dc0*/  FMUL.FTZ R3, R132.reuse, R3 ;  /* 0x0000000384037220 */ /* 0x040fe20000410000 */
[----:B------:R-:W-:Y:S02]  /*0dd0*/  HADD2.F32 R104, -RZ, R180.H0_H0 ;  /* 0x200000b4ff687230 */ /* 0x000fe40000004100 */
[----:B------:R-:W-:Y:S01]  /*0de0*/  FMUL.FTZ R142, R132, R143 ;  /* 0x0000008f848e7220 */ /* 0x000fe20000410000 */
[----:B------:R-:W-:Y:S01]  /*0df0*/  FADD.FTZ R159, -R182, R107 ;  /* 0x0000006bb69f7221 */ /* 0x000fe20000010100 */
[----:B------:R-:W-:Y:S01]  /*0e00*/  FMUL.FTZ R138, R132, R111 ;  /* 0x0000006f848a7220 */ /* 0x000fe20000410000 */
[----:B------:R-:W-:Y:S02]  /*0e10*/  HADD2.F32 R173, -RZ, R151.H0_H0 ;  /* 0x20000097ffad7230 */ /* 0x000fe40000004100 */
        /* <DEDUP_REMOVED lines=13> */
[----:B------:R-:W-:-:S02]  /*0ef0*/  HADD2.F32 R109, -RZ, R158.H0_H0 ;  /* 0x2000009eff6d7230 */ /* 0x000fc40000004100 */
[C---:B------:R-:W-:Y:S01]  /*0f00*/  FMUL.FTZ R145, R132.reuse, R145 ;  /* 0x0000009184917220 */ /* 0x040fe20000410000 */
[----:B------:R-:W-:Y:S02]  /*0f10*/  HADD2.F32 R108, -RZ, R171.H0_H0 ;  /* 0x200000abff6c7230 */ /* 0x000fe40000004100 */
[----:B------:R-:W-:Y:S01]  /*0f20*/  FMUL.FTZ R146, R132, R149 ;  /* 0x0000009584927220 */ /* 0x000fe20000410000 */
[----:B------:R-:W-:Y:S02]  /*0f30*/  HADD2.F32 R155, -RZ, R155.H0_H0 ;  /* 0x2000009bff9b7230 */ /* 0x000fe40000004100 */
[----:B------:R-:W-:Y:S02]  /*0f40*/  HADD2.F32 R104, -RZ, R175.H0_H0 ;  /* 0x200000afff687230 */ /* 0x000fe40000004100 */
[----:B------:R-:W-:Y:S02]  /*0f50*/  HADD2.F32 R171, -RZ, R160.H0_H0 ;  /* 0x200000a0ffab7230 */ /* 0x000fe40000004100 */
[----:B------:R-:W-:Y:S01]  /*0f60*/  FADD.FTZ R160, RZ, R140 ;  /* 0x0000008cffa07221 */ /* 0x000fe20000010000 */
[----:B------:R-:W-:Y:S01]  /*0f70*/  FFMA.FTZ R175, R3, R140, RZ ;  /* 0x0000008c03af7223 */ /* 0x000fe200000100ff */
[----:B------:R-:W-:-:S02]  /*0f80*/  HADD2.F32 R169, -RZ, R150.H0_H0 ;  /* 0x20000096ffa97230 */ /* 0x000fc40000004100 */
        /* <DEDUP_REMOVED lines=31> */
[----:B------:R-:W-:Y:S01]  /*1180*/  FMUL.FTZ R153, R132, R153 ;  /* 0x0000009984997220 */ /* 0x000fe20000410000 */
[----:B------:R-:W-:Y:S02]  /*1190*/  HADD2.F32 R163, -RZ, R156.H0_H0 ;  /* 0x2000009cffa37230 */ /* 0x000fe40000004100 */
        /* <DEDUP_REMOVED lines=42> */
[C---:B------:R-:W-:Y:S01]  /*1440*/  FMUL.FTZ R168, R132.reuse, R185 ;  /* 0x000000b984a87220 */ /* 0x040fe20000410000 */
[----:B------:R-:W-:Y:S02]  /*1450*/  HADD2.F32 R189, -RZ, R172.H0_H0 ;  /* 0x200000acffbd7230 */ /* 0x000fe40000004100 */
[----:B------:R-:W-:Y:S01]  /*1460*/  FMUL.FTZ R167, R31, R170 ;  /* 0x000000aa1fa77220 */ /* 0x000fe20000410000 */
[----:B------:R-:W-:Y:S01]  /*1470*/  FMUL.FTZ R172, R132, R107 ;  /* 0x0000006b84ac7220 */ /* 0x000fe20000410000 */
[----:B------:R-:W-:Y:S01]  /*1480*/  FADD.FTZ R108, R166, R111 ;  /* 0x0000006fa66c7221 */ /* 0x000fe20000010000 */
[----:B------:R-:W-:Y:S01]  /*1490*/  FADD.FTZ R169, -R182, R169 ;  /* 0x000000a9b6a97221 */ /* 0x000fe20000010100 */
        /* <DEDUP_REMOVED lines=38> */
.L_x_6508:
        /* <DEDUP_REMOVED lines=12> */
.L_x_6510:
        /* <DEDUP_REMOVED lines=19> */
.L_x_6511:
        /* <DEDUP_REMOVED lines=35> */
.L_x_6509:
        /* <DEDUP_REMOVED lines=41> */
.L_x_6513:
[----:B------:R-:W-:Y:S05]  /*1db0*/  BSYNC.RECONVERGENT B0 ;  /* 0x0000000000007941 */ /* 0x000fea0003800200 */
.L_x_6512:
        /* <DEDUP_REMOVED lines=29> */
[----:B--2---:R-:W-:Y:S02]  /*1f90*/  @P1 PRMT R124, R124, 0x5410, R180 ;  /* 0x000054107c7c1816 */ /* 0x004fe400000000b4 */
[--C-:B------:R-:W-:Y:S02]  /*1fa0*/  @P1 SHF.R.U64 R180, R180, 0x10, R181.reuse ;  /* 0x00000010b4b41819 */ /* 0x100fe400000012b5 */
[--C-:B------:R-:W-:Y:S02]  /*1fb0*/  @P1 PRMT R129, R129, 0x5410, R181.reuse ;  /* 0x0000541081811816 */ /* 0x100fe400000000b5 */
        /* <DEDUP_REMOVED lines=33> */
.L_x_6518:
[----:B------:R-:W-:Y:S05]  /*21d0*/  BSYNC.RECONVERGENT B0 ;  /* 0x0000000000007941 */ /* 0x000fea0003800200 */
.L_x_6517:
[----:B------:R-:W-:-:S07]  /*21e0*/  FADD.FTZ R100, R100, R107 ;  /* 0x0000006b64647221 */ /* 0x000fce0000010000 */
.L_x_6516:
        /* <DEDUP_REMOVED lines=24> */
.L_x_6521:
[----:B------:R-:W-:Y:S05]  /*2370*/  BSYNC.RECONVERGENT B0 ;  /* 0x0000000000007941 */ /* 0x000fea0003800200 */
.L_x_6520:
[----:B------:R-:W-:-:S07]  /*2380*/  FADD.FTZ R101, R101, R108 ;  /* 0x0000006c65657221 */ /* 0x000fce0000010000 */
.L_x_6519:
        /* <DEDUP_REMOVED lines=24> */
.L_x_6524:
[----:B------:R-:W-:Y:S05]  /*2510*/  BSYNC.RECONVERGENT B0 ;  /* 0x0000000000007941 */ /* 0x000fea0003800200 */
.L_x_6523:
[----:B------:R-:W-:-:S07]  /*2520*/  FADD.FTZ R102, R102, R107 ;  /* 0x0000006b66667221 */ /* 0x000fce0000010000 */
.L_x_6522:
        /* <DEDUP_REMOVED lines=12> */
[----:B------:R-:W-:Y:S02]  /*25f0*/  F2FP.F16.F32.PACK_AB R108, RZ, R2 ;  /* 0x00000002ff6c723e */ /* 0x000fe400000000ff */
[----:B------:R-:W-:Y:S01]  /*2600*/  MOV R2, RZ ;  /* 0x000000ff00027202 */ /* 0x000fe20000000f00 */
        /* <DEDUP_REMOVED lines=10> */
.L_x_6527:
[----:B------:R-:W-:Y:S05]  /*26b0*/  BSYNC.RECONVERGENT B0 ;  /* 0x0000000000007941 */ /* 0x000fea0003800200 */
.L_x_6526:
[--C-:B------:R-:W-:Y:S01]  /*26c0*/  FADD.FTZ R103, R103, R2.reuse ;  /* 0x0000000267677221 */ /* 0x100fe20000010000 */
[----:B------:R-:W-:Y:S01]  /*26d0*/  PRMT R2, R108, 0x7610, R2 ;  /* 0x000076106c027816 */ /* 0x000fe20000000002 */
[----:B------:R-:W-:Y:S06]  /*26e0*/  BRA `(.L_x_6525) ;  /* 0x0000000c00647947 */ /* 0x000fec0003800000 */
.L_x_6515:
        /* <DEDUP_REMOVED lines=23> */
[----:B------:R-:W-:-:S07]  /*2860*/  PRMT R128, R108, 0x7610, R128 ;  /* 0x000076106c807816 */ /* 0x000fce0000000080 */
.L_x_6528:
[----:B------:R-:W-:Y:S01]  /*2870*/  F2FP.F16.F32.PACK_AB R180, RZ, R0 ;  /* 0x00000000ffb4723e */ /* 0x000fe200000000ff */
        /* <DEDUP_REMOVED lines=15> */
.L_x_6529:
[----:B------:R-:W-:Y:S02]  /*2970*/  F2FP.F16.F32.PACK_AB R111, RZ, R0 ;  /* 0x00000000ff6f723e */ /* 0x000fe400000000ff */
        /* <DEDUP_REMOVED lines=14> */
.L_x_6530:
[----:B------:R-:W-:Y:S02]  /*2a60*/  F2FP.F16.F32.PACK_AB R0, RZ, R0 ;  /* 0x00000000ff00723e */ /* 0x000fe400000000ff */
[----:B------:R-:W-:Y:S02]  /*2a70*/  F2FP.F16.F32.PACK_AB R127, RZ, R110 ;  /* 0x0000006eff7f723e */ /* 0x000fe400000000ff */
        /* <DEDUP_REMOVED lines=12> */
[--C-:B------:R-:W-:Y:S01]  /*2b40*/  FADD.FTZ R103, R103, R2.reuse ;  /* 0x0000000267677221 */ /* 0x100fe20000010000 */
[----:B------:R-:W-:Y:S01]  /*2b50*/  PRMT R2, R107, 0x7610, R2 ;  /* 0x000076106b027816 */ /* 0x000fe20000000002 */
[----:B------:R-:W-:Y:S06]  /*2b60*/  BRA `(.L_x_6525) ;  /* 0x0000000800447947 */ /* 0x000fec0003800000 */
.L_x_6514:
        /* <DEDUP_REMOVED lines=15> */
[----:B------:R-:W-:-:S03]  /*2c60*/  HFMA2 R107, -RZ, RZ, 0, 0 ;  /* 0x00000000ff6b7431 */ /* 0x000fc600000001ff */
[-C--:B------:R-:W-:Y:S01]  /*2c70*/  FMUL.FTZ R108, R4, R109.reuse ;  /* 0x0000006d046c7220 */ /* 0x080fe20000410000 */
[----:B------:R-:W-:-:S04]  /*2c80*/  @P2 FMUL.FTZ R107, R110, R109 ;  /* 0x0000006d6e6b2220 */ /* 0x000fc80000410000 */
[----:B------:R-:W-:Y:S01]  /*2c90*/  FSEL R108, R108, RZ, P2 ;  /* 0x000000ff6c6c7208 */ /* 0x000fe20001000000 */
[----:B------:R-:W-:-:S03]  /*2ca0*/  FADD.FTZ R100, R100, R107 ;  /* 0x0000006b64647221 */ /* 0x000fc60000010000 */
[----:B------:R-:W-:-:S04]  /*2cb0*/  F2FP.F16.F32.PACK_AB R108, RZ, R108 ;  /* 0x0000006cff6c723e */ /* 0x000fc800000000ff */
[----:B------:R-:W-:-:S07]  /*2cc0*/  PRMT R128, R108, 0x7610, R128 ;  /* 0x000076106c807816 */ /* 0x000fce0000000080 */
.L_x_6532:
[----:B------:R-:W-:Y:S05]  /*2cd0*/  @!P1 BRA `(.L_x_6533) ;  /* 0x0000000000409947 */ /* 0x000fea0003800000 */
[----:B-----5:R-:W-:Y:S01]  /*2ce0*/  SHF.R.U64 R107, R120, 0x10, R121 ;  /* 0x00000010786b7819 */ /* 0x020fe20000001279 */
[----:B------:R-:W-:Y:S01]  /*2cf0*/  @P0 FFMA.FTZ R108, R138, R106, R105 ;  /* 0x0000006a8a6c0223 */ /* 0x000fe20000010069 */
[----:B------:R-:W-:-:S03]  /*2d00*/  LOP3.LUT P2, RZ, R177, 0xff00, RZ, 0xc0, !PT ;  /* 0x0000ff00b1ff7812 */ /* 0x000fc6000784c0ff */
[----:B------:R-:W-:Y:S02]  /*2d10*/  HADD2.F32 R107, -RZ, R107.H0_H0 ;  /* 0x2000006bff6b7230 */ /* 0x000fe40000004100 */
[----:B------:R-:W-:-:S04]  /*2d20*/  @P0 FADD.FTZ R108, R141, -R108 ;  /* 0x8000006c8d6c0221 */ /* 0x000fc80000010000 */
[----:B------:R-:W-:Y:S01]  /*2d30*/  @P0 FFMA.FTZ R107, R132, R108, R107 ;  /* 0x0000006c846b0223 */ /* 0x000fe2000001006b */
[----:B------:R-:W-:-:S03]  /*2d40*/  MOV R108, RZ ;  /* 0x000000ff006c7202 */ /* 0x000fc60000000f00 */
        /* <DEDUP_REMOVED lines=9> */
.L_x_6533:
        /* <DEDUP_REMOVED lines=16> */
.L_x_6534:
[----:B------:R-:W-:Y:S05]  /*2ee0*/  @!P1 BRA `(.L_x_6525) ;  /* 0x0000000400649947 */ /* 0x000fea0003800000 */
[----:B-----5:R-:W-:Y:S01]  /*2ef0*/  SHF.R.U32.HI R107, RZ, 0x10, R121 ;  /* 0x00000010ff6b7819 */ /* 0x020fe20000011679 */
[----:B------:R-:W-:-:S04]  /*2f00*/  @P0 FFMA.FTZ R2, R142, R106, R105 ;  /* 0x0000006a8e020223 */ /* 0x000fc80000010069 */
[----:B------:R-:W-:Y:S02]  /*2f10*/  HADD2.F32 R107, -RZ, R107.H0_H0 ;  /* 0x2000006bff6b7230 */ /* 0x000fe40000004100 */
[----:B------:R-:W-:-:S04]  /*2f20*/  @P0 FADD.FTZ R2, R143, -R2 ;  /* 0x800000028f020221 */ /* 0x000fc80000010000 */
[----:B------:R-:W-:Y:S01]  /*2f30*/  @P0 FFMA.FTZ R107, R132, R2, R107 ;  /* 0x00000002846b0223 */ /* 0x000fe2000001006b */
[----:B------:R-:W-:Y:S02]  /*2f40*/  ISETP.GE.U32.AND P0, PT, R177, 0x1000000, PT ;  /* 0x01000000b100780c */ /* 0x000fe40003f06070 */
[----:B------:R-:W-:Y:S01]  /*2f50*/  MOV R2, RZ ;  /* 0x000000ff00027202 */ /* 0x000fe20000000f00 */
[----:B------:R-:W-:-:S04]  /*2f60*/  FMUL.FTZ R107, R107, UR17 ;  /* 0x000000116b6b7c20 */ /* 0x000fc80008410000 */
[----:B------:R-:W-:-:S04]  /*2f70*/  FMUL.FTZ R108, R107, UR16 ;  /* 0x000000106b6c7c20 */ /* 0x000fc80008410000 */
[----:B------:R-:W-:Y:S02]  /*2f80*/  FMUL.FTZ R107, R7, R108 ;  /* 0x0000006c076b7220 */ /* 0x000fe40000410000 */
[----:B------:R-:W-:-:S03]  /*2f90*/  @P0 HADD2.F32 R109, -RZ, R124.H0_H0 ;  /* 0x2000007cff6d0230 */ /* 0x000fc60000004100 */
[----:B------:R-:W-:Y:S02]  /*2fa0*/  FSEL R107, R107, RZ, P0 ;  /* 0x000000ff6b6b7208 */ /* 0x000fe40000000000 */
[----:B------:R-:W-:Y:S02]  /*2fb0*/  @P0 FMUL.FTZ R2, R109, R108 ;  /* 0x0000006c6d020220 */ /* 0x000fe40000410000 */
[----:B------:R-:W-:Y:S02]  /*2fc0*/  F2FP.F16.F32.PACK_AB R107, RZ, R107 ;  /* 0x0000006bff6b723e */ /* 0x000fe400000000ff */
[--C-:B------:R-:W-:Y:S02]  /*2fd0*/  FADD.FTZ R103, R103, R2.reuse ;  /* 0x0000000267677221 */ /* 0x100fe40000010000 */
[----:B------:R-:W-:Y:S01]  /*2fe0*/  PRMT R2, R107, 0x7610, R2 ;  /* 0x000076106b027816 */ /* 0x000fe20000000002 */
[----:B------:R-:W-:Y:S06]  /*2ff0*/  BRA `(.L_x_6525) ;  /* 0x0000000400207947 */ /* 0x000fec0003800000 */
.L_x_6531:
[----:B------:R-:W-:Y:S01]  /*3000*/  ISETP.GT.AND P0, PT, R130, RZ, PT ;  /* 0x000000ff8200720c */ /* 0x000fe20003f04270 */
[----:B------:R-:W-:Y:S01]  /*3010*/  @P2 FFMA.FTZ R109, R3, R106, R105 ;  /* 0x0000006a036d2223 */ /* 0x000fe20000010069 */
[----:B-----5:R-:W-:Y:S01]  /*3020*/  HADD2.F32 R107, -RZ, R120.H0_H0 ;  /* 0x20000078ff6b7230 */ /* 0x020fe20000004100 */
[----:B------:R-:W-:Y:S01]  /*3030*/  SHF.R.U64 R0, R120, 0x10, R121 ;  /* 0x0000001078007819 */ /* 0x000fe20000001279 */
[----:B------:R-:W-:Y:S02]  /*3040*/  HADD2.F32 R111, -RZ, R121.H0_H0 ;  /* 0x20000079ff6f7230 */ /* 0x000fe40000004100 */
[----:B------:R-:W-:Y:S01]  /*3050*/  @P2 FADD.FTZ R109, R140, -R109 ;  /* 0x8000006d8c6d2221 */ /* 0x000fe20000010000 */
[----:B------:R-:W-:-:S03]  /*3060*/  SHF.R.U32.HI R181, RZ, 0x10, R121 ;  /* 0x00000010ffb57819 */ /* 0x000fc60000011679 */
[----:B------:R-:W-:Y:S01]  /*3070*/  @P2 FFMA.FTZ R107, R132, R109, R107 ;  /* 0x0000006d846b2223 */ /* 0x000fe2000001006b */
[----:B------:R-:W-:Y:S02]  /*3080*/  HADD2.F32 R109, -RZ, R0.H0_H0 ;  /* 0x20000000ff6d7230 */ /* 0x000fe40000004100 */
[----:B------:R-:W-:Y:S02]  /*3090*/  HADD2.F32 R181, -RZ, R181.H0_H0 ;  /* 0x200000b5ffb57230 */ /* 0x000fe40000004100 */
[-CC-:B------:R-:W-:Y:S01]  /*30a0*/  @P0 FFMA.FTZ R108, R138, R106.reuse, R105.reuse ;  /* 0x0000006a8a6c0223 */ /* 0x180fe20000010069 */
[-CC-:B------:R-:W-:Y:S01]  /*30b0*/  @P0 FFMA.FTZ R110, R142, R106.reuse, R105.reuse ;  /* 0x0000006a8e6e0223 */ /* 0x180fe20000010069 */
[----:B------:R-:W-:Y:S02]  /*30c0*/  @P0 FFMA.FTZ R125, R139, R106, R105 ;  /* 0x0000006a8b7d0223 */ /* 0x000fe40000010069 */
[----:B------:R-:W-:Y:S01]  /*30d0*/  @P0 FADD.FTZ R108, R141, -R108 ;  /* 0x8000006c8d6c0221 */ /* 0x000fe20000010000 */
[----:B------:R-:W-:Y:S01]  /*30e0*/  @P0 FADD.FTZ R110, R143, -R110 ;  /* 0x8000006e8f6e0221 */ /* 0x000fe20000010000 */
[----:B------:R-:W-:-:S02]  /*30f0*/  @P0 FADD.FTZ R0, R144, -R125 ;  /* 0x8000007d90000221 */ /* 0x000fc40000010000 */
[C---:B------:R-:W-:Y:S01]  /*3100*/  @P0 FFMA.FTZ R109, R132.reuse, R108, R109 ;  /* 0x0000006c846d0223 */ /* 0x040fe2000001006d */
[C---:B------:R-:W-:Y:S01]  /*3110*/  @P0 FFMA.FTZ R181, R132.reuse, R110, R181 ;  /* 0x0000006e84b50223 */ /* 0x040fe200000100b5 */
[----:B------:R-:W-:Y:S01]  /*3120*/  @P0 FFMA.FTZ R111, R132, R0, R111 ;  /* 0x00000000846f0223 */ /* 0x000fe2000001006f */
[----:B------:R-:W-:Y:S02]  /*3130*/  F2FP.F16.F32.PACK_AB R110, RZ, R107 ;  /* 0x0000006bff6e723e */ /* 0x000fe400000000ff */
[----:B------:R-:W-:Y:S01]  /*3140*/  F2FP.F16.F32.PACK_AB R126, RZ, R109 ;  /* 0x0000006dff7e723e */ /* 0x000fe200000000ff */
[----:B------:R-:W-:Y:S06]  /*3150*/  @!P1 BRA `(.L_x_6535) ;  /* 0x00000000002c9947 */ /* 0x000fec0003800000 */
[----:B------:R-:W-:Y:S01]  /*3160*/  LOP3.LUT P0, RZ, R177, 0xff, RZ, 0xc0, !PT ;  /* 0x000000ffb1ff7812 */ /* 0x000fe2000780c0ff */
        /* <DEDUP_REMOVED lines=10> */
.L_x_6535:
[----:B------:R-:W-:Y:S05]  /*3210*/  @!P1 BRA `(.L_x_6536) ;  /* 0x00000000002c9947 */ /* 0x000fea0003800000 */
[----:B------:R-:W-:Y:S01]  /*3220*/  LOP3.LUT P0, RZ, R177, 0xff00, RZ, 0xc0, !PT ;  /* 0x0000ff00b1ff7812 */ /* 0x000fe2000780c0ff */
        /* <DEDUP_REMOVED lines=10> */
.L_x_6536:
[----:B------:R-:W-:Y:S05]  /*32d0*/  @!P1 BRA `(.L_x_6537) ;  /* 0x00000000002c9947 */ /* 0x000fea0003800000 */
[----:B------:R-:W-:Y:S01]  /*32e0*/  LOP3.LUT P0, RZ, R177, 0xff0000, RZ, 0xc0, !PT ;  /* 0x00ff0000b1ff7812 */ /* 0x000fe2000780c0ff */
        /* <DEDUP_REMOVED lines=10> */
.L_x_6537:
[----:B------:R-:W-:Y:S02]  /*3390*/  F2FP.F16.F32.PACK_AB R0, RZ, R111 ;  /* 0x0000006fff00723e */ /* 0x000fe400000000ff */
[----:B------:R-:W-:Y:S02]  /*33a0*/  F2FP.F16.F32.PACK_AB R127, RZ, R181 ;  /* 0x000000b5ff7f723e */ /* 0x000fe400000000ff */
[----:B------:R-:W-:Y:S01]  /*33b0*/  PRMT R125, R110, 0x7610, R125 ;  /* 0x000076106e7d7816 */ /* 0x000fe2000000007d */
[----:B------:R-:W-:Y:S06]  /*33c0*/  @!P1 BRA `(.L_x_6525) ;  /* 0x00000000002c9947 */ /* 0x000fec0003800000 */
[----:B------:R-:W-:Y:S01]  /*33d0*/  ISETP.GE.U32.AND P0, PT, R177, 0x1000000, PT ;  /* 0x01000000b100780c */ /* 0x000fe20003f06070 */
        /* <DEDUP_REMOVED lines=9> */
[----:B------:R-:W-:-:S07]  /*3470*/  PRMT R2, R107, 0x7610, R2 ;  /* 0x000076106b027816 */ /* 0x000fce0000000002 */
.L_x_6525:
        /* <DEDUP_REMOVED lines=13> */
.L_x_6538:
        /* <DEDUP_REMOVED lines=9> */
.L_x_6539:
[----:B------:R-:W-:Y:S05]  /*35e0*/  @!P1 BRA `(.L_x_6540) ;  /* 0x0000000000209947 */ /* 0x000fea0003800000 */
[----:B01----:R-:W0:Y:S01]  /*35f0*/  LDC.64 R108, c[0x0][0x390] ;  /* 0x0000e400ff6c7b82 */ /* 0x003e220000000a00 */
[----:B------:R-:W-:-:S05]  /*3600*/  IADD3 R107, PT, PT, R179, 0x80, RZ ;  /* 0x00000080b36b7810 */ /* 0x000fca0007ffe0ff */
[----:B0-----:R-:W-:-:S06]  /*3610*/  IMAD.WIDE.U32 R108, R107, 0x8, R108 ;  /* 0x000000086b6c7825 */ /* 0x001fcc00078e006c */
[----:B------:R-:W2:Y:S02]  /*3620*/  LDG.E.64 R108, desc[UR12][R108.64] ;  /* 0x0000000c6c6c7981 */ /* 0x000ea4000c1e1b00 */
[--C-:B--2---:R-:W-:Y:S02]  /*3630*/  SHF.R.U64 R129, R108, 0x10, R109.reuse ;  /* 0x000000106c817819 */ /* 0x104fe4000000126d */
[--C-:B------:R-:W-:Y:S02]  /*3640*/  SHF.R.U32.HI R124, RZ, 0x10, R109.reuse ;  /* 0x00000010ff7c7819 */ /* 0x100fe4000001166d */
[----:B------:R-:W-:Y:S02]  /*3650*/  PRMT R129, R129, 0x5410, R109 ;  /* 0x0000541081817816 */ /* 0x000fe4000000006d */
[----:B------:R-:W-:-:S07]  /*3660*/  PRMT R124, R124, 0x5410, R108 ;  /* 0x000054107c7c7816 */ /* 0x000fce000000006c */
.L_x_6540:
[----:B------:R-:W-:Y:S05]  /*3670*/  @!P0 BRA `(.L_x_6541) ;  /* 0x0000000800388947 */ /* 0x000fea0003800000 */
[----:B------:R-:W-:Y:S05]  /*3680*/  BRA.U !UP0, `(.L_x_6542) ;  /* 0x0000000508247547 */ /* 0x000fea000b800000 */
[----:B------:R-:W-:Y:S01]  /*3690*/  ISETP.GT.AND P2, PT, R130, RZ, PT ;  /* 0x000000ff8200720c */ /* 0x000fe20003f44270 */
[----:B-----5:R-:W-:Y:S01]  /*36a0*/  HADD2.F32 R107, -RZ, R118.H0_H0 ;  /* 0x20000076ff6b7230 */ /* 0x020fe20000004100 */
[--C-:B01----:R-:W-:Y:S01]  /*36b0*/  SHF.R.U64 R108, R118, 0x10, R119.reuse ;  /* 0x00000010766c7819 */ /* 0x103fe20000001277 */
        /* <DEDUP_REMOVED lines=30> */
.L_x_6543:
        /* <DEDUP_REMOVED lines=12> */
.L_x_6544:
        /* <DEDUP_REMOVED lines=12> */
.L_x_6545:
        /* <DEDUP_REMOVED lines=16> */
.L_x_6542:
        /* <DEDUP_REMOVED lines=17> */
.L_x_6547:
[----:B------:R-:W-:Y:S05]  /*3c30*/  @!P1 BRA `(.L_x_6548) ;  /* 0x0000000000409947 */ /* 0x000fea0003800000 */
[----:B-----5:R-:W-:Y:S01]  /*3c40*/  SHF.R.U64 R107, R118, 0x10, R119 ;  /* 0x00000010766b7819 */ /* 0x020fe20000001277 */
[----:B01----:R-:W-:Y:S01]  /*3c50*/  @P2 FFMA.FTZ R108, R146, R106, R105 ;  /* 0x0000006a926c2223 */ /* 0x003fe20000010069 */
        /* <DEDUP_REMOVED lines=14> */
.L_x_6548:
        /* <DEDUP_REMOVED lines=16> */
.L_x_6549:
        /* <DEDUP_REMOVED lines=9> */
[----:B01----:R-:W-:-:S04]  /*3ed0*/  FMUL.FTZ R108, R107, UR16 ;  /* 0x000000106b6c7c20 */ /* 0x003fc80008410000 */
        /* <DEDUP_REMOVED lines=8> */
.L_x_6541:
        /* <DEDUP_REMOVED lines=25> */
.L_x_6551:
[C---:B------:R-:W-:Y:S01]  /*40f0*/  FMUL.FTZ R109, R132.reuse, R111 ;  /* 0x0000006f846d7220 */ /* 0x040fe20000410000 */
[----:B------:R-:W-:Y:S01]  /*4100*/  F2FP.F16.F32.PACK_AB R126, RZ, R0 ;  /* 0x00000000ff7e723e */ /* 0x000fe200000000ff */
        /* <DEDUP_REMOVED lines=14> */
.L_x_6552:
[----:B------:R-:W-:Y:S02]  /*41f0*/  F2FP.F16.F32.PACK_AB R127, RZ, R110 ;  /* 0x0000006eff7f723e */ /* 0x000fe400000000ff */
        /* <DEDUP_REMOVED lines=14> */
.L_x_6553:
[----:B------:R-:W-:Y:S02]  /*42e0*/  F2FP.F16.F32.PACK_AB R107, RZ, R108 ;  /* 0x0000006cff6b723e */ /* 0x000fe400000000ff */
[----:B------:R-:W-:Y:S02]  /*42f0*/  PRMT R125, R126, 0x7610, R125 ;  /* 0x000076107e7d7816 */ /* 0x000fe4000000007d */
[----:B------:R-:W-:Y:S02]  /*4300*/  PRMT R126, R127, 0x7610, R126 ;  /* 0x000076107f7e7816 */ /* 0x000fe4000000007e */
[----:B------:R-:W-:Y:S02]  /*4310*/  F2FP.F16.F32.PACK_AB R0, RZ, R109 ;  /* 0x0000006dff00723e */ /* 0x000fe400000000ff */
        /* <DEDUP_REMOVED lines=14> */
.L_x_6550:
        /* <DEDUP_REMOVED lines=16> */
[----:B------:R-:W-:Y:S01]  /*4500*/  ISETP.GT.AND P2, PT, R130, RZ, PT ;  /* 0x000000ff8200720c */ /* 0x000fe20003f44270 */
[----:B01----:R-:W-:Y:S02]  /*4510*/  HADD2.F32 R108, -RZ, R124.H1_H1 ;  /* 0x3000007cff6c7230 */ /* 0x003fe40000004100 */
[----:B------:R-:W-:-:S04]  /*4520*/  FADD.FTZ R107, R148, -R107 ;  /* 0x8000006b946b7221 */ /* 0x000fc80000010000 */
[----:B------:R-:W-:-:S05]  /*4530*/  FMUL.FTZ R107, R132, R107 ;  /* 0x0000006b846b7220 */ /* 0x000fca0000410000 */
[----:B------:R-:W-:-:S05]  /*4540*/  FSEL R107, R107, RZ, P2 ;  /* 0x000000ff6b6b7208 */ /* 0x000fca0001000000 */
[----:B------:R-:W-:-:S04]  /*4550*/  FMUL.FTZ R107, R107, UR17 ;  /* 0x000000116b6b7c20 */ /* 0x000fc80008410000 */
[----:B------:R-:W-:-:S04]  /*4560*/  FMUL.FTZ R107, R107, UR16 ;  /* 0x000000106b6b7c20 */ /* 0x000fc80008410000 */
[----:B------:R-:W-:-:S07]  /*4570*/  FMUL.FTZ R107, R108, R107 ;  /* 0x0000006b6c6b7220 */ /* 0x000fce0000410000 */
.L_x_6556:
[----:B------:R-:W-:Y:S05]  /*4580*/  BSYNC.RECONVERGENT B0 ;  /* 0x0000000000007941 */ /* 0x000fea0003800200 */
.L_x_6555:
[----:B------:R-:W-:-:S07]  /*4590*/  FADD.FTZ R96, R96, R107 ;  /* 0x0000006b60607221 */ /* 0x000fce0000010000 */
.L_x_6554:
        /* <DEDUP_REMOVED lines=24> */
.L_x_6559:
[----:B------:R-:W-:Y:S05]  /*4720*/  BSYNC.RECONVERGENT B0 ;  /* 0x0000000000007941 */ /* 0x000fea0003800200 */
.L_x_6558:
[----:B------:R-:W-:-:S07]  /*4730*/  FADD.FTZ R97, R97, R108 ;  /* 0x0000006c61617221 */ /* 0x000fce0000010000 */
.L_x_6557:
        /* <DEDUP_REMOVED lines=24> */
.L_x_6562:
[----:B------:R-:W-:Y:S05]  /*48c0*/  BSYNC.RECONVERGENT B0 ;  /* 0x0000000000007941 */ /* 0x000fea0003800200 */
.L_x_6561:
[----:B------:R-:W-:-:S07]  /*48d0*/  FADD.FTZ R98, R98, R107 ;  /* 0x0000006b62627221 */ /* 0x000fce0000010000 */
.L_x_6560:
        /* <DEDUP_REMOVED lines=12> */
[----:B01----:R-:W-:Y:S02]  /*49a0*/  F2FP.F16.F32.PACK_AB R108, RZ, R2 ;  /* 0x00000002ff6c723e */ /* 0x003fe400000000ff */
[----:B------:R-:W-:Y:S01]  /*49b0*/  MOV R2, RZ ;  /* 0x000000ff00027202 */ /* 0x000fe20000000f00 */
        /* <DEDUP_REMOVED lines=10> */
.L_x_6564:
[----:B------:R-:W-:Y:S05]  /*4a60*/  BSYNC.RECONVERGENT B0 ;  /* 0x0000000000007941 */ /* 0x000fea0003800200 */
.L_x_6563:
[--C-:B------:R-:W-:Y:S01]  /*4a70*/  FADD.FTZ R99, R99, R2.reuse ;  /* 0x0000000263637221 */ /* 0x100fe20000010000 */
[----:B------:R-:W-:-:S07]  /*4a80*/  PRMT R2, R108, 0x7610, R2 ;  /* 0x000076106c027816 */ /* 0x000fce0000000002 */
.L_x_6546:
        /* <DEDUP_REMOVED lines=10> */
.L_x_6565:
        /* <DEDUP_REMOVED lines=10> */
.L_x_6566:
[----:B------:R-:W-:Y:S05]  /*4bd0*/  @!P1 BRA `(.L_x_6567) ;  /* 0x0000000000209947 */ /* 0x000fea0003800000 */
[----:B0123--:R-:W0:Y:S01]  /*4be0*/  LDC.64 R108, c[0x0][0x390] ;  /* 0x0000e400ff6c7b82 */ /* 0x00fe220000000a00 */
[----:B------:R-:W-:-:S05]  /*4bf0*/  IADD3 R107, PT, PT, R179, 0x100, RZ ;  /* 0x00000100b36b7810 */ /* 0x000fca0007ffe0ff */
[----:B0-----:R-:W-:-:S06]  /*4c00*/  IMAD.WIDE.U32 R108, R107, 0x8, R108 ;  /* 0x000000086b6c7825 */ /* 0x001fcc00078e006c */
[----:B------:R-:W2:Y:S02]  /*4c10*/  LDG.E.64 R108, desc[UR12][R108.64] ;  /* 0x0000000c6c6c7981 */ /* 0x000ea4000c1e1b00 */
[--C-:B--2---:R-:W-:Y:S02]  /*4c20*/  SHF.R.U64 R129, R108, 0x10, R109.reuse ;  /* 0x000000106c817819 */ /* 0x104fe4000000126d */
[--C-:B------:R-:W-:Y:S02]  /*4c30*/  SHF.R.U32.HI R124, RZ, 0x10, R109.reuse ;  /* 0x00000010ff7c7819 */ /* 0x100fe4000001166d */
[----:B------:R-:W-:Y:S02]  /*4c40*/  PRMT R129, R129, 0x5410, R109 ;  /* 0x0000541081817816 */ /* 0x000fe4000000006d */
[----:B------:R-:W-:-:S07]  /*4c50*/  PRMT R124, R124, 0x5410, R108 ;  /* 0x000054107c7c7816 */ /* 0x000fce000000006c */
.L_x_6567:
[----:B------:R-:W-:Y:S05]  /*4c60*/  @!P0 BRA `(.L_x_6568) ;  /* 0x0000000800388947 */ /* 0x000fea0003800000 */
[----:B------:R-:W-:Y:S05]  /*4c70*/  BRA.U !UP0, `(.L_x_6569) ;  /* 0x0000000508247547 */ /* 0x000fea000b800000 */
[----:B------:R-:W-:Y:S01]  /*4c80*/  ISETP.GT.AND P2, PT, R130, RZ, PT ;  /* 0x000000ff8200720c */ /* 0x000fe20003f44270 */
[----:B-----5:R-:W-:Y:S01]  /*4c90*/  HADD2.F32 R107, -RZ, R116.H0_H0 ;  /* 0x20000074ff6b7230 */ /* 0x020fe20000004100 */
[--C-:B0123--:R-:W-:Y:S01]  /*4ca0*/  SHF.R.U64 R108, R116, 0x10, R117.reuse ;  /* 0x00000010746c7819 */ /* 0x10ffe20000001275 */
        /* <DEDUP_REMOVED lines=30> */
.L_x_6570:
        /* <DEDUP_REMOVED lines=12> */
.L_x_6571:
        /* <DEDUP_REMOVED lines=12> */
.L_x_6572:
        /* <DEDUP_REMOVED lines=16> */
.L_x_6569:
        /* <DEDUP_REMOVED lines=17> */
.L_x_6574:
[----:B------:R-:W-:Y:S05]  /*5220*/  @!P1 BRA `(.L_x_6575) ;  /* 0x0000000000409947 */ /* 0x000fea0003800000 */
[----:B-----5:R-:W-:Y:S01]  /*5230*/  SHF.R.U64 R107, R116, 0x10, R117 ;  /* 0x00000010746b7819 */ /* 0x020fe20000001275 */
[----:B0123--:R-:W-:Y:S01]  /*5240*/  @P2 FFMA.FTZ R108, R154, R106, R105 ;  /* 0x0000006a9a6c2223 */ /* 0x00ffe20000010069 */
        /* <DEDUP_REMOVED lines=14> */
.L_x_6575:
        /* <DEDUP_REMOVED lines=16> */
.L_x_6576:
        /* <DEDUP_REMOVED lines=9> */
[----:B0123--:R-:W-:-:S04]  /*54c0*/  FMUL.FTZ R108, R107, UR16 ;  /* 0x000000106b6c7c20 */ /* 0x00ffc80008410000 */
        /* <DEDUP_REMOVED lines=8> */
.L_x_6568:
        /* <DEDUP_REMOVED lines=25> */
.L_x_6578:
        /* <DEDUP_REMOVED lines=16> */
.L_x_6579:
        /* <DEDUP_REMOVED lines=15> */
.L_x_6580:
        /* <DEDUP_REMOVED lines=18> */
.L_x_6577:
        /* <DEDUP_REMOVED lines=17> */
[----:B0123--:R-:W-:Y:S02]  /*5b00*/  HADD2.F32 R108, -RZ, R124.H1_H1 ;  /* 0x3000007cff6c7230 */ /* 0x00ffe40000004100 */
[----:B------:R-:W-:-:S04]  /*5b10*/  FADD.FTZ R107, R156, -R107 ;  /* 0x8000006b9c6b7221 */ /* 0x000fc80000010000 */
[----:B------:R-:W-:-:S05]  /*5b20*/  FMUL.FTZ R107, R132, R107 ;  /* 0x0000006b846b7220 */ /* 0x000fca0000410000 */
[----:B------:R-:W-:-:S05]  /*5b30*/  FSEL R107, R107, RZ, P2 ;  /* 0x000000ff6b6b7208 */ /* 0x000fca0001000000 */
[----:B------:R-:W-:-:S04]  /*5b40*/  FMUL.FTZ R107, R107, UR17 ;  /* 0x000000116b6b7c20 */ /* 0x000fc80008410000 */
[----:B------:R-:W-:-:S04]  /*5b50*/  FMUL.FTZ R107, R107, UR16 ;  /* 0x000000106b6b7c20 */ /* 0x000fc80008410000 */
[----:B------:R-:W-:-:S07]  /*5b60*/  FMUL.FTZ R107, R108, R107 ;  /* 0x0000006b6c6b7220 */ /* 0x000fce0000410000 */
.L_x_6583:
[----:B------:R-:W-:Y:S05]  /*5b70*/  BSYNC.RECONVERGENT B0 ;  /* 0x0000000000007941 */ /* 0x000fea0003800200 */
.L_x_6582:
[----:B------:R-:W-:-:S07]  /*5b80*/  FADD.FTZ R92, R92, R107 ;  /* 0x0000006b5c5c7221 */ /* 0x000fce0000010000 */
.L_x_6581:
        /* <DEDUP_REMOVED lines=24> */
.L_x_6586:
[----:B------:R-:W-:Y:S05]  /*5d10*/  BSYNC.RECONVERGENT B0 ;  /* 0x0000000000007941 */ /* 0x000fea0003800200 */
.L_x_6585:
[----:B------:R-:W-:-:S07]  /*5d20*/  FADD.FTZ R93, R93, R108 ;  /* 0x0000006c5d5d7221 */ /* 0x000fce0000010000 */
.L_x_6584:
        /* <DEDUP_REMOVED lines=24> */
.L_x_6589:
[----:B------:R-:W-:Y:S05]  /*5eb0*/  BSYNC.RECONVERGENT B0 ;  /* 0x0000000000007941 */ /* 0x000fea0003800200 */
.L_x_6588:
[----:B------:R-:W-:-:S07]  /*5ec0*/  FADD.FTZ R94, R94, R107 ;  /* 0x0000006b5e5e7221 */ /* 0x000fce0000010000 */
.L_x_6587:
        /* <DEDUP_REMOVED lines=12> */
[----:B0123--:R-:W-:Y:S02]  /*5f90*/  F2FP.F16.F32.PACK_AB R108, RZ, R2 ;  /* 0x00000002ff6c723e */ /* 0x00ffe400000000ff */
        /* <DEDUP_REMOVED lines=11> */
.L_x_6591:
[----:B------:R-:W-:Y:S05]  /*6050*/  BSYNC.RECONVERGENT B0 ;  /* 0x0000000000007941 */ /* 0x000fea0003800200 */
.L_x_6590:
[--C-:B------:R-:W-:Y:S01]  /*6060*/  FADD.FTZ R95, R95, R2.reuse ;  /* 0x000000025f5f7221 */ /* 0x100fe20000010000 */
[----:B------:R-:W-:-:S07]  /*6070*/  PRMT R2, R108, 0x7610, R2 ;  /* 0x000076106c027816 */ /* 0x000fce0000000002 */
.L_x_6573:
        /* <DEDUP_REMOVED lines=10> */
.L_x_6592:
        /* <DEDUP_REMOVED lines=10> */
.L_x_6593:
[----:B------:R-:W-:Y:S05]  /*61c0*/  @!P1 BRA `(.L_x_6594) ;  /* 0x0000000000209947 */ /* 0x000fea0003800000 */
[----:B01234-:R-:W0:Y:S01]  /*61d0*/  LDC.64 R108, c[0x0][0x390] ;  /* 0x0000e400ff6c7b82 */ /* 0x01fe220000000a00 */
[----:B------:R-:W-:-:S05]  /*61e0*/  IADD3 R107, PT, PT, R179, 0x180, RZ ;  /* 0x00000180b36b7810 */ /* 0x000fca0007ffe0ff */
[----:B0-----:R-:W-:-:S06]  /*61f0*/  IMAD.WIDE.U32 R108, R107, 0x8, R108 ;  /* 0x000000086b6c7825 */ /* 0x001fcc00078e006c */
[----:B------:R-:W2:Y:S02]  /*6200*/  LDG.E.64 R108, desc[UR12][R108.64] ;  /* 0x0000000c6c6c7981 */ /* 0x000ea4000c1e1b00 */
[--C-:B--2---:R-:W-:Y:S02]  /*6210*/  SHF.R.U64 R129, R108, 0x10, R109.reuse ;  /* 0x000000106c817819 */ /* 0x104fe4000000126d */
[--C-:B------:R-:W-:Y:S02]  /*6220*/  SHF.R.U32.HI R124, RZ, 0x10, R109.reuse ;  /* 0x00000010ff7c7819 */ /* 0x100fe4000001166d */
[----:B------:R-:W-:Y:S02]  /*6230*/  PRMT R129, R129, 0x5410, R109 ;  /* 0x0000541081817816 */ /* 0x000fe4000000006d */
[----:B------:R-:W-:-:S07]  /*6240*/  PRMT R124, R124, 0x5410, R108 ;  /* 0x000054107c7c7816 */ /* 0x000fce000000006c */
.L_x_6594:
[----:B------:R-:W-:Y:S05]  /*6250*/  @!P0 BRA `(.L_x_6595) ;  /* 0x0000000800388947 */ /* 0x000fea0003800000 */
[----:B------:R-:W-:Y:S05]  /*6260*/  BRA.U !UP0, `(.L_x_6596) ;  /* 0x0000000508247547 */ /* 0x000fea000b800000 */
[----:B------:R-:W-:Y:S01]  /*6270*/  ISETP.GT.AND P2, PT, R130, RZ, PT ;  /* 0x000000ff8200720c */ /* 0x000fe20003f44270 */
[----:B-----5:R-:W-:Y:S01]  /*6280*/  HADD2.F32 R107, -RZ, R114.H0_H0 ;  /* 0x20000072ff6b7230 */ /* 0x020fe20000004100 */
[--C-:B01234-:R-:W-:Y:S01]  /*6290*/  SHF.R.U64 R108, R114, 0x10, R115.reuse ;  /* 0x00000010726c7819 */ /* 0x11ffe20000001273 */
        /* <DEDUP_REMOVED lines=30> */
.L_x_6597:
        /* <DEDUP_REMOVED lines=12> */
.L_x_6598:
        /* <DEDUP_REMOVED lines=12> */
.L_x_6599:
        /* <DEDUP_REMOVED lines=16> */
.L_x_6596:
        /* <DEDUP_REMOVED lines=17> */
.L_x_6601:
[----:B------:R-:W-:Y:S05]  /*6810*/  @!P1 BRA `(.L_x_6602) ;  /* 0x0000000000409947 */ /* 0x000fea0003800000 */
[----:B-----5:R-:W-:Y:S01]  /*6820*/  SHF.R.U64 R107, R114, 0x10, R115 ;  /* 0x00000010726b7819 */ /* 0x020fe20000001273 */
[----:B01234-:R-:W-:Y:S01]  /*6830*/  @P2 FFMA.FTZ R108, R164, R106, R105 ;  /* 0x0000006aa46c2223 */ /* 0x01ffe20000010069 */
        /* <DEDUP_REMOVED lines=14> */
.L_x_6602:
        /* <DEDUP_REMOVED lines=16> */
.L_x_6603:
        /* <DEDUP_REMOVED lines=9> */
[----:B01234-:R-:W-:-:S04]  /*6ab0*/  FMUL.FTZ R108, R107, UR16 ;  /* 0x000000106b6c7c20 */ /* 0x01ffc80008410000 */
        /* <DEDUP_REMOVED lines=8> */
.L_x_6595:
        /* <DEDUP_REMOVED lines=25> */
.L_x_6605:
        /* <DEDUP_REMOVED lines=16> */
.L_x_6606:
        /* <DEDUP_REMOVED lines=15> */
.L_x_6607:
        /* <DEDUP_REMOVED lines=18> */
.L_x_6604:
        /* <DEDUP_REMOVED lines=17> */
[----:B01234-:R-:W-:Y:S02]  /*70f0*/  HADD2.F32 R108, -RZ, R124.H1_H1 ;  /* 0x3000007cff6c7230 */ /* 0x01ffe40000004100 */
[----:B------:R-:W-:-:S04]  /*7100*/  FADD.FTZ R107, R162, -R107 ;  /* 0x8000006ba26b7221 */ /* 0x000fc80000010000 */
[----:B------:R-:W-:-:S05]  /*7110*/  FMUL.FTZ R107, R132, R107 ;  /* 0x0000006b846b7220 */ /* 0x000fca0000410000 */
[----:B------:R-:W-:-:S05]  /*7120*/  FSEL R107, R107, RZ, P2 ;  /* 0x000000ff6b6b7208 */ /* 0x000fca0001000000 */
[----:B------:R-:W-:-:S04]  /*7130*/  FMUL.FTZ R107, R107, UR17 ;  /* 0x000000116b6b7c20 */ /* 0x000fc80008410000 */
[----:B------:R-:W-:-:S04]  /*7140*/  FMUL.FTZ R107, R107, UR16 ;  /* 0x000000106b6b7c20 */ /* 0x000fc80008410000 */
[----:B------:R-:W-:-:S07]  /*7150*/  FMUL.FTZ R107, R108, R107 ;  /* 0x0000006b6c6b7220 */ /* 0x000fce0000410000 */
.L_x_6610:
[----:B------:R-:W-:Y:S05]  /*7160*/  BSYNC.RECONVERGENT B0 ;  /* 0x0000000000007941 */ /* 0x000fea0003800200 */
.L_x_6609:
[----:B------:R-:W-:-:S07]  /*7170*/  FADD.FTZ R88, R88, R107 ;  /* 0x0000006b58587221 */ /* 0x000fce0000010000 */
.L_x_6608:
        /* <DEDUP_REMOVED lines=24> */
.L_x_6613:
[----:B------:R-:W-:Y:S05]  /*7300*/  BSYNC.RECONVERGENT B0 ;  /* 0x0000000000007941 */ /* 0x000fea0003800200 */
.L_x_6612:
[----:B------:R-:W-:-:S07]  /*7310*/  FADD.FTZ R89, R89, R108 ;  /* 0x0000006c59597221 */ /* 0x000fce0000010000 */
.L_x_6611:
        /* <DEDUP_REMOVED lines=24> */
.L_x_6616:
[----:B------:R-:W-:Y:S05]  /*74a0*/  BSYNC.RECONVERGENT B0 ;  /* 0x0000000000007941 */ /* 0x000fea0003800200 */
.L_x_6615:
[----:B------:R-:W-:-:S07]  /*74b0*/  FADD.FTZ R90, R90, R107 ;  /* 0x0000006b5a5a7221 */ /* 0x000fce0000010000 */
.L_x_6614:
        /* <DEDUP_REMOVED lines=12> */
[----:B01234-:R-:W-:Y:S02]  /*7580*/  F2FP.F16.F32.PACK_AB R108, RZ, R2 ;  /* 0x00000002ff6c723e */ /* 0x01ffe400000000ff */
        /* <DEDUP_REMOVED lines=11> */
.L_x_6618:
[----:B------:R-:W-:Y:S05]  /*7640*/  BSYNC.RECONVERGENT B0 ;  /* 0x0000000000007941 */ /* 0x000fea0003800200 */
.L_x_6617:
[--C-:B------:R-:W-:Y:S01]  /*7650*/  FADD.FTZ R91, R91, R2.reuse ;  /* 0x000000025b5b7221 */ /* 0x100fe20000010000 */
[----:B------:R-:W-:-:S07]  /*7660*/  PRMT R2, R108, 0x7610, R2 ;  /* 0x000076106c027816 */ /* 0x000fce0000000002 */
.L_x_6600:
        /* <DEDUP_REMOVED lines=11> */
.L_x_6619:
        /* <DEDUP_REMOVED lines=10> */
.L_x_6620:
[----:B------:R-:W-:Y:S05]  /*77c0*/  @!P1 BRA `(.L_x_6621) ;  /* 0x00000000001c9947 */ /* 0x000fea0003800000 */
[----:B01234-:R-:W0:Y:S02]  /*77d0*/  LDC.64 R108, c[0x0][0x390] ;  /* 0x0000e400ff6c7b82 */ /* 0x01fe240000000a00 */
[----:B0-----:R-:W-:-:S06]  /*77e0*/  IMAD.WIDE.U32 R108, R107, 0x8, R108 ;  /* 0x000000086b6c7825 */ /* 0x001fcc00078e006c */
[----:B------:R-:W2:Y:S02]  /*77f0*/  LDG.E.64 R108, desc[UR12][R108.64] ;  /* 0x0000000c6c6c7981 */ /* 0x000ea4000c1e1b00 */
[--C-:B--2---:R-:W-:Y:S02]  /*7800*/  SHF.R.U64 R129, R108, 0x10, R109.reuse ;  /* 0x000000106c817819 */ /* 0x104fe4000000126d */
[--C-:B------:R-:W-:Y:S02]  /*7810*/  SHF.R.U32.HI R124, RZ, 0x10, R109.reuse ;  /* 0x00000010ff7c7819 */ /* 0x100fe4000001166d */
[----:B------:R-:W-:Y:S02]  /*7820*/  PRMT R129, R129, 0x5410, R109 ;  /* 0x0000541081817816 */ /* 0x000fe4000000006d */
[----:B------:R-:W-:-:S07]  /*7830*/  PRMT R124, R124, 0x5410, R108 ;  /* 0x000054107c7c7816 */ /* 0x000fce000000006c */
.L_x_6621:
[----:B------:R-:W-:Y:S05]  /*7840*/  @!P0 BRA `(.L_x_6622) ;  /* 0x0000000800388947 */ /* 0x000fea0003800000 */
[----:B------:R-:W-:Y:S05]  /*7850*/  BRA.U !UP0, `(.L_x_6623) ;  /* 0x0000000508247547 */ /* 0x000fea000b800000 */
        /* <DEDUP_REMOVED lines=15> */
[----:B------:R-:W-:Y:S02]  /*7950*/  HADD2.F32 R111, -RZ, R110.H0_H0 ;  /* 0x2000006eff6f7230 */ /* 0x000fe40000004100 */
[C---:B------:R-:W-:Y:S01]  /*7960*/  @P0 FFMA.FTZ R133, R132.reuse, R108, R133 ;  /* 0x0000006c84850223 */ /* 0x040fe20000010085 */
[C---:B------:R-:W-:Y:S01]  /*7970*/  @P0 FFMA.FTZ R125, R132.reuse, R106, R125 ;  /* 0x0000006a847d0223 */ /* 0x040fe2000001007d */
[----:B------:R-:W-:Y:S01]  /*7980*/  F2FP.F16.F32.PACK_AB R108, RZ, R109 ;  /* 0x0000006dff6c723e */ /* 0x000fe200000000ff */
[----:B------:R-:W-:-:S05]  /*7990*/  @P0 FFMA.FTZ R111, R132, R0, R111 ;  /* 0x00000000846f0223 */ /* 0x000fca000001006f */
[----:B------:R-:W-:Y:S01]  /*79a0*/  F2FP.F16.F32.PACK_AB R126, RZ, R111 ;  /* 0x0000006fff7e723e */ /* 0x000fe200000000ff */
[----:B------:R-:W-:Y:S06]  /*79b0*/  @!P1 BRA `(.L_x_6624) ;  /* 0x00000000002c9947 */ /* 0x000fec0003800000 */
        /* <DEDUP_REMOVED lines=11> */
.L_x_6624:
        /* <DEDUP_REMOVED lines=12> */
.L_x_6625:
        /* <DEDUP_REMOVED lines=12> */
.L_x_6626:
        /* <DEDUP_REMOVED lines=16> */
.L_x_6623:
[----:B------:R-:W-:Y:S01]  /*7cf0*/  ISETP.GT.AND P0, PT, R130, RZ, PT ;  /* 0x000000ff8200720c */ /* 0x000fe20003f04270 */
[----:B------:R-:W-:-:S12]  /*7d00*/  @!P1 BRA `(.L_x_6628) ;  /* 0x00000000003c9947 */ /* 0x000fd80003800000 */
[----:B01----:R-:W-:Y:S01]  /*7d10*/  @P0 FFMA.FTZ R111, R169, R106, R105 ;  /* 0x0000006aa96f0223 */ /* 0x003fe20000010069 */
[----:B--2345:R-:W-:Y:S01]  /*7d20*/  HADD2.F32 R109, -RZ, R112.H0_H0 ;  /* 0x20000070ff6d7230 */ /* 0x03cfe20000004100 */
        /* <DEDUP_REMOVED lines=13> */
.L_x_6628:
[----:B------:R-:W-:Y:S05]  /*7e00*/  @!P1 BRA `(.L_x_6629) ;  /* 0x0000000000409947 */ /* 0x000fea0003800000 */
[----:B012345:R-:W-:Y:S01]  /*7e10*/  SHF.R.U64 R109, R112, 0x10, R113 ;  /* 0x00000010706d7819 */ /* 0x03ffe20000001271 */
        /* <DEDUP_REMOVED lines=15> */
.L_x_6629:
[----:B------:R-:W-:Y:S05]  /*7f10*/  @!P1 BRA `(.L_x_6630) ;  /* 0x00000000003c9947 */ /* 0x000fea0003800000 */
        /* <DEDUP_REMOVED lines=15> */
.L_x_6630:
[----:B------:R-:W-:Y:S05]  /*8010*/  @!P1 BRA `(.L_x_6627) ;  /* 0x0000000800e09947 */ /* 0x000fea0003800000 */
[----:B-----5:R-:W-:Y:S01]  /*8020*/  SHF.R.U32.HI R2, RZ, 0x10, R113 ;  /* 0x00000010ff027819 */ /* 0x020fe20000011671 */
[----:B------:R-:W-:-:S04]  /*8030*/  @P0 FFMA.FTZ R106, R176, R106, R105 ;  /* 0x0000006ab06a0223 */ /* 0x000fc80000010069 */
[----:B------:R-:W-:Y:S02]  /*8040*/  HADD2.F32 R105, -RZ, R2.H0_H0 ;  /* 0x20000002ff697230 */ /* 0x000fe40000004100 */
[----:B------:R-:W-:Y:S01]  /*8050*/  @P0 FADD.FTZ R106, R175, -R106 ;  /* 0x8000006aaf6a0221 */ /* 0x000fe20000010000 */
[----:B------:R-:W-:-:S03]  /*8060*/  MOV R2, RZ ;  /* 0x000000ff00027202 */ /* 0x000fc60000000f00 */
[----:B------:R-:W-:Y:S01]  /*8070*/  @P0 FFMA.FTZ R105, R132, R106, R105 ;  /* 0x0000006a84690223 */ /* 0x000fe20000010069 */
[----:B------:R-:W-:-:S03]  /*8080*/  ISETP.GE.U32.AND P0, PT, R137, 0x1000000, PT ;  /* 0x010000008900780c */ /* 0x000fc60003f06070 */
[----:B------:R-:W-:-:S04]  /*8090*/  FMUL.FTZ R105, R105, UR17 ;  /* 0x0000001169697c20 */ /* 0x000fc80008410000 */
[----:B------:R-:W-:-:S04]  /*80a0*/  FMUL.FTZ R106, R105, UR16 ;  /* 0x00000010696a7c20 */ /* 0x000fc80008410000 */
[----:B------:R-:W-:Y:S02]  /*80b0*/  FMUL.FTZ R105, R23, R106 ;  /* 0x0000006a17697220 */ /* 0x000fe40000410000 */
[----:B01234-:R-:W-:-:S03]  /*80c0*/  @P0 HADD2.F32 R109, -RZ, R124.H0_H0 ;  /* 0x2000007cff6d0230 */ /* 0x01ffc60000004100 */
[----:B------:R-:W-:Y:S02]  /*80d0*/  FSEL R105, R105, RZ, P0 ;  /* 0x000000ff69697208 */ /* 0x000fe40000000000 */
[----:B------:R-:W-:Y:S02]  /*80e0*/  @P0 FMUL.FTZ R2, R109, R106 ;  /* 0x0000006a6d020220 */ /* 0x000fe40000410000 */
[----:B------:R-:W-:Y:S02]  /*80f0*/  F2FP.F16.F32.PACK_AB R105, RZ, R105 ;  /* 0x00000069ff69723e */ /* 0x000fe400000000ff */
[--C-:B------:R-:W-:Y:S02]  /*8100*/  FADD.FTZ R87, R87, R2.reuse ;  /* 0x0000000257577221 */ /* 0x100fe40000010000 */
[----:B------:R-:W-:Y:S01]  /*8110*/  PRMT R2, R105, 0x7610, R2 ;  /* 0x0000761069027816 */ /* 0x000fe20000000002 */
[----:B------:R-:W-:Y:S06]  /*8120*/  BRA `(.L_x_6627) ;  /* 0x00000008009c7947 */ /* 0x000fec0003800000 */
.L_x_6622:
        /* <DEDUP_REMOVED lines=27> */
.L_x_6632:
[----:B------:R-:W-:Y:S02]  /*82e0*/  F2FP.F16.F32.PACK_AB R125, RZ, R0 ;  /* 0x00000000ff7d723e */ /* 0x000fe400000000ff */
        /* <DEDUP_REMOVED lines=13> */
.L_x_6633:
        /* <DEDUP_REMOVED lines=15> */
.L_x_6634:
[----:B------:R-:W-:Y:S02]  /*84b0*/  F2FP.F16.F32.PACK_AB R0, RZ, R110 ;  /* 0x0000006eff00723e */ /* 0x000fe400000000ff */
[----:B------:R-:W-:Y:S02]  /*84c0*/  F2FP.F16.F32.PACK_AB R127, RZ, R132 ;  /* 0x00000084ff7f723e */ /* 0x000fe400000000ff */
[----:B------:R-:W-:Y:S01]  /*84d0*/  PRMT R126, R108, 0x7610, R126 ;  /* 0x000076106c7e7816 */ /* 0x000fe2000000007e */
[----:B------:R-:W-:Y:S06]  /*84e0*/  @!P1 BRA `(.L_x_6627) ;  /* 0x0000000400ac9947 */ /* 0x000fec0003800000 */
[----:B-----5:R-:W-:Y:S01]  /*84f0*/  ISETP.GE.U32.AND P0, PT, R137, 0x1000000, PT ;  /* 0x010000008900780c */ /* 0x020fe20003f06070 */
        /* <DEDUP_REMOVED lines=11> */
.L_x_6631:
        /* <DEDUP_REMOVED lines=24> */
.L_x_6637:
[----:B------:R-:W-:Y:S05]  /*8730*/  BSYNC.RECONVERGENT B0 ;  /* 0x0000000000007941 */ /* 0x000fea0003800200 */
.L_x_6636:
[----:B------:R-:W-:-:S07]  /*8740*/  FADD.FTZ R84, R84, R109 ;  /* 0x0000006d54547221 */ /* 0x000fce0000010000 */
.L_x_6635:
        /* <DEDUP_REMOVED lines=24> */
.L_x_6640:
[----:B------:R-:W-:Y:S05]  /*88d0*/  BSYNC.RECONVERGENT B0 ;  /* 0x0000000000007941 */ /* 0x000fea0003800200 */
.L_x_6639:
[----:B------:R-:W-:-:S07]  /*88e0*/  FADD.FTZ R85, R85, R108 ;  /* 0x0000006c55557221 */ /* 0x000fce0000010000 */
.L_x_6638:
        /* <DEDUP_REMOVED lines=24> */
.L_x_6643:
[----:B------:R-:W-:Y:S05]  /*8a70*/  BSYNC.RECONVERGENT B0 ;  /* 0x0000000000007941 */ /* 0x000fea0003800200 */
.L_x_6642:
[----:B------:R-:W-:-:S07]  /*8a80*/  FADD.FTZ R86, R86, R109 ;  /* 0x0000006d56567221 */ /* 0x000fce0000010000 */
.L_x_6641:
        /* <DEDUP_REMOVED lines=11> */
[----:B01234-:R-:W-:-:S03]  /*8b40*/  @P0 HADD2.F32 R109, -RZ, R124.H0_H0 ;  /* 0x2000007cff6d0230 */ /* 0x01ffc60000004100 */
[----:B------:R-:W-:Y:S02]  /*8b50*/  FSEL R105, R105, RZ, P0 ;  /* 0x000000ff69697208 */ /* 0x000fe40000000000 */
[----:B------:R-:W-:Y:S02]  /*8b60*/  @P0 FMUL.FTZ R2, R109, R106 ;  /* 0x0000006a6d020220 */ /* 0x000fe40000410000 */
[----:B------:R-:W-:Y:S02]  /*8b70*/  F2FP.F16.F32.PACK_AB R105, RZ, R105 ;  /* 0x00000069ff69723e */ /* 0x000fe400000000ff */
[--C-:B------:R-:W-:Y:S02]  /*8b80*/  FADD.FTZ R87, R87, R2.reuse ;  /* 0x0000000257577221 */ /* 0x100fe40000010000 */
[----:B------:R-:W-:-:S07]  /*8b90*/  PRMT R2, R105, 0x7610, R2 ;  /* 0x0000761069027816 */ /* 0x000fce0000000002 */
.L_x_6627:
        /* <DEDUP_REMOVED lines=10> */
.L_x_6644:
        /* <DEDUP_REMOVED lines=9> */
.L_x_6645:
[----:B0-----:R-:W0:Y:S01]  /*8cd0*/  LDC.64 R104, c[0x0][0x380] ;  /* 0x0000e000ff687b82 */ /* 0x001e220000000a00 */
[----:B------:R-:W-:Y:S01]  /*8ce0*/  UPLOP3.LUT UP1, UPT, UPT, UPT, UP1, 0x40, 0x4 ;  /* 0x000000000004789c */ /* 0x000fe20003f2e810 */
[----:B0-----:R-:W-:-:S04]  /*8cf0*/  IADD3 R131, PT, PT, R131, R104, RZ ;  /* 0x0000006883837210 */ /* 0x001fc80007ffe0ff */
[----:B------:R-:W-:-:S13]  /*8d00*/  ISETP.GE.AND P0, PT, R131, R105, PT ;  /* 0x000000698300720c */ /* 0x000fda0003f06270 */
[----:B------:R-:W-:Y:S05]  /*8d10*/  @!P0 BRA `(.L_x_6646) ;  /* 0xffffff7400a88947 */ /* 0x000fea000383ffff */
.L_x_6507:
        /* <DEDUP_REMOVED lines=26> */
.L_x_6647:
        /* <DEDUP_REMOVED lines=12> */
.L_x_10899:


//--------------------- .text._ZN10layer_norm13ln_bwd_kernelINS_13Kernel_traitsI6__halfS2_fS2_fjLj2560ELj1ELj1ELj4ELj8ENS_18Kernel_traits_baseILj2560ES2_S2_fS2_fjLj128EEEEELb0ELb0ELb0ELb0EEEvNS_9BwdParamsE --------------------------
	.section	.text._ZN10layer_norm13ln_bwd_kernelINS_13Kernel_traitsI6__halfS2_fS2_fjLj2560ELj1ELj1ELj4ELj8ENS_18Kernel_traits_baseILj2560ES2_S2_fS2_fjLj128EEEEELb0ELb0ELb0ELb0EEEvNS_9BwdParamsE,"ax",@progbits
	.align	128
        .global         _ZN10layer_norm13ln_bwd_kernelINS_13Kernel_traitsI6__halfS2_fS2_fjLj2560ELj1ELj1ELj4ELj8ENS_18Kernel_traits_baseILj2560ES2_S2_fS2_fjLj128EEEEELb0ELb0ELb0ELb0EEEvNS_9BwdParamsE
        .type           _ZN10layer_norm13ln_bwd_kernelINS_13Kernel_traitsI6__halfS2_fS2_fjLj2560ELj1ELj1ELj4ELj8ENS_18Kernel_traits_baseILj2560ES2_S2_fS2_fjLj128EEEEELb0ELb0ELb0ELb0EEEvNS_9BwdParamsE,@function
        .size           _ZN10layer_norm13ln_bwd_kernelINS_13Kernel_traitsI6__halfS2_fS2_fjLj2560ELj1ELj1ELj4ELj8ENS_18Kernel_traits_baseILj2560ES2_S2_fS2_fjLj128EEEEELb0ELb0ELb0ELb0EEEvNS_9BwdParamsE,(.L_x_10900 - _ZN10layer_norm13ln_bwd_kernelINS_13Kernel_traitsI6__halfS2_fS2_fjLj2560ELj1ELj1ELj4ELj8ENS_18Kernel_traits_baseILj2560ES2_S2_fS2_fjLj128EEEEELb0ELb0ELb0ELb0EEEvNS_9BwdParamsE)
        .other          _ZN10layer_norm13ln_bwd_kernelINS_13Kernel_traitsI6__halfS2_fS2_fjLj2560ELj1ELj1ELj4ELj8ENS_18Kernel_traits_baseILj2560ES2_S2_fS2_fjLj128EEEEELb0ELb0ELb0ELb0EEEvNS_9BwdParamsE,@"STO_CUDA_ENTRY STV_DEFAULT"
_ZN10layer_norm13ln_bwd_kernelINS_13Kernel_traitsI6__halfS2_fS2_fjLj2560ELj1ELj1ELj4ELj8ENS_18Kernel_traits_baseILj2560ES2_S2_fS2_fjLj128EEEEELb0ELb0ELb0ELb0EEEvNS_9BwdParamsE:
.text._ZN10layer_norm13ln_bwd_kernelINS_13Kernel_traitsI6__halfS2_fS2_fjLj2560ELj1ELj1ELj4ELj8ENS_18Kernel_traits_baseILj2560ES2_S2_fS2_fjLj128EEEEELb0ELb0ELb0ELb0EEEvNS_9BwdParamsE:
        /* <DEDUP_REMOVED lines=59> */
[----:B-----5:R-:W-:Y:S02]  /*03b0*/  MOV R126, R12 ;  /* 0x0000000c007e7202 */ /* 0x020fe40000000f00 */
[----:B------:R-:W-:Y:S02]  /*03c0*/  CS2R R24, SRZ ;  /* 0x0000000000187805 */ /* 0x000fe4000001ff00 */
[----:B------:R-:W-:Y:S02]  /*03d0*/  SHF.R.U64 R3, R12, 0x10, R13 ;  /* 0x000000100c037819 */ /* 0x000fe4000000120d */
[----:B------:R-:W-:Y:S02]  /*03e0*/  CS2R R26, SRZ ;  /* 0x00000000001a7805 */ /* 0x000fe4000001ff00 */
[----:B------:R-:W-:Y:S02]  /*03f0*/  MOV R127, R13 ;  /* 0x0000000d007f7202 */ /* 0x000fe40000000f00 */
[----:B------:R-:W-:-:S02]  /*0400*/  CS2R R28, SRZ ;  /* 0x00000000001c7805 */ /* 0x000fc4000001ff00 */
[----:B------:R-:W-:Y:S02]  /*0410*/  SHF.R.U32.HI R5, RZ, 0x10, R13 ;  /* 0x00000010ff057819 */ /* 0x000fe4000001160d */
[----:B------:R-:W-:Y:S01]  /*0420*/  CS2R R30, SRZ ;  /* 0x00000000001e7805 */ /* 0x000fe2000001ff00 */
[----:B------:R-:W0:Y:S01]  /*0430*/  LDC.64 R12, c[0x0][0x3e0] ;  /* 0x0000f800ff0c7b82 */ /* 0x000e220000000a00 */
        /* <DEDUP_REMOVED lines=30> */
[----:B0-----:R-:W-:Y:S02]  /*0620*/  ISETP.NE.U32.AND P5, PT, R12, RZ, PT ;  /* 0x000000ff0c00720c */ /* 0x001fe40003fa5070 */
[----:B------:R-:W-:Y:S02]  /*0630*/  CS2R R62, SRZ ;  /* 0x00000000003e7805 */ /* 0x000fe4000001ff00 */
        /* <DEDUP_REMOVED lines=12> */
[----:B------:R-:W-:Y:S02]  /*0700*/  ISETP.NE.AND.EX P5, PT, R13, RZ, PT, P5 ;  /* 0x000000ff0d00720c */ /* 0x000fe40003fa5350 */
[----:B------:R-:W-:Y:S02]  /*0710*/  PLOP3.LUT P6, PT, PT, PT, PT, 0x8, 0x80 ;  /* 0x000000000080781c */ /* 0x000fe40003fce170 */
[----:B------:R-:W-:Y:S02]  /*0720*/  SHF.R.U32.HI R3, RZ, 0x5, R6 ;  /* 0x00000005ff037819 */ /* 0x000fe40000011606 */
[----:B0-----:R-:W-:-:S09]  /*0730*/  MOV R2, UR6 ;  /* 0x0000000600027c02 */ /* 0x001fd20008000f00 */
.L_x_6696:
[----:B------:R-:W0:Y:S08]  /*0740*/  LDC.64 R84, c[0x0][0x3c0] ;  /* 0x0000f000ff547b82 */ /* 0x000e300000000a00 */
[----:B------:R-:W4:Y:S01]  /*0750*/  LDC R5, c[0x0][0x388] ;  /* 0x0000e200ff057b82 */ /* 0x000f220000000800 */
[----:B0-----:R-:W-:-:S07]  /*0760*/  IMAD.WIDE R86, R2, 0x4, R84 ;  /* 0x0000000402567825 */ /* 0x001fce00078e0254 */
[----:B------:R-:W0:Y:S01]  /*0770*/  LDC.64 R84, c[0x0][0x3c8] ;  /* 0x0000f200ff547b82 */ /* 0x000e220000000a00 */
[----:B------:R-:W2:Y:S01]  /*0780*/  LDG.E R86, desc[UR4][R86.64] ;  /* 0x0000000456567981 */ /* 0x000ea2000c1e1900 */
[----:B------:R-:W-:Y:S01]  /*0790*/  ISETP.GE.U32.AND P0, PT, R4, 0x80, PT ;  /* 0x000000800400780c */ /* 0x000fe20003f06070 */
[----:B----4-:R-:W-:Y:S01]  /*07a0*/  IMAD R0, R2, R5, RZ ;  /* 0x0000000502007224 */ /* 0x010fe200078e02ff */
[C---:B------:R-:W-:Y:S01]  /*07b0*/  ISETP.GE.U32.AND P1, PT, R4.reuse, 0x100, PT ;  /* 0x000001000400780c */ /* 0x040fe20003f26070 */
[----:B------:R-:W4:Y:S01]  /*07c0*/  S2R R120, SR_CgaCtaId ;  /* 0x0000000000787919 */ /* 0x000f220000008800 */
[----:B------:R-:W-:Y:S02]  /*07d0*/  ISETP.GE.U32.AND P2, PT, R4, 0x180, PT ;  /* 0x000001800400780c */ /* 0x000fe40003f46070 */
[----:B------:R-:W-:-:S04]  /*07e0*/  SHF.R.S32.HI R7, RZ, 0x1f, R0 ;  /* 0x0000001fff077819 */ /* 0x000fc80000011400 */
[----:B------:R-:W-:Y:S01]  /*07f0*/  LEA.HI R89, R7, R0, RZ, 0x2 ;  /* 0x0000000007597211 */ /* 0x000fe200078f10ff */
[----:B------:R-:W-:Y:S01]  /*0800*/  BSSY.RECONVERGENT B0, `(.L_x_6649) ;  /* 0x0000040000007945 */ /* 0x000fe20003800200 */
[----:B------:R-:W-:Y:S02]  /*0810*/  ISETP.NE.AND P3, PT, RZ, UR7, PT ;  /* 0x00000007ff007c0c */ /* 0x000fe4000bf65270 */
[----:B------:R-:W-:Y:S01]  /*0820*/  LEA.HI.SX32 R0, R89, R6, 0x1e ;  /* 0x0000000659007211 */ /* 0x000fe200078ff2ff */
[----:B------:R-:W-:Y:S02]  /*0830*/  HFMA2 R121, -RZ, RZ, 0, 0 ;  /* 0x00000000ff797431 */ /* 0x000fe400000001ff */
[----:B0-----:R-:W-:Y:S01]  /*0840*/  IMAD.WIDE R84, R2, 0x4, R84 ;  /* 0x0000000402547825 */ /* 0x001fe200078e0254 */
[----:B------:R-:W-:Y:S02]  /*0850*/  P2R R7, PR, RZ, 0x1 ;  /* 0x00000001ff077803 */ /* 0x000fe40000000000 */
[----:B------:R-:W-:-:S02]  /*0860*/  MOV R122, RZ ;  /* 0x000000ff007a7202 */ /* 0x000fc40000000f00 */
[----:B-----5:R0:W5:Y:S01]  /*0870*/  LDG.E R94, desc[UR4][R84.64] ;  /* 0x00000004545e7981 */ /* 0x020162000c1e1900 */
[----:B------:R-:W-:Y:S02]  /*0880*/  MOV R123, R0 ;  /* 0x00000000007b7202 */ /* 0x000fe40000000f00 */
[----:B0-----:R-:W-:Y:S02]  /*0890*/  P2R R84, PR, RZ, 0x8 ;  /* 0x00000008ff547803 */ /* 0x001fe40000000000 */
[----:B--2---:R-:W-:Y:S01]  /*08a0*/  FSEL R118, R86, RZ, !P3 ;  /* 0x000000ff56767208 */ /* 0x004fe20005800000 */
[----:B----4-:R-:W-:Y:S06]  /*08b0*/  @!P0 BRA `(.L_x_6650) ;  /* 0x0000000000d08947 */ /* 0x010fec0003800000 */
        /* <DEDUP_REMOVED lines=11> */
[----:B------:R-:W-:Y:S02]  /*0970*/  HADD2.F32 R117, -RZ, R92.H0_H0 ;  /* 0x2000005cff757230 */ /* 0x000fe40000004100 */
[----:B------:R-:W-:Y:S01]  /*0980*/  HADD2.F32 R114, -RZ, R132.H0_H0 ;  /* 0x20000084ff727230 */ /* 0x000fe20000004100 */
[----:B------:R-:W-:Y:S02]  /*0990*/  IADD3 R123, PT, PT, R0, 0x80, RZ ;  /* 0x00000080007b7810 */ /* 0x000fe40007ffe0ff */
[----:B---3--:R-:W-:Y:S02]  /*09a0*/  MOV R110, R88 ;  /* 0x00000058006e7202 */ /* 0x008fe40000000f00 */
[----:B------:R-:W-:-:S03]  /*09b0*/  SHF.R.U64 R113, R88, 0x10, R89 ;  /* 0x0000001058717819 */ /* 0x000fc60000001259 */
[----:B------:R-:W-:Y:S01]  /*09c0*/  HADD2.F32 R110, -RZ, R110.H0_H0 ;  /* 0x2000006eff6e7230 */ /* 0x000fe20000004100 */
[----:B------:R-:W-:Y:S01]  /*09d0*/  MOV R112, R89 ;  /* 0x0000005900707202 */ /* 0x000fe20000000f00 */
[C---:B--2---:R-:W-:Y:S01]  /*09e0*/  FADD.FTZ R119, -R118.reuse, R84 ;  /* 0x0000005476777221 */ /* 0x044fe20000010100 */
[----:B------:R-:W-:Y:S01]  /*09f0*/  SHF.R.U32.HI R122, RZ, 0x10, R89 ;  /* 0x00000010ff7a7819 */ /* 0x000fe20000011659 */
[----:B------:R-:W-:Y:S01]  /*0a00*/  FADD.FTZ R89, -R118, R85 ;  /* 0x0000005576597221 */ /* 0x000fe20000010100 */
[----:B------:R-:W-:Y:S02]  /*0a10*/  HADD2.F32 R84, -RZ, R113.H0_H0 ;  /* 0x20000071ff547230 */ /* 0x000fe40000004100 */
[----:B-----5:R-:W-:Y:S01]  /*0a20*/  FMUL.FTZ R119, R94, R119 ;  /* 0x000000775e777220 */ /* 0x020fe20000410000 */
[----:B------:R-:W-:Y:S01]  /*0a30*/  FMUL.FTZ R117, R117, R110 ;  /* 0x0000006e75757220 */ /* 0x000fe20000410000 */
[C---:B------:R-:W-:Y:S01]  /*0a40*/  FADD.FTZ R115, -R118.reuse, R86 ;  /* 0x0000005676737221 */ /* 0x040fe20000010100 */
[----:B------:R-:W-:Y:S01]  /*0a50*/  FADD.FTZ R121, -R118, R87 ;  /* 0x0000005776797221 */ /* 0x000fe20000010100 */
[----:B------:R-:W-:-:S02]  /*0a60*/  HADD2.F32 R113, -RZ, R93.H0_H0 ;  /* 0x2000005dff717230 */ /* 0x000fc40000004100 */
[----:B------:R-:W-:Y:S01]  /*0a70*/  FMUL.FTZ R116, R94, R89 ;  /* 0x000000595e747220 */ /* 0x000fe20000410000 */
[----:B------:R-:W-:Y:S02]  /*0a80*/  HADD2.F32 R112, -RZ, R112.H0_H0 ;  /* 0x20000070ff707230 */ /* 0x000fe40000004100 */
        /* <DEDUP_REMOVED lines=8> */
[----:B------:R-:W-:-:S02]  /*0b10*/  HADD2.F32 R110, -RZ, R132.H1_H1 ;  /* 0x30000084ff6e7230 */ /* 0x000fc40000004100 */
[----:B------:R-:W-:Y:S01]  /*0b20*/  FMUL.FTZ R113, R113, R112 ;  /* 0x0000007071717220 */ /* 0x000fe20000410000 */
[----:B------:R-:W-:Y:S02]  /*0b30*/  HADD2.F32 R88, -RZ, R122.H0_H0 ;  /* 0x2000007aff587230 */ /* 0x000fe40000004100 */
        /* <DEDUP_REMOVED lines=12> */
.L_x_6650:
[----:B-1-3--:R-:W-:Y:S05]  /*0c00*/  BSYNC.RECONVERGENT B0 ;  /* 0x0000000000007941 */ /* 0x00afea0003800200 */
.L_x_6649:
        /* <DEDUP_REMOVED lines=11> */
[--C-:B------:R-:W-:Y:S02]  /*0cc0*/  HADD2.F32 R95, -RZ, R124.reuse.H0_H0 ;  /* 0x2000007cff5f7230 */ /* 0x100fe40000004100 */
[----:B------:R-:W-:Y:S02]  /*0cd0*/  HADD2.F32 R97, -RZ, R124.H1_H1 ;  /* 0x3000007cff617230 */ /* 0x000fe40000004100 */
[----:B0-----:R-:W-:-:S05]  /*0ce0*/  @P0 IMAD.WIDE.U32 R88, R123, 0x10, R88 ;  /* 0x000000107b580825 */ /* 0x001fca00078e0058 */
[----:B------:R0:W5:Y:S01]  /*0cf0*/  @P0 LDG.E.128 R68, desc[UR4][R88.64] ;  /* 0x0000000458440981 */ /* 0x000162000c1e1d00 */
[----:B------:R-:W-:Y:S02]  /*0d00*/  IADD3 R123, PT, PT, R123, 0x80, RZ ;  /* 0x000000807b7b7810 */ /* 0x000fe40007ffe0ff */
[----:B--2---:R-:W-:Y:S02]  /*0d10*/  MOV R96, R90 ;  /* 0x0000005a00607202 */ /* 0x004fe40000000f00 */
[--C-:B------:R-:W-:Y:S02]  /*0d20*/  SHF.R.U64 R98, R90, 0x10, R91.reuse ;  /* 0x000000105a627819 */ /* 0x100fe4000000125b */
[----:B------:R-:W-:Y:S01]  /*0d30*/  MOV R100, R91 ;  /* 0x0000005b00647202 */ /* 0x000fe20000000f00 */
[----:B------:R-:W-:Y:S02]  /*0d40*/  HADD2.F32 R96, -RZ, R96.H0_H0 ;  /* 0x20000060ff607230 */ /* 0x000fe40000004100 */
[C---:B---3--:R-:W-:Y:S01]  /*0d50*/  FADD.FTZ R111, -R118.reuse, R84 ;  /* 0x00000054766f7221 */ /* 0x048fe20000010100 */
[----:B------:R-:W-:Y:S01]  /*0d60*/  SHF.R.U32.HI R133, RZ, 0x10, R91 ;  /* 0x00000010ff857819 */ /* 0x000fe2000001165b */
[----:B------:R-:W-:-:S02]  /*0d70*/  FADD.FTZ R91, -R118, R85 ;  /* 0x00000055765b7221 */ /* 0x000fc40000010100 */
[----:B-----5:R-:W-:Y:S01]  /*0d80*/  FMUL.FTZ R111, R94, R111 ;  /* 0x0000006f5e6f7220 */ /* 0x020fe20000410000 */
[----:B------:R-:W-:Y:S02]  /*0d90*/  HADD2.F32 R84, -RZ, R98.H0_H0 ;  /* 0x20000062ff547230 */ /* 0x000fe40000004100 */
[-C--:B------:R-:W-:Y:S01]  /*0da0*/  FMUL.FTZ R95, R95, R96.reuse ;  /* 0x000000605f5f7220 */ /* 0x080fe20000410000 */
[----:B------:R-:W-:Y:S01]  /*0db0*/  FADD.FTZ R48, R48, R96 ;  /* 0x0000006030307221 */ /* 0x000fe20000010000 */
[----:B------:R-:W-:Y:S01]  /*0dc0*/  FFMA.FTZ R28, R111, R96, R28 ;  /* 0x000000606f1c7223 */ /* 0x000fe2000001001c */
[----:B------:R-:W-:Y:S01]  /*0dd0*/  FADD.FTZ R99, -R118, R86 ;  /* 0x0000005676637221 */ /* 0x000fe20000010100 */
[----:B------:R-:W-:Y:S01]  /*0de0*/  FMUL.FTZ R96, R94, R91 ;  /* 0x0000005b5e607220 */ /* 0x000fe20000410000 */
[----:B------:R-:W-:Y:S01]  /*0df0*/  FADD.FTZ R101, -R118, R87 ;  /* 0x0000005776657221 */ /* 0x000fe20000010100 */
[----:B------:R-:W-:Y:S02]  /*0e00*/  HADD2.F32 R98, -RZ, R125.H0_H0 ;  /* 0x2000007dff627230 */ /* 0x000fe40000004100 */
[----:B------:R-:W-:Y:S01]  /*0e10*/  FMUL.FTZ R97, R97, R84 ;  /* 0x0000005461617220 */ /* 0x000fe20000410000 */
[----:B------:R-:W-:-:S02]  /*0e20*/  HADD2.F32 R87, -RZ, R100.H0_H0 ;  /* 0x20000064ff577230 */ /* 0x000fc40000004100 */
[----:B------:R-:W-:Y:S01]  /*0e30*/  FADD.FTZ R49, R49, R84 ;  /* 0x0000005431317221 */ /* 0x000fe20000010000 */
[----:B------:R-:W-:Y:S01]  /*0e40*/  FFMA.FTZ R29, R96, R84, R29 ;  /* 0x00000054601d7223 */ /* 0x000fe2000001001d */
[----:B------:R-:W-:Y:S01]  /*0e50*/  FMUL.FTZ R99, R94, R99 ;  /* 0x000000635e637220 */ /* 0x000fe20000410000 */
[----:B------:R-:W-:Y:S01]  /*0e60*/  FADD.FTZ R84, R121, R95 ;  /* 0x0000005f79547221 */ /* 0x000fe20000010000 */
[----:B------:R-:W-:Y:S01]  /*0e70*/  FFMA.FTZ R85, R111, R95, R122 ;  /* 0x0000005f6f557223 */ /* 0x000fe2000001007a */
[----:B------:R-:W-:Y:S02]  /*0e80*/  HADD2.F32 R86, -RZ, R125.H1_H1 ;  /* 0x3000007dff567230 */ /* 0x000fe40000004100 */
[-C--:B------:R-:W-:Y:S01]  /*0e90*/  FMUL.FTZ R98, R98, R87.reuse ;  /* 0x0000005762627220 */ /* 0x080fe20000410000 */
[----:B0-----:R-:W-:Y:S02]  /*0ea0*/  HADD2.F32 R88, -RZ, R133.H0_H0 ;  /* 0x20000085ff587230 */ /* 0x001fe40000004100 */
        /* <DEDUP_REMOVED lines=12> */
.L_x_6652:
[----:B------:R-:W-:Y:S05]  /*0f70*/  BSYNC.RECONVERGENT B0 ;  /* 0x0000000000007941 */ /* 0x000fea0003800200 */
.L_x_6651:
        /* <DEDUP_REMOVED lines=11> */
[----:B------:R-:W-:Y:S02]  /*1030*/  HADD2.F32 R84, -RZ, R126.H0_H0 ;  /* 0x2000007eff547230 */ /* 0x000fe40000004100 */
        /* <DEDUP_REMOVED lines=8> */
[----:B------:R-:W-:-:S02]  /*10c0*/  HADD2.F32 R85, -RZ, R85.H0_H0 ;  /* 0x20000055ff557230 */ /* 0x000fc40000004100 */
[C---:B------:R-:W-:Y:S01]  /*10d0*/  FADD.FTZ R89, -R118.reuse, R9 ;  /* 0x0000000976597221 */ /* 0x040fe20000010100 */
[----:B------:R-:W-:Y:S01]  /*10e0*/  FADD.FTZ R133, -R118, R11 ;  /* 0x0000000b76857221 */ /* 0x000fe20000010100 */
[----:B-----5:R-:W-:Y:S01]  /*10f0*/  FMUL.FTZ R9, R94, R15 ;  /* 0x0000000f5e097220 */ /* 0x020fe20000410000 */
[----:B------:R-:W-:Y:S01]  /*1100*/  FADD.FTZ R91, -R118, R10 ;  /* 0x0000000a765b7221 */ /* 0x000fe20000010100 */
[----:B------:R-:W-:Y:S02]  /*1110*/  HADD2.F32 R11, -RZ, R126.H1_H1 ;  /* 0x3000007eff0b7230 */ /* 0x000fe40000004100 */
[-C--:B------:R-:W-:Y:S01]  /*1120*/  FMUL.FTZ R8, R84, R85.reuse ;  /* 0x0000005554087220 */ /* 0x080fe20000410000 */
[----:B0-----:R-:W-:Y:S02]  /*1130*/  HADD2.F32 R12, -RZ, R88.H0_H0 ;  /* 0x20000058ff0c7230 */ /* 0x001fe40000004100 */
[----:B------:R-:W-:Y:S01]  /*1140*/  FADD.FTZ R52, R52, R85 ;  /* 0x0000005534347221 */ /* 0x000fe20000010000 */
[----:B------:R-:W-:Y:S01]  /*1150*/  FFMA.FTZ R32, R9, R85, R32 ;  /* 0x0000005509207223 */ /* 0x000fe20000010020 */
[----:B------:R-:W-:-:S02]  /*1160*/  HADD2.F32 R14, -RZ, R127.H0_H0 ;  /* 0x2000007fff0e7230 */ /* 0x000fc40000004100 */
[C---:B------:R-:W-:Y:S01]  /*1170*/  FMUL.FTZ R10, R94.reuse, R89 ;  /* 0x000000595e0a7220 */ /* 0x040fe20000410000 */
[----:B------:R-:W-:Y:S02]  /*1180*/  HADD2.F32 R85, -RZ, R86.H0_H0 ;  /* 0x20000056ff557230 */ /* 0x000fe40000004100 */
[----:B------:R-:W-:Y:S01]  /*1190*/  FMUL.FTZ R13, R94, R91 ;  /* 0x0000005b5e0d7220 */ /* 0x000fe20000410000 */
[----:B------:R-:W-:Y:S01]  /*11a0*/  FMUL.FTZ R11, R11, R12 ;  /* 0x0000000c0b0b7220 */ /* 0x000fe20000410000 */
[----:B------:R-:W-:Y:S01]  /*11b0*/  FADD.FTZ R84, R121, R8 ;  /* 0x0000000879547221 */ /* 0x000fe20000010000 */
[----:B------:R-:W-:Y:S01]  /*11c0*/  FFMA.FTZ R15, R9, R8, R122 ;  /* 0x00000008090f7223 */ /* 0x000fe2000001007a */
[----:B------:R-:W-:Y:S01]  /*11d0*/  FADD.FTZ R53, R53, R12 ;  /* 0x0000000c35357221 */ /* 0x000fe20000010000 */
[----:B------:R-:W-:Y:S01]  /*11e0*/  FFMA.FTZ R33, R10, R12, R33 ;  /* 0x0000000c0a217223 */ /* 0x000fe20000010021 */
[----:B------:R-:W-:Y:S02]  /*11f0*/  HADD2.F32 R86, -RZ, R127.H1_H1 ;  /* 0x3000007fff567230 */ /* 0x000fe40000004100 */
[----:B------:R-:W-:Y:S01]  /*1200*/  FMUL.FTZ R12, R14, R85 ;  /* 0x000000550e0c7220 */ /* 0x000fe20000410000 */
[----:B------:R-:W-:-:S02]  /*1210*/  HADD2.F32 R87, -RZ, R87.H0_H0 ;  /* 0x20000057ff577230 */ /* 0x000fc40000004100 */
        /* <DEDUP_REMOVED lines=12> */
.L_x_6654:
[----:B------:R-:W-:Y:S05]  /*12e0*/  BSYNC.RECONVERGENT B0 ;  /* 0x0000000000007941 */ /* 0x000fea0003800200 */
.L_x_6653:
        /* <DEDUP_REMOVED lines=14> */
[----:B------:R0:W5:Y:S02]  /*13d0*/  @P0 LDG.E.128 R76, desc[UR4][R22.64] ;  /* 0x00000004164c0981 */ /* 0x000164000c1e1d00 */
[----:B0-----:R-:W-:Y:S01]  /*13e0*/  HADD2.F32 R22, -RZ, R128.H0_H0 ;  /* 0x20000080ff167230 */ /* 0x001fe20000004100 */
[----:B------:R-:W-:Y:S02]  /*13f0*/  IADD3 R123, PT, PT, R123, 0x80, RZ ;  /* 0x000000807b7b7810 */ /* 0x000fe40007ffe0ff */
[----:B---3--:R-:W-:Y:S02]  /*1400*/  MOV R84, R20 ;  /* 0x0000001400547202 */ /* 0x008fe40000000f00 */
[----:B------:R-:W-:-:S03]  /*1410*/  SHF.R.U64 R86, R20, 0x10, R21 ;  /* 0x0000001014567819 */ /* 0x000fc60000001215 */
[----:B------:R-:W-:Y:S01]  /*1420*/  HADD2.F32 R23, -RZ, R84.H0_H0 ;  /* 0x20000054ff177230 */ /* 0x000fe20000004100 */
[----:B------:R-:W-:Y:S01]  /*1430*/  MOV R85, R21 ;  /* 0x0000001500557202 */ /* 0x000fe20000000f00 */
[C---:B----4-:R-:W-:Y:S01]  /*1440*/  FADD.FTZ R89, -R118.reuse, R16 ;  /* 0x0000001076597221 */ /* 0x050fe20000010100 */
[C---:B------:R-:W-:Y:S01]  /*1450*/  FADD.FTZ R133, -R118.reuse, R17 ;  /* 0x0000001176857221 */ /* 0x040fe20000010100 */
[C---:B------:R-:W-:Y:S01]  /*1460*/  FADD.FTZ R137, -R118.reuse, R19 ;  /* 0x0000001376897221 */ /* 0x040fe20000010100 */
[----:B------:R-:W-:Y:S01]  /*1470*/  FADD.FTZ R135, -R118, R18 ;  /* 0x0000001276877221 */ /* 0x000fe20000010100 */
[----:B------:R-:W-:Y:S02]  /*1480*/  HADD2.F32 R19, -RZ, R128.H1_H1 ;  /* 0x30000080ff137230 */ /* 0x000fe40000004100 */
[----:B-----5:R-:W-:Y:S01]  /*1490*/  FMUL.FTZ R17, R94, R89 ;  /* 0x000000595e117220 */ /* 0x020fe20000410000 */
[----:B------:R-:W-:Y:S02]  /*14a0*/  HADD2.F32 R20, -RZ, R86.H0_H0 ;  /* 0x20000056ff147230 */ /* 0x000fe40000004100 */
[----:B------:R-:W-:Y:S01]  /*14b0*/  FMUL.FTZ R16, R22, R23 ;  /* 0x0000001716107220 */ /* 0x000fe20000410000 */
[----:B------:R-:W-:Y:S01]  /*14c0*/  SHF.R.U32.HI R87, RZ, 0x10, R21 ;  /* 0x00000010ff577819 */ /* 0x000fe20000011615 */
[----:B------:R-:W-:-:S02]  /*14d0*/  HADD2.F32 R22, -RZ, R129.H0_H0 ;  /* 0x20000081ff167230 */ /* 0x000fc40000004100 */
[C---:B------:R-:W-:Y:S01]  /*14e0*/  FMUL.FTZ R18, R94.reuse, R133 ;  /* 0x000000855e127220 */ /* 0x040fe20000410000 */
[----:B------:R-:W-:Y:S02]  /*14f0*/  HADD2.F32 R85, -RZ, R85.H0_H0 ;  /* 0x20000055ff557230 */ /* 0x000fe40000004100 */
        /* <DEDUP_REMOVED lines=8> */
[----:B------:R-:W-:-:S02]  /*1580*/  HADD2.F32 R86, -RZ, R129.H1_H1 ;  /* 0x30000081ff567230 */ /* 0x000fc40000004100 */
[-C--:B------:R-:W-:Y:S01]  /*1590*/  FMUL.FTZ R20, R22, R85.reuse ;  /* 0x0000005516147220 */ /* 0x080fe20000410000 */
[----:B------:R-:W-:Y:S02]  /*15a0*/  HADD2.F32 R87, -RZ, R87.H0_H0 ;  /* 0x20000057ff577230 */ /* 0x000fe40000004100 */
        /* <DEDUP_REMOVED lines=12> */
.L_x_6656:
[----:B------:R-:W-:Y:S05]  /*1670*/  BSYNC.RECONVERGENT B0 ;  /* 0x0000000000007941 */ /* 0x000fea0003800200 */
.L_x_6655:
        /* <DEDUP_REMOVED lines=14> */
[----:B0-----:R-:W-:Y:S02]  /*1760*/  HADD2.F32 R102, -RZ, R130.H0_H0 ;  /* 0x20000082ff667230 */ /* 0x001fe40000004100 */
[----:B------:R-:W-:Y:S01]  /*1770*/  HADD2.F32 R106, -RZ, R131.H0_H0 ;  /* 0x20000083ff6a7230 */ /* 0x000fe20000004100 */
[----:B--2---:R-:W-:Y:S02]  /*1780*/  MOV R90, R88 ;  /* 0x00000058005a7202 */ /* 0x004fe40000000f00 */
[----:B------:R-:W-:-:S03]  /*1790*/  SHF.R.U64 R104, R88, 0x10, R89 ;  /* 0x0000001058687819 */ /* 0x000fc60000001259 */
[----:B------:R-:W-:Y:S01]  /*17a0*/  HADD2.F32 R105, -RZ, R90.H0_H0 ;  /* 0x2000005aff697230 */ /* 0x000fe20000004100 */
[----:B------:R-:W-:Y:S02]  /*17b0*/  MOV R108, R89 ;  /* 0x00000059006c7202 */ /* 0x000fe40000000f00 */
[----:B------:R-:W-:Y:S02]  /*17c0*/  SHF.R.U32.HI R123, RZ, 0x10, R89 ;  /* 0x00000010ff7b7819 */ /* 0x000fe40000011659 */
[----:B------:R-:W-:Y:S01]  /*17d0*/  FMUL.FTZ R102, R102, R105 ;  /* 0x0000006966667220 */ /* 0x000fe20000410000 */
[----:B------:R-:W-:Y:S01]  /*17e0*/  FADD.FTZ R60, R60, R105 ;  /* 0x000000693c3c7221 */ /* 0x000fe20000010000 */
[C---:B---3--:R-:W-:Y:S01]  /*17f0*/  FADD.FTZ R103, -R118.reuse, R84 ;  /* 0x0000005476677221 */ /* 0x048fe20000010100 */
[C---:B------:R-:W-:Y:S01]  /*1800*/  FADD.FTZ R107, -R118.reuse, R85 ;  /* 0x00000055766b7221 */ /* 0x040fe20000010100 */
[----:B------:R-:W-:Y:S02]  /*1810*/  HADD2.F32 R84, -RZ, R130.H1_H1 ;  /* 0x30000082ff547230 */ /* 0x000fe40000004100 */
[----:B------:R-:W-:Y:S01]  /*1820*/  FADD.FTZ R109, -R118, R86 ;  /* 0x00000056766d7221 */ /* 0x000fe20000010100 */
[----:B-----5:R-:W-:Y:S01]  /*1830*/  FMUL.FTZ R103, R94, R103 ;  /* 0x000000675e677220 */ /* 0x020fe20000410000 */
[----:B------:R-:W-:-:S02]  /*1840*/  HADD2.F32 R85, -RZ, R104.H0_H0 ;  /* 0x20000068ff557230 */ /* 0x000fc40000004100 */
[----:B------:R-:W-:Y:S01]  /*1850*/  FMUL.FTZ R104, R94, R107 ;  /* 0x0000006b5e687220 */ /* 0x000fe20000410000 */
[----:B------:R-:W-:Y:S01]  /*1860*/  FADD.FTZ R89, -R118, R87 ;  /* 0x0000005776597221 */ /* 0x000fe20000010100 */
[----:B------:R-:W-:Y:S01]  /*1870*/  FFMA.FTZ R40, R103, R105, R40 ;  /* 0x0000006967287223 */ /* 0x000fe20000010028 */
[----:B------:R-:W-:Y:S02]  /*1880*/  HADD2.F32 R87, -RZ, R108.H0_H0 ;  /* 0x2000006cff577230 */ /* 0x000fe40000004100 */
[----:B------:R-:W-:Y:S01]  /*1890*/  FMUL.FTZ R105, R84, R85 ;  /* 0x0000005554697220 */ /* 0x000fe20000410000 */
        /* <DEDUP_REMOVED lines=20> */
.L_x_6658:
[----:B------:R-:W-:Y:S05]  /*19e0*/  BSYNC.RECONVERGENT B0 ;  /* 0x0000000000007941 */ /* 0x000fea0003800200 */
.L_x_6657:
[----:B------:R-:W-:Y:S01]  /*19f0*/  P2R R84, PR, RZ, 0x2 ;  /* 0x00000002ff547803 */ /* 0x000fe20000000000 */
[----:B------:R-:W0:Y:S01]  /*1a00*/  SHFL.DOWN PT, R85, R122, 0x10, 0x1f ;  /* 0x0a001f007a557f89 */ /* 0x000e2200000e0000 */
        /* <DEDUP_REMOVED lines=8> */
[----:B0-----:R-:W-:-:S06]  /*1a90*/  FADD.FTZ R85, R85, R122 ;  /* 0x0000007a55557221 */ /* 0x001fcc0000010000 */
[----:B------:R-:W-:Y:S01]  /*1aa0*/  @!P0 IADD3 R120, PT, PT, R91, 0x2800, RZ ;  /* 0x000028005b788810 */ /* 0x000fe20007ffe0ff */
[----:B------:R-:W0:Y:S01]  /*1ab0*/  SHFL.DOWN PT, R86, R85, 0x8, 0x1f ;  /* 0x09001f0055567f89 */ /* 0x000e2200000e0000 */
        /* <DEDUP_REMOVED lines=12> */
[----:B0-----:R-:W-:Y:S01]  /*1b80*/  FADD.FTZ R90, R89, R90 ;  /* 0x0000005a595a7221 */ /* 0x001fe20000010000 */
[----:B-1----:R-:W-:-:S04]  /*1b90*/  FADD.FTZ R118, R88, R121 ;  /* 0x0000007958767221 */ /* 0x002fc80000010000 */
[----:B------:R-:W0:Y:S04]  /*1ba0*/  SHFL.DOWN PT, R121, R90, 0x1, 0x1f ;  /* 0x08201f005a797f89 */ /* 0x000e2800000e0000 */
[----:B------:R-:W1:Y:S01]  /*1bb0*/  SHFL.DOWN PT, R85, R118, 0x1, 0x1f ;  /* 0x08201f0076557f89 */ /* 0x000e6200000e0000 */
[----:B0-----:R-:W-:Y:S01]  /*1bc0*/  FADD.FTZ R121, R90, R121 ;  /* 0x000000795a797221 */ /* 0x001fe20000010000 */
[----:B-1----:R-:W-:Y:S02]  /*1bd0*/  FADD.FTZ R120, R118, R85 ;  /* 0x0000005576787221 */ /* 0x002fe40000010000 */
[----:B------:R-:W0:Y:S03]  /*1be0*/  @P5 LDC.64 R84, c[0x0][0x3e0] ;  /* 0x0000f800ff545b82 */ /* 0x000e260000000a00 */
[----:B------:R-:W-:Y:S01]  /*1bf0*/  @!P0 STS.64 [R133], R120 ;  /* 0x0000007885008388 */ /* 0x000fe20000000a00 */
[----:B0-----:R-:W-:-:S06]  /*1c00*/  @P5 IMAD.WIDE R122, R2, 0x2, R84 ;  /* 0x00000002027a5825 */ /* 0x001fcc00078e0254 */
[----:B------:R0:W2:Y:S01]  /*1c10*/  @P5 LDG.E.U16 R123, desc[UR4][R122.64] ;  /* 0x000000047a7b5981 */ /* 0x0000a2000c1e1500 */
[C---:B------:R-:W-:Y:S01]  /*1c20*/  @!P6 IADD3 R134, PT, PT, R91.reuse, 0x2800, RZ ;  /* 0x000028005b86e810 */ /* 0x040fe20007ffe0ff */
[----:B------:R-:W-:Y:S01]  /*1c30*/  UISETP.NE.U32.AND UP0, UPT, UR8, URZ, UPT ;  /* 0x000000ff0800728c */ /* 0x000fe2000bf05070 */
[C---:B------:R-:W-:Y:S01]  /*1c40*/  IADD3 R88, PT, PT, R91.reuse, 0x2830, RZ ;  /* 0x000028305b587810 */ /* 0x040fe20007ffe0ff */
[----:B------:R-:W-:Y:S01]  /*1c50*/  BAR.SYNC.DEFER_BLOCKING 0x0 ;  /* 0x0000000000007b1d */ /* 0x000fe20000010000 */
[----:B------:R-:W-:Y:S01]  /*1c60*/  @!P6 IADD3 R88, PT, PT, R91, 0x2810, RZ ;  /* 0x000028105b58e810 */ /* 0x000fe20007ffe0ff */
[----:B------:R-:W-:Y:S01]  /*1c70*/  UISETP.NE.AND.EX UP0, UPT, UR9, URZ, UPT, UP0 ;  /* 0x000000ff0900728c */ /* 0x000fe2000bf05300 */
[----:B------:R-:W-:Y:S01]  /*1c80*/  ISETP.NE.AND P0, PT, RZ, UR7, PT ;  /* 0x00000007ff007c0c */ /* 0x000fe2000bf05270 */
[----:B------:R-:W-:Y:S02]  /*1c90*/  HFMA2 R118, -RZ, RZ, 1.875, 0 ;  /* 0x3f800000ff767431 */ /* 0x000fe400000001ff */
[----:B------:R-:W-:Y:S01]  /*1ca0*/  BSSY.RECONVERGENT B0, `(.L_x_6659) ;  /* 0x000029b000007945 */ /* 0x000fe20003800200 */
[----:B------:R-:W1:Y:S04]  /*1cb0*/  LDS.128 R84, [R134] ;  /* 0x0000000086547984 */ /* 0x000e680000000c00 */
[----:B------:R-:W3:Y:S01]  /*1cc0*/  LDS.128 R88, [R88] ;  /* 0x0000000058587984 */ /* 0x000ee20000000c00 */
        /* <DEDUP_REMOVED lines=8> */
[----:B------:R-:W-:-:S05]  /*1d50*/  FMUL.FTZ R90, R90, UR10 ;  /* 0x0000000a5a5a7c20 */ /* 0x000fca0008410000 */
[----:B0-----:R-:W-:Y:S01]  /*1d60*/  FSEL R122, R90, RZ, !P0 ;  /* 0x000000ff5a7a7208 */ /* 0x001fe20004000000 */
[----:B--2---:R-:W-:Y:S02]  /*1d70*/  @P5 HADD2.F32 R118, -RZ, R123.H0_H0 ;  /* 0x2000007bff765230 */ /* 0x004fe40000004100 */
[----:B------:R-:W-:Y:S01]  /*1d80*/  FMUL.FTZ R123, R84, UR10 ;  /* 0x0000000a547b7c20 */ /* 0x000fe20008410000 */
        /* <DEDUP_REMOVED lines=10> */
[----:B------:R-:W-:Y:S01]  /*1e30*/  FADD.FTZ R87, R110, -R87 ;  /* 0x800000576e577221 */ /* 0x000fe20000010000 */
[----:B------:R-:W-:Y:S02]  /*1e40*/  FFMA.FTZ R84, R119, R123, R122 ;  /* 0x0000007b77547223 */ /* 0x000fe4000001007a */
[C---:B-----5:R-:W-:Y:S01]  /*1e50*/  FMUL.FTZ R85, R94.reuse, R85 ;  /* 0x000000555e557220 */ /* 0x060fe20000410000 */
[----:B------:R-:W-:-:S03]  /*1e60*/  FMUL.FTZ R87, R94, R87 ;  /* 0x000000575e577220 */ /* 0x000fc60000410000 */
[-C--:B------:R-:W-:Y:S01]  /*1e70*/  FMUL.FTZ R88, R85, R118.reuse ;  /* 0x0000007655587220 */ /* 0x080fe20000410000 */
[----:B------:R-:W-:Y:S01]  /*1e80*/  FFMA.FTZ R85, R116, R123, R122 ;  /* 0x0000007b74557223 */ /* 0x000fe2000001007a */
[----:B------:R-:W-:Y:S01]  /*1e90*/  FMUL.FTZ R120, R87, R118 ;  /* 0x0000007657787220 */ /* 0x000fe20000410000 */
[----:B------:R-:W-:Y:S01]  /*1ea0*/  FADD.FTZ R87, R117, -R84 ;  /* 0x8000005475577221 */ /* 0x000fe20000010000 */
[----:B------:R0:W-:Y:S01]  /*1eb0*/  F2F.F16.F32 R91, R88 ;  /* 0x00000058005b7304 */ /* 0x0001e20000200800 */
[----:B------:R-:W-:Y:S02]  /*1ec0*/  FADD.FTZ R85, R114, -R85 ;  /* 0x8000005572557221 */ /* 0x000fe40000010000 */
[C---:B------:R-:W-:Y:S02]  /*1ed0*/  FMUL.FTZ R87, R94.reuse, R87 ;  /* 0x000000575e577220 */ /* 0x040fe40000410000 */
[----:B------:R-:W-:-:S03]  /*1ee0*/  FMUL.FTZ R85, R94, R85 ;  /* 0x000000555e557220 */ /* 0x000fc60000410000 */
[----:B------:R-:W1:Y:S01]  /*1ef0*/  F2F.F16.F32 R120, R120 ;  /* 0x0000007800787304 */ /* 0x000e620000200800 */
[-C--:B------:R-:W-:Y:S01]  /*1f00*/  FMUL.FTZ R90, R85, R118.reuse ;  /* 0x00000076555a7220 */ /* 0x080fe20000410000 */
[----:B0-----:R-:W-:Y:S01]  /*1f10*/  FMUL.FTZ R88, R87, R118 ;  /* 0x0000007657587220 */ /* 0x001fe20000410000 */
[----:B------:R-:W0:Y:S05]  /*1f20*/  LDC.64 R84, c[0x0][0x468] ;  /* 0x00011a00ff547b82 */ /* 0x000e2a0000000a00 */
[----:B------:R-:W2:Y:S01]  /*1f30*/  F2F.F16.F32 R86, R90 ;  /* 0x0000005a00567304 */ /* 0x000ea20000200800 */
[----:B-1----:R-:W-:-:S07]  /*1f40*/  PRMT R91, R91, 0x5410, R120 ;  /* 0x000054105b5b7816 */ /* 0x002fce0000000078 */
[----:B------:R-:W1:Y:S01]  /*1f50*/  F2F.F16.F32 R89, R88 ;  /* 0x0000005800597304 */ /* 0x000e620000200800 */
[----:B--2---:R-:W-:-:S04]  /*1f60*/  IMAD.WIDE.U32 R86, R86, 0x10000, RZ ;  /* 0x0001000056567825 */ /* 0x004fc800078e00ff */
[C---:B0-----:R-:W-:Y:S01]  /*1f70*/  IMAD.WIDE.U32 R84, R0.reuse, 0x8, R84 ;  /* 0x0000000800547825 */ /* 0x041fe200078e0054 */
[----:B------:R-:W-:Y:S02]  /*1f80*/  LOP3.LUT R87, R91, R87, RZ, 0xfc, !PT ;  /* 0x000000575b577212 */ /* 0x000fe400078efcff */
[----:B------:R-:W-:Y:S02]  /*1f90*/  IADD3 R0, PT, PT, R0, 0x80, RZ ;  /* 0x0000008000007810 */ /* 0x000fe40007ffe0ff */
[----:B-1----:R-:W-:-:S05]  /*1fa0*/  LOP3.LUT R86, R86, R89, RZ, 0xfc, !PT ;  /* 0x0000005956567212 */ /* 0x002fca00078efcff */
[----:B------:R0:W-:Y:S02]  /*1fb0*/  STG.E.64 desc[UR4][R84.64], R86 ;  /* 0x0000005654007986 */ /* 0x0001e4000c101b04 */
.L_x_6663:
[----:B------:R-:W-:Y:S05]  /*1fc0*/  BSYNC.RECONVERGENT B1 ;  /* 0x0000000000017941 */ /* 0x000fea0003800200 */
.L_x_6662:
[----:B------:R-:W-:Y:S04]  /*1fd0*/  BSSY.RECONVERGENT B1, `(.L_x_6664) ;  /* 0x000001e000017945 */ /* 0x000fe80003800200 */
[----:B------:R-:W-:Y:S05]  /*1fe0*/  @!P1 BRA `(.L_x_6665) ;  /* 0x0000000000709947 */ /* 0x000fea0003800000 */
[-CC-:B0-----:R-:W-:Y:S01]  /*1ff0*/  FFMA.FTZ R85, R99, R123.reuse, R122.reuse ;  /* 0x0000007b63557223 */ /* 0x181fe2000001007a */
[----:B------:R-:W-:-:S03]  /*2000*/  FFMA.FTZ R84, R100, R123, R122 ;  /* 0x0000007b64547223 */ /* 0x000fc6000001007a */
[----:B------:R-:W-:Y:S01]  /*2010*/  FADD.FTZ R85, R98, -R85 ;  /* 0x8000005562557221 */ /* 0x000fe20000010000 */
[----:B------:R-:W-:Y:S01]  /*2020*/  FADD.FTZ R87, R101, -R84 ;  /* 0x8000005465577221 */ /* 0x000fe20000010000 */
[----:B------:R-:W-:Y:S02]  /*2030*/  FFMA.FTZ R84, R96, R123, R122 ;  /* 0x0000007b60547223 */ /* 0x000fe4000001007a */
[C---:B-----5:R-:W-:Y:S01]  /*2040*/  FMUL.FTZ R85, R94.reuse, R85 ;  /* 0x000000555e557220 */ /* 0x060fe20000410000 */
[----:B------:R-:W-:-:S03]  /*2050*/  FMUL.FTZ R87, R94, R87 ;  /* 0x000000575e577220 */ /* 0x000fc60000410000 */
[-C--:B------:R-:W-:Y:S01]  /*2060*/  FMUL.FTZ R88, R85, R118.reuse ;  /* 0x0000007655587220 */ /* 0x080fe20000410000 */
[----:B------:R-:W-:Y:S01]  /*2070*/  FADD.FTZ R85, R97, -R84 ;  /* 0x8000005461557221 */ /* 0x000fe20000010000 */
[----:B------:R-:W-:Y:S01]  /*2080*/  FFMA.FTZ R84, R111, R123, R122 ;  /* 0x0000007b6f547223 */ /* 0x000fe2000001007a */
[----:B------:R-:W-:Y:S01]  /*2090*/  FMUL.FTZ R120, R87, R118 ;  /* 0x0000007657787220 */ /* 0x000fe20000410000 */
[----:B------:R0:W-:Y:S01]  /*20a0*/  F2F.F16.F32 R91, R88 ;  /* 0x00000058005b7304 */ /* 0x0001e20000200800 */
[----:B------:R-:W-:Y:S01]  /*20b0*/  FMUL.FTZ R85, R94, R85 ;  /* 0x000000555e557220 */ /* 0x000fe20000410000 */
[----:B------:R-:W-:-:S03]  /*20c0*/  FADD.FTZ R87, R95, -R84 ;  /* 0x800000545f577221 */ /* 0x000fc60000010000 */
[-C--:B------:R-:W-:Y:S01]  /*20d0*/  FMUL.FTZ R90, R85, R118.reuse ;  /* 0x00000076555a7220 */ /* 0x080fe20000410000 */
[----:B------:R-:W-:Y:S01]  /*20e0*/  FMUL.FTZ R87, R94, R87 ;  /* 0x000000575e577220 */ /* 0x000fe20000410000 */
[----:B------:R-:W1:Y:S01]  /*20f0*/  LDC.64 R84, c[0x0][0x468] ;  /* 0x00011a00ff547b82 */ /* 0x000e620000000a00 */
[----:B------:R-:W2:Y:S02]  /*2100*/  F2F.F16.F32 R120, R120 ;  /* 0x0000007800787304 */ /* 0x000ea40000200800 */
[----:B0-----:R-:W-:-:S06]  /*2110*/  FMUL.FTZ R88, R87, R118 ;  /* 0x0000007657587220 */ /* 0x001fcc0000410000 */
[----:B------:R-:W0:Y:S01]  /*2120*/  F2F.F16.F32 R86, R90 ;  /* 0x0000005a00567304 */ /* 0x000e220000200800 */
[----:B--2---:R-:W-:-:S07]  /*2130*/  PRMT R91, R91, 0x5410, R120 ;  /* 0x000054105b5b7816 */ /* 0x004fce0000000078 */
[----:B------:R-:W2:Y:S01]  /*2140*/  F2F.F16.F32 R89, R88 ;  /* 0x0000005800597304 */ /* 0x000ea20000200800 */
[----:B0-----:R-:W-:-:S04]  /*2150*/  IMAD.WIDE.U32 R86, R86, 0x10000, RZ ;  /* 0x0001000056567825 */ /* 0x001fc800078e00ff */
[C---:B-1----:R-:W-:Y:S01]  /*2160*/  IMAD.WIDE.U32 R84, R0.reuse, 0x8, R84 ;  /* 0x0000000800547825 */ /* 0x042fe200078e0054 */
[----:B------:R-:W-:Y:S02]  /*2170*/  LOP3.LUT R87, R91, R87, RZ, 0xfc, !PT ;  /* 0x000000575b577212 */ /* 0x000fe400078efcff */
[----:B------:R-:W-:Y:S02]  /*2180*/  IADD3 R0, PT, PT, R0, 0x80, RZ ;  /* 0x0000008000007810 */ /* 0x000fe40007ffe0ff */
[----:B--2---:R-:W-:-:S05]  /*2190*/  LOP3.LUT R86, R86, R89, RZ, 0xfc, !PT ;  /* 0x0000005956567212 */ /* 0x004fca00078efcff */
[----:B------:R1:W-:Y:S02]  /*21a0*/  STG.E.64 desc[UR4][R84.64], R86 ;  /* 0x0000005654007986 */ /* 0x0003e4000c101b04 */
.L_x_6665:
[----:B------:R-:W-:Y:S05]  /*21b0*/  BSYNC.RECONVERGENT B1 ;  /* 0x0000000000017941 */ /* 0x000fea0003800200 */
.L_x_6664:
[----:B------:R-:W-:Y:S04]  /*21c0*/  BSSY.RECONVERGENT B1, `(.L_x_6666) ;  /* 0x000001e000017945 */ /* 0x000fe80003800200 */
[----:B------:R-:W-:Y:S05]  /*21d0*/  @!P2 BRA `(.L_x_6667) ;  /* 0x000000000070a947 */ /* 0x000fea0003800000 */
[-CC-:B01----:R-:W-:Y:S01]  /*21e0*/  FFMA.FTZ R85, R13, R123.reuse, R122.reuse ;  /* 0x0000007b0d557223 */ /* 0x183fe2000001007a */
[----:B------:R-:W-:-:S03]  /*21f0*/  FFMA.FTZ R84, R14, R123, R122 ;  /* 0x0000007b0e547223 */ /* 0x000fc6000001007a */
[----:B------:R-:W-:Y:S01]  /*2200*/  FADD.FTZ R85, R12, -R85 ;  /* 0x800000550c557221 */ /* 0x000fe20000010000 */
[----:B------:R-:W-:Y:S01]  /*2210*/  FADD.FTZ R87, R15, -R84 ;  /* 0x800000540f577221 */ /* 0x000fe20000010000 */
[----:B------:R-:W-:Y:S02]  /*2220*/  FFMA.FTZ R84, R10, R123, R122 ;  /* 0x0000007b0a547223 */ /* 0x000fe4000001007a */
[----:B-----5:R-:W-:-:S04]  /*2230*/  FMUL.FTZ R85, R94, R85 ;  /* 0x000000555e557220 */ /* 0x020fc80000410000 */
[-C--:B------:R-:W-:Y:S01]  /*2240*/  FMUL.FTZ R88, R85, R118.reuse ;  /* 0x0000007655587220 */ /* 0x080fe20000410000 */
[C---:B------:R-:W-:Y:S01]  /*2250*/  FMUL.FTZ R85, R94.reuse, R87 ;  /* 0x000000575e557220 */ /* 0x040fe20000410000 */
[----:B------:R-:W-:Y:S02]  /*2260*/  FADD.FTZ R87, R11, -R84 ;  /* 0x800000540b577221 */ /* 0x000fe40000010000 */
[----:B------:R0:W-:Y:S01]  /*2270*/  F2F.F16.F32 R91, R88 ;  /* 0x00000058005b7304 */ /* 0x0001e20000200800 */
[----:B------:R-:W-:Y:S01]  /*2280*/  FMUL.FTZ R120, R85, R118 ;  /* 0x0000007655787220 */ /* 0x000fe20000410000 */
[----:B------:R-:W-:Y:S01]  /*2290*/  FFMA.FTZ R85, R9, R123, R122 ;  /* 0x0000007b09557223 */ /* 0x000fe2000001007a */
[----:B------:R-:W-:-:S03]  /*22a0*/  FMUL.FTZ R89, R94, R87 ;  /* 0x000000575e597220 */ /* 0x000fc60000410000 */
[----:B------:R-:W-:Y:S01]  /*22b0*/  FADD.FTZ R87, R8, -R85 ;  /* 0x8000005508577221 */ /* 0x000fe20000010000 */
[----:B------:R-:W-:Y:S01]  /*22c0*/  FMUL.FTZ R90, R89, R118 ;  /* 0x00000076595a7220 */ /* 0x000fe20000410000 */
[----:B------:R-:W1:Y:S01]  /*22d0*/  LDC.64 R84, c[0x0][0x468] ;  /* 0x00011a00ff547b82 */ /* 0x000e620000000a00 */
[----:B------:R-:W2:Y:S01]  /*22e0*/  F2F.F16.F32 R120, R120 ;  /* 0x0000007800787304 */ /* 0x000ea20000200800 */
[----:B------:R-:W-:-:S04]  /*22f0*/  FMUL.FTZ R87, R94, R87 ;  /* 0x000000575e577220 */ /* 0x000fc80000410000 */
[----:B0-----:R-:W-:-:S03]  /*2300*/  FMUL.FTZ R88, R87, R118 ;  /* 0x0000007657587220 */ /* 0x001fc60000410000 */
        /* <DEDUP_REMOVED lines=9> */
.L_x_6667:
[----:B------:R-:W-:Y:S05]  /*23a0*/  BSYNC.RECONVERGENT B1 ;  /* 0x0000000000017941 */ /* 0x000fea0003800200 */
.L_x_6666:
[----:B------:R-:W-:Y:S04]  /*23b0*/  BSSY.RECONVERGENT B1, `(.L_x_6668) ;  /* 0x000001e000017945 */ /* 0x000fe80003800200 */
[----:B------:R-:W-:Y:S05]  /*23c0*/  @!P3 BRA `(.L_x_6669) ;  /* 0x000000000070b947 */ /* 0x000fea0003800000 */
[-CC-:B012---:R-:W-:Y:S01]  /*23d0*/  FFMA.FTZ R85, R21, R123.reuse, R122.reuse ;  /* 0x0000007b15557223 */ /* 0x187fe2000001007a */
        /* <DEDUP_REMOVED lines=27> */
.L_x_6669:
[----:B------:R-:W-:Y:S05]  /*2590*/  BSYNC.RECONVERGENT B1 ;  /* 0x0000000000017941 */ /* 0x000fea0003800200 */
.L_x_6668:
[----:B------:R-:W-:Y:S05]  /*25a0*/  @!P4 BRA `(.L_x_6670) ;  /* 0x000000200028c947 */ /* 0x000fea0003800000 */
[-CC-:B0123--:R-:W-:Y:S01]  /*25b0*/  FFMA.FTZ R84, R108, R123.reuse, R122.reuse ;  /* 0x0000007b6c547223 */ /* 0x18ffe2000001007a */
[----:B------:R-:W-:-:S03]  /*25c0*/  FFMA.FTZ R85, R107, R123, R122 ;  /* 0x0000007b6b557223 */ /* 0x000fc6000001007a */
[----:B------:R-:W-:Y:S01]  /*25d0*/  FADD.FTZ R87, R109, -R84 ;  /* 0x800000546d577221 */ /* 0x000fe20000010000 */
[----:B------:R-:W-:Y:S01]  /*25e0*/  FADD.FTZ R85, R106, -R85 ;  /* 0x800000556a557221 */ /* 0x000fe20000010000 */
[-CC-:B------:R-:W-:Y:S01]  /*25f0*/  FFMA.FTZ R84, R104, R123.reuse, R122.reuse ;  /* 0x0000007b68547223 */ /* 0x180fe2000001007a */
[----:B------:R-:W-:Y:S01]  /*2600*/  FFMA.FTZ R123, R103, R123, R122 ;  /* 0x0000007b677b7223 */ /* 0x000fe2000001007a */
[----:B-----5:R-:W-:-:S03]  /*2610*/  FMUL.FTZ R87, R94, R87 ;  /* 0x000000575e577220 */ /* 0x020fc60000410000 */
[----:B------:R-:W-:Y:S01]  /*2620*/  FADD.FTZ R123, R102, -R123 ;  /* 0x8000007b667b7221 */ /* 0x000fe20000010000 */
[-C--:B------:R-:W-:Y:S01]  /*2630*/  FMUL.FTZ R90, R87, R118.reuse ;  /* 0x00000076575a7220 */ /* 0x080fe20000410000 */
[C---:B------:R-:W-:Y:S01]  /*2640*/  FMUL.FTZ R87, R94.reuse, R85 ;  /* 0x000000555e577220 */ /* 0x040fe20000410000 */
[----:B------:R-:W-:Y:S01]  /*2650*/  FADD.FTZ R85, R105, -R84 ;  /* 0x8000005469557221 */ /* 0x000fe20000010000 */
[C---:B------:R-:W-:Y:S02]  /*2660*/  FMUL.FTZ R123, R94.reuse, R123 ;  /* 0x0000007b5e7b7220 */ /* 0x040fe40000410000 */
[-C--:B------:R-:W-:Y:S01]  /*2670*/  FMUL.FTZ R89, R87, R118.reuse ;  /* 0x0000007657597220 */ /* 0x080fe20000410000 */
[----:B------:R-:W-:Y:S01]  /*2680*/  FMUL.FTZ R85, R94, R85 ;  /* 0x000000555e557220 */ /* 0x000fe20000410000 */
[-C--:B------:R-:W-:Y:S01]  /*2690*/  FMUL.FTZ R123, R123, R118.reuse ;  /* 0x000000767b7b7220 */ /* 0x080fe20000410000 */
[----:B------:R-:W-:Y:S02]  /*26a0*/  F2F.F16.F32 R90, R90 ;  /* 0x0000005a005a7304 */ /* 0x000fe40000200800 */
[----:B------:R-:W-:-:S02]  /*26b0*/  FMUL.FTZ R88, R85, R118 ;  /* 0x0000007655587220 */ /* 0x000fc40000410000 */
[----:B------:R-:W0:Y:S04]  /*26c0*/  LDC.64 R84, c[0x0][0x468] ;  /* 0x00011a00ff547b82 */ /* 0x000e280000000a00 */
        /* <DEDUP_REMOVED lines=10> */
.L_x_6661:
        /* <DEDUP_REMOVED lines=8> */
[----:B------:R-:W-:Y:S01]  /*27f0*/  FADD.FTZ R85, R114, -R85 ;  /* 0x8000005572557221 */ /* 0x000fe20000010000 */
[----:B------:R-:W-:Y:S02]  /*2800*/  FFMA.FTZ R84, R119, R123, R122 ;  /* 0x0000007b77547223 */ /* 0x000fe4000001007a */
[----:B-----5:R-:W-:Y:S01]  /*2810*/  FMUL.FTZ R86, R94, R87 ;  /* 0x000000575e567220 */ /* 0x020fe20000410000 */
[----:B------:R-:W-:Y:S01]  /*2820*/  FADD.FTZ R87, R110, -R89 ;  /* 0x800000596e577221 */ /* 0x000fe20000010000 */
[----:B------:R-:W-:Y:S01]  /*2830*/  FMUL.FTZ R85, R94, R85 ;  /* 0x000000555e557220 */ /* 0x000fe20000410000 */
[----:B------:R-:W-:Y:S01]  /*2840*/  FADD.FTZ R89, R117, -R84 ;  /* 0x8000005475597221 */ /* 0x000fe20000010000 */
[-C--:B------:R-:W-:Y:S01]  /*2850*/  FMUL.FTZ R134, R86, R118.reuse ;  /* 0x0000007656867220 */ /* 0x080fe20000410000 */
[C---:B------:R-:W-:Y:S01]  /*2860*/  FMUL.FTZ R87, R94.reuse, R87 ;  /* 0x000000575e577220 */ /* 0x040fe20000410000 */
[-C--:B------:R-:W-:Y:S01]  /*2870*/  FMUL.FTZ R88, R85, R118.reuse ;  /* 0x0000007655587220 */ /* 0x080fe20000410000 */
[----:B------:R-:W-:Y:S01]  /*2880*/  FMUL.FTZ R84, R94, R89 ;  /* 0x000000595e547220 */ /* 0x000fe20000410000 */
[----:B------:R-:W1:Y:S01]  /*2890*/  LDC.64 R90, c[0x0][0x468] ;  /* 0x00011a00ff5a7b82 */ /* 0x000e620000000a00 */
[-C--:B------:R-:W-:Y:S01]  /*28a0*/  FMUL.FTZ R135, R87, R118.reuse ;  /* 0x0000007657877220 */ /* 0x080fe20000410000 */
[----:B------:R-:W-:Y:S01]  /*28b0*/  F2F.F16.F32 R134, R134 ;  /* 0x0000008600867304 */ /* 0x000fe20000200800 */
[----:B------:R-:W-:-:S07]  /*28c0*/  FMUL.FTZ R133, R84, R118 ;  /* 0x0000007654857220 */ /* 0x000fce0000410000 */
[----:B------:R-:W2:Y:S01]  /*28d0*/  F2F.F16.F32 R88, R88 ;  /* 0x0000005800587304 */ /* 0x000ea20000200800 */
[----:B0-----:R-:W-:-:S05]  /*28e0*/  IMAD.WIDE.U32 R120, R0, 0x10, R120 ;  /* 0x0000001000787825 */ /* 0x001fca00078e0078 */
[----:B------:R0:W-:Y:S02]  /*28f0*/  STG.E.128 desc[UR4][R120.64], R84 ;  /* 0x0000005478007986 */ /* 0x0001e4000c101d04 */
[----:B------:R-:W3:Y:S01]  /*2900*/  F2F.F16.F32 R135, R135 ;  /* 0x0000008700877304 */ /* 0x000ee20000200800 */
[C---:B-1----:R-:W-:Y:S01]  /*2910*/  IMAD.WIDE.U32 R90, R0.reuse, 0x8, R90 ;  /* 0x00000008005a7825 */ /* 0x042fe200078e005a */
[----:B------:R-:W-:-:S06]  /*2920*/  IADD3 R0, PT, PT, R0, 0x80, RZ ;  /* 0x0000008000007810 */ /* 0x000fcc0007ffe0ff */
[----:B------:R-:W1:Y:S01]  /*2930*/  F2F.F16.F32 R133, R133 ;  /* 0x0000008500857304 */ /* 0x000e620000200800 */
[----:B--2---:R-:W-:Y:S01]  /*2940*/  IMAD.WIDE.U32 R88, R88, 0x10000, RZ ;  /* 0x0001000058587825 */ /* 0x004fe200078e00ff */
[----:B---3--:R-:W-:-:S04]  /*2950*/  PRMT R137, R134, 0x5410, R135 ;  /* 0x0000541086897816 */ /* 0x008fc80000000087 */
[----:B------:R-:W-:Y:S02]  /*2960*/  LOP3.LUT R89, R137, R89, RZ, 0xfc, !PT ;  /* 0x0000005989597212 */ /* 0x000fe400078efcff */
[----:B-1----:R-:W-:-:S05]  /*2970*/  LOP3.LUT R88, R88, R133, RZ, 0xfc, !PT ;  /* 0x0000008558587212 */ /* 0x002fca00078efcff */
[----:B------:R0:W-:Y:S02]  /*2980*/  STG.E.64 desc[UR4][R90.64], R88 ;  /* 0x000000585a007986 */ /* 0x0001e4000c101b04 */
.L_x_6672:
[----:B------:R-:W-:Y:S05]  /*2990*/  BSYNC.RECONVERGENT B1 ;  /* 0x0000000000017941 */ /* 0x000fea0003800200 */
.L_x_6671:
[----:B------:R-:W-:Y:S04]  /*29a0*/  BSSY.RECONVERGENT B1, `(.L_x_6673) ;  /* 0x0000021000017945 */ /* 0x000fe80003800200 */
[----:B------:R-:W-:Y:S05]  /*29b0*/  @!P1 BRA `(.L_x_6674) ;  /* 0x00000000007c9947 */ /* 0x000fea0003800000 */
[-CC-:B0-----:R-:W-:Y:S01]  /*29c0*/  FFMA.FTZ R84, R96, R123.reuse, R122.reuse ;  /* 0x0000007b60547223 */ /* 0x181fe2000001007a */
[-C--:B------:R-:W-:Y:S01]  /*29d0*/  FFMA.FTZ R87, R99, R123.reuse, R122 ;  /* 0x0000007b63577223 */ /* 0x080fe2000001007a */
[----:B------:R-:W0:Y:S02]  /*29e0*/  LDC.64 R120, c[0x0][0x478] ;  /* 0x00011e00ff787b82 */ /* 0x000e240000000a00 */
[----:B------:R-:W-:Y:S01]  /*29f0*/  FADD.FTZ R85, R97, -R84 ;  /* 0x8000005461557221 */ /* 0x000fe20000010000 */
[----:B------:R-:W-:Y:S01]  /*2a00*/  FADD.FTZ R87, R98, -R87 ;  /* 0x8000005762577221 */ /* 0x000fe20000010000 */
[----:B------:R-:W-:Y:S02]  /*2a10*/  FFMA.FTZ R84, R100, R123, R122 ;  /* 0x0000007b64547223 */ /* 0x000fe4000001007a */
[C---:B-----5:R-:W-:Y:S01]  /*2a20*/  FMUL.FTZ R85, R94.reuse, R85 ;  /* 0x000000555e557220 */ /* 0x060fe20000410000 */
[----:B------:R-:W-:Y:S01]  /*2a30*/  FMUL.FTZ R86, R94, R87 ;  /* 0x000000575e567220 */ /* 0x000fe20000410000 */
[----:B------:R-:W-:Y:S01]  /*2a40*/  FADD.FTZ R87, R101, -R84 ;  /* 0x8000005465577221 */ /* 0x000fe20000010000 */
[----:B------:R-:W-:Y:S01]  /*2a50*/  FFMA.FTZ R84, R111, R123, R122 ;  /* 0x0000007b6f547223 */ /* 0x000fe2000001007a */
[-C--:B------:R-:W-:Y:S01]  /*2a60*/  FMUL.FTZ R88, R85, R118.reuse ;  /* 0x0000007655587220 */ /* 0x080fe20000410000 */
[-C--:B------:R-:W-:Y:S01]  /*2a70*/  FMUL.FTZ R134, R86, R118.reuse ;  /* 0x0000007656867220 */ /* 0x080fe20000410000 */
[C---:B------:R-:W-:Y:S01]  /*2a80*/  FMUL.FTZ R87, R94.reuse, R87 ;  /* 0x000000575e577220 */ /* 0x040fe20000410000 */
[----:B------:R-:W-:Y:S01]  /*2a90*/  FADD.FTZ R89, R95, -R84 ;  /* 0x800000545f597221 */ /* 0x000fe20000010000 */
[----:B------:R-:W1:Y:S02]  /*2aa0*/  LDC.64 R90, c[0x0][0x468] ;  /* 0x00011a00ff5a7b82 */ /* 0x000e640000000a00 */
[-C--:B------:R-:W-:Y:S01]  /*2ab0*/  FMUL.FTZ R135, R87, R118.reuse ;  /* 0x0000007657877220 */ /* 0x080fe20000410000 */
[----:B------:R-:W-:Y:S01]  /*2ac0*/  FMUL.FTZ R84, R94, R89 ;  /* 0x000000595e547220 */ /* 0x000fe20000410000 */
[----:B------:R-:W2:Y:S03]  /*2ad0*/  F2F.F16.F32 R88, R88 ;  /* 0x0000005800587304 */ /* 0x000ea60000200800 */
[----:B------:R-:W-:Y:S01]  /*2ae0*/  FMUL.FTZ R133, R84, R118 ;  /* 0x0000007654857220 */ /* 0x000fe20000410000 */
[----:B0-----:R-:W-:-:S04]  /*2af0*/  IMAD.WIDE.U32 R120, R0, 0x10, R120 ;  /* 0x0000001000787825 */ /* 0x001fc800078e0078 */
[----:B------:R-:W-:Y:S01]  /*2b00*/  F2F.F16.F32 R134, R134 ;  /* 0x0000008600867304 */ /* 0x000fe20000200800 */
[----:B------:R3:W-:Y:S01]  /*2b10*/  STG.E.128 desc[UR4][R120.64], R84 ;  /* 0x0000005478007986 */ /* 0x0007e2000c101d04 */
[----:B--2---:R-:W-:-:S06]  /*2b20*/  IMAD.WIDE.U32 R88, R88, 0x10000, RZ ;  /* 0x0001000058587825 */ /* 0x004fcc00078e00ff */
[----:B------:R-:W0:Y:S01]  /*2b30*/  F2F.F16.F32 R135, R135 ;  /* 0x0000008700877304 */ /* 0x000e220000200800 */
[C---:B-1----:R-:W-:Y:S01]  /*2b40*/  IMAD.WIDE.U32 R90, R0.reuse, 0x8, R90 ;  /* 0x00000008005a7825 */ /* 0x042fe200078e005a */
[----:B------:R-:W-:-:S06]  /*2b50*/  IADD3 R0, PT, PT, R0, 0x80, RZ ;  /* 0x0000008000007810 */ /* 0x000fcc0007ffe0ff */
[----:B------:R-:W1:Y:S01]  /*2b60*/  F2F.F16.F32 R133, R133 ;  /* 0x0000008500857304 */ /* 0x000e620000200800 */
[----:B0-----:R-:W-:-:S04]  /*2b70*/  PRMT R137, R134, 0x5410, R135 ;  /* 0x0000541086897816 */ /* 0x001fc80000000087 */
[----:B------:R-:W-:Y:S02]  /*2b80*/  LOP3.LUT R89, R137, R89, RZ, 0xfc, !PT ;  /* 0x0000005989597212 */ /* 0x000fe400078efcff */
[----:B-1----:R-:W-:-:S05]  /*2b90*/  LOP3.LUT R88, R88, R133, RZ, 0xfc, !PT ;  /* 0x0000008558587212 */ /* 0x002fca00078efcff */
[----:B------:R3:W-:Y:S02]  /*2ba0*/  STG.E.64 desc[UR4][R90.64], R88 ;  /* 0x000000585a007986 */ /* 0x0007e4000c101b04 */
.L_x_6674:
[----:B------:R-:W-:Y:S05]  /*2bb0*/  BSYNC.RECONVERGENT B1 ;  /* 0x0000000000017941 */ /* 0x000fea0003800200 */
.L_x_6673:
[----:B------:R-:W-:Y:S04]  /*2bc0*/  BSSY.RECONVERGENT B1, `(.L_x_6675) ;  /* 0x0000021000017945 */ /* 0x000fe80003800200 */
[----:B------:R-:W-:Y:S05]  /*2bd0*/  @!P2 BRA `(.L_x_6676) ;  /* 0x00000000007ca947 */ /* 0x000fea0003800000 */
[-CC-:B0--3--:R-:W-:Y:S01]  /*2be0*/  FFMA.FTZ R84, R10, R123.reuse, R122.reuse ;  /* 0x0000007b0a547223 */ /* 0x189fe2000001007a */
        /* <DEDUP_REMOVED lines=8> */
[C---:B------:R-:W-:Y:S01]  /*2c70*/  FMUL.FTZ R86, R94.reuse, R87 ;  /* 0x000000575e567220 */ /* 0x040fe20000410000 */
[----:B------:R-:W-:Y:S01]  /*2c80*/  FADD.FTZ R87, R15, -R84 ;  /* 0x800000540f577221 */ /* 0x000fe20000010000 */
[----:B------:R-:W-:Y:S01]  /*2c90*/  FMUL.FTZ R84, R94, R89 ;  /* 0x000000595e547220 */ /* 0x000fe20000410000 */
[-C--:B------:R-:W-:Y:S01]  /*2ca0*/  FMUL.FTZ R88, R85, R118.reuse ;  /* 0x0000007655587220 */ /* 0x080fe20000410000 */
[-C--:B------:R-:W-:Y:S01]  /*2cb0*/  FMUL.FTZ R134, R86, R118.reuse ;  /* 0x0000007656867220 */ /* 0x080fe20000410000 */
[----:B------:R-:W-:Y:S01]  /*2cc0*/  FMUL.FTZ R87, R94, R87 ;  /* 0x000000575e577220 */ /* 0x000fe20000410000 */
[----:B------:R-:W1:Y:S01]  /*2cd0*/  LDC.64 R90, c[0x0][0x468] ;  /* 0x00011a00ff5a7b82 */ /* 0x000e620000000a00 */
[----:B------:R-:W-:-:S02]  /*2ce0*/  FMUL.FTZ R133, R84, R118 ;  /* 0x0000007654857220 */ /* 0x000fc40000410000 */
[----:B------:R-:W-:Y:S01]  /*2cf0*/  FMUL.FTZ R135, R87, R118 ;  /* 0x0000007657877220 */ /* 0x000fe20000410000 */
[----:B------:R-:W2:Y:S08]  /*2d00*/  F2F.F16.F32 R88, R88 ;  /* 0x0000005800587304 */ /* 0x000eb00000200800 */
[----:B------:R-:W-:Y:S01]  /*2d10*/  F2F.F16.F32 R134, R134 ;  /* 0x0000008600867304 */ /* 0x000fe20000200800 */
[----:B0-----:R-:W-:-:S05]  /*2d20*/  IMAD.WIDE.U32 R120, R0, 0x10, R120 ;  /* 0x0000001000787825 */ /* 0x001fca00078e0078 */
[----:B------:R4:W-:Y:S01]  /*2d30*/  STG.E.128 desc[UR4][R120.64], R84 ;  /* 0x0000005478007986 */ /* 0x0009e2000c101d04 */
[----:B--2---:R-:W-:Y:S01]  /*2d40*/  IMAD.WIDE.U32 R88, R88, 0x10000, RZ ;  /* 0x0001000058587825 */ /* 0x004fe200078e00ff */
[----:B------:R-:W0:Y:S03]  /*2d50*/  F2F.F16.F32 R135, R135 ;  /* 0x0000008700877304 */ /* 0x000e260000200800 */
[C---:B-1----:R-:W-:Y:S01]  /*2d60*/  IMAD.WIDE.U32 R90, R0.reuse, 0x8, R90 ;  /* 0x00000008005a7825 */ /* 0x042fe200078e005a */
[----:B------:R-:W-:-:S04]  /*2d70*/  IADD3 R0, PT, PT, R0, 0x80, RZ ;  /* 0x0000008000007810 */ /* 0x000fc80007ffe0ff */
[----:B------:R-:W1:Y:S01]  /*2d80*/  F2F.F16.F32 R133, R133 ;  /* 0x0000008500857304 */ /* 0x000e620000200800 */
[----:B0-----:R-:W-:-:S04]  /*2d90*/  PRMT R137, R134, 0x5410, R135 ;  /* 0x0000541086897816 */ /* 0x001fc80000000087 */
[----:B------:R-:W-:Y:S02]  /*2da0*/  LOP3.LUT R89, R137, R89, RZ, 0xfc, !PT ;  /* 0x0000005989597212 */ /* 0x000fe400078efcff */
[----:B-1----:R-:W-:-:S05]  /*2db0*/  LOP3.LUT R88, R88, R133, RZ, 0xfc, !PT ;  /* 0x0000008558587212 */ /* 0x002fca00078efcff */
[----:B------:R4:W-:Y:S02]  /*2dc0*/  STG.E.64 desc[UR4][R90.64], R88 ;  /* 0x000000585a007986 */ /* 0x0009e4000c101b04 */
.L_x_6676:
[----:B------:R-:W-:Y:S05]  /*2dd0*/  BSYNC.RECONVERGENT B1 ;  /* 0x0000000000017941 */ /* 0x000fea0003800200 */
.L_x_6675:
[----:B------:R-:W-:Y:S04]  /*2de0*/  BSSY.RECONVERGENT B1, `(.L_x_6677) ;  /* 0x0000021000017945 */ /* 0x000fe80003800200 */
[----:B------:R-:W-:Y:S05]  /*2df0*/  @!P3 BRA `(.L_x_6678) ;  /* 0x00000000007cb947 */ /* 0x000fea0003800000 */
[-CC-:B0--34-:R-:W-:Y:S01]  /*2e00*/  FFMA.FTZ R84, R18, R123.reuse, R122.reuse ;  /* 0x0000007b12547223 */ /* 0x199fe2000001007a */
        /* <DEDUP_REMOVED lines=22> */
[----:B------:R-:W2:Y:S03]  /*2f70*/  F2F.F16.F32 R135, R135 ;  /* 0x0000008700877304 */ /* 0x000ea60000200800 */
[C---:B-1----:R-:W-:Y:S01]  /*2f80*/  IMAD.WIDE.U32 R90, R0.reuse, 0x8, R90 ;  /* 0x00000008005a7825 */ /* 0x042fe200078e005a */
[----:B------:R-:W-:-:S04]  /*2f90*/  IADD3 R0, PT, PT, R0, 0x80, RZ ;  /* 0x0000008000007810 */ /* 0x000fc80007ffe0ff */
[----:B------:R-:W1:Y:S01]  /*2fa0*/  F2F.F16.F32 R133, R133 ;  /* 0x0000008500857304 */ /* 0x000e620000200800 */
[----:B--2---:R-:W-:-:S04]  /*2fb0*/  PRMT R137, R134, 0x5410, R135 ;  /* 0x0000541086897816 */ /* 0x004fc80000000087 */
[----:B------:R-:W-:Y:S02]  /*2fc0*/  LOP3.LUT R89, R137, R89, RZ, 0xfc, !PT ;  /* 0x0000005989597212 */ /* 0x000fe400078efcff */
[----:B-1----:R-:W-:-:S05]  /*2fd0*/  LOP3.LUT R88, R88, R133, RZ, 0xfc, !PT ;  /* 0x0000008558587212 */ /* 0x002fca00078efcff */
[----:B------:R0:W-:Y:S02]  /*2fe0*/  STG.E.64 desc[UR4][R90.64], R88 ;  /* 0x000000585a007986 */ /* 0x0001e4000c101b04 */
.L_x_6678:
[----:B------:R-:W-:Y:S05]  /*2ff0*/  BSYNC.RECONVERGENT B1 ;  /* 0x0000000000017941 */ /* 0x000fea0003800200 */
.L_x_6677:
[----:B------:R-:W-:Y:S05]  /*3000*/  @!P4 BRA `(.L_x_6670) ;  /* 0x000000140090c947 */ /* 0x000fea0003800000 */
[-CC-:B0--34-:R-:W-:Y:S01]  /*3010*/  FFMA.FTZ R84, R104, R123.reuse, R122.reuse ;  /* 0x0000007b68547223 */ /* 0x199fe2000001007a */
[-C--:B------:R-:W-:Y:S01]  /*3020*/  FFMA.FTZ R89, R107, R123.reuse, R122 ;  /* 0x0000007b6b597223 */ /* 0x080fe2000001007a */
[----:B------:R-:W0:Y:S02]  /*3030*/  LDC.64 R90, c[0x0][0x468] ;  /* 0x00011a00ff5a7b82 */ /* 0x000e240000000a00 */
        /* <DEDUP_REMOVED lines=8> */
[-C--:B------:R-:W-:Y:S01]  /*30c0*/  FMUL.FTZ R120, R85, R118.reuse ;  /* 0x0000007655787220 */ /* 0x080fe20000410000 */
[C---:B------:R-:W-:Y:S01]  /*30d0*/  FMUL.FTZ R87, R94.reuse, R87 ;  /* 0x000000575e577220 */ /* 0x040fe20000410000 */
[----:B------:R-:W-:Y:S01]  /*30e0*/  FMUL.FTZ R84, R94, R123 ;  /* 0x0000007b5e547220 */ /* 0x000fe20000410000 */
[----:B------:R-:W1:Y:S01]  /*30f0*/  LDC.64 R88, c[0x0][0x478] ;  /* 0x00011e00ff587b82 */ /* 0x000e620000000a00 */
[-C--:B------:R-:W-:Y:S01]  /*3100*/  FMUL.FTZ R94, R86, R118.reuse ;  /* 0x00000076565e7220 */ /* 0x080fe20000410000 */
[-C--:B------:R-:W-:Y:S01]  /*3110*/  FMUL.FTZ R122, R87, R118.reuse ;  /* 0x00000076577a7220 */ /* 0x080fe20000410000 */
[----:B------:R-:W2:Y:S01]  /*3120*/  F2F.F16.F32 R120, R120 ;  /* 0x0000007800787304 */ /* 0x000ea20000200800 */
[----:B------:R-:W-:-:S07]  /*3130*/  FMUL.FTZ R118, R84, R118 ;  /* 0x0000007654767220 */ /* 0x000fce0000410000 */
[----:B------:R-:W-:Y:S01]  /*3140*/  F2F.F16.F32 R133, R122 ;  /* 0x0000007a00857304 */ /* 0x000fe20000200800 */
[----:B0-----:R-:W-:-:S04]  /*3150*/  IMAD.WIDE.U32 R90, R0, 0x8, R90 ;  /* 0x00000008005a7825 */ /* 0x001fc800078e005a */
[----:B--2---:R-:W-:-:S03]  /*3160*/  IMAD.WIDE.U32 R120, R120, 0x10000, RZ ;  /* 0x0001000078787825 */ /* 0x004fc600078e00ff */
[----:B------:R-:W0:Y:S01]  /*3170*/  F2F.F16.F32 R94, R94 ;  /* 0x0000005e005e7304 */ /* 0x000e220000200800 */
[----:B-1----:R-:W-:-:S07]  /*3180*/  IMAD.WIDE.U32 R88, R0, 0x10, R88 ;  /* 0x0000001000587825 */ /* 0x002fce00078e0058 */
[----:B------:R-:W1:Y:S01]  /*3190*/  F2F.F16.F32 R123, R118 ;  /* 0x00000076007b7304 */ /* 0x000e620000200800 */
[----:B------:R2:W-:Y:S01]  /*31a0*/  STG.E.128 desc[UR4][R88.64], R84 ;  /* 0x0000005458007986 */ /* 0x0005e2000c101d04 */
[----:B0-----:R-:W-:-:S04]  /*31b0*/  PRMT R133, R94, 0x5410, R133 ;  /* 0x000054105e857816 */ /* 0x001fc80000000085 */
[----:B------:R-:W-:Y:S02]  /*31c0*/  LOP3.LUT R121, R133, R121, RZ, 0xfc, !PT ;  /* 0x0000007985797212 */ /* 0x000fe400078efcff */
[----:B-1----:R-:W-:-:S05]  /*31d0*/  LOP3.LUT R120, R120, R123, RZ, 0xfc, !PT ;  /* 0x0000007b78787212 */ /* 0x002fca00078efcff */
[----:B------:R2:W-:Y:S01]  /*31e0*/  STG.E.64 desc[UR4][R90.64], R120 ;  /* 0x000000785a007986 */ /* 0x0005e2000c101b04 */
[----:B------:R-:W-:Y:S05]  /*31f0*/  BRA `(.L_x_6670) ;  /* 0x0000001400147947 */ /* 0x000fea0003800000 */
.L_x_6660:
        /* <DEDUP_REMOVED lines=11> */
[----:B-----5:R-:W-:Y:S02]  /*32b0*/  FFMA.FTZ R85, R94, R85, R66 ;  /* 0x000000555e557223 */ /* 0x020fe40000010042 */
[----:B------:R-:W-:Y:S02]  /*32c0*/  FADD.FTZ R87, R114, -R87 ;  /* 0x8000005772577221 */ /* 0x000fe40000010000 */
[----:B------:R-:W-:Y:S01]  /*32d0*/  FMUL.FTZ R88, R85, R118 ;  /* 0x0000007655587220 */ /* 0x000fe20000410000 */
[----:B------:R-:W-:Y:S01]  /*32e0*/  FFMA.FTZ R85, R94, R84, R67 ;  /* 0x000000545e557223 */ /* 0x000fe20000010043 */
[----:B------:R-:W-:-:S02]  /*32f0*/  FFMA.FTZ R84, R119, R123, R122 ;  /* 0x0000007b77547223 */ /* 0x000fc4000001007a */
[----:B------:R0:W-:Y:S01]  /*3300*/  F2F.F16.F32 R91, R88 ;  /* 0x00000058005b7304 */ /* 0x0001e20000200800 */
[----:B------:R-:W-:Y:S01]  /*3310*/  FMUL.FTZ R120, R85, R118 ;  /* 0x0000007655787220 */ /* 0x000fe20000410000 */
[----:B------:R-:W-:Y:S01]  /*3320*/  FFMA.FTZ R85, R94, R87, R65 ;  /* 0x000000575e557223 */ /* 0x000fe20000010041 */
[----:B------:R-:W-:-:S03]  /*3330*/  FADD.FTZ R87, R117, -R84 ;  /* 0x8000005475577221 */ /* 0x000fc60000010000 */
[-C--:B------:R-:W-:Y:S01]  /*3340*/  FMUL.FTZ R90, R85, R118.reuse ;  /* 0x00000076555a7220 */ /* 0x080fe20000410000 */
[----:B------:R-:W-:Y:S01]  /*3350*/  FFMA.FTZ R87, R94, R87, R64 ;  /* 0x000000575e577223 */ /* 0x000fe20000010040 */
        /* <DEDUP_REMOVED lines=12> */
.L_x_6681:
[----:B------:R-:W-:Y:S05]  /*3420*/  BSYNC.RECONVERGENT B1 ;  /* 0x0000000000017941 */ /* 0x000fea0003800200 */
.L_x_6680:
[----:B------:R-:W-:Y:S04]  /*3430*/  BSSY.RECONVERGENT B1, `(.L_x_6682) ;  /* 0x000001e000017945 */ /* 0x000fe80003800200 */
[----:B------:R-:W-:Y:S05]  /*3440*/  @!P1 BRA `(.L_x_6683) ;  /* 0x0000000000709947 */ /* 0x000fea0003800000 */
[-CC-:B0-----:R-:W-:Y:S01]  /*3450*/  FFMA.FTZ R85, R99, R123.reuse, R122.reuse ;  /* 0x0000007b63557223 */ /* 0x181fe2000001007a */
[----:B------:R-:W-:-:S03]  /*3460*/  FFMA.FTZ R84, R100, R123, R122 ;  /* 0x0000007b64547223 */ /* 0x000fc6000001007a */
[----:B------:R-:W-:Y:S01]  /*3470*/  FADD.FTZ R85, R98, -R85 ;  /* 0x8000005562557221 */ /* 0x000fe20000010000 */
[----:B------:R-:W-:Y:S01]  /*3480*/  FADD.FTZ R86, R101, -R84 ;  /* 0x8000005465567221 */ /* 0x000fe20000010000 */
[----:B------:R-:W-:Y:S02]  /*3490*/  FFMA.FTZ R84, R96, R123, R122 ;  /* 0x0000007b60547223 */ /* 0x000fe4000001007a */
[----:B-----5:R-:W-:-:S04]  /*34a0*/  FFMA.FTZ R85, R94, R85, R70 ;  /* 0x000000555e557223 */ /* 0x020fc80000010046 */
[----:B------:R-:W-:Y:S01]  /*34b0*/  FMUL.FTZ R88, R85, R118 ;  /* 0x0000007655587220 */ /* 0x000fe20000410000 */
[C---:B------:R-:W-:Y:S01]  /*34c0*/  FFMA.FTZ R85, R94.reuse, R86, R71 ;  /* 0x000000565e557223 */ /* 0x040fe20000010047 */
[----:B------:R-:W-:Y:S01]  /*34d0*/  FADD.FTZ R86, R97, -R84 ;  /* 0x8000005461567221 */ /* 0x000fe20000010000 */
[----:B------:R-:W-:Y:S01]  /*34e0*/  FFMA.FTZ R84, R111, R123, R122 ;  /* 0x0000007b6f547223 */ /* 0x000fe2000001007a */
        /* <DEDUP_REMOVED lines=18> */
.L_x_6683:
[----:B------:R-:W-:Y:S05]  /*3610*/  BSYNC.RECONVERGENT B1 ;  /* 0x0000000000017941 */ /* 0x000fea0003800200 */
.L_x_6682:
[----:B------:R-:W-:Y:S04]  /*3620*/  BSSY.RECONVERGENT B1, `(.L_x_6684) ;  /* 0x000001e000017945 */ /* 0x000fe80003800200 */
[----:B------:R-:W-:Y:S05]  /*3630*/  @!P2 BRA `(.L_x_6685) ;  /* 0x000000000070a947 */ /* 0x000fea0003800000 */
[-CC-:B01----:R-:W-:Y:S01]  /*3640*/  FFMA.FTZ R85, R13, R123.reuse, R122.reuse ;  /* 0x0000007b0d557223 */ /* 0x183fe2000001007a */
[-CC-:B------:R-:W-:Y:S01]  /*3650*/  FFMA.FTZ R84, R14, R123.reuse, R122.reuse ;  /* 0x0000007b0e547223 */ /* 0x180fe2000001007a */
[-C--:B------:R-:W-:Y:S02]  /*3660*/  FFMA.FTZ R87, R9, R123.reuse, R122 ;  /* 0x0000007b09577223 */ /* 0x080fe4000001007a */
[----:B------:R-:W-:Y:S01]  /*3670*/  FADD.FTZ R85, R12, -R85 ;  /* 0x800000550c557221 */ /* 0x000fe20000010000 */
[----:B------:R-:W-:Y:S01]  /*3680*/  FADD.FTZ R86, R15, -R84 ;  /* 0x800000540f567221 */ /* 0x000fe20000010000 */
[----:B------:R-:W-:Y:S01]  /*3690*/  FFMA.FTZ R84, R10, R123, R122 ;  /* 0x0000007b0a547223 */ /* 0x000fe2000001007a */
[----:B------:R-:W-:Y:S01]  /*36a0*/  FADD.FTZ R87, R8, -R87 ;  /* 0x8000005708577221 */ /* 0x000fe20000010000 */
[C---:B-----5:R-:W-:Y:S02]  /*36b0*/  FFMA.FTZ R85, R94.reuse, R85, R74 ;  /* 0x000000555e557223 */ /* 0x060fe4000001004a */
[----:B------:R-:W-:Y:S01]  /*36c0*/  FADD.FTZ R84, R11, -R84 ;  /* 0x800000540b547221 */ /* 0x000fe20000010000 */
[C---:B------:R-:W-:Y:S01]  /*36d0*/  FFMA.FTZ R87, R94.reuse, R87, R72 ;  /* 0x000000575e577223 */ /* 0x040fe20000010048 */
[----:B------:R-:W-:Y:S01]  /*36e0*/  FMUL.FTZ R88, R85, R118 ;  /* 0x0000007655587220 */ /* 0x000fe20000410000 */
[----:B------:R-:W-:-:S03]  /*36f0*/  FFMA.FTZ R85, R94, R86, R75 ;  /* 0x000000565e557223 */ /* 0x000fc6000001004b */
[----:B------:R0:W-:Y:S01]  /*3700*/  F2F.F16.F32 R91, R88 ;  /* 0x00000058005b7304 */ /* 0x0001e20000200800 */
[----:B------:R-:W-:Y:S01]  /*3710*/  FMUL.FTZ R120, R85, R118 ;  /* 0x0000007655787220 */ /* 0x000fe20000410000 */
[----:B------:R-:W-:-:S04]  /*3720*/  FFMA.FTZ R85, R94, R84, R73 ;  /* 0x000000545e557223 */ /* 0x000fc80000010049 */
[-C--:B------:R-:W-:Y:S02]  /*3730*/  FMUL.FTZ R90, R85, R118.reuse ;  /* 0x00000076555a7220 */ /* 0x080fe40000410000 */
[----:B------:R-:W1:Y:S01]  /*3740*/  LDC.64 R84, c[0x0][0x468] ;  /* 0x00011a00ff547b82 */ /* 0x000e620000000a00 */
[----:B------:R-:W2:Y:S01]  /*3750*/  F2F.F16.F32 R120, R120 ;  /* 0x0000007800787304 */ /* 0x000ea20000200800 */
[----:B0-----:R-:W-:-:S07]  /*3760*/  FMUL.FTZ R88, R87, R118 ;  /* 0x0000007657587220 */ /* 0x001fce0000410000 */
        /* <DEDUP_REMOVED lines=9> */
.L_x_6685:
[----:B------:R-:W-:Y:S05]  /*3800*/  BSYNC.RECONVERGENT B1 ;  /* 0x0000000000017941 */ /* 0x000fea0003800200 */
.L_x_6684:
[----:B------:R-:W-:Y:S04]  /*3810*/  BSSY.RECONVERGENT B1, `(.L_x_6686) ;  /* 0x000001e000017945 */ /* 0x000fe80003800200 */
[----:B------:R-:W-:Y:S05]  /*3820*/  @!P3 BRA `(.L_x_6687) ;  /* 0x000000000070b947 */ /* 0x000fea0003800000 */
[-CC-:B012---:R-:W-:Y:S01]  /*3830*/  FFMA.FTZ R85, R21, R123.reuse, R122.reuse ;  /* 0x0000007b15557223 */ /* 0x187fe2000001007a */
        /* <DEDUP_REMOVED lines=27> */
.L_x_6687:
[----:B------:R-:W-:Y:S05]  /*39f0*/  BSYNC.RECONVERGENT B1 ;  /* 0x0000000000017941 */ /* 0x000fea0003800200 */
.L_x_6686:
[----:B------:R-:W-:Y:S05]  /*3a00*/  @!P4 BRA `(.L_x_6670) ;  /* 0x0000000c0010c947 */ /* 0x000fea0003800000 */
[-CC-:B0123--:R-:W-:Y:S01]  /*3a10*/  FFMA.FTZ R84, R108, R123.reuse, R122.reuse ;  /* 0x0000007b6c547223 */ /* 0x18ffe2000001007a */
[----:B------:R-:W-:-:S03]  /*3a20*/  FFMA.FTZ R87, R107, R123, R122 ;  /* 0x0000007b6b577223 */ /* 0x000fc6000001007a */
[----:B------:R-:W-:Y:S01]  /*3a30*/  FADD.FTZ R84, R109, -R84 ;  /* 0x800000546d547221 */ /* 0x000fe20000010000 */
[----:B------:R-:W-:-:S03]  /*3a40*/  FADD.FTZ R87, R106, -R87 ;  /* 0x800000576a577221 */ /* 0x000fc60000010000 */
[----:B-----5:R-:W-:Y:S01]  /*3a50*/  FFMA.FTZ R85, R94, R84, R83 ;  /* 0x000000545e557223 */ /* 0x020fe20000010053 */
[-CC-:B------:R-:W-:Y:S01]  /*3a60*/  FFMA.FTZ R84, R104, R123.reuse, R122.reuse ;  /* 0x0000007b68547223 */ /* 0x180fe2000001007a */
[----:B------:R-:W-:Y:S02]  /*3a70*/  FFMA.FTZ R123, R103, R123, R122 ;  /* 0x0000007b677b7223 */ /* 0x000fe4000001007a */
[-C--:B------:R-:W-:Y:S01]  /*3a80*/  FMUL.FTZ R89, R85, R118.reuse ;  /* 0x0000007655597220 */ /* 0x080fe20000410000 */
[----:B------:R-:W-:Y:S01]  /*3a90*/  FFMA.FTZ R85, R94, R87, R82 ;  /* 0x000000575e557223 */ /* 0x000fe20000010052 */
[----:B------:R-:W-:Y:S01]  /*3aa0*/  FADD.FTZ R84, R105, -R84 ;  /* 0x8000005469547221 */ /* 0x000fe20000010000 */
[----:B------:R-:W-:Y:S01]  /*3ab0*/  FADD.FTZ R87, R102, -R123 ;  /* 0x8000007b66577221 */ /* 0x000fe20000010000 */
[----:B------:R-:W-:Y:S01]  /*3ac0*/  F2F.F16.F32 R91, R89 ;  /* 0x00000059005b7304 */ /* 0x000fe20000200800 */
[----:B------:R-:W-:Y:S01]  /*3ad0*/  FMUL.FTZ R90, R85, R118 ;  /* 0x00000076555a7220 */ /* 0x000fe20000410000 */
[C---:B------:R-:W-:Y:S01]  /*3ae0*/  FFMA.FTZ R85, R94.reuse, R84, R81 ;  /* 0x000000545e557223 */ /* 0x040fe20000010051 */
[----:B------:R-:W-:-:S03]  /*3af0*/  FFMA.FTZ R87, R94, R87, R80 ;  /* 0x000000575e577223 */ /* 0x000fc60000010050 */
[-C--:B------:R-:W-:Y:S01]  /*3b00*/  FMUL.FTZ R88, R85, R118.reuse ;  /* 0x0000007655587220 */ /* 0x080fe20000410000 */
[----:B------:R-:W-:Y:S01]  /*3b10*/  FMUL.FTZ R118, R87, R118 ;  /* 0x0000007657767220 */ /* 0x000fe20000410000 */
[----:B------:R-:W0:Y:S01]  /*3b20*/  LDC.64 R84, c[0x0][0x468] ;  /* 0x00011a00ff547b82 */ /* 0x000e220000000a00 */
[----:B------:R-:W1:Y:S08]  /*3b30*/  F2F.F16.F32 R90, R90 ;  /* 0x0000005a005a7304 */ /* 0x000e700000200800 */
        /* <DEDUP_REMOVED lines=9> */
.L_x_6679:
        /* <DEDUP_REMOVED lines=10> */
[----:B-----5:R-:W-:Y:S01]  /*3c70*/  FFMA.FTZ R86, R94, R87, R66 ;  /* 0x000000575e567223 */ /* 0x020fe20000010042 */
[----:B------:R-:W-:Y:S01]  /*3c80*/  FADD.FTZ R87, R110, -R89 ;  /* 0x800000596e577221 */ /* 0x000fe20000010000 */
[----:B------:R-:W-:Y:S01]  /*3c90*/  FFMA.FTZ R85, R94, R85, R65 ;  /* 0x000000555e557223 */ /* 0x000fe20000010041 */
[----:B------:R-:W-:Y:S01]  /*3ca0*/  FADD.FTZ R89, R117, -R84 ;  /* 0x8000005475597221 */ /* 0x000fe20000010000 */
[-C--:B------:R-:W-:Y:S01]  /*3cb0*/  FMUL.FTZ R134, R86, R118.reuse ;  /* 0x0000007656867220 */ /* 0x080fe20000410000 */
[C---:B------:R-:W-:Y:S01]  /*3cc0*/  FFMA.FTZ R87, R94.reuse, R87, R67 ;  /* 0x000000575e577223 */ /* 0x040fe20000010043 */
[-C--:B------:R-:W-:Y:S01]  /*3cd0*/  FMUL.FTZ R88, R85, R118.reuse ;  /* 0x0000007655587220 */ /* 0x080fe20000410000 */
[----:B------:R-:W-:Y:S01]  /*3ce0*/  FFMA.FTZ R84, R94, R89, R64 ;  /* 0x000000595e547223 */ /* 0x000fe20000010040 */
        /* <DEDUP_REMOVED lines=16> */
.L_x_6689:
[----:B------:R-:W-:Y:S05]  /*3df0*/  BSYNC.RECONVERGENT B1 ;  /* 0x0000000000017941 */ /* 0x000fea0003800200 */
.L_x_6688:
[----:B------:R-:W-:Y:S04]  /*3e00*/  BSSY.RECONVERGENT B1, `(.L_x_6690) ;  /* 0x0000021000017945 */ /* 0x000fe80003800200 */
[----:B------:R-:W-:Y:S05]  /*3e10*/  @!P1 BRA `(.L_x_6691) ;  /* 0x00000000007c9947 */ /* 0x000fea0003800000 */
[-CC-:B0-----:R-:W-:Y:S01]  /*3e20*/  FFMA.FTZ R84, R96, R123.reuse, R122.reuse ;  /* 0x0000007b60547223 */ /* 0x181fe2000001007a */
[----:B------:R-:W-:Y:S01]  /*3e30*/  FFMA.FTZ R87, R99, R123, R122 ;  /* 0x0000007b63577223 */ /* 0x000fe2000001007a */
[----:B------:R-:W0:Y:S02]  /*3e40*/  LDC.64 R120, c[0x0][0x478] ;  /* 0x00011e00ff787b82 */ /* 0x000e240000000a00 */
[----:B------:R-:W-:Y:S01]  /*3e50*/  FADD.FTZ R84, R97, -R84 ;  /* 0x8000005461547221 */ /* 0x000fe20000010000 */
[----:B------:R-:W-:-:S03]  /*3e60*/  FADD.FTZ R87, R98, -R87 ;  /* 0x8000005762577221 */ /* 0x000fc60000010000 */
[----:B-----5:R-:W-:Y:S01]  /*3e70*/  FFMA.FTZ R85, R94, R84, R69 ;  /* 0x000000545e557223 */ /* 0x020fe20000010045 */
[----:B------:R-:W-:Y:S01]  /*3e80*/  FFMA.FTZ R84, R100, R123, R122 ;  /* 0x0000007b64547223 */ /* 0x000fe2000001007a */
[----:B------:R-:W-:Y:S01]  /*3e90*/  FFMA.FTZ R86, R94, R87, R70 ;  /* 0x000000575e567223 */ /* 0x000fe20000010046 */
[----:B------:R-:W1:Y:S01]  /*3ea0*/  LDC.64 R90, c[0x0][0x468] ;  /* 0x00011a00ff5a7b82 */ /* 0x000e620000000a00 */
[-C--:B------:R-:W-:Y:S01]  /*3eb0*/  FMUL.FTZ R88, R85, R118.reuse ;  /* 0x0000007655587220 */ /* 0x080fe20000410000 */
[----:B------:R-:W-:Y:S01]  /*3ec0*/  FADD.FTZ R87, R101, -R84 ;  /* 0x8000005465577221 */ /* 0x000fe20000010000 */
[----:B------:R-:W-:Y:S01]  /*3ed0*/  FFMA.FTZ R84, R111, R123, R122 ;  /* 0x0000007b6f547223 */ /* 0x000fe2000001007a */
[-C--:B------:R-:W-:Y:S02]  /*3ee0*/  FMUL.FTZ R134, R86, R118.reuse ;  /* 0x0000007656867220 */ /* 0x080fe40000410000 */
[C---:B------:R-:W-:Y:S01]  /*3ef0*/  FFMA.FTZ R87, R94.reuse, R87, R71 ;  /* 0x000000575e577223 */ /* 0x040fe20000010047 */
[----:B------:R-:W-:Y:S01]  /*3f00*/  FADD.FTZ R89, R95, -R84 ;  /* 0x800000545f597221 */ /* 0x000fe20000010000 */
[----:B------:R-:W2:Y:S02]  /*3f10*/  F2F.F16.F32 R88, R88 ;  /* 0x0000005800587304 */ /* 0x000ea40000200800 */
[----:B------:R-:W-:Y:S01]  /*3f20*/  FMUL.FTZ R135, R87, R118 ;  /* 0x0000007657877220 */ /* 0x000fe20000410000 */
[----:B------:R-:W-:-:S04]  /*3f30*/  FFMA.FTZ R84, R94, R89, R68 ;  /* 0x000000595e547223 */ /* 0x000fc80000010044 */
[----:B------:R-:W-:Y:S01]  /*3f40*/  FMUL.FTZ R133, R84, R118 ;  /* 0x0000007654857220 */ /* 0x000fe20000410000 */
        /* <DEDUP_REMOVED lines=12> */
.L_x_6691:
[----:B------:R-:W-:Y:S05]  /*4010*/  BSYNC.RECONVERGENT B1 ;  /* 0x0000000000017941 */ /* 0x000fea0003800200 */
.L_x_6690:
        /* <DEDUP_REMOVED lines=15> */
[----:B------:R-:W-:-:S03]  /*4110*/  FMUL.FTZ R134, R86, R118 ;  /* 0x0000007656867220 */ /* 0x000fc60000410000 */
[C---:B------:R-:W-:Y:S01]  /*4120*/  FFMA.FTZ R87, R94.reuse, R84, R75 ;  /* 0x000000545e577223 */ /* 0x040fe2000001004b */
[----:B------:R-:W-:Y:S01]  /*4130*/  FFMA.FTZ R84, R94, R89, R72 ;  /* 0x000000595e547223 */ /* 0x000fe20000010048 */
[----:B------:R-:W2:Y:S02]  /*4140*/  F2F.F16.F32 R88, R88 ;  /* 0x0000005800587304 */ /* 0x000ea40000200800 */
[-C--:B------:R-:W-:Y:S01]  /*4150*/  FMUL.FTZ R135, R87, R118.reuse ;  /* 0x0000007657877220 */ /* 0x080fe20000410000 */
[----:B------:R-:W-:-:S05]  /*4160*/  FMUL.FTZ R133, R84, R118 ;  /* 0x0000007654857220 */ /* 0x000fca0000410000 */
        /* <DEDUP_REMOVED lines=12> */
.L_x_6693:
[----:B------:R-:W-:Y:S05]  /*4230*/  BSYNC.RECONVERGENT B1 ;  /* 0x0000000000017941 */ /* 0x000fea0003800200 */
.L_x_6692:
        /* <DEDUP_REMOVED lines=33> */
.L_x_6695:
[----:B------:R-:W-:Y:S05]  /*4450*/  BSYNC.RECONVERGENT B1 ;  /* 0x0000000000017941 */ /* 0x000fea0003800200 */
.L_x_6694:
[----:B------:R-:W-:Y:S05]  /*4460*/  @!P4 BRA `(.L_x_6670) ;  /* 0x000000000078c947 */ /* 0x000fea0003800000 */
[-CC-:B0--34-:R-:W-:Y:S01]  /*4470*/  FFMA.FTZ R84, R104, R123.reuse, R122.reuse ;  /* 0x0000007b68547223 */ /* 0x199fe2000001007a */
        /* <DEDUP_REMOVED lines=10> */
[----:B------:R-:W-:Y:S01]  /*4520*/  FFMA.FTZ R84, R94, R123, R80 ;  /* 0x0000007b5e547223 */ /* 0x000fe20000010050 */
[-C--:B------:R-:W-:Y:S01]  /*4530*/  FMUL.FTZ R120, R85, R118.reuse ;  /* 0x0000007655787220 */ /* 0x080fe20000410000 */
[----:B------:R-:W0:Y:S01]  /*4540*/  LDC.64 R88, c[0x0][0x478] ;  /* 0x00011e00ff587b82 */ /* 0x000e220000000a00 */
[-C--:B------:R-:W-:Y:S01]  /*4550*/  FMUL.FTZ R94, R86, R118.reuse ;  /* 0x00000076565e7220 */ /* 0x080fe20000410000 */
[-C--:B------:R-:W-:Y:S01]  /*4560*/  FMUL.FTZ R122, R87, R118.reuse ;  /* 0x00000076577a7220 */ /* 0x080fe20000410000 */
[----:B------:R-:W-:-:S02]  /*4570*/  FMUL.FTZ R118, R84, R118 ;  /* 0x0000007654767220 */ /* 0x000fc40000410000 */
[----:B------:R-:W1:Y:S03]  /*4580*/  F2F.F16.F32 R120, R120 ;  /* 0x0000007800787304 */ /* 0x000e660000200800 */
[----:B------:R-:W2:Y:S05]  /*4590*/  LDC.64 R90, c[0x0][0x468] ;  /* 0x00011a00ff5a7b82 */ /* 0x000eaa0000000a00 */
[----:B------:R-:W-:Y:S01]  /*45a0*/  F2F.F16.F32 R133, R122 ;  /* 0x0000007a00857304 */ /* 0x000fe20000200800 */
[----:B-1----:R-:W-:-:S07]  /*45b0*/  IMAD.WIDE.U32 R120, R120, 0x10000, RZ ;  /* 0x0001000078787825 */ /* 0x002fce00078e00ff */
[----:B------:R-:W1:Y:S01]  /*45c0*/  F2F.F16.F32 R94, R94 ;  /* 0x0000005e005e7304 */ /* 0x000e620000200800 */
[----:B0-----:R-:W-:-:S07]  /*45d0*/  IMAD.WIDE.U32 R88, R0, 0x10, R88 ;  /* 0x0000001000587825 */ /* 0x001fce00078e0058 */
[----:B------:R-:W0:Y:S01]  /*45e0*/  F2F.F16.F32 R123, R118 ;  /* 0x00000076007b7304 */ /* 0x000e220000200800 */
[----:B------:R3:W-:Y:S01]  /*45f0*/  STG.E.128 desc[UR4][R88.64], R84 ;  /* 0x0000005458007986 */ /* 0x0007e2000c101d04 */
[----:B--2---:R-:W-:Y:S01]  /*4600*/  IMAD.WIDE.U32 R90, R0, 0x8, R90 ;  /* 0x00000008005a7825 */ /* 0x004fe200078e005a */
[----:B-1----:R-:W-:-:S04]  /*4610*/  PRMT R133, R94, 0x5410, R133 ;  /* 0x000054105e857816 */ /* 0x002fc80000000085 */
[----:B------:R-:W-:Y:S02]  /*4620*/  LOP3.LUT R121, R133, R121, RZ, 0xfc, !PT ;  /* 0x0000007985797212 */ /* 0x000fe400078efcff */
[----:B0-----:R-:W-:-:S05]  /*4630*/  LOP3.LUT R120, R120, R123, RZ, 0xfc, !PT ;  /* 0x0000007b78787212 */ /* 0x001fca00078efcff */
[----:B------:R3:W-:Y:S02]  /*4640*/  STG.E.64 desc[UR4][R90.64], R120 ;  /* 0x000000785a007986 */ /* 0x0007e4000c101b04 */
.L_x_6670:
[----:B------:R-:W-:Y:S05]  /*4650*/  BSYNC.RECONVERGENT B0 ;  /* 0x0000000000007941 */ /* 0x000fea0003800200 */
.L_x_6659:
[----:B01234-:R-:W0:Y:S01]  /*4660*/  LDC.64 R84, c[0x0][0x380] ;  /* 0x0000e000ff547b82 */ /* 0x01fe220000000a00 */
[----:B------:R-:W-:Y:S02]  /*4670*/  PLOP3.LUT P6, PT, P6, PT, PT, 0x8, 0x80 ;  /* 0x000000000080781c */ /* 0x000fe400037ce170 */
[----:B0-----:R-:W-:-:S04]  /*4680*/  IADD3 R2, PT, PT, R2, R84, RZ ;  /* 0x0000005402027210 */ /* 0x001fc80007ffe0ff */
[----:B------:R-:W-:-:S13]  /*4690*/  ISETP.GE.AND P0, PT, R2, R85, PT ;  /* 0x000000550200720c */ /* 0x000fda0003f06270 */
[----:B------:R-:W-:Y:S05]  /*46a0*/  @!P0 BRA `(.L_x_6696) ;  /* 0xffffffc000248947 */ /* 0x000fea000383ffff */
.L_x_6648:
        /* <DEDUP_REMOVED lines=39> */
.L_x_6697:
        /* <DEDUP_REMOVED lines=14> */
.L_x_10900:


//--------------------- .text._ZN10layer_norm13ln_bwd_kernelINS_13Kernel_traitsI6__halfS2_fS2_fjLj2560ELj1ELj1ELj4ELj8ENS_18Kernel_traits_baseILj2560ES2_S2_fS2_fjLj128EEEEELb0ELb0ELb0ELb1EEEvNS_9BwdParamsE --------------------------
	.section	.text._ZN10layer_norm13ln_bwd_kernelINS_13Kernel_traitsI6__halfS2_fS2_fjLj2560ELj1ELj1ELj4ELj8ENS_18Kernel_traits_baseILj2560ES2_S2_fS2_fjLj128EEEEELb0ELb0ELb0ELb1EEEvNS_9BwdParamsE,"ax",@progbits
	.align	128
        .global         _ZN10layer_norm13ln_bwd_kernelINS_13Kernel_traitsI6__halfS2_fS2_fjLj2560ELj1ELj1ELj4ELj8ENS_18Kernel_traits_baseILj2560ES2_S2_fS2_fjLj128EEEEELb0ELb0ELb0ELb1EEEvNS_9BwdParamsE
        .type           _ZN10layer_norm13ln_bwd_kernelINS_13Kernel_traitsI6__halfS2_fS2_fjLj2560ELj1ELj1ELj4ELj8ENS_18Kernel_traits_baseILj2560ES2_S2_fS2_fjLj128EEEEELb0ELb0ELb0ELb1EEEvNS_9BwdParamsE,@function
        .size           _ZN10layer_norm13ln_bwd_kernelINS_13Kernel_traitsI6__halfS2_fS2_fjLj2560ELj1ELj1ELj4ELj8ENS_18Kernel_traits_baseILj2560ES2_S2_fS2_fjLj128EEEEELb0ELb0ELb0ELb1EEEvNS_9BwdParamsE,(.L_x_10901 - _ZN10layer_norm13ln_bwd_kernelINS_13Kernel_traitsI6__halfS2_fS2_fjLj2560ELj1ELj1ELj4ELj8ENS_18Kernel_traits_baseILj2560ES2_S2_fS2_fjLj128EEEEELb0ELb0ELb0ELb1EEEvNS_9BwdParamsE)
        .other          _ZN10layer_norm13ln_bwd_kernelINS_13Kernel_traitsI6__halfS2_fS2_fjLj2560ELj1ELj1ELj4ELj8ENS_18Kernel_traits_baseILj2560ES2_S2_fS2_fjLj128EEEEELb0ELb0ELb0ELb1EEEvNS_9BwdParamsE,@"STO_CUDA_ENTRY STV_DEFAULT"
_ZN10layer_norm13ln_bwd_kernelINS_13Kernel_traitsI6__halfS2_fS2_fjLj2560ELj1ELj1ELj4ELj8ENS_18Kernel_traits_baseILj2560ES2_S2_fS2_fjLj128EEEEELb0ELb0ELb0ELb1EEEvNS_9BwdParamsE:
.text._ZN10layer_norm13ln_bwd_kernelINS_13Kernel_traitsI6__halfS2_fS2_fjLj2560ELj1ELj1ELj4ELj8ENS_18Kernel_traits_baseILj2560ES2_S2_fS2_fjLj128EEEEELb0ELb0ELb0ELb1EEEvNS_9BwdParamsE:
        /* <DEDUP_REMOVED lines=66> */
[----:B0-----:R-:W-:Y:S01]  /*0420*/  CS2R R2, SRZ ;  /* 0x0000000000027805 */ /* 0x001fe2000001ff00 */
[----:B--2---:R-:W-:Y:S01]  /*0430*/  HADD2.F32 R81, -RZ, R94.H0_H0 ;  /* 0x2000005eff517230 */ /* 0x004fe20000004100 */
[--C-:B------:R-:W-:Y:S01]  /*0440*/  SHF.R.U64 R94, R94, 0x10, R95.reuse ;  /* 0x000000105e5e7819 */ /* 0x100fe2000000125f */
[----:B------:R-:W-:Y:S01]  /*0450*/  HADD2.F32 R82, -RZ, R95.H0_H0 ;  /* 0x2000005fff527230 */ /* 0x000fe20000004100 */
[----:B------:R-:W-:Y:S01]  /*0460*/  SHF.R.U32.HI R95, RZ, 0x10, R95 ;  /* 0x00000010ff5f7819 */ /* 0x000fe2000001165f */
[----:B---3--:R-:W-:Y:S01]  /*0470*/  HADD2.F32 R83, -RZ, R96.H0_H0 ;  /* 0x20000060ff537230 */ /* 0x008fe20000004100 */
[--C-:B------:R-:W-:Y:S01]  /*0480*/  SHF.R.U64 R96, R96, 0x10, R97.reuse ;  /* 0x0000001060607819 */ /* 0x100fe20000001261 */
[----:B------:R-:W-:Y:S01]  /*0490*/  HADD2.F32 R84, -RZ, R97.H0_H0 ;  /* 0x20000061ff547230 */ /* 0x000fe20000004100 */
[----:B------:R-:W-:Y:S01]  /*04a0*/  SHF.R.U32.HI R97, RZ, 0x10, R97 ;  /* 0x00000010ff617819 */ /* 0x000fe20000011661 */
[----:B----4-:R-:W-:Y:S01]  /*04b0*/  HADD2.F32 R85, -RZ, R98.H0_H0 ;  /* 0x20000062ff557230 */ /* 0x010fe20000004100 */
[--C-:B------:R-:W-:Y:S01]  /*04c0*/  SHF.R.U64 R98, R98, 0x10, R99.reuse ;  /* 0x0000001062627819 */ /* 0x100fe20000001263 */
[----:B------:R-:W-:Y:S01]  /*04d0*/  HADD2.F32 R86, -RZ, R99.H0_H0 ;  /* 0x20000063ff567230 */ /* 0x000fe20000004100 */
[----:B------:R-:W-:Y:S01]  /*04e0*/  SHF.R.U32.HI R99, RZ, 0x10, R99 ;  /* 0x00000010ff637819 */ /* 0x000fe20000011663 */
[----:B-----5:R-:W-:Y:S01]  /*04f0*/  HADD2.F32 R87, -RZ, R100.H0_H0 ;  /* 0x20000064ff577230 */ /* 0x020fe20000004100 */
        /* <DEDUP_REMOVED lines=16> */
[----:B-1----:R-:W-:-:S07]  /*0600*/  HADD2.F32 R107, -RZ, R107.H0_H0 ;  /* 0x2000006bff6b7230 */ /* 0x002fce0000004100 */
.L_x_6703:
        /* <DEDUP_REMOVED lines=69> */
[----:B---3--:R-:W-:-:S04]  /*0a60*/  @P0 IMAD.WIDE.U32 R56, R111, 0x10, R56 ;  /* 0x000000106f380825 */ /* 0x008fc800078e0038 */
[----:B------:R-:W-:Y:S01]  /*0a70*/  HADD2.F32 R54, -RZ, R129.H0_H0 ;  /* 0x20000081ff367230 */ /* 0x000fe20000004100 */
[----:B------:R-:W-:Y:S01]  /*0a80*/  MOV R114, R120 ;  /* 0x0000007800727202 */ /* 0x000fe20000000f00 */
[----:B----4-:R-:W-:-:S04]  /*0a90*/  @P0 IMAD.WIDE.U32 R58, R110, 0x10, R58 ;  /* 0x000000106e3a0825 */ /* 0x010fc800078e003a */
[----:B------:R-:W-:Y:S01]  /*0aa0*/  FADD.FTZ R120, -R117, R64 ;  /* 0x0000004075787221 */ /* 0x000fe20000010100 */
[----:B------:R2:W5:Y:S01]  /*0ab0*/  @P0 LDG.E.128 R36, desc[UR4][R60.64] ;  /* 0x000000043c240981 */ /* 0x000562000c1e1d00 */
[----:B------:R-:W-:Y:S01]  /*0ac0*/  FMUL.FTZ R139, R89, R54 ;  /* 0x00000036598b7220 */ /* 0x000fe20000410000 */
[----:B------:R-:W-:Y:S01]  /*0ad0*/  HADD2.F32 R55, -RZ, R125.H0_H0 ;  /* 0x2000007dff377230 */ /* 0x000fe20000004100 */
[----:B------:R-:W-:Y:S01]  /*0ae0*/  MOV R143, R134 ;  /* 0x00000086008f7202 */ /* 0x000fe20000000f00 */
[C---:B------:R-:W-:Y:S01]  /*0af0*/  FADD.FTZ R64, -R117.reuse, R65 ;  /* 0x0000004175407221 */ /* 0x040fe20000010100 */
[--C-:B------:R-:W-:Y:S01]  /*0b00*/  SHF.R.U64 R144, R134, 0x10, R135.reuse ;  /* 0x0000001086907819 */ /* 0x100fe20000001287 */
[----:B------:R-:W-:Y:S01]  /*0b10*/  FADD.FTZ R65, -R117, R66 ;  /* 0x0000004275417221 */ /* 0x000fe20000010100 */
[----:B------:R-:W-:Y:S01]  /*0b20*/  MOV R145, R135 ;  /* 0x0000008700917202 */ /* 0x000fe20000000f00 */
[----:B------:R3:W5:Y:S01]  /*0b30*/  @P0 LDG.E.128 R44, desc[UR4][R56.64] ;  /* 0x00000004382c0981 */ /* 0x000762000c1e1d00 */
[----:B------:R-:W-:Y:S01]  /*0b40*/  SHF.R.U32.HI R146, RZ, 0x10, R135 ;  /* 0x00000010ff927819 */ /* 0x000fe20000011687 */
[----:B--2---:R-:W-:Y:S01]  /*0b50*/  FMUL.FTZ R60, R113, R127 ;  /* 0x0000007f713c7220 */ /* 0x004fe20000410000 */
[----:B------:R-:W-:Y:S01]  /*0b60*/  SHF.R.U32.HI R119, RZ, 0x10, R115 ;  /* 0x00000010ff777819 */ /* 0x000fe20000011673 */
[----:B0-----:R-:W-:-:S04]  /*0b70*/  @P1 IMAD.WIDE R134, R93, 0x2, R52 ;  /* 0x000000025d861825 */ /* 0x001fc800078e0234 */
[----:B------:R-:W-:Y:S01]  /*0b80*/  FADD.FTZ R66, -R117, R67 ;  /* 0x0000004375427221 */ /* 0x000fe20000010100 */
[----:B------:R0:W5:Y:S01]  /*0b90*/  @P0 LDG.E.128 R40, desc[UR4][R58.64] ;  /* 0x000000043a280981 */ /* 0x000162000c1e1d00 */
[----:B------:R-:W-:Y:S01]  /*0ba0*/  MOV R116, R102 ;  /* 0x0000006600747202 */ /* 0x000fe20000000f00 */
[----:B------:R-:W-:Y:S01]  /*0bb0*/  FMUL.FTZ R137, R106, R55 ;  /* 0x000000376a897220 */ /* 0x000fe20000410000 */
[--C-:B------:R-:W-:Y:S01]  /*0bc0*/  SHF.R.U64 R115, R102, 0x10, R103.reuse ;  /* 0x0000001066737819 */ /* 0x100fe20000001267 */
[----:B---3--:R-:W-:Y:S01]  /*0bd0*/  HADD2.F32 R57, -RZ, R123.H0_H0 ;  /* 0x2000007bff397230 */ /* 0x008fe20000004100 */
[----:B------:R-:W-:Y:S01]  /*0be0*/  MOV R67, R103 ;  /* 0x0000006700437202 */ /* 0x000fe20000000f00 */
[----:B------:R-:W-:Y:S01]  /*0bf0*/  FMUL.FTZ R140, R113, R140 ;  /* 0x0000008c718c7220 */ /* 0x000fe20000410000 */
[----:B------:R-:W-:Y:S02]  /*0c00*/  SHF.R.U32.HI R148, RZ, 0x10, R103 ;  /* 0x00000010ff947819 */ /* 0x000fe40000011667 */
[----:B------:R-:W-:Y:S01]  /*0c10*/  MOV R147, R104 ;  /* 0x0000006800937202 */ /* 0x000fe20000000f00 */
[----:B0-----:R-:W-:Y:S01]  /*0c20*/  FADD.FTZ R58, RZ, R139 ;  /* 0x0000008bff3a7221 */ /* 0x001fe20000010000 */
[--C-:B------:R-:W-:Y:S01]  /*0c30*/  SHF.R.U64 R104, R104, 0x10, R105.reuse ;  /* 0x0000001068687819 */ /* 0x100fe20000001269 */
[----:B------:R-:W-:Y:S01]  /*0c40*/  FFMA.FTZ R59, R60, R139, RZ ;  /* 0x0000008b3c3b7223 */ /* 0x000fe200000100ff */
[----:B------:R-:W-:Y:S01]  /*0c50*/  MOV R102, R105 ;  /* 0x0000006900667202 */ /* 0x000fe20000000f00 */
[C---:B------:R-:W-:Y:S01]  /*0c60*/  FADD.FTZ R149, -R117.reuse, R68 ;  /* 0x0000004475957221 */ /* 0x040fe20000010100 */
[----:B------:R-:W-:Y:S01]  /*0c70*/  SHF.R.U32.HI R103, RZ, 0x10, R105 ;  /* 0x00000010ff677819 */ /* 0x000fe20000011669 */
[C---:B------:R-:W-:Y:S01]  /*0c80*/  FADD.FTZ R53, -R117.reuse, R69 ;  /* 0x0000004575357221 */ /* 0x040fe20000010100 */
[C---:B------:R-:W-:Y:S01]  /*0c90*/  FADD.FTZ R52, -R117.reuse, R70 ;  /* 0x0000004675347221 */ /* 0x040fe20000010100 */
[----:B------:R-:W-:Y:S01]  /*0ca0*/  FADD.FTZ R105, -R117, R71 ;  /* 0x0000004775697221 */ /* 0x000fe20000010100 */
[----:B------:R-:W-:Y:S01]  /*0cb0*/  HADD2.F32 R56, -RZ, R119.H0_H0 ;  /* 0x20000077ff387230 */ /* 0x000fe20000004100 */
[----:B------:R0:W2:Y:S01]  /*0cc0*/  @P1 LDG.E.U16 R117, desc[UR4][R134.64] ;  /* 0x0000000486751981 */ /* 0x0000a2000c1e1500 */
[----:B------:R-:W-:Y:S01]  /*0cd0*/  FADD.FTZ R58, R58, R137 ;  /* 0x000000893a3a7221 */ /* 0x000fe20000010000 */
[----:B------:R-:W-:Y:S01]  /*0ce0*/  FMUL.FTZ R138, R113, R138 ;  /* 0x0000008a718a7220 */ /* 0x000fe20000410000 */
[----:B------:R-:W-:Y:S01]  /*0cf0*/  FFMA.FTZ R59, R140, R137, R59 ;  /* 0x000000898c3b7223 */ /* 0x000fe2000001003b */
[----:B-1----:R-:W-:-:S04]  /*0d00*/  @P0 IMAD.WIDE.U32 R62, R108, 0x10, R62 ;  /* 0x000000106c3e0825 */ /* 0x002fc800078e003e */
[----:B------:R-:W-:Y:S01]  /*0d10*/  FMUL.FTZ R136, R113, R136 ;  /* 0x0000008871887220 */ /* 0x000fe20000410000 */
[----:B------:R-:W-:Y:S01]  /*0d20*/  HADD2.F32 R114, -RZ, R114.H0_H0 ;  /* 0x20000072ff727230 */ /* 0x000fe20000004100 */
[----:B------:R1:W5:Y:S01]  /*0d30*/  @P0 LDG.E.128 R32, desc[UR4][R62.64] ;  /* 0x000000043e200981 */ /* 0x000362000c1e1d00 */
[----:B0-----:R-:W-:Y:S01]  /*0d40*/  FMUL.FTZ R135, R90, R57 ;  /* 0x000000395a877220 */ /* 0x001fe20000410000 */
[----:B------:R-:W-:-:S03]  /*0d50*/  FMUL.FTZ R134, R107, R56 ;  /* 0x000000386b867220 */ /* 0x000fc60000410000 */
[----:B------:R-:W-:Y:S01]  /*0d60*/  FADD.FTZ R61, R58, R135 ;  /* 0x000000873a3d7221 */ /* 0x000fe20000010000 */
[----:B------:R-:W-:Y:S01]  /*0d70*/  FFMA.FTZ R59, R138, R135, R59 ;  /* 0x000000878a3b7223 */ /* 0x000fe2000001003b */
[----:B------:R-:W-:Y:S02]  /*0d80*/  HADD2.F32 R118, -RZ, R118.H0_H0 ;  /* 0x20000076ff767230 */ /* 0x000fe40000004100 */
[----:B------:R-:W-:Y:S01]  /*0d90*/  FMUL.FTZ R131, R87, R114 ;  /* 0x0000007257837220 */ /* 0x000fe20000410000 */
[----:B------:R-:W-:Y:S01]  /*0da0*/  FADD.FTZ R58, R61, R134 ;  /* 0x000000863d3a7221 */ /* 0x000fe20000010000 */
[C---:B------:R-:W-:Y:S01]  /*0db0*/  FMUL.FTZ R133, R113.reuse, R133 ;  /* 0x0000008571857220 */ /* 0x040fe20000410000 */
[----:B-1----:R-:W-:Y:S01]  /*0dc0*/  FFMA.FTZ R62, R136, R134, R59 ;  /* 0x00000086883e7223 */ /* 0x002fe2000001003b */
        /* <DEDUP_REMOVED lines=61> */
[----:B------:R-:W-:Y:S01]  /*11a0*/  FADD.FTZ R59, R71, R68 ;  /* 0x00000044473b7221 */ /* 0x000fe20000010000 */
[----:B------:R-:W-:Y:S01]  /*11b0*/  FMUL.FTZ R102, R94, R147 ;  /* 0x000000935e667220 */ /* 0x000fe20000410000 */
[----:B------:R-:W-:Y:S01]  /*11c0*/  FMUL.FTZ R70, R113, R53 ;  /* 0x0000003571467220 */ /* 0x000fe20000410000 */
[----:B------:R-:W-:Y:S01]  /*11d0*/  FFMA.FTZ R53, R69, R68, R58 ;  /* 0x0000004445357223 */ /* 0x000fe2000001003a */
[----:B------:R-:W-:-:S02]  /*11e0*/  HADD2.F32 R149, -RZ, R103.H0_H0 ;  /* 0x20000067ff957230 */ /* 0x000fc40000004100 */
[----:B------:R-:W-:Y:S01]  /*11f0*/  FADD.FTZ R58, R59, R102 ;  /* 0x000000663b3a7221 */ /* 0x000fe20000010000 */
[----:B------:R-:W-:Y:S01]  /*1200*/  FMUL.FTZ R103, R82, R154 ;  /* 0x0000009a52677220 */ /* 0x000fe20000410000 */
[----:B------:R-:W-:Y:S01]  /*1210*/  FMUL.FTZ R71, R113, R52 ;  /* 0x0000003471477220 */ /* 0x000fe20000410000 */
[----:B------:R-:W-:Y:S01]  /*1220*/  FFMA.FTZ R52, R70, R102, R53 ;  /* 0x0000006646347223 */ /* 0x000fe20000010035 */
[----:B------:R-:W-:Y:S01]  /*1230*/  FMUL.FTZ R104, R95, R149 ;  /* 0x000000955f687220 */ /* 0x000fe20000410000 */
[----:B------:R-:W-:Y:S01]  /*1240*/  FADD.FTZ R53, R58, R103 ;  /* 0x000000673a357221 */ /* 0x000fe20000010000 */
[----:B------:R-:W-:Y:S01]  /*1250*/  FMUL.FTZ R105, R113, R105 ;  /* 0x0000006971697220 */ /* 0x000fe20000410000 */
[----:B------:R-:W-:Y:S02]  /*1260*/  FFMA.FTZ R52, R71, R103, R52 ;  /* 0x0000006747347223 */ /* 0x000fe40000010034 */
        /* <DEDUP_REMOVED lines=57> */
[----:B--2---:R-:W-:Y:S02]  /*1600*/  @P1 HADD2.F32 R114, -RZ, R117.H0_H0 ;  /* 0x20000075ff721230 */ /* 0x004fe40000004100 */
        /* <DEDUP_REMOVED lines=55> */
[----:B------:R0:W-:Y:S01]  /*1980*/  F2F.F16.F32 R57, R53 ;  /* 0x0000003500397304 */ /* 0x0001e20000200800 */
        /* <DEDUP_REMOVED lines=16> */
[----:B------:R0:W-:Y:S01]  /*1a90*/  F2F.F16.F32 R129, R53 ;  /* 0x0000003500817304 */ /* 0x0001e20000200800 */
        /* <DEDUP_REMOVED lines=16> */
[----:B------:R0:W-:Y:S01]  /*1ba0*/  F2F.F16.F32 R123, R53 ;  /* 0x00000035007b7304 */ /* 0x0001e20000200800 */
        /* <DEDUP_REMOVED lines=15> */
[----:B------:R-:W-:Y:S01]  /*1ca0*/  F2F.F16.F32 R55, R55 ;  /* 0x0000003700377304 */ /* 0x000fe20000200800 */
[----:B------:R-:W-:Y:S01]  /*1cb0*/  FFMA.FTZ R69, R69, R117, R118 ;  /* 0x0000007545457223 */ /* 0x000fe20000010076 */
[-C--:B------:R-:W-:Y:S01]  /*1cc0*/  FMUL.FTZ R61, R61, R114.reuse ;  /* 0x000000723d3d7220 */ /* 0x080fe20000410000 */
[----:B------:R-:W-:Y:S01]  /*1cd0*/  FMUL.FTZ R119, R119, R114 ;  /* 0x0000007277777220 */ /* 0x000fe20000410000 */
[----:B------:R-:W-:Y:S01]  /*1ce0*/  FMUL.FTZ R71, R113, R104 ;  /* 0x0000006871477220 */ /* 0x000fe20000410000 */
[----:B------:R-:W-:Y:S01]  /*1cf0*/  FADD.FTZ R68, R68, -R69 ;  /* 0x8000004544447221 */ /* 0x000fe20000010000 */
[----:B------:R-:W-:-:S02]  /*1d00*/  FMUL.FTZ R115, R115, R114 ;  /* 0x0000007273737220 */ /* 0x000fc40000410000 */
[----:B------:R0:W-:Y:S01]  /*1d10*/  F2F.F16.F32 R65, R53 ;  /* 0x0000003500417304 */ /* 0x0001e20000200800 */
[----:B------:R-:W-:-:S07]  /*1d20*/  FMUL.FTZ R71, R71, R114 ;  /* 0x0000007247477220 */ /* 0x000fce0000410000 */
[----:B------:R-:W-:Y:S01]  /*1d30*/  F2F.F16.F32 R56, R56 ;  /* 0x0000003800387304 */ /* 0x000fe20000200800 */
[----:B0-----:R-:W-:-:S04]  /*1d40*/  FMUL.FTZ R53, R113, R52 ;  /* 0x0000003471357220 */ /* 0x001fc80000410000 */
[----:B------:R-:W-:Y:S01]  /*1d50*/  FMUL.FTZ R67, R53, R114 ;  /* 0x0000007235437220 */ /* 0x000fe20000410000 */
[----:B------:R-:W-:Y:S02]  /*1d60*/  FFMA.FTZ R53, R70, R117, R118 ;  /* 0x0000007546357223 */ /* 0x000fe40000010076 */
[----:B------:R-:W-:Y:S02]  /*1d70*/  F2F.F16.F32 R54, R54 ;  /* 0x0000003600367304 */ /* 0x000fe40000200800 */
[----:B------:R-:W-:-:S04]  /*1d80*/  FADD.FTZ R102, R102, -R53 ;  /* 0x8000003566667221 */ /* 0x000fc80000010000 */
[C---:B------:R-:W-:Y:S02]  /*1d90*/  FMUL.FTZ R53, R113.reuse, R102 ;  /* 0x0000006671357220 */ /* 0x040fe40000410000 */
[----:B------:R0:W-:Y:S08]  /*1da0*/  F2F.F16.F32 R62, R63 ;  /* 0x0000003f003e7304 */ /* 0x0001f00000200800 */
[----:B------:R-:W-:Y:S01]  /*1db0*/  F2F.F16.F32 R59, R59 ;  /* 0x0000003b003b7304 */ /* 0x000fe20000200800 */
[----:B0-----:R-:W-:Y:S01]  /*1dc0*/  FMUL.FTZ R63, R113, R66 ;  /* 0x00000042713f7220 */ /* 0x001fe20000410000 */
[----:B------:R-:W-:Y:S01]  /*1dd0*/  FMUL.FTZ R66, R53, R114 ;  /* 0x0000007235427220 */ /* 0x000fe20000410000 */
[----:B------:R-:W-:Y:S01]  /*1de0*/  FMUL.FTZ R113, R113, R68 ;  /* 0x0000004471717220 */ /* 0x000fe20000410000 */
[----:B------:R-:W0:Y:S01]  /*1df0*/  LDC.64 R52, c[0x0][0x468] ;  /* 0x00011a00ff347b82 */ /* 0x000e220000000a00 */
[----:B------:R-:W-:-:S02]  /*1e00*/  FMUL.FTZ R63, R63, R114 ;  /* 0x000000723f3f7220 */ /* 0x000fc40000410000 */
[----:B------:R-:W-:Y:S01]  /*1e10*/  FMUL.FTZ R113, R113, R114 ;  /* 0x0000007271717220 */ /* 0x000fe20000410000 */
[----:B------:R-:W1:Y:S08]  /*1e20*/  F2F.F16.F32 R60, R60 ;  /* 0x0000003c003c7304 */ /* 0x000e700000200800 */
[----:B------:R-:W2:Y:S01]  /*1e30*/  F2F.F16.F32 R58, R58 ;  /* 0x0000003a003a7304 */ /* 0x000ea20000200800 */
[----:B-1----:R-:W-:-:S07]  /*1e40*/  PRMT R69, R59, 0x5410, R60 ;  /* 0x000054103b457816 */ /* 0x002fce000000003c */
[----:B------:R-:W1:Y:S01]  /*1e50*/  F2F.F16.F32 R121, R121 ;  /* 0x0000007900797304 */ /* 0x000e620000200800 */
[----:B--2---:R-:W-:-:S07]  /*1e60*/  IMAD.WIDE.U32 R58, R58, 0x10000, RZ ;  /* 0x000100003a3a7825 */ /* 0x004fce00078e00ff */
[----:B------:R-:W-:Y:S01]  /*1e70*/  F2F.F16.F32 R61, R61 ;  /* 0x0000003d003d7304 */ /* 0x000fe20000200800 */
[----:B------:R-:W-:Y:S02]  /*1e80*/  LOP3.LUT R60, R58, R129, RZ, 0xfc, !PT ;  /* 0x000000813a3c7212 */ /* 0x000fe400078efcff */
[----:B-1----:R-:W-:-:S05]  /*1e90*/  PRMT R121, R121, 0x5410, R62 ;  /* 0x0000541079797816 */ /* 0x002fca000000003e */
[----:B------:R-:W-:Y:S08]  /*1ea0*/  F2F.F16.F32 R119, R119 ;  /* 0x0000007700777304 */ /* 0x000ff00000200800 */
[----:B------:R-:W-:Y:S08]  /*1eb0*/  F2F.F16.F32 R66, R66 ;  /* 0x0000004200427304 */ /* 0x000ff00000200800 */
[----:B------:R-:W-:Y:S08]  /*1ec0*/  F2F.F16.F32 R67, R67 ;  /* 0x0000004300437304 */ /* 0x000ff00000200800 */
[----:B------:R-:W1:Y:S08]  /*1ed0*/  F2F.F16.F32 R70, R71 ;  /* 0x0000004700467304 */ /* 0x000e700000200800 */
[----:B------:R-:W-:Y:S01]  /*1ee0*/  F2F.F16.F32 R115, R115 ;  /* 0x0000007300737304 */ /* 0x000fe20000200800 */
[----:B-1----:R-:W-:-:S07]  /*1ef0*/  PRMT R67, R67, 0x5410, R70 ;  /* 0x0000541043437816 */ /* 0x002fce0000000046 */
[----:B------:R1:W2:Y:S01]  /*1f00*/  F2F.F16.F32 R64, R63 ;  /* 0x0000003f00407304 */ /* 0x0002a20000200800 */
[----:B0-----:R-:W-:-:S07]  /*1f10*/  IMAD.WIDE.U32 R70, R111, 0x8, R52 ;  /* 0x000000086f467825 */ /* 0x001fce00078e0034 */
[----:B------:R-:W0:Y:S01]  /*1f20*/  F2F.F16.F32 R113, R113 ;  /* 0x0000007100717304 */ /* 0x000e220000200800 */
        /* <DEDUP_REMOVED lines=25> */
.L_x_6700:
        /* <DEDUP_REMOVED lines=21> */
[----:B------:R0:W-:Y:S01]  /*2210*/  F2F.F16.F32 R133, R58 ;  /* 0x0000003a00857304 */ /* 0x0001e20000200800 */
[----:B------:R-:W-:Y:S01]  /*2220*/  FMUL.FTZ R63, R113, R122 ;  /* 0x0000007a713f7220 */ /* 0x000fe20000410000 */
[----:B------:R-:W-:Y:S01]  /*2230*/  FMUL.FTZ R59, R55, R114 ;  /* 0x00000072373b7220 */ /* 0x000fe20000410000 */
[----:B------:R-:W-:Y:S01]  /*2240*/  FMUL.FTZ R57, R113, R60 ;  /* 0x0000003c71397220 */ /* 0x000fe20000410000 */
[-C--:B------:R-:W-:Y:S01]  /*2250*/  FFMA.FTZ R122, R65, R117.reuse, R118 ;  /* 0x00000075417a7223 */ /* 0x080fe20000010076 */
[----:B------:R-:W-:Y:S01]  /*2260*/  FADD.FTZ R60, R125, -R128 ;  /* 0x800000807d3c7221 */ /* 0x000fe20000010000 */
[----:B------:R-:W-:Y:S01]  /*2270*/  FMUL.FTZ R65, R113, R116 ;  /* 0x0000007471417220 */ /* 0x000fe20000410000 */
[-C--:B------:R-:W-:Y:S01]  /*2280*/  FFMA.FTZ R116, R66, R117.reuse, R118 ;  /* 0x0000007542747223 */ /* 0x080fe20000010076 */
[----:B------:R1:W-:Y:S01]  /*2290*/  F2F.F16.F32 R132, R59 ;  /* 0x0000003b00847304 */ /* 0x0003e20000200800 */
        /* <DEDUP_REMOVED lines=13> */
[----:B------:R0:W-:Y:S01]  /*2370*/  F2F.F16.F32 R126, R128 ;  /* 0x00000080007e7304 */ /* 0x0001e20000200800 */
[-C--:B------:R-:W-:Y:S01]  /*2380*/  FFMA.FTZ R116, R71, R117.reuse, R118 ;  /* 0x0000007547747223 */ /* 0x080fe20000010076 */
[----:B------:R-:W-:Y:S01]  /*2390*/  FADD.FTZ R140, R137, -R140 ;  /* 0x8000008c898c7221 */ /* 0x000fe20000010000 */
[----:B------:R-:W-:Y:S01]  /*23a0*/  FADD.FTZ R122, R115, -R122 ;  /* 0x8000007a737a7221 */ /* 0x000fe20000010000 */
[----:B------:R-:W-:Y:S01]  /*23b0*/  FADD.FTZ R124, R61, -R124 ;  /* 0x8000007c3d7c7221 */ /* 0x000fe20000010000 */
[----:B------:R-:W-:Y:S01]  /*23c0*/  FADD.FTZ R116, R103, -R116 ;  /* 0x8000007467747221 */ /* 0x000fe20000010000 */
[C---:B------:R-:W-:Y:S01]  /*23d0*/  FMUL.FTZ R53, R113.reuse, R140 ;  /* 0x0000008c71357220 */ /* 0x040fe20000410000 */
[-CC-:B------:R-:W-:Y:S01]  /*23e0*/  FFMA.FTZ R103, R70, R117.reuse, R118.reuse ;  /* 0x0000007546677223 */ /* 0x180fe20000010076 */
[----:B------:R-:W1:Y:S01]  /*23f0*/  F2F.F16.F32 R123, R123 ;  /* 0x0000007b007b7304 */ /* 0x000e620000200800 */
[-C--:B0-----:R-:W-:Y:S01]  /*2400*/  FFMA.FTZ R128, R120, R117.reuse, R118 ;  /* 0x0000007578807223 */ /* 0x081fe20000010076 */
[C---:B------:R-:W-:Y:S01]  /*2410*/  FMUL.FTZ R66, R113.reuse, R122 ;  /* 0x0000007a71427220 */ /* 0x040fe20000410000 */
[----:B------:R-:W-:Y:S01]  /*2420*/  FMUL.FTZ R61, R113, R124 ;  /* 0x0000007c713d7220 */ /* 0x000fe20000410000 */
[-C--:B------:R-:W-:Y:S01]  /*2430*/  FMUL.FTZ R135, R53, R114.reuse ;  /* 0x0000007235877220 */ /* 0x080fe20000410000 */
[----:B------:R-:W-:Y:S01]  /*2440*/  FADD.FTZ R102, R102, -R103 ;  /* 0x8000006766667221 */ /* 0x000fe20000010000 */
[----:B------:R-:W-:Y:S01]  /*2450*/  FMUL.FTZ R127, R57, R114 ;  /* 0x00000072397f7220 */ /* 0x000fe20000410000 */
[----:B------:R-:W-:Y:S01]  /*2460*/  FMUL.FTZ R56, R113, R56 ;  /* 0x0000003871387220 */ /* 0x000fe20000410000 */
[----:B------:R0:W-:Y:S01]  /*2470*/  F2F.F16.F32 R120, R121 ;  /* 0x0000007900787304 */ /* 0x0001e20000200800 */
[-C--:B------:R-:W-:Y:S01]  /*2480*/  FMUL.FTZ R124, R61, R114.reuse ;  /* 0x000000723d7c7220 */ /* 0x080fe20000410000 */
[----:B------:R-:W-:Y:S01]  /*2490*/  FMUL.FTZ R115, R66, R114 ;  /* 0x0000007242737220 */ /* 0x000fe20000410000 */
[C---:B------:R-:W-:Y:S01]  /*24a0*/  FMUL.FTZ R60, R113.reuse, R60 ;  /* 0x0000003c713c7220 */ /* 0x040fe20000410000 */
[----:B------:R-:W-:Y:S01]  /*24b0*/  FMUL.FTZ R70, R113, R116 ;  /* 0x0000007471467220 */ /* 0x000fe20000410000 */
[----:B------:R-:W-:Y:S01]  /*24c0*/  FADD.FTZ R128, R119, -R128 ;  /* 0x8000008077807221 */ /* 0x000fe20000010000 */
[-C--:B------:R-:W-:Y:S01]  /*24d0*/  FMUL.FTZ R119, R63, R114.reuse ;  /* 0x000000723f777220 */ /* 0x080fe20000410000 */
[----:B------:R-:W-:Y:S01]  /*24e0*/  FMUL.FTZ R129, R56, R114 ;  /* 0x0000007238817220 */ /* 0x000fe20000410000 */
[----:B------:R-:W-:Y:S01]  /*24f0*/  F2F.F16.F32 R135, R135 ;  /* 0x0000008700877304 */ /* 0x000fe20000200800 */
        /* <DEDUP_REMOVED lines=9> */
[----:B------:R2:W-:Y:S01]  /*2590*/  F2F.F16.F32 R105, R115 ;  /* 0x0000007300697304 */ /* 0x0005e20000200800 */
[C---:B------:R-:W-:Y:S01]  /*25a0*/  FMUL.FTZ R52, R113.reuse, R52 ;  /* 0x0000003471347220 */ /* 0x040fe20000410000 */
[----:B------:R-:W-:Y:S01]  /*25b0*/  FMUL.FTZ R64, R113, R128 ;  /* 0x0000008071407220 */ /* 0x000fe20000410000 */
[----:B------:R-:W-:Y:S01]  /*25c0*/  FMUL.FTZ R121, R71, R114 ;  /* 0x0000007247797220 */ /* 0x000fe20000410000 */
[----:B------:R-:W-:Y:S01]  /*25d0*/  FMUL.FTZ R68, R113, R68 ;  /* 0x0000004471447220 */ /* 0x000fe20000410000 */
[-C--:B------:R-:W-:Y:S01]  /*25e0*/  FMUL.FTZ R116, R69, R114.reuse ;  /* 0x0000007245747220 */ /* 0x080fe20000410000 */
[----:B-1----:R-:W-:Y:S01]  /*25f0*/  PRMT R113, R126, 0x5410, R123 ;  /* 0x000054107e717816 */ /* 0x002fe2000000007b */
[-C--:B------:R-:W-:Y:S01]  /*2600*/  FMUL.FTZ R137, R52, R114.reuse ;  /* 0x0000007234897220 */ /* 0x080fe20000410000 */
[----:B------:R-:W-:Y:S01]  /*2610*/  F2F.F16.F32 R104, R104 ;  /* 0x0000006800687304 */ /* 0x000fe20000200800 */
[-C--:B--2---:R-:W-:Y:S01]  /*2620*/  FMUL.FTZ R115, R70, R114.reuse ;  /* 0x0000007246737220 */ /* 0x084fe20000410000 */
[----:B------:R-:W1:Y:S01]  /*2630*/  LDC.64 R122, c[0x0][0x468] ;  /* 0x00011a00ff7a7b82 */ /* 0x000e620000000a00 */
[-C--:B------:R-:W-:Y:S01]  /*2640*/  FMUL.FTZ R128, R65, R114.reuse ;  /* 0x0000007241807220 */ /* 0x080fe20000410000 */
[-C--:B------:R-:W-:Y:S01]  /*2650*/  FMUL.FTZ R131, R64, R114.reuse ;  /* 0x0000007240837220 */ /* 0x080fe20000410000 */
[----:B------:R-:W-:Y:S01]  /*2660*/  FMUL.FTZ R126, R68, R114 ;  /* 0x00000072447e7220 */ /* 0x000fe20000410000 */
[----:B------:R-:W-:-:S02]  /*2670*/  PRMT R133, R133, 0x5410, R132 ;  /* 0x0000541085857816 */ /* 0x000fc40000000084 */
[----:B------:R-:W-:Y:S08]  /*2680*/  F2F.F16.F32 R127, R127 ;  /* 0x0000007f007f7304 */ /* 0x000ff00000200800 */
[----:B------:R-:W-:Y:S08]  /*2690*/  F2F.F16.F32 R124, R124 ;  /* 0x0000007c007c7304 */ /* 0x000ff00000200800 */
[----:B------:R-:W2:Y:S08]  /*26a0*/  F2F.F16.F32 R119, R119 ;  /* 0x0000007700777304 */ /* 0x000eb00000200800 */
[----:B------:R-:W-:Y:S01]  /*26b0*/  F2F.F16.F32 R121, R121 ;  /* 0x0000007900797304 */ /* 0x000fe20000200800 */
[----:B--2---:R-:W-:-:S07]  /*26c0*/  PRMT R139, R120, 0x5410, R119 ;  /* 0x00005410788b7816 */ /* 0x004fce0000000077 */
[----:B------:R2:W3:Y:S08]  /*26d0*/  F2F.F16.F32 R118, R115 ;  /* 0x0000007300767304 */ /* 0x0004f00000200800 */
[----:B------:R-:W4:Y:S01]  /*26e0*/  F2F.F16.F32 R129, R129 ;  /* 0x0000008100817304 */ /* 0x000f220000200800 */
[----:B--2---:R-:W-:Y:S01]  /*26f0*/  IMAD.WIDE.U32 R114, R135, 0x10000, RZ ;  /* 0x0001000087727825 */ /* 0x004fe200078e00ff */
[----:B------:R-:W-:-:S03]  /*2700*/  PRMT R135, R105, 0x5410, R104 ;  /* 0x0000541069877816 */ /* 0x000fc60000000068 */
[----:B------:R-:W-:Y:S01]  /*2710*/  IMAD.WIDE.U32 R104, R127, 0x10000, RZ ;  /* 0x000100007f687825 */ /* 0x000fe200078e00ff */
[----:B---3--:R-:W-:Y:S02]  /*2720*/  PRMT R127, R118, 0x5410, R121 ;  /* 0x00005410767f7816 */ /* 0x008fe40000000079 */
[----:B------:R-:W2:Y:S01]  /*2730*/  F2F.F16.F32 R125, R125 ;  /* 0x0000007d007d7304 */ /* 0x000ea20000200800 */
[----:B------:R-:W-:Y:S02]  /*2740*/  LOP3.LUT R121, R133, R115, RZ, 0xfc, !PT ;  /* 0x0000007385797212 */ /* 0x000fe400078efcff */
[----:B------:R-:W-:Y:S02]  /*2750*/  LOP3.LUT R119, R113, R105, RZ, 0xfc, !PT ;  /* 0x0000006971777212 */ /* 0x000fe400078efcff */
[----:B----4-:R-:W-:-:S03]  /*2760*/  LOP3.LUT R118, R104, R129, RZ, 0xfc, !PT ;  /* 0x0000008168767212 */ /* 0x010fc600078efcff */
[----:B------:R3:W4:Y:S08]  /*2770*/  F2F.F16.F32 R130, R116 ;  /* 0x0000007400827304 */ /* 0x0007300000200800 */
[----:B------:R-:W1:Y:S01]  /*2780*/  F2F.F16.F32 R137, R137 ;  /* 0x0000008900897304 */ /* 0x000e620000200800 */
[----:B---3--:R-:W-:-:S03]  /*2790*/  IMAD.WIDE.U32 R116, R124, 0x10000, RZ ;  /* 0x000100007c747825 */ /* 0x008fc600078e00ff */
[----:B--2---:R-:W-:Y:S01]  /*27a0*/  LOP3.LUT R116, R116, R125, RZ, 0xfc, !PT ;  /* 0x0000007d74747212 */ /* 0x004fe200078efcff */
[----:B----4-:R-:W-:-:S03]  /*27b0*/  IMAD.WIDE.U32 R104, R130, 0x10000, RZ ;  /* 0x0001000082687825 */ /* 0x010fc600078e00ff */
[----:B------:R-:W2:Y:S01]  /*27c0*/  F2F.F16.F32 R128, R128 ;  /* 0x0000008000807304 */ /* 0x000ea20000200800 */
[----:B------:R-:W-:Y:S01]  /*27d0*/  LOP3.LUT R117, R139, R117, RZ, 0xfc, !PT ;  /* 0x000000758b757212 */ /* 0x000fe200078efcff */
[----:B0-----:R-:W-:Y:S01]  /*27e0*/  IMAD.WIDE.U32 R124, R108, 0x10, R102 ;  /* 0x000000106c7c7825 */ /* 0x001fe200078e0066 */
[----:B------:R-:W-:Y:S02]  /*27f0*/  LOP3.LUT R105, R127, R105, RZ, 0xfc, !PT ;  /* 0x000000697f697212 */ /* 0x000fe400078efcff */
[----:B-1----:R-:W-:-:S03]  /*2800*/  LOP3.LUT R120, R114, R137, RZ, 0xfc, !PT ;  /* 0x0000008972787212 */ /* 0x002fc600078efcff */
[----:B------:R-:W0:Y:S01]  /*2810*/  F2F.F16.F32 R131, R131 ;  /* 0x0000008300837304 */ /* 0x000e220000200800 */
[----:B------:R1:W-:Y:S01]  /*2820*/  STG.E.128 desc[UR4][R124.64], R52 ;  /* 0x000000347c007986 */ /* 0x0003e2000c101d04 */
[----:B--2---:R-:W-:-:S06]  /*2830*/  IMAD.WIDE.U32 R114, R128, 0x10000, RZ ;  /* 0x0001000080727825 */ /* 0x004fcc00078e00ff */
[----:B------:R2:W3:Y:S01]  /*2840*/  F2F.F16.F32 R141, R126 ;  /* 0x0000007e008d7304 */ /* 0x0004e20000200800 */
        /* <DEDUP_REMOVED lines=22> */
.L_x_6699:
        /* <DEDUP_REMOVED lines=19> */
[----:B------:R0:W-:Y:S01]  /*2ae0*/  F2F.F16.F32 R57, R53 ;  /* 0x0000003500397304 */ /* 0x0001e20000200800 */
        /* <DEDUP_REMOVED lines=16> */
[----:B------:R0:W-:Y:S01]  /*2bf0*/  F2F.F16.F32 R129, R53 ;  /* 0x0000003500817304 */ /* 0x0001e20000200800 */
        /* <DEDUP_REMOVED lines=20> */
[----:B------:R0:W-:Y:S01]  /*2d40*/  F2F.F16.F32 R123, R53 ;  /* 0x00000035007b7304 */ /* 0x0001e20000200800 */
[----:B------:R-:W-:Y:S01]  /*2d50*/  FFMA.FTZ R121, R113, R125, R42 ;  /* 0x0000007d71797223 */ /* 0x000fe2000001002a */
[----:B------:R-:W-:Y:S01]  /*2d60*/  FADD.FTZ R102, R102, -R71 ;  /* 0x8000004766667221 */ /* 0x000fe20000010000 */
[----:B------:R-:W-:Y:S01]  /*2d70*/  FMUL.FTZ R59, R59, R114 ;  /* 0x000000723b3b7220 */ /* 0x000fe20000410000 */
[----:B------:R-:W-:Y:S01]  /*2d80*/  FFMA.FTZ R61, R113, R124, R41 ;  /* 0x0000007c713d7223 */ /* 0x000fe20000010029 */
[-C--:B------:R-:W-:Y:S01]  /*2d90*/  FMUL.FTZ R63, R63, R114.reuse ;  /* 0x000000723f3f7220 */ /* 0x080fe20000410000 */
[-C--:B------:R-:W-:Y:S01]  /*2da0*/  FMUL.FTZ R121, R121, R114.reuse ;  /* 0x0000007279797220 */ /* 0x080fe20000410000 */
[-C--:B------:R-:W-:Y:S01]  /*2db0*/  FFMA.FTZ R69, R69, R117.reuse, R118 ;  /* 0x0000007545457223 */ /* 0x080fe20000010076 */
[----:B------:R-:W-:Y:S01]  /*2dc0*/  F2F.F16.F32 R55, R55 ;  /* 0x0000003700377304 */ /* 0x000fe20000200800 */
[----:B0-----:R-:W-:Y:S01]  /*2dd0*/  FADD.FTZ R53, R119, -R120 ;  /* 0x8000007877357221 */ /* 0x001fe20000010000 */
[----:B------:R-:W-:Y:S01]  /*2de0*/  FFMA.FTZ R119, R64, R117, R118 ;  /* 0x0000007540777223 */ /* 0x000fe20000010076 */
[-C--:B------:R-:W-:Y:S01]  /*2df0*/  FMUL.FTZ R61, R61, R114.reuse ;  /* 0x000000723d3d7220 */ /* 0x080fe20000410000 */
[C---:B------:R-:W-:Y:S01]  /*2e00*/  FFMA.FTZ R115, R113.reuse, R115, R46 ;  /* 0x0000007371737223 */ /* 0x040fe2000001002e */
[----:B------:R-:W-:Y:S01]  /*2e10*/  FFMA.FTZ R53, R113, R53, R44 ;  /* 0x0000003571357223 */ /* 0x000fe2000001002c */
[----:B------:R-:W-:Y:S01]  /*2e20*/  FADD.FTZ R116, R116, -R119 ;  /* 0x8000007774747221 */ /* 0x000fe20000010000 */
[----:B------:R-:W-:Y:S01]  /*2e30*/  FADD.FTZ R69, R68, -R69 ;  /* 0x8000004544457221 */ /* 0x000fe20000010000 */
[----:B------:R-:W-:Y:S01]  /*2e40*/  F2F.F16.F32 R56, R56 ;  /* 0x0000003800387304 */ /* 0x000fe20000200800 */
[----:B------:R-:W-:Y:S01]  /*2e50*/  FMUL.FTZ R53, R53, R114 ;  /* 0x0000007235357220 */ /* 0x000fe20000410000 */
[----:B------:R-:W-:Y:S01]  /*2e60*/  FFMA.FTZ R119, R113, R116, R45 ;  /* 0x0000007471777223 */ /* 0x000fe2000001002d */
[----:B------:R-:W-:-:S03]  /*2e70*/  FMUL.FTZ R115, R115, R114 ;  /* 0x0000007273737220 */ /* 0x000fc60000410000 */
[----:B------:R-:W-:Y:S02]  /*2e80*/  FMUL.FTZ R119, R119, R114 ;  /* 0x0000007277777220 */ /* 0x000fe40000410000 */
[----:B------:R0:W-:Y:S08]  /*2e90*/  F2F.F16.F32 R65, R53 ;  /* 0x0000003500417304 */ /* 0x0001f00000200800 */
[----:B------:R-:W-:Y:S01]  /*2ea0*/  F2F.F16.F32 R54, R54 ;  /* 0x0000003600367304 */ /* 0x000fe20000200800 */
[----:B0-----:R-:W-:-:S04]  /*2eb0*/  FFMA.FTZ R53, R113, R52, R50 ;  /* 0x0000003471357223 */ /* 0x001fc80000010032 */
[----:B------:R-:W-:Y:S01]  /*2ec0*/  FMUL.FTZ R67, R53, R114 ;  /* 0x0000007235437220 */ /* 0x000fe20000410000 */
[----:B------:R-:W-:Y:S02]  /*2ed0*/  FFMA.FTZ R53, R113, R104, R51 ;  /* 0x0000006871357223 */ /* 0x000fe40000010033 */
[----:B------:R0:W-:Y:S02]  /*2ee0*/  F2F.F16.F32 R62, R63 ;  /* 0x0000003f003e7304 */ /* 0x0001e40000200800 */
[----:B------:R-:W-:Y:S01]  /*2ef0*/  FMUL.FTZ R70, R53, R114 ;  /* 0x0000007235467220 */ /* 0x000fe20000410000 */
[----:B------:R-:W-:-:S05]  /*2f00*/  FFMA.FTZ R53, R113, R102, R49 ;  /* 0x0000006671357223 */ /* 0x000fca0000010031 */
[----:B------:R-:W-:Y:S01]  /*2f10*/  F2F.F16.F32 R59, R59 ;  /* 0x0000003b003b7304 */ /* 0x000fe20000200800 */
[----:B0-----:R-:W-:Y:S01]  /*2f20*/  FFMA.FTZ R63, R113, R66, R47 ;  /* 0x00000042713f7223 */ /* 0x001fe2000001002f */
[-C--:B------:R-:W-:Y:S01]  /*2f30*/  FMUL.FTZ R66, R53, R114.reuse ;  /* 0x0000007235427220 */ /* 0x080fe20000410000 */
[----:B------:R-:W-:Y:S01]  /*2f40*/  FFMA.FTZ R113, R113, R69, R48 ;  /* 0x0000004571717223 */ /* 0x000fe20000010030 */
[----:B------:R-:W0:Y:S01]  /*2f50*/  LDC.64 R52, c[0x0][0x468] ;  /* 0x00011a00ff347b82 */ /* 0x000e220000000a00 */
[-C--:B------:R-:W-:Y:S02]  /*2f60*/  FMUL.FTZ R63, R63, R114.reuse ;  /* 0x000000723f3f7220 */ /* 0x080fe40000410000 */
        /* <DEDUP_REMOVED lines=43> */
.L_x_6702:
        /* <DEDUP_REMOVED lines=21> */
[----:B------:R0:W-:Y:S01]  /*3370*/  F2F.F16.F32 R133, R58 ;  /* 0x0000003a00857304 */ /* 0x0001e20000200800 */
[----:B------:R-:W-:Y:S01]  /*3380*/  FFMA.FTZ R63, R113, R122, R43 ;  /* 0x0000007a713f7223 */ /* 0x000fe2000001002b */
[----:B------:R-:W-:Y:S01]  /*3390*/  FMUL.FTZ R59, R55, R114 ;  /* 0x00000072373b7220 */ /* 0x000fe20000410000 */
[----:B------:R-:W-:Y:S01]  /*33a0*/  FFMA.FTZ R57, R113, R60, R37 ;  /* 0x0000003c71397223 */ /* 0x000fe20000010025 */
[-C--:B------:R-:W-:Y:S01]  /*33b0*/  FFMA.FTZ R122, R65, R117.reuse, R118 ;  /* 0x00000075417a7223 */ /* 0x080fe20000010076 */
[----:B------:R-:W-:Y:S01]  /*33c0*/  FADD.FTZ R60, R125, -R128 ;  /* 0x800000807d3c7221 */ /* 0x000fe20000010000 */
[----:B------:R-:W-:Y:S01]  /*33d0*/  FFMA.FTZ R65, R113, R116, R45 ;  /* 0x0000007471417223 */ /* 0x000fe2000001002d */
[-C--:B------:R-:W-:Y:S01]  /*33e0*/  FFMA.FTZ R116, R66, R117.reuse, R118 ;  /* 0x0000007542747223 */ /* 0x080fe20000010076 */
[----:B------:R1:W-:Y:S01]  /*33f0*/  F2F.F16.F32 R132, R59 ;  /* 0x0000003b00847304 */ /* 0x0003e20000200800 */
        /* <DEDUP_REMOVED lines=19> */
[C---:B------:R-:W-:Y:S01]  /*3530*/  FFMA.FTZ R53, R113.reuse, R140, R33 ;  /* 0x0000008c71357223 */ /* 0x040fe20000010021 */
[-CC-:B------:R-:W-:Y:S01]  /*3540*/  FFMA.FTZ R103, R70, R117.reuse, R118.reuse ;  /* 0x0000007546677223 */ /* 0x180fe20000010076 */
[----:B------:R-:W1:Y:S01]  /*3550*/  F2F.F16.F32 R123, R123 ;  /* 0x0000007b007b7304 */ /* 0x000e620000200800 */
[-C--:B0-----:R-:W-:Y:S01]  /*3560*/  FFMA.FTZ R128, R120, R117.reuse, R118 ;  /* 0x0000007578807223 */ /* 0x081fe20000010076 */
[C---:B------:R-:W-:Y:S01]  /*3570*/  FFMA.FTZ R66, R113.reuse, R122, R46 ;  /* 0x0000007a71427223 */ /* 0x040fe2000001002e */
[----:B------:R-:W-:Y:S01]  /*3580*/  FFMA.FTZ R61, R113, R124, R41 ;  /* 0x0000007c713d7223 */ /* 0x000fe20000010029 */
[-C--:B------:R-:W-:Y:S01]  /*3590*/  FMUL.FTZ R135, R53, R114.reuse ;  /* 0x0000007235877220 */ /* 0x080fe20000410000 */
[----:B------:R-:W-:Y:S01]  /*35a0*/  FADD.FTZ R102, R102, -R103 ;  /* 0x8000006766667221 */ /* 0x000fe20000010000 */
[----:B------:R-:W-:Y:S01]  /*35b0*/  FMUL.FTZ R127, R57, R114 ;  /* 0x00000072397f7220 */ /* 0x000fe20000410000 */
[----:B------:R-:W-:Y:S01]  /*35c0*/  FFMA.FTZ R56, R113, R56, R36 ;  /* 0x0000003871387223 */ /* 0x000fe20000010024 */
[----:B------:R0:W-:Y:S01]  /*35d0*/  F2F.F16.F32 R120, R121 ;  /* 0x0000007900787304 */ /* 0x0001e20000200800 */
[-C--:B------:R-:W-:Y:S01]  /*35e0*/  FMUL.FTZ R124, R61, R114.reuse ;  /* 0x000000723d7c7220 */ /* 0x080fe20000410000 */
[----:B------:R-:W-:Y:S01]  /*35f0*/  FMUL.FTZ R115, R66, R114 ;  /* 0x0000007242737220 */ /* 0x000fe20000410000 */
[C---:B------:R-:W-:Y:S01]  /*3600*/  FFMA.FTZ R60, R113.reuse, R60, R40 ;  /* 0x0000003c713c7223 */ /* 0x040fe20000010028 */
[----:B------:R-:W-:Y:S01]  /*3610*/  FFMA.FTZ R70, R113, R116, R50 ;  /* 0x0000007471467223 */ /* 0x000fe20000010032 */
[----:B------:R-:W-:Y:S01]  /*3620*/  FADD.FTZ R128, R119, -R128 ;  /* 0x8000008077807221 */ /* 0x000fe20000010000 */
[-C--:B------:R-:W-:Y:S01]  /*3630*/  FMUL.FTZ R119, R63, R114.reuse ;  /* 0x000000723f777220 */ /* 0x080fe20000410000 */
[----:B------:R-:W-:Y:S01]  /*3640*/  FMUL.FTZ R129, R56, R114 ;  /* 0x0000007238817220 */ /* 0x000fe20000410000 */
[----:B------:R-:W-:Y:S01]  /*3650*/  F2F.F16.F32 R135, R135 ;  /* 0x0000008700877304 */ /* 0x000fe20000200800 */
        /* <DEDUP_REMOVED lines=9> */
[----:B------:R2:W-:Y:S01]  /*36f0*/  F2F.F16.F32 R105, R115 ;  /* 0x0000007300697304 */ /* 0x0005e20000200800 */
[C---:B------:R-:W-:Y:S01]  /*3700*/  FFMA.FTZ R52, R113.reuse, R52, R32 ;  /* 0x0000003471347223 */ /* 0x040fe20000010020 */
[----:B------:R-:W-:Y:S01]  /*3710*/  FFMA.FTZ R64, R113, R128, R44 ;  /* 0x0000008071407223 */ /* 0x000fe2000001002c */
[----:B------:R-:W-:Y:S01]  /*3720*/  FMUL.FTZ R121, R71, R114 ;  /* 0x0000007247797220 */ /* 0x000fe20000410000 */
[----:B------:R-:W-:Y:S01]  /*3730*/  FFMA.FTZ R68, R113, R68, R48 ;  /* 0x0000004471447223 */ /* 0x000fe20000010030 */
        /* <DEDUP_REMOVED lines=60> */
.L_x_6701:
        /* <DEDUP_REMOVED lines=45> */
.L_x_6698:
        /* <DEDUP_REMOVED lines=18> */
.L_x_6704:
        /* <DEDUP_REMOVED lines=9> */
.L_x_10901:


//--------------------- .text._ZN10layer_norm13ln_bwd_kernelINS_13Kernel_traitsI6__halfS2_fS2_fjLj2560ELj1ELj1ELj4ELj8ENS_18Kernel_traits_baseILj2560ES2_S2_fS2_fjLj128EEEEELb0ELb0ELb1ELb0EEEvNS_9BwdParamsE --------------------------
	.section	.text._ZN10layer_norm13ln_bwd_kernelINS_13Kernel_traitsI6__halfS2_fS2_fjLj2560ELj1ELj1ELj4ELj8ENS_18Kernel_traits_baseILj2560ES2_S2_fS2_fjLj128EEEEELb0ELb0ELb1ELb0EEEvNS_9BwdParamsE,"ax",@progbits
	.align	128
        .global         _ZN10layer_norm13ln_bwd_kernelINS_13Kernel_traitsI6__halfS2_fS2_fjLj2560ELj1ELj1ELj4ELj8ENS_18Kernel_traits_baseILj2560ES2_S2_fS2_fjLj128EEEEELb0ELb0ELb1ELb0EEEvNS_9BwdParamsE
        .type           _ZN10layer_norm13ln_bwd_kernelINS_13Kernel_traitsI6__halfS2_fS2_fjLj2560ELj1ELj1ELj4ELj8ENS_18Kernel_traits_baseILj2560ES2_S2_fS2_fjLj128EEEEELb0ELb0ELb1ELb0EEEvNS_9BwdParamsE,@function
        .size           _ZN10layer_norm13ln_bwd_kernelINS_13Kernel_traitsI6__halfS2_fS2_fjLj2560ELj1ELj1ELj4ELj8ENS_18Kernel_traits_baseILj2560ES2_S2_fS2_fjLj128EEEEELb0ELb0ELb1ELb0EEEvNS_9BwdParamsE,(.L_x_10902 - _ZN10layer_norm13ln_bwd_kernelINS_13Kernel_traitsI6__halfS2_fS2_fjLj2560ELj1ELj1ELj4ELj8ENS_18Kernel_traits_baseILj2560ES2_S2_fS2_fjLj128EEEEELb0ELb0ELb1ELb0EEEvNS_9BwdParamsE)
        .other          _ZN10layer_norm13ln_bwd_kernelINS_13Kernel_traitsI6__halfS2_fS2_fjLj2560ELj1ELj1ELj4ELj8ENS_18Kernel_traits_baseILj2560ES2_S2_fS2_fjLj128EEEEELb0ELb0ELb1ELb0EEEvNS_9BwdParamsE,@"STO_CUDA_ENTRY STV_DEFAULT"
_ZN10layer_norm13ln_bwd_kernelINS_13Kernel_traitsI6__halfS2_fS2_fjLj2560ELj1ELj1ELj4ELj8ENS_18Kernel_traits_baseILj2560ES2_S2_fS2_fjLj128EEEEELb0ELb0ELb1ELb0EEEvNS_9BwdParamsE:
.text._ZN10layer_norm13ln_bwd_kernelINS_13Kernel_traitsI6__halfS2_fS2_fjLj2560ELj1ELj1ELj4ELj8ENS_18Kernel_traits_baseILj2560ES2_S2_fS2_fjLj128EEEEELb0ELb0ELb1ELb0EEEvNS_9BwdParamsE:
        /* <DEDUP_REMOVED lines=70> */
[----:B------:R-:W-:Y:S02]  /*0460*/  SHF.R.U64 R9, R14, 0x10, R15 ;  /* 0x000000100e097819 */ /* 0x000fe4000000120f */
[----:B------:R-:W-:-:S02]  /*0470*/  CS2R R66, SRZ ;  /* 0x0000000000427805 */ /* 0x000fc4000001ff00 */
[----:B------:R-:W-:Y:S02]  /*0480*/  SHF.R.U32.HI R10, RZ, 0x10, R15 ;  /* 0x00000010ff0a7819 */ /* 0x000fe4000001160f */
[----:B------:R-:W-:Y:S02]  /*0490*/  CS2R R60, SRZ ;  /* 0x00000000003c7805 */ /* 0x000fe4000001ff00 */
[----:B------:R-:W-:Y:S02]  /*04a0*/  MOV R2, R8 ;  /* 0x0000000800027202 */ /* 0x000fe40000000f00 */
[----:B------:R-:W-:Y:S02]  /*04b0*/  CS2R R62, SRZ ;  /* 0x00000000003e7805 */ /* 0x000fe4000001ff00 */
[----:B------:R-:W-:Y:S02]  /*04c0*/  MOV R133, R11 ;  /* 0x0000000b00857202 */ /* 0x000fe40000000f00 */
[----:B------:R-:W-:-:S02]  /*04d0*/  CS2R R56, SRZ ;  /* 0x0000000000387805 */ /* 0x000fc4000001ff00 */
[----:B------:R-:W-:Y:S02]  /*04e0*/  SHF.R.U32.HI R8, RZ, 0x10, R11 ;  /* 0x00000010ff087819 */ /* 0x000fe4000001160b */
[----:B------:R-:W-:Y:S02]  /*04f0*/  CS2R R58, SRZ ;  /* 0x00000000003a7805 */ /* 0x000fe4000001ff00 */
[----:B------:R-:W-:Y:S02]  /*0500*/  PRMT R9, R9, 0x5410, R3 ;  /* 0x0000541009097816 */ /* 0x000fe40000000003 */
        /* <DEDUP_REMOVED lines=15> */
[--C-:B------:R-:W-:Y:S02]  /*0600*/  SHF.R.U64 R138, R110, 0x10, R111.reuse ;  /* 0x000000106e8a7819 */ /* 0x100fe4000000126f */
[----:B------:R-:W-:Y:S02]  /*0610*/  CS2R R36, SRZ ;  /* 0x0000000000247805 */ /* 0x000fe4000001ff00 */
[----:B------:R-:W-:Y:S02]  /*0620*/  SHF.R.U32.HI R3, RZ, 0x10, R111 ;  /* 0x00000010ff037819 */ /* 0x000fe4000001166f */
[----:B------:R-:W-:Y:S02]  /*0630*/  CS2R R38, SRZ ;  /* 0x0000000000267805 */ /* 0x000fe4000001ff00 */
[----:B------:R-:W-:Y:S01]  /*0640*/  PRMT R2, R2, 0x5410, R2 ;  /* 0x0000541002027816 */ /* 0x000fe20000000002 */
[----:B------:R-:W0:Y:S01]  /*0650*/  LDCU.U8 UR12, c[0x0][0x410] ;  /* 0x00008200ff0c77ac */ /* 0x000e220008000000 */
[----:B------:R-:W-:-:S02]  /*0660*/  PRMT R7, R7, 0x5410, R7 ;  /* 0x0000541007077816 */ /* 0x000fc40000000007 */
[----:B------:R-:W-:Y:S01]  /*0670*/  PRMT R132, R132, 0x5410, R6 ;  /* 0x0000541084847816 */ /* 0x000fe20000000006 */
[----:B------:R-:W-:Y:S01]  /*0680*/  UPLOP3.LUT UP1, UPT, UPT, UPT, UPT, 0x40, 0x4 ;  /* 0x000000000004789c */ /* 0x000fe20003f2e870 */
[----:B------:R-:W-:Y:S01]  /*0690*/  PRMT R133, R133, 0x5410, R8 ;  /* 0x0000541085857816 */ /* 0x000fe20000000008 */
[----:B------:R-:W1:Y:S01]  /*06a0*/  LDCU UR16, c[0x0][0x40c] ;  /* 0x00008180ff1077ac */ /* 0x000e620008000800 */
[----:B------:R-:W-:Y:S02]  /*06b0*/  PRMT R134, R134, 0x5410, R9 ;  /* 0x0000541086867816 */ /* 0x000fe40000000009 */
[----:B------:R-:W-:Y:S01]  /*06c0*/  PRMT R135, R135, 0x5410, R10 ;  /* 0x0000541087877816 */ /* 0x000fe2000000000a */
[----:B------:R-:W2:Y:S01]  /*06d0*/  LDCU UR13, c[0x0][0x400] ;  /* 0x00008000ff0d77ac */ /* 0x000ea20008000800 */
[----:B------:R-:W-:Y:S02]  /*06e0*/  PRMT R136, R136, 0x5410, R11 ;  /* 0x0000541088887816 */ /* 0x000fe4000000000b */
[----:B------:R-:W-:Y:S01]  /*06f0*/  PRMT R137, R137, 0x5410, R12 ;  /* 0x0000541089897816 */ /* 0x000fe2000000000c */
[----:B------:R-:W3:Y:S01]  /*0700*/  LDCU.64 UR14, c[0x0][0x438] ;  /* 0x00008700ff0e77ac */ /* 0x000ee20008000a00 */
[----:B------:R-:W-:-:S02]  /*0710*/  PRMT R138, R138, 0x5410, R3 ;  /* 0x000054108a8a7816 */ /* 0x000fc40000000003 */
[----:B------:R-:W-:Y:S01]  /*0720*/  MOV R5, UR9 ;  /* 0x0000000900057c02 */ /* 0x000fe20008000f00 */
[----:B0-----:R-:W4:Y:S06]  /*0730*/  LDCU.64 UR6, c[0x0][0x478] ;  /* 0x00008f00ff0677ac */ /* 0x001f2c0008000a00 */
.L_x_6768:
        /* <DEDUP_REMOVED lines=50> */
[----:B------:R-:W-:Y:S02]  /*0a60*/  HADD2.F32 R13, -RZ, R138.H0_H0 ;  /* 0x2000008aff0d7230 */ /* 0x000fe40000004100 */
[----:B------:R-:W-:Y:S01]  /*0a70*/  HADD2.F32 R20, -RZ, R111.H0_H0 ;  /* 0x2000006fff147230 */ /* 0x000fe20000004100 */
[----:B------:R-:W-:Y:S01]  /*0a80*/  IADD3 R131, PT, PT, R131, 0x80, RZ ;  /* 0x0000008083837810 */ /* 0x000fe20007ffe0ff */
[----:B0-----:R-:W-:-:S05]  /*0a90*/  @P0 IMAD.WIDE.U32 R96, R123, 0x10, R96 ;  /* 0x000000107b600825 */ /* 0x001fca00078e0060 */
[----:B------:R0:W5:Y:S01]  /*0aa0*/  @P0 LDG.E.128 R32, desc[UR10][R96.64] ;  /* 0x0000000a60200981 */ /* 0x000162000c1e1d00 */
[----:B------:R-:W-:Y:S02]  /*0ab0*/  IADD3 R123, PT, PT, R123, 0x80, RZ ;  /* 0x000000807b7b7810 */ /* 0x000fe40007ffe0ff */
[----:B--2---:R-:W-:Y:S02]  /*0ac0*/  MOV R11, R14 ;  /* 0x0000000e000b7202 */ /* 0x004fe40000000f00 */
[----:B------:R-:W-:Y:S01]  /*0ad0*/  SHF.R.U64 R18, R14, 0x10, R15 ;  /* 0x000000100e127819 */ /* 0x000fe2000000120f */
[----:B------:R-:W-:Y:S01]  /*0ae0*/  HADD2.F32 R14, -RZ, R110.H0_H0 ;  /* 0x2000006eff0e7230 */ /* 0x000fe20000004100 */
[----:B------:R-:W-:Y:S01]  /*0af0*/  MOV R98, R15 ;  /* 0x0000000f00627202 */ /* 0x000fe20000000f00 */
[----:B------:R-:W-:Y:S02]  /*0b00*/  HADD2.F32 R11, -RZ, R11.H0_H0 ;  /* 0x2000000bff0b7230 */ /* 0x000fe40000004100 */
[C---:B---3--:R-:W-:Y:S01]  /*0b10*/  FADD.FTZ R3, -R122.reuse, R92 ;  /* 0x0000005c7a037221 */ /* 0x048fe20000010100 */
[----:B------:R-:W-:Y:S01]  /*0b20*/  FADD.FTZ R93, -R122, R93 ;  /* 0x0000005d7a5d7221 */ /* 0x000fe20000010100 */
[----:B------:R-:W-:Y:S01]  /*0b30*/  HADD2.F32 R18, -RZ, R18.H0_H0 ;  /* 0x20000012ff127230 */ /* 0x000fe20000004100 */
[----:B------:R-:W-:Y:S01]  /*0b40*/  SHF.R.U32.HI R99, RZ, 0x10, R15 ;  /* 0x00000010ff637819 */ /* 0x000fe2000001160f */
[----:B-----5:R-:W-:Y:S01]  /*0b50*/  FMUL.FTZ R3, R8, R3 ;  /* 0x0000000308037220 */ /* 0x020fe20000410000 */
[----:B------:R-:W-:Y:S01]  /*0b60*/  FADD.FTZ R15, -R122, R94 ;  /* 0x0000005e7a0f7221 */ /* 0x000fe20000010100 */
[-C--:B------:R-:W-:Y:S01]  /*0b70*/  FMUL.FTZ R14, R14, R11.reuse ;  /* 0x0000000b0e0e7220 */ /* 0x080fe20000410000 */
[----:B------:R-:W-:Y:S01]  /*0b80*/  FADD.FTZ R52, R52, R11 ;  /* 0x0000000b34347221 */ /* 0x000fe20000010000 */
[----:B------:R-:W-:Y:S01]  /*0b90*/  FFMA.FTZ R72, R3, R11, R72 ;  /* 0x0000000b03487223 */ /* 0x000fe20000010048 */
[----:B------:R-:W-:Y:S01]  /*0ba0*/  FMUL.FTZ R16, R8, R93 ;  /* 0x0000005d08107220 */ /* 0x000fe20000410000 */
[----:B------:R-:W-:-:S02]  /*0bb0*/  HADD2.F32 R93, -RZ, R98.H0_H0 ;  /* 0x20000062ff5d7230 */ /* 0x000fc40000004100 */
[-C--:B------:R-:W-:Y:S01]  /*0bc0*/  FMUL.FTZ R11, R13, R18.reuse ;  /* 0x000000120d0b7220 */ /* 0x080fe20000410000 */
[----:B------:R-:W-:Y:S01]  /*0bd0*/  FMUL.FTZ R13, R8, R15 ;  /* 0x0000000f080d7220 */ /* 0x000fe20000410000 */
[----:B------:R-:W-:Y:S01]  /*0be0*/  FADD.FTZ R95, -R122, R95 ;  /* 0x0000005f7a5f7221 */ /* 0x000fe20000010100 */
[----:B------:R-:W-:Y:S01]  /*0bf0*/  FADD.FTZ R53, R53, R18 ;  /* 0x0000001235357221 */ /* 0x000fe20000010000 */
[----:B------:R-:W-:Y:S01]  /*0c00*/  FFMA.FTZ R73, R16, R18, R73 ;  /* 0x0000001210497223 */ /* 0x000fe20000010049 */
[-C--:B------:R-:W-:Y:S01]  /*0c10*/  FMUL.FTZ R18, R20, R93.reuse ;  /* 0x0000005d14127220 */ /* 0x080fe20000410000 */
[----:B------:R-:W-:Y:S01]  /*0c20*/  FADD.FTZ R54, R54, R93 ;  /* 0x0000005d36367221 */ /* 0x000fe20000010000 */
[----:B------:R-:W-:Y:S01]  /*0c30*/  FFMA.FTZ R74, R13, R93, R74 ;  /* 0x0000005d0d4a7223 */ /* 0x000fe2000001004a */
[----:B------:R-:W-:Y:S01]  /*0c40*/  FADD.FTZ R92, RZ, R14 ;  /* 0x0000000eff5c7221 */ /* 0x000fe20000010000 */
[----:B------:R-:W-:Y:S01]  /*0c50*/  FFMA.FTZ R93, R3, R14, RZ ;  /* 0x0000000e035d7223 */ /* 0x000fe200000100ff */
[----:B------:R-:W-:-:S02]  /*0c60*/  HADD2.F32 R94, -RZ, R138.H1_H1 ;  /* 0x3000008aff5e7230 */ /* 0x000fc40000004100 */
[----:B------:R-:W-:Y:S01]  /*0c70*/  FMUL.FTZ R20, R8, R95 ;  /* 0x0000005f08147220 */ /* 0x000fe20000410000 */
[----:B0-----:R-:W-:Y:S02]  /*0c80*/  HADD2.F32 R96, -RZ, R99.H0_H0 ;  /* 0x20000063ff607230 */ /* 0x001fe40000004100 */
[----:B------:R-:W-:Y:S01]  /*0c90*/  FADD.FTZ R95, R92, R11 ;  /* 0x0000000b5c5f7221 */ /* 0x000fe20000010000 */
[----:B------:R-:W-:Y:S02]  /*0ca0*/  FFMA.FTZ R92, R16, R11, R93 ;  /* 0x0000000b105c7223 */ /* 0x000fe4000001005d */
[----:B------:R-:W-:Y:S01]  /*0cb0*/  FMUL.FTZ R15, R94, R96 ;  /* 0x000000605e0f7220 */ /* 0x000fe20000410000 */
[----:B------:R-:W-:Y:S01]  /*0cc0*/  FADD.FTZ R94, R95, R18 ;  /* 0x000000125f5e7221 */ /* 0x000fe20000010000 */
[----:B------:R-:W-:Y:S01]  /*0cd0*/  FFMA.FTZ R93, R13, R18, R92 ;  /* 0x000000120d5d7223 */ /* 0x000fe2000001005c */
[----:B------:R-:W-:Y:S01]  /*0ce0*/  FADD.FTZ R55, R55, R96 ;  /* 0x0000006037377221 */ /* 0x000fe20000010000 */
[----:B------:R-:W-:Y:S01]  /*0cf0*/  FFMA.FTZ R75, R20, R96, R75 ;  /* 0x00000060144b7223 */ /* 0x000fe2000001004b */
[----:B------:R-:W-:Y:S01]  /*0d00*/  FADD.FTZ R129, R94, R15 ;  /* 0x0000000f5e817221 */ /* 0x000fe20000010000 */
[----:B------:R-:W-:-:S07]  /*0d10*/  FFMA.FTZ R130, R20, R15, R93 ;  /* 0x0000000f14827223 */ /* 0x000fce000001005d */
.L_x_6709:
[----:B----4-:R-:W-:Y:S05]  /*0d20*/  BSYNC.RECONVERGENT B1 ;  /* 0x0000000000017941 */ /* 0x010fea0003800200 */
.L_x_6708:
        /* <DEDUP_REMOVED lines=11> */
[----:B------:R-:W-:Y:S02]  /*0de0*/  HADD2.F32 R19, -RZ, R2.H1_H1 ;  /* 0x30000002ff137230 */ /* 0x000fe40000004100 */
[----:B0-----:R-:W-:-:S05]  /*0df0*/  @P0 IMAD.WIDE.U32 R22, R123, 0x10, R22 ;  /* 0x000000107b160825 */ /* 0x001fca00078e0016 */
[----:B------:R0:W5:Y:S02]  /*0e00*/  @P0 LDG.E.128 R28, desc[UR10][R22.64] ;  /* 0x0000000a161c0981 */ /* 0x000164000c1e1d00 */
[----:B0-----:R-:W-:Y:S01]  /*0e10*/  HADD2.F32 R23, -RZ, R7.H1_H1 ;  /* 0x30000007ff177230 */ /* 0x001fe20000004100 */
[----:B------:R-:W-:Y:S02]  /*0e20*/  IADD3 R131, PT, PT, R131, 0x80, RZ ;  /* 0x0000008083837810 */ /* 0x000fe40007ffe0ff */
[----:B------:R-:W-:Y:S02]  /*0e30*/  IADD3 R123, PT, PT, R123, 0x80, RZ ;  /* 0x000000807b7b7810 */ /* 0x000fe40007ffe0ff */
[----:B--2---:R-:W-:Y:S02]  /*0e40*/  MOV R17, R96 ;  /* 0x0000006000117202 */ /* 0x004fe40000000f00 */
[----:B------:R-:W-:Y:S02]  /*0e50*/  SHF.R.U64 R26, R96, 0x10, R97 ;  /* 0x00000010601a7819 */ /* 0x000fe40000001261 */
[----:B------:R-:W-:-:S02]  /*0e60*/  MOV R98, R97 ;  /* 0x0000006100627202 */ /* 0x000fc40000000f00 */
[----:B------:R-:W-:Y:S01]  /*0e70*/  SHF.R.U32.HI R99, RZ, 0x10, R97 ;  /* 0x00000010ff637819 */ /* 0x000fe20000011661 */
[C---:B---3--:R-:W-:Y:S01]  /*0e80*/  FADD.FTZ R97, -R122.reuse, R92 ;  /* 0x0000005c7a617221 */ /* 0x048fe20000010100 */
[C---:B------:R-:W-:Y:S01]  /*0e90*/  FADD.FTZ R93, -R122.reuse, R93 ;  /* 0x0000005d7a5d7221 */ /* 0x040fe20000010100 */
[----:B------:R-:W-:Y:S02]  /*0ea0*/  HADD2.F32 R21, -RZ, R17.H0_H0 ;  /* 0x20000011ff157230 */ /* 0x000fe40000004100 */
[----:B------:R-:W-:Y:S01]  /*0eb0*/  FADD.FTZ R139, -R122, R94 ;  /* 0x0000005e7a8b7221 */ /* 0x000fe20000010100 */
[C---:B-----5:R-:W-:Y:S01]  /*0ec0*/  FMUL.FTZ R17, R8.reuse, R97 ;  /* 0x0000006108117220 */ /* 0x060fe20000410000 */
[----:B------:R-:W-:Y:S02]  /*0ed0*/  HADD2.F32 R26, -RZ, R26.H0_H0 ;  /* 0x2000001aff1a7230 */ /* 0x000fe40000004100 */
[----:B------:R-:W-:Y:S01]  /*0ee0*/  FMUL.FTZ R24, R8, R93 ;  /* 0x0000005d08187220 */ /* 0x000fe20000410000 */
[----:B------:R-:W-:-:S02]  /*0ef0*/  HADD2.F32 R92, -RZ, R9.H1_H1 ;  /* 0x30000009ff5c7230 */ /* 0x000fc40000004100 */
[-C--:B------:R-:W-:Y:S01]  /*0f00*/  FMUL.FTZ R22, R19, R21.reuse ;  /* 0x0000001513167220 */ /* 0x080fe20000410000 */
[----:B------:R-:W-:Y:S02]  /*0f10*/  HADD2.F32 R93, -RZ, R98.H0_H0 ;  /* 0x20000062ff5d7230 */ /* 0x000fe40000004100 */
[----:B------:R-:W-:Y:S01]  /*0f20*/  FADD.FTZ R48, R48, R21 ;  /* 0x0000001530307221 */ /* 0x000fe20000010000 */
[----:B------:R-:W-:Y:S01]  /*0f30*/  FFMA.FTZ R68, R17, R21, R68 ;  /* 0x0000001511447223 */ /* 0x000fe20000010044 */
[----:B------:R-:W-:Y:S01]  /*0f40*/  FMUL.FTZ R21, R8, R139 ;  /* 0x0000008b08157220 */ /* 0x000fe20000410000 */
        /* <DEDUP_REMOVED lines=9> */
[----:B------:R-:W-:-:S02]  /*0fe0*/  HADD2.F32 R23, -RZ, R10.H1_H1 ;  /* 0x3000000aff177230 */ /* 0x000fc40000004100 */
[----:B------:R-:W-:Y:S01]  /*0ff0*/  FMUL.FTZ R100, R8, R95 ;  /* 0x0000005f08647220 */ /* 0x000fe20000410000 */
[----:B------:R-:W-:Y:S02]  /*1000*/  HADD2.F32 R94, -RZ, R99.H0_H0 ;  /* 0x20000063ff5e7230 */ /* 0x000fe40000004100 */
[----:B------:R-:W-:Y:S01]  /*1010*/  FADD.FTZ R95, R92, R19 ;  /* 0x000000135c5f7221 */ /* 0x000fe20000010000 */
[----:B------:R-:W-:Y:S02]  /*1020*/  FFMA.FTZ R92, R24, R19, R93 ;  /* 0x00000013185c7223 */ /* 0x000fe4000001005d */
[-C--:B------:R-:W-:Y:S01]  /*1030*/  FMUL.FTZ R23, R23, R94.reuse ;  /* 0x0000005e17177220 */ /* 0x080fe20000410000 */
[----:B------:R-:W-:Y:S01]  /*1040*/  FADD.FTZ R51, R51, R94 ;  /* 0x0000005e33337221 */ /* 0x000fe20000010000 */
[----:B------:R-:W-:Y:S01]  /*1050*/  FFMA.FTZ R71, R100, R94, R71 ;  /* 0x0000005e64477223 */ /* 0x000fe20000010047 */
[----:B------:R-:W-:Y:S01]  /*1060*/  FADD.FTZ R94, R95, R26 ;  /* 0x0000001a5f5e7221 */ /* 0x000fe20000010000 */
[----:B------:R-:W-:-:S03]  /*1070*/  FFMA.FTZ R93, R21, R26, R92 ;  /* 0x0000001a155d7223 */ /* 0x000fc6000001005c */
[----:B------:R-:W-:Y:S01]  /*1080*/  FADD.FTZ R129, R94, R23 ;  /* 0x000000175e817221 */ /* 0x000fe20000010000 */
[----:B------:R-:W-:-:S07]  /*1090*/  FFMA.FTZ R130, R100, R23, R93 ;  /* 0x0000001764827223 */ /* 0x000fce000001005d */
.L_x_6711:
[----:B------:R-:W-:Y:S05]  /*10a0*/  BSYNC.RECONVERGENT B1 ;  /* 0x0000000000017941 */ /* 0x000fea0003800200 */
.L_x_6710:
        /* <DEDUP_REMOVED lines=13> */
[----:B------:R-:W-:Y:S02]  /*1180*/  HADD2.F32 R102, -RZ, R132.H0_H0 ;  /* 0x20000084ff667230 */ /* 0x000fe40000004100 */
[----:B------:R-:W-:Y:S01]  /*1190*/  HADD2.F32 R106, -RZ, R133.H0_H0 ;  /* 0x20000085ff6a7230 */ /* 0x000fe20000004100 */
[----:B------:R-:W-:Y:S02]  /*11a0*/  IADD3 R131, PT, PT, R131, 0x80, RZ ;  /* 0x0000008083837810 */ /* 0x000fe40007ffe0ff */
[----:B------:R-:W-:Y:S02]  /*11b0*/  IADD3 R123, PT, PT, R123, 0x80, RZ ;  /* 0x000000807b7b7810 */ /* 0x000fe40007ffe0ff */
[----:B--2---:R-:W-:Y:S02]  /*11c0*/  MOV R25, R98 ;  /* 0x0000006200197202 */ /* 0x004fe40000000f00 */
[----:B------:R-:W-:-:S02]  /*11d0*/  SHF.R.U64 R103, R98, 0x10, R99 ;  /* 0x0000001062677819 */ /* 0x000fc40000001263 */
[----:B------:R-:W-:Y:S02]  /*11e0*/  MOV R101, R99 ;  /* 0x0000006300657202 */ /* 0x000fe40000000f00 */
[----:B------:R-:W-:Y:S01]  /*11f0*/  SHF.R.U32.HI R108, RZ, 0x10, R99 ;  /* 0x00000010ff6c7819 */ /* 0x000fe20000011663 */
[----:B------:R-:W-:Y:S02]  /*1200*/  HADD2.F32 R27, -RZ, R25.H0_H0 ;  /* 0x20000019ff1b7230 */ /* 0x000fe40000004100 */
[C---:B---3--:R-:W-:Y:S01]  /*1210*/  FADD.FTZ R99, -R122.reuse, R92 ;  /* 0x0000005c7a637221 */ /* 0x048fe20000010100 */
[C---:B------:R-:W-:Y:S01]  /*1220*/  FADD.FTZ R139, -R122.reuse, R93 ;  /* 0x0000005d7a8b7221 */ /* 0x040fe20000010100 */
[----:B------:R-:W-:Y:S02]  /*1230*/  HADD2.F32 R92, -RZ, R132.H1_H1 ;  /* 0x30000084ff5c7230 */ /* 0x000fe40000004100 */
[----:B------:R-:W-:Y:S01]  /*1240*/  FADD.FTZ R141, -R122, R94 ;  /* 0x0000005e7a8d7221 */ /* 0x000fe20000010100 */
[----:B-----5:R-:W-:Y:S01]  /*1250*/  FMUL.FTZ R25, R8, R99 ;  /* 0x0000006308197220 */ /* 0x020fe20000410000 */
[----:B------:R-:W-:-:S02]  /*1260*/  HADD2.F32 R93, -RZ, R103.H0_H0 ;  /* 0x20000067ff5d7230 */ /* 0x000fc40000004100 */
[----:B------:R-:W-:Y:S01]  /*1270*/  FMUL.FTZ R102, R102, R27 ;  /* 0x0000001b66667220 */ /* 0x000fe20000410000 */
[----:B------:R-:W-:Y:S01]  /*1280*/  FMUL.FTZ R104, R8, R139 ;  /* 0x0000008b08687220 */ /* 0x000fe20000410000 */
[----:B------:R-:W-:Y:S01]  /*1290*/  FADD.FTZ R143, -R122, R95 ;  /* 0x0000005f7a8f7221 */ /* 0x000fe20000010100 */
[----:B------:R-:W-:Y:S01]  /*12a0*/  FADD.FTZ R44, R44, R27 ;  /* 0x0000001b2c2c7221 */ /* 0x000fe20000010000 */
        /* <DEDUP_REMOVED lines=23> */
.L_x_6713:
[----:B------:R-:W-:Y:S05]  /*1420*/  BSYNC.RECONVERGENT B1 ;  /* 0x0000000000017941 */ /* 0x000fea0003800200 */
.L_x_6712:
        /* <DEDUP_REMOVED lines=13> */
[--C-:B------:R-:W-:Y:S02]  /*1500*/  HADD2.F32 R112, -RZ, R134.reuse.H0_H0 ;  /* 0x20000086ff707230 */ /* 0x100fe40000004100 */
[----:B------:R-:W-:Y:S02]  /*1510*/  HADD2.F32 R107, -RZ, R134.H1_H1 ;  /* 0x30000086ff6b7230 */ /* 0x000fe40000004100 */
[----:B------:R-:W-:Y:S01]  /*1520*/  HADD2.F32 R116, -RZ, R135.H0_H0 ;  /* 0x20000087ff747230 */ /* 0x000fe20000004100 */
        /* <DEDUP_REMOVED lines=8> */
[----:B------:R-:W-:Y:S02]  /*15b0*/  HADD2.F32 R93, -RZ, R105.H0_H0 ;  /* 0x20000069ff5d7230 */ /* 0x000fe40000004100 */
[----:B-----5:R-:W-:Y:S01]  /*15c0*/  FMUL.FTZ R105, R8, R97 ;  /* 0x0000006108697220 */ /* 0x020fe20000410000 */
[----:B------:R-:W-:Y:S01]  /*15d0*/  FADD.FTZ R141, -R122, R94 ;  /* 0x0000005e7a8d7221 */ /* 0x000fe20000010100 */
[----:B------:R-:W-:-:S02]  /*15e0*/  HADD2.F32 R92, -RZ, R113.H0_H0 ;  /* 0x20000071ff5c7230 */ /* 0x000fc40000004100 */
[-C--:B------:R-:W-:Y:S01]  /*15f0*/  FMUL.FTZ R112, R112, R93.reuse ;  /* 0x0000005d70707220 */ /* 0x080fe20000410000 */
[----:B------:R-:W-:Y:S01]  /*1600*/  FADD.FTZ R40, R40, R93 ;  /* 0x0000005d28287221 */ /* 0x000fe20000010000 */
[----:B------:R-:W-:Y:S01]  /*1610*/  FFMA.FTZ R60, R105, R93, R60 ;  /* 0x0000005d693c7223 */ /* 0x000fe2000001003c */
[C---:B------:R-:W-:Y:S01]  /*1620*/  FMUL.FTZ R114, R8.reuse, R139 ;  /* 0x0000008b08727220 */ /* 0x040fe20000410000 */
[----:B------:R-:W-:Y:S02]  /*1630*/  HADD2.F32 R93, -RZ, R109.H0_H0 ;  /* 0x2000006dff5d7230 */ /* 0x000fe40000004100 */
        /* <DEDUP_REMOVED lines=10> */
[----:B------:R-:W-:-:S02]  /*16e0*/  HADD2.F32 R94, -RZ, R118.H0_H0 ;  /* 0x20000076ff5e7230 */ /* 0x000fc40000004100 */
        /* <DEDUP_REMOVED lines=11> */
.L_x_6715:
[----:B------:R-:W-:Y:S05]  /*17a0*/  BSYNC.RECONVERGENT B1 ;  /* 0x0000000000017941 */ /* 0x000fea0003800200 */
.L_x_6714:
        /* <DEDUP_REMOVED lines=11> */
[----:B------:R-:W-:Y:S02]  /*1860*/  HADD2.F32 R126, -RZ, R137.H0_H0 ;  /* 0x20000089ff7e7230 */ /* 0x000fe40000004100 */
[----:B0-----:R-:W-:-:S05]  /*1870*/  @P0 IMAD.WIDE.U32 R96, R123, 0x10, R96 ;  /* 0x000000107b600825 */ /* 0x001fca00078e0060 */
[----:B------:R0:W5:Y:S01]  /*1880*/  @P0 LDG.E.128 R84, desc[UR10][R96.64] ;  /* 0x0000000a60540981 */ /* 0x000162000c1e1d00 */
[----:B--2---:R-:W-:Y:S02]  /*1890*/  MOV R117, R98 ;  /* 0x0000006200757202 */ /* 0x004fe40000000f00 */
[--C-:B------:R-:W-:Y:S02]  /*18a0*/  SHF.R.U64 R124, R98, 0x10, R99.reuse ;  /* 0x00000010627c7819 */ /* 0x100fe40000001263 */
[----:B------:R-:W-:Y:S01]  /*18b0*/  MOV R121, R99 ;  /* 0x0000006300797202 */ /* 0x000fe20000000f00 */
[----:B------:R-:W-:Y:S01]  /*18c0*/  HADD2.F32 R117, -RZ, R117.H0_H0 ;  /* 0x20000075ff757230 */ /* 0x000fe20000004100 */
[----:B------:R-:W-:Y:S01]  /*18d0*/  SHF.R.U32.HI R128, RZ, 0x10, R99 ;  /* 0x00000010ff807819 */ /* 0x000fe20000011663 */
[C---:B---3--:R-:W-:Y:S01]  /*18e0*/  FADD.FTZ R115, -R122.reuse, R92 ;  /* 0x0000005c7a737221 */ /* 0x048fe20000010100 */
[----:B------:R-:W-:Y:S01]  /*18f0*/  FADD.FTZ R99, -R122, R93 ;  /* 0x0000005d7a637221 */ /* 0x000fe20000010100 */
[----:B------:R-:W-:-:S02]  /*1900*/  HADD2.F32 R92, -RZ, R136.H1_H1 ;  /* 0x30000088ff5c7230 */ /* 0x000fc40000004100 */
[----:B-----5:R-:W-:Y:S01]  /*1910*/  FMUL.FTZ R115, R8, R115 ;  /* 0x0000007308737220 */ /* 0x020fe20000410000 */
[----:B------:R-:W-:Y:S02]  /*1920*/  HADD2.F32 R93, -RZ, R124.H0_H0 ;  /* 0x2000007cff5d7230 */ /* 0x000fe40000004100 */
[----:B------:R-:W-:Y:S01]  /*1930*/  FMUL.FTZ R120, R120, R117 ;  /* 0x0000007578787220 */ /* 0x000fe20000410000 */
[----:B------:R-:W-:Y:S01]  /*1940*/  FMUL.FTZ R124, R8, R99 ;  /* 0x00000063087c7220 */ /* 0x000fe20000410000 */
[----:B------:R-:W-:Y:S01]  /*1950*/  FADD.FTZ R36, R36, R117 ;  /* 0x0000007524247221 */ /* 0x000fe20000010000 */
[----:B------:R-:W-:Y:S01]  /*1960*/  FFMA.FTZ R56, R115, R117, R56 ;  /* 0x0000007573387223 */ /* 0x000fe20000010038 */
[----:B------:R-:W-:Y:S01]  /*1970*/  FADD.FTZ R119, -R122, R94 ;  /* 0x0000005e7a777221 */ /* 0x000fe20000010100 */
[-C--:B------:R-:W-:Y:S01]  /*1980*/  FMUL.FTZ R117, R92, R93.reuse ;  /* 0x0000005d5c757220 */ /* 0x080fe20000410000 */
[----:B------:R-:W-:Y:S02]  /*1990*/  HADD2.F32 R121, -RZ, R121.H0_H0 ;  /* 0x20000079ff797230 */ /* 0x000fe40000004100 */
[----:B------:R-:W-:Y:S01]  /*19a0*/  FADD.FTZ R37, R37, R93 ;  /* 0x0000005d25257221 */ /* 0x000fe20000010000 */
[----:B------:R-:W-:Y:S01]  /*19b0*/  FFMA.FTZ R57, R124, R93, R57 ;  /* 0x0000005d7c397223 */ /* 0x000fe20000010039 */
[----:B------:R-:W-:Y:S01]  /*19c0*/  FADD.FTZ R92, R129, R120 ;  /* 0x00000078815c7221 */ /* 0x000fe20000010000 */
[----:B------:R-:W-:Y:S01]  /*19d0*/  FFMA.FTZ R93, R115, R120, R130 ;  /* 0x00000078735d7223 */ /* 0x000fe20000010082 */
[----:B------:R-:W-:Y:S01]  /*19e0*/  FADD.FTZ R123, -R122, R95 ;  /* 0x0000005f7a7b7221 */ /* 0x000fe20000010100 */
[----:B------:R-:W-:-:S02]  /*19f0*/  HADD2.F32 R94, -RZ, R137.H1_H1 ;  /* 0x30000089ff5e7230 */ /* 0x000fc40000004100 */
[----:B------:R-:W-:Y:S01]  /*1a00*/  FMUL.FTZ R119, R8, R119 ;  /* 0x0000007708777220 */ /* 0x000fe20000410000 */
[----:B0-----:R-:W-:Y:S02]  /*1a10*/  HADD2.F32 R96, -RZ, R128.H0_H0 ;  /* 0x20000080ff607230 */ /* 0x001fe40000004100 */
        /* <DEDUP_REMOVED lines=14> */
.L_x_6707:
        /* <DEDUP_REMOVED lines=33> */
.L_x_6716:
[----:B----4-:R-:W-:Y:S05]  /*1d10*/  BSYNC.RECONVERGENT B0 ;  /* 0x0000000000007941 */ /* 0x010fea0003800200 */
.L_x_6706:
        /* <DEDUP_REMOVED lines=32> */
.L_x_6718:
[----:B------:R-:W-:Y:S05]  /*1f20*/  BSYNC.RECONVERGENT B0 ;  /* 0x0000000000007941 */ /* 0x000fea0003800200 */
.L_x_6717:
        /* <DEDUP_REMOVED lines=50> */
.L_x_6723:
        /* <DEDUP_REMOVED lines=9> */
.L_x_6724:
        /* <DEDUP_REMOVED lines=9> */
.L_x_6725:
        /* <DEDUP_REMOVED lines=10> */
.L_x_6722:
        /* <DEDUP_REMOVED lines=20> */
[----:B------:R-:W-:Y:S02]  /*2550*/  @P4 F2FP.F16.F32.PACK_AB R94, RZ, R91 ;  /* 0x0000005bff5e423e */ /* 0x000fe400000000ff */
[----:B------:R-:W-:Y:S01]  /*2560*/  FSEL R91, R95, RZ, P0 ;  /* 0x000000ff5f5b7208 */ /* 0x000fe20000000000 */
[----:B-1----:R-:W-:Y:S01]  /*2570*/  @P4 FMUL.FTZ R92, R89, R92 ;  /* 0x0000005c595c4220 */ /* 0x002fe20000410000 */
[----:B------:R-:W-:-:S04]  /*2580*/  @P4 PRMT R10, R94, 0x7610, R10 ;  /* 0x000076105e0a4816 */ /* 0x000fc8000000000a */
[----:B------:R-:W-:Y:S01]  /*2590*/  @P4 F2FP.F16.F32.PACK_AB R92, RZ, R92 ;  /* 0x0000005cff5c423e */ /* 0x000fe200000000ff */
[----:B--2---:R-:W-:-:S03]  /*25a0*/  @P4 FMUL.FTZ R93, R90, R125 ;  /* 0x0000007d5a5d4220 */ /* 0x004fc60000410000 */
[----:B------:R-:W-:Y:S02]  /*25b0*/  @P4 PRMT R9, R92, 0x7610, R9 ;  /* 0x000076105c094816 */ /* 0x000fe40000000009 */
[----:B------:R-:W-:-:S04]  /*25c0*/  @P4 F2FP.F16.F32.PACK_AB R93, RZ, R93 ;  /* 0x0000005dff5d423e */ /* 0x000fc800000000ff */
[----:B------:R-:W-:Y:S01]  /*25d0*/  @P4 PRMT R2, R93, 0x7610, R2 ;  /* 0x000076105d024816 */ /* 0x000fe20000000002 */
[----:B------:R-:W-:Y:S06]  /*25e0*/  @!P4 BRA `(.L_x_6726) ;  /* 0x00000004002cc947 */ /* 0x000fec0003800000 */
[----:B------:R-:W-:-:S05]  /*25f0*/  FMUL.FTZ R92, R91, UR16 ;  /* 0x000000105b5c7c20 */ /* 0x000fca0008410000 */
[----:B------:R-:W-:-:S04]  /*2600*/  F2FP.F16.F32.PACK_AB R92, RZ, R92 ;  /* 0x0000005cff5c723e */ /* 0x000fc800000000ff */
[----:B------:R-:W-:Y:S01]  /*2610*/  PRMT R7, R92, 0x7610, R7 ;  /* 0x000076105c077816 */ /* 0x000fe20000000007 */
[----:B------:R-:W-:Y:S06]  /*2620*/  BRA `(.L_x_6726) ;  /* 0x00000004001c7947 */ /* 0x000fec0003800000 */
.L_x_6721:
        /* <DEDUP_REMOVED lines=21> */
[----:B------:R-:W-:Y:S01]  /*2780*/  @P4 F2FP.F16.F32.PACK_AB R92, RZ, R92 ;  /* 0x0000005cff5c423e */ /* 0x000fe200000000ff */
[----:B-1----:R-:W-:-:S03]  /*2790*/  @P4 FMUL.FTZ R93, R93, R130 ;  /* 0x000000825d5d4220 */ /* 0x002fc60000410000 */
[----:B------:R-:W-:Y:S02]  /*27a0*/  @P4 PRMT R10, R92, 0x7610, R10 ;  /* 0x000076105c0a4816 */ /* 0x000fe4000000000a */
[----:B------:R-:W-:Y:S01]  /*27b0*/  @P4 F2FP.F16.F32.PACK_AB R93, RZ, R93 ;  /* 0x0000005dff5d423e */ /* 0x000fe200000000ff */
[----:B--2---:R-:W-:-:S03]  /*27c0*/  @P4 FMUL.FTZ R94, R94, R129 ;  /* 0x000000815e5e4220 */ /* 0x004fc60000410000 */
[----:B------:R-:W-:Y:S02]  /*27d0*/  @P4 PRMT R9, R93, 0x7610, R9 ;  /* 0x000076105d094816 */ /* 0x000fe40000000009 */
[----:B------:R-:W-:-:S04]  /*27e0*/  @P4 F2FP.F16.F32.PACK_AB R94, RZ, R94 ;  /* 0x0000005eff5e423e */ /* 0x000fc800000000ff */
[----:B------:R-:W-:Y:S01]  /*27f0*/  @P4 PRMT R2, R94, 0x7610, R2 ;  /* 0x000076105e024816 */ /* 0x000fe20000000002 */
[----:B------:R-:W-:Y:S06]  /*2800*/  @!P4 BRA `(.L_x_6726) ;  /* 0x0000000000a4c947 */ /* 0x000fec0003800000 */
[----:B------:R-:W-:Y:S01]  /*2810*/  @P3 FFMA.FTZ R94, R20, R98, R99 ;  /* 0x00000062145e3223 */ /* 0x000fe20000010063 */
[----:B------:R-:W-:-:S03]  /*2820*/  MOV R92, R35 ;  /* 0x00000023005c7202 */ /* 0x000fc60000000f00 */
[----:B------:R-:W-:-:S04]  /*2830*/  @P3 FADD.FTZ R94, R15, -R94 ;  /* 0x8000005e0f5e3221 */ /* 0x000fc80000010000 */
[----:B------:R-:W-:-:S04]  /*2840*/  @P3 FFMA.FTZ R92, R8, R94, R35 ;  /* 0x0000005e085c3223 */ /* 0x000fc80000010023 */
[----:B------:R-:W-:-:S05]  /*2850*/  FMUL.FTZ R92, R92, UR16 ;  /* 0x000000105c5c7c20 */ /* 0x000fca0008410000 */
[----:B------:R-:W-:-:S04]  /*2860*/  F2FP.F16.F32.PACK_AB R92, RZ, R92 ;  /* 0x0000005cff5c723e */ /* 0x000fc800000000ff */
[----:B------:R-:W-:Y:S01]  /*2870*/  PRMT R7, R92, 0x7610, R7 ;  /* 0x000076105c077816 */ /* 0x000fe20000000007 */
[----:B------:R-:W-:Y:S06]  /*2880*/  BRA `(.L_x_6726) ;  /* 0x0000000000847947 */ /* 0x000fec0003800000 */
.L_x_6727:
        /* <DEDUP_REMOVED lines=21> */
[----:B------:R-:W-:Y:S01]  /*29e0*/  @P4 F2FP.F16.F32.PACK_AB R91, RZ, R91 ;  /* 0x0000005bff5b423e */ /* 0x000fe200000000ff */
[----:B-1----:R-:W-:-:S03]  /*29f0*/  @P4 FMUL.FTZ R95, R94, R125 ;  /* 0x0000007d5e5f4220 */ /* 0x002fc60000410000 */
[----:B------:R-:W-:Y:S02]  /*2a00*/  @P4 PRMT R10, R91, 0x7610, R10 ;  /* 0x000076105b0a4816 */ /* 0x000fe4000000000a */
[----:B------:R-:W-:Y:S02]  /*2a10*/  MOV R91, R94 ;  /* 0x0000005e005b7202 */ /* 0x000fe40000000f00 */
[----:B------:R-:W-:Y:S01]  /*2a20*/  @P4 F2FP.F16.F32.PACK_AB R95, RZ, R95 ;  /* 0x0000005fff5f423e */ /* 0x000fe200000000ff */
[----:B--2---:R-:W-:-:S03]  /*2a30*/  @P4 FMUL.FTZ R92, R89, R122 ;  /* 0x0000007a595c4220 */ /* 0x004fc60000410000 */
[----:B------:R-:W-:Y:S02]  /*2a40*/  @P4 PRMT R7, R95, 0x7610, R7 ;  /* 0x000076105f074816 */ /* 0x000fe40000000007 */
[----:B------:R-:W-:Y:S01]  /*2a50*/  @P4 F2FP.F16.F32.PACK_AB R92, RZ, R92 ;  /* 0x0000005cff5c423e */ /* 0x000fe200000000ff */
[----:B---3--:R-:W-:-:S03]  /*2a60*/  @P4 FMUL.FTZ R93, R90, R123 ;  /* 0x0000007b5a5d4220 */ /* 0x008fc60000410000 */
[----:B------:R-:W-:Y:S02]  /*2a70*/  @P4 PRMT R9, R92, 0x7610, R9 ;  /* 0x000076105c094816 */ /* 0x000fe40000000009 */
[----:B------:R-:W-:-:S04]  /*2a80*/  @P4 F2FP.F16.F32.PACK_AB R93, RZ, R93 ;  /* 0x0000005dff5d423e */ /* 0x000fc800000000ff */
[----:B------:R-:W-:-:S07]  /*2a90*/  @P4 PRMT R2, R93, 0x7610, R2 ;  /* 0x000076105d024816 */ /* 0x000fce0000000002 */
.L_x_6726:
        /* <DEDUP_REMOVED lines=14> */
.L_x_6728:
[----:B------:R-:W-:Y:S02]  /*2b80*/  IADD3 R127, PT, PT, R127, 0x80, RZ ;  /* 0x000000807f7f7810 */ /* 0x000fe40007ffe0ff */
[----:B------:R-:W-:-:S07]  /*2b90*/  IADD3 R97, PT, PT, R97, 0x80, RZ ;  /* 0x0000008061617810 */ /* 0x000fce0007ffe0ff */
.L_x_6720:
[----:B------:R-:W-:Y:S05]  /*2ba0*/  BSYNC.RECONVERGENT B0 ;  /* 0x0000000000007941 */ /* 0x000fea0003800200 */
.L_x_6719:
        /* <DEDUP_REMOVED lines=30> */
[----:B------:R-:W-:Y:S01]  /*2d90*/  @P4 F2FP.F16.F32.PACK_AB R91, RZ, R91 ;  /* 0x0000005bff5b423e */ /* 0x000fe200000000ff */
[----:B0-----:R-:W-:-:S03]  /*2da0*/  @P4 FMUL.FTZ R92, R89, R130 ;  /* 0x00000082595c4220 */ /* 0x001fc60000410000 */
[----:B------:R-:W-:Y:S02]  /*2db0*/  @P4 PRMT R10, R91, 0x7610, R10 ;  /* 0x000076105b0a4816 */ /* 0x000fe4000000000a */
[----:B------:R-:W-:Y:S02]  /*2dc0*/  MOV R91, R94 ;  /* 0x0000005e005b7202 */ /* 0x000fe40000000f00 */
        /* <DEDUP_REMOVED lines=10> */
.L_x_6732:
        /* <DEDUP_REMOVED lines=16> */
[----:B------:R-:W-:Y:S01]  /*2f70*/  @P4 F2FP.F16.F32.PACK_AB R92, RZ, R92 ;  /* 0x0000005cff5c423e */ /* 0x000fe200000000ff */
[----:B0-----:R-:W-:-:S03]  /*2f80*/  @P4 FMUL.FTZ R93, R93, R130 ;  /* 0x000000825d5d4220 */ /* 0x001fc60000410000 */
[----:B------:R-:W-:Y:S02]  /*2f90*/  @P4 PRMT R10, R92, 0x7610, R10 ;  /* 0x000076105c0a4816 */ /* 0x000fe4000000000a */
[----:B------:R-:W-:Y:S01]  /*2fa0*/  @P4 F2FP.F16.F32.PACK_AB R93, RZ, R93 ;  /* 0x0000005dff5d423e */ /* 0x000fe200000000ff */
[----:B-1----:R-:W-:-:S03]  /*2fb0*/  @P4 FMUL.FTZ R94, R94, R129 ;  /* 0x000000815e5e4220 */ /* 0x002fc60000410000 */
        /* <DEDUP_REMOVED lines=12> */
.L_x_6731:
        /* <DEDUP_REMOVED lines=38> */
.L_x_6734:
        /* <DEDUP_REMOVED lines=9> */
.L_x_6735:
        /* <DEDUP_REMOVED lines=9> */
.L_x_6736:
        /* <DEDUP_REMOVED lines=9> */
.L_x_6737:
        /* <DEDUP_REMOVED lines=9> */
.L_x_6733:
        /* <DEDUP_REMOVED lines=12> */
.L_x_6738:
[----:B------:R-:W-:Y:S02]  /*35e0*/  IADD3 R127, PT, PT, R127, 0x80, RZ ;  /* 0x000000807f7f7810 */ /* 0x000fe40007ffe0ff */
[----:B------:R-:W-:-:S07]  /*35f0*/  IADD3 R97, PT, PT, R97, 0x80, RZ ;  /* 0x0000008061617810 */ /* 0x000fce0007ffe0ff */
.L_x_6730:
[----:B------:R-:W-:Y:S05]  /*3600*/  BSYNC.RECONVERGENT B0 ;  /* 0x0000000000007941 */ /* 0x000fea0003800200 */
.L_x_6729:
        /* <DEDUP_REMOVED lines=44> */
.L_x_6742:
        /* <DEDUP_REMOVED lines=33> */
.L_x_6741:
        /* <DEDUP_REMOVED lines=38> */
.L_x_6744:
        /* <DEDUP_REMOVED lines=9> */
.L_x_6745:
        /* <DEDUP_REMOVED lines=9> */
.L_x_6746:
        /* <DEDUP_REMOVED lines=9> */
.L_x_6747:
        /* <DEDUP_REMOVED lines=9> */
.L_x_6743:
        /* <DEDUP_REMOVED lines=12> */
.L_x_6748:
[----:B------:R-:W-:Y:S02]  /*4040*/  IADD3 R127, PT, PT, R127, 0x80, RZ ;  /* 0x000000807f7f7810 */ /* 0x000fe40007ffe0ff */
[----:B------:R-:W-:-:S07]  /*4050*/  IADD3 R97, PT, PT, R97, 0x80, RZ ;  /* 0x0000008061617810 */ /* 0x000fce0007ffe0ff */
.L_x_6740:
[----:B------:R-:W-:Y:S05]  /*4060*/  BSYNC.RECONVERGENT B0 ;  /* 0x0000000000007941 */ /* 0x000fea0003800200 */
.L_x_6739:
        /* <DEDUP_REMOVED lines=44> */
.L_x_6752:
        /* <DEDUP_REMOVED lines=33> */
.L_x_6751:
        /* <DEDUP_REMOVED lines=14> */
[----:B------:R-:W-:Y:S01]  /*4620*/  FMUL.FTZ R91, R8, R95 ;  /* 0x0000005f085b7220 */ /* 0x000fe20000410000 */
        /* <DEDUP_REMOVED lines=16> */
[----:B------:R-:W-:Y:S02]  /*4730*/  MOV R91, R94 ;  /* 0x0000005e005b7202 */ /* 0x000fe40000000f00 */
[----:B------:R-:W-:-:S04]  /*4740*/  @P4 F2FP.F16.F32.PACK_AB R93, RZ, R93 ;  /* 0x0000005dff5d423e */ /* 0x000fc800000000ff */
[----:B------:R-:W-:Y:S01]  /*4750*/  @P4 PRMT R2, R93, 0x7610, R2 ;  /* 0x000076105d024816 */ /* 0x000fe20000000002 */
[----:B------:R-:W-:Y:S06]  /*4760*/  @!P4 BRA `(.L_x_6753) ;  /* 0x0000000000a0c947 */ /* 0x000fec0003800000 */
[----:B------:R-:W-:-:S05]  /*4770*/  FMUL.FTZ R92, R94, UR16 ;  /* 0x000000105e5c7c20 */ /* 0x000fca0008410000 */
[----:B------:R-:W-:-:S04]  /*4780*/  F2FP.F16.F32.PACK_AB R92, RZ, R92 ;  /* 0x0000005cff5c723e */ /* 0x000fc800000000ff */
[----:B------:R-:W-:Y:S01]  /*4790*/  PRMT R7, R92, 0x7610, R7 ;  /* 0x000076105c077816 */ /* 0x000fe20000000007 */
[----:B------:R-:W-:Y:S06]  /*47a0*/  BRA `(.L_x_6753) ;  /* 0x0000000000907947 */ /* 0x000fec0003800000 */
.L_x_6754:
        /* <DEDUP_REMOVED lines=9> */
.L_x_6755:
        /* <DEDUP_REMOVED lines=9> */
.L_x_6756:
        /* <DEDUP_REMOVED lines=9> */
.L_x_6757:
        /* <DEDUP_REMOVED lines=9> */
.L_x_6753:
        /* <DEDUP_REMOVED lines=12> */
.L_x_6758:
[----:B------:R-:W-:Y:S02]  /*4ab0*/  IADD3 R127, PT, PT, R127, 0x80, RZ ;  /* 0x000000807f7f7810 */ /* 0x000fe40007ffe0ff */
[----:B------:R-:W-:-:S07]  /*4ac0*/  IADD3 R97, PT, PT, R97, 0x80, RZ ;  /* 0x0000008061617810 */ /* 0x000fce0007ffe0ff */
.L_x_6750:
[----:B------:R-:W-:Y:S05]  /*4ad0*/  BSYNC.RECONVERGENT B0 ;  /* 0x0000000000007941 */ /* 0x000fea0003800200 */
.L_x_6749:
        /* <DEDUP_REMOVED lines=12> */
[-CC-:B-1----:R-:W-:Y:S01]  /*4ba0*/  @P3 FFMA.FTZ R94, R128, R98.reuse, R99.reuse ;  /* 0x00000062805e3223 */ /* 0x182fe20000010063 */
        /* <DEDUP_REMOVED lines=9> */
[----:B------:R-:W0:Y:S01]  /*4c40*/  @P4 LDC R91, c[0x0][0x40c] ;  /* 0x00010300ff5b4b82 */ /* 0x000e220000000800 */
[----:B------:R-:W-:Y:S01]  /*4c50*/  MOV R89, R85 ;  /* 0x0000005500597202 */ /* 0x000fe20000000f00 */
[C---:B------:R-:W-:Y:S01]  /*4c60*/  @P3 FFMA.FTZ R92, R8.reuse, R94, R87 ;  /* 0x0000005e085c3223 */ /* 0x040fe20000010057 */
[----:B------:R-:W-:Y:S01]  /*4c70*/  MOV R90, R86 ;  /* 0x00000056005a7202 */ /* 0x000fe20000000f00 */
[C---:B------:R-:W-:Y:S01]  /*4c80*/  @P3 FFMA.FTZ R89, R8.reuse, R6, R85 ;  /* 0x0000000608593223 */ /* 0x040fe20000010055 */
[----:B------:R-:W-:-:S03]  /*4c90*/  @P3 FFMA.FTZ R90, R8, R99, R86 ;  /* 0x00000063085a3223 */ /* 0x000fc60000010056 */
[----:B------:R-:W1:Y:S08]  /*4ca0*/  @P4 LDC R93, c[0x0][0x40c] ;  /* 0x00010300ff5d4b82 */ /* 0x000e700000000800 */
        /* <DEDUP_REMOVED lines=16> */
.L_x_6762:
        /* <DEDUP_REMOVED lines=16> */
[----:B------:R-:W-:Y:S01]  /*4eb0*/  @P4 F2FP.F16.F32.PACK_AB R6, RZ, R6 ;  /* 0x00000006ff06423e */ /* 0x000fe200000000ff */
[----:B-1----:R-:W-:-:S03]  /*4ec0*/  @P4 FMUL.FTZ R92, R92, R125 ;  /* 0x0000007d5c5c4220 */ /* 0x002fc60000410000 */
[----:B------:R-:W-:Y:S02]  /*4ed0*/  @P4 PRMT R10, R6, 0x7610, R10 ;  /* 0x00007610060a4816 */ /* 0x000fe4000000000a */
[----:B------:R-:W-:Y:S01]  /*4ee0*/  @P4 F2FP.F16.F32.PACK_AB R92, RZ, R92 ;  /* 0x0000005cff5c423e */ /* 0x000fe200000000ff */
[----:B0-----:R-:W-:-:S03]  /*4ef0*/  @P4 FMUL.FTZ R93, R93, R130 ;  /* 0x000000825d5d4220 */ /* 0x001fc60000410000 */
        /* <DEDUP_REMOVED lines=12> */
.L_x_6761:
        /* <DEDUP_REMOVED lines=16> */
[----:B------:R-:W-:Y:S01]  /*50c0*/  ISETP.GT.AND P3, PT, R6, RZ, PT ;  /* 0x000000ff0600720c */ /* 0x000fe20003f64270 */
[----:B------:R-:W0:Y:S03]  /*50d0*/  @P4 LDC R91, c[0x0][0x40c] ;  /* 0x00010300ff5b4b82 */ /* 0x000e260000000800 */
[----:B------:R-:W-:-:S02]  /*50e0*/  FSEL R92, R90, RZ, P3 ;  /* 0x000000ff5a5c7208 */ /* 0x000fc40001800000 */
[----:B------:R-:W-:Y:S02]  /*50f0*/  FSEL R90, R8, RZ, P3 ;  /* 0x000000ff085a7208 */ /* 0x000fe40001800000 */
[----:B------:R-:W-:Y:S01]  /*5100*/  FSEL R88, R88, RZ, P3 ;  /* 0x000000ff58587208 */ /* 0x000fe20001800000 */
        /* <DEDUP_REMOVED lines=18> */
.L_x_6764:
[----:B------:R-:W-:Y:S01]  /*5230*/  FFMA.FTZ R92, R128, R98, R99 ;  /* 0x00000062805c7223 */ /* 0x000fe20000010063 */
[----:B------:R-:W-:-:S03]  /*5240*/  ISETP.GT.AND P3, PT, R6, RZ, PT ;  /* 0x000000ff0600720c */ /* 0x000fc60003f64270 */
[----:B------:R-:W-:-:S04]  /*5250*/  FADD.FTZ R93, R121, -R92 ;  /* 0x8000005c795d7221 */ /* 0x000fc80000010000 */
[----:B------:R-:W-:Y:S02]  /*5260*/  FMUL.FTZ R92, R8, R93 ;  /* 0x0000005d085c7220 */ /* 0x000fe40000410000 */
[----:B------:R-:W0:Y:S03]  /*5270*/  @P4 LDC R93, c[0x0][0x40c] ;  /* 0x00010300ff5d4b82 */ /* 0x000e260000000800 */
[----:B------:R-:W-:-:S05]  /*5280*/  FSEL R92, R92, RZ, P3 ;  /* 0x000000ff5c5c7208 */ /* 0x000fca0001800000 */
[----:B0-----:R-:W-:-:S05]  /*5290*/  @P4 FMUL.FTZ R92, R92, R93 ;  /* 0x0000005d5c5c4220 */ /* 0x001fca0000410000 */
[----:B------:R-:W-:Y:S01]  /*52a0*/  @P4 F2FP.F16.F32.PACK_AB R94, RZ, R92 ;  /* 0x0000005cff5e423e */ /* 0x000fe200000000ff */
        /* <DEDUP_REMOVED lines=9> */
.L_x_6765:
        /* <DEDUP_REMOVED lines=9> */
.L_x_6766:
        /* <DEDUP_REMOVED lines=9> */
.L_x_6767:
[----:B------:R-:W-:-:S07]  /*5460*/  @P4 PRMT R7, R94, 0x7610, R7 ;  /* 0x000076105e074816 */ /* 0x000fce0000000007 */
.L_x_6763:
        /* <DEDUP_REMOVED lines=12> */
.L_x_6760:
[----:B------:R-:W-:Y:S05]  /*5530*/  BSYNC.RECONVERGENT B0 ;  /* 0x0000000000007941 */ /* 0x000fea0003800200 */
.L_x_6759:
[----:B0123--:R-:W0:Y:S01]  /*5540*/  LDC.64 R92, c[0x0][0x380] ;  /* 0x0000e000ff5c7b82 */ /* 0x00fe220000000a00 */
[----:B------:R-:W-:Y:S01]  /*5550*/  UPLOP3.LUT UP1, UPT, UPT, UPT, UP1, 0x40, 0x4 ;  /* 0x000000000004789c */ /* 0x000fe20003f2e810 */
[----:B0-----:R-:W-:-:S04]  /*5560*/  IADD3 R5, PT, PT, R5, R92, RZ ;  /* 0x0000005c05057210 */ /* 0x001fc80007ffe0ff */
[----:B------:R-:W-:-:S13]  /*5570*/  ISETP.GE.AND P3, PT, R5, R93, PT ;  /* 0x0000005d0500720c */ /* 0x000fda0003f66270 */
[----:B------:R-:W-:Y:S05]  /*5580*/  @!P3 BRA `(.L_x_6768) ;  /* 0xffffffb0006cb947 */ /* 0x000fea000383ffff */
.L_x_6705:
[----:B------:R-:W0:Y:S01]  /*5590*/  LDC.64 R2, c[0x0][0x440] ;  /* 0x00011000ff027b82 */ /* 0x000e220000000a00 */
[----:B------:R-:W-:Y:S01]  /*55a0*/  ISETP.NE.AND P4, PT, R96, RZ, PT ;  /* 0x000000ff6000720c */ /* 0x000fe20003f85270 */
[----:B-----5:R-:W-:Y:S01]  /*55b0*/  IMAD R15, R12, UR9, RZ ;  /* 0x000000090c0f7c24 */ /* 0x020fe2000f8e02ff */
[----:B------:R-:W-:-:S04]  /*55c0*/  ISETP.NE.AND P3, PT, R122, RZ, PT ;  /* 0x000000ff7a00720c */ /* 0x000fc80003f65270 */
        /* <DEDUP_REMOVED lines=36> */
.L_x_6769:
        /* <DEDUP_REMOVED lines=15> */
.L_x_10902:


//--------------------- .text._ZN10layer_norm13ln_bwd_kernelINS_13Kernel_traitsI6__halfS2_fS2_fjLj2560ELj1ELj1ELj4ELj8ENS_18Kernel_traits_baseILj2560ES2_S2_fS2_fjLj128EEEEELb0ELb0ELb1ELb1EEEvNS_9BwdParamsE --------------------------
	.section	.text._ZN10layer_norm13ln_bwd_kernelINS_13Kernel_traitsI6__halfS2_fS2_fjLj2560ELj1ELj1ELj4ELj8ENS_18Kernel_traits_baseILj2560ES2_S2_fS2_fjLj128EEEEELb0ELb0ELb1ELb1EEEvNS_9BwdParamsE,"ax",@progbits
	.align	128
        .global         _ZN10layer_norm13ln_bwd_kernelINS_13Kernel_traitsI6__halfS2_fS2_fjLj2560ELj1ELj1ELj4ELj8ENS_18Kernel_traits_baseILj2560ES2_S2_fS2_fjLj128EEEEELb0ELb0ELb1ELb1EEEvNS_9BwdParamsE
        .type           _ZN10layer_norm13ln_bwd_kernelINS_13Kernel_traitsI6__halfS2_fS2_fjLj2560ELj1ELj1ELj4ELj8ENS_18Kernel_traits_baseILj2560ES2_S2_fS2_fjLj128EEEEELb0ELb0ELb1ELb1EEEvNS_9BwdParamsE,@function
        .size           _ZN10layer_norm13ln_bwd_kernelINS_13Kernel_traitsI6__halfS2_fS2_fjLj2560ELj1ELj1ELj4ELj8ENS_18Kernel_traits_baseILj2560ES2_S2_fS2_fjLj128EEEEELb0ELb0ELb1ELb1EEEvNS_9BwdParamsE,(.L_x_10903 - _ZN10layer_norm13ln_bwd_kernelINS_13Kernel_traitsI6__halfS2_fS2_fjLj2560ELj1ELj1ELj4ELj8ENS_18Kernel_traits_baseILj2560ES2_S2_fS2_fjLj128EEEEELb0ELb0ELb1ELb1EEEvNS_9BwdParamsE)
        .other          _ZN10layer_norm13ln_bwd_kernelINS_13Kernel_traitsI6__halfS2_fS2_fjLj2560ELj1ELj1ELj4ELj8ENS_18Kernel_traits_baseILj2560ES2_S2_fS2_fjLj128EEEEELb0ELb0ELb1ELb1EEEvNS_9BwdParamsE,@"STO_CUDA_ENTRY STV_DEFAULT"
_ZN10layer_norm13ln_bwd_kernelINS_13Kernel_traitsI6__halfS2_fS2_fjLj2560ELj1ELj1ELj4ELj8ENS_18Kernel_traits_baseILj2560ES2_S2_fS2_fjLj128EEEEELb0ELb0ELb1ELb1EEEvNS_9BwdParamsE:
.text._ZN10layer_norm13ln_bwd_kernelINS_13Kernel_traitsI6__halfS2_fS2_fjLj2560ELj1ELj1ELj4ELj8ENS_18Kernel_traits_baseILj2560ES2_S2_fS2_fjLj128EEEEELb0ELb0ELb1ELb1EEEvNS_9BwdParamsE:
        /* <DEDUP_REMOVED lines=35> */
[----:B--2---:R-:W2:Y:S04]  /*0230*/  LDG.E.64 R120, desc[UR12][R4.64+0x800] ;  /* 0x0008000c04787981 */ /* 0x004ea8000c1e1b00 */
[----:B------:R-:W5:Y:S04]  /*0240*/  LDG.E.64 R116, desc[UR12][R4.64] ;  /* 0x0000000c04747981 */ /* 0x000f68000c1e1b00 */
[----:B------:R-:W3:Y:S04]  /*0250*/  LDG.E.64 R124, desc[UR12][R4.64+0x1000] ;  /* 0x0010000c047c7981 */ /* 0x000ee8000c1e1b00 */
[----:B------:R-:W4:Y:S04]  /*0260*/  LDG.E.64 R122, desc[UR12][R4.64+0xc00] ;  /* 0x000c000c047a7981 */ /* 0x000f28000c1e1b00 */
[----:B------:R-:W4:Y:S01]  /*0270*/  LDG.E.64 R118, desc[UR12][R4.64+0x400] ;  /* 0x0004000c04767981 */ /* 0x000f22000c1e1b00 */
[----:B------:R-:W-:Y:S01]  /*0280*/  HFMA2 R81, -RZ, RZ, 0, 0 ;  /* 0x00000000ff517431 */ /* 0x000fe200000001ff */
[----:B------:R-:W-:Y:S01]  /*0290*/  UPLOP3.LUT UP1, UPT, UPT, UPT, UPT, 0x40, 0x4 ;  /* 0x000000000004789c */ /* 0x000fe20003f2e870 */
[----:B--2---:R-:W-:-:S02]  /*02a0*/  SHF.R.U64 R132, R120, 0x10, R121 ;  /* 0x0000001078847819 */ /* 0x004fc40000001279 */
[----:B------:R-:W-:Y:S02]  /*02b0*/  SHF.R.U32.HI R0, RZ, 0x10, R121 ;  /* 0x00000010ff007819 */ /* 0x000fe40000011679 */
[--C-:B-----5:R-:W-:Y:S02]  /*02c0*/  SHF.R.U64 R135, R116, 0x10, R117.reuse ;  /* 0x0000001074877819 */ /* 0x120fe40000001275 */
[----:B------:R-:W-:Y:S02]  /*02d0*/  PRMT R132, R132, 0x5410, R0 ;  /* 0x0000541084847816 */ /* 0x000fe40000000000 */
[----:B------:R-:W-:Y:S02]  /*02e0*/  SHF.R.U32.HI R0, RZ, 0x10, R117 ;  /* 0x00000010ff007819 */ /* 0x000fe40000011675 */
[--C-:B---3--:R-:W-:Y:S02]  /*02f0*/  SHF.R.U64 R115, R124, 0x10, R125.reuse ;  /* 0x000000107c737819 */ /* 0x108fe4000000127d */
[----:B------:R-:W-:-:S02]  /*0300*/  SHF.R.U32.HI R126, RZ, 0x10, R125 ;  /* 0x00000010ff7e7819 */ /* 0x000fc4000001167d */
[--C-:B----4-:R-:W-:Y:S02]  /*0310*/  SHF.R.U64 R127, R122, 0x10, R123.reuse ;  /* 0x000000107a7f7819 */ /* 0x110fe4000000127b */
[----:B------:R-:W-:Y:S02]  /*0320*/  SHF.R.U32.HI R128, RZ, 0x10, R123 ;  /* 0x00000010ff807819 */ /* 0x000fe4000001167b */
[--C-:B------:R-:W-:Y:S02]  /*0330*/  SHF.R.U64 R134, R118, 0x10, R119.reuse ;  /* 0x0000001076867819 */ /* 0x100fe40000001277 */
[----:B------:R-:W-:Y:S02]  /*0340*/  SHF.R.U32.HI R3, RZ, 0x10, R119 ;  /* 0x00000010ff037819 */ /* 0x000fe40000011677 */
[----:B------:R-:W-:Y:S02]  /*0350*/  PRMT R135, R135, 0x5410, R0 ;  /* 0x0000541087877816 */ /* 0x000fe40000000000 */
[----:B------:R-:W-:-:S02]  /*0360*/  PRMT R115, R115, 0x5410, R115 ;  /* 0x0000541073737816 */ /* 0x000fc40000000073 */
[----:B------:R-:W-:Y:S02]  /*0370*/  PRMT R126, R126, 0x5410, R126 ;  /* 0x000054107e7e7816 */ /* 0x000fe4000000007e */
[----:B------:R-:W-:Y:S02]  /*0380*/  PRMT R127, R127, 0x5410, R127 ;  /* 0x000054107f7f7816 */ /* 0x000fe4000000007f */
[----:B------:R-:W-:Y:S02]  /*0390*/  PRMT R128, R128, 0x5410, R128 ;  /* 0x0000541080807816 */ /* 0x000fe40000000080 */
[----:B------:R-:W-:Y:S02]  /*03a0*/  PRMT R134, R134, 0x5410, R3 ;  /* 0x0000541086867816 */ /* 0x000fe40000000003 */
[----:B-1----:R-:W-:-:S07]  /*03b0*/  MOV R0, UR11 ;  /* 0x0000000b00007c02 */ /* 0x002fce0008000f00 */
.L_x_6815:
        /* <DEDUP_REMOVED lines=25> */
[----:B0-----:R-:W-:-:S04]  /*0550*/  LEA R10, P0, R0, R10, 0x2 ;  /* 0x0000000a000a7211 */ /* 0x001fc800078010ff */
[----:B------:R-:W-:Y:S02]  /*0560*/  LEA.HI.X R11, R0, R11, R7, 0x2, P0 ;  /* 0x0000000b000b7211 */ /* 0x000fe400000f1407 */
[C---:B------:R-:W-:Y:S01]  /*0570*/  IADD3 R105, PT, PT, R101.reuse, 0x80, RZ ;  /* 0x0000008065697810 */ /* 0x040fe20007ffe0ff */
[C-C-:B-1----:R-:W-:Y:S02]  /*0580*/  IMAD.WIDE.U32 R4, R101.reuse, 0x10, R16.reuse ;  /* 0x0000001065047825 */ /* 0x142fe400078e0010 */
[----:B------:R-:W3:Y:S01]  /*0590*/  LDG.E R3, desc[UR12][R10.64] ;  /* 0x0000000c0a037981 */ /* 0x000ee2000c1e1900 */
[----:B------:R-:W-:Y:S01]  /*05a0*/  IADD3 R107, PT, PT, R101, 0x100, RZ ;  /* 0x00000100656b7810 */ /* 0x000fe20007ffe0ff */
[----:B------:R-:W-:Y:S02]  /*05b0*/  IMAD.WIDE.U32 R8, R105, 0x10, R16 ;  /* 0x0000001069087825 */ /* 0x000fe400078e0010 */
[----:B------:R-:W4:Y:S02]  /*05c0*/  LDG.E.128 R4, desc[UR12][R4.64] ;  /* 0x0000000c04047981 */ /* 0x000f24000c1e1d00 */
[C---:B--2---:R-:W-:Y:S01]  /*05d0*/  IMAD.WIDE.U32 R96, R89.reuse, 0x8, R18 ;  /* 0x0000000859607825 */ /* 0x044fe200078e0012 */
[----:B------:R-:W-:Y:S01]  /*05e0*/  IADD3 R95, PT, PT, R89, 0x80, RZ ;  /* 0x00000080595f7810 */ /* 0x000fe20007ffe0ff */
[----:B------:R-:W2:Y:S04]  /*05f0*/  LDG.E.128 R8, desc[UR12][R8.64] ;  /* 0x0000000c08087981 */ /* 0x000ea8000c1e1d00 */
[----:B------:R-:W2:Y:S01]  /*0600*/  LDG.E.64 R96, desc[UR12][R96.64] ;  /* 0x0000000c60607981 */ /* 0x000ea2000c1e1b00 */
[----:B------:R-:W-:Y:S01]  /*0610*/  IMAD.WIDE.U32 R12, R107, 0x10, R16 ;  /* 0x000000106b0c7825 */ /* 0x000fe200078e0010 */
[----:B------:R-:W-:-:S03]  /*0620*/  IADD3 R93, PT, PT, R89, 0x100, RZ ;  /* 0x00000100595d7810 */ /* 0x000fc60007ffe0ff */
[--C-:B------:R-:W-:Y:S01]  /*0630*/  IMAD.WIDE.U32 R94, R95, 0x8, R18.reuse ;  /* 0x000000085f5e7825 */ /* 0x100fe200078e0012 */
[C---:B------:R-:W-:Y:S01]  /*0640*/  IADD3 R91, PT, PT, R89.reuse, 0x180, RZ ;  /* 0x00000180595b7810 */ /* 0x040fe20007ffe0ff */
[----:B------:R-:W2:Y:S01]  /*0650*/  LDG.E.128 R12, desc[UR12][R12.64] ;  /* 0x0000000c0c0c7981 */ /* 0x000ea2000c1e1d00 */
[----:B------:R-:W-:Y:S02]  /*0660*/  IADD3 R89, PT, PT, R89, 0x200, RZ ;  /* 0x0000020059597810 */ /* 0x000fe40007ffe0ff */
[----:B------:R-:W-:Y:S01]  /*0670*/  IADD3 R131, PT, PT, R101, 0x180, RZ ;  /* 0x0000018065837810 */ /* 0x000fe20007ffe0ff */
[----:B------:R-:W2:Y:S01]  /*0680*/  LDG.E.64 R94, desc[UR12][R94.64] ;  /* 0x0000000c5e5e7981 */ /* 0x000ea2000c1e1b00 */
[----:B------:R-:W-:Y:S01]  /*0690*/  IMAD.WIDE.U32 R92, R93, 0x8, R18 ;  /* 0x000000085d5c7825 */ /* 0x000fe200078e0012 */
[----:B------:R-:W-:-:S03]  /*06a0*/  IADD3 R137, PT, PT, R101, 0x200, RZ ;  /* 0x0000020065897810 */ /* 0x000fc60007ffe0ff */
[--C-:B------:R-:W-:Y:S02]  /*06b0*/  IMAD.WIDE.U32 R90, R91, 0x8, R18.reuse ;  /* 0x000000085b5a7825 */ /* 0x100fe400078e0012 */
[----:B------:R-:W2:Y:S02]  /*06c0*/  LDG.E.64 R92, desc[UR12][R92.64] ;  /* 0x0000000c5c5c7981 */ /* 0x000ea4000c1e1b00 */
[----:B------:R-:W-:Y:S02]  /*06d0*/  IMAD.WIDE.U32 R88, R89, 0x8, R18 ;  /* 0x0000000859587825 */ /* 0x000fe400078e0012 */
[----:B------:R-:W2:Y:S02]  /*06e0*/  LDG.E.64 R90, desc[UR12][R90.64] ;  /* 0x0000000c5a5a7981 */ /* 0x000ea4000c1e1b00 */
[--C-:B------:R-:W-:Y:S02]  /*06f0*/  IMAD.WIDE.U32 R18, R131, 0x10, R16.reuse ;  /* 0x0000001083127825 */ /* 0x100fe400078e0010 */
[----:B------:R-:W2:Y:S02]  /*0700*/  LDG.E.64 R88, desc[UR12][R88.64] ;  /* 0x0000000c58587981 */ /* 0x000ea4000c1e1b00 */
[----:B------:R-:W-:-:S02]  /*0710*/  IMAD.WIDE.U32 R20, R137, 0x10, R16 ;  /* 0x0000001089147825 */ /* 0x000fc400078e0010 */
[----:B------:R-:W2:Y:S04]  /*0720*/  LDG.E.128 R16, desc[UR12][R18.64] ;  /* 0x0000000c12107981 */ /* 0x000ea8000c1e1d00 */
[----:B------:R-:W2:Y:S01]  /*0730*/  LDG.E.128 R20, desc[UR12][R20.64] ;  /* 0x0000000c14147981 */ /* 0x000ea2000c1e1d00 */
[----:B------:R-:W-:-:S04]  /*0740*/  UISETP.NE.U32.AND UP0, UPT, UR6, URZ, UPT ;  /* 0x000000ff0600728c */ /* 0x000fc8000bf05070 */
[----:B------:R-:W-:-:S06]  /*0750*/  UISETP.NE.AND.EX UP0, UPT, UR7, URZ, UPT, UP0 ;  /* 0x000000ff0700728c */ /* 0x000fcc000bf05300 */
[----:B------:R-:W-:-:S13]  /*0760*/  PLOP3.LUT P0, PT, PT, PT, UP0, 0x80, 0x8 ;  /* 0x000000000008781c */ /* 0x000fda0003f0f008 */
[----:B------:R-:W0:Y:S08]  /*0770*/  @P0 LDC.64 R108, c[0x0][0x438] ;  /* 0x00010e00ff6c0b82 */ /* 0x000e300000000a00 */
[----:B------:R-:W1:Y:S08]  /*0780*/  @P0 LDC.64 R102, c[0x0][0x438] ;  /* 0x00010e00ff660b82 */ /* 0x000e700000000a00 */
[----:B------:R-:W1:Y:S01]  /*0790*/  @P0 LDC.64 R112, c[0x0][0x438] ;  /* 0x00010e00ff700b82 */ /* 0x000e620000000a00 */
[----:B------:R-:W-:-:S07]  /*07a0*/  ISETP.NE.AND P1, PT, RZ, UR14, PT ;  /* 0x0000000eff007c0c */ /* 0x000fce000bf25270 */
[----:B------:R-:W1:Y:S01]  /*07b0*/  @P0 LDC.64 R110, c[0x0][0x438] ;  /* 0x00010e00ff6e0b82 */ /* 0x000e620000000a00 */
[----:B0-----:R-:W-:-:S05]  /*07c0*/  @P0 IMAD.WIDE.U32 R108, R107, 0x10, R108 ;  /* 0x000000106b6c0825 */ /* 0x001fca00078e006c */
[----:B------:R0:W5:Y:S02]  /*07d0*/  @P0 LDG.E.128 R32, desc[UR12][R108.64] ;  /* 0x0000000c6c200981 */ /* 0x000164000c1e1d00 */
        /* <DEDUP_REMOVED lines=9> */
[----:B---3--:R-:W-:-:S05]  /*0870*/  FSEL R136, R3, RZ, !P1 ;  /* 0x000000ff03887208 */ /* 0x008fca0004800000 */
[C---:B----4-:R-:W-:Y:S01]  /*0880*/  FADD.FTZ R145, -R136.reuse, R6 ;  /* 0x0000000688917221 */ /* 0x050fe20000010100 */
[C---:B------:R-:W-:Y:S01]  /*0890*/  FADD.FTZ R3, -R136.reuse, R4 ;  /* 0x0000000488037221 */ /* 0x040fe20000010100 */
[C---:B------:R-:W-:Y:S01]  /*08a0*/  FADD.FTZ R141, -R136.reuse, R7 ;  /* 0x00000007888d7221 */ /* 0x040fe20000010100 */
[----:B------:R-:W-:Y:S02]  /*08b0*/  HADD2.F32 R4, -RZ, R116.H0_H0 ;  /* 0x20000074ff047230 */ /* 0x000fe40000004100 */
[----:B--2---:R-:W-:Y:S01]  /*08c0*/  FADD.FTZ R143, -R136, R9 ;  /* 0x00000009888f7221 */ /* 0x004fe20000010100 */
[----:B------:R-:W-:Y:S01]  /*08d0*/  MOV R6, R96 ;  /* 0x0000006000067202 */ /* 0x000fe20000000f00 */
[----:B-----5:R-:W-:Y:S01]  /*08e0*/  FMUL.FTZ R3, R130, R3 ;  /* 0x0000000382037220 */ /* 0x020fe20000410000 */
[--C-:B------:R-:W-:Y:S02]  /*08f0*/  SHF.R.U64 R114, R96, 0x10, R97.reuse ;  /* 0x0000001060727819 */ /* 0x100fe40000001261 */
[----:B------:R-:W-:Y:S01]  /*0900*/  MOV R7, R97 ;  /* 0x0000006100077202 */ /* 0x000fe20000000f00 */
[----:B------:R-:W-:Y:S01]  /*0910*/  HADD2.F32 R9, -RZ, R6.H0_H0 ;  /* 0x20000006ff097230 */ /* 0x000fe20000004100 */
[----:B------:R-:W-:Y:S01]  /*0920*/  SHF.R.U32.HI R108, RZ, 0x10, R97 ;  /* 0x00000010ff6c7819 */ /* 0x000fe20000011661 */
[C---:B------:R-:W-:Y:S01]  /*0930*/  FADD.FTZ R147, -R136.reuse, R8 ;  /* 0x0000000888937221 */ /* 0x040fe20000010100 */
[C---:B------:R-:W-:Y:S01]  /*0940*/  FADD.FTZ R113, -R136.reuse, R10 ;  /* 0x0000000a88717221 */ /* 0x040fe20000010100 */
[C---:B------:R-:W-:Y:S01]  /*0950*/  FADD.FTZ R5, -R136.reuse, R5 ;  /* 0x0000000588057221 */ /* 0x040fe20000010100 */
[----:B------:R-:W-:Y:S01]  /*0960*/  FADD.FTZ R131, -R136, R12 ;  /* 0x0000000c88837221 */ /* 0x000fe20000010100 */
[----:B------:R-:W-:-:S02]  /*0970*/  HADD2.F32 R8, -RZ, R135.H0_H0 ;  /* 0x20000087ff087230 */ /* 0x000fc40000004100 */
[-C--:B------:R-:W-:Y:S01]  /*0980*/  FMUL.FTZ R4, R4, R9.reuse ;  /* 0x0000000904047220 */ /* 0x080fe20000410000 */
[----:B------:R-:W-:Y:S02]  /*0990*/  HADD2.F32 R10, -RZ, R114.H0_H0 ;  /* 0x20000072ff0a7230 */ /* 0x000fe40000004100 */
[----:B------:R-:W-:Y:S01]  /*09a0*/  FFMA.FTZ R44, R3, R9, R44 ;  /* 0x00000009032c7223 */ /* 0x000fe2000001002c */
[----:B------:R-:W-:Y:S01]  /*09b0*/  FADD.FTZ R64, R64, R9 ;  /* 0x0000000940407221 */ /* 0x000fe20000010000 */
[C---:B-1----:R-:W-:Y:S01]  /*09c0*/  FADD.FTZ R103, -R136.reuse, R13 ;  /* 0x0000000d88677221 */ /* 0x042fe20000010100 */
[----:B------:R-:W-:Y:S02]  /*09d0*/  HADD2.F32 R9, -RZ, R117.H0_H0 ;  /* 0x20000075ff097230 */ /* 0x000fe40000004100 */
[----:B------:R-:W-:Y:S01]  /*09e0*/  FADD.FTZ R101, -R136, R11 ;  /* 0x0000000b88657221 */ /* 0x000fe20000010100 */
[----:B------:R-:W-:Y:S01]  /*09f0*/  HADD2.F32 R12, -RZ, R7.H0_H0 ;  /* 0x20000007ff0c7230 */ /* 0x000fe20000004100 */
[----:B------:R-:W-:Y:S01]  /*0a00*/  MOV R11, R94 ;  /* 0x0000005e000b7202 */ /* 0x000fe20000000f00 */
[----:B------:R-:W-:-:S02]  /*0a10*/  HADD2.F32 R13, -RZ, R135.H1_H1 ;  /* 0x30000087ff0d7230 */ /* 0x000fc40000004100 */
[----:B------:R-:W-:Y:S01]  /*0a20*/  FMUL.FTZ R7, R130, R145 ;  /* 0x0000009182077220 */ /* 0x000fe20000410000 */
[----:B------:R-:W-:Y:S01]  /*0a30*/  HADD2.F32 R108, -RZ, R108.H0_H0 ;  /* 0x2000006cff6c7230 */ /* 0x000fe20000004100 */
[----:B------:R-:W-:Y:S01]  /*0a40*/  SHF.R.U64 R110, R94, 0x10, R95 ;  /* 0x000000105e6e7819 */ /* 0x000fe2000000125f */
[----:B------:R-:W-:Y:S01]  /*0a50*/  FMUL.FTZ R6, R130, R5 ;  /* 0x0000000582067220 */ /* 0x000fe20000410000 */
[----:B------:R-:W-:Y:S01]  /*0a60*/  FMUL.FTZ R5, R8, R10 ;  /* 0x0000000a08057220 */ /* 0x000fe20000410000 */
[-C--:B------:R-:W-:Y:S01]  /*0a70*/  FMUL.FTZ R8, R9, R12.reuse ;  /* 0x0000000c09087220 */ /* 0x080fe20000410000 */
[----:B------:R-:W-:Y:S01]  /*0a80*/  FFMA.FTZ R46, R7, R12, R46 ;  /* 0x0000000c072e7223 */ /* 0x000fe2000001002e */
[----:B------:R-:W-:Y:S01]  /*0a90*/  FADD.FTZ R66, R66, R12 ;  /* 0x0000000c42427221 */ /* 0x000fe20000010000 */
[----:B------:R-:W-:Y:S01]  /*0aa0*/  FMUL.FTZ R9, R13, R108 ;  /* 0x0000006c0d097220 */ /* 0x000fe20000410000 */
[----:B------:R-:W-:Y:S01]  /*0ab0*/  FADD.FTZ R97, -R136, R15 ;  /* 0x0000000f88617221 */ /* 0x000fe20000010100 */
[----:B------:R-:W-:Y:S01]  /*0ac0*/  HADD2.F32 R12, -RZ, R118.H0_H0 ;  /* 0x20000076ff0c7230 */ /* 0x000fe20000004100 */
[----:B------:R-:W-:Y:S01]  /*0ad0*/  MOV R102, R95 ;  /* 0x0000005f00667202 */ /* 0x000fe20000000f00 */
[----:B------:R-:W-:-:S02]  /*0ae0*/  HADD2.F32 R13, -RZ, R11.H0_H0 ;  /* 0x2000000bff0d7230 */ /* 0x000fc40000004100 */
[----:B------:R-:W-:Y:S01]  /*0af0*/  FMUL.FTZ R11, R130, R147 ;  /* 0x00000093820b7220 */ /* 0x000fe20000410000 */
[----:B------:R-:W-:Y:S01]  /*0b00*/  HADD2.F32 R15, -RZ, R134.H0_H0 ;  /* 0x20000086ff0f7230 */ /* 0x000fe20000004100 */
[----:B------:R-:W-:Y:S01]  /*0b10*/  SHF.R.U32.HI R104, RZ, 0x10, R95 ;  /* 0x00000010ff687819 */ /* 0x000fe2000001165f */
[----:B------:R-:W-:Y:S02]  /*0b20*/  HADD2.F32 R110, -RZ, R110.H0_H0 ;  /* 0x2000006eff6e7230 */ /* 0x000fe40000004100 */
[C---:B------:R-:W-:Y:S01]  /*0b30*/  FADD.FTZ R149, -R136.reuse, R16 ;  /* 0x0000001088957221 */ /* 0x040fe20000010100 */
[----:B------:R-:W-:Y:S01]  /*0b40*/  FADD.FTZ R139, -R136, R17 ;  /* 0x00000011888b7221 */ /* 0x000fe20000010100 */
[-C--:B------:R-:W-:Y:S01]  /*0b50*/  FMUL.FTZ R12, R12, R13.reuse ;  /* 0x0000000d0c0c7220 */ /* 0x080fe20000410000 */
[----:B------:R-:W-:Y:S01]  /*0b60*/  FFMA.FTZ R80, R11, R13, R80 ;  /* 0x0000000d0b507223 */ /* 0x000fe20000010050 */
[----:B------:R-:W-:Y:S01]  /*0b70*/  FADD.FTZ R60, R60, R13 ;  /* 0x0000000d3c3c7221 */ /* 0x000fe20000010000 */
[----:B------:R-:W-:Y:S01]  /*0b80*/  FADD.FTZ R105, -R136, R19 ;  /* 0x0000001388697221 */ /* 0x000fe20000010100 */
[----:B------:R-:W-:-:S02]  /*0b90*/  HADD2.F32 R16, -RZ, R119.H0_H0 ;  /* 0x20000077ff107230 */ /* 0x000fc40000004100 */
[----:B------:R-:W-:Y:S01]  /*0ba0*/  FMUL.FTZ R13, R15, R110 ;  /* 0x0000006e0f0d7220 */ /* 0x000fe20000410000 */
[----:B------:R-:W-:Y:S01]  /*0bb0*/  HADD2.F32 R17, -RZ, R102.H0_H0 ;  /* 0x20000066ff117230 */ /* 0x000fe20000004100 */
[----:B------:R-:W-:Y:S01]  /*0bc0*/  MOV R112, R92 ;  /* 0x0000005c00707202 */ /* 0x000fe20000000f00 */
[----:B------:R-:W-:Y:S01]  /*0bd0*/  FMUL.FTZ R15, R130, R113 ;  /* 0x00000071820f7220 */ /* 0x000fe20000410000 */
[----:B------:R-:W-:Y:S01]  /*0be0*/  HADD2.F32 R19, -RZ, R134.H1_H1 ;  /* 0x30000086ff137230 */ /* 0x000fe20000004100 */
[--C-:B------:R-:W-:Y:S01]  /*0bf0*/  SHF.R.U64 R106, R92, 0x10, R93.reuse ;  /* 0x000000105c6a7819 */ /* 0x100fe2000000125d */
[----:B------:R-:W-:Y:S01]  /*0c00*/  HADD2.F32 R104, -RZ, R104.H0_H0 ;  /* 0x20000068ff687230 */ /* 0x000fe20000004100 */
[----:B------:R-:W-:Y:S02]  /*0c10*/  MOV R96, R93 ;  /* 0x0000005d00607202 */ /* 0x000fe40000000f00 */
[----:B0-----:R-:W-:Y:S02]  /*0c20*/  SHF.R.U32.HI R98, RZ, 0x10, R93 ;  /* 0x00000010ff627819 */ /* 0x001fe4000001165d */
[----:B------:R-:W-:-:S02]  /*0c30*/  SHF.R.U64 R95, R90, 0x10, R91 ;  /* 0x000000105a5f7819 */ /* 0x000fc4000000125b */
[----:B------:R-:W-:Y:S02]  /*0c40*/  MOV R93, R91 ;  /* 0x0000005b005d7202 */ /* 0x000fe40000000f00 */
[----:B------:R-:W-:Y:S01]  /*0c50*/  SHF.R.U32.HI R94, RZ, 0x10, R91 ;  /* 0x00000010ff5e7819 */ /* 0x000fe2000001165b */
[C---:B------:R-:W-:Y:S01]  /*0c60*/  FADD.FTZ R107, -R136.reuse, R20 ;  /* 0x00000014886b7221 */ /* 0x040fe20000010100 */
[----:B------:R-:W-:Y:S01]  /*0c70*/  MOV R100, R90 ;  /* 0x0000005a00647202 */ /* 0x000fe20000000f00 */
[----:B------:R-:W-:Y:S01]  /*0c80*/  FADD.FTZ R109, -R136, R21 ;  /* 0x00000015886d7221 */ /* 0x000fe20000010100 */
[----:B------:R-:W-:Y:S01]  /*0c90*/  MOV R92, R88 ;  /* 0x00000058005c7202 */ /* 0x000fe20000000f00 */
[-C--:B------:R-:W-:Y:S01]  /*0ca0*/  FMUL.FTZ R16, R16, R17.reuse ;  /* 0x0000001110107220 */ /* 0x080fe20000410000 */
[----:B------:R-:W-:Y:S01]  /*0cb0*/  SHF.R.U64 R91, R88, 0x10, R89 ;  /* 0x00000010585b7819 */ /* 0x000fe20000001259 */
[----:B------:R-:W-:Y:S01]  /*0cc0*/  FFMA.FTZ R82, R15, R17, R82 ;  /* 0x000000110f527223 */ /* 0x000fe20000010052 */
[----:B------:R-:W-:Y:S01]  /*0cd0*/  MOV R90, R89 ;  /* 0x00000059005a7202 */ /* 0x000fe20000000f00 */
[----:B------:R-:W-:Y:S01]  /*0ce0*/  FADD.FTZ R62, R62, R17 ;  /* 0x000000113e3e7221 */ /* 0x000fe20000010000 */
[----:B------:R-:W-:Y:S01]  /*0cf0*/  SHF.R.U32.HI R88, RZ, 0x10, R89 ;  /* 0x00000010ff587819 */ /* 0x000fe20000011659 */
[----:B------:R-:W-:Y:S01]  /*0d00*/  FADD.FTZ R89, -R136, R23 ;  /* 0x0000001788597221 */ /* 0x000fe20000010100 */
[----:B------:R-:W-:-:S02]  /*0d10*/  HADD2.F32 R20, -RZ, R120.H0_H0 ;  /* 0x20000078ff147230 */ /* 0x000fc40000004100 */
[----:B------:R-:W-:Y:S01]  /*0d20*/  FMUL.FTZ R17, R19, R104 ;  /* 0x0000006813117220 */ /* 0x000fe20000410000 */
[----:B------:R-:W-:Y:S02]  /*0d30*/  HADD2.F32 R21, -RZ, R112.H0_H0 ;  /* 0x20000070ff157230 */ /* 0x000fe40000004100 */
[----:B------:R-:W-:Y:S01]  /*0d40*/  FMUL.FTZ R19, R130, R131 ;  /* 0x0000008382137220 */ /* 0x000fe20000410000 */
[----:B------:R-:W-:Y:S02]  /*0d50*/  HADD2.F32 R23, -RZ, R132.H0_H0 ;  /* 0x20000084ff177230 */ /* 0x000fe40000004100 */
[C---:B------:R-:W-:Y:S01]  /*0d60*/  FADD.FTZ R137, -R136.reuse, R18 ;  /* 0x0000001288897221 */ /* 0x040fe20000010100 */
[----:B------:R-:W-:Y:S02]  /*0d70*/  HADD2.F32 R106, -RZ, R106.H0_H0 ;  /* 0x2000006aff6a7230 */ /* 0x000fe40000004100 */
[----:B------:R-:W-:Y:S01]  /*0d80*/  FADD.FTZ R99, -R136, R14 ;  /* 0x0000000e88637221 */ /* 0x000fe20000010100 */
[----:B------:R-:W-:Y:S01]  /*0d90*/  FMUL.FTZ R18, R130, R101 ;  /* 0x0000006582127220 */ /* 0x000fe20000410000 */
[-C--:B------:R-:W-:Y:S01]  /*0da0*/  FMUL.FTZ R20, R20, R21.reuse ;  /* 0x0000001514147220 */ /* 0x080fe20000410000 */
[----:B------:R-:W-:Y:S01]  /*0db0*/  FFMA.FTZ R76, R19, R21, R76 ;  /* 0x00000015134c7223 */ /* 0x000fe2000001004c */
[----:B------:R-:W-:Y:S01]  /*0dc0*/  FADD.FTZ R56, R56, R21 ;  /* 0x0000001538387221 */ /* 0x000fe20000010000 */
[----:B------:R-:W-:Y:S01]  /*0dd0*/  FMUL.FTZ R21, R23, R106 ;  /* 0x0000006a17157220 */ /* 0x000fe20000410000 */
[----:B------:R-:W-:Y:S01]  /*0de0*/  FFMA.FTZ R83, R18, R104, R83 ;  /* 0x0000006812537223 */ /* 0x000fe20000010053 */
[----:B------:R-:W-:Y:S01]  /*0df0*/  FADD.FTZ R63, R63, R104 ;  /* 0x000000683f3f7221 */ /* 0x000fe20000010000 */
[----:B------:R-:W-:-:S02]  /*0e00*/  HADD2.F32 R101, -RZ, R121.H0_H0 ;  /* 0x20000079ff657230 */ /* 0x000fc40000004100 */
[----:B------:R-:W-:Y:S01]  /*0e10*/  FMUL.FTZ R23, R130, R99 ;  /* 0x0000006382177220 */ /* 0x000fe20000410000 */
[----:B------:R-:W-:Y:S02]  /*0e20*/  HADD2.F32 R102, -RZ, R96.H0_H0 ;  /* 0x20000060ff667230 */ /* 0x000fe40000004100 */
[----:B------:R-:W-:Y:S01]  /*0e30*/  FADD.FTZ R111, -R136, R22 ;  /* 0x00000016886f7221 */ /* 0x000fe20000010100 */
[----:B------:R-:W-:Y:S02]  /*0e40*/  HADD2.F32 R99, -RZ, R132.H1_H1 ;  /* 0x30000084ff637230 */ /* 0x000fe40000004100 */
[C---:B------:R-:W-:Y:S01]  /*0e50*/  FMUL.FTZ R22, R130.reuse, R103 ;  /* 0x0000006782167220 */ /* 0x040fe20000410000 */
[----:B------:R-:W-:Y:S02]  /*0e60*/  HADD2.F32 R104, -RZ, R98.H0_H0 ;  /* 0x20000062ff687230 */ /* 0x000fe40000004100 */
[----:B------:R-:W-:Y:S01]  /*0e70*/  FMUL.FTZ R98, R130, R97 ;  /* 0x0000006182627220 */ /* 0x000fe20000410000 */
[-C--:B------:R-:W-:Y:S01]  /*0e80*/  FMUL.FTZ R96, R101, R102.reuse ;  /* 0x0000006665607220 */ /* 0x080fe20000410000 */
[----:B------:R-:W-:Y:S01]  /*0e90*/  FFMA.FTZ R78, R23, R102, R78 ;  /* 0x00000066174e7223 */ /* 0x000fe2000001004e */
[----:B------:R-:W-:Y:S01]  /*0ea0*/  FADD.FTZ R58, R58, R102 ;  /* 0x000000663a3a7221 */ /* 0x000fe20000010000 */
[----:B------:R-:W-:Y:S01]  /*0eb0*/  FFMA.FTZ R77, R22, R106, R77 ;  /* 0x0000006a164d7223 */ /* 0x000fe2000001004d */
[----:B------:R-:W-:Y:S01]  /*0ec0*/  FADD.FTZ R57, R57, R106 ;  /* 0x0000006a39397221 */ /* 0x000fe20000010000 */
[----:B------:R-:W-:-:S02]  /*0ed0*/  HADD2.F32 R101, -RZ, R122.H0_H0 ;  /* 0x2000007aff657230 */ /* 0x000fc40000004100 */
[-C--:B------:R-:W-:Y:S01]  /*0ee0*/  FMUL.FTZ R97, R99, R104.reuse ;  /* 0x0000006863617220 */ /* 0x080fe20000410000 */
[----:B------:R-:W-:Y:S02]  /*0ef0*/  HADD2.F32 R102, -RZ, R100.H0_H0 ;  /* 0x20000064ff667230 */ /* 0x000fe40000004100 */
[----:B------:R-:W-:Y:S01]  /*0f00*/  FMUL.FTZ R99, R130, R149 ;  /* 0x0000009582637220 */ /* 0x000fe20000410000 */
[----:B------:R-:W-:Y:S02]  /*0f10*/  HADD2.F32 R103, -RZ, R127.H1_H1 ;  /* 0x3000007fff677230 */ /* 0x000fe40000004100 */
[----:B------:R-:W-:Y:S01]  /*0f20*/  FFMA.FTZ R79, R98, R104, R79 ;  /* 0x00000068624f7223 */ /* 0x000fe2000001004f */
[----:B------:R-:W-:Y:S02]  /*0f30*/  HADD2.F32 R106, -RZ, R95.H0_H0 ;  /* 0x2000005fff6a7230 */ /* 0x000fe40000004100 */
[----:B------:R-:W-:Y:S01]  /*0f40*/  FADD.FTZ R59, R59, R104 ;  /* 0x000000683b3b7221 */ /* 0x000fe20000010000 */
[----:B------:R-:W-:Y:S01]  /*0f50*/  FADD.FTZ R104, RZ, R4 ;  /* 0x00000004ff687221 */ /* 0x000fe20000010000 */
[----:B------:R-:W-:Y:S01]  /*0f60*/  FFMA.FTZ R95, R3, R4, RZ ;  /* 0x00000004035f7223 */ /* 0x000fe200000100ff */
[-C--:B------:R-:W-:Y:S01]  /*0f70*/  FMUL.FTZ R100, R101, R102.reuse ;  /* 0x0000006665647220 */ /* 0x080fe20000410000 */
        /* <DEDUP_REMOVED lines=8> */
[----:B------:R-:W-:Y:S01]  /*1000*/  FFMA.FTZ R45, R6, R10, R45 ;  /* 0x0000000a062d7223 */ /* 0x000fe2000001002d */
[----:B------:R-:W-:Y:S01]  /*1010*/  FADD.FTZ R65, R65, R10 ;  /* 0x0000000a41417221 */ /* 0x000fe20000010000 */
[----:B------:R-:W-:Y:S01]  /*1020*/  FADD.FTZ R106, R103, R8 ;  /* 0x00000008676a7221 */ /* 0x000fe20000010000 */
[----:B------:R-:W-:Y:S01]  /*1030*/  FMUL.FTZ R10, R130, R141 ;  /* 0x0000008d820a7220 */ /* 0x000fe20000410000 */
[----:B------:R-:W-:Y:S01]  /*1040*/  FFMA.FTZ R95, R7, R8, R104 ;  /* 0x00000008075f7223 */ /* 0x000fe20000010068 */
[----:B------:R-:W-:-:S02]  /*1050*/  HADD2.F32 R113, -RZ, R93.H0_H0 ;  /* 0x2000005dff717230 */ /* 0x000fc40000004100 */
[----:B------:R-:W-:Y:S01]  /*1060*/  FADD.FTZ R93, R106, R9 ;  /* 0x000000096a5d7221 */ /* 0x000fe20000010000 */
[C---:B------:R-:W-:Y:S01]  /*1070*/  FFMA.FTZ R106, R10.reuse, R9, R95 ;  /* 0x000000090a6a7223 */ /* 0x040fe2000001005f */
[----:B------:R-:W-:Y:S02]  /*1080*/  HADD2.F32 R112, -RZ, R94.H0_H0 ;  /* 0x2000005eff707230 */ /* 0x000fe40000004100 */
[----:B------:R-:W-:Y:S01]  /*1090*/  FADD.FTZ R94, R93, R12 ;  /* 0x0000000c5d5e7221 */ /* 0x000fe20000010000 */
[----:B------:R-:W-:Y:S01]  /*10a0*/  FFMA.FTZ R47, R10, R108, R47 ;  /* 0x0000006c0a2f7223 */ /* 0x000fe2000001002f */
[----:B------:R-:W-:Y:S01]  /*10b0*/  FADD.FTZ R67, R67, R108 ;  /* 0x0000006c43437221 */ /* 0x000fe20000010000 */
[----:B------:R-:W-:Y:S01]  /*10c0*/  FMUL.FTZ R14, R130, R143 ;  /* 0x0000008f820e7220 */ /* 0x000fe20000410000 */
[----:B------:R-:W-:Y:S01]  /*10d0*/  FFMA.FTZ R93, R11, R12, R106 ;  /* 0x0000000c0b5d7223 */ /* 0x000fe2000001006a */
[----:B------:R-:W-:Y:S02]  /*10e0*/  HADD2.F32 R108, -RZ, R123.H0_H0 ;  /* 0x2000007bff6c7230 */ /* 0x000fe40000004100 */
[----:B------:R-:W-:Y:S01]  /*10f0*/  FADD.FTZ R95, R94, R13 ;  /* 0x0000000d5e5f7221 */ /* 0x000fe20000010000 */
[C---:B------:R-:W-:Y:S01]  /*1100*/  FFMA.FTZ R81, R14.reuse, R110, R81 ;  /* 0x0000006e0e517223 */ /* 0x040fe20000010051 */
[----:B------:R-:W-:Y:S01]  /*1110*/  FFMA.FTZ R94, R14, R13, R93 ;  /* 0x0000000d0e5e7223 */ /* 0x000fe2000001005d */
[----:B------:R-:W-:Y:S01]  /*1120*/  FADD.FTZ R61, R61, R110 ;  /* 0x0000006e3d3d7221 */ /* 0x000fe20000010000 */
[----:B------:R-:W-:-:S02]  /*1130*/  HADD2.F32 R110, -RZ, R128.H1_H1 ;  /* 0x30000080ff6e7230 */ /* 0x000fc40000004100 */
[----:B------:R-:W-:Y:S01]  /*1140*/  FMUL.FTZ R104, R108, R113 ;  /* 0x000000716c687220 */ /* 0x000fe20000410000 */
[----:B------:R-:W-:Y:S01]  /*1150*/  FADD.FTZ R108, R95, R16 ;  /* 0x000000105f6c7221 */ /* 0x000fe20000010000 */
[----:B------:R-:W-:Y:S01]  /*1160*/  FFMA.FTZ R93, R15, R16, R94 ;  /* 0x000000100f5d7223 */ /* 0x000fe2000001005e */
[----:B------:R-:W-:Y:S01]  /*1170*/  FMUL.FTZ R106, R130, R105 ;  /* 0x00000069826a7220 */ /* 0x000fe20000410000 */
[----:B------:R-:W-:Y:S01]  /*1180*/  FMUL.FTZ R105, R110, R112 ;  /* 0x000000706e697220 */ /* 0x000fe20000410000 */
[----:B------:R-:W-:Y:S01]  /*1190*/  FADD.FTZ R95, R108, R17 ;  /* 0x000000116c5f7221 */ /* 0x000fe20000010000 */
[----:B------:R-:W-:Y:S01]  /*11a0*/  FFMA.FTZ R110, R18, R17, R93 ;  /* 0x00000011126e7223 */ /* 0x000fe2000001005d */
[----:B------:R-:W-:Y:S02]  /*11b0*/  FMUL.FTZ R103, R130, R137 ;  /* 0x0000008982677220 */ /* 0x000fe40000410000 */
[----:B------:R-:W-:Y:S01]  /*11c0*/  FADD.FTZ R94, R95, R20 ;  /* 0x000000145f5e7221 */ /* 0x000fe20000010000 */
[----:B------:R-:W-:Y:S01]  /*11d0*/  FFMA.FTZ R93, R19, R20, R110 ;  /* 0x00000014135d7223 */ /* 0x000fe2000001006e */
[----:B------:R-:W-:Y:S01]  /*11e0*/  FADD.FTZ R54, R54, R113 ;  /* 0x0000007136367221 */ /* 0x000fe20000010000 */
[----:B------:R-:W-:Y:S01]  /*11f0*/  FFMA.FTZ R74, R103, R113, R74 ;  /* 0x00000071674a7223 */ /* 0x000fe2000001004a */
[----:B------:R-:W-:-:S02]  /*1200*/  HADD2.F32 R113, -RZ, R92.H0_H0 ;  /* 0x2000005cff717230 */ /* 0x000fc40000004100 */
[----:B------:R-:W-:Y:S01]  /*1210*/  FADD.FTZ R95, R94, R21 ;  /* 0x000000155e5f7221 */ /* 0x000fe20000010000 */
[----:B------:R-:W-:Y:S01]  /*1220*/  FFMA.FTZ R92, R22, R21, R93 ;  /* 0x00000015165c7223 */ /* 0x000fe2000001005d */
[----:B------:R-:W-:Y:S02]  /*1230*/  HADD2.F32 R93, -RZ, R91.H0_H0 ;  /* 0x2000005bff5d7230 */ /* 0x000fe40000004100 */
[----:B------:R-:W-:Y:S01]  /*1240*/  FADD.FTZ R94, R95, R96 ;  /* 0x000000605f5e7221 */ /* 0x000fe20000010000 */
[----:B------:R-:W-:Y:S01]  /*1250*/  FFMA.FTZ R91, R23, R96, R92 ;  /* 0x00000060175b7223 */ /* 0x000fe2000001005c */
[----:B------:R-:W-:Y:S01]  /*1260*/  FADD.FTZ R55, R55, R112 ;  /* 0x0000007037377221 */ /* 0x000fe20000010000 */
[----:B------:R-:W-:Y:S01]  /*1270*/  FFMA.FTZ R75, R106, R112, R75 ;  /* 0x000000706a4b7223 */ /* 0x000fe2000001004b */
[----:B------:R-:W-:Y:S01]  /*1280*/  FADD.FTZ R95, R94, R97 ;  /* 0x000000615e5f7221 */ /* 0x000fe20000010000 */
[----:B------:R-:W-:Y:S01]  /*1290*/  FFMA.FTZ R94, R98, R97, R91 ;  /* 0x00000061625e7223 */ /* 0x000fe2000001005b */
[----:B------:R-:W-:-:S02]  /*12a0*/  HADD2.F32 R112, -RZ, R115.H1_H1 ;  /* 0x30000073ff707230 */ /* 0x000fc40000004100 */
        /* <DEDUP_REMOVED lines=17> */
[----:B------:R-:W-:Y:S02]  /*13c0*/  HADD2.F32 R93, -RZ, R90.H0_H0 ;  /* 0x2000005aff5d7230 */ /* 0x000fe40000004100 */
[----:B------:R-:W-:Y:S02]  /*13d0*/  HADD2.F32 R90, -RZ, R88.H0_H0 ;  /* 0x20000058ff5a7230 */ /* 0x000fe40000004100 */
[----:B------:R-:W-:Y:S01]  /*13e0*/  FADD.FTZ R88, R95, R108 ;  /* 0x0000006c5f587221 */ /* 0x000fe20000010000 */
[C---:B------:R-:W-:Y:S01]  /*13f0*/  FFMA.FTZ R91, R107.reuse, R108, R92 ;  /* 0x0000006c6b5b7223 */ /* 0x040fe2000001005c */
[----:B------:R-:W-:Y:S01]  /*1400*/  FADD.FTZ R48, R48, R113 ;  /* 0x0000007130307221 */ /* 0x000fe20000010000 */
[----:B------:R-:W-:Y:S01]  /*1410*/  FFMA.FTZ R68, R107, R113, R68 ;  /* 0x000000716b447223 */ /* 0x000fe20000010044 */
[-C--:B------:R-:W-:Y:S01]  /*1420*/  FMUL.FTZ R112, R112, R93.reuse ;  /* 0x0000005d70707220 */ /* 0x080fe20000410000 */
[----:B------:R-:W-:Y:S01]  /*1430*/  FADD.FTZ R50, R50, R93 ;  /* 0x0000005d32327221 */ /* 0x000fe20000010000 */
[----:B------:R-:W-:Y:S01]  /*1440*/  FFMA.FTZ R70, R111, R93, R70 ;  /* 0x0000005d6f467223 */ /* 0x000fe20000010046 */
[----:B------:R-:W-:-:S02]  /*1450*/  HADD2.F32 R113, -RZ, R126.H1_H1 ;  /* 0x3000007eff717230 */ /* 0x000fc40000004100 */
        /* <DEDUP_REMOVED lines=11> */
.L_x_6771:
        /* <DEDUP_REMOVED lines=22> */
.L_x_6772:
        /* <DEDUP_REMOVED lines=32> */
.L_x_6774:
[----:B------:R-:W-:Y:S05]  /*1870*/  BSYNC.RECONVERGENT B0 ;  /* 0x0000000000007941 */ /* 0x000fea0003800200 */
.L_x_6773:
        /* <DEDUP_REMOVED lines=51> */
.L_x_6777:
        /* <DEDUP_REMOVED lines=9> */
.L_x_6778:
        /* <DEDUP_REMOVED lines=9> */
.L_x_6779:
        /* <DEDUP_REMOVED lines=10> */
.L_x_6776:
        /* <DEDUP_REMOVED lines=34> */
.L_x_6775:
        /* <DEDUP_REMOVED lines=38> */
.L_x_6781:
        /* <DEDUP_REMOVED lines=33> */
.L_x_6780:
        /* <DEDUP_REMOVED lines=14> */
.L_x_6782:
        /* <DEDUP_REMOVED lines=36> */
.L_x_6784:
        /* <DEDUP_REMOVED lines=33> */
.L_x_6783:
        /* <DEDUP_REMOVED lines=35> */
.L_x_6786:
        /* <DEDUP_REMOVED lines=9> */
.L_x_6787:
        /* <DEDUP_REMOVED lines=9> */
.L_x_6788:
        /* <DEDUP_REMOVED lines=9> */
.L_x_6789:
        /* <DEDUP_REMOVED lines=9> */
.L_x_6785:
        /* <DEDUP_REMOVED lines=14> */
.L_x_6790:
        /* <DEDUP_REMOVED lines=36> */
.L_x_6792:
        /* <DEDUP_REMOVED lines=33> */
.L_x_6791:
        /* <DEDUP_REMOVED lines=35> */
.L_x_6794:
        /* <DEDUP_REMOVED lines=9> */
.L_x_6795:
        /* <DEDUP_REMOVED lines=9> */
.L_x_6796:
        /* <DEDUP_REMOVED lines=9> */
.L_x_6797:
        /* <DEDUP_REMOVED lines=9> */
.L_x_6793:
        /* <DEDUP_REMOVED lines=14> */
.L_x_6798:
        /* <DEDUP_REMOVED lines=36> */
.L_x_6800:
        /* <DEDUP_REMOVED lines=33> */
.L_x_6799:
        /* <DEDUP_REMOVED lines=35> */
.L_x_6802:
        /* <DEDUP_REMOVED lines=9> */
.L_x_6803:
        /* <DEDUP_REMOVED lines=9> */
.L_x_6804:
        /* <DEDUP_REMOVED lines=9> */
.L_x_6805:
        /* <DEDUP_REMOVED lines=9> */
.L_x_6801:
        /* <DEDUP_REMOVED lines=14> */
.L_x_6806:
        /* <DEDUP_REMOVED lines=36> */
.L_x_6808:
        /* <DEDUP_REMOVED lines=33> */
.L_x_6807:
        /* <DEDUP_REMOVED lines=35> */
.L_x_6810:
[----:B-1----:R-:W1:Y:S01]  /*4840*/  @P3 LDC R91, c[0x0][0x40c] ;  /* 0x00010300ff5b3b82 */ /* 0x002e620000000800 */
[----:B0-----:R-:W-:Y:S01]  /*4850*/  FFMA.FTZ R88, R114, R94, R95 ;  /* 0x0000005e72587223 */ /* 0x001fe2000001005f */
[----:B------:R-:W-:-:S03]  /*4860*/  ISETP.GT.AND P0, PT, R129, RZ, PT ;  /* 0x000000ff8100720c */ /* 0x000fc60003f04270 */
[----:B------:R-:W-:-:S04]  /*4870*/  FADD.FTZ R89, R113, -R88 ;  /* 0x8000005871597221 */ /* 0x000fc80000010000 */
[----:B------:R-:W-:-:S05]  /*4880*/  FMUL.FTZ R88, R130, R89 ;  /* 0x0000005982587220 */ /* 0x000fca0000410000 */
[----:B------:R-:W-:-:S05]  /*4890*/  FSEL R88, R88, RZ, P0 ;  /* 0x000000ff58587208 */ /* 0x000fca0000000000 */
[----:B-1----:R-:W-:-:S05]  /*48a0*/  @P3 FMUL.FTZ R88, R88, R91 ;  /* 0x0000005b58583220 */ /* 0x002fca0000410000 */
        /* <DEDUP_REMOVED lines=10> */
.L_x_6811:
        /* <DEDUP_REMOVED lines=9> */
.L_x_6812:
        /* <DEDUP_REMOVED lines=9> */
.L_x_6813:
[----:B------:R-:W-:-:S07]  /*4a70*/  @P3 PRMT R128, R90, 0x7610, R128 ;  /* 0x000076105a803816 */ /* 0x000fce0000000080 */
.L_x_6809:
        /* <DEDUP_REMOVED lines=14> */
.L_x_6814:
[----:B01----:R-:W0:Y:S01]  /*4b60*/  LDC.64 R88, c[0x0][0x380] ;  /* 0x0000e000ff587b82 */ /* 0x003e220000000a00 */
[----:B------:R-:W-:Y:S01]  /*4b70*/  UPLOP3.LUT UP1, UPT, UPT, UPT, UP1, 0x40, 0x4 ;  /* 0x000000000004789c */ /* 0x000fe20003f2e810 */
[----:B0-----:R-:W-:-:S04]  /*4b80*/  IADD3 R0, PT, PT, R0, R88, RZ ;  /* 0x0000005800007210 */ /* 0x001fc80007ffe0ff */
[----:B------:R-:W-:-:S13]  /*4b90*/  ISETP.GE.AND P0, PT, R0, R89, PT ;  /* 0x000000590000720c */ /* 0x000fda0003f06270 */
[----:B------:R-:W-:Y:S05]  /*4ba0*/  @!P0 BRA `(.L_x_6815) ;  /* 0xffffffb800048947 */ /* 0x000fea000383ffff */
.L_x_6770:
        /* <DEDUP_REMOVED lines=18> */
.L_x_6816:
        /* <DEDUP_REMOVED lines=11> */
.L_x_10903:


//--------------------- .text._ZN10layer_norm13ln_bwd_kernelINS_13Kernel_traitsI6__halfS2_fS2_fjLj2560ELj1ELj1ELj4ELj8ENS_18Kernel_traits_baseILj2560ES2_S2_fS2_fjLj128EEEEELb0ELb1ELb0ELb0EEEvNS_9BwdParamsE --------------------------
	.section	.text._ZN10layer_norm13ln_bwd_kernelINS_13Kernel_traitsI6__halfS2_fS2_fjLj2560ELj1ELj1ELj4ELj8ENS_18Kernel_traits_baseILj2560ES2_S2_fS2_fjLj128EEEEELb0ELb1ELb0ELb0EEEvNS_9BwdParamsE,"ax",@progbits
	.align	128
        .global         _ZN10layer_norm13ln_bwd_kernelINS_13Kernel_traitsI6__halfS2_fS2_fjLj2560ELj1ELj1ELj4ELj8ENS_18Kernel_traits_baseILj2560ES2_S2_fS2_fjLj128EEEEELb0ELb1ELb0ELb0EEEvNS_9BwdParamsE
        .type           _ZN10layer_norm13ln_bwd_kernelINS_13Kernel_traitsI6__halfS2_fS2_fjLj2560ELj1ELj1ELj4ELj8ENS_18Kernel_traits_baseILj2560ES2_S2_fS2_fjLj128EEEEELb0ELb1ELb0ELb0EEEvNS_9BwdParamsE,@function
        .size           _ZN10layer_norm13ln_bwd_kernelINS_13Kernel_traitsI6__halfS2_fS2_fjLj2560ELj1ELj1ELj4ELj8ENS_18Kernel_traits_baseILj2560ES2_S2_fS2_fjLj128EEEEELb0ELb1ELb0ELb0EEEvNS_9BwdParamsE,(.L_x_10904 - _ZN10layer_norm13ln_bwd_kernelINS_13Kernel_traitsI6__halfS2_fS2_fjLj2560ELj1ELj1ELj4ELj8ENS_18Kernel_traits_baseILj2560ES2_S2_fS2_fjLj128EEEEELb0ELb1ELb0ELb0EEEvNS_9BwdParamsE)
        .other          _ZN10layer_norm13ln_bwd_kernelINS_13Kernel_traitsI6__halfS2_fS2_fjLj2560ELj1ELj1ELj4ELj8ENS_18Kernel_traits_baseILj2560ES2_S2_fS2_fjLj128EEEEELb0ELb1ELb0ELb0EEEvNS_9BwdParamsE,@"STO_CUDA_ENTRY STV_DEFAULT"
_ZN10layer_norm13ln_bwd_kernelINS_13Kernel_traitsI6__halfS2_fS2_fjLj2560ELj1ELj1ELj4ELj8ENS_18Kernel_traits_baseILj2560ES2_S2_fS2_fjLj128EEEEELb0ELb1ELb0ELb0EEEvNS_9BwdParamsE:
.text._ZN10layer_norm13ln_bwd_kernelINS_13Kernel_traitsI6__halfS2_fS2_fjLj2560ELj1ELj1ELj4ELj8ENS_18Kernel_traits_baseILj2560ES2_S2_fS2_fjLj128EEEEELb0ELb1ELb0ELb0EEEvNS_9BwdParamsE:
        /* <DEDUP_REMOVED lines=25> */
[----:B------:R-:W5:Y:S02]  /*0190*/  @P1 LDG.E.64 R8, desc[UR8][R24.64] ;  /* 0x0000000818081981 */ /* 0x000f64000c1e1b00 */
[----:B------:R-:W1:Y:S01]  /*01a0*/  @P3 LDC.64 R40, c[0x0][0x3e8] ;  /* 0x0000fa00ff283b82 */ /* 0x000e620000000a00 */
[C---:B----4-:R-:W-:Y:S01]  /*01b0*/  @P2 IMAD.WIDE.U32 R34, R3.reuse, 0x8, R30 ;  /* 0x0000000803222825 */ /* 0x050fe200078e001e */
[----:B------:R-:W-:Y:S02]  /*01c0*/  CS2R R88, SRZ ;  /* 0x0000000000587805 */ /* 0x000fe4000001ff00 */
[----:B------:R-:W-:Y:S02]  /*01d0*/  CS2R R90, SRZ ;  /* 0x00000000005a7805 */ /* 0x000fe4000001ff00 */
[----:B------:R-:W-:Y:S02]  /*01e0*/  CS2R R84, SRZ ;  /* 0x0000000000547805 */ /* 0x000fe4000001ff00 */
[----:B------:R-:W-:Y:S01]  /*01f0*/  CS2R R86, SRZ ;  /* 0x0000000000567805 */ /* 0x000fe2000001ff00 */
[----:B------:R-:W5:Y:S01]  /*0200*/  @P2 LDG.E.64 R26, desc[UR8][R34.64] ;  /* 0x00000008221a2981 */ /* 0x000f62000c1e1b00 */
[----:B------:R-:W4:Y:S01]  /*0210*/  @P4 LDC.64 R42, c[0x0][0x3d0] ;  /* 0x0000f400ff2a4b82 */ /* 0x000f220000000a00 */
[C---:B---3--:R-:W-:Y:S01]  /*0220*/  @P2 IMAD.WIDE.U32 R36, R3.reuse, 0x8, R32 ;  /* 0x0000000803242825 */ /* 0x048fe200078e0020 */
[----:B------:R-:W-:-:S02]  /*0230*/  @P2 IADD3 R3, PT, PT, R3, 0x80, RZ ;  /* 0x0000008003032810 */ /* 0x000fc40007ffe0ff */
[----:B------:R-:W-:Y:S02]  /*0240*/  CS2R R80, SRZ ;  /* 0x0000000000507805 */ /* 0x000fe4000001ff00 */
[----:B------:R-:W-:Y:S02]  /*0250*/  CS2R R82, SRZ ;  /* 0x0000000000527805 */ /* 0x000fe4000001ff00 */
[----:B------:R-:W-:Y:S01]  /*0260*/  CS2R R76, SRZ ;  /* 0x00000000004c7805 */ /* 0x000fe2000001ff00 */
[----:B------:R-:W5:Y:S01]  /*0270*/  @P2 LDG.E.64 R10, desc[UR8][R36.64] ;  /* 0x00000008240a2981 */ /* 0x000f62000c1e1b00 */
[----:B------:R-:W3:Y:S01]  /*0280*/  @P4 LDC.64 R44, c[0x0][0x3e8] ;  /* 0x0000fa00ff2c4b82 */ /* 0x000ee20000000a00 */
[----:B--2---:R-:W-:-:S07]  /*0290*/  @P3 IMAD.WIDE.U32 R38, R3, 0x8, R38 ;  /* 0x0000000803263825 */ /* 0x004fce00078e0026 */
[----:B------:R-:W2:Y:S01]  /*02a0*/  @P5 LDC.64 R46, c[0x0][0x3d0] ;  /* 0x0000f400ff2e5b82 */ /* 0x000ea20000000a00 */
[C---:B-1----:R-:W-:Y:S01]  /*02b0*/  @P3 IMAD.WIDE.U32 R40, R3.reuse, 0x8, R40 ;  /* 0x0000000803283825 */ /* 0x042fe200078e0028 */
[----:B------:R-:W-:Y:S01]  /*02c0*/  @P3 IADD3 R3, PT, PT, R3, 0x80, RZ ;  /* 0x0000008003033810 */ /* 0x000fe20007ffe0ff */
[----:B------:R-:W5:Y:S05]  /*02d0*/  @P3 LDG.E.64 R28, desc[UR8][R38.64] ;  /* 0x00000008261c3981 */ /* 0x000f6a000c1e1b00 */
[----:B------:R-:W0:Y:S01]  /*02e0*/  S2UR UR4, SR_CTAID.X ;  /* 0x00000000000479c3 */ /* 0x000e220000002500 */
[C---:B----4-:R-:W-:Y:S01]  /*02f0*/  @P4 IMAD.WIDE.U32 R42, R3.reuse, 0x8, R42 ;  /* 0x00000008032a4825 */ /* 0x050fe200078e002a */
[----:B------:R-:W5:Y:S03]  /*0300*/  @P3 LDG.E.64 R12, desc[UR8][R40.64] ;  /* 0x00000008280c3981 */ /* 0x000f66000c1e1b00 */
[C---:B---3--:R-:W-:Y:S01]  /*0310*/  @P4 IMAD.WIDE.U32 R44, R3.reuse, 0x8, R44 ;  /* 0x00000008032c4825 */ /* 0x048fe200078e002c */
[----:B------:R-:W-:-:S02]  /*0320*/  @P4 IADD3 R3, PT, PT, R3, 0x80, RZ ;  /* 0x0000008003034810 */ /* 0x000fc40007ffe0ff */
[----:B------:R-:W1:Y:S01]  /*0330*/  @P5 LDC.64 R48, c[0x0][0x3e8] ;  /* 0x0000fa00ff305b82 */ /* 0x000e620000000a00 */
[----:B------:R-:W5:Y:S01]  /*0340*/  @P4 LDG.E.64 R20, desc[UR8][R42.64] ;  /* 0x000000082a144981 */ /* 0x000f62000c1e1b00 */
[----:B0-----:R-:W-:Y:S01]  /*0350*/  MOV R7, UR4 ;  /* 0x0000000400077c02 */ /* 0x001fe20008000f00 */
[----:B--2---:R-:W-:Y:S02]  /*0360*/  @P5 IMAD.WIDE.U32 R30, R3, 0x8, R46 ;  /* 0x00000008031e5825 */ /* 0x004fe400078e002e */
[----:B------:R0:W5:Y:S04]  /*0370*/  @P4 LDG.E.64 R14, desc[UR8][R44.64] ;  /* 0x000000082c0e4981 */ /* 0x000168000c1e1b00 */
[----:B------:R-:W5:Y:S01]  /*0380*/  @P5 LDG.E.64 R16, desc[UR8][R30.64] ;  /* 0x000000081e105981 */ /* 0x000f62000c1e1b00 */
[----:B------:R-:W-:Y:S01]  /*0390*/  ISETP.GE.AND P0, PT, R7, UR5, PT ;  /* 0x0000000507007c0c */ /* 0x000fe2000bf06270 */
[----:B-1----:R-:W-:Y:S01]  /*03a0*/  @P5 IMAD.WIDE.U32 R32, R3, 0x8, R48 ;  /* 0x0000000803205825 */ /* 0x002fe200078e0030 */
        /* <DEDUP_REMOVED lines=16> */
[----:B0-----:R-:W-:Y:S02]  /*04b0*/  CS2R R44, SRZ ;  /* 0x00000000002c7805 */ /* 0x001fe4000001ff00 */
[----:B------:R-:W-:Y:S02]  /*04c0*/  CS2R R46, SRZ ;  /* 0x00000000002e7805 */ /* 0x000fe4000001ff00 */
[----:B------:R-:W-:Y:S02]  /*04d0*/  CS2R R40, SRZ ;  /* 0x0000000000287805 */ /* 0x000fe4000001ff00 */
[----:B------:R-:W-:-:S02]  /*04e0*/  CS2R R42, SRZ ;  /* 0x00000000002a7805 */ /* 0x000fc4000001ff00 */
[----:B------:R-:W-:Y:S02]  /*04f0*/  CS2R R36, SRZ ;  /* 0x0000000000247805 */ /* 0x000fe4000001ff00 */
[----:B------:R-:W-:Y:S02]  /*0500*/  CS2R R38, SRZ ;  /* 0x0000000000267805 */ /* 0x000fe4000001ff00 */
[----:B-1----:R-:W-:Y:S02]  /*0510*/  CS2R R32, SRZ ;  /* 0x0000000000207805 */ /* 0x002fe4000001ff00 */
        /* <DEDUP_REMOVED lines=19> */
[----:B------:R-:W-:Y:S02]  /*0650*/  MOV R150, R8 ;  /* 0x0000000800967202 */ /* 0x000fe40000000f00 */
[----:B------:R-:W-:Y:S02]  /*0660*/  CS2R R72, SRZ ;  /* 0x0000000000487805 */ /* 0x000fe4000001ff00 */
        /* <DEDUP_REMOVED lines=40> */
[----:B------:R-:W-:Y:S02]  /*08f0*/  MOV R143, R27 ;  /* 0x0000001b008f7202 */ /* 0x000fe40000000f00 */
[----:B------:R-:W-:Y:S02]  /*0900*/  CS2R R34, SRZ ;  /* 0x0000000000227805 */ /* 0x000fe4000001ff00 */
[----:B------:R-:W-:Y:S01]  /*0910*/  SHF.R.U32.HI R5, RZ, 0x10, R27 ;  /* 0x00000010ff057819 */ /* 0x000fe2000001161b */
[----:B------:R-:W-:Y:S01]  /*0920*/  UPLOP3.LUT UP1, UPT, UPT, UPT, UPT, 0x40, 0x4 ;  /* 0x000000000004789c */ /* 0x000fe20003f2e870 */
[----:B------:R-:W-:Y:S01]  /*0930*/  MOV R144, R28 ;  /* 0x0000001c00907202 */ /* 0x000fe20000000f00 */
[----:B------:R-:W1:Y:S01]  /*0940*/  LDCU.U8 UR7, c[0x0][0x410] ;  /* 0x00008200ff0777ac */ /* 0x000e620008000000 */
[----:B------:R-:W-:-:S02]  /*0950*/  SHF.R.U64 R6, R28, 0x10, R29 ;  /* 0x000000101c067819 */ /* 0x000fc4000000121d */
[----:B------:R-:W-:Y:S01]  /*0960*/  MOV R145, R29 ;  /* 0x0000001d00917202 */ /* 0x000fe20000000f00 */
[----:B------:R-:W2:Y:S01]  /*0970*/  LDCU UR12, c[0x0][0x400] ;  /* 0x00008000ff0c77ac */ /* 0x000ea20008000800 */
[----:B------:R-:W-:Y:S02]  /*0980*/  SHF.R.U32.HI R22, RZ, 0x10, R29 ;  /* 0x00000010ff167819 */ /* 0x000fe4000001161d */
[----:B------:R-:W-:Y:S01]  /*0990*/  SHF.R.U32.HI R21, RZ, 0x10, R21 ;  /* 0x00000010ff157819 */ /* 0x000fe20000011615 */
[----:B------:R-:W3:Y:S01]  /*09a0*/  LDCU.64 UR10, c[0x0][0x438] ;  /* 0x00008700ff0a77ac */ /* 0x000ee20008000a00 */
[----:B------:R-:W-:Y:S02]  /*09b0*/  SHF.R.U32.HI R17, RZ, 0x10, R17 ;  /* 0x00000010ff117819 */ /* 0x000fe40000011611 */
[----:B------:R-:W-:Y:S01]  /*09c0*/  SHF.R.U32.HI R9, RZ, 0x10, R9 ;  /* 0x00000010ff097819 */ /* 0x000fe20000011609 */
[----:B------:R-:W4:Y:S01]  /*09d0*/  LDCU.64 UR14, c[0x0][0x478] ;  /* 0x00008f00ff0e77ac */ /* 0x000f220008000a00 */
[----:B------:R-:W-:-:S02]  /*09e0*/  SHF.R.U32.HI R11, RZ, 0x10, R11 ;  /* 0x00000010ff0b7819 */ /* 0x000fc4000001160b */
[----:B------:R-:W-:Y:S02]  /*09f0*/  SHF.R.U32.HI R13, RZ, 0x10, R13 ;  /* 0x00000010ff0d7819 */ /* 0x000fe4000001160d */
[----:B------:R-:W-:Y:S02]  /*0a00*/  SHF.R.U32.HI R15, RZ, 0x10, R15 ;  /* 0x00000010ff0f7819 */ /* 0x000fe4000001160f */
[----:B------:R-:W-:Y:S02]  /*0a10*/  SHF.R.U32.HI R19, RZ, 0x10, R19 ;  /* 0x00000010ff137819 */ /* 0x000fe40000011613 */
[----:B0-----:R-:W-:Y:S02]  /*0a20*/  ISETP.NE.U32.AND P6, PT, R2, RZ, PT ;  /* 0x000000ff0200720c */ /* 0x001fe40003fc5070 */
        /* <DEDUP_REMOVED lines=18> */
[----:B-1234-:R-:W-:-:S13]  /*0b50*/  ISETP.NE.AND.EX P6, PT, R3, RZ, PT, P6 ;  /* 0x000000ff0300720c */ /* 0x01efda0003fc5360 */
.L_x_6868:
[----:B0-----:R-:W0:Y:S08]  /*0b60*/  @P6 LDC.64 R104, c[0x0][0x3e0] ;  /* 0x0000f800ff686b82 */ /* 0x001e300000000a00 */
[----:B-1----:R-:W1:Y:S08]  /*0b70*/  LDC.64 R106, c[0x0][0x3c0] ;  /* 0x0000f000ff6a7b82 */ /* 0x002e700000000a00 */
[----:B--2---:R-:W2:Y:S01]  /*0b80*/  LDC R2, c[0x0][0x388] ;  /* 0x0000e200ff027b82 */ /* 0x004ea20000000800 */
[----:B0--34-:R-:W-:-:S07]  /*0b90*/  @P6 IMAD.WIDE R110, R7, 0x2, R104 ;  /* 0x00000002076e6825 */ /* 0x019fce00078e0268 */
[----:B------:R-:W0:Y:S01]  /*0ba0*/  LDC.64 R104, c[0x0][0x3c8] ;  /* 0x0000f200ff687b82 */ /* 0x000e220000000a00 */
[----:B------:R-:W3:Y:S01]  /*0bb0*/  S2R R0, SR_TID.X ;  /* 0x0000000000007919 */ /* 0x000ee20000002100 */
[----:B------:R-:W-:Y:S01]  /*0bc0*/  ISETP.GE.U32.AND P1, PT, R4, 0x80, PT ;  /* 0x000000800400780c */ /* 0x000fe20003f26070 */
[----:B------:R-:W-:Y:S01]  /*0bd0*/  BSSY.RECONVERGENT B0, `(.L_x_6818) ;  /* 0x0000048000007945 */ /* 0x000fe20003800200 */
[----:B------:R-:W-:Y:S01]  /*0be0*/  ISETP.NE.AND P0, PT, RZ, UR7, PT ;  /* 0x00000007ff007c0c */ /* 0x000fe2000bf05270 */
[----:B------:R-:W5:Y:S01]  /*0bf0*/  @P6 LDG.E.U16 R141, desc[UR8][R110.64] ;  /* 0x000000086e8d6981 */ /* 0x000f62000c1e1500 */
[----:B-1----:R-:W-:-:S06]  /*0c00*/  IMAD.WIDE R108, R7, 0x4, R106 ;  /* 0x00000004076c7825 */ /* 0x002fcc00078e026a */
[----:B------:R1:W4:Y:S01]  /*0c10*/  LDG.E R108, desc[UR8][R108.64] ;  /* 0x000000086c6c7981 */ /* 0x000322000c1e1900 */
[----:B0-----:R-:W-:-:S05]  /*0c20*/  IMAD.WIDE R106, R7, 0x4, R104 ;  /* 0x00000004076a7825 */ /* 0x001fca00078e0268 */
[----:B------:R0:W5:Y:S01]  /*0c30*/  LDG.E R6, desc[UR8][R106.64] ;  /* 0x000000086a067981 */ /* 0x000162000c1e1900 */
[----:B--2---:R-:W-:-:S05]  /*0c40*/  IMAD R104, R7, R2, RZ ;  /* 0x0000000207687224 */ /* 0x004fca00078e02ff */
[----:B------:R-:W-:-:S04]  /*0c50*/  SHF.R.S32.HI R5, RZ, 0x1f, R104 ;  /* 0x0000001fff057819 */ /* 0x000fc80000011468 */
[----:B------:R-:W-:Y:S01]  /*0c60*/  LEA.HI R5, R5, R104, RZ, 0x2 ;  /* 0x0000006805057211 */ /* 0x000fe200078f10ff */
[----:B-1----:R-:W-:-:S03]  /*0c70*/  HFMA2 R109, -RZ, RZ, 0, 0 ;  /* 0x00000000ff6d7431 */ /* 0x002fc600000001ff */
[----:B---3--:R-:W-:Y:S02]  /*0c80*/  LEA.HI.SX32 R5, R5, R0, 0x1e ;  /* 0x0000000005057211 */ /* 0x008fe400078ff2ff */
[C---:B------:R-:W-:Y:S02]  /*0c90*/  ISETP.GE.U32.AND P2, PT, R4.reuse, 0x100, PT ;  /* 0x000001000400780c */ /* 0x040fe40003f46070 */
[C---:B------:R-:W-:Y:S02]  /*0ca0*/  ISETP.GE.U32.AND P3, PT, R4.reuse, 0x180, PT ;  /* 0x000001800400780c */ /* 0x040fe40003f66070 */
[----:B------:R-:W-:Y:S02]  /*0cb0*/  P2R R104, PR, RZ, 0x1 ;  /* 0x00000001ff687803 */ /* 0x000fe40000000000 */
[----:B------:R-:W-:Y:S02]  /*0cc0*/  ISETP.GE.U32.AND P4, PT, R4, 0x200, PT ;  /* 0x000002000400780c */ /* 0x000fe40003f86070 */
[----:B------:R-:W-:-:S02]  /*0cd0*/  MOV R110, RZ ;  /* 0x000000ff006e7202 */ /* 0x000fc40000000f00 */
[----:B------:R-:W-:Y:S02]  /*0ce0*/  MOV R111, R5 ;  /* 0x00000005006f7202 */ /* 0x000fe40000000f00 */
[----:B----4-:R-:W-:Y:S01]  /*0cf0*/  FSEL R108, R108, RZ, !P0 ;  /* 0x000000ff6c6c7208 */ /* 0x010fe20004000000 */
[----:B0-----:R-:W-:Y:S06]  /*0d00*/  @!P1 BRA `(.L_x_6819) ;  /* 0x0000000000d09947 */ /* 0x001fec0003800000 */
        /* <DEDUP_REMOVED lines=8> */
[----:B------:R-:W0:Y:S02]  /*0d90*/  @P0 LDC.64 R136, c[0x0][0x438] ;  /* 0x00010e00ff880b82 */ /* 0x000e240000000a00 */
[----:B0-----:R-:W-:-:S05]  /*0da0*/  @P0 IMAD.WIDE.U32 R136, R5, 0x10, R136 ;  /* 0x0000001005880825 */ /* 0x001fca00078e0088 */
[----:B------:R0:W5:Y:S01]  /*0db0*/  @P0 LDG.E.128 R28, desc[UR8][R136.64] ;  /* 0x00000008881c0981 */ /* 0x000162000c1e1d00 */
[----:B--2---:R-:W-:Y:S02]  /*0dc0*/  MOV R8, R110 ;  /* 0x0000006e00087202 */ /* 0x004fe40000000f00 */
[----:B------:R-:W-:-:S03]  /*0dd0*/  SHF.R.U64 R10, R110, 0x10, R111 ;  /* 0x000000106e0a7819 */ /* 0x000fc6000000126f */
[----:B------:R-:W-:Y:S02]  /*0de0*/  HADD2.F32 R15, -RZ, R8.H0_H0 ;  /* 0x20000008ff0f7230 */ /* 0x000fe40000004100 */
[C---:B---3--:R-:W-:Y:S01]  /*0df0*/  FADD.FTZ R3, -R108.reuse, R104 ;  /* 0x000000686c037221 */ /* 0x048fe20000010100 */
[----:B------:R-:W-:Y:S02]  /*0e00*/  HADD2.F32 R8, -RZ, R138.H0_H0 ;  /* 0x2000008aff087230 */ /* 0x000fe40000004100 */
[----:B------:R-:W-:Y:S01]  /*0e10*/  FADD.FTZ R105, -R108, R105 ;  /* 0x000000696c697221 */ /* 0x000fe20000010100 */
[----:B-----5:R-:W-:Y:S01]  /*0e20*/  FMUL.FTZ R3, R6, R3 ;  /* 0x0000000306037220 */ /* 0x020fe20000410000 */
[----:B------:R-:W-:Y:S01]  /*0e30*/  FADD.FTZ R68, R68, R15 ;  /* 0x0000000f44447221 */ /* 0x000fe20000010000 */
[-C--:B------:R-:W-:Y:S01]  /*0e40*/  FMUL.FTZ R8, R8, R15.reuse ;  /* 0x0000000f08087220 */ /* 0x080fe20000410000 */
[----:B------:R-:W-:Y:S02]  /*0e50*/  HADD2.F32 R104, -RZ, R10.H0_H0 ;  /* 0x2000000aff687230 */ /* 0x000fe40000004100 */
[----:B------:R-:W-:Y:S01]  /*0e60*/  FFMA.FTZ R88, R3, R15, R88 ;  /* 0x0000000f03587223 */ /* 0x000fe20000010058 */
[----:B------:R-:W-:Y:S01]  /*0e70*/  HADD2.F32 R15, -RZ, R138.H1_H1 ;  /* 0x3000008aff0f7230 */ /* 0x000fe20000004100 */
[----:B------:R-:W-:Y:S01]  /*0e80*/  MOV R109, R111 ;  /* 0x0000006f006d7202 */ /* 0x000fe20000000f00 */
[----:B------:R-:W-:Y:S01]  /*0e90*/  FMUL.FTZ R10, R6, R105 ;  /* 0x00000069060a7220 */ /* 0x000fe20000410000 */
[----:B------:R-:W-:Y:S01]  /*0ea0*/  FADD.FTZ R107, -R108, R107 ;  /* 0x0000006b6c6b7221 */ /* 0x000fe20000010100 */
[----:B------:R-:W-:Y:S01]  /*0eb0*/  SHF.R.U32.HI R134, RZ, 0x10, R111 ;  /* 0x00000010ff867819 */ /* 0x000fe2000001166f */
[----:B------:R-:W-:Y:S01]  /*0ec0*/  FADD.FTZ R69, R69, R104 ;  /* 0x0000006845457221 */ /* 0x000fe20000010000 */
[-C--:B------:R-:W-:Y:S01]  /*0ed0*/  FFMA.FTZ R89, R10, R104.reuse, R89 ;  /* 0x000000680a597223 */ /* 0x080fe20000010059 */
[----:B------:R-:W-:Y:S01]  /*0ee0*/  FMUL.FTZ R15, R15, R104 ;  /* 0x000000680f0f7220 */ /* 0x000fe20000410000 */
[----:B------:R-:W-:-:S02]  /*0ef0*/  HADD2.F32 R109, -RZ, R109.H0_H0 ;  /* 0x2000006dff6d7230 */ /* 0x000fc40000004100 */
[----:B------:R-:W-:Y:S01]  /*0f00*/  FADD.FTZ R139, -R108, R106 ;  /* 0x0000006a6c8b7221 */ /* 0x000fe20000010100 */
[----:B------:R-:W-:Y:S02]  /*0f10*/  HADD2.F32 R104, -RZ, R140.H0_H0 ;  /* 0x2000008cff687230 */ /* 0x000fe40000004100 */
[C---:B0-----:R-:W-:Y:S01]  /*0f20*/  FMUL.FTZ R136, R6.reuse, R107 ;  /* 0x0000006b06887220 */ /* 0x041fe20000410000 */
[----:B------:R-:W-:Y:S01]  /*0f30*/  FADD.FTZ R106, RZ, R8 ;  /* 0x00000008ff6a7221 */ /* 0x000fe20000010000 */
[----:B------:R-:W-:Y:S01]  /*0f40*/  FFMA.FTZ R107, R3, R8, RZ ;  /* 0x00000008036b7223 */ /* 0x000fe200000100ff */
[----:B------:R-:W-:Y:S02]  /*0f50*/  HADD2.F32 R134, -RZ, R134.H0_H0 ;  /* 0x20000086ff867230 */ /* 0x000fe40000004100 */
[----:B------:R-:W-:Y:S01]  /*0f60*/  FMUL.FTZ R139, R6, R139 ;  /* 0x0000008b068b7220 */ /* 0x000fe20000410000 */
[----:B------:R-:W-:Y:S02]  /*0f70*/  HADD2.F32 R105, -RZ, R140.H1_H1 ;  /* 0x3000008cff697230 */ /* 0x000fe40000004100 */
[----:B------:R-:W-:Y:S01]  /*0f80*/  FMUL.FTZ R137, R104, R109 ;  /* 0x0000006d68897220 */ /* 0x000fe20000410000 */
[----:B------:R-:W-:Y:S01]  /*0f90*/  FADD.FTZ R106, R106, R15 ;  /* 0x0000000f6a6a7221 */ /* 0x000fe20000010000 */
[----:B------:R-:W-:Y:S01]  /*0fa0*/  FFMA.FTZ R104, R10, R15, R107 ;  /* 0x0000000f0a687223 */ /* 0x000fe2000001006b */
[----:B------:R-:W-:Y:S01]  /*0fb0*/  FADD.FTZ R71, R71, R134 ;  /* 0x0000008647477221 */ /* 0x000fe20000010000 */
[-C--:B------:R-:W-:Y:S01]  /*0fc0*/  FFMA.FTZ R91, R136, R134.reuse, R91 ;  /* 0x00000086885b7223 */ /* 0x080fe2000001005b */
[----:B------:R-:W-:Y:S01]  /*0fd0*/  FADD.FTZ R70, R70, R109 ;  /* 0x0000006d46467221 */ /* 0x000fe20000010000 */
[----:B------:R-:W-:Y:S01]  /*0fe0*/  FFMA.FTZ R90, R139, R109, R90 ;  /* 0x0000006d8b5a7223 */ /* 0x000fe2000001005a */
[----:B------:R-:W-:Y:S01]  /*0ff0*/  FMUL.FTZ R134, R105, R134 ;  /* 0x0000008669867220 */ /* 0x000fe20000410000 */
[----:B------:R-:W-:Y:S01]  /*1000*/  FADD.FTZ R109, R106, R137 ;  /* 0x000000896a6d7221 */ /* 0x000fe20000010000 */
[----:B------:R-:W-:Y:S01]  /*1010*/  FFMA.FTZ R105, R139, R137, R104 ;  /* 0x000000898b697223 */ /* 0x000fe20000010068 */
[----:B------:R-:W-:-:S02]  /*1020*/  IADD3 R111, PT, PT, R5, 0x80, RZ ;  /* 0x00000080056f7810 */ /* 0x000fc40007ffe0ff */
[----:B------:R-:W-:Y:S01]  /*1030*/  FADD.FTZ R109, R109, R134 ;  /* 0x000000866d6d7221 */ /* 0x000fe20000010000 */
[----:B------:R-:W-:-:S07]  /*1040*/  FFMA.FTZ R110, R136, R134, R105 ;  /* 0x00000086886e7223 */ /* 0x000fce0000010069 */
.L_x_6819:
[----:B------:R-:W-:Y:S05]  /*1050*/  BSYNC.RECONVERGENT B0 ;  /* 0x0000000000007941 */ /* 0x000fea0003800200 */
.L_x_6818:
        /* <DEDUP_REMOVED lines=13> */
[----:B------:R-:W-:Y:S02]  /*1130*/  IADD3 R111, PT, PT, R111, 0x80, RZ ;  /* 0x000000806f6f7810 */ /* 0x000fe40007ffe0ff */
[----:B--2---:R-:W-:Y:S02]  /*1140*/  MOV R12, R162 ;  /* 0x000000a2000c7202 */ /* 0x004fe40000000f00 */
[----:B------:R-:W-:-:S03]  /*1150*/  MOV R133, R163 ;  /* 0x000000a300857202 */ /* 0x000fc60000000f00 */
[----:B------:R-:W-:Y:S02]  /*1160*/  HADD2.F32 R17, -RZ, R12.H0_H0 ;  /* 0x2000000cff117230 */ /* 0x000fe40000004100 */
[----:B---3--:R-:W-:Y:S01]  /*1170*/  FADD.FTZ R9, -R108, R104 ;  /* 0x000000686c097221 */ /* 0x008fe20000010100 */
[----:B------:R-:W-:Y:S01]  /*1180*/  HADD2.F32 R12, -RZ, R142.H0_H0 ;  /* 0x2000008eff0c7230 */ /* 0x000fe20000004100 */
[----:B------:R-:W-:Y:S01]  /*1190*/  SHF.R.U64 R14, R162, 0x10, R163 ;  /* 0x00000010a20e7819 */ /* 0x000fe200000012a3 */
[----:B------:R-:W-:Y:S01]  /*11a0*/  FADD.FTZ R135, -R108, R106 ;  /* 0x0000006a6c877221 */ /* 0x000fe20000010100 */
[----:B-----5:R-:W-:Y:S01]  /*11b0*/  FMUL.FTZ R9, R6, R9 ;  /* 0x0000000906097220 */ /* 0x020fe20000410000 */
[----:B------:R-:W-:Y:S01]  /*11c0*/  FADD.FTZ R105, -R108, R105 ;  /* 0x000000696c697221 */ /* 0x000fe20000010100 */
[----:B------:R-:W-:Y:S02]  /*11d0*/  HADD2.F32 R133, -RZ, R133.H0_H0 ;  /* 0x20000085ff857230 */ /* 0x000fe40000004100 */
[----:B------:R-:W-:Y:S01]  /*11e0*/  FADD.FTZ R64, R64, R17 ;  /* 0x0000001140407221 */ /* 0x000fe20000010000 */
[-C--:B------:R-:W-:Y:S01]  /*11f0*/  FFMA.FTZ R84, R9, R17.reuse, R84 ;  /* 0x0000001109547223 */ /* 0x080fe20000010054 */
[----:B------:R-:W-:Y:S01]  /*1200*/  FMUL.FTZ R12, R12, R17 ;  /* 0x000000110c0c7220 */ /* 0x000fe20000410000 */
[----:B------:R-:W-:Y:S01]  /*1210*/  FMUL.FTZ R135, R6, R135 ;  /* 0x0000008706877220 */ /* 0x000fe20000410000 */
[----:B------:R-:W-:-:S02]  /*1220*/  HADD2.F32 R106, -RZ, R143.H0_H0 ;  /* 0x2000008fff6a7230 */ /* 0x000fc40000004100 */
[----:B------:R-:W-:Y:S02]  /*1230*/  HADD2.F32 R104, -RZ, R14.H0_H0 ;  /* 0x2000000eff687230 */ /* 0x000fe40000004100 */
[----:B------:R-:W-:Y:S01]  /*1240*/  HADD2.F32 R17, -RZ, R142.H1_H1 ;  /* 0x3000008eff117230 */ /* 0x000fe20000004100 */
[----:B------:R-:W-:Y:S01]  /*1250*/  SHF.R.U32.HI R115, RZ, 0x10, R163 ;  /* 0x00000010ff737819 */ /* 0x000fe200000116a3 */
[----:B------:R-:W-:Y:S01]  /*1260*/  FMUL.FTZ R14, R6, R105 ;  /* 0x00000069060e7220 */ /* 0x000fe20000410000 */
[----:B------:R-:W-:Y:S01]  /*1270*/  FADD.FTZ R66, R66, R133 ;  /* 0x0000008542427221 */ /* 0x000fe20000010000 */
[-C--:B------:R-:W-:Y:S01]  /*1280*/  FFMA.FTZ R86, R135, R133.reuse, R86 ;  /* 0x0000008587567223 */ /* 0x080fe20000010056 */
[----:B------:R-:W-:Y:S01]  /*1290*/  FMUL.FTZ R133, R106, R133 ;  /* 0x000000856a857220 */ /* 0x000fe20000410000 */
[-C--:B------:R-:W-:Y:S01]  /*12a0*/  FMUL.FTZ R17, R17, R104.reuse ;  /* 0x0000006811117220 */ /* 0x080fe20000410000 */
[----:B------:R-:W-:Y:S01]  /*12b0*/  FADD.FTZ R106, R109, R12 ;  /* 0x0000000c6d6a7221 */ /* 0x000fe20000010000 */
[----:B------:R-:W-:Y:S01]  /*12c0*/  FADD.FTZ R65, R65, R104 ;  /* 0x0000006841417221 */ /* 0x000fe20000010000 */
[----:B------:R-:W-:Y:S01]  /*12d0*/  FFMA.FTZ R85, R14, R104, R85 ;  /* 0x000000680e557223 */ /* 0x000fe20000010055 */
[----:B------:R-:W-:Y:S01]  /*12e0*/  FFMA.FTZ R105, R9, R12, R110 ;  /* 0x0000000c09697223 */ /* 0x000fe2000001006e */
[----:B------:R-:W-:-:S02]  /*12f0*/  HADD2.F32 R104, -RZ, R115.H0_H0 ;  /* 0x20000073ff687230 */ /* 0x000fc40000004100 */
[----:B------:R-:W-:Y:S01]  /*1300*/  FADD.FTZ R110, R106, R17 ;  /* 0x000000116a6e7221 */ /* 0x000fe20000010000 */
[----:B------:R-:W-:Y:S02]  /*1310*/  HADD2.F32 R115, -RZ, R143.H1_H1 ;  /* 0x3000008fff737230 */ /* 0x000fe40000004100 */
[----:B------:R-:W-:Y:S01]  /*1320*/  FADD.FTZ R107, -R108, R107 ;  /* 0x0000006b6c6b7221 */ /* 0x000fe20000010100 */
[----:B------:R-:W-:Y:S01]  /*1330*/  FFMA.FTZ R106, R14, R17, R105 ;  /* 0x000000110e6a7223 */ /* 0x000fe20000010069 */
[----:B------:R-:W-:Y:S01]  /*1340*/  FADD.FTZ R110, R110, R133 ;  /* 0x000000856e6e7221 */ /* 0x000fe20000010000 */
[-C--:B------:R-:W-:Y:S01]  /*1350*/  FMUL.FTZ R115, R115, R104.reuse ;  /* 0x0000006873737220 */ /* 0x080fe20000410000 */
[----:B------:R-:W-:Y:S01]  /*1360*/  FMUL.FTZ R132, R6, R107 ;  /* 0x0000006b06847220 */ /* 0x000fe20000410000 */
[----:B------:R-:W-:Y:S01]  /*1370*/  FFMA.FTZ R105, R135, R133, R106 ;  /* 0x0000008587697223 */ /* 0x000fe2000001006a */
[----:B------:R-:W-:Y:S01]  /*1380*/  FADD.FTZ R67, R67, R104 ;  /* 0x0000006843437221 */ /* 0x000fe20000010000 */
[----:B------:R-:W-:Y:S01]  /*1390*/  FADD.FTZ R109, R110, R115 ;  /* 0x000000736e6d7221 */ /* 0x000fe20000010000 */
[C---:B------:R-:W-:Y:S01]  /*13a0*/  FFMA.FTZ R87, R132.reuse, R104, R87 ;  /* 0x0000006884577223 */ /* 0x040fe20000010057 */
[----:B0-----:R-:W-:-:S07]  /*13b0*/  FFMA.FTZ R110, R132, R115, R105 ;  /* 0x00000073846e7223 */ /* 0x001fce0000010069 */
.L_x_6821:
[----:B------:R-:W-:Y:S05]  /*13c0*/  BSYNC.RECONVERGENT B0 ;  /* 0x0000000000007941 */ /* 0x000fea0003800200 */
.L_x_6820:
[----:B------:R-:W-:Y:S04]  /*13d0*/  BSSY.RECONVERGENT B0, `(.L_x_6822) ;  /* 0x0000036000007945 */ /* 0x000fe80003800200 */
[----:B------:R-:W-:Y:S05]  /*13e0*/  @!P3 BRA `(.L_x_6823) ;  /* 0x0000000000d0b947 */ /* 0x000fea0003800000 */
[----:B------:R-:W0:Y:S08]  /*13f0*/  LDC.64 R162, c[0x0][0x428] ;  /* 0x00010a00ffa27b82 */ /* 0x000e300000000a00 */
[----:B------:R-:W1:Y:S01]  /*1400*/  LDC.64 R104, c[0x0][0x3a8] ;  /* 0x0000ea00ff687b82 */ /* 0x000e620000000a00 */
[----:B0-----:R-:W-:-:S05]  /*1410*/  IMAD.WIDE.U32 R162, R111, 0x8, R162 ;  /* 0x000000086fa27825 */ /* 0x001fca00078e00a2 */
        /* <DEDUP_REMOVED lines=13> */
[----:B------:R-:W-:-:S02]  /*14f0*/  HADD2.F32 R19, -RZ, R16.H0_H0 ;  /* 0x20000010ff137230 */ /* 0x000fc40000004100 */
        /* <DEDUP_REMOVED lines=8> */
[----:B------:R-:W-:Y:S01]  /*1580*/  FMUL.FTZ R18, R6, R105 ;  /* 0x0000006906127220 */ /* 0x000fe20000410000 */
[----:B------:R-:W-:-:S02]  /*1590*/  HADD2.F32 R19, -RZ, R144.H1_H1 ;  /* 0x30000090ff137230 */ /* 0x000fc40000004100 */
[C---:B------:R-:W-:Y:S01]  /*15a0*/  FADD.FTZ R105, -R108.reuse, R106 ;  /* 0x0000006a6c697221 */ /* 0x040fe20000010100 */
[----:B0-----:R-:W-:Y:S02]  /*15b0*/  HADD2.F32 R119, -RZ, R117.H0_H0 ;  /* 0x20000075ff777230 */ /* 0x001fe40000004100 */
[----:B------:R-:W-:Y:S02]  /*15c0*/  HADD2.F32 R106, -RZ, R145.H0_H0 ;  /* 0x20000091ff6a7230 */ /* 0x000fe40000004100 */
[----:B------:R-:W-:Y:S01]  /*15d0*/  FADD.FTZ R107, -R108, R107 ;  /* 0x0000006b6c6b7221 */ /* 0x000fe20000010100 */
[----:B------:R-:W-:Y:S01]  /*15e0*/  FADD.FTZ R61, R61, R104 ;  /* 0x000000683d3d7221 */ /* 0x000fe20000010000 */
[-C--:B------:R-:W-:Y:S01]  /*15f0*/  FFMA.FTZ R81, R18, R104.reuse, R81 ;  /* 0x0000006812517223 */ /* 0x080fe20000010051 */
[----:B------:R-:W-:Y:S01]  /*1600*/  FMUL.FTZ R19, R19, R104 ;  /* 0x0000006813137220 */ /* 0x000fe20000410000 */
[----:B------:R-:W-:Y:S01]  /*1610*/  FMUL.FTZ R117, R6, R105 ;  /* 0x0000006906757220 */ /* 0x000fe20000410000 */
[----:B------:R-:W-:-:S02]  /*1620*/  HADD2.F32 R104, -RZ, R116.H0_H0 ;  /* 0x20000074ff687230 */ /* 0x000fc40000004100 */
[----:B------:R-:W-:Y:S01]  /*1630*/  FMUL.FTZ R116, R106, R119 ;  /* 0x000000776a747220 */ /* 0x000fe20000410000 */
[----:B------:R-:W-:Y:S01]  /*1640*/  FMUL.FTZ R118, R6, R107 ;  /* 0x0000006b06767220 */ /* 0x000fe20000410000 */
[----:B------:R-:W-:Y:S01]  /*1650*/  FADD.FTZ R106, R109, R16 ;  /* 0x000000106d6a7221 */ /* 0x000fe20000010000 */
[----:B------:R-:W-:Y:S01]  /*1660*/  FADD.FTZ R62, R62, R119 ;  /* 0x000000773e3e7221 */ /* 0x000fe20000010000 */
[----:B------:R-:W-:Y:S01]  /*1670*/  FFMA.FTZ R82, R117, R119, R82 ;  /* 0x0000007775527223 */ /* 0x000fe20000010052 */
[----:B------:R-:W-:Y:S01]  /*1680*/  FFMA.FTZ R107, R11, R16, R110 ;  /* 0x000000100b6b7223 */ /* 0x000fe2000001006e */
        /* <DEDUP_REMOVED lines=10> */
.L_x_6823:
[----:B------:R-:W-:Y:S05]  /*1730*/  BSYNC.RECONVERGENT B0 ;  /* 0x0000000000007941 */ /* 0x000fea0003800200 */
.L_x_6822:
        /* <DEDUP_REMOVED lines=20> */
[----:B------:R-:W-:Y:S01]  /*1880*/  FADD.FTZ R105, -R108, R105 ;  /* 0x000000696c697221 */ /* 0x000fe20000010100 */
[--C-:B------:R-:W-:Y:S02]  /*1890*/  HADD2.F32 R112, -RZ, R146.reuse.H0_H0 ;  /* 0x20000092ff707230 */ /* 0x100fe40000004100 */
[C---:B-----5:R-:W-:Y:S01]  /*18a0*/  FMUL.FTZ R13, R6.reuse, R13 ;  /* 0x0000000d060d7220 */ /* 0x060fe20000410000 */
[----:B------:R-:W-:Y:S02]  /*18b0*/  HADD2.F32 R104, -RZ, R113.H0_H0 ;  /* 0x20000071ff687230 */ /* 0x000fe40000004100 */
[----:B------:R-:W-:Y:S01]  /*18c0*/  FMUL.FTZ R114, R6, R105 ;  /* 0x0000006906727220 */ /* 0x000fe20000410000 */
[----:B------:R-:W-:Y:S02]  /*18d0*/  HADD2.F32 R113, -RZ, R146.H1_H1 ;  /* 0x30000092ff717230 */ /* 0x000fe40000004100 */
[----:B------:R-:W-:Y:S01]  /*18e0*/  FADD.FTZ R56, R56, R123 ;  /* 0x0000007b38387221 */ /* 0x000fe20000010000 */
[-C--:B------:R-:W-:Y:S01]  /*18f0*/  FFMA.FTZ R76, R13, R123.reuse, R76 ;  /* 0x0000007b0d4c7223 */ /* 0x080fe2000001004c */
[----:B------:R-:W-:Y:S01]  /*1900*/  FMUL.FTZ R112, R112, R123 ;  /* 0x0000007b70707220 */ /* 0x000fe20000410000 */
[----:B------:R-:W-:Y:S01]  /*1910*/  FADD.FTZ R105, -R108, R106 ;  /* 0x0000006a6c697221 */ /* 0x000fe20000010100 */
[----:B------:R-:W-:-:S02]  /*1920*/  HADD2.F32 R123, -RZ, R121.H0_H0 ;  /* 0x20000079ff7b7230 */ /* 0x000fc40000004100 */
[--C-:B------:R-:W-:Y:S02]  /*1930*/  HADD2.F32 R106, -RZ, R147.reuse.H0_H0 ;  /* 0x20000093ff6a7230 */ /* 0x100fe40000004100 */
[----:B------:R-:W-:Y:S01]  /*1940*/  FADD.FTZ R107, -R108, R107 ;  /* 0x0000006b6c6b7221 */ /* 0x000fe20000010100 */
[----:B------:R-:W-:Y:S01]  /*1950*/  FADD.FTZ R57, R57, R104 ;  /* 0x0000006839397221 */ /* 0x000fe20000010000 */
[-C--:B------:R-:W-:Y:S01]  /*1960*/  FFMA.FTZ R77, R114, R104.reuse, R77 ;  /* 0x00000068724d7223 */ /* 0x080fe2000001004d */
[----:B------:R-:W-:Y:S01]  /*1970*/  FMUL.FTZ R113, R113, R104 ;  /* 0x0000006871717220 */ /* 0x000fe20000410000 */
[----:B------:R-:W-:Y:S01]  /*1980*/  FMUL.FTZ R121, R6, R105 ;  /* 0x0000006906797220 */ /* 0x000fe20000410000 */
[----:B------:R-:W-:Y:S02]  /*1990*/  HADD2.F32 R104, -RZ, R120.H0_H0 ;  /* 0x20000078ff687230 */ /* 0x000fe40000004100 */
[----:B------:R-:W-:Y:S01]  /*19a0*/  FMUL.FTZ R120, R106, R123 ;  /* 0x0000007b6a787220 */ /* 0x000fe20000410000 */
[----:B------:R-:W-:Y:S01]  /*19b0*/  FMUL.FTZ R122, R6, R107 ;  /* 0x0000006b067a7220 */ /* 0x000fe20000410000 */
[----:B------:R-:W-:Y:S01]  /*19c0*/  FADD.FTZ R106, R109, R112 ;  /* 0x000000706d6a7221 */ /* 0x000fe20000010000 */
[----:B------:R-:W-:Y:S01]  /*19d0*/  FADD.FTZ R58, R58, R123 ;  /* 0x0000007b3a3a7221 */ /* 0x000fe20000010000 */
[----:B------:R-:W-:Y:S01]  /*19e0*/  FFMA.FTZ R78, R121, R123, R78 ;  /* 0x0000007b794e7223 */ /* 0x000fe2000001004e */
[----:B------:R-:W-:Y:S01]  /*19f0*/  FFMA.FTZ R107, R13, R112, R110 ;  /* 0x000000700d6b7223 */ /* 0x000fe2000001006e */
[----:B------:R-:W-:-:S02]  /*1a00*/  HADD2.F32 R123, -RZ, R147.H1_H1 ;  /* 0x30000093ff7b7230 */ /* 0x000fc40000004100 */
        /* <DEDUP_REMOVED lines=9> */
.L_x_6825:
[----:B------:R-:W-:Y:S05]  /*1aa0*/  BSYNC.RECONVERGENT B0 ;  /* 0x0000000000007941 */ /* 0x000fea0003800200 */
.L_x_6824:
        /* <DEDUP_REMOVED lines=10> */
[----:B------:R0:W5:Y:S04]  /*1b50*/  @P0 LDG.E.128 R96, desc[UR8][R130.64] ;  /* 0x0000000882600981 */ /* 0x000168000c1e1d00 */
[----:B------:R-:W2:Y:S01]  /*1b60*/  LDG.E.64 R126, desc[UR8][R162.64] ;  /* 0x00000008a27e7981 */ /* 0x000ea2000c1e1b00 */
[----:B-1----:R-:W-:-:S05]  /*1b70*/  IMAD.WIDE.U32 R164, R111, 0x10, R104 ;  /* 0x000000106fa47825 */ /* 0x002fca00078e0068 */
[----:B------:R-:W3:Y:S01]  /*1b80*/  LDG.E.128 R104, desc[UR8][R164.64] ;  /* 0x00000008a4687981 */ /* 0x000ee2000c1e1d00 */
[----:B------:R-:W-:Y:S01]  /*1b90*/  HADD2.F32 R128, -RZ, R149.H0_H0 ;  /* 0x20000095ff807230 */ /* 0x000fe20000004100 */
[----:B--2---:R-:W-:Y:S02]  /*1ba0*/  MOV R124, R126 ;  /* 0x0000007e007c7202 */ /* 0x004fe40000000f00 */
[--C-:B------:R-:W-:Y:S02]  /*1bb0*/  SHF.R.U64 R126, R126, 0x10, R127.reuse ;  /* 0x000000107e7e7819 */ /* 0x100fe4000000127f */
[----:B------:R-:W-:Y:S01]  /*1bc0*/  MOV R129, R127 ;  /* 0x0000007f00817202 */ /* 0x000fe20000000f00 */
[----:B0-----:R-:W-:Y:S01]  /*1bd0*/  HADD2.F32 R131, -RZ, R124.H0_H0 ;  /* 0x2000007cff837230 */ /* 0x001fe20000004100 */
[----:B------:R-:W-:Y:S01]  /*1be0*/  SHF.R.U32.HI R111, RZ, 0x10, R127 ;  /* 0x00000010ff6f7819 */ /* 0x000fe2000001167f */
[----:B------:R-:W-:-:S03]  /*1bf0*/  HADD2.F32 R124, -RZ, R148.H0_H0 ;  /* 0x20000094ff7c7230 */ /* 0x000fc60000004100 */
[----:B------:R-:W-:Y:S02]  /*1c00*/  FADD.FTZ R52, R52, R131 ;  /* 0x0000008334347221 */ /* 0x000fe40000010000 */
[----:B------:R-:W-:Y:S01]  /*1c10*/  FMUL.FTZ R124, R124, R131 ;  /* 0x000000837c7c7220 */ /* 0x000fe20000410000 */
[C---:B---3--:R-:W-:Y:S01]  /*1c20*/  FADD.FTZ R125, -R108.reuse, R104 ;  /* 0x000000686c7d7221 */ /* 0x048fe20000010100 */
[C---:B------:R-:W-:Y:S01]  /*1c30*/  FADD.FTZ R127, -R108.reuse, R105 ;  /* 0x000000696c7f7221 */ /* 0x040fe20000010100 */
[----:B------:R-:W-:Y:S02]  /*1c40*/  FADD.FTZ R105, -R108, R106 ;  /* 0x0000006a6c697221 */ /* 0x000fe40000010100 */
[C---:B-----5:R-:W-:Y:S01]  /*1c50*/  FMUL.FTZ R125, R6.reuse, R125 ;  /* 0x0000007d067d7220 */ /* 0x060fe20000410000 */
[----:B------:R-:W-:Y:S02]  /*1c60*/  HADD2.F32 R104, -RZ, R126.H0_H0 ;  /* 0x2000007eff687230 */ /* 0x000fe40000004100 */
[----:B------:R-:W-:Y:S01]  /*1c70*/  FMUL.FTZ R126, R6, R127 ;  /* 0x0000007f067e7220 */ /* 0x000fe20000410000 */
[----:B------:R-:W-:-:S02]  /*1c80*/  HADD2.F32 R127, -RZ, R148.H1_H1 ;  /* 0x30000094ff7f7230 */ /* 0x000fc40000004100 */
[----:B------:R-:W-:Y:S01]  /*1c90*/  FFMA.FTZ R72, R125, R131, R72 ;  /* 0x000000837d487223 */ /* 0x000fe20000010048 */
[----:B------:R-:W-:Y:S01]  /*1ca0*/  FADD.FTZ R107, -R108, R107 ;  /* 0x0000006b6c6b7221 */ /* 0x000fe20000010100 */
[----:B------:R-:W-:Y:S02]  /*1cb0*/  HADD2.F32 R131, -RZ, R129.H0_H0 ;  /* 0x20000081ff837230 */ /* 0x000fe40000004100 */
[C---:B------:R-:W-:Y:S01]  /*1cc0*/  FMUL.FTZ R129, R6.reuse, R105 ;  /* 0x0000006906817220 */ /* 0x040fe20000410000 */
[-C--:B------:R-:W-:Y:S01]  /*1cd0*/  FMUL.FTZ R127, R127, R104.reuse ;  /* 0x000000687f7f7220 */ /* 0x080fe20000410000 */
[----:B------:R-:W-:Y:S01]  /*1ce0*/  FMUL.FTZ R130, R6, R107 ;  /* 0x0000006b06827220 */ /* 0x000fe20000410000 */
[----:B------:R-:W-:Y:S01]  /*1cf0*/  FADD.FTZ R106, R109, R124 ;  /* 0x0000007c6d6a7221 */ /* 0x000fe20000010000 */
[----:B------:R-:W-:Y:S01]  /*1d00*/  FADD.FTZ R53, R53, R104 ;  /* 0x0000006835357221 */ /* 0x000fe20000010000 */
[----:B------:R-:W-:Y:S01]  /*1d10*/  FFMA.FTZ R73, R126, R104, R73 ;  /* 0x000000687e497223 */ /* 0x000fe20000010049 */
[----:B------:R-:W-:Y:S01]  /*1d20*/  FADD.FTZ R54, R54, R131 ;  /* 0x0000008336367221 */ /* 0x000fe20000010000 */
[-C--:B------:R-:W-:Y:S01]  /*1d30*/  FFMA.FTZ R74, R129, R131.reuse, R74 ;  /* 0x00000083814a7223 */ /* 0x080fe2000001004a */
[----:B------:R-:W-:Y:S01]  /*1d40*/  FMUL.FTZ R128, R128, R131 ;  /* 0x0000008380807220 */ /* 0x000fe20000410000 */
[----:B------:R-:W-:Y:S01]  /*1d50*/  FFMA.FTZ R107, R125, R124, R110 ;  /* 0x0000007c7d6b7223 */ /* 0x000fe2000001006e */
        /* <DEDUP_REMOVED lines=11> */
.L_x_6827:
[----:B------:R-:W-:Y:S05]  /*1e10*/  BSYNC.RECONVERGENT B0 ;  /* 0x0000000000007941 */ /* 0x000fea0003800200 */
.L_x_6826:
        /* <DEDUP_REMOVED lines=31> */
.L_x_6829:
[----:B------:R-:W-:Y:S05]  /*2010*/  BSYNC.RECONVERGENT B0 ;  /* 0x0000000000007941 */ /* 0x000fea0003800200 */
.L_x_6828:
        /* <DEDUP_REMOVED lines=18> */
[----:B------:R-:W-:Y:S02]  /*2140*/  HFMA2 R106, -RZ, RZ, 1.875, 0 ;  /* 0x3f800000ff6a7431 */ /* 0x000fe400000001ff */
[----:B-----5:R-:W-:Y:S02]  /*2150*/  @P6 HADD2.F32 R106, -RZ, R141.H0_H0 ;  /* 0x2000008dff6a6230 */ /* 0x020fe40000004100 */
        /* <DEDUP_REMOVED lines=16> */
[----:B------:R-:W-:Y:S02]  /*2260*/  SHF.R.U32.HI R109, RZ, 0x10, R105 ;  /* 0x00000010ff6d7819 */ /* 0x000fe40000011669 */
[----:B------:R-:W-:Y:S02]  /*2270*/  PRMT R153, R110, 0x7610, R153 ;  /* 0x000076106e997816 */ /* 0x000fe40000000099 */
[----:B------:R-:W-:-:S05]  /*2280*/  PRMT R162, R109, 0x7610, R162 ;  /* 0x000076106da27816 */ /* 0x000fca00000000a2 */
[----:B------:R-:W-:Y:S05]  /*2290*/  @P0 BRA `(.L_x_6834) ;  /* 0x0000000000980947 */ /* 0x000fea0003800000 */
[-CC-:B------:R-:W-:Y:S01]  /*22a0*/  FFMA.FTZ R111, R3, R107.reuse, R108.reuse ;  /* 0x0000006b036f7223 */ /* 0x180fe2000001006c */
[-C--:B------:R-:W-:Y:S01]  /*22b0*/  FFMA.FTZ R110, R10, R107.reuse, R108 ;  /* 0x0000006b0a6e7223 */ /* 0x080fe2000001006c */
[----:B------:R-:W-:Y:S02]  /*22c0*/  HADD2.F32 R104, -RZ, R104.H0_H0 ;  /* 0x20000068ff687230 */ /* 0x000fe40000004100 */
[----:B------:R-:W-:Y:S01]  /*22d0*/  FADD.FTZ R111, R8, -R111 ;  /* 0x8000006f086f7221 */ /* 0x000fe20000010000 */
[----:B------:R-:W-:Y:S01]  /*22e0*/  FADD.FTZ R141, R15, -R110 ;  /* 0x8000006e0f8d7221 */ /* 0x000fe20000010000 */
[----:B------:R-:W-:Y:S01]  /*22f0*/  FFMA.FTZ R110, R139, R107, R108 ;  /* 0x0000006b8b6e7223 */ /* 0x000fe2000001006c */
[----:B------:R-:W-:Y:S02]  /*2300*/  HADD2.F32 R154, -RZ, R150.H0_H0 ;  /* 0x20000096ff9a7230 */ /* 0x000fe40000004100 */
[C---:B------:R-:W-:Y:S01]  /*2310*/  FMUL.FTZ R111, R6.reuse, R111 ;  /* 0x0000006f066f7220 */ /* 0x040fe20000410000 */
[----:B------:R-:W-:-:S03]  /*2320*/  FMUL.FTZ R141, R6, R141 ;  /* 0x0000008d068d7220 */ /* 0x000fc60000410000 */
[----:B------:R-:W-:-:S04]  /*2330*/  FMUL.FTZ R111, R111, R106 ;  /* 0x0000006a6f6f7220 */ /* 0x000fc80000410000 */
[----:B------:R-:W-:Y:S01]  /*2340*/  FFMA.FTZ R109, R111, R104, R48 ;  /* 0x000000686f6d7223 */ /* 0x000fe20000010030 */
[----:B------:R-:W-:Y:S01]  /*2350*/  FMUL.FTZ R48, R141, R106 ;  /* 0x0000006a8d307220 */ /* 0x000fe20000410000 */
[----:B------:R-:W-:Y:S01]  /*2360*/  FFMA.FTZ R141, R136, R107, R108 ;  /* 0x0000006b888d7223 */ /* 0x000fe2000001006c */
[----:B------:R-:W-:Y:S02]  /*2370*/  HADD2.F32 R104, -RZ, R153.H0_H0 ;  /* 0x20000099ff687230 */ /* 0x000fe40000004100 */
[----:B------:R-:W-:Y:S01]  /*2380*/  FMUL.FTZ R111, R111, R154 ;  /* 0x0000009a6f6f7220 */ /* 0x000fe20000410000 */
[----:B------:R-:W-:Y:S02]  /*2390*/  HADD2.F32 R153, -RZ, R105.H0_H0 ;  /* 0x20000069ff997230 */ /* 0x000fe40000004100 */
[----:B------:R-:W-:Y:S01]  /*23a0*/  FADD.FTZ R141, R134, -R141 ;  /* 0x8000008d868d7221 */ /* 0x000fe20000010000 */
[----:B------:R-:W-:Y:S02]  /*23b0*/  HADD2.F32 R105, -RZ, R162.H0_H0 ;  /* 0x200000a2ff697230 */ /* 0x000fe40000004100 */
[----:B------:R-:W-:Y:S01]  /*23c0*/  FFMA.FTZ R104, R48, R104, R49 ;  /* 0x0000006830687223 */ /* 0x000fe20000010031 */
[----:B------:R-:W-:Y:S01]  /*23d0*/  FADD.FTZ R49, R137, -R110 ;  /* 0x8000006e89317221 */ /* 0x000fe20000010000 */
[----:B------:R-:W-:Y:S01]  /*23e0*/  FMUL.FTZ R141, R6, R141 ;  /* 0x0000008d068d7220 */ /* 0x000fe20000410000 */
[----:B------:R-:W-:-:S02]  /*23f0*/  HADD2.F32 R154, -RZ, R151.H0_H0 ;  /* 0x20000097ff9a7230 */ /* 0x000fc40000004100 */
[----:B------:R-:W-:Y:S01]  /*2400*/  FMUL.FTZ R49, R6, R49 ;  /* 0x0000003106317220 */ /* 0x000fe20000410000 */
[----:B------:R-:W-:-:S03]  /*2410*/  FMUL.FTZ R110, R141, R106 ;  /* 0x0000006a8d6e7220 */ /* 0x000fc60000410000 */
[----:B------:R-:W-:Y:S01]  /*2420*/  FMUL.FTZ R49, R49, R106 ;  /* 0x0000006a31317220 */ /* 0x000fe20000410000 */
[----:B------:R-:W-:Y:S01]  /*2430*/  FFMA.FTZ R51, R110, R105, R51 ;  /* 0x000000696e337223 */ /* 0x000fe20000010033 */
[----:B------:R-:W-:Y:S02]  /*2440*/  HADD2.F32 R105, -RZ, R150.H1_H1 ;  /* 0x30000096ff697230 */ /* 0x000fe40000004100 */
[C---:B------:R-:W-:Y:S01]  /*2450*/  FFMA.FTZ R50, R49.reuse, R153, R50 ;  /* 0x0000009931327223 */ /* 0x040fe20000010032 */
[----:B------:R-:W-:Y:S02]  /*2460*/  FMUL.FTZ R49, R49, R154 ;  /* 0x0000009a31317220 */ /* 0x000fe40000410000 */
[----:B------:R-:W-:Y:S01]  /*2470*/  FMUL.FTZ R48, R48, R105 ;  /* 0x0000006930307220 */ /* 0x000fe20000410000 */
[----:B------:R-:W-:-:S04]  /*2480*/  HADD2.F32 R105, -RZ, R151.H1_H1 ;  /* 0x30000097ff697230 */ /* 0x000fc80000004100 */
[----:B------:R-:W-:Y:S01]  /*2490*/  F2FP.F16.F32.PACK_AB R48, R48, R111 ;  /* 0x0000006f3030723e */ /* 0x000fe200000000ff */
[----:B------:R-:W-:-:S03]  /*24a0*/  FMUL.FTZ R110, R110, R105 ;  /* 0x000000696e6e7220 */ /* 0x000fc60000410000 */
[----:B------:R-:W-:Y:S02]  /*24b0*/  PRMT R105, R48, 0x7632, R105 ;  /* 0x0000763230697816 */ /* 0x000fe40000000069 */
[----:B------:R-:W-:Y:S02]  /*24c0*/  F2FP.F16.F32.PACK_AB R49, R110, R49 ;  /* 0x000000316e31723e */ /* 0x000fe400000000ff */
[----:B------:R-:W-:Y:S02]  /*24d0*/  PRMT R110, R48, 0x7610, R110 ;  /* 0x00007610306e7816 */ /* 0x000fe4000000006e */
[----:B------:R-:W-:Y:S01]  /*24e0*/  PRMT R48, R49, 0x7632, R48 ;  /* 0x0000763231307816 */ /* 0x000fe20000000030 */
[----:B------:R-:W-:Y:S06]  /*24f0*/  BRA `(.L_x_6835) ;  /* 0x0000000000947947 */ /* 0x000fec0003800000 */
.L_x_6834:
[-CC-:B------:R-:W-:Y:S01]  /*2500*/  FFMA.FTZ R101, R3, R107.reuse, R108.reuse ;  /* 0x0000006b03657223 */ /* 0x180fe2000001006c */
[-CC-:B------:R-:W-:Y:S01]  /*2510*/  FFMA.FTZ R110, R10, R107.reuse, R108.reuse ;  /* 0x0000006b0a6e7223 */ /* 0x180fe2000001006c */
[----:B------:R-:W-:Y:S02]  /*2520*/  HADD2.F32 R104, -RZ, R104.H0_H0 ;  /* 0x20000068ff687230 */ /* 0x000fe40000004100 */
[----:B------:R-:W-:Y:S01]  /*2530*/  FFMA.FTZ R154, R139, R107, R108 ;  /* 0x0000006b8b9a7223 */ /* 0x000fe2000001006c */
[----:B------:R-:W-:Y:S01]  /*2540*/  FADD.FTZ R101, R8, -R101 ;  /* 0x8000006508657221 */ /* 0x000fe20000010000 */
[----:B------:R-:W-:-:S03]  /*2550*/  HADD2.F32 R102, -RZ, R150.H0_H0 ;  /* 0x20000096ff667230 */ /* 0x000fc60000004100 */
[----:B------:R-:W-:Y:S01]  /*2560*/  FMUL.FTZ R100, R6, R101 ;  /* 0x0000006506647220 */ /* 0x000fe20000410000 */
[----:B------:R-:W-:-:S03]  /*2570*/  FADD.FTZ R101, R15, -R110 ;  /* 0x8000006e0f657221 */ /* 0x000fc60000010000 */
[----:B------:R-:W-:Y:S01]  /*2580*/  FMUL.FTZ R103, R100, R106 ;  /* 0x0000006a64677220 */ /* 0x000fe20000410000 */
[----:B------:R-:W-:-:S03]  /*2590*/  FMUL.FTZ R101, R6, R101 ;  /* 0x0000006506657220 */ /* 0x000fc60000410000 */
[C---:B------:R-:W-:Y:S01]  /*25a0*/  FFMA.FTZ R109, R103.reuse, R104, R48 ;  /* 0x00000068676d7223 */ /* 0x040fe20000010030 */
[----:B------:R-:W-:Y:S01]  /*25b0*/  FMUL.FTZ R48, R103, R102 ;  /* 0x0000006667307220 */ /* 0x000fe20000410000 */
[----:B------:R-:W-:Y:S02]  /*25c0*/  HADD2.F32 R104, -RZ, R153.H0_H0 ;  /* 0x20000099ff687230 */ /* 0x000fe40000004100 */
[----:B------:R-:W-:Y:S01]  /*25d0*/  FMUL.FTZ R110, R101, R106 ;  /* 0x0000006a656e7220 */ /* 0x000fe20000410000 */
[----:B------:R-:W-:Y:S02]  /*25e0*/  HADD2.F32 R102, -RZ, R150.H1_H1 ;  /* 0x30000096ff667230 */ /* 0x000fe40000004100 */
[----:B------:R-:W-:Y:S01]  /*25f0*/  FADD.FTZ R103, R137, -R154 ;  /* 0x8000009a89677221 */ /* 0x000fe20000010000 */
[C---:B------:R-:W-:Y:S02]  /*2600*/  FFMA.FTZ R104, R110.reuse, R104, R49 ;  /* 0x000000686e687223 */ /* 0x040fe40000010031 */
[----:B------:R-:W-:Y:S01]  /*2610*/  FMUL.FTZ R49, R110, R102 ;  /* 0x000000666e317220 */ /* 0x000fe20000410000 */
[----:B------:R-:W-:Y:S01]  /*2620*/  FMUL.FTZ R102, R6, R103 ;  /* 0x0000006706667220 */ /* 0x000fe20000410000 */
[----:B------:R-:W-:Y:S01]  /*2630*/  FFMA.FTZ R103, R136, R107, R108 ;  /* 0x0000006b88677223 */ /* 0x000fe2000001006c */
[----:B------:R-:W-:-:S02]  /*2640*/  HADD2.F32 R110, -RZ, R105.H0_H0 ;  /* 0x20000069ff6e7230 */ /* 0x000fc40000004100 */
[----:B------:R-:W-:Y:S01]  /*2650*/  FMUL.FTZ R111, R102, R106 ;  /* 0x0000006a666f7220 */ /* 0x000fe20000410000 */
[----:B------:R-:W-:Y:S01]  /*2660*/  FADD.FTZ R103, R134, -R103 ;  /* 0x8000006786677221 */ /* 0x000fe20000010000 */
[--C-:B------:R-:W-:Y:S01]  /*2670*/  HADD2.F32 R105, -RZ, R151.reuse.H0_H0 ;  /* 0x20000097ff697230 */ /* 0x100fe20000004100 */
[----:B------:R-:W-:Y:S01]  /*2680*/  F2FP.F16.F32.PACK_AB R48, R49, R48 ;  /* 0x000000303130723e */ /* 0x000fe200000000ff */
[C---:B------:R-:W-:Y:S01]  /*2690*/  FFMA.FTZ R50, R111.reuse, R110, R50 ;  /* 0x0000006e6f327223 */ /* 0x040fe20000010032 */
[----:B------:R-:W-:Y:S01]  /*26a0*/  FMUL.FTZ R103, R6, R103 ;  /* 0x0000006706677220 */ /* 0x000fe20000410000 */
[----:B------:R-:W-:Y:S02]  /*26b0*/  HADD2.F32 R110, -RZ, R151.H1_H1 ;  /* 0x30000097ff6e7230 */ /* 0x000fe40000004100 */
[----:B------:R-:W-:Y:S01]  /*26c0*/  FMUL.FTZ R105, R111, R105 ;  /* 0x000000696f697220 */ /* 0x000fe20000410000 */
[----:B------:R-:W-:Y:S02]  /*26d0*/  HADD2.F32 R111, -RZ, R162.H0_H0 ;  /* 0x200000a2ff6f7230 */ /* 0x000fe40000004100 */
[----:B------:R-:W-:-:S04]  /*26e0*/  FMUL.FTZ R154, R103, R106 ;  /* 0x0000006a679a7220 */ /* 0x000fc80000410000 */
[C---:B------:R-:W-:Y:S01]  /*26f0*/  FMUL.FTZ R110, R154.reuse, R110 ;  /* 0x0000006e9a6e7220 */ /* 0x040fe20000410000 */
[----:B------:R-:W-:-:S04]  /*2700*/  FFMA.FTZ R51, R154, R111, R51 ;  /* 0x0000006f9a337223 */ /* 0x000fc80000010033 */
[----:B------:R-:W-:Y:S02]  /*2710*/  F2FP.F16.F32.PACK_AB R49, R110, R105 ;  /* 0x000000696e31723e */ /* 0x000fe400000000ff */
[C---:B------:R-:W-:Y:S02]  /*2720*/  PRMT R105, R48.reuse, 0x7632, R105 ;  /* 0x0000763230697816 */ /* 0x040fe40000000069 */
[----:B------:R-:W-:Y:S02]  /*2730*/  PRMT R110, R48, 0x7610, R110 ;  /* 0x00007610306e7816 */ /* 0x000fe4000000006e */
[----:B------:R-:W-:-:S07]  /*2740*/  PRMT R48, R49, 0x7632, R48 ;  /* 0x0000763231307816 */ /* 0x000fce0000000030 */
.L_x_6835:
[----:B------:R-:W-:Y:S02]  /*2750*/  LOP3.LUT R105, R105, 0xffff, RZ, 0xc0, !PT ;  /* 0x0000ffff69697812 */ /* 0x000fe400078ec0ff */
[----:B------:R-:W-:-:S03]  /*2760*/  PRMT R48, R49, 0x5410, R48 ;  /* 0x0000541031307816 */ /* 0x000fc60000000030 */
[----:B------:R-:W-:-:S05]  /*2770*/  IMAD.WIDE.U32 R162, R105, 0x10000, RZ ;  /* 0x0001000069a27825 */ /* 0x000fca00078e00ff */
[----:B------:R-:W-:Y:S02]  /*2780*/  LOP3.LUT R111, R48, R163, RZ, 0xfc, !PT ;  /* 0x000000a3306f7212 */ /* 0x000fe400078efcff */
[----:B------:R-:W-:Y:S01]  /*2790*/  LOP3.LUT R110, R162, 0xffff, R110, 0xf8, !PT ;  /* 0x0000ffffa26e7812 */ /* 0x000fe200078ef86e */
[----:B------:R-:W0:Y:S08]  /*27a0*/  LDC.64 R48, c[0x0][0x468] ;  /* 0x00011a00ff307b82 */ /* 0x000e300000000a00 */
[----:B------:R-:W1:Y:S01]  /*27b0*/  @P0 LDC.64 R162, c[0x0][0x478] ;  /* 0x00011e00ffa20b82 */ /* 0x000e620000000a00 */
[----:B0-----:R-:W-:Y:S01]  /*27c0*/  IMAD.WIDE.U32 R164, R5, 0x8, R48 ;  /* 0x0000000805a47825 */ /* 0x001fe200078e0030 */
[----:B------:R-:W-:-:S02]  /*27d0*/  MOV R48, R109 ;  /* 0x0000006d00307202 */ /* 0x000fc40000000f00 */
[----:B------:R-:W-:Y:S01]  /*27e0*/  MOV R49, R104 ;  /* 0x0000006800317202 */ /* 0x000fe20000000f00 */
[C---:B-1----:R-:W-:Y:S01]  /*27f0*/  @P0 IMAD.WIDE.U32 R162, R5.reuse, 0x10, R162 ;  /* 0x0000001005a20825 */ /* 0x042fe200078e00a2 */
[----:B------:R-:W-:-:S04]  /*2800*/  IADD3 R5, PT, PT, R5, 0x80, RZ ;  /* 0x0000008005057810 */ /* 0x000fc80007ffe0ff */
[----:B------:R0:W-:Y:S04]  /*2810*/  @P0 STG.E.128 desc[UR8][R162.64], R100 ;  /* 0x00000064a2000986 */ /* 0x0001e8000c101d08 */
[----:B------:R0:W-:Y:S02]  /*2820*/  STG.E.64 desc[UR8][R164.64], R110 ;  /* 0x0000006ea4007986 */ /* 0x0001e4000c101b08 */
.L_x_6833:
[----:B------:R-:W-:Y:S05]  /*2830*/  BSYNC.RECONVERGENT B1 ;  /* 0x0000000000017941 */ /* 0x000fea0003800200 */
.L_x_6832:
[----:B------:R-:W-:Y:S04]  /*2840*/  BSSY.RECONVERGENT B1, `(.L_x_6836) ;  /* 0x0000065000017945 */ /* 0x000fe80003800200 */
[----:B------:R-:W-:Y:S05]  /*2850*/  @!P2 BRA `(.L_x_6837) ;  /* 0x00000004008ca947 */ /* 0x000fea0003800000 */
[----:B------:R-:W1:Y:S02]  /*2860*/  LDC.64 R104, c[0x0][0x390] ;  /* 0x0000e400ff687b82 */ /* 0x000e640000000a00 */
[----:B-1----:R-:W-:-:S06]  /*2870*/  IMAD.WIDE.U32 R104, R5, 0x8, R104 ;  /* 0x0000000805687825 */ /* 0x002fcc00078e0068 */
[----:B------:R-:W0:Y:S01]  /*2880*/  LDG.E.64 R104, desc[UR8][R104.64] ;  /* 0x0000000868687981 */ /* 0x000e22000c1e1b00 */
[----:B------:R-:W-:-:S04]  /*2890*/  ISETP.NE.U32.AND P0, PT, RZ, UR14, PT ;  /* 0x0000000eff007c0c */ /* 0x000fc8000bf05070 */
[----:B------:R-:W-:Y:S02]  /*28a0*/  ISETP.NE.AND.EX P0, PT, RZ, UR15, PT, P0 ;  /* 0x0000000fff007c0c */ /* 0x000fe4000bf05300 */
[--C-:B0-----:R-:W-:Y:S02]  /*28b0*/  SHF.R.U64 R110, R104, 0x10, R105.reuse ;  /* 0x00000010686e7819 */ /* 0x101fe40000001269 */
[----:B------:R-:W-:Y:S02]  /*28c0*/  SHF.R.U32.HI R109, RZ, 0x10, R105 ;  /* 0x00000010ff6d7819 */ /* 0x000fe40000011669 */
[----:B------:R-:W-:Y:S02]  /*28d0*/  PRMT R153, R110, 0x7610, R153 ;  /* 0x000076106e997816 */ /* 0x000fe40000000099 */
[----:B------:R-:W-:-:S05]  /*28e0*/  PRMT R162, R109, 0x7610, R162 ;  /* 0x000076106da27816 */ /* 0x000fca00000000a2 */
[----:B------:R-:W-:Y:S05]  /*28f0*/  @!P0 BRA `(.L_x_6838) ;  /* 0x0000000000988947 */ /* 0x000fea0003800000 */
        /* <DEDUP_REMOVED lines=16> */
[----:B------:R-:W-:Y:S01]  /*2a00*/  FFMA.FTZ R154, R132, R107, R108 ;  /* 0x0000006b849a7223 */ /* 0x000fe2000001006c */
[C---:B------:R-:W-:Y:S01]  /*2a10*/  FFMA.FTZ R104, R110.reuse, R104, R45 ;  /* 0x000000686e687223 */ /* 0x040fe2000001002d */
[----:B------:R-:W-:Y:S01]  /*2a20*/  FMUL.FTZ R45, R110, R102 ;  /* 0x000000666e2d7220 */ /* 0x000fe20000410000 */
[----:B------:R-:W-:Y:S01]  /*2a30*/  FMUL.FTZ R102, R6, R103 ;  /* 0x0000006706667220 */ /* 0x000fe20000410000 */
[----:B------:R-:W-:Y:S01]  /*2a40*/  FADD.FTZ R103, R115, -R154 ;  /* 0x8000009a73677221 */ /* 0x000fe20000010000 */
[----:B------:R-:W-:-:S02]  /*2a50*/  HADD2.F32 R110, -RZ, R105.H0_H0 ;  /* 0x20000069ff6e7230 */ /* 0x000fc40000004100 */
[----:B------:R-:W-:Y:S01]  /*2a60*/  FMUL.FTZ R111, R102, R106 ;  /* 0x0000006a666f7220 */ /* 0x000fe20000410000 */
[----:B------:R-:W-:Y:S01]  /*2a70*/  FMUL.FTZ R103, R6, R103 ;  /* 0x0000006706677220 */ /* 0x000fe20000410000 */
[--C-:B------:R-:W-:Y:S01]  /*2a80*/  HADD2.F32 R105, -RZ, R155.reuse.H0_H0 ;  /* 0x2000009bff697230 */ /* 0x100fe20000004100 */
[----:B------:R-:W-:Y:S01]  /*2a90*/  F2FP.F16.F32.PACK_AB R44, R45, R44 ;  /* 0x0000002c2d2c723e */ /* 0x000fe200000000ff */
[----:B------:R-:W-:Y:S01]  /*2aa0*/  FFMA.FTZ R46, R111, R110, R46 ;  /* 0x0000006e6f2e7223 */ /* 0x000fe2000001002e */
[----:B------:R-:W-:Y:S02]  /*2ab0*/  HADD2.F32 R110, -RZ, R155.H1_H1 ;  /* 0x3000009bff6e7230 */ /* 0x000fe40000004100 */
[----:B------:R-:W-:Y:S01]  /*2ac0*/  FMUL.FTZ R154, R103, R106 ;  /* 0x0000006a679a7220 */ /* 0x000fe20000410000 */
[----:B------:R-:W-:Y:S01]  /*2ad0*/  FMUL.FTZ R105, R111, R105 ;  /* 0x000000696f697220 */ /* 0x000fe20000410000 */
[----:B------:R-:W-:Y:S02]  /*2ae0*/  HADD2.F32 R111, -RZ, R162.H0_H0 ;  /* 0x200000a2ff6f7230 */ /* 0x000fe40000004100 */
[----:B------:R-:W-:-:S03]  /*2af0*/  FMUL.FTZ R110, R154, R110 ;  /* 0x0000006e9a6e7220 */ /* 0x000fc60000410000 */
[----:B------:R-:W-:Y:S02]  /*2b00*/  FFMA.FTZ R47, R154, R111, R47 ;  /* 0x0000006f9a2f7223 */ /* 0x000fe4000001002f */
[----:B------:R-:W-:Y:S02]  /*2b10*/  F2FP.F16.F32.PACK_AB R45, R110, R105 ;  /* 0x000000696e2d723e */ /* 0x000fe400000000ff */
[C---:B------:R-:W-:Y:S02]  /*2b20*/  PRMT R105, R44.reuse, 0x7632, R105 ;  /* 0x000076322c697816 */ /* 0x040fe40000000069 */
[----:B------:R-:W-:Y:S02]  /*2b30*/  PRMT R110, R44, 0x7610, R110 ;  /* 0x000076102c6e7816 */ /* 0x000fe4000000006e */
[----:B------:R-:W-:Y:S01]  /*2b40*/  PRMT R44, R45, 0x7632, R44 ;  /* 0x000076322d2c7816 */ /* 0x000fe2000000002c */
[----:B------:R-:W-:Y:S06]  /*2b50*/  BRA `(.L_x_6839) ;  /* 0x0000000000947947 */ /* 0x000fec0003800000 */
.L_x_6838:
[-CC-:B------:R-:W-:Y:S01]  /*2b60*/  FFMA.FTZ R111, R9, R107.reuse, R108.reuse ;  /* 0x0000006b096f7223 */ /* 0x180fe2000001006c */
[-CC-:B------:R-:W-:Y:S01]  /*2b70*/  FFMA.FTZ R110, R14, R107.reuse, R108.reuse ;  /* 0x0000006b0e6e7223 */ /* 0x180fe2000001006c */
[----:B------:R-:W-:Y:S02]  /*2b80*/  HADD2.F32 R104, -RZ, R104.H0_H0 ;  /* 0x20000068ff687230 */ /* 0x000fe40000004100 */
[-C--:B------:R-:W-:Y:S01]  /*2b90*/  FFMA.FTZ R154, R135, R107.reuse, R108 ;  /* 0x0000006b879a7223 */ /* 0x080fe2000001006c */
[----:B------:R-:W-:Y:S01]  /*2ba0*/  FADD.FTZ R111, R12, -R111 ;  /* 0x8000006f0c6f7221 */ /* 0x000fe20000010000 */
[----:B------:R-:W-:Y:S01]  /*2bb0*/  FADD.FTZ R141, R17, -R110 ;  /* 0x8000006e118d7221 */ /* 0x000fe20000010000 */
[----:B------:R-:W-:Y:S02]  /*2bc0*/  FFMA.FTZ R110, R132, R107, R108 ;  /* 0x0000006b846e7223 */ /* 0x000fe4000001006c */
[C---:B------:R-:W-:Y:S01]  /*2bd0*/  FMUL.FTZ R111, R6.reuse, R111 ;  /* 0x0000006f066f7220 */ /* 0x040fe20000410000 */
[----:B------:R-:W-:-:S03]  /*2be0*/  FMUL.FTZ R141, R6, R141 ;  /* 0x0000008d068d7220 */ /* 0x000fc60000410000 */
[----:B------:R-:W-:-:S04]  /*2bf0*/  FMUL.FTZ R111, R111, R106 ;  /* 0x0000006a6f6f7220 */ /* 0x000fc80000410000 */
[----:B------:R-:W-:Y:S01]  /*2c00*/  FFMA.FTZ R109, R111, R104, R44 ;  /* 0x000000686f6d7223 */ /* 0x000fe2000001002c */
[----:B------:R-:W-:Y:S01]  /*2c10*/  FMUL.FTZ R44, R141, R106 ;  /* 0x0000006a8d2c7220 */ /* 0x000fe20000410000 */
[----:B------:R-:W-:Y:S01]  /*2c20*/  FADD.FTZ R141, R115, -R110 ;  /* 0x8000006e738d7221 */ /* 0x000fe20000010000 */
[----:B------:R-:W-:Y:S02]  /*2c30*/  HADD2.F32 R104, -RZ, R153.H0_H0 ;  /* 0x20000099ff687230 */ /* 0x000fe40000004100 */
[----:B------:R-:W-:Y:S02]  /*2c40*/  HADD2.F32 R153, -RZ, R105.H0_H0 ;  /* 0x20000069ff997230 */ /* 0x000fe40000004100 */
[----:B------:R-:W-:Y:S01]  /*2c50*/  FMUL.FTZ R141, R6, R141 ;  /* 0x0000008d068d7220 */ /* 0x000fe20000410000 */
[----:B------:R-:W-:Y:S02]  /*2c60*/  HADD2.F32 R105, -RZ, R162.H0_H0 ;  /* 0x200000a2ff697230 */ /* 0x000fe40000004100 */
[----:B------:R-:W-:Y:S01]  /*2c70*/  FFMA.FTZ R104, R44, R104, R45 ;  /* 0x000000682c687223 */ /* 0x000fe2000001002d */
[----:B------:R-:W-:Y:S01]  /*2c80*/  FADD.FTZ R45, R133, -R154 ;  /* 0x8000009a852d7221 */ /* 0x000fe20000010000 */
[----:B------:R-:W-:Y:S01]  /*2c90*/  FMUL.FTZ R110, R141, R106 ;  /* 0x0000006a8d6e7220 */ /* 0x000fe20000410000 */
[----:B------:R-:W-:-:S02]  /*2ca0*/  HADD2.F32 R154, -RZ, R152.H0_H0 ;  /* 0x20000098ff9a7230 */ /* 0x000fc40000004100 */
[----:B------:R-:W-:Y:S01]  /*2cb0*/  FMUL.FTZ R45, R6, R45 ;  /* 0x0000002d062d7220 */ /* 0x000fe20000410000 */
[----:B------:R-:W-:Y:S01]  /*2cc0*/  FFMA.FTZ R47, R110, R105, R47 ;  /* 0x000000696e2f7223 */ /* 0x000fe2000001002f */
[----:B------:R-:W-:Y:S02]  /*2cd0*/  HADD2.F32 R105, -RZ, R152.H1_H1 ;  /* 0x30000098ff697230 */ /* 0x000fe40000004100 */
[----:B------:R-:W-:Y:S01]  /*2ce0*/  FMUL.FTZ R111, R111, R154 ;  /* 0x0000009a6f6f7220 */ /* 0x000fe20000410000 */
[----:B------:R-:W-:Y:S01]  /*2cf0*/  FMUL.FTZ R45, R45, R106 ;  /* 0x0000006a2d2d7220 */ /* 0x000fe20000410000 */
[--C-:B------:R-:W-:Y:S02]  /*2d00*/  HADD2.F32 R154, -RZ, R155.reuse.H0_H0 ;  /* 0x2000009bff9a7230 */ /* 0x100fe40000004100 */
[----:B------:R-:W-:Y:S01]  /*2d10*/  FMUL.FTZ R44, R44, R105 ;  /* 0x000000692c2c7220 */ /* 0x000fe20000410000 */
[----:B------:R-:W-:Y:S02]  /*2d20*/  HADD2.F32 R105, -RZ, R155.H1_H1 ;  /* 0x3000009bff697230 */ /* 0x000fe40000004100 */
[C---:B------:R-:W-:Y:S01]  /*2d30*/  FFMA.FTZ R46, R45.reuse, R153, R46 ;  /* 0x000000992d2e7223 */ /* 0x040fe2000001002e */
[----:B------:R-:W-:Y:S01]  /*2d40*/  FMUL.FTZ R45, R45, R154 ;  /* 0x0000009a2d2d7220 */ /* 0x000fe20000410000 */
[----:B------:R-:W-:Y:S01]  /*2d50*/  F2FP.F16.F32.PACK_AB R44, R44, R111 ;  /* 0x0000006f2c2c723e */ /* 0x000fe200000000ff */
[----:B------:R-:W-:-:S03]  /*2d60*/  FMUL.FTZ R110, R110, R105 ;  /* 0x000000696e6e7220 */ /* 0x000fc60000410000 */
[----:B------:R-:W-:Y:S02]  /*2d70*/  PRMT R105, R44, 0x7632, R105 ;  /* 0x000076322c697816 */ /* 0x000fe40000000069 */
[----:B------:R-:W-:Y:S02]  /*2d80*/  F2FP.F16.F32.PACK_AB R45, R110, R45 ;  /* 0x0000002d6e2d723e */ /* 0x000fe400000000ff */
[----:B------:R-:W-:Y:S02]  /*2d90*/  PRMT R110, R44, 0x7610, R110 ;  /* 0x000076102c6e7816 */ /* 0x000fe4000000006e */
[----:B------:R-:W-:-:S07]  /*2da0*/  PRMT R44, R45, 0x7632, R44 ;  /* 0x000076322d2c7816 */ /* 0x000fce000000002c */
.L_x_6839:
        /* <DEDUP_REMOVED lines=14> */
.L_x_6837:
[----:B------:R-:W-:Y:S05]  /*2e90*/  BSYNC.RECONVERGENT B1 ;  /* 0x0000000000017941 */ /* 0x000fea0003800200 */
.L_x_6836:
[----:B------:R-:W-:Y:S04]  /*2ea0*/  BSSY.RECONVERGENT B1, `(.L_x_6840) ;  /* 0x0000065000017945 */ /* 0x000fe80003800200 */
[----:B------:R-:W-:Y:S05]  /*2eb0*/  @!P3 BRA `(.L_x_6841) ;  /* 0x00000004008cb947 */ /* 0x000fea0003800000 */
[----:B------:R-:W2:Y:S02]  /*2ec0*/  LDC.64 R104, c[0x0][0x390] ;  /* 0x0000e400ff687b82 */ /* 0x000ea40000000a00 */
[----:B--2---:R-:W-:-:S06]  /*2ed0*/  IMAD.WIDE.U32 R104, R5, 0x8, R104 ;  /* 0x0000000805687825 */ /* 0x004fcc00078e0068 */
[----:B------:R-:W0:Y:S01]  /*2ee0*/  LDG.E.64 R104, desc[UR8][R104.64] ;  /* 0x0000000868687981 */ /* 0x000e22000c1e1b00 */
[----:B------:R-:W-:-:S04]  /*2ef0*/  ISETP.NE.U32.AND P0, PT, RZ, UR14, PT ;  /* 0x0000000eff007c0c */ /* 0x000fc8000bf05070 */
[----:B------:R-:W-:Y:S02]  /*2f00*/  ISETP.NE.AND.EX P0, PT, RZ, UR15, PT, P0 ;  /* 0x0000000fff007c0c */ /* 0x000fe4000bf05300 */
[--C-:B01----:R-:W-:Y:S02]  /*2f10*/  SHF.R.U64 R110, R104, 0x10, R105.reuse ;  /* 0x00000010686e7819 */ /* 0x103fe40000001269 */
        /* <DEDUP_REMOVED lines=16> */
[----:B------:R-:W-:Y:S01]  /*3020*/  FFMA.FTZ R103, R117, R107, R108 ;  /* 0x0000006b75677223 */ /* 0x000fe2000001006c */
[----:B------:R-:W-:Y:S02]  /*3030*/  HADD2.F32 R104, -RZ, R153.H0_H0 ;  /* 0x20000099ff687230 */ /* 0x000fe40000004100 */
[----:B------:R-:W-:Y:S01]  /*3040*/  FMUL.FTZ R110, R101, R106 ;  /* 0x0000006a656e7220 */ /* 0x000fe20000410000 */
[----:B------:R-:W-:Y:S02]  /*3050*/  HADD2.F32 R102, -RZ, R156.H1_H1 ;  /* 0x3000009cff667230 */ /* 0x000fe40000004100 */
[----:B------:R-:W-:Y:S01]  /*3060*/  FADD.FTZ R103, R116, -R103 ;  /* 0x8000006774677221 */ /* 0x000fe20000010000 */
[C---:B------:R-:W-:Y:S02]  /*3070*/  FFMA.FTZ R104, R110.reuse, R104, R41 ;  /* 0x000000686e687223 */ /* 0x040fe40000010029 */
        /* <DEDUP_REMOVED lines=20> */
.L_x_6842:
        /* <DEDUP_REMOVED lines=12> */
[----:B------:R-:W-:Y:S01]  /*3280*/  FADD.FTZ R141, R119, -R110 ;  /* 0x8000006e778d7221 */ /* 0x000fe20000010000 */
[----:B------:R-:W-:Y:S02]  /*3290*/  HADD2.F32 R104, -RZ, R153.H0_H0 ;  /* 0x20000099ff687230 */ /* 0x000fe40000004100 */
[----:B------:R-:W-:Y:S01]  /*32a0*/  FMUL.FTZ R111, R111, R154 ;  /* 0x0000009a6f6f7220 */ /* 0x000fe20000410000 */
[----:B------:R-:W-:Y:S02]  /*32b0*/  HADD2.F32 R153, -RZ, R105.H0_H0 ;  /* 0x20000069ff997230 */ /* 0x000fe40000004100 */
[----:B------:R-:W-:Y:S01]  /*32c0*/  FMUL.FTZ R141, R6, R141 ;  /* 0x0000008d068d7220 */ /* 0x000fe20000410000 */
[----:B------:R-:W-:Y:S02]  /*32d0*/  HADD2.F32 R105, -RZ, R162.H0_H0 ;  /* 0x200000a2ff697230 */ /* 0x000fe40000004100 */
[----:B------:R-:W-:Y:S01]  /*32e0*/  FFMA.FTZ R104, R40, R104, R41 ;  /* 0x0000006828687223 */ /* 0x000fe20000010029 */
[----:B------:R-:W-:Y:S01]  /*32f0*/  FFMA.FTZ R41, R117, R107, R108 ;  /* 0x0000006b75297223 */ /* 0x000fe2000001006c */
[----:B------:R-:W-:Y:S01]  /*3300*/  FMUL.FTZ R110, R141, R106 ;  /* 0x0000006a8d6e7220 */ /* 0x000fe20000410000 */
[----:B------:R-:W-:-:S02]  /*3310*/  HADD2.F32 R154, -RZ, R157.H0_H0 ;  /* 0x2000009dff9a7230 */ /* 0x000fc40000004100 */
[----:B------:R-:W-:Y:S01]  /*3320*/  FADD.FTZ R41, R116, -R41 ;  /* 0x8000002974297221 */ /* 0x000fe20000010000 */
[----:B------:R-:W-:Y:S01]  /*3330*/  FFMA.FTZ R43, R110, R105, R43 ;  /* 0x000000696e2b7223 */ /* 0x000fe2000001002b */
[----:B------:R-:W-:Y:S02]  /*3340*/  HADD2.F32 R105, -RZ, R156.H1_H1 ;  /* 0x3000009cff697230 */ /* 0x000fe40000004100 */
[----:B------:R-:W-:-:S03]  /*3350*/  FMUL.FTZ R41, R6, R41 ;  /* 0x0000002906297220 */ /* 0x000fc60000410000 */
[----:B------:R-:W-:Y:S01]  /*3360*/  FMUL.FTZ R40, R40, R105 ;  /* 0x0000006928287220 */ /* 0x000fe20000410000 */
[----:B------:R-:W-:Y:S01]  /*3370*/  FMUL.FTZ R41, R41, R106 ;  /* 0x0000006a29297220 */ /* 0x000fe20000410000 */
[----:B------:R-:W-:-:S03]  /*3380*/  HADD2.F32 R105, -RZ, R157.H1_H1 ;  /* 0x3000009dff697230 */ /* 0x000fc60000004100 */
[C---:B------:R-:W-:Y:S01]  /*3390*/  FFMA.FTZ R42, R41.reuse, R153, R42 ;  /* 0x00000099292a7223 */ /* 0x040fe2000001002a */
[----:B------:R-:W-:Y:S01]  /*33a0*/  FMUL.FTZ R41, R41, R154 ;  /* 0x0000009a29297220 */ /* 0x000fe20000410000 */
[----:B------:R-:W-:Y:S01]  /*33b0*/  FMUL.FTZ R110, R110, R105 ;  /* 0x000000696e6e7220 */ /* 0x000fe20000410000 */
[----:B------:R-:W-:-:S04]  /*33c0*/  F2FP.F16.F32.PACK_AB R40, R40, R111 ;  /* 0x0000006f2828723e */ /* 0x000fc800000000ff */
[----:B------:R-:W-:Y:S02]  /*33d0*/  F2FP.F16.F32.PACK_AB R41, R110, R41 ;  /* 0x000000296e29723e */ /* 0x000fe400000000ff */
[C---:B------:R-:W-:Y:S02]  /*33e0*/  PRMT R105, R40.reuse, 0x7632, R105 ;  /* 0x0000763228697816 */ /* 0x040fe40000000069 */
[----:B------:R-:W-:Y:S02]  /*33f0*/  PRMT R110, R40, 0x7610, R110 ;  /* 0x00007610286e7816 */ /* 0x000fe4000000006e */
[----:B------:R-:W-:-:S07]  /*3400*/  PRMT R40, R41, 0x7632, R40 ;  /* 0x0000763229287816 */ /* 0x000fce0000000028 */
.L_x_6843:
        /* <DEDUP_REMOVED lines=14> */
.L_x_6841:
[----:B------:R-:W-:Y:S05]  /*34f0*/  BSYNC.RECONVERGENT B1 ;  /* 0x0000000000017941 */ /* 0x000fea0003800200 */
.L_x_6840:
[----:B------:R-:W-:Y:S04]  /*3500*/  BSSY.RECONVERGENT B1, `(.L_x_6844) ;  /* 0x0000065000017945 */ /* 0x000fe80003800200 */
[----:B------:R-:W-:Y:S05]  /*3510*/  @!P4 BRA `(.L_x_6845) ;  /* 0x00000004008cc947 */ /* 0x000fea0003800000 */
[----:B------:R-:W3:Y:S02]  /*3520*/  LDC.64 R104, c[0x0][0x390] ;  /* 0x0000e400ff687b82 */ /* 0x000ee40000000a00 */
[----:B---3--:R-:W-:-:S06]  /*3530*/  IMAD.WIDE.U32 R104, R5, 0x8, R104 ;  /* 0x0000000805687825 */ /* 0x008fcc00078e0068 */
[----:B------:R-:W0:Y:S01]  /*3540*/  LDG.E.64 R104, desc[UR8][R104.64] ;  /* 0x0000000868687981 */ /* 0x000e22000c1e1b00 */
[----:B------:R-:W-:-:S04]  /*3550*/  ISETP.NE.U32.AND P0, PT, RZ, UR14, PT ;  /* 0x0000000eff007c0c */ /* 0x000fc8000bf05070 */
[----:B------:R-:W-:Y:S02]  /*3560*/  ISETP.NE.AND.EX P0, PT, RZ, UR15, PT, P0 ;  /* 0x0000000fff007c0c */ /* 0x000fe4000bf05300 */
[--C-:B012---:R-:W-:Y:S02]  /*3570*/  SHF.R.U64 R110, R104, 0x10, R105.reuse ;  /* 0x00000010686e7819 */ /* 0x107fe40000001269 */
        /* <DEDUP_REMOVED lines=42> */
.L_x_6846:
        /* <DEDUP_REMOVED lines=37> */
.L_x_6847:
        /* <DEDUP_REMOVED lines=14> */
.L_x_6845:
[----:B------:R-:W-:Y:S05]  /*3b50*/  BSYNC.RECONVERGENT B1 ;  /* 0x0000000000017941 */ /* 0x000fea0003800200 */
.L_x_6844:
[----:B------:R-:W-:Y:S05]  /*3b60*/  @!P5 BRA `(.L_x_6848) ;  /* 0x0000002400e0d947 */ /* 0x000fea0003800000 */
[----:B------:R-:W4:Y:S02]  /*3b70*/  LDC.64 R104, c[0x0][0x390] ;  /* 0x0000e400ff687b82 */ /* 0x000f240000000a00 */
[----:B----4-:R-:W-:-:S06]  /*3b80*/  IMAD.WIDE.U32 R104, R5, 0x8, R104 ;  /* 0x0000000805687825 */ /* 0x010fcc00078e0068 */
[----:B------:R-:W0:Y:S01]  /*3b90*/  LDG.E.64 R104, desc[UR8][R104.64] ;  /* 0x0000000868687981 */ /* 0x000e22000c1e1b00 */
[----:B------:R-:W-:-:S04]  /*3ba0*/  ISETP.NE.U32.AND P0, PT, RZ, UR14, PT ;  /* 0x0000000eff007c0c */ /* 0x000fc8000bf05070 */
[----:B------:R-:W-:Y:S02]  /*3bb0*/  ISETP.NE.AND.EX P0, PT, RZ, UR15, PT, P0 ;  /* 0x0000000fff007c0c */ /* 0x000fe4000bf05300 */
[--C-:B0123--:R-:W-:Y:S02]  /*3bc0*/  SHF.R.U64 R110, R104, 0x10, R105.reuse ;  /* 0x00000010686e7819 */ /* 0x10ffe40000001269 */
[----:B------:R-:W-:-:S04]  /*3bd0*/  SHF.R.U32.HI R109, RZ, 0x10, R105 ;  /* 0x00000010ff6d7819 */ /* 0x000fc80000011669 */
[----:B------:R-:W-:-:S05]  /*3be0*/  PRMT R162, R110, 0x5410, R109 ;  /* 0x000054106ea27816 */ /* 0x000fca000000006d */
        /* <DEDUP_REMOVED lines=10> */
[----:B------:R-:W-:Y:S02]  /*3c90*/  HADD2.F32 R104, -RZ, R104.H0_H0 ;  /* 0x20000068ff687230 */ /* 0x000fe40000004100 */
[C---:B------:R-:W-:Y:S01]  /*3ca0*/  FMUL.FTZ R101, R6.reuse, R101 ;  /* 0x0000006506657220 */ /* 0x040fe20000410000 */
[----:B------:R-:W-:Y:S01]  /*3cb0*/  FMUL.FTZ R102, R6, R107 ;  /* 0x0000006b06667220 */ /* 0x000fe20000410000 */
[-C--:B------:R-:W-:Y:S01]  /*3cc0*/  FMUL.FTZ R107, R100, R106.reuse ;  /* 0x0000006a646b7220 */ /* 0x080fe20000410000 */
[----:B------:R-:W-:Y:S01]  /*3cd0*/  FMUL.FTZ R103, R6, R103 ;  /* 0x0000006706677220 */ /* 0x000fe20000410000 */
[----:B------:R-:W-:Y:S01]  /*3ce0*/  FMUL.FTZ R6, R101, R106 ;  /* 0x0000006a65067220 */ /* 0x000fe20000410000 */
[----:B------:R-:W-:-:S02]  /*3cf0*/  HADD2.F32 R105, -RZ, R105.H0_H0 ;  /* 0x20000069ff697230 */ /* 0x000fc40000004100 */
[----:B------:R-:W-:Y:S01]  /*3d00*/  FFMA.FTZ R153, R107, R104, R32 ;  /* 0x000000686b997223 */ /* 0x000fe20000010020 */
[--C-:B------:R-:W-:Y:S02]  /*3d10*/  HADD2.F32 R32, -RZ, R162.reuse.H0_H0 ;  /* 0x200000a2ff207230 */ /* 0x100fe40000004100 */
[----:B------:R-:W-:Y:S01]  /*3d20*/  FMUL.FTZ R109, R102, R106 ;  /* 0x0000006a666d7220 */ /* 0x000fe20000410000 */
[----:B------:R-:W-:Y:S02]  /*3d30*/  HADD2.F32 R104, -RZ, R162.H1_H1 ;  /* 0x300000a2ff687230 */ /* 0x000fe40000004100 */
[----:B------:R-:W-:Y:S01]  /*3d40*/  FFMA.FTZ R33, R6, R32, R33 ;  /* 0x0000002006217223 */ /* 0x000fe20000010021 */
[----:B------:R-:W-:Y:S01]  /*3d50*/  FMUL.FTZ R32, R103, R106 ;  /* 0x0000006a67207220 */ /* 0x000fe20000410000 */
[----:B------:R-:W-:Y:S01]  /*3d60*/  FFMA.FTZ R34, R109, R105, R34 ;  /* 0x000000696d227223 */ /* 0x000fe20000010022 */
[--C-:B------:R-:W-:Y:S02]  /*3d70*/  HADD2.F32 R105, -RZ, R160.reuse.H1_H1 ;  /* 0x300000a0ff697230 */ /* 0x100fe40000004100 */
[----:B------:R-:W-:Y:S01]  /*3d80*/  FFMA.FTZ R35, R32, R104, R35 ;  /* 0x0000006820237223 */ /* 0x000fe20000010023 */
[----:B------:R-:W-:-:S02]  /*3d90*/  HADD2.F32 R104, -RZ, R160.H0_H0 ;  /* 0x200000a0ff687230 */ /* 0x000fc40000004100 */
[----:B------:R-:W-:Y:S01]  /*3da0*/  FMUL.FTZ R6, R6, R105 ;  /* 0x0000006906067220 */ /* 0x000fe20000410000 */
[--C-:B------:R-:W-:Y:S02]  /*3db0*/  HADD2.F32 R105, -RZ, R161.reuse.H1_H1 ;  /* 0x300000a1ff697230 */ /* 0x100fe40000004100 */
[----:B------:R-:W-:Y:S01]  /*3dc0*/  FMUL.FTZ R107, R107, R104 ;  /* 0x000000686b6b7220 */ /* 0x000fe20000410000 */
[----:B------:R-:W-:Y:S02]  /*3dd0*/  HADD2.F32 R104, -RZ, R161.H0_H0 ;  /* 0x200000a1ff687230 */ /* 0x000fe40000004100 */
[----:B------:R-:W-:Y:S02]  /*3de0*/  FMUL.FTZ R32, R32, R105 ;  /* 0x0000006920207220 */ /* 0x000fe40000410000 */
[----:B------:R-:W-:Y:S01]  /*3df0*/  F2FP.F16.F32.PACK_AB R6, R6, R107 ;  /* 0x0000006b0606723e */ /* 0x000fe200000000ff */
[----:B------:R-:W-:-:S03]  /*3e00*/  FMUL.FTZ R109, R109, R104 ;  /* 0x000000686d6d7220 */ /* 0x000fc60000410000 */
[----:B------:R-:W-:Y:S02]  /*3e10*/  PRMT R104, R6, 0x7632, R104 ;  /* 0x0000763206687816 */ /* 0x000fe40000000068 */
[----:B------:R-:W-:Y:S02]  /*3e20*/  F2FP.F16.F32.PACK_AB R32, R32, R109 ;  /* 0x0000006d2020723e */ /* 0x000fe400000000ff */
[----:B------:R-:W-:Y:S02]  /*3e30*/  PRMT R105, R6, 0x7610, R105 ;  /* 0x0000761006697816 */ /* 0x000fe40000000069 */
[C---:B------:R-:W-:Y:S02]  /*3e40*/  PRMT R6, R32.reuse, 0x7632, R6 ;  /* 0x0000763220067816 */ /* 0x040fe40000000006 */
[----:B------:R-:W-:Y:S01]  /*3e50*/  PRMT R107, R32, 0x7610, R107 ;  /* 0x00007610206b7816 */ /* 0x000fe2000000006b */
[----:B------:R-:W-:Y:S06]  /*3e60*/  BRA `(.L_x_6850) ;  /* 0x0000000000987947 */ /* 0x000fec0003800000 */
.L_x_6849:
[-CC-:B------:R-:W-:Y:S01]  /*3e70*/  FFMA.FTZ R109, R125, R107.reuse, R108.reuse ;  /* 0x0000006b7d6d7223 */ /* 0x180fe2000001006c */
[-CC-:B------:R-:W-:Y:S01]  /*3e80*/  FFMA.FTZ R154, R126, R107.reuse, R108.reuse ;  /* 0x0000006b7e9a7223 */ /* 0x180fe2000001006c */
[-CC-:B------:R-:W-:Y:S01]  /*3e90*/  FFMA.FTZ R110, R130, R107.reuse, R108.reuse ;  /* 0x0000006b826e7223 */ /* 0x180fe2000001006c */
[----:B------:R-:W-:Y:S01]  /*3ea0*/  FFMA.FTZ R107, R129, R107, R108 ;  /* 0x0000006b816b7223 */ /* 0x000fe2000001006c */
[----:B------:R-:W-:Y:S01]  /*3eb0*/  FADD.FTZ R109, R124, -R109 ;  /* 0x8000006d7c6d7221 */ /* 0x000fe20000010000 */
[----:B------:R-:W-:Y:S02]  /*3ec0*/  HADD2.F32 R153, -RZ, R104.H0_H0 ;  /* 0x20000068ff997230 */ /* 0x000fe40000004100 */
[----:B------:R-:W-:Y:S01]  /*3ed0*/  FADD.FTZ R141, R131, -R110 ;  /* 0x8000006e838d7221 */ /* 0x000fe20000010000 */
[----:B------:R-:W-:Y:S01]  /*3ee0*/  FADD.FTZ R107, R128, -R107 ;  /* 0x8000006b806b7221 */ /* 0x000fe20000010000 */
[C---:B------:R-:W-:Y:S01]  /*3ef0*/  FMUL.FTZ R109, R6.reuse, R109 ;  /* 0x0000006d066d7220 */ /* 0x040fe20000410000 */
[----:B------:R-:W-:Y:S01]  /*3f00*/  FADD.FTZ R111, R127, -R154 ;  /* 0x8000009a7f6f7221 */ /* 0x000fe20000010000 */
[C---:B------:R-:W-:Y:S01]  /*3f10*/  FMUL.FTZ R141, R6.reuse, R141 ;  /* 0x0000008d068d7220 */ /* 0x040fe20000410000 */
[C---:B------:R-:W-:Y:S01]  /*3f20*/  FMUL.FTZ R107, R6.reuse, R107 ;  /* 0x0000006b066b7220 */ /* 0x040fe20000410000 */
[----:B------:R-:W-:Y:S01]  /*3f30*/  FMUL.FTZ R109, R109, R106 ;  /* 0x0000006a6d6d7220 */ /* 0x000fe20000410000 */
[----:B------:R-:W-:Y:S01]  /*3f40*/  FMUL.FTZ R111, R6, R111 ;  /* 0x0000006f066f7220 */ /* 0x000fe20000410000 */
[----:B------:R-:W-:-:S02]  /*3f50*/  HADD2.F32 R105, -RZ, R105.H0_H0 ;  /* 0x20000069ff697230 */ /* 0x000fc40000004100 */
[-C--:B------:R-:W-:Y:S01]  /*3f60*/  FMUL.FTZ R104, R141, R106.reuse ;  /* 0x0000006a8d687220 */ /* 0x080fe20000410000 */
[----:B------:R-:W-:Y:S01]  /*3f70*/  FFMA.FTZ R153, R109, R153, R32 ;  /* 0x000000996d997223 */ /* 0x000fe20000010020 */
[--C-:B------:R-:W-:Y:S02]  /*3f80*/  HADD2.F32 R32, -RZ, R162.reuse.H1_H1 ;  /* 0x300000a2ff207230 */ /* 0x100fe40000004100 */
[-C--:B------:R-:W-:Y:S01]  /*3f90*/  FMUL.FTZ R107, R107, R106.reuse ;  /* 0x0000006a6b6b7220 */ /* 0x080fe20000410000 */
[----:B------:R-:W-:Y:S01]  /*3fa0*/  FMUL.FTZ R6, R111, R106 ;  /* 0x0000006a6f067220 */ /* 0x000fe20000410000 */
[----:B------:R-:W-:Y:S02]  /*3fb0*/  HADD2.F32 R106, -RZ, R162.H0_H0 ;  /* 0x200000a2ff6a7230 */ /* 0x000fe40000004100 */
[----:B------:R-:W-:Y:S01]  /*3fc0*/  FFMA.FTZ R35, R104, R32, R35 ;  /* 0x0000002068237223 */ /* 0x000fe20000010023 */
[----:B------:R-:W-:Y:S01]  /*3fd0*/  FFMA.FTZ R34, R107, R105, R34 ;  /* 0x000000696b227223 */ /* 0x000fe20000010022 */
[----:B------:R-:W-:-:S02]  /*3fe0*/  HADD2.F32 R32, -RZ, R160.H0_H0 ;  /* 0x200000a0ff207230 */ /* 0x000fc40000004100 */
[C---:B------:R-:W-:Y:S01]  /*3ff0*/  FFMA.FTZ R33, R6.reuse, R106, R33 ;  /* 0x0000006a06217223 */ /* 0x040fe20000010021 */
[----:B------:R-:W-:Y:S02]  /*4000*/  HADD2.F32 R105, -RZ, R160.H1_H1 ;  /* 0x300000a0ff697230 */ /* 0x000fe40000004100 */
[----:B------:R-:W-:Y:S01]  /*4010*/  FMUL.FTZ R109, R109, R32 ;  /* 0x000000206d6d7220 */ /* 0x000fe20000410000 */
[--C-:B------:R-:W-:Y:S02]  /*4020*/  HADD2.F32 R32, -RZ, R161.reuse.H0_H0 ;  /* 0x200000a1ff207230 */ /* 0x100fe40000004100 */
[----:B------:R-:W-:Y:S01]  /*4030*/  FMUL.FTZ R6, R6, R105 ;  /* 0x0000006906067220 */ /* 0x000fe20000410000 */
[----:B------:R-:W-:Y:S02]  /*4040*/  HADD2.F32 R105, -RZ, R161.H1_H1 ;  /* 0x300000a1ff697230 */ /* 0x000fe40000004100 */
[----:B------:R-:W-:Y:S02]  /*4050*/  FMUL.FTZ R32, R107, R32 ;  /* 0x000000206b207220 */ /* 0x000fe40000410000 */
[----:B------:R-:W-:Y:S01]  /*4060*/  F2FP.F16.F32.PACK_AB R6, R6, R109 ;  /* 0x0000006d0606723e */ /* 0x000fe200000000ff */
[----:B------:R-:W-:-:S03]  /*4070*/  FMUL.FTZ R105, R104, R105 ;  /* 0x0000006968697220 */ /* 0x000fc60000410000 */
[C---:B------:R-:W-:Y:S02]  /*4080*/  PRMT R104, R6.reuse, 0x7632, R104 ;  /* 0x0000763206687816 */ /* 0x040fe40000000068 */
[----:B------:R-:W-:Y:S02]  /*4090*/  F2FP.F16.F32.PACK_AB R32, R105, R32 ;  /* 0x000000206920723e */ /* 0x000fe400000000ff */
[----:B------:R-:W-:Y:S02]  /*40a0*/  PRMT R105, R6, 0x7610, R105 ;  /* 0x0000761006697816 */ /* 0x000fe40000000069 */
[C---:B------:R-:W-:Y:S02]  /*40b0*/  PRMT R6, R32.reuse, 0x7632, R6 ;  /* 0x0000763220067816 */ /* 0x040fe40000000006 */
[----:B------:R-:W-:-:S07]  /*40c0*/  PRMT R107, R32, 0x7610, R107 ;  /* 0x00007610206b7816 */ /* 0x000fce000000006b */
.L_x_6850:
[----:B------:R-:W0:Y:S01]  /*40d0*/  @P0 LDC.64 R110, c[0x0][0x478] ;  /* 0x00011e00ff6e0b82 */ /* 0x000e220000000a00 */
[----:B------:R-:W-:Y:S02]  /*40e0*/  LOP3.LUT R104, R104, 0xffff, RZ, 0xc0, !PT ;  /* 0x0000ffff68687812 */ /* 0x000fe400078ec0ff */
[----:B------:R-:W-:Y:S02]  /*40f0*/  PRMT R6, R107, 0x5410, R6 ;  /* 0x000054106b067816 */ /* 0x000fe40000000006 */
[----:B------:R-:W-:Y:S01]  /*4100*/  MOV R32, R153 ;  /* 0x0000009900207202 */ /* 0x000fe20000000f00 */
[----:B------:R-:W-:Y:S02]  /*4110*/  IMAD.WIDE.U32 R106, R104, 0x10000, RZ ;  /* 0x00010000686a7825 */ /* 0x000fe400078e00ff */
[----:B------:R-:W1:Y:S03]  /*4120*/  LDC.64 R108, c[0x0][0x468] ;  /* 0x00011a00ff6c7b82 */ /* 0x000e660000000a00 */
[----:B------:R-:W-:-:S02]  /*4130*/  LOP3.LUT R107, R6, R107, RZ, 0xfc, !PT ;  /* 0x0000006b066b7212 */ /* 0x000fc400078efcff */
[----:B------:R-:W-:Y:S01]  /*4140*/  LOP3.LUT R106, R106, 0xffff, R105, 0xf8, !PT ;  /* 0x0000ffff6a6a7812 */ /* 0x000fe200078ef869 */
[----:B0-----:R-:W-:-:S05]  /*4150*/  @P0 IMAD.WIDE.U32 R110, R5, 0x10, R110 ;  /* 0x00000010056e0825 */ /* 0x001fca00078e006e */
[----:B------:R0:W-:Y:S01]  /*4160*/  @P0 STG.E.128 desc[UR8][R110.64], R100 ;  /* 0x000000646e000986 */ /* 0x0001e2000c101d08 */
[----:B-1----:R-:W-:-:S05]  /*4170*/  IMAD.WIDE.U32 R108, R5, 0x8, R108 ;  /* 0x00000008056c7825 */ /* 0x002fca00078e006c */
[----:B------:R0:W-:Y:S01]  /*4180*/  STG.E.64 desc[UR8][R108.64], R106 ;  /* 0x0000006a6c007986 */ /* 0x0001e2000c101b08 */
[----:B------:R-:W-:Y:S05]  /*4190*/  BRA `(.L_x_6848) ;  /* 0x0000002000547947 */ /* 0x000fea0003800000 */
.L_x_6831:
        /* <DEDUP_REMOVED lines=10> */
[----:B------:R-:W-:-:S04]  /*4240*/  FADD.FTZ R109, R134, -R109 ;  /* 0x8000006d866d7221 */ /* 0x000fc80000010000 */
[----:B------:R-:W-:-:S04]  /*4250*/  FFMA.FTZ R109, R6, R109, R31 ;  /* 0x0000006d066d7223 */ /* 0x000fc8000001001f */
[----:B------:R-:W-:Y:S01]  /*4260*/  FMUL.FTZ R110, R109, R106 ;  /* 0x0000006a6d6e7220 */ /* 0x000fe20000410000 */
[----:B------:R-:W-:Y:S01]  /*4270*/  FADD.FTZ R109, R137, -R154 ;  /* 0x8000009a896d7221 */ /* 0x000fe20000010000 */
[----:B------:R-:W-:-:S03]  /*4280*/  HADD2.F32 R154, -RZ, R150.H0_H0 ;  /* 0x20000096ff9a7230 */ /* 0x000fc60000004100 */
[----:B------:R-:W-:-:S04]  /*4290*/  FFMA.FTZ R109, R6, R109, R30 ;  /* 0x0000006d066d7223 */ /* 0x000fc8000001001e */
[----:B------:R-:W-:Y:S01]  /*42a0*/  FMUL.FTZ R153, R109, R106 ;  /* 0x0000006a6d997220 */ /* 0x000fe20000410000 */
[----:B------:R-:W-:-:S05]  /*42b0*/  HADD2.F32 R109, -RZ, R151.H0_H0 ;  /* 0x20000097ff6d7230 */ /* 0x000fca0000004100 */
[----:B------:R-:W-:-:S06]  /*42c0*/  FMUL.FTZ R109, R109, R153 ;  /* 0x000000996d6d7220 */ /* 0x000fcc0000410000 */
[----:B------:R-:W-:Y:S01]  /*42d0*/  F2F.F16.F32 R109, R109 ;  /* 0x0000006d006d7304 */ /* 0x000fe20000200800 */
[----:B--2---:R-:W-:Y:S01]  /*42e0*/  SHF.R.U32.HI R111, RZ, 0x10, R105 ;  /* 0x00000010ff6f7819 */ /* 0x004fe20000011669 */
[----:B------:R-:W-:-:S04]  /*42f0*/  HADD2.F32 R141, -RZ, R105.H0_H0 ;  /* 0x20000069ff8d7230 */ /* 0x000fc80000004100 */
[----:B------:R-:W-:Y:S02]  /*4300*/  HADD2.F32 R111, -RZ, R111.H0_H0 ;  /* 0x2000006fff6f7230 */ /* 0x000fe40000004100 */
[----:B------:R-:W-:Y:S01]  /*4310*/  FFMA.FTZ R50, R153, R141, R50 ;  /* 0x0000008d99327223 */ /* 0x000fe20000010032 */
[----:B------:R-:W-:Y:S01]  /*4320*/  HADD2.F32 R141, -RZ, R104.H0_H0 ;  /* 0x20000068ff8d7230 */ /* 0x000fe20000004100 */
[----:B------:R-:W-:Y:S01]  /*4330*/  SHF.R.U64 R104, R104, 0x10, R105 ;  /* 0x0000001068687819 */ /* 0x000fe20000001269 */
[----:B------:R-:W-:Y:S01]  /*4340*/  FFMA.FTZ R51, R110, R111, R51 ;  /* 0x0000006f6e337223 */ /* 0x000fe20000010033 */
[----:B------:R-:W-:-:S03]  /*4350*/  FFMA.FTZ R111, R3, R107, R108 ;  /* 0x0000006b036f7223 */ /* 0x000fc6000001006c */
[----:B------:R-:W-:Y:S02]  /*4360*/  HADD2.F32 R104, -RZ, R104.H0_H0 ;  /* 0x20000068ff687230 */ /* 0x000fe40000004100 */
[----:B------:R-:W-:-:S04]  /*4370*/  FADD.FTZ R111, R8, -R111 ;  /* 0x8000006f086f7221 */ /* 0x000fc80000010000 */
[----:B------:R-:W-:-:S04]  /*4380*/  FFMA.FTZ R111, R6, R111, R28 ;  /* 0x0000006f066f7223 */ /* 0x000fc8000001001c */
[----:B------:R-:W-:Y:S01]  /*4390*/  FMUL.FTZ R153, R111, R106 ;  /* 0x0000006a6f997220 */ /* 0x000fe20000410000 */
[----:B------:R-:W-:-:S03]  /*43a0*/  HADD2.F32 R111, -RZ, R151.H1_H1 ;  /* 0x30000097ff6f7230 */ /* 0x000fc60000004100 */
[----:B------:R-:W-:Y:S01]  /*43b0*/  FFMA.FTZ R48, R153, R141, R48 ;  /* 0x0000008d99307223 */ /* 0x000fe20000010030 */
[----:B------:R-:W-:Y:S01]  /*43c0*/  FMUL.FTZ R154, R154, R153 ;  /* 0x000000999a9a7220 */ /* 0x000fe20000410000 */
[----:B------:R-:W-:Y:S01]  /*43d0*/  FMUL.FTZ R111, R111, R110 ;  /* 0x0000006e6f6f7220 */ /* 0x000fe20000410000 */
[----:B------:R-:W-:-:S03]  /*43e0*/  FFMA.FTZ R110, R10, R107, R108 ;  /* 0x0000006b0a6e7223 */ /* 0x000fc6000001006c */
[----:B------:R-:W0:Y:S01]  /*43f0*/  F2F.F16.F32 R162, R111 ;  /* 0x0000006f00a27304 */ /* 0x000e220000200800 */
[----:B------:R-:W-:-:S04]  /*4400*/  FADD.FTZ R110, R15, -R110 ;  /* 0x8000006e0f6e7221 */ /* 0x000fc80000010000 */
[----:B------:R-:W-:-:S03]  /*4410*/  FFMA.FTZ R141, R6, R110, R29 ;  /* 0x0000006e068d7223 */ /* 0x000fc6000001001d */
[----:B------:R-:W-:Y:S01]  /*4420*/  F2F.F16.F32 R154, R154 ;  /* 0x0000009a009a7304 */ /* 0x000fe20000200800 */
[----:B------:R-:W-:Y:S01]  /*4430*/  FMUL.FTZ R110, R141, R106 ;  /* 0x0000006a8d6e7220 */ /* 0x000fe20000410000 */
[----:B------:R-:W-:-:S03]  /*4440*/  HADD2.F32 R141, -RZ, R150.H1_H1 ;  /* 0x30000096ff8d7230 */ /* 0x000fc60000004100 */
[----:B------:R-:W-:Y:S02]  /*4450*/  FFMA.FTZ R49, R110, R104, R49 ;  /* 0x000000686e317223 */ /* 0x000fe40000010031 */
[----:B------:R-:W-:Y:S01]  /*4460*/  FMUL.FTZ R141, R141, R110 ;  /* 0x0000006e8d8d7220 */ /* 0x000fe20000410000 */
[----:B0-----:R-:W-:-:S05]  /*4470*/  PRMT R162, R109, 0x5410, R162 ;  /* 0x000054106da27816 */ /* 0x001fca00000000a2 */
[----:B------:R-:W0:Y:S02]  /*4480*/  F2F.F16.F32 R141, R141 ;  /* 0x0000008d008d7304 */ /* 0x000e240000200800 */
[----:B0-----:R-:W-:-:S05]  /*4490*/  IMAD.WIDE.U32 R164, R141, 0x10000, RZ ;  /* 0x000100008da47825 */ /* 0x001fca00078e00ff */
[----:B------:R-:W-:Y:S02]  /*44a0*/  LOP3.LUT R163, R162, R165, RZ, 0xfc, !PT ;  /* 0x000000a5a2a37212 */ /* 0x000fe400078efcff */
[----:B------:R-:W-:Y:S02]  /*44b0*/  LOP3.LUT R162, R164, R154, RZ, 0xfc, !PT ;  /* 0x0000009aa4a27212 */ /* 0x000fe400078efcff */
[----:B------:R-:W0:Y:S02]  /*44c0*/  LDC.64 R164, c[0x0][0x468] ;  /* 0x00011a00ffa47b82 */ /* 0x000e240000000a00 */
[C---:B0-----:R-:W-:Y:S01]  /*44d0*/  IMAD.WIDE.U32 R164, R5.reuse, 0x8, R164 ;  /* 0x0000000805a47825 */ /* 0x041fe200078e00a4 */
[----:B------:R-:W-:-:S04]  /*44e0*/  IADD3 R5, PT, PT, R5, 0x80, RZ ;  /* 0x0000008005057810 */ /* 0x000fc80007ffe0ff */
[----:B------:R0:W-:Y:S03]  /*44f0*/  STG.E.64 desc[UR8][R164.64], R162 ;  /* 0x000000a2a4007986 */ /* 0x0001e6000c101b08 */
.L_x_6853:
[----:B------:R-:W-:Y:S05]  /*4500*/  BSYNC.RECONVERGENT B1 ;  /* 0x0000000000017941 */ /* 0x000fea0003800200 */
.L_x_6852:
[----:B------:R-:W-:Y:S04]  /*4510*/  BSSY.RECONVERGENT B1, `(.L_x_6854) ;  /* 0x0000033000017945 */ /* 0x000fe80003800200 */
[----:B------:R-:W-:Y:S05]  /*4520*/  @!P2 BRA `(.L_x_6855) ;  /* 0x0000000000c4a947 */ /* 0x000fea0003800000 */
[----:B------:R-:W1:Y:S02]  /*4530*/  LDC.64 R104, c[0x0][0x390] ;  /* 0x0000e400ff687b82 */ /* 0x000e640000000a00 */
[----:B-1----:R-:W-:-:S06]  /*4540*/  IMAD.WIDE.U32 R104, R5, 0x8, R104 ;  /* 0x0000000805687825 */ /* 0x002fcc00078e0068 */
        /* <DEDUP_REMOVED lines=30> */
[----:B0-----:R-:W0:Y:S01]  /*4730*/  F2F.F16.F32 R162, R111 ;  /* 0x0000006f00a27304 */ /* 0x001e220000200800 */
        /* <DEDUP_REMOVED lines=16> */
.L_x_6855:
[----:B------:R-:W-:Y:S05]  /*4840*/  BSYNC.RECONVERGENT B1 ;  /* 0x0000000000017941 */ /* 0x000fea0003800200 */
.L_x_6854:
[----:B------:R-:W-:Y:S04]  /*4850*/  BSSY.RECONVERGENT B1, `(.L_x_6856) ;  /* 0x0000033000017945 */ /* 0x000fe80003800200 */
[----:B------:R-:W-:Y:S05]  /*4860*/  @!P3 BRA `(.L_x_6857) ;  /* 0x0000000000c4b947 */ /* 0x000fea0003800000 */
[----:B------:R-:W2:Y:S02]  /*4870*/  LDC.64 R104, c[0x0][0x390] ;  /* 0x0000e400ff687b82 */ /* 0x000ea40000000a00 */
[----:B--2---:R-:W-:-:S06]  /*4880*/  IMAD.WIDE.U32 R104, R5, 0x8, R104 ;  /* 0x0000000805687825 */ /* 0x004fcc00078e0068 */
[----:B------:R-:W2:Y:S01]  /*4890*/  LDG.E.64 R104, desc[UR8][R104.64] ;  /* 0x0000000868687981 */ /* 0x000ea2000c1e1b00 */
[-CC-:B------:R-:W-:Y:S01]  /*48a0*/  FFMA.FTZ R110, R118, R107.reuse, R108.reuse ;  /* 0x0000006b766e7223 */ /* 0x180fe2000001006c */
[----:B------:R-:W-:Y:S01]  /*48b0*/  FFMA.FTZ R109, R117, R107, R108 ;  /* 0x0000006b756d7223 */ /* 0x000fe2000001006c */
[----:B------:R-:W-:Y:S02]  /*48c0*/  HADD2.F32 R154, -RZ, R156.H0_H0 ;  /* 0x2000009cff9a7230 */ /* 0x000fe40000004100 */
[----:B------:R-:W-:Y:S01]  /*48d0*/  FADD.FTZ R141, R119, -R110 ;  /* 0x8000006e778d7221 */ /* 0x000fe20000010000 */
[----:B------:R-:W-:-:S03]  /*48e0*/  FADD.FTZ R109, R116, -R109 ;  /* 0x8000006d746d7221 */ /* 0x000fc60000010000 */
[C---:B------:R-:W-:Y:S01]  /*48f0*/  FFMA.FTZ R141, R6.reuse, R141, R23 ;  /* 0x0000008d068d7223 */ /* 0x040fe20000010017 */
[----:B------:R-:W-:-:S03]  /*4900*/  FFMA.FTZ R109, R6, R109, R22 ;  /* 0x0000006d066d7223 */ /* 0x000fc60000010016 */
[-C--:B------:R-:W-:Y:S01]  /*4910*/  FMUL.FTZ R110, R141, R106.reuse ;  /* 0x0000006a8d6e7220 */ /* 0x080fe20000410000 */
        /* <DEDUP_REMOVED lines=21> */
[----:B01----:R-:W0:Y:S01]  /*4a70*/  F2F.F16.F32 R162, R111 ;  /* 0x0000006f00a27304 */ /* 0x003e220000200800 */
        /* <DEDUP_REMOVED lines=16> */
.L_x_6857:
[----:B------:R-:W-:Y:S05]  /*4b80*/  BSYNC.RECONVERGENT B1 ;  /* 0x0000000000017941 */ /* 0x000fea0003800200 */
.L_x_6856:
[----:B------:R-:W-:Y:S04]  /*4b90*/  BSSY.RECONVERGENT B1, `(.L_x_6858) ;  /* 0x0000033000017945 */ /* 0x000fe80003800200 */
[----:B------:R-:W-:Y:S05]  /*4ba0*/  @!P4 BRA `(.L_x_6859) ;  /* 0x0000000000c4c947 */ /* 0x000fea0003800000 */
[----:B------:R-:W3:Y:S02]  /*4bb0*/  LDC.64 R104, c[0x0][0x390] ;  /* 0x0000e400ff687b82 */ /* 0x000ee40000000a00 */
[----:B---3--:R-:W-:-:S06]  /*4bc0*/  IMAD.WIDE.U32 R104, R5, 0x8, R104 ;  /* 0x0000000805687825 */ /* 0x008fcc00078e0068 */
[----:B------:R-:W3:Y:S01]  /*4bd0*/  LDG.E.64 R104, desc[UR8][R104.64] ;  /* 0x0000000868687981 */ /* 0x000ee2000c1e1b00 */
        /* <DEDUP_REMOVED lines=12> */
[----:B---3--:R-:W-:Y:S01]  /*4ca0*/  SHF.R.U32.HI R111, RZ, 0x10, R105 ;  /* 0x00000010ff6f7819 */ /* 0x008fe20000011669 */
        /* <DEDUP_REMOVED lines=16> */
[----:B012---:R-:W0:Y:S01]  /*4db0*/  F2F.F16.F32 R162, R111 ;  /* 0x0000006f00a27304 */ /* 0x007e220000200800 */
        /* <DEDUP_REMOVED lines=16> */
.L_x_6859:
[----:B------:R-:W-:Y:S05]  /*4ec0*/  BSYNC.RECONVERGENT B1 ;  /* 0x0000000000017941 */ /* 0x000fea0003800200 */
.L_x_6858:
[----:B------:R-:W-:Y:S05]  /*4ed0*/  @!P5 BRA `(.L_x_6848) ;  /* 0x000000140004d947 */ /* 0x000fea0003800000 */
[----:B------:R-:W4:Y:S01]  /*4ee0*/  LDC.64 R104, c[0x0][0x390] ;  /* 0x0000e400ff687b82 */ /* 0x000f220000000a00 */
[-CC-:B------:R-:W-:Y:S01]  /*4ef0*/  FFMA.FTZ R141, R129, R107.reuse, R108.reuse ;  /* 0x0000006b818d7223 */ /* 0x180fe2000001006c */
[-CC-:B------:R-:W-:Y:S01]  /*4f00*/  FFMA.FTZ R110, R130, R107.reuse, R108.reuse ;  /* 0x0000006b826e7223 */ /* 0x180fe2000001006c */
[----:B------:R-:W-:-:S05]  /*4f10*/  FFMA.FTZ R109, R125, R107, R108 ;  /* 0x0000006b7d6d7223 */ /* 0x000fca000001006c */
[----:B0123--:R-:W0:Y:S01]  /*4f20*/  LDC.64 R162, c[0x0][0x468] ;  /* 0x00011a00ffa27b82 */ /* 0x00fe220000000a00 */
[----:B----4-:R-:W-:-:S06]  /*4f30*/  IMAD.WIDE.U32 R104, R5, 0x8, R104 ;  /* 0x0000000805687825 */ /* 0x010fcc00078e0068 */
[----:B------:R-:W2:Y:S01]  /*4f40*/  LDG.E.64 R104, desc[UR8][R104.64] ;  /* 0x0000000868687981 */ /* 0x000ea2000c1e1b00 */
[----:B------:R-:W-:Y:S01]  /*4f50*/  FADD.FTZ R141, R128, -R141 ;  /* 0x8000008d808d7221 */ /* 0x000fe20000010000 */
[----:B------:R-:W-:Y:S01]  /*4f60*/  FFMA.FTZ R108, R126, R107, R108 ;  /* 0x0000006b7e6c7223 */ /* 0x000fe2000001006c */
[----:B------:R-:W-:Y:S02]  /*4f70*/  HADD2.F32 R107, -RZ, R161.H0_H0 ;  /* 0x200000a1ff6b7230 */ /* 0x000fe40000004100 */
[----:B------:R-:W-:Y:S01]  /*4f80*/  FADD.FTZ R110, R131, -R110 ;  /* 0x8000006e836e7221 */ /* 0x000fe20000010000 */
[----:B------:R-:W-:Y:S01]  /*4f90*/  FFMA.FTZ R141, R6, R141, R98 ;  /* 0x0000008d068d7223 */ /* 0x000fe20000010062 */
[----:B------:R-:W-:Y:S01]  /*4fa0*/  FADD.FTZ R108, R127, -R108 ;  /* 0x8000006c7f6c7221 */ /* 0x000fe20000010000 */
[----:B------:R-:W-:Y:S01]  /*4fb0*/  FADD.FTZ R109, R124, -R109 ;  /* 0x8000006d7c6d7221 */ /* 0x000fe20000010000 */
[----:B0-----:R-:W-:-:S04]  /*4fc0*/  IMAD.WIDE.U32 R162, R5, 0x8, R162 ;  /* 0x0000000805a27825 */ /* 0x001fc800078e00a2 */
[----:B------:R-:W-:Y:S01]  /*4fd0*/  FMUL.FTZ R141, R141, R106 ;  /* 0x0000006a8d8d7220 */ /* 0x000fe20000410000 */
[----:B------:R-:W-:-:S03]  /*4fe0*/  FFMA.FTZ R109, R6, R109, R96 ;  /* 0x0000006d066d7223 */ /* 0x000fc60000010060 */
[----:B------:R-:W-:Y:S01]  /*4ff0*/  FMUL.FTZ R107, R107, R141 ;  /* 0x0000008d6b6b7220 */ /* 0x000fe20000410000 */
[----:B------:R-:W-:-:S05]  /*5000*/  FMUL.FTZ R109, R109, R106 ;  /* 0x0000006a6d6d7220 */ /* 0x000fca0000410000 */
[----:B------:R-:W-:Y:S01]  /*5010*/  F2F.F16.F32 R107, R107 ;  /* 0x0000006b006b7304 */ /* 0x000fe20000200800 */
[----:B--2---:R-:W-:Y:S02]  /*5020*/  HADD2.F32 R111, -RZ, R105.H0_H0 ;  /* 0x20000069ff6f7230 */ /* 0x004fe40000004100 */
[----:B------:R-:W-:Y:S01]  /*5030*/  HADD2.F32 R5, -RZ, R104.H0_H0 ;  /* 0x20000068ff057230 */ /* 0x000fe20000004100 */
[----:B------:R-:W-:Y:S02]  /*5040*/  SHF.R.U64 R104, R104, 0x10, R105 ;  /* 0x0000001068687819 */ /* 0x000fe40000001269 */
[----:B------:R-:W-:Y:S01]  /*5050*/  FFMA.FTZ R34, R141, R111, R34 ;  /* 0x0000006f8d227223 */ /* 0x000fe20000010022 */
[C---:B------:R-:W-:Y:S01]  /*5060*/  FFMA.FTZ R111, R6.reuse, R110, R99 ;  /* 0x0000006e066f7223 */ /* 0x040fe20000010063 */
[----:B------:R-:W-:Y:S01]  /*5070*/  FFMA.FTZ R141, R6, R108, R97 ;  /* 0x0000006c068d7223 */ /* 0x000fe20000010061 */
[----:B------:R-:W-:Y:S02]  /*5080*/  HADD2.F32 R108, -RZ, R160.H1_H1 ;  /* 0x300000a0ff6c7230 */ /* 0x000fe40000004100 */
[----:B------:R-:W-:Y:S01]  /*5090*/  FFMA.FTZ R32, R109, R5, R32 ;  /* 0x000000056d207223 */ /* 0x000fe20000010020 */
[----:B------:R-:W-:Y:S01]  /*50a0*/  FMUL.FTZ R6, R111, R106 ;  /* 0x0000006a6f067220 */ /* 0x000fe20000410000 */
[----:B------:R-:W-:-:S02]  /*50b0*/  HADD2.F32 R111, -RZ, R161.H1_H1 ;  /* 0x300000a1ff6f7230 */ /* 0x000fc40000004100 */
[----:B------:R-:W-:Y:S01]  /*50c0*/  FMUL.FTZ R154, R141, R106 ;  /* 0x0000006a8d9a7220 */ /* 0x000fe20000410000 */
[----:B------:R-:W-:Y:S01]  /*50d0*/  HADD2.F32 R106, -RZ, R160.H0_H0 ;  /* 0x200000a0ff6a7230 */ /* 0x000fe20000004100 */
[----:B------:R-:W-:Y:S01]  /*50e0*/  SHF.R.U32.HI R5, RZ, 0x10, R105 ;  /* 0x00000010ff057819 */ /* 0x000fe20000011669 */
[----:B------:R-:W-:Y:S02]  /*50f0*/  HADD2.F32 R104, -RZ, R104.H0_H0 ;  /* 0x20000068ff687230 */ /* 0x000fe40000004100 */
[----:B------:R-:W-:Y:S01]  /*5100*/  FMUL.FTZ R108, R108, R154 ;  /* 0x0000009a6c6c7220 */ /* 0x000fe20000410000 */
[----:B------:R-:W-:Y:S01]  /*5110*/  FMUL.FTZ R110, R111, R6 ;  /* 0x000000066f6e7220 */ /* 0x000fe20000410000 */
[----:B------:R-:W-:Y:S01]  /*5120*/  FMUL.FTZ R106, R106, R109 ;  /* 0x0000006d6a6a7220 */ /* 0x000fe20000410000 */
[----:B------:R-:W-:Y:S02]  /*5130*/  HADD2.F32 R5, -RZ, R5.H0_H0 ;  /* 0x20000005ff057230 */ /* 0x000fe40000004100 */
[----:B------:R-:W-:Y:S01]  /*5140*/  FFMA.FTZ R33, R154, R104, R33 ;  /* 0x000000689a217223 */ /* 0x000fe20000010021 */
[----:B------:R-:W0:Y:S02]  /*5150*/  F2F.F16.F32 R108, R108 ;  /* 0x0000006c006c7304 */ /* 0x000e240000200800 */
[----:B------:R-:W-:-:S06]  /*5160*/  FFMA.FTZ R35, R6, R5, R35 ;  /* 0x0000000506237223 */ /* 0x000fcc0000010023 */
[----:B------:R-:W1:Y:S01]  /*5170*/  F2F.F16.F32 R110, R110 ;  /* 0x0000006e006e7304 */ /* 0x000e620000200800 */
[----:B0-----:R-:W-:-:S07]  /*5180*/  IMAD.WIDE.U32 R164, R108, 0x10000, RZ ;  /* 0x000100006ca47825 */ /* 0x001fce00078e00ff */
[----:B------:R-:W0:Y:S01]  /*5190*/  F2F.F16.F32 R106, R106 ;  /* 0x0000006a006a7304 */ /* 0x000e220000200800 */
[----:B-1----:R-:W-:-:S04]  /*51a0*/  PRMT R107, R107, 0x5410, R110 ;  /* 0x000054106b6b7816 */ /* 0x002fc8000000006e */
[----:B------:R-:W-:Y:S02]  /*51b0*/  LOP3.LUT R111, R107, R165, RZ, 0xfc, !PT ;  /* 0x000000a56b6f7212 */ /* 0x000fe400078efcff */
[----:B0-----:R-:W-:-:S05]  /*51c0*/  LOP3.LUT R110, R164, R106, RZ, 0xfc, !PT ;  /* 0x0000006aa46e7212 */ /* 0x001fca00078efcff */
[----:B------:R4:W-:Y:S01]  /*51d0*/  STG.E.64 desc[UR8][R162.64], R110 ;  /* 0x0000006ea2007986 */ /* 0x0009e2000c101b08 */
[----:B------:R-:W-:Y:S05]  /*51e0*/  BRA `(.L_x_6848) ;  /* 0x0000001000407947 */ /* 0x000fea0003800000 */
.L_x_6851:
[----:B------:R-:W-:Y:S04]  /*51f0*/  BSSY.RECONVERGENT B1, `(.L_x_6860) ;  /* 0x0000036000017945 */ /* 0x000fe80003800200 */
[----:B------:R-:W-:Y:S05]  /*5200*/  @!P1 BRA `(.L_x_6861) ;  /* 0x0000000000d09947 */ /* 0x000fea0003800000 */
[----:B------:R-:W0:Y:S01]  /*5210*/  LDC.64 R104, c[0x0][0x390] ;  /* 0x0000e400ff687b82 */ /* 0x000e220000000a00 */
[-CC-:B------:R-:W-:Y:S01]  /*5220*/  FFMA.FTZ R100, R139, R107.reuse, R108.reuse ;  /* 0x0000006b8b647223 */ /* 0x180fe2000001006c */
[----:B------:R-:W-:Y:S01]  /*5230*/  FFMA.FTZ R103, R136, R107, R108 ;  /* 0x0000006b88677223 */ /* 0x000fe2000001006c */
[----:B------:R-:W-:-:S05]  /*5240*/  HADD2.F32 R154, -RZ, R151.H0_H0 ;  /* 0x20000097ff9a7230 */ /* 0x000fca0000004100 */
[----:B------:R-:W1:Y:S01]  /*5250*/  LDC.64 R164, c[0x0][0x478] ;  /* 0x00011e00ffa47b82 */ /* 0x000e620000000a00 */
[----:B0-----:R-:W-:-:S06]  /*5260*/  IMAD.WIDE.U32 R104, R5, 0x8, R104 ;  /* 0x0000000805687825 */ /* 0x001fcc00078e0068 */
[----:B------:R-:W2:Y:S01]  /*5270*/  LDG.E.64 R104, desc[UR8][R104.64] ;  /* 0x0000000868687981 */ /* 0x000ea2000c1e1b00 */
[----:B------:R-:W-:Y:S01]  /*5280*/  FADD.FTZ R101, R137, -R100 ;  /* 0x8000006489657221 */ /* 0x000fe20000010000 */
[----:B------:R-:W-:Y:S01]  /*5290*/  FADD.FTZ R103, R134, -R103 ;  /* 0x8000006786677221 */ /* 0x000fe20000010000 */
[----:B------:R-:W-:Y:S02]  /*52a0*/  HADD2.F32 R109, -RZ, R151.H1_H1 ;  /* 0x30000097ff6d7230 */ /* 0x000fe40000004100 */
[----:B------:R-:W-:Y:S01]  /*52b0*/  FFMA.FTZ R162, R10, R107, R108 ;  /* 0x0000006b0aa27223 */ /* 0x000fe2000001006c */
[C---:B------:R-:W-:Y:S01]  /*52c0*/  FFMA.FTZ R102, R6.reuse, R101, R30 ;  /* 0x0000006506667223 */ /* 0x040fe2000001001e */
[----:B------:R-:W-:Y:S01]  /*52d0*/  FFMA.FTZ R103, R6, R103, R31 ;  /* 0x0000006706677223 */ /* 0x000fe2000001001f */
[----:B------:R-:W-:Y:S02]  /*52e0*/  HADD2.F32 R111, -RZ, R150.H0_H0 ;  /* 0x20000096ff6f7230 */ /* 0x000fe40000004100 */
[----:B------:R-:W-:Y:S01]  /*52f0*/  FMUL.FTZ R101, R102, R106 ;  /* 0x0000006a66657220 */ /* 0x000fe20000410000 */
[----:B-1----:R-:W-:-:S04]  /*5300*/  IMAD.WIDE.U32 R164, R5, 0x10, R164 ;  /* 0x0000001005a47825 */ /* 0x002fc800078e00a4 */
[----:B------:R-:W-:-:S06]  /*5310*/  FMUL.FTZ R154, R154, R101 ;  /* 0x000000659a9a7220 */ /* 0x000fcc0000410000 */
[----:B------:R-:W-:Y:S01]  /*5320*/  F2F.F16.F32 R154, R154 ;  /* 0x0000009a009a7304 */ /* 0x000fe20000200800 */
[----:B--2---:R-:W-:Y:S01]  /*5330*/  HADD2.F32 R100, -RZ, R105.H0_H0 ;  /* 0x20000069ff647230 */ /* 0x004fe20000004100 */
[----:B------:R-:W-:-:S04]  /*5340*/  SHF.R.U32.HI R110, RZ, 0x10, R105 ;  /* 0x00000010ff6e7819 */ /* 0x000fc80000011669 */
[----:B------:R-:W-:Y:S01]  /*5350*/  FFMA.FTZ R50, R101, R100, R50 ;  /* 0x0000006465327223 */ /* 0x000fe20000010032 */
[----:B------:R-:W-:Y:S01]  /*5360*/  FFMA.FTZ R101, R3, R107, R108 ;  /* 0x0000006b03657223 */ /* 0x000fe2000001006c */
[----:B------:R-:W-:Y:S02]  /*5370*/  HADD2.F32 R110, -RZ, R110.H0_H0 ;  /* 0x2000006eff6e7230 */ /* 0x000fe40000004100 */
[----:B------:R-:W-:Y:S01]  /*5380*/  FMUL.FTZ R100, R103, R106 ;  /* 0x0000006a67647220 */ /* 0x000fe20000410000 */
[----:B------:R-:W-:-:S03]  /*5390*/  FADD.FTZ R101, R8, -R101 ;  /* 0x8000006508657221 */ /* 0x000fc60000010000 */
[----:B------:R-:W-:Y:S01]  /*53a0*/  FFMA.FTZ R51, R100, R110, R51 ;  /* 0x0000006e64337223 */ /* 0x000fe20000010033 */
[----:B------:R-:W-:Y:S01]  /*53b0*/  FMUL.FTZ R109, R109, R100 ;  /* 0x000000646d6d7220 */ /* 0x000fe20000410000 */
[----:B------:R-:W-:Y:S01]  /*53c0*/  FFMA.FTZ R100, R6, R101, R28 ;  /* 0x0000006506647223 */ /* 0x000fe2000001001c */
[----:B------:R-:W-:Y:S01]  /*53d0*/  FADD.FTZ R101, R15, -R162 ;  /* 0x800000a20f657221 */ /* 0x000fe20000010000 */
[----:B------:R-:W-:Y:S01]  /*53e0*/  HADD2.F32 R110, -RZ, R104.H0_H0 ;  /* 0x20000068ff6e7230 */ /* 0x000fe20000004100 */
[----:B------:R-:W-:Y:S01]  /*53f0*/  SHF.R.U64 R104, R104, 0x10, R105 ;  /* 0x0000001068687819 */ /* 0x000fe20000001269 */
[----:B------:R-:W-:Y:S01]  /*5400*/  FMUL.FTZ R141, R100, R106 ;  /* 0x0000006a648d7220 */ /* 0x000fe20000410000 */
[----:B------:R-:W-:Y:S01]  /*5410*/  FFMA.FTZ R101, R6, R101, R29 ;  /* 0x0000006506657223 */ /* 0x000fe2000001001d */
[----:B------:R-:W0:Y:S02]  /*5420*/  F2F.F16.F32 R109, R109 ;  /* 0x0000006d006d7304 */ /* 0x000e240000200800 */
[----:B------:R-:W-:Y:S01]  /*5430*/  FFMA.FTZ R48, R141, R110, R48 ;  /* 0x0000006e8d307223 */ /* 0x000fe20000010030 */
[----:B------:R-:W-:Y:S01]  /*5440*/  FMUL.FTZ R111, R111, R141 ;  /* 0x0000008d6f6f7220 */ /* 0x000fe20000410000 */
[----:B------:R-:W-:-:S02]  /*5450*/  HADD2.F32 R141, -RZ, R150.H1_H1 ;  /* 0x30000096ff8d7230 */ /* 0x000fc40000004100 */
[----:B------:R-:W-:Y:S01]  /*5460*/  FMUL.FTZ R110, R101, R106 ;  /* 0x0000006a656e7220 */ /* 0x000fe20000410000 */
[----:B------:R1:W-:Y:S01]  /*5470*/  STG.E.128 desc[UR8][R164.64], R100 ;  /* 0x00000064a4007986 */ /* 0x0003e2000c101d08 */
[----:B------:R-:W-:Y:S02]  /*5480*/  HADD2.F32 R104, -RZ, R104.H0_H0 ;  /* 0x20000068ff687230 */ /* 0x000fe40000004100 */
[----:B------:R-:W-:Y:S01]  /*5490*/  FMUL.FTZ R141, R141, R110 ;  /* 0x0000006e8d8d7220 */ /* 0x000fe20000410000 */
[----:B------:R-:W-:Y:S02]  /*54a0*/  F2F.F16.F32 R111, R111 ;  /* 0x0000006f006f7304 */ /* 0x000fe40000200800 */
[----:B------:R-:W-:Y:S01]  /*54b0*/  FFMA.FTZ R49, R110, R104, R49 ;  /* 0x000000686e317223 */ /* 0x000fe20000010031 */
[----:B0-----:R-:W-:-:S05]  /*54c0*/  PRMT R154, R154, 0x5410, R109 ;  /* 0x000054109a9a7816 */ /* 0x001fca000000006d */
[----:B------:R-:W0:Y:S01]  /*54d0*/  F2F.F16.F32 R141, R141 ;  /* 0x0000008d008d7304 */ /* 0x000e220000200800 */
[----:B-1----:R-:W1:Y:S01]  /*54e0*/  LDC.64 R164, c[0x0][0x468] ;  /* 0x00011a00ffa47b82 */ /* 0x002e620000000a00 */
[----:B0-----:R-:W-:-:S05]  /*54f0*/  IMAD.WIDE.U32 R162, R141, 0x10000, RZ ;  /* 0x000100008da27825 */ /* 0x001fca00078e00ff */
[----:B------:R-:W-:Y:S02]  /*5500*/  LOP3.LUT R163, R154, R163, RZ, 0xfc, !PT ;  /* 0x000000a39aa37212 */ /* 0x000fe400078efcff */
[----:B------:R-:W-:Y:S01]  /*5510*/  LOP3.LUT R162, R162, R111, RZ, 0xfc, !PT ;  /* 0x0000006fa2a27212 */ /* 0x000fe200078efcff */
[C---:B-1----:R-:W-:Y:S01]  /*5520*/  IMAD.WIDE.U32 R164, R5.reuse, 0x8, R164 ;  /* 0x0000000805a47825 */ /* 0x042fe200078e00a4 */
[----:B------:R-:W-:-:S04]  /*5530*/  IADD3 R5, PT, PT, R5, 0x80, RZ ;  /* 0x0000008005057810 */ /* 0x000fc80007ffe0ff */
[----:B------:R0:W-:Y:S03]  /*5540*/  STG.E.64 desc[UR8][R164.64], R162 ;  /* 0x000000a2a4007986 */ /* 0x0001e6000c101b08 */
.L_x_6861:
[----:B------:R-:W-:Y:S05]  /*5550*/  BSYNC.RECONVERGENT B1 ;  /* 0x0000000000017941 */ /* 0x000fea0003800200 */
.L_x_6860:
[----:B------:R-:W-:Y:S04]  /*5560*/  BSSY.RECONVERGENT B1, `(.L_x_6862) ;  /* 0x0000036000017945 */ /* 0x000fe80003800200 */
[----:B------:R-:W-:Y:S05]  /*5570*/  @!P2 BRA `(.L_x_6863) ;  /* 0x0000000000d0a947 */ /* 0x000fea0003800000 */
[----:B------:R-:W1:Y:S01]  /*5580*/  LDC.64 R104, c[0x0][0x390] ;  /* 0x0000e400ff687b82 */ /* 0x000e620000000a00 */
[-CC-:B------:R-:W-:Y:S01]  /*5590*/  FFMA.FTZ R100, R135, R107.reuse, R108.reuse ;  /* 0x0000006b87647223 */ /* 0x180fe2000001006c */
[--C-:B------:R-:W-:Y:S02]  /*55a0*/  HADD2.F32 R110, -RZ, R155.reuse.H0_H0 ;  /* 0x2000009bff6e7230 */ /* 0x100fe40000004100 */
[----:B------:R-:W-:Y:S02]  /*55b0*/  HADD2.F32 R109, -RZ, R155.H1_H1 ;  /* 0x3000009bff6d7230 */ /* 0x000fe40000004100 */
[----:B------:R-:W-:Y:S02]  /*55c0*/  FFMA.FTZ R154, R14, R107, R108 ;  /* 0x0000006b0e9a7223 */ /* 0x000fe4000001006c */
[----:B0-----:R-:W0:Y:S01]  /*55d0*/  LDC.64 R164, c[0x0][0x478] ;  /* 0x00011e00ffa47b82 */ /* 0x001e220000000a00 */
[----:B-1----:R-:W-:-:S06]  /*55e0*/  IMAD.WIDE.U32 R104, R5, 0x8, R104 ;  /* 0x0000000805687825 */ /* 0x002fcc00078e0068 */
[----:B------:R-:W2:Y:S01]  /*55f0*/  LDG.E.64 R104, desc[UR8][R104.64] ;  /* 0x0000000868687981 */ /* 0x000ea2000c1e1b00 */
[----:B------:R-:W-:-:S04]  /*5600*/  FADD.FTZ R101, R133, -R100 ;  /* 0x8000006485657221 */ /* 0x000fc80000010000 */
[----:B------:R-:W-:-:S04]  /*5610*/  FFMA.FTZ R102, R6, R101, R26 ;  /* 0x0000006506667223 */ /* 0x000fc8000001001a */
[----:B------:R-:W-:-:S04]  /*5620*/  FMUL.FTZ R101, R102, R106 ;  /* 0x0000006a66657220 */ /* 0x000fc80000410000 */
[----:B------:R-:W-:-:S06]  /*5630*/  FMUL.FTZ R110, R110, R101 ;  /* 0x000000656e6e7220 */ /* 0x000fcc0000410000 */
[----:B------:R-:W-:Y:S01]  /*5640*/  F2F.F16.F32 R110, R110 ;  /* 0x0000006e006e7304 */ /* 0x000fe20000200800 */
[----:B--2---:R-:W-:Y:S01]  /*5650*/  HADD2.F32 R100, -RZ, R105.H0_H0 ;  /* 0x20000069ff647230 */ /* 0x004fe20000004100 */
[--C-:B------:R-:W-:Y:S01]  /*5660*/  SHF.R.U32.HI R111, RZ, 0x10, R105.reuse ;  /* 0x00000010ff6f7819 */ /* 0x100fe20000011669 */
[----:B------:R-:W-:Y:S01]  /*5670*/  HADD2.F32 R141, -RZ, R104.H0_H0 ;  /* 0x20000068ff8d7230 */ /* 0x000fe20000004100 */
[----:B------:R-:W-:Y:S02]  /*5680*/  SHF.R.U64 R104, R104, 0x10, R105 ;  /* 0x0000001068687819 */ /* 0x000fe40000001269 */
[----:B------:R-:W-:Y:S01]  /*5690*/  FFMA.FTZ R46, R101, R100, R46 ;  /* 0x00000064652e7223 */ /* 0x000fe2000001002e */
[-CC-:B------:R-:W-:Y:S01]  /*56a0*/  FFMA.FTZ R100, R132, R107.reuse, R108.reuse ;  /* 0x0000006b84647223 */ /* 0x180fe2000001006c */
[----:B------:R-:W-:Y:S01]  /*56b0*/  FFMA.FTZ R101, R9, R107, R108 ;  /* 0x0000006b09657223 */ /* 0x000fe2000001006c */
[----:B------:R-:W-:Y:S02]  /*56c0*/  HADD2.F32 R111, -RZ, R111.H0_H0 ;  /* 0x2000006fff6f7230 */ /* 0x000fe40000004100 */
[----:B------:R-:W-:Y:S01]  /*56d0*/  FADD.FTZ R103, R115, -R100 ;  /* 0x8000006473677221 */ /* 0x000fe20000010000 */
[----:B------:R-:W-:Y:S01]  /*56e0*/  FADD.FTZ R101, R12, -R101 ;  /* 0x800000650c657221 */ /* 0x000fe20000010000 */
[----:B------:R-:W-:-:S02]  /*56f0*/  HADD2.F32 R104, -RZ, R104.H0_H0 ;  /* 0x20000068ff687230 */ /* 0x000fc40000004100 */
[----:B------:R-:W-:-:S04]  /*5700*/  FFMA.FTZ R103, R6, R103, R27 ;  /* 0x0000006706677223 */ /* 0x000fc8000001001b */
[----:B------:R-:W-:-:S04]  /*5710*/  FMUL.FTZ R100, R103, R106 ;  /* 0x0000006a67647220 */ /* 0x000fc80000410000 */
[----:B------:R-:W-:Y:S01]  /*5720*/  FFMA.FTZ R47, R100, R111, R47 ;  /* 0x0000006f642f7223 */ /* 0x000fe2000001002f */
[----:B------:R-:W-:Y:S01]  /*5730*/  FMUL.FTZ R109, R109, R100 ;  /* 0x000000646d6d7220 */ /* 0x000fe20000410000 */
[----:B------:R-:W-:Y:S01]  /*5740*/  FFMA.FTZ R100, R6, R101, R24 ;  /* 0x0000006506647223 */ /* 0x000fe20000010018 */
[----:B------:R-:W-:Y:S01]  /*5750*/  FADD.FTZ R101, R17, -R154 ;  /* 0x8000009a11657221 */ /* 0x000fe20000010000 */
[--C-:B------:R-:W-:Y:S02]  /*5760*/  HADD2.F32 R111, -RZ, R152.reuse.H0_H0 ;  /* 0x20000098ff6f7230 */ /* 0x100fe40000004100 */
[----:B------:R-:W-:Y:S01]  /*5770*/  FMUL.FTZ R153, R100, R106 ;  /* 0x0000006a64997220 */ /* 0x000fe20000410000 */
[----:B------:R-:W-:Y:S01]  /*5780*/  FFMA.FTZ R101, R6, R101, R25 ;  /* 0x0000006506657223 */ /* 0x000fe20000010019 */
[----:B------:R-:W1:Y:S02]  /*5790*/  F2F.F16.F32 R109, R109 ;  /* 0x0000006d006d7304 */ /* 0x000e640000200800 */
[----:B------:R-:W-:Y:S01]  /*57a0*/  FFMA.FTZ R44, R153, R141, R44 ;  /* 0x0000008d992c7223 */ /* 0x000fe2000001002c */
[----:B------:R-:W-:-:S02]  /*57b0*/  HADD2.F32 R141, -RZ, R152.H1_H1 ;  /* 0x30000098ff8d7230 */ /* 0x000fc40000004100 */
[----:B------:R-:W-:Y:S01]  /*57c0*/  FMUL.FTZ R154, R101, R106 ;  /* 0x0000006a659a7220 */ /* 0x000fe20000410000 */
[----:B------:R-:W-:-:S03]  /*57d0*/  FMUL.FTZ R111, R111, R153 ;  /* 0x000000996f6f7220 */ /* 0x000fc60000410000 */
[----:B------:R-:W-:Y:S01]  /*57e0*/  FMUL.FTZ R141, R141, R154 ;  /* 0x0000009a8d8d7220 */ /* 0x000fe20000410000 */
[----:B------:R-:W-:Y:S02]  /*57f0*/  FFMA.FTZ R45, R154, R104, R45 ;  /* 0x000000689a2d7223 */ /* 0x000fe4000001002d */
[----:B------:R-:W-:Y:S01]  /*5800*/  F2F.F16.F32 R111, R111 ;  /* 0x0000006f006f7304 */ /* 0x000fe20000200800 */
[----:B-1----:R-:W-:-:S07]  /*5810*/  PRMT R110, R110, 0x5410, R109 ;  /* 0x000054106e6e7816 */ /* 0x002fce000000006d */
[----:B------:R-:W1:Y:S02]  /*5820*/  F2F.F16.F32 R141, R141 ;  /* 0x0000008d008d7304 */ /* 0x000e640000200800 */
[----:B-1----:R-:W-:-:S05]  /*5830*/  IMAD.WIDE.U32 R162, R141, 0x10000, RZ ;  /* 0x000100008da27825 */ /* 0x002fca00078e00ff */
[----:B------:R-:W-:Y:S02]  /*5840*/  LOP3.LUT R163, R110, R163, RZ, 0xfc, !PT ;  /* 0x000000a36ea37212 */ /* 0x000fe400078efcff */
[----:B------:R-:W-:Y:S01]  /*5850*/  LOP3.LUT R162, R162, R111, RZ, 0xfc, !PT ;  /* 0x0000006fa2a27212 */ /* 0x000fe200078efcff */
[C---:B0-----:R-:W-:Y:S02]  /*5860*/  IMAD.WIDE.U32 R110, R5.reuse, 0x10, R164 ;  /* 0x00000010056e7825 */ /* 0x041fe400078e00a4 */
[----:B------:R-:W0:Y:S03]  /*5870*/  LDC.64 R164, c[0x0][0x468] ;  /* 0x00011a00ffa47b82 */ /* 0x000e260000000a00 */
[----:B------:R1:W-:Y:S01]  /*5880*/  STG.E.128 desc[UR8][R110.64], R100 ;  /* 0x000000646e007986 */ /* 0x0003e2000c101d08 */
[C---:B0-----:R-:W-:Y:S01]  /*5890*/  IMAD.WIDE.U32 R164, R5.reuse, 0x8, R164 ;  /* 0x0000000805a47825 */ /* 0x041fe200078e00a4 */
[----:B------:R-:W-:-:S04]  /*58a0*/  IADD3 R5, PT, PT, R5, 0x80, RZ ;  /* 0x0000008005057810 */ /* 0x000fc80007ffe0ff */
[----:B------:R1:W-:Y:S03]  /*58b0*/  STG.E.64 desc[UR8][R164.64], R162 ;  /* 0x000000a2a4007986 */ /* 0x0003e6000c101b08 */
.L_x_6863:
[----:B------:R-:W-:Y:S05]  /*58c0*/  BSYNC.RECONVERGENT B1 ;  /* 0x0000000000017941 */ /* 0x000fea0003800200 */
.L_x_6862:
[----:B------:R-:W-:Y:S04]  /*58d0*/  BSSY.RECONVERGENT B1, `(.L_x_6864) ;  /* 0x0000036000017945 */ /* 0x000fe80003800200 */
[----:B------:R-:W-:Y:S05]  /*58e0*/  @!P3 BRA `(.L_x_6865) ;  /* 0x0000000000d0b947 */ /* 0x000fea0003800000 */
[----:B------:R-:W2:Y:S01]  /*58f0*/  LDC.64 R104, c[0x0][0x390] ;  /* 0x0000e400ff687b82 */ /* 0x000ea20000000a00 */
[-CC-:B-1----:R-:W-:Y:S01]  /*5900*/  FFMA.FTZ R101, R117, R107.reuse, R108.reuse ;  /* 0x0000006b75657223 */ /* 0x182fe2000001006c */
[--C-:B------:R-:W-:Y:S02]  /*5910*/  HADD2.F32 R110, -RZ, R157.reuse.H0_H0 ;  /* 0x2000009dff6e7230 */ /* 0x100fe40000004100 */
[----:B------:R-:W-:Y:S02]  /*5920*/  HADD2.F32 R109, -RZ, R157.H1_H1 ;  /* 0x3000009dff6d7230 */ /* 0x000fe40000004100 */
[----:B------:R-:W-:Y:S02]  /*5930*/  FFMA.FTZ R154, R18, R107, R108 ;  /* 0x0000006b129a7223 */ /* 0x000fe4000001006c */
[----:B0-----:R-:W0:Y:S01]  /*5940*/  LDC.64 R164, c[0x0][0x478] ;  /* 0x00011e00ffa47b82 */ /* 0x001e220000000a00 */
[----:B--2---:R-:W-:-:S06]  /*5950*/  IMAD.WIDE.U32 R104, R5, 0x8, R104 ;  /* 0x0000000805687825 */ /* 0x004fcc00078e0068 */
        /* <DEDUP_REMOVED lines=45> */
.L_x_6865:
[----:B------:R-:W-:Y:S05]  /*5c30*/  BSYNC.RECONVERGENT B1 ;  /* 0x0000000000017941 */ /* 0x000fea0003800200 */
.L_x_6864:
[----:B------:R-:W-:Y:S04]  /*5c40*/  BSSY.RECONVERGENT B1, `(.L_x_6866) ;  /* 0x0000036000017945 */ /* 0x000fe80003800200 */
[----:B------:R-:W-:Y:S05]  /*5c50*/  @!P4 BRA `(.L_x_6867) ;  /* 0x0000000000d0c947 */ /* 0x000fea0003800000 */
[----:B------:R-:W3:Y:S01]  /*5c60*/  LDC.64 R104, c[0x0][0x390] ;  /* 0x0000e400ff687b82 */ /* 0x000ee20000000a00 */
[-CC-:B-12---:R-:W-:Y:S01]  /*5c70*/  FFMA.FTZ R101, R121, R107.reuse, R108.reuse ;  /* 0x0000006b79657223 */ /* 0x186fe2000001006c */
[--C-:B------:R-:W-:Y:S02]  /*5c80*/  HADD2.F32 R110, -RZ, R159.reuse.H0_H0 ;  /* 0x2000009fff6e7230 */ /* 0x100fe40000004100 */
[----:B------:R-:W-:Y:S02]  /*5c90*/  HADD2.F32 R109, -RZ, R159.H1_H1 ;  /* 0x3000009fff6d7230 */ /* 0x000fe40000004100 */
[----:B------:R-:W-:Y:S02]  /*5ca0*/  FFMA.FTZ R154, R114, R107, R108 ;  /* 0x0000006b729a7223 */ /* 0x000fe4000001006c */
[----:B0-----:R-:W0:Y:S01]  /*5cb0*/  LDC.64 R164, c[0x0][0x478] ;  /* 0x00011e00ffa47b82 */ /* 0x001e220000000a00 */
[----:B---3--:R-:W-:-:S06]  /*5cc0*/  IMAD.WIDE.U32 R104, R5, 0x8, R104 ;  /* 0x0000000805687825 */ /* 0x008fcc00078e0068 */
        /* <DEDUP_REMOVED lines=45> */
.L_x_6867:
[----:B------:R-:W-:Y:S05]  /*5fa0*/  BSYNC.RECONVERGENT B1 ;  /* 0x0000000000017941 */ /* 0x000fea0003800200 */
.L_x_6866:
[----:B------:R-:W-:Y:S05]  /*5fb0*/  @!P5 BRA `(.L_x_6848) ;  /* 0x0000000000ccd947 */ /* 0x000fea0003800000 */
[----:B-123--:R-:W1:Y:S01]  /*5fc0*/  LDC.64 R100, c[0x0][0x390] ;  /* 0x0000e400ff647b82 */ /* 0x00ee620000000a00 */
[-CC-:B------:R-:W-:Y:S01]  /*5fd0*/  FFMA.FTZ R111, R125, R107.reuse, R108.reuse ;  /* 0x0000006b7d6f7223 */ /* 0x180fe2000001006c */
[----:B------:R-:W-:Y:S01]  /*5fe0*/  FFMA.FTZ R110, R130, R107, R108 ;  /* 0x0000006b826e7223 */ /* 0x000fe2000001006c */
[----:B------:R-:W-:-:S05]  /*5ff0*/  HADD2.F32 R141, -RZ, R161.H1_H1 ;  /* 0x300000a1ff8d7230 */ /* 0x000fca0000004100 */
[----:B0-----:R-:W0:Y:S01]  /*6000*/  LDC.64 R164, c[0x0][0x478] ;  /* 0x00011e00ffa47b82 */ /* 0x001e220000000a00 */
[----:B-1----:R-:W-:-:S06]  /*6010*/  IMAD.WIDE.U32 R104, R5, 0x8, R100 ;  /* 0x0000000805687825 */ /* 0x002fcc00078e0064 */
[----:B------:R-:W2:Y:S01]  /*6020*/  LDG.E.64 R104, desc[UR8][R104.64] ;  /* 0x0000000868687981 */ /* 0x000ea2000c1e1b00 */
[-CC-:B------:R-:W-:Y:S01]  /*6030*/  FFMA.FTZ R101, R129, R107.reuse, R108.reuse ;  /* 0x0000006b81657223 */ /* 0x180fe2000001006c */
[----:B------:R-:W-:Y:S01]  /*6040*/  FFMA.FTZ R100, R126, R107, R108 ;  /* 0x0000006b7e647223 */ /* 0x000fe2000001006c */
[----:B------:R-:W-:Y:S01]  /*6050*/  FADD.FTZ R111, R124, -R111 ;  /* 0x8000006f7c6f7221 */ /* 0x000fe20000010000 */
[----:B------:R-:W-:Y:S01]  /*6060*/  FADD.FTZ R110, R131, -R110 ;  /* 0x8000006e836e7221 */ /* 0x000fe20000010000 */
[----:B------:R-:W-:Y:S01]  /*6070*/  FADD.FTZ R101, R128, -R101 ;  /* 0x8000006580657221 */ /* 0x000fe20000010000 */
[----:B------:R-:W-:Y:S02]  /*6080*/  HADD2.F32 R108, -RZ, R161.H0_H0 ;  /* 0x200000a1ff6c7230 */ /* 0x000fe40000004100 */
[C---:B------:R-:W-:Y:S01]  /*6090*/  FFMA.FTZ R103, R6.reuse, R110, R99 ;  /* 0x0000006e06677223 */ /* 0x040fe20000010063 */
[C---:B------:R-:W-:Y:S01]  /*60a0*/  FFMA.FTZ R102, R6.reuse, R101, R98 ;  /* 0x0000006506667223 */ /* 0x040fe20000010062 */
[----:B------:R-:W-:Y:S01]  /*60b0*/  FADD.FTZ R101, R127, -R100 ;  /* 0x800000647f657221 */ /* 0x000fe20000010000 */
[----:B------:R-:W-:Y:S01]  /*60c0*/  FFMA.FTZ R100, R6, R111, R96 ;  /* 0x0000006f06647223 */ /* 0x000fe20000010060 */
[----:B------:R-:W-:-:S02]  /*60d0*/  HADD2.F32 R111, -RZ, R160.H1_H1 ;  /* 0x300000a0ff6f7230 */ /* 0x000fc40000004100 */
[----:B------:R-:W-:Y:S01]  /*60e0*/  FMUL.FTZ R109, R102, R106 ;  /* 0x0000006a666d7220 */ /* 0x000fe20000410000 */
[----:B------:R-:W-:-:S03]  /*60f0*/  FFMA.FTZ R101, R6, R101, R97 ;  /* 0x0000006506657223 */ /* 0x000fc60000010061 */
[----:B------:R-:W-:Y:S01]  /*6100*/  FMUL.FTZ R107, R108, R109 ;  /* 0x0000006d6c6b7220 */ /* 0x000fe20000410000 */
[-C--:B------:R-:W-:Y:S01]  /*6110*/  FMUL.FTZ R154, R101, R106.reuse ;  /* 0x0000006a659a7220 */ /* 0x080fe20000410000 */
[----:B------:R-:W-:-:S03]  /*6120*/  FMUL.FTZ R108, R103, R106 ;  /* 0x0000006a676c7220 */ /* 0x000fc60000410000 */
[----:B------:R-:W-:Y:S01]  /*6130*/  FMUL.FTZ R110, R111, R154 ;  /* 0x0000009a6f6e7220 */ /* 0x000fe20000410000 */
[----:B------:R-:W-:Y:S01]  /*6140*/  FMUL.FTZ R111, R100, R106 ;  /* 0x0000006a646f7220 */ /* 0x000fe20000410000 */
[----:B------:R-:W-:Y:S02]  /*6150*/  HADD2.F32 R106, -RZ, R160.H0_H0 ;  /* 0x200000a0ff6a7230 */ /* 0x000fe40000004100 */
[----:B------:R-:W-:Y:S01]  /*6160*/  FMUL.FTZ R141, R141, R108 ;  /* 0x0000006c8d8d7220 */ /* 0x000fe20000410000 */
[----:B------:R-:W-:Y:S02]  /*6170*/  F2F.F16.F32 R107, R107 ;  /* 0x0000006b006b7304 */ /* 0x000fe40000200800 */
[----:B------:R-:W-:-:S06]  /*6180*/  FMUL.FTZ R106, R106, R111 ;  /* 0x0000006f6a6a7220 */ /* 0x000fcc0000410000 */
[----:B------:R-:W1:Y:S08]  /*6190*/  F2F.F16.F32 R110, R110 ;  /* 0x0000006e006e7304 */ /* 0x000e700000200800 */
[----:B------:R-:W3:Y:S01]  /*61a0*/  F2F.F16.F32 R6, R141 ;  /* 0x0000008d00067304 */ /* 0x000ee20000200800 */
[----:B-1----:R-:W-:-:S07]  /*61b0*/  IMAD.WIDE.U32 R162, R110, 0x10000, RZ ;  /* 0x000100006ea27825 */ /* 0x002fce00078e00ff */
[----:B------:R-:W1:Y:S01]  /*61c0*/  F2F.F16.F32 R106, R106 ;  /* 0x0000006a006a7304 */ /* 0x000e620000200800 */
[----:B---3--:R-:W-:-:S04]  /*61d0*/  PRMT R6, R107, 0x5410, R6 ;  /* 0x000054106b067816 */ /* 0x008fc80000000006 */
[----:B------:R-:W-:Y:S02]  /*61e0*/  LOP3.LUT R163, R6, R163, RZ, 0xfc, !PT ;  /* 0x000000a306a37212 */ /* 0x000fe400078efcff */
[----:B-1----:R-:W-:Y:S01]  /*61f0*/  LOP3.LUT R162, R162, R106, RZ, 0xfc, !PT ;  /* 0x0000006aa2a27212 */ /* 0x002fe200078efcff */
[C---:B0-----:R-:W-:Y:S02]  /*6200*/  IMAD.WIDE.U32 R106, R5.reuse, 0x10, R164 ;  /* 0x00000010056a7825 */ /* 0x041fe400078e00a4 */
[----:B------:R-:W0:Y:S03]  /*6210*/  LDC.64 R164, c[0x0][0x468] ;  /* 0x00011a00ffa47b82 */ /* 0x000e260000000a00 */
[----:B------:R1:W-:Y:S01]  /*6220*/  STG.E.128 desc[UR8][R106.64], R100 ;  /* 0x000000646a007986 */ /* 0x0003e2000c101d08 */
[----:B0-----:R-:W-:-:S05]  /*6230*/  IMAD.WIDE.U32 R164, R5, 0x8, R164 ;  /* 0x0000000805a47825 */ /* 0x001fca00078e00a4 */
[----:B------:R1:W-:Y:S01]  /*6240*/  STG.E.64 desc[UR8][R164.64], R162 ;  /* 0x000000a2a4007986 */ /* 0x0003e2000c101b08 */
[----:B--2---:R-:W-:-:S05]  /*6250*/  HADD2.F32 R5, -RZ, R105.H0_H0 ;  /* 0x20000069ff057230 */ /* 0x004fca0000004100 */
[----:B------:R-:W-:Y:S01]  /*6260*/  FFMA.FTZ R34, R109, R5, R34 ;  /* 0x000000056d227223 */ /* 0x000fe20000010022 */
[----:B------:R-:W-:Y:S01]  /*6270*/  HADD2.F32 R5, -RZ, R104.H0_H0 ;  /* 0x20000068ff057230 */ /* 0x000fe20000004100 */
[----:B------:R-:W-:-:S04]  /*6280*/  SHF.R.U64 R104, R104, 0x10, R105 ;  /* 0x0000001068687819 */ /* 0x000fc80000001269 */
[----:B------:R-:W-:Y:S01]  /*6290*/  FFMA.FTZ R32, R111, R5, R32 ;  /* 0x000000056f207223 */ /* 0x000fe20000010020 */
[----:B------:R-:W-:Y:S01]  /*62a0*/  SHF.R.U32.HI R5, RZ, 0x10, R105 ;  /* 0x00000010ff057819 */ /* 0x000fe20000011669 */
[----:B------:R-:W-:-:S04]  /*62b0*/  HADD2.F32 R104, -RZ, R104.H0_H0 ;  /* 0x20000068ff687230 */ /* 0x000fc80000004100 */
[----:B------:R-:W-:Y:S02]  /*62c0*/  HADD2.F32 R5, -RZ, R5.H0_H0 ;  /* 0x20000005ff057230 */ /* 0x000fe40000004100 */
[----:B------:R-:W-:-:S03]  /*62d0*/  FFMA.FTZ R33, R154, R104, R33 ;  /* 0x000000689a217223 */ /* 0x000fc60000010021 */
[----:B-1----:R-:W-:-:S07]  /*62e0*/  FFMA.FTZ R35, R108, R5, R35 ;  /* 0x000000056c237223 */ /* 0x002fce0000010023 */
.L_x_6848:
[----:B------:R-:W-:Y:S05]  /*62f0*/  BSYNC.RECONVERGENT B0 ;  /* 0x0000000000007941 */ /* 0x000fea0003800200 */
.L_x_6830:
[----:B------:R-:W5:Y:S01]  /*6300*/  LDC.64 R104, c[0x0][0x380] ;  /* 0x0000e000ff687b82 */ /* 0x000f620000000a00 */
[----:B------:R-:W-:Y:S01]  /*6310*/  UPLOP3.LUT UP1, UPT, UPT, UPT, UP1, 0x40, 0x4 ;  /* 0x000000000004789c */ /* 0x000fe20003f2e810 */
[----:B-----5:R-:W-:-:S04]  /*6320*/  IADD3 R7, PT, PT, R7, R104, RZ ;  /* 0x0000006807077210 */ /* 0x020fc80007ffe0ff */
[----:B------:R-:W-:-:S13]  /*6330*/  ISETP.GE.AND P0, PT, R7, R105, PT ;  /* 0x000000690700720c */ /* 0x000fda0003f06270 */
[----:B------:R-:W-:Y:S05]  /*6340*/  @!P0 BRA `(.L_x_6868) ;  /* 0xffffffa800048947 */ /* 0x000fea000383ffff */
.L_x_6817:
[----:B------:R-:W0:Y:S01]  /*6350*/  S2UR UR4, SR_CTAID.X ;  /* 0x00000000000479c3 */ /* 0x000e220000002500 */
[----:B------:R-:W-:Y:S01]  /*6360*/  BSSY.RECONVERGENT B0, `(.L_x_6869) ;  /* 0x000000e000007945 */ /* 0x000fe20003800200 */
[----:B0-----:R-:W-:-:S05]  /*6370*/  IMAD R3, R2, UR4, RZ ;  /* 0x0000000402037c24 */ /* 0x001fca000f8e02ff */
[----:B-----5:R-:W-:Y:S01]  /*6380*/  LEA.HI R9, R3, R0, RZ, 0x1e ;  /* 0x0000000003097211 */ /* 0x020fe200078ff0ff */
        /* <DEDUP_REMOVED lines=11> */
.L_x_6870:
[----:B------:R-:W-:Y:S05]  /*6440*/  BSYNC.RECONVERGENT B0 ;  /* 0x0000000000007941 */ /* 0x000fea0003800200 */
.L_x_6869:
        /* <DEDUP_REMOVED lines=12> */
.L_x_6872:
[----:B------:R-:W-:Y:S05]  /*6510*/  BSYNC.RECONVERGENT B0 ;  /* 0x0000000000007941 */ /* 0x000fea0003800200 */
.L_x_6871:
        /* <DEDUP_REMOVED lines=12> */
.L_x_6874:
[----:B------:R-:W-:Y:S05]  /*65e0*/  BSYNC.RECONVERGENT B0 ;  /* 0x0000000000007941 */ /* 0x000fea0003800200 */
.L_x_6873:
        /* <DEDUP_REMOVED lines=12> */
.L_x_6876:
[----:B------:R-:W-:Y:S05]  /*66b0*/  BSYNC.RECONVERGENT B0 ;  /* 0x0000000000007941 */ /* 0x000fea0003800200 */
.L_x_6875:
        /* <DEDUP_REMOVED lines=11> */
.L_x_6877:
        /* <DEDUP_REMOVED lines=9> */
.L_x_10904:


//--------------------- .text._ZN10layer_norm13ln_bwd_kernelINS_13Kernel_traitsI6__halfS2_fS2_fjLj2560ELj1ELj1ELj4ELj8ENS_18Kernel_traits_baseILj2560ES2_S2_fS2_fjLj128EEEEELb0ELb1ELb0ELb1EEEvNS_9BwdParamsE --------------------------
	.section	.text._ZN10layer_norm13ln_bwd_kernelINS_13Kernel_traitsI6__halfS2_fS2_fjLj2560ELj1ELj1ELj4ELj8ENS_18Kernel_traits_baseILj2560ES2_S2_fS2_fjLj128EEEEELb0ELb1ELb0ELb1EEEvNS_9BwdParamsE,"ax",@progbits
	.align	128
        .global         _ZN10layer_norm13ln_bwd_kernelINS_13Kernel_traitsI6__halfS2_fS2_fjLj2560ELj1ELj1ELj4ELj8ENS_18Kernel_traits_baseILj2560ES2_S2_fS2_fjLj128EEEEELb0ELb1ELb0ELb1EEEvNS_9BwdParamsE
        .type           _ZN10layer_norm13ln_bwd_kernelINS_13Kernel_traitsI6__halfS2_fS2_fjLj2560ELj1ELj1ELj4ELj8ENS_18Kernel_traits_baseILj2560ES2_S2_fS2_fjLj128EEEEELb0ELb1ELb0ELb1EEEvNS_9BwdParamsE,@function
        .size           _ZN10layer_norm13ln_bwd_kernelINS_13Kernel_traitsI6__halfS2_fS2_fjLj2560ELj1ELj1ELj4ELj8ENS_18Kernel_traits_baseILj2560ES2_S2_fS2_fjLj128EEEEELb0ELb1ELb0ELb1EEEvNS_9BwdParamsE,(.L_x_10905 - _ZN10layer_norm13ln_bwd_kernelINS_13Kernel_traitsI6__halfS2_fS2_fjLj2560ELj1ELj1ELj4ELj8ENS_18Kernel_traits_baseILj2560ES2_S2_fS2_fjLj128EEEEELb0ELb1ELb0ELb1EEEvNS_9BwdParamsE)
        .other          _ZN10layer_norm13ln_bwd_kernelINS_13Kernel_traitsI6__halfS2_fS2_fjLj2560ELj1ELj1ELj4ELj8ENS_18Kernel_traits_baseILj2560ES2_S2_fS2_fjLj128EEEEELb0ELb1ELb0ELb1EEEvNS_9BwdParamsE,@"STO_CUDA_ENTRY STV_DEFAULT"
_ZN10layer_norm13ln_bwd_kernelINS_13Kernel_traitsI6__halfS2_fS2_fjLj2560ELj1ELj1ELj4ELj8ENS_18Kernel_traits_baseILj2560ES2_S2_fS2_fjLj128EEEEELb0ELb1ELb0ELb1EEEvNS_9BwdParamsE:
.text._ZN10layer_norm13ln_bwd_kernelINS_13Kernel_traitsI6__halfS2_fS2_fjLj2560ELj1ELj1ELj4ELj8ENS_18Kernel_traits_baseILj2560ES2_S2_fS2_fjLj128EEEEELb0ELb1ELb0ELb1EEEvNS_9BwdParamsE:
        /* <DEDUP_REMOVED lines=81> */
[----:B------:R-:W-:Y:S01]  /*0510*/  UPLOP3.LUT UP1, UPT, UPT, UPT, UPT, 0x40, 0x4 ;  /* 0x000000000004789c */ /* 0x000fe20003f2e870 */
[----:B------:R-:W1:Y:S02]  /*0520*/  LDCU UR12, c[0x0][0x388] ;  /* 0x00007100ff0c77ac */ /* 0x000e640008000800 */
[----:B------:R-:W5:Y:S01]  /*0530*/  LDG.E.64 R44, desc[UR8][R6.64+0x400] ;  /* 0x00040008062c7981 */ /* 0x000f62000c1e1b00 */
[----:B------:R-:W0:Y:S03]  /*0540*/  LDCU.U8 UR7, c[0x0][0x410] ;  /* 0x00008200ff0777ac */ /* 0x000e260008000000 */
[----:B------:R1:W5:Y:S01]  /*0550*/  LDG.E.64 R2, desc[UR8][R6.64] ;  /* 0x0000000806027981 */ /* 0x000362000c1e1b00 */
[----:B---3--:R-:W-:-:S02]  /*0560*/  ISETP.NE.U32.AND P0, PT, R8, RZ, PT ;  /* 0x000000ff0800720c */ /* 0x008fc40003f05070 */
[----:B------:R-:W-:Y:S01]  /*0570*/  MOV R128, RZ ;  /* 0x000000ff00807202 */ /* 0x000fe20000000f00 */
[----:B------:R-:W3:Y:S01]  /*0580*/  LDCU UR13, c[0x0][0x400] ;  /* 0x00008000ff0d77ac */ /* 0x000ee20008000800 */
[----:B------:R-:W-:Y:S01]  /*0590*/  ISETP.NE.AND.EX P0, PT, R9, RZ, PT, P0 ;  /* 0x000000ff0900720c */ /* 0x000fe20003f05300 */
[----:B------:R-:W0:Y:S01]  /*05a0*/  LDCU.64 UR14, c[0x0][0x478] ;  /* 0x00008f00ff0e77ac */ /* 0x000e220008000a00 */
[----:B------:R-:W0:Y:S01]  /*05b0*/  LDCU.64 UR10, c[0x0][0x438] ;  /* 0x00008700ff0a77ac */ /* 0x000e220008000a00 */
[--C-:B----4-:R-:W-:Y:S02]  /*05c0*/  SHF.R.U64 R165, R46, 0x10, R47.reuse ;  /* 0x000000102ea57819 */ /* 0x110fe4000000122f */
[----:B0-----:R-:W-:Y:S02]  /*05d0*/  SHF.R.U32.HI R4, RZ, 0x10, R47 ;  /* 0x00000010ff047819 */ /* 0x001fe4000001162f */
[----:B--2---:R-:W-:Y:S02]  /*05e0*/  SHF.R.U64 R0, R50, 0x10, R51 ;  /* 0x0000001032007819 */ /* 0x004fe40000001233 */
[----:B------:R-:W-:-:S02]  /*05f0*/  PRMT R165, R165, 0x5410, R4 ;  /* 0x00005410a5a57816 */ /* 0x000fc40000000004 */
[--C-:B-----5:R-:W-:Y:S02]  /*0600*/  SHF.R.U64 R129, R10, 0x10, R11.reuse ;  /* 0x000000100a817819 */ /* 0x120fe4000000120b */
        /* <DEDUP_REMOVED lines=9> */
[----:B------:R-:W-:Y:S02]  /*06a0*/  SHF.R.U32.HI R8, RZ, 0x10, R51 ;  /* 0x00000010ff087819 */ /* 0x000fe40000011633 */
[----:B------:R-:W-:-:S02]  /*06b0*/  SHF.R.U64 R164, R48, 0x10, R49 ;  /* 0x0000001030a47819 */ /* 0x000fc40000001231 */
[----:B-1----:R-:W-:Y:S02]  /*06c0*/  SHF.R.U32.HI R6, RZ, 0x10, R49 ;  /* 0x00000010ff067819 */ /* 0x002fe40000011631 */
[--C-:B------:R-:W-:Y:S02]  /*06d0*/  SHF.R.U64 R166, R44, 0x10, R45.reuse ;  /* 0x000000102ca67819 */ /* 0x100fe4000000122d */
[----:B------:R-:W-:Y:S02]  /*06e0*/  SHF.R.U32.HI R5, RZ, 0x10, R45 ;  /* 0x00000010ff057819 */ /* 0x000fe4000001162d */
[--C-:B------:R-:W-:Y:S02]  /*06f0*/  SHF.R.U64 R167, R2, 0x10, R3.reuse ;  /* 0x0000001002a77819 */ /* 0x100fe40000001203 */
[----:B------:R-:W-:Y:S01]  /*0700*/  SHF.R.U32.HI R4, RZ, 0x10, R3 ;  /* 0x00000010ff047819 */ /* 0x000fe20000011603 */
[----:B------:R-:W-:Y:S01]  /*0710*/  HADD2.F32 R58, -RZ, R10.H0_H0 ;  /* 0x2000000aff3a7230 */ /* 0x000fe20000004100 */
[----:B------:R-:W-:Y:S01]  /*0720*/  PRMT R0, R0, 0x5410, R8 ;  /* 0x0000541000007816 */ /* 0x000fe20000000008 */
[----:B------:R-:W-:Y:S01]  /*0730*/  HADD2.F32 R59, -RZ, R11.H0_H0 ;  /* 0x2000000bff3b7230 */ /* 0x000fe20000004100 */
[----:B------:R-:W-:Y:S01]  /*0740*/  PRMT R164, R164, 0x5410, R6 ;  /* 0x00005410a4a47816 */ /* 0x000fe20000000006 */
[----:B------:R-:W-:Y:S01]  /*0750*/  HADD2.F32 R60, -RZ, R12.H0_H0 ;  /* 0x2000000cff3c7230 */ /* 0x000fe20000004100 */
[----:B------:R-:W-:Y:S01]  /*0760*/  PRMT R166, R166, 0x5410, R5 ;  /* 0x00005410a6a67816 */ /* 0x000fe20000000005 */
[----:B------:R-:W-:Y:S01]  /*0770*/  HADD2.F32 R61, -RZ, R13.H0_H0 ;  /* 0x2000000dff3d7230 */ /* 0x000fe20000004100 */
[----:B------:R-:W-:Y:S01]  /*0780*/  PRMT R167, R167, 0x5410, R4 ;  /* 0x00005410a7a77816 */ /* 0x000fe20000000004 */
        /* <DEDUP_REMOVED lines=15> */
[----:B---3--:R-:W-:-:S07]  /*0880*/  HADD2.F32 R138, -RZ, R138.H0_H0 ;  /* 0x2000008aff8a7230 */ /* 0x008fce0000004100 */
.L_x_6885:
        /* <DEDUP_REMOVED lines=9> */
[----:B------:R-:W-:-:S04]  /*0920*/  IADD3 R145, PT, PT, R159, 0x100, RZ ;  /* 0x000001009f917810 */ /* 0x000fc80007ffe0ff */
[----:B------:R0:W4:Y:S01]  /*0930*/  LDG.E R144, desc[UR8][R32.64] ;  /* 0x0000000820907981 */ /* 0x000122000c1e1900 */
[C---:B------:R-:W-:Y:S01]  /*0940*/  IADD3 R163, PT, PT, R159.reuse, 0x80, RZ ;  /* 0x000000809fa37810 */ /* 0x040fe20007ffe0ff */
[C---:B-1----:R-:W-:Y:S01]  /*0950*/  IMAD.WIDE.U32 R24, R159.reuse, 0x10, R40 ;  /* 0x000000109f187825 */ /* 0x042fe200078e0028 */
[C---:B------:R-:W-:Y:S01]  /*0960*/  IADD3 R143, PT, PT, R159.reuse, 0x180, RZ ;  /* 0x000001809f8f7810 */ /* 0x040fe20007ffe0ff */
[----:B------:R-:W1:Y:S04]  /*0970*/  @P0 LDC.64 R160, c[0x0][0x3e0] ;  /* 0x0000f800ffa00b82 */ /* 0x000e680000000a00 */
[----:B------:R-:W4:Y:S01]  /*0980*/  LDG.E.128 R24, desc[UR8][R24.64] ;  /* 0x0000000818187981 */ /* 0x000f22000c1e1d00 */
[----:B--2---:R-:W-:-:S04]  /*0990*/  IMAD.WIDE.U32 R56, R159, 0x8, R52 ;  /* 0x000000089f387825 */ /* 0x004fc800078e0034 */
[--C-:B------:R-:W-:Y:S02]  /*09a0*/  IMAD.WIDE.U32 R140, R145, 0x8, R52.reuse ;  /* 0x00000008918c7825 */ /* 0x100fe400078e0034 */
[----:B------:R-:W2:Y:S02]  /*09b0*/  LDG.E.64 R56, desc[UR8][R56.64] ;  /* 0x0000000838387981 */ /* 0x000ea4000c1e1b00 */
[----:B------:R-:W-:Y:S02]  /*09c0*/  IMAD.WIDE.U32 R146, R163, 0x8, R52 ;  /* 0x00000008a3927825 */ /* 0x000fe400078e0034 */
[----:B------:R-:W2:Y:S02]  /*09d0*/  LDG.E.64 R140, desc[UR8][R140.64] ;  /* 0x000000088c8c7981 */ /* 0x000ea4000c1e1b00 */
[--C-:B------:R-:W-:Y:S02]  /*09e0*/  IMAD.WIDE.U32 R36, R143, 0x10, R40.reuse ;  /* 0x000000108f247825 */ /* 0x100fe400078e0028 */
[----:B------:R-:W2:Y:S02]  /*09f0*/  LDG.E.64 R146, desc[UR8][R146.64] ;  /* 0x0000000892927981 */ /* 0x000ea4000c1e1b00 */
[----:B------:R-:W-:-:S02]  /*0a00*/  IMAD.WIDE.U32 R28, R163, 0x10, R40 ;  /* 0x00000010a31c7825 */ /* 0x000fc400078e0028 */
[----:B------:R-:W2:Y:S02]  /*0a10*/  LDG.E.128 R36, desc[UR8][R36.64] ;  /* 0x0000000824247981 */ /* 0x000ea4000c1e1d00 */
[----:B0-----:R-:W-:Y:S02]  /*0a20*/  IMAD.WIDE.U32 R32, R145, 0x10, R40 ;  /* 0x0000001091207825 */ /* 0x001fe400078e0028 */
[----:B------:R-:W2:Y:S02]  /*0a30*/  LDG.E.128 R28, desc[UR8][R28.64] ;  /* 0x000000081c1c7981 */ /* 0x000ea4000c1e1d00 */
[----:B---3--:R-:W-:Y:S02]  /*0a40*/  IMAD.WIDE R168, R68, 0x4, R168 ;  /* 0x0000000444a87825 */ /* 0x008fe400078e02a8 */
[----:B------:R-:W3:Y:S04]  /*0a50*/  LDG.E.128 R32, desc[UR8][R32.64] ;  /* 0x0000000820207981 */ /* 0x000ee8000c1e1d00 */
[----:B------:R0:W3:Y:S01]  /*0a60*/  LDG.E R142, desc[UR8][R168.64] ;  /* 0x00000008a88e7981 */ /* 0x0000e2000c1e1900 */
[----:B------:R-:W-:-:S05]  /*0a70*/  IADD3 R139, PT, PT, R159, 0x200, RZ ;  /* 0x000002009f8b7810 */ /* 0x000fca0007ffe0ff */
[----:B------:R-:W-:-:S04]  /*0a80*/  IMAD.WIDE.U32 R40, R139, 0x10, R40 ;  /* 0x000000108b287825 */ /* 0x000fc800078e0028 */
[--C-:B------:R-:W-:Y:S02]  /*0a90*/  IMAD.WIDE.U32 R54, R143, 0x8, R52.reuse ;  /* 0x000000088f367825 */ /* 0x100fe400078e0034 */
[----:B------:R-:W3:Y:S02]  /*0aa0*/  LDG.E.128 R40, desc[UR8][R40.64] ;  /* 0x0000000828287981 */ /* 0x000ee4000c1e1d00 */
[----:B------:R-:W-:Y:S02]  /*0ab0*/  IMAD.WIDE.U32 R52, R139, 0x8, R52 ;  /* 0x000000088b347825 */ /* 0x000fe400078e0034 */
[----:B------:R-:W3:Y:S04]  /*0ac0*/  LDG.E.64 R54, desc[UR8][R54.64] ;  /* 0x0000000836367981 */ /* 0x000ee8000c1e1b00 */
[----:B------:R-:W3:Y:S01]  /*0ad0*/  LDG.E.64 R52, desc[UR8][R52.64] ;  /* 0x0000000834347981 */ /* 0x000ee2000c1e1b00 */
[----:B------:R-:W-:-:S04]  /*0ae0*/  ISETP.NE.U32.AND P1, PT, RZ, UR10, PT ;  /* 0x0000000aff007c0c */ /* 0x000fc8000bf25070 */
[----:B------:R-:W-:Y:S02]  /*0af0*/  ISETP.NE.AND.EX P1, PT, RZ, UR11, PT, P1 ;  /* 0x0000000bff007c0c */ /* 0x000fe4000bf25310 */
[----:B------:R-:W-:-:S11]  /*0b00*/  ISETP.NE.AND P2, PT, RZ, UR7, PT ;  /* 0x00000007ff007c0c */ /* 0x000fd6000bf45270 */
[----:B------:R-:W0:Y:S08]  /*0b10*/  @P1 LDC.64 R148, c[0x0][0x438] ;  /* 0x00010e00ff941b82 */ /* 0x000e300000000a00 */
[----:B------:R-:W1:Y:S08]  /*0b20*/  @P1 LDC.64 R152, c[0x0][0x438] ;  /* 0x00010e00ff981b82 */ /* 0x000e700000000a00 */
[----:B------:R-:W1:Y:S01]  /*0b30*/  @P1 LDC.64 R154, c[0x0][0x438] ;  /* 0x00010e00ff9a1b82 */ /* 0x000e620000000a00 */
[----:B0-----:R-:W-:-:S07]  /*0b40*/  @P1 IMAD.WIDE.U32 R148, R159, 0x10, R148 ;  /* 0x000000109f941825 */ /* 0x001fce00078e0094 */
[----:B------:R-:W0:Y:S01]  /*0b50*/  @P1 LDC.64 R156, c[0x0][0x438] ;  /* 0x00010e00ff9c1b82 */ /* 0x000e220000000a00 */
[----:B------:R3:W5:Y:S01]  /*0b60*/  @P1 LDG.E.128 R4, desc[UR8][R148.64] ;  /* 0x0000000894041981 */ /* 0x000762000c1e1d00 */
[----:B-1----:R-:W-:-:S06]  /*0b70*/  @P1 IMAD.WIDE.U32 R152, R145, 0x10, R152 ;  /* 0x0000001091981825 */ /* 0x002fcc00078e0098 */
[----:B------:R-:W1:Y:S01]  /*0b80*/  @P1 LDC.64 R150, c[0x0][0x438] ;  /* 0x00010e00ff961b82 */ /* 0x000e620000000a00 */
[----:B------:R3:W5:Y:S01]  /*0b90*/  @P1 LDG.E.128 R12, desc[UR8][R152.64] ;  /* 0x00000008980c1981 */ /* 0x000762000c1e1d00 */
[----:B------:R-:W-:-:S05]  /*0ba0*/  @P1 IMAD.WIDE.U32 R154, R143, 0x10, R154 ;  /* 0x000000108f9a1825 */ /* 0x000fca00078e009a */
[----:B------:R3:W5:Y:S01]  /*0bb0*/  @P1 LDG.E.128 R16, desc[UR8][R154.64] ;  /* 0x000000089a101981 */ /* 0x000762000c1e1d00 */
[----:B0-----:R-:W-:-:S05]  /*0bc0*/  @P1 IMAD.WIDE.U32 R156, R139, 0x10, R156 ;  /* 0x000000108b9c1825 */ /* 0x001fca00078e009c */
[----:B------:R0:W5:Y:S01]  /*0bd0*/  @P1 LDG.E.128 R20, desc[UR8][R156.64] ;  /* 0x000000089c141981 */ /* 0x000162000c1e1d00 */
[----:B-1----:R-:W-:-:S05]  /*0be0*/  @P1 IMAD.WIDE.U32 R150, R163, 0x10, R150 ;  /* 0x00000010a3961825 */ /* 0x002fca00078e0096 */
[----:B------:R1:W5:Y:S01]  /*0bf0*/  @P1 LDG.E.128 R8, desc[UR8][R150.64] ;  /* 0x0000000896081981 */ /* 0x000362000c1e1d00 */
[----:B------:R-:W-:-:S06]  /*0c00*/  @P0 IMAD.WIDE R160, R68, 0x2, R160 ;  /* 0x0000000244a00825 */ /* 0x000fcc00078e02a0 */
[----:B------:R1:W5:Y:S01]  /*0c10*/  @P0 LDG.E.U16 R161, desc[UR8][R160.64] ;  /* 0x00000008a0a10981 */ /* 0x000362000c1e1500 */
[----:B----4-:R-:W-:-:S05]  /*0c20*/  FSEL R144, R144, RZ, !P2 ;  /* 0x000000ff90907208 */ /* 0x010fca0005000000 */
[C---:B------:R-:W-:Y:S01]  /*0c30*/  FADD.FTZ R169, -R144.reuse, R24 ;  /* 0x0000001890a97221 */ /* 0x040fe20000010100 */
[----:B------:R-:W-:Y:S01]  /*0c40*/  FADD.FTZ R173, -R144, R26 ;  /* 0x0000001a90ad7221 */ /* 0x000fe20000010100 */
[----:B--2---:R-:W-:Y:S02]  /*0c50*/  MOV R24, R56 ;  /* 0x0000003800187202 */ /* 0x004fe40000000f00 */
[----:B------:R-:W-:Y:S02]  /*0c60*/  SHF.R.U64 R162, R56, 0x10, R57 ;  /* 0x0000001038a27819 */ /* 0x000fe40000001239 */
[--C-:B------:R-:W-:Y:S02]  /*0c70*/  SHF.R.U64 R178, R140, 0x10, R141.reuse ;  /* 0x000000108cb27819 */ /* 0x100fe4000000128d */
[----:B------:R-:W-:Y:S02]  /*0c80*/  MOV R189, R141 ;  /* 0x0000008d00bd7202 */ /* 0x000fe40000000f00 */
[----:B------:R-:W-:Y:S01]  /*0c90*/  SHF.R.U32.HI R180, RZ, 0x10, R141 ;  /* 0x00000010ffb47819 */ /* 0x000fe2000001168d */
[----:B------:R-:W-:Y:S01]  /*0ca0*/  HADD2.F32 R141, -RZ, R24.H0_H0 ;  /* 0x20000018ff8d7230 */ /* 0x000fe20000004100 */
[----:B------:R-:W-:Y:S01]  /*0cb0*/  MOV R26, R57 ;  /* 0x00000039001a7202 */ /* 0x000fe20000000f00 */
[----:B------:R-:W-:Y:S01]  /*0cc0*/  HADD2.F32 R162, -RZ, R162.H0_H0 ;  /* 0x200000a2ffa27230 */ /* 0x000fe20000004100 */
[----:B------:R-:W-:Y:S01]  /*0cd0*/  SHF.R.U64 R172, R146, 0x10, R147 ;  /* 0x0000001092ac7819 */ /* 0x000fe20000001293 */
[----:B------:R-:W-:Y:S01]  /*0ce0*/  FADD.FTZ R203, -R144, R39 ;  /* 0x0000002790cb7221 */ /* 0x000fe20000010100 */
[----:B------:R-:W-:Y:S01]  /*0cf0*/  MOV R185, R147 ;  /* 0x0000009300b97202 */ /* 0x000fe20000000f00 */
[----:B------:R-:W-:Y:S01]  /*0d00*/  FMUL.FTZ R39, R66, R141 ;  /* 0x0000008d42277220 */ /* 0x000fe20000410000 */
[----:B------:R-:W-:Y:S01]  /*0d10*/  SHF.R.U32.HI R176, RZ, 0x10, R147 ;  /* 0x00000010ffb07819 */ /* 0x000fe20000011693 */
[C---:B------:R-:W-:Y:S01]  /*0d20*/  FADD.FTZ R29, -R144.reuse, R29 ;  /* 0x0000001d901d7221 */ /* 0x040fe20000010100 */
[C---:B------:R-:W-:Y:S01]  /*0d30*/  FADD.FTZ R171, -R144.reuse, R25 ;  /* 0x0000001990ab7221 */ /* 0x040fe20000010100 */
[C---:B---3--:R-:W-:Y:S01]  /*0d40*/  FADD.FTZ R147, -R144.reuse, R32 ;  /* 0x0000002090937221 */ /* 0x048fe20000010100 */
[----:B------:R-:W-:Y:S01]  /*0d50*/  SHF.R.U32.HI R56, RZ, 0x10, R57 ;  /* 0x00000010ff387819 */ /* 0x000fe20000011639 */
[----:B------:R-:W-:Y:S01]  /*0d60*/  FADD.FTZ R149, -R144, R27 ;  /* 0x0000001b90957221 */ /* 0x000fe20000010100 */
[----:B------:R-:W-:Y:S01]  /*0d70*/  FMUL.FTZ R32, R142, R169 ;  /* 0x000000a98e207220 */ /* 0x000fe20000410000 */
[C---:B------:R-:W-:Y:S01]  /*0d80*/  FADD.FTZ R197, -R144.reuse, R36 ;  /* 0x0000002490c57221 */ /* 0x040fe20000010100 */
[----:B------:R-:W-:Y:S01]  /*0d90*/  FADD.FTZ R199, -R144, R37 ;  /* 0x0000002590c77221 */ /* 0x000fe20000010100 */
[----:B------:R-:W-:-:S02]  /*0da0*/  HADD2.F32 R169, -RZ, R26.H0_H0 ;  /* 0x2000001affa97230 */ /* 0x000fc40000004100 */
[----:B------:R-:W-:Y:S01]  /*0db0*/  FMUL.FTZ R37, R137, R162 ;  /* 0x000000a289257220 */ /* 0x000fe20000410000 */
[C---:B------:R-:W-:Y:S01]  /*0dc0*/  FMUL.FTZ R36, R142.reuse, R29 ;  /* 0x0000001d8e247220 */ /* 0x040fe20000410000 */
[----:B------:R-:W-:Y:S01]  /*0dd0*/  FADD.FTZ R24, RZ, R39 ;  /* 0x00000027ff187221 */ /* 0x000fe20000010000 */
[----:B------:R-:W-:Y:S01]  /*0de0*/  FMUL.FTZ R158, R142, R171 ;  /* 0x000000ab8e9e7220 */ /* 0x000fe20000410000 */
[----:B------:R-:W-:Y:S01]  /*0df0*/  FFMA.FTZ R29, R32, R39, RZ ;  /* 0x00000027201d7223 */ /* 0x000fe200000100ff */
[----:B------:R-:W-:Y:S01]  /*0e00*/  MOV R181, R146 ;  /* 0x0000009200b57202 */ /* 0x000fe20000000f00 */
[----:B------:R-:W-:Y:S02]  /*0e10*/  HADD2.F32 R171, -RZ, R56.H0_H0 ;  /* 0x20000038ffab7230 */ /* 0x000fe40000004100 */
[----:B------:R-:W-:Y:S01]  /*0e20*/  FMUL.FTZ R170, R142, R149 ;  /* 0x000000958eaa7220 */ /* 0x000fe20000410000 */
[----:B------:R-:W-:Y:S01]  /*0e30*/  FADD.FTZ R201, -R144, R38 ;  /* 0x0000002690c97221 */ /* 0x000fe20000010100 */
        /* <DEDUP_REMOVED lines=19> */
[----:B------:R-:W-:Y:S01]  /*0f70*/  MOV R187, R140 ;  /* 0x0000008c00bb7202 */ /* 0x000fe20000000f00 */
[----:B------:R-:W-:Y:S02]  /*0f80*/  HADD2.F32 R176, -RZ, R176.H0_H0 ;  /* 0x200000b0ffb07230 */ /* 0x000fe40000004100 */
[----:B------:R-:W-:Y:S01]  /*0f90*/  FMUL.FTZ R177, R65, R185 ;  /* 0x000000b941b17220 */ /* 0x000fe20000410000 */
[----:B------:R-:W-:Y:S01]  /*0fa0*/  FADD.FTZ R24, R173, R24 ;  /* 0x00000018ad187221 */ /* 0x000fe20000010000 */
[----:B------:R-:W-:Y:S01]  /*0fb0*/  FADD.FTZ R31, -R144, R31 ;  /* 0x0000001f901f7221 */ /* 0x000fe20000010100 */
[----:B------:R-:W-:Y:S01]  /*0fc0*/  FMUL.FTZ R148, R142, R155 ;  /* 0x0000009b8e947220 */ /* 0x000fe20000410000 */
[----:B------:R-:W-:Y:S01]  /*0fd0*/  FFMA.FTZ R29, R36, R173, R29 ;  /* 0x000000ad241d7223 */ /* 0x000fe2000001001d */
[----:B------:R-:W-:Y:S01]  /*0fe0*/  FADD.FTZ R175, -R144, R34 ;  /* 0x0000002290af7221 */ /* 0x000fe20000010100 */
[----:B------:R-:W-:-:S02]  /*0ff0*/  HADD2.F32 R187, -RZ, R187.H0_H0 ;  /* 0x200000bbffbb7230 */ /* 0x000fc40000004100 */
[----:B------:R-:W-:Y:S01]  /*1000*/  FMUL.FTZ R179, R136, R176 ;  /* 0x000000b088b37220 */ /* 0x000fe20000410000 */
[----:B------:R-:W-:Y:S01]  /*1010*/  FADD.FTZ R24, R177, R24 ;  /* 0x00000018b1187221 */ /* 0x000fe20000010000 */
[----:B------:R-:W-:Y:S01]  /*1020*/  FMUL.FTZ R152, R142, R31 ;  /* 0x0000001f8e987220 */ /* 0x000fe20000410000 */
[----:B------:R-:W-:Y:S01]  /*1030*/  FFMA.FTZ R29, R148, R177, R29 ;  /* 0x000000b1941d7223 */ /* 0x000fe2000001001d */
[----:B0-----:R-:W-:Y:S01]  /*1040*/  FADD.FTZ R157, -R144, R42 ;  /* 0x0000002a909d7221 */ /* 0x001fe20000010100 */
[----:B------:R-:W-:Y:S01]  /*1050*/  FMUL.FTZ R42, R142, R175 ;  /* 0x000000af8e2a7220 */ /* 0x000fe20000410000 */
[----:B------:R-:W-:Y:S02]  /*1060*/  HADD2.F32 R178, -RZ, R178.H0_H0 ;  /* 0x200000b2ffb27230 */ /* 0x000fe40000004100 */
[----:B------:R-:W-:Y:S01]  /*1070*/  FMUL.FTZ R175, R62, R187 ;  /* 0x000000bb3eaf7220 */ /* 0x000fe20000410000 */
[----:B------:R-:W-:Y:S01]  /*1080*/  FADD.FTZ R24, R179, R24 ;  /* 0x00000018b3187221 */ /* 0x000fe20000010000 */
[----:B------:R-:W-:Y:S01]  /*1090*/  FADD.FTZ R33, -R144, R33 ;  /* 0x0000002190217221 */ /* 0x000fe20000010100 */
[----:B------:R-:W-:Y:S01]  /*10a0*/  FMUL.FTZ R56, R142, R147 ;  /* 0x000000938e387220 */ /* 0x000fe20000410000 */
[----:B------:R-:W-:Y:S01]  /*10b0*/  FFMA.FTZ R29, R152, R179, R29 ;  /* 0x000000b3981d7223 */ /* 0x000fe2000001001d */
[--C-:B------:R-:W-:Y:S01]  /*10c0*/  SHF.R.U64 R182, R54, 0x10, R55.reuse ;  /* 0x0000001036b67819 */ /* 0x100fe20000001237 */
[----:B------:R-:W-:Y:S01]  /*10d0*/  HADD2.F32 R189, -RZ, R189.H0_H0 ;  /* 0x200000bdffbd7230 */ /* 0x000fe20000004100 */
[----:B------:R-:W-:Y:S01]  /*10e0*/  MOV R193, R55 ;  /* 0x0000003700c17202 */ /* 0x000fe20000000f00 */
[----:B------:R-:W-:Y:S01]  /*10f0*/  FADD.FTZ R24, R175, R24 ;  /* 0x00000018af187221 */ /* 0x000fe20000010000 */
[----:B------:R-:W-:Y:S01]  /*1100*/  SHF.R.U32.HI R184, RZ, 0x10, R55 ;  /* 0x00000010ffb87819 */ /* 0x000fe20000011637 */
[----:B------:R-:W-:Y:S01]  /*1110*/  FMUL.FTZ R55, R133, R178 ;  /* 0x000000b285377220 */ /* 0x000fe20000410000 */
[----:B------:R-:W-:Y:S01]  /*1120*/  MOV R191, R54 ;  /* 0x0000003600bf7202 */ /* 0x000fe20000000f00 */
[----:B------:R-:W-:Y:S01]  /*1130*/  FMUL.FTZ R54, R142, R33 ;  /* 0x000000218e367220 */ /* 0x000fe20000410000 */
[----:B------:R-:W-:Y:S01]  /*1140*/  FFMA.FTZ R29, R56, R175, R29 ;  /* 0x000000af381d7223 */ /* 0x000fe2000001001d */
[----:B------:R-:W-:-:S02]  /*1150*/  HADD2.F32 R180, -RZ, R180.H0_H0 ;  /* 0x200000b4ffb47230 */ /* 0x000fc40000004100 */
[----:B------:R-:W-:Y:S01]  /*1160*/  FMUL.FTZ R57, R63, R189 ;  /* 0x000000bd3f397220 */ /* 0x000fe20000410000 */
[----:B------:R-:W-:Y:S01]  /*1170*/  FADD.FTZ R24, R55, R24 ;  /* 0x0000001837187221 */ /* 0x000fe20000010000 */
[----:B------:R-:W-:Y:S01]  /*1180*/  FADD.FTZ R35, -R144, R35 ;  /* 0x0000002390237221 */ /* 0x000fe20000010100 */
[----:B------:R-:W-:Y:S01]  /*1190*/  FFMA.FTZ R29, R54, R55, R29 ;  /* 0x00000037361d7223 */ /* 0x000fe2000001001d */
[--C-:B------:R-:W-:Y:S01]  /*11a0*/  SHF.R.U64 R186, R52, 0x10, R53.reuse ;  /* 0x0000001034ba7819 */ /* 0x100fe20000001235 */
[----:B------:R-:W-:Y:S01]  /*11b0*/  HADD2.F32 R191, -RZ, R191.H0_H0 ;  /* 0x200000bfffbf7230 */ /* 0x000fe20000004100 */
[----:B------:R-:W-:Y:S01]  /*11c0*/  MOV R188, R53 ;  /* 0x0000003500bc7202 */ /* 0x000fe20000000f00 */
[----:B-1----:R-:W-:Y:S01]  /*11d0*/  FADD.FTZ R151, -R144, R40 ;  /* 0x0000002890977221 */ /* 0x002fe20000010100 */
[----:B------:R-:W-:Y:S01]  /*11e0*/  SHF.R.U32.HI R190, RZ, 0x10, R53 ;  /* 0x00000010ffbe7819 */ /* 0x000fe20000011635 */
[----:B------:R-:W-:Y:S01]  /*11f0*/  FMUL.FTZ R53, R134, R180 ;  /* 0x000000b486357220 */ /* 0x000fe20000410000 */
[----:B------:R-:W-:Y:S01]  /*1200*/  FADD.FTZ R24, R57, R24 ;  /* 0x0000001839187221 */ /* 0x000fe20000010000 */
        /* <DEDUP_REMOVED lines=8> */
[----:B------:R-:W-:Y:S01]  /*1290*/  FADD.FTZ R27, -R144, R41 ;  /* 0x00000029901b7221 */ /* 0x000fe20000010100 */
[----:B------:R-:W-:Y:S02]  /*12a0*/  HADD2.F32 R193, -RZ, R193.H0_H0 ;  /* 0x200000c1ffc17230 */ /* 0x000fe40000004100 */
[----:B------:R-:W-:Y:S01]  /*12b0*/  FMUL.FTZ R41, R131, R182 ;  /* 0x000000b683297220 */ /* 0x000fe20000410000 */
[----:B------:R-:W-:Y:S01]  /*12c0*/  FADD.FTZ R24, R43, R24 ;  /* 0x000000182b187221 */ /* 0x000fe20000010000 */
[----:B------:R-:W-:Y:S01]  /*12d0*/  FMUL.FTZ R140, R142, R199 ;  /* 0x000000c78e8c7220 */ /* 0x000fe20000410000 */
[----:B------:R-:W-:Y:S01]  /*12e0*/  FFMA.FTZ R29, R174, R43, R29 ;  /* 0x0000002bae1d7223 */ /* 0x000fe2000001001d */
[----:B------:R-:W-:Y:S01]  /*12f0*/  MOV R195, R52 ;  /* 0x0000003400c37202 */ /* 0x000fe20000000f00 */
        /* <DEDUP_REMOVED lines=63> */
.L_x_6880:
[----:B------:R-:W-:Y:S05]  /*16f0*/  BSYNC.RECONVERGENT B0 ;  /* 0x0000000000007941 */ /* 0x000fea0003800200 */
.L_x_6879:
[----:B------:R-:W1:Y:S08]  /*1700*/  S2UR UR5, SR_CgaCtaId ;  /* 0x00000000000579c3 */ /* 0x000e700000008800 */
[----:B------:R-:W-:Y:S01]  /*1710*/  BAR.SYNC.DEFER_BLOCKING 0x0 ;  /* 0x0000000000007b1d */ /* 0x000fe20000010000 */
[----:B------:R-:W-:Y:S01]  /*1720*/  FFMA.FTZ R128, R32, R141, R128 ;  /* 0x0000008d20807223 */ /* 0x000fe20000010080 */
[----:B------:R-:W-:Y:S01]  /*1730*/  FADD.FTZ R108, R141, R108 ;  /* 0x0000006c8d6c7221 */ /* 0x000fe20000010000 */
[----:B------:R-:W-:Y:S01]  /*1740*/  UISETP.NE.U32.AND UP0, UPT, UR10, URZ, UPT ;  /* 0x000000ff0a00728c */ /* 0x000fe2000bf05070 */
[----:B------:R-:W-:-:S02]  /*1750*/  HFMA2 R146, -RZ, RZ, 1.875, 0 ;  /* 0x3f800000ff927431 */ /* 0x000fc400000001ff */
[----:B-----5:R-:W-:Y:S01]  /*1760*/  @P0 HADD2.F32 R146, -RZ, R161.H0_H0 ;  /* 0x200000a1ff920230 */ /* 0x020fe20000004100 */
[----:B------:R-:W-:Y:S01]  /*1770*/  UMOV UR4, 0x400 ;  /* 0x0000040000047882 */ /* 0x000fe20000000000 */
        /* <DEDUP_REMOVED lines=63> */
[----:B------:R-:W-:Y:S02]  /*1b70*/  HADD2.F32 R24, -RZ, R167.H1_H1 ;  /* 0x300000a7ff187230 */ /* 0x000fe40000004100 */
        /* <DEDUP_REMOVED lines=8> */
[----:B------:R-:W-:Y:S01]  /*1c00*/  FFMA.FTZ R30, R152, R162, R161 ;  /* 0x000000a2981e7223 */ /* 0x000fe200000100a1 */
[-C--:B------:R-:W-:Y:S01]  /*1c10*/  FMUL.FTZ R141, R141, R146.reuse ;  /* 0x000000928d8d7220 */ /* 0x080fe20000410000 */
[----:B------:R-:W-:Y:S01]  /*1c20*/  FMUL.FTZ R149, R149, R146 ;  /* 0x0000009295957220 */ /* 0x000fe20000410000 */
[----:B------:R-:W-:Y:S01]  /*1c30*/  FMUL.FTZ R39, R142, R39 ;  /* 0x000000278e277220 */ /* 0x000fe20000410000 */
[----:B------:R-:W-:Y:S01]  /*1c40*/  FADD.FTZ R179, R179, -R30 ;  /* 0x8000001eb3b37221 */ /* 0x000fe20000010000 */
[----:B------:R-:W-:Y:S01]  /*1c50*/  FMUL.FTZ R26, R141, R24 ;  /* 0x000000188d1a7220 */ /* 0x000fe20000410000 */
[----:B------:R-:W-:-:S02]  /*1c60*/  HADD2.F32 R24, -RZ, R3.H0_H0 ;  /* 0x20000003ff187230 */ /* 0x000fc40000004100 */
[----:B------:R-:W-:Y:S01]  /*1c70*/  FMUL.FTZ R37, R142, R37 ;  /* 0x000000258e257220 */ /* 0x000fe20000410000 */
[--C-:B------:R-:W-:Y:S01]  /*1c80*/  FFMA.FTZ R168, R168, R162, R161.reuse ;  /* 0x000000a2a8a87223 */ /* 0x100fe200000100a1 */
[----:B------:R0:W-:Y:S01]  /*1c90*/  F2F.F16.F32 R29, R26 ;  /* 0x0000001a001d7304 */ /* 0x0001e20000200800 */
[----:B------:R-:W-:Y:S02]  /*1ca0*/  HADD2.F32 R25, -RZ, R2.H0_H0 ;  /* 0x20000002ff197230 */ /* 0x000fe40000004100 */
[----:B------:R-:W-:Y:S01]  /*1cb0*/  FMUL.FTZ R24, R149, R24 ;  /* 0x0000001895187220 */ /* 0x000fe20000410000 */
[----:B------:R-:W-:Y:S01]  /*1cc0*/  FMUL.FTZ R152, R39, R146 ;  /* 0x0000009227987220 */ /* 0x000fe20000410000 */
[----:B------:R-:W-:Y:S02]  /*1cd0*/  HADD2.F32 R27, -RZ, R167.H0_H0 ;  /* 0x200000a7ff1b7230 */ /* 0x000fe40000004100 */
[----:B------:R-:W-:Y:S01]  /*1ce0*/  FMUL.FTZ R179, R142, R179 ;  /* 0x000000b38eb37220 */ /* 0x000fe20000410000 */
[----:B------:R-:W-:Y:S01]  /*1cf0*/  FADD.FTZ R183, R183, -R168 ;  /* 0x800000a8b7b77221 */ /* 0x000fe20000010000 */
[-CC-:B------:R-:W-:Y:S01]  /*1d00*/  FFMA.FTZ R36, R36, R162.reuse, R161.reuse ;  /* 0x000000a224247223 */ /* 0x180fe200000100a1 */
[----:B------:R1:W2:Y:S01]  /*1d10*/  F2F.F16.F32 R28, R24 ;  /* 0x00000018001c7304 */ /* 0x0002a20000200800 */
[----:B0-----:R-:W-:Y:S01]  /*1d20*/  FFMA.FTZ R26, R148, R162, R161 ;  /* 0x000000a2941a7223 */ /* 0x001fe200000100a1 */
[----:B------:R-:W-:Y:S01]  /*1d30*/  FMUL.FTZ R148, R37, R146 ;  /* 0x0000009225947220 */ /* 0x000fe20000410000 */
[----:B------:R-:W-:Y:S01]  /*1d40*/  FMUL.FTZ R25, R152, R25 ;  /* 0x0000001998197220 */ /* 0x000fe20000410000 */
[----:B------:R-:W-:-:S02]  /*1d50*/  HADD2.F32 R31, -RZ, R166.H1_H1 ;  /* 0x300000a6ff1f7230 */ /* 0x000fc40000004100 */
[----:B------:R-:W-:Y:S01]  /*1d60*/  FADD.FTZ R177, R177, -R26 ;  /* 0x8000001ab1b17221 */ /* 0x000fe20000010000 */
[----:B------:R-:W-:Y:S01]  /*1d70*/  FMUL.FTZ R27, R148, R27 ;  /* 0x0000001b941b7220 */ /* 0x000fe20000410000 */
[-CC-:B------:R-:W-:Y:S01]  /*1d80*/  FFMA.FTZ R42, R42, R162.reuse, R161.reuse ;  /* 0x000000a22a2a7223 */ /* 0x180fe200000100a1 */
[----:B------:R-:W-:Y:S01]  /*1d90*/  FADD.FTZ R173, R173, -R36 ;  /* 0x80000024adad7221 */ /* 0x000fe20000010000 */
[--C-:B-1----:R-:W-:Y:S01]  /*1da0*/  FFMA.FTZ R24, R56, R162, R161.reuse ;  /* 0x000000a238187223 */ /* 0x102fe200000100a1 */
[----:B------:R-:W-:Y:S01]  /*1db0*/  FMUL.FTZ R56, R179, R146 ;  /* 0x00000092b3387220 */ /* 0x000fe20000410000 */
[----:B------:R-:W-:Y:S01]  /*1dc0*/  FMUL.FTZ R177, R142, R177 ;  /* 0x000000b18eb17220 */ /* 0x000fe20000410000 */
[----:B------:R0:W-:Y:S01]  /*1dd0*/  F2F.F16.F32 R37, R25 ;  /* 0x0000001900257304 */ /* 0x0001e20000200800 */
[----:B------:R-:W-:Y:S01]  /*1de0*/  FADD.FTZ R175, R175, -R24 ;  /* 0x80000018afaf7221 */ /* 0x000fe20000010000 */
[-CC-:B------:R-:W-:Y:S01]  /*1df0*/  FFMA.FTZ R24, R54, R162.reuse, R161.reuse ;  /* 0x000000a236187223 */ /* 0x180fe200000100a1 */
[----:B------:R-:W-:Y:S01]  /*1e00*/  FFMA.FTZ R40, R40, R162, R161 ;  /* 0x000000a228287223 */ /* 0x000fe200000100a1 */
[----:B------:R-:W-:Y:S01]  /*1e10*/  FMUL.FTZ R26, R56, R31 ;  /* 0x0000001f381a7220 */ /* 0x000fe20000410000 */
[----:B------:R-:W-:Y:S01]  /*1e20*/  FMUL.FTZ R54, R177, R146 ;  /* 0x00000092b1367220 */ /* 0x000fe20000410000 */
[----:B------:R-:W-:Y:S01]  /*1e30*/  FADD.FTZ R169, R55, -R24 ;  /* 0x8000001837a97221 */ /* 0x000fe20000010000 */
[----:B------:R-:W-:Y:S01]  /*1e40*/  FMUL.FTZ R55, R142, R183 ;  /* 0x000000b78e377220 */ /* 0x000fe20000410000 */
[----:B------:R1:W-:Y:S01]  /*1e50*/  F2F.F16.F32 R30, R27 ;  /* 0x0000001b001e7304 */ /* 0x0003e20000200800 */
[----:B0-----:R-:W-:-:S02]  /*1e60*/  HADD2.F32 R25, -RZ, R45.H0_H0 ;  /* 0x2000002dff197230 */ /* 0x001fc40000004100 */
[----:B------:R-:W-:Y:S01]  /*1e70*/  FADD.FTZ R53, R53, -R40 ;  /* 0x8000002835357221 */ /* 0x000fe20000010000 */
[----:B------:R-:W-:Y:S02]  /*1e80*/  HADD2.F32 R24, -RZ, R44.H0_H0 ;  /* 0x2000002cff187230 */ /* 0x000fe40000004100 */
[----:B------:R-:W-:Y:S01]  /*1e90*/  FMUL.FTZ R55, R55, R146 ;  /* 0x0000009237377220 */ /* 0x000fe20000410000 */
[--C-:B------:R-:W-:Y:S01]  /*1ea0*/  FFMA.FTZ R38, R140, R162, R161.reuse ;  /* 0x000000a28c267223 */ /* 0x100fe200000100a1 */
[----:B------:R-:W-:Y:S01]  /*1eb0*/  FMUL.FTZ R25, R54, R25 ;  /* 0x0000001936197220 */ /* 0x000fe20000410000 */
[C---:B------:R-:W-:Y:S01]  /*1ec0*/  FMUL.FTZ R53, R142.reuse, R53 ;  /* 0x000000358e357220 */ /* 0x040fe20000410000 */
[----:B------:R0:W-:Y:S01]  /*1ed0*/  F2F.F16.F32 R36, R26 ;  /* 0x0000001a00247304 */ /* 0x0001e20000200800 */
[----:B-1----:R-:W-:Y:S01]  /*1ee0*/  FADD.FTZ R27, R57, -R42 ;  /* 0x8000002a391b7221 */ /* 0x002fe20000010000 */
[----:B------:R-:W-:Y:S01]  /*1ef0*/  FMUL.FTZ R57, R142, R173 ;  /* 0x000000ad8e397220 */ /* 0x000fe20000410000 */
[----:B------:R-:W-:Y:S01]  /*1f00*/  FMUL.FTZ R24, R55, R24 ;  /* 0x0000001837187220 */ /* 0x000fe20000410000 */
[----:B------:R-:W-:Y:S01]  /*1f10*/  FFMA.FTZ R52, R52, R162, R161 ;  /* 0x000000a234347223 */ /* 0x000fe200000100a1 */
[----:B------:R-:W-:Y:S01]  /*1f20*/  FMUL.FTZ R27, R142, R27 ;  /* 0x0000001b8e1b7220 */ /* 0x000fe20000410000 */
[-C--:B------:R-:W-:Y:S01]  /*1f30*/  FMUL.FTZ R57, R57, R146.reuse ;  /* 0x0000009239397220 */ /* 0x080fe20000410000 */
[----:B------:R-:W-:Y:S01]  /*1f40*/  FMUL.FTZ R140, R53, R146 ;  /* 0x00000092358c7220 */ /* 0x000fe20000410000 */
[----:B------:R1:W3:Y:S01]  /*1f50*/  F2F.F16.F32 R31, R25 ;  /* 0x00000019001f7304 */ /* 0x0002e20000200800 */
[----:B0-----:R-:W-:-:S02]  /*1f60*/  HADD2.F32 R26, -RZ, R166.H0_H0 ;  /* 0x200000a6ff1a7230 */ /* 0x001fc40000004100 */
[----:B------:R-:W-:Y:S01]  /*1f70*/  FMUL.FTZ R153, R27, R146 ;  /* 0x000000921b997220 */ /* 0x000fe20000410000 */
[----:B------:R-:W-:Y:S01]  /*1f80*/  FADD.FTZ R53, R41, -R38 ;  /* 0x8000002629357221 */ /* 0x000fe20000010000 */
[----:B------:R-:W-:Y:S01]  /*1f90*/  FADD.FTZ R173, R35, -R52 ;  /* 0x8000003423ad7221 */ /* 0x000fe20000010000 */
[--C-:B------:R-:W-:Y:S01]  /*1fa0*/  FFMA.FTZ R34, R34, R162, R161.reuse ;  /* 0x000000a222227223 */ /* 0x100fe200000100a1 */
[----:B------:R-:W-:Y:S01]  /*1fb0*/  FMUL.FTZ R26, R57, R26 ;  /* 0x0000001a391a7220 */ /* 0x000fe20000410000 */
[----:B------:R-:W-:Y:S01]  /*1fc0*/  FMUL.FTZ R169, R142, R169 ;  /* 0x000000a98ea97220 */ /* 0x000fe20000410000 */
[----:B------:R0:W-:Y:S01]  /*1fd0*/  F2F.F16.F32 R39, R24 ;  /* 0x0000001800277304 */ /* 0x0001e20000200800 */
[--C-:B-1----:R-:W-:Y:S02]  /*1fe0*/  HADD2.F32 R25, -RZ, R165.reuse.H1_H1 ;  /* 0x300000a5ff197230 */ /* 0x102fe40000004100 */
[----:B------:R-:W-:Y:S01]  /*1ff0*/  FFMA.FTZ R174, R174, R162, R161 ;  /* 0x000000a2aeae7223 */ /* 0x000fe200000100a1 */
[----:B------:R-:W-:Y:S01]  /*2000*/  FADD.FTZ R177, R33, -R34 ;  /* 0x8000002221b17221 */ /* 0x000fe20000010000 */
[----:B------:R-:W-:Y:S01]  /*2010*/  FMUL.FTZ R175, R142, R175 ;  /* 0x000000af8eaf7220 */ /* 0x000fe20000410000 */
[----:B--2---:R-:W-:Y:S01]  /*2020*/  PRMT R179, R28, 0x5410, R29 ;  /* 0x000054101cb37816 */ /* 0x004fe2000000001d */
[----:B------:R-:W-:Y:S01]  /*2030*/  FMUL.FTZ R35, R140, R25 ;  /* 0x000000198c237220 */ /* 0x000fe20000410000 */
[----:B------:R-:W-:Y:S01]  /*2040*/  HADD2.F32 R29, -RZ, R165.H0_H0 ;  /* 0x200000a5ff1d7230 */ /* 0x000fe20000004100 */
[----:B------:R1:W2:Y:S01]  /*2050*/  F2F.F16.F32 R32, R26 ;  /* 0x0000001a00207304 */ /* 0x0002a20000200800 */
[----:B0-----:R-:W-:-:S02]  /*2060*/  HADD2.F32 R24, -RZ, R47.H0_H0 ;  /* 0x2000002fff187230 */ /* 0x001fc40000004100 */
[-C--:B------:R-:W-:Y:S01]  /*2070*/  FMUL.FTZ R168, R169, R146.reuse ;  /* 0x00000092a9a87220 */ /* 0x080fe20000410000 */
[----:B------:R-:W-:Y:S02]  /*2080*/  HADD2.F32 R33, -RZ, R46.H0_H0 ;  /* 0x2000002eff217230 */ /* 0x000fe40000004100 */
[----:B------:R-:W-:Y:S01]  /*2090*/  FADD.FTZ R171, R43, -R174 ;  /* 0x800000ae2bab7221 */ /* 0x000fe20000010000 */
[----:B------:R-:W-:Y:S01]  /*20a0*/  FMUL.FTZ R158, R175, R146 ;  /* 0x00000092af9e7220 */ /* 0x000fe20000410000 */
[----:B------:R-:W-:Y:S01]  /*20b0*/  FMUL.FTZ R38, R153, R24 ;  /* 0x0000001899267220 */ /* 0x000fe20000410000 */
[----:B------:R-:W-:Y:S01]  /*20c0*/  FMUL.FTZ R169, R142, R177 ;  /* 0x000000b18ea97220 */ /* 0x000fe20000410000 */
[----:B------:R-:W0:Y:S01]  /*20d0*/  LDC.64 R24, c[0x0][0x468] ;  /* 0x00011a00ff187b82 */ /* 0x000e220000000a00 */
[----:B------:R4:W-:Y:S01]  /*20e0*/  F2F.F16.F32 R43, R35 ;  /* 0x00000023002b7304 */ /* 0x0009e20000200800 */
[----:B---3--:R-:W-:Y:S01]  /*20f0*/  PRMT R175, R31, 0x5410, R36 ;  /* 0x000054101faf7816 */ /* 0x008fe20000000024 */
[----:B------:R-:W-:-:S04]  /*2100*/  IMAD.WIDE.U32 R30, R30, 0x10000, RZ ;  /* 0x000100001e1e7825 */ /* 0x000fc800078e00ff */
[----:B------:R-:W-:Y:S01]  /*2110*/  FMUL.FTZ R34, R158, R33 ;  /* 0x000000219e227220 */ /* 0x000fe20000410000 */
[----:B------:R-:W-:Y:S01]  /*2120*/  FMUL.FTZ R169, R169, R146 ;  /* 0x00000092a9a97220 */ /* 0x000fe20000410000 */
[----:B------:R-:W-:Y:S01]  /*2130*/  FMUL.FTZ R173, R142, R173 ;  /* 0x000000ad8ead7220 */ /* 0x000fe20000410000 */
[----:B------:R-:W-:Y:S01]  /*2140*/  HADD2.F32 R36, -RZ, R164.H1_H1 ;  /* 0x300000a4ff247230 */ /* 0x000fe20000004100 */
[----:B-1----:R-:W1:Y:S01]  /*2150*/  LDC.64 R26, c[0x0][0x390] ;  /* 0x0000e400ff1a7b82 */ /* 0x002e620000000a00 */
[----:B------:R-:W-:Y:S01]  /*2160*/  LOP3.LUT R33, R179, R31, RZ, 0xfc, !PT ;  /* 0x0000001fb3217212 */ /* 0x000fe200078efcff */
[----:B----4-:R-:W-:Y:S01]  /*2170*/  FMUL.FTZ R35, R168, R29 ;  /* 0x0000001da8237220 */ /* 0x010fe20000410000 */
[----:B--2---:R-:W-:Y:S01]  /*2180*/  IMAD.WIDE.U32 R28, R32, 0x10000, RZ ;  /* 0x00010000201c7825 */ /* 0x004fe200078e00ff */
[----:B------:R-:W-:-:S03]  /*2190*/  LOP3.LUT R32, R30, R37, RZ, 0xfc, !PT ;  /* 0x000000251e207212 */ /* 0x000fc600078efcff */
[----:B------:R-:W-:Y:S01]  /*21a0*/  FMUL.FTZ R53, R142, R53 ;  /* 0x000000358e357220 */ /* 0x000fe20000410000 */
[----:B------:R2:W-:Y:S01]  /*21b0*/  F2F.F16.F32 R41, R34 ;  /* 0x0000002200297304 */ /* 0x0005e20000200800 */
[----:B------:R-:W-:Y:S01]  /*21c0*/  FMUL.FTZ R52, R169, R36 ;  /* 0x00000024a9347220 */ /* 0x000fe20000410000 */
[----:B------:R-:W-:Y:S02]  /*21d0*/  LOP3.LUT R31, R175, R29, RZ, 0xfc, !PT ;  /* 0x0000001daf1f7212 */ /* 0x000fe400078efcff */
[----:B------:R-:W-:Y:S01]  /*21e0*/  LOP3.LUT R30, R28, R39, RZ, 0xfc, !PT ;  /* 0x000000271c1e7212 */ /* 0x000fe200078efcff */
[----:B------:R-:W-:Y:S02]  /*21f0*/  HADD2.F32 R39, -RZ, R164.H0_H0 ;  /* 0x200000a4ff277230 */ /* 0x000fe40000004100 */
[----:B------:R-:W-:Y:S01]  /*2200*/  FMUL.FTZ R170, R53, R146 ;  /* 0x0000009235aa7220 */ /* 0x000fe20000410000 */
[----:B------:R-:W-:Y:S01]  /*2210*/  FMUL.FTZ R171, R142, R171 ;  /* 0x000000ab8eab7220 */ /* 0x000fe20000410000 */
[----:B------:R-:W-:Y:S01]  /*2220*/  F2F.F16.F32 R40, R38 ;  /* 0x0000002600287304 */ /* 0x000fe20000200800 */
[----:B--2---:R-:W-:-:S02]  /*2230*/  HADD2.F32 R34, -RZ, R49.H0_H0 ;  /* 0x20000031ff227230 */ /* 0x004fc40000004100 */
[----:B0-----:R-:W-:-:S04]  /*2240*/  IMAD.WIDE.U32 R36, R159, 0x8, R24 ;  /* 0x000000089f247825 */ /* 0x001fc800078e0018 */
[----:B------:R-:W-:Y:S01]  /*2250*/  FMUL.FTZ R172, R170, R39 ;  /* 0x00000027aaac7220 */ /* 0x000fe20000410000 */
[----:B------:R-:W-:Y:S01]  /*2260*/  HADD2.F32 R42, -RZ, R48.H0_H0 ;  /* 0x20000030ff2a7230 */ /* 0x000fe20000004100 */
[----:B------:R0:W2:Y:S01]  /*2270*/  F2F.F16.F32 R38, R35 ;  /* 0x0000002300267304 */ /* 0x0000a20000200800 */
[----:B-1----:R-:W-:-:S04]  /*2280*/  IMAD.WIDE.U32 R28, R159, 0x8, R26 ;  /* 0x000000089f1c7825 */ /* 0x002fc800078e001a */
[----:B------:R-:W-:-:S04]  /*2290*/  FMUL.FTZ R159, R173, R146 ;  /* 0x00000092ad9f7220 */ /* 0x000fc80000410000 */
[----:B------:R-:W-:Y:S01]  /*22a0*/  FMUL.FTZ R173, R159, R34 ;  /* 0x000000229fad7220 */ /* 0x000fe20000410000 */
[----:B------:R1:W-:Y:S01]  /*22b0*/  F2F.F16.F32 R174, R52 ;  /* 0x0000003400ae7304 */ /* 0x0003e20000200800 */
[C---:B0-----:R-:W-:Y:S01]  /*22c0*/  IMAD.WIDE.U32 R34, R163.reuse, 0x8, R26 ;  /* 0x00000008a3227825 */ /* 0x041fe200078e001a */
[----:B------:R-:W3:Y:S04]  /*22d0*/  LDG.E.64 R28, desc[UR8][R28.64] ;  /* 0x000000081c1c7981 */ /* 0x000ee8000c1e1b00 */
[----:B------:R0:W-:Y:S02]  /*22e0*/  STG.E.64 desc[UR8][R36.64], R32 ;  /* 0x0000002024007986 */ /* 0x0001e4000c101b08 */
[----:B------:R-:W-:Y:S01]  /*22f0*/  F2F.F16.F32 R172, R172 ;  /* 0x000000ac00ac7304 */ /* 0x000fe20000200800 */
[----:B-1----:R-:W-:-:S04]  /*2300*/  IMAD.WIDE.U32 R52, R163, 0x8, R24 ;  /* 0x00000008a3347825 */ /* 0x002fc800078e0018 */
[----:B------:R-:W-:Y:S01]  /*2310*/  FMUL.FTZ R163, R171, R146 ;  /* 0x00000092aba37220 */ /* 0x000fe20000410000 */
[----:B------:R-:W4:Y:S03]  /*2320*/  LDG.E.64 R34, desc[UR8][R34.64] ;  /* 0x0000000822227981 */ /* 0x000f26000c1e1b00 */
[----:B------:R-:W-:Y:S01]  /*2330*/  FMUL.FTZ R171, R163, R42 ;  /* 0x0000002aa3ab7220 */ /* 0x000fe20000410000 */
[----:B------:R-:W1:Y:S01]  /*2340*/  F2F.F16.F32 R173, R173 ;  /* 0x000000ad00ad7304 */ /* 0x000e620000200800 */
[----:B0-----:R-:W-:-:S07]  /*2350*/  IMAD.WIDE.U32 R32, R145, 0x8, R26 ;  /* 0x0000000891207825 */ /* 0x001fce00078e001a */
[----:B------:R-:W0:Y:S01]  /*2360*/  F2F.F16.F32 R171, R171 ;  /* 0x000000ab00ab7304 */ /* 0x000e220000200800 */
[----:B--2---:R-:W-:Y:S01]  /*2370*/  IMAD.WIDE.U32 R36, R38, 0x10000, RZ ;  /* 0x0001000026247825 */ /* 0x004fe200078e00ff */
[----:B------:R-:W-:Y:S01]  /*2380*/  PRMT R43, R40, 0x5410, R43 ;  /* 0x00005410282b7816 */ /* 0x000fe2000000002b */
[----:B------:R2:W-:Y:S02]  /*2390*/  STG.E.64 desc[UR8][R52.64], R30 ;  /* 0x0000001e34007986 */ /* 0x0005e4000c101b08 */
[----:B------:R-:W-:Y:S01]  /*23a0*/  IMAD.WIDE.U32 R38, R145, 0x8, R24 ;  /* 0x0000000891267825 */ /* 0x000fe200078e0018 */
[----:B------:R-:W-:Y:S01]  /*23b0*/  LOP3.LUT R36, R36, R41, RZ, 0xfc, !PT ;  /* 0x0000002924247212 */ /* 0x000fe200078efcff */
[----:B------:R-:W5:Y:S01]  /*23c0*/  LDG.E.64 R32, desc[UR8][R32.64] ;  /* 0x0000000820207981 */ /* 0x000f62000c1e1b00 */
[----:B------:R-:W-:Y:S01]  /*23d0*/  LOP3.LUT R37, R43, R37, RZ, 0xfc, !PT ;  /* 0x000000252b257212 */ /* 0x000fe200078efcff */
[----:B------:R-:W-:Y:S01]  /*23e0*/  IMAD.WIDE.U32 R40, R143, 0x8, R26 ;  /* 0x000000088f287825 */ /* 0x000fe200078e001a */
[----:B-1----:R-:W-:-:S03]  /*23f0*/  PRMT R173, R173, 0x5410, R174 ;  /* 0x00005410adad7816 */ /* 0x002fc600000000ae */
[----:B------:R-:W-:Y:S01]  /*2400*/  IMAD.WIDE.U32 R42, R172, 0x10000, RZ ;  /* 0x00010000ac2a7825 */ /* 0x000fe200078e00ff */
[----:B------:R1:W-:Y:S03]  /*2410*/  STG.E.64 desc[UR8][R38.64], R36 ;  /* 0x0000002426007986 */ /* 0x0003e6000c101b08 */
[----:B------:R-:W-:Y:S01]  /*2420*/  IMAD.WIDE.U32 R26, R139, 0x8, R26 ;  /* 0x000000088b1a7825 */ /* 0x000fe200078e001a */
[----:B------:R-:W5:Y:S01]  /*2430*/  LDG.E.64 R40, desc[UR8][R40.64] ;  /* 0x0000000828287981 */ /* 0x000f62000c1e1b00 */
[----:B--2---:R-:W-:Y:S02]  /*2440*/  LOP3.LUT R31, R173, R43, RZ, 0xfc, !PT ;  /* 0x0000002bad1f7212 */ /* 0x004fe400078efcff */
[----:B0-----:R-:W-:Y:S01]  /*2450*/  LOP3.LUT R30, R42, R171, RZ, 0xfc, !PT ;  /* 0x000000ab2a1e7212 */ /* 0x001fe200078efcff */
[----:B------:R-:W-:-:S05]  /*2460*/  IMAD.WIDE.U32 R42, R143, 0x8, R24 ;  /* 0x000000088f2a7825 */ /* 0x000fca00078e0018 */
[----:B------:R0:W-:Y:S04]  /*2470*/  STG.E.64 desc[UR8][R42.64], R30 ;  /* 0x0000001e2a007986 */ /* 0x0001e8000c101b08 */
[----:B------:R-:W2:Y:S01]  /*2480*/  LDG.E.64 R26, desc[UR8][R26.64] ;  /* 0x000000081a1a7981 */ /* 0x000ea2000c1e1b00 */
[-CC-:B------:R-:W-:Y:S01]  /*2490*/  FFMA.FTZ R52, R157, R162.reuse, R161.reuse ;  /* 0x000000a29d347223 */ /* 0x180fe200000100a1 */
[-CC-:B------:R-:W-:Y:S01]  /*24a0*/  FFMA.FTZ R53, R160, R162.reuse, R161.reuse ;  /* 0x000000a2a0357223 */ /* 0x180fe200000100a1 */
[-C--:B-1----:R-:W-:Y:S02]  /*24b0*/  FFMA.FTZ R37, R156, R162.reuse, R161 ;  /* 0x000000a29c257223 */ /* 0x082fe400000100a1 */
[----:B------:R-:W-:Y:S01]  /*24c0*/  FADD.FTZ R155, R155, -R52 ;  /* 0x800000349b9b7221 */ /* 0x000fe20000010000 */
[----:B------:R-:W-:Y:S01]  /*24d0*/  FADD.FTZ R53, R154, -R53 ;  /* 0x800000359a357221 */ /* 0x000fe20000010000 */
[----:B------:R-:W-:Y:S01]  /*24e0*/  FADD.FTZ R37, R150, -R37 ;  /* 0x8000002596257221 */ /* 0x000fe20000010000 */
[----:B------:R-:W-:Y:S01]  /*24f0*/  FFMA.FTZ R162, R151, R162, R161 ;  /* 0x000000a297a27223 */ /* 0x000fe200000100a1 */
[C---:B------:R-:W-:Y:S01]  /*2500*/  FMUL.FTZ R155, R142.reuse, R155 ;  /* 0x0000009b8e9b7220 */ /* 0x040fe20000410000 */
[C---:B------:R-:W-:Y:S01]  /*2510*/  FMUL.FTZ R53, R142.reuse, R53 ;  /* 0x000000358e357220 */ /* 0x040fe20000410000 */
[----:B------:R-:W-:Y:S01]  /*2520*/  FMUL.FTZ R37, R142, R37 ;  /* 0x000000258e257220 */ /* 0x000fe20000410000 */
[----:B------:R-:W-:-:S02]  /*2530*/  HADD2.F32 R36, -RZ, R51.H0_H0 ;  /* 0x20000033ff247230 */ /* 0x000fc40000004100 */
[-C--:B------:R-:W-:Y:S01]  /*2540*/  FMUL.FTZ R155, R155, R146.reuse ;  /* 0x000000929b9b7220 */ /* 0x080fe20000410000 */
[--C-:B0-----:R-:W-:Y:S02]  /*2550*/  HADD2.F32 R30, -RZ, R0.reuse.H1_H1 ;  /* 0x30000000ff1e7230 */ /* 0x101fe40000004100 */
[----:B------:R-:W-:Y:S01]  /*2560*/  FADD.FTZ R147, R147, -R162 ;  /* 0x800000a293937221 */ /* 0x000fe20000010000 */
[----:B------:R-:W-:Y:S02]  /*2570*/  HADD2.F32 R31, -RZ, R0.H0_H0 ;  /* 0x20000000ff1f7230 */ /* 0x000fe40000004100 */
[-C--:B------:R-:W-:Y:S01]  /*2580*/  FMUL.FTZ R145, R53, R146.reuse ;  /* 0x0000009235917220 */ /* 0x080fe20000410000 */
[----:B------:R-:W-:Y:S01]  /*2590*/  FMUL.FTZ R42, R37, R146 ;  /* 0x00000092252a7220 */ /* 0x000fe20000410000 */
[----:B------:R-:W-:Y:S01]  /*25a0*/  FMUL.FTZ R36, R155, R36 ;  /* 0x000000249b247220 */ /* 0x000fe20000410000 */
[----:B------:R-:W-:Y:S01]  /*25b0*/  FMUL.FTZ R147, R142, R147 ;  /* 0x000000938e937220 */ /* 0x000fe20000410000 */
[----:B------:R-:W-:Y:S01]  /*25c0*/  FMUL.FTZ R52, R145, R30 ;  /* 0x0000001e91347220 */ /* 0x000fe20000410000 */
[----:B------:R-:W-:Y:S01]  /*25d0*/  FMUL.FTZ R43, R42, R31 ;  /* 0x0000001f2a2b7220 */ /* 0x000fe20000410000 */
[----:B------:R-:W-:-:S02]  /*25e0*/  HADD2.F32 R30, -RZ, R50.H0_H0 ;  /* 0x20000032ff1e7230 */ /* 0x000fc40000004100 */
[----:B------:R-:W-:Y:S01]  /*25f0*/  FMUL.FTZ R147, R147, R146 ;  /* 0x0000009293937220 */ /* 0x000fe20000410000 */
[----:B------:R-:W-:Y:S03]  /*2600*/  F2F.F16.F32 R36, R36 ;  /* 0x0000002400247304 */ /* 0x000fe60000200800 */
[----:B------:R-:W-:-:S05]  /*2610*/  FMUL.FTZ R38, R147, R30 ;  /* 0x0000001e93267220 */ /* 0x000fca0000410000 */
[----:B------:R-:W0:Y:S08]  /*2620*/  F2F.F16.F32 R37, R52 ;  /* 0x0000003400257304 */ /* 0x000e300000200800 */
[----:B------:R-:W1:Y:S08]  /*2630*/  F2F.F16.F32 R31, R43 ;  /* 0x0000002b001f7304 */ /* 0x000e700000200800 */
[----:B------:R-:W3:Y:S01]  /*2640*/  F2F.F16.F32 R39, R38 ;  /* 0x0000002600277304 */ /* 0x000ee20000200800 */
[----:B0-----:R-:W-:Y:S01]  /*2650*/  PRMT R143, R36, 0x5410, R37 ;  /* 0x00005410248f7816 */ /* 0x001fe20000000025 */
[----:B-1----:R-:W-:-:S04]  /*2660*/  IMAD.WIDE.U32 R30, R31, 0x10000, RZ ;  /* 0x000100001f1e7825 */ /* 0x002fc800078e00ff */
[----:B------:R-:W-:Y:S01]  /*2670*/  IMAD.WIDE.U32 R24, R139, 0x8, R24 ;  /* 0x000000088b187825 */ /* 0x000fe200078e0018 */
[--C-:B---3--:R-:W-:Y:S02]  /*2680*/  SHF.R.U32.HI R37, RZ, 0x10, R29.reuse ;  /* 0x00000010ff257819 */ /* 0x108fe4000001161d */
[----:B------:R-:W-:Y:S01]  /*2690*/  SHF.R.U64 R142, R28, 0x10, R29 ;  /* 0x000000101c8e7819 */ /* 0x000fe2000000121d */
[----:B------:R-:W-:Y:S01]  /*26a0*/  HADD2.F32 R36, -RZ, R29.H0_H0 ;  /* 0x2000001dff247230 */ /* 0x000fe20000004100 */
[----:B------:R-:W-:Y:S01]  /*26b0*/  LOP3.LUT R29, R143, R31, RZ, 0xfc, !PT ;  /* 0x0000001f8f1d7212 */ /* 0x000fe200078efcff */
[----:B------:R-:W-:Y:S01]  /*26c0*/  HADD2.F32 R53, -RZ, R28.H0_H0 ;  /* 0x2000001cff357230 */ /* 0x000fe20000004100 */
[----:B------:R-:W-:Y:S01]  /*26d0*/  LOP3.LUT R28, R30, R39, RZ, 0xfc, !PT ;  /* 0x000000271e1c7212 */ /* 0x000fe200078efcff */
[----:B------:R-:W-:Y:S02]  /*26e0*/  HADD2.F32 R52, -RZ, R37.H0_H0 ;  /* 0x20000025ff347230 */ /* 0x000fe40000004100 */
[----:B----4-:R-:W-:Y:S01]  /*26f0*/  HADD2.F32 R31, -RZ, R35.H0_H0 ;  /* 0x20000023ff1f7230 */ /* 0x010fe20000004100 */
[----:B------:R-:W-:Y:S01]  /*2700*/  SHF.R.U32.HI R39, RZ, 0x10, R35 ;  /* 0x00000010ff277819 */ /* 0x000fe20000011623 */
[----:B------:R-:W-:-:S02]  /*2710*/  HADD2.F32 R37, -RZ, R142.H0_H0 ;  /* 0x2000008eff257230 */ /* 0x000fc40000004100 */
[----:B------:R-:W-:Y:S01]  /*2720*/  HADD2.F32 R30, -RZ, R34.H0_H0 ;  /* 0x20000022ff1e7230 */ /* 0x000fe20000004100 */
[----:B------:R-:W-:Y:S01]  /*2730*/  SHF.R.U64 R176, R34, 0x10, R35 ;  /* 0x0000001022b07819 */ /* 0x000fe20000001223 */
[----:B------:R-:W-:Y:S01]  /*2740*/  FMUL.FTZ R35, R54, R31 ;  /* 0x0000001f36237220 */ /* 0x000fe20000410000 */
[----:B------:R-:W-:Y:S01]  /*2750*/  FMUL.FTZ R142, R148, R37 ;  /* 0x00000025948e7220 */ /* 0x000fe20000410000 */
[----:B------:R-:W-:Y:S02]  /*2760*/  HADD2.F32 R39, -RZ, R39.H0_H0 ;  /* 0x20000027ff277230 */ /* 0x000fe40000004100 */
[----:B------:R-:W-:-:S03]  /*2770*/  FMUL.FTZ R37, R55, R30 ;  /* 0x0000001e37257220 */ /* 0x000fc60000410000 */
[----:B------:R-:W-:Y:S01]  /*2780*/  FMUL.FTZ R34, R56, R39 ;  /* 0x0000002738227220 */ /* 0x000fe20000410000 */
[----:B-----5:R-:W-:Y:S02]  /*2790*/  HADD2.F32 R178, -RZ, R33.H0_H0 ;  /* 0x20000021ffb27230 */ /* 0x020fe40000004100 */
[----:B------:R-:W-:Y:S01]  /*27a0*/  HADD2.F32 R31, -RZ, R32.H0_H0 ;  /* 0x20000020ff1f7230 */ /* 0x000fe20000004100 */
[--C-:B------:R-:W-:Y:S02]  /*27b0*/  SHF.R.U64 R32, R32, 0x10, R33.reuse ;  /* 0x0000001020207819 */ /* 0x100fe40000001221 */
[----:B------:R-:W-:Y:S01]  /*27c0*/  SHF.R.U32.HI R30, RZ, 0x10, R33 ;  /* 0x00000010ff1e7819 */ /* 0x000fe20000011621 */
[----:B------:R-:W-:Y:S01]  /*27d0*/  FMUL.FTZ R178, R153, R178 ;  /* 0x000000b299b27220 */ /* 0x000fe20000410000 */
[----:B------:R-:W-:Y:S01]  /*27e0*/  FMUL.FTZ R153, R158, R31 ;  /* 0x0000001f9e997220 */ /* 0x000fe20000410000 */
[----:B------:R-:W-:Y:S02]  /*27f0*/  HADD2.F32 R31, -RZ, R32.H0_H0 ;  /* 0x20000020ff1f7230 */ /* 0x000fe40000004100 */
[----:B------:R-:W-:-:S02]  /*2800*/  HADD2.F32 R39, -RZ, R30.H0_H0 ;  /* 0x2000001eff277230 */ /* 0x000fc40000004100 */
[----:B------:R-:W-:Y:S02]  /*2810*/  HADD2.F32 R32, -RZ, R41.H0_H0 ;  /* 0x20000029ff207230 */ /* 0x000fe40000004100 */
[----:B------:R-:W-:Y:S02]  /*2820*/  HADD2.F32 R30, -RZ, R40.H0_H0 ;  /* 0x20000028ff1e7230 */ /* 0x000fe40000004100 */
[----:B------:R-:W-:Y:S01]  /*2830*/  FMUL.FTZ R143, R149, R36 ;  /* 0x00000024958f7220 */ /* 0x000fe20000410000 */
[--C-:B------:R-:W-:Y:S01]  /*2840*/  SHF.R.U32.HI R36, RZ, 0x10, R41.reuse ;  /* 0x00000010ff247819 */ /* 0x100fe20000011629 */
[----:B------:R-:W-:Y:S01]  /*2850*/  FMUL.FTZ R38, R159, R32 ;  /* 0x000000209f267220 */ /* 0x000fe20000410000 */
[----:B------:R-:W-:Y:S01]  /*2860*/  FMUL.FTZ R158, R168, R31 ;  /* 0x0000001fa89e7220 */ /* 0x000fe20000410000 */
[----:B------:R-:W-:Y:S01]  /*2870*/  FMUL.FTZ R32, R163, R30 ;  /* 0x0000001ea3207220 */ /* 0x000fe20000410000 */
[----:B------:R-:W-:Y:S01]  /*2880*/  SHF.R.U64 R40, R40, 0x10, R41 ;  /* 0x0000001028287819 */ /* 0x000fe20000001229 */
[----:B------:R0:W-:Y:S01]  /*2890*/  STG.E.64 desc[UR8][R24.64], R28 ;  /* 0x0000001c18007986 */ /* 0x0001e2000c101b08 */
[----:B--2---:R-:W-:-:S02]  /*28a0*/  SHF.R.U64 R31, R26, 0x10, R27 ;  /* 0x000000101a1f7819 */ /* 0x004fc4000000121b */
        /* <DEDUP_REMOVED lines=19> */
.L_x_6882:
        /* <DEDUP_REMOVED lines=8> */
[----:B------:R-:W-:Y:S02]  /*2a60*/  HADD2.F32 R24, -RZ, R167.H1_H1 ;  /* 0x300000a7ff187230 */ /* 0x000fe40000004100 */
[C---:B------:R-:W-:Y:S01]  /*2a70*/  FMUL.FTZ R39, R142.reuse, R39 ;  /* 0x000000278e277220 */ /* 0x040fe20000410000 */
[----:B------:R-:W-:Y:S01]  /*2a80*/  FMUL.FTZ R38, R142, R149 ;  /* 0x000000958e267220 */ /* 0x000fe20000410000 */
[----:B------:R-:W-:-:S02]  /*2a90*/  HADD2.F32 R27, -RZ, R3.H0_H0 ;  /* 0x20000003ff1b7230 */ /* 0x000fc40000004100 */
[--C-:B------:R-:W-:Y:S01]  /*2aa0*/  FFMA.FTZ R148, R148, R162, R161.reuse ;  /* 0x000000a294947223 */ /* 0x100fe200000100a1 */
[-C--:B------:R-:W-:Y:S01]  /*2ab0*/  FMUL.FTZ R169, R39, R146.reuse ;  /* 0x0000009227a97220 */ /* 0x080fe20000410000 */
[----:B------:R-:W-:Y:S01]  /*2ac0*/  FMUL.FTZ R168, R38, R146 ;  /* 0x0000009226a87220 */ /* 0x000fe20000410000 */
[-CC-:B------:R-:W-:Y:S01]  /*2ad0*/  FFMA.FTZ R158, R158, R162.reuse, R161.reuse ;  /* 0x000000a29e9e7223 */ /* 0x180fe200000100a1 */
[--C-:B------:R-:W-:Y:S01]  /*2ae0*/  FFMA.FTZ R152, R152, R162, R161.reuse ;  /* 0x000000a298987223 */ /* 0x100fe200000100a1 */
[----:B------:R-:W-:Y:S01]  /*2af0*/  FMUL.FTZ R26, R169, R24 ;  /* 0x00000018a91a7220 */ /* 0x000fe20000410000 */
[----:B------:R-:W-:Y:S01]  /*2b00*/  FFMA.FTZ R36, R36, R162, R161 ;  /* 0x000000a224247223 */ /* 0x000fe200000100a1 */
[----:B------:R-:W-:Y:S01]  /*2b10*/  FADD.FTZ R177, R177, -R148 ;  /* 0x80000094b1b17221 */ /* 0x000fe20000010000 */
[----:B------:R-:W-:Y:S01]  /*2b20*/  FMUL.FTZ R27, R168, R27 ;  /* 0x0000001ba81b7220 */ /* 0x000fe20000410000 */
[----:B------:R-:W-:Y:S01]  /*2b30*/  FADD.FTZ R37, R37, -R158 ;  /* 0x8000009e25257221 */ /* 0x000fe20000010000 */
[----:B------:R-:W-:Y:S01]  /*2b40*/  FADD.FTZ R179, R179, -R152 ;  /* 0x80000098b3b37221 */ /* 0x000fe20000010000 */
[----:B------:R0:W-:Y:S01]  /*2b50*/  F2F.F16.F32 R31, R26 ;  /* 0x0000001a001f7304 */ /* 0x0001e20000200800 */
[----:B------:R-:W-:Y:S01]  /*2b60*/  FADD.FTZ R141, R173, -R36 ;  /* 0x80000024ad8d7221 */ /* 0x000fe20000010000 */
[C---:B------:R-:W-:Y:S01]  /*2b70*/  FMUL.FTZ R36, R142.reuse, R25 ;  /* 0x000000198e247220 */ /* 0x040fe20000410000 */
[----:B------:R-:W-:Y:S01]  /*2b80*/  FMUL.FTZ R37, R142, R37 ;  /* 0x000000258e257220 */ /* 0x000fe20000410000 */
[----:B------:R-:W-:-:S02]  /*2b90*/  HADD2.F32 R153, -RZ, R45.H0_H0 ;  /* 0x2000002dff997230 */ /* 0x000fc40000004100 */
[--C-:B------:R-:W-:Y:S01]  /*2ba0*/  FFMA.FTZ R40, R40, R162, R161.reuse ;  /* 0x000000a228287223 */ /* 0x100fe200000100a1 */
[----:B------:R-:W-:Y:S02]  /*2bb0*/  HADD2.F32 R25, -RZ, R2.H0_H0 ;  /* 0x20000002ff197230 */ /* 0x000fe40000004100 */
[-C--:B------:R-:W-:Y:S01]  /*2bc0*/  FMUL.FTZ R172, R36, R146.reuse ;  /* 0x0000009224ac7220 */ /* 0x080fe20000410000 */
[----:B------:R1:W2:Y:S01]  /*2bd0*/  F2F.F16.F32 R28, R27 ;  /* 0x0000001b001c7304 */ /* 0x0002a20000200800 */
[----:B0-----:R-:W-:Y:S01]  /*2be0*/  FMUL.FTZ R26, R142, R177 ;  /* 0x000000b18e1a7220 */ /* 0x001fe20000410000 */
[----:B------:R-:W-:Y:S02]  /*2bf0*/  HADD2.F32 R24, -RZ, R167.H0_H0 ;  /* 0x200000a7ff187230 */ /* 0x000fe40000004100 */
[-C--:B------:R-:W-:Y:S01]  /*2c00*/  FMUL.FTZ R173, R37, R146.reuse ;  /* 0x0000009225ad7220 */ /* 0x080fe20000410000 */
[--C-:B------:R-:W-:Y:S02]  /*2c10*/  HADD2.F32 R30, -RZ, R166.reuse.H1_H1 ;  /* 0x300000a6ff1e7230 */ /* 0x100fe40000004100 */
[----:B------:R-:W-:Y:S01]  /*2c20*/  FMUL.FTZ R170, R26, R146 ;  /* 0x000000921aaa7220 */ /* 0x000fe20000410000 */
[--C-:B------:R-:W-:Y:S01]  /*2c30*/  FFMA.FTZ R42, R42, R162, R161.reuse ;  /* 0x000000a22a2a7223 */ /* 0x100fe200000100a1 */
[----:B------:R-:W-:Y:S01]  /*2c40*/  FMUL.FTZ R25, R172, R25 ;  /* 0x00000019ac197220 */ /* 0x000fe20000410000 */
[----:B------:R-:W-:Y:S01]  /*2c50*/  FMUL.FTZ R24, R173, R24 ;  /* 0x00000018ad187220 */ /* 0x000fe20000410000 */
[----:B-1----:R-:W-:Y:S01]  /*2c60*/  FMUL.FTZ R27, R142, R179 ;  /* 0x000000b38e1b7220 */ /* 0x002fe20000410000 */
[----:B------:R-:W-:Y:S01]  /*2c70*/  FMUL.FTZ R153, R170, R153 ;  /* 0x00000099aa997220 */ /* 0x000fe20000410000 */
[----:B------:R-:W-:Y:S01]  /*2c80*/  FADD.FTZ R179, R53, -R40 ;  /* 0x8000002835b37221 */ /* 0x000fe20000010000 */
[--C-:B------:R-:W-:Y:S01]  /*2c90*/  FFMA.FTZ R54, R54, R162, R161.reuse ;  /* 0x000000a236367223 */ /* 0x100fe200000100a1 */
[----:B------:R-:W-:Y:S01]  /*2ca0*/  FMUL.FTZ R171, R27, R146 ;  /* 0x000000921bab7220 */ /* 0x000fe20000410000 */
[--C-:B------:R-:W-:Y:S01]  /*2cb0*/  FFMA.FTZ R140, R140, R162, R161.reuse ;  /* 0x000000a28c8c7223 */ /* 0x100fe200000100a1 */
[----:B------:R0:W-:Y:S01]  /*2cc0*/  F2F.F16.F32 R149, R25 ;  /* 0x0000001900957304 */ /* 0x0001e20000200800 */
[----:B------:R-:W-:Y:S01]  /*2cd0*/  FADD.FTZ R57, R57, -R42 ;  /* 0x8000002a39397221 */ /* 0x000fe20000010000 */
[----:B------:R-:W-:Y:S01]  /*2ce0*/  FMUL.FTZ R40, R171, R30 ;  /* 0x0000001eab287220 */ /* 0x000fe20000410000 */
[----:B------:R-:W-:Y:S01]  /*2cf0*/  FFMA.FTZ R56, R56, R162, R161 ;  /* 0x000000a238387223 */ /* 0x000fe200000100a1 */
[----:B------:R-:W-:Y:S01]  /*2d00*/  FADD.FTZ R177, R55, -R54 ;  /* 0x8000003637b17221 */ /* 0x000fe20000010000 */
[----:B------:R-:W-:Y:S01]  /*2d10*/  FADD.FTZ R189, R41, -R140 ;  /* 0x8000008c29bd7221 */ /* 0x000fe20000010000 */
[----:B------:R-:W-:-:S02]  /*2d20*/  HADD2.F32 R41, -RZ, R166.H0_H0 ;  /* 0x200000a6ff297230 */ /* 0x000fc40000004100 */
[-CC-:B------:R-:W-:Y:S01]  /*2d30*/  FFMA.FTZ R54, R34, R162.reuse, R161.reuse ;  /* 0x000000a222367223 */ /* 0x180fe200000100a1 */
[----:B------:R1:W-:Y:S01]  /*2d40*/  F2F.F16.F32 R29, R24 ;  /* 0x00000018001d7304 */ /* 0x0003e20000200800 */
[----:B0-----:R-:W-:Y:S01]  /*2d50*/  FMUL.FTZ R25, R142, R141 ;  /* 0x0000008d8e197220 */ /* 0x001fe20000410000 */
[----:B------:R-:W-:Y:S01]  /*2d60*/  FADD.FTZ R181, R175, -R56 ;  /* 0x80000038afb57221 */ /* 0x000fe20000010000 */
[----:B------:R-:W-:Y:S02]  /*2d70*/  HADD2.F32 R30, -RZ, R44.H0_H0 ;  /* 0x2000002cff1e7230 */ /* 0x000fe40000004100 */
[--C-:B------:R-:W-:Y:S01]  /*2d80*/  FFMA.FTZ R52, R52, R162, R161.reuse ;  /* 0x000000a234347223 */ /* 0x100fe200000100a1 */
[----:B------:R-:W-:Y:S01]  /*2d90*/  FMUL.FTZ R176, R25, R146 ;  /* 0x0000009219b07220 */ /* 0x000fe20000410000 */
[----:B------:R-:W-:Y:S01]  /*2da0*/  FADD.FTZ R193, R33, -R54 ;  /* 0x8000003621c17221 */ /* 0x000fe20000010000 */
[----:B------:R-:W-:Y:S01]  /*2db0*/  FFMA.FTZ R174, R174, R162, R161 ;  /* 0x000000a2aeae7223 */ /* 0x000fe200000100a1 */
[----:B------:R-:W-:Y:S01]  /*2dc0*/  F2F.F16.F32 R153, R153 ;  /* 0x0000009900997304 */ /* 0x000fe20000200800 */
[----:B-1----:R-:W-:Y:S01]  /*2dd0*/  FMUL.FTZ R24, R142, R183 ;  /* 0x000000b78e187220 */ /* 0x002fe20000410000 */
[----:B------:R-:W-:Y:S01]  /*2de0*/  FMUL.FTZ R34, R176, R41 ;  /* 0x00000029b0227220 */ /* 0x000fe20000410000 */
[----:B------:R-:W0:Y:S01]  /*2df0*/  LDC.64 R54, c[0x0][0x390] ;  /* 0x0000e400ff367b82 */ /* 0x000e220000000a00 */
[----:B------:R-:W-:Y:S01]  /*2e00*/  FADD.FTZ R191, R35, -R52 ;  /* 0x8000003423bf7221 */ /* 0x000fe20000010000 */
[----:B------:R-:W-:Y:S01]  /*2e10*/  FMUL.FTZ R175, R24, R146 ;  /* 0x0000009218af7220 */ /* 0x000fe20000410000 */
[----:B------:R-:W-:-:S02]  /*2e20*/  HADD2.F32 R35, -RZ, R47.H0_H0 ;  /* 0x2000002fff237230 */ /* 0x000fc40000004100 */
[----:B------:R-:W-:Y:S01]  /*2e30*/  FADD.FTZ R187, R43, -R174 ;  /* 0x800000ae2bbb7221 */ /* 0x000fe20000010000 */
[----:B------:R1:W3:Y:S01]  /*2e40*/  F2F.F16.F32 R42, R40 ;  /* 0x00000028002a7304 */ /* 0x0002e20000200800 */
[----:B------:R-:W-:Y:S01]  /*2e50*/  FMUL.FTZ R32, R175, R30 ;  /* 0x0000001eaf207220 */ /* 0x000fe20000410000 */
[----:B------:R-:W-:Y:S01]  /*2e60*/  FMUL.FTZ R30, R142, R57 ;  /* 0x000000398e1e7220 */ /* 0x000fe20000410000 */
[----:B--2---:R-:W-:Y:S01]  /*2e70*/  PRMT R141, R28, 0x5410, R31 ;  /* 0x000054101c8d7816 */ /* 0x004fe2000000001f */
[C---:B------:R-:W-:Y:S01]  /*2e80*/  FMUL.FTZ R31, R142.reuse, R179 ;  /* 0x000000b38e1f7220 */ /* 0x040fe20000410000 */
[----:B------:R-:W-:Y:S01]  /*2e90*/  FMUL.FTZ R28, R142, R181 ;  /* 0x000000b58e1c7220 */ /* 0x000fe20000410000 */
[-C--:B------:R-:W-:Y:S01]  /*2ea0*/  FMUL.FTZ R178, R30, R146.reuse ;  /* 0x000000921eb27220 */ /* 0x080fe20000410000 */
[----:B------:R-:W-:Y:S01]  /*2eb0*/  HADD2.F32 R148, -RZ, R165.H0_H0 ;  /* 0x200000a5ff947230 */ /* 0x000fe20000004100 */
[----:B------:R-:W2:Y:S01]  /*2ec0*/  F2F.F16.F32 R33, R34 ;  /* 0x0000002200217304 */ /* 0x000ea20000200800 */
[----:B-1----:R-:W1:Y:S01]  /*2ed0*/  LDC.64 R40, c[0x0][0x478] ;  /* 0x00011e00ff287b82 */ /* 0x002e620000000a00 */
[----:B------:R-:W-:Y:S01]  /*2ee0*/  FMUL.FTZ R174, R31, R146 ;  /* 0x000000921fae7220 */ /* 0x000fe20000410000 */
[----:B------:R-:W-:-:S02]  /*2ef0*/  HADD2.F32 R57, -RZ, R46.H0_H0 ;  /* 0x2000002eff397230 */ /* 0x000fc40000004100 */
[----:B------:R-:W-:Y:S01]  /*2f00*/  FMUL.FTZ R180, R28, R146 ;  /* 0x000000921cb47220 */ /* 0x000fe20000410000 */
[----:B------:R-:W-:Y:S01]  /*2f10*/  HADD2.F32 R158, -RZ, R49.H0_H0 ;  /* 0x20000031ff9e7230 */ /* 0x000fe20000004100 */
[----:B---3--:R-:W-:Y:S01]  /*2f20*/  PRMT R153, R153, 0x5410, R42 ;  /* 0x0000541099997816 */ /* 0x008fe2000000002a */
[----:B------:R3:W4:Y:S01]  /*2f30*/  F2F.F16.F32 R53, R32 ;  /* 0x0000002000357304 */ /* 0x0007220000200800 */
[----:B------:R-:W5:Y:S01]  /*2f40*/  LDC.64 R42, c[0x0][0x468] ;  /* 0x00011a00ff2a7b82 */ /* 0x000f620000000a00 */
[----:B------:R-:W-:Y:S01]  /*2f50*/  FMUL.FTZ R152, R180, R57 ;  /* 0x00000039b4987220 */ /* 0x000fe20000410000 */
[----:B------:R-:W-:-:S05]  /*2f60*/  HADD2.F32 R182, -RZ, R164.H1_H1 ;  /* 0x300000a4ffb67230 */ /* 0x000fca0000004100 */
[----:B------:R-:W-:Y:S01]  /*2f70*/  F2F.F16.F32 R183, R152 ;  /* 0x0000009800b77304 */ /* 0x000fe20000200800 */
[----:B---3--:R-:W-:Y:S01]  /*2f80*/  FMUL.FTZ R32, R178, R35 ;  /* 0x00000023b2207220 */ /* 0x008fe20000410000 */
[----:B------:R-:W-:-:S05]  /*2f90*/  HADD2.F32 R35, -RZ, R165.H1_H1 ;  /* 0x300000a5ff237230 */ /* 0x000fca0000004100 */
[----:B------:R-:W-:Y:S01]  /*2fa0*/  FMUL.FTZ R52, R174, R35 ;  /* 0x00000023ae347220 */ /* 0x000fe20000410000 */
[----:B------:R-:W-:Y:S01]  /*2fb0*/  IMAD.WIDE.U32 R34, R29, 0x10000, RZ ;  /* 0x000100001d227825 */ /* 0x000fe200078e00ff */
[----:B------:R2:W-:Y:S03]  /*2fc0*/  F2F.F16.F32 R185, R32 ;  /* 0x0000002000b97304 */ /* 0x0005e60000200800 */
[----:B------:R-:W-:Y:S01]  /*2fd0*/  FMUL.FTZ R29, R142, R177 ;  /* 0x000000b18e1d7220 */ /* 0x000fe20000410000 */
[----:B------:R-:W-:-:S03]  /*2fe0*/  LOP3.LUT R140, R34, R149, RZ, 0xfc, !PT ;  /* 0x00000095228c7212 */ /* 0x000fc600078efcff */
[----:B------:R-:W-:Y:S01]  /*2ff0*/  FMUL.FTZ R179, R29, R146 ;  /* 0x000000921db37220 */ /* 0x000fe20000410000 */
[----:B------:R-:W-:Y:S01]  /*3000*/  FMUL.FTZ R34, R142, R191 ;  /* 0x000000bf8e227220 */ /* 0x000fe20000410000 */
[----:B------:R-:W-:Y:S01]  /*3010*/  LOP3.LUT R141, R141, R35, RZ, 0xfc, !PT ;  /* 0x000000238d8d7212 */ /* 0x000fe200078efcff */
[----:B------:R0:W3:Y:S01]  /*3020*/  F2F.F16.F32 R186, R52 ;  /* 0x0000003400ba7304 */ /* 0x0000e20000200800 */
[----:B--2---:R-:W-:-:S04]  /*3030*/  IMAD.WIDE.U32 R32, R33, 0x10000, RZ ;  /* 0x0001000021207825 */ /* 0x004fc800078e00ff */
[----:B------:R-:W-:Y:S01]  /*3040*/  FMUL.FTZ R35, R142, R193 ;  /* 0x000000c18e237220 */ /* 0x000fe20000410000 */
[----:B------:R-:W-:Y:S01]  /*3050*/  FMUL.FTZ R177, R34, R146 ;  /* 0x0000009222b17220 */ /* 0x000fe20000410000 */
[----:B----4-:R-:W-:Y:S01]  /*3060*/  LOP3.LUT R56, R32, R53, RZ, 0xfc, !PT ;  /* 0x0000003520387212 */ /* 0x010fe200078efcff */
[----:B------:R-:W-:Y:S01]  /*3070*/  FMUL.FTZ R32, R179, R148 ;  /* 0x00000094b3207220 */ /* 0x000fe20000410000 */
[----:B-1----:R-:W-:Y:S01]  /*3080*/  IMAD.WIDE.U32 R148, R159, 0x10, R40 ;  /* 0x000000109f947825 */ /* 0x002fe200078e0028 */
[----:B------:R-:W-:-:S03]  /*3090*/  LOP3.LUT R57, R153, R33, RZ, 0xfc, !PT ;  /* 0x0000002199397212 */ /* 0x000fc600078efcff */
[----:B0-----:R-:W-:-:S04]  /*30a0*/  IMAD.WIDE.U32 R52, R159, 0x8, R54 ;  /* 0x000000089f347825 */ /* 0x001fc800078e0036 */
[----:B------:R-:W-:Y:S01]  /*30b0*/  FMUL.FTZ R181, R35, R146 ;  /* 0x0000009223b57220 */ /* 0x000fe20000410000 */
[C---:B------:R-:W-:Y:S01]  /*30c0*/  FMUL.FTZ R33, R142.reuse, R189 ;  /* 0x000000bd8e217220 */ /* 0x040fe20000410000 */
[----:B------:R-:W-:Y:S01]  /*30d0*/  FMUL.FTZ R188, R177, R158 ;  /* 0x0000009eb1bc7220 */ /* 0x000fe20000410000 */
[----:B-----5:R-:W-:Y:S01]  /*30e0*/  IMAD.WIDE.U32 R158, R159, 0x8, R42 ;  /* 0x000000089f9e7825 */ /* 0x020fe200078e002a */
[----:B------:R0:W1:Y:S01]  /*30f0*/  F2F.F16.F32 R184, R32 ;  /* 0x0000002000b87304 */ /* 0x0000620000200800 */
[----:B------:R-:W2:Y:S02]  /*3100*/  LDG.E.64 R52, desc[UR8][R52.64] ;  /* 0x0000000834347981 */ /* 0x000ea4000c1e1b00 */
[----:B------:R-:W-:Y:S01]  /*3110*/  FMUL.FTZ R189, R181, R182 ;  /* 0x000000b6b5bd7220 */ /* 0x000fe20000410000 */
[----:B------:R-:W-:Y:S01]  /*3120*/  FMUL.FTZ R182, R33, R146 ;  /* 0x0000009221b67220 */ /* 0x000fe20000410000 */
[----:B------:R-:W-:Y:S01]  /*3130*/  IMAD.WIDE.U32 R152, R163, 0x8, R54 ;  /* 0x00000008a3987825 */ /* 0x000fe200078e0036 */
[----:B------:R4:W-:Y:S02]  /*3140*/  STG.E.128 desc[UR8][R148.64], R36 ;  /* 0x0000002494007986 */ /* 0x0009e4000c101d08 */
[----:B------:R5:W-:Y:S01]  /*3150*/  F2F.F16.F32 R190, R188 ;  /* 0x000000bc00be7304 */ /* 0x000be20000200800 */
[----:B0-----:R-:W-:Y:S01]  /*3160*/  FMUL.FTZ R32, R142, R187 ;  /* 0x000000bb8e207220 */ /* 0x001fe20000410000 */
[----:B------:R0:W-:Y:S06]  /*3170*/  STG.E.64 desc[UR8][R158.64], R140 ;  /* 0x0000008c9e007986 */ /* 0x0001ec000c101b08 */
[----:B------:R-:W1:Y:S01]  /*3180*/  F2F.F16.F32 R189, R189 ;  /* 0x000000bd00bd7304 */ /* 0x000e620000200800 */
[----:B----4-:R-:W-:Y:S01]  /*3190*/  HADD2.F32 R149, -RZ, R164.H0_H0 ;  /* 0x200000a4ff957230 */ /* 0x010fe20000004100 */
[----:B---3--:R-:W-:Y:S01]  /*31a0*/  PRMT R185, R185, 0x5410, R186 ;  /* 0x00005410b9b97816 */ /* 0x008fe200000000ba */
[C---:B------:R-:W-:Y:S01]  /*31b0*/  IMAD.WIDE.U32 R38, R163.reuse, 0x10, R40 ;  /* 0x00000010a3267825 */ /* 0x040fe200078e0028 */
[----:B------:R3:W4:Y:S03]  /*31c0*/  LDG.E.64 R36, desc[UR8][R152.64] ;  /* 0x0000000898247981 */ /* 0x000726000c1e1b00 */
[----:B-----5:R-:W-:Y:S01]  /*31d0*/  FMUL.FTZ R188, R182, R149 ;  /* 0x00000095b6bc7220 */ /* 0x020fe20000410000 */
[----:B------:R-:W-:Y:S01]  /*31e0*/  HADD2.F32 R148, -RZ, R48.H0_H0 ;  /* 0x20000030ff947230 */ /* 0x000fe20000004100 */
[----:B------:R5:W-:Y:S01]  /*31f0*/  STG.E.128 desc[UR8][R38.64], R24 ;  /* 0x0000001826007986 */ /* 0x000be2000c101d08 */
[----:B0-----:R-:W-:-:S04]  /*3200*/  IMAD.WIDE.U32 R158, R163, 0x8, R42 ;  /* 0x00000008a39e7825 */ /* 0x001fc800078e002a */
[----:B------:R-:W-:Y:S01]  /*3210*/  FMUL.FTZ R163, R32, R146 ;  /* 0x0000009220a37220 */ /* 0x000fe20000410000 */
[----:B------:R-:W3:Y:S01]  /*3220*/  F2F.F16.F32 R188, R188 ;  /* 0x000000bc00bc7304 */ /* 0x000ee20000200800 */
[----:B------:R-:W-:-:S04]  /*3230*/  IMAD.WIDE.U32 R140, R145, 0x8, R54 ;  /* 0x00000008918c7825 */ /* 0x000fc800078e0036 */
[----:B------:R-:W-:Y:S01]  /*3240*/  FMUL.FTZ R187, R163, R148 ;  /* 0x00000094a3bb7220 */ /* 0x000fe20000410000 */
[----:B------:R0:W-:Y:S01]  /*3250*/  STG.E.64 desc[UR8][R158.64], R56 ;  /* 0x000000389e007986 */ /* 0x0001e2000c101b08 */
[----:B-1----:R-:W-:-:S04]  /*3260*/  IMAD.WIDE.U32 R148, R184, 0x10000, RZ ;  /* 0x00010000b8947825 */ /* 0x002fc800078e00ff */
[----:B------:R-:W1:Y:S01]  /*3270*/  F2F.F16.F32 R187, R187 ;  /* 0x000000bb00bb7304 */ /* 0x000e620000200800 */
[----:B------:R-:W-:Y:S01]  /*3280*/  PRMT R189, R190, 0x5410, R189 ;  /* 0x00005410bebd7816 */ /* 0x000fe200000000bd */
[----:B-----5:R-:W-:Y:S01]  /*3290*/  IMAD.WIDE.U32 R24, R145, 0x10, R40 ;  /* 0x0000001091187825 */ /* 0x020fe200078e0028 */
[----:B------:R-:W-:Y:S01]  /*32a0*/  LOP3.LUT R27, R185, R149, RZ, 0xfc, !PT ;  /* 0x00000095b91b7212 */ /* 0x000fe200078efcff */
[----:B------:R5:W4:Y:S01]  /*32b0*/  LDG.E.64 R38, desc[UR8][R140.64] ;  /* 0x000000088c267981 */ /* 0x000b22000c1e1b00 */
[----:B------:R-:W-:Y:S01]  /*32c0*/  LOP3.LUT R26, R148, R183, RZ, 0xfc, !PT ;  /* 0x000000b7941a7212 */ /* 0x000fe200078efcff */
[----:B---3--:R-:W-:Y:S02]  /*32d0*/  IMAD.WIDE.U32 R152, R188, 0x10000, RZ ;  /* 0x00010000bc987825 */ /* 0x008fe400078e00ff */
[----:B------:R3:W-:Y:S02]  /*32e0*/  STG.E.128 desc[UR8][R24.64], R28 ;  /* 0x0000001c18007986 */ /* 0x0007e4000c101d08 */
[----:B------:R-:W-:Y:S01]  /*32f0*/  IMAD.WIDE.U32 R148, R145, 0x8, R42 ;  /* 0x0000000891947825 */ /* 0x000fe200078e002a */
[----:B------:R-:W-:-:S03]  /*3300*/  LOP3.LUT R153, R189, R153, RZ, 0xfc, !PT ;  /* 0x00000099bd997212 */ /* 0x000fc600078efcff */
[C---:B0-----:R-:W-:Y:S01]  /*3310*/  IMAD.WIDE.U32 R56, R143.reuse, 0x8, R54 ;  /* 0x000000088f387825 */ /* 0x041fe200078e0036 */
[----:B-1----:R-:W-:Y:S01]  /*3320*/  LOP3.LUT R152, R152, R187, RZ, 0xfc, !PT ;  /* 0x000000bb98987212 */ /* 0x002fe200078efcff */
[----:B------:R0:W-:Y:S02]  /*3330*/  STG.E.64 desc[UR8][R148.64], R26 ;  /* 0x0000001a94007986 */ /* 0x0001e4000c101b08 */
[C---:B-----5:R-:W-:Y:S02]  /*3340*/  IMAD.WIDE.U32 R140, R143.reuse, 0x10, R40 ;  /* 0x000000108f8c7825 */ /* 0x060fe400078e0028 */
[----:B------:R-:W5:Y:S02]  /*3350*/  LDG.E.64 R56, desc[UR8][R56.64] ;  /* 0x0000000838387981 */ /* 0x000f64000c1e1b00 */
[----:B------:R-:W-:Y:S02]  /*3360*/  IMAD.WIDE.U32 R158, R143, 0x8, R42 ;  /* 0x000000088f9e7825 */ /* 0x000fe400078e002a */
[----:B------:R1:W-:Y:S02]  /*3370*/  STG.E.128 desc[UR8][R140.64], R32 ;  /* 0x000000208c007986 */ /* 0x0003e4000c101d08 */
[----:B------:R-:W-:-:S02]  /*3380*/  IMAD.WIDE.U32 R54, R139, 0x8, R54 ;  /* 0x000000088b367825 */ /* 0x000fc400078e0036 */
[----:B------:R4:W-:Y:S04]  /*3390*/  STG.E.64 desc[UR8][R158.64], R152 ;  /* 0x000000989e007986 */ /* 0x0009e8000c101b08 */
[----:B------:R-:W5:Y:S01]  /*33a0*/  LDG.E.64 R54, desc[UR8][R54.64] ;  /* 0x0000000836367981 */ /* 0x000f62000c1e1b00 */
[-CC-:B---3--:R-:W-:Y:S01]  /*33b0*/  FFMA.FTZ R25, R160, R162.reuse, R161.reuse ;  /* 0x000000a2a0197223 */ /* 0x188fe200000100a1 */
[-C--:B------:R-:W-:Y:S01]  /*33c0*/  FFMA.FTZ R24, R157, R162.reuse, R161 ;  /* 0x000000a29d187223 */ /* 0x080fe200000100a1 */
[----:B------:R-:W-:Y:S02]  /*33d0*/  HADD2.F32 R29, -RZ, R0.H1_H1 ;  /* 0x30000000ff1d7230 */ /* 0x000fe40000004100 */
[----:B0-----:R-:W-:Y:S01]  /*33e0*/  FADD.FTZ R27, R154, -R25 ;  /* 0x800000199a1b7221 */ /* 0x001fe20000010000 */
[----:B------:R-:W-:Y:S01]  /*33f0*/  FADD.FTZ R155, R155, -R24 ;  /* 0x800000189b9b7221 */ /* 0x000fe20000010000 */
[-CC-:B------:R-:W-:Y:S01]  /*3400*/  FFMA.FTZ R25, R156, R162.reuse, R161.reuse ;  /* 0x000000a29c197223 */ /* 0x180fe200000100a1 */
[----:B------:R-:W-:Y:S01]  /*3410*/  FFMA.FTZ R162, R151, R162, R161 ;  /* 0x000000a297a27223 */ /* 0x000fe200000100a1 */
[C---:B------:R-:W-:Y:S01]  /*3420*/  FMUL.FTZ R27, R142.reuse, R27 ;  /* 0x0000001b8e1b7220 */ /* 0x040fe20000410000 */
[----:B------:R-:W-:Y:S01]  /*3430*/  FMUL.FTZ R26, R142, R155 ;  /* 0x0000009b8e1a7220 */ /* 0x000fe20000410000 */
[----:B------:R-:W-:Y:S01]  /*3440*/  FADD.FTZ R25, R150, -R25 ;  /* 0x8000001996197221 */ /* 0x000fe20000010000 */
[----:B------:R-:W-:-:S02]  /*3450*/  HADD2.F32 R24, -RZ, R51.H0_H0 ;  /* 0x20000033ff187230 */ /* 0x000fc40000004100 */
[-C--:B------:R-:W-:Y:S01]  /*3460*/  FMUL.FTZ R148, R27, R146.reuse ;  /* 0x000000921b947220 */ /* 0x080fe20000410000 */
[----:B------:R-:W-:Y:S01]  /*3470*/  FMUL.FTZ R149, R26, R146 ;  /* 0x000000921a957220 */ /* 0x000fe20000410000 */
[----:B------:R-:W-:Y:S01]  /*3480*/  FMUL.FTZ R25, R142, R25 ;  /* 0x000000198e197220 */ /* 0x000fe20000410000 */
[----:B------:R-:W-:Y:S01]  /*3490*/  FADD.FTZ R147, R147, -R162 ;  /* 0x800000a293937221 */ /* 0x000fe20000010000 */
[----:B------:R-:W-:Y:S01]  /*34a0*/  FMUL.FTZ R31, R148, R29 ;  /* 0x0000001d941f7220 */ /* 0x000fe20000410000 */
[----:B------:R-:W-:Y:S02]  /*34b0*/  HADD2.F32 R29, -RZ, R0.H0_H0 ;  /* 0x20000000ff1d7230 */ /* 0x000fe40000004100 */
[----:B------:R-:W-:Y:S01]  /*34c0*/  FMUL.FTZ R30, R149, R24 ;  /* 0x00000018951e7220 */ /* 0x000fe20000410000 */
[-C--:B-1----:R-:W-:Y:S01]  /*34d0*/  FMUL.FTZ R140, R25, R146.reuse ;  /* 0x00000092198c7220 */ /* 0x082fe20000410000 */
[----:B------:R-:W-:Y:S01]  /*34e0*/  FMUL.FTZ R24, R142, R147 ;  /* 0x000000938e187220 */ /* 0x000fe20000410000 */
[----:B------:R-:W-:Y:S01]  /*34f0*/  HADD2.F32 R28, -RZ, R50.H0_H0 ;  /* 0x20000032ff1c7230 */ /* 0x000fe20000004100 */
[----:B------:R-:W-:Y:S01]  /*3500*/  F2F.F16.F32 R31, R31 ;  /* 0x0000001f001f7304 */ /* 0x000fe20000200800 */
[----:B------:R-:W-:Y:S01]  /*3510*/  FMUL.FTZ R34, R140, R29 ;  /* 0x0000001d8c227220 */ /* 0x000fe20000410000 */
[----:B------:R-:W-:Y:S01]  /*3520*/  FMUL.FTZ R141, R24, R146 ;  /* 0x00000092188d7220 */ /* 0x000fe20000410000 */
[----:B------:R-:W-:-:S04]  /*3530*/  IMAD.WIDE.U32 R40, R139, 0x10, R40 ;  /* 0x000000108b287825 */ /* 0x000fc800078e0028 */
[----:B------:R-:W-:Y:S01]  /*3540*/  FMUL.FTZ R32, R141, R28 ;  /* 0x0000001c8d207220 */ /* 0x000fe20000410000 */
[----:B------:R-:W-:Y:S01]  /*3550*/  IMAD.WIDE.U32 R42, R139, 0x8, R42 ;  /* 0x000000088b2a7825 */ /* 0x000fe200078e002a */
[----:B------:R-:W0:Y:S01]  /*3560*/  F2F.F16.F32 R29, R34 ;  /* 0x00000022001d7304 */ /* 0x000e220000200800 */
[----:B------:R1:W-:Y:S07]  /*3570*/  STG.E.128 desc[UR8][R40.64], R24 ;  /* 0x0000001828007986 */ /* 0x0003ee000c101d08 */
[----:B------:R-:W3:Y:S01]  /*3580*/  F2F.F16.F32 R30, R30 ;  /* 0x0000001e001e7304 */ /* 0x000ee20000200800 */
[----:B0-----:R-:W-:-:S07]  /*3590*/  IMAD.WIDE.U32 R28, R29, 0x10000, RZ ;  /* 0x000100001d1c7825 */ /* 0x001fce00078e00ff */
[----:B------:R-:W0:Y:S01]  /*35a0*/  F2F.F16.F32 R33, R32 ;  /* 0x0000002000217304 */ /* 0x000e220000200800 */
[----:B---3--:R-:W-:-:S04]  /*35b0*/  PRMT R35, R30, 0x5410, R31 ;  /* 0x000054101e237816 */ /* 0x008fc8000000001f */
[----:B------:R-:W-:Y:S02]  /*35c0*/  LOP3.LUT R29, R35, R29, RZ, 0xfc, !PT ;  /* 0x0000001d231d7212 */ /* 0x000fe400078efcff */
[----:B0-----:R-:W-:-:S05]  /*35d0*/  LOP3.LUT R28, R28, R33, RZ, 0xfc, !PT ;  /* 0x000000211c1c7212 */ /* 0x001fca00078efcff */
[----:B------:R0:W-:Y:S01]  /*35e0*/  STG.E.64 desc[UR8][R42.64], R28 ;  /* 0x0000001c2a007986 */ /* 0x0001e2000c101b08 */
[--C-:B--2---:R-:W-:Y:S01]  /*35f0*/  SHF.R.U32.HI R30, RZ, 0x10, R53.reuse ;  /* 0x00000010ff1e7819 */ /* 0x104fe20000011635 */
[----:B------:R-:W-:Y:S01]  /*3600*/  HADD2.F32 R31, -RZ, R52.H0_H0 ;  /* 0x20000034ff1f7230 */ /* 0x000fe20000004100 */
[----:B------:R-:W-:Y:S01]  /*3610*/  SHF.R.U64 R142, R52, 0x10, R53 ;  /* 0x00000010348e7819 */ /* 0x000fe20000001235 */
[----:B------:R-:W-:Y:S02]  /*3620*/  HADD2.F32 R143, -RZ, R53.H0_H0 ;  /* 0x20000035ff8f7230 */ /* 0x000fe40000004100 */
[----:B------:R-:W-:Y:S02]  /*3630*/  HADD2.F32 R52, -RZ, R30.H0_H0 ;  /* 0x2000001eff347230 */ /* 0x000fe40000004100 */
[----:B------:R-:W-:Y:S01]  /*3640*/  FMUL.FTZ R53, R172, R31 ;  /* 0x0000001fac357220 */ /* 0x000fe20000410000 */
[----:B------:R-:W-:Y:S02]  /*3650*/  HADD2.F32 R142, -RZ, R142.H0_H0 ;  /* 0x2000008eff8e7230 */ /* 0x000fe40000004100 */
[----:B------:R-:W-:Y:S01]  /*3660*/  FMUL.FTZ R143, R168, R143 ;  /* 0x0000008fa88f7220 */ /* 0x000fe20000410000 */
[----:B------:R-:W-:-:S02]  /*3670*/  FMUL.FTZ R52, R169, R52 ;  /* 0x00000034a9347220 */ /* 0x000fc40000410000 */
[----:B------:R-:W-:Y:S01]  /*3680*/  FMUL.FTZ R142, R173, R142 ;  /* 0x0000008ead8e7220 */ /* 0x000fe20000410000 */
[----:B----4-:R-:W-:Y:S01]  /*3690*/  HADD2.F32 R30, -RZ, R36.H0_H0 ;  /* 0x20000024ff1e7230 */ /* 0x010fe20000004100 */
[--C-:B------:R-:W-:Y:S01]  /*36a0*/  SHF.R.U64 R31, R36, 0x10, R37.reuse ;  /* 0x00000010241f7819 */ /* 0x100fe20000001225 */
[----:B------:R-:W-:Y:S01]  /*36b0*/  HADD2.F32 R35, -RZ, R37.H0_H0 ;  /* 0x20000025ff237230 */ /* 0x000fe20000004100 */
[----:B------:R-:W-:Y:S02]  /*36c0*/  SHF.R.U32.HI R34, RZ, 0x10, R37 ;  /* 0x00000010ff227819 */ /* 0x000fe40000011625 */
[----:B------:R-:W-:Y:S01]  /*36d0*/  FMUL.FTZ R37, R175, R30 ;  /* 0x0000001eaf257220 */ /* 0x000fe20000410000 */
[----:B------:R-:W-:Y:S02]  /*36e0*/  HADD2.F32 R31, -RZ, R31.H0_H0 ;  /* 0x2000001fff1f7230 */ /* 0x000fe40000004100 */
[----:B------:R-:W-:Y:S01]  /*36f0*/  FMUL.FTZ R35, R170, R35 ;  /* 0x00000023aa237220 */ /* 0x000fe20000410000 */
[----:B------:R-:W-:-:S02]  /*3700*/  HADD2.F32 R34, -RZ, R34.H0_H0 ;  /* 0x20000022ff227230 */ /* 0x000fc40000004100 */
[----:B------:R-:W-:-:S03]  /*3710*/  FMUL.FTZ R176, R176, R31 ;  /* 0x0000001fb0b07220 */ /* 0x000fc60000410000 */
[----:B------:R-:W-:Y:S01]  /*3720*/  FMUL.FTZ R34, R171, R34 ;  /* 0x00000022ab227220 */ /* 0x000fe20000410000 */
[--C-:B------:R-:W-:Y:S01]  /*3730*/  SHF.R.U64 R158, R38, 0x10, R39.reuse ;  /* 0x00000010269e7819 */ /* 0x100fe20000001227 */
[----:B------:R-:W-:Y:S02]  /*3740*/  HADD2.F32 R153, -RZ, R38.H0_H0 ;  /* 0x20000026ff997230 */ /* 0x000fe40000004100 */
[----:B------:R-:W-:Y:S01]  /*3750*/  HADD2.F32 R33, -RZ, R39.H0_H0 ;  /* 0x20000027ff217230 */ /* 0x000fe20000004100 */
[----:B------:R-:W-:Y:S01]  /*3760*/  SHF.R.U32.HI R39, RZ, 0x10, R39 ;  /* 0x00000010ff277819 */ /* 0x000fe20000011627 */
[----:B------:R-:W-:Y:S02]  /*3770*/  HADD2.F32 R158, -RZ, R158.H0_H0 ;  /* 0x2000009eff9e7230 */ /* 0x000fe40000004100 */
[----:B------:R-:W-:Y:S01]  /*3780*/  FMUL.FTZ R153, R180, R153 ;  /* 0x00000099b4997220 */ /* 0x000fe20000410000 */
[----:B------:R-:W-:Y:S01]  /*3790*/  FMUL.FTZ R178, R178, R33 ;  /* 0x00000021b2b27220 */ /* 0x000fe20000410000 */
[----:B------:R-:W-:-:S02]  /*37a0*/  HADD2.F32 R39, -RZ, R39.H0_H0 ;  /* 0x20000027ff277230 */ /* 0x000fc40000004100 */
[----:B------:R-:W-:-:S03]  /*37b0*/  FMUL.FTZ R158, R179, R158 ;  /* 0x0000009eb39e7220 */ /* 0x000fc60000410000 */
[----:B------:R-:W-:Y:S01]  /*37c0*/  FMUL.FTZ R39, R174, R39 ;  /* 0x00000027ae277220 */ /* 0x000fe20000410000 */
[--C-:B-----5:R-:W-:Y:S01]  /*37d0*/  SHF.R.U64 R169, R56, 0x10, R57.reuse ;  /* 0x0000001038a97819 */ /* 0x120fe20000001239 */
[----:B------:R-:W-:Y:S01]  /*37e0*/  HADD2.F32 R38, -RZ, R57.H0_H0 ;  /* 0x20000039ff267230 */ /* 0x000fe20000004100 */
[----:B------:R-:W-:Y:S01]  /*37f0*/  SHF.R.U32.HI R57, RZ, 0x10, R57 ;  /* 0x00000010ff397819 */ /* 0x000fe20000011639 */
[----:B------:R-:W-:Y:S02]  /*3800*/  HADD2.F32 R32, -RZ, R56.H0_H0 ;  /* 0x20000038ff207230 */ /* 0x000fe40000004100 */
[----:B------:R-:W-:Y:S02]  /*3810*/  HADD2.F32 R169, -RZ, R169.H0_H0 ;  /* 0x200000a9ffa97230 */ /* 0x000fe40000004100 */
[----:B------:R-:W-:Y:S01]  /*3820*/  FMUL.FTZ R38, R177, R38 ;  /* 0x00000026b1267220 */ /* 0x000fe20000410000 */
[----:B-1----:R-:W-:Y:S02]  /*3830*/  HADD2.F32 R24, -RZ, R57.H0_H0 ;  /* 0x20000039ff187230 */ /* 0x002fe40000004100 */
[----:B------:R-:W-:Y:S01]  /*3840*/  FMUL.FTZ R32, R163, R32 ;  /* 0x00000020a3207220 */ /* 0x000fe20000410000 */
[----:B------:R-:W-:Y:S01]  /*3850*/  FMUL.FTZ R169, R182, R169 ;  /* 0x000000a9b6a97220 */ /* 0x000fe20000410000 */
        /* <DEDUP_REMOVED lines=9> */
[----:B------:R-:W-:Y:S02]  /*38f0*/  FMUL.FTZ R27, R140, R27 ;  /* 0x0000001b8c1b7220 */ /* 0x000fe40000410000 */
[----:B------:R-:W-:Y:S01]  /*3900*/  FMUL.FTZ R145, R148, R145 ;  /* 0x0000009194917220 */ /* 0x000fe20000410000 */
[----:B0-----:R-:W-:Y:S06]  /*3910*/  BRA `(.L_x_6883) ;  /* 0x0000001c007c7947 */ /* 0x001fec0003800000 */
.L_x_6881:
        /* <DEDUP_REMOVED lines=10> */
[----:B------:R-:W-:Y:S02]  /*39c0*/  HADD2.F32 R24, -RZ, R167.H1_H1 ;  /* 0x300000a7ff187230 */ /* 0x000fe40000004100 */
[C---:B------:R-:W-:Y:S01]  /*39d0*/  FFMA.FTZ R141, R142.reuse, R141, R7 ;  /* 0x0000008d8e8d7223 */ /* 0x040fe20000010007 */
[C---:B------:R-:W-:Y:S01]  /*39e0*/  FFMA.FTZ R149, R142.reuse, R149, R6 ;  /* 0x000000958e957223 */ /* 0x040fe20000010006 */
[----:B------:R-:W-:Y:S01]  /*39f0*/  FFMA.FTZ R25, R142, R25, R4 ;  /* 0x000000198e197223 */ /* 0x000fe20000010004 */
[----:B------:R-:W-:Y:S01]  /*3a00*/  FADD.FTZ R158, R37, -R158 ;  /* 0x8000009e259e7221 */ /* 0x000fe20000010000 */
[----:B------:R-:W-:Y:S01]  /*3a10*/  FMUL.FTZ R141, R141, R146 ;  /* 0x000000928d8d7220 */ /* 0x000fe20000410000 */
[----:B------:R-:W-:-:S02]  /*3a20*/  HADD2.F32 R26, -RZ, R3.H0_H0 ;  /* 0x20000003ff1a7230 */ /* 0x000fc40000004100 */
[----:B------:R-:W-:Y:S01]  /*3a30*/  FMUL.FTZ R149, R149, R146 ;  /* 0x0000009295957220 */ /* 0x000fe20000410000 */
[----:B------:R-:W-:Y:S01]  /*3a40*/  FFMA.FTZ R30, R152, R162, R161 ;  /* 0x000000a2981e7223 */ /* 0x000fe200000100a1 */
[----:B------:R-:W-:Y:S01]  /*3a50*/  FMUL.FTZ R152, R25, R146 ;  /* 0x0000009219987220 */ /* 0x000fe20000410000 */
[----:B------:R-:W-:Y:S01]  /*3a60*/  FMUL.FTZ R24, R24, R141 ;  /* 0x0000008d18187220 */ /* 0x000fe20000410000 */
[----:B------:R-:W-:Y:S02]  /*3a70*/  HADD2.F32 R27, -RZ, R2.H0_H0 ;  /* 0x20000002ff1b7230 */ /* 0x000fe40000004100 */
[----:B------:R-:W-:Y:S01]  /*3a80*/  FFMA.FTZ R25, R142, R158, R5 ;  /* 0x0000009e8e197223 */ /* 0x000fe20000010005 */
[----:B------:R-:W-:Y:S01]  /*3a90*/  FMUL.FTZ R26, R26, R149 ;  /* 0x000000951a1a7220 */ /* 0x000fe20000410000 */
[----:B------:R-:W-:Y:S01]  /*3aa0*/  FADD.FTZ R179, R179, -R30 ;  /* 0x8000001eb3b37221 */ /* 0x000fe20000010000 */
[--C-:B------:R-:W-:Y:S01]  /*3ab0*/  FFMA.FTZ R30, R148, R162, R161.reuse ;  /* 0x000000a2941e7223 */ /* 0x100fe200000100a1 */
[----:B------:R-:W-:Y:S01]  /*3ac0*/  HADD2.F32 R31, -RZ, R167.H0_H0 ;  /* 0x200000a7ff1f7230 */ /* 0x000fe20000004100 */
[----:B------:R0:W-:Y:S01]  /*3ad0*/  F2F.F16.F32 R29, R24 ;  /* 0x00000018001d7304 */ /* 0x0001e20000200800 */
[----:B------:R-:W-:Y:S01]  /*3ae0*/  FMUL.FTZ R148, R25, R146 ;  /* 0x0000009219947220 */ /* 0x000fe20000410000 */
[----:B------:R-:W-:Y:S01]  /*3af0*/  FADD.FTZ R177, R177, -R30 ;  /* 0x8000001eb1b17221 */ /* 0x000fe20000010000 */
[-CC-:B------:R-:W-:Y:S01]  /*3b00*/  FFMA.FTZ R36, R36, R162.reuse, R161.reuse ;  /* 0x000000a224247223 */ /* 0x180fe200000100a1 */
[----:B------:R-:W-:Y:S01]  /*3b10*/  FFMA.FTZ R168, R168, R162, R161 ;  /* 0x000000a2a8a87223 */ /* 0x000fe200000100a1 */
[----:B------:R-:W-:Y:S01]  /*3b20*/  FMUL.FTZ R25, R31, R148 ;  /* 0x000000941f197220 */ /* 0x000fe20000410000 */
[----:B------:R-:W-:-:S02]  /*3b30*/  HADD2.F32 R31, -RZ, R166.H1_H1 ;  /* 0x300000a6ff1f7230 */ /* 0x000fc40000004100 */
[----:B------:R-:W-:Y:S01]  /*3b40*/  FADD.FTZ R173, R173, -R36 ;  /* 0x80000024adad7221 */ /* 0x000fe20000010000 */
[----:B------:R1:W2:Y:S01]  /*3b50*/  F2F.F16.F32 R28, R26 ;  /* 0x0000001a001c7304 */ /* 0x0002a20000200800 */
[----:B0-----:R-:W-:Y:S01]  /*3b60*/  FMUL.FTZ R24, R27, R152 ;  /* 0x000000981b187220 */ /* 0x001fe20000410000 */
[----:B------:R-:W-:Y:S01]  /*3b70*/  FFMA.FTZ R27, R142, R179, R11 ;  /* 0x000000b38e1b7223 */ /* 0x000fe2000001000b */
[----:B------:R-:W-:Y:S01]  /*3b80*/  FADD.FTZ R183, R183, -R168 ;  /* 0x800000a8b7b77221 */ /* 0x000fe20000010000 */
[-CC-:B------:R-:W-:Y:S01]  /*3b90*/  FFMA.FTZ R40, R40, R162.reuse, R161.reuse ;  /* 0x000000a228287223 */ /* 0x180fe200000100a1 */
[-CC-:B------:R-:W-:Y:S01]  /*3ba0*/  FFMA.FTZ R42, R42, R162.reuse, R161.reuse ;  /* 0x000000a22a2a7223 */ /* 0x180fe200000100a1 */
[----:B------:R-:W-:Y:S02]  /*3bb0*/  HADD2.F32 R32, -RZ, R44.H0_H0 ;  /* 0x2000002cff207230 */ /* 0x000fe40000004100 */
[-CC-:B------:R-:W-:Y:S01]  /*3bc0*/  FFMA.FTZ R140, R140, R162.reuse, R161.reuse ;  /* 0x000000a28c8c7223 */ /* 0x180fe200000100a1 */
[----:B------:R0:W-:Y:S01]  /*3bd0*/  F2F.F16.F32 R37, R24 ;  /* 0x0000001800257304 */ /* 0x0001e20000200800 */
[--C-:B-1----:R-:W-:Y:S01]  /*3be0*/  FFMA.FTZ R26, R56, R162, R161.reuse ;  /* 0x000000a2381a7223 */ /* 0x102fe200000100a1 */
[----:B------:R-:W-:Y:S01]  /*3bf0*/  FMUL.FTZ R56, R27, R146 ;  /* 0x000000921b387220 */ /* 0x000fe20000410000 */
[----:B------:R-:W-:Y:S01]  /*3c00*/  FFMA.FTZ R27, R142, R177, R10 ;  /* 0x000000b18e1b7223 */ /* 0x000fe2000001000a */
[----:B------:R-:W-:Y:S01]  /*3c10*/  FADD.FTZ R40, R53, -R40 ;  /* 0x8000002835287221 */ /* 0x000fe20000010000 */
[----:B------:R-:W-:Y:S01]  /*3c20*/  FADD.FTZ R153, R175, -R26 ;  /* 0x8000001aaf997221 */ /* 0x000fe20000010000 */
[----:B------:R-:W-:Y:S01]  /*3c30*/  FFMA.FTZ R26, R54, R162, R161 ;  /* 0x000000a2361a7223 */ /* 0x000fe200000100a1 */
[----:B------:R-:W-:Y:S01]  /*3c40*/  FMUL.FTZ R54, R27, R146 ;  /* 0x000000921b367220 */ /* 0x000fe20000410000 */
[----:B------:R1:W-:Y:S01]  /*3c50*/  F2F.F16.F32 R30, R25 ;  /* 0x00000019001e7304 */ /* 0x0003e20000200800 */
[----:B0-----:R-:W-:Y:S01]  /*3c60*/  FMUL.FTZ R24, R31, R56 ;  /* 0x000000381f187220 */ /* 0x001fe20000410000 */
[----:B------:R-:W-:-:S02]  /*3c70*/  HADD2.F32 R31, -RZ, R45.H0_H0 ;  /* 0x2000002dff1f7230 */ /* 0x000fc40000004100 */
[----:B------:R-:W-:Y:S01]  /*3c80*/  FADD.FTZ R38, R55, -R26 ;  /* 0x8000001a37267221 */ /* 0x000fe20000010000 */
[C---:B------:R-:W-:Y:S01]  /*3c90*/  FFMA.FTZ R55, R142.reuse, R183, R8 ;  /* 0x000000b78e377223 */ /* 0x040fe20000010008 */
[----:B------:R-:W-:Y:S02]  /*3ca0*/  HADD2.F32 R27, -RZ, R166.H0_H0 ;  /* 0x200000a6ff1b7230 */ /* 0x000fe40000004100 */
[----:B------:R-:W-:Y:S01]  /*3cb0*/  FADD.FTZ R169, R57, -R42 ;  /* 0x8000002a39a97221 */ /* 0x000fe20000010000 */
[----:B------:R-:W-:Y:S01]  /*3cc0*/  FMUL.FTZ R26, R31, R54 ;  /* 0x000000361f1a7220 */ /* 0x000fe20000410000 */
[----:B------:R-:W-:Y:S01]  /*3cd0*/  FMUL.FTZ R55, R55, R146 ;  /* 0x0000009237377220 */ /* 0x000fe20000410000 */
[C---:B-1----:R-:W-:Y:S01]  /*3ce0*/  FFMA.FTZ R25, R142.reuse, R173, R9 ;  /* 0x000000ad8e197223 */ /* 0x042fe20000010009 */
[----:B------:R-:W-:Y:S01]  /*3cf0*/  FFMA.FTZ R57, R142, R40, R15 ;  /* 0x000000288e397223 */ /* 0x000fe2000001000f */
[----:B------:R0:W-:Y:S01]  /*3d00*/  F2F.F16.F32 R36, R24 ;  /* 0x0000001800247304 */ /* 0x0001e20000200800 */
[--C-:B------:R-:W-:Y:S01]  /*3d10*/  FFMA.FTZ R40, R52, R162, R161.reuse ;  /* 0x000000a234287223 */ /* 0x100fe200000100a1 */
[-C--:B------:R-:W-:Y:S01]  /*3d20*/  FMUL.FTZ R176, R25, R146.reuse ;  /* 0x0000009219b07220 */ /* 0x080fe20000410000 */
[----:B------:R-:W-:Y:S01]  /*3d30*/  FMUL.FTZ R57, R57, R146 ;  /* 0x0000009239397220 */ /* 0x000fe20000410000 */
[----:B------:R-:W-:Y:S01]  /*3d40*/  FADD.FTZ R52, R41, -R140 ;  /* 0x8000008c29347221 */ /* 0x000fe20000010000 */
[----:B------:R-:W-:Y:S01]  /*3d50*/  FADD.FTZ R173, R35, -R40 ;  /* 0x8000002823ad7221 */ /* 0x000fe20000010000 */
[----:B------:R-:W-:Y:S01]  /*3d60*/  FMUL.FTZ R25, R27, R176 ;  /* 0x000000b01b197220 */ /* 0x000fe20000410000 */
[----:B------:R-:W-:Y:S01]  /*3d70*/  FFMA.FTZ R27, R142, R169, R14 ;  /* 0x000000a98e1b7223 */ /* 0x000fe2000001000e */
[----:B------:R1:W3:Y:S01]  /*3d80*/  F2F.F16.F32 R31, R26 ;  /* 0x0000001a001f7304 */ /* 0x0002e20000200800 */
[----:B0-----:R-:W-:Y:S01]  /*3d90*/  FMUL.FTZ R24, R32, R55 ;  /* 0x0000003720187220 */ /* 0x001fe20000410000 */
[----:B------:R-:W-:Y:S01]  /*3da0*/  FFMA.FTZ R34, R34, R162, R161 ;  /* 0x000000a222227223 */ /* 0x000fe200000100a1 */
[----:B------:R-:W-:Y:S01]  /*3db0*/  FMUL.FTZ R140, R27, R146 ;  /* 0x000000921b8c7220 */ /* 0x000fe20000410000 */
[----:B------:R-:W-:Y:S01]  /*3dc0*/  HADD2.F32 R41, -RZ, R47.H0_H0 ;  /* 0x2000002fff297230 */ /* 0x000fe20000004100 */
[----:B--2---:R-:W-:Y:S01]  /*3dd0*/  PRMT R171, R28, 0x5410, R29 ;  /* 0x000054101cab7816 */ /* 0x004fe2000000001d */
[----:B------:R-:W-:Y:S01]  /*3de0*/  FFMA.FTZ R29, R142, R38, R13 ;  /* 0x000000268e1d7223 */ /* 0x000fe2000001000d */
[----:B------:R-:W-:Y:S01]  /*3df0*/  FADD.FTZ R53, R33, -R34 ;  /* 0x8000002221357221 */ /* 0x000fe20000010000 */
[----:B------:R-:W0:Y:S01]  /*3e00*/  F2F.F16.F32 R32, R25 ;  /* 0x0000001900207304 */ /* 0x000e220000200800 */
[----:B-1----:R-:W-:-:S02]  /*3e10*/  HADD2.F32 R26, -RZ, R165.H1_H1 ;  /* 0x300000a5ff1a7230 */ /* 0x002fc40000004100 */
[----:B------:R-:W-:Y:S01]  /*3e20*/  FFMA.FTZ R174, R174, R162, R161 ;  /* 0x000000a2aeae7223 */ /* 0x000fe200000100a1 */
[----:B------:R-:W-:Y:S01]  /*3e30*/  FMUL.FTZ R33, R41, R140 ;  /* 0x0000008c29217220 */ /* 0x000fe20000410000 */
[----:B------:R-:W-:Y:S01]  /*3e40*/  FMUL.FTZ R158, R29, R146 ;  /* 0x000000921d9e7220 */ /* 0x000fe20000410000 */
[----:B------:R-:W-:Y:S01]  /*3e50*/  FFMA.FTZ R53, R142, R53, R19 ;  /* 0x000000358e357223 */ /* 0x000fe20000010013 */
[----:B------:R-:W-:Y:S01]  /*3e60*/  FMUL.FTZ R35, R26, R57 ;  /* 0x000000391a237220 */ /* 0x000fe20000410000 */
[----:B---3--:R-:W-:Y:S01]  /*3e70*/  PRMT R169, R31, 0x5410, R36 ;  /* 0x000054101fa97816 */ /* 0x008fe20000000024 */
[----:B------:R1:W2:Y:S01]  /*3e80*/  F2F.F16.F32 R39, R24 ;  /* 0x0000001800277304 */ /* 0x0002a20000200800 */
[----:B------:R-:W3:Y:S01]  /*3e90*/  LDC.64 R26, c[0x0][0x390] ;  /* 0x0000e400ff1a7b82 */ /* 0x000ee20000000a00 */
[----:B------:R-:W-:-:S04]  /*3ea0*/  IMAD.WIDE.U32 R30, R30, 0x10000, RZ ;  /* 0x000100001e1e7825 */ /* 0x000fc800078e00ff */
[----:B------:R-:W-:Y:S01]  /*3eb0*/  FADD.FTZ R175, R43, -R174 ;  /* 0x800000ae2baf7221 */ /* 0x000fe20000010000 */
[----:B------:R-:W-:Y:S01]  /*3ec0*/  FFMA.FTZ R153, R142, R153, R12 ;  /* 0x000000998e997223 */ /* 0x000fe2000001000c */
[-C--:B------:R-:W-:Y:S01]  /*3ed0*/  FMUL.FTZ R168, R53, R146.reuse ;  /* 0x0000009235a87220 */ /* 0x080fe20000410000 */
[----:B------:R-:W-:Y:S02]  /*3ee0*/  HADD2.F32 R34, -RZ, R46.H0_H0 ;  /* 0x2000002eff227230 */ /* 0x000fe40000004100 */
[----:B0-----:R-:W-:Y:S01]  /*3ef0*/  IMAD.WIDE.U32 R28, R32, 0x10000, RZ ;  /* 0x00010000201c7825 */ /* 0x001fe200078e00ff */
[----:B-1----:R-:W0:Y:S01]  /*3f00*/  LDC.64 R24, c[0x0][0x468] ;  /* 0x00011a00ff187b82 */ /* 0x002e220000000a00 */
[----:B------:R1:W-:Y:S01]  /*3f10*/  F2F.F16.F32 R40, R33 ;  /* 0x0000002100287304 */ /* 0x0003e20000200800 */
[----:B------:R-:W-:Y:S01]  /*3f20*/  LOP3.LUT R32, R30, R37, RZ, 0xfc, !PT ;  /* 0x000000251e207212 */ /* 0x000fe200078efcff */
[--C-:B------:R-:W-:Y:S02]  /*3f30*/  HADD2.F32 R37, -RZ, R164.reuse.H1_H1 ;  /* 0x300000a4ff257230 */ /* 0x100fe40000004100 */
[----:B------:R-:W-:Y:S01]  /*3f40*/  FMUL.FTZ R153, R153, R146 ;  /* 0x0000009299997220 */ /* 0x000fe20000410000 */
[----:B------:R-:W-:Y:S01]  /*3f50*/  HADD2.F32 R170, -RZ, R49.H0_H0 ;  /* 0x20000031ffaa7230 */ /* 0x000fe20000004100 */
[----:B--2---:R-:W-:Y:S01]  /*3f60*/  LOP3.LUT R30, R28, R39, RZ, 0xfc, !PT ;  /* 0x000000271c1e7212 */ /* 0x004fe200078efcff */
[----:B------:R-:W-:Y:S01]  /*3f70*/  FFMA.FTZ R39, R142, R173, R18 ;  /* 0x000000ad8e277223 */ /* 0x000fe20000010012 */
[----:B------:R-:W-:Y:S01]  /*3f80*/  FMUL.FTZ R42, R37, R168 ;  /* 0x000000a8252a7220 */ /* 0x000fe20000410000 */
[----:B------:R2:W-:Y:S01]  /*3f90*/  F2F.F16.F32 R43, R35 ;  /* 0x00000023002b7304 */ /* 0x0005e20000200800 */
[----:B-1----:R-:W-:Y:S01]  /*3fa0*/  LOP3.LUT R33, R171, R31, RZ, 0xfc, !PT ;  /* 0x0000001fab217212 */ /* 0x002fe200078efcff */
[----:B------:R-:W-:Y:S01]  /*3fb0*/  FMUL.FTZ R34, R34, R153 ;  /* 0x0000009922227220 */ /* 0x000fe20000410000 */
[----:B------:R-:W-:Y:S01]  /*3fc0*/  LOP3.LUT R31, R169, R29, RZ, 0xfc, !PT ;  /* 0x0000001da91f7212 */ /* 0x000fe200078efcff */
[----:B------:R-:W-:Y:S01]  /*3fd0*/  FFMA.FTZ R169, R142, R52, R17 ;  /* 0x000000348ea97223 */ /* 0x000fe20000010011 */
[----:B------:R-:W-:-:S02]  /*3fe0*/  HADD2.F32 R52, -RZ, R164.H0_H0 ;  /* 0x200000a4ff347230 */ /* 0x000fc40000004100 */
[----:B---3--:R-:W-:Y:S01]  /*3ff0*/  IMAD.WIDE.U32 R28, R159, 0x8, R26 ;  /* 0x000000089f1c7825 */ /* 0x008fe200078e001a */
[----:B------:R1:W-:Y:S03]  /*4000*/  F2F.F16.F32 R173, R42 ;  /* 0x0000002a00ad7304 */ /* 0x0003e60000200800 */
[----:B--2---:R-:W-:Y:S02]  /*4010*/  HADD2.F32 R35, -RZ, R165.H0_H0 ;  /* 0x200000a5ff237230 */ /* 0x004fe40000004100 */
[----:B------:R-:W-:Y:S01]  /*4020*/  FMUL.FTZ R169, R169, R146 ;  /* 0x00000092a9a97220 */ /* 0x000fe20000410000 */
[----:B------:R-:W-:Y:S01]  /*4030*/  HADD2.F32 R174, -RZ, R48.H0_H0 ;  /* 0x20000030ffae7230 */ /* 0x000fe20000004100 */
[----:B------:R-:W2:Y:S01]  /*4040*/  LDG.E.64 R28, desc[UR8][R28.64] ;  /* 0x000000081c1c7981 */ /* 0x000ea2000c1e1b00 */
[----:B0-----:R-:W-:-:S04]  /*4050*/  IMAD.WIDE.U32 R36, R159, 0x8, R24 ;  /* 0x000000089f247825 */ /* 0x001fc800078e0018 */
[----:B------:R-:W-:Y:S01]  /*4060*/  FMUL.FTZ R35, R35, R158 ;  /* 0x0000009e23237220 */ /* 0x000fe20000410000 */
[----:B------:R-:W-:Y:S01]  /*4070*/  FMUL.FTZ R159, R39, R146 ;  /* 0x00000092279f7220 */ /* 0x000fe20000410000 */
[----:B------:R-:W-:Y:S01]  /*4080*/  FFMA.FTZ R39, R142, R175, R16 ;  /* 0x000000af8e277223 */ /* 0x000fe20000010010 */
[----:B-1----:R-:W-:Y:S01]  /*4090*/  FMUL.FTZ R42, R52, R169 ;  /* 0x000000a9342a7220 */ /* 0x002fe20000410000 */
[----:B------:R-:W0:Y:S01]  /*40a0*/  F2F.F16.F32 R38, R35 ;  /* 0x0000002300267304 */ /* 0x000e220000200800 */
[----:B------:R-:W-:Y:S01]  /*40b0*/  FMUL.FTZ R170, R170, R159 ;  /* 0x0000009faaaa7220 */ /* 0x000fe20000410000 */
[----:B------:R-:W-:-:S06]  /*40c0*/  IMAD.WIDE.U32 R52, R163, 0x8, R24 ;  /* 0x00000008a3347825 */ /* 0x000fcc00078e0018 */
[----:B------:R1:W-:Y:S01]  /*40d0*/  F2F.F16.F32 R41, R34 ;  /* 0x0000002200297304 */ /* 0x0003e20000200800 */
[----:B------:R0:W-:Y:S01]  /*40e0*/  STG.E.64 desc[UR8][R36.64], R32 ;  /* 0x0000002024007986 */ /* 0x0001e2000c101b08 */
[----:B-1----:R-:W-:-:S04]  /*40f0*/  IMAD.WIDE.U32 R34, R163, 0x8, R26 ;  /* 0x00000008a3227825 */ /* 0x002fc800078e001a */
[----:B------:R-:W-:Y:S02]  /*4100*/  FMUL.FTZ R163, R39, R146 ;  /* 0x0000009227a37220 */ /* 0x000fe40000410000 */
[----:B------:R1:W3:Y:S01]  /*4110*/  F2F.F16.F32 R172, R170 ;  /* 0x000000aa00ac7304 */ /* 0x0002e20000200800 */
[----:B------:R-:W4:Y:S07]  /*4120*/  LDG.E.64 R34, desc[UR8][R34.64] ;  /* 0x0000000822227981 */ /* 0x000f2e000c1e1b00 */
[----:B------:R-:W5:Y:S01]  /*4130*/  F2F.F16.F32 R42, R42 ;  /* 0x0000002a002a7304 */ /* 0x000f620000200800 */
[----:B-1----:R-:W-:Y:S01]  /*4140*/  FMUL.FTZ R170, R174, R163 ;  /* 0x000000a3aeaa7220 */ /* 0x002fe20000410000 */
[----:B0-----:R-:W-:Y:S01]  /*4150*/  IMAD.WIDE.U32 R36, R38, 0x10000, RZ ;  /* 0x0001000026247825 */ /* 0x001fe200078e00ff */
[----:B------:R-:W-:-:S05]  /*4160*/  PRMT R43, R40, 0x5410, R43 ;  /* 0x00005410282b7816 */ /* 0x000fca000000002b */
[----:B------:R-:W0:Y:S01]  /*4170*/  F2F.F16.F32 R171, R170 ;  /* 0x000000aa00ab7304 */ /* 0x000e220000200800 */
[----:B------:R-:W-:Y:S01]  /*4180*/  IMAD.WIDE.U32 R32, R145, 0x8, R26 ;  /* 0x0000000891207825 */ /* 0x000fe200078e001a */
[----:B------:R-:W-:Y:S01]  /*4190*/  LOP3.LUT R37, R43, R37, RZ, 0xfc, !PT ;  /* 0x000000252b257212 */ /* 0x000fe200078efcff */
[----:B------:R1:W-:Y:S01]  /*41a0*/  STG.E.64 desc[UR8][R52.64], R30 ;  /* 0x0000001e34007986 */ /* 0x0003e2000c101b08 */
[----:B---3--:R-:W-:Y:S01]  /*41b0*/  PRMT R173, R172, 0x5410, R173 ;  /* 0x00005410acad7816 */ /* 0x008fe200000000ad */
[----:B-----5:R-:W-:Y:S02]  /*41c0*/  IMAD.WIDE.U32 R42, R42, 0x10000, RZ ;  /* 0x000100002a2a7825 */ /* 0x020fe400078e00ff */
[----:B------:R-:W3:Y:S01]  /*41d0*/  LDG.E.64 R32, desc[UR8][R32.64] ;  /* 0x0000000820207981 */ /* 0x000ee2000c1e1b00 */
[----:B------:R-:W-:Y:S01]  /*41e0*/  LOP3.LUT R36, R36, R41, RZ, 0xfc, !PT ;  /* 0x0000002924247212 */ /* 0x000fe200078efcff */
[----:B------:R-:W-:-:S04]  /*41f0*/  IMAD.WIDE.U32 R38, R145, 0x8, R24 ;  /* 0x0000000891267825 */ /* 0x000fc800078e0018 */
[----:B------:R-:W-:Y:S01]  /*4200*/  IMAD.WIDE.U32 R40, R143, 0x8, R26 ;  /* 0x000000088f287825 */ /* 0x000fe200078e001a */
[----:B-1----:R-:W-:Y:S02]  /*4210*/  LOP3.LUT R31, R173, R43, RZ, 0xfc, !PT ;  /* 0x0000002bad1f7212 */ /* 0x002fe400078efcff */
[----:B0-----:R-:W-:Y:S01]  /*4220*/  LOP3.LUT R30, R42, R171, RZ, 0xfc, !PT ;  /* 0x000000ab2a1e7212 */ /* 0x001fe200078efcff */
[----:B------:R-:W-:Y:S01]  /*4230*/  IMAD.WIDE.U32 R42, R143, 0x8, R24 ;  /* 0x000000088f2a7825 */ /* 0x000fe200078e0018 */
[----:B------:R0:W-:Y:S03]  /*4240*/  STG.E.64 desc[UR8][R38.64], R36 ;  /* 0x0000002426007986 */ /* 0x0001e6000c101b08 */
[----:B------:R-:W-:Y:S01]  /*4250*/  IMAD.WIDE.U32 R26, R139, 0x8, R26 ;  /* 0x000000088b1a7825 */ /* 0x000fe200078e001a */
[----:B------:R-:W5:Y:S04]  /*4260*/  LDG.E.64 R40, desc[UR8][R40.64] ;  /* 0x0000000828287981 */ /* 0x000f68000c1e1b00 */
[----:B------:R1:W-:Y:S04]  /*4270*/  STG.E.64 desc[UR8][R42.64], R30 ;  /* 0x0000001e2a007986 */ /* 0x0003e8000c101b08 */
[----:B------:R-:W5:Y:S01]  /*4280*/  LDG.E.64 R26, desc[UR8][R26.64] ;  /* 0x000000081a1a7981 */ /* 0x000f62000c1e1b00 */
[-CC-:B------:R-:W-:Y:S01]  /*4290*/  FFMA.FTZ R52, R157, R162.reuse, R161.reuse ;  /* 0x000000a29d347223 */ /* 0x180fe200000100a1 */
[-CC-:B------:R-:W-:Y:S01]  /*42a0*/  FFMA.FTZ R53, R160, R162.reuse, R161.reuse ;  /* 0x000000a2a0357223 */ /* 0x180fe200000100a1 */
[----:B0-----:R-:W-:-:S02]  /*42b0*/  FFMA.FTZ R39, R156, R162, R161 ;  /* 0x000000a29c277223 */ /* 0x001fc400000100a1 */
[----:B------:R-:W-:Y:S01]  /*42c0*/  FADD.FTZ R155, R155, -R52 ;  /* 0x800000349b9b7221 */ /* 0x000fe20000010000 */
[----:B------:R-:W-:-:S03]  /*42d0*/  FADD.FTZ R53, R154, -R53 ;  /* 0x800000359a357221 */ /* 0x000fc60000010000 */
[----:B------:R-:W-:Y:S01]  /*42e0*/  FFMA.FTZ R37, R142, R155, R22 ;  /* 0x0000009b8e257223 */ /* 0x000fe20000010016 */
[----:B-1----:R-:W-:Y:S01]  /*42f0*/  FADD.FTZ R31, R150, -R39 ;  /* 0x80000027961f7221 */ /* 0x002fe20000010000 */
[----:B------:R-:W-:Y:S02]  /*4300*/  FFMA.FTZ R162, R151, R162, R161 ;  /* 0x000000a297a27223 */ /* 0x000fe400000100a1 */
[----:B------:R-:W-:Y:S01]  /*4310*/  FMUL.FTZ R145, R37, R146 ;  /* 0x0000009225917220 */ /* 0x000fe20000410000 */
[C---:B------:R-:W-:Y:S01]  /*4320*/  FFMA.FTZ R37, R142.reuse, R53, R23 ;  /* 0x000000358e257223 */ /* 0x040fe20000010017 */
[----:B------:R-:W-:Y:S01]  /*4330*/  FFMA.FTZ R31, R142, R31, R21 ;  /* 0x0000001f8e1f7223 */ /* 0x000fe20000010015 */
[----:B------:R-:W-:Y:S02]  /*4340*/  HADD2.F32 R36, -RZ, R51.H0_H0 ;  /* 0x20000033ff247230 */ /* 0x000fe40000004100 */
[----:B------:R-:W-:Y:S01]  /*4350*/  FADD.FTZ R147, R147, -R162 ;  /* 0x800000a293937221 */ /* 0x000fe20000010000 */
[----:B------:R-:W-:-:S02]  /*4360*/  HADD2.F32 R39, -RZ, R0.H1_H1 ;  /* 0x30000000ff277230 */ /* 0x000fc40000004100 */
[-C--:B------:R-:W-:Y:S01]  /*4370*/  FMUL.FTZ R150, R37, R146.reuse ;  /* 0x0000009225967220 */ /* 0x080fe20000410000 */
[----:B------:R-:W-:Y:S02]  /*4380*/  HADD2.F32 R43, -RZ, R0.H0_H0 ;  /* 0x20000000ff2b7230 */ /* 0x000fe40000004100 */
[----:B------:R-:W-:Y:S01]  /*4390*/  FMUL.FTZ R42, R31, R146 ;  /* 0x000000921f2a7220 */ /* 0x000fe20000410000 */
[----:B------:R-:W-:Y:S01]  /*43a0*/  FFMA.FTZ R31, R142, R147, R20 ;  /* 0x000000938e1f7223 */ /* 0x000fe20000010014 */
[----:B------:R-:W-:Y:S01]  /*43b0*/  FMUL.FTZ R30, R36, R145 ;  /* 0x00000091241e7220 */ /* 0x000fe20000410000 */
[----:B------:R-:W-:Y:S01]  /*43c0*/  FMUL.FTZ R37, R39, R150 ;  /* 0x0000009627257220 */ /* 0x000fe20000410000 */
[----:B------:R-:W-:Y:S01]  /*43d0*/  FMUL.FTZ R43, R43, R42 ;  /* 0x0000002a2b2b7220 */ /* 0x000fe20000410000 */
[----:B------:R-:W-:Y:S02]  /*43e0*/  HADD2.F32 R39, -RZ, R50.H0_H0 ;  /* 0x20000032ff277230 */ /* 0x000fe40000004100 */
[----:B------:R-:W-:Y:S01]  /*43f0*/  FMUL.FTZ R146, R31, R146 ;  /* 0x000000921f927220 */ /* 0x000fe20000410000 */
[----:B------:R-:W-:Y:S03]  /*4400*/  F2F.F16.F32 R36, R30 ;  /* 0x0000001e00247304 */ /* 0x000fe60000200800 */
[----:B------:R-:W-:-:S05]  /*4410*/  FMUL.FTZ R38, R39, R146 ;  /* 0x0000009227267220 */ /* 0x000fca0000410000 */
[----:B------:R-:W0:Y:S08]  /*4420*/  F2F.F16.F32 R30, R43 ;  /* 0x0000002b001e7304 */ /* 0x000e300000200800 */
[----:B------:R-:W1:Y:S08]  /*4430*/  F2F.F16.F32 R37, R37 ;  /* 0x0000002500257304 */ /* 0x000e700000200800 */
[----:B------:R-:W2:Y:S01]  /*4440*/  F2F.F16.F32 R39, R38 ;  /* 0x0000002600277304 */ /* 0x000ea20000200800 */
[----:B0-----:R-:W-:Y:S01]  /*4450*/  IMAD.WIDE.U32 R30, R30, 0x10000, RZ ;  /* 0x000100001e1e7825 */ /* 0x001fe200078e00ff */
[----:B-1----:R-:W-:-:S03]  /*4460*/  PRMT R143, R36, 0x5410, R37 ;  /* 0x00005410248f7816 */ /* 0x002fc60000000025 */
[----:B------:R-:W-:Y:S01]  /*4470*/  IMAD.WIDE.U32 R24, R139, 0x8, R24 ;  /* 0x000000088b187825 */ /* 0x000fe200078e0018 */
[----:B--2---:R-:W-:-:S03]  /*4480*/  SHF.R.U32.HI R52, RZ, 0x10, R29 ;  /* 0x00000010ff347819 */ /* 0x004fc6000001161d */
[----:B------:R-:W-:Y:S01]  /*4490*/  HADD2.F32 R36, -RZ, R29.H0_H0 ;  /* 0x2000001dff247230 */ /* 0x000fe20000004100 */
[----:B------:R-:W-:Y:S01]  /*44a0*/  SHF.R.U64 R142, R28, 0x10, R29 ;  /* 0x000000101c8e7819 */ /* 0x000fe2000000121d */
[----:B------:R-:W-:Y:S01]  /*44b0*/  HADD2.F32 R53, -RZ, R28.H0_H0 ;  /* 0x2000001cff357230 */ /* 0x000fe20000004100 */
[----:B------:R-:W-:Y:S02]  /*44c0*/  LOP3.LUT R29, R143, R31, RZ, 0xfc, !PT ;  /* 0x0000001f8f1d7212 */ /* 0x000fe400078efcff */
[----:B------:R-:W-:Y:S01]  /*44d0*/  LOP3.LUT R28, R30, R39, RZ, 0xfc, !PT ;  /* 0x000000271e1c7212 */ /* 0x000fe200078efcff */
[----:B------:R-:W-:Y:S02]  /*44e0*/  HADD2.F32 R37, -RZ, R142.H0_H0 ;  /* 0x2000008eff257230 */ /* 0x000fe40000004100 */
[----:B------:R-:W-:Y:S01]  /*44f0*/  FMUL.FTZ R143, R149, R36 ;  /* 0x00000024958f7220 */ /* 0x000fe20000410000 */
[----:B----4-:R-:W-:Y:S02]  /*4500*/  HADD2.F32 R31, -RZ, R35.H0_H0 ;  /* 0x20000023ff1f7230 */ /* 0x010fe40000004100 */
[----:B------:R-:W-:Y:S01]  /*4510*/  HADD2.F32 R30, -RZ, R34.H0_H0 ;  /* 0x20000022ff1e7230 */ /* 0x000fe20000004100 */
[----:B------:R-:W-:-:S02]  /*4520*/  SHF.R.U64 R34, R34, 0x10, R35 ;  /* 0x0000001022227819 */ /* 0x000fc40000001223 */
[----:B------:R-:W-:Y:S01]  /*4530*/  SHF.R.U32.HI R39, RZ, 0x10, R35 ;  /* 0x00000010ff277819 */ /* 0x000fe20000011623 */
[----:B------:R-:W-:Y:S02]  /*4540*/  FMUL.FTZ R35, R54, R31 ;  /* 0x0000001f36237220 */ /* 0x000fe40000410000 */
[----:B------:R-:W-:-:S05]  /*4550*/  HADD2.F32 R31, -RZ, R34.H0_H0 ;  /* 0x20000022ff1f7230 */ /* 0x000fca0000004100 */
[----:B------:R-:W-:Y:S01]  /*4560*/  FMUL.FTZ R176, R176, R31 ;  /* 0x0000001fb0b07220 */ /* 0x000fe20000410000 */
[----:B------:R-:W-:Y:S01]  /*4570*/  HADD2.F32 R39, -RZ, R39.H0_H0 ;  /* 0x20000027ff277230 */ /* 0x000fe20000004100 */
[----:B---3--:R-:W-:Y:S01]  /*4580*/  SHF.R.U64 R31, R32, 0x10, R33 ;  /* 0x00000010201f7819 */ /* 0x008fe20000001221 */
[----:B------:R-:W-:Y:S01]  /*4590*/  FMUL.FTZ R142, R148, R37 ;  /* 0x00000025948e7220 */ /* 0x000fe20000410000 */
[----:B------:R-:W-:-:S03]  /*45a0*/  FMUL.FTZ R37, R55, R30 ;  /* 0x0000001e37257220 */ /* 0x000fc60000410000 */
[----:B------:R-:W-:Y:S02]  /*45b0*/  HADD2.F32 R31, -RZ, R31.H0_H0 ;  /* 0x2000001fff1f7230 */ /* 0x000fe40000004100 */
[----:B------:R-:W-:Y:S01]  /*45c0*/  FMUL.FTZ R34, R56, R39 ;  /* 0x0000002738227220 */ /* 0x000fe20000410000 */
[----:B------:R-:W-:Y:S01]  /*45d0*/  HADD2.F32 R30, -RZ, R32.H0_H0 ;  /* 0x20000020ff1e7230 */ /* 0x000fe20000004100 */
[----:B------:R-:W-:Y:S01]  /*45e0*/  SHF.R.U32.HI R36, RZ, 0x10, R33 ;  /* 0x00000010ff247819 */ /* 0x000fe20000011621 */
[----:B------:R-:W-:Y:S02]  /*45f0*/  HADD2.F32 R39, -RZ, R33.H0_H0 ;  /* 0x20000021ff277230 */ /* 0x000fe40000004100 */
[----:B------:R-:W-:Y:S01]  /*4600*/  FMUL.FTZ R158, R158, R31 ;  /* 0x0000001f9e9e7220 */ /* 0x000fe20000410000 */
[----:B------:R0:W-:Y:S01]  /*4610*/  STG.E.64 desc[UR8][R24.64], R28 ;  /* 0x0000001c18007986 */ /* 0x0001e2000c101b08 */
[----:B------:R-:W-:Y:S01]  /*4620*/  FMUL.FTZ R153, R153, R30 ;  /* 0x0000001e99997220 */ /* 0x000fe20000410000 */
[----:B-----5:R-:W-:Y:S01]  /*4630*/  HADD2.F32 R32, -RZ, R40.H0_H0 ;  /* 0x20000028ff207230 */ /* 0x020fe20000004100 */
[----:B------:R-:W-:-:S02]  /*4640*/  SHF.R.U32.HI R181, RZ, 0x10, R41 ;  /* 0x00000010ffb57819 */ /* 0x000fc40000011629 */
[----:B------:R-:W-:Y:S02]  /*4650*/  SHF.R.U64 R40, R40, 0x10, R41 ;  /* 0x0000001028287819 */ /* 0x000fe40000001229 */
[--C-:B------:R-:W-:Y:S02]  /*4660*/  SHF.R.U64 R33, R26, 0x10, R27.reuse ;  /* 0x000000101a217819 */ /* 0x100fe4000000121b */
[----:B------:R-:W-:Y:S01]  /*4670*/  SHF.R.U32.HI R31, RZ, 0x10, R27 ;  /* 0x00000010ff1f7819 */ /* 0x000fe2000001161b */
        /* <DEDUP_REMOVED lines=22> */
.L_x_6884:
[-CC-:B------:R-:W-:Y:S01]  /*47e0*/  FFMA.FTZ R170, R170, R162.reuse, R161.reuse ;  /* 0x000000a2aaaa7223 */ /* 0x180fe200000100a1 */
[-CC-:B------:R-:W-:Y:S01]  /*47f0*/  FFMA.FTZ R38, R38, R162.reuse, R161.reuse ;  /* 0x000000a226267223 */ /* 0x180fe200000100a1 */
[----:B------:R-:W-:Y:S02]  /*4800*/  HADD2.F32 R30, -RZ, R167.H1_H1 ;  /* 0x300000a7ff1e7230 */ /* 0x000fe40000004100 */
[-CC-:B------:R-:W-:Y:S01]  /*4810*/  FFMA.FTZ R32, R32, R162.reuse, R161.reuse ;  /* 0x000000a220207223 */ /* 0x180fe200000100a1 */
[----:B------:R-:W-:Y:S01]  /*4820*/  FADD.FTZ R27, R153, -R170 ;  /* 0x800000aa991b7221 */ /* 0x000fe20000010000 */
[----:B------:R-:W-:Y:S01]  /*4830*/  FADD.FTZ R149, R149, -R38 ;  /* 0x8000002695957221 */ /* 0x000fe20000010000 */
[-CC-:B------:R-:W-:Y:S01]  /*4840*/  FFMA.FTZ R148, R148, R162.reuse, R161.reuse ;  /* 0x000000a294947223 */ /* 0x180fe200000100a1 */
[-C--:B------:R-:W-:Y:S01]  /*4850*/  FFMA.FTZ R152, R152, R162.reuse, R161 ;  /* 0x000000a298987223 */ /* 0x080fe200000100a1 */
[C---:B------:R-:W-:Y:S01]  /*4860*/  FFMA.FTZ R27, R142.reuse, R27, R7 ;  /* 0x0000001b8e1b7223 */ /* 0x040fe20000010007 */
[----:B------:R-:W-:Y:S01]  /*4870*/  FFMA.FTZ R26, R142, R149, R6 ;  /* 0x000000958e1a7223 */ /* 0x000fe20000010006 */
[-CC-:B------:R-:W-:Y:S01]  /*4880*/  FFMA.FTZ R158, R158, R162.reuse, R161.reuse ;  /* 0x000000a29e9e7223 */ /* 0x180fe200000100a1 */
[----:B------:R-:W-:Y:S01]  /*4890*/  FFMA.FTZ R24, R168, R162, R161 ;  /* 0x000000a2a8187223 */ /* 0x000fe200000100a1 */
[----:B------:R-:W-:Y:S01]  /*48a0*/  FMUL.FTZ R169, R27, R146 ;  /* 0x000000921ba97220 */ /* 0x000fe20000410000 */
[----:B------:R-:W-:Y:S01]  /*48b0*/  FADD.FTZ R39, R39, -R32 ;  /* 0x8000002027277221 */ /* 0x000fe20000010000 */
[----:B------:R-:W-:-:S02]  /*48c0*/  HADD2.F32 R29, -RZ, R3.H0_H0 ;  /* 0x20000003ff1d7230 */ /* 0x000fc40000004100 */
[----:B------:R-:W-:Y:S01]  /*48d0*/  FADD.FTZ R177, R177, -R148 ;  /* 0x80000094b1b17221 */ /* 0x000fe20000010000 */
[----:B------:R-:W-:Y:S01]  /*48e0*/  FMUL.FTZ R30, R30, R169 ;  /* 0x000000a91e1e7220 */ /* 0x000fe20000410000 */
[----:B------:R-:W-:Y:S01]  /*48f0*/  FADD.FTZ R31, R179, -R152 ;  /* 0x80000098b31f7221 */ /* 0x000fe20000010000 */
[----:B------:R-:W-:Y:S01]  /*4900*/  FMUL.FTZ R168, R26, R146 ;  /* 0x000000921aa87220 */ /* 0x000fe20000410000 */
[----:B------:R-:W-:Y:S01]  /*4910*/  FADD.FTZ R25, R37, -R158 ;  /* 0x8000009e25197221 */ /* 0x000fe20000010000 */
[----:B------:R-:W-:Y:S01]  /*4920*/  FADD.FTZ R183, R183, -R24 ;  /* 0x80000018b7b77221 */ /* 0x000fe20000010000 */
[----:B------:R-:W-:Y:S01]  /*4930*/  FFMA.FTZ R36, R36, R162, R161 ;  /* 0x000000a224247223 */ /* 0x000fe200000100a1 */
[C---:B------:R-:W-:Y:S01]  /*4940*/  FFMA.FTZ R24, R142.reuse, R39, R4 ;  /* 0x000000278e187223 */ /* 0x040fe20000010004 */
[----:B------:R0:W-:Y:S01]  /*4950*/  F2F.F16.F32 R37, R30 ;  /* 0x0000001e00257304 */ /* 0x0001e20000200800 */
[----:B------:R-:W-:Y:S01]  /*4960*/  FFMA.FTZ R31, R142, R31, R11 ;  /* 0x0000001f8e1f7223 */ /* 0x000fe2000001000b */
[----:B------:R-:W-:Y:S01]  /*4970*/  FMUL.FTZ R28, R29, R168 ;  /* 0x000000a81d1c7220 */ /* 0x000fe20000410000 */
[----:B------:R-:W-:Y:S01]  /*4980*/  FADD.FTZ R149, R173, -R36 ;  /* 0x80000024ad957221 */ /* 0x000fe20000010000 */
[----:B------:R-:W-:-:S02]  /*4990*/  HADD2.F32 R29, -RZ, R2.H0_H0 ;  /* 0x20000002ff1d7230 */ /* 0x000fc40000004100 */
[----:B------:R-:W-:Y:S01]  /*49a0*/  FMUL.FTZ R172, R24, R146 ;  /* 0x0000009218ac7220 */ /* 0x000fe20000410000 */
[----:B------:R-:W-:Y:S02]  /*49b0*/  HADD2.F32 R39, -RZ, R45.H0_H0 ;  /* 0x2000002dff277230 */ /* 0x000fe40000004100 */
[----:B------:R-:W-:Y:S01]  /*49c0*/  FFMA.FTZ R40, R40, R162, R161 ;  /* 0x000000a228287223 */ /* 0x000fe200000100a1 */
[----:B------:R-:W-:Y:S02]  /*49d0*/  HADD2.F32 R36, -RZ, R166.H1_H1 ;  /* 0x300000a6ff247230 */ /* 0x000fe40000004100 */
[C---:B0-----:R-:W-:Y:S01]  /*49e0*/  FFMA.FTZ R30, R142.reuse, R177, R10 ;  /* 0x000000b18e1e7223 */ /* 0x041fe2000001000a */
[----:B------:R-:W-:Y:S01]  /*49f0*/  FFMA.FTZ R25, R142, R25, R5 ;  /* 0x000000198e197223 */ /* 0x000fe20000010005 */
[----:B------:R-:W-:Y:S01]  /*4a00*/  FMUL.FTZ R171, R31, R146 ;  /* 0x000000921fab7220 */ /* 0x000fe20000410000 */
[--C-:B------:R-:W-:Y:S01]  /*4a10*/  FFMA.FTZ R56, R56, R162, R161.reuse ;  /* 0x000000a238387223 */ /* 0x100fe200000100a1 */
[----:B------:R-:W-:Y:S01]  /*4a20*/  FMUL.FTZ R170, R30, R146 ;  /* 0x000000921eaa7220 */ /* 0x000fe20000410000 */
[----:B------:R0:W1:Y:S01]  /*4a30*/  F2F.F16.F32 R32, R28 ;  /* 0x0000001c00207304 */ /* 0x0000620000200800 */
[-CC-:B------:R-:W-:Y:S01]  /*4a40*/  FFMA.FTZ R54, R54, R162.reuse, R161.reuse ;  /* 0x000000a236367223 */ /* 0x180fe200000100a1 */
[----:B------:R-:W-:Y:S01]  /*4a50*/  FFMA.FTZ R42, R42, R162, R161 ;  /* 0x000000a22a2a7223 */ /* 0x000fe200000100a1 */
[----:B------:R-:W-:Y:S01]  /*4a60*/  FMUL.FTZ R29, R29, R172 ;  /* 0x000000ac1d1d7220 */ /* 0x000fe20000410000 */
[----:B------:R-:W-:Y:S01]  /*4a70*/  FADD.FTZ R148, R53, -R40 ;  /* 0x8000002835947221 */ /* 0x000fe20000010000 */
[----:B------:R-:W-:Y:S01]  /*4a80*/  FMUL.FTZ R173, R25, R146 ;  /* 0x0000009219ad7220 */ /* 0x000fe20000410000 */
[----:B------:R-:W-:Y:S01]  /*4a90*/  FMUL.FTZ R39, R39, R170 ;  /* 0x000000aa27277220 */ /* 0x000fe20000410000 */
[----:B------:R-:W-:Y:S01]  /*4aa0*/  FMUL.FTZ R40, R36, R171 ;  /* 0x000000ab24287220 */ /* 0x000fe20000410000 */
[----:B------:R-:W-:Y:S01]  /*4ab0*/  FADD.FTZ R153, R175, -R56 ;  /* 0x80000038af997221 */ /* 0x000fe20000010000 */
[----:B0-----:R-:W-:-:S02]  /*4ac0*/  HADD2.F32 R28, -RZ, R167.H0_H0 ;  /* 0x200000a7ff1c7230 */ /* 0x001fc40000004100 */
[----:B------:R-:W-:Y:S01]  /*4ad0*/  FADD.FTZ R56, R55, -R54 ;  /* 0x8000003637387221 */ /* 0x000fe20000010000 */
[----:B------:R0:W-:Y:S01]  /*4ae0*/  F2F.F16.F32 R141, R29 ;  /* 0x0000001d008d7304 */ /* 0x0001e20000200800 */
[----:B------:R-:W-:Y:S01]  /*4af0*/  FADD.FTZ R55, R57, -R42 ;  /* 0x8000002a39377221 */ /* 0x000fe20000010000 */
[-CC-:B------:R-:W-:Y:S01]  /*4b00*/  FFMA.FTZ R54, R34, R162.reuse, R161.reuse ;  /* 0x000000a222367223 */ /* 0x180fe200000100a1 */
[----:B------:R-:W-:Y:S01]  /*4b10*/  FMUL.FTZ R28, R28, R173 ;  /* 0x000000ad1c1c7220 */ /* 0x000fe20000410000 */
[-CC-:B------:R-:W-:Y:S01]  /*4b20*/  FFMA.FTZ R140, R140, R162.reuse, R161.reuse ;  /* 0x000000a28c8c7223 */ /* 0x180fe200000100a1 */
[----:B------:R-:W-:Y:S01]  /*4b30*/  FFMA.FTZ R52, R52, R162, R161 ;  /* 0x000000a234347223 */ /* 0x000fe200000100a1 */
[----:B------:R-:W-:Y:S02]  /*4b40*/  HADD2.F32 R36, -RZ, R44.H0_H0 ;  /* 0x2000002cff247230 */ /* 0x000fe40000004100 */
[C---:B------:R-:W-:Y:S01]  /*4b50*/  FFMA.FTZ R34, R142.reuse, R55, R14 ;  /* 0x000000378e227223 */ /* 0x040fe2000001000e */
[----:B------:R2:W-:Y:S01]  /*4b60*/  F2F.F16.F32 R42, R39 ;  /* 0x00000027002a7304 */ /* 0x0005e20000200800 */
[----:B0-----:R-:W-:Y:S01]  /*4b70*/  FFMA.FTZ R29, R142, R149, R9 ;  /* 0x000000958e1d7223 */ /* 0x001fe20000010009 */
[----:B------:R-:W-:Y:S01]  /*4b80*/  FADD.FTZ R181, R33, -R54 ;  /* 0x8000003621b57221 */ /* 0x000fe20000010000 */
[----:B------:R-:W-:Y:S01]  /*4b90*/  FADD.FTZ R182, R41, -R140 ;  /* 0x8000008c29b67221 */ /* 0x000fe20000010000 */
[----:B------:R-:W0:Y:S01]  /*4ba0*/  LDC.64 R54, c[0x0][0x390] ;  /* 0x0000e400ff367b82 */ /* 0x000e220000000a00 */
[----:B------:R-:W-:Y:S01]  /*4bb0*/  FMUL.FTZ R176, R29, R146 ;  /* 0x000000921db07220 */ /* 0x000fe20000410000 */
[----:B------:R-:W-:Y:S01]  /*4bc0*/  FFMA.FTZ R174, R174, R162, R161 ;  /* 0x000000a2aeae7223 */ /* 0x000fe200000100a1 */
[----:B------:R-:W-:Y:S01]  /*4bd0*/  FADD.FTZ R177, R35, -R52 ;  /* 0x8000003423b17221 */ /* 0x000fe20000010000 */
[----:B------:R3:W4:Y:S01]  /*4be0*/  F2F.F16.F32 R57, R40 ;  /* 0x0000002800397304 */ /* 0x0007220000200800 */
[----:B--2---:R-:W-:-:S02]  /*4bf0*/  HADD2.F32 R39, -RZ, R166.H0_H0 ;  /* 0x200000a6ff277230 */ /* 0x004fc40000004100 */
[----:B------:R-:W-:Y:S01]  /*4c00*/  FADD.FTZ R187, R43, -R174 ;  /* 0x800000ae2bbb7221 */ /* 0x000fe20000010000 */
[----:B------:R-:W-:Y:S02]  /*4c10*/  HADD2.F32 R33, -RZ, R47.H0_H0 ;  /* 0x2000002fff217230 */ /* 0x000fe40000004100 */
[----:B------:R-:W-:Y:S01]  /*4c20*/  FMUL.FTZ R178, R34, R146 ;  /* 0x0000009222b27220 */ /* 0x000fe20000410000 */
[----:B-1----:R-:W-:Y:S01]  /*4c30*/  PRMT R149, R32, 0x5410, R37 ;  /* 0x0000541020957816 */ /* 0x002fe20000000025 */
[----:B------:R-:W-:Y:S01]  /*4c40*/  FMUL.FTZ R39, R39, R176 ;  /* 0x000000b027277220 */ /* 0x000fe20000410000 */
[C---:B------:R-:W-:Y:S01]  /*4c50*/  FFMA.FTZ R35, R142.reuse, R148, R15 ;  /* 0x000000948e237223 */ /* 0x040fe2000001000f */
[----:B------:R1:W2:Y:S01]  /*4c60*/  F2F.F16.F32 R38, R28 ;  /* 0x0000001c00267304 */ /* 0x0002a20000200800 */
[----:B---3--:R-:W3:Y:S01]  /*4c70*/  LDC.64 R40, c[0x0][0x478] ;  /* 0x00011e00ff287b82 */ /* 0x008ee20000000a00 */
[----:B------:R-:W-:Y:S01]  /*4c80*/  FFMA.FTZ R32, R142, R153, R12 ;  /* 0x000000998e207223 */ /* 0x000fe2000001000c */
[----:B------:R-:W-:Y:S01]  /*4c90*/  FMUL.FTZ R174, R35, R146 ;  /* 0x0000009223ae7220 */ /* 0x000fe20000410000 */
[----:B------:R-:W-:-:S02]  /*4ca0*/  HADD2.F32 R37, -RZ, R46.H0_H0 ;  /* 0x2000002eff257230 */ /* 0x000fc40000004100 */
[----:B------:R-:W-:Y:S01]  /*4cb0*/  FMUL.FTZ R180, R32, R146 ;  /* 0x0000009220b47220 */ /* 0x000fe20000410000 */
[----:B----4-:R-:W-:Y:S01]  /*4cc0*/  PRMT R57, R42, 0x5410, R57 ;  /* 0x000054102a397816 */ /* 0x010fe20000000039 */
[----:B------:R2:W4:Y:S01]  /*4cd0*/  F2F.F16.F32 R52, R39 ;  /* 0x0000002700347304 */ /* 0x0005220000200800 */
[----:B-1----:R-:W-:Y:S01]  /*4ce0*/  FFMA.FTZ R28, R142, R183, R8 ;  /* 0x000000b78e1c7223 */ /* 0x002fe20000010008 */
[----:B------:R-:W1:Y:S01]  /*4cf0*/  LDC.64 R42, c[0x0][0x468] ;  /* 0x00011a00ff2a7b82 */ /* 0x000e620000000a00 */
[----:B------:R-:W-:Y:S01]  /*4d00*/  FMUL.FTZ R152, R37, R180 ;  /* 0x000000b425987220 */ /* 0x000fe20000410000 */
[----:B------:R-:W-:Y:S02]  /*4d10*/  HADD2.F32 R140, -RZ, R165.H0_H0 ;  /* 0x200000a5ff8c7230 */ /* 0x000fe40000004100 */
[----:B------:R-:W-:Y:S01]  /*4d20*/  FMUL.FTZ R175, R28, R146 ;  /* 0x000000921caf7220 */ /* 0x000fe20000410000 */
[----:B------:R-:W-:Y:S02]  /*4d30*/  HADD2.F32 R158, -RZ, R49.H0_H0 ;  /* 0x20000031ff9e7230 */ /* 0x000fe40000004100 */
[----:B------:R-:W-:-:S02]  /*4d40*/  HADD2.F32 R190, -RZ, R164.H1_H1 ;  /* 0x300000a4ffbe7230 */ /* 0x000fc40000004100 */
[----:B------:R-:W-:Y:S01]  /*4d50*/  FMUL.FTZ R36, R36, R175 ;  /* 0x000000af24247220 */ /* 0x000fe20000410000 */
[----:B--2---:R-:W-:Y:S01]  /*4d60*/  IMAD.WIDE.U32 R38, R38, 0x10000, RZ ;  /* 0x0001000026267825 */ /* 0x004fe200078e00ff */
[----:B------:R-:W-:Y:S02]  /*4d70*/  F2F.F16.F32 R183, R152 ;  /* 0x0000009800b77304 */ /* 0x000fe40000200800 */
[----:B------:R-:W-:Y:S01]  /*4d80*/  LOP3.LUT R148, R38, R141, RZ, 0xfc, !PT ;  /* 0x0000008d26947212 */ /* 0x000fe200078efcff */
[----:B------:R-:W-:Y:S01]  /*4d90*/  FFMA.FTZ R38, R142, R177, R18 ;  /* 0x000000b18e267223 */ /* 0x000fe20000010012 */
[----:B------:R-:W-:-:S04]  /*4da0*/  LOP3.LUT R149, R149, R39, RZ, 0xfc, !PT ;  /* 0x0000002795957212 */ /* 0x000fc800078efcff */
[----:B------:R2:W5:Y:S01]  /*4db0*/  F2F.F16.F32 R53, R36 ;  /* 0x0000002400357304 */ /* 0x0005620000200800 */
[----:B------:R-:W-:Y:S01]  /*4dc0*/  FMUL.FTZ R177, R38, R146 ;  /* 0x0000009226b17220 */ /* 0x000fe20000410000 */
[----:B--2---:R-:W-:Y:S01]  /*4dd0*/  FMUL.FTZ R36, R33, R178 ;  /* 0x000000b221247220 */ /* 0x004fe20000410000 */
[----:B------:R-:W-:-:S05]  /*4de0*/  HADD2.F32 R33, -RZ, R165.H1_H1 ;  /* 0x300000a5ff217230 */ /* 0x000fca0000004100 */
[----:B------:R4:W-:Y:S01]  /*4df0*/  F2F.F16.F32 R185, R36 ;  /* 0x0000002400b97304 */ /* 0x0009e20000200800 */
[----:B------:R-:W-:Y:S01]  /*4e00*/  FMUL.FTZ R153, R33, R174 ;  /* 0x000000ae21997220 */ /* 0x000fe20000410000 */
[----:B------:R-:W-:-:S04]  /*4e10*/  FFMA.FTZ R33, R142, R56, R13 ;  /* 0x000000388e217223 */ /* 0x000fc8000001000d */
[----:B------:R-:W-:Y:S01]  /*4e20*/  FMUL.FTZ R179, R33, R146 ;  /* 0x0000009221b37220 */ /* 0x000fe20000410000 */
[----:B------:R-:W-:Y:S01]  /*4e30*/  FFMA.FTZ R39, R142, R181, R19 ;  /* 0x000000b58e277223 */ /* 0x000fe20000010013 */
[----:B----4-:R-:W-:-:S04]  /*4e40*/  IMAD.WIDE.U32 R36, R52, 0x10000, RZ ;  /* 0x0001000034247825 */ /* 0x010fc800078e00ff */
[----:B------:R-:W-:Y:S01]  /*4e50*/  FMUL.FTZ R188, R158, R177 ;  /* 0x000000b19ebc7220 */ /* 0x000fe20000410000 */
[----:B------:R2:W4:Y:S01]  /*4e60*/  F2F.F16.F32 R186, R153 ;  /* 0x0000009900ba7304 */ /* 0x0005220000200800 */
[----:B-----5:R-:W-:Y:S01]  /*4e70*/  LOP3.LUT R56, R36, R53, RZ, 0xfc, !PT ;  /* 0x0000003524387212 */ /* 0x020fe200078efcff */
[----:B0-----:R-:W-:-:S04]  /*4e80*/  IMAD.WIDE.U32 R52, R159, 0x8, R54 ;  /* 0x000000089f347825 */ /* 0x001fc800078e0036 */
[----:B------:R-:W-:Y:S01]  /*4e90*/  FMUL.FTZ R36, R140, R179 ;  /* 0x000000b38c247220 */ /* 0x000fe20000410000 */
[----:B------:R-:W-:Y:S01]  /*4ea0*/  LOP3.LUT R57, R57, R37, RZ, 0xfc, !PT ;  /* 0x0000002539397212 */ /* 0x000fe200078efcff */
[----:B---3--:R-:W-:-:S04]  /*4eb0*/  IMAD.WIDE.U32 R140, R159, 0x10, R40 ;  /* 0x000000109f8c7825 */ /* 0x008fc800078e0028 */
[C---:B------:R-:W-:Y:S01]  /*4ec0*/  FFMA.FTZ R37, R142.reuse, R182, R17 ;  /* 0x000000b68e257223 */ /* 0x040fe20000010011 */
[----:B------:R-:W3:Y:S01]  /*4ed0*/  LDG.E.64 R52, desc[UR8][R52.64] ;  /* 0x0000000834347981 */ /* 0x000ee2000c1e1b00 */
[----:B------:R0:W5:Y:S01]  /*4ee0*/  F2F.F16.F32 R184, R36 ;  /* 0x0000002400b87304 */ /* 0x0001620000200800 */
[----:B-1----:R-:W-:Y:S02]  /*4ef0*/  IMAD.WIDE.U32 R158, R159, 0x8, R42 ;  /* 0x000000089f9e7825 */ /* 0x002fe400078e002a */
[----:B------:R1:W-:Y:S02]  /*4f00*/  STG.E.128 desc[UR8][R140.64], R24 ;  /* 0x000000188c007986 */ /* 0x0003e4000c101d08 */
[-C--:B------:R-:W-:Y:S01]  /*4f10*/  FMUL.FTZ R182, R37, R146.reuse ;  /* 0x0000009225b67220 */ /* 0x080fe20000410000 */
[----:B------:R-:W-:Y:S01]  /*4f20*/  FMUL.FTZ R181, R39, R146 ;  /* 0x0000009227b57220 */ /* 0x000fe20000410000 */
[----:B--2---:R-:W-:Y:S01]  /*4f30*/  IMAD.WIDE.U32 R152, R163, 0x8, R54 ;  /* 0x00000008a3987825 */ /* 0x004fe200078e0036 */
[----:B------:R2:W-:Y:S03]  /*4f40*/  STG.E.64 desc[UR8][R158.64], R148 ;  /* 0x000000949e007986 */ /* 0x0005e6000c101b08 */
[----:B0-----:R-:W-:Y:S01]  /*4f50*/  FFMA.FTZ R36, R142, R187, R16 ;  /* 0x000000bb8e247223 */ /* 0x001fe20000010010 */
[----:B------:R0:W-:Y:S01]  /*4f60*/  F2F.F16.F32 R189, R188 ;  /* 0x000000bc00bd7304 */ /* 0x0001e20000200800 */
[----:B------:R-:W-:Y:S01]  /*4f70*/  FMUL.FTZ R190, R190, R181 ;  /* 0x000000b5bebe7220 */ /* 0x000fe20000410000 */
[----:B-1----:R-:W-:Y:S01]  /*4f80*/  HADD2.F32 R27, -RZ, R164.H0_H0 ;  /* 0x200000a4ff1b7230 */ /* 0x002fe20000004100 */
[----:B----4-:R-:W-:Y:S01]  /*4f90*/  PRMT R185, R185, 0x5410, R186 ;  /* 0x00005410b9b97816 */ /* 0x010fe200000000ba */
[----:B------:R-:W-:Y:S01]  /*4fa0*/  IMAD.WIDE.U32 R24, R163, 0x10, R40 ;  /* 0x00000010a3187825 */ /* 0x000fe200078e0028 */
[----:B------:R1:W4:Y:S03]  /*4fb0*/  LDG.E.64 R140, desc[UR8][R152.64] ;  /* 0x00000008988c7981 */ /* 0x000326000c1e1b00 */
[----:B0-----:R-:W-:Y:S01]  /*4fc0*/  FMUL.FTZ R188, R27, R182 ;  /* 0x000000b61bbc7220 */ /* 0x001fe20000410000 */
[----:B------:R-:W-:-:S02]  /*4fd0*/  HADD2.F32 R26, -RZ, R48.H0_H0 ;  /* 0x20000030ff1a7230 */ /* 0x000fc40000004100 */
[----:B--2---:R-:W-:-:S04]  /*4fe0*/  IMAD.WIDE.U32 R158, R163, 0x8, R42 ;  /* 0x00000008a39e7825 */ /* 0x004fc800078e002a */
[----:B------:R-:W-:Y:S01]  /*4ff0*/  FMUL.FTZ R163, R36, R146 ;  /* 0x0000009224a37220 */ /* 0x000fe20000410000 */
[----:B------:R-:W0:Y:S03]  /*5000*/  F2F.F16.F32 R190, R190 ;  /* 0x000000be00be7304 */ /* 0x000e260000200800 */
[----:B------:R-:W-:-:S05]  /*5010*/  FMUL.FTZ R187, R26, R163 ;  /* 0x000000a31abb7220 */ /* 0x000fca0000410000 */
[----:B------:R-:W1:Y:S01]  /*5020*/  F2F.F16.F32 R188, R188 ;  /* 0x000000bc00bc7304 */ /* 0x000e620000200800 */
[----:B-----5:R-:W-:-:S07]  /*5030*/  IMAD.WIDE.U32 R26, R184, 0x10000, RZ ;  /* 0x00010000b81a7825 */ /* 0x020fce00078e00ff */
[----:B------:R-:W2:Y:S01]  /*5040*/  F2F.F16.F32 R187, R187 ;  /* 0x000000bb00bb7304 */ /* 0x000ea20000200800 */
[----:B------:R-:W-:Y:S01]  /*5050*/  IMAD.WIDE.U32 R148, R145, 0x8, R54 ;  /* 0x0000000891947825 */ /* 0x000fe200078e0036 */
[----:B------:R5:W-:Y:S01]  /*5060*/  STG.E.128 desc[UR8][R24.64], R28 ;  /* 0x0000001c18007986 */ /* 0x000be2000c101d08 */
[----:B0-----:R-:W-:Y:S02]  /*5070*/  PRMT R189, R189, 0x5410, R190 ;  /* 0x00005410bdbd7816 */ /* 0x001fe400000000be */
[----:B------:R-:W-:Y:S01]  /*5080*/  LOP3.LUT R27, R185, R27, RZ, 0xfc, !PT ;  /* 0x0000001bb91b7212 */ /* 0x000fe200078efcff */
[----:B------:R0:W-:Y:S01]  /*5090*/  STG.E.64 desc[UR8][R158.64], R56 ;  /* 0x000000389e007986 */ /* 0x0001e2000c101b08 */
[----:B-1----:R-:W-:Y:S01]  /*50a0*/  IMAD.WIDE.U32 R152, R188, 0x10000, RZ ;  /* 0x00010000bc987825 */ /* 0x002fe200078e00ff */
[----:B------:R-:W-:-:S04]  /*50b0*/  LOP3.LUT R26, R26, R183, RZ, 0xfc, !PT ;  /* 0x000000b71a1a7212 */ /* 0x000fc800078efcff */
[----:B------:R-:W-:Y:S02]  /*50c0*/  LOP3.LUT R153, R189, R153, RZ, 0xfc, !PT ;  /* 0x00000099bd997212 */ /* 0x000fe400078efcff */
[----:B--2---:R-:W-:Y:S01]  /*50d0*/  LOP3.LUT R152, R152, R187, RZ, 0xfc, !PT ;  /* 0x000000bb98987212 */ /* 0x004fe200078efcff */
[C---:B-----5:R-:W-:Y:S01]  /*50e0*/  IMAD.WIDE.U32 R24, R145.reuse, 0x10, R40 ;  /* 0x0000001091187825 */ /* 0x060fe200078e0028 */
[----:B------:R1:W2:Y:S03]  /*50f0*/  LDG.E.64 R28, desc[UR8][R148.64] ;  /* 0x00000008941c7981 */ /* 0x0002a6000c1e1b00 */
[----:B------:R-:W-:-:S04]  /*5100*/  IMAD.WIDE.U32 R30, R145, 0x8, R42 ;  /* 0x00000008911e7825 */ /* 0x000fc800078e002a */
[C---:B0-----:R-:W-:Y:S01]  /*5110*/  IMAD.WIDE.U32 R56, R143.reuse, 0x8, R54 ;  /* 0x000000088f387825 */ /* 0x041fe200078e0036 */
[----:B------:R0:W-:Y:S03]  /*5120*/  STG.E.128 desc[UR8][R24.64], R32 ;  /* 0x0000002018007986 */ /* 0x0001e6000c101d08 */
[C---:B-1----:R-:W-:Y:S01]  /*5130*/  IMAD.WIDE.U32 R148, R143.reuse, 0x10, R40 ;  /* 0x000000108f947825 */ /* 0x042fe200078e0028 */
[----:B------:R1:W-:Y:S03]  /*5140*/  STG.E.64 desc[UR8][R30.64], R26 ;  /* 0x0000001a1e007986 */ /* 0x0003e6000c101b08 */
[----:B------:R-:W-:Y:S01]  /*5150*/  IMAD.WIDE.U32 R158, R143, 0x8, R42 ;  /* 0x000000088f9e7825 */ /* 0x000fe200078e002a */
[----:B------:R-:W5:Y:S03]  /*5160*/  LDG.E.64 R56, desc[UR8][R56.64] ;  /* 0x0000000838387981 */ /* 0x000f66000c1e1b00 */
[----:B------:R-:W-:Y:S01]  /*5170*/  IMAD.WIDE.U32 R54, R139, 0x8, R54 ;  /* 0x000000088b367825 */ /* 0x000fe200078e0036 */
[----:B------:R1:W-:Y:S04]  /*5180*/  STG.E.128 desc[UR8][R148.64], R36 ;  /* 0x0000002494007986 */ /* 0x0003e8000c101d08 */
[----:B------:R2:W-:Y:S04]  /*5190*/  STG.E.64 desc[UR8][R158.64], R152 ;  /* 0x000000989e007986 */ /* 0x0005e8000c101b08 */
[----:B------:R-:W5:Y:S01]  /*51a0*/  LDG.E.64 R54, desc[UR8][R54.64] ;  /* 0x0000000836367981 */ /* 0x000f62000c1e1b00 */
[-CC-:B0-----:R-:W-:Y:S01]  /*51b0*/  FFMA.FTZ R25, R160, R162.reuse, R161.reuse ;  /* 0x000000a2a0197223 */ /* 0x181fe200000100a1 */
[----:B------:R-:W-:-:S03]  /*51c0*/  FFMA.FTZ R24, R157, R162, R161 ;  /* 0x000000a29d187223 */ /* 0x000fc600000100a1 */
[----:B-1----:R-:W-:Y:S01]  /*51d0*/  FADD.FTZ R27, R154, -R25 ;  /* 0x800000199a1b7221 */ /* 0x002fe20000010000 */
[----:B------:R-:W-:Y:S01]  /*51e0*/  FFMA.FTZ R25, R156, R162, R161 ;  /* 0x000000a29c197223 */ /* 0x000fe200000100a1 */
[----:B------:R-:W-:Y:S02]  /*51f0*/  FADD.FTZ R155, R155, -R24 ;  /* 0x800000189b9b7221 */ /* 0x000fe40000010000 */
[----:B------:R-:W-:Y:S01]  /*5200*/  FFMA.FTZ R27, R142, R27, R23 ;  /* 0x0000001b8e1b7223 */ /* 0x000fe20000010017 */
[----:B------:R-:W-:Y:S01]  /*5210*/  FADD.FTZ R25, R150, -R25 ;  /* 0x8000001996197221 */ /* 0x000fe20000010000 */
[----:B------:R-:W-:Y:S01]  /*5220*/  FFMA.FTZ R26, R142, R155, R22 ;  /* 0x0000009b8e1a7223 */ /* 0x000fe20000010016 */
[----:B------:R-:W-:Y:S02]  /*5230*/  HADD2.F32 R31, -RZ, R0.H1_H1 ;  /* 0x30000000ff1f7230 */ /* 0x000fe40000004100 */
[----:B------:R-:W-:Y:S01]  /*5240*/  FMUL.FTZ R148, R27, R146 ;  /* 0x000000921b947220 */ /* 0x000fe20000410000 */
[----:B------:R-:W-:-:S02]  /*5250*/  HADD2.F32 R24, -RZ, R51.H0_H0 ;  /* 0x20000033ff187230 */ /* 0x000fc40000004100 */
[----:B------:R-:W-:Y:S01]  /*5260*/  FFMA.FTZ R25, R142, R25, R21 ;  /* 0x000000198e197223 */ /* 0x000fe20000010015 */
[----:B------:R-:W-:Y:S01]  /*5270*/  FMUL.FTZ R155, R26, R146 ;  /* 0x000000921a9b7220 */ /* 0x000fe20000410000 */
[----:B------:R-:W-:Y:S01]  /*5280*/  FMUL.FTZ R33, R31, R148 ;  /* 0x000000941f217220 */ /* 0x000fe20000410000 */
[----:B------:R-:W-:Y:S01]  /*5290*/  FFMA.FTZ R162, R151, R162, R161 ;  /* 0x000000a297a27223 */ /* 0x000fe200000100a1 */
[----:B------:R-:W-:Y:S02]  /*52a0*/  HADD2.F32 R31, -RZ, R0.H0_H0 ;  /* 0x20000000ff1f7230 */ /* 0x000fe40000004100 */
[----:B------:R-:W-:Y:S01]  /*52b0*/  FMUL.FTZ R36, R25, R146 ;  /* 0x0000009219247220 */ /* 0x000fe20000410000 */
[----:B------:R-:W-:Y:S01]  /*52c0*/  FMUL.FTZ R32, R24, R155 ;  /* 0x0000009b18207220 */ /* 0x000fe20000410000 */
[----:B------:R-:W-:Y:S02]  /*52d0*/  FADD.FTZ R147, R147, -R162 ;  /* 0x800000a293937221 */ /* 0x000fe40000010000 */
[----:B------:R-:W-:Y:S01]  /*52e0*/  FMUL.FTZ R37, R31, R36 ;  /* 0x000000241f257220 */ /* 0x000fe20000410000 */
[----:B------:R-:W-:Y:S01]  /*52f0*/  F2F.F16.F32 R33, R33 ;  /* 0x0000002100217304 */ /* 0x000fe20000200800 */
[----:B------:R-:W-:Y:S01]  /*5300*/  FFMA.FTZ R24, R142, R147, R20 ;  /* 0x000000938e187223 */ /* 0x000fe20000010014 */
[----:B------:R-:W-:-:S06]  /*5310*/  HADD2.F32 R30, -RZ, R50.H0_H0 ;  /* 0x20000032ff1e7230 */ /* 0x000fcc0000004100 */
[----:B------:R-:W0:Y:S01]  /*5320*/  F2F.F16.F32 R32, R32 ;  /* 0x0000002000207304 */ /* 0x000e220000200800 */
[----:B------:R-:W-:-:S07]  /*5330*/  FMUL.FTZ R147, R24, R146 ;  /* 0x0000009218937220 */ /* 0x000fce0000410000 */
[----:B------:R-:W1:Y:S01]  /*5340*/  F2F.F16.F32 R31, R37 ;  /* 0x00000025001f7304 */ /* 0x000e620000200800 */
[----:B------:R-:W-:-:S07]  /*5350*/  FMUL.FTZ R34, R30, R147 ;  /* 0x000000931e227220 */ /* 0x000fce0000410000 */
[----:B------:R-:W1:Y:S01]  /*5360*/  F2F.F16.F32 R35, R34 ;  /* 0x0000002200237304 */ /* 0x000e620000200800 */
[----:B0-----:R-:W-:Y:S01]  /*5370*/  PRMT R39, R32, 0x5410, R33 ;  /* 0x0000541020277816 */ /* 0x001fe20000000021 */
[----:B-1----:R-:W-:-:S04]  /*5380*/  IMAD.WIDE.U32 R30, R31, 0x10000, RZ ;  /* 0x000100001f1e7825 */ /* 0x002fc800078e00ff */
[----:B------:R-:W-:Y:S01]  /*5390*/  IMAD.WIDE.U32 R40, R139, 0x10, R40 ;  /* 0x000000108b287825 */ /* 0x000fe200078e0028 */
[----:B------:R-:W-:Y:S02]  /*53a0*/  LOP3.LUT R31, R39, R31, RZ, 0xfc, !PT ;  /* 0x0000001f271f7212 */ /* 0x000fe400078efcff */
[----:B------:R-:W-:Y:S01]  /*53b0*/  LOP3.LUT R30, R30, R35, RZ, 0xfc, !PT ;  /* 0x000000231e1e7212 */ /* 0x000fe200078efcff */
[----:B------:R-:W-:Y:S01]  /*53c0*/  IMAD.WIDE.U32 R42, R139, 0x8, R42 ;  /* 0x000000088b2a7825 */ /* 0x000fe200078e002a */
[----:B------:R0:W-:Y:S04]  /*53d0*/  STG.E.128 desc[UR8][R40.64], R24 ;  /* 0x0000001828007986 */ /* 0x0001e8000c101d08 */
[----:B------:R1:W-:Y:S01]  /*53e0*/  STG.E.64 desc[UR8][R42.64], R30 ;  /* 0x0000001e2a007986 */ /* 0x0003e2000c101b08 */
[--C-:B---3--:R-:W-:Y:S01]  /*53f0*/  SHF.R.U32.HI R32, RZ, 0x10, R53.reuse ;  /* 0x00000010ff207819 */ /* 0x108fe20000011635 */
[----:B------:R-:W-:Y:S01]  /*5400*/  HADD2.F32 R33, -RZ, R52.H0_H0 ;  /* 0x20000034ff217230 */ /* 0x000fe20000004100 */
[----:B------:R-:W-:-:S03]  /*5410*/  SHF.R.U64 R142, R52, 0x10, R53 ;  /* 0x00000010348e7819 */ /* 0x000fc60000001235 */
[----:B------:R-:W-:Y:S02]  /*5420*/  HADD2.F32 R52, -RZ, R32.H0_H0 ;  /* 0x20000020ff347230 */ /* 0x000fe40000004100 */
[----:B------:R-:W-:Y:S02]  /*5430*/  HADD2.F32 R143, -RZ, R53.H0_H0 ;  /* 0x20000035ff8f7230 */ /* 0x000fe40000004100 */
[----:B------:R-:W-:Y:S01]  /*5440*/  FMUL.FTZ R53, R172, R33 ;  /* 0x00000021ac357220 */ /* 0x000fe20000410000 */
[----:B------:R-:W-:Y:S01]  /*5450*/  FMUL.FTZ R52, R169, R52 ;  /* 0x00000034a9347220 */ /* 0x000fe20000410000 */
[----:B------:R-:W-:Y:S02]  /*5460*/  HADD2.F32 R142, -RZ, R142.H0_H0 ;  /* 0x2000008eff8e7230 */ /* 0x000fe40000004100 */
[----:B------:R-:W-:Y:S01]  /*5470*/  FMUL.FTZ R143, R168, R143 ;  /* 0x0000008fa88f7220 */ /* 0x000fe20000410000 */
[----:B----4-:R-:W-:Y:S01]  /*5480*/  HADD2.F32 R32, -RZ, R140.H0_H0 ;  /* 0x2000008cff207230 */ /* 0x010fe20000004100 */
[----:B------:R-:W-:-:S02]  /*5490*/  SHF.R.U64 R33, R140, 0x10, R141 ;  /* 0x000000108c217819 */ /* 0x000fc4000000128d */
[----:B------:R-:W-:Y:S01]  /*54a0*/  SHF.R.U32.HI R34, RZ, 0x10, R141 ;  /* 0x00000010ff227819 */ /* 0x000fe2000001168d */
[----:B------:R-:W-:Y:S02]  /*54b0*/  HADD2.F32 R35, -RZ, R141.H0_H0 ;  /* 0x2000008dff237230 */ /* 0x000fe40000004100 */
[----:B------:R-:W-:Y:S01]  /*54c0*/  FMUL.FTZ R37, R175, R32 ;  /* 0x00000020af257220 */ /* 0x000fe20000410000 */
[----:B------:R-:W-:Y:S02]  /*54d0*/  HADD2.F32 R33, -RZ, R33.H0_H0 ;  /* 0x20000021ff217230 */ /* 0x000fe40000004100 */
[----:B------:R-:W-:Y:S02]  /*54e0*/  HADD2.F32 R34, -RZ, R34.H0_H0 ;  /* 0x20000022ff227230 */ /* 0x000fe40000004100 */
[----:B------:R-:W-:Y:S01]  /*54f0*/  FMUL.FTZ R142, R173, R142 ;  /* 0x0000008ead8e7220 */ /* 0x000fe20000410000 */
[----:B------:R-:W-:Y:S01]  /*5500*/  FMUL.FTZ R35, R170, R35 ;  /* 0x00000023aa237220 */ /* 0x000fe20000410000 */
[----:B------:R-:W-:Y:S01]  /*5510*/  FMUL.FTZ R176, R176, R33 ;  /* 0x00000021b0b07220 */ /* 0x000fe20000410000 */
[----:B------:R-:W-:Y:S01]  /*5520*/  FMUL.FTZ R34, R171, R34 ;  /* 0x00000022ab227220 */ /* 0x000fe20000410000 */
[----:B--2---:R-:W-:Y:S01]  /*5530*/  HADD2.F32 R39, -RZ, R29.H0_H0 ;  /* 0x2000001dff277230 */ /* 0x004fe20000004100 */
[----:B------:R-:W-:-:S04]  /*5540*/  SHF.R.U64 R158, R28, 0x10, R29 ;  /* 0x000000101c9e7819 */ /* 0x000fc8000000121d */
[----:B------:R-:W-:Y:S01]  /*5550*/  FMUL.FTZ R178, R178, R39 ;  /* 0x00000027b2b27220 */ /* 0x000fe20000410000 */
[----:B------:R-:W-:Y:S01]  /*5560*/  SHF.R.U32.HI R39, RZ, 0x10, R29 ;  /* 0x00000010ff277819 */ /* 0x000fe2000001161d */
[----:B------:R-:W-:Y:S02]  /*5570*/  HADD2.F32 R153, -RZ, R28.H0_H0 ;  /* 0x2000001cff997230 */ /* 0x000fe40000004100 */
[----:B------:R-:W-:Y:S01]  /*5580*/  HADD2.F32 R158, -RZ, R158.H0_H0 ;  /* 0x2000009eff9e7230 */ /* 0x000fe20000004100 */
[--C-:B-----5:R-:W-:Y:S01]  /*5590*/  SHF.R.U64 R169, R56, 0x10, R57.reuse ;  /* 0x0000001038a97819 */ /* 0x120fe20000001239 */
[----:B------:R-:W-:Y:S01]  /*55a0*/  HADD2.F32 R38, -RZ, R57.H0_H0 ;  /* 0x20000039ff267230 */ /* 0x000fe20000004100 */
[----:B------:R-:W-:Y:S01]  /*55b0*/  SHF.R.U32.HI R57, RZ, 0x10, R57 ;  /* 0x00000010ff397819 */ /* 0x000fe20000011639 */
[----:B------:R-:W-:Y:S02]  /*55c0*/  HADD2.F32 R39, -RZ, R39.H0_H0 ;  /* 0x20000027ff277230 */ /* 0x000fe40000004100 */
[----:B------:R-:W-:-:S02]  /*55d0*/  HADD2.F32 R32, -RZ, R56.H0_H0 ;  /* 0x20000038ff207230 */ /* 0x000fc40000004100 */
[----:B------:R-:W-:Y:S01]  /*55e0*/  HADD2.F32 R169, -RZ, R169.H0_H0 ;  /* 0x200000a9ffa97230 */ /* 0x000fe20000004100 */
[--C-:B0-----:R-:W-:Y:S02]  /*55f0*/  SHF.R.U64 R27, R54, 0x10, R55.reuse ;  /* 0x00000010361b7819 */ /* 0x101fe40000001237 */
[----:B------:R-:W-:Y:S01]  /*5600*/  SHF.R.U32.HI R145, RZ, 0x10, R55 ;  /* 0x00000010ff917819 */ /* 0x000fe20000011637 */
[----:B------:R-:W-:Y:S02]  /*5610*/  HADD2.F32 R24, -RZ, R57.H0_H0 ;  /* 0x20000039ff187230 */ /* 0x000fe40000004100 */
[----:B------:R-:W-:Y:S02]  /*5620*/  HADD2.F32 R26, -RZ, R54.H0_H0 ;  /* 0x20000036ff1a7230 */ /* 0x000fe40000004100 */
[----:B-1----:R-:W-:Y:S02]  /*5630*/  HADD2.F32 R30, -RZ, R55.H0_H0 ;  /* 0x20000037ff1e7230 */ /* 0x002fe40000004100 */
        /* <DEDUP_REMOVED lines=13> */
.L_x_6883:
        /* <DEDUP_REMOVED lines=76> */
.L_x_6878:
        /* <DEDUP_REMOVED lines=26> */
.L_x_6886:
        /* <DEDUP_REMOVED lines=9> */
.L_x_10905:


//--------------------- .text._ZN10layer_norm13ln_bwd_kernelINS_13Kernel_traitsI6__halfS2_fS2_fjLj2560ELj1ELj1ELj4ELj8ENS_18Kernel_traits_baseILj2560ES2_S2_fS2_fjLj128EEEEELb0ELb1ELb1ELb0EEEvNS_9BwdParamsE --------------------------
	.section	.text._ZN10layer_norm13ln_bwd_kernelINS_13Kernel_traitsI6__halfS2_fS2_fjLj2560ELj1ELj1ELj4ELj8ENS_18Kernel_traits_baseILj2560ES2_S2_fS2_fjLj128EEEEELb0ELb1ELb1ELb0EEEvNS_9BwdParamsE,"ax",@progbits
	.align	128
        .global         _ZN10layer_norm13ln_bwd_kernelINS_13Kernel_traitsI6__halfS2_fS2_fjLj2560ELj1ELj1ELj4ELj8ENS_18Kernel_traits_baseILj2560ES2_S2_fS2_fjLj128EEEEELb0ELb1ELb1ELb0EEEvNS_9BwdParamsE
        .type           _ZN10layer_norm13ln_bwd_kernelINS_13Kernel_traitsI6__halfS2_fS2_fjLj2560ELj1ELj1ELj4ELj8ENS_18Kernel_traits_baseILj2560ES2_S2_fS2_fjLj128EEEEELb0ELb1ELb1ELb0EEEvNS_9BwdParamsE,@function
        .size           _ZN10layer_norm13ln_bwd_kernelINS_13Kernel_traitsI6__halfS2_fS2_fjLj2560ELj1ELj1ELj4ELj8ENS_18Kernel_traits_baseILj2560ES2_S2_fS2_fjLj128EEEEELb0ELb1ELb1ELb0EEEvNS_9BwdParamsE,(.L_x_10906 - _ZN10layer_norm13ln_bwd_kernelINS_13Kernel_traitsI6__halfS2_fS2_fjLj2560ELj1ELj1ELj4ELj8ENS_18Kernel_traits_baseILj2560ES2_S2_fS2_fjLj128EEEEELb0ELb1ELb1ELb0EEEvNS_9BwdParamsE)
        .other          _ZN10layer_norm13ln_bwd_kernelINS_13Kernel_traitsI6__halfS2_fS2_fjLj2560ELj1ELj1ELj4ELj8ENS_18Kernel_traits_baseILj2560ES2_S2_fS2_fjLj128EEEEELb0ELb1ELb1ELb0EEEvNS_9BwdParamsE,@"STO_CUDA_ENTRY STV_DEFAULT"
_ZN10layer_norm13ln_bwd_kernelINS_13Kernel_traitsI6__halfS2_fS2_fjLj2560ELj1ELj1ELj4ELj8ENS_18Kernel_traits_baseILj2560ES2_S2_fS2_fjLj128EEEEELb0ELb1ELb1ELb0EEEvNS_9BwdParamsE:
.text._ZN10layer_norm13ln_bwd_kernelINS_13Kernel_traitsI6__halfS2_fS2_fjLj2560ELj1ELj1ELj4ELj8ENS_18Kernel_traits_baseILj2560ES2_S2_fS2_fjLj128EEEEELb0ELb1ELb1ELb0EEEvNS_9BwdParamsE:
        /* <DEDUP_REMOVED lines=16> */
[----:B------:R-:W0:Y:S01]  /*0100*/  S2UR UR4, SR_CTAID.X ;  /* 0x00000000000479c3 */ /* 0x000e220000002500 */
[----:B------:R-:W-:Y:S02]  /*0110*/  P2R R106, PR, RZ, 0x10 ;  /* 0x00000010ff6a7803 */ /* 0x000fe40000000000 */
[----:B------:R-:W-:-:S05]  /*0120*/  P2R R164, PR, RZ, 0x8 ;  /* 0x00000008ffa47803 */ /* 0x000fca0000000000 */
[----:B------:R-:W1:Y:S08]  /*0130*/  @P4 LDC.64 R20, c[0x0][0x3d0] ;  /* 0x0000f400ff144b82 */ /* 0x000e700000000a00 */
[----:B------:R-:W4:Y:S08]  /*0140*/  @P4 LDC.64 R22, c[0x0][0x3e8] ;  /* 0x0000fa00ff164b82 */ /* 0x000f300000000a00 */
[----:B------:R-:W3:Y:S08]  /*0150*/  @P0 LDC.64 R24, c[0x0][0x3d0] ;  /* 0x0000f400ff180b82 */ /* 0x000ef00000000a00 */
[----:B------:R-:W0:Y:S01]  /*0160*/  @P0 LDC.64 R26, c[0x0][0x3e8] ;  /* 0x0000fa00ff1a0b82 */ /* 0x000e220000000a00 */
[----:B-1----:R-:W-:-:S07]  /*0170*/  @P4 IMAD.WIDE.U32 R20, R3, 0x8, R20 ;  /* 0x0000000803144825 */ /* 0x002fce00078e0014 */
[----:B------:R-:W1:Y:S01]  /*0180*/  @P1 LDC.64 R32, c[0x0][0x3d0] ;  /* 0x0000f400ff201b82 */ /* 0x000e620000000a00 */
[C---:B----4-:R-:W-:Y:S01]  /*0190*/  @P4 IMAD.WIDE.U32 R22, R3.reuse, 0x8, R22 ;  /* 0x0000000803164825 */ /* 0x050fe200078e0016 */
[----:B------:R-:W-:Y:S01]  /*01a0*/  @P4 LOP3.LUT R3, R3, 0x80, RZ, 0xfc, !PT ;  /* 0x0000008003034812 */ /* 0x000fe200078efcff */
[----:B--2---:R2:W5:Y:S05]  /*01b0*/  @P4 LDG.E.64 R44, desc[UR8][R20.64] ;  /* 0x00000008142c4981 */ /* 0x00456a000c1e1b00 */
[----:B------:R-:W4:Y:S01]  /*01c0*/  @P1 LDC.64 R34, c[0x0][0x3e8] ;  /* 0x0000fa00ff221b82 */ /* 0x000f220000000a00 */
[----:B---3--:R-:W-:-:S07]  /*01d0*/  @P0 IMAD.WIDE.U32 R28, R3, 0x8, R24 ;  /* 0x00000008031c0825 */ /* 0x008fce00078e0018 */
[----:B------:R-:W3:Y:S01]  /*01e0*/  @P2 LDC.64 R36, c[0x0][0x3d0] ;  /* 0x0000f400ff242b82 */ /* 0x000ee20000000a00 */
[C---:B0-----:R-:W-:Y:S01]  /*01f0*/  @P0 IMAD.WIDE.U32 R30, R3.reuse, 0x8, R26 ;  /* 0x00000008031e0825 */ /* 0x041fe200078e001a */
[----:B------:R-:W-:Y:S01]  /*0200*/  @P0 IADD3 R3, PT, PT, R3, 0x80, RZ ;  /* 0x0000008003030810 */ /* 0x000fe20007ffe0ff */
[----:B------:R0:W5:Y:S05]  /*0210*/  @P4 LDG.E.64 R6, desc[UR8][R22.64] ;  /* 0x0000000816064981 */ /* 0x00016a000c1e1b00 */
[----:B------:R-:W0:Y:S01]  /*0220*/  @P2 LDC.64 R38, c[0x0][0x3e8] ;  /* 0x0000fa00ff262b82 */ /* 0x000e220000000a00 */
[----:B-1----:R-:W-:-:S07]  /*0230*/  @P1 IMAD.WIDE.U32 R32, R3, 0x8, R32 ;  /* 0x0000000803201825 */ /* 0x002fce00078e0020 */
[----:B------:R-:W1:Y:S01]  /*0240*/  @P3 LDC.64 R40, c[0x0][0x3d0] ;  /* 0x0000f400ff283b82 */ /* 0x000e620000000a00 */
[C---:B----4-:R-:W-:Y:S01]  /*0250*/  @P1 IMAD.WIDE.U32 R34, R3.reuse, 0x8, R34 ;  /* 0x0000000803221825 */ /* 0x050fe200078e0022 */
[----:B------:R-:W-:Y:S01]  /*0260*/  @P1 IADD3 R3, PT, PT, R3, 0x80, RZ ;  /* 0x0000008003031810 */ /* 0x000fe20007ffe0ff */
[----:B------:R4:W5:Y:S05]  /*0270*/  @P0 LDG.E.64 R46, desc[UR8][R28.64] ;  /* 0x000000081c2e0981 */ /* 0x00096a000c1e1b00 */
[----:B------:R-:W1:Y:S01]  /*0280*/  @P3 LDC.64 R42, c[0x0][0x3e8] ;  /* 0x0000fa00ff2a3b82 */ /* 0x000e620000000a00 */
[----:B---3--:R-:W-:Y:S01]  /*0290*/  @P2 IMAD.WIDE.U32 R36, R3, 0x8, R36 ;  /* 0x0000000803242825 */ /* 0x008fe200078e0024 */
[----:B------:R-:W-:Y:S01]  /*02a0*/  MOV R5, UR4 ;  /* 0x0000000400057c02 */ /* 0x000fe20008000f00 */
[----:B------:R3:W5:Y:S01]  /*02b0*/  @P0 LDG.E.64 R8, desc[UR8][R30.64] ;  /* 0x000000081e080981 */ /* 0x000762000c1e1b00 */
[----:B--2---:R-:W-:-:S02]  /*02c0*/  CS2R R20, SRZ ;  /* 0x0000000000147805 */ /* 0x004fc4000001ff00 */
[----:B0-----:R-:W-:Y:S02]  /*02d0*/  CS2R R22, SRZ ;  /* 0x0000000000167805 */ /* 0x001fe4000001ff00 */
[----:B------:R-:W-:Y:S01]  /*02e0*/  CS2R R88, SRZ ;  /* 0x0000000000587805 */ /* 0x000fe2000001ff00 */
[----:B------:R0:W5:Y:S01]  /*02f0*/  @P1 LDG.E.64 R80, desc[UR8][R32.64] ;  /* 0x0000000820501981 */ /* 0x000162000c1e1b00 */
[C---:B------:R-:W-:Y:S01]  /*0300*/  @P2 IMAD.WIDE.U32 R38, R3.reuse, 0x8, R38 ;  /* 0x0000000803262825 */ /* 0x040fe200078e0026 */
[----:B------:R-:W-:Y:S02]  /*0310*/  @P2 IADD3 R3, PT, PT, R3, 0x80, RZ ;  /* 0x0000008003032810 */ /* 0x000fe40007ffe0ff */
[----:B------:R-:W-:Y:S01]  /*0320*/  CS2R R90, SRZ ;  /* 0x00000000005a7805 */ /* 0x000fe2000001ff00 */
[----:B------:R2:W5:Y:S01]  /*0330*/  @P1 LDG.E.64 R12, desc[UR8][R34.64] ;  /* 0x00000008220c1981 */ /* 0x000562000c1e1b00 */
[----:B----4-:R-:W-:Y:S02]  /*0340*/  CS2R R28, SRZ ;  /* 0x00000000001c7805 */ /* 0x010fe4000001ff00 */
[----:B---3--:R-:W-:-:S02]  /*0350*/  CS2R R30, SRZ ;  /* 0x00000000001e7805 */ /* 0x008fc4000001ff00 */
[----:B------:R-:W-:Y:S01]  /*0360*/  CS2R R48, SRZ ;  /* 0x0000000000307805 */ /* 0x000fe2000001ff00 */
[----:B------:R3:W5:Y:S01]  /*0370*/  @P2 LDG.E.64 R10, desc[UR8][R36.64] ;  /* 0x00000008240a2981 */ /* 0x000762000c1e1b00 */
[C---:B-1----:R-:W-:Y:S01]  /*0380*/  @P3 IMAD.WIDE.U32 R24, R3.reuse, 0x8, R40 ;  /* 0x0000000803183825 */ /* 0x042fe200078e0028 */
[----:B0-----:R-:W-:Y:S02]  /*0390*/  CS2R R32, SRZ ;  /* 0x0000000000207805 */ /* 0x001fe4000001ff00 */
[----:B------:R-:W-:Y:S01]  /*03a0*/  CS2R R50, SRZ ;  /* 0x0000000000327805 */ /* 0x000fe2000001ff00 */
[----:B------:R0:W5:Y:S04]  /*03b0*/  @P2 LDG.E.64 R14, desc[UR8][R38.64] ;  /* 0x00000008260e2981 */ /* 0x000168000c1e1b00 */
[----:B------:R1:W5:Y:S01]  /*03c0*/  @P3 LDG.E.64 R16, desc[UR8][R24.64] ;  /* 0x0000000818103981 */ /* 0x000362000c1e1b00 */
[----:B------:R-:W-:-:S05]  /*03d0*/  @P3 IMAD.WIDE.U32 R26, R3, 0x8, R42 ;  /* 0x00000008031a3825 */ /* 0x000fca00078e002a */
[----:B------:R4:W5:Y:S01]  /*03e0*/  @P3 LDG.E.64 R18, desc[UR8][R26.64] ;  /* 0x000000081a123981 */ /* 0x000962000c1e1b00 */
[----:B------:R-:W-:Y:S02]  /*03f0*/  ISETP.GE.AND P3, PT, R5, UR5, PT ;  /* 0x0000000505007c0c */ /* 0x000fe4000bf66270 */
[----:B--2---:R-:W-:Y:S02]  /*0400*/  CS2R R34, SRZ ;  /* 0x0000000000227805 */ /* 0x004fe4000001ff00 */
[----:B---3--:R-:W-:Y:S02]  /*0410*/  CS2R R36, SRZ ;  /* 0x0000000000247805 */ /* 0x008fe4000001ff00 */
[----:B0-----:R-:W-:Y:S02]  /*0420*/  CS2R R38, SRZ ;  /* 0x0000000000267805 */ /* 0x001fe4000001ff00 */
[----:B------:R-:W-:Y:S02]  /*0430*/  CS2R R40, SRZ ;  /* 0x0000000000287805 */ /* 0x000fe4000001ff00 */
[----:B------:R-:W-:-:S02]  /*0440*/  CS2R R42, SRZ ;  /* 0x00000000002a7805 */ /* 0x000fc4000001ff00 */
[----:B-1----:R-:W-:Y:S02]  /*0450*/  CS2R R24, SRZ ;  /* 0x0000000000187805 */ /* 0x002fe4000001ff00 */
[----:B------:R-:W-:Y:S02]  /*0460*/  CS2R R52, SRZ ;  /* 0x0000000000347805 */ /* 0x000fe4000001ff00 */
[----:B------:R-:W-:Y:S02]  /*0470*/  CS2R R54, SRZ ;  /* 0x0000000000367805 */ /* 0x000fe4000001ff00 */
[----:B----4-:R-:W-:Y:S02]  /*0480*/  CS2R R26, SRZ ;  /* 0x00000000001a7805 */ /* 0x010fe4000001ff00 */
        /* <DEDUP_REMOVED lines=11> */
[----:B------:R-:W-:Y:S01]  /*0540*/  CS2R R78, SRZ ;  /* 0x00000000004e7805 */ /* 0x000fe2000001ff00 */
        /* <DEDUP_REMOVED lines=55> */
[----:B------:R-:W-:Y:S02]  /*08c0*/  MOV R127, R44 ;  /* 0x0000002c007f7202 */ /* 0x000fe40000000f00 */
[----:B------:R-:W-:Y:S02]  /*08d0*/  CS2R R78, SRZ ;  /* 0x00000000004e7805 */ /* 0x000fe4000001ff00 */
[--C-:B------:R-:W-:Y:S01]  /*08e0*/  SHF.R.U64 R0, R44, 0x10, R45.reuse ;  /* 0x000000102c007819 */ /* 0x100fe2000000122d */
[----:B------:R-:W-:Y:S01]  /*08f0*/  UPLOP3.LUT UP1, UPT, UPT, UPT, UPT, 0x40, 0x4 ;  /* 0x000000000004789c */ /* 0x000fe20003f2e870 */
[----:B------:R-:W-:Y:S01]  /*0900*/  MOV R129, R45 ;  /* 0x0000002d00817202 */ /* 0x000fe20000000f00 */
[----:B------:R-:W0:Y:S01]  /*0910*/  LDCU UR14, c[0x0][0x40c] ;  /* 0x00008180ff0e77ac */ /* 0x000e220008000800 */
[----:B------:R-:W-:Y:S02]  /*0920*/  SHF.R.U32.HI R2, RZ, 0x10, R45 ;  /* 0x00000010ff027819 */ /* 0x000fe4000001162d */
[----:B------:R-:W-:Y:S01]  /*0930*/  MOV R131, R46 ;  /* 0x0000002e00837202 */ /* 0x000fe20000000f00 */
[----:B------:R-:W1:Y:S01]  /*0940*/  LDCU.U8 UR10, c[0x0][0x410] ;  /* 0x00008200ff0a77ac */ /* 0x000e620008000000 */
[----:B------:R-:W-:-:S02]  /*0950*/  SHF.R.U64 R3, R46, 0x10, R47 ;  /* 0x000000102e037819 */ /* 0x000fc4000000122f */
[----:B------:R-:W-:Y:S01]  /*0960*/  SHF.R.U32.HI R11, RZ, 0x10, R11 ;  /* 0x00000010ff0b7819 */ /* 0x000fe2000001160b */
        /* <DEDUP_REMOVED lines=9> */
[----:B------:R-:W-:Y:S02]  /*0a00*/  PRMT R132, R132, 0x5410, R20 ;  /* 0x0000541084847816 */ /* 0x000fe40000000014 */
[----:B------:R-:W-:Y:S02]  /*0a10*/  PRMT R133, R133, 0x5410, R21 ;  /* 0x0000541085857816 */ /* 0x000fe40000000015 */
[----:B------:R-:W-:Y:S02]  /*0a20*/  CS2R R20, SRZ ;  /* 0x0000000000147805 */ /* 0x000fe4000001ff00 */
[----:B------:R-:W-:Y:S02]  /*0a30*/  PRMT R134, R134, 0x5410, R22 ;  /* 0x0000541086867816 */ /* 0x000fe40000000016 */
[----:B------:R-:W-:-:S02]  /*0a40*/  CS2R R22, SRZ ;  /* 0x0000000000167805 */ /* 0x000fc4000001ff00 */
        /* <DEDUP_REMOVED lines=17> */
.L_x_7000:
        /* <DEDUP_REMOVED lines=15> */
[----:B0-----:R-:W-:-:S05]  /*0c50*/  IMAD.WIDE R106, R5, 0x4, R104 ;  /* 0x00000004056a7825 */ /* 0x001fca00078e0268 */
[----:B------:R-:W2:Y:S01]  /*0c60*/  LDG.E R163, desc[UR8][R106.64] ;  /* 0x000000086aa37981 */ /* 0x000ea2000c1e1900 */
[----:B------:R-:W-:Y:S01]  /*0c70*/  IADD3 R105, PT, PT, R155, -0x1, RZ ;  /* 0xffffffff9b697810 */ /* 0x000fe20007ffe0ff */
[----:B------:R-:W-:Y:S01]  /*0c80*/  BSSY.RECONVERGENT B1, `(.L_x_6890) ;  /* 0x0000049000017945 */ /* 0x000fe20003800200 */
[-C--:B-1----:R-:W-:Y:S01]  /*0c90*/  IMAD R104, R5, R2.reuse, RZ ;  /* 0x0000000205687224 */ /* 0x082fe200078e02ff */
[----:B------:R-:W-:Y:S02]  /*0ca0*/  ISETP.GE.U32.AND P6, PT, R4, 0x80, PT ;  /* 0x000000800400780c */ /* 0x000fe40003fc6070 */
[----:B------:R-:W-:Y:S01]  /*0cb0*/  CS2R R166, SRZ ;  /* 0x0000000000a67805 */ /* 0x000fe2000001ff00 */
[----:B------:R-:W-:Y:S01]  /*0cc0*/  IMAD R0, R105, R2, RZ ;  /* 0x0000000269007224 */ /* 0x000fe200078e02ff */
[----:B------:R-:W-:Y:S02]  /*0cd0*/  ISETP.NE.AND P0, PT, RZ, UR10, PT ;  /* 0x0000000aff007c0c */ /* 0x000fe4000bf05270 */
[----:B------:R-:W-:-:S02]  /*0ce0*/  SHF.R.S32.HI R161, RZ, 0x1f, R104 ;  /* 0x0000001fffa17819 */ /* 0x000fc40000011468 */
[----:B------:R-:W-:Y:S02]  /*0cf0*/  SHF.R.S32.HI R105, RZ, 0x1f, R0 ;  /* 0x0000001fff697819 */ /* 0x000fe40000011400 */
[----:B------:R-:W-:Y:S02]  /*0d00*/  LEA.HI R161, R161, R104, RZ, 0x2 ;  /* 0x00000068a1a17211 */ /* 0x000fe400078f10ff */
[----:B------:R-:W-:Y:S02]  /*0d10*/  LEA.HI R105, R105, R0, RZ, 0x2 ;  /* 0x0000000069697211 */ /* 0x000fe400078f10ff */
[----:B------:R-:W0:Y:S01]  /*0d20*/  S2R R0, SR_TID.X ;  /* 0x0000000000007919 */ /* 0x000e220000002100 */
[C---:B------:R-:W-:Y:S02]  /*0d30*/  ISETP.GE.U32.AND P5, PT, R4.reuse, 0x100, PT ;  /* 0x000001000400780c */ /* 0x040fe40003fa6070 */
[C---:B------:R-:W-:Y:S02]  /*0d40*/  ISETP.GE.U32.AND P1, PT, R4.reuse, 0x180, PT ;  /* 0x000001800400780c */ /* 0x040fe40003f26070 */
[----:B------:R-:W-:-:S02]  /*0d50*/  ISETP.GE.U32.AND P2, PT, R4, 0x200, PT ;  /* 0x000002000400780c */ /* 0x000fc40003f46070 */
[----:B------:R-:W-:Y:S02]  /*0d60*/  ISETP.GE.U32.AND P4, PT, R4, 0x280, PT ;  /* 0x000002800400780c */ /* 0x000fe40003f86070 */
[-C--:B0-----:R-:W-:Y:S02]  /*0d70*/  LEA.HI.SX32 R161, R161, R0.reuse, 0x1e ;  /* 0x00000000a1a17211 */ /* 0x081fe400078ff2ff */
[----:B------:R-:W-:Y:S02]  /*0d80*/  LEA.HI.SX32 R164, R105, R0, 0x1e ;  /* 0x0000000069a47211 */ /* 0x000fe400078ff2ff */
[----:B------:R-:W-:Y:S02]  /*0d90*/  MOV R165, R161 ;  /* 0x000000a100a57202 */ /* 0x000fe40000000f00 */
[----:B--2---:R-:W-:Y:S01]  /*0da0*/  FSEL R163, R163, RZ, !P0 ;  /* 0x000000ffa3a37208 */ /* 0x004fe20004000000 */
[----:B------:R-:W-:Y:S06]  /*0db0*/  @!P6 BRA `(.L_x_6891) ;  /* 0x0000000000d4e947 */ /* 0x000fec0003800000 */
        /* <DEDUP_REMOVED lines=8> */
[C---:B-1----:R-:W-:Y:S01]  /*0e40*/  IMAD.WIDE.U32 R106, R165.reuse, 0x10, R104 ;  /* 0x00000010a56a7825 */ /* 0x042fe200078e0068 */
[----:B------:R0:W5:Y:S05]  /*0e50*/  @P0 LDG.E.128 R80, desc[UR8][R168.64] ;  /* 0x00000008a8500981 */ /* 0x00016a000c1e1d00 */
[----:B------:R-:W2:Y:S01]  /*0e60*/  LDG.E.128 R104, desc[UR8][R106.64] ;  /* 0x000000086a687981 */ /* 0x000ea2000c1e1d00 */
[----:B------:R-:W-:Y:S01]  /*0e70*/  HADD2.F32 R110, -RZ, R129.H0_H0 ;  /* 0x20000081ff6e7230 */ /* 0x000fe20000004100 */
[----:B------:R-:W-:Y:S02]  /*0e80*/  IADD3 R164, PT, PT, R164, 0x80, RZ ;  /* 0x00000080a4a47810 */ /* 0x000fe40007ffe0ff */
[----:B------:R-:W-:-:S02]  /*0e90*/  IADD3 R165, PT, PT, R165, 0x80, RZ ;  /* 0x00000080a5a57810 */ /* 0x000fc40007ffe0ff */
[----:B---3--:R-:W-:-:S05]  /*0ea0*/  MOV R6, R166 ;  /* 0x000000a600067202 */ /* 0x008fca0000000f00 */
[----:B------:R-:W-:Y:S02]  /*0eb0*/  HADD2.F32 R13, -RZ, R6.H0_H0 ;  /* 0x20000006ff0d7230 */ /* 0x000fe40000004100 */
[----:B------:R-:W-:-:S03]  /*0ec0*/  HADD2.F32 R6, -RZ, R127.H0_H0 ;  /* 0x2000007fff067230 */ /* 0x000fc60000004100 */
[----:B------:R-:W-:Y:S02]  /*0ed0*/  FADD.FTZ R40, R40, R13 ;  /* 0x0000000d28287221 */ /* 0x000fe40000010000 */
[----:B------:R-:W-:Y:S01]  /*0ee0*/  FMUL.FTZ R6, R6, R13 ;  /* 0x0000000d06067220 */ /* 0x000fe20000410000 */
[C---:B--2---:R-:W-:Y:S01]  /*0ef0*/  FADD.FTZ R3, -R163.reuse, R104 ;  /* 0x00000068a3037221 */ /* 0x044fe20000010100 */
[----:B------:R-:W-:Y:S01]  /*0f00*/  SHF.R.U64 R104, R166, 0x10, R167 ;  /* 0x00000010a6687819 */ /* 0x000fe200000012a7 */
[----:B------:R-:W-:Y:S02]  /*0f10*/  FADD.FTZ R105, -R163, R105 ;  /* 0x00000069a3697221 */ /* 0x000fe40000010100 */
[C---:B-----5:R-:W-:Y:S02]  /*0f20*/  FMUL.FTZ R3, R156.reuse, R3 ;  /* 0x000000039c037220 */ /* 0x060fe40000410000 */
[----:B------:R-:W-:Y:S01]  /*0f30*/  FMUL.FTZ R14, R156, R105 ;  /* 0x000000699c0e7220 */ /* 0x000fe20000410000 */
[----:B------:R-:W-:-:S02]  /*0f40*/  HADD2.F32 R104, -RZ, R104.H0_H0 ;  /* 0x20000068ff687230 */ /* 0x000fc40000004100 */
[----:B------:R-:W-:Y:S01]  /*0f50*/  FFMA.FTZ R20, R3, R13, R20 ;  /* 0x0000000d03147223 */ /* 0x000fe20000010014 */
[----:B------:R-:W-:Y:S01]  /*0f60*/  HADD2.F32 R13, -RZ, R127.H1_H1 ;  /* 0x3000007fff0d7230 */ /* 0x000fe20000004100 */
[----:B------:R-:W-:Y:S01]  /*0f70*/  MOV R105, R167 ;  /* 0x000000a700697202 */ /* 0x000fe20000000f00 */
[----:B------:R-:W-:Y:S01]  /*0f80*/  FADD.FTZ R109, -R163, R106 ;  /* 0x0000006aa36d7221 */ /* 0x000fe20000010100 */
[-C--:B------:R-:W-:Y:S01]  /*0f90*/  FFMA.FTZ R21, R14, R104.reuse, R21 ;  /* 0x000000680e157223 */ /* 0x080fe20000010015 */
[----:B------:R-:W-:Y:S01]  /*0fa0*/  FADD.FTZ R41, R41, R104 ;  /* 0x0000006829297221 */ /* 0x000fe20000010000 */
[----:B------:R-:W-:Y:S01]  /*0fb0*/  FMUL.FTZ R13, R13, R104 ;  /* 0x000000680d0d7220 */ /* 0x000fe20000410000 */
[----:B------:R-:W-:Y:S01]  /*0fc0*/  HADD2.F32 R105, -RZ, R105.H0_H0 ;  /* 0x20000069ff697230 */ /* 0x000fe20000004100 */
[----:B------:R-:W-:Y:S01]  /*0fd0*/  SHF.R.U32.HI R104, RZ, 0x10, R167 ;  /* 0x00000010ff687819 */ /* 0x000fe200000116a7 */
[----:B------:R-:W-:Y:S01]  /*0fe0*/  FMUL.FTZ R109, R156, R109 ;  /* 0x0000006d9c6d7220 */ /* 0x000fe20000410000 */
[----:B------:R-:W-:-:S02]  /*0ff0*/  FADD.FTZ R107, -R163, R107 ;  /* 0x0000006ba36b7221 */ /* 0x000fc40000010100 */
[-C--:B------:R-:W-:Y:S01]  /*1000*/  FMUL.FTZ R110, R110, R105.reuse ;  /* 0x000000696e6e7220 */ /* 0x080fe20000410000 */
[----:B------:R-:W-:Y:S01]  /*1010*/  FFMA.FTZ R22, R109, R105, R22 ;  /* 0x000000696d167223 */ /* 0x000fe20000010016 */
[----:B------:R-:W-:Y:S01]  /*1020*/  FADD.FTZ R42, R42, R105 ;  /* 0x000000692a2a7221 */ /* 0x000fe20000010000 */
[----:B------:R-:W-:Y:S02]  /*1030*/  HADD2.F32 R104, -RZ, R104.H0_H0 ;  /* 0x20000068ff687230 */ /* 0x000fe40000004100 */
[----:B------:R-:W-:Y:S01]  /*1040*/  FMUL.FTZ R154, R156, R107 ;  /* 0x0000006b9c9a7220 */ /* 0x000fe20000410000 */
[----:B------:R-:W-:-:S03]  /*1050*/  HADD2.F32 R105, -RZ, R129.H1_H1 ;  /* 0x30000081ff697230 */ /* 0x000fc60000004100 */
[-C--:B------:R-:W-:Y:S01]  /*1060*/  FFMA.FTZ R23, R154, R104.reuse, R23 ;  /* 0x000000689a177223 */ /* 0x080fe20000010017 */
[----:B------:R-:W-:Y:S01]  /*1070*/  FADD.FTZ R43, R43, R104 ;  /* 0x000000682b2b7221 */ /* 0x000fe20000010000 */
[----:B------:R-:W-:Y:S01]  /*1080*/  FMUL.FTZ R152, R105, R104 ;  /* 0x0000006869987220 */ /* 0x000fe20000410000 */
[----:B------:R-:W-:Y:S01]  /*1090*/  FADD.FTZ R104, RZ, R6 ;  /* 0x00000006ff687221 */ /* 0x000fe20000010000 */
[----:B------:R-:W-:-:S03]  /*10a0*/  FFMA.FTZ R105, R3, R6, RZ ;  /* 0x0000000603697223 */ /* 0x000fc600000100ff */
[----:B------:R-:W-:Y:S01]  /*10b0*/  FADD.FTZ R167, R104, R13 ;  /* 0x0000000d68a77221 */ /* 0x000fe20000010000 */
[----:B------:R-:W-:-:S03]  /*10c0*/  FFMA.FTZ R104, R14, R13, R105 ;  /* 0x0000000d0e687223 */ /* 0x000fc60000010069 */
[----:B------:R-:W-:Y:S01]  /*10d0*/  FADD.FTZ R167, R167, R110 ;  /* 0x0000006ea7a77221 */ /* 0x000fe20000010000 */
[----:B------:R-:W-:-:S03]  /*10e0*/  FFMA.FTZ R105, R109, R110, R104 ;  /* 0x0000006e6d697223 */ /* 0x000fc60000010068 */
[----:B------:R-:W-:Y:S01]  /*10f0*/  FADD.FTZ R167, R167, R152 ;  /* 0x00000098a7a77221 */ /* 0x000fe20000010000 */
[----:B0-----:R-:W-:-:S07]  /*1100*/  FFMA.FTZ R166, R154, R152, R105 ;  /* 0x000000989aa67223 */ /* 0x001fce0000010069 */
.L_x_6891:
[----:B------:R-:W-:Y:S05]  /*1110*/  BSYNC.RECONVERGENT B1 ;  /* 0x0000000000017941 */ /* 0x000fea0003800200 */
.L_x_6890:
[----:B------:R-:W-:Y:S04]  /*1120*/  BSSY.RECONVERGENT B1, `(.L_x_6892) ;  /* 0x0000037000017945 */ /* 0x000fe80003800200 */
        /* <DEDUP_REMOVED lines=12> */
[--C-:B------:R-:W-:Y:S02]  /*11f0*/  HADD2.F32 R153, -RZ, R132.reuse.H1_H1 ;  /* 0x30000084ff997230 */ /* 0x100fe40000004100 */
[----:B------:R-:W-:Y:S01]  /*1200*/  HADD2.F32 R112, -RZ, R132.H0_H0 ;  /* 0x20000084ff707230 */ /* 0x000fe20000004100 */
[----:B------:R-:W-:Y:S02]  /*1210*/  IADD3 R164, PT, PT, R164, 0x80, RZ ;  /* 0x00000080a4a47810 */ /* 0x000fe40007ffe0ff */
[----:B------:R-:W-:Y:S02]  /*1220*/  IADD3 R165, PT, PT, R165, 0x80, RZ ;  /* 0x00000080a5a57810 */ /* 0x000fe40007ffe0ff */
[----:B---3--:R-:W-:-:S05]  /*1230*/  MOV R8, R168 ;  /* 0x000000a800087202 */ /* 0x008fca0000000f00 */
[----:B------:R-:W-:Y:S02]  /*1240*/  HADD2.F32 R15, -RZ, R8.H0_H0 ;  /* 0x20000008ff0f7230 */ /* 0x000fe40000004100 */
[C---:B----4-:R-:W-:Y:S01]  /*1250*/  FADD.FTZ R7, -R163.reuse, R104 ;  /* 0x00000068a3077221 */ /* 0x050fe20000010100 */
[----:B------:R-:W-:Y:S01]  /*1260*/  HADD2.F32 R8, -RZ, R131.H0_H0 ;  /* 0x20000083ff087230 */ /* 0x000fe20000004100 */
[----:B------:R-:W-:Y:S02]  /*1270*/  SHF.R.U64 R104, R168, 0x10, R169 ;  /* 0x00000010a8687819 */ /* 0x000fe400000012a9 */
[----:B-----5:R-:W-:Y:S01]  /*1280*/  FMUL.FTZ R7, R156, R7 ;  /* 0x000000079c077220 */ /* 0x020fe20000410000 */
[----:B------:R-:W-:Y:S01]  /*1290*/  FADD.FTZ R105, -R163, R105 ;  /* 0x00000069a3697221 */ /* 0x000fe20000010100 */
[-C--:B------:R-:W-:Y:S01]  /*12a0*/  FMUL.FTZ R8, R8, R15.reuse ;  /* 0x0000000f08087220 */ /* 0x080fe20000410000 */
[----:B------:R-:W-:Y:S01]  /*12b0*/  FADD.FTZ R24, R24, R15 ;  /* 0x0000000f18187221 */ /* 0x000fe20000010000 */
[----:B------:R-:W-:Y:S01]  /*12c0*/  FFMA.FTZ R88, R7, R15, R88 ;  /* 0x0000000f07587223 */ /* 0x000fe20000010058 */
[----:B------:R-:W-:-:S02]  /*12d0*/  HADD2.F32 R104, -RZ, R104.H0_H0 ;  /* 0x20000068ff687230 */ /* 0x000fc40000004100 */
[----:B------:R-:W-:Y:S01]  /*12e0*/  FMUL.FTZ R16, R156, R105 ;  /* 0x000000699c107220 */ /* 0x000fe20000410000 */
[----:B------:R-:W-:-:S03]  /*12f0*/  HADD2.F32 R15, -RZ, R131.H1_H1 ;  /* 0x30000083ff0f7230 */ /* 0x000fc60000004100 */
[-C--:B------:R-:W-:Y:S01]  /*1300*/  FFMA.FTZ R89, R16, R104.reuse, R89 ;  /* 0x0000006810597223 */ /* 0x080fe20000010059 */
[----:B------:R-:W-:Y:S01]  /*1310*/  FADD.FTZ R25, R25, R104 ;  /* 0x0000006819197221 */ /* 0x000fe20000010000 */
[----:B------:R-:W-:Y:S01]  /*1320*/  FMUL.FTZ R15, R15, R104 ;  /* 0x000000680f0f7220 */ /* 0x000fe20000410000 */
[----:B------:R-:W-:Y:S01]  /*1330*/  SHF.R.U32.HI R104, RZ, 0x10, R169 ;  /* 0x00000010ff687819 */ /* 0x000fe200000116a9 */
[C---:B------:R-:W-:Y:S01]  /*1340*/  FADD.FTZ R107, -R163.reuse, R107 ;  /* 0x0000006ba36b7221 */ /* 0x040fe20000010100 */
[----:B------:R-:W-:Y:S01]  /*1350*/  MOV R105, R169 ;  /* 0x000000a900697202 */ /* 0x000fe20000000f00 */
[----:B------:R-:W-:Y:S02]  /*1360*/  FADD.FTZ R111, -R163, R106 ;  /* 0x0000006aa36f7221 */ /* 0x000fe40000010100 */
[----:B------:R-:W-:Y:S02]  /*1370*/  HADD2.F32 R104, -RZ, R104.H0_H0 ;  /* 0x20000068ff687230 */ /* 0x000fe40000004100 */
[----:B------:R-:W-:Y:S01]  /*1380*/  FMUL.FTZ R118, R156, R107 ;  /* 0x0000006b9c767220 */ /* 0x000fe20000410000 */
[----:B------:R-:W-:-:S02]  /*1390*/  HADD2.F32 R105, -RZ, R105.H0_H0 ;  /* 0x20000069ff697230 */ /* 0x000fc40000004100 */
[----:B------:R-:W-:Y:S01]  /*13a0*/  FMUL.FTZ R111, R156, R111 ;  /* 0x0000006f9c6f7220 */ /* 0x000fe20000410000 */
[-C--:B------:R-:W-:Y:S01]  /*13b0*/  FFMA.FTZ R91, R118, R104.reuse, R91 ;  /* 0x00000068765b7223 */ /* 0x080fe2000001005b */
[----:B------:R-:W-:Y:S01]  /*13c0*/  FMUL.FTZ R153, R153, R104 ;  /* 0x0000006899997220 */ /* 0x000fe20000410000 */
[----:B------:R-:W-:Y:S01]  /*13d0*/  FADD.FTZ R27, R27, R104 ;  /* 0x000000681b1b7221 */ /* 0x000fe20000010000 */
[----:B------:R-:W-:Y:S01]  /*13e0*/  FADD.FTZ R104, R167, R8 ;  /* 0x00000008a7687221 */ /* 0x000fe20000010000 */
[----:B------:R-:W-:Y:S01]  /*13f0*/  FFMA.FTZ R107, R7, R8, R166 ;  /* 0x00000008076b7223 */ /* 0x000fe200000100a6 */
[-C--:B------:R-:W-:Y:S01]  /*1400*/  FFMA.FTZ R90, R111, R105.reuse, R90 ;  /* 0x000000696f5a7223 */ /* 0x080fe2000001005a */
[----:B------:R-:W-:Y:S01]  /*1410*/  FMUL.FTZ R112, R112, R105 ;  /* 0x0000006970707220 */ /* 0x000fe20000410000 */
[----:B------:R-:W-:Y:S01]  /*1420*/  FADD.FTZ R26, R26, R105 ;  /* 0x000000691a1a7221 */ /* 0x000fe20000010000 */
[----:B------:R-:W-:Y:S01]  /*1430*/  FADD.FTZ R105, R104, R15 ;  /* 0x0000000f68697221 */ /* 0x000fe20000010000 */
[----:B------:R-:W-:-:S03]  /*1440*/  FFMA.FTZ R106, R16, R15, R107 ;  /* 0x0000000f106a7223 */ /* 0x000fc6000001006b */
[----:B------:R-:W-:Y:S01]  /*1450*/  FADD.FTZ R104, R105, R112 ;  /* 0x0000007069687221 */ /* 0x000fe20000010000 */
[----:B------:R-:W-:-:S03]  /*1460*/  FFMA.FTZ R105, R111, R112, R106 ;  /* 0x000000706f697223 */ /* 0x000fc6000001006a */
[----:B------:R-:W-:Y:S01]  /*1470*/  FADD.FTZ R167, R104, R153 ;  /* 0x0000009968a77221 */ /* 0x000fe20000010000 */
[----:B0-----:R-:W-:-:S07]  /*1480*/  FFMA.FTZ R166, R118, R153, R105 ;  /* 0x0000009976a67223 */ /* 0x001fce0000010069 */
.L_x_6893:
[----:B------:R-:W-:Y:S05]  /*1490*/  BSYNC.RECONVERGENT B1 ;  /* 0x0000000000017941 */ /* 0x000fea0003800200 */
.L_x_6892:
        /* <DEDUP_REMOVED lines=55> */
.L_x_6895:
[----:B------:R-:W-:Y:S05]  /*1810*/  BSYNC.RECONVERGENT B1 ;  /* 0x0000000000017941 */ /* 0x000fea0003800200 */
.L_x_6894:
        /* <DEDUP_REMOVED lines=55> */
.L_x_6897:
[----:B------:R-:W-:Y:S05]  /*1b90*/  BSYNC.RECONVERGENT B1 ;  /* 0x0000000000017941 */ /* 0x000fea0003800200 */
.L_x_6896:
[----:B------:R-:W-:Y:S05]  /*1ba0*/  @!P4 BRA `(.L_x_6898) ;  /* 0x000000040058c947 */ /* 0x000fea0003800000 */
[----:B------:R-:W-:Y:S01]  /*1bb0*/  ISETP.NE.U32.AND P0, PT, RZ, UR12, PT ;  /* 0x0000000cff007c0c */ /* 0x000fe2000bf05070 */
[----:B------:R-:W0:Y:S03]  /*1bc0*/  LDC.64 R106, c[0x0][0x428] ;  /* 0x00010a00ff6a7b82 */ /* 0x000e260000000a00 */
[----:B------:R-:W-:-:S13]  /*1bd0*/  ISETP.NE.AND.EX P0, PT, RZ, UR13, PT, P0 ;  /* 0x0000000dff007c0c */ /* 0x000fda000bf05300 */
[----:B------:R-:W1:Y:S02]  /*1be0*/  @P0 LDC.64 R104, c[0x0][0x438] ;  /* 0x00010e00ff680b82 */ /* 0x000e640000000a00 */
[----:B-1----:R-:W-:-:S06]  /*1bf0*/  @P0 IMAD.WIDE.U32 R170, R165, 0x10, R104 ;  /* 0x00000010a5aa0825 */ /* 0x002fcc00078e0068 */
[----:B------:R-:W1:Y:S01]  /*1c00*/  LDC.64 R104, c[0x0][0x3a8] ;  /* 0x0000ea00ff687b82 */ /* 0x000e620000000a00 */
[----:B------:R2:W5:Y:S01]  /*1c10*/  @P0 LDG.E.128 R100, desc[UR8][R170.64] ;  /* 0x00000008aa640981 */ /* 0x000562000c1e1d00 */
[----:B-1----:R-:W-:-:S04]  /*1c20*/  IMAD.WIDE.U32 R168, R165, 0x10, R104 ;  /* 0x00000010a5a87825 */ /* 0x002fc800078e0068 */
[----:B0-----:R-:W-:Y:S02]  /*1c30*/  IMAD.WIDE.U32 R164, R164, 0x8, R106 ;  /* 0x00000008a4a47825 */ /* 0x001fe400078e006a */
[----:B------:R-:W3:Y:S04]  /*1c40*/  LDG.E.128 R104, desc[UR8][R168.64] ;  /* 0x00000008a8687981 */ /* 0x000ee8000c1e1d00 */
[----:B------:R-:W4:Y:S01]  /*1c50*/  LDG.E.64 R164, desc[UR8][R164.64] ;  /* 0x00000008a4a47981 */ /* 0x000f22000c1e1b00 */
[----:B------:R-:W-:Y:S02]  /*1c60*/  HADD2.F32 R124, -RZ, R137.H0_H0 ;  /* 0x20000089ff7c7230 */ /* 0x000fe40000004100 */
[--C-:B------:R-:W-:Y:S02]  /*1c70*/  HADD2.F32 R123, -RZ, R138.reuse.H1_H1 ;  /* 0x3000008aff7b7230 */ /* 0x100fe40000004100 */
[----:B------:R-:W-:-:S02]  /*1c80*/  HADD2.F32 R128, -RZ, R138.H0_H0 ;  /* 0x2000008aff807230 */ /* 0x000fc40000004100 */
[C---:B---3--:R-:W-:Y:S01]  /*1c90*/  FADD.FTZ R117, -R163.reuse, R104 ;  /* 0x00000068a3757221 */ /* 0x048fe20000010100 */
[C---:B------:R-:W-:Y:S01]  /*1ca0*/  FADD.FTZ R105, -R163.reuse, R105 ;  /* 0x00000069a3697221 */ /* 0x040fe20000010100 */
[C---:B------:R-:W-:Y:S01]  /*1cb0*/  FADD.FTZ R107, -R163.reuse, R107 ;  /* 0x0000006ba36b7221 */ /* 0x040fe20000010100 */
[----:B------:R-:W-:Y:S01]  /*1cc0*/  FADD.FTZ R121, -R163, R106 ;  /* 0x0000006aa3797221 */ /* 0x000fe20000010100 */
[----:B----4-:R-:W-:Y:S01]  /*1cd0*/  MOV R104, R164 ;  /* 0x000000a400687202 */ /* 0x010fe20000000f00 */
[C---:B-----5:R-:W-:Y:S01]  /*1ce0*/  FMUL.FTZ R117, R156.reuse, R117 ;  /* 0x000000759c757220 */ /* 0x060fe20000410000 */
[C---:B------:R-:W-:Y:S01]  /*1cf0*/  FMUL.FTZ R126, R156.reuse, R105 ;  /* 0x000000699c7e7220 */ /* 0x040fe20000410000 */
[----:B------:R-:W-:Y:S01]  /*1d00*/  MOV R105, R165 ;  /* 0x000000a500697202 */ /* 0x000fe20000000f00 */
[----:B------:R-:W-:Y:S01]  /*1d10*/  FMUL.FTZ R130, R156, R107 ;  /* 0x0000006b9c827220 */ /* 0x000fe20000410000 */
[----:B------:R-:W-:Y:S01]  /*1d20*/  HADD2.F32 R119, -RZ, R104.H0_H0 ;  /* 0x20000068ff777230 */ /* 0x000fe20000004100 */
[----:B------:R-:W-:Y:S01]  /*1d30*/  SHF.R.U64 R104, R164, 0x10, R165 ;  /* 0x00000010a4687819 */ /* 0x000fe200000012a5 */
[----:B------:R-:W-:Y:S01]  /*1d40*/  FMUL.FTZ R121, R156, R121 ;  /* 0x000000799c797220 */ /* 0x000fe20000410000 */
[----:B------:R-:W-:-:S02]  /*1d50*/  HADD2.F32 R105, -RZ, R105.H0_H0 ;  /* 0x20000069ff697230 */ /* 0x000fc40000004100 */
[----:B------:R-:W-:Y:S01]  /*1d60*/  FADD.FTZ R56, R56, R119 ;  /* 0x0000007738387221 */ /* 0x000fe20000010000 */
[CC--:B------:R-:W-:Y:S01]  /*1d70*/  FFMA.FTZ R36, R117.reuse, R119.reuse, R36 ;  /* 0x0000007775247223 */ /* 0x0c0fe20000010024 */
[----:B------:R-:W-:Y:S01]  /*1d80*/  FMUL.FTZ R124, R124, R119 ;  /* 0x000000777c7c7220 */ /* 0x000fe20000410000 */
[----:B------:R-:W-:Y:S02]  /*1d90*/  HADD2.F32 R104, -RZ, R104.H0_H0 ;  /* 0x20000068ff687230 */ /* 0x000fe40000004100 */
[-C--:B------:R-:W-:Y:S01]  /*1da0*/  FMUL.FTZ R128, R128, R105.reuse ;  /* 0x0000006980807220 */ /* 0x080fe20000410000 */
[----:B------:R-:W-:Y:S02]  /*1db0*/  HADD2.F32 R119, -RZ, R137.H1_H1 ;  /* 0x30000089ff777230 */ /* 0x000fe40000004100 */
[----:B------:R-:W-:Y:S01]  /*1dc0*/  FFMA.FTZ R107, R117, R124, R166 ;  /* 0x0000007c756b7223 */ /* 0x000fe200000100a6 */
[----:B------:R-:W-:Y:S01]  /*1dd0*/  FFMA.FTZ R38, R121, R105, R38 ;  /* 0x0000006979267223 */ /* 0x000fe20000010026 */
[-C--:B------:R-:W-:Y:S01]  /*1de0*/  FFMA.FTZ R37, R126, R104.reuse, R37 ;  /* 0x000000687e257223 */ /* 0x080fe20000010025 */
[----:B------:R-:W-:Y:S01]  /*1df0*/  FADD.FTZ R57, R57, R104 ;  /* 0x0000006839397221 */ /* 0x000fe20000010000 */
[----:B------:R-:W-:Y:S01]  /*1e00*/  FMUL.FTZ R119, R119, R104 ;  /* 0x0000006877777220 */ /* 0x000fe20000410000 */
[----:B------:R-:W-:Y:S01]  /*1e10*/  SHF.R.U32.HI R104, RZ, 0x10, R165 ;  /* 0x00000010ff687819 */ /* 0x000fe200000116a5 */
[----:B------:R-:W-:-:S02]  /*1e20*/  FADD.FTZ R58, R58, R105 ;  /* 0x000000693a3a7221 */ /* 0x000fc40000010000 */
[----:B------:R-:W-:Y:S02]  /*1e30*/  FFMA.FTZ R106, R126, R119, R107 ;  /* 0x000000777e6a7223 */ /* 0x000fe4000001006b */
[----:B------:R-:W-:-:S05]  /*1e40*/  HADD2.F32 R104, -RZ, R104.H0_H0 ;  /* 0x20000068ff687230 */ /* 0x000fca0000004100 */
[-C--:B------:R-:W-:Y:S01]  /*1e50*/  FMUL.FTZ R123, R123, R104.reuse ;  /* 0x000000687b7b7220 */ /* 0x080fe20000410000 */
[----:B------:R-:W-:Y:S01]  /*1e60*/  FFMA.FTZ R39, R130, R104, R39 ;  /* 0x0000006882277223 */ /* 0x000fe20000010027 */
[----:B------:R-:W-:Y:S01]  /*1e70*/  FADD.FTZ R59, R59, R104 ;  /* 0x000000683b3b7221 */ /* 0x000fe20000010000 */
[----:B------:R-:W-:-:S04]  /*1e80*/  FADD.FTZ R104, R167, R124 ;  /* 0x0000007ca7687221 */ /* 0x000fc80000010000 */
[----:B------:R-:W-:-:S04]  /*1e90*/  FADD.FTZ R105, R104, R119 ;  /* 0x0000007768697221 */ /* 0x000fc80000010000 */
[----:B------:R-:W-:Y:S01]  /*1ea0*/  FADD.FTZ R104, R105, R128 ;  /* 0x0000008069687221 */ /* 0x000fe20000010000 */
[----:B------:R-:W-:-:S03]  /*1eb0*/  FFMA.FTZ R105, R121, R128, R106 ;  /* 0x0000008079697223 */ /* 0x000fc6000001006a */
[----:B------:R-:W-:Y:S01]  /*1ec0*/  FADD.FTZ R167, R104, R123 ;  /* 0x0000007b68a77221 */ /* 0x000fe20000010000 */
[----:B------:R-:W-:Y:S01]  /*1ed0*/  FFMA.FTZ R166, R130, R123, R105 ;  /* 0x0000007b82a67223 */ /* 0x000fe20000010069 */
[----:B--2---:R-:W-:Y:S06]  /*1ee0*/  BRA `(.L_x_6898) ;  /* 0x0000000000887947 */ /* 0x004fec0003800000 */
.L_x_6889:
[----:B------:R-:W0:Y:S01]  /*1ef0*/  LDC R2, c[0x0][0x388] ;  /* 0x0000e200ff027b82 */ /* 0x000e220000000800 */
[----:B------:R-:W-:-:S04]  /*1f00*/  UISETP.NE.U32.AND UP0, UPT, UR12, URZ, UPT ;  /* 0x000000ff0c00728c */ /* 0x000fc8000bf05070 */
[----:B------:R-:W-:Y:S01]  /*1f10*/  UISETP.NE.AND.EX UP0, UPT, UR13, URZ, UPT, UP0 ;  /* 0x000000ff0d00728c */ /* 0x000fe2000bf05300 */
[----:B0-----:R-:W-:-:S05]  /*1f20*/  IMAD R0, R5, R2, RZ ;  /* 0x0000000205007224 */ /* 0x001fca00078e02ff */
[----:B------:R-:W-:-:S04]  /*1f30*/  SHF.R.S32.HI R161, RZ, 0x1f, R0 ;  /* 0x0000001fffa17819 */ /* 0x000fc80000011400 */
[----:B------:R-:W-:Y:S02]  /*1f40*/  LEA.HI R161, R161, R0, RZ, 0x2 ;  /* 0x00000000a1a17211 */ /* 0x000fe400078f10ff */
[----:B------:R-:W0:Y:S02]  /*1f50*/  S2R R0, SR_TID.X ;  /* 0x0000000000007919 */ /* 0x000e240000002100 */
[----:B0-----:R-:W-:Y:S01]  /*1f60*/  LEA.HI.SX32 R161, R161, R0, 0x1e ;  /* 0x00000000a1a17211 */ /* 0x001fe200078ff2ff */
[----:B------:R-:W-:Y:S06]  /*1f70*/  BRA.U !UP0, `(.L_x_6898) ;  /* 0x0000000108647547 */ /* 0x000fec000b800000 */
[C---:B------:R-:W-:Y:S02]  /*1f80*/  ISETP.GE.U32.AND P0, PT, R4.reuse, 0x80, PT ;  /* 0x000000800400780c */ /* 0x040fe40003f06070 */
[----:B------:R-:W-:Y:S02]  /*1f90*/  ISETP.GE.U32.AND P1, PT, R4, 0x100, PT ;  /* 0x000001000400780c */ /* 0x000fe40003f26070 */
[----:B------:R-:W-:-:S09]  /*1fa0*/  MOV R104, R161 ;  /* 0x000000a100687202 */ /* 0x000fd20000000f00 */
[----:B------:R-:W0:Y:S01]  /*1fb0*/  @P0 LDC.64 R106, c[0x0][0x438] ;  /* 0x00010e00ff6a0b82 */ /* 0x000e220000000a00 */
[----:B------:R-:W-:-:S13]  /*1fc0*/  ISETP.GE.U32.AND P2, PT, R4, 0x180, PT ;  /* 0x000001800400780c */ /* 0x000fda0003f46070 */
[----:B------:R-:W1:Y:S01]  /*1fd0*/  @P2 LDC.64 R168, c[0x0][0x438] ;  /* 0x00010e00ffa82b82 */ /* 0x000e620000000a00 */
[----:B0-----:R-:W-:-:S07]  /*1fe0*/  @P0 IMAD.WIDE.U32 R164, R104, 0x10, R106 ;  /* 0x0000001068a40825 */ /* 0x001fce00078e006a */
[----:B------:R-:W0:Y:S01]  /*1ff0*/  @P1 LDC.64 R106, c[0x0][0x438] ;  /* 0x00010e00ff6a1b82 */ /* 0x000e220000000a00 */
[----:B------:R-:W-:Y:S01]  /*2000*/  @P0 IADD3 R104, PT, PT, R104, 0x80, RZ ;  /* 0x0000008068680810 */ /* 0x000fe20007ffe0ff */
[----:B------:R2:W5:Y:S01]  /*2010*/  @P0 LDG.E.128 R80, desc[UR8][R164.64] ;  /* 0x00000008a4500981 */ /* 0x000562000c1e1d00 */
[----:B------:R-:W-:-:S13]  /*2020*/  ISETP.GE.U32.AND P0, PT, R4, 0x200, PT ;  /* 0x000002000400780c */ /* 0x000fda0003f06070 */
[----:B--2---:R-:W2:Y:S01]  /*2030*/  @P0 LDC.64 R164, c[0x0][0x438] ;  /* 0x00010e00ffa40b82 */ /* 0x004ea20000000a00 */
[C---:B0-----:R-:W-:Y:S01]  /*2040*/  @P1 IMAD.WIDE.U32 R106, R104.reuse, 0x10, R106 ;  /* 0x00000010686a1825 */ /* 0x041fe200078e006a */
[----:B------:R-:W-:-:S04]  /*2050*/  @P1 IADD3 R104, PT, PT, R104, 0x80, RZ ;  /* 0x0000008068681810 */ /* 0x000fc80007ffe0ff */
[----:B------:R0:W5:Y:S01]  /*2060*/  @P1 LDG.E.128 R84, desc[UR8][R106.64] ;  /* 0x000000086a541981 */ /* 0x000162000c1e1d00 */
[----:B------:R-:W-:Y:S01]  /*2070*/  ISETP.GE.U32.AND P1, PT, R4, 0x280, PT ;  /* 0x000002800400780c */ /* 0x000fe20003f26070 */
[----:B-1----:R-:W-:-:S12]  /*2080*/  @P2 IMAD.WIDE.U32 R168, R104, 0x10, R168 ;  /* 0x0000001068a82825 */ /* 0x002fd800078e00a8 */
[----:B0-----:R-:W0:Y:S01]  /*2090*/  @P1 LDC.64 R106, c[0x0][0x438] ;  /* 0x00010e00ff6a1b82 */ /* 0x001e220000000a00 */
[----:B------:R-:W-:Y:S01]  /*20a0*/  @P2 IADD3 R104, PT, PT, R104, 0x80, RZ ;  /* 0x0000008068682810 */ /* 0x000fe20007ffe0ff */
[----:B------:R1:W5:Y:S04]  /*20b0*/  @P2 LDG.E.128 R92, desc[UR8][R168.64] ;  /* 0x00000008a85c2981 */ /* 0x000368000c1e1d00 */
[C---:B--2---:R-:W-:Y:S01]  /*20c0*/  @P0 IMAD.WIDE.U32 R164, R104.reuse, 0x10, R164 ;  /* 0x0000001068a40825 */ /* 0x044fe200078e00a4 */
[----:B------:R-:W-:-:S04]  /*20d0*/  @P0 IADD3 R104, PT, PT, R104, 0x80, RZ ;  /* 0x0000008068680810 */ /* 0x000fc80007ffe0ff */
[----:B------:R1:W5:Y:S01]  /*20e0*/  @P0 LDG.E.128 R96, desc[UR8][R164.64] ;  /* 0x00000008a4600981 */ /* 0x000362000c1e1d00 */
[----:B0-----:R-:W-:-:S05]  /*20f0*/  @P1 IMAD.WIDE.U32 R106, R104, 0x10, R106 ;  /* 0x00000010686a1825 */ /* 0x001fca00078e006a */
[----:B------:R1:W5:Y:S02]  /*2100*/  @P1 LDG.E.128 R100, desc[UR8][R106.64] ;  /* 0x000000086a641981 */ /* 0x000364000c1e1d00 */
.L_x_6898:
[----:B------:R-:W-:Y:S05]  /*2110*/  BSYNC.RECONVERGENT B0 ;  /* 0x0000000000007941 */ /* 0x000fea0003800200 */
.L_x_6888:
[----:B------:R-:W0:Y:S01]  /*2120*/  SHFL.DOWN PT, R104, R167, 0x10, 0x1f ;  /* 0x0a001f00a7687f89 */ /* 0x000e2200000e0000 */
[----:B------:R-:W-:Y:S01]  /*2130*/  LOP3.LUT P0, RZ, R0, 0x1f, RZ, 0xc0, !PT ;  /* 0x0000001f00ff7812 */ /* 0x000fe2000780c0ff */
[----:B------:R-:W-:Y:S02]  /*2140*/  BSSY.RECONVERGENT B0, `(.L_x_6899) ;  /* 0x000001d000007945 */ /* 0x000fe40003800200 */
[----:B------:R-:W2:Y:S01]  /*2150*/  SHFL.DOWN PT, R105, R166, 0x10, 0x1f ;  /* 0x0a001f00a6697f89 */ /* 0x000ea200000e0000 */
[----:B0-----:R-:W-:Y:S01]  /*2160*/  FADD.FTZ R104, R104, R167 ;  /* 0x000000a768687221 */ /* 0x001fe20000010000 */
[----:B--2---:R-:W-:-:S04]  /*2170*/  FADD.FTZ R105, R105, R166 ;  /* 0x000000a669697221 */ /* 0x004fc80000010000 */
[----:B-1----:R-:W0:Y:S04]  /*2180*/  SHFL.DOWN PT, R165, R104, 0x8, 0x1f ;  /* 0x09001f0068a57f89 */ /* 0x002e2800000e0000 */
        /* <DEDUP_REMOVED lines=24> */
.L_x_6900:
[----:B------:R-:W-:Y:S05]  /*2310*/  BSYNC.RECONVERGENT B0 ;  /* 0x0000000000007941 */ /* 0x000fea0003800200 */
.L_x_6899:
        /* <DEDUP_REMOVED lines=21> */
[----:B------:R-:W-:Y:S01]  /*2470*/  FADD.FTZ R164, R164, R105 ;  /* 0x00000069a4a47221 */ /* 0x000fe20000010000 */
[----:B------:R-:W-:Y:S02]  /*2480*/  @P4 SHF.R.S32.HI R104, RZ, 0x1f, R165 ;  /* 0x0000001fff684819 */ /* 0x000fe400000114a5 */
[----:B------:R-:W-:Y:S01]  /*2490*/  FADD.FTZ R106, R106, R163 ;  /* 0x000000a36a6a7221 */ /* 0x000fe20000010000 */
[----:B------:R-:W-:Y:S01]  /*24a0*/  FADD.FTZ R163, R107, R164 ;  /* 0x000000a46ba37221 */ /* 0x000fe20000010000 */
[----:B------:R-:W-:Y:S01]  /*24b0*/  @P4 LEA.HI R165, R104, R165, RZ, 0x2 ;  /* 0x000000a568a54211 */ /* 0x000fe200078f10ff */
[----:B------:R-:W-:Y:S02]  /*24c0*/  HFMA2 R107, -RZ, RZ, 0, 0 ;  /* 0x00000000ff6b7431 */ /* 0x000fe400000001ff */
[----:B------:R-:W-:Y:S01]  /*24d0*/  FMUL.FTZ R162, R106, UR11 ;  /* 0x0000000b6aa27c20 */ /* 0x000fe20008410000 */
[----:B------:R-:W-:Y:S01]  /*24e0*/  FMUL.FTZ R163, R163, UR11 ;  /* 0x0000000ba3a37c20 */ /* 0x000fe20008410000 */
[----:B------:R-:W-:-:S02]  /*24f0*/  @P4 LEA.HI.SX32 R107, R165, R0, 0x1e ;  /* 0x00000000a56b4211 */ /* 0x000fc400078ff2ff */
[----:B------:R-:W-:Y:S02]  /*2500*/  P2R R106, PR, RZ, 0x2 ;  /* 0x00000002ff6a7803 */ /* 0x000fe40000000000 */
        /* <DEDUP_REMOVED lines=8> */
[----:B--2---:R-:W-:-:S04]  /*2590*/  SHF.R.U64 R150, R104, 0x10, R105 ;  /* 0x0000001068967819 */ /* 0x004fc80000001269 */
[----:B------:R-:W-:Y:S02]  /*25a0*/  PRMT R149, R104, 0x5410, R150 ;  /* 0x0000541068957816 */ /* 0x000fe40000000096 */
[----:B------:R-:W-:-:S04]  /*25b0*/  SHF.R.U32.HI R104, RZ, 0x10, R105 ;  /* 0x00000010ff687819 */ /* 0x000fc80000011669 */
[----:B------:R-:W-:-:S07]  /*25c0*/  PRMT R150, R105, 0x5410, R104 ;  /* 0x0000541069967816 */ /* 0x000fce0000000068 */
.L_x_6903:
        /* <DEDUP_REMOVED lines=14> */
[----:B------:R-:W-:Y:S01]  /*26b0*/  FFMA.FTZ R60, R105, R104, R60 ;  /* 0x00000068693c7223 */ /* 0x000fe2000001003c */
[----:B------:R-:W-:-:S05]  /*26c0*/  HADD2.F32 R104, -RZ, R139.H0_H0 ;  /* 0x2000008bff687230 */ /* 0x000fca0000004100 */
[----:B------:R-:W-:-:S05]  /*26d0*/  FMUL.FTZ R104, R105, R104 ;  /* 0x0000006869687220 */ /* 0x000fca0000410000 */
[----:B------:R-:W-:-:S04]  /*26e0*/  F2FP.F16.F32.PACK_AB R104, RZ, R104 ;  /* 0x00000068ff68723e */ /* 0x000fc800000000ff */
[----:B------:R-:W-:-:S07]  /*26f0*/  PRMT R160, R104, 0x7610, R160 ;  /* 0x0000761068a07816 */ /* 0x000fce00000000a0 */
.L_x_6906:
[----:B------:R-:W-:Y:S05]  /*2700*/  @!P4 BRA `(.L_x_6907) ;  /* 0x000000000030c947 */ /* 0x000fea0003800000 */
[----:B------:R-:W-:Y:S01]  /*2710*/  FFMA.FTZ R104, R14, R163, R162 ;  /* 0x000000a30e687223 */ /* 0x000fe200000100a2 */
[----:B------:R-:W-:-:S03]  /*2720*/  ISETP.GT.AND P0, PT, R155, RZ, PT ;  /* 0x000000ff9b00720c */ /* 0x000fc60003f04270 */
[----:B------:R-:W-:Y:S01]  /*2730*/  FADD.FTZ R105, R13, -R104 ;  /* 0x800000680d697221 */ /* 0x000fe20000010000 */
[----:B------:R-:W-:-:S03]  /*2740*/  HADD2.F32 R104, -RZ, R149.H1_H1 ;  /* 0x30000095ff687230 */ /* 0x000fc60000004100 */
[----:B------:R-:W-:-:S05]  /*2750*/  FMUL.FTZ R164, R156, R105 ;  /* 0x000000699ca47220 */ /* 0x000fca0000410000 */
[----:B------:R-:W-:-:S05]  /*2760*/  FSEL R164, R164, RZ, P0 ;  /* 0x000000ffa4a47208 */ /* 0x000fca0000000000 */
[----:B------:R-:W-:-:S04]  /*2770*/  FMUL.FTZ R164, R164, UR14 ;  /* 0x0000000ea4a47c20 */ /* 0x000fc80008410000 */
[----:B------:R-:W-:Y:S01]  /*2780*/  FFMA.FTZ R61, R164, R104, R61 ;  /* 0x00000068a43d7223 */ /* 0x000fe2000001003d */
[----:B------:R-:W-:-:S05]  /*2790*/  HADD2.F32 R104, -RZ, R139.H1_H1 ;  /* 0x3000008bff687230 */ /* 0x000fca0000004100 */
[----:B------:R-:W-:-:S05]  /*27a0*/  FMUL.FTZ R104, R164, R104 ;  /* 0x00000068a4687220 */ /* 0x000fca0000410000 */
[----:B------:R-:W-:-:S04]  /*27b0*/  F2FP.F16.F32.PACK_AB R104, RZ, R104 ;  /* 0x00000068ff68723e */ /* 0x000fc800000000ff */
[----:B------:R-:W-:-:S07]  /*27c0*/  PRMT R159, R104, 0x7610, R159 ;  /* 0x00007610689f7816 */ /* 0x000fce000000009f */
.L_x_6907:
        /* <DEDUP_REMOVED lines=13> */
.L_x_6908:
        /* <DEDUP_REMOVED lines=8> */
[----:B------:R-:W-:Y:S01]  /*2920*/  FFMA.FTZ R63, R164, R104, R63 ;  /* 0x00000068a43f7223 */ /* 0x000fe2000001003f */
[----:B------:R-:W-:-:S05]  /*2930*/  HADD2.F32 R104, -RZ, R140.H1_H1 ;  /* 0x3000008cff687230 */ /* 0x000fca0000004100 */
[----:B------:R-:W-:-:S05]  /*2940*/  FMUL.FTZ R104, R164, R104 ;  /* 0x00000068a4687220 */ /* 0x000fca0000410000 */
[----:B------:R-:W-:-:S04]  /*2950*/  F2FP.F16.F32.PACK_AB R104, RZ, R104 ;  /* 0x00000068ff68723e */ /* 0x000fc800000000ff */
[----:B------:R-:W-:Y:S01]  /*2960*/  PRMT R157, R104, 0x7610, R157 ;  /* 0x00007610689d7816 */ /* 0x000fe2000000009d */
[----:B------:R-:W-:Y:S06]  /*2970*/  BRA `(.L_x_6909) ;  /* 0x0000000800ac7947 */ /* 0x000fec0003800000 */
.L_x_6905:
[----:B------:R-:W-:Y:S01]  /*2980*/  FFMA.FTZ R45, R109, R163, R162 ;  /* 0x000000a36d2d7223 */ /* 0x000fe200000100a2 */
[----:B------:R-:W-:-:S03]  /*2990*/  ISETP.GT.AND P1, PT, R155, RZ, PT ;  /* 0x000000ff9b00720c */ /* 0x000fc60003f24270 */
[----:B------:R-:W-:Y:S01]  /*29a0*/  FADD.FTZ R45, R110, -R45 ;  /* 0x8000002d6e2d7221 */ /* 0x000fe20000010000 */
[----:B------:R-:W-:Y:S09]  /*29b0*/  @!P4 BRA `(.L_x_6910) ;  /* 0x000000000030c947 */ /* 0x000ff20003800000 */
        /* <DEDUP_REMOVED lines=12> */
.L_x_6910:
        /* <DEDUP_REMOVED lines=13> */
.L_x_6911:
        /* <DEDUP_REMOVED lines=13> */
.L_x_6912:
[-CC-:B------:R-:W-:Y:S01]  /*2c20*/  FFMA.FTZ R44, R14, R163.reuse, R162.reuse ;  /* 0x000000a30e2c7223 */ /* 0x180fe200000100a2 */
[-CC-:B------:R-:W-:Y:S01]  /*2c30*/  FFMA.FTZ R105, R3, R163.reuse, R162.reuse ;  /* 0x000000a303697223 */ /* 0x180fe200000100a2 */
[----:B------:R-:W-:Y:S01]  /*2c40*/  FFMA.FTZ R47, R154, R163, R162 ;  /* 0x000000a39a2f7223 */ /* 0x000fe200000100a2 */
[----:B------:R-:W-:Y:S01]  /*2c50*/  FMUL.FTZ R46, R156, R45 ;  /* 0x0000002d9c2e7220 */ /* 0x000fe20000410000 */
[----:B------:R-:W-:Y:S01]  /*2c60*/  FADD.FTZ R165, R13, -R44 ;  /* 0x8000002c0da57221 */ /* 0x000fe20000010000 */
[----:B------:R-:W-:Y:S01]  /*2c70*/  FADD.FTZ R105, R6, -R105 ;  /* 0x8000006906697221 */ /* 0x000fe20000010000 */
[----:B------:R-:W-:Y:S02]  /*2c80*/  FADD.FTZ R47, R152, -R47 ;  /* 0x8000002f982f7221 */ /* 0x000fe40000010000 */
[C---:B------:R-:W-:Y:S01]  /*2c90*/  FMUL.FTZ R104, R156.reuse, R165 ;  /* 0x000000a59c687220 */ /* 0x040fe20000410000 */
[C---:B------:R-:W-:Y:S01]  /*2ca0*/  FMUL.FTZ R44, R156.reuse, R105 ;  /* 0x000000699c2c7220 */ /* 0x040fe20000410000 */
[----:B------:R-:W-:Y:S01]  /*2cb0*/  FMUL.FTZ R47, R156, R47 ;  /* 0x0000002f9c2f7220 */ /* 0x000fe20000410000 */
[----:B------:R-:W-:-:S02]  /*2cc0*/  FSEL R46, R46, RZ, P1 ;  /* 0x000000ff2e2e7208 */ /* 0x000fc40000800000 */
[----:B------:R-:W-:Y:S02]  /*2cd0*/  FSEL R104, R104, RZ, P1 ;  /* 0x000000ff68687208 */ /* 0x000fe40000800000 */
[----:B------:R-:W-:Y:S02]  /*2ce0*/  FSEL R44, R44, RZ, P1 ;  /* 0x000000ff2c2c7208 */ /* 0x000fe40000800000 */
[----:B------:R-:W-:Y:S02]  /*2cf0*/  FSEL R47, R47, RZ, P1 ;  /* 0x000000ff2f2f7208 */ /* 0x000fe40000800000 */
[----:B------:R-:W-:Y:S01]  /*2d00*/  MOV R45, R104 ;  /* 0x00000068002d7202 */ /* 0x000fe20000000f00 */
[----:B------:R-:W-:Y:S06]  /*2d10*/  @!P4 BRA `(.L_x_6909) ;  /* 0x0000000400c4c947 */ /* 0x000fec0003800000 */
[----:B------:R-:W-:Y:S02]  /*2d20*/  HADD2.F32 R45, -RZ, R140.H1_H1 ;  /* 0x3000008cff2d7230 */ /* 0x000fe40000004100 */
[----:B------:R-:W-:Y:S01]  /*2d30*/  FMUL.FTZ R164, R47, UR14 ;  /* 0x0000000e2fa47c20 */ /* 0x000fe20008410000 */
[----:B------:R-:W-:-:S03]  /*2d40*/  HADD2.F32 R166, -RZ, R150.H1_H1 ;  /* 0x30000096ffa67230 */ /* 0x000fc60000004100 */
[-C--:B------:R-:W-:Y:S02]  /*2d50*/  FMUL.FTZ R45, R45, R164.reuse ;  /* 0x000000a42d2d7220 */ /* 0x080fe40000410000 */
[----:B------:R-:W-:-:S03]  /*2d60*/  FFMA.FTZ R63, R166, R164, R63 ;  /* 0x000000a4a63f7223 */ /* 0x000fc6000001003f */
[----:B------:R-:W-:-:S04]  /*2d70*/  F2FP.F16.F32.PACK_AB R45, RZ, R45 ;  /* 0x0000002dff2d723e */ /* 0x000fc800000000ff */
[----:B------:R-:W-:Y:S02]  /*2d80*/  PRMT R157, R45, 0x7610, R157 ;  /* 0x000076102d9d7816 */ /* 0x000fe4000000009d */
[----:B------:R-:W-:Y:S01]  /*2d90*/  MOV R45, R104 ;  /* 0x00000068002d7202 */ /* 0x000fe20000000f00 */
[----:B------:R-:W-:Y:S06]  /*2da0*/  BRA `(.L_x_6909) ;  /* 0x0000000400a07947 */ /* 0x000fec0003800000 */
.L_x_6904:
[----:B------:R-:W-:Y:S01]  /*2db0*/  UMOV UR4, UR6 ;  /* 0x0000000600047c82 */ /* 0x000fe20008000000 */
[----:B------:R-:W-:Y:S01]  /*2dc0*/  UMOV UR5, UR7 ;  /* 0x0000000700057c82 */ /* 0x000fe20008000000 */
[----:B------:R-:W-:-:S04]  /*2dd0*/  UISETP.NE.U32.AND UP0, UPT, UR4, URZ, UPT ;  /* 0x000000ff0400728c */ /* 0x000fc8000bf05070 */
[----:B------:R-:W-:-:S09]  /*2de0*/  UISETP.NE.AND.EX UP0, UPT, UR5, URZ, UPT, UP0 ;  /* 0x000000ff0500728c */ /* 0x000fd2000bf05300 */
[----:B------:R-:W-:Y:S05]  /*2df0*/  BRA.U UP0, `(.L_x_6913) ;  /* 0x0000000100c47547 */ /* 0x000fea000b800000 */
[----:B------:R-:W-:Y:S05]  /*2e00*/  @!P4 BRA `(.L_x_6914) ;  /* 0x00000000002cc947 */ /* 0x000fea0003800000 */
[----:B------:R-:W-:Y:S01]  /*2e10*/  @P3 FFMA.FTZ R105, R3, R163, R162 ;  /* 0x000000a303693223 */ /* 0x000fe200000100a2 */
[----:B------:R-:W-:Y:S01]  /*2e20*/  MOV R104, R80 ;  /* 0x0000005000687202 */ /* 0x000fe20000000f00 */
[----:B------:R-:W-:Y:S02]  /*2e30*/  HADD2.F32 R165, -RZ, R149.H0_H0 ;  /* 0x20000095ffa57230 */ /* 0x000fe40000004100 */
[----:B------:R-:W-:-:S04]  /*2e40*/  @P3 FADD.FTZ R105, R6, -R105 ;  /* 0x8000006906693221 */ /* 0x000fc80000010000 */
[----:B------:R-:W-:-:S04]  /*2e50*/  @P3 FFMA.FTZ R104, R156, R105, R80 ;  /* 0x000000699c683223 */ /* 0x000fc80000010050 */
[----:B------:R-:W-:Y:S01]  /*2e60*/  FMUL.FTZ R105, R104, UR14 ;  /* 0x0000000e68697c20 */ /* 0x000fe20008410000 */
[----:B------:R-:W-:-:S03]  /*2e70*/  HADD2.F32 R104, -RZ, R139.H0_H0 ;  /* 0x2000008bff687230 */ /* 0x000fc60000004100 */
[-C--:B------:R-:W-:Y:S02]  /*2e80*/  FFMA.FTZ R60, R165, R105.reuse, R60 ;  /* 0x00000069a53c7223 */ /* 0x080fe4000001003c */
[----:B------:R-:W-:-:S05]  /*2e90*/  FMUL.FTZ R104, R104, R105 ;  /* 0x0000006968687220 */ /* 0x000fca0000410000 */
[----:B------:R-:W-:-:S04]  /*2ea0*/  F2FP.F16.F32.PACK_AB R104, RZ, R104 ;  /* 0x00000068ff68723e */ /* 0x000fc800000000ff */
[----:B------:R-:W-:-:S07]  /*2eb0*/  PRMT R160, R104, 0x7610, R160 ;  /* 0x0000761068a07816 */ /* 0x000fce00000000a0 */
.L_x_6914:
[----:B------:R-:W-:Y:S05]  /*2ec0*/  @!P4 BRA `(.L_x_6915) ;  /* 0x00000000002cc947 */ /* 0x000fea0003800000 */
[----:B------:R-:W-:Y:S01]  /*2ed0*/  @P3 FFMA.FTZ R104, R14, R163, R162 ;  /* 0x000000a30e683223 */ /* 0x000fe200000100a2 */
[----:B------:R-:W-:-:S03]  /*2ee0*/  MOV R105, R81 ;  /* 0x0000005100697202 */ /* 0x000fc60000000f00 */
[----:B------:R-:W-:-:S04]  /*2ef0*/  @P3 FADD.FTZ R104, R13, -R104 ;  /* 0x800000680d683221 */ /* 0x000fc80000010000 */
[----:B------:R-:W-:Y:S01]  /*2f00*/  @P3 FFMA.FTZ R105, R156, R104, R81 ;  /* 0x000000689c693223 */ /* 0x000fe20000010051 */
[----:B------:R-:W-:-:S03]  /*2f10*/  HADD2.F32 R104, -RZ, R149.H1_H1 ;  /* 0x30000095ff687230 */ /* 0x000fc60000004100 */
[----:B------:R-:W-:-:S04]  /*2f20*/  FMUL.FTZ R105, R105, UR14 ;  /* 0x0000000e69697c20 */ /* 0x000fc80008410000 */
[----:B------:R-:W-:Y:S01]  /*2f30*/  FFMA.FTZ R61, R104, R105, R61 ;  /* 0x00000069683d7223 */ /* 0x000fe2000001003d */
[----:B------:R-:W-:-:S05]  /*2f40*/  HADD2.F32 R104, -RZ, R139.H1_H1 ;  /* 0x3000008bff687230 */ /* 0x000fca0000004100 */
[----:B------:R-:W-:-:S05]  /*2f50*/  FMUL.FTZ R104, R104, R105 ;  /* 0x0000006968687220 */ /* 0x000fca0000410000 */
[----:B------:R-:W-:-:S04]  /*2f60*/  F2FP.F16.F32.PACK_AB R104, RZ, R104 ;  /* 0x00000068ff68723e */ /* 0x000fc800000000ff */
[----:B------:R-:W-:-:S07]  /*2f70*/  PRMT R159, R104, 0x7610, R159 ;  /* 0x00007610689f7816 */ /* 0x000fce000000009f */
.L_x_6915:
        /* <DEDUP_REMOVED lines=12> */
.L_x_6916:
[----:B------:R-:W-:Y:S05]  /*3040*/  @!P4 BRA `(.L_x_6909) ;  /* 0x0000000000f8c947 */ /* 0x000fea0003800000 */
[----:B------:R-:W-:-:S04]  /*3050*/  @P3 FFMA.FTZ R105, R154, R163, R162 ;  /* 0x000000a39a693223 */ /* 0x000fc800000100a2 */
[----:B------:R-:W-:Y:S01]  /*3060*/  @P3 FADD.FTZ R104, R152, -R105 ;  /* 0x8000006998683221 */ /* 0x000fe20000010000 */
[----:B------:R-:W-:-:S03]  /*3070*/  MOV R105, R83 ;  /* 0x0000005300697202 */ /* 0x000fc60000000f00 */
[----:B------:R-:W-:Y:S01]  /*3080*/  @P3 FFMA.FTZ R105, R156, R104, R83 ;  /* 0x000000689c693223 */ /* 0x000fe20000010053 */
[----:B------:R-:W-:-:S03]  /*3090*/  HADD2.F32 R104, -RZ, R150.H1_H1 ;  /* 0x30000096ff687230 */ /* 0x000fc60000004100 */
[----:B------:R-:W-:-:S04]  /*30a0*/  FMUL.FTZ R105, R105, UR14 ;  /* 0x0000000e69697c20 */ /* 0x000fc80008410000 */
[----:B------:R-:W-:Y:S01]  /*30b0*/  FFMA.FTZ R63, R104, R105, R63 ;  /* 0x00000069683f7223 */ /* 0x000fe2000001003f */
[----:B------:R-:W-:-:S05]  /*30c0*/  HADD2.F32 R104, -RZ, R140.H1_H1 ;  /* 0x3000008cff687230 */ /* 0x000fca0000004100 */
[----:B------:R-:W-:-:S05]  /*30d0*/  FMUL.FTZ R104, R104, R105 ;  /* 0x0000006968687220 */ /* 0x000fca0000410000 */
[----:B------:R-:W-:-:S04]  /*30e0*/  F2FP.F16.F32.PACK_AB R104, RZ, R104 ;  /* 0x00000068ff68723e */ /* 0x000fc800000000ff */
[----:B------:R-:W-:Y:S01]  /*30f0*/  PRMT R157, R104, 0x7610, R157 ;  /* 0x00007610689d7816 */ /* 0x000fe2000000009d */
[----:B------:R-:W-:Y:S06]  /*3100*/  BRA `(.L_x_6909) ;  /* 0x0000000000c87947 */ /* 0x000fec0003800000 */
.L_x_6913:
[-CC-:B------:R-:W-:Y:S01]  /*3110*/  @P3 FFMA.FTZ R45, R3, R163.reuse, R162.reuse ;  /* 0x000000a3032d3223 */ /* 0x180fe200000100a2 */
[-CC-:B------:R-:W-:Y:S01]  /*3120*/  @P3 FFMA.FTZ R44, R14, R163.reuse, R162.reuse ;  /* 0x000000a30e2c3223 */ /* 0x180fe200000100a2 */
[----:B------:R-:W-:Y:S01]  /*3130*/  @P3 FFMA.FTZ R105, R109, R163, R162 ;  /* 0x000000a36d693223 */ /* 0x000fe200000100a2 */
[----:B------:R-:W-:Y:S01]  /*3140*/  MOV R47, R80 ;  /* 0x00000050002f7202 */ /* 0x000fe20000000f00 */
[----:B------:R-:W-:Y:S01]  /*3150*/  @P3 FADD.FTZ R45, R6, -R45 ;  /* 0x8000002d062d3221 */ /* 0x000fe20000010000 */
        /* <DEDUP_REMOVED lines=15> */
.L_x_6917:
[----:B------:R-:W-:Y:S05]  /*3250*/  @!P4 BRA `(.L_x_6918) ;  /* 0x00000000001cc947 */ /* 0x000fea0003800000 */
[----:B------:R-:W-:Y:S02]  /*3260*/  HADD2.F32 R44, -RZ, R149.H1_H1 ;  /* 0x30000095ff2c7230 */ /* 0x000fe40000004100 */
[----:B------:R-:W-:-:S04]  /*3270*/  FMUL.FTZ R104, R45, UR14 ;  /* 0x0000000e2d687c20 */ /* 0x000fc80008410000 */
[----:B------:R-:W-:Y:S01]  /*3280*/  FFMA.FTZ R61, R44, R104, R61 ;  /* 0x000000682c3d7223 */ /* 0x000fe2000001003d */
[----:B------:R-:W-:-:S05]  /*3290*/  HADD2.F32 R44, -RZ, R139.H1_H1 ;  /* 0x3000008bff2c7230 */ /* 0x000fca0000004100 */
[----:B------:R-:W-:-:S05]  /*32a0*/  FMUL.FTZ R44, R44, R104 ;  /* 0x000000682c2c7220 */ /* 0x000fca0000410000 */
[----:B------:R-:W-:-:S04]  /*32b0*/  F2FP.F16.F32.PACK_AB R44, RZ, R44 ;  /* 0x0000002cff2c723e */ /* 0x000fc800000000ff */
[----:B------:R-:W-:-:S07]  /*32c0*/  PRMT R159, R44, 0x7610, R159 ;  /* 0x000076102c9f7816 */ /* 0x000fce000000009f */
.L_x_6918:
[----:B------:R-:W-:Y:S05]  /*32d0*/  @!P4 BRA `(.L_x_6919) ;  /* 0x00000000001cc947 */ /* 0x000fea0003800000 */
[----:B------:R-:W-:Y:S02]  /*32e0*/  HADD2.F32 R44, -RZ, R140.H0_H0 ;  /* 0x2000008cff2c7230 */ /* 0x000fe40000004100 */
[----:B------:R-:W-:Y:S01]  /*32f0*/  FMUL.FTZ R105, R46, UR14 ;  /* 0x0000000e2e697c20 */ /* 0x000fe20008410000 */
[----:B------:R-:W-:-:S03]  /*3300*/  HADD2.F32 R165, -RZ, R150.H0_H0 ;  /* 0x20000096ffa57230 */ /* 0x000fc60000004100 */
[-C--:B------:R-:W-:Y:S02]  /*3310*/  FMUL.FTZ R44, R44, R105.reuse ;  /* 0x000000692c2c7220 */ /* 0x080fe40000410000 */
[----:B------:R-:W-:-:S03]  /*3320*/  FFMA.FTZ R62, R165, R105, R62 ;  /* 0x00000069a53e7223 */ /* 0x000fc6000001003e */
[----:B------:R-:W-:-:S04]  /*3330*/  F2FP.F16.F32.PACK_AB R44, RZ, R44 ;  /* 0x0000002cff2c723e */ /* 0x000fc800000000ff */
[----:B------:R-:W-:-:S07]  /*3340*/  PRMT R158, R44, 0x7610, R158 ;  /* 0x000076102c9e7816 */ /* 0x000fce000000009e */
.L_x_6919:
[----:B------:R-:W-:Y:S01]  /*3350*/  @P3 FFMA.FTZ R105, R154, R163, R162 ;  /* 0x000000a39a693223 */ /* 0x000fe200000100a2 */
[----:B------:R-:W-:-:S03]  /*3360*/  MOV R104, R83 ;  /* 0x0000005300687202 */ /* 0x000fc60000000f00 */
[----:B------:R-:W-:-:S04]  /*3370*/  @P3 FADD.FTZ R44, R152, -R105 ;  /* 0x80000069982c3221 */ /* 0x000fc80000010000 */
[----:B------:R-:W-:Y:S01]  /*3380*/  @P3 FFMA.FTZ R104, R156, R44, R83 ;  /* 0x0000002c9c683223 */ /* 0x000fe20000010053 */
[----:B------:R-:W-:-:S04]  /*3390*/  MOV R44, R47 ;  /* 0x0000002f002c7202 */ /* 0x000fc80000000f00 */
[----:B------:R-:W-:Y:S01]  /*33a0*/  MOV R47, R104 ;  /* 0x00000068002f7202 */ /* 0x000fe20000000f00 */
[----:B------:R-:W-:Y:S06]  /*33b0*/  @!P4 BRA `(.L_x_6909) ;  /* 0x00000000001cc947 */ /* 0x000fec0003800000 */
[----:B------:R-:W-:Y:S01]  /*33c0*/  FMUL.FTZ R105, R104, UR14 ;  /* 0x0000000e68697c20 */ /* 0x000fe20008410000 */
[----:B------:R-:W-:-:S05]  /*33d0*/  HADD2.F32 R104, -RZ, R150.H1_H1 ;  /* 0x30000096ff687230 */ /* 0x000fca0000004100 */
[----:B------:R-:W-:Y:S01]  /*33e0*/  FFMA.FTZ R63, R104, R105, R63 ;  /* 0x00000069683f7223 */ /* 0x000fe2000001003f */
[----:B------:R-:W-:-:S05]  /*33f0*/  HADD2.F32 R104, -RZ, R140.H1_H1 ;  /* 0x3000008cff687230 */ /* 0x000fca0000004100 */
[----:B------:R-:W-:-:S05]  /*3400*/  FMUL.FTZ R104, R104, R105 ;  /* 0x0000006968687220 */ /* 0x000fca0000410000 */
[----:B------:R-:W-:-:S04]  /*3410*/  F2FP.F16.F32.PACK_AB R104, RZ, R104 ;  /* 0x00000068ff68723e */ /* 0x000fc800000000ff */
[----:B------:R-:W-:-:S07]  /*3420*/  PRMT R157, R104, 0x7610, R157 ;  /* 0x00007610689d7816 */ /* 0x000fce000000009d */
.L_x_6909:
[----:B------:R-:W-:-:S04]  /*3430*/  ISETP.NE.U32.AND P0, PT, RZ, UR4, PT ;  /* 0x00000004ff007c0c */ /* 0x000fc8000bf05070 */
[----:B------:R-:W-:-:S13]  /*3440*/  ISETP.NE.AND.EX P0, PT, RZ, UR5, PT, P0 ;  /* 0x00000005ff007c0c */ /* 0x000fda000bf05300 */
[----:B------:R-:W0:Y:S02]  /*3450*/  @P0 LDC.64 R104, c[0x0][0x478] ;  /* 0x00011e00ff680b82 */ /* 0x000e240000000a00 */
[----:B0-----:R-:W-:-:S05]  /*3460*/  @P0 IMAD.WIDE.U32 R104, R161, 0x10, R104 ;  /* 0x00000010a1680825 */ /* 0x001fca00078e0068 */
[----:B------:R0:W-:Y:S01]  /*3470*/  @P0 STG.E.128 desc[UR8][R104.64], R44 ;  /* 0x0000002c68000986 */ /* 0x0001e2000c101d08 */
        /* <DEDUP_REMOVED lines=9> */
.L_x_6920:
[----:B------:R-:W-:Y:S02]  /*3510*/  IADD3 R161, PT, PT, R161, 0x80, RZ ;  /* 0x00000080a1a17810 */ /* 0x000fe40007ffe0ff */
[----:B------:R-:W-:-:S07]  /*3520*/  IADD3 R107, PT, PT, R107, 0x80, RZ ;  /* 0x000000806b6b7810 */ /* 0x000fce0007ffe0ff */
.L_x_6902:
[----:B------:R-:W-:Y:S05]  /*3530*/  BSYNC.RECONVERGENT B0 ;  /* 0x0000000000007941 */ /* 0x000fea0003800200 */
.L_x_6901:
[----:B------:R-:W-:Y:S01]  /*3540*/  ISETP.GE.U32.AND P0, PT, R4, 0x100, PT ;  /* 0x000001000400780c */ /* 0x000fe20003f06070 */
[----:B------:R-:W-:-:S12]  /*3550*/  BSSY.RECONVERGENT B0, `(.L_x_6921) ;  /* 0x00000fe000007945 */ /* 0x000fd80003800200 */
[----:B------:R-:W-:Y:S05]  /*3560*/  @!P0 BRA `(.L_x_6922) ;  /* 0x0000000c00f08947 */ /* 0x000fea0003800000 */
[----:B------:R-:W-:-:S04]  /*3570*/  UISETP.NE.U32.AND UP0, UPT, UR12, URZ, UPT ;  /* 0x000000ff0c00728c */ /* 0x000fc8000bf05070 */
[----:B------:R-:W-:Y:S01]  /*3580*/  UISETP.NE.AND.EX UP0, UPT, UR13, URZ, UPT, UP0 ;  /* 0x000000ff0d00728c */ /* 0x000fe2000bf05300 */
[----:B------:R-:W-:Y:S10]  /*3590*/  @!P4 BRA `(.L_x_6923) ;  /* 0x00000000001cc947 */ /* 0x000ff40003800000 */
[----:B-1----:R-:W1:Y:S02]  /*35a0*/  LDC.64 R164, c[0x0][0x390] ;  /* 0x0000e400ffa47b82 */ /* 0x002e640000000a00 */
[----:B-1----:R-:W-:-:S05]  /*35b0*/  IMAD.WIDE.U32 R164, R107, 0x8, R164 ;  /* 0x000000086ba47825 */ /* 0x002fca00078e00a4 */
[----:B0-----:R-:W2:Y:S02]  /*35c0*/  LDG.E.64 R104, desc[UR8][R164.64] ;  /* 0x00000008a4687981 */ /* 0x001ea4000c1e1b00 */
[----:B--2---:R-:W-:-:S04]  /*35d0*/  SHF.R.U64 R150, R104, 0x10, R105 ;  /* 0x0000001068967819 */ /* 0x004fc80000001269 */
[----:B------:R-:W-:Y:S02]  /*35e0*/  PRMT R149, R104, 0x5410, R150 ;  /* 0x0000541068957816 */ /* 0x000fe40000000096 */
[----:B------:R-:W-:-:S04]  /*35f0*/  SHF.R.U32.HI R104, RZ, 0x10, R105 ;  /* 0x00000010ff687819 */ /* 0x000fc80000011669 */
[----:B------:R-:W-:-:S07]  /*3600*/  PRMT R150, R105, 0x5410, R104 ;  /* 0x0000541069967816 */ /* 0x000fce0000000068 */
.L_x_6923:
[----:B------:R-:W-:Y:S05]  /*3610*/  BRA.U !UP0, `(.L_x_6924) ;  /* 0x0000000508a07547 */ /* 0x000fea000b800000 */
[----:B------:R-:W-:-:S04]  /*3620*/  UISETP.NE.U32.AND UP0, UPT, UR6, URZ, UPT ;  /* 0x000000ff0600728c */ /* 0x000fc8000bf05070 */
[----:B------:R-:W-:-:S06]  /*3630*/  UISETP.NE.AND.EX UP0, UPT, UR7, URZ, UPT, UP0 ;  /* 0x000000ff0700728c */ /* 0x000fcc000bf05300 */
[----:B------:R-:W-:-:S13]  /*3640*/  PLOP3.LUT P1, PT, PT, PT, UP0, 0x80, 0x8 ;  /* 0x000000000008781c */ /* 0x000fda0003f2f008 */
[----:B------:R-:W-:Y:S05]  /*3650*/  @!P1 BRA `(.L_x_6925) ;  /* 0x0000000000cc9947 */ /* 0x000fea0003800000 */
[-CC-:B0-----:R-:W-:Y:S01]  /*3660*/  @P3 FFMA.FTZ R45, R7, R163.reuse, R162.reuse ;  /* 0x000000a3072d3223 */ /* 0x181fe200000100a2 */
[-CC-:B------:R-:W-:Y:S01]  /*3670*/  @P3 FFMA.FTZ R44, R16, R163.reuse, R162.reuse ;  /* 0x000000a3102c3223 */ /* 0x180fe200000100a2 */
[----:B-1----:R-:W-:Y:S01]  /*3680*/  @P3 FFMA.FTZ R105, R111, R163, R162 ;  /* 0x000000a36f693223 */ /* 0x002fe200000100a2 */
        /* <DEDUP_REMOVED lines=11> */
[----:B------:R-:W-:-:S04]  /*3740*/  FMUL.FTZ R44, R47, UR14 ;  /* 0x0000000e2f2c7c20 */ /* 0x000fc80008410000 */
[----:B------:R-:W-:Y:S01]  /*3750*/  FFMA.FTZ R64, R105, R44, R64 ;  /* 0x0000002c69407223 */ /* 0x000fe20000010040 */
[----:B------:R-:W-:-:S05]  /*3760*/  HADD2.F32 R105, -RZ, R141.H0_H0 ;  /* 0x2000008dff697230 */ /* 0x000fca0000004100 */
[----:B------:R-:W-:-:S05]  /*3770*/  FMUL.FTZ R44, R44, R105 ;  /* 0x000000692c2c7220 */ /* 0x000fca0000410000 */
[----:B------:R-:W-:-:S04]  /*3780*/  F2FP.F16.F32.PACK_AB R44, RZ, R44 ;  /* 0x0000002cff2c723e */ /* 0x000fc800000000ff */
[----:B------:R-:W-:-:S07]  /*3790*/  PRMT R160, R44, 0x7610, R160 ;  /* 0x000076102ca07816 */ /* 0x000fce00000000a0 */
.L_x_6926:
[----:B------:R-:W-:Y:S05]  /*37a0*/  @!P4 BRA `(.L_x_6927) ;  /* 0x00000000001cc947 */ /* 0x000fea0003800000 */
[----:B------:R-:W-:Y:S02]  /*37b0*/  HADD2.F32 R44, -RZ, R149.H1_H1 ;  /* 0x30000095ff2c7230 */ /* 0x000fe40000004100 */
[----:B------:R-:W-:Y:S01]  /*37c0*/  FMUL.FTZ R104, R45, UR14 ;  /* 0x0000000e2d687c20 */ /* 0x000fe20008410000 */
[----:B------:R-:W-:-:S03]  /*37d0*/  HADD2.F32 R105, -RZ, R141.H1_H1 ;  /* 0x3000008dff697230 */ /* 0x000fc60000004100 */
[----:B------:R-:W-:Y:S02]  /*37e0*/  FFMA.FTZ R65, R44, R104, R65 ;  /* 0x000000682c417223 */ /* 0x000fe40000010041 */
[----:B------:R-:W-:-:S05]  /*37f0*/  FMUL.FTZ R44, R104, R105 ;  /* 0x00000069682c7220 */ /* 0x000fca0000410000 */
[----:B------:R-:W-:-:S04]  /*3800*/  F2FP.F16.F32.PACK_AB R44, RZ, R44 ;  /* 0x0000002cff2c723e */ /* 0x000fc800000000ff */
[----:B------:R-:W-:-:S07]  /*3810*/  PRMT R159, R44, 0x7610, R159 ;  /* 0x000076102c9f7816 */ /* 0x000fce000000009f */
.L_x_6927:
[----:B------:R-:W-:Y:S05]  /*3820*/  @!P4 BRA `(.L_x_6928) ;  /* 0x00000000001cc947 */ /* 0x000fea0003800000 */
[----:B------:R-:W-:Y:S02]  /*3830*/  HADD2.F32 R105, -RZ, R150.H0_H0 ;  /* 0x20000096ff697230 */ /* 0x000fe40000004100 */
[----:B------:R-:W-:-:S04]  /*3840*/  FMUL.FTZ R44, R46, UR14 ;  /* 0x0000000e2e2c7c20 */ /* 0x000fc80008410000 */
[----:B------:R-:W-:Y:S01]  /*3850*/  FFMA.FTZ R66, R105, R44, R66 ;  /* 0x0000002c69427223 */ /* 0x000fe20000010042 */
[----:B------:R-:W-:-:S05]  /*3860*/  HADD2.F32 R105, -RZ, R142.H0_H0 ;  /* 0x2000008eff697230 */ /* 0x000fca0000004100 */
[----:B------:R-:W-:-:S05]  /*3870*/  FMUL.FTZ R44, R44, R105 ;  /* 0x000000692c2c7220 */ /* 0x000fca0000410000 */
[----:B------:R-:W-:-:S04]  /*3880*/  F2FP.F16.F32.PACK_AB R44, RZ, R44 ;  /* 0x0000002cff2c723e */ /* 0x000fc800000000ff */
[----:B------:R-:W-:-:S07]  /*3890*/  PRMT R158, R44, 0x7610, R158 ;  /* 0x000076102c9e7816 */ /* 0x000fce000000009e */
.L_x_6928:
        /* <DEDUP_REMOVED lines=13> */
[----:B------:R-:W-:Y:S01]  /*3970*/  PRMT R157, R104, 0x7610, R157 ;  /* 0x00007610689d7816 */ /* 0x000fe2000000009d */
[----:B------:R-:W-:Y:S06]  /*3980*/  BRA `(.L_x_6929) ;  /* 0x0000000800b07947 */ /* 0x000fec0003800000 */
.L_x_6925:
[----:B------:R-:W-:Y:S05]  /*3990*/  @!P4 BRA `(.L_x_6930) ;  /* 0x00000000002cc947 */ /* 0x000fea0003800000 */
[----:B01----:R-:W-:Y:S01]  /*39a0*/  @P3 FFMA.FTZ R105, R7, R163, R162 ;  /* 0x000000a307693223 */ /* 0x003fe200000100a2 */
        /* <DEDUP_REMOVED lines=10> */
.L_x_6930:
[----:B------:R-:W-:Y:S05]  /*3a50*/  @!P4 BRA `(.L_x_6931) ;  /* 0x00000000002cc947 */ /* 0x000fea0003800000 */
[----:B01----:R-:W-:Y:S01]  /*3a60*/  @P3 FFMA.FTZ R104, R16, R163, R162 ;  /* 0x000000a310683223 */ /* 0x003fe200000100a2 */
        /* <DEDUP_REMOVED lines=10> */
.L_x_6931:
        /* <DEDUP_REMOVED lines=12> */
.L_x_6932:
        /* <DEDUP_REMOVED lines=13> */
.L_x_6924:
[----:B01----:R-:W0:Y:S02]  /*3ca0*/  LDC.64 R104, c[0x0][0x478] ;  /* 0x00011e00ff687b82 */ /* 0x003e240000000a00 */
[----:B0-----:R-:W-:-:S04]  /*3cb0*/  ISETP.NE.U32.AND P1, PT, R104, RZ, PT ;  /* 0x000000ff6800720c */ /* 0x001fc80003f25070 */
[----:B------:R-:W-:-:S13]  /*3cc0*/  ISETP.NE.AND.EX P1, PT, R105, RZ, PT, P1 ;  /* 0x000000ff6900720c */ /* 0x000fda0003f25310 */
[----:B------:R-:W-:Y:S05]  /*3cd0*/  @!P1 BRA `(.L_x_6933) ;  /* 0x00000004000c9947 */ /* 0x000fea0003800000 */
[----:B------:R-:W-:Y:S01]  /*3ce0*/  FFMA.FTZ R45, R111, R163, R162 ;  /* 0x000000a36f2d7223 */ /* 0x000fe200000100a2 */
[----:B------:R-:W-:-:S03]  /*3cf0*/  ISETP.GT.AND P2, PT, R155, RZ, PT ;  /* 0x000000ff9b00720c */ /* 0x000fc60003f44270 */
[----:B------:R-:W-:Y:S01]  /*3d00*/  FADD.FTZ R45, R112, -R45 ;  /* 0x8000002d702d7221 */ /* 0x000fe20000010000 */
[----:B------:R-:W-:Y:S09]  /*3d10*/  @!P4 BRA `(.L_x_6934) ;  /* 0x000000000030c947 */ /* 0x000ff20003800000 */
[----:B------:R-:W-:Y:S01]  /*3d20*/  FFMA.FTZ R47, R7, R163, R162 ;  /* 0x000000a3072f7223 */ /* 0x000fe200000100a2 */
        /* <DEDUP_REMOVED lines=11> */
.L_x_6934:
        /* <DEDUP_REMOVED lines=9> */
[-C--:B------:R-:W-:Y:S01]  /*3e70*/  FMUL.FTZ R46, R46, R47.reuse ;  /* 0x0000002f2e2e7220 */ /* 0x080fe20000410000 */
[----:B------:R-:W-:-:S04]  /*3e80*/  FFMA.FTZ R65, R44, R47, R65 ;  /* 0x0000002f2c417223 */ /* 0x000fc80000010041 */
[----:B------:R-:W-:-:S04]  /*3e90*/  F2FP.F16.F32.PACK_AB R44, RZ, R46 ;  /* 0x0000002eff2c723e */ /* 0x000fc800000000ff */
[----:B------:R-:W-:-:S07]  /*3ea0*/  PRMT R159, R44, 0x7610, R159 ;  /* 0x000076102c9f7816 */ /* 0x000fce000000009f */
.L_x_6935:
        /* <DEDUP_REMOVED lines=13> */
.L_x_6936:
[-CC-:B------:R-:W-:Y:S01]  /*3f80*/  FFMA.FTZ R105, R7, R163.reuse, R162.reuse ;  /* 0x000000a307697223 */ /* 0x180fe200000100a2 */
[-CC-:B------:R-:W-:Y:S01]  /*3f90*/  FFMA.FTZ R46, R16, R163.reuse, R162.reuse ;  /* 0x000000a3102e7223 */ /* 0x180fe200000100a2 */
[----:B------:R-:W-:Y:S02]  /*3fa0*/  FFMA.FTZ R44, R118, R163, R162 ;  /* 0x000000a3762c7223 */ /* 0x000fe400000100a2 */
[----:B------:R-:W-:Y:S01]  /*3fb0*/  FADD.FTZ R105, R8, -R105 ;  /* 0x8000006908697221 */ /* 0x000fe20000010000 */
        /* <DEDUP_REMOVED lines=9> */
[----:B------:R-:W-:Y:S02]  /*4050*/  FSEL R47, R47, RZ, P2 ;  /* 0x000000ff2f2f7208 */ /* 0x000fe40001000000 */
[----:B------:R-:W-:Y:S01]  /*4060*/  MOV R44, R104 ;  /* 0x00000068002c7202 */ /* 0x000fe20000000f00 */
[----:B------:R-:W-:Y:S06]  /*4070*/  @!P4 BRA `(.L_x_6929) ;  /* 0x0000000000f4c947 */ /* 0x000fec0003800000 */
[----:B------:R-:W-:Y:S02]  /*4080*/  HADD2.F32 R44, -RZ, R150.H1_H1 ;  /* 0x30000096ff2c7230 */ /* 0x000fe40000004100 */
[----:B------:R-:W-:-:S04]  /*4090*/  FMUL.FTZ R105, R47, UR14 ;  /* 0x0000000e2f697c20 */ /* 0x000fc80008410000 */
[----:B------:R-:W-:Y:S01]  /*40a0*/  FFMA.FTZ R67, R44, R105, R67 ;  /* 0x000000692c437223 */ /* 0x000fe20000010043 */
[----:B------:R-:W-:-:S05]  /*40b0*/  HADD2.F32 R44, -RZ, R142.H1_H1 ;  /* 0x3000008eff2c7230 */ /* 0x000fca0000004100 */
[----:B------:R-:W-:-:S05]  /*40c0*/  FMUL.FTZ R44, R44, R105 ;  /* 0x000000692c2c7220 */ /* 0x000fca0000410000 */
[----:B------:R-:W-:-:S04]  /*40d0*/  F2FP.F16.F32.PACK_AB R44, RZ, R44 ;  /* 0x0000002cff2c723e */ /* 0x000fc800000000ff */
[----:B------:R-:W-:Y:S02]  /*40e0*/  PRMT R157, R44, 0x7610, R157 ;  /* 0x000076102c9d7816 */ /* 0x000fe4000000009d */
[----:B------:R-:W-:Y:S01]  /*40f0*/  MOV R44, R104 ;  /* 0x00000068002c7202 */ /* 0x000fe20000000f00 */
[----:B------:R-:W-:Y:S06]  /*4100*/  BRA `(.L_x_6929) ;  /* 0x0000000000d07947 */ /* 0x000fec0003800000 */
.L_x_6933:
        /* <DEDUP_REMOVED lines=9> */
[-C--:B------:R-:W-:Y:S01]  /*41a0*/  FMUL.FTZ R104, R104, R105.reuse ;  /* 0x0000006968687220 */ /* 0x080fe20000410000 */
[----:B------:R-:W-:-:S04]  /*41b0*/  FFMA.FTZ R64, R165, R105, R64 ;  /* 0x00000069a5407223 */ /* 0x000fc80000010040 */
[----:B------:R-:W-:-:S04]  /*41c0*/  F2FP.F16.F32.PACK_AB R104, RZ, R104 ;  /* 0x00000068ff68723e */ /* 0x000fc800000000ff */
[----:B------:R-:W-:-:S07]  /*41d0*/  PRMT R160, R104, 0x7610, R160 ;  /* 0x0000761068a07816 */ /* 0x000fce00000000a0 */
.L_x_6937:
        /* <DEDUP_REMOVED lines=13> */
.L_x_6938:
        /* <DEDUP_REMOVED lines=13> */
.L_x_6939:
[----:B------:R-:W-:Y:S05]  /*4380*/  @!P4 BRA `(.L_x_6929) ;  /* 0x000000000030c947 */ /* 0x000fea0003800000 */
[----:B------:R-:W-:Y:S01]  /*4390*/  FFMA.FTZ R104, R118, R163, R162 ;  /* 0x000000a376687223 */ /* 0x000fe200000100a2 */
[----:B------:R-:W-:-:S03]  /*43a0*/  ISETP.GT.AND P2, PT, R155, RZ, PT ;  /* 0x000000ff9b00720c */ /* 0x000fc60003f44270 */
[----:B------:R-:W-:-:S04]  /*43b0*/  FADD.FTZ R105, R153, -R104 ;  /* 0x8000006899697221 */ /* 0x000fc80000010000 */
[----:B------:R-:W-:-:S05]  /*43c0*/  FMUL.FTZ R104, R156, R105 ;  /* 0x000000699c687220 */ /* 0x000fca0000410000 */
[----:B------:R-:W-:-:S05]  /*43d0*/  FSEL R104, R104, RZ, P2 ;  /* 0x000000ff68687208 */ /* 0x000fca0001000000 */
[----:B------:R-:W-:Y:S01]  /*43e0*/  FMUL.FTZ R105, R104, UR14 ;  /* 0x0000000e68697c20 */ /* 0x000fe20008410000 */
[----:B------:R-:W-:-:S05]  /*43f0*/  HADD2.F32 R104, -RZ, R150.H1_H1 ;  /* 0x30000096ff687230 */ /* 0x000fca0000004100 */
[----:B------:R-:W-:Y:S01]  /*4400*/  FFMA.FTZ R67, R104, R105, R67 ;  /* 0x0000006968437223 */ /* 0x000fe20000010043 */
[----:B------:R-:W-:-:S05]  /*4410*/  HADD2.F32 R104, -RZ, R142.H1_H1 ;  /* 0x3000008eff687230 */ /* 0x000fca0000004100 */
[----:B------:R-:W-:-:S05]  /*4420*/  FMUL.FTZ R104, R104, R105 ;  /* 0x0000006968687220 */ /* 0x000fca0000410000 */
[----:B------:R-:W-:-:S04]  /*4430*/  F2FP.F16.F32.PACK_AB R104, RZ, R104 ;  /* 0x00000068ff68723e */ /* 0x000fc800000000ff */
[----:B------:R-:W-:-:S07]  /*4440*/  PRMT R157, R104, 0x7610, R157 ;  /* 0x00007610689d7816 */ /* 0x000fce000000009d */
.L_x_6929:
[----:B01----:R-:W0:Y:S02]  /*4450*/  @P1 LDC.64 R104, c[0x0][0x478] ;  /* 0x00011e00ff681b82 */ /* 0x003e240000000a00 */
[----:B0-----:R-:W-:-:S05]  /*4460*/  @P1 IMAD.WIDE.U32 R104, R161, 0x10, R104 ;  /* 0x00000010a1681825 */ /* 0x001fca00078e0068 */
[----:B------:R0:W-:Y:S01]  /*4470*/  @P1 STG.E.128 desc[UR8][R104.64], R44 ;  /* 0x0000002c68001986 */ /* 0x0001e2000c101d08 */
[----:B------:R-:W-:Y:S05]  /*4480*/  @!P4 BRA `(.L_x_6940) ;  /* 0x000000000020c947 */ /* 0x000fea0003800000 */
[----:B0-----:R-:W-:-:S05]  /*4490*/  LOP3.LUT R104, R159, 0xffff, RZ, 0xc0, !PT ;  /* 0x0000ffff9f687812 */ /* 0x001fca00078ec0ff */
[----:B------:R-:W-:Y:S01]  /*44a0*/  IMAD.WIDE.U32 R164, R104, 0x10000, RZ ;  /* 0x0001000068a47825 */ /* 0x000fe200078e00ff */
[----:B------:R-:W-:-:S04]  /*44b0*/  PRMT R104, R158, 0x5410, R157 ;  /* 0x000054109e687816 */ /* 0x000fc8000000009d */
[----:B------:R-:W-:Y:S02]  /*44c0*/  LOP3.LUT R105, R104, R165, RZ, 0xfc, !PT ;  /* 0x000000a568697212 */ /* 0x000fe400078efcff */
[----:B------:R-:W-:Y:S02]  /*44d0*/  LOP3.LUT R104, R164, 0xffff, R160, 0xf8, !PT ;  /* 0x0000ffffa4687812 */ /* 0x000fe400078ef8a0 */
[----:B------:R-:W0:Y:S02]  /*44e0*/  LDC.64 R164, c[0x0][0x468] ;  /* 0x00011a00ffa47b82 */ /* 0x000e240000000a00 */
[----:B0-----:R-:W-:-:S05]  /*44f0*/  IMAD.WIDE.U32 R164, R107, 0x8, R164 ;  /* 0x000000086ba47825 */ /* 0x001fca00078e00a4 */
[----:B------:R1:W-:Y:S02]  /*4500*/  STG.E.64 desc[UR8][R164.64], R104 ;  /* 0x00000068a4007986 */ /* 0x0003e4000c101b08 */
.L_x_6940:
[----:B------:R-:W-:Y:S02]  /*4510*/  IADD3 R161, PT, PT, R161, 0x80, RZ ;  /* 0x00000080a1a17810 */ /* 0x000fe40007ffe0ff */
[----:B------:R-:W-:-:S07]  /*4520*/  IADD3 R107, PT, PT, R107, 0x80, RZ ;  /* 0x000000806b6b7810 */ /* 0x000fce0007ffe0ff */
.L_x_6922:
[----:B------:R-:W-:Y:S05]  /*4530*/  BSYNC.RECONVERGENT B0 ;  /* 0x0000000000007941 */ /* 0x000fea0003800200 */
.L_x_6921:
        /* <DEDUP_REMOVED lines=13> */
.L_x_6943:
        /* <DEDUP_REMOVED lines=25> */
.L_x_6946:
        /* <DEDUP_REMOVED lines=8> */
.L_x_6947:
        /* <DEDUP_REMOVED lines=8> */
.L_x_6948:
        /* <DEDUP_REMOVED lines=15> */
.L_x_6945:
        /* <DEDUP_REMOVED lines=12> */
.L_x_6950:
        /* <DEDUP_REMOVED lines=12> */
.L_x_6951:
        /* <DEDUP_REMOVED lines=12> */
.L_x_6952:
        /* <DEDUP_REMOVED lines=13> */
.L_x_6944:
[----:B01----:R-:W0:Y:S02]  /*4ca0*/  LDC.64 R104, c[0x0][0x478] ;  /* 0x00011e00ff687b82 */ /* 0x003e240000000a00 */
[----:B0-----:R-:W-:-:S04]  /*4cb0*/  ISETP.NE.U32.AND P2, PT, R104, RZ, PT ;  /* 0x000000ff6800720c */ /* 0x001fc80003f45070 */
[----:B------:R-:W-:-:S13]  /*4cc0*/  ISETP.NE.AND.EX P2, PT, R105, RZ, PT, P2 ;  /* 0x000000ff6900720c */ /* 0x000fda0003f45320 */
[----:B------:R-:W-:Y:S05]  /*4cd0*/  @!P2 BRA `(.L_x_6953) ;  /* 0x00000004000ca947 */ /* 0x000fea0003800000 */
[----:B------:R-:W-:Y:S05]  /*4ce0*/  @!P4 BRA `(.L_x_6954) ;  /* 0x000000000030c947 */ /* 0x000fea0003800000 */
[----:B------:R-:W-:Y:S01]  /*4cf0*/  FFMA.FTZ R45, R9, R163, R162 ;  /* 0x000000a3092d7223 */ /* 0x000fe200000100a2 */
[----:B------:R-:W-:-:S03]  /*4d00*/  ISETP.GT.AND P5, PT, R155, RZ, PT ;  /* 0x000000ff9b00720c */ /* 0x000fc60003fa4270 */
[----:B------:R-:W-:-:S04]  /*4d10*/  FADD.FTZ R45, R10, -R45 ;  /* 0x8000002d0a2d7221 */ /* 0x000fc80000010000 */
[----:B------:R-:W-:-:S05]  /*4d20*/  FMUL.FTZ R45, R156, R45 ;  /* 0x0000002d9c2d7220 */ /* 0x000fca0000410000 */
[----:B------:R-:W-:Y:S01]  /*4d30*/  FSEL R46, R45, RZ, P5 ;  /* 0x000000ff2d2e7208 */ /* 0x000fe20002800000 */
[----:B------:R-:W-:-:S04]  /*4d40*/  HADD2.F32 R45, -RZ, R143.H0_H0 ;  /* 0x2000008fff2d7230 */ /* 0x000fc80000004100 */
[----:B------:R-:W-:-:S04]  /*4d50*/  FMUL.FTZ R46, R46, UR14 ;  /* 0x0000000e2e2e7c20 */ /* 0x000fc80008410000 */
[----:B------:R-:W-:Y:S01]  /*4d60*/  FMUL.FTZ R44, R45, R46 ;  /* 0x0000002e2d2c7220 */ /* 0x000fe20000410000 */
[----:B------:R-:W-:-:S04]  /*4d70*/  HADD2.F32 R45, -RZ, R149.H0_H0 ;  /* 0x20000095ff2d7230 */ /* 0x000fc80000004100 */
[----:B------:R-:W-:Y:S01]  /*4d80*/  F2FP.F16.F32.PACK_AB R44, RZ, R44 ;  /* 0x0000002cff2c723e */ /* 0x000fe200000000ff */
[----:B------:R-:W-:-:S03]  /*4d90*/  FFMA.FTZ R68, R45, R46, R68 ;  /* 0x0000002e2d447223 */ /* 0x000fc60000010044 */
[----:B------:R-:W-:-:S07]  /*4da0*/  PRMT R160, R44, 0x7610, R160 ;  /* 0x000076102ca07816 */ /* 0x000fce00000000a0 */
.L_x_6954:
[----:B------:R-:W-:Y:S05]  /*4db0*/  @!P4 BRA `(.L_x_6955) ;  /* 0x000000000030c947 */ /* 0x000fea0003800000 */
[----:B------:R-:W-:Y:S01]  /*4dc0*/  FFMA.FTZ R44, R18, R163, R162 ;  /* 0x000000a3122c7223 */ /* 0x000fe200000100a2 */
[----:B------:R-:W-:-:S03]  /*4dd0*/  ISETP.GT.AND P5, PT, R155, RZ, PT ;  /* 0x000000ff9b00720c */ /* 0x000fc60003fa4270 */
[----:B------:R-:W-:Y:S01]  /*4de0*/  FADD.FTZ R45, R17, -R44 ;  /* 0x8000002c112d7221 */ /* 0x000fe20000010000 */
[----:B------:R-:W-:-:S03]  /*4df0*/  HADD2.F32 R44, -RZ, R149.H1_H1 ;  /* 0x30000095ff2c7230 */ /* 0x000fc60000004100 */
        /* <DEDUP_REMOVED lines=8> */
.L_x_6955:
[----:B------:R-:W-:Y:S01]  /*4e80*/  FFMA.FTZ R165, R113, R163, R162 ;  /* 0x000000a371a57223 */ /* 0x000fe200000100a2 */
[----:B------:R-:W-:Y:S06]  /*4e90*/  @!P4 BRA `(.L_x_6956) ;  /* 0x000000000030c947 */ /* 0x000fec0003800000 */
        /* <DEDUP_REMOVED lines=12> */
.L_x_6956:
        /* <DEDUP_REMOVED lines=27> */
.L_x_6953:
        /* <DEDUP_REMOVED lines=13> */
.L_x_6957:
        /* <DEDUP_REMOVED lines=13> */
.L_x_6958:
        /* <DEDUP_REMOVED lines=13> */
.L_x_6959:
        /* <DEDUP_REMOVED lines=13> */
.L_x_6949:
        /* <DEDUP_REMOVED lines=12> */
.L_x_6960:
[----:B------:R-:W-:Y:S02]  /*5510*/  IADD3 R161, PT, PT, R161, 0x80, RZ ;  /* 0x00000080a1a17810 */ /* 0x000fe40007ffe0ff */
[----:B------:R-:W-:-:S07]  /*5520*/  IADD3 R107, PT, PT, R107, 0x80, RZ ;  /* 0x000000806b6b7810 */ /* 0x000fce0007ffe0ff */
.L_x_6942:
[----:B------:R-:W-:Y:S05]  /*5530*/  BSYNC.RECONVERGENT B0 ;  /* 0x0000000000007941 */ /* 0x000fea0003800200 */
.L_x_6941:
        /* <DEDUP_REMOVED lines=13> */
.L_x_6963:
        /* <DEDUP_REMOVED lines=25> */
.L_x_6966:
        /* <DEDUP_REMOVED lines=8> */
.L_x_6967:
        /* <DEDUP_REMOVED lines=8> */
.L_x_6968:
        /* <DEDUP_REMOVED lines=15> */
.L_x_6965:
        /* <DEDUP_REMOVED lines=12> */
.L_x_6970:
        /* <DEDUP_REMOVED lines=12> */
.L_x_6971:
        /* <DEDUP_REMOVED lines=12> */
.L_x_6972:
        /* <DEDUP_REMOVED lines=13> */
.L_x_6964:
[----:B01----:R-:W0:Y:S02]  /*5ca0*/  LDC.64 R104, c[0x0][0x478] ;  /* 0x00011e00ff687b82 */ /* 0x003e240000000a00 */
[----:B0-----:R-:W-:-:S04]  /*5cb0*/  ISETP.NE.U32.AND P5, PT, R104, RZ, PT ;  /* 0x000000ff6800720c */ /* 0x001fc80003fa5070 */
[----:B------:R-:W-:-:S13]  /*5cc0*/  ISETP.NE.AND.EX P5, PT, R105, RZ, PT, P5 ;  /* 0x000000ff6900720c */ /* 0x000fda0003fa5350 */
[----:B------:R-:W-:Y:S05]  /*5cd0*/  @!P5 BRA `(.L_x_6973) ;  /* 0x00000004000cd947 */ /* 0x000fea0003800000 */
[----:B------:R-:W-:-:S04]  /*5ce0*/  FFMA.FTZ R45, R115, R163, R162 ;  /* 0x000000a3732d7223 */ /* 0x000fc800000100a2 */
[----:B------:R-:W-:Y:S01]  /*5cf0*/  FADD.FTZ R45, R116, -R45 ;  /* 0x8000002d742d7221 */ /* 0x000fe20000010000 */
        /* <DEDUP_REMOVED lines=13> */
.L_x_6974:
        /* <DEDUP_REMOVED lines=13> */
.L_x_6975:
        /* <DEDUP_REMOVED lines=13> */
.L_x_6976:
[-CC-:B------:R-:W-:Y:S01]  /*5f70*/  FFMA.FTZ R105, R11, R163.reuse, R162.reuse ;  /* 0x000000a30b697223 */ /* 0x180fe200000100a2 */
[-CC-:B------:R-:W-:Y:S01]  /*5f80*/  FFMA.FTZ R46, R108, R163.reuse, R162.reuse ;  /* 0x000000a36c2e7223 */ /* 0x180fe200000100a2 */
[----:B------:R-:W-:Y:S01]  /*5f90*/  FFMA.FTZ R44, R122, R163, R162 ;  /* 0x000000a37a2c7223 */ /* 0x000fe200000100a2 */
[----:B------:R-:W-:Y:S01]  /*5fa0*/  ISETP.GT.AND P6, PT, R155, RZ, PT ;  /* 0x000000ff9b00720c */ /* 0x000fe20003fc4270 */
        /* <DEDUP_REMOVED lines=22> */
.L_x_6973:
        /* <DEDUP_REMOVED lines=13> */
.L_x_6977:
        /* <DEDUP_REMOVED lines=13> */
.L_x_6978:
        /* <DEDUP_REMOVED lines=13> */
.L_x_6979:
        /* <DEDUP_REMOVED lines=13> */
.L_x_6969:
        /* <DEDUP_REMOVED lines=12> */
.L_x_6980:
[----:B------:R-:W-:Y:S02]  /*6510*/  IADD3 R161, PT, PT, R161, 0x80, RZ ;  /* 0x00000080a1a17810 */ /* 0x000fe40007ffe0ff */
[----:B------:R-:W-:-:S07]  /*6520*/  IADD3 R107, PT, PT, R107, 0x80, RZ ;  /* 0x000000806b6b7810 */ /* 0x000fce0007ffe0ff */
.L_x_6962:
[----:B------:R-:W-:Y:S05]  /*6530*/  BSYNC.RECONVERGENT B0 ;  /* 0x0000000000007941 */ /* 0x000fea0003800200 */
.L_x_6961:
        /* <DEDUP_REMOVED lines=8> */
[----:B0-----:R-:W-:-:S05]  /*65c0*/  IMAD.WIDE.U32 R166, R107, 0x8, R104 ;  /* 0x000000086ba67825 */ /* 0x001fca00078e0068 */
[----:B------:R-:W2:Y:S02]  /*65d0*/  LDG.E.64 R104, desc[UR8][R166.64] ;  /* 0x00000008a6687981 */ /* 0x000ea4000c1e1b00 */
[----:B--2---:R-:W-:-:S04]  /*65e0*/  SHF.R.U64 R150, R104, 0x10, R105 ;  /* 0x0000001068967819 */ /* 0x004fc80000001269 */
[----:B------:R-:W-:Y:S02]  /*65f0*/  PRMT R149, R104, 0x5410, R150 ;  /* 0x0000541068957816 */ /* 0x000fe40000000096 */
[----:B------:R-:W-:-:S04]  /*6600*/  SHF.R.U32.HI R104, RZ, 0x10, R105 ;  /* 0x00000010ff687819 */ /* 0x000fc80000011669 */
[----:B------:R-:W-:-:S07]  /*6610*/  PRMT R150, R105, 0x5410, R104 ;  /* 0x0000541069967816 */ /* 0x000fce0000000068 */
.L_x_6983:
        /* <DEDUP_REMOVED lines=29> */
.L_x_6986:
[----:B------:R-:W-:Y:S05]  /*67f0*/  @!P4 BRA `(.L_x_6987) ;  /* 0x00000000001cc947 */ /* 0x000fea0003800000 */
[----:B------:R-:W-:Y:S02]  /*6800*/  HADD2.F32 R44, -RZ, R147.H1_H1 ;  /* 0x30000093ff2c7230 */ /* 0x000fe40000004100 */
[----:B------:R-:W-:-:S04]  /*6810*/  FMUL.FTZ R155, R45, UR14 ;  /* 0x0000000e2d9b7c20 */ /* 0x000fc80008410000 */
[----:B------:R-:W-:Y:S01]  /*6820*/  FMUL.FTZ R105, R155, R44 ;  /* 0x0000002c9b697220 */ /* 0x000fe20000410000 */
[----:B------:R-:W-:-:S05]  /*6830*/  HADD2.F32 R44, -RZ, R149.H1_H1 ;  /* 0x30000095ff2c7230 */ /* 0x000fca0000004100 */
[----:B------:R-:W-:Y:S01]  /*6840*/  FFMA.FTZ R77, R44, R155, R77 ;  /* 0x0000009b2c4d7223 */ /* 0x000fe2000001004d */
[----:B------:R-:W-:-:S04]  /*6850*/  F2FP.F16.F32.PACK_AB R44, RZ, R105 ;  /* 0x00000069ff2c723e */ /* 0x000fc800000000ff */
[----:B------:R-:W-:-:S07]  /*6860*/  PRMT R159, R44, 0x7610, R159 ;  /* 0x000076102c9f7816 */ /* 0x000fce000000009f */
.L_x_6987:
[----:B------:R-:W-:Y:S05]  /*6870*/  @!P4 BRA `(.L_x_6988) ;  /* 0x00000000001cc947 */ /* 0x000fea0003800000 */
[----:B------:R-:W-:Y:S02]  /*6880*/  HADD2.F32 R44, -RZ, R148.H0_H0 ;  /* 0x20000094ff2c7230 */ /* 0x000fe40000004100 */
[----:B------:R-:W-:Y:S01]  /*6890*/  FMUL.FTZ R155, R46, UR14 ;  /* 0x0000000e2e9b7c20 */ /* 0x000fe20008410000 */
[----:B------:R-:W-:-:S03]  /*68a0*/  HADD2.F32 R105, -RZ, R150.H0_H0 ;  /* 0x20000096ff697230 */ /* 0x000fc60000004100 */
[----:B------:R-:W-:Y:S02]  /*68b0*/  FMUL.FTZ R44, R155, R44 ;  /* 0x0000002c9b2c7220 */ /* 0x000fe40000410000 */
[----:B------:R-:W-:-:S03]  /*68c0*/  FFMA.FTZ R78, R105, R155, R78 ;  /* 0x0000009b694e7223 */ /* 0x000fc6000001004e */
[----:B------:R-:W-:-:S04]  /*68d0*/  F2FP.F16.F32.PACK_AB R44, RZ, R44 ;  /* 0x0000002cff2c723e */ /* 0x000fc800000000ff */
[----:B------:R-:W-:-:S07]  /*68e0*/  PRMT R158, R44, 0x7610, R158 ;  /* 0x000076102c9e7816 */ /* 0x000fce000000009e */
.L_x_6988:
[----:B------:R-:W-:Y:S01]  /*68f0*/  MOV R44, R104 ;  /* 0x00000068002c7202 */ /* 0x000fe20000000f00 */
        /* <DEDUP_REMOVED lines=9> */
.L_x_6985:
[----:B------:R-:W-:Y:S05]  /*6990*/  @!P4 BRA `(.L_x_6990) ;  /* 0x00000000002cc947 */ /* 0x000fea0003800000 */
[----:B0-----:R-:W-:Y:S01]  /*69a0*/  @P3 FFMA.FTZ R105, R117, R163, R162 ;  /* 0x000000a375693223 */ /* 0x001fe200000100a2 */
        /* <DEDUP_REMOVED lines=10> */
.L_x_6990:
[----:B------:R-:W-:Y:S05]  /*6a50*/  @!P4 BRA `(.L_x_6991) ;  /* 0x00000000002cc947 */ /* 0x000fea0003800000 */
[----:B0-----:R-:W-:Y:S01]  /*6a60*/  @P3 FFMA.FTZ R104, R126, R163, R162 ;  /* 0x000000a37e683223 */ /* 0x001fe200000100a2 */
        /* <DEDUP_REMOVED lines=10> */
.L_x_6991:
        /* <DEDUP_REMOVED lines=12> */
.L_x_6992:
[----:B------:R-:W-:Y:S05]  /*6bd0*/  @!P4 BRA `(.L_x_6989) ;  /* 0x000000080018c947 */ /* 0x000fea0003800000 */
[----:B0-----:R-:W-:Y:S01]  /*6be0*/  @P3 FFMA.FTZ R104, R130, R163, R162 ;  /* 0x000000a382683223 */ /* 0x001fe200000100a2 */
[----:B------:R-:W-:-:S03]  /*6bf0*/  MOV R105, R103 ;  /* 0x0000006700697202 */ /* 0x000fc60000000f00 */
        /* <DEDUP_REMOVED lines=10> */
.L_x_6984:
[----:B0-----:R-:W0:Y:S02]  /*6ca0*/  LDC.64 R104, c[0x0][0x478] ;  /* 0x00011e00ff687b82 */ /* 0x001e240000000a00 */
        /* <DEDUP_REMOVED lines=18> */
.L_x_6994:
        /* <DEDUP_REMOVED lines=13> */
.L_x_6995:
[-CC-:B------:R-:W-:Y:S01]  /*6ea0*/  FFMA.FTZ R165, R121, R163.reuse, R162.reuse ;  /* 0x000000a379a57223 */ /* 0x180fe200000100a2 */
[-CC-:B------:R-:W-:Y:S01]  /*6eb0*/  FFMA.FTZ R44, R126, R163.reuse, R162.reuse ;  /* 0x000000a37e2c7223 */ /* 0x180fe200000100a2 */
[----:B------:R-:W-:Y:S01]  /*6ec0*/  FFMA.FTZ R47, R117, R163, R162 ;  /* 0x000000a3752f7223 */ /* 0x000fe200000100a2 */
[----:B------:R-:W-:Y:S01]  /*6ed0*/  FMUL.FTZ R104, R156, R45 ;  /* 0x0000002d9c687220 */ /* 0x000fe20000410000 */
[----:B------:R-:W-:Y:S01]  /*6ee0*/  FADD.FTZ R165, R128, -R165 ;  /* 0x800000a580a57221 */ /* 0x000fe20000010000 */
[----:B------:R-:W-:Y:S01]  /*6ef0*/  FADD.FTZ R105, R119, -R44 ;  /* 0x8000002c77697221 */ /* 0x000fe20000010000 */
[----:B------:R-:W-:Y:S01]  /*6f00*/  FADD.FTZ R47, R124, -R47 ;  /* 0x8000002f7c2f7221 */ /* 0x000fe20000010000 */
        /* <DEDUP_REMOVED lines=21> */
.L_x_6996:
[----:B------:R-:W-:Y:S01]  /*7060*/  MOV R47, R104 ;  /* 0x00000068002f7202 */ /* 0x000fe20000000f00 */
[----:B------:R-:W-:Y:S06]  /*7070*/  @!P4 BRA `(.L_x_6989) ;  /* 0x0000000000f0c947 */ /* 0x000fec0003800000 */
[----:B------:R-:W-:Y:S01]  /*7080*/  FMUL.FTZ R155, R104, UR14 ;  /* 0x0000000e689b7c20 */ /* 0x000fe20008410000 */
[----:B------:R-:W-:-:S05]  /*7090*/  HADD2.F32 R104, -RZ, R148.H1_H1 ;  /* 0x30000094ff687230 */ /* 0x000fca0000004100 */
[----:B------:R-:W-:Y:S01]  /*70a0*/  FMUL.FTZ R105, R104, R155 ;  /* 0x0000009b68697220 */ /* 0x000fe20000410000 */
[----:B------:R-:W-:-:S05]  /*70b0*/  HADD2.F32 R104, -RZ, R150.H1_H1 ;  /* 0x30000096ff687230 */ /* 0x000fca0000004100 */
[----:B------:R-:W-:Y:S01]  /*70c0*/  FFMA.FTZ R79, R104, R155, R79 ;  /* 0x0000009b684f7223 */ /* 0x000fe2000001004f */
[----:B------:R-:W-:-:S04]  /*70d0*/  F2FP.F16.F32.PACK_AB R104, RZ, R105 ;  /* 0x00000069ff68723e */ /* 0x000fc800000000ff */
[----:B------:R-:W-:Y:S01]  /*70e0*/  PRMT R157, R104, 0x7610, R157 ;  /* 0x00007610689d7816 */ /* 0x000fe2000000009d */
[----:B------:R-:W-:Y:S06]  /*70f0*/  BRA `(.L_x_6989) ;  /* 0x0000000000d07947 */ /* 0x000fec0003800000 */
.L_x_6993:
        /* <DEDUP_REMOVED lines=13> */
.L_x_6997:
        /* <DEDUP_REMOVED lines=13> */
.L_x_6998:
        /* <DEDUP_REMOVED lines=13> */
.L_x_6999:
        /* <DEDUP_REMOVED lines=9> */
[----:B------:R-:W-:-:S05]  /*7400*/  HADD2.F32 R104, -RZ, R150.H1_H1 ;  /* 0x30000096ff687230 */ /* 0x000fca0000004100 */
[----:B------:R-:W-:Y:S01]  /*7410*/  FFMA.FTZ R79, R104, R155, R79 ;  /* 0x0000009b684f7223 */ /* 0x000fe2000001004f */
[----:B------:R-:W-:-:S04]  /*7420*/  F2FP.F16.F32.PACK_AB R104, RZ, R105 ;  /* 0x00000069ff68723e */ /* 0x000fc800000000ff */
[----:B------:R-:W-:-:S07]  /*7430*/  PRMT R157, R104, 0x7610, R157 ;  /* 0x00007610689d7816 */ /* 0x000fce000000009d */
.L_x_6989:
[----:B0-----:R-:W0:Y:S02]  /*7440*/  @P5 LDC.64 R104, c[0x0][0x478] ;  /* 0x00011e00ff685b82 */ /* 0x001e240000000a00 */
[----:B0-----:R-:W-:-:S05]  /*7450*/  @P5 IMAD.WIDE.U32 R104, R161, 0x10, R104 ;  /* 0x00000010a1685825 */ /* 0x001fca00078e0068 */
[----:B------:R1:W-:Y:S01]  /*7460*/  @P5 STG.E.128 desc[UR8][R104.64], R44 ;  /* 0x0000002c68005986 */ /* 0x0003e2000c101d08 */
[----:B------:R-:W-:Y:S05]  /*7470*/  @!P4 BRA `(.L_x_6982) ;  /* 0x000000000020c947 */ /* 0x000fea0003800000 */
[----:B------:R-:W0:Y:S01]  /*7480*/  LDC.64 R162, c[0x0][0x468] ;  /* 0x00011a00ffa27b82 */ /* 0x000e220000000a00 */
[----:B-1----:R-:W-:-:S05]  /*7490*/  LOP3.LUT R104, R159, 0xffff, RZ, 0xc0, !PT ;  /* 0x0000ffff9f687812 */ /* 0x002fca00078ec0ff */
[----:B------:R-:W-:Y:S01]  /*74a0*/  IMAD.WIDE.U32 R166, R104, 0x10000, RZ ;  /* 0x0001000068a67825 */ /* 0x000fe200078e00ff */
[----:B------:R-:W-:-:S04]  /*74b0*/  PRMT R104, R158, 0x5410, R157 ;  /* 0x000054109e687816 */ /* 0x000fc8000000009d */
[----:B------:R-:W-:Y:S02]  /*74c0*/  LOP3.LUT R105, R104, R167, RZ, 0xfc, !PT ;  /* 0x000000a768697212 */ /* 0x000fe400078efcff */
[----:B------:R-:W-:Y:S01]  /*74d0*/  LOP3.LUT R104, R166, 0xffff, R160, 0xf8, !PT ;  /* 0x0000ffffa6687812 */ /* 0x000fe200078ef8a0 */
[----:B0-----:R-:W-:-:S05]  /*74e0*/  IMAD.WIDE.U32 R162, R107, 0x8, R162 ;  /* 0x000000086ba27825 */ /* 0x001fca00078e00a2 */
[----:B------:R2:W-:Y:S02]  /*74f0*/  STG.E.64 desc[UR8][R162.64], R104 ;  /* 0x00000068a2007986 */ /* 0x0005e4000c101b08 */
.L_x_6982:
[----:B------:R-:W-:Y:S05]  /*7500*/  BSYNC.RECONVERGENT B0 ;  /* 0x0000000000007941 */ /* 0x000fea0003800200 */
.L_x_6981:
[----:B012---:R-:W0:Y:S01]  /*7510*/  LDC.64 R104, c[0x0][0x380] ;  /* 0x0000e000ff687b82 */ /* 0x007e220000000a00 */
[----:B------:R-:W-:Y:S01]  /*7520*/  UPLOP3.LUT UP1, UPT, UPT, UPT, UP1, 0x40, 0x4 ;  /* 0x000000000004789c */ /* 0x000fe20003f2e810 */
[----:B0-----:R-:W-:-:S04]  /*7530*/  IADD3 R5, PT, PT, R5, R104, RZ ;  /* 0x0000006805057210 */ /* 0x001fc80007ffe0ff */
[----:B------:R-:W-:-:S13]  /*7540*/  ISETP.GE.AND P3, PT, R5, R105, PT ;  /* 0x000000690500720c */ /* 0x000fda0003f66270 */
[----:B------:R-:W-:Y:S05]  /*7550*/  @!P3 BRA `(.L_x_7000) ;  /* 0xffffff940080b947 */ /* 0x000fea000383ffff */
.L_x_6887:
[----:B------:R-:W0:Y:S01]  /*7560*/  S2UR UR4, SR_CTAID.X ;  /* 0x00000000000479c3 */ /* 0x000e220000002500 */
[----:B------:R-:W-:Y:S01]  /*7570*/  ISETP.NE.AND P3, PT, R106, RZ, PT ;  /* 0x000000ff6a00720c */ /* 0x000fe20003f65270 */
[----:B------:R-:W-:Y:S01]  /*7580*/  BSSY.RECONVERGENT B0, `(.L_x_7001) ;  /* 0x000000e000007945 */ /* 0x000fe20003800200 */
[----:B0-----:R-:W-:-:S05]  /*7590*/  IMAD R3, R2, UR4, RZ ;  /* 0x0000000402037c24 */ /* 0x001fca000f8e02ff */
[----:B-----5:R-:W-:-:S06]  /*75a0*/  LEA.HI R9, R3, R0, RZ, 0x1e ;  /* 0x0000000003097211 */ /* 0x020fcc00078ff0ff */
[----:B------:R-:W-:Y:S05]  /*75b0*/  @!P3 BRA `(.L_x_7002) ;  /* 0x000000000028b947 */ /* 0x000fea0003800000 */
        /* <DEDUP_REMOVED lines=10> */
.L_x_7002:
[----:B------:R-:W-:Y:S05]  /*7660*/  BSYNC.RECONVERGENT B0 ;  /* 0x0000000000007941 */ /* 0x000fea0003800200 */
.L_x_7001:
        /* <DEDUP_REMOVED lines=12> */
.L_x_7004:
[----:B------:R-:W-:Y:S05]  /*7730*/  BSYNC.RECONVERGENT B0 ;  /* 0x0000000000007941 */ /* 0x000fea0003800200 */
.L_x_7003:
        /* <DEDUP_REMOVED lines=12> */
.L_x_7006:
[----:B------:R-:W-:Y:S05]  /*7800*/  BSYNC.RECONVERGENT B0 ;  /* 0x0000000000007941 */ /* 0x000fea0003800200 */
.L_x_7005:
        /* <DEDUP_REMOVED lines=12> */
.L_x_7008:
[----:B------:R-:W-:Y:S05]  /*78d0*/  BSYNC.RECONVERGENT B0 ;  /* 0x0000000000007941 */ /* 0x000fea0003800200 */
.L_x_7007:
        /* <DEDUP_REMOVED lines=12> */
.L_x_7009:
        /* <DEDUP_REMOVED lines=14> */
.L_x_10906:


//--------------------- .text._ZN10layer_norm13ln_bwd_kernelINS_13Kernel_traitsI6__halfS2_fS2_fjLj2560ELj1ELj1ELj4ELj8ENS_18Kernel_traits_baseILj2560ES2_S2_fS2_fjLj128EEEEELb0ELb1ELb1ELb1EEEvNS_9BwdParamsE --------------------------
	.section	.text._ZN10layer_norm13ln_bwd_kernelINS_13Kernel_traitsI6__halfS2_fS2_fjLj2560ELj1ELj1ELj4ELj8ENS_18Kernel_traits_baseILj2560ES2_S2_fS2_fjLj128EEEEELb0ELb1ELb1ELb1EEEvNS_9BwdParamsE,"ax",@progbits
	.align	128
        .global         _ZN10layer_norm13ln_bwd_kernelINS_13Kernel_traitsI6__halfS2_fS2_fjLj2560ELj1ELj1ELj4ELj8ENS_18Kernel_traits_baseILj2560ES2_S2_fS2_fjLj128EEEEELb0ELb1ELb1ELb1EEEvNS_9BwdParamsE
        .type           _ZN10layer_norm13ln_bwd_kernelINS_13Kernel_traitsI6__halfS2_fS2_fjLj2560ELj1ELj1ELj4ELj8ENS_18Kernel_traits_baseILj2560ES2_S2_fS2_fjLj128EEEEELb0ELb1ELb1ELb1EEEvNS_9BwdParamsE,@function
        .size           _ZN10layer_norm13ln_bwd_kernelINS_13Kernel_traitsI6__halfS2_fS2_fjLj2560ELj1ELj1ELj4ELj8ENS_18Kernel_traits_baseILj2560ES2_S2_fS2_fjLj128EEEEELb0ELb1ELb1ELb1EEEvNS_9BwdParamsE,(.L_x_10907 - _ZN10layer_norm13ln_bwd_kernelINS_13Kernel_traitsI6__halfS2_fS2_fjLj2560ELj1ELj1ELj4ELj8ENS_18Kernel_traits_baseILj2560ES2_S2_fS2_fjLj128EEEEELb0ELb1ELb1ELb1EEEvNS_9BwdParamsE)
        .other          _ZN10layer_norm13ln_bwd_kernelINS_13Kernel_traitsI6__halfS2_fS2_fjLj2560ELj1ELj1ELj4ELj8ENS_18Kernel_traits_baseILj2560ES2_S2_fS2_fjLj128EEEEELb0ELb1ELb1ELb1EEEvNS_9BwdParamsE,@"STO_CUDA_ENTRY STV_DEFAULT"
_ZN10layer_norm13ln_bwd_kernelINS_13Kernel_traitsI6__halfS2_fS2_fjLj2560ELj1ELj1ELj4ELj8ENS_18Kernel_traits_baseILj2560ES2_S2_fS2_fjLj128EEEEELb0ELb1ELb1ELb1EEEvNS_9BwdParamsE:
.text._ZN10layer_norm13ln_bwd_kernelINS_13Kernel_traitsI6__halfS2_fS2_fjLj2560ELj1ELj1ELj4ELj8ENS_18Kernel_traits_baseILj2560ES2_S2_fS2_fjLj128EEEEELb0ELb1ELb1ELb1EEEvNS_9BwdParamsE:
        /* <DEDUP_REMOVED lines=57> */
[----:B------:R-:W-:Y:S01]  /*0390*/  MOV R128, UR4 ;  /* 0x0000000400807c02 */ /* 0x000fe20008000f00 */
[----:B------:R-:W-:Y:S01]  /*03a0*/  UPLOP3.LUT UP1, UPT, UPT, UPT, UPT, 0x40, 0x4 ;  /* 0x000000000004789c */ /* 0x000fe20003f2e870 */
[----:B-----5:R-:W-:-:S02]  /*03b0*/  SHF.R.U64 R139, R110, 0x10, R111 ;  /* 0x000000106e8b7819 */ /* 0x020fc4000000126f */
[----:B------:R-:W-:Y:S02]  /*03c0*/  SHF.R.U32.HI R0, RZ, 0x10, R111 ;  /* 0x00000010ff007819 */ /* 0x000fe4000001166f */
[----:B--2---:R-:W-:Y:S02]  /*03d0*/  SHF.R.U64 R137, R114, 0x10, R115 ;  /* 0x0000001072897819 */ /* 0x004fe40000001273 */
[----:B------:R-:W-:Y:S02]  /*03e0*/  PRMT R139, R0, 0x5410, R139 ;  /* 0x00005410008b7816 */ /* 0x000fe4000000008b */
[----:B------:R-:W-:Y:S02]  /*03f0*/  SHF.R.U32.HI R0, RZ, 0x10, R115 ;  /* 0x00000010ff007819 */ /* 0x000fe40000011673 */
[----:B----4-:R-:W-:Y:S02]  /*0400*/  SHF.R.U64 R136, R116, 0x10, R117 ;  /* 0x0000001074887819 */ /* 0x010fe40000001275 */
[----:B------:R-:W-:-:S02]  /*0410*/  PRMT R137, R0, 0x5410, R137 ;  /* 0x0000541000897816 */ /* 0x000fc40000000089 */
[----:B------:R-:W-:Y:S02]  /*0420*/  SHF.R.U32.HI R0, RZ, 0x10, R117 ;  /* 0x00000010ff007819 */ /* 0x000fe40000011675 */
[--C-:B---3--:R-:W-:Y:S02]  /*0430*/  SHF.R.U64 R135, R118, 0x10, R119.reuse ;  /* 0x0000001076877819 */ /* 0x108fe40000001277 */
[----:B------:R-:W-:Y:S02]  /*0440*/  PRMT R136, R0, 0x5410, R136 ;  /* 0x0000541000887816 */ /* 0x000fe40000000088 */
[----:B------:R-:W-:Y:S02]  /*0450*/  SHF.R.U32.HI R0, RZ, 0x10, R119 ;  /* 0x00000010ff007819 */ /* 0x000fe40000011677 */
[----:B------:R-:W-:Y:S02]  /*0460*/  SHF.R.U64 R134, R120, 0x10, R121 ;  /* 0x0000001078867819 */ /* 0x000fe40000001279 */
[----:B------:R-:W-:-:S02]  /*0470*/  PRMT R135, R0, 0x5410, R135 ;  /* 0x0000541000877816 */ /* 0x000fc40000000087 */
[----:B------:R-:W-:Y:S02]  /*0480*/  SHF.R.U32.HI R0, RZ, 0x10, R121 ;  /* 0x00000010ff007819 */ /* 0x000fe40000011679 */
[--C-:B------:R-:W-:Y:S02]  /*0490*/  SHF.R.U64 R140, R108, 0x10, R109.reuse ;  /* 0x000000106c8c7819 */ /* 0x100fe4000000126d */
[----:B------:R-:W-:Y:S02]  /*04a0*/  SHF.R.U32.HI R62, RZ, 0x10, R109 ;  /* 0x00000010ff3e7819 */ /* 0x000fe4000001166d */
[----:B------:R-:W-:Y:S02]  /*04b0*/  PRMT R134, R0, 0x5410, R134 ;  /* 0x0000541000867816 */ /* 0x000fe40000000086 */
        /* <DEDUP_REMOVED lines=8> */
[----:B------:R-:W-:Y:S01]  /*0540*/  PRMT R140, R62, 0x5410, R140 ;  /* 0x000054103e8c7816 */ /* 0x000fe2000000008c */
[----:B------:R-:W-:Y:S01]  /*0550*/  HFMA2 R62, -RZ, RZ, 0, 0 ;  /* 0x00000000ff3e7431 */ /* 0x000fe200000001ff */
[----:B------:R-:W-:Y:S02]  /*0560*/  PRMT R138, R2, 0x5410, R138 ;  /* 0x00005410028a7816 */ /* 0x000fe4000000008a */
[----:B------:R-:W-:Y:S02]  /*0570*/  PRMT R133, R0, 0x5410, R133 ;  /* 0x0000541000857816 */ /* 0x000fe40000000085 */
[----:B------:R-:W-:Y:S02]  /*0580*/  PRMT R132, R132, 0x5410, R132 ;  /* 0x0000541084847816 */ /* 0x000fe40000000084 */
[----:B------:R-:W-:Y:S02]  /*0590*/  PRMT R131, R131, 0x5410, R131 ;  /* 0x0000541083837816 */ /* 0x000fe40000000083 */
[----:B------:R-:W-:-:S02]  /*05a0*/  PRMT R130, R130, 0x5410, R130 ;  /* 0x0000541082827816 */ /* 0x000fc40000000082 */
[----:B------:R-:W-:-:S07]  /*05b0*/  PRMT R129, R129, 0x5410, R129 ;  /* 0x0000541081817816 */ /* 0x000fce0000000081 */
.L_x_7104:
        /* <DEDUP_REMOVED lines=87> */
[----:B------:R-:W-:-:S02]  /*0b30*/  HADD2.F32 R96, -RZ, R168.H0_H0 ;  /* 0x200000a8ff607230 */ /* 0x000fc40000004100 */
[C---:B------:R-:W-:Y:S01]  /*0b40*/  FADD.FTZ R93, -R170.reuse, R105 ;  /* 0x00000069aa5d7221 */ /* 0x040fe20000010100 */
[--C-:B------:R-:W-:Y:S02]  /*0b50*/  HADD2.F32 R105, -RZ, R136.reuse.H1_H1 ;  /* 0x30000088ff697230 */ /* 0x100fe40000004100 */
[----:B------:R-:W-:Y:S01]  /*0b60*/  FADD.FTZ R183, -R170, R102 ;  /* 0x00000066aab77221 */ /* 0x000fe20000010100 */
[----:B-----5:R-:W-:Y:S01]  /*0b70*/  FMUL.FTZ R102, R0, R143 ;  /* 0x0000008f00667220 */ /* 0x020fe20000410000 */
[----:B------:R-:W-:Y:S01]  /*0b80*/  FADD.FTZ R181, -R170, R101 ;  /* 0x00000065aab57221 */ /* 0x000fe20000010100 */
[-C--:B------:R-:W-:Y:S01]  /*0b90*/  FMUL.FTZ R105, R105, R96.reuse ;  /* 0x0000006069697220 */ /* 0x080fe20000410000 */
[----:B------:R-:W-:Y:S01]  /*0ba0*/  FADD.FTZ R49, R49, R96 ;  /* 0x0000006031317221 */ /* 0x000fe20000010000 */
[----:B------:R-:W-:Y:S01]  /*0bb0*/  FFMA.FTZ R5, R102, R96, R5 ;  /* 0x0000006066057223 */ /* 0x000fe20000010005 */
[----:B------:R-:W-:Y:S01]  /*0bc0*/  FADD.FTZ R101, -R170, R106 ;  /* 0x0000006aaa657221 */ /* 0x000fe20000010100 */
[----:B------:R-:W-:-:S02]  /*0bd0*/  HADD2.F32 R143, -RZ, R136.H0_H0 ;  /* 0x20000088ff8f7230 */ /* 0x000fc40000004100 */
[C---:B------:R-:W-:Y:S01]  /*0be0*/  FADD.FTZ R171, -R170.reuse, R97 ;  /* 0x00000061aaab7221 */ /* 0x040fe20000010100 */
[----:B------:R-:W-:Y:S02]  /*0bf0*/  HADD2.F32 R96, -RZ, R144.H0_H0 ;  /* 0x20000090ff607230 */ /* 0x000fe40000004100 */
[----:B------:R-:W-:Y:S01]  /*0c00*/  FADD.FTZ R179, -R170, R100 ;  /* 0x00000064aab37221 */ /* 0x000fe20000010100 */
[C---:B------:R-:W-:Y:S01]  /*0c10*/  FMUL.FTZ R106, R0.reuse, R167 ;  /* 0x000000a7006a7220 */ /* 0x040fe20000410000 */
[----:B------:R-:W-:Y:S01]  /*0c20*/  HADD2.F32 R100, -RZ, R116.H0_H0 ;  /* 0x20000074ff647230 */ /* 0x000fe20000004100 */
[----:B------:R-:W-:Y:S01]  /*0c30*/  MOV R154, R145 ;  /* 0x00000091009a7202 */ /* 0x000fe20000000f00 */
[----:B------:R-:W-:Y:S02]  /*0c40*/  HADD2.F32 R97, -RZ, R91.H0_H0 ;  /* 0x2000005bff617230 */ /* 0x000fe40000004100 */
[----:B------:R-:W-:Y:S01]  /*0c50*/  FMUL.FTZ R3, R0, R3 ;  /* 0x0000000300037220 */ /* 0x000fe20000410000 */
[----:B------:R-:W-:Y:S01]  /*0c60*/  FADD.FTZ R165, -R170, R90 ;  /* 0x0000005aaaa57221 */ /* 0x000fe20000010100 */
[----:B------:R-:W-:Y:S01]  /*0c70*/  MOV R156, R147 ;  /* 0x00000093009c7202 */ /* 0x000fe20000000f00 */
[-C--:B------:R-:W-:Y:S01]  /*0c80*/  FMUL.FTZ R143, R143, R96.reuse ;  /* 0x000000608f8f7220 */ /* 0x080fe20000410000 */
[----:B------:R-:W-:Y:S01]  /*0c90*/  SHF.R.U32.HI R166, RZ, 0x10, R147 ;  /* 0x00000010ffa67819 */ /* 0x000fe20000011693 */
[----:B------:R-:W-:Y:S01]  /*0ca0*/  FFMA.FTZ R7, R106, R96, R7 ;  /* 0x000000606a077223 */ /* 0x000fe20000010007 */
[----:B------:R-:W-:Y:S01]  /*0cb0*/  FADD.FTZ R51, R51, R96 ;  /* 0x0000006033337221 */ /* 0x000fe20000010000 */
[----:B------:R-:W-:-:S02]  /*0cc0*/  HADD2.F32 R147, -RZ, R137.H1_H1 ;  /* 0x30000089ff937230 */ /* 0x000fc40000004100 */
[----:B------:R-:W-:Y:S01]  /*0cd0*/  FADD.FTZ R169, -R170, R104 ;  /* 0x00000068aaa97221 */ /* 0x000fe20000010100 */
[----:B------:R-:W-:Y:S02]  /*0ce0*/  HADD2.F32 R96, -RZ, R146.H0_H0 ;  /* 0x20000092ff607230 */ /* 0x000fe40000004100 */
[-C--:B------:R-:W-:Y:S01]  /*0cf0*/  FMUL.FTZ R100, R100, R97.reuse ;  /* 0x0000006164647220 */ /* 0x080fe20000410000 */
[----:B------:R-:W-:Y:S01]  /*0d00*/  FFMA.FTZ R4, R3, R97, R4 ;  /* 0x0000006103047223 */ /* 0x000fe20000010004 */
[----:B------:R-:W-:Y:S01]  /*0d10*/  FADD.FTZ R48, R48, R97 ;  /* 0x0000006130307221 */ /* 0x000fe20000010000 */
[----:B------:R-:W-:Y:S01]  /*0d20*/  FMUL.FTZ R146, R0, R157 ;  /* 0x0000009d00927220 */ /* 0x000fe20000410000 */
[C---:B------:R-:W-:Y:S01]  /*0d30*/  FADD.FTZ R91, -R170.reuse, R107 ;  /* 0x0000006baa5b7221 */ /* 0x040fe20000010100 */
[----:B------:R-:W-:Y:S02]  /*0d40*/  HADD2.F32 R104, -RZ, R117.H0_H0 ;  /* 0x20000075ff687230 */ /* 0x000fe40000004100 */
[----:B------:R-:W-:Y:S01]  /*0d50*/  FADD.FTZ R145, -R170, R92 ;  /* 0x0000005caa917221 */ /* 0x000fe20000010100 */
[----:B------:R-:W-:-:S02]  /*0d60*/  HADD2.F32 R97, -RZ, R154.H0_H0 ;  /* 0x2000009aff617230 */ /* 0x000fc40000004100 */
        /* <DEDUP_REMOVED lines=12> */
[----:B------:R-:W-:Y:S01]  /*0e30*/  HADD2.F32 R144, -RZ, R114.H0_H0 ;  /* 0x20000072ff907230 */ /* 0x000fe20000004100 */
[----:B------:R-:W-:Y:S01]  /*0e40*/  MOV R92, R148 ;  /* 0x00000094005c7202 */ /* 0x000fe20000000f00 */
[----:B------:R-:W-:Y:S01]  /*0e50*/  HADD2.F32 R155, -RZ, R155.H0_H0 ;  /* 0x2000009bff9b7230 */ /* 0x000fe20000004100 */
[----:B------:R-:W-:Y:S01]  /*0e60*/  SHF.R.U64 R90, R148, 0x10, R149 ;  /* 0x00000010945a7819 */ /* 0x000fe20000001295 */
[----:B------:R-:W-:-:S02]  /*0e70*/  HADD2.F32 R151, -RZ, R137.H0_H0 ;  /* 0x20000089ff977230 */ /* 0x000fc40000004100 */
[-C--:B------:R-:W-:Y:S01]  /*0e80*/  FMUL.FTZ R104, R104, R97.reuse ;  /* 0x0000006168687220 */ /* 0x080fe20000410000 */
[----:B------:R-:W-:Y:S02]  /*0e90*/  HADD2.F32 R96, -RZ, R166.H0_H0 ;  /* 0x200000a6ff607230 */ /* 0x000fe40000004100 */
[----:B------:R-:W-:Y:S01]  /*0ea0*/  FFMA.FTZ R6, R107, R97, R6 ;  /* 0x000000616b067223 */ /* 0x000fe20000010006 */
[----:B------:R-:W-:Y:S01]  /*0eb0*/  FADD.FTZ R50, R50, R97 ;  /* 0x0000006132327221 */ /* 0x000fe20000010000 */
[C---:B------:R-:W-:Y:S01]  /*0ec0*/  FMUL.FTZ R145, R0.reuse, R145 ;  /* 0x0000009100917220 */ /* 0x040fe20000410000 */
[----:B------:R-:W-:Y:S01]  /*0ed0*/  FMUL.FTZ R150, R0, R161 ;  /* 0x000000a100967220 */ /* 0x000fe20000410000 */
[----:B------:R-:W-:Y:S01]  /*0ee0*/  MOV R88, R149 ;  /* 0x0000009500587202 */ /* 0x000fe20000000f00 */
[----:B------:R-:W-:Y:S01]  /*0ef0*/  HADD2.F32 R148, -RZ, R115.H0_H0 ;  /* 0x20000073ff947230 */ /* 0x000fe20000004100 */
[----:B------:R-:W-:Y:S01]  /*0f00*/  SHF.R.U32.HI R89, RZ, 0x10, R149 ;  /* 0x00000010ff597819 */ /* 0x000fe20000011695 */
[----:B------:R-:W-:-:S02]  /*0f10*/  HADD2.F32 R97, -RZ, R156.H0_H0 ;  /* 0x2000009cff617230 */ /* 0x000fc40000004100 */
[----:B------:R-:W-:Y:S01]  /*0f20*/  FMUL.FTZ R149, R0, R159 ;  /* 0x0000009f00957220 */ /* 0x000fe20000410000 */
[-C--:B------:R-:W-:Y:S01]  /*0f30*/  FMUL.FTZ R144, R144, R155.reuse ;  /* 0x0000009b90907220 */ /* 0x080fe20000410000 */
[----:B------:R-:W-:Y:S01]  /*0f40*/  FFMA.FTZ R8, R145, R155, R8 ;  /* 0x0000009b91087223 */ /* 0x000fe20000010008 */
[----:B------:R-:W-:Y:S01]  /*0f50*/  FADD.FTZ R44, R44, R155 ;  /* 0x0000009b2c2c7221 */ /* 0x000fe20000010000 */
[-C--:B------:R-:W-:Y:S01]  /*0f60*/  FMUL.FTZ R151, R151, R96.reuse ;  /* 0x0000006097977220 */ /* 0x080fe20000410000 */
[----:B------:R-:W-:Y:S01]  /*0f70*/  FFMA.FTZ R11, R150, R96, R11 ;  /* 0x00000060960b7223 */ /* 0x000fe2000001000b */
[----:B------:R-:W-:Y:S01]  /*0f80*/  FADD.FTZ R47, R47, R96 ;  /* 0x000000602f2f7221 */ /* 0x000fe20000010000 */
[----:B------:R-:W-:Y:S01]  /*0f90*/  HADD2.F32 R155, -RZ, R138.H1_H1 ;  /* 0x3000008aff9b7230 */ /* 0x000fe20000004100 */
[----:B------:R-:W-:Y:S01]  /*0fa0*/  MOV R162, R152 ;  /* 0x0000009800a27202 */ /* 0x000fe20000000f00 */
[----:B------:R-:W-:Y:S01]  /*0fb0*/  HADD2.F32 R96, -RZ, R160.H0_H0 ;  /* 0x200000a0ff607230 */ /* 0x000fe20000004100 */
[----:B------:R-:W-:Y:S01]  /*0fc0*/  SHF.R.U64 R164, R152, 0x10, R153 ;  /* 0x0000001098a47819 */ /* 0x000fe20000001299 */
[-C--:B------:R-:W-:Y:S01]  /*0fd0*/  FMUL.FTZ R148, R148, R97.reuse ;  /* 0x0000006194947220 */ /* 0x080fe20000410000 */
[----:B------:R-:W-:Y:S01]  /*0fe0*/  FFMA.FTZ R10, R149, R97, R10 ;  /* 0x00000061950a7223 */ /* 0x000fe2000001000a */
[----:B------:R-:W-:Y:S01]  /*0ff0*/  FADD.FTZ R46, R46, R97 ;  /* 0x000000612e2e7221 */ /* 0x000fe20000010000 */
        /* <DEDUP_REMOVED lines=9> */
[----:B------:R-:W-:Y:S02]  /*1090*/  HADD2.F32 R159, -RZ, R138.H0_H0 ;  /* 0x2000008aff9f7230 */ /* 0x000fe40000004100 */
[-C--:B------:R-:W-:Y:S01]  /*10a0*/  FMUL.FTZ R152, R152, R97.reuse ;  /* 0x0000006198987220 */ /* 0x080fe20000410000 */
[----:B------:R-:W-:Y:S02]  /*10b0*/  HADD2.F32 R96, -RZ, R158.H0_H0 ;  /* 0x2000009eff607230 */ /* 0x000fe40000004100 */
[----:B------:R-:W-:Y:S01]  /*10c0*/  FFMA.FTZ R60, R153, R97, R60 ;  /* 0x00000061993c7223 */ /* 0x000fe2000001003c */
[----:B------:R-:W-:Y:S01]  /*10d0*/  FADD.FTZ R40, R40, R97 ;  /* 0x0000006128287221 */ /* 0x000fe20000010000 */
[----:B------:R-:W-:Y:S01]  /*10e0*/  FMUL.FTZ R158, R0, R177 ;  /* 0x000000b1009e7220 */ /* 0x000fe20000410000 */
[----:B------:R-:W-:-:S02]  /*10f0*/  HADD2.F32 R160, -RZ, R110.H0_H0 ;  /* 0x2000006effa07230 */ /* 0x000fc40000004100 */
[----:B------:R-:W-:Y:S01]  /*1100*/  FMUL.FTZ R161, R0, R179 ;  /* 0x000000b300a17220 */ /* 0x000fe20000410000 */
[----:B------:R-:W-:Y:S02]  /*1110*/  HADD2.F32 R97, -RZ, R162.H0_H0 ;  /* 0x200000a2ff617230 */ /* 0x000fe40000004100 */
[-C--:B------:R-:W-:Y:S01]  /*1120*/  FMUL.FTZ R159, R159, R96.reuse ;  /* 0x000000609f9f7220 */ /* 0x080fe20000410000 */
[----:B------:R-:W-:Y:S02]  /*1130*/  HADD2.F32 R156, -RZ, R113.H0_H0 ;  /* 0x20000071ff9c7230 */ /* 0x000fe40000004100 */
[----:B------:R-:W-:Y:S01]  /*1140*/  FFMA.FTZ R63, R158, R96, R63 ;  /* 0x000000609e3f7223 */ /* 0x000fe2000001003f */
[----:B------:R-:W-:Y:S02]  /*1150*/  HADD2.F32 R99, -RZ, R99.H0_H0 ;  /* 0x20000063ff637230 */ /* 0x000fe40000004100 */
[----:B------:R-:W-:Y:S01]  /*1160*/  FADD.FTZ R43, R43, R96 ;  /* 0x000000602b2b7221 */ /* 0x000fe20000010000 */
[----:B------:R-:W-:Y:S01]  /*1170*/  FMUL.FTZ R157, R0, R175 ;  /* 0x000000af009d7220 */ /* 0x000fe20000410000 */
[----:B------:R-:W-:-:S02]  /*1180*/  HADD2.F32 R163, -RZ, R139.H1_H1 ;  /* 0x3000008bffa37230 */ /* 0x000fc40000004100 */
[-C--:B------:R-:W-:Y:S01]  /*1190*/  FMUL.FTZ R160, R160, R97.reuse ;  /* 0x00000061a0a07220 */ /* 0x080fe20000410000 */
[----:B------:R-:W-:Y:S02]  /*11a0*/  HADD2.F32 R96, -RZ, R164.H0_H0 ;  /* 0x200000a4ff607230 */ /* 0x000fe40000004100 */
        /* <DEDUP_REMOVED lines=34> */
[----:B------:R-:W-:-:S02]  /*13d0*/  HADD2.F32 R97, -RZ, R92.H0_H0 ;  /* 0x2000005cff617230 */ /* 0x000fc40000004100 */
[----:B------:R-:W-:Y:S01]  /*13e0*/  FADD.FTZ R99, R155, R96 ;  /* 0x000000609b637221 */ /* 0x000fe20000010000 */
[----:B------:R-:W-:Y:S01]  /*13f0*/  FFMA.FTZ R92, R154, R155, R95 ;  /* 0x0000009b9a5c7223 */ /* 0x000fe2000001005f */
[----:B------:R-:W-:Y:S02]  /*1400*/  HADD2.F32 R168, -RZ, R108.H0_H0 ;  /* 0x2000006cffa87230 */ /* 0x000fe40000004100 */
[----:B------:R-:W-:Y:S01]  /*1410*/  FMUL.FTZ R169, R0, R169 ;  /* 0x000000a900a97220 */ /* 0x000fe20000410000 */
[----:B------:R-:W-:Y:S02]  /*1420*/  HADD2.F32 R94, -RZ, R90.H0_H0 ;  /* 0x2000005aff5e7230 */ /* 0x000fe40000004100 */
        /* <DEDUP_REMOVED lines=11> */
[----:B------:R-:W-:-:S02]  /*14e0*/  HADD2.F32 R167, -RZ, R139.H0_H0 ;  /* 0x2000008bffa77230 */ /* 0x000fc40000004100 */
[----:B------:R-:W-:Y:S01]  /*14f0*/  FADD.FTZ R95, R163, R92 ;  /* 0x0000005ca35f7221 */ /* 0x000fe20000010000 */
[----:B------:R-:W-:Y:S01]  /*1500*/  FFMA.FTZ R90, R162, R163, R93 ;  /* 0x000000a3a25a7223 */ /* 0x000fe2000001005d */
[----:B------:R-:W-:Y:S02]  /*1510*/  HADD2.F32 R171, -RZ, R140.H1_H1 ;  /* 0x3000008cffab7230 */ /* 0x000fe40000004100 */
        /* <DEDUP_REMOVED lines=15> */
[----:B------:R-:W-:Y:S02]  /*1610*/  HADD2.F32 R103, -RZ, R140.H0_H0 ;  /* 0x2000008cff677230 */ /* 0x000fe40000004100 */
        /* <DEDUP_REMOVED lines=16> */
.L_x_7011:
        /* <DEDUP_REMOVED lines=16> */
[----:B------:R-:W-:-:S04]  /*1820*/  IMAD.WIDE.U32 R72, R73, 0x10, R80 ;  /* 0x0000001049487825 */ /* 0x000fc800078e0050 */
[--C-:B------:R-:W-:Y:S02]  /*1830*/  IMAD.WIDE.U32 R76, R77, 0x10, R80.reuse ;  /* 0x000000104d4c7825 */ /* 0x100fe400078e0050 */
[----:B------:R-:W5:Y:S02]  /*1840*/  LDG.E.128 R72, desc[UR12][R72.64] ;  /* 0x0000000c48487981 */ /* 0x000f64000c1e1d00 */
[----:B------:R-:W-:Y:S02]  /*1850*/  IMAD.WIDE.U32 R80, R67, 0x10, R80 ;  /* 0x0000001043507825 */ /* 0x000fe400078e0050 */
[----:B------:R-:W5:Y:S04]  /*1860*/  LDG.E.128 R64, desc[UR12][R64.64] ;  /* 0x0000000c40407981 */ /* 0x000f68000c1e1d00 */
[----:B------:R-:W5:Y:S04]  /*1870*/  LDG.E.128 R76, desc[UR12][R76.64] ;  /* 0x0000000c4c4c7981 */ /* 0x000f68000c1e1d00 */
[----:B------:R-:W5:Y:S02]  /*1880*/  LDG.E.128 R80, desc[UR12][R80.64] ;  /* 0x0000000c50507981 */ /* 0x000f64000c1e1d00 */
.L_x_7012:
        /* <DEDUP_REMOVED lines=42> */
.L_x_7014:
[----:B------:R-:W-:Y:S05]  /*1b30*/  BSYNC.RECONVERGENT B0 ;  /* 0x0000000000007941 */ /* 0x000fea0003800200 */
.L_x_7013:
        /* <DEDUP_REMOVED lines=50> */
[----:B------:R-:W-:-:S04]  /*1e60*/  HADD2.F32 R88, -RZ, R141.H0_H0 ;  /* 0x2000008dff587230 */ /* 0x000fc80000004100 */
[----:B------:R-:W-:Y:S01]  /*1e70*/  F2FP.F16.F32.PACK_AB R90, RZ, R90 ;  /* 0x0000005aff5a723e */ /* 0x000fe200000000ff */
[----:B------:R-:W-:-:S03]  /*1e80*/  FFMA.FTZ R28, R89, R88, R28 ;  /* 0x00000058591c7223 */ /* 0x000fc6000001001c */
[----:B------:R-:W-:-:S07]  /*1e90*/  PRMT R129, R90, 0x7610, R129 ;  /* 0x000076105a817816 */ /* 0x000fce0000000081 */
.L_x_7017:
[----:B------:R-:W-:Y:S05]  /*1ea0*/  @!P3 BRA `(.L_x_7018) ;  /* 0x000000000030b947 */ /* 0x000fea0003800000 */
[----:B------:R-:W-:Y:S01]  /*1eb0*/  FFMA.FTZ R88, R102, R92, R95 ;  /* 0x0000005c66587223 */ /* 0x000fe2000001005f */
[----:B------:R-:W-:Y:S01]  /*1ec0*/  ISETP.GT.AND P1, PT, R2, RZ, PT ;  /* 0x000000ff0200720c */ /* 0x000fe20003f24270 */
[----:B------:R-:W-:Y:S02]  /*1ed0*/  HADD2.F32 R91, -RZ, R130.H1_H1 ;  /* 0x30000082ff5b7230 */ /* 0x000fe40000004100 */
[----:B------:R-:W-:-:S04]  /*1ee0*/  FADD.FTZ R89, R105, -R88 ;  /* 0x8000005869597221 */ /* 0x000fc80000010000 */
[----:B------:R-:W-:-:S05]  /*1ef0*/  FMUL.FTZ R89, R0, R89 ;  /* 0x0000005900597220 */ /* 0x000fca0000410000 */
[----:B------:R-:W-:-:S05]  /*1f00*/  FSEL R89, R89, RZ, P1 ;  /* 0x000000ff59597208 */ /* 0x000fca0000800000 */
[----:B------:R-:W-:Y:S01]  /*1f10*/  FMUL.FTZ R88, R89, UR16 ;  /* 0x0000001059587c20 */ /* 0x000fe20008410000 */
[----:B------:R-:W-:-:S03]  /*1f20*/  HADD2.F32 R89, -RZ, R141.H1_H1 ;  /* 0x3000008dff597230 */ /* 0x000fc60000004100 */
[C---:B------:R-:W-:Y:S02]  /*1f30*/  FMUL.FTZ R91, R88.reuse, R91 ;  /* 0x0000005b585b7220 */ /* 0x040fe40000410000 */
[----:B------:R-:W-:-:S03]  /*1f40*/  FFMA.FTZ R29, R88, R89, R29 ;  /* 0x00000059581d7223 */ /* 0x000fc6000001001d */
[----:B------:R-:W-:-:S04]  /*1f50*/  F2FP.F16.F32.PACK_AB R91, RZ, R91 ;  /* 0x0000005bff5b723e */ /* 0x000fc800000000ff */
[----:B------:R-:W-:-:S07]  /*1f60*/  PRMT R130, R91, 0x7610, R130 ;  /* 0x000076105b827816 */ /* 0x000fce0000000082 */
.L_x_7018:
        /* <DEDUP_REMOVED lines=13> */
.L_x_7019:
        /* <DEDUP_REMOVED lines=12> */
[----:B------:R-:W-:Y:S01]  /*2100*/  PRMT R132, R91, 0x7610, R132 ;  /* 0x000076105b847816 */ /* 0x000fe20000000084 */
[----:B------:R-:W-:Y:S06]  /*2110*/  BRA `(.L_x_7020) ;  /* 0x0000000800a47947 */ /* 0x000fec0003800000 */
.L_x_7016:
        /* <DEDUP_REMOVED lines=30> */
.L_x_7021:
        /* <DEDUP_REMOVED lines=13> */
.L_x_7022:
        /* <DEDUP_REMOVED lines=13> */
.L_x_7023:
[----:B------:R-:W-:Y:S05]  /*24a0*/  @!P3 BRA `(.L_x_7020) ;  /* 0x0000000400c0b947 */ /* 0x000fea0003800000 */
        /* <DEDUP_REMOVED lines=8> */
.L_x_7015:
        /* <DEDUP_REMOVED lines=9> */
[----:B------:R-:W-:Y:S01]  /*25c0*/  @P2 FADD.FTZ R89, R100, -R89 ;  /* 0x8000005964592221 */ /* 0x000fe20000010000 */
[----:B------:R-:W-:-:S03]  /*25d0*/  HADD2.F32 R91, -RZ, R141.H0_H0 ;  /* 0x2000008dff5b7230 */ /* 0x000fc60000004100 */
[----:B------:R-:W-:-:S04]  /*25e0*/  @P2 FFMA.FTZ R88, R0, R89, R64 ;  /* 0x0000005900582223 */ /* 0x000fc80000010040 */
[----:B------:R-:W-:-:S04]  /*25f0*/  FMUL.FTZ R89, R88, UR16 ;  /* 0x0000001058597c20 */ /* 0x000fc80008410000 */
[-C--:B------:R-:W-:Y:S01]  /*2600*/  FMUL.FTZ R88, R90, R89.reuse ;  /* 0x000000595a587220 */ /* 0x080fe20000410000 */
[----:B------:R-:W-:-:S04]  /*2610*/  FFMA.FTZ R28, R91, R89, R28 ;  /* 0x000000595b1c7223 */ /* 0x000fc8000001001c */
[----:B------:R-:W-:-:S04]  /*2620*/  F2FP.F16.F32.PACK_AB R88, RZ, R88 ;  /* 0x00000058ff58723e */ /* 0x000fc800000000ff */
[----:B------:R-:W-:-:S07]  /*2630*/  PRMT R129, R88, 0x7610, R129 ;  /* 0x0000761058817816 */ /* 0x000fce0000000081 */
.L_x_7025:
[----:B------:R-:W-:Y:S05]  /*2640*/  @!P3 BRA `(.L_x_7026) ;  /* 0x00000000002cb947 */ /* 0x000fea0003800000 */
[----:B------:R-:W-:Y:S01]  /*2650*/  @P2 FFMA.FTZ R90, R102, R92, R95 ;  /* 0x0000005c665a2223 */ /* 0x000fe2000001005f */
[----:B------:R-:W-:Y:S01]  /*2660*/  MOV R88, R65 ;  /* 0x0000004100587202 */ /* 0x000fe20000000f00 */
[----:B------:R-:W-:Y:S02]  /*2670*/  HADD2.F32 R89, -RZ, R130.H1_H1 ;  /* 0x30000082ff597230 */ /* 0x000fe40000004100 */
        /* <DEDUP_REMOVED lines=8> */
.L_x_7026:
        /* <DEDUP_REMOVED lines=12> */
.L_x_7027:
        /* <DEDUP_REMOVED lines=13> */
.L_x_7024:
        /* <DEDUP_REMOVED lines=24> */
.L_x_7028:
[----:B------:R-:W-:Y:S05]  /*2a10*/  @!P3 BRA `(.L_x_7029) ;  /* 0x00000000001cb947 */ /* 0x000fea0003800000 */
[----:B------:R-:W-:Y:S02]  /*2a20*/  HADD2.F32 R85, -RZ, R130.H1_H1 ;  /* 0x30000082ff557230 */ /* 0x000fe40000004100 */
[----:B------:R-:W-:Y:S01]  /*2a30*/  FMUL.FTZ R90, R88, UR16 ;  /* 0x00000010585a7c20 */ /* 0x000fe20008410000 */
[----:B------:R-:W-:-:S03]  /*2a40*/  HADD2.F32 R94, -RZ, R141.H1_H1 ;  /* 0x3000008dff5e7230 */ /* 0x000fc60000004100 */
[-C--:B------:R-:W-:Y:S02]  /*2a50*/  FMUL.FTZ R85, R85, R90.reuse ;  /* 0x0000005a55557220 */ /* 0x080fe40000410000 */
[----:B------:R-:W-:-:S03]  /*2a60*/  FFMA.FTZ R29, R94, R90, R29 ;  /* 0x0000005a5e1d7223 */ /* 0x000fc6000001001d */
[----:B------:R-:W-:-:S04]  /*2a70*/  F2FP.F16.F32.PACK_AB R85, RZ, R85 ;  /* 0x00000055ff55723e */ /* 0x000fc800000000ff */
[----:B------:R-:W-:-:S07]  /*2a80*/  PRMT R130, R85, 0x7610, R130 ;  /* 0x0000761055827816 */ /* 0x000fce0000000082 */
.L_x_7029:
        /* <DEDUP_REMOVED lines=8> */
.L_x_7030:
[----:B------:R-:W-:Y:S02]  /*2b10*/  MOV R85, R88 ;  /* 0x0000005800557202 */ /* 0x000fe40000000f00 */
        /* <DEDUP_REMOVED lines=9> */
.L_x_7020:
        /* <DEDUP_REMOVED lines=14> */
.L_x_7031:
        /* <DEDUP_REMOVED lines=9> */
.L_x_7032:
        /* <DEDUP_REMOVED lines=27> */
.L_x_7035:
[----:B------:R-:W-:Y:S05]  /*2ed0*/  @!P3 BRA `(.L_x_7036) ;  /* 0x00000000001cb947 */ /* 0x000fea0003800000 */
[----:B------:R-:W-:Y:S02]  /*2ee0*/  HADD2.F32 R85, -RZ, R132.H1_H1 ;  /* 0x30000084ff557230 */ /* 0x000fe40000004100 */
[----:B------:R-:W-:Y:S01]  /*2ef0*/  FMUL.FTZ R88, R87, UR16 ;  /* 0x0000001057587c20 */ /* 0x000fe20008410000 */
[----:B------:R-:W-:-:S03]  /*2f00*/  HADD2.F32 R94, -RZ, R141.H1_H1 ;  /* 0x3000008dff5e7230 */ /* 0x000fc60000004100 */
[----:B------:R-:W-:Y:S02]  /*2f10*/  FMUL.FTZ R85, R88, R85 ;  /* 0x0000005558557220 */ /* 0x000fe40000410000 */
[----:B------:R-:W-:-:S03]  /*2f20*/  FFMA.FTZ R25, R94, R88, R25 ;  /* 0x000000585e197223 */ /* 0x000fc60000010019 */
[----:B------:R-:W-:-:S04]  /*2f30*/  F2FP.F16.F32.PACK_AB R85, RZ, R85 ;  /* 0x00000055ff55723e */ /* 0x000fc800000000ff */
[----:B------:R-:W-:-:S07]  /*2f40*/  PRMT R130, R85, 0x7610, R130 ;  /* 0x0000761055827816 */ /* 0x000fce0000000082 */
.L_x_7036:
        /* <DEDUP_REMOVED lines=8> */
.L_x_7037:
[----:B------:R-:W-:Y:S02]  /*2fd0*/  MOV R85, R87 ;  /* 0x0000005700557202 */ /* 0x000fe40000000f00 */
[----:B------:R-:W-:Y:S01]  /*2fe0*/  MOV R87, R90 ;  /* 0x0000005a00577202 */ /* 0x000fe20000000f00 */
        /* <DEDUP_REMOVED lines=9> */
.L_x_7034:
[----:B------:R-:W-:Y:S05]  /*3080*/  @!P3 BRA `(.L_x_7039) ;  /* 0x00000000002cb947 */ /* 0x000fea0003800000 */
[----:B01----:R-:W-:Y:S01]  /*3090*/  @P2 FFMA.FTZ R89, R145, R92, R95 ;  /* 0x0000005c91592223 */ /* 0x003fe2000001005f */
        /* <DEDUP_REMOVED lines=10> */
.L_x_7039:
[----:B------:R-:W-:Y:S05]  /*3140*/  @!P3 BRA `(.L_x_7040) ;  /* 0x00000000002cb947 */ /* 0x000fea0003800000 */
[----:B-1----:R-:W-:Y:S01]  /*3150*/  @P2 FFMA.FTZ R90, R146, R92, R95 ;  /* 0x0000005c925a2223 */ /* 0x002fe2000001005f */
[----:B0-----:R-:W-:Y:S01]  /*3160*/  MOV R88, R69 ;  /* 0x0000004500587202 */ /* 0x001fe20000000f00 */
        /* <DEDUP_REMOVED lines=9> */
.L_x_7040:
        /* <DEDUP_REMOVED lines=12> */
.L_x_7041:
        /* <DEDUP_REMOVED lines=13> */
.L_x_7033:
        /* <DEDUP_REMOVED lines=31> */
.L_x_7043:
        /* <DEDUP_REMOVED lines=9> */
[-C--:B------:R-:W-:Y:S01]  /*3610*/  FMUL.FTZ R87, R87, R84.reuse ;  /* 0x0000005457577220 */ /* 0x080fe20000410000 */
[----:B------:R-:W-:-:S04]  /*3620*/  FFMA.FTZ R25, R90, R84, R25 ;  /* 0x000000545a197223 */ /* 0x000fc80000010019 */
[----:B------:R-:W-:-:S04]  /*3630*/  F2FP.F16.F32.PACK_AB R87, RZ, R87 ;  /* 0x00000057ff57723e */ /* 0x000fc800000000ff */
[----:B------:R-:W-:-:S07]  /*3640*/  PRMT R130, R87, 0x7610, R130 ;  /* 0x0000761057827816 */ /* 0x000fce0000000082 */
.L_x_7044:
        /* <DEDUP_REMOVED lines=13> */
.L_x_7045:
        /* <DEDUP_REMOVED lines=8> */
[----:B------:R-:W-:Y:S02]  /*37a0*/  F2FP.F16.F32.PACK_AB R87, RZ, R84 ;  /* 0x00000054ff57723e */ /* 0x000fe400000000ff */
[----:B------:R-:W-:Y:S02]  /*37b0*/  MOV R84, R88 ;  /* 0x0000005800547202 */ /* 0x000fe40000000f00 */
[----:B------:R-:W-:Y:S02]  /*37c0*/  PRMT R132, R87, 0x7610, R132 ;  /* 0x0000761057847816 */ /* 0x000fe40000000084 */
[----:B------:R-:W-:Y:S01]  /*37d0*/  MOV R87, R89 ;  /* 0x0000005900577202 */ /* 0x000fe20000000f00 */
[----:B------:R-:W-:Y:S06]  /*37e0*/  BRA `(.L_x_7038) ;  /* 0x0000000000d07947 */ /* 0x000fec0003800000 */
.L_x_7042:
[----:B------:R-:W-:Y:S05]  /*37f0*/  @!P3 BRA `(.L_x_7046) ;  /* 0x000000000030b947 */ /* 0x000fea0003800000 */
[----:B01----:R-:W-:Y:S01]  /*3800*/  FFMA.FTZ R89, R145, R92, R95 ;  /* 0x0000005c91597223 */ /* 0x003fe2000001005f */
        /* <DEDUP_REMOVED lines=11> */
.L_x_7046:
[----:B------:R-:W-:Y:S05]  /*38c0*/  @!P3 BRA `(.L_x_7047) ;  /* 0x000000000030b947 */ /* 0x000fea0003800000 */
[----:B01----:R-:W-:Y:S01]  /*38d0*/  FFMA.FTZ R88, R146, R92, R95 ;  /* 0x0000005c92587223 */ /* 0x003fe2000001005f */
        /* <DEDUP_REMOVED lines=11> */
.L_x_7047:
        /* <DEDUP_REMOVED lines=13> */
.L_x_7048:
[----:B------:R-:W-:Y:S05]  /*3a60*/  @!P3 BRA `(.L_x_7038) ;  /* 0x000000000030b947 */ /* 0x000fea0003800000 */
[----:B01----:R-:W-:Y:S01]  /*3a70*/  FFMA.FTZ R88, R150, R92, R95 ;  /* 0x0000005c96587223 */ /* 0x003fe2000001005f */
        /* <DEDUP_REMOVED lines=11> */
.L_x_7038:
        /* <DEDUP_REMOVED lines=14> */
.L_x_7049:
        /* <DEDUP_REMOVED lines=9> */
.L_x_7050:
        /* <DEDUP_REMOVED lines=27> */
.L_x_7053:
        /* <DEDUP_REMOVED lines=8> */
.L_x_7054:
        /* <DEDUP_REMOVED lines=8> */
.L_x_7055:
[----:B------:R-:W-:Y:S02]  /*3f50*/  MOV R85, R87 ;  /* 0x0000005700557202 */ /* 0x000fe40000000f00 */
[----:B------:R-:W-:Y:S01]  /*3f60*/  MOV R87, R90 ;  /* 0x0000005a00577202 */ /* 0x000fe20000000f00 */
[----:B------:R-:W-:Y:S06]  /*3f70*/  @!P3 BRA `(.L_x_7056) ;  /* 0x0000000800ccb947 */ /* 0x000fec0003800000 */
[----:B------:R-:W-:Y:S02]  /*3f80*/  HADD2.F32 R89, -RZ, R133.H0_H0 ;  /* 0x20000085ff597230 */ /* 0x000fe40000004100 */
[----:B------:R-:W-:Y:S01]  /*3f90*/  FMUL.FTZ R88, R90, UR16 ;  /* 0x000000105a587c20 */ /* 0x000fe20008410000 */
[----:B------:R-:W-:-:S03]  /*3fa0*/  HADD2.F32 R90, -RZ, R142.H1_H1 ;  /* 0x3000008eff5a7230 */ /* 0x000fc60000004100 */
[----:B------:R-:W-:Y:S02]  /*3fb0*/  FMUL.FTZ R89, R88, R89 ;  /* 0x0000005958597220 */ /* 0x000fe40000410000 */
[----:B------:R-:W-:-:S03]  /*3fc0*/  FFMA.FTZ R23, R90, R88, R23 ;  /* 0x000000585a177223 */ /* 0x000fc60000010017 */
[----:B------:R-:W-:-:S04]  /*3fd0*/  F2FP.F16.F32.PACK_AB R89, RZ, R89 ;  /* 0x00000059ff59723e */ /* 0x000fc800000000ff */
[----:B------:R-:W-:Y:S01]  /*3fe0*/  PRMT R132, R89, 0x7610, R132 ;  /* 0x0000761059847816 */ /* 0x000fe20000000084 */
[----:B------:R-:W-:Y:S06]  /*3ff0*/  BRA `(.L_x_7056) ;  /* 0x0000000800ac7947 */ /* 0x000fec0003800000 */
.L_x_7052:
        /* <DEDUP_REMOVED lines=12> */
.L_x_7057:
        /* <DEDUP_REMOVED lines=12> */
.L_x_7058:
        /* <DEDUP_REMOVED lines=12> */
.L_x_7059:
[----:B------:R-:W-:Y:S05]  /*4240*/  @!P3 BRA `(.L_x_7056) ;  /* 0x000000080018b947 */ /* 0x000fea0003800000 */
[----:B-1----:R-:W-:Y:S01]  /*4250*/  @P2 FFMA.FTZ R90, R158, R92, R95 ;  /* 0x0000005c9e5a2223 */ /* 0x002fe2000001005f */
[----:B0-----:R-:W-:Y:S01]  /*4260*/  MOV R88, R75 ;  /* 0x0000004b00587202 */ /* 0x001fe20000000f00 */
        /* <DEDUP_REMOVED lines=10> */
.L_x_7051:
        /* <DEDUP_REMOVED lines=31> */
.L_x_7061:
        /* <DEDUP_REMOVED lines=13> */
.L_x_7062:
        /* <DEDUP_REMOVED lines=13> */
.L_x_7063:
[----:B------:R-:W-:Y:S02]  /*46a0*/  MOV R84, R88 ;  /* 0x0000005800547202 */ /* 0x000fe40000000f00 */
[----:B------:R-:W-:Y:S01]  /*46b0*/  MOV R87, R89 ;  /* 0x0000005900577202 */ /* 0x000fe20000000f00 */
[----:B------:R-:W-:Y:S06]  /*46c0*/  @!P3 BRA `(.L_x_7056) ;  /* 0x0000000000f8b947 */ /* 0x000fec0003800000 */
[----:B------:R-:W-:Y:S02]  /*46d0*/  HADD2.F32 R87, -RZ, R133.H0_H0 ;  /* 0x20000085ff577230 */ /* 0x000fe40000004100 */
[----:B------:R-:W-:Y:S01]  /*46e0*/  FMUL.FTZ R84, R89, UR16 ;  /* 0x0000001059547c20 */ /* 0x000fe20008410000 */
[----:B------:R-:W-:-:S03]  /*46f0*/  HADD2.F32 R90, -RZ, R142.H1_H1 ;  /* 0x3000008eff5a7230 */ /* 0x000fc60000004100 */
[-C--:B------:R-:W-:Y:S02]  /*4700*/  FMUL.FTZ R87, R87, R84.reuse ;  /* 0x0000005457577220 */ /* 0x080fe40000410000 */
[----:B------:R-:W-:Y:S01]  /*4710*/  FFMA.FTZ R23, R90, R84, R23 ;  /* 0x000000545a177223 */ /* 0x000fe20000010017 */
[----:B------:R-:W-:Y:S02]  /*4720*/  MOV R84, R88 ;  /* 0x0000005800547202 */ /* 0x000fe40000000f00 */
[----:B------:R-:W-:-:S04]  /*4730*/  F2FP.F16.F32.PACK_AB R87, RZ, R87 ;  /* 0x00000057ff57723e */ /* 0x000fc800000000ff */
[----:B------:R-:W-:Y:S02]  /*4740*/  PRMT R132, R87, 0x7610, R132 ;  /* 0x0000761057847816 */ /* 0x000fe40000000084 */
[----:B------:R-:W-:Y:S01]  /*4750*/  MOV R87, R89 ;  /* 0x0000005900577202 */ /* 0x000fe20000000f00 */
[----:B------:R-:W-:Y:S06]  /*4760*/  BRA `(.L_x_7056) ;  /* 0x0000000000d07947 */ /* 0x000fec0003800000 */
.L_x_7060:
        /* <DEDUP_REMOVED lines=13> */
.L_x_7064:
        /* <DEDUP_REMOVED lines=13> */
.L_x_7065:
        /* <DEDUP_REMOVED lines=13> */
.L_x_7066:
[----:B------:R-:W-:Y:S05]  /*49e0*/  @!P3 BRA `(.L_x_7056) ;  /* 0x000000000030b947 */ /* 0x000fea0003800000 */
[----:B01----:R-:W-:Y:S01]  /*49f0*/  FFMA.FTZ R88, R158, R92, R95 ;  /* 0x0000005c9e587223 */ /* 0x003fe2000001005f */
[----:B------:R-:W-:Y:S01]  /*4a00*/  ISETP.GT.AND P4, PT, R2, RZ, PT ;  /* 0x000000ff0200720c */ /* 0x000fe20003f84270 */
[----:B------:R-:W-:Y:S02]  /*4a10*/  HADD2.F32 R90, -RZ, R142.H1_H1 ;  /* 0x3000008eff5a7230 */ /* 0x000fe40000004100 */
[----:B------:R-:W-:-:S04]  /*4a20*/  FADD.FTZ R89, R159, -R88 ;  /* 0x800000589f597221 */ /* 0x000fc80000010000 */
[----:B------:R-:W-:Y:S01]  /*4a30*/  FMUL.FTZ R88, R0, R89 ;  /* 0x0000005900587220 */ /* 0x000fe20000410000 */
[----:B------:R-:W-:-:S04]  /*4a40*/  HADD2.F32 R89, -RZ, R133.H0_H0 ;  /* 0x20000085ff597230 */ /* 0x000fc80000004100 */
[----:B------:R-:W-:-:S05]  /*4a50*/  FSEL R88, R88, RZ, P4 ;  /* 0x000000ff58587208 */ /* 0x000fca0002000000 */
[----:B------:R-:W-:-:S04]  /*4a60*/  FMUL.FTZ R88, R88, UR16 ;  /* 0x0000001058587c20 */ /* 0x000fc80008410000 */
[-C--:B------:R-:W-:Y:S01]  /*4a70*/  FMUL.FTZ R89, R89, R88.reuse ;  /* 0x0000005859597220 */ /* 0x080fe20000410000 */
[----:B------:R-:W-:-:S04]  /*4a80*/  FFMA.FTZ R23, R90, R88, R23 ;  /* 0x000000585a177223 */ /* 0x000fc80000010017 */
[----:B------:R-:W-:-:S04]  /*4a90*/  F2FP.F16.F32.PACK_AB R89, RZ, R89 ;  /* 0x00000059ff59723e */ /* 0x000fc800000000ff */
[----:B------:R-:W-:-:S07]  /*4aa0*/  PRMT R132, R89, 0x7610, R132 ;  /* 0x0000761059847816 */ /* 0x000fce0000000084 */
.L_x_7056:
        /* <DEDUP_REMOVED lines=14> */
.L_x_7067:
        /* <DEDUP_REMOVED lines=9> */
.L_x_7068:
        /* <DEDUP_REMOVED lines=27> */
.L_x_7071:
        /* <DEDUP_REMOVED lines=8> */
.L_x_7072:
        /* <DEDUP_REMOVED lines=8> */
.L_x_7073:
        /* <DEDUP_REMOVED lines=11> */
.L_x_7070:
        /* <DEDUP_REMOVED lines=12> */
.L_x_7075:
        /* <DEDUP_REMOVED lines=12> */
.L_x_7076:
        /* <DEDUP_REMOVED lines=12> */
.L_x_7077:
        /* <DEDUP_REMOVED lines=13> */
.L_x_7069:
        /* <DEDUP_REMOVED lines=31> */
.L_x_7079:
        /* <DEDUP_REMOVED lines=13> */
.L_x_7080:
        /* <DEDUP_REMOVED lines=13> */
.L_x_7081:
        /* <DEDUP_REMOVED lines=13> */
.L_x_7078:
        /* <DEDUP_REMOVED lines=13> */
.L_x_7082:
        /* <DEDUP_REMOVED lines=13> */
.L_x_7083:
        /* <DEDUP_REMOVED lines=13> */
.L_x_7084:
        /* <DEDUP_REMOVED lines=13> */
.L_x_7074:
        /* <DEDUP_REMOVED lines=15> */
.L_x_7085:
        /* <DEDUP_REMOVED lines=8> */
.L_x_7086:
        /* <DEDUP_REMOVED lines=27> */
.L_x_7089:
        /* <DEDUP_REMOVED lines=8> */
.L_x_7090:
        /* <DEDUP_REMOVED lines=8> */
.L_x_7091:
        /* <DEDUP_REMOVED lines=11> */
.L_x_7088:
        /* <DEDUP_REMOVED lines=12> */
.L_x_7093:
[----:B------:R-:W-:Y:S05]  /*5fc0*/  @!P3 BRA `(.L_x_7094) ;  /* 0x00000000002cb947 */ /* 0x000fea0003800000 */
[----:B01----:R-:W-:Y:S01]  /*5fd0*/  @P2 FFMA.FTZ R88, R170, R92, R95 ;  /* 0x0000005caa582223 */ /* 0x003fe2000001005f */
[----:B------:R-:W-:Y:S01]  /*5fe0*/  MOV R2, R81 ;  /* 0x0000005100027202 */ /* 0x000fe20000000f00 */
[----:B------:R-:W-:Y:S02]  /*5ff0*/  HADD2.F32 R89, -RZ, R135.H1_H1 ;  /* 0x30000087ff597230 */ /* 0x000fe40000004100 */
[----:B------:R-:W-:Y:S01]  /*6000*/  @P2 FADD.FTZ R88, R171, -R88 ;  /* 0x80000058ab582221 */ /* 0x000fe20000010000 */
[----:B------:R-:W-:-:S03]  /*6010*/  HADD2.F32 R90, -RZ, R141.H1_H1 ;  /* 0x3000008dff5a7230 */ /* 0x000fc60000004100 */
[----:B------:R-:W-:-:S04]  /*6020*/  @P2 FFMA.FTZ R2, R0, R88, R81 ;  /* 0x0000005800022223 */ /* 0x000fc80000010051 */
[----:B------:R-:W-:-:S04]  /*6030*/  FMUL.FTZ R2, R2, UR16 ;  /* 0x0000001002027c20 */ /* 0x000fc80008410000 */
[-C--:B------:R-:W-:Y:S01]  /*6040*/  FMUL.FTZ R88, R89, R2.reuse ;  /* 0x0000000259587220 */ /* 0x080fe20000410000 */
[----:B------:R-:W-:-:S04]  /*6050*/  FFMA.FTZ R13, R90, R2, R13 ;  /* 0x000000025a0d7223 */ /* 0x000fc8000001000d */
[----:B------:R-:W-:-:S04]  /*6060*/  F2FP.F16.F32.PACK_AB R88, RZ, R88 ;  /* 0x00000058ff58723e */ /* 0x000fc800000000ff */
[----:B------:R-:W-:-:S07]  /*6070*/  PRMT R130, R88, 0x7610, R130 ;  /* 0x0000761058827816 */ /* 0x000fce0000000082 */
.L_x_7094:
        /* <DEDUP_REMOVED lines=12> */
.L_x_7095:
[----:B------:R-:W-:Y:S05]  /*6140*/  @!P3 BRA `(.L_x_7092) ;  /* 0x000000080008b947 */ /* 0x000fea0003800000 */
[----:B------:R-:W-:Y:S01]  /*6150*/  @P2 FFMA.FTZ R92, R98, R92, R95 ;  /* 0x0000005c625c2223 */ /* 0x000fe2000001005f */
[----:B------:R-:W-:Y:S01]  /*6160*/  MOV R2, R83 ;  /* 0x0000005300027202 */ /* 0x000fe20000000f00 */
[----:B01----:R-:W-:Y:S02]  /*6170*/  HADD2.F32 R89, -RZ, R135.H0_H0 ;  /* 0x20000087ff597230 */ /* 0x003fe40000004100 */
        /* <DEDUP_REMOVED lines=9> */
.L_x_7087:
        /* <DEDUP_REMOVED lines=27> */
.L_x_7097:
        /* <DEDUP_REMOVED lines=13> */
.L_x_7098:
        /* <DEDUP_REMOVED lines=13> */
.L_x_7099:
[----:B------:R-:W-:Y:S02]  /*6560*/  FSEL R87, R86, RZ, P0 ;  /* 0x000000ff56577208 */ /* 0x000fe40000000000 */
[----:B------:R-:W-:Y:S02]  /*6570*/  FSEL R86, R89, RZ, P0 ;  /* 0x000000ff59567208 */ /* 0x000fe40000000000 */
        /* <DEDUP_REMOVED lines=9> */
[----:B------:R-:W-:Y:S01]  /*6610*/  PRMT R132, R2, 0x7610, R132 ;  /* 0x0000761002847816 */ /* 0x000fe20000000084 */
[----:B------:R-:W-:Y:S06]  /*6620*/  BRA `(.L_x_7092) ;  /* 0x0000000000d07947 */ /* 0x000fec0003800000 */
.L_x_7096:
        /* <DEDUP_REMOVED lines=13> */
.L_x_7100:
        /* <DEDUP_REMOVED lines=13> */
.L_x_7101:
        /* <DEDUP_REMOVED lines=13> */
.L_x_7102:
[----:B------:R-:W-:Y:S05]  /*68a0*/  @!P3 BRA `(.L_x_7092) ;  /* 0x000000000030b947 */ /* 0x000fea0003800000 */
[----:B------:R-:W-:Y:S01]  /*68b0*/  FFMA.FTZ R92, R98, R92, R95 ;  /* 0x0000005c625c7223 */ /* 0x000fe2000001005f */
[----:B------:R-:W-:Y:S01]  /*68c0*/  ISETP.GT.AND P0, PT, R2, RZ, PT ;  /* 0x000000ff0200720c */ /* 0x000fe20003f04270 */
[----:B01----:R-:W-:Y:S02]  /*68d0*/  HADD2.F32 R88, -RZ, R142.H1_H1 ;  /* 0x3000008eff587230 */ /* 0x003fe40000004100 */
[----:B------:R-:W-:-:S04]  /*68e0*/  FADD.FTZ R89, R103, -R92 ;  /* 0x8000005c67597221 */ /* 0x000fc80000010000 */
[----:B------:R-:W-:-:S05]  /*68f0*/  FMUL.FTZ R89, R0, R89 ;  /* 0x0000005900597220 */ /* 0x000fca0000410000 */
[----:B------:R-:W-:Y:S01]  /*6900*/  FSEL R0, R89, RZ, P0 ;  /* 0x000000ff59007208 */ /* 0x000fe20000000000 */
[----:B------:R-:W-:-:S04]  /*6910*/  HADD2.F32 R89, -RZ, R135.H0_H0 ;  /* 0x20000087ff597230 */ /* 0x000fc80000004100 */
[----:B------:R-:W-:-:S04]  /*6920*/  FMUL.FTZ R0, R0, UR16 ;  /* 0x0000001000007c20 */ /* 0x000fc80008410000 */
[-C--:B------:R-:W-:Y:S01]  /*6930*/  FMUL.FTZ R2, R89, R0.reuse ;  /* 0x0000000059027220 */ /* 0x080fe20000410000 */
[----:B------:R-:W-:-:S04]  /*6940*/  FFMA.FTZ R15, R88, R0, R15 ;  /* 0x00000000580f7223 */ /* 0x000fc8000001000f */
[----:B------:R-:W-:-:S04]  /*6950*/  F2FP.F16.F32.PACK_AB R2, RZ, R2 ;  /* 0x00000002ff02723e */ /* 0x000fc800000000ff */
[----:B------:R-:W-:-:S07]  /*6960*/  PRMT R132, R2, 0x7610, R132 ;  /* 0x0000761002847816 */ /* 0x000fce0000000084 */
.L_x_7092:
        /* <DEDUP_REMOVED lines=13> */
.L_x_7103:
[----:B01----:R-:W0:Y:S01]  /*6a40*/  LDC.64 R88, c[0x0][0x380] ;  /* 0x0000e000ff587b82 */ /* 0x003e220000000a00 */
[----:B------:R-:W-:Y:S01]  /*6a50*/  UPLOP3.LUT UP1, UPT, UPT, UPT, UP1, 0x40, 0x4 ;  /* 0x000000000004789c */ /* 0x000fe20003f2e810 */
[----:B0-----:R-:W-:-:S04]  /*6a60*/  IADD3 R128, PT, PT, R128, R88, RZ ;  /* 0x0000005880807210 */ /* 0x001fc80007ffe0ff */
[----:B------:R-:W-:-:S13]  /*6a70*/  ISETP.GE.AND P0, PT, R128, R89, PT ;  /* 0x000000598000720c */ /* 0x000fda0003f06270 */
[----:B------:R-:W-:Y:S05]  /*6a80*/  @!P0 BRA `(.L_x_7104) ;  /* 0xffffff9800cc8947 */ /* 0x000fea000383ffff */
.L_x_7010:
        /* <DEDUP_REMOVED lines=26> */
.L_x_7105:
        /* <DEDUP_REMOVED lines=13> */
.L_x_10907:


//--------------------- .text._ZN10layer_norm13ln_bwd_kernelINS_13Kernel_traitsI6__halfS2_fS2_fjLj2560ELj1ELj1ELj4ELj8ENS_18Kernel_traits_baseILj2560ES2_S2_fS2_fjLj128EEEEELb1ELb0ELb0ELb0EEEvNS_9BwdParamsE --------------------------
	.section	.text._ZN10layer_norm13ln_bwd_kernelINS_13Kernel_traitsI6__halfS2_fS2_fjLj2560ELj1ELj1ELj4ELj8ENS_18Kernel_traits_baseILj2560ES2_S2_fS2_fjLj128EEEEELb1ELb0ELb0ELb0EEEvNS_9BwdParamsE,"ax",@progbits
	.align	128
        .global         _ZN10layer_norm13ln_bwd_kernelINS_13Kernel_traitsI6__halfS2_fS2_fjLj2560ELj1ELj1ELj4ELj8ENS_18Kernel_traits_baseILj2560ES2_S2_fS2_fjLj128EEEEELb1ELb0ELb0ELb0EEEvNS_9BwdParamsE
        .type           _ZN10layer_norm13ln_bwd_kernelINS_13Kernel_traitsI6__halfS2_fS2_fjLj2560ELj1ELj1ELj4ELj8ENS_18Kernel_traits_baseILj2560ES2_S2_fS2_fjLj128EEEEELb1ELb0ELb0ELb0EEEvNS_9BwdParamsE,@function
        .size           _ZN10layer_norm13ln_bwd_kernelINS_13Kernel_traitsI6__halfS2_fS2_fjLj2560ELj1ELj1ELj4ELj8ENS_18Kernel_traits_baseILj2560ES2_S2_fS2_fjLj128EEEEELb1ELb0ELb0ELb0EEEvNS_9BwdParamsE,(.L_x_10908 - _ZN10layer_norm13ln_bwd_kernelINS_13Kernel_traitsI6__halfS2_fS2_fjLj2560ELj1ELj1ELj4ELj8ENS_18Kernel_traits_baseILj2560ES2_S2_fS2_fjLj128EEEEELb1ELb0ELb0ELb0EEEvNS_9BwdParamsE)
        .other          _ZN10layer_norm13ln_bwd_kernelINS_13Kernel_traitsI6__halfS2_fS2_fjLj2560ELj1ELj1ELj4ELj8ENS_18Kernel_traits_baseILj2560ES2_S2_fS2_fjLj128EEEEELb1ELb0ELb0ELb0EEEvNS_9BwdParamsE,@"STO_CUDA_ENTRY STV_DEFAULT"
_ZN10layer_norm13ln_bwd_kernelINS_13Kernel_traitsI6__halfS2_fS2_fjLj2560ELj1ELj1ELj4ELj8ENS_18Kernel_traits_baseILj2560ES2_S2_fS2_fjLj128EEEEELb1ELb0ELb0ELb0EEEvNS_9BwdParamsE:
.text._ZN10layer_norm13ln_bwd_kernelINS_13Kernel_traitsI6__halfS2_fS2_fjLj2560ELj1ELj1ELj4ELj8ENS_18Kernel_traits_baseILj2560ES2_S2_fS2_fjLj128EEEEELb1ELb0ELb0ELb0EEEvNS_9BwdParamsE:
        /* <DEDUP_REMOVED lines=79> */
[----:B------:R-:W-:Y:S02]  /*04f0*/  PRMT R127, R127, 0x5410, R0 ;  /* 0x000054107f7f7816 */ /* 0x000fe40000000000 */
        /* <DEDUP_REMOVED lines=32> */
[----:B------:R-:W-:-:S02]  /*0700*/  ISETP.NE.AND.EX P6, PT, R13, RZ, PT, P6 ;  /* 0x000000ff0d00720c */ /* 0x000fc40003fc5360 */
[----:B------:R-:W-:Y:S01]  /*0710*/  MOV R7, UR7 ;  /* 0x0000000700077c02 */ /* 0x000fe20008000f00 */
[----:B0-----:R-:W4:Y:S10]  /*0720*/  LDCU.64 UR14, c[0x0][0x478] ;  /* 0x00008f00ff0e77ac */ /* 0x001f340008000a00 */
.L_x_7156:
        /* <DEDUP_REMOVED lines=10> */
[----:B------:R1:W5:Y:S01]  /*07d0*/  @P6 LDG.E.U16 R122, desc[UR8][R122.64] ;  /* 0x000000087a7a6981 */ /* 0x000362000c1e1500 */
[C---:B------:R-:W-:Y:S01]  /*07e0*/  ISETP.GE.U32.AND P1, PT, R8.reuse, 0x100, PT ;  /* 0x000001000800780c */ /* 0x040fe20003f26070 */
[----:B--2---:R-:W-:Y:S01]  /*07f0*/  IMAD R6, R7, R10, RZ ;  /* 0x0000000a07067224 */ /* 0x004fe200078e02ff */
[----:B------:R-:W-:-:S02]  /*0800*/  ISETP.GE.U32.AND P2, PT, R8, 0x180, PT ;  /* 0x000001800800780c */ /* 0x000fc40003f46070 */
[----:B------:R-:W-:Y:S02]  /*0810*/  ISETP.GE.U32.AND P3, PT, R8, 0x200, PT ;  /* 0x000002000800780c */ /* 0x000fe40003f66070 */
[----:B------:R-:W-:-:S04]  /*0820*/  SHF.R.S32.HI R89, RZ, 0x1f, R6 ;  /* 0x0000001fff597819 */ /* 0x000fc80000011406 */
[----:B------:R-:W-:Y:S01]  /*0830*/  LEA.HI R6, R89, R6, RZ, 0x2 ;  /* 0x0000000659067211 */ /* 0x000fe200078f10ff */
[----:B-1----:R-:W-:-:S03]  /*0840*/  HFMA2 R123, -RZ, RZ, 0, 0 ;  /* 0x00000000ff7b7431 */ /* 0x002fc600000001ff */
        /* <DEDUP_REMOVED lines=18> */
[----:B------:R-:W-:Y:S02]  /*0970*/  HADD2.F32 R119, -RZ, R92.H0_H0 ;  /* 0x2000005cff777230 */ /* 0x000fe40000004100 */
[----:B--2---:R-:W-:-:S04]  /*0980*/  IMAD.WIDE.U32 R116, R6, 0x4, R116 ;  /* 0x0000000406747825 */ /* 0x004fc800078e0074 */
[----:B------:R-:W-:Y:S01]  /*0990*/  HADD2.F32 R118, -RZ, R135.H0_H0 ;  /* 0x20000087ff767230 */ /* 0x000fe20000004100 */
[----:B------:R-:W5:Y:S01]  /*09a0*/  LDG.E R5, desc[UR8][R116.64] ;  /* 0x0000000874057981 */ /* 0x000f62000c1e1900 */
[----:B0-----:R-:W-:-:S05]  /*09b0*/  @P0 IMAD.WIDE.U32 R114, R6, 0x10, R114 ;  /* 0x0000001006720825 */ /* 0x001fca00078e0072 */
[----:B------:R0:W5:Y:S02]  /*09c0*/  @P0 LDG.E.128 R64, desc[UR8][R114.64] ;  /* 0x0000000872400981 */ /* 0x000164000c1e1d00 */
[----:B0-----:R-:W-:Y:S02]  /*09d0*/  HADD2.F32 R115, -RZ, R93.H0_H0 ;  /* 0x2000005dff737230 */ /* 0x001fe40000004100 */
[----:B------:R-:W-:Y:S01]  /*09e0*/  HADD2.F32 R114, -RZ, R135.H1_H1 ;  /* 0x30000087ff727230 */ /* 0x000fe20000004100 */
[----:B---3--:R-:W-:Y:S02]  /*09f0*/  MOV R91, R88 ;  /* 0x00000058005b7202 */ /* 0x008fe40000000f00 */
[----:B------:R-:W-:-:S03]  /*0a00*/  SHF.R.U64 R124, R88, 0x10, R89 ;  /* 0x00000010587c7819 */ /* 0x000fc60000001259 */
[----:B------:R-:W-:Y:S02]  /*0a10*/  HADD2.F32 R91, -RZ, R91.H0_H0 ;  /* 0x2000005bff5b7230 */ /* 0x000fe40000004100 */
[C---:B----4-:R-:W-:Y:S01]  /*0a20*/  FADD.FTZ R84, -R90.reuse, R84 ;  /* 0x000000545a547221 */ /* 0x050fe20000010100 */
[----:B------:R-:W-:Y:S01]  /*0a30*/  MOV R123, R89 ;  /* 0x00000059007b7202 */ /* 0x000fe20000000f00 */
[C---:B------:R-:W-:Y:S02]  /*0a40*/  FADD.FTZ R120, -R90.reuse, R85 ;  /* 0x000000555a787221 */ /* 0x040fe40000010100 */
[----:B-----5:R-:W-:Y:S01]  /*0a50*/  FMUL.FTZ R121, R97, R84 ;  /* 0x0000005461797220 */ /* 0x020fe20000410000 */
[----:B------:R-:W-:Y:S02]  /*0a60*/  HADD2.F32 R84, -RZ, R124.H0_H0 ;  /* 0x2000007cff547230 */ /* 0x000fe40000004100 */
[----:B------:R-:W-:Y:S01]  /*0a70*/  FMUL.FTZ R119, R119, R91 ;  /* 0x0000005b77777220 */ /* 0x000fe20000410000 */
[----:B------:R-:W-:Y:S01]  /*0a80*/  SHF.R.U32.HI R88, RZ, 0x10, R89 ;  /* 0x00000010ff587819 */ /* 0x000fe20000011659 */
[C---:B------:R-:W-:Y:S01]  /*0a90*/  FADD.FTZ R86, -R90.reuse, R86 ;  /* 0x000000565a567221 */ /* 0x040fe20000010100 */
[----:B------:R-:W-:Y:S01]  /*0aa0*/  FADD.FTZ R116, -R90, R87 ;  /* 0x000000575a747221 */ /* 0x000fe20000010100 */
[----:B------:R-:W-:Y:S01]  /*0ab0*/  FMUL.FTZ R120, R97, R120 ;  /* 0x0000007861787220 */ /* 0x000fe20000410000 */
[----:B------:R-:W-:-:S02]  /*0ac0*/  HADD2.F32 R123, -RZ, R123.H0_H0 ;  /* 0x2000007bff7b7230 */ /* 0x000fc40000004100 */
[-C--:B------:R-:W-:Y:S01]  /*0ad0*/  FMUL.FTZ R118, R118, R84.reuse ;  /* 0x0000005476767220 */ /* 0x080fe20000410000 */
[----:B------:R-:W-:Y:S01]  /*0ae0*/  FADD.FTZ R85, RZ, R119 ;  /* 0x00000077ff557221 */ /* 0x000fe20000010000 */
[----:B------:R-:W-:Y:S01]  /*0af0*/  FFMA.FTZ R87, R121, R119, RZ ;  /* 0x0000007779577223 */ /* 0x000fe200000100ff */
[----:B------:R-:W-:Y:S01]  /*0b00*/  FADD.FTZ R45, R45, R84 ;  /* 0x000000542d2d7221 */ /* 0x000fe20000010000 */
[C---:B------:R-:W-:Y:S01]  /*0b10*/  FFMA.FTZ R25, R120.reuse, R84, R25 ;  /* 0x0000005478197223 */ /* 0x040fe20000010019 */
[----:B------:R-:W-:Y:S02]  /*0b20*/  HADD2.F32 R88, -RZ, R88.H0_H0 ;  /* 0x20000058ff587230 */ /* 0x000fe40000004100 */
[----:B------:R-:W-:Y:S01]  /*0b30*/  FMUL.FTZ R117, R97, R86 ;  /* 0x0000005661757220 */ /* 0x000fe20000410000 */
[-C--:B------:R-:W-:Y:S01]  /*0b40*/  FMUL.FTZ R115, R115, R123.reuse ;  /* 0x0000007b73737220 */ /* 0x080fe20000410000 */
        /* <DEDUP_REMOVED lines=15> */
.L_x_7108:
[----:B----4-:R-:W-:Y:S05]  /*0c40*/  BSYNC.RECONVERGENT B0 ;  /* 0x0000000000007941 */ /* 0x010fea0003800200 */
.L_x_7107:
        /* <DEDUP_REMOVED lines=13> */
[----:B--2---:R-:W-:-:S05]  /*0d20*/  IMAD.WIDE.U32 R100, R91, 0x4, R100 ;  /* 0x000000045b647825 */ /* 0x004fca00078e0064 */
[----:B------:R1:W5:Y:S01]  /*0d30*/  LDG.E R4, desc[UR8][R100.64] ;  /* 0x0000000864047981 */ /* 0x000362000c1e1900 */
[----:B0-----:R-:W-:-:S05]  /*0d40*/  @P0 IMAD.WIDE.U32 R98, R91, 0x10, R98 ;  /* 0x000000105b620825 */ /* 0x001fca00078e0062 */
[----:B------:R0:W5:Y:S01]  /*0d50*/  @P0 LDG.E.128 R68, desc[UR8][R98.64] ;  /* 0x0000000862440981 */ /* 0x000162000c1e1d00 */
[--C-:B-1----:R-:W-:Y:S02]  /*0d60*/  HADD2.F32 R101, -RZ, R128.reuse.H1_H1 ;  /* 0x30000080ff657230 */ /* 0x102fe40000004100 */
[----:B0-----:R-:W-:Y:S01]  /*0d70*/  HADD2.F32 R98, -RZ, R128.H0_H0 ;  /* 0x20000080ff627230 */ /* 0x001fe20000004100 */
[----:B------:R-:W-:Y:S02]  /*0d80*/  IADD3 R91, PT, PT, R91, 0x80, RZ ;  /* 0x000000805b5b7810 */ /* 0x000fe40007ffe0ff */
[----:B---3--:R-:W-:Y:S02]  /*0d90*/  MOV R110, R88 ;  /* 0x00000058006e7202 */ /* 0x008fe40000000f00 */
[----:B------:R-:W-:-:S03]  /*0da0*/  SHF.R.U64 R126, R88, 0x10, R89 ;  /* 0x00000010587e7819 */ /* 0x000fc60000001259 */
[----:B------:R-:W-:Y:S02]  /*0db0*/  HADD2.F32 R110, -RZ, R110.H0_H0 ;  /* 0x2000006eff6e7230 */ /* 0x000fe40000004100 */
[C---:B----4-:R-:W-:Y:S01]  /*0dc0*/  FADD.FTZ R84, -R90.reuse, R84 ;  /* 0x000000545a547221 */ /* 0x050fe20000010100 */
[----:B------:R-:W-:Y:S01]  /*0dd0*/  FADD.FTZ R112, -R90, R85 ;  /* 0x000000555a707221 */ /* 0x000fe20000010100 */
[----:B------:R-:W-:Y:S01]  /*0de0*/  MOV R125, R89 ;  /* 0x00000059007d7202 */ /* 0x000fe20000000f00 */
[----:B------:R-:W-:Y:S02]  /*0df0*/  HADD2.F32 R85, -RZ, R127.H1_H1 ;  /* 0x3000007fff557230 */ /* 0x000fe40000004100 */
[----:B-----5:R-:W-:Y:S01]  /*0e00*/  FMUL.FTZ R113, R97, R84 ;  /* 0x0000005461717220 */ /* 0x020fe20000410000 */
[----:B------:R-:W-:Y:S02]  /*0e10*/  HADD2.F32 R84, -RZ, R126.H0_H0 ;  /* 0x2000007eff547230 */ /* 0x000fe40000004100 */
[-C--:B------:R-:W-:Y:S01]  /*0e20*/  FMUL.FTZ R111, R111, R110.reuse ;  /* 0x0000006e6f6f7220 */ /* 0x080fe20000410000 */
[----:B------:R-:W-:Y:S01]  /*0e30*/  SHF.R.U32.HI R88, RZ, 0x10, R89 ;  /* 0x00000010ff587819 */ /* 0x000fe20000011659 */
[----:B------:R-:W-:Y:S01]  /*0e40*/  FADD.FTZ R48, R48, R110 ;  /* 0x0000006e30307221 */ /* 0x000fe20000010000 */
[----:B------:R-:W-:Y:S01]  /*0e50*/  FFMA.FTZ R28, R113, R110, R28 ;  /* 0x0000006e711c7223 */ /* 0x000fe2000001001c */
[----:B------:R-:W-:Y:S01]  /*0e60*/  FMUL.FTZ R112, R97, R112 ;  /* 0x0000007061707220 */ /* 0x000fe20000410000 */
[----:B------:R-:W-:-:S02]  /*0e70*/  HADD2.F32 R125, -RZ, R125.H0_H0 ;  /* 0x2000007dff7d7230 */ /* 0x000fc40000004100 */
[-C--:B------:R-:W-:Y:S01]  /*0e80*/  FMUL.FTZ R110, R85, R84.reuse ;  /* 0x00000054556e7220 */ /* 0x080fe20000410000 */
[----:B------:R-:W-:Y:S01]  /*0e90*/  FADD.FTZ R86, -R90, R86 ;  /* 0x000000565a567221 */ /* 0x000fe20000010100 */
[----:B------:R-:W-:Y:S01]  /*0ea0*/  FADD.FTZ R123, R123, R111 ;  /* 0x0000006f7b7b7221 */ /* 0x000fe20000010000 */
[----:B------:R-:W-:Y:S01]  /*0eb0*/  FFMA.FTZ R85, R113, R111, R124 ;  /* 0x0000006f71557223 */ /* 0x000fe2000001007c */
[----:B------:R-:W-:Y:S01]  /*0ec0*/  FADD.FTZ R49, R49, R84 ;  /* 0x0000005431317221 */ /* 0x000fe20000010000 */
[----:B------:R-:W-:Y:S01]  /*0ed0*/  FFMA.FTZ R29, R112, R84, R29 ;  /* 0x00000054701d7223 */ /* 0x000fe2000001001d */
[----:B------:R-:W-:Y:S02]  /*0ee0*/  HADD2.F32 R88, -RZ, R88.H0_H0 ;  /* 0x20000058ff587230 */ /* 0x000fe40000004100 */
[----:B------:R-:W-:Y:S01]  /*0ef0*/  FADD.FTZ R100, -R90, R87 ;  /* 0x000000575a647221 */ /* 0x000fe20000010100 */
[----:B------:R-:W-:Y:S01]  /*0f00*/  FMUL.FTZ R99, R97, R86 ;  /* 0x0000005661637220 */ /* 0x000fe20000410000 */
[-C--:B------:R-:W-:Y:S01]  /*0f10*/  FMUL.FTZ R98, R98, R125.reuse ;  /* 0x0000007d62627220 */ /* 0x080fe20000410000 */
        /* <DEDUP_REMOVED lines=12> */
.L_x_7110:
[----:B------:R-:W-:Y:S05]  /*0fe0*/  BSYNC.RECONVERGENT B0 ;  /* 0x0000000000007941 */ /* 0x000fea0003800200 */
.L_x_7109:
        /* <DEDUP_REMOVED lines=21> */
[----:B------:R-:W-:Y:S02]  /*1140*/  SHF.R.U64 R89, R84, 0x10, R85 ;  /* 0x0000001054597819 */ /* 0x000fe40000001255 */
[----:B------:R-:W-:Y:S01]  /*1150*/  MOV R88, R85 ;  /* 0x0000005500587202 */ /* 0x000fe20000000f00 */
[C---:B----4-:R-:W-:Y:S01]  /*1160*/  FADD.FTZ R12, -R90.reuse, R12 ;  /* 0x0000000c5a0c7221 */ /* 0x050fe20000010100 */
[----:B------:R-:W-:Y:S01]  /*1170*/  FADD.FTZ R126, -R90, R13 ;  /* 0x0000000d5a7e7221 */ /* 0x000fe20000010100 */
[----:B------:R-:W-:-:S02]  /*1180*/  HADD2.F32 R13, -RZ, R11.H0_H0 ;  /* 0x2000000bff0d7230 */ /* 0x000fc40000004100 */
[C---:B------:R-:W-:Y:S01]  /*1190*/  FADD.FTZ R138, -R90.reuse, R15 ;  /* 0x0000000f5a8a7221 */ /* 0x040fe20000010100 */
[----:B------:R-:W-:Y:S01]  /*11a0*/  SHF.R.U32.HI R84, RZ, 0x10, R85 ;  /* 0x00000010ff547819 */ /* 0x000fe20000011655 */
[----:B------:R-:W-:Y:S01]  /*11b0*/  FADD.FTZ R136, -R90, R14 ;  /* 0x0000000e5a887221 */ /* 0x000fe20000010100 */
[----:B------:R-:W-:Y:S02]  /*11c0*/  HADD2.F32 R15, -RZ, R129.H1_H1 ;  /* 0x30000081ff0f7230 */ /* 0x000fe40000004100 */
[C---:B-----5:R-:W-:Y:S01]  /*11d0*/  FMUL.FTZ R11, R97.reuse, R12 ;  /* 0x0000000c610b7220 */ /* 0x060fe20000410000 */
[----:B------:R-:W-:Y:S02]  /*11e0*/  HADD2.F32 R16, -RZ, R89.H0_H0 ;  /* 0x20000059ff107230 */ /* 0x000fe40000004100 */
[----:B------:R-:W-:Y:S01]  /*11f0*/  FMUL.FTZ R14, R97, R126 ;  /* 0x0000007e610e7220 */ /* 0x000fe20000410000 */
[----:B------:R-:W-:Y:S02]  /*1200*/  HADD2.F32 R88, -RZ, R88.H0_H0 ;  /* 0x20000058ff587230 */ /* 0x000fe40000004100 */
[-C--:B------:R-:W-:Y:S01]  /*1210*/  FMUL.FTZ R12, R18, R13.reuse ;  /* 0x0000000d120c7220 */ /* 0x080fe20000410000 */
[----:B------:R-:W-:Y:S01]  /*1220*/  FADD.FTZ R52, R52, R13 ;  /* 0x0000000d34347221 */ /* 0x000fe20000010000 */
[----:B------:R-:W-:Y:S01]  /*1230*/  FFMA.FTZ R32, R11, R13, R32 ;  /* 0x0000000d0b207223 */ /* 0x000fe20000010020 */
[-C--:B------:R-:W-:Y:S01]  /*1240*/  FMUL.FTZ R13, R15, R16.reuse ;  /* 0x000000100f0d7220 */ /* 0x080fe20000410000 */
[----:B------:R-:W-:Y:S01]  /*1250*/  FADD.FTZ R53, R53, R16 ;  /* 0x0000001035357221 */ /* 0x000fe20000010000 */
[----:B------:R-:W-:Y:S01]  /*1260*/  FFMA.FTZ R33, R14, R16, R33 ;  /* 0x000000100e217223 */ /* 0x000fe20000010021 */
[----:B------:R-:W-:-:S02]  /*1270*/  HADD2.F32 R87, -RZ, R84.H0_H0 ;  /* 0x20000054ff577230 */ /* 0x000fc40000004100 */
[----:B------:R-:W-:Y:S01]  /*1280*/  FMUL.FTZ R16, R17, R88 ;  /* 0x0000005811107220 */ /* 0x000fe20000410000 */
[----:B------:R-:W-:Y:S01]  /*1290*/  FADD.FTZ R84, R123, R12 ;  /* 0x0000000c7b547221 */ /* 0x000fe20000010000 */
[----:B------:R-:W-:Y:S01]  /*12a0*/  FFMA.FTZ R17, R11, R12, R124 ;  /* 0x0000000c0b117223 */ /* 0x000fe2000001007c */
[C---:B------:R-:W-:Y:S02]  /*12b0*/  FMUL.FTZ R15, R97.reuse, R136 ;  /* 0x00000088610f7220 */ /* 0x040fe40000410000 */
[----:B------:R-:W-:Y:S01]  /*12c0*/  FADD.FTZ R85, R84, R13 ;  /* 0x0000000d54557221 */ /* 0x000fe20000010000 */
[----:B------:R-:W-:Y:S01]  /*12d0*/  FFMA.FTZ R84, R14, R13, R17 ;  /* 0x0000000d0e547223 */ /* 0x000fe20000010011 */
[-C--:B------:R-:W-:Y:S01]  /*12e0*/  FMUL.FTZ R17, R86, R87.reuse ;  /* 0x0000005756117220 */ /* 0x080fe20000410000 */
        /* <DEDUP_REMOVED lines=9> */
.L_x_7112:
[----:B------:R-:W-:Y:S05]  /*1380*/  BSYNC.RECONVERGENT B0 ;  /* 0x0000000000007941 */ /* 0x000fea0003800200 */
.L_x_7111:
        /* <DEDUP_REMOVED lines=18> */
[----:B------:R-:W-:Y:S01]  /*14b0*/  SHF.R.U64 R94, R86, 0x10, R87 ;  /* 0x00000010565e7819 */ /* 0x000fe20000001257 */
[----:B------:R-:W-:Y:S02]  /*14c0*/  HADD2.F32 R86, -RZ, R131.H0_H0 ;  /* 0x20000083ff567230 */ /* 0x000fe40000004100 */
[C---:B----4-:R-:W-:Y:S01]  /*14d0*/  FADD.FTZ R20, -R90.reuse, R20 ;  /* 0x000000145a147221 */ /* 0x050fe20000010100 */
[----:B------:R-:W-:Y:S01]  /*14e0*/  FADD.FTZ R96, -R90, R21 ;  /* 0x000000155a607221 */ /* 0x000fe20000010100 */
[----:B------:R-:W-:-:S02]  /*14f0*/  HADD2.F32 R21, -RZ, R19.H0_H0 ;  /* 0x20000013ff157230 */ /* 0x000fc40000004100 */
[C---:B------:R-:W-:Y:S01]  /*1500*/  FADD.FTZ R136, -R90.reuse, R23 ;  /* 0x000000175a887221 */ /* 0x040fe20000010100 */
[----:B------:R-:W-:Y:S01]  /*1510*/  FADD.FTZ R126, -R90, R22 ;  /* 0x000000165a7e7221 */ /* 0x000fe20000010100 */
[----:B------:R-:W-:Y:S02]  /*1520*/  HADD2.F32 R23, -RZ, R131.H1_H1 ;  /* 0x30000083ff177230 */ /* 0x000fe40000004100 */
[C---:B-----5:R-:W-:Y:S01]  /*1530*/  FMUL.FTZ R19, R97.reuse, R20 ;  /* 0x0000001461137220 */ /* 0x060fe20000410000 */
[----:B0-----:R-:W-:Y:S01]  /*1540*/  HADD2.F32 R84, -RZ, R94.H0_H0 ;  /* 0x2000005eff547230 */ /* 0x001fe20000004100 */
[----:B------:R-:W-:Y:S01]  /*1550*/  MOV R95, R87 ;  /* 0x00000057005f7202 */ /* 0x000fe20000000f00 */
[----:B------:R-:W-:Y:S01]  /*1560*/  FMUL.FTZ R22, R97, R96 ;  /* 0x0000006061167220 */ /* 0x000fe20000410000 */
[-C--:B------:R-:W-:Y:S01]  /*1570*/  FMUL.FTZ R20, R86, R21.reuse ;  /* 0x0000001556147220 */ /* 0x080fe20000410000 */
[----:B------:R-:W-:Y:S01]  /*1580*/  SHF.R.U32.HI R87, RZ, 0x10, R87 ;  /* 0x00000010ff577819 */ /* 0x000fe20000011657 */
        /* <DEDUP_REMOVED lines=9> */
[----:B------:R-:W-:Y:S02]  /*1620*/  HADD2.F32 R86, -RZ, R132.H1_H1 ;  /* 0x30000084ff567230 */ /* 0x000fe40000004100 */
[----:B------:R-:W-:Y:S01]  /*1630*/  FMUL.FTZ R23, R97, R126 ;  /* 0x0000007e61177220 */ /* 0x000fe20000410000 */
[----:B------:R-:W-:Y:S02]  /*1640*/  HADD2.F32 R88, -RZ, R87.H0_H0 ;  /* 0x20000057ff587230 */ /* 0x000fe40000004100 */
        /* <DEDUP_REMOVED lines=13> */
.L_x_7114:
[----:B------:R-:W-:Y:S05]  /*1720*/  BSYNC.RECONVERGENT B0 ;  /* 0x0000000000007941 */ /* 0x000fea0003800200 */
.L_x_7113:
        /* <DEDUP_REMOVED lines=15> */
[----:B-1----:R-:W-:-:S04]  /*1820*/  IMAD.WIDE.U32 R102, R91, 0x4, R102 ;  /* 0x000000045b667825 */ /* 0x002fc800078e0066 */
[--C-:B------:R-:W-:Y:S01]  /*1830*/  HADD2.F32 R91, -RZ, R133.reuse.H0_H0 ;  /* 0x20000085ff5b7230 */ /* 0x100fe20000004100 */
[----:B------:R1:W5:Y:S01]  /*1840*/  LDG.E R0, desc[UR8][R102.64] ;  /* 0x0000000866007981 */ /* 0x000362000c1e1900 */
[----:B0-----:R-:W-:Y:S01]  /*1850*/  HADD2.F32 R105, -RZ, R133.H1_H1 ;  /* 0x30000085ff697230 */ /* 0x001fe20000004100 */
[----:B---3--:R-:W-:Y:S02]  /*1860*/  MOV R106, R88 ;  /* 0x00000058006a7202 */ /* 0x008fe40000000f00 */
[----:B------:R-:W-:-:S03]  /*1870*/  SHF.R.U64 R109, R88, 0x10, R89 ;  /* 0x00000010586d7819 */ /* 0x000fc60000001259 */
[----:B------:R-:W-:Y:S01]  /*1880*/  HADD2.F32 R106, -RZ, R106.H0_H0 ;  /* 0x2000006aff6a7230 */ /* 0x000fe20000004100 */
[----:B------:R-:W-:-:S04]  /*1890*/  MOV R107, R89 ;  /* 0x00000059006b7202 */ /* 0x000fc80000000f00 */
[----:B-1----:R-:W-:Y:S01]  /*18a0*/  FMUL.FTZ R102, R91, R106 ;  /* 0x0000006a5b667220 */ /* 0x002fe20000410000 */
[----:B------:R-:W-:Y:S01]  /*18b0*/  FADD.FTZ R60, R60, R106 ;  /* 0x0000006a3c3c7221 */ /* 0x000fe20000010000 */
[----:B------:R-:W-:Y:S01]  /*18c0*/  SHF.R.U32.HI R125, RZ, 0x10, R89 ;  /* 0x00000010ff7d7819 */ /* 0x000fe20000011659 */
[C---:B--2---:R-:W-:Y:S01]  /*18d0*/  FADD.FTZ R104, -R90.reuse, R84 ;  /* 0x000000545a687221 */ /* 0x044fe20000010100 */
[C---:B------:R-:W-:Y:S01]  /*18e0*/  FADD.FTZ R88, -R90.reuse, R85 ;  /* 0x000000555a587221 */ /* 0x040fe20000010100 */
[----:B------:R-:W-:Y:S02]  /*18f0*/  HADD2.F32 R84, -RZ, R109.H0_H0 ;  /* 0x2000006dff547230 */ /* 0x000fe40000004100 */
[C---:B-----5:R-:W-:Y:S01]  /*1900*/  FMUL.FTZ R103, R97.reuse, R104 ;  /* 0x0000006861677220 */ /* 0x060fe20000410000 */
[C---:B------:R-:W-:Y:S01]  /*1910*/  FADD.FTZ R86, -R90.reuse, R86 ;  /* 0x000000565a567221 */ /* 0x040fe20000010100 */
[----:B------:R-:W-:Y:S01]  /*1920*/  FMUL.FTZ R104, R97, R88 ;  /* 0x0000005861687220 */ /* 0x000fe20000410000 */
[----:B------:R-:W-:Y:S01]  /*1930*/  FADD.FTZ R108, -R90, R87 ;  /* 0x000000575a6c7221 */ /* 0x000fe20000010100 */
[----:B------:R-:W-:Y:S01]  /*1940*/  FFMA.FTZ R40, R103, R106, R40 ;  /* 0x0000006a67287223 */ /* 0x000fe20000010028 */
[----:B------:R-:W-:-:S02]  /*1950*/  HADD2.F32 R106, -RZ, R134.H0_H0 ;  /* 0x20000086ff6a7230 */ /* 0x000fc40000004100 */
        /* <DEDUP_REMOVED lines=10> */
[----:B------:R-:W-:-:S02]  /*1a00*/  HADD2.F32 R109, -RZ, R134.H1_H1 ;  /* 0x30000086ff6d7230 */ /* 0x000fc40000004100 */
[----:B------:R-:W-:Y:S01]  /*1a10*/  FADD.FTZ R87, R84, R105 ;  /* 0x0000006954577221 */ /* 0x000fe20000010000 */
[----:B------:R-:W-:Y:S02]  /*1a20*/  HADD2.F32 R88, -RZ, R125.H0_H0 ;  /* 0x2000007dff587230 */ /* 0x000fe40000004100 */
[----:B------:R-:W-:Y:S01]  /*1a30*/  FFMA.FTZ R84, R104, R105, R85 ;  /* 0x0000006968547223 */ /* 0x000fe20000010055 */
[----:B------:R-:W-:Y:S01]  /*1a40*/  FMUL.FTZ R108, R97, R108 ;  /* 0x0000006c616c7220 */ /* 0x000fe20000410000 */
[----:B------:R-:W-:Y:S01]  /*1a50*/  FADD.FTZ R86, R87, R106 ;  /* 0x0000006a57567221 */ /* 0x000fe20000010000 */
[----:B------:R-:W-:Y:S01]  /*1a60*/  FMUL.FTZ R109, R109, R88 ;  /* 0x000000586d6d7220 */ /* 0x000fe20000410000 */
[----:B------:R-:W-:Y:S01]  /*1a70*/  FFMA.FTZ R84, R107, R106, R84 ;  /* 0x0000006a6b547223 */ /* 0x000fe20000010054 */
[----:B------:R-:W-:Y:S01]  /*1a80*/  FADD.FTZ R63, R63, R88 ;  /* 0x000000583f3f7221 */ /* 0x000fe20000010000 */
[----:B------:R-:W-:Y:S01]  /*1a90*/  FFMA.FTZ R43, R108, R88, R43 ;  /* 0x000000586c2b7223 */ /* 0x000fe2000001002b */
[----:B------:R-:W-:Y:S01]  /*1aa0*/  FADD.FTZ R123, R86, R109 ;  /* 0x0000006d567b7221 */ /* 0x000fe20000010000 */
[----:B------:R-:W-:-:S07]  /*1ab0*/  FFMA.FTZ R124, R108, R109, R84 ;  /* 0x0000006d6c7c7223 */ /* 0x000fce0000010054 */
.L_x_7116:
[----:B------:R-:W-:Y:S05]  /*1ac0*/  BSYNC.RECONVERGENT B0 ;  /* 0x0000000000007941 */ /* 0x000fea0003800200 */
.L_x_7115:
        /* <DEDUP_REMOVED lines=32> */
.L_x_7118:
[----:B------:R-:W-:Y:S05]  /*1cd0*/  BSYNC.RECONVERGENT B0 ;  /* 0x0000000000007941 */ /* 0x000fea0003800200 */
.L_x_7117:
[----:B------:R-:W1:Y:S08]  /*1ce0*/  S2UR UR5, SR_CgaCtaId ;  /* 0x00000000000579c3 */ /* 0x000e700000008800 */
[----:B------:R-:W-:Y:S01]  /*1cf0*/  BAR.SYNC.DEFER_BLOCKING 0x0 ;  /* 0x0000000000007b1d */ /* 0x000fe20000010000 */
[----:B------:R-:W-:Y:S01]  /*1d00*/  UISETP.NE.U32.AND UP0, UPT, UR12, URZ, UPT ;  /* 0x000000ff0c00728c */ /* 0x000fe2000bf05070 */
[----:B------:R-:W-:Y:S01]  /*1d10*/  ISETP.NE.AND P0, PT, RZ, UR10, PT ;  /* 0x0000000aff007c0c */ /* 0x000fe2000bf05270 */
[----:B------:R-:W-:-:S02]  /*1d20*/  HFMA2 R124, -RZ, RZ, 1.875, 0 ;  /* 0x3f800000ff7c7431 */ /* 0x000fc400000001ff */
[----:B-----5:R-:W-:Y:S01]  /*1d30*/  @P6 HADD2.F32 R124, -RZ, R122.H0_H0 ;  /* 0x2000007aff7c6230 */ /* 0x020fe20000004100 */
        /* <DEDUP_REMOVED lines=45> */
[----:B------:R-:W-:Y:S01]  /*2010*/  F2F.F16.F32 R91, R87 ;  /* 0x00000057005b7304 */ /* 0x000fe20000200800 */
[----:B------:R-:W-:Y:S01]  /*2020*/  FADD.FTZ R84, R119, -R84 ;  /* 0x8000005477547221 */ /* 0x000fe20000010000 */
[----:B------:R-:W-:Y:S01]  /*2030*/  FMUL.FTZ R86, R85, R124 ;  /* 0x0000007c55567220 */ /* 0x000fe20000410000 */
[----:B------:R-:W-:Y:S02]  /*2040*/  FSEL R122, R88, RZ, P0 ;  /* 0x000000ff587a7208 */ /* 0x000fe40000000000 */
[----:B------:R-:W-:Y:S01]  /*2050*/  FMUL.FTZ R85, R97, R84 ;  /* 0x0000005461557220 */ /* 0x000fe20000410000 */
[----:B------:R-:W-:Y:S01]  /*2060*/  FMUL.FTZ R86, R86, UR16 ;  /* 0x0000001056567c20 */ /* 0x000fe20008410000 */
[----:B------:R-:W-:-:S02]  /*2070*/  LOP3.LUT P0, RZ, R5, 0xff00, RZ, 0xc0, !PT ;  /* 0x0000ff0005ff7812 */ /* 0x000fc4000780c0ff */
[----:B------:R-:W-:Y:S01]  /*2080*/  FMUL.FTZ R85, R85, R124 ;  /* 0x0000007c55557220 */ /* 0x000fe20000410000 */
[----:B------:R-:W0:Y:S01]  /*2090*/  F2F.F16.F32 R122, R122 ;  /* 0x0000007a007a7304 */ /* 0x000e220000200800 */
[----:B------:R-:W-:Y:S02]  /*20a0*/  FSEL R90, R86, RZ, P0 ;  /* 0x000000ff565a7208 */ /* 0x000fe40000000000 */
[----:B------:R-:W-:Y:S01]  /*20b0*/  FMUL.FTZ R86, R85, UR16 ;  /* 0x0000001055567c20 */ /* 0x000fe20008410000 */
[----:B------:R-:W-:Y:S01]  /*20c0*/  LOP3.LUT P0, RZ, R5, 0xff, RZ, 0xc0, !PT ;  /* 0x000000ff05ff7812 */ /* 0x000fe2000780c0ff */
[----:B------:R-:W1:Y:S03]  /*20d0*/  LDC.64 R84, c[0x0][0x468] ;  /* 0x00011a00ff547b82 */ /* 0x000e660000000a00 */
[----:B------:R-:W2:Y:S01]  /*20e0*/  F2F.F16.F32 R87, R90 ;  /* 0x0000005a00577304 */ /* 0x000ea20000200800 */
[----:B------:R-:W-:-:S02]  /*20f0*/  FSEL R88, R86, RZ, P0 ;  /* 0x000000ff56587208 */ /* 0x000fc40000000000 */
[----:B0-----:R-:W-:-:S05]  /*2100*/  PRMT R91, R91, 0x5410, R122 ;  /* 0x000054105b5b7816 */ /* 0x001fca000000007a */
[----:B------:R-:W0:Y:S01]  /*2110*/  F2F.F16.F32 R89, R88 ;  /* 0x0000005800597304 */ /* 0x000e220000200800 */
[----:B--2---:R-:W-:-:S05]  /*2120*/  IMAD.WIDE.U32 R86, R87, 0x10000, RZ ;  /* 0x0001000057567825 */ /* 0x004fca00078e00ff */
[----:B------:R-:W-:Y:S01]  /*2130*/  LOP3.LUT R87, R91, R87, RZ, 0xfc, !PT ;  /* 0x000000575b577212 */ /* 0x000fe200078efcff */
[C---:B-1----:R-:W-:Y:S01]  /*2140*/  IMAD.WIDE.U32 R84, R6.reuse, 0x8, R84 ;  /* 0x0000000806547825 */ /* 0x042fe200078e0054 */
[----:B------:R-:W-:Y:S02]  /*2150*/  IADD3 R6, PT, PT, R6, 0x80, RZ ;  /* 0x0000008006067810 */ /* 0x000fe40007ffe0ff */
[----:B0-----:R-:W-:-:S05]  /*2160*/  LOP3.LUT R86, R86, R89, RZ, 0xfc, !PT ;  /* 0x0000005956567212 */ /* 0x001fca00078efcff */
[----:B------:R0:W-:Y:S02]  /*2170*/  STG.E.64 desc[UR8][R84.64], R86 ;  /* 0x0000005654007986 */ /* 0x0001e4000c101b08 */
.L_x_7123:
[----:B------:R-:W-:Y:S05]  /*2180*/  BSYNC.RECONVERGENT B1 ;  /* 0x0000000000017941 */ /* 0x000fea0003800200 */
.L_x_7122:
        /* <DEDUP_REMOVED lines=42> */
.L_x_7125:
[----:B------:R-:W-:Y:S05]  /*2430*/  BSYNC.RECONVERGENT B1 ;  /* 0x0000000000017941 */ /* 0x000fea0003800200 */
.L_x_7124:
[----:B------:R-:W-:Y:S04]  /*2440*/  BSSY.RECONVERGENT B1, `(.L_x_7126) ;  /* 0x000002a000017945 */ /* 0x000fe80003800200 */
[----:B------:R-:W-:Y:S05]  /*2450*/  @!P2 BRA `(.L_x_7127) ;  /* 0x0000000000a0a947 */ /* 0x000fea0003800000 */
[-CC-:B01----:R-:W-:Y:S01]  /*2460*/  FFMA.FTZ R85, R15, R126.reuse, R125.reuse ;  /* 0x0000007e0f557223 */ /* 0x183fe2000001007d */
[----:B------:R-:W-:Y:S01]  /*2470*/  FFMA.FTZ R86, R18, R126, R125 ;  /* 0x0000007e12567223 */ /* 0x000fe2000001007d */
[----:B------:R-:W-:Y:S02]  /*2480*/  LOP3.LUT P0, RZ, R3, 0xff0000, RZ, 0xc0, !PT ;  /* 0x00ff000003ff7812 */ /* 0x000fe4000780c0ff */
[----:B------:R-:W-:Y:S01]  /*2490*/  FADD.FTZ R84, R16, -R85 ;  /* 0x8000005510547221 */ /* 0x000fe20000010000 */
[----:B------:R-:W-:-:S03]  /*24a0*/  FADD.FTZ R86, R17, -R86 ;  /* 0x8000005611567221 */ /* 0x000fc60000010000 */
[C---:B------:R-:W-:Y:S01]  /*24b0*/  FMUL.FTZ R85, R97.reuse, R84 ;  /* 0x0000005461557220 */ /* 0x040fe20000410000 */
[----:B------:R-:W-:Y:S01]  /*24c0*/  FFMA.FTZ R84, R14, R126, R125 ;  /* 0x0000007e0e547223 */ /* 0x000fe2000001007d */
[----:B------:R-:W-:Y:S02]  /*24d0*/  FMUL.FTZ R87, R97, R86 ;  /* 0x0000005661577220 */ /* 0x000fe40000410000 */
[-C--:B------:R-:W-:Y:S01]  /*24e0*/  FMUL.FTZ R85, R85, R124.reuse ;  /* 0x0000007c55557220 */ /* 0x080fe20000410000 */
[----:B------:R-:W-:Y:S01]  /*24f0*/  FADD.FTZ R84, R13, -R84 ;  /* 0x800000540d547221 */ /* 0x000fe20000010000 */
[----:B------:R-:W-:Y:S02]  /*2500*/  FMUL.FTZ R88, R87, R124 ;  /* 0x0000007c57587220 */ /* 0x000fe40000410000 */
[----:B------:R-:W-:Y:S01]  /*2510*/  FMUL.FTZ R85, R85, UR16 ;  /* 0x0000001055557c20 */ /* 0x000fe20008410000 */
[----:B------:R-:W-:Y:S01]  /*2520*/  FMUL.FTZ R87, R97, R84 ;  /* 0x0000005461577220 */ /* 0x000fe20000410000 */
[----:B------:R-:W-:-:S03]  /*2530*/  FMUL.FTZ R88, R88, UR16 ;  /* 0x0000001058587c20 */ /* 0x000fc60008410000 */
[----:B------:R-:W-:Y:S01]  /*2540*/  FSEL R86, R85, RZ, P0 ;  /* 0x000000ff55567208 */ /* 0x000fe20000000000 */
[----:B------:R-:W-:Y:S01]  /*2550*/  FFMA.FTZ R85, R11, R126, R125 ;  /* 0x0000007e0b557223 */ /* 0x000fe2000001007d */
[----:B------:R-:W-:Y:S01]  /*2560*/  ISETP.GE.U32.AND P0, PT, R3, 0x1000000, PT ;  /* 0x010000000300780c */ /* 0x000fe20003f06070 */
[----:B------:R-:W-:Y:S01]  /*2570*/  FMUL.FTZ R87, R87, R124 ;  /* 0x0000007c57577220 */ /* 0x000fe20000410000 */
[----:B------:R0:W-:Y:S01]  /*2580*/  F2F.F16.F32 R91, R86 ;  /* 0x00000056005b7304 */ /* 0x0001e20000200800 */
[----:B------:R-:W-:Y:S01]  /*2590*/  FADD.FTZ R84, R12, -R85 ;  /* 0x800000550c547221 */ /* 0x000fe20000010000 */
[----:B------:R-:W-:Y:S01]  /*25a0*/  FSEL R122, R88, RZ, P0 ;  /* 0x000000ff587a7208 */ /* 0x000fe20000000000 */
[----:B------:R-:W-:Y:S01]  /*25b0*/  FMUL.FTZ R87, R87, UR16 ;  /* 0x0000001057577c20 */ /* 0x000fe20008410000 */
[----:B------:R-:W-:Y:S01]  /*25c0*/  LOP3.LUT P0, RZ, R3, 0xff00, RZ, 0xc0, !PT ;  /* 0x0000ff0003ff7812 */ /* 0x000fe2000780c0ff */
[----:B------:R-:W-:-:S03]  /*25d0*/  FMUL.FTZ R85, R97, R84 ;  /* 0x0000005461557220 */ /* 0x000fc60000410000 */
[----:B------:R-:W-:Y:S01]  /*25e0*/  FSEL R90, R87, RZ, P0 ;  /* 0x000000ff575a7208 */ /* 0x000fe20000000000 */
[----:B------:R-:W-:Y:S01]  /*25f0*/  FMUL.FTZ R85, R85, R124 ;  /* 0x0000007c55557220 */ /* 0x000fe20000410000 */
[----:B------:R-:W-:Y:S01]  /*2600*/  LOP3.LUT P0, RZ, R3, 0xff, RZ, 0xc0, !PT ;  /* 0x000000ff03ff7812 */ /* 0x000fe2000780c0ff */
[----:B------:R-:W1:Y:S02]  /*2610*/  F2F.F16.F32 R122, R122 ;  /* 0x0000007a007a7304 */ /* 0x000e640000200800 */
        /* <DEDUP_REMOVED lines=12> */
.L_x_7127:
[----:B------:R-:W-:Y:S05]  /*26e0*/  BSYNC.RECONVERGENT B1 ;  /* 0x0000000000017941 */ /* 0x000fea0003800200 */
.L_x_7126:
[----:B------:R-:W-:Y:S04]  /*26f0*/  BSSY.RECONVERGENT B1, `(.L_x_7128) ;  /* 0x000002a000017945 */ /* 0x000fe80003800200 */
[----:B------:R-:W-:Y:S05]  /*2700*/  @!P3 BRA `(.L_x_7129) ;  /* 0x0000000000a0b947 */ /* 0x000fea0003800000 */
[-CC-:B012---:R-:W-:Y:S01]  /*2710*/  FFMA.FTZ R85, R23, R126.reuse, R125.reuse ;  /* 0x0000007e17557223 */ /* 0x187fe2000001007d */
        /* <DEDUP_REMOVED lines=39> */
.L_x_7129:
[----:B------:R-:W-:Y:S05]  /*2990*/  BSYNC.RECONVERGENT B1 ;  /* 0x0000000000017941 */ /* 0x000fea0003800200 */
.L_x_7128:
[----:B------:R-:W-:Y:S05]  /*29a0*/  @!P5 BRA `(.L_x_7130) ;  /* 0x0000002c0024d947 */ /* 0x000fea0003800000 */
[-CC-:B0123--:R-:W-:Y:S01]  /*29b0*/  FFMA.FTZ R84, R108, R126.reuse, R125.reuse ;  /* 0x0000007e6c547223 */ /* 0x18ffe2000001007d */
[----:B------:R-:W-:Y:S01]  /*29c0*/  FFMA.FTZ R85, R107, R126, R125 ;  /* 0x0000007e6b557223 */ /* 0x000fe2000001007d */
[----:B------:R-:W-:Y:S02]  /*29d0*/  ISETP.GE.U32.AND P0, PT, R0, 0x1000000, PT ;  /* 0x010000000000780c */ /* 0x000fe40003f06070 */
[----:B------:R-:W-:Y:S01]  /*29e0*/  FADD.FTZ R84, R109, -R84 ;  /* 0x800000546d547221 */ /* 0x000fe20000010000 */
[----:B------:R-:W-:-:S03]  /*29f0*/  FADD.FTZ R86, R106, -R85 ;  /* 0x800000556a567221 */ /* 0x000fc60000010000 */
[C---:B------:R-:W-:Y:S01]  /*2a00*/  FMUL.FTZ R87, R97.reuse, R84 ;  /* 0x0000005461577220 */ /* 0x040fe20000410000 */
[--C-:B------:R-:W-:Y:S01]  /*2a10*/  FFMA.FTZ R84, R104, R126, R125.reuse ;  /* 0x0000007e68547223 */ /* 0x100fe2000001007d */
[----:B------:R-:W-:Y:S01]  /*2a20*/  FMUL.FTZ R85, R97, R86 ;  /* 0x0000005661557220 */ /* 0x000fe20000410000 */
[----:B------:R-:W-:Y:S01]  /*2a30*/  FFMA.FTZ R125, R103, R126, R125 ;  /* 0x0000007e677d7223 */ /* 0x000fe2000001007d */
[-C--:B------:R-:W-:Y:S01]  /*2a40*/  FMUL.FTZ R87, R87, R124.reuse ;  /* 0x0000007c57577220 */ /* 0x080fe20000410000 */
[----:B------:R-:W-:Y:S01]  /*2a50*/  FADD.FTZ R84, R105, -R84 ;  /* 0x8000005469547221 */ /* 0x000fe20000010000 */
[----:B------:R-:W-:Y:S02]  /*2a60*/  FMUL.FTZ R86, R85, R124 ;  /* 0x0000007c55567220 */ /* 0x000fe40000410000 */
[----:B------:R-:W-:Y:S01]  /*2a70*/  FMUL.FTZ R87, R87, UR16 ;  /* 0x0000001057577c20 */ /* 0x000fe20008410000 */
[----:B------:R-:W-:Y:S01]  /*2a80*/  FMUL.FTZ R85, R97, R84 ;  /* 0x0000005461557220 */ /* 0x000fe20000410000 */
[----:B------:R-:W-:Y:S01]  /*2a90*/  FADD.FTZ R84, R102, -R125 ;  /* 0x8000007d66547221 */ /* 0x000fe20000010000 */
[----:B------:R-:W-:-:S02]  /*2aa0*/  FMUL.FTZ R86, R86, UR16 ;  /* 0x0000001056567c20 */ /* 0x000fc40008410000 */
[----:B------:R-:W-:Y:S01]  /*2ab0*/  FSEL R87, R87, RZ, P0 ;  /* 0x000000ff57577208 */ /* 0x000fe20000000000 */
[----:B------:R-:W-:Y:S01]  /*2ac0*/  FMUL.FTZ R85, R85, R124 ;  /* 0x0000007c55557220 */ /* 0x000fe20000410000 */
[----:B------:R-:W-:Y:S01]  /*2ad0*/  LOP3.LUT P0, RZ, R0, 0xff0000, RZ, 0xc0, !PT ;  /* 0x00ff000000ff7812 */ /* 0x000fe2000780c0ff */
[----:B------:R-:W-:Y:S01]  /*2ae0*/  FMUL.FTZ R97, R97, R84 ;  /* 0x0000005461617220 */ /* 0x000fe20000410000 */
[----:B------:R-:W-:Y:S01]  /*2af0*/  F2F.F16.F32 R90, R87 ;  /* 0x00000057005a7304 */ /* 0x000fe20000200800 */
[----:B------:R-:W-:Y:S01]  /*2b00*/  FMUL.FTZ R85, R85, UR16 ;  /* 0x0000001055557c20 */ /* 0x000fe20008410000 */
[----:B------:R-:W-:Y:S01]  /*2b10*/  FSEL R89, R86, RZ, P0 ;  /* 0x000000ff56597208 */ /* 0x000fe20000000000 */
[----:B------:R-:W-:Y:S01]  /*2b20*/  FMUL.FTZ R97, R97, R124 ;  /* 0x0000007c61617220 */ /* 0x000fe20000410000 */
[----:B------:R-:W-:-:S03]  /*2b30*/  LOP3.LUT P0, RZ, R0, 0xff00, RZ, 0xc0, !PT ;  /* 0x0000ff0000ff7812 */ /* 0x000fc6000780c0ff */
[----:B------:R-:W-:Y:S01]  /*2b40*/  FMUL.FTZ R97, R97, UR16 ;  /* 0x0000001061617c20 */ /* 0x000fe20008410000 */
[----:B------:R-:W-:Y:S01]  /*2b50*/  FSEL R88, R85, RZ, P0 ;  /* 0x000000ff55587208 */ /* 0x000fe20000000000 */
[----:B------:R-:W0:Y:S01]  /*2b60*/  F2F.F16.F32 R89, R89 ;  /* 0x0000005900597304 */ /* 0x000e220000200800 */
[----:B------:R-:W-:Y:S01]  /*2b70*/  LOP3.LUT P0, RZ, R0, 0xff, RZ, 0xc0, !PT ;  /* 0x000000ff00ff7812 */ /* 0x000fe2000780c0ff */
[----:B------:R-:W1:Y:S03]  /*2b80*/  LDC.64 R84, c[0x0][0x468] ;  /* 0x00011a00ff547b82 */ /* 0x000e660000000a00 */
[----:B------:R-:W-:-:S03]  /*2b90*/  FSEL R97, R97, RZ, P0 ;  /* 0x000000ff61617208 */ /* 0x000fc60000000000 */
        /* <DEDUP_REMOVED lines=9> */
.L_x_7121:
        /* <DEDUP_REMOVED lines=22> */
[----:B------:R-:W-:Y:S01]  /*2d90*/  FMUL.FTZ R90, R87, R124 ;  /* 0x0000007c575a7220 */ /* 0x000fe20000410000 */
[----:B------:R-:W-:Y:S01]  /*2da0*/  FMUL.FTZ R84, R97, R84 ;  /* 0x0000005461547220 */ /* 0x000fe20000410000 */
[----:B------:R-:W-:Y:S01]  /*2db0*/  FSEL R138, R88, RZ, P0 ;  /* 0x000000ff588a7208 */ /* 0x000fe20000000000 */
[----:B------:R-:W1:Y:S01]  /*2dc0*/  F2F.F16.F32 R89, R89 ;  /* 0x0000005900597304 */ /* 0x000e620000200800 */
[----:B------:R-:W-:Y:S01]  /*2dd0*/  FMUL.FTZ R90, R90, UR16 ;  /* 0x000000105a5a7c20 */ /* 0x000fe20008410000 */
[----:B------:R-:W-:Y:S01]  /*2de0*/  ISETP.GE.U32.AND P0, PT, R5, 0x1000000, PT ;  /* 0x010000000500780c */ /* 0x000fe20003f06070 */
[----:B------:R-:W-:Y:S01]  /*2df0*/  FMUL.FTZ R88, R84, R124 ;  /* 0x0000007c54587220 */ /* 0x000fe20000410000 */
[----:B0-----:R-:W-:-:S02]  /*2e00*/  IMAD.WIDE.U32 R122, R6, 0x10, R122 ;  /* 0x00000010067a7825 */ /* 0x001fc400078e007a */
[----:B------:R-:W-:Y:S02]  /*2e10*/  FSEL R139, R90, RZ, P0 ;  /* 0x000000ff5a8b7208 */ /* 0x000fe40000000000 */
[----:B------:R-:W-:Y:S01]  /*2e20*/  FMUL.FTZ R88, R88, UR16 ;  /* 0x0000001058587c20 */ /* 0x000fe20008410000 */
[----:B------:R-:W0:Y:S01]  /*2e30*/  LDC.64 R90, c[0x0][0x468] ;  /* 0x00011a00ff5a7b82 */ /* 0x000e220000000a00 */
[----:B------:R-:W-:Y:S01]  /*2e40*/  LOP3.LUT P0, RZ, R5, 0xff, RZ, 0xc0, !PT ;  /* 0x000000ff05ff7812 */ /* 0x000fe2000780c0ff */
[----:B------:R-:W-:Y:S01]  /*2e50*/  F2F.F16.F32 R138, R138 ;  /* 0x0000008a008a7304 */ /* 0x000fe20000200800 */
[----:B------:R2:W-:Y:S02]  /*2e60*/  STG.E.128 desc[UR8][R122.64], R84 ;  /* 0x000000547a007986 */ /* 0x0005e4000c101d08 */
[----:B------:R-:W-:Y:S01]  /*2e70*/  FSEL R136, R88, RZ, P0 ;  /* 0x000000ff58887208 */ /* 0x000fe20000000000 */
[----:B-1----:R-:W-:-:S04]  /*2e80*/  IMAD.WIDE.U32 R88, R89, 0x10000, RZ ;  /* 0x0001000059587825 */ /* 0x002fc800078e00ff */
[----:B------:R-:W1:Y:S08]  /*2e90*/  F2F.F16.F32 R139, R139 ;  /* 0x0000008b008b7304 */ /* 0x000e700000200800 */
[----:B------:R-:W3:Y:S01]  /*2ea0*/  F2F.F16.F32 R137, R136 ;  /* 0x0000008800897304 */ /* 0x000ee20000200800 */
[----:B0-----:R-:W-:Y:S01]  /*2eb0*/  IMAD.WIDE.U32 R90, R6, 0x8, R90 ;  /* 0x00000008065a7825 */ /* 0x001fe200078e005a */
[----:B-1----:R-:W-:-:S02]  /*2ec0*/  PRMT R141, R138, 0x5410, R139 ;  /* 0x000054108a8d7816 */ /* 0x002fc4000000008b */
[----:B------:R-:W-:Y:S02]  /*2ed0*/  IADD3 R6, PT, PT, R6, 0x80, RZ ;  /* 0x0000008006067810 */ /* 0x000fe40007ffe0ff */
[----:B------:R-:W-:Y:S02]  /*2ee0*/  LOP3.LUT R89, R141, R89, RZ, 0xfc, !PT ;  /* 0x000000598d597212 */ /* 0x000fe400078efcff */
[----:B---3--:R-:W-:-:S05]  /*2ef0*/  LOP3.LUT R88, R88, R137, RZ, 0xfc, !PT ;  /* 0x0000008958587212 */ /* 0x008fca00078efcff */
[----:B------:R2:W-:Y:S02]  /*2f00*/  STG.E.64 desc[UR8][R90.64], R88 ;  /* 0x000000585a007986 */ /* 0x0005e4000c101b08 */
.L_x_7132:
[----:B------:R-:W-:Y:S05]  /*2f10*/  BSYNC.RECONVERGENT B1 ;  /* 0x0000000000017941 */ /* 0x000fea0003800200 */
.L_x_7131:
        /* <DEDUP_REMOVED lines=38> */
[----:B------:R-:W2:Y:S01]  /*3180*/  F2F.F16.F32 R137, R136 ;  /* 0x0000008800897304 */ /* 0x000ea20000200800 */
[----:B0-----:R-:W-:Y:S01]  /*3190*/  IMAD.WIDE.U32 R90, R6, 0x8, R90 ;  /* 0x00000008065a7825 */ /* 0x001fe200078e005a */
[----:B-1----:R-:W-:-:S02]  /*31a0*/  PRMT R141, R138, 0x5410, R139 ;  /* 0x000054108a8d7816 */ /* 0x002fc4000000008b */
[----:B------:R-:W-:Y:S02]  /*31b0*/  IADD3 R6, PT, PT, R6, 0x80, RZ ;  /* 0x0000008006067810 */ /* 0x000fe40007ffe0ff */
[----:B------:R-:W-:Y:S02]  /*31c0*/  LOP3.LUT R89, R141, R89, RZ, 0xfc, !PT ;  /* 0x000000598d597212 */ /* 0x000fe400078efcff */
[----:B--2---:R-:W-:-:S05]  /*31d0*/  LOP3.LUT R88, R88, R137, RZ, 0xfc, !PT ;  /* 0x0000008958587212 */ /* 0x004fca00078efcff */
[----:B------:R3:W-:Y:S02]  /*31e0*/  STG.E.64 desc[UR8][R90.64], R88 ;  /* 0x000000585a007986 */ /* 0x0007e4000c101b08 */
.L_x_7134:
[----:B------:R-:W-:Y:S05]  /*31f0*/  BSYNC.RECONVERGENT B1 ;  /* 0x0000000000017941 */ /* 0x000fea0003800200 */
.L_x_7133:
[----:B------:R-:W-:Y:S04]  /*3200*/  BSSY.RECONVERGENT B1, `(.L_x_7135) ;  /* 0x000002d000017945 */ /* 0x000fe80003800200 */
[----:B------:R-:W-:Y:S05]  /*3210*/  @!P2 BRA `(.L_x_7136) ;  /* 0x0000000000aca947 */ /* 0x000fea0003800000 */
[-CC-:B--23--:R-:W-:Y:S01]  /*3220*/  FFMA.FTZ R84, R14, R126.reuse, R125.reuse ;  /* 0x0000007e0e547223 */ /* 0x18cfe2000001007d */
[-CC-:B------:R-:W-:Y:S01]  /*3230*/  FFMA.FTZ R87, R15, R126.reuse, R125.reuse ;  /* 0x0000007e0f577223 */ /* 0x180fe2000001007d */
[-C--:B------:R-:W-:Y:S01]  /*3240*/  FFMA.FTZ R88, R18, R126.reuse, R125 ;  /* 0x0000007e12587223 */ /* 0x080fe2000001007d */
[----:B------:R-:W-:Y:S01]  /*3250*/  LOP3.LUT P0, RZ, R3, 0xff00, RZ, 0xc0, !PT ;  /* 0x0000ff0003ff7812 */ /* 0x000fe2000780c0ff */
[----:B------:R-:W-:Y:S01]  /*3260*/  FADD.FTZ R84, R13, -R84 ;  /* 0x800000540d547221 */ /* 0x000fe20000010000 */
[----:B------:R-:W-:Y:S01]  /*3270*/  FADD.FTZ R86, R16, -R87 ;  /* 0x8000005710567221 */ /* 0x000fe20000010000 */
[----:B------:R-:W-:Y:S01]  /*3280*/  FADD.FTZ R122, R17, -R88 ;  /* 0x80000058117a7221 */ /* 0x000fe20000010000 */
[----:B------:R-:W-:Y:S01]  /*3290*/  FFMA.FTZ R89, R11, R126, R125 ;  /* 0x0000007e0b597223 */ /* 0x000fe2000001007d */
[C---:B------:R-:W-:Y:S01]  /*32a0*/  FMUL.FTZ R85, R97.reuse, R84 ;  /* 0x0000005461557220 */ /* 0x040fe20000410000 */
[C---:B------:R-:W-:Y:S01]  /*32b0*/  FMUL.FTZ R86, R97.reuse, R86 ;  /* 0x0000005661567220 */ /* 0x040fe20000410000 */
[----:B------:R-:W-:-:S02]  /*32c0*/  FMUL.FTZ R87, R97, R122 ;  /* 0x0000007a61577220 */ /* 0x000fc40000410000 */
[-C--:B------:R-:W-:Y:S01]  /*32d0*/  FMUL.FTZ R84, R85, R124.reuse ;  /* 0x0000007c55547220 */ /* 0x080fe20000410000 */
[-C--:B------:R-:W-:Y:S01]  /*32e0*/  FMUL.FTZ R88, R86, R124.reuse ;  /* 0x0000007c56587220 */ /* 0x080fe20000410000 */
[----:B------:R-:W-:Y:S01]  /*32f0*/  FMUL.FTZ R91, R87, R124 ;  /* 0x0000007c575b7220 */ /* 0x000fe20000410000 */
[----:B------:R-:W0:Y:S01]  /*3300*/  LDC.64 R122, c[0x0][0x478] ;  /* 0x00011e00ff7a7b82 */ /* 0x000e220000000a00 */
[----:B------:R-:W-:Y:S01]  /*3310*/  FMUL.FTZ R84, R84, UR16 ;  /* 0x0000001054547c20 */ /* 0x000fe20008410000 */
[----:B------:R-:W-:Y:S01]  /*3320*/  FMUL.FTZ R88, R88, UR16 ;  /* 0x0000001058587c20 */ /* 0x000fe20008410000 */
[----:B------:R-:W-:-:S03]  /*3330*/  FMUL.FTZ R91, R91, UR16 ;  /* 0x000000105b5b7c20 */ /* 0x000fc60008410000 */
[----:B------:R-:W-:Y:S01]  /*3340*/  FSEL R90, R84, RZ, P0 ;  /* 0x000000ff545a7208 */ /* 0x000fe20000000000 */
[----:B------:R-:W-:Y:S01]  /*3350*/  FADD.FTZ R84, R12, -R89 ;  /* 0x800000590c547221 */ /* 0x000fe20000010000 */
[----:B------:R-:W-:Y:S02]  /*3360*/  LOP3.LUT P0, RZ, R3, 0xff0000, RZ, 0xc0, !PT ;  /* 0x00ff000003ff7812 */ /* 0x000fe4000780c0ff */
[----:B------:R1:W2:Y:S01]  /*3370*/  F2F.F16.F32 R89, R90 ;  /* 0x0000005a00597304 */ /* 0x0002a20000200800 */
[----:B------:R-:W-:Y:S01]  /*3380*/  FMUL.FTZ R84, R97, R84 ;  /* 0x0000005461547220 */ /* 0x000fe20000410000 */
[----:B------:R-:W-:Y:S02]  /*3390*/  FSEL R138, R88, RZ, P0 ;  /* 0x000000ff588a7208 */ /* 0x000fe40000000000 */
[----:B------:R-:W-:Y:S01]  /*33a0*/  ISETP.GE.U32.AND P0, PT, R3, 0x1000000, PT ;  /* 0x010000000300780c */ /* 0x000fe20003f06070 */
[----:B------:R-:W-:-:S03]  /*33b0*/  FMUL.FTZ R88, R84, R124 ;  /* 0x0000007c54587220 */ /* 0x000fc60000410000 */
[----:B------:R-:W-:Y:S01]  /*33c0*/  FSEL R139, R91, RZ, P0 ;  /* 0x000000ff5b8b7208 */ /* 0x000fe20000000000 */
[----:B------:R-:W-:Y:S01]  /*33d0*/  FMUL.FTZ R88, R88, UR16 ;  /* 0x0000001058587c20 */ /* 0x000fe20008410000 */
[----:B-1----:R-:W1:Y:S01]  /*33e0*/  LDC.64 R90, c[0x0][0x468] ;  /* 0x00011a00ff5a7b82 */ /* 0x002e620000000a00 */
[----:B------:R-:W-:Y:S01]  /*33f0*/  LOP3.LUT P0, RZ, R3, 0xff, RZ, 0xc0, !PT ;  /* 0x000000ff03ff7812 */ /* 0x000fe2000780c0ff */
[----:B------:R-:W-:Y:S01]  /*3400*/  F2F.F16.F32 R138, R138 ;  /* 0x0000008a008a7304 */ /* 0x000fe20000200800 */
[----:B0-----:R-:W-:Y:S02]  /*3410*/  IMAD.WIDE.U32 R122, R6, 0x10, R122 ;  /* 0x00000010067a7825 */ /* 0x001fe400078e007a */
[----:B------:R-:W-:Y:S02]  /*3420*/  FSEL R136, R88, RZ, P0 ;  /* 0x000000ff58887208 */ /* 0x000fe40000000000 */
[----:B--2---:R-:W-:Y:S01]  /*3430*/  IMAD.WIDE.U32 R88, R89, 0x10000, RZ ;  /* 0x0001000059587825 */ /* 0x004fe200078e00ff */
[----:B------:R0:W-:Y:S02]  /*3440*/  STG.E.128 desc[UR8][R122.64], R84 ;  /* 0x000000547a007986 */ /* 0x0001e4000c101d08 */
[----:B------:R-:W2:Y:S08]  /*3450*/  F2F.F16.F32 R139, R139 ;  /* 0x0000008b008b7304 */ /* 0x000eb00000200800 */
[----:B------:R-:W3:Y:S01]  /*3460*/  F2F.F16.F32 R137, R136 ;  /* 0x0000008800897304 */ /* 0x000ee20000200800 */
[----:B-1----:R-:W-:Y:S01]  /*3470*/  IMAD.WIDE.U32 R90, R6, 0x8, R90 ;  /* 0x00000008065a7825 */ /* 0x002fe200078e005a */
[----:B--2---:R-:W-:-:S02]  /*3480*/  PRMT R141, R138, 0x5410, R139 ;  /* 0x000054108a8d7816 */ /* 0x004fc4000000008b */
[----:B------:R-:W-:Y:S02]  /*3490*/  IADD3 R6, PT, PT, R6, 0x80, RZ ;  /* 0x0000008006067810 */ /* 0x000fe40007ffe0ff */
[----:B------:R-:W-:Y:S02]  /*34a0*/  LOP3.LUT R89, R141, R89, RZ, 0xfc, !PT ;  /* 0x000000598d597212 */ /* 0x000fe400078efcff */
[----:B---3--:R-:W-:-:S05]  /*34b0*/  LOP3.LUT R88, R88, R137, RZ, 0xfc, !PT ;  /* 0x0000008958587212 */ /* 0x008fca00078efcff */
[----:B------:R0:W-:Y:S02]  /*34c0*/  STG.E.64 desc[UR8][R90.64], R88 ;  /* 0x000000585a007986 */ /* 0x0001e4000c101b08 */
.L_x_7136:
[----:B------:R-:W-:Y:S05]  /*34d0*/  BSYNC.RECONVERGENT B1 ;  /* 0x0000000000017941 */ /* 0x000fea0003800200 */
.L_x_7135:
[----:B------:R-:W-:Y:S04]  /*34e0*/  BSSY.RECONVERGENT B1, `(.L_x_7137) ;  /* 0x000002d000017945 */ /* 0x000fe80003800200 */
[----:B------:R-:W-:Y:S05]  /*34f0*/  @!P3 BRA `(.L_x_7138) ;  /* 0x0000000000acb947 */ /* 0x000fea0003800000 */
[-CC-:B0-23--:R-:W-:Y:S01]  /*3500*/  FFMA.FTZ R84, R22, R126.reuse, R125.reuse ;  /* 0x0000007e16547223 */ /* 0x18dfe2000001007d */
        /* <DEDUP_REMOVED lines=34> */
[----:B------:R-:W0:Y:S08]  /*3730*/  F2F.F16.F32 R139, R139 ;  /* 0x0000008b008b7304 */ /* 0x000e300000200800 */
[----:B------:R-:W2:Y:S01]  /*3740*/  F2F.F16.F32 R137, R136 ;  /* 0x0000008800897304 */ /* 0x000ea20000200800 */
[----:B-1----:R-:W-:Y:S01]  /*3750*/  IMAD.WIDE.U32 R90, R6, 0x8, R90 ;  /* 0x00000008065a7825 */ /* 0x002fe200078e005a */
[----:B0-----:R-:W-:-:S02]  /*3760*/  PRMT R141, R138, 0x5410, R139 ;  /* 0x000054108a8d7816 */ /* 0x001fc4000000008b */
[----:B------:R-:W-:Y:S02]  /*3770*/  IADD3 R6, PT, PT, R6, 0x80, RZ ;  /* 0x0000008006067810 */ /* 0x000fe40007ffe0ff */
[----:B------:R-:W-:Y:S02]  /*3780*/  LOP3.LUT R89, R141, R89, RZ, 0xfc, !PT ;  /* 0x000000598d597212 */ /* 0x000fe400078efcff */
[----:B--2---:R-:W-:-:S05]  /*3790*/  LOP3.LUT R88, R88, R137, RZ, 0xfc, !PT ;  /* 0x0000008958587212 */ /* 0x004fca00078efcff */
[----:B------:R4:W-:Y:S02]  /*37a0*/  STG.E.64 desc[UR8][R90.64], R88 ;  /* 0x000000585a007986 */ /* 0x0009e4000c101b08 */
.L_x_7138:
[----:B------:R-:W-:Y:S05]  /*37b0*/  BSYNC.RECONVERGENT B1 ;  /* 0x0000000000017941 */ /* 0x000fea0003800200 */
.L_x_7137:
[----:B------:R-:W-:Y:S05]  /*37c0*/  @!P5 BRA `(.L_x_7130) ;  /* 0x0000001c009cd947 */ /* 0x000fea0003800000 */
[-CC-:B0-234-:R-:W-:Y:S01]  /*37d0*/  FFMA.FTZ R84, R108, R126.reuse, R125.reuse ;  /* 0x0000007e6c547223 */ /* 0x19dfe2000001007d */
[-CC-:B------:R-:W-:Y:S01]  /*37e0*/  FFMA.FTZ R89, R107, R126.reuse, R125.reuse ;  /* 0x0000007e6b597223 */ /* 0x180fe2000001007d */
[----:B------:R-:W-:Y:S01]  /*37f0*/  ISETP.GE.U32.AND P0, PT, R0, 0x1000000, PT ;  /* 0x010000000000780c */ /* 0x000fe20003f06070 */
[----:B------:R-:W0:Y:S01]  /*3800*/  LDC.64 R122, c[0x0][0x478] ;  /* 0x00011e00ff7a7b82 */ /* 0x000e220000000a00 */
[----:B------:R-:W-:Y:S01]  /*3810*/  FADD.FTZ R86, R109, -R84 ;  /* 0x800000546d567221 */ /* 0x000fe20000010000 */
[-CC-:B------:R-:W-:Y:S01]  /*3820*/  FFMA.FTZ R84, R104, R126.reuse, R125.reuse ;  /* 0x0000007e68547223 */ /* 0x180fe2000001007d */
[----:B------:R-:W-:Y:S02]  /*3830*/  FFMA.FTZ R125, R103, R126, R125 ;  /* 0x0000007e677d7223 */ /* 0x000fe4000001007d */
[----:B------:R-:W-:Y:S01]  /*3840*/  FMUL.FTZ R87, R97, R86 ;  /* 0x0000005661577220 */ /* 0x000fe20000410000 */
[----:B------:R-:W-:-:S03]  /*3850*/  FADD.FTZ R84, R105, -R84 ;  /* 0x8000005469547221 */ /* 0x000fc60000010000 */
[----:B------:R-:W-:Y:S01]  /*3860*/  FMUL.FTZ R86, R87, R124 ;  /* 0x0000007c57567220 */ /* 0x000fe20000410000 */
[----:B------:R-:W-:-:S03]  /*3870*/  FMUL.FTZ R85, R97, R84 ;  /* 0x0000005461557220 */ /* 0x000fc60000410000 */
[----:B------:R-:W-:Y:S01]  /*3880*/  FMUL.FTZ R84, R86, UR16 ;  /* 0x0000001056547c20 */ /* 0x000fe20008410000 */
[----:B------:R-:W-:Y:S01]  /*3890*/  FADD.FTZ R86, R106, -R89 ;  /* 0x800000596a567221 */ /* 0x000fe20000010000 */
[----:B------:R-:W-:-:S03]  /*38a0*/  FMUL.FTZ R88, R85, R124 ;  /* 0x0000007c55587220 */ /* 0x000fc60000410000 */
[C---:B------:R-:W-:Y:S01]  /*38b0*/  FMUL.FTZ R86, R97.reuse, R86 ;  /* 0x0000005661567220 */ /* 0x040fe20000410000 */
[----:B------:R-:W-:Y:S01]  /*38c0*/  FSEL R90, R84, RZ, P0 ;  /* 0x000000ff545a7208 */ /* 0x000fe20000000000 */
[----:B------:R-:W-:Y:S01]  /*38d0*/  FADD.FTZ R84, R102, -R125 ;  /* 0x8000007d66547221 */ /* 0x000fe20000010000 */
[----:B------:R-:W-:Y:S01]  /*38e0*/  FMUL.FTZ R88, R88, UR16 ;  /* 0x0000001058587c20 */ /* 0x000fe20008410000 */
[----:B------:R-:W-:Y:S01]  /*38f0*/  LOP3.LUT P0, RZ, R0, 0xff00, RZ, 0xc0, !PT ;  /* 0x0000ff0000ff7812 */ /* 0x000fe2000780c0ff */
[----:B------:R-:W-:Y:S01]  /*3900*/  FMUL.FTZ R89, R86, R124 ;  /* 0x0000007c56597220 */ /* 0x000fe20000410000 */
[----:B------:R-:W-:Y:S01]  /*3910*/  FMUL.FTZ R84, R97, R84 ;  /* 0x0000005461547220 */ /* 0x000fe20000410000 */
[----:B------:R1:W-:Y:S01]  /*3920*/  F2F.F16.F32 R137, R90 ;  /* 0x0000005a00897304 */ /* 0x0003e20000200800 */
[----:B------:R-:W-:Y:S01]  /*3930*/  FSEL R125, R88, RZ, P0 ;  /* 0x000000ff587d7208 */ /* 0x000fe20000000000 */
[----:B------:R-:W-:Y:S01]  /*3940*/  FMUL.FTZ R89, R89, UR16 ;  /* 0x0000001059597c20 */ /* 0x000fe20008410000 */
[----:B------:R-:W-:Y:S01]  /*3950*/  LOP3.LUT P0, RZ, R0, 0xff0000, RZ, 0xc0, !PT ;  /* 0x00ff000000ff7812 */ /* 0x000fe2000780c0ff */
[----:B------:R-:W-:Y:S01]  /*3960*/  FMUL.FTZ R124, R84, R124 ;  /* 0x0000007c547c7220 */ /* 0x000fe20000410000 */
[----:B0-----:R-:W-:-:S02]  /*3970*/  IMAD.WIDE.U32 R122, R6, 0x10, R122 ;  /* 0x00000010067a7825 */ /* 0x001fc400078e007a */
[----:B------:R-:W-:Y:S02]  /*3980*/  FSEL R126, R89, RZ, P0 ;  /* 0x000000ff597e7208 */ /* 0x000fe40000000000 */
[----:B------:R-:W-:Y:S01]  /*3990*/  FMUL.FTZ R124, R124, UR16 ;  /* 0x000000107c7c7c20 */ /* 0x000fe20008410000 */
[----:B-1----:R-:W0:Y:S01]  /*39a0*/  LDC.64 R90, c[0x0][0x468] ;  /* 0x00011a00ff5a7b82 */ /* 0x002e220000000a00 */
[----:B------:R-:W-:Y:S01]  /*39b0*/  LOP3.LUT P0, RZ, R0, 0xff, RZ, 0xc0, !PT ;  /* 0x000000ff00ff7812 */ /* 0x000fe2000780c0ff */
[----:B------:R-:W1:Y:S01]  /*39c0*/  F2F.F16.F32 R88, R125 ;  /* 0x0000007d00587304 */ /* 0x000e620000200800 */
[----:B------:R2:W-:Y:S02]  /*39d0*/  STG.E.128 desc[UR8][R122.64], R84 ;  /* 0x000000547a007986 */ /* 0x0005e4000c101d08 */
[----:B------:R-:W-:-:S05]  /*39e0*/  FSEL R124, R124, RZ, P0 ;  /* 0x000000ff7c7c7208 */ /* 0x000fca0000000000 */
        /* <DEDUP_REMOVED lines=8> */
[----:B------:R-:W-:Y:S05]  /*3a70*/  BRA `(.L_x_7130) ;  /* 0x0000001800f07947 */ /* 0x000fea0003800000 */
.L_x_7120:
        /* <DEDUP_REMOVED lines=8> */
[----:B------:R-:W-:Y:S01]  /*3b00*/  FFMA.FTZ R89, R120, R126, R125 ;  /* 0x0000007e78597223 */ /* 0x000fe2000001007d */
[----:B------:R-:W-:Y:S01]  /*3b10*/  LOP3.LUT P0, RZ, R5, 0xff0000, RZ, 0xc0, !PT ;  /* 0x00ff000005ff7812 */ /* 0x000fe2000780c0ff */
[----:B------:R-:W-:Y:S02]  /*3b20*/  FADD.FTZ R84, R115, -R84 ;  /* 0x8000005473547221 */ /* 0x000fe40000010000 */
        /* <DEDUP_REMOVED lines=13> */
[----:B------:R-:W-:Y:S01]  /*3c00*/  FMUL.FTZ R84, R85, R124 ;  /* 0x0000007c55547220 */ /* 0x000fe20000410000 */
[----:B------:R-:W-:Y:S01]  /*3c10*/  FFMA.FTZ R85, R97, R88, R64 ;  /* 0x0000005861557223 */ /* 0x000fe20000010040 */
[----:B------:R0:W-:Y:S01]  /*3c20*/  F2F.F16.F32 R91, R86 ;  /* 0x00000056005b7304 */ /* 0x0001e20000200800 */
[----:B------:R-:W-:Y:S01]  /*3c30*/  FSEL R122, R87, RZ, P0 ;  /* 0x000000ff577a7208 */ /* 0x000fe20000000000 */
[----:B------:R-:W-:Y:S01]  /*3c40*/  FMUL.FTZ R84, R84, UR16 ;  /* 0x0000001054547c20 */ /* 0x000fe20008410000 */
[----:B------:R-:W-:Y:S01]  /*3c50*/  FMUL.FTZ R85, R85, R124 ;  /* 0x0000007c55557220 */ /* 0x000fe20000410000 */
[----:B------:R-:W-:-:S04]  /*3c60*/  LOP3.LUT P0, RZ, R5, 0xff00, RZ, 0xc0, !PT ;  /* 0x0000ff0005ff7812 */ /* 0x000fc8000780c0ff */
[----:B------:R-:W-:Y:S01]  /*3c70*/  FSEL R90, R84, RZ, P0 ;  /* 0x000000ff545a7208 */ /* 0x000fe20000000000 */
[----:B0-----:R-:W-:Y:S01]  /*3c80*/  FMUL.FTZ R86, R85, UR16 ;  /* 0x0000001055567c20 */ /* 0x001fe20008410000 */
[----:B------:R-:W-:Y:S01]  /*3c90*/  LOP3.LUT P0, RZ, R5, 0xff, RZ, 0xc0, !PT ;  /* 0x000000ff05ff7812 */ /* 0x000fe2000780c0ff */
[----:B------:R-:W0:Y:S01]  /*3ca0*/  LDC.64 R84, c[0x0][0x468] ;  /* 0x00011a00ff547b82 */ /* 0x000e220000000a00 */
[----:B------:R-:W1:Y:S02]  /*3cb0*/  F2F.F16.F32 R87, R90 ;  /* 0x0000005a00577304 */ /* 0x000e640000200800 */
[----:B------:R-:W-:-:S06]  /*3cc0*/  FSEL R88, R86, RZ, P0 ;  /* 0x000000ff56587208 */ /* 0x000fcc0000000000 */
[----:B------:R-:W2:Y:S01]  /*3cd0*/  F2F.F16.F32 R122, R122 ;  /* 0x0000007a007a7304 */ /* 0x000ea20000200800 */
[----:B-1----:R-:W-:-:S07]  /*3ce0*/  IMAD.WIDE.U32 R86, R87, 0x10000, RZ ;  /* 0x0001000057567825 */ /* 0x002fce00078e00ff */
[----:B------:R-:W1:Y:S01]  /*3cf0*/  F2F.F16.F32 R89, R88 ;  /* 0x0000005800597304 */ /* 0x000e620000200800 */
[----:B--2---:R-:W-:Y:S01]  /*3d00*/  PRMT R91, R91, 0x5410, R122 ;  /* 0x000054105b5b7816 */ /* 0x004fe2000000007a */
[C---:B0-----:R-:W-:Y:S01]  /*3d10*/  IMAD.WIDE.U32 R84, R6.reuse, 0x8, R84 ;  /* 0x0000000806547825 */ /* 0x041fe200078e0054 */
[----:B------:R-:W-:Y:S02]  /*3d20*/  IADD3 R6, PT, PT, R6, 0x80, RZ ;  /* 0x0000008006067810 */ /* 0x000fe40007ffe0ff */
[----:B------:R-:W-:Y:S02]  /*3d30*/  LOP3.LUT R87, R91, R87, RZ, 0xfc, !PT ;  /* 0x000000575b577212 */ /* 0x000fe400078efcff */
[----:B-1----:R-:W-:-:S05]  /*3d40*/  LOP3.LUT R86, R86, R89, RZ, 0xfc, !PT ;  /* 0x0000005956567212 */ /* 0x002fca00078efcff */
[----:B------:R0:W-:Y:S02]  /*3d50*/  STG.E.64 desc[UR8][R84.64], R86 ;  /* 0x0000005654007986 */ /* 0x0001e4000c101b08 */
.L_x_7141:
[----:B------:R-:W-:Y:S05]  /*3d60*/  BSYNC.RECONVERGENT B1 ;  /* 0x0000000000017941 */ /* 0x000fea0003800200 */
.L_x_7140:
[----:B------:R-:W-:Y:S04]  /*3d70*/  BSSY.RECONVERGENT B1, `(.L_x_7142) ;  /* 0x000002a000017945 */ /* 0x000fe80003800200 */
[----:B------:R-:W-:Y:S05]  /*3d80*/  @!P1 BRA `(.L_x_7143) ;  /* 0x0000000000a09947 */ /* 0x000fea0003800000 */
[-CC-:B0-----:R-:W-:Y:S01]  /*3d90*/  FFMA.FTZ R85, R99, R126.reuse, R125.reuse ;  /* 0x0000007e63557223 */ /* 0x181fe2000001007d */
[-CC-:B------:R-:W-:Y:S01]  /*3da0*/  FFMA.FTZ R84, R100, R126.reuse, R125.reuse ;  /* 0x0000007e64547223 */ /* 0x180fe2000001007d */
[----:B------:R-:W-:Y:S01]  /*3db0*/  FFMA.FTZ R89, R112, R126, R125 ;  /* 0x0000007e70597223 */ /* 0x000fe2000001007d */
[----:B------:R-:W-:Y:S01]  /*3dc0*/  LOP3.LUT P0, RZ, R4, 0xff0000, RZ, 0xc0, !PT ;  /* 0x00ff000004ff7812 */ /* 0x000fe2000780c0ff */
[----:B------:R-:W-:Y:S01]  /*3dd0*/  FADD.FTZ R85, R98, -R85 ;  /* 0x8000005562557221 */ /* 0x000fe20000010000 */
[----:B------:R-:W-:Y:S01]  /*3de0*/  FADD.FTZ R84, R101, -R84 ;  /* 0x8000005465547221 */ /* 0x000fe20000010000 */
[----:B------:R-:W-:Y:S02]  /*3df0*/  FADD.FTZ R88, R110, -R89 ;  /* 0x800000596e587221 */ /* 0x000fe40000010000 */
[C---:B------:R-:W-:Y:S01]  /*3e00*/  FFMA.FTZ R85, R97.reuse, R85, R70 ;  /* 0x0000005561557223 */ /* 0x040fe20000010046 */
[----:B------:R-:W-:Y:S01]  /*3e10*/  FFMA.FTZ R87, R97, R84, R71 ;  /* 0x0000005461577223 */ /* 0x000fe20000010047 */
[----:B------:R-:W-:-:S02]  /*3e20*/  FFMA.FTZ R84, R113, R126, R125 ;  /* 0x0000007e71547223 */ /* 0x000fc4000001007d */
        /* <DEDUP_REMOVED lines=8> */
[----:B------:R0:W-:Y:S01]  /*3eb0*/  F2F.F16.F32 R91, R86 ;  /* 0x00000056005b7304 */ /* 0x0001e20000200800 */
[----:B------:R-:W-:Y:S01]  /*3ec0*/  FMUL.FTZ R84, R85, R124 ;  /* 0x0000007c55547220 */ /* 0x000fe20000410000 */
[----:B------:R-:W-:Y:S01]  /*3ed0*/  FFMA.FTZ R85, R97, R88, R68 ;  /* 0x0000005861557223 */ /* 0x000fe20000010044 */
[----:B------:R-:W-:Y:S02]  /*3ee0*/  FSEL R122, R87, RZ, P0 ;  /* 0x000000ff577a7208 */ /* 0x000fe40000000000 */
[----:B------:R-:W-:Y:S01]  /*3ef0*/  FMUL.FTZ R84, R84, UR16 ;  /* 0x0000001054547c20 */ /* 0x000fe20008410000 */
[----:B------:R-:W-:Y:S01]  /*3f00*/  FMUL.FTZ R85, R85, R124 ;  /* 0x0000007c55557220 */ /* 0x000fe20000410000 */
[----:B------:R-:W-:-:S02]  /*3f10*/  LOP3.LUT P0, RZ, R4, 0xff00, RZ, 0xc0, !PT ;  /* 0x0000ff0004ff7812 */ /* 0x000fc4000780c0ff */
[----:B------:R-:W1:Y:S01]  /*3f20*/  F2F.F16.F32 R122, R122 ;  /* 0x0000007a007a7304 */ /* 0x000e620000200800 */
[----:B0-----:R-:W-:Y:S01]  /*3f30*/  FMUL.FTZ R86, R85, UR16 ;  /* 0x0000001055567c20 */ /* 0x001fe20008410000 */
[----:B------:R-:W-:Y:S02]  /*3f40*/  FSEL R90, R84, RZ, P0 ;  /* 0x000000ff545a7208 */ /* 0x000fe40000000000 */
[----:B------:R-:W0:Y:S01]  /*3f50*/  LDC.64 R84, c[0x0][0x468] ;  /* 0x00011a00ff547b82 */ /* 0x000e220000000a00 */
[----:B------:R-:W-:-:S03]  /*3f60*/  LOP3.LUT P0, RZ, R4, 0xff, RZ, 0xc0, !PT ;  /* 0x000000ff04ff7812 */ /* 0x000fc6000780c0ff */
[----:B------:R-:W2:Y:S01]  /*3f70*/  F2F.F16.F32 R87, R90 ;  /* 0x0000005a00577304 */ /* 0x000ea20000200800 */
[----:B------:R-:W-:Y:S02]  /*3f80*/  FSEL R88, R86, RZ, P0 ;  /* 0x000000ff56587208 */ /* 0x000fe40000000000 */
[----:B-1----:R-:W-:-:S05]  /*3f90*/  PRMT R91, R91, 0x5410, R122 ;  /* 0x000054105b5b7816 */ /* 0x002fca000000007a */
[----:B------:R-:W1:Y:S01]  /*3fa0*/  F2F.F16.F32 R89, R88 ;  /* 0x0000005800597304 */ /* 0x000e620000200800 */
[----:B--2---:R-:W-:-:S05]  /*3fb0*/  IMAD.WIDE.U32 R86, R87, 0x10000, RZ ;  /* 0x0001000057567825 */ /* 0x004fca00078e00ff */
[----:B------:R-:W-:Y:S01]  /*3fc0*/  LOP3.LUT R87, R91, R87, RZ, 0xfc, !PT ;  /* 0x000000575b577212 */ /* 0x000fe200078efcff */
[C---:B0-----:R-:W-:Y:S01]  /*3fd0*/  IMAD.WIDE.U32 R84, R6.reuse, 0x8, R84 ;  /* 0x0000000806547825 */ /* 0x041fe200078e0054 */
[----:B------:R-:W-:Y:S02]  /*3fe0*/  IADD3 R6, PT, PT, R6, 0x80, RZ ;  /* 0x0000008006067810 */ /* 0x000fe40007ffe0ff */
[----:B-1----:R-:W-:-:S05]  /*3ff0*/  LOP3.LUT R86, R86, R89, RZ, 0xfc, !PT ;  /* 0x0000005956567212 */ /* 0x002fca00078efcff */
[----:B------:R1:W-:Y:S02]  /*4000*/  STG.E.64 desc[UR8][R84.64], R86 ;  /* 0x0000005654007986 */ /* 0x0003e4000c101b08 */
.L_x_7143:
[----:B------:R-:W-:Y:S05]  /*4010*/  BSYNC.RECONVERGENT B1 ;  /* 0x0000000000017941 */ /* 0x000fea0003800200 */
.L_x_7142:
        /* <DEDUP_REMOVED lines=20> */
[----:B------:R0:W-:Y:S01]  /*4160*/  F2F.F16.F32 R91, R86 ;  /* 0x00000056005b7304 */ /* 0x0001e20000200800 */
[-C--:B------:R-:W-:Y:S01]  /*4170*/  FMUL.FTZ R84, R85, R124.reuse ;  /* 0x0000007c55547220 */ /* 0x080fe20000410000 */
        /* <DEDUP_REMOVED lines=20> */
.L_x_7145:
[----:B------:R-:W-:Y:S05]  /*42c0*/  BSYNC.RECONVERGENT B1 ;  /* 0x0000000000017941 */ /* 0x000fea0003800200 */
.L_x_7144:
        /* <DEDUP_REMOVED lines=42> */
.L_x_7147:
[----:B------:R-:W-:Y:S05]  /*4570*/  BSYNC.RECONVERGENT B1 ;  /* 0x0000000000017941 */ /* 0x000fea0003800200 */
.L_x_7146:
        /* <DEDUP_REMOVED lines=15> */
[C---:B------:R-:W-:Y:S01]  /*4670*/  FFMA.FTZ R85, R97.reuse, R88, R81 ;  /* 0x0000005861557223 */ /* 0x040fe20000010051 */
[----:B------:R-:W-:Y:S02]  /*4680*/  FFMA.FTZ R97, R97, R125, R80 ;  /* 0x0000007d61617223 */ /* 0x000fe40000010050 */
[----:B------:R-:W-:Y:S01]  /*4690*/  FSEL R86, R86, RZ, P0 ;  /* 0x000000ff56567208 */ /* 0x000fe20000000000 */
[----:B------:R-:W-:Y:S01]  /*46a0*/  FMUL.FTZ R84, R84, UR16 ;  /* 0x0000001054547c20 */ /* 0x000fe20008410000 */
[----:B------:R-:W-:Y:S01]  /*46b0*/  LOP3.LUT P0, RZ, R0, 0xff0000, RZ, 0xc0, !PT ;  /* 0x00ff000000ff7812 */ /* 0x000fe2000780c0ff */
[-C--:B------:R-:W-:Y:S01]  /*46c0*/  FMUL.FTZ R85, R85, R124.reuse ;  /* 0x0000007c55557220 */ /* 0x080fe20000410000 */
[----:B------:R-:W-:Y:S01]  /*46d0*/  FMUL.FTZ R97, R97, R124 ;  /* 0x0000007c61617220 */ /* 0x000fe20000410000 */
[----:B------:R-:W-:Y:S01]  /*46e0*/  F2F.F16.F32 R90, R86 ;  /* 0x00000056005a7304 */ /* 0x000fe20000200800 */
[----:B------:R-:W-:Y:S01]  /*46f0*/  FSEL R89, R84, RZ, P0 ;  /* 0x000000ff54597208 */ /* 0x000fe20000000000 */
[----:B------:R-:W-:Y:S01]  /*4700*/  FMUL.FTZ R85, R85, UR16 ;  /* 0x0000001055557c20 */ /* 0x000fe20008410000 */
[----:B------:R-:W-:Y:S01]  /*4710*/  LOP3.LUT P0, RZ, R0, 0xff00, RZ, 0xc0, !PT ;  /* 0x0000ff0000ff7812 */ /* 0x000fe2000780c0ff */
[----:B------:R-:W-:-:S03]  /*4720*/  FMUL.FTZ R97, R97, UR16 ;  /* 0x0000001061617c20 */ /* 0x000fc60008410000 */
        /* <DEDUP_REMOVED lines=14> */
.L_x_7139:
        /* <DEDUP_REMOVED lines=21> */
[----:B------:R-:W-:Y:S01]  /*4960*/  FMUL.FTZ R90, R87, R124 ;  /* 0x0000007c575a7220 */ /* 0x000fe20000410000 */
[----:B------:R-:W-:Y:S01]  /*4970*/  FFMA.FTZ R84, R97, R84, R64 ;  /* 0x0000005461547223 */ /* 0x000fe20000010040 */
        /* <DEDUP_REMOVED lines=22> */
.L_x_7149:
[----:B------:R-:W-:Y:S05]  /*4ae0*/  BSYNC.RECONVERGENT B1 ;  /* 0x0000000000017941 */ /* 0x000fea0003800200 */
.L_x_7148:
        /* <DEDUP_REMOVED lines=45> */
.L_x_7151:
[----:B------:R-:W-:Y:S05]  /*4dc0*/  BSYNC.RECONVERGENT B1 ;  /* 0x0000000000017941 */ /* 0x000fea0003800200 */
.L_x_7150:
        /* <DEDUP_REMOVED lines=11> */
[C---:B------:R-:W-:Y:S01]  /*4e80*/  FFMA.FTZ R86, R97.reuse, R86, R74 ;  /* 0x0000005661567223 */ /* 0x040fe2000001004a */
[----:B------:R-:W-:-:S02]  /*4e90*/  FFMA.FTZ R87, R97, R122, R75 ;  /* 0x0000007a61577223 */ /* 0x000fc4000001004b */
        /* <DEDUP_REMOVED lines=11> */
[----:B------:R-:W-:Y:S01]  /*4f50*/  FFMA.FTZ R84, R97, R84, R72 ;  /* 0x0000005461547223 */ /* 0x000fe20000010048 */
        /* <DEDUP_REMOVED lines=20> */
.L_x_7153:
[----:B------:R-:W-:Y:S05]  /*50a0*/  BSYNC.RECONVERGENT B1 ;  /* 0x0000000000017941 */ /* 0x000fea0003800200 */
.L_x_7152:
        /* <DEDUP_REMOVED lines=45> */
.L_x_7155:
[----:B------:R-:W-:Y:S05]  /*5380*/  BSYNC.RECONVERGENT B1 ;  /* 0x0000000000017941 */ /* 0x000fea0003800200 */
.L_x_7154:
        /* <DEDUP_REMOVED lines=8> */
[----:B------:R-:W-:Y:S01]  /*5410*/  FFMA.FTZ R87, R97, R86, R83 ;  /* 0x0000005661577223 */ /* 0x000fe20000010053 */
[----:B------:R-:W-:-:S03]  /*5420*/  FADD.FTZ R84, R105, -R84 ;  /* 0x8000005469547221 */ /* 0x000fc60000010000 */
[----:B------:R-:W-:Y:S01]  /*5430*/  FMUL.FTZ R86, R87, R124 ;  /* 0x0000007c57567220 */ /* 0x000fe20000410000 */
[----:B------:R-:W-:-:S03]  /*5440*/  FFMA.FTZ R85, R97, R84, R81 ;  /* 0x0000005461557223 */ /* 0x000fc60000010051 */
[----:B------:R-:W-:Y:S01]  /*5450*/  FMUL.FTZ R84, R86, UR16 ;  /* 0x0000001056547c20 */ /* 0x000fe20008410000 */
[----:B------:R-:W-:Y:S01]  /*5460*/  FADD.FTZ R86, R106, -R89 ;  /* 0x800000596a567221 */ /* 0x000fe20000010000 */
[----:B------:R-:W-:-:S03]  /*5470*/  FMUL.FTZ R88, R85, R124 ;  /* 0x0000007c55587220 */ /* 0x000fc60000410000 */
[C---:B------:R-:W-:Y:S01]  /*5480*/  FFMA.FTZ R86, R97.reuse, R86, R82 ;  /* 0x0000005661567223 */ /* 0x040fe20000010052 */
[----:B------:R-:W-:Y:S01]  /*5490*/  FSEL R90, R84, RZ, P0 ;  /* 0x000000ff545a7208 */ /* 0x000fe20000000000 */
[----:B------:R-:W-:Y:S01]  /*54a0*/  FADD.FTZ R84, R102, -R125 ;  /* 0x8000007d66547221 */ /* 0x000fe20000010000 */
[----:B------:R-:W-:Y:S01]  /*54b0*/  FMUL.FTZ R88, R88, UR16 ;  /* 0x0000001058587c20 */ /* 0x000fe20008410000 */
[----:B------:R-:W-:Y:S01]  /*54c0*/  LOP3.LUT P0, RZ, R0, 0xff00, RZ, 0xc0, !PT ;  /* 0x0000ff0000ff7812 */ /* 0x000fe2000780c0ff */
[----:B------:R-:W-:Y:S01]  /*54d0*/  FMUL.FTZ R89, R86, R124 ;  /* 0x0000007c56597220 */ /* 0x000fe20000410000 */
[----:B------:R-:W-:Y:S01]  /*54e0*/  FFMA.FTZ R84, R97, R84, R80 ;  /* 0x0000005461547223 */ /* 0x000fe20000010050 */
        /* <DEDUP_REMOVED lines=20> */
[----:B------:R2:W-:Y:S02]  /*5630*/  STG.E.64 desc[UR8][R90.64], R88 ;  /* 0x000000585a007986 */ /* 0x0005e4000c101b08 */
.L_x_7130:
[----:B------:R-:W-:Y:S05]  /*5640*/  BSYNC.RECONVERGENT B0 ;  /* 0x0000000000007941 */ /* 0x000fea0003800200 */
.L_x_7119:
[----:B01234-:R-:W0:Y:S01]  /*5650*/  LDC.64 R84, c[0x0][0x380] ;  /* 0x0000e000ff547b82 */ /* 0x01fe220000000a00 */
[----:B------:R-:W-:Y:S01]  /*5660*/  UPLOP3.LUT UP1, UPT, UPT, UPT, UP1, 0x40, 0x4 ;  /* 0x000000000004789c */ /* 0x000fe20003f2e810 */
[----:B0-----:R-:W-:-:S04]  /*5670*/  IADD3 R7, PT, PT, R7, R84, RZ ;  /* 0x0000005407077210 */ /* 0x001fc80007ffe0ff */
[----:B------:R-:W-:-:S13]  /*5680*/  ISETP.GE.AND P0, PT, R7, R85, PT ;  /* 0x000000550700720c */ /* 0x000fda0003f06270 */
[----:B------:R-:W-:Y:S05]  /*5690*/  @!P0 BRA `(.L_x_7156) ;  /* 0xffffffb000248947 */ /* 0x000fea000383ffff */
.L_x_7106:
[----:B------:R-:W0:Y:S01]  /*56a0*/  LDC.64 R2, c[0x0][0x440] ;  /* 0x00011000ff027b82 */ /* 0x000e220000000a00 */
[----:B------:R-:W-:-:S05]  /*56b0*/  IMAD R0, R10, UR7, RZ ;  /* 0x000000070a007c24 */ /* 0x000fca000f8e02ff */
[----:B-----5:R-:W-:Y:S02]  /*56c0*/  LEA.HI R19, R0, R9, RZ, 0x1e ;  /* 0x0000000900137211 */ /* 0x020fe400078ff0ff */
        /* <DEDUP_REMOVED lines=35> */
.L_x_7157:
        /* <DEDUP_REMOVED lines=16> */
.L_x_10908:


//--------------------- .text._ZN10layer_norm13ln_bwd_kernelINS_13Kernel_traitsI6__halfS2_fS2_fjLj2560ELj1ELj1ELj4ELj8ENS_18Kernel_traits_baseILj2560ES2_S2_fS2_fjLj128EEEEELb1ELb0ELb0ELb1EEEvNS_9BwdParamsE --------------------------
	.section	.text._ZN10layer_norm13ln_bwd_kernelINS_13Kernel_traitsI6__halfS2_fS2_fjLj2560ELj1ELj1ELj4ELj8ENS_18Kernel_traits_baseILj2560ES2_S2_fS2_fjLj128EEEEELb1ELb0ELb0ELb1EEEvNS_9BwdParamsE,"ax",@progbits
	.align	128
        .global         _ZN10layer_norm13ln_bwd_kernelINS_13Kernel_traitsI6__halfS2_fS2_fjLj2560ELj1ELj1ELj4ELj8ENS_18Kernel_traits_baseILj2560ES2_S2_fS2_fjLj128EEEEELb1ELb0ELb0ELb1EEEvNS_9BwdParamsE
        .type           _ZN10layer_norm13ln_bwd_kernelINS_13Kernel_traitsI6__halfS2_fS2_fjLj2560ELj1ELj1ELj4ELj8ENS_18Kernel_traits_baseILj2560ES2_S2_fS2_fjLj128EEEEELb1ELb0ELb0ELb1EEEvNS_9BwdParamsE,@function
        .size           _ZN10layer_norm13ln_bwd_kernelINS_13Kernel_traitsI6__halfS2_fS2_fjLj2560ELj1ELj1ELj4ELj8ENS_18Kernel_traits_baseILj2560ES2_S2_fS2_fjLj128EEEEELb1ELb0ELb0ELb1EEEvNS_9BwdParamsE,(.L_x_10909 - _ZN10layer_norm13ln_bwd_kernelINS_13Kernel_traitsI6__halfS2_fS2_fjLj2560ELj1ELj1ELj4ELj8ENS_18Kernel_traits_baseILj2560ES2_S2_fS2_fjLj128EEEEELb1ELb0ELb0ELb1EEEvNS_9BwdParamsE)
        .other          _ZN10layer_norm13ln_bwd_kernelINS_13Kernel_traitsI6__halfS2_fS2_fjLj2560ELj1ELj1ELj4ELj8ENS_18Kernel_traits_baseILj2560ES2_S2_fS2_fjLj128EEEEELb1ELb0ELb0ELb1EEEvNS_9BwdParamsE,@"STO_CUDA_ENTRY STV_DEFAULT"
_ZN10layer_norm13ln_bwd_kernelINS_13Kernel_traitsI6__halfS2_fS2_fjLj2560ELj1ELj1ELj4ELj8ENS_18Kernel_traits_baseILj2560ES2_S2_fS2_fjLj128EEEEELb1ELb0ELb0ELb1EEEvNS_9BwdParamsE:
.text._ZN10layer_norm13ln_bwd_kernelINS_13Kernel_traitsI6__halfS2_fS2_fjLj2560ELj1ELj1ELj4ELj8ENS_18Kernel_traits_baseILj2560ES2_S2_fS2_fjLj128EEEEELb1ELb0ELb0ELb1EEEvNS_9BwdParamsE:
        /* <DEDUP_REMOVED lines=61> */
[--C-:B--2---:R-:W-:Y:S01]  /*03d0*/  SHF.R.U64 R93, R6, 0x10, R7.reuse ;  /* 0x00000010065d7819 */ /* 0x104fe20000001207 */
[----:B------:R-:W-:Y:S01]  /*03e0*/  HADD2.F32 R82, -RZ, R6.H0_H0 ;  /* 0x20000006ff527230 */ /* 0x000fe20000004100 */
[----:B------:R-:W-:Y:S01]  /*03f0*/  SHF.R.U32.HI R94, RZ, 0x10, R7 ;  /* 0x00000010ff5e7819 */ /* 0x000fe20000011607 */
[----:B------:R-:W-:Y:S01]  /*0400*/  HADD2.F32 R83, -RZ, R7.H0_H0 ;  /* 0x20000007ff537230 */ /* 0x000fe20000004100 */
[--C-:B----4-:R-:W-:Y:S01]  /*0410*/  SHF.R.U64 R95, R8, 0x10, R9.reuse ;  /* 0x00000010085f7819 */ /* 0x110fe20000001209 */
        /* <DEDUP_REMOVED lines=11> */
[--C-:B------:R-:W-:Y:S01]  /*04d0*/  SHF.R.U64 R101, R14, 0x10, R15.reuse ;  /* 0x000000100e657819 */ /* 0x100fe2000000120f */
[----:B------:R-:W-:Y:S01]  /*04e0*/  HADD2.F32 R90, -RZ, R14.H0_H0 ;  /* 0x2000000eff5a7230 */ /* 0x000fe20000004100 */
[----:B------:R-:W-:Y:S01]  /*04f0*/  SHF.R.U32.HI R102, RZ, 0x10, R15 ;  /* 0x00000010ff667819 */ /* 0x000fe2000001160f */
[----:B------:R-:W-:Y:S01]  /*0500*/  HADD2.F32 R91, -RZ, R15.H0_H0 ;  /* 0x2000000fff5b7230 */ /* 0x000fe20000004100 */
[----:B------:R-:W-:-:S02]  /*0510*/  CS2R R14, SRZ ;  /* 0x00000000000e7805 */ /* 0x000fc4000001ff00 */
[----:B------:R-:W-:Y:S02]  /*0520*/  CS2R R12, SRZ ;  /* 0x00000000000c7805 */ /* 0x000fe4000001ff00 */
[----:B------:R-:W-:Y:S02]  /*0530*/  CS2R R10, SRZ ;  /* 0x00000000000a7805 */ /* 0x000fe4000001ff00 */
[----:B------:R-:W-:Y:S02]  /*0540*/  CS2R R8, SRZ ;  /* 0x0000000000087805 */ /* 0x000fe4000001ff00 */
[----:B------:R-:W-:Y:S01]  /*0550*/  CS2R R6, SRZ ;  /* 0x0000000000067805 */ /* 0x000fe2000001ff00 */
        /* <DEDUP_REMOVED lines=9> */
[----:B-1----:R-:W-:-:S07]  /*05f0*/  HADD2.F32 R102, -RZ, R102.H0_H0 ;  /* 0x20000066ff667230 */ /* 0x002fce0000004100 */
.L_x_7163:
        /* <DEDUP_REMOVED lines=45> */
[----:B------:R-:W-:-:S03]  /*08d0*/  SHF.R.U64 R164, R118, 0x10, R119 ;  /* 0x0000001076a47819 */ /* 0x000fc60000001277 */
[----:B------:R-:W-:Y:S01]  /*08e0*/  HADD2.F32 R161, -RZ, R161.H0_H0 ;  /* 0x200000a1ffa17230 */ /* 0x000fe20000004100 */
[----:B------:R-:W-:Y:S01]  /*08f0*/  FSEL R0, R0, RZ, !P4 ;  /* 0x000000ff00007208 */ /* 0x000fe20006000000 */
[----:B------:R-:W-:Y:S01]  /*0900*/  HADD2.F32 R164, -RZ, R164.H0_H0 ;  /* 0x200000a4ffa47230 */ /* 0x000fe20000004100 */
[----:B------:R-:W-:Y:S02]  /*0910*/  MOV R162, R119 ;  /* 0x0000007700a27202 */ /* 0x000fe40000000f00 */
[----:B------:R-:W-:Y:S01]  /*0920*/  FMUL.FTZ R147, R90, R161 ;  /* 0x000000a15a937220 */ /* 0x000fe20000410000 */
        /* <DEDUP_REMOVED lines=12> */
[----:B------:R-:W-:-:S02]  /*09f0*/  HADD2.F32 R162, -RZ, R162.H0_H0 ;  /* 0x200000a2ffa27230 */ /* 0x000fc40000004100 */
        /* <DEDUP_REMOVED lines=9> */
[----:B------:R-:W-:Y:S02]  /*0a90*/  SHF.R.U64 R146, R110, 0x10, R111 ;  /* 0x000000106e927819 */ /* 0x000fe4000000126f */
[----:B------:R-:W-:-:S02]  /*0aa0*/  MOV R144, R111 ;  /* 0x0000006f00907202 */ /* 0x000fc40000000f00 */
        /* <DEDUP_REMOVED lines=9> */
[----:B------:R-:W-:Y:S02]  /*0b40*/  HADD2.F32 R160, -RZ, R160.H0_H0 ;  /* 0x200000a0ffa07230 */ /* 0x000fe40000004100 */
[----:B------:R-:W-:Y:S01]  /*0b50*/  FFMA.FTZ R52, R0, R147, RZ ;  /* 0x0000009300347223 */ /* 0x000fe200000100ff */
[----:B------:R-:W-:Y:S01]  /*0b60*/  FMUL.FTZ R138, R91, R162 ;  /* 0x000000a25b8a7220 */ /* 0x000fe20000410000 */
[----:B------:R-:W-:Y:S01]  /*0b70*/  FADD.FTZ R69, R69, R140 ;  /* 0x0000008c45457221 */ /* 0x000fe20000010000 */
[----:B------:R-:W-:Y:S01]  /*0b80*/  FMUL.FTZ R143, R108, R143 ;  /* 0x0000008f6c8f7220 */ /* 0x000fe20000410000 */
[----:B------:R-:W-:-:S02]  /*0b90*/  HADD2.F32 R149, -RZ, R149.H0_H0 ;  /* 0x20000095ff957230 */ /* 0x000fc40000004100 */
[----:B------:R-:W-:Y:S01]  /*0ba0*/  FFMA.FTZ R52, R145, R140, R52 ;  /* 0x0000008c91347223 */ /* 0x000fe20000010034 */
[----:B------:R-:W-:Y:S01]  /*0bb0*/  FMUL.FTZ R137, R102, R160 ;  /* 0x000000a066897220 */ /* 0x000fe20000410000 */
[----:B------:R-:W-:Y:S01]  /*0bc0*/  FADD.FTZ R54, R69, R138 ;  /* 0x0000008a45367221 */ /* 0x000fe20000010000 */
[----:B------:R-:W-:Y:S01]  /*0bd0*/  FMUL.FTZ R141, R108, R141 ;  /* 0x0000008d6c8d7220 */ /* 0x000fe20000410000 */
[----:B------:R-:W-:Y:S02]  /*0be0*/  HADD2.F32 R142, -RZ, R142.H0_H0 ;  /* 0x2000008eff8e7230 */ /* 0x000fe40000004100 */
[----:B------:R-:W-:Y:S01]  /*0bf0*/  FFMA.FTZ R52, R143, R138, R52 ;  /* 0x0000008a8f347223 */ /* 0x000fe20000010034 */
[----:B------:R-:W-:Y:S01]  /*0c00*/  FMUL.FTZ R136, R88, R149 ;  /* 0x0000009558887220 */ /* 0x000fe20000410000 */
[----:B------:R-:W-:Y:S01]  /*0c10*/  FADD.FTZ R69, R54, R137 ;  /* 0x0000008936457221 */ /* 0x000fe20000010000 */
[----:B------:R-:W-:Y:S01]  /*0c20*/  FMUL.FTZ R139, R108, R139 ;  /* 0x0000008b6c8b7220 */ /* 0x000fe20000410000 */
[----:B------:R-:W-:-:S02]  /*0c30*/  HADD2.F32 R124, -RZ, R124.H0_H0 ;  /* 0x2000007cff7c7230 */ /* 0x000fc40000004100 */
[----:B------:R-:W-:Y:S01]  /*0c40*/  FFMA.FTZ R52, R141, R137, R52 ;  /* 0x000000898d347223 */ /* 0x000fe20000010034 */
[----:B------:R-:W-:Y:S01]  /*0c50*/  FMUL.FTZ R132, R99, R142 ;  /* 0x0000008e63847220 */ /* 0x000fe20000410000 */
[----:B------:R-:W-:Y:S01]  /*0c60*/  FADD.FTZ R69, R69, R136 ;  /* 0x0000008845457221 */ /* 0x000fe20000010000 */
[----:B------:R-:W-:Y:S01]  /*0c70*/  MOV R151, R114 ;  /* 0x0000007200977202 */ /* 0x000fe20000000f00 */
[----:B------:R-:W-:Y:S01]  /*0c80*/  FMUL.FTZ R135, R108, R135 ;  /* 0x000000876c877220 */ /* 0x000fe20000410000 */
[----:B------:R-:W-:Y:S02]  /*0c90*/  HADD2.F32 R120, -RZ, R120.H0_H0 ;  /* 0x20000078ff787230 */ /* 0x000fe40000004100 */
[----:B------:R-:W-:Y:S01]  /*0ca0*/  FFMA.FTZ R52, R139, R136, R52 ;  /* 0x000000888b347223 */ /* 0x000fe20000010034 */
[----:B------:R-:W-:Y:S01]  /*0cb0*/  FMUL.FTZ R130, R89, R124 ;  /* 0x0000007c59827220 */ /* 0x000fe20000410000 */
[----:B------:R-:W-:Y:S01]  /*0cc0*/  FADD.FTZ R69, R69, R132 ;  /* 0x0000008445457221 */ /* 0x000fe20000010000 */
[----:B------:R-:W-:Y:S01]  /*0cd0*/  SHF.R.U64 R148, R114, 0x10, R115 ;  /* 0x0000001072947819 */ /* 0x000fe20000001273 */
        /* <DEDUP_REMOVED lines=11> */
[----:B------:R-:W-:Y:S01]  /*0d90*/  SHF.R.U32.HI R156, RZ, 0x10, R115 ;  /* 0x00000010ff9c7819 */ /* 0x000fe20000011673 */
[----:B------:R-:W-:Y:S01]  /*0da0*/  FMUL.FTZ R129, R108, R129 ;  /* 0x000000816c817220 */ /* 0x000fe20000410000 */
[----:B------:R-:W-:-:S02]  /*0db0*/  HADD2.F32 R157, -RZ, R157.H0_H0 ;  /* 0x2000009dff9d7230 */ /* 0x000fc40000004100 */
[----:B------:R-:W-:Y:S01]  /*0dc0*/  FFMA.FTZ R54, R131, R128, R52 ;  /* 0x0000008083367223 */ /* 0x000fe20000010034 */
[----:B------:R-:W-:Y:S01]  /*0dd0*/  FMUL.FTZ R125, R97, R148 ;  /* 0x00000094617d7220 */ /* 0x000fe20000410000 */
[----:B------:R-:W-:Y:S01]  /*0de0*/  FADD.FTZ R52, R69, R60 ;  /* 0x0000003c45347221 */ /* 0x000fe20000010000 */
[----:B------:R-:W-:Y:S01]  /*0df0*/  MOV R155, R112 ;  /* 0x00000070009b7202 */ /* 0x000fe20000000f00 */
[C---:B------:R-:W-:Y:S01]  /*0e00*/  FMUL.FTZ R127, R108.reuse, R61 ;  /* 0x0000003d6c7f7220 */ /* 0x040fe20000410000 */
[----:B------:R-:W-:Y:S02]  /*0e10*/  HADD2.F32 R156, -RZ, R156.H0_H0 ;  /* 0x2000009cff9c7230 */ /* 0x000fe40000004100 */
[----:B------:R-:W-:Y:S01]  /*0e20*/  FMUL.FTZ R118, R108, R59 ;  /* 0x0000003b6c767220 */ /* 0x000fe20000410000 */
        /* <DEDUP_REMOVED lines=10> */
[C---:B------:R-:W-:Y:S01]  /*0ed0*/  FMUL.FTZ R62, R108.reuse, R117 ;  /* 0x000000756c3e7220 */ /* 0x040fe20000410000 */
        /* <DEDUP_REMOVED lines=21> */
[----:B------:R-:W-:Y:S02]  /*1030*/  HADD2.F32 R146, -RZ, R146.H0_H0 ;  /* 0x20000092ff927230 */ /* 0x000fe40000004100 */
[----:B------:R-:W-:Y:S01]  /*1040*/  FFMA.FTZ R59, R65, R115, R54 ;  /* 0x00000073413b7223 */ /* 0x000fe20000010036 */
[----:B------:R-:W-:Y:S01]  /*1050*/  FMUL.FTZ R68, R82, R153 ;  /* 0x0000009952447220 */ /* 0x000fe20000410000 */
[----:B------:R-:W-:Y:S01]  /*1060*/  FADD.FTZ R71, R52, R67 ;  /* 0x0000004334477221 */ /* 0x000fe20000010000 */
[----:B------:R-:W-:Y:S02]  /*1070*/  HADD2.F32 R144, -RZ, R144.H0_H0 ;  /* 0x20000090ff907230 */ /* 0x000fe40000004100 */
[----:B------:R-:W-:Y:S01]  /*1080*/  FMUL.FTZ R111, R108, R111 ;  /* 0x0000006f6c6f7220 */ /* 0x000fe20000410000 */
        /* <DEDUP_REMOVED lines=135> */
[----:B--2---:R-:W-:Y:S01]  /*1900*/  @P1 HADD2.F32 R120, -RZ, R158.H0_H0 ;  /* 0x2000009eff781230 */ /* 0x004fe20000004100 */
        /* <DEDUP_REMOVED lines=135> */
[----:B------:R-:W-:Y:S01]  /*2180*/  F2F.F16.F32 R57, R57 ;  /* 0x0000003900397304 */ /* 0x000fe20000200800 */
[----:B------:R-:W-:Y:S01]  /*2190*/  LOP3.LUT P0, RZ, R110, 0xff00, RZ, 0xc0, !PT ;  /* 0x0000ff006eff7812 */ /* 0x000fe2000780c0ff */
[----:B------:R-:W-:Y:S01]  /*21a0*/  FMUL.FTZ R115, R115, UR14 ;  /* 0x0000000e73737c20 */ /* 0x000fe20008410000 */
[----:B------:R-:W-:Y:S01]  /*21b0*/  LOP3.LUT P2, RZ, R114, 0xff0000, RZ, 0xc0, !PT ;  /* 0x00ff000072ff7812 */ /* 0x000fe2000784c0ff */
[----:B------:R-:W-:Y:S01]  /*21c0*/  FMUL.FTZ R111, R111, R120 ;  /* 0x000000786f6f7220 */ /* 0x000fe20000410000 */
[----:B------:R-:W-:-:S02]  /*21d0*/  FSEL R69, R69, RZ, P0 ;  /* 0x000000ff45457208 */ /* 0x000fc40000000000 */
[----:B------:R-:W-:Y:S01]  /*21e0*/  FSEL R115, R115, RZ, P2 ;  /* 0x000000ff73737208 */ /* 0x000fe20001000000 */
[----:B------:R-:W0:Y:S01]  /*21f0*/  F2F.F16.F32 R58, R53 ;  /* 0x00000035003a7304 */ /* 0x000e220000200800 */
[----:B------:R-:W-:Y:S01]  /*2200*/  FMUL.FTZ R111, R111, UR14 ;  /* 0x0000000e6f6f7c20 */ /* 0x000fe20008410000 */
[----:B------:R-:W-:-:S04]  /*2210*/  LOP3.LUT P0, RZ, R110, 0xff, RZ, 0xc0, !PT ;  /* 0x000000ff6eff7812 */ /* 0x000fc8000780c0ff */
[----:B------:R-:W-:Y:S02]  /*2220*/  FSEL R111, R111, RZ, P0 ;  /* 0x000000ff6f6f7208 */ /* 0x000fe40000000000 */
[----:B------:R-:W1:Y:S01]  /*2230*/  F2F.F16.F32 R56, R56 ;  /* 0x0000003800387304 */ /* 0x000e620000200800 */
[----:B0-----:R-:W-:-:S07]  /*2240*/  PRMT R119, R57, 0x5410, R58 ;  /* 0x0000541039777816 */ /* 0x001fce000000003a */
[----:B------:R-:W-:Y:S01]  /*2250*/  F2F.F16.F32 R0, R0 ;  /* 0x0000000000007304 */ /* 0x000fe20000200800 */
[----:B-1----:R-:W-:-:S07]  /*2260*/  IMAD.WIDE.U32 R56, R56, 0x10000, RZ ;  /* 0x0001000038387825 */ /* 0x002fce00078e00ff */
[----:B------:R-:W-:Y:S08]  /*2270*/  F2F.F16.F32 R55, R55 ;  /* 0x0000003700377304 */ /* 0x000ff00000200800 */
[----:B------:R0:W-:Y:S08]  /*2280*/  F2F.F16.F32 R60, R52 ;  /* 0x00000034003c7304 */ /* 0x0001f00000200800 */
[----:B------:R-:W-:Y:S01]  /*2290*/  F2F.F16.F32 R61, R61 ;  /* 0x0000003d003d7304 */ /* 0x000fe20000200800 */
[----:B0-----:R-:W0:Y:S07]  /*22a0*/  LDC.64 R52, c[0x0][0x468] ;  /* 0x00011a00ff347b82 */ /* 0x001e2e0000000a00 */
[----:B------:R-:W-:Y:S08]  /*22b0*/  F2F.F16.F32 R62, R62 ;  /* 0x0000003e003e7304 */ /* 0x000ff00000200800 */
[----:B------:R-:W-:Y:S08]  /*22c0*/  F2F.F16.F32 R59, R59 ;  /* 0x0000003b003b7304 */ /* 0x000ff00000200800 */
[----:B------:R-:W-:Y:S08]  /*22d0*/  F2F.F16.F32 R117, R117 ;  /* 0x0000007500757304 */ /* 0x000ff00000200800 */
[----:B------:R-:W-:Y:S08]  /*22e0*/  F2F.F16.F32 R54, R54 ;  /* 0x0000003600367304 */ /* 0x000ff00000200800 */
[----:B------:R-:W-:Y:S08]  /*22f0*/  F2F.F16.F32 R69, R69 ;  /* 0x0000004500457304 */ /* 0x000ff00000200800 */
[----:B------:R-:W-:Y:S08]  /*2300*/  F2F.F16.F32 R71, R71 ;  /* 0x0000004700477304 */ /* 0x000ff00000200800 */
[----:B------:R-:W1:Y:S08]  /*2310*/  F2F.F16.F32 R66, R113 ;  /* 0x0000007100427304 */ /* 0x000e700000200800 */
[----:B------:R2:W-:Y:S01]  /*2320*/  F2F.F16.F32 R65, R63 ;  /* 0x0000003f00417304 */ /* 0x0005e20000200800 */
[----:B-1----:R-:W-:-:S07]  /*2330*/  PRMT R71, R71, 0x5410, R66 ;  /* 0x0000541047477816 */ /* 0x002fce0000000042 */
[----:B------:R-:W-:Y:S01]  /*2340*/  F2F.F16.F32 R115, R115 ;  /* 0x0000007300737304 */ /* 0x000fe20000200800 */
[----:B--2---:R-:W-:Y:S01]  /*2350*/  PRMT R63, R0, 0x5410, R55 ;  /* 0x00005410003f7816 */ /* 0x004fe20000000037 */
[----:B------:R-:W-:-:S03]  /*2360*/  IMAD.WIDE.U32 R54, R54, 0x10000, RZ ;  /* 0x0001000036367825 */ /* 0x000fc600078e00ff */
[----:B------:R-:W-:Y:S02]  /*2370*/  LOP3.LUT R63, R63, R57, RZ, 0xfc, !PT ;  /* 0x000000393f3f7212 */ /* 0x000fe400078efcff */
[----:B------:R-:W-:Y:S01]  /*2380*/  LOP3.LUT R55, R119, R55, RZ, 0xfc, !PT ;  /* 0x0000003777377212 */ /* 0x000fe200078efcff */
[----:B------:R1:W2:Y:S08]  /*2390*/  F2F.F16.F32 R64, R67 ;  /* 0x0000004300407304 */ /* 0x0002b00000200800 */
[----:B------:R-:W3:Y:S01]  /*23a0*/  F2F.F16.F32 R131, R131 ;  /* 0x0000008300837304 */ /* 0x000ee20000200800 */
[----:B-1----:R-:W-:-:S02]  /*23b0*/  PRMT R67, R61, 0x5410, R62 ;  /* 0x000054103d437816 */ /* 0x002fc4000000003e */
[----:B------:R-:W-:Y:S01]  /*23c0*/  LOP3.LUT R62, R56, R59, RZ, 0xfc, !PT ;  /* 0x0000003b383e7212 */ /* 0x000fe200078efcff */
[----:B------:R-:W-:Y:S01]  /*23d0*/  IMAD.WIDE.U32 R58, R117, 0x10000, RZ ;  /* 0x00010000753a7825 */ /* 0x000fe200078e00ff */
[----:B--2---:R-:W-:-:S03]  /*23e0*/  PRMT R115, R115, 0x5410, R64 ;  /* 0x0000541073737816 */ /* 0x004fc60000000040 */
[----:B------:R-:W1:Y:S01]  /*23f0*/  F2F.F16.F32 R125, R125 ;  /* 0x0000007d007d7304 */ /* 0x000e620000200800 */
[----:B------:R-:W-:Y:S01]  /*2400*/  IMAD.WIDE.U32 R56, R60, 0x10000, RZ ;  /* 0x000100003c387825 */ /* 0x000fe200078e00ff */
[----:B------:R-:W-:Y:S02]  /*2410*/  LOP3.LUT R58, R58, R65, RZ, 0xfc, !PT ;  /* 0x000000413a3a7212 */ /* 0x000fe400078efcff */
[----:B------:R-:W-:Y:S01]  /*2420*/  LOP3.LUT R59, R115, R59, RZ, 0xfc, !PT ;  /* 0x0000003b733b7212 */ /* 0x000fe200078efcff */
[----:B------:R-:W-:Y:S01]  /*2430*/  IMAD.WIDE.U32 R60, R69, 0x10000, RZ ;  /* 0x00010000453c7825 */ /* 0x000fe200078e00ff */
[----:B------:R-:W-:Y:S02]  /*2440*/  LOP3.LUT R57, R67, R57, RZ, 0xfc, !PT ;  /* 0x0000003943397212 */ /* 0x000fe400078efcff */
[----:B------:R-:W2:Y:S01]  /*2450*/  F2F.F16.F32 R111, R111 ;  /* 0x0000006f006f7304 */ /* 0x000ea20000200800 */
        /* <DEDUP_REMOVED lines=15> */
.L_x_7160:
        /* <DEDUP_REMOVED lines=40> */
[----:B------:R-:W-:Y:S01]  /*27d0*/  F2F.F16.F32 R0, R0 ;  /* 0x0000000000007304 */ /* 0x000fe20000200800 */
        /* <DEDUP_REMOVED lines=15> */
[----:B------:R-:W-:Y:S01]  /*28d0*/  F2F.F16.F32 R134, R134 ;  /* 0x0000008600867304 */ /* 0x000fe20000200800 */
        /* <DEDUP_REMOVED lines=36> */
[----:B------:R0:W-:Y:S01]  /*2b20*/  F2F.F16.F32 R129, R122 ;  /* 0x0000007a00817304 */ /* 0x0001e20000200800 */
        /* <DEDUP_REMOVED lines=11> */
[----:B------:R0:W-:Y:S01]  /*2be0*/  F2F.F16.F32 R118, R121 ;  /* 0x0000007900767304 */ /* 0x0001e20000200800 */
        /* <DEDUP_REMOVED lines=25> */
[----:B------:R0:W-:Y:S04]  /*2d80*/  F2F.F16.F32 R130, R115 ;  /* 0x0000007300827304 */ /* 0x0001e80000200800 */
[----:B------:R-:W-:-:S04]  /*2d90*/  FSEL R119, R119, RZ, P2 ;  /* 0x000000ff77777208 */ /* 0x000fc80001000000 */
[----:B------:R1:W-:Y:S01]  /*2da0*/  F2F.F16.F32 R116, R113 ;  /* 0x0000007100747304 */ /* 0x0003e20000200800 */
[----:B0-----:R-:W-:Y:S01]  /*2db0*/  FSEL R115, R114, RZ, P0 ;  /* 0x000000ff72737208 */ /* 0x001fe20000000000 */
[----:B------:R-:W-:Y:S01]  /*2dc0*/  FMUL.FTZ R114, R112, UR14 ;  /* 0x0000000e70727c20 */ /* 0x000fe20008410000 */
[-C--:B------:R-:W-:Y:S01]  /*2dd0*/  FMUL.FTZ R112, R69, R120.reuse ;  /* 0x0000007845707220 */ /* 0x080fe20000410000 */
[----:B------:R-:W-:Y:S01]  /*2de0*/  LOP3.LUT P0, RZ, R110, 0xff0000, RZ, 0xc0, !PT ;  /* 0x00ff00006eff7812 */ /* 0x000fe2000780c0ff */
[----:B------:R-:W-:Y:S02]  /*2df0*/  FMUL.FTZ R120, R68, R120 ;  /* 0x0000007844787220 */ /* 0x000fe40000410000 */
[----:B------:R-:W-:Y:S01]  /*2e00*/  FMUL.FTZ R108, R112, UR14 ;  /* 0x0000000e706c7c20 */ /* 0x000fe20008410000 */
[----:B------:R-:W-:Y:S01]  /*2e10*/  FSEL R114, R114, RZ, P0 ;  /* 0x000000ff72727208 */ /* 0x000fe20000000000 */
[----:B------:R0:W-:Y:S01]  /*2e20*/  F2F.F16.F32 R135, R122 ;  /* 0x0000007a00877304 */ /* 0x0001e20000200800 */
[----:B------:R-:W-:Y:S01]  /*2e30*/  LOP3.LUT P0, RZ, R110, 0xff00, RZ, 0xc0, !PT ;  /* 0x0000ff006eff7812 */ /* 0x000fe2000780c0ff */
[----:B-1----:R-:W1:Y:S01]  /*2e40*/  LDC.64 R112, c[0x0][0x478] ;  /* 0x00011e00ff707b82 */ /* 0x002e620000000a00 */
[----:B------:R-:W-:-:S02]  /*2e50*/  FMUL.FTZ R120, R120, UR14 ;  /* 0x0000000e78787c20 */ /* 0x000fc40008410000 */
[----:B------:R-:W-:Y:S02]  /*2e60*/  FSEL R121, R108, RZ, P0 ;  /* 0x000000ff6c797208 */ /* 0x000fe40000000000 */
[----:B------:R-:W-:Y:S01]  /*2e70*/  LOP3.LUT P0, RZ, R110, 0xff, RZ, 0xc0, !PT ;  /* 0x000000ff6eff7812 */ /* 0x000fe2000780c0ff */
[----:B------:R-:W2:Y:S02]  /*2e80*/  F2F.F16.F32 R133, R133 ;  /* 0x0000008500857304 */ /* 0x000ea40000200800 */
[----:B0-----:R-:W0:Y:S01]  /*2e90*/  LDC.64 R122, c[0x0][0x468] ;  /* 0x00011a00ff7a7b82 */ /* 0x001e220000000a00 */
[----:B------:R-:W-:-:S05]  /*2ea0*/  FSEL R108, R120, RZ, P0 ;  /* 0x000000ff786c7208 */ /* 0x000fca0000000000 */
[----:B------:R-:W3:Y:S01]  /*2eb0*/  F2F.F16.F32 R128, R128 ;  /* 0x0000008000807304 */ /* 0x000ee20000200800 */
[----:B--2---:R-:W-:-:S07]  /*2ec0*/  PRMT R133, R134, 0x5410, R133 ;  /* 0x0000541086857816 */ /* 0x004fce0000000085 */
[----:B------:R-:W2:Y:S01]  /*2ed0*/  F2F.F16.F32 R117, R117 ;  /* 0x0000007500757304 */ /* 0x000ea20000200800 */
[----:B---3--:R-:W-:-:S07]  /*2ee0*/  IMAD.WIDE.U32 R110, R128, 0x10000, RZ ;  /* 0x00010000806e7825 */ /* 0x008fce00078e00ff */
[----:B------:R-:W3:Y:S01]  /*2ef0*/  F2F.F16.F32 R119, R119 ;  /* 0x0000007700777304 */ /* 0x000ee20000200800 */
[----:B--2---:R-:W-:-:S07]  /*2f00*/  PRMT R137, R118, 0x5410, R117 ;  /* 0x0000541076897816 */ /* 0x004fce0000000075 */
[----:B------:R-:W-:Y:S01]  /*2f10*/  F2F.F16.F32 R126, R126 ;  /* 0x0000007e007e7304 */ /* 0x000fe20000200800 */
[----:B---3--:R-:W-:-:S07]  /*2f20*/  PRMT R139, R119, 0x5410, R116 ;  /* 0x00005410778b7816 */ /* 0x008fce0000000074 */
[----:B------:R-:W2:Y:S01]  /*2f30*/  F2F.F16.F32 R127, R127 ;  /* 0x0000007f007f7304 */ /* 0x000ea20000200800 */
[----:B------:R-:W-:-:S04]  /*2f40*/  IMAD.WIDE.U32 R116, R129, 0x10000, RZ ;  /* 0x0001000081747825 */ /* 0x000fc800078e00ff */
[----:B-1----:R-:W-:Y:S01]  /*2f50*/  IMAD.WIDE.U32 R128, R105, 0x10, R112 ;  /* 0x0000001069807825 */ /* 0x002fe200078e0070 */
[----:B------:R-:W-:Y:S02]  /*2f60*/  LOP3.LUT R117, R137, R117, RZ, 0xfc, !PT ;  /* 0x0000007589757212 */ /* 0x000fe400078efcff */
[----:B------:R-:W-:Y:S01]  /*2f70*/  F2F.F16.F32 R141, R141 ;  /* 0x0000008d008d7304 */ /* 0x000fe20000200800 */
[----:B0-----:R-:W-:Y:S01]  /*2f80*/  IMAD.WIDE.U32 R136, R106, 0x8, R122 ;  /* 0x000000086a887825 */ /* 0x001fe200078e007a */
[----:B--2---:R-:W-:-:S06]  /*2f90*/  PRMT R127, R126, 0x5410, R127 ;  /* 0x000054107e7f7816 */ /* 0x004fcc000000007f */
[----:B------:R-:W0:Y:S01]  /*2fa0*/  F2F.F16.F32 R131, R131 ;  /* 0x0000008300837304 */ /* 0x000e220000200800 */
[----:B------:R-:W-:Y:S01]  /*2fb0*/  LOP3.LUT R119, R127, R111, RZ, 0xfc, !PT ;  /* 0x0000006f7f777212 */ /* 0x000fe200078efcff */
[----:B------:R-:W-:-:S06]  /*2fc0*/  IMAD.WIDE.U32 R126, R106, 0x10, R112 ;  /* 0x000000106a7e7825 */ /* 0x000fcc00078e0070 */
[----:B------:R-:W1:Y:S01]  /*2fd0*/  F2F.F16.F32 R125, R125 ;  /* 0x0000007d007d7304 */ /* 0x000e620000200800 */
[----:B0-----:R-:W-:-:S07]  /*2fe0*/  LOP3.LUT R118, R110, R131, RZ, 0xfc, !PT ;  /* 0x000000836e767212 */ /* 0x001fce00078efcff */
[----:B------:R-:W0:Y:S01]  /*2ff0*/  F2F.F16.F32 R124, R121 ;  /* 0x00000079007c7304 */ /* 0x000e220000200800 */
[----:B-1----:R-:W-:-:S07]  /*3000*/  LOP3.LUT R116, R116, R125, RZ, 0xfc, !PT ;  /* 0x0000007d74747212 */ /* 0x002fce00078efcff */
[----:B------:R-:W-:Y:S01]  /*3010*/  F2F.F16.F32 R145, R115 ;  /* 0x0000007300917304 */ /* 0x000fe20000200800 */
[----:B0-----:R-:W-:-:S07]  /*3020*/  IMAD.WIDE.U32 R110, R124, 0x10000, RZ ;  /* 0x000100007c6e7825 */ /* 0x001fce00078e00ff */
[----:B------:R0:W1:Y:S01]  /*3030*/  F2F.F16.F32 R132, R114 ;  /* 0x0000007200847304 */ /* 0x0000620000200800 */
[----:B------:R-:W-:-:S07]  /*3040*/  IMAD.WIDE.U32 R124, R103, 0x10, R112 ;  /* 0x00000010677c7825 */ /* 0x000fce00078e0070 */
[----:B------:R-:W2:Y:S01]  /*3050*/  F2F.F16.F32 R143, R108 ;  /* 0x0000006c008f7304 */ /* 0x000ea20000200800 */
        /* <DEDUP_REMOVED lines=26> */
.L_x_7159:
        /* <DEDUP_REMOVED lines=47> */
[----:B------:R0:W-:Y:S01]  /*34f0*/  F2F.F16.F32 R59, R53 ;  /* 0x00000035003b7304 */ /* 0x0001e20000200800 */
[----:B------:R-:W-:Y:S01]  /*3500*/  FSEL R0, R55, RZ, P2 ;  /* 0x000000ff37007208 */ /* 0x000fe20001000000 */
[-CC-:B------:R-:W-:Y:S01]  /*3510*/  FFMA.FTZ R62, R62, R123.reuse, R124.reuse ;  /* 0x0000007b3e3e7223 */ /* 0x180fe2000001007c */
[----:B------:R-:W-:Y:S01]  /*3520*/  FSEL R57, R57, RZ, P0 ;  /* 0x000000ff39397208 */ /* 0x000fe20000000000 */
[-C--:B------:R-:W-:Y:S01]  /*3530*/  FFMA.FTZ R63, R63, R123.reuse, R124 ;  /* 0x0000007b3f3f7223 */ /* 0x080fe2000001007c */
[----:B------:R-:W-:Y:S01]  /*3540*/  LOP3.LUT P0, RZ, R126, 0xff00, RZ, 0xc0, !PT ;  /* 0x0000ff007eff7812 */ /* 0x000fe2000780c0ff */
[----:B------:R-:W-:Y:S01]  /*3550*/  FADD.FTZ R62, R121, -R62 ;  /* 0x8000003e793e7221 */ /* 0x000fe20000010000 */
[----:B------:R-:W-:Y:S01]  /*3560*/  FFMA.FTZ R118, R118, R123, R124 ;  /* 0x0000007b76767223 */ /* 0x000fe2000001007c */
[----:B------:R1:W-:Y:S01]  /*3570*/  F2F.F16.F32 R55, R52 ;  /* 0x0000003400377304 */ /* 0x0003e20000200800 */
        /* <DEDUP_REMOVED lines=19> */
[----:B------:R0:W-:Y:S01]  /*36b0*/  F2F.F16.F32 R58, R53 ;  /* 0x00000035003a7304 */ /* 0x0001e20000200800 */
        /* <DEDUP_REMOVED lines=25> */
[----:B------:R0:W-:Y:S01]  /*3850*/  F2F.F16.F32 R62, R53 ;  /* 0x00000035003e7304 */ /* 0x0001e20000200800 */
[----:B------:R-:W-:Y:S01]  /*3860*/  FMUL.FTZ R135, R135, R120 ;  /* 0x0000007887877220 */ /* 0x000fe20000410000 */
[----:B------:R-:W-:Y:S01]  /*3870*/  FSEL R63, R63, RZ, P0 ;  /* 0x000000ff3f3f7208 */ /* 0x000fe20000000000 */
[----:B------:R-:W-:Y:S01]  /*3880*/  FFMA.FTZ R67, R108, R67, R35 ;  /* 0x000000436c437223 */ /* 0x000fe20000010023 */
[----:B------:R-:W-:Y:S01]  /*3890*/  LOP3.LUT P0, RZ, R114, 0xff00, RZ, 0xc0, !PT ;  /* 0x0000ff0072ff7812 */ /* 0x000fe2000780c0ff */
[----:B------:R-:W-:Y:S01]  /*38a0*/  FADD.FTZ R70, R69, -R70 ;  /* 0x8000004645467221 */ /* 0x000fe20000010000 */
[C---:B------:R-:W-:Y:S01]  /*38b0*/  FFMA.FTZ R127, R108.reuse, R129, R38 ;  /* 0x000000816c7f7223 */ /* 0x040fe20000010026 */
[----:B------:R-:W-:Y:S01]  /*38c0*/  FFMA.FTZ R111, R111, R123, R124 ;  /* 0x0000007b6f6f7223 */ /* 0x000fe2000001007c */
[----:B------:R1:W-:Y:S01]  /*38d0*/  F2F.F16.F32 R65, R63 ;  /* 0x0000003f00417304 */ /* 0x0003e20000200800 */
[----:B0-----:R-:W-:Y:S01]  /*38e0*/  FFMA.FTZ R53, R108, R66, R43 ;  /* 0x000000426c357223 */ /* 0x001fe2000001002b */
[----:B------:R-:W-:Y:S01]  /*38f0*/  FSEL R52, R52, RZ, P0 ;  /* 0x000000ff34347208 */ /* 0x000fe20000000000 */
[-C--:B------:R-:W-:Y:S01]  /*3900*/  FMUL.FTZ R67, R67, R120.reuse ;  /* 0x0000007843437220 */ /* 0x080fe20000410000 */
[----:B------:R-:W-:Y:S01]  /*3910*/  ISETP.GE.U32.AND P0, PT, R114, 0x1000000, PT ;  /* 0x010000007200780c */ /* 0x000fe20003f06070 */
[-C--:B------:R-:W-:Y:S01]  /*3920*/  FMUL.FTZ R53, R53, R120.reuse ;  /* 0x0000007835357220 */ /* 0x080fe20000410000 */
[----:B------:R-:W-:Y:S01]  /*3930*/  FMUL.FTZ R135, R135, UR14 ;  /* 0x0000000e87877c20 */ /* 0x000fe20008410000 */
[----:B------:R-:W-:Y:S01]  /*3940*/  LOP3.LUT P2, RZ, R126, 0xff0000, RZ, 0xc0, !PT ;  /* 0x00ff00007eff7812 */ /* 0x000fe2000784c0ff */
[----:B------:R0:W-:Y:S01]  /*3950*/  F2F.F16.F32 R64, R52 ;  /* 0x0000003400407304 */ /* 0x0001e20000200800 */
[----:B-1----:R-:W-:Y:S01]  /*3960*/  FFMA.FTZ R63, R108, R71, R34 ;  /* 0x000000476c3f7223 */ /* 0x002fe20000010022 */
[----:B------:R-:W-:Y:S01]  /*3970*/  FMUL.FTZ R53, R53, UR14 ;  /* 0x0000000e35357c20 */ /* 0x000fe20008410000 */
[-C--:B------:R-:W-:Y:S01]  /*3980*/  FMUL.FTZ R127, R127, R120.reuse ;  /* 0x000000787f7f7220 */ /* 0x080fe20000410000 */
[----:B------:R-:W-:Y:S01]  /*3990*/  FADD.FTZ R111, R68, -R111 ;  /* 0x8000006f446f7221 */ /* 0x000fe20000010000 */
[----:B------:R-:W-:Y:S01]  /*39a0*/  FMUL.FTZ R63, R63, R120 ;  /* 0x000000783f3f7220 */ /* 0x000fe20000410000 */
[----:B------:R-:W-:Y:S01]  /*39b0*/  FMUL.FTZ R67, R67, UR14 ;  /* 0x0000000e43437c20 */ /* 0x000fe20008410000 */
[----:B------:R-:W-:Y:S01]  /*39c0*/  FSEL R53, R53, RZ, P0 ;  /* 0x000000ff35357208 */ /* 0x000fe20000000000 */
[----:B------:R-:W1:Y:S01]  /*39d0*/  F2F.F16.F32 R0, R0 ;  /* 0x0000000000007304 */ /* 0x000e620000200800 */
[----:B------:R-:W-:Y:S01]  /*39e0*/  FMUL.FTZ R63, R63, UR14 ;  /* 0x0000000e3f3f7c20 */ /* 0x000fe20008410000 */
[----:B------:R-:W-:Y:S01]  /*39f0*/  LOP3.LUT P0, RZ, R110, 0xff0000, RZ, 0xc0, !PT ;  /* 0x00ff00006eff7812 */ /* 0x000fe2000780c0ff */
[----:B------:R-:W-:Y:S01]  /*3a00*/  FFMA.FTZ R115, R108, R115, R42 ;  /* 0x000000736c737223 */ /* 0x000fe2000001002a */
[----:B------:R-:W-:-:S02]  /*3a10*/  FMUL.FTZ R127, R127, UR14 ;  /* 0x0000000e7f7f7c20 */ /* 0x000fc40008410000 */
[----:B0-----:R-:W-:Y:S01]  /*3a20*/  FSEL R52, R63, RZ, P0 ;  /* 0x000000ff3f347208 */ /* 0x001fe20000000000 */
[----:B------:R-:W-:Y:S01]  /*3a30*/  FFMA.FTZ R63, R108, R70, R33 ;  /* 0x000000466c3f7223 */ /* 0x000fe20000010021 */
[----:B------:R0:W-:Y:S01]  /*3a40*/  F2F.F16.F32 R131, R57 ;  /* 0x0000003900837304 */ /* 0x0001e20000200800 */
[----:B------:R-:W-:Y:S01]  /*3a50*/  ISETP.GE.U32.AND P0, PT, R110, 0x1000000, PT ;  /* 0x010000006e00780c */ /* 0x000fe20003f06070 */
[-C--:B------:R-:W-:Y:S01]  /*3a60*/  FMUL.FTZ R115, R115, R120.reuse ;  /* 0x0000007873737220 */ /* 0x080fe20000410000 */
[----:B------:R-:W-:Y:S02]  /*3a70*/  FMUL.FTZ R63, R63, R120 ;  /* 0x000000783f3f7220 */ /* 0x000fe40000410000 */
[----:B------:R-:W-:Y:S01]  /*3a80*/  FSEL R67, R67, RZ, P0 ;  /* 0x000000ff43437208 */ /* 0x000fe20000000000 */
[----:B------:R-:W-:Y:S01]  /*3a90*/  FMUL.FTZ R115, R115, UR14 ;  /* 0x0000000e73737c20 */ /* 0x000fe20008410000 */
[----:B------:R-:W-:Y:S01]  /*3aa0*/  FMUL.FTZ R63, R63, UR14 ;  /* 0x0000000e3f3f7c20 */ /* 0x000fe20008410000 */
[----:B------:R2:W-:Y:S01]  /*3ab0*/  F2F.F16.F32 R66, R53 ;  /* 0x0000003500427304 */ /* 0x0005e20000200800 */
[----:B0-----:R-:W-:-:S02]  /*3ac0*/  FSEL R57, R135, RZ, P2 ;  /* 0x000000ff87397208 */ /* 0x001fc40001000000 */
[----:B------:R-:W-:Y:S02]  /*3ad0*/  LOP3.LUT P2, RZ, R119, 0xff0000, RZ, 0xc0, !PT ;  /* 0x00ff000077ff7812 */ /* 0x000fe4000784c0ff */
[----:B------:R-:W-:Y:S02]  /*3ae0*/  LOP3.LUT P0, RZ, R110, 0xff00, RZ, 0xc0, !PT ;  /* 0x0000ff006eff7812 */ /* 0x000fe4000780c0ff */
[----:B------:R-:W-:Y:S01]  /*3af0*/  FSEL R61, R127, RZ, P2 ;  /* 0x000000ff7f3d7208 */ /* 0x000fe20001000000 */
[----:B------:R-:W0:Y:S01]  /*3b00*/  F2F.F16.F32 R57, R57 ;  /* 0x0000003900397304 */ /* 0x000e220000200800 */
[----:B--2---:R-:W-:Y:S01]  /*3b10*/  FFMA.FTZ R53, R108, R111, R32 ;  /* 0x0000006f6c357223 */ /* 0x004fe20000010020 */
[----:B------:R-:W-:Y:S02]  /*3b20*/  LOP3.LUT P2, RZ, R114, 0xff0000, RZ, 0xc0, !PT ;  /* 0x00ff000072ff7812 */ /* 0x000fe4000784c0ff */
[----:B------:R-:W-:Y:S01]  /*3b30*/  FSEL R68, R63, RZ, P0 ;  /* 0x000000ff3f447208 */ /* 0x000fe20000000000 */
[----:B------:R-:W-:Y:S01]  /*3b40*/  FMUL.FTZ R53, R53, R120 ;  /* 0x0000007835357220 */ /* 0x000fe20000410000 */
[----:B------:R-:W-:-:S02]  /*3b50*/  LOP3.LUT P0, RZ, R110, 0xff, RZ, 0xc0, !PT ;  /* 0x000000ff6eff7812 */ /* 0x000fc4000780c0ff */
[----:B------:R-:W2:Y:S01]  /*3b60*/  F2F.F16.F32 R56, R56 ;  /* 0x0000003800387304 */ /* 0x000ea20000200800 */
[----:B------:R-:W-:Y:S01]  /*3b70*/  FMUL.FTZ R63, R53, UR14 ;  /* 0x0000000e353f7c20 */ /* 0x000fe20008410000 */
[----:B------:R-:W-:Y:S02]  /*3b80*/  FSEL R115, R115, RZ, P2 ;  /* 0x000000ff73737208 */ /* 0x000fe40001000000 */
[----:B-1----:R-:W-:Y:S02]  /*3b90*/  PRMT R113, R0, 0x5410, R55 ;  /* 0x0000541000717816 */ /* 0x002fe40000000037 */
[----:B------:R-:W-:Y:S02]  /*3ba0*/  FSEL R0, R63, RZ, P0 ;  /* 0x000000ff3f007208 */ /* 0x000fe40000000000 */
[----:B------:R1:W-:Y:S01]  /*3bb0*/  F2F.F16.F32 R69, R52 ;  /* 0x0000003400457304 */ /* 0x0003e20000200800 */
[----:B0-----:R-:W-:Y:S01]  /*3bc0*/  PRMT R111, R57, 0x5410, R58 ;  /* 0x00005410396f7816 */ /* 0x001fe2000000003a */
[----:B--2---:R-:W-:-:S06]  /*3bd0*/  IMAD.WIDE.U32 R56, R56, 0x10000, RZ ;  /* 0x0001000038387825 */ /* 0x004fcc00078e00ff */
[----:B------:R-:W0:Y:S01]  /*3be0*/  F2F.F16.F32 R61, R61 ;  /* 0x0000003d003d7304 */ /* 0x000e220000200800 */
[----:B-1----:R-:W1:Y:S01]  /*3bf0*/  LDC.64 R52, c[0x0][0x468] ;  /* 0x00011a00ff347b82 */ /* 0x002e620000000a00 */
[----:B------:R-:W-:-:S06]  /*3c00*/  LOP3.LUT R63, R113, R57, RZ, 0xfc, !PT ;  /* 0x00000039713f7212 */ /* 0x000fcc00078efcff */
[----:B------:R-:W2:Y:S01]  /*3c10*/  F2F.F16.F32 R60, R60 ;  /* 0x0000003c003c7304 */ /* 0x000ea20000200800 */
[----:B0-----:R-:W-:-:S07]  /*3c20*/  PRMT R71, R61, 0x5410, R62 ;  /* 0x000054103d477816 */ /* 0x001fce000000003e */
[----:B------:R-:W0:Y:S01]  /*3c30*/  F2F.F16.F32 R68, R68 ;  /* 0x0000004400447304 */ /* 0x000e220000200800 */
[----:B------:R-:W-:Y:S01]  /*3c40*/  LOP3.LUT R62, R56, R59, RZ, 0xfc, !PT ;  /* 0x0000003b383e7212 */ /* 0x000fe200078efcff */
[----:B------:R-:W-:-:S04]  /*3c50*/  IMAD.WIDE.U32 R58, R64, 0x10000, RZ ;  /* 0x00010000403a7825 */ /* 0x000fc800078e00ff */
[----:B--2---:R-:W-:Y:S02]  /*3c60*/  IMAD.WIDE.U32 R56, R60, 0x10000, RZ ;  /* 0x000100003c387825 */ /* 0x004fe400078e00ff */
[----:B------:R-:W2:Y:S01]  /*3c70*/  F2F.F16.F32 R54, R54 ;  /* 0x0000003600367304 */ /* 0x000ea20000200800 */
[----:B------:R-:W-:Y:S01]  /*3c80*/  LOP3.LUT R58, R58, R65, RZ, 0xfc, !PT ;  /* 0x000000413a3a7212 */ /* 0x000fe200078efcff */
[----:B-1----:R-:W-:Y:S01]  /*3c90*/  IMAD.WIDE.U32 R64, R103, 0x8, R52 ;  /* 0x0000000867407825 */ /* 0x002fe200078e0034 */
[----:B------:R-:W-:-:S03]  /*3ca0*/  LOP3.LUT R57, R71, R57, RZ, 0xfc, !PT ;  /* 0x0000003947397212 */ /* 0x000fc600078efcff */
[----:B0-----:R-:W-:Y:S02]  /*3cb0*/  IMAD.WIDE.U32 R60, R68, 0x10000, RZ ;  /* 0x00010000443c7825 */ /* 0x001fe400078e00ff */
[----:B------:R-:W0:Y:S01]  /*3cc0*/  F2F.F16.F32 R70, R67 ;  /* 0x0000004300467304 */ /* 0x000e220000200800 */
[----:B------:R1:W-:Y:S01]  /*3cd0*/  STG.E.64 desc[UR4][R64.64], R62 ;  /* 0x0000003e40007986 */ /* 0x0003e2000c101b04 */
[----:B--2---:R-:W-:-:S06]  /*3ce0*/  IMAD.WIDE.U32 R54, R54, 0x10000, RZ ;  /* 0x0001000036367825 */ /* 0x004fcc00078e00ff */
[----:B------:R-:W2:Y:S01]  /*3cf0*/  F2F.F16.F32 R115, R115 ;  /* 0x0000007300737304 */ /* 0x000ea20000200800 */
[----:B------:R-:W-:Y:S02]  /*3d00*/  LOP3.LUT R55, R111, R55, RZ, 0xfc, !PT ;  /* 0x000000376f377212 */ /* 0x000fe400078efcff */
[----:B------:R-:W-:-:S05]  /*3d10*/  LOP3.LUT R54, R54, R131, RZ, 0xfc, !PT ;  /* 0x0000008336367212 */ /* 0x000fca00078efcff */
[----:B------:R-:W3:Y:S01]  /*3d20*/  F2F.F16.F32 R67, R0 ;  /* 0x0000000000437304 */ /* 0x000ee20000200800 */
[----:B0-----:R-:W-:Y:S01]  /*3d30*/  PRMT R69, R69, 0x5410, R70 ;  /* 0x0000541045457816 */ /* 0x001fe20000000046 */
[----:B------:R-:W-:-:S03]  /*3d40*/  IMAD.WIDE.U32 R70, R106, 0x8, R52 ;  /* 0x000000086a467825 */ /* 0x000fc600078e0034 */
[----:B------:R-:W-:Y:S01]  /*3d50*/  LOP3.LUT R61, R69, R61, RZ, 0xfc, !PT ;  /* 0x0000003d453d7212 */ /* 0x000fe200078efcff */
[----:B------:R-:W-:Y:S01]  /*3d60*/  IMAD.WIDE.U32 R68, R105, 0x8, R52 ;  /* 0x0000000869447825 */ /* 0x000fe200078e0034 */
[----:B--2---:R-:W-:Y:S01]  /*3d70*/  PRMT R115, R115, 0x5410, R66 ;  /* 0x0000541073737816 */ /* 0x004fe20000000042 */
[----:B------:R-:W0:Y:S03]  /*3d80*/  F2F.F16.F32 R125, R125 ;  /* 0x0000007d007d7304 */ /* 0x000e260000200800 */
        /* <DEDUP_REMOVED lines=10> */
.L_x_7162:
        /* <DEDUP_REMOVED lines=70> */
[----:B------:R-:W-:Y:S01]  /*4290*/  F2F.F16.F32 R0, R0 ;  /* 0x0000000000007304 */ /* 0x000fe20000200800 */
        /* <DEDUP_REMOVED lines=23> */
[----:B------:R0:W-:Y:S01]  /*4410*/  F2F.F16.F32 R129, R122 ;  /* 0x0000007a00817304 */ /* 0x0001e20000200800 */
        /* <DEDUP_REMOVED lines=11> */
[----:B------:R0:W-:Y:S01]  /*44d0*/  F2F.F16.F32 R118, R121 ;  /* 0x0000007900767304 */ /* 0x0001e20000200800 */
        /* <DEDUP_REMOVED lines=39> */
[----:B------:R-:W-:Y:S02]  /*4750*/  F2F.F16.F32 R134, R134 ;  /* 0x0000008600867304 */ /* 0x000fe40000200800 */
[----:B0-----:R-:W0:Y:S01]  /*4760*/  LDC.64 R122, c[0x0][0x468] ;  /* 0x00011a00ff7a7b82 */ /* 0x001e220000000a00 */
[----:B------:R-:W-:-:S05]  /*4770*/  FSEL R108, R120, RZ, P0 ;  /* 0x000000ff786c7208 */ /* 0x000fca0000000000 */
[----:B------:R-:W2:Y:S08]  /*4780*/  F2F.F16.F32 R133, R133 ;  /* 0x0000008500857304 */ /* 0x000eb00000200800 */
        /* <DEDUP_REMOVED lines=52> */
.L_x_7161:
        /* <DEDUP_REMOVED lines=45> */
.L_x_7158:
        /* <DEDUP_REMOVED lines=18> */
.L_x_7164:
        /* <DEDUP_REMOVED lines=12> */
.L_x_10909:


//--------------------- .text._ZN10layer_norm22ln_bwd_finalize_kernelINS_22Kernel_traits_finalizeILj2560E6__halfS2_fS2_fjLb0ELj1024ELj4ENS_18Kernel_traits_baseILj2560ES2_S2_fS2_fjLj1024EEEEELb0ELb0EEEvNS_9BwdParamsE --------------------------
	.section	.text._ZN10layer_norm22ln_bwd_finalize_kernelINS_22Kernel_traits_finalizeILj2560E6__halfS2_fS2_fjLb0ELj1024ELj4ENS_18Kernel_traits_baseILj2560ES2_S2_fS2_fjLj1024EEEEELb0ELb0EEEvNS_9BwdParamsE,"ax",@progbits
	.align	128
        .global         _ZN10layer_norm22ln_bwd_finalize_kernelINS_22Kernel_traits_finalizeILj2560E6__halfS2_fS2_fjLb0ELj1024ELj4ENS_18Kernel_traits_baseILj2560ES2_S2_fS2_fjLj1024EEEEELb0ELb0EEEvNS_9BwdParamsE
        .type           _ZN10layer_norm22ln_bwd_finalize_kernelINS_22Kernel_traits_finalizeILj2560E6__halfS2_fS2_fjLb0ELj1024ELj4ENS_18Kernel_traits_baseILj2560ES2_S2_fS2_fjLj1024EEEEELb0ELb0EEEvNS_9BwdParamsE,@function
        .size           _ZN10layer_norm22ln_bwd_finalize_kernelINS_22Kernel_traits_finalizeILj2560E6__halfS2_fS2_fjLb0ELj1024ELj4ENS_18Kernel_traits_baseILj2560ES2_S2_fS2_fjLj1024EEEEELb0ELb0EEEvNS_9BwdParamsE,(.L_x_10910 - _ZN10layer_norm22ln_bwd_finalize_kernelINS_22Kernel_traits_finalizeILj2560E6__halfS2_fS2_fjLb0ELj1024ELj4ENS_18Kernel_traits_baseILj2560ES2_S2_fS2_fjLj1024EEEEELb0ELb0EEEvNS_9BwdParamsE)
        .other          _ZN10layer_norm22ln_bwd_finalize_kernelINS_22Kernel_traits_finalizeILj2560E6__halfS2_fS2_fjLb0ELj1024ELj4ENS_18Kernel_traits_baseILj2560ES2_S2_fS2_fjLj1024EEEEELb0ELb0EEEvNS_9BwdParamsE,@"STO_CUDA_ENTRY STV_DEFAULT"
_ZN10layer_norm22ln_bwd_finalize_kernelINS_22Kernel_traits_finalizeILj2560E6__halfS2_fS2_fjLb0ELj1024ELj4ENS_18Kernel_traits_baseILj2560ES2_S2_fS2_fjLj1024EEEEELb0ELb0EEEvNS_9BwdParamsE:
.text._ZN10layer_norm22ln_bwd_finalize_kernelINS_22Kernel_traits_finalizeILj2560E6__halfS2_fS2_fjLb0ELj1024ELj4ENS_18Kernel_traits_baseILj2560ES2_S2_fS2_fjLj1024EEEEELb0ELb0EEEvNS_9BwdParamsE:
        /* <DEDUP_REMOVED lines=82> */
.L_x_7169:
        /* <DEDUP_REMOVED lines=118> */
.L_x_7168:
[----:B------:R-:W-:Y:S05]  /*0c80*/  BSYNC.RECONVERGENT B1 ;  /* 0x0000000000017941 */ /* 0x000fea0003800200 */
.L_x_7167:
        /* <DEDUP_REMOVED lines=75> */
.L_x_7171:
[----:B------:R-:W-:Y:S05]  /*1140*/  BSYNC.RECONVERGENT B1 ;  /* 0x0000000000017941 */ /* 0x000fea0003800200 */
.L_x_7170:
        /* <DEDUP_REMOVED lines=37> */
.L_x_7173:
[----:B------:R-:W-:Y:S05]  /*13a0*/  BSYNC.RECONVERGENT B1 ;  /* 0x0000000000017941 */ /* 0x000fea0003800200 */
.L_x_7172:
[----:B------:R-:W-:Y:S05]  /*13b0*/  @!P1 BRA `(.L_x_7166) ;  /* 0x0000000000409947 */ /* 0x000fea0003800000 */
[----:B------:R-:W0:Y:S01]  /*13c0*/  LDC.64 R10, c[0x0][0x440] ;  /* 0x00011000ff0a7b82 */ /* 0x000e220000000a00 */
[----:B------:R-:W-:Y:S01]  /*13d0*/  IMAD R59, R0, R56, R59 ;  /* 0x00000038003b7224 */ /* 0x000fe200078e023b */
[----:B------:R-:W-:Y:S02]  /*13e0*/  LOP3.LUT R8, R8, 0x1f, RZ, 0xc0, !PT ;  /* 0x0000001f08087812 */ /* 0x000fe400078ec0ff */
[----:B------:R-:W-:Y:S02]  /*13f0*/  IADD3 R9, PT, PT, -R9, RZ, RZ ;  /* 0x000000ff09097210 */ /* 0x000fe40007ffe1ff */
[----:B------:R-:W-:Y:S02]  /*1400*/  IADD3 R59, PT, PT, R8, R59, RZ ;  /* 0x0000003b083b7210 */ /* 0x000fe40007ffe0ff */
[----:B------:R-:W1:Y:S05]  /*1410*/  LDC.64 R12, c[0x0][0x448] ;  /* 0x00011200ff0c7b82 */ /* 0x000e6a0000000a00 */
.L_x_7174:
        /* <DEDUP_REMOVED lines=10> */
.L_x_7166:
[----:B------:R-:W-:Y:S05]  /*14c0*/  BSYNC.RECONVERGENT B0 ;  /* 0x0000000000007941 */ /* 0x000fea0003800200 */
.L_x_7165:
        /* <DEDUP_REMOVED lines=59> */
.L_x_7175:
        /* <DEDUP_REMOVED lines=16> */
.L_x_10910:


//--------------------- .text._ZN10layer_norm13ln_bwd_kernelINS_13Kernel_traitsI6__halfS2_fS2_fjLj2560ELj1ELj1ELj4ELj8ENS_18Kernel_traits_baseILj2560ES2_S2_fS2_fjLj128EEEEELb1ELb0ELb1ELb0EEEvNS_9BwdParamsE --------------------------
	.section	.text._ZN10layer_norm13ln_bwd_kernelINS_13Kernel_traitsI6__halfS2_fS2_fjLj2560ELj1ELj1ELj4ELj8ENS_18Kernel_traits_baseILj2560ES2_S2_fS2_fjLj128EEEEELb1ELb0ELb1ELb0EEEvNS_9BwdParamsE,"ax",@progbits
	.align	128
        .global         _ZN10layer_norm13ln_bwd_kernelINS_13Kernel_traitsI6__halfS2_fS2_fjLj2560ELj1ELj1ELj4ELj8ENS_18Kernel_traits_baseILj2560ES2_S2_fS2_fjLj128EEEEELb1ELb0ELb1ELb0EEEvNS_9BwdParamsE
        .type           _ZN10layer_norm13ln_bwd_kernelINS_13Kernel_traitsI6__halfS2_fS2_fjLj2560ELj1ELj1ELj4ELj8ENS_18Kernel_traits_baseILj2560ES2_S2_fS2_fjLj128EEEEELb1ELb0ELb1ELb0EEEvNS_9BwdParamsE,@function
        .size           _ZN10layer_norm13ln_bwd_kernelINS_13Kernel_traitsI6__halfS2_fS2_fjLj2560ELj1ELj1ELj4ELj8ENS_18Kernel_traits_baseILj2560ES2_S2_fS2_fjLj128EEEEELb1ELb0ELb1ELb0EEEvNS_9BwdParamsE,(.L_x_10911 - _ZN10layer_norm13ln_bwd_kernelINS_13Kernel_traitsI6__halfS2_fS2_fjLj2560ELj1ELj1ELj4ELj8ENS_18Kernel_traits_baseILj2560ES2_S2_fS2_fjLj128EEEEELb1ELb0ELb1ELb0EEEvNS_9BwdParamsE)
        .other          _ZN10layer_norm13ln_bwd_kernelINS_13Kernel_traitsI6__halfS2_fS2_fjLj2560ELj1ELj1ELj4ELj8ENS_18Kernel_traits_baseILj2560ES2_S2_fS2_fjLj128EEEEELb1ELb0ELb1ELb0EEEvNS_9BwdParamsE,@"STO_CUDA_ENTRY STV_DEFAULT"
_ZN10layer_norm13ln_bwd_kernelINS_13Kernel_traitsI6__halfS2_fS2_fjLj2560ELj1ELj1ELj4ELj8ENS_18Kernel_traits_baseILj2560ES2_S2_fS2_fjLj128EEEEELb1ELb0ELb1ELb0EEEvNS_9BwdParamsE:
.text._ZN10layer_norm13ln_bwd_kernelINS_13Kernel_traitsI6__halfS2_fS2_fjLj2560ELj1ELj1ELj4ELj8ENS_18Kernel_traits_baseILj2560ES2_S2_fS2_fjLj128EEEEELb1ELb0ELb1ELb0EEEvNS_9BwdParamsE:
        /* <DEDUP_REMOVED lines=60> */
[--C-:B------:R-:W-:Y:S01]  /*03c0*/  IMAD.MOV.U32 R4, RZ, RZ, R7.reuse ;  /* 0x000000ffff047224 */ /* 0x100fe200078e0007 */
[--C-:B------:R-:W-:Y:S01]  /*03d0*/  SHF.R.U64 R3, R6, 0x10, R7.reuse ;  /* 0x0000001006037819 */ /* 0x100fe20000001207 */
[----:B------:R-:W-:Y:S01]  /*03e0*/  IMAD.MOV.U32 R140, RZ, RZ, R8 ;  /* 0x000000ffff8c7224 */ /* 0x000fe200078e0008 */
[----:B------:R-:W-:Y:S01]  /*03f0*/  SHF.R.U32.HI R10, RZ, 0x10, R7 ;  /* 0x00000010ff0a7819 */ /* 0x000fe20000011607 */
[----:B------:R-:W-:Y:S01]  /*0400*/  IMAD.MOV.U32 R142, RZ, RZ, R12 ;  /* 0x000000ffff8e7224 */ /* 0x000fe200078e000c */
[----:B------:R-:W-:Y:S01]  /*0410*/  SHF.R.U64 R5, R8, 0x10, R9 ;  /* 0x0000001008057819 */ /* 0x000fe20000001209 */
[----:B------:R-:W-:Y:S01]  /*0420*/  IMAD.MOV.U32 R144, RZ, RZ, R13 ;  /* 0x000000ffff907224 */ /* 0x000fe200078e000d */
[----:B------:R-:W-:Y:S01]  /*0430*/  MOV R141, R9 ;  /* 0x00000009008d7202 */ /* 0x000fe20000000f00 */
[----:B------:R-:W-:Y:S01]  /*0440*/  IMAD.MOV.U32 R147, RZ, RZ, R17 ;  /* 0x000000ffff937224 */ /* 0x000fe200078e0011 */
[----:B------:R-:W-:-:S02]  /*0450*/  SHF.R.U32.HI R6, RZ, 0x10, R9 ;  /* 0x00000010ff067819 */ /* 0x000fc40000011609 */
[----:B------:R-:W-:Y:S02]  /*0460*/  CS2R R68, SRZ ;  /* 0x0000000000447805 */ /* 0x000fe4000001ff00 */
[--C-:B------:R-:W-:Y:S02]  /*0470*/  SHF.R.U64 R7, R12, 0x10, R13.reuse ;  /* 0x000000100c077819 */ /* 0x100fe4000000120d */
[----:B------:R-:W-:Y:S02]  /*0480*/  CS2R R70, SRZ ;  /* 0x0000000000467805 */ /* 0x000fe4000001ff00 */
[----:B------:R-:W-:Y:S02]  /*0490*/  SHF.R.U32.HI R8, RZ, 0x10, R13 ;  /* 0x00000010ff087819 */ /* 0x000fe4000001160d */
[----:B------:R-:W-:Y:S02]  /*04a0*/  CS2R R64, SRZ ;  /* 0x0000000000407805 */ /* 0x000fe4000001ff00 */
[----:B------:R-:W-:-:S02]  /*04b0*/  SHF.R.U64 R9, R16, 0x10, R17 ;  /* 0x0000001010097819 */ /* 0x000fc40000001211 */
[----:B------:R-:W-:Y:S02]  /*04c0*/  CS2R R66, SRZ ;  /* 0x0000000000427805 */ /* 0x000fe4000001ff00 */
[----:B------:R-:W-:Y:S02]  /*04d0*/  PRMT R7, R7, 0x5410, R2 ;  /* 0x0000541007077816 */ /* 0x000fe40000000002 */
[----:B------:R-:W-:Y:S02]  /*04e0*/  CS2R R60, SRZ ;  /* 0x00000000003c7805 */ /* 0x000fe4000001ff00 */
[----:B------:R-:W-:Y:S02]  /*04f0*/  MOV R146, R16 ;  /* 0x0000001000927202 */ /* 0x000fe40000000f00 */
[----:B------:R-:W-:Y:S02]  /*0500*/  CS2R R62, SRZ ;  /* 0x00000000003e7805 */ /* 0x000fe4000001ff00 */
[----:B------:R-:W-:-:S02]  /*0510*/  SHF.R.U32.HI R11, RZ, 0x10, R17 ;  /* 0x00000010ff0b7819 */ /* 0x000fc40000011611 */
[----:B------:R-:W-:Y:S02]  /*0520*/  CS2R R56, SRZ ;  /* 0x0000000000387805 */ /* 0x000fe4000001ff00 */
[----:B------:R-:W-:Y:S02]  /*0530*/  PRMT R8, R8, 0x5410, R3 ;  /* 0x0000541008087816 */ /* 0x000fe40000000003 */
[----:B------:R-:W-:Y:S02]  /*0540*/  CS2R R58, SRZ ;  /* 0x00000000003a7805 */ /* 0x000fe4000001ff00 */
[----:B------:R-:W-:Y:S02]  /*0550*/  PRMT R9, R9, 0x5410, R4 ;  /* 0x0000541009097816 */ /* 0x000fe40000000004 */
[----:B------:R-:W-:Y:S02]  /*0560*/  CS2R R52, SRZ ;  /* 0x0000000000347805 */ /* 0x000fe4000001ff00 */
[----:B------:R-:W-:-:S02]  /*0570*/  SHF.R.U64 R148, R110, 0x10, R111 ;  /* 0x000000106e947819 */ /* 0x000fc4000000126f */
        /* <DEDUP_REMOVED lines=30> */
.L_x_7240:
[----:B0-----:R-:W-:-:S06]  /*0760*/  UIMAD.WIDE UR6, UR9, 0x4, UR18 ;  /* 0x00000004090678a5 */ /* 0x001fcc000f8e0212 */
[----:B-1-3--:R-:W-:Y:S01]  /*0770*/  IMAD.U32 R90, RZ, RZ, UR6 ;  /* 0x00000006ff5a7e24 */ /* 0x00afe2000f8e00ff */
[----:B------:R-:W-:Y:S01]  /*0780*/  MOV R91, UR7 ;  /* 0x00000007005b7c02 */ /* 0x000fe20008000f00 */
[----:B------:R-:W-:-:S04]  /*0790*/  UIMAD.WIDE UR6, UR9, 0x4, UR14 ;  /* 0x00000004090678a5 */ /* 0x000fc8000f8e020e */
[----:B--2---:R-:W2:Y:S02]  /*07a0*/  LDG.E R90, desc[UR10][R90.64] ;  /* 0x0000000a5a5a7981 */ /* 0x004ea4000c1e1900 */
        /* <DEDUP_REMOVED lines=13> */
[----:B------:R-:W-:Y:S01]  /*0880*/  MOV R89, UR7 ;  /* 0x0000000700597c02 */ /* 0x000fe20008000f00 */
[----:B------:R-:W-:-:S05]  /*0890*/  IMAD.U32 R88, RZ, RZ, UR6 ;  /* 0x00000006ff587e24 */ /* 0x000fca000f8e00ff */
[----:B------:R0:W2:Y:S01]  /*08a0*/  LDG.E R89, desc[UR10][R88.64] ;  /* 0x0000000a58597981 */ /* 0x0000a2000c1e1900 */
[----:B-----5:R-:W-:Y:S01]  /*08b0*/  ISETP.GE.AND P4, PT, R133, 0x1, PT ;  /* 0x000000018500780c */ /* 0x020fe20003f86270 */
[----:B------:R-:W-:Y:S01]  /*08c0*/  UIADD3 UR6, UPT, UPT, UR30, -0x1, URZ ;  /* 0xffffffff1e067890 */ /* 0x000fe2000fffe0ff */
[C---:B------:R-:W-:Y:S01]  /*08d0*/  ISETP.GE.U32.AND P3, PT, R0.reuse, 0x80, PT ;  /* 0x000000800000780c */ /* 0x040fe20003f66070 */
[----:B------:R-:W-:Y:S01]  /*08e0*/  HFMA2 R127, -RZ, RZ, 0, 0 ;  /* 0x00000000ff7f7431 */ /* 0x000fe200000001ff */
[C---:B------:R-:W-:Y:S01]  /*08f0*/  ISETP.GE.U32.AND P6, PT, R0.reuse, 0x280, PT ;  /* 0x000002800000780c */ /* 0x040fe20003fc6070 */
[----:B------:R-:W-:Y:S01]  /*0900*/  BSSY.RECONVERGENT B1, `(.L_x_7179) ;  /* 0x0000052000017945 */ /* 0x000fe20003800200 */
[----:B-1----:R-:W-:Y:S01]  /*0910*/  ISETP.NE.AND P5, PT, RZ, UR27, PT ;  /* 0x0000001bff007c0c */ /* 0x002fe2000bfa5270 */
[----:B------:R-:W-:Y:S01]  /*0920*/  IMAD.U32 R91, RZ, RZ, UR6 ;  /* 0x00000006ff5b7e24 */ /* 0x000fe2000f8e00ff */
[----:B------:R-:W-:Y:S01]  /*0930*/  UIMAD UR6, UR9, UR8, URZ ;  /* 0x00000008090672a4 */ /* 0x000fe2000f8e02ff */
[----:B------:R-:W-:-:S02]  /*0940*/  ISETP.GE.U32.AND P0, PT, R0, 0x100, PT ;  /* 0x000001000000780c */ /* 0x000fc40003f06070 */
[----:B------:R-:W-:Y:S02]  /*0950*/  CS2R R136, SRZ ;  /* 0x0000000000887805 */ /* 0x000fe4000001ff00 */
[C---:B------:R-:W-:Y:S01]  /*0960*/  ISETP.GE.U32.AND P1, PT, R0.reuse, 0x180, PT ;  /* 0x000001800000780c */ /* 0x040fe20003f26070 */
[----:B------:R-:W-:Y:S01]  /*0970*/  USHF.R.S32.HI UR7, URZ, 0x1f, UR6 ;  /* 0x0000001fff077899 */ /* 0x000fe20008011406 */
[----:B------:R-:W-:Y:S01]  /*0980*/  @P4 VIADD R11, R133, 0xffffffff ;  /* 0xffffffff850b4836 */ /* 0x000fe20000000000 */
[----:B------:R-:W-:Y:S02]  /*0990*/  ISETP.GE.U32.AND P2, PT, R0, 0x200, PT ;  /* 0x000002000000780c */ /* 0x000fe40003f46070 */
[----:B------:R-:W-:Y:S01]  /*09a0*/  ULEA.HI UR7, UR7, UR6, URZ, 0x2 ;  /* 0x0000000607077291 */ /* 0x000fe2000f8f10ff */
[----:B------:R-:W-:Y:S02]  /*09b0*/  @P4 IMAD R90, R11, UR8, RZ ;  /* 0x000000080b5a4c24 */ /* 0x000fe4000f8e02ff */
[----:B------:R-:W-:-:S03]  /*09c0*/  IMAD R11, R91, UR8, RZ ;  /* 0x000000085b0b7c24 */ /* 0x000fc6000f8e02ff */
[----:B------:R-:W-:Y:S02]  /*09d0*/  @P4 SHF.R.S32.HI R91, RZ, 0x1f, R90 ;  /* 0x0000001fff5b4819 */ /* 0x000fe4000001145a */
[----:B0-----:R-:W-:Y:S02]  /*09e0*/  SHF.R.S32.HI R88, RZ, 0x1f, R11 ;  /* 0x0000001fff587819 */ /* 0x001fe4000001140b */
[----:B------:R-:W-:Y:S02]  /*09f0*/  @P4 LEA.HI R91, R91, R90, RZ, 0x2 ;  /* 0x0000005a5b5b4211 */ /* 0x000fe400078f10ff */
[----:B------:R-:W-:Y:S02]  /*0a00*/  LEA.HI R11, R88, R11, RZ, 0x2 ;  /* 0x0000000b580b7211 */ /* 0x000fe400078f10ff */
[-C--:B------:R-:W-:Y:S01]  /*0a10*/  @P4 LEA.HI.SX32 R127, R91, R126.reuse, 0x1e ;  /* 0x0000007e5b7f4211 */ /* 0x080fe200078ff2ff */
[----:B------:R-:W-:Y:S01]  /*0a20*/  IMAD.U32 R91, RZ, RZ, UR7 ;  /* 0x00000007ff5b7e24 */ /* 0x000fe2000f8e00ff */
[----:B------:R-:W-:-:S02]  /*0a30*/  LEA.HI.SX32 R129, R11, R126, 0x1e ;  /* 0x0000007e0b817211 */ /* 0x000fc400078ff2ff */
[----:B------:R-:W-:Y:S02]  /*0a40*/  P2R R11, PR, RZ, 0x40 ;  /* 0x00000040ff0b7803 */ /* 0x000fe40000000000 */
[----:B------:R-:W-:-:S05]  /*0a50*/  LEA.HI.SX32 R132, R91, R126, 0x1e ;  /* 0x0000007e5b847211 */ /* 0x000fca00078ff2ff */
[----:B------:R-:W-:Y:S01]  /*0a60*/  IMAD.MOV.U32 R128, RZ, RZ, R132 ;  /* 0x000000ffff807224 */ /* 0x000fe200078e0084 */
[----:B--2---:R-:W-:Y:S01]  /*0a70*/  FSEL R126, R89, RZ, !P5 ;  /* 0x000000ff597e7208 */ /* 0x004fe20006800000 */
[----:B------:R-:W-:Y:S06]  /*0a80*/  @!P3 BRA `(.L_x_7180) ;  /* 0x0000000000e4b947 */ /* 0x000fec0003800000 */
[----:B------:R-:W0:Y:S08]  /*0a90*/  LDC.64 R88, c[0x0][0x428] ;  /* 0x00010a00ff587b82 */ /* 0x000e300000000a00 */
[----:B------:R-:W1:Y:S01]  /*0aa0*/  LDC.64 R12, c[0x0][0x3a8] ;  /* 0x0000ea00ff0c7b82 */ /* 0x000e620000000a00 */
[----:B----4-:R-:W-:-:S07]  /*0ab0*/  ISETP.NE.U32.AND P5, PT, RZ, UR22, PT ;  /* 0x00000016ff007c0c */ /* 0x010fce000bfa5070 */
[----:B------:R-:W2:Y:S01]  /*0ac0*/  LDC.64 R92, c[0x0][0x3b0] ;  /* 0x0000ec00ff5c7b82 */ /* 0x000ea20000000a00 */
[----:B0-----:R-:W-:-:S06]  /*0ad0*/  IMAD.WIDE.U32 R88, R129, 0x8, R88 ;  /* 0x0000000881587825 */ /* 0x001fcc00078e0058 */
[----:B------:R-:W3:Y:S01]  /*0ae0*/  LDG.E.64 R88, desc[UR10][R88.64] ;  /* 0x0000000a58587981 */ /* 0x000ee2000c1e1b00 */
[----:B-1----:R-:W-:-:S06]  /*0af0*/  IMAD.WIDE.U32 R12, R128, 0x10, R12 ;  /* 0x00000010800c7825 */ /* 0x002fcc00078e000c */
[----:B------:R-:W4:Y:S01]  /*0b00*/  LDG.E.128 R12, desc[UR10][R12.64] ;  /* 0x0000000a0c0c7981 */ /* 0x000f22000c1e1d00 */
[----:B------:R-:W-:-:S13]  /*0b10*/  ISETP.NE.AND.EX P5, PT, RZ, UR23, PT, P5 ;  /* 0x00000017ff007c0c */ /* 0x000fda000bfa5350 */
[----:B------:R-:W0:Y:S01]  /*0b20*/  @P5 LDC.64 R90, c[0x0][0x438] ;  /* 0x00010e00ff5a5b82 */ /* 0x000e220000000a00 */
[----:B--2---:R-:W-:-:S04]  /*0b30*/  IMAD.WIDE.U32 R92, R127, 0x4, R92 ;  /* 0x000000047f5c7825 */ /* 0x004fc800078e005c */
[----:B------:R-:W-:Y:S01]  /*0b40*/  HADD2.F32 R123, -RZ, R110.H0_H0 ;  /* 0x2000006eff7b7230 */ /* 0x000fe20000004100 */
[----:B------:R1:W5:Y:S01]  /*0b50*/  LDG.E R2, desc[UR10][R92.64] ;  /* 0x0000000a5c027981 */ /* 0x000362000c1e1900 */
[----:B0-----:R-:W-:-:S05]  /*0b60*/  @P5 IMAD.WIDE.U32 R90, R128, 0x10, R90 ;  /* 0x00000010805a5825 */ /* 0x001fca00078e005a */
[----:B------:R0:W5:Y:S01]  /*0b70*/  @P5 LDG.E.128 R28, desc[UR10][R90.64] ;  /* 0x0000000a5a1c5981 */ /* 0x000162000c1e1d00 */
[----:B------:R-:W-:Y:S01]  /*0b80*/  VIADD R127, R127, 0x80 ;  /* 0x000000807f7f7836 */ /* 0x000fe20000000000 */
[----:B------:R-:W-:Y:S01]  /*0b90*/  IADD3 R129, PT, PT, R129, 0x80, RZ ;  /* 0x0000008081817810 */ /* 0x000fe20007ffe0ff */
[----:B------:R-:W-:Y:S01]  /*0ba0*/  VIADD R128, R128, 0x80 ;  /* 0x0000008080807836 */ /* 0x000fe20000000000 */
[----:B---3--:R-:W-:Y:S01]  /*0bb0*/  MOV R16, R88 ;  /* 0x0000005800107202 */ /* 0x008fe20000000f00 */
[--C-:B------:R-:W-:Y:S01]  /*0bc0*/  IMAD.MOV.U32 R94, RZ, RZ, R89.reuse ;  /* 0x000000ffff5e7224 */ /* 0x100fe200078e0059 */
[----:B------:R-:W-:-:S03]  /*0bd0*/  SHF.R.U64 R124, R88, 0x10, R89 ;  /* 0x00000010587c7819 */ /* 0x000fc60000001259 */
[----:B------:R-:W-:Y:S02]  /*0be0*/  HADD2.F32 R16, -RZ, R16.H0_H0 ;  /* 0x20000010ff107230 */ /* 0x000fe40000004100 */
[C---:B----4-:R-:W-:Y:S01]  /*0bf0*/  FADD.FTZ R12, -R126.reuse, R12 ;  /* 0x0000000c7e0c7221 */ /* 0x050fe20000010100 */
[C---:B------:R-:W-:Y:S01]  /*0c00*/  FADD.FTZ R13, -R126.reuse, R13 ;  /* 0x0000000d7e0d7221 */ /* 0x040fe20000010100 */
[----:B------:R-:W-:Y:S02]  /*0c10*/  FADD.FTZ R88, -R126, R14 ;  /* 0x0000000e7e587221 */ /* 0x000fe40000010100 */
[----:B------:R-:W-:Y:S01]  /*0c20*/  FMUL.FTZ R125, R12, UR29 ;  /* 0x0000001d0c7d7c20 */ /* 0x000fe20008410000 */
[----:B-1----:R-:W-:Y:S01]  /*0c30*/  FADD.FTZ R92, -R126, R15 ;  /* 0x0000000f7e5c7221 */ /* 0x002fe20000010100 */
[----:B------:R-:W-:Y:S01]  /*0c40*/  SHF.R.U32.HI R95, RZ, 0x10, R89 ;  /* 0x00000010ff5f7819 */ /* 0x000fe20000011659 */
[----:B------:R-:W-:Y:S02]  /*0c50*/  HADD2.F32 R14, -RZ, R148.H0_H0 ;  /* 0x20000094ff0e7230 */ /* 0x000fe40000004100 */
[----:B------:R-:W-:Y:S01]  /*0c60*/  FMUL.FTZ R123, R123, R16 ;  /* 0x000000107b7b7220 */ /* 0x000fe20000410000 */
[----:B------:R-:W-:-:S02]  /*0c70*/  HADD2.F32 R15, -RZ, R124.H0_H0 ;  /* 0x2000007cff0f7230 */ /* 0x000fc40000004100 */
[----:B------:R-:W-:Y:S01]  /*0c80*/  FADD.FTZ R48, R48, R16 ;  /* 0x0000001030307221 */ /* 0x000fe20000010000 */
[----:B------:R-:W-:Y:S01]  /*0c90*/  FFMA.FTZ R68, R125, R16, R68 ;  /* 0x000000107d447223 */ /* 0x000fe20000010044 */
[----:B------:R-:W-:Y:S02]  /*0ca0*/  HADD2.F32 R16, -RZ, R111.H0_H0 ;  /* 0x2000006fff107230 */ /* 0x000fe40000004100 */
[----:B------:R-:W-:Y:S01]  /*0cb0*/  FMUL.FTZ R124, R13, UR29 ;  /* 0x0000001d0d7c7c20 */ /* 0x000fe20008410000 */
[----:B------:R-:W-:Y:S02]  /*0cc0*/  HADD2.F32 R89, -RZ, R94.H0_H0 ;  /* 0x2000005eff597230 */ /* 0x000fe40000004100 */
[----:B------:R-:W-:Y:S01]  /*0cd0*/  FMUL.FTZ R13, R88, UR29 ;  /* 0x0000001d580d7c20 */ /* 0x000fe20008410000 */
[----:B------:R-:W-:Y:S01]  /*0ce0*/  FMUL.FTZ R12, R14, R15 ;  /* 0x0000000f0e0c7220 */ /* 0x000fe20000410000 */
[----:B------:R-:W-:Y:S01]  /*0cf0*/  FADD.FTZ R49, R49, R15 ;  /* 0x0000000f31317221 */ /* 0x000fe20000010000 */
[-C--:B------:R-:W-:Y:S01]  /*0d00*/  FMUL.FTZ R14, R16, R89.reuse ;  /* 0x00000059100e7220 */ /* 0x080fe20000410000 */
[----:B------:R-:W-:Y:S01]  /*0d10*/  FADD.FTZ R50, R50, R89 ;  /* 0x0000005932327221 */ /* 0x000fe20000010000 */
[----:B------:R-:W-:Y:S01]  /*0d20*/  FFMA.FTZ R70, R13, R89, R70 ;  /* 0x000000590d467223 */ /* 0x000fe20000010046 */
[----:B------:R-:W-:Y:S01]  /*0d30*/  FADD.FTZ R89, RZ, R123 ;  /* 0x0000007bff597221 */ /* 0x000fe20000010000 */
[----:B------:R-:W-:Y:S01]  /*0d40*/  FFMA.FTZ R69, R124, R15, R69 ;  /* 0x0000000f7c457223 */ /* 0x000fe20000010045 */
[----:B0-----:R-:W-:Y:S01]  /*0d50*/  FFMA.FTZ R91, R125, R123, RZ ;  /* 0x0000007b7d5b7223 */ /* 0x001fe200000100ff */
[----:B------:R-:W-:-:S02]  /*0d60*/  HADD2.F32 R15, -RZ, R148.H1_H1 ;  /* 0x30000094ff0f7230 */ /* 0x000fc40000004100 */
[----:B------:R-:W-:Y:S01]  /*0d70*/  FMUL.FTZ R16, R92, UR29 ;  /* 0x0000001d5c107c20 */ /* 0x000fe20008410000 */
        /* <DEDUP_REMOVED lines=10> */
.L_x_7180:
[----:B----4-:R-:W-:Y:S05]  /*0e20*/  BSYNC.RECONVERGENT B1 ;  /* 0x0000000000017941 */ /* 0x010fea0003800200 */
.L_x_7179:
        /* <DEDUP_REMOVED lines=16> */
[----:B-1----:R-:W-:Y:S02]  /*0f30*/  HADD2.F32 R90, -RZ, R10.H1_H1 ;  /* 0x3000000aff5a7230 */ /* 0x002fe40000004100 */
[----:B0-----:R-:W-:Y:S01]  /*0f40*/  HADD2.F32 R19, -RZ, R8.H1_H1 ;  /* 0x30000008ff137230 */ /* 0x001fe20000004100 */
[----:B------:R-:W-:Y:S01]  /*0f50*/  IADD3 R128, PT, PT, R128, 0x80, RZ ;  /* 0x0000008080807810 */ /* 0x000fe20007ffe0ff */
[----:B------:R-:W-:Y:S02]  /*0f60*/  VIADD R127, R127, 0x80 ;  /* 0x000000807f7f7836 */ /* 0x000fe40000000000 */
[----:B------:R-:W-:Y:S02]  /*0f70*/  VIADD R129, R129, 0x80 ;  /* 0x0000008081817836 */ /* 0x000fe40000000000 */
[----:B---3--:R-:W-:Y:S01]  /*0f80*/  IMAD.MOV.U32 R17, RZ, RZ, R88 ;  /* 0x000000ffff117224 */ /* 0x008fe200078e0058 */
[----:B------:R-:W-:-:S02]  /*0f90*/  SHF.R.U64 R94, R88, 0x10, R89 ;  /* 0x00000010585e7819 */ /* 0x000fc40000001259 */
[----:B------:R-:W-:Y:S02]  /*0fa0*/  MOV R92, R89 ;  /* 0x00000059005c7202 */ /* 0x000fe40000000f00 */
[----:B------:R-:W-:Y:S01]  /*0fb0*/  SHF.R.U32.HI R93, RZ, 0x10, R89 ;  /* 0x00000010ff5d7819 */ /* 0x000fe20000011659 */
[----:B------:R-:W-:Y:S02]  /*0fc0*/  HADD2.F32 R88, -RZ, R7.H1_H1 ;  /* 0x30000007ff587230 */ /* 0x000fe40000004100 */
[C---:B----4-:R-:W-:Y:S01]  /*0fd0*/  FADD.FTZ R89, -R126.reuse, R21 ;  /* 0x000000157e597221 */ /* 0x050fe20000010100 */
[----:B------:R-:W-:Y:S02]  /*0fe0*/  HADD2.F32 R21, -RZ, R17.H0_H0 ;  /* 0x20000011ff157230 */ /* 0x000fe40000004100 */
[C---:B------:R-:W-:Y:S01]  /*0ff0*/  FADD.FTZ R20, -R126.reuse, R20 ;  /* 0x000000147e147221 */ /* 0x040fe20000010100 */
[----:B------:R-:W-:Y:S01]  /*1000*/  FADD.FTZ R95, -R126, R22 ;  /* 0x000000167e5f7221 */ /* 0x000fe20000010100 */
[----:B------:R-:W-:-:S02]  /*1010*/  HADD2.F32 R22, -RZ, R94.H0_H0 ;  /* 0x2000005eff167230 */ /* 0x000fc40000004100 */
[----:B------:R-:W-:Y:S01]  /*1020*/  FMUL.FTZ R18, R88, R21 ;  /* 0x0000001558127220 */ /* 0x000fe20000410000 */
[----:B------:R-:W-:Y:S01]  /*1030*/  FMUL.FTZ R17, R20, UR29 ;  /* 0x0000001d14117c20 */ /* 0x000fe20008410000 */
[----:B------:R-:W-:Y:S01]  /*1040*/  FADD.FTZ R96, -R126, R23 ;  /* 0x000000177e607221 */ /* 0x000fe20000010100 */
[----:B------:R-:W-:Y:S02]  /*1050*/  HADD2.F32 R23, -RZ, R9.H1_H1 ;  /* 0x30000009ff177230 */ /* 0x000fe40000004100 */
[----:B------:R-:W-:Y:S01]  /*1060*/  FMUL.FTZ R20, R89, UR29 ;  /* 0x0000001d59147c20 */ /* 0x000fe20008410000 */
[----:B------:R-:W-:Y:S02]  /*1070*/  HADD2.F32 R92, -RZ, R92.H0_H0 ;  /* 0x2000005cff5c7230 */ /* 0x000fe40000004100 */
[----:B------:R-:W-:Y:S01]  /*1080*/  FMUL.FTZ R19, R19, R22 ;  /* 0x0000001613137220 */ /* 0x000fe20000410000 */
[----:B------:R-:W-:Y:S01]  /*1090*/  FADD.FTZ R88, R137, R18 ;  /* 0x0000001289587221 */ /* 0x000fe20000010000 */
[----:B------:R-:W-:Y:S01]  /*10a0*/  FFMA.FTZ R89, R17, R18, R136 ;  /* 0x0000001211597223 */ /* 0x000fe20000010088 */
[----:B------:R-:W-:-:S02]  /*10b0*/  HADD2.F32 R93, -RZ, R93.H0_H0 ;  /* 0x2000005dff5d7230 */ /* 0x000fc40000004100 */
[----:B------:R-:W-:Y:S01]  /*10c0*/  FADD.FTZ R44, R44, R21 ;  /* 0x000000152c2c7221 */ /* 0x000fe20000010000 */
[----:B------:R-:W-:Y:S01]  /*10d0*/  FFMA.FTZ R64, R17, R21, R64 ;  /* 0x0000001511407223 */ /* 0x000fe20000010040 */
[----:B------:R-:W-:Y:S01]  /*10e0*/  FADD.FTZ R45, R45, R22 ;  /* 0x000000162d2d7221 */ /* 0x000fe20000010000 */
[----:B------:R-:W-:Y:S01]  /*10f0*/  FFMA.FTZ R65, R20, R22, R65 ;  /* 0x0000001614417223 */ /* 0x000fe20000010041 */
[----:B------:R-:W-:Y:S01]  /*1100*/  FADD.FTZ R91, R88, R19 ;  /* 0x00000013585b7221 */ /* 0x000fe20000010000 */
[----:B------:R-:W-:Y:S01]  /*1110*/  FMUL.FTZ R21, R95, UR29 ;  /* 0x0000001d5f157c20 */ /* 0x000fe20008410000 */
[----:B------:R-:W-:Y:S01]  /*1120*/  FMUL.FTZ R22, R23, R92 ;  /* 0x0000005c17167220 */ /* 0x000fe20000410000 */
[----:B------:R-:W-:Y:S01]  /*1130*/  FFMA.FTZ R88, R20, R19, R89 ;  /* 0x0000001314587223 */ /* 0x000fe20000010059 */
[-C--:B------:R-:W-:Y:S01]  /*1140*/  FMUL.FTZ R23, R90, R93.reuse ;  /* 0x0000005d5a177220 */ /* 0x080fe20000410000 */
        /* <DEDUP_REMOVED lines=9> */
.L_x_7182:
[----:B------:R-:W-:Y:S05]  /*11e0*/  BSYNC.RECONVERGENT B1 ;  /* 0x0000000000017941 */ /* 0x000fea0003800200 */
.L_x_7181:
        /* <DEDUP_REMOVED lines=16> */
[----:B------:R-:W-:Y:S02]  /*12f0*/  HADD2.F32 R102, -RZ, R141.H0_H0 ;  /* 0x2000008dff667230 */ /* 0x000fe40000004100 */
[--C-:B0-----:R-:W-:Y:S01]  /*1300*/  HADD2.F32 R99, -RZ, R140.reuse.H1_H1 ;  /* 0x3000008cff637230 */ /* 0x101fe20000004100 */
[----:B------:R-:W-:Y:S01]  /*1310*/  IADD3 R127, PT, PT, R127, 0x80, RZ ;  /* 0x000000807f7f7810 */ /* 0x000fe20007ffe0ff */
[----:B------:R-:W-:Y:S02]  /*1320*/  VIADD R129, R129, 0x80 ;  /* 0x0000008081817836 */ /* 0x000fe40000000000 */
[----:B------:R-:W-:Y:S02]  /*1330*/  VIADD R128, R128, 0x80 ;  /* 0x0000008080807836 */ /* 0x000fe40000000000 */
[----:B---3--:R-:W-:Y:S01]  /*1340*/  IMAD.MOV.U32 R97, RZ, RZ, R94 ;  /* 0x000000ffff617224 */ /* 0x008fe200078e005e */
[----:B------:R-:W-:Y:S01]  /*1350*/  SHF.R.U64 R100, R94, 0x10, R95 ;  /* 0x000000105e647819 */ /* 0x000fe2000000125f */
[----:B------:R-:W-:-:S02]  /*1360*/  HADD2.F32 R94, -RZ, R140.H0_H0 ;  /* 0x2000008cff5e7230 */ /* 0x000fc40000004100 */
[----:B------:R-:W-:Y:S02]  /*1370*/  IMAD.MOV.U32 R101, RZ, RZ, R95 ;  /* 0x000000ffff657224 */ /* 0x000fe400078e005f */
[C---:B----4-:R-:W-:Y:S01]  /*1380*/  FADD.FTZ R88, -R126.reuse, R88 ;  /* 0x000000587e587221 */ /* 0x050fe20000010100 */
[----:B------:R-:W-:Y:S01]  /*1390*/  FADD.FTZ R103, -R126, R89 ;  /* 0x000000597e677221 */ /* 0x000fe20000010100 */
        /* <DEDUP_REMOVED lines=8> */
[----:B------:R-:W-:-:S02]  /*1420*/  HADD2.F32 R89, -RZ, R101.H0_H0 ;  /* 0x20000065ff597230 */ /* 0x000fc40000004100 */
[----:B------:R-:W-:Y:S01]  /*1430*/  FMUL.FTZ R101, R90, UR29 ;  /* 0x0000001d5a657c20 */ /* 0x000fe20008410000 */
[----:B------:R-:W-:Y:S01]  /*1440*/  SHF.R.U32.HI R95, RZ, 0x10, R95 ;  /* 0x00000010ff5f7819 */ /* 0x000fe2000001165f */
        /* <DEDUP_REMOVED lines=21> */
.L_x_7184:
[----:B------:R-:W-:Y:S05]  /*15a0*/  BSYNC.RECONVERGENT B1 ;  /* 0x0000000000017941 */ /* 0x000fea0003800200 */
.L_x_7183:
        /* <DEDUP_REMOVED lines=20> */
[----:B------:R-:W-:Y:S01]  /*16f0*/  VIADD R128, R128, 0x80 ;  /* 0x0000008080807836 */ /* 0x000fe20000000000 */
[----:B---3--:R-:W-:Y:S02]  /*1700*/  MOV R105, R94 ;  /* 0x0000005e00697202 */ /* 0x008fe40000000f00 */
[----:B------:R-:W-:Y:S01]  /*1710*/  SHF.R.U64 R108, R94, 0x10, R95 ;  /* 0x000000105e6c7819 */ /* 0x000fe2000000125f */
[----:B------:R-:W-:-:S02]  /*1720*/  HADD2.F32 R94, -RZ, R142.H0_H0 ;  /* 0x2000008eff5e7230 */ /* 0x000fc40000004100 */
[C---:B----4-:R-:W-:Y:S01]  /*1730*/  FADD.FTZ R88, -R126.reuse, R88 ;  /* 0x000000587e587221 */ /* 0x050fe20000010100 */
[----:B------:R-:W-:Y:S01]  /*1740*/  FADD.FTZ R113, -R126, R89 ;  /* 0x000000597e717221 */ /* 0x000fe20000010100 */
[----:B------:R-:W-:Y:S02]  /*1750*/  HADD2.F32 R89, -RZ, R105.H0_H0 ;  /* 0x20000069ff597230 */ /* 0x000fe40000004100 */
[----:B------:R-:W-:Y:S02]  /*1760*/  IMAD.MOV.U32 R109, RZ, RZ, R95 ;  /* 0x000000ffff6d7224 */ /* 0x000fe400078e005f */
        /* <DEDUP_REMOVED lines=31> */
.L_x_7186:
[----:B------:R-:W-:Y:S05]  /*1960*/  BSYNC.RECONVERGENT B1 ;  /* 0x0000000000017941 */ /* 0x000fea0003800200 */
.L_x_7185:
        /* <DEDUP_REMOVED lines=13> */
[----:B------:R-:W-:Y:S02]  /*1a40*/  HADD2.F32 R121, -RZ, R147.H1_H1 ;  /* 0x30000093ff797230 */ /* 0x000fe40000004100 */
[----:B0-----:R-:W-:-:S05]  /*1a50*/  @P5 IMAD.WIDE.U32 R116, R128, 0x10, R116 ;  /* 0x0000001080745825 */ /* 0x001fca00078e0074 */
[----:B------:R0:W5:Y:S02]  /*1a60*/  @P5 LDG.E.128 R80, desc[UR10][R116.64] ;  /* 0x0000000a74505981 */ /* 0x000164000c1e1d00 */
[--C-:B0-----:R-:W-:Y:S01]  /*1a70*/  HADD2.F32 R117, -RZ, R146.reuse.H1_H1 ;  /* 0x30000092ff757230 */ /* 0x101fe20000004100 */
[----:B---3--:R-:W-:Y:S02]  /*1a80*/  MOV R115, R92 ;  /* 0x0000005c00737202 */ /* 0x008fe40000000f00 */
[----:B------:R-:W-:Y:S01]  /*1a90*/  SHF.R.U64 R120, R92, 0x10, R93 ;  /* 0x000000105c787819 */ /* 0x000fe2000000125d */
[----:B------:R-:W-:Y:S02]  /*1aa0*/  HADD2.F32 R92, -RZ, R146.H0_H0 ;  /* 0x20000092ff5c7230 */ /* 0x000fe40000004100 */
[C---:B----4-:R-:W-:Y:S01]  /*1ab0*/  FADD.FTZ R88, -R126.reuse, R88 ;  /* 0x000000587e587221 */ /* 0x050fe20000010100 */
[----:B------:R-:W-:Y:S01]  /*1ac0*/  FADD.FTZ R118, -R126, R89 ;  /* 0x000000597e767221 */ /* 0x000fe20000010100 */
[----:B------:R-:W-:-:S02]  /*1ad0*/  HADD2.F32 R89, -RZ, R115.H0_H0 ;  /* 0x20000073ff597230 */ /* 0x000fc40000004100 */
[----:B------:R-:W-:Y:S02]  /*1ae0*/  IMAD.MOV.U32 R119, RZ, RZ, R93 ;  /* 0x000000ffff777224 */ /* 0x000fe400078e005d */
[----:B------:R-:W-:Y:S01]  /*1af0*/  FMUL.FTZ R115, R88, UR29 ;  /* 0x0000001d58737c20 */ /* 0x000fe20008410000 */
[----:B------:R-:W-:Y:S02]  /*1b00*/  HADD2.F32 R88, -RZ, R120.H0_H0 ;  /* 0x20000078ff587230 */ /* 0x000fe40000004100 */
[----:B------:R-:W-:Y:S01]  /*1b10*/  FADD.FTZ R90, -R126, R90 ;  /* 0x0000005a7e5a7221 */ /* 0x000fe20000010100 */
[----:B------:R-:W-:Y:S01]  /*1b20*/  FMUL.FTZ R118, R118, UR29 ;  /* 0x0000001d76767c20 */ /* 0x000fe20008410000 */
[----:B------:R-:W-:Y:S01]  /*1b30*/  FMUL.FTZ R116, R92, R89 ;  /* 0x000000595c747220 */ /* 0x000fe20000410000 */
[----:B------:R-:W-:Y:S01]  /*1b40*/  FADD.FTZ R122, -R126, R91 ;  /* 0x0000005b7e7a7221 */ /* 0x000fe20000010100 */
[----:B------:R-:W-:Y:S01]  /*1b50*/  HADD2.F32 R120, -RZ, R147.H0_H0 ;  /* 0x20000093ff787230 */ /* 0x000fe20000004100 */
[----:B------:R-:W-:Y:S01]  /*1b60*/  SHF.R.U32.HI R93, RZ, 0x10, R93 ;  /* 0x00000010ff5d7819 */ /* 0x000fe2000001165d */
[----:B------:R-:W-:-:S02]  /*1b70*/  HADD2.F32 R91, -RZ, R119.H0_H0 ;  /* 0x20000077ff5b7230 */ /* 0x000fc40000004100 */
[-C--:B------:R-:W-:Y:S01]  /*1b80*/  FMUL.FTZ R117, R117, R88.reuse ;  /* 0x0000005875757220 */ /* 0x080fe20000410000 */
        /* <DEDUP_REMOVED lines=22> */
.L_x_7178:
        /* <DEDUP_REMOVED lines=44> */
.L_x_7188:
        /* <DEDUP_REMOVED lines=12> */
[----:B------:R-:W5:Y:S02]  /*2070*/  @P3 LDG.E.128 R28, desc[UR10][R138.64] ;  /* 0x0000000a8a1c3981 */ /* 0x000f64000c1e1d00 */
[----:B------:R-:W0:Y:S01]  /*2080*/  @P1 LDC.64 R128, c[0x0][0x438] ;  /* 0x00010e00ff801b82 */ /* 0x000e220000000a00 */
[----:B--2---:R-:W-:-:S04]  /*2090*/  @P3 IMAD.WIDE.U32 R136, R145, 0x4, R136 ;  /* 0x0000000491883825 */ /* 0x004fc800078e0088 */
[----:B------:R-:W-:Y:S01]  /*20a0*/  @P3 VIADD R145, R145, 0x80 ;  /* 0x0000008091913836 */ /* 0x000fe20000000000 */
[----:B------:R2:W5:Y:S02]  /*20b0*/  @P3 LDG.E R2, desc[UR10][R136.64] ;  /* 0x0000000a88023981 */ /* 0x000564000c1e1900 */
[----:B------:R-:W1:Y:S01]  /*20c0*/  @P1 LDC.64 R126, c[0x0][0x3b0] ;  /* 0x0000ec00ff7e1b82 */ /* 0x000e620000000a00 */
[C---:B---3--:R-:W-:Y:S01]  /*20d0*/  @P0 IMAD.WIDE.U32 R134, R143.reuse, 0x10, R134 ;  /* 0x000000108f860825 */ /* 0x048fe200078e0086 */
[----:B------:R-:W-:-:S04]  /*20e0*/  @P0 IADD3 R143, PT, PT, R143, 0x80, RZ ;  /* 0x000000808f8f0810 */ /* 0x000fc80007ffe0ff */
[----:B------:R3:W5:Y:S02]  /*20f0*/  @P0 LDG.E.128 R24, desc[UR10][R134.64] ;  /* 0x0000000a86180981 */ /* 0x000764000c1e1d00 */
[----:B------:R-:W2:Y:S01]  /*2100*/  @P2 LDC.64 R92, c[0x0][0x3b0] ;  /* 0x0000ec00ff5c2b82 */ /* 0x000ea20000000a00 */
[----:B----4-:R-:W-:-:S04]  /*2110*/  @P0 IMAD.WIDE.U32 R130, R145, 0x4, R130 ;  /* 0x0000000491820825 */ /* 0x010fc800078e0082 */
[----:B------:R-:W-:Y:S01]  /*2120*/  @P0 VIADD R145, R145, 0x80 ;  /* 0x0000008091910836 */ /* 0x000fe20000000000 */
[----:B------:R3:W5:Y:S02]  /*2130*/  @P0 LDG.E R3, desc[UR10][R130.64] ;  /* 0x0000000a82030981 */ /* 0x000764000c1e1900 */
[----:B------:R-:W4:Y:S01]  /*2140*/  @P2 LDC.64 R94, c[0x0][0x438] ;  /* 0x00010e00ff5e2b82 */ /* 0x000f220000000a00 */
[C---:B0-----:R-:W-:Y:S01]  /*2150*/  @P1 IMAD.WIDE.U32 R128, R143.reuse, 0x10, R128 ;  /* 0x000000108f801825 */ /* 0x041fe200078e0080 */
[----:B------:R-:W-:-:S04]  /*2160*/  @P1 IADD3 R143, PT, PT, R143, 0x80, RZ ;  /* 0x000000808f8f1810 */ /* 0x000fc80007ffe0ff */
[----:B------:R3:W5:Y:S02]  /*2170*/  @P1 LDG.E.128 R72, desc[UR10][R128.64] ;  /* 0x0000000a80481981 */ /* 0x000764000c1e1d00 */
[----:B------:R-:W0:Y:S01]  /*2180*/  @P5 LDC.64 R88, c[0x0][0x3b0] ;  /* 0x0000ec00ff585b82 */ /* 0x000e220000000a00 */
[----:B-1----:R-:W-:-:S04]  /*2190*/  @P1 IMAD.WIDE.U32 R126, R145, 0x4, R126 ;  /* 0x00000004917e1825 */ /* 0x002fc800078e007e */
[----:B------:R-:W-:Y:S01]  /*21a0*/  @P1 VIADD R145, R145, 0x80 ;  /* 0x0000008091911836 */ /* 0x000fe20000000000 */
[----:B------:R3:W5:Y:S02]  /*21b0*/  @P1 LDG.E R4, desc[UR10][R126.64] ;  /* 0x0000000a7e041981 */ /* 0x000764000c1e1900 */
[----:B------:R-:W1:Y:S01]  /*21c0*/  @P5 LDC.64 R90, c[0x0][0x438] ;  /* 0x00010e00ff5a5b82 */ /* 0x000e620000000a00 */
[C---:B--2---:R-:W-:Y:S01]  /*21d0*/  @P2 IMAD.WIDE.U32 R92, R145.reuse, 0x4, R92 ;  /* 0x00000004915c2825 */ /* 0x044fe200078e005c */
[----:B------:R-:W-:-:S04]  /*21e0*/  @P2 IADD3 R145, PT, PT, R145, 0x80, RZ ;  /* 0x0000008091912810 */ /* 0x000fc80007ffe0ff */
[----:B------:R3:W5:Y:S01]  /*21f0*/  @P2 LDG.E R5, desc[UR10][R92.64] ;  /* 0x0000000a5c052981 */ /* 0x000762000c1e1900 */
[----:B----4-:R-:W-:-:S04]  /*2200*/  @P2 IMAD.WIDE.U32 R94, R143, 0x10, R94 ;  /* 0x000000108f5e2825 */ /* 0x010fc800078e005e */
[----:B------:R-:W-:Y:S01]  /*2210*/  @P2 VIADD R143, R143, 0x80 ;  /* 0x000000808f8f2836 */ /* 0x000fe20000000000 */
[----:B------:R3:W5:Y:S01]  /*2220*/  @P2 LDG.E.128 R76, desc[UR10][R94.64] ;  /* 0x0000000a5e4c2981 */ /* 0x000762000c1e1d00 */
[----:B0-----:R-:W-:-:S05]  /*2230*/  @P5 IMAD.WIDE.U32 R88, R145, 0x4, R88 ;  /* 0x0000000491585825 */ /* 0x001fca00078e0058 */
[----:B------:R3:W5:Y:S01]  /*2240*/  @P5 LDG.E R6, desc[UR10][R88.64] ;  /* 0x0000000a58065981 */ /* 0x000762000c1e1900 */
[----:B-1----:R-:W-:-:S05]  /*2250*/  @P5 IMAD.WIDE.U32 R90, R143, 0x10, R90 ;  /* 0x000000108f5a5825 */ /* 0x002fca00078e005a */
[----:B------:R3:W5:Y:S01]  /*2260*/  @P5 LDG.E.128 R80, desc[UR10][R90.64] ;  /* 0x0000000a5a505981 */ /* 0x000762000c1e1d00 */
[----:B------:R-:W-:-:S07]  /*2270*/  CS2R R136, SRZ ;  /* 0x0000000000887805 */ /* 0x000fce000001ff00 */
.L_x_7187:
[----:B-1----:R-:W-:Y:S05]  /*2280*/  BSYNC.RECONVERGENT B0 ;  /* 0x0000000000007941 */ /* 0x002fea0003800200 */
.L_x_7177:
[----:B0--3--:R-:W0:Y:S01]  /*2290*/  SHFL.DOWN PT, R88, R137, 0x10, 0x1f ;  /* 0x0a001f0089587f89 */ /* 0x009e2200000e0000 */
        /* <DEDUP_REMOVED lines=31> */
.L_x_7190:
[----:B------:R-:W-:Y:S05]  /*2490*/  BSYNC.RECONVERGENT B0 ;  /* 0x0000000000007941 */ /* 0x000fea0003800200 */
.L_x_7189:
        /* <DEDUP_REMOVED lines=48> */
[----:B------:R-:W-:-:S04]  /*27a0*/  F2FP.F16.F32.PACK_AB R88, RZ, R88 ;  /* 0x00000058ff58723e */ /* 0x000fc800000000ff */
[----:B------:R-:W-:-:S07]  /*27b0*/  PRMT R7, R88, 0x7610, R7 ;  /* 0x0000761058077816 */ /* 0x000fce0000000007 */
.L_x_7195:
        /* <DEDUP_REMOVED lines=12> */
.L_x_7196:
        /* <DEDUP_REMOVED lines=12> */
.L_x_7197:
        /* <DEDUP_REMOVED lines=13> */
.L_x_7194:
[----:B------:R-:W0:Y:S01]  /*2a10*/  @P4 LDC.64 R86, c[0x0][0x408] ;  /* 0x00010200ff564b82 */ /* 0x000e220000000a00 */
[--C-:B------:R-:W-:Y:S01]  /*2a20*/  FFMA.FTZ R84, R125, UR6, R127.reuse ;  /* 0x000000067d547c23 */ /* 0x100fe2000801007f */
[----:B------:R-:W-:Y:S01]  /*2a30*/  ISETP.LT.AND P5, PT, RZ, UR30, PT ;  /* 0x0000001eff007c0c */ /* 0x000fe2000bfa1270 */
[--C-:B------:R-:W-:Y:S01]  /*2a40*/  FFMA.FTZ R85, R124, UR6, R127.reuse ;  /* 0x000000067c557c23 */ /* 0x100fe2000801007f */
[----:B-----5:R-:W-:Y:S01]  /*2a50*/  @P4 LOP3.LUT P6, RZ, R2, 0xff, RZ, 0xc0, !PT ;  /* 0x000000ff02ff4812 */ /* 0x020fe200078cc0ff */
[----:B------:R-:W-:Y:S01]  /*2a60*/  FADD.FTZ R84, R123, -R84 ;  /* 0x800000547b547221 */ /* 0x000fe20000010000 */
[----:B------:R-:W-:Y:S01]  /*2a70*/  FFMA.FTZ R91, R13, UR6, R127 ;  /* 0x000000060d5b7c23 */ /* 0x000fe2000801007f */
[----:B------:R-:W-:Y:S01]  /*2a80*/  FADD.FTZ R85, R12, -R85 ;  /* 0x800000550c557221 */ /* 0x000fe20000010000 */
[----:B------:R-:W1:Y:S01]  /*2a90*/  @P4 LDC.64 R88, c[0x0][0x408] ;  /* 0x00010200ff584b82 */ /* 0x000e620000000a00 */
[----:B------:R-:W-:Y:S01]  /*2aa0*/  FMUL.FTZ R84, R84, UR29 ;  /* 0x0000001d54547c20 */ /* 0x000fe20008410000 */
[----:B------:R-:W-:Y:S01]  /*2ab0*/  FADD.FTZ R91, R14, -R91 ;  /* 0x8000005b0e5b7221 */ /* 0x000fe20000010000 */
[----:B------:R-:W-:Y:S01]  /*2ac0*/  FMUL.FTZ R85, R85, UR29 ;  /* 0x0000001d55557c20 */ /* 0x000fe20008410000 */
[----:B------:R-:W-:-:S02]  /*2ad0*/  FFMA.FTZ R92, R16, UR6, R127 ;  /* 0x00000006105c7c23 */ /* 0x000fc4000801007f */
[----:B------:R-:W-:Y:S01]  /*2ae0*/  FSEL R84, R84, RZ, P5 ;  /* 0x000000ff54547208 */ /* 0x000fe20002800000 */
[----:B------:R-:W-:Y:S01]  /*2af0*/  FMUL.FTZ R91, R91, UR29 ;  /* 0x0000001d5b5b7c20 */ /* 0x000fe20008410000 */
[----:B------:R-:W-:Y:S01]  /*2b00*/  FSEL R85, R85, RZ, P5 ;  /* 0x000000ff55557208 */ /* 0x000fe20002800000 */
[----:B------:R-:W-:-:S04]  /*2b10*/  FADD.FTZ R92, R15, -R92 ;  /* 0x8000005c0f5c7221 */ /* 0x000fc80000010000 */
[----:B------:R-:W-:Y:S01]  /*2b20*/  FMUL.FTZ R92, R92, UR29 ;  /* 0x0000001d5c5c7c20 */ /* 0x000fe20008410000 */
        /* <DEDUP_REMOVED lines=9> */
[----:B------:R-:W-:Y:S02]  /*2bc0*/  @P4 FSEL R87, R86, RZ, P6 ;  /* 0x000000ff56574208 */ /* 0x000fe40003000000 */
[----:B------:R-:W-:Y:S02]  /*2bd0*/  FSEL R86, R91, RZ, P5 ;  /* 0x000000ff5b567208 */ /* 0x000fe40002800000 */
[----:B------:R-:W-:-:S03]  /*2be0*/  @P4 LOP3.LUT P6, RZ, R2, 0xff0000, RZ, 0xc0, !PT ;  /* 0x00ff000002ff4812 */ /* 0x000fc600078cc0ff */
[----:B-1----:R-:W-:-:S04]  /*2bf0*/  @P4 FMUL.FTZ R89, R86, R89 ;  /* 0x0000005956594220 */ /* 0x002fc80000410000 */
[----:B------:R-:W-:Y:S01]  /*2c00*/  @P4 FMUL.FTZ R88, R89, R88 ;  /* 0x0000005859584220 */ /* 0x000fe20000410000 */
[----:B------:R-:W-:Y:S02]  /*2c10*/  @P4 F2FP.F16.F32.PACK_AB R89, RZ, R87 ;  /* 0x00000057ff59423e */ /* 0x000fe400000000ff */
[----:B------:R-:W-:Y:S02]  /*2c20*/  FSEL R87, R92, RZ, P5 ;  /* 0x000000ff5c577208 */ /* 0x000fe40002800000 */
[----:B------:R-:W-:Y:S02]  /*2c30*/  @P4 FSEL R88, R88, RZ, P6 ;  /* 0x000000ff58584208 */ /* 0x000fe40003000000 */
[----:B------:R-:W-:Y:S02]  /*2c40*/  @P4 PRMT R8, R89, 0x7610, R8 ;  /* 0x0000761059084816 */ /* 0x000fe40000000008 */
        /* <DEDUP_REMOVED lines=10> */
.L_x_7193:
        /* <DEDUP_REMOVED lines=36> */
[----:B------:R-:W-:Y:S02]  /*2f30*/  @P4 F2FP.F16.F32.PACK_AB R88, RZ, R88 ;  /* 0x00000058ff58423e */ /* 0x000fe400000000ff */
[----:B------:R-:W-:Y:S02]  /*2f40*/  @P4 FSEL R90, R90, RZ, P5 ;  /* 0x000000ff5a5a4208 */ /* 0x000fe40002800000 */
[----:B------:R-:W-:Y:S02]  /*2f50*/  @P4 LOP3.LUT P5, RZ, R2, 0xff, RZ, 0xc0, !PT ;  /* 0x000000ff02ff4812 */ /* 0x000fe400078ac0ff */
[----:B------:R-:W-:-:S02]  /*2f60*/  @P4 F2FP.F16.F32.PACK_AB R90, RZ, R90 ;  /* 0x0000005aff5a423e */ /* 0x000fc400000000ff */
[----:B------:R-:W-:Y:S02]  /*2f70*/  @P4 FSEL R92, R92, RZ, P5 ;  /* 0x000000ff5c5c4208 */ /* 0x000fe40002800000 */
[----:B------:R-:W-:Y:S02]  /*2f80*/  @P4 PRMT R8, R88, 0x7610, R8 ;  /* 0x0000761058084816 */ /* 0x000fe40000000008 */
[----:B------:R-:W-:Y:S02]  /*2f90*/  @P4 F2FP.F16.F32.PACK_AB R92, RZ, R92 ;  /* 0x0000005cff5c423e */ /* 0x000fe400000000ff */
[----:B------:R-:W-:Y:S02]  /*2fa0*/  @P4 PRMT R9, R90, 0x7610, R9 ;  /* 0x000076105a094816 */ /* 0x000fe40000000009 */
        /* <DEDUP_REMOVED lines=13> */
[----:B------:R-:W-:-:S04]  /*3080*/  F2FP.F16.F32.PACK_AB R88, RZ, R88 ;  /* 0x00000058ff58723e */ /* 0x000fc800000000ff */
[----:B------:R-:W-:Y:S01]  /*3090*/  PRMT R10, R88, 0x7610, R10 ;  /* 0x00007610580a7816 */ /* 0x000fe2000000000a */
[----:B------:R-:W-:Y:S06]  /*30a0*/  BRA `(.L_x_7198) ;  /* 0x0000000000e47947 */ /* 0x000fec0003800000 */
.L_x_7199:
        /* <DEDUP_REMOVED lines=17> */
[----:B------:R-:W-:-:S04]  /*31c0*/  @P4 F2FP.F16.F32.PACK_AB R87, RZ, R87 ;  /* 0x00000057ff57423e */ /* 0x000fc800000000ff */
[----:B------:R-:W-:-:S05]  /*31d0*/  @P4 PRMT R8, R87, 0x7610, R8 ;  /* 0x0000761057084816 */ /* 0x000fca0000000008 */
[----:B------:R-:W-:Y:S01]  /*31e0*/  @P5 FFMA.FTZ R89, R13, UR6, R127 ;  /* 0x000000060d595c23 */ /* 0x000fe2000801007f */
[----:B------:R-:W-:-:S13]  /*31f0*/  PLOP3.LUT P5, PT, PT, PT, UP2, 0x80, 0x8 ;  /* 0x000000000008781c */ /* 0x000fda0003faf028 */
[----:B------:R-:W-:Y:S01]  /*3200*/  @P5 FADD.FTZ R89, R14, -R89 ;  /* 0x800000590e595221 */ /* 0x000fe20000010000 */
[----:B------:R-:W-:-:S13]  /*3210*/  PLOP3.LUT P5, PT, PT, PT, UP2, 0x80, 0x8 ;  /* 0x000000000008781c */ /* 0x000fda0003faf028 */
[----:B------:R-:W-:Y:S01]  /*3220*/  @P5 FFMA.FTZ R86, R89, UR29, R30 ;  /* 0x0000001d59565c23 */ /* 0x000fe2000801001e */
[----:B------:R-:W-:Y:S01]  /*3230*/  PLOP3.LUT P5, PT, PT, PT, UP2, 0x80, 0x8 ;  /* 0x000000000008781c */ /* 0x000fe20003faf028 */
[----:B------:R-:W0:-:S12]  /*3240*/  @P4 LDC.64 R88, c[0x0][0x408] ;  /* 0x00010200ff584b82 */ /* 0x000e180000000a00 */
[----:B------:R-:W-:Y:S01]  /*3250*/  @P5 FFMA.FTZ R84, R16, UR6, R127 ;  /* 0x0000000610545c23 */ /* 0x000fe2000801007f */
[----:B------:R-:W-:Y:S01]  /*3260*/  PLOP3.LUT P5, PT, PT, PT, UP2, 0x80, 0x8 ;  /* 0x000000000008781c */ /* 0x000fe20003faf028 */
[----:B0-----:R-:W-:-:S12]  /*3270*/  @P4 FMUL.FTZ R89, R86, R89 ;  /* 0x0000005956594220 */ /* 0x001fd80000410000 */
[----:B------:R-:W-:Y:S01]  /*3280*/  @P5 FADD.FTZ R84, R15, -R84 ;  /* 0x800000540f545221 */ /* 0x000fe20000010000 */
[----:B------:R-:W-:Y:S01]  /*3290*/  PLOP3.LUT P5, PT, PT, PT, UP2, 0x80, 0x8 ;  /* 0x000000000008781c */ /* 0x000fe20003faf028 */
[----:B------:R-:W-:-:S12]  /*32a0*/  @P4 FMUL.FTZ R88, R89, R88 ;  /* 0x0000005859584220 */ /* 0x000fd80000410000 */
[----:B------:R-:W-:Y:S01]  /*32b0*/  @P5 FFMA.FTZ R128, R84, UR29, R31 ;  /* 0x0000001d54805c23 */ /* 0x000fe2000801001f */
[----:B------:R-:W-:-:S03]  /*32c0*/  PLOP3.LUT P5, PT, PT, PT, UP2, 0x80, 0x8 ;  /* 0x000000000008781c */ /* 0x000fc60003faf028 */
[----:B-1----:R-:W-:Y:S01]  /*32d0*/  @P4 FMUL.FTZ R91, R128, R91 ;  /* 0x0000005b805b4220 */ /* 0x002fe20000410000 */
[----:B------:R-:W-:-:S03]  /*32e0*/  IMAD.MOV.U32 R87, RZ, RZ, R128 ;  /* 0x000000ffff577224 */ /* 0x000fc600078e0080 */
[----:B------:R-:W-:-:S06]  /*32f0*/  @P4 FMUL.FTZ R90, R91, R90 ;  /* 0x0000005a5b5a4220 */ /* 0x000fcc0000410000 */
[----:B------:R-:W-:Y:S01]  /*3300*/  @P5 FFMA.FTZ R84, R125, UR6, R127 ;  /* 0x000000067d545c23 */ /* 0x000fe2000801007f */
[----:B------:R-:W-:-:S13]  /*3310*/  PLOP3.LUT P5, PT, PT, PT, UP2, 0x80, 0x8 ;  /* 0x000000000008781c */ /* 0x000fda0003faf028 */
        /* <DEDUP_REMOVED lines=17> */
[----:B------:R-:W-:-:S07]  /*3430*/  @P4 PRMT R7, R92, 0x7610, R7 ;  /* 0x000076105c074816 */ /* 0x000fce0000000007 */
.L_x_7198:
        /* <DEDUP_REMOVED lines=14> */
.L_x_7200:
[----:B------:R-:W-:Y:S01]  /*3520*/  IADD3 R95, PT, PT, R95, 0x80, RZ ;  /* 0x000000805f5f7810 */ /* 0x000fe20007ffe0ff */
[----:B------:R-:W-:-:S07]  /*3530*/  VIADD R94, R94, 0x80 ;  /* 0x000000805e5e7836 */ /* 0x000fce0000000000 */
.L_x_7192:
[----:B------:R-:W-:Y:S05]  /*3540*/  BSYNC.RECONVERGENT B0 ;  /* 0x0000000000007941 */ /* 0x000fea0003800200 */
.L_x_7191:
        /* <DEDUP_REMOVED lines=51> */
[----:B------:R-:W-:Y:S01]  /*3880*/  @P4 FMUL.FTZ R88, R89, R88 ;  /* 0x0000005859584220 */ /* 0x000fe20000410000 */
[----:B------:R-:W-:-:S04]  /*3890*/  IMAD.MOV.U32 R89, RZ, RZ, R27 ;  /* 0x000000ffff597224 */ /* 0x000fc800078e001b */
[----:B------:R-:W-:Y:S02]  /*38a0*/  @P4 FSEL R88, R88, RZ, P6 ;  /* 0x000000ff58584208 */ /* 0x000fe40003000000 */
[----:B------:R-:W-:Y:S02]  /*38b0*/  PLOP3.LUT P6, PT, PT, PT, UP2, 0x80, 0x8 ;  /* 0x000000000008781c */ /* 0x000fe40003fcf028 */
[----:B------:R-:W-:-:S04]  /*38c0*/  @P4 F2FP.F16.F32.PACK_AB R88, RZ, R88 ;  /* 0x00000058ff58423e */ /* 0x000fc800000000ff */
        /* <DEDUP_REMOVED lines=11> */
.L_x_7204:
        /* <DEDUP_REMOVED lines=57> */
.L_x_7203:
        /* <DEDUP_REMOVED lines=27> */
[----:B------:R-:W-:Y:S01]  /*3ec0*/  @P4 FSEL R87, R86, RZ, P0 ;  /* 0x000000ff56574208 */ /* 0x000fe20000000000 */
[----:B------:R-:W-:Y:S01]  /*3ed0*/  FADD.FTZ R86, R22, -R91 ;  /* 0x8000005b16567221 */ /* 0x000fe20000010000 */
[----:B------:R-:W-:Y:S02]  /*3ee0*/  @P4 LOP3.LUT P0, RZ, R3, 0xff0000, RZ, 0xc0, !PT ;  /* 0x00ff000003ff4812 */ /* 0x000fe4000780c0ff */
[----:B------:R-:W-:Y:S01]  /*3ef0*/  @P4 F2FP.F16.F32.PACK_AB R87, RZ, R87 ;  /* 0x00000057ff57423e */ /* 0x000fe200000000ff */
        /* <DEDUP_REMOVED lines=8> */
[----:B------:R-:W-:-:S03]  /*3f80*/  @P4 F2FP.F16.F32.PACK_AB R88, RZ, R88 ;  /* 0x00000058ff58423e */ /* 0x000fc600000000ff */
        /* <DEDUP_REMOVED lines=13> */
.L_x_7206:
        /* <DEDUP_REMOVED lines=12> */
.L_x_7207:
        /* <DEDUP_REMOVED lines=12> */
.L_x_7208:
        /* <DEDUP_REMOVED lines=12> */
.L_x_7209:
        /* <DEDUP_REMOVED lines=11> */
[----:B------:R-:W-:-:S07]  /*4350*/  PRMT R10, R88, 0x7610, R10 ;  /* 0x00007610580a7816 */ /* 0x000fce000000000a */
.L_x_7205:
        /* <DEDUP_REMOVED lines=12> */
.L_x_7210:
[----:B------:R-:W-:Y:S01]  /*4420*/  IADD3 R95, PT, PT, R95, 0x80, RZ ;  /* 0x000000805f5f7810 */ /* 0x000fe20007ffe0ff */
[----:B------:R-:W-:-:S07]  /*4430*/  VIADD R94, R94, 0x80 ;  /* 0x000000805e5e7836 */ /* 0x000fce0000000000 */
.L_x_7202:
[----:B------:R-:W-:Y:S05]  /*4440*/  BSYNC.RECONVERGENT B0 ;  /* 0x0000000000007941 */ /* 0x000fea0003800200 */
.L_x_7201:
        /* <DEDUP_REMOVED lines=67> */
.L_x_7214:
        /* <DEDUP_REMOVED lines=57> */
.L_x_7213:
        /* <DEDUP_REMOVED lines=53> */
.L_x_7216:
        /* <DEDUP_REMOVED lines=12> */
.L_x_7217:
        /* <DEDUP_REMOVED lines=12> */
.L_x_7218:
        /* <DEDUP_REMOVED lines=12> */
.L_x_7219:
        /* <DEDUP_REMOVED lines=12> */
.L_x_7215:
        /* <DEDUP_REMOVED lines=12> */
.L_x_7220:
[----:B------:R-:W-:Y:S01]  /*5320*/  IADD3 R95, PT, PT, R95, 0x80, RZ ;  /* 0x000000805f5f7810 */ /* 0x000fe20007ffe0ff */
[----:B------:R-:W-:-:S07]  /*5330*/  VIADD R94, R94, 0x80 ;  /* 0x000000805e5e7836 */ /* 0x000fce0000000000 */
.L_x_7212:
[----:B------:R-:W-:Y:S05]  /*5340*/  BSYNC.RECONVERGENT B0 ;  /* 0x0000000000007941 */ /* 0x000fea0003800200 */
.L_x_7211:
        /* <DEDUP_REMOVED lines=67> */
.L_x_7224:
        /* <DEDUP_REMOVED lines=57> */
.L_x_7223:
        /* <DEDUP_REMOVED lines=53> */
.L_x_7226:
        /* <DEDUP_REMOVED lines=12> */
.L_x_7227:
        /* <DEDUP_REMOVED lines=12> */
.L_x_7228:
        /* <DEDUP_REMOVED lines=12> */
.L_x_7229:
        /* <DEDUP_REMOVED lines=12> */
.L_x_7225:
        /* <DEDUP_REMOVED lines=12> */
.L_x_7230:
[----:B------:R-:W-:Y:S01]  /*6220*/  IADD3 R95, PT, PT, R95, 0x80, RZ ;  /* 0x000000805f5f7810 */ /* 0x000fe20007ffe0ff */
[----:B------:R-:W-:-:S07]  /*6230*/  VIADD R94, R94, 0x80 ;  /* 0x000000805e5e7836 */ /* 0x000fce0000000000 */
.L_x_7222:
[----:B------:R-:W-:Y:S05]  /*6240*/  BSYNC.RECONVERGENT B0 ;  /* 0x0000000000007941 */ /* 0x000fea0003800200 */
.L_x_7221:
        /* <DEDUP_REMOVED lines=68> */
.L_x_7234:
        /* <DEDUP_REMOVED lines=57> */
.L_x_7233:
        /* <DEDUP_REMOVED lines=53> */
.L_x_7236:
        /* <DEDUP_REMOVED lines=11> */
[----:B------:R-:W-:Y:S01]  /*6e20*/  @P4 F2FP.F16.F32.PACK_AB R90, RZ, R88 ;  /* 0x00000058ff5a423e */ /* 0x000fe200000000ff */
        /* <DEDUP_REMOVED lines=10> */
[----:B------:R-:W-:-:S04]  /*6ed0*/  F2FP.F16.F32.PACK_AB R88, RZ, R88 ;  /* 0x00000058ff58723e */ /* 0x000fc800000000ff */
[----:B------:R-:W-:-:S07]  /*6ee0*/  PRMT R7, R88, 0x7610, R7 ;  /* 0x0000761058077816 */ /* 0x000fce0000000007 */
.L_x_7237:
        /* <DEDUP_REMOVED lines=12> */
.L_x_7238:
        /* <DEDUP_REMOVED lines=12> */
.L_x_7239:
[----:B------:R-:W-:-:S07]  /*7070*/  @P4 PRMT R10, R90, 0x7610, R10 ;  /* 0x000076105a0a4816 */ /* 0x000fce000000000a */
.L_x_7235:
        /* <DEDUP_REMOVED lines=12> */
.L_x_7232:
[----:B------:R-:W-:Y:S05]  /*7140*/  BSYNC.RECONVERGENT B0 ;  /* 0x0000000000007941 */ /* 0x000fea0003800200 */
.L_x_7231:
[----:B------:R-:W-:Y:S02]  /*7150*/  UIADD3 UR9, UPT, UPT, UR9, UR24, URZ ;  /* 0x0000001809097290 */ /* 0x000fe4000fffe0ff */
[----:B------:R-:W-:Y:S02]  /*7160*/  UPLOP3.LUT UP1, UPT, UPT, UPT, UP1, 0x40, 0x4 ;  /* 0x000000000004789c */ /* 0x000fe40003f2e810 */
[----:B------:R-:W-:-:S09]  /*7170*/  UISETP.GE.AND UP0, UPT, UR9, UR25, UPT ;  /* 0x000000190900728c */ /* 0x000fd2000bf06270 */
[----:B------:R-:W-:Y:S05]  /*7180*/  BRA.U !UP0, `(.L_x_7240) ;  /* 0xffffff9508747547 */ /* 0x000fea000b83ffff */
.L_x_7176:
        /* <DEDUP_REMOVED lines=41> */
.L_x_7241:
        /* <DEDUP_REMOVED lines=14> */
.L_x_10911:


//--------------------- .text._ZN10layer_norm22ln_bwd_finalize_kernelINS_22Kernel_traits_finalizeILj2560E6__halfS2_fS2_fjLb0ELj1024ELj4ENS_18Kernel_traits_baseILj2560ES2_S2_fS2_fjLj1024EEEEELb0ELb1EEEvNS_9BwdParamsE --------------------------
	.section	.text._ZN10layer_norm22ln_bwd_finalize_kernelINS_22Kernel_traits_finalizeILj2560E6__halfS2_fS2_fjLb0ELj1024ELj4ENS_18Kernel_traits_baseILj2560ES2_S2_fS2_fjLj1024EEEEELb0ELb1EEEvNS_9BwdParamsE,"ax",@progbits
	.align	128
        .global         _ZN10layer_norm22ln_bwd_finalize_kernelINS_22Kernel_traits_finalizeILj2560E6__halfS2_fS2_fjLb0ELj1024ELj4ENS_18Kernel_traits_baseILj2560ES2_S2_fS2_fjLj1024EEEEELb0ELb1EEEvNS_9BwdParamsE
        .type           _ZN10layer_norm22ln_bwd_finalize_kernelINS_22Kernel_traits_finalizeILj2560E6__halfS2_fS2_fjLb0ELj1024ELj4ENS_18Kernel_traits_baseILj2560ES2_S2_fS2_fjLj1024EEEEELb0ELb1EEEvNS_9BwdParamsE,@function
        .size           _ZN10layer_norm22ln_bwd_finalize_kernelINS_22Kernel_traits_finalizeILj2560E6__halfS2_fS2_fjLb0ELj1024ELj4ENS_18Kernel_traits_baseILj2560ES2_S2_fS2_fjLj1024EEEEELb0ELb1EEEvNS_9BwdParamsE,(.L_x_10912 - _ZN10layer_norm22ln_bwd_finalize_kernelINS_22Kernel_traits_finalizeILj2560E6__halfS2_fS2_fjLb0ELj1024ELj4ENS_18Kernel_traits_baseILj2560ES2_S2_fS2_fjLj1024EEEEELb0ELb1EEEvNS_9BwdParamsE)
        .other          _ZN10layer_norm22ln_bwd_finalize_kernelINS_22Kernel_traits_finalizeILj2560E6__halfS2_fS2_fjLb0ELj1024ELj4ENS_18Kernel_traits_baseILj2560ES2_S2_fS2_fjLj1024EEEEELb0ELb1EEEvNS_9BwdParamsE,@"STO_CUDA_ENTRY STV_DEFAULT"
_ZN10layer_norm22ln_bwd_finalize_kernelINS_22Kernel_traits_finalizeILj2560E6__halfS2_fS2_fjLb0ELj1024ELj4ENS_18Kernel_traits_baseILj2560ES2_S2_fS2_fjLj1024EEEEELb0ELb1EEEvNS_9BwdParamsE:
.text._ZN10layer_norm22ln_bwd_finalize_kernelINS_22Kernel_traits_finalizeILj2560E6__halfS2_fS2_fjLb0ELj1024ELj4ENS_18Kernel_traits_baseILj2560ES2_S2_fS2_fjLj1024EEEEELb0ELb1EEEvNS_9BwdParamsE:
        /* <DEDUP_REMOVED lines=81> */
.L_x_7246:
        /* <DEDUP_REMOVED lines=118> */
.L_x_7245:
[----:B------:R-:W-:Y:S05]  /*0c70*/  BSYNC.RECONVERGENT B1 ;  /* 0x0000000000017941 */ /* 0x000fea0003800200 */
.L_x_7244:
        /* <DEDUP_REMOVED lines=77> */
.L_x_7248:
[----:B------:R-:W-:Y:S05]  /*1150*/  BSYNC.RECONVERGENT B1 ;  /* 0x0000000000017941 */ /* 0x000fea0003800200 */
.L_x_7247:
        /* <DEDUP_REMOVED lines=38> */
.L_x_7250:
[----:B------:R-:W-:Y:S05]  /*13c0*/  BSYNC.RECONVERGENT B1 ;  /* 0x0000000000017941 */ /* 0x000fea0003800200 */
.L_x_7249:
        /* <DEDUP_REMOVED lines=8> */
.L_x_7251:
        /* <DEDUP_REMOVED lines=10> */
.L_x_7243:
[----:B------:R-:W-:Y:S05]  /*14f0*/  BSYNC.RECONVERGENT B0 ;  /* 0x0000000000007941 */ /* 0x000fea0003800200 */
.L_x_7242:
        /* <DEDUP_REMOVED lines=57> */
.L_x_7252:
        /* <DEDUP_REMOVED lines=15> */
.L_x_10912:


//--------------------- .text._ZN10layer_norm13ln_bwd_kernelINS_13Kernel_traitsI6__halfS2_fS2_fjLj2560ELj1ELj1ELj4ELj8ENS_18Kernel_traits_baseILj2560ES2_S2_fS2_fjLj128EEEEELb1ELb0ELb1ELb1EEEvNS_9BwdParamsE --------------------------
	.section	.text._ZN10layer_norm13ln_bwd_kernelINS_13Kernel_traitsI6__halfS2_fS2_fjLj2560ELj1ELj1ELj4ELj8ENS_18Kernel_traits_baseILj2560ES2_S2_fS2_fjLj128EEEEELb1ELb0ELb1ELb1EEEvNS_9BwdParamsE,"ax",@progbits
	.align	128
        .global         _ZN10layer_norm13ln_bwd_kernelINS_13Kernel_traitsI6__halfS2_fS2_fjLj2560ELj1ELj1ELj4ELj8ENS_18Kernel_traits_baseILj2560ES2_S2_fS2_fjLj128EEEEELb1ELb0ELb1ELb1EEEvNS_9BwdParamsE
        .type           _ZN10layer_norm13ln_bwd_kernelINS_13Kernel_traitsI6__halfS2_fS2_fjLj2560ELj1ELj1ELj4ELj8ENS_18Kernel_traits_baseILj2560ES2_S2_fS2_fjLj128EEEEELb1ELb0ELb1ELb1EEEvNS_9BwdParamsE,@function
        .size           _ZN10layer_norm13ln_bwd_kernelINS_13Kernel_traitsI6__halfS2_fS2_fjLj2560ELj1ELj1ELj4ELj8ENS_18Kernel_traits_baseILj2560ES2_S2_fS2_fjLj128EEEEELb1ELb0ELb1ELb1EEEvNS_9BwdParamsE,(.L_x_10913 - _ZN10layer_norm13ln_bwd_kernelINS_13Kernel_traitsI6__halfS2_fS2_fjLj2560ELj1ELj1ELj4ELj8ENS_18Kernel_traits_baseILj2560ES2_S2_fS2_fjLj128EEEEELb1ELb0ELb1ELb1EEEvNS_9BwdParamsE)
        .other          _ZN10layer_norm13ln_bwd_kernelINS_13Kernel_traitsI6__halfS2_fS2_fjLj2560ELj1ELj1ELj4ELj8ENS_18Kernel_traits_baseILj2560ES2_S2_fS2_fjLj128EEEEELb1ELb0ELb1ELb1EEEvNS_9BwdParamsE,@"STO_CUDA_ENTRY STV_DEFAULT"
_ZN10layer_norm13ln_bwd_kernelINS_13Kernel_traitsI6__halfS2_fS2_fjLj2560ELj1ELj1ELj4ELj8ENS_18Kernel_traits_baseILj2560ES2_S2_fS2_fjLj128EEEEELb1ELb0ELb1ELb1EEEvNS_9BwdParamsE:
.text._ZN10layer_norm13ln_bwd_kernelINS_13Kernel_traitsI6__halfS2_fS2_fjLj2560ELj1ELj1ELj4ELj8ENS_18Kernel_traits_baseILj2560ES2_S2_fS2_fjLj128EEEEELb1ELb0ELb1ELb1EEEvNS_9BwdParamsE:
        /* <DEDUP_REMOVED lines=41> */
[----:B------:R-:W-:Y:S01]  /*0290*/  MOV R128, UR11 ;  /* 0x0000000b00807c02 */ /* 0x000fe20008000f00 */
[----:B------:R-:W-:Y:S01]  /*02a0*/  UPLOP3.LUT UP1, UPT, UPT, UPT, UPT, 0x40, 0x4 ;  /* 0x000000000004789c */ /* 0x000fe20003f2e870 */
[----:B--2---:R-:W-:-:S02]  /*02b0*/  SHF.R.U64 R141, R118, 0x10, R119 ;  /* 0x00000010768d7819 */ /* 0x004fc40000001277 */
[----:B0-----:R-:W-:Y:S02]  /*02c0*/  SHF.R.U32.HI R2, RZ, 0x10, R119 ;  /* 0x00000010ff027819 */ /* 0x001fe40000011677 */
        /* <DEDUP_REMOVED lines=14> */
[----:B-1----:R-:W-:-:S07]  /*03b0*/  PRMT R143, R143, 0x5410, R2 ;  /* 0x000054108f8f7816 */ /* 0x002fce0000000002 */
.L_x_7299:
[----:B------:R-:W0:Y:S08]  /*03c0*/  LDC.64 R88, c[0x0][0x3f8] ;  /* 0x0000fe00ff587b82 */ /* 0x000e300000000a00 */
[----:B------:R-:W1:Y:S08]  /*03d0*/  LDC.64 R92, c[0x0][0x3c8] ;  /* 0x0000f200ff5c7b82 */ /* 0x000e700000000a00 */
[----:B------:R-:W2:Y:S01]  /*03e0*/  LDC.64 R90, c[0x0][0x3f0] ;  /* 0x0000fc00ff5a7b82 */ /* 0x000ea20000000a00 */
[----:B0-----:R-:W-:-:S07]  /*03f0*/  IMAD.WIDE R94, R128, 0x4, R88 ;  /* 0x00000004805e7825 */ /* 0x001fce00078e0258 */
[----:B------:R-:W0:Y:S01]  /*0400*/  LDC.64 R88, c[0x0][0x3c0] ;  /* 0x0000f000ff587b82 */ /* 0x000e220000000a00 */
[----:B------:R-:W3:Y:S01]  /*0410*/  LDG.E R135, desc[UR12][R94.64] ;  /* 0x0000000c5e877981 */ /* 0x000ee2000c1e1900 */
[----:B-1----:R-:W-:-:S05]  /*0420*/  IMAD.WIDE R92, R128, 0x4, R92 ;  /* 0x00000004805c7825 */ /* 0x002fca00078e025c */
        /* <DEDUP_REMOVED lines=8> */
[----:B------:R1:W2:Y:S01]  /*04b0*/  LDG.E R134, desc[UR12][R88.64] ;  /* 0x0000000c58867981 */ /* 0x0002a2000c1e1900 */
[----:B------:R-:W3:Y:S08]  /*04c0*/  LDC.64 R16, c[0x0][0x3a8] ;  /* 0x0000ea00ff107b82 */ /* 0x000ef00000000a00 */
[----:B------:R-:W4:Y:S01]  /*04d0*/  LDC.64 R18, c[0x0][0x428] ;  /* 0x00010a00ff127b82 */ /* 0x000f220000000a00 */
        /* <DEDUP_REMOVED lines=12> */
[----:B---3--:R-:W-:Y:S01]  /*05a0*/  IMAD.WIDE.U32 R4, R151, 0x10, R16 ;  /* 0x0000001097047825 */ /* 0x008fe200078e0010 */
[----:B------:R-:W-:Y:S02]  /*05b0*/  IADD3 R3, PT, PT, R95, 0x80, RZ ;  /* 0x000000805f037810 */ /* 0x000fe40007ffe0ff */
[----:B------:R-:W-:Y:S01]  /*05c0*/  IADD3 R149, PT, PT, R151, 0x100, RZ ;  /* 0x0000010097957810 */ /* 0x000fe20007ffe0ff */
[----:B----4-:R-:W-:Y:S02]  /*05d0*/  IMAD.WIDE.U32 R90, R95, 0x8, R18 ;  /* 0x000000085f5a7825 */ /* 0x010fe400078e0012 */
[----:B------:R-:W3:Y:S02]  /*05e0*/  LDG.E.128 R4, desc[UR12][R4.64] ;  /* 0x0000000c04047981 */ /* 0x000ee4000c1e1d00 */
[----:B------:R-:W-:Y:S02]  /*05f0*/  IMAD.WIDE.U32 R8, R153, 0x10, R16 ;  /* 0x0000001099087825 */ /* 0x000fe400078e0010 */
[----:B------:R-:W4:Y:S02]  /*0600*/  LDG.E.64 R90, desc[UR12][R90.64] ;  /* 0x0000000c5a5a7981 */ /* 0x000f24000c1e1b00 */
[----:B------:R-:W-:-:S02]  /*0610*/  IMAD.WIDE.U32 R2, R3, 0x8, R18 ;  /* 0x0000000803027825 */ /* 0x000fc400078e0012 */
[----:B------:R-:W4:Y:S02]  /*0620*/  LDG.E.128 R8, desc[UR12][R8.64] ;  /* 0x0000000c08087981 */ /* 0x000f24000c1e1d00 */
[----:B------:R-:W-:Y:S02]  /*0630*/  IMAD.WIDE.U32 R12, R149, 0x10, R16 ;  /* 0x00000010950c7825 */ /* 0x000fe400078e0010 */
[----:B------:R-:W4:Y:S04]  /*0640*/  LDG.E.64 R2, desc[UR12][R2.64] ;  /* 0x0000000c02027981 */ /* 0x000f28000c1e1b00 */
[----:B------:R-:W4:Y:S01]  /*0650*/  LDG.E.128 R12, desc[UR12][R12.64] ;  /* 0x0000000c0c0c7981 */ /* 0x000f22000c1e1d00 */
[C---:B-1----:R-:W-:Y:S02]  /*0660*/  IADD3 R89, PT, PT, R95.reuse, 0x100, RZ ;  /* 0x000001005f597810 */ /* 0x042fe40007ffe0ff */
[----:B------:R-:W-:-:S02]  /*0670*/  IADD3 R97, PT, PT, R95, 0x180, RZ ;  /* 0x000001805f617810 */ /* 0x000fc40007ffe0ff */
[----:B------:R-:W-:Y:S02]  /*0680*/  IADD3 R95, PT, PT, R95, 0x200, RZ ;  /* 0x000002005f5f7810 */ /* 0x000fe40007ffe0ff */
[----:B------:R-:W-:Y:S01]  /*0690*/  IADD3 R147, PT, PT, R151, 0x180, RZ ;  /* 0x0000018097937810 */ /* 0x000fe20007ffe0ff */
[----:B------:R-:W-:Y:S01]  /*06a0*/  IMAD.WIDE.U32 R88, R89, 0x8, R18 ;  /* 0x0000000859587825 */ /* 0x000fe200078e0012 */
[----:B------:R-:W-:-:S03]  /*06b0*/  IADD3 R145, PT, PT, R151, 0x200, RZ ;  /* 0x0000020097917810 */ /* 0x000fc60007ffe0ff */
[--C-:B------:R-:W-:Y:S02]  /*06c0*/  IMAD.WIDE.U32 R96, R97, 0x8, R18.reuse ;  /* 0x0000000861607825 */ /* 0x100fe400078e0012 */
[----:B------:R-:W4:Y:S02]  /*06d0*/  LDG.E.64 R88, desc[UR12][R88.64] ;  /* 0x0000000c58587981 */ /* 0x000f24000c1e1b00 */
[----:B------:R-:W-:Y:S02]  /*06e0*/  IMAD.WIDE.U32 R94, R95, 0x8, R18 ;  /* 0x000000085f5e7825 */ /* 0x000fe400078e0012 */
[----:B------:R-:W4:Y:S02]  /*06f0*/  LDG.E.64 R96, desc[UR12][R96.64] ;  /* 0x0000000c60607981 */ /* 0x000f24000c1e1b00 */
[--C-:B------:R-:W-:Y:S02]  /*0700*/  IMAD.WIDE.U32 R18, R147, 0x10, R16.reuse ;  /* 0x0000001093127825 */ /* 0x100fe400078e0010 */
[----:B------:R-:W4:Y:S02]  /*0710*/  LDG.E.64 R94, desc[UR12][R94.64] ;  /* 0x0000000c5e5e7981 */ /* 0x000f24000c1e1b00 */
[----:B------:R-:W-:-:S02]  /*0720*/  IMAD.WIDE.U32 R20, R145, 0x10, R16 ;  /* 0x0000001091147825 */ /* 0x000fc400078e0010 */
[----:B------:R-:W4:Y:S04]  /*0730*/  LDG.E.128 R16, desc[UR12][R18.64] ;  /* 0x0000000c12107981 */ /* 0x000f28000c1e1d00 */
[----:B------:R-:W4:Y:S01]  /*0740*/  LDG.E.128 R20, desc[UR12][R20.64] ;  /* 0x0000000c14147981 */ /* 0x000f22000c1e1d00 */
[----:B------:R-:W-:Y:S02]  /*0750*/  ISETP.NE.U32.AND P0, PT, RZ, UR6, PT ;  /* 0x00000006ff007c0c */ /* 0x000fe4000bf05070 */
        /* <DEDUP_REMOVED lines=10> */
[----:B------:R-:W-:-:S02]  /*0800*/  MOV R133, RZ ;  /* 0x000000ff00857202 */ /* 0x000fc40000000f00 */
[----:B------:R-:W-:Y:S01]  /*0810*/  @P3 LEA.HI.SX32 R133, R109, R0, 0x1e ;  /* 0x000000006d853211 */ /* 0x000fe200078ff2ff */
[----:B0-----:R-:W-:-:S03]  /*0820*/  @P0 IMAD.WIDE.U32 R92, R151, 0x10, R92 ;  /* 0x00000010975c0825 */ /* 0x001fc600078e005c */
[----:B------:R-:W-:Y:S01]  /*0830*/  IADD3 R113, PT, PT, R133, 0x80, RZ ;  /* 0x0000008085717810 */ /* 0x000fe20007ffe0ff */
[----:B-1----:R-:W-:Y:S01]  /*0840*/  @P0 IMAD.WIDE.U32 R98, R153, 0x10, R98 ;  /* 0x0000001099620825 */ /* 0x002fe200078e0062 */
[----:B------:R-:W5:Y:S03]  /*0850*/  @P0 LDG.E.128 R40, desc[UR12][R92.64] ;  /* 0x0000000c5c280981 */ /* 0x000f66000c1e1d00 */
[----:B------:R-:W-:Y:S01]  /*0860*/  @P0 IMAD.WIDE.U32 R104, R149, 0x10, R104 ;  /* 0x0000001095680825 */ /* 0x000fe200078e0068 */
[----:B------:R-:W5:Y:S03]  /*0870*/  @P0 LDG.E.128 R36, desc[UR12][R98.64] ;  /* 0x0000000c62240981 */ /* 0x000f66000c1e1d00 */
[----:B------:R-:W-:Y:S01]  /*0880*/  @P0 IMAD.WIDE.U32 R102, R147, 0x10, R102 ;  /* 0x0000001093660825 */ /* 0x000fe200078e0066 */
[----:B------:R-:W5:Y:S03]  /*0890*/  @P0 LDG.E.128 R32, desc[UR12][R104.64] ;  /* 0x0000000c68200981 */ /* 0x000f66000c1e1d00 */
[----:B------:R-:W-:Y:S01]  /*08a0*/  IMAD.WIDE.U32 R112, R113, 0x4, R106 ;  /* 0x0000000471707825 */ /* 0x000fe200078e006a */
[----:B------:R-:W5:Y:S03]  /*08b0*/  @P0 LDG.E.128 R28, desc[UR12][R102.64] ;  /* 0x0000000c661c0981 */ /* 0x000f66000c1e1d00 */
[----:B------:R-:W-:Y:S01]  /*08c0*/  @P0 IMAD.WIDE.U32 R100, R145, 0x10, R100 ;  /* 0x0000001091640825 */ /* 0x000fe200078e0064 */
[C---:B------:R-:W-:Y:S01]  /*08d0*/  IADD3 R111, PT, PT, R133.reuse, 0x100, RZ ;  /* 0x00000100856f7810 */ /* 0x040fe20007ffe0ff */
[----:B------:R2:W5:Y:S01]  /*08e0*/  LDG.E R138, desc[UR12][R112.64] ;  /* 0x0000000c708a7981 */ /* 0x000562000c1e1900 */
[----:B------:R-:W-:-:S03]  /*08f0*/  IADD3 R109, PT, PT, R133, 0x180, RZ ;  /* 0x00000180856d7810 */ /* 0x000fc60007ffe0ff */
[----:B------:R-:W5:Y:S01]  /*0900*/  @P0 LDG.E.128 R24, desc[UR12][R100.64] ;  /* 0x0000000c64180981 */ /* 0x000f62000c1e1d00 */
[----:B------:R-:W-:Y:S02]  /*0910*/  ISETP.NE.AND P0, PT, RZ, UR14, PT ;  /* 0x0000000eff007c0c */ /* 0x000fe4000bf05270 */
[C---:B------:R-:W-:Y:S01]  /*0920*/  IADD3 R129, PT, PT, R133.reuse, 0x200, RZ ;  /* 0x0000020085817810 */ /* 0x040fe20007ffe0ff */
[----:B------:R-:W-:-:S04]  /*0930*/  IMAD.WIDE.U32 R132, R133, 0x4, R106 ;  /* 0x0000000485847825 */ /* 0x000fc800078e006a */
[--C-:B------:R-:W-:Y:S01]  /*0940*/  IMAD.WIDE.U32 R110, R111, 0x4, R106.reuse ;  /* 0x000000046f6e7825 */ /* 0x100fe200078e006a */
[----:B------:R-:W5:Y:S03]  /*0950*/  LDG.E R140, desc[UR12][R132.64] ;  /* 0x0000000c848c7981 */ /* 0x000f66000c1e1900 */
[--C-:B------:R-:W-:Y:S01]  /*0960*/  IMAD.WIDE.U32 R108, R109, 0x4, R106.reuse ;  /* 0x000000046d6c7825 */ /* 0x100fe200078e006a */
[----:B------:R-:W5:Y:S03]  /*0970*/  LDG.E R137, desc[UR12][R110.64] ;  /* 0x0000000c6e897981 */ /* 0x000f66000c1e1900 */
[----:B------:R-:W-:Y:S01]  /*0980*/  IMAD.WIDE.U32 R106, R129, 0x4, R106 ;  /* 0x00000004816a7825 */ /* 0x000fe200078e006a */
[----:B------:R-:W5:Y:S04]  /*0990*/  LDG.E R136, desc[UR12][R108.64] ;  /* 0x0000000c6c887981 */ /* 0x000f68000c1e1900 */
[----:B------:R0:W5:Y:S01]  /*09a0*/  LDG.E R129, desc[UR12][R106.64] ;  /* 0x0000000c6a817981 */ /* 0x000162000c1e1900 */
[----:B--2---:R-:W-:-:S05]  /*09b0*/  FSEL R112, R134, RZ, !P0 ;  /* 0x000000ff86707208 */ /* 0x004fca0004000000 */
[C---:B---3--:R-:W-:Y:S01]  /*09c0*/  FADD.FTZ R159, -R112.reuse, R4 ;  /* 0x00000004709f7221 */ /* 0x048fe20000010100 */
[----:B------:R-:W-:Y:S01]  /*09d0*/  FADD.FTZ R5, -R112, R5 ;  /* 0x0000000570057221 */ /* 0x000fe20000010100 */
[----:B----4-:R-:W-:Y:S02]  /*09e0*/  MOV R93, R90 ;  /* 0x0000005a005d7202 */ /* 0x010fe40000000f00 */
[----:B------:R-:W-:Y:S01]  /*09f0*/  SHF.R.U64 R4, R90, 0x10, R91 ;  /* 0x000000105a047819 */ /* 0x000fe2000000125b */
[C---:B------:R-:W-:Y:S01]  /*0a00*/  FADD.FTZ R113, -R112.reuse, R10 ;  /* 0x0000000a70717221 */ /* 0x040fe20000010100 */
[C---:B------:R-:W-:Y:S01]  /*0a10*/  FADD.FTZ R103, -R112.reuse, R11 ;  /* 0x0000000b70677221 */ /* 0x040fe20000010100 */
[C---:B------:R-:W-:Y:S01]  /*0a20*/  FADD.FTZ R149, -R112.reuse, R9 ;  /* 0x0000000970957221 */ /* 0x040fe20000010100 */
[C---:B------:R-:W-:Y:S01]  /*0a30*/  FADD.FTZ R147, -R112.reuse, R7 ;  /* 0x0000000770937221 */ /* 0x040fe20000010100 */
[----:B------:R-:W-:Y:S01]  /*0a40*/  MOV R11, R2 ;  /* 0x00000002000b7202 */ /* 0x000fe20000000f00 */
[----:B------:R-:W-:Y:S01]  /*0a50*/  FADD.FTZ R155, -R112, R8 ;  /* 0x00000008709b7221 */ /* 0x000fe20000010100 */
[--C-:B------:R-:W-:Y:S01]  /*0a60*/  SHF.R.U64 R10, R2, 0x10, R3.reuse ;  /* 0x00000010020a7819 */ /* 0x100fe20000001203 */
[----:B------:R-:W-:Y:S01]  /*0a70*/  HADD2.F32 R2, -RZ, R122.H0_H0 ;  /* 0x2000007aff027230 */ /* 0x000fe20000004100 */
[----:B0-----:R-:W-:Y:S01]  /*0a80*/  MOV R106, R3 ;  /* 0x00000003006a7202 */ /* 0x001fe20000000f00 */
[----:B------:R-:W-:Y:S01]  /*0a90*/  FADD.FTZ R133, -R112, R12 ;  /* 0x0000000c70857221 */ /* 0x000fe20000010100 */
[----:B------:R-:W-:Y:S01]  /*0aa0*/  SHF.R.U32.HI R108, RZ, 0x10, R3 ;  /* 0x00000010ff6c7819 */ /* 0x000fe20000011603 */
[----:B------:R-:W-:-:S02]  /*0ab0*/  HADD2.F32 R9, -RZ, R93.H0_H0 ;  /* 0x2000005dff097230 */ /* 0x000fc40000004100 */
[----:B------:R-:W-:Y:S01]  /*0ac0*/  FADD.FTZ R153, -R112, R6 ;  /* 0x0000000670997221 */ /* 0x000fe20000010100 */
[----:B------:R-:W-:Y:S01]  /*0ad0*/  MOV R7, R91 ;  /* 0x0000005b00077202 */ /* 0x000fe20000000f00 */
[C---:B------:R-:W-:Y:S01]  /*0ae0*/  FMUL.FTZ R3, R130.reuse, R159 ;  /* 0x0000009f82037220 */ /* 0x040fe20000410000 */
[----:B------:R-:W-:Y:S01]  /*0af0*/  HADD2.F32 R8, -RZ, R143.H0_H0 ;  /* 0x2000008fff087230 */ /* 0x000fe20000004100 */
[----:B------:R-:W-:Y:S01]  /*0b00*/  SHF.R.U32.HI R6, RZ, 0x10, R91 ;  /* 0x00000010ff067819 */ /* 0x000fe2000001165b */
[----:B------:R-:W-:Y:S02]  /*0b10*/  HADD2.F32 R12, -RZ, R4.H0_H0 ;  /* 0x20000004ff0c7230 */ /* 0x000fe40000004100 */
[----:B------:R-:W-:Y:S01]  /*0b20*/  FMUL.FTZ R4, R130, R5 ;  /* 0x0000000582047220 */ /* 0x000fe20000410000 */
[----:B------:R-:W-:Y:S01]  /*0b30*/  FADD.FTZ R105, -R112, R13 ;  /* 0x0000000d70697221 */ /* 0x000fe20000010100 */
[-C--:B------:R-:W-:Y:S01]  /*0b40*/  FMUL.FTZ R2, R2, R9.reuse ;  /* 0x0000000902027220 */ /* 0x080fe20000410000 */
[----:B------:R-:W-:Y:S01]  /*0b50*/  FFMA.FTZ R44, R3, R9, R44 ;  /* 0x00000009032c7223 */ /* 0x000fe2000001002c */
[----:B------:R-:W-:Y:S01]  /*0b60*/  FADD.FTZ R64, R64, R9 ;  /* 0x0000000940407221 */ /* 0x000fe20000010000 */
[----:B------:R-:W-:Y:S01]  /*0b70*/  FADD.FTZ R101, -R112, R14 ;  /* 0x0000000e70657221 */ /* 0x000fe20000010100 */
[----:B------:R-:W-:-:S02]  /*0b80*/  HADD2.F32 R9, -RZ, R123.H0_H0 ;  /* 0x2000007bff097230 */ /* 0x000fc40000004100 */
[-C--:B------:R-:W-:Y:S01]  /*0b90*/  FMUL.FTZ R5, R8, R12.reuse ;  /* 0x0000000c08057220 */ /* 0x080fe20000410000 */
[----:B------:R-:W-:Y:S02]  /*0ba0*/  HADD2.F32 R13, -RZ, R7.H0_H0 ;  /* 0x20000007ff0d7230 */ /* 0x000fe40000004100 */
[----:B------:R-:W-:Y:S01]  /*0bb0*/  FFMA.FTZ R45, R4, R12, R45 ;  /* 0x0000000c042d7223 */ /* 0x000fe2000001002d */
[----:B------:R-:W-:Y:S01]  /*0bc0*/  FADD.FTZ R65, R65, R12 ;  /* 0x0000000c41417221 */ /* 0x000fe20000010000 */
[----:B------:R-:W-:Y:S02]  /*0bd0*/  HADD2.F32 R12, -RZ, R143.H1_H1 ;  /* 0x3000008fff0c7230 */ /* 0x000fe40000004100 */
[----:B------:R-:W-:Y:S01]  /*0be0*/  FMUL.FTZ R7, R130, R153 ;  /* 0x0000009982077220 */ /* 0x000fe20000410000 */
[----:B------:R-:W-:Y:S02]  /*0bf0*/  HADD2.F32 R14, -RZ, R6.H0_H0 ;  /* 0x20000006ff0e7230 */ /* 0x000fe40000004100 */
[-C--:B------:R-:W-:Y:S01]  /*0c00*/  FMUL.FTZ R6, R9, R13.reuse ;  /* 0x0000000d09067220 */ /* 0x080fe20000410000 */
[----:B------:R-:W-:Y:S01]  /*0c10*/  FADD.FTZ R66, R66, R13 ;  /* 0x0000000d42427221 */ /* 0x000fe20000010000 */
[----:B------:R-:W-:Y:S01]  /*0c20*/  FFMA.FTZ R46, R7, R13, R46 ;  /* 0x0000000d072e7223 */ /* 0x000fe2000001002e */
[----:B------:R-:W-:Y:S01]  /*0c30*/  FMUL.FTZ R8, R130, R147 ;  /* 0x0000009382087220 */ /* 0x000fe20000410000 */
[----:B------:R-:W-:Y:S01]  /*0c40*/  FMUL.FTZ R9, R12, R14 ;  /* 0x0000000e0c097220 */ /* 0x000fe20000410000 */
[----:B------:R-:W-:-:S02]  /*0c50*/  HADD2.F32 R13, -RZ, R120.H0_H0 ;  /* 0x20000078ff0d7230 */ /* 0x000fc40000004100 */
[----:B------:R-:W-:Y:S02]  /*0c60*/  HADD2.F32 R12, -RZ, R11.H0_H0 ;  /* 0x2000000bff0c7230 */ /* 0x000fe40000004100 */
[----:B------:R-:W-:Y:S01]  /*0c70*/  FMUL.FTZ R11, R130, R155 ;  /* 0x0000009b820b7220 */ /* 0x000fe20000410000 */
[----:B------:R-:W-:Y:S01]  /*0c80*/  FADD.FTZ R99, -R112, R15 ;  /* 0x0000000f70637221 */ /* 0x000fe20000010100 */
        /* <DEDUP_REMOVED lines=8> */
[----:B------:R-:W-:Y:S01]  /*0d10*/  MOV R132, R88 ;  /* 0x0000005800847202 */ /* 0x000fe20000000f00 */
[----:B------:R-:W-:Y:S01]  /*0d20*/  FADD.FTZ R157, -R112, R16 ;  /* 0x00000010709d7221 */ /* 0x000fe20000010100 */
[----:B------:R-:W-:Y:S01]  /*0d30*/  SHF.R.U64 R110, R88, 0x10, R89 ;  /* 0x00000010586e7819 */ /* 0x000fe20000001259 */
        /* <DEDUP_REMOVED lines=8> */
[-C--:B------:R-:W-:Y:S01]  /*0dc0*/  FMUL.FTZ R13, R14, R15.reuse ;  /* 0x0000000f0e0d7220 */ /* 0x080fe20000410000 */
[----:B------:R-:W-:Y:S01]  /*0dd0*/  FFMA.FTZ R81, R12, R15, R81 ;  /* 0x0000000f0c517223 */ /* 0x000fe20000010051 */
[----:B------:R-:W-:Y:S01]  /*0de0*/  FADD.FTZ R61, R61, R15 ;  /* 0x0000000f3d3d7221 */ /* 0x000fe20000010000 */
[C---:B------:R-:W-:Y:S01]  /*0df0*/  FADD.FTZ R107, -R112.reuse, R20 ;  /* 0x00000014706b7221 */ /* 0x040fe20000010100 */
[----:B------:R-:W-:Y:S01]  /*0e00*/  FADD.FTZ R95, -R112, R21 ;  /* 0x00000015705f7221 */ /* 0x000fe20000010100 */
[----:B------:R-:W-:Y:S01]  /*0e10*/  FMUL.FTZ R15, R130, R113 ;  /* 0x00000071820f7220 */ /* 0x000fe20000410000 */
[----:B------:R-:W-:Y:S01]  /*0e20*/  HADD2.F32 R18, -RZ, R142.H1_H1 ;  /* 0x3000008eff127230 */ /* 0x000fe20000004100 */
[----:B------:R-:W-:Y:S01]  /*0e30*/  SHF.R.U32.HI R104, RZ, 0x10, R89 ;  /* 0x00000010ff687819 */ /* 0x000fe20000011659 */
[----:B------:R-:W-:-:S02]  /*0e40*/  HADD2.F32 R108, -RZ, R108.H0_H0 ;  /* 0x2000006cff6c7230 */ /* 0x000fc40000004100 */
[C---:B------:R-:W-:Y:S01]  /*0e50*/  FADD.FTZ R109, -R112.reuse, R19 ;  /* 0x00000013706d7221 */ /* 0x040fe20000010100 */
[----:B------:R-:W-:Y:S01]  /*0e60*/  FADD.FTZ R111, -R112, R22 ;  /* 0x00000016706f7221 */ /* 0x000fe20000010100 */
[----:B------:R-:W-:Y:S01]  /*0e70*/  HADD2.F32 R20, -RZ, R118.H0_H0 ;  /* 0x20000076ff147230 */ /* 0x000fe20000004100 */
[--C-:B------:R-:W-:Y:S01]  /*0e80*/  SHF.R.U64 R98, R96, 0x10, R97.reuse ;  /* 0x0000001060627819 */ /* 0x100fe20000001261 */
[----:B------:R-:W-:Y:S01]  /*0e90*/  HADD2.F32 R21, -RZ, R132.H0_H0 ;  /* 0x20000084ff157230 */ /* 0x000fe20000004100 */
[----:B------:R-:W-:Y:S01]  /*0ea0*/  MOV R91, R97 ;  /* 0x00000061005b7202 */ /* 0x000fe20000000f00 */
[----:B------:R-:W-:Y:S01]  /*0eb0*/  FMUL.FTZ R19, R130, R133 ;  /* 0x0000008582137220 */ /* 0x000fe20000410000 */
[----:B------:R-:W-:Y:S01]  /*0ec0*/  SHF.R.U32.HI R92, RZ, 0x10, R97 ;  /* 0x00000010ff5c7819 */ /* 0x000fe20000011661 */
[----:B------:R-:W-:Y:S01]  /*0ed0*/  HADD2.F32 R22, -RZ, R141.H0_H0 ;  /* 0x2000008dff167230 */ /* 0x000fe20000004100 */
[----:B------:R-:W-:Y:S01]  /*0ee0*/  MOV R89, R94 ;  /* 0x0000005e00597202 */ /* 0x000fe20000000f00 */
[----:B------:R-:W-:Y:S01]  /*0ef0*/  HADD2.F32 R110, -RZ, R110.H0_H0 ;  /* 0x2000006eff6e7230 */ /* 0x000fe20000004100 */
[----:B------:R-:W-:Y:S01]  /*0f00*/  MOV R100, R96 ;  /* 0x0000006000647202 */ /* 0x000fe20000000f00 */
[----:B------:R-:W-:-:S02]  /*0f10*/  HADD2.F32 R94, -RZ, R119.H0_H0 ;  /* 0x20000077ff5e7230 */ /* 0x000fc40000004100 */
[-C--:B------:R-:W-:Y:S01]  /*0f20*/  FMUL.FTZ R14, R16, R17.reuse ;  /* 0x00000011100e7220 */ /* 0x080fe20000410000 */
[----:B------:R-:W-:Y:S02]  /*0f30*/  HADD2.F32 R97, -RZ, R102.H0_H0 ;  /* 0x20000066ff617230 */ /* 0x000fe40000004100 */
        /* <DEDUP_REMOVED lines=8> */
[----:B------:R-:W-:Y:S01]  /*0fc0*/  FMUL.FTZ R22, R94, R97 ;  /* 0x000000615e167220 */ /* 0x000fe20000410000 */
[----:B------:R-:W-:Y:S01]  /*0fd0*/  FADD.FTZ R93, -R112, R23 ;  /* 0x00000017705d7221 */ /* 0x000fe20000010100 */
[----:B------:R-:W-:-:S02]  /*0fe0*/  HADD2.F32 R94, -RZ, R116.H0_H0 ;  /* 0x20000074ff5e7230 */ /* 0x000fc40000004100 */
[C---:B------:R-:W-:Y:S01]  /*0ff0*/  FMUL.FTZ R23, R130.reuse, R101 ;  /* 0x0000006582177220 */ /* 0x040fe20000410000 */
[----:B------:R-:W-:Y:S02]  /*1000*/  HADD2.F32 R103, -RZ, R100.H0_H0 ;  /* 0x20000064ff677230 */ /* 0x000fe40000004100 */
[C---:B------:R-:W-:Y:S01]  /*1010*/  FMUL.FTZ R96, R130.reuse, R99 ;  /* 0x0000006382607220 */ /* 0x040fe20000410000 */
[----:B------:R-:W-:Y:S02]  /*1020*/  HADD2.F32 R101, -RZ, R141.H1_H1 ;  /* 0x3000008dff657230 */ /* 0x000fe40000004100 */
[----:B------:R-:W-:Y:S01]  /*1030*/  FMUL.FTZ R99, R130, R157 ;  /* 0x0000009d82637220 */ /* 0x000fe20000410000 */
[----:B------:R-:W-:Y:S02]  /*1040*/  HADD2.F32 R104, -RZ, R104.H0_H0 ;  /* 0x20000068ff687230 */ /* 0x000fe40000004100 */
[----:B------:R-:W-:Y:S02]  /*1050*/  HADD2.F32 R102, -RZ, R98.H0_H0 ;  /* 0x20000062ff667230 */ /* 0x000fe40000004100 */
[----:B------:R-:W-:Y:S01]  /*1060*/  FMUL.FTZ R98, R94, R103 ;  /* 0x000000675e627220 */ /* 0x000fe20000410000 */
[----:B------:R-:W-:Y:S01]  /*1070*/  FFMA.FTZ R78, R23, R97, R78 ;  /* 0x00000061174e7223 */ /* 0x000fe2000001004e */
[----:B------:R-:W-:Y:S01]  /*1080*/  FADD.FTZ R58, R58, R97 ;  /* 0x000000613a3a7221 */ /* 0x000fe20000010000 */
[----:B------:R-:W-:Y:S01]  /*1090*/  FADD.FTZ R52, R52, R103 ;  /* 0x0000006734347221 */ /* 0x000fe20000010000 */
[----:B------:R-:W-:Y:S01]  /*10a0*/  FFMA.FTZ R72, R99, R103, R72 ;  /* 0x0000006763487223 */ /* 0x000fe20000010048 */
[----:B------:R-:W-:Y:S01]  /*10b0*/  FADD.FTZ R94, RZ, R2 ;  /* 0x00000002ff5e7221 */ /* 0x000fe20000010000 */
[----:B------:R-:W-:Y:S01]  /*10c0*/  FMUL.FTZ R97, R101, R104 ;  /* 0x0000006865617220 */ /* 0x000fe20000410000 */
[----:B------:R-:W-:Y:S01]  /*10d0*/  FFMA.FTZ R103, R3, R2, RZ ;  /* 0x0000000203677223 */ /* 0x000fe200000100ff */
[----:B------:R-:W-:-:S02]  /*10e0*/  HADD2.F32 R101, -RZ, R126.H1_H1 ;  /* 0x3000007eff657230 */ /* 0x000fc40000004100 */
[C---:B------:R-:W-:Y:S01]  /*10f0*/  FMUL.FTZ R20, R130.reuse, R105 ;  /* 0x0000006982147220 */ /* 0x040fe20000410000 */
        /* <DEDUP_REMOVED lines=8> */
[----:B------:R-:W-:Y:S02]  /*1180*/  HADD2.F32 R105, -RZ, R91.H0_H0 ;  /* 0x2000005bff697230 */ /* 0x000fe40000004100 */
[----:B------:R-:W-:Y:S01]  /*1190*/  FADD.FTZ R91, R102, R9 ;  /* 0x00000009665b7221 */ /* 0x000fe20000010000 */
[----:B------:R-:W-:Y:S01]  /*11a0*/  FFMA.FTZ R94, R8, R9, R103 ;  /* 0x00000009085e7223 */ /* 0x000fe20000010067 */
[----:B------:R-:W-:Y:S01]  /*11b0*/  FFMA.FTZ R83, R16, R108, R83 ;  /* 0x0000006c10537223 */ /* 0x000fe20000010053 */
[----:B------:R-:W-:Y:S01]  /*11c0*/  FADD.FTZ R63, R63, R108 ;  /* 0x0000006c3f3f7221 */ /* 0x000fe20000010000 */
[----:B------:R-:W-:-:S02]  /*11d0*/  HADD2.F32 R108, -RZ, R92.H0_H0 ;  /* 0x2000005cff6c7230 */ /* 0x000fc40000004100 */
[----:B------:R-:W-:Y:S01]  /*11e0*/  FADD.FTZ R92, R91, R10 ;  /* 0x0000000a5b5c7221 */ /* 0x000fe20000010000 */
[----:B------:R-:W-:Y:S01]  /*11f0*/  FFMA.FTZ R79, R96, R104, R79 ;  /* 0x00000068604f7223 */ /* 0x000fe2000001004f */
[----:B------:R-:W-:Y:S01]  /*1200*/  FADD.FTZ R59, R59, R104 ;  /* 0x000000683b3b7221 */ /* 0x000fe20000010000 */
[----:B------:R-:W-:Y:S01]  /*1210*/  FFMA.FTZ R91, R11, R10, R94 ;  /* 0x0000000a0b5b7223 */ /* 0x000fe2000001005e */
[----:B------:R-:W-:Y:S02]  /*1220*/  HADD2.F32 R104, -RZ, R117.H0_H0 ;  /* 0x20000075ff687230 */ /* 0x000fe40000004100 */
[----:B------:R-:W-:Y:S01]  /*1230*/  FADD.FTZ R113, R92, R13 ;  /* 0x0000000d5c717221 */ /* 0x000fe20000010000 */
[----:B------:R-:W-:Y:S01]  /*1240*/  FFMA.FTZ R92, R12, R13, R91 ;  /* 0x0000000d0c5c7223 */ /* 0x000fe2000001005b */
[----:B------:R-:W-:Y:S02]  /*1250*/  HADD2.F32 R106, -RZ, R127.H1_H1 ;  /* 0x3000007fff6a7230 */ /* 0x000fe40000004100 */
[----:B------:R-:W-:Y:S01]  /*1260*/  FMUL.FTZ R103, R130, R145 ;  /* 0x0000009182677220 */ /* 0x000fe20000410000 */
[----:B------:R-:W-:Y:S01]  /*1270*/  FMUL.FTZ R102, R104, R105 ;  /* 0x0000006968667220 */ /* 0x000fe20000410000 */
        /* <DEDUP_REMOVED lines=12> */
[----:B------:R-:W-:Y:S01]  /*1340*/  FFMA.FTZ R77, R20, R110, R77 ;  /* 0x0000006e144d7223 */ /* 0x000fe2000001004d */
[----:B------:R-:W-:Y:S01]  /*1350*/  FADD.FTZ R57, R57, R110 ;  /* 0x0000006e39397221 */ /* 0x000fe20000010000 */
[----:B------:R-:W-:Y:S02]  /*1360*/  HADD2.F32 R109, -RZ, R89.H0_H0 ;  /* 0x20000059ff6d7230 */ /* 0x000fe40000004100 */
[----:B------:R-:W-:Y:S01]  /*1370*/  FADD.FTZ R89, R92, R21 ;  /* 0x000000155c597221 */ /* 0x000fe20000010000 */
[----:B------:R-:W-:Y:S02]  /*1380*/  HADD2.F32 R110, -RZ, R90.H0_H0 ;  /* 0x2000005aff6e7230 */ /* 0x000fe40000004100 */
[----:B------:R-:W-:Y:S01]  /*1390*/  FFMA.FTZ R90, R20, R21, R91 ;  /* 0x00000015145a7223 */ /* 0x000fe2000001005b */
[----:B------:R-:W-:-:S03]  /*13a0*/  FADD.FTZ R92, R89, R22 ;  /* 0x00000016595c7221 */ /* 0x000fc60000010000 */
[----:B------:R-:W-:Y:S01]  /*13b0*/  FFMA.FTZ R89, R23, R22, R90 ;  /* 0x0000001617597223 */ /* 0x000fe2000001005a */
[----:B------:R-:W-:-:S03]  /*13c0*/  FADD.FTZ R91, R92, R97 ;  /* 0x000000615c5b7221 */ /* 0x000fc60000010000 */
[----:B------:R-:W-:Y:S01]  /*13d0*/  FFMA.FTZ R92, R96, R97, R89 ;  /* 0x00000061605c7223 */ /* 0x000fe20000010059 */
[----:B------:R-:W-:-:S03]  /*13e0*/  FADD.FTZ R90, R91, R98 ;  /* 0x000000625b5a7221 */ /* 0x000fc60000010000 */
[----:B------:R-:W-:Y:S01]  /*13f0*/  FFMA.FTZ R89, R99, R98, R92 ;  /* 0x0000006263597223 */ /* 0x000fe2000001005c */
[----:B------:R-:W-:-:S03]  /*1400*/  FADD.FTZ R91, R90, R101 ;  /* 0x000000655a5b7221 */ /* 0x000fc60000010000 */
[----:B------:R-:W-:Y:S01]  /*1410*/  FFMA.FTZ R90, R100, R101, R89 ;  /* 0x00000065645a7223 */ /* 0x000fe20000010059 */
[----:B------:R-:W-:Y:S02]  /*1420*/  HADD2.F32 R106, -RZ, R114.H0_H0 ;  /* 0x20000072ff6a7230 */ /* 0x000fe40000004100 */
[C---:B------:R-:W-:Y:S01]  /*1430*/  FMUL.FTZ R107, R130.reuse, R107 ;  /* 0x0000006b826b7220 */ /* 0x040fe20000410000 */
[----:B------:R-:W-:Y:S02]  /*1440*/  HADD2.F32 R94, -RZ, R124.H1_H1 ;  /* 0x3000007cff5e7230 */ /* 0x000fe40000004100 */
[----:B------:R-:W-:Y:S01]  /*1450*/  FADD.FTZ R92, R91, R102 ;  /* 0x000000665b5c7221 */ /* 0x000fe20000010000 */
[----:B------:R-:W-:Y:S01]  /*1460*/  FMUL.FTZ R108, R130, R95 ;  /* 0x0000005f826c7220 */ /* 0x000fe20000410000 */
[----:B------:R-:W-:Y:S01]  /*1470*/  FFMA.FTZ R89, R103, R102, R90 ;  /* 0x0000006667597223 */ /* 0x000fe2000001005a */
[-C--:B------:R-:W-:Y:S01]  /*1480*/  FMUL.FTZ R106, R106, R109.reuse ;  /* 0x0000006d6a6a7220 */ /* 0x080fe20000410000 */
[----:B------:R-:W-:Y:S01]  /*1490*/  FADD.FTZ R48, R48, R109 ;  /* 0x0000006d30307221 */ /* 0x000fe20000010000 */
[----:B------:R-:W-:Y:S01]  /*14a0*/  FFMA.FTZ R68, R107, R109, R68 ;  /* 0x0000006d6b447223 */ /* 0x000fe20000010044 */
[----:B------:R-:W-:Y:S01]  /*14b0*/  FADD.FTZ R95, R92, R105 ;  /* 0x000000695c5f7221 */ /* 0x000fe20000010000 */
[-C--:B------:R-:W-:Y:S01]  /*14c0*/  FMUL.FTZ R109, R94, R110.reuse ;  /* 0x0000006e5e6d7220 */ /* 0x080fe20000410000 */
[----:B------:R-:W-:Y:S01]  /*14d0*/  FADD.FTZ R49, R49, R110 ;  /* 0x0000006e31317221 */ /* 0x000fe20000010000 */
[----:B------:R-:W-:Y:S01]  /*14e0*/  FFMA.FTZ R69, R108, R110, R69 ;  /* 0x0000006e6c457223 */ /* 0x000fe20000010045 */
[----:B------:R-:W-:Y:S01]  /*14f0*/  FFMA.FTZ R90, R104, R105, R89 ;  /* 0x00000069685a7223 */ /* 0x000fe20000010059 */
[----:B------:R-:W-:-:S02]  /*1500*/  HADD2.F32 R110, -RZ, R115.H0_H0 ;  /* 0x20000073ff6e7230 */ /* 0x000fc40000004100 */
[----:B------:R-:W-:Y:S01]  /*1510*/  FMUL.FTZ R111, R130, R111 ;  /* 0x0000006f826f7220 */ /* 0x000fe20000410000 */
[----:B------:R-:W-:Y:S02]  /*1520*/  HADD2.F32 R91, -RZ, R0.H0_H0 ;  /* 0x20000000ff5b7230 */ /* 0x000fe40000004100 */
[----:B------:R-:W-:Y:S01]  /*1530*/  FADD.FTZ R0, R95, R106 ;  /* 0x0000006a5f007221 */ /* 0x000fe20000010000 */
[----:B------:R-:W-:Y:S01]  /*1540*/  FFMA.FTZ R89, R107, R106, R90 ;  /* 0x0000006a6b597223 */ /* 0x000fe2000001005a */
[----:B------:R-:W-:Y:S02]  /*1550*/  HADD2.F32 R113, -RZ, R125.H1_H1 ;  /* 0x3000007dff717230 */ /* 0x000fe40000004100 */
[-C--:B------:R-:W-:Y:S01]  /*1560*/  FMUL.FTZ R110, R110, R91.reuse ;  /* 0x0000005b6e6e7220 */ /* 0x080fe20000410000 */
[----:B------:R-:W-:Y:S01]  /*1570*/  FADD.FTZ R50, R50, R91 ;  /* 0x0000005b32327221 */ /* 0x000fe20000010000 */
[----:B------:R-:W-:Y:S01]  /*1580*/  FFMA.FTZ R70, R111, R91, R70 ;  /* 0x0000005b6f467223 */ /* 0x000fe20000010046 */
        /* <DEDUP_REMOVED lines=12> */
.L_x_7254:
        /* <DEDUP_REMOVED lines=30> */
.L_x_7256:
        /* <DEDUP_REMOVED lines=12> */
[----:B0-----:R-:W-:Y:S01]  /*18f0*/  IMAD.WIDE.U32 R28, R31, 0x4, R26 ;  /* 0x000000041f1c7825 */ /* 0x001fe200078e001a */
[----:B------:R-:W-:-:S03]  /*1900*/  IADD3 R89, PT, PT, R41, 0x200, RZ ;  /* 0x0000020029597810 */ /* 0x000fc60007ffe0ff */
[--C-:B------:R-:W-:Y:S01]  /*1910*/  IMAD.WIDE.U32 R32, R33, 0x4, R26.reuse ;  /* 0x0000000421207825 */ /* 0x100fe200078e001a */
[----:B------:R-:W5:Y:S03]  /*1920*/  LDG.E R137, desc[UR12][R28.64] ;  /* 0x0000000c1c897981 */ /* 0x000f66000c1e1900 */
[--C-:B------:R-:W-:Y:S01]  /*1930*/  IMAD.WIDE.U32 R34, R35, 0x4, R26.reuse ;  /* 0x0000000423227825 */ /* 0x100fe200078e001a */
[----:B------:R0:W5:Y:S03]  /*1940*/  LDG.E R138, desc[UR12][R32.64] ;  /* 0x0000000c208a7981 */ /* 0x000166000c1e1900 */
[--C-:B------:R-:W-:Y:S01]  /*1950*/  IMAD.WIDE.U32 R30, R91, 0x4, R26.reuse ;  /* 0x000000045b1e7825 */ /* 0x100fe200078e001a */
[----:B------:R2:W5:Y:S03]  /*1960*/  LDG.E R136, desc[UR12][R34.64] ;  /* 0x0000000c22887981 */ /* 0x000566000c1e1900 */
[----:B------:R-:W-:Y:S01]  /*1970*/  IMAD.WIDE.U32 R26, R37, 0x4, R26 ;  /* 0x00000004251a7825 */ /* 0x000fe200078e001a */
[C---:B------:R-:W-:Y:S01]  /*1980*/  IADD3 R37, PT, PT, R41.reuse, 0x80, RZ ;  /* 0x0000008029257810 */ /* 0x040fe20007ffe0ff */
[----:B------:R2:W5:Y:S02]  /*1990*/  LDG.E R140, desc[UR12][R30.64] ;  /* 0x0000000c1e8c7981 */ /* 0x000564000c1e1900 */
[----:B-1----:R-:W-:-:S02]  /*19a0*/  IMAD.WIDE.U32 R40, R41, 0x10, R24 ;  /* 0x0000001029287825 */ /* 0x002fc400078e0018 */
[----:B------:R2:W5:Y:S02]  /*19b0*/  LDG.E R129, desc[UR12][R26.64] ;  /* 0x0000000c1a817981 */ /* 0x000564000c1e1900 */
[----:B------:R-:W-:-:S04]  /*19c0*/  IMAD.WIDE.U32 R36, R37, 0x10, R24 ;  /* 0x0000001025247825 */ /* 0x000fc800078e0018 */
[--C-:B0-----:R-:W-:Y:S02]  /*19d0*/  IMAD.WIDE.U32 R32, R39, 0x10, R24.reuse ;  /* 0x0000001027207825 */ /* 0x101fe400078e0018 */
[----:B------:R-:W5:Y:S02]  /*19e0*/  LDG.E.128 R36, desc[UR12][R36.64] ;  /* 0x0000000c24247981 */ /* 0x000f64000c1e1d00 */
[--C-:B------:R-:W-:Y:S02]  /*19f0*/  IMAD.WIDE.U32 R28, R43, 0x10, R24.reuse ;  /* 0x000000102b1c7825 */ /* 0x100fe400078e0018 */
[----:B------:R-:W5:Y:S02]  /*1a00*/  LDG.E.128 R40, desc[UR12][R40.64] ;  /* 0x0000000c28287981 */ /* 0x000f64000c1e1d00 */
[----:B------:R-:W-:Y:S02]  /*1a10*/  IMAD.WIDE.U32 R24, R89, 0x10, R24 ;  /* 0x0000001059187825 */ /* 0x000fe400078e0018 */
[----:B------:R-:W5:Y:S04]  /*1a20*/  LDG.E.128 R32, desc[UR12][R32.64] ;  /* 0x0000000c20207981 */ /* 0x000f68000c1e1d00 */
[----:B------:R-:W5:Y:S04]  /*1a30*/  LDG.E.128 R28, desc[UR12][R28.64] ;  /* 0x0000000c1c1c7981 */ /* 0x000f68000c1e1d00 */
[----:B--2---:R-:W5:Y:S02]  /*1a40*/  LDG.E.128 R24, desc[UR12][R24.64] ;  /* 0x0000000c18187981 */ /* 0x004f64000c1e1d00 */
.L_x_7255:
[----:B0-----:R-:W0:Y:S01]  /*1a50*/  SHFL.DOWN PT, R89, R144, 0x10, 0x1f ;  /* 0x0a001f0090597f89 */ /* 0x001e2200000e0000 */
[----:B------:R-:W-:Y:S03]  /*1a60*/  BSSY.RECONVERGENT B0, `(.L_x_7257) ;  /* 0x000001f000007945 */ /* 0x000fe60003800200 */
        /* <DEDUP_REMOVED lines=30> */
.L_x_7258:
[----:B------:R-:W-:Y:S05]  /*1c50*/  BSYNC.RECONVERGENT B0 ;  /* 0x0000000000007941 */ /* 0x000fea0003800200 */
.L_x_7257:
        /* <DEDUP_REMOVED lines=53> */
.L_x_7261:
        /* <DEDUP_REMOVED lines=12> */
.L_x_7262:
        /* <DEDUP_REMOVED lines=12> */
.L_x_7263:
        /* <DEDUP_REMOVED lines=13> */
.L_x_7260:
        /* <DEDUP_REMOVED lines=19> */
[----:B------:R-:W-:Y:S01]  /*2330*/  @P3 LOP3.LUT P4, RZ, R140, 0xff00, RZ, 0xc0, !PT ;  /* 0x0000ff008cff3812 */ /* 0x000fe2000788c0ff */
        /* <DEDUP_REMOVED lines=26> */
.L_x_7259:
[----:B------:R-:W-:Y:S01]  /*24e0*/  UMOV UR4, UR8 ;  /* 0x0000000800047c82 */ /* 0x000fe20008000000 */
[----:B------:R-:W-:Y:S01]  /*24f0*/  UMOV UR5, UR9 ;  /* 0x0000000900057c82 */ /* 0x000fe20008000000 */
[----:B------:R-:W-:-:S04]  /*2500*/  UISETP.NE.U32.AND UP0, UPT, UR4, URZ, UPT ;  /* 0x000000ff0400728c */ /* 0x000fc8000bf05070 */
[----:B------:R-:W-:-:S09]  /*2510*/  UISETP.NE.AND.EX UP0, UPT, UR5, URZ, UPT, UP0 ;  /* 0x000000ff0500728c */ /* 0x000fd2000bf05300 */
[----:B------:R-:W-:Y:S05]  /*2520*/  BRA.U UP0, `(.L_x_7265) ;  /* 0x0000000100b47547 */ /* 0x000fea000b800000 */
[----:B------:R-:W0:Y:S01]  /*2530*/  @P3 LDC.64 R88, c[0x0][0x408] ;  /* 0x00010200ff583b82 */ /* 0x000e220000000a00 */
        /* <DEDUP_REMOVED lines=41> */
[----:B------:R-:W-:-:S04]  /*27d0*/  F2FP.F16.F32.PACK_AB R88, RZ, R88 ;  /* 0x00000058ff58723e */ /* 0x000fc800000000ff */
[----:B------:R-:W-:Y:S01]  /*27e0*/  PRMT R124, R88, 0x7610, R124 ;  /* 0x00007610587c7816 */ /* 0x000fe2000000007c */
[----:B------:R-:W-:Y:S06]  /*27f0*/  BRA `(.L_x_7264) ;  /* 0x0000000000b07947 */ /* 0x000fec0003800000 */
.L_x_7265:
[----:B------:R-:W0:Y:S01]  /*2800*/  @P3 LDC.64 R88, c[0x0][0x408] ;  /* 0x00010200ff583b82 */ /* 0x000e220000000a00 */
[-CC-:B------:R-:W-:Y:S01]  /*2810*/  @P2 FFMA.FTZ R146, R8, R133.reuse, R132.reuse ;  /* 0x0000008508922223 */ /* 0x180fe20000010084 */
[-CC-:B------:R-:W-:Y:S01]  /*2820*/  @P2 FFMA.FTZ R145, R3, R133.reuse, R132.reuse ;  /* 0x0000008503912223 */ /* 0x180fe20000010084 */
[-CC-:B------:R-:W-:Y:S01]  /*2830*/  @P2 FFMA.FTZ R144, R4, R133.reuse, R132.reuse ;  /* 0x0000008504902223 */ /* 0x180fe20000010084 */
[----:B------:R-:W-:Y:S01]  /*2840*/  @P2 FFMA.FTZ R147, R7, R133, R132 ;  /* 0x0000008507932223 */ /* 0x000fe20000010084 */
[----:B------:R-:W-:Y:S01]  /*2850*/  @P2 FADD.FTZ R146, R9, -R146 ;  /* 0x8000009209922221 */ /* 0x000fe20000010000 */
[----:B------:R-:W-:Y:S01]  /*2860*/  @P2 FADD.FTZ R145, R2, -R145 ;  /* 0x8000009102912221 */ /* 0x000fe20000010000 */
[----:B------:R-:W-:Y:S01]  /*2870*/  @P2 FADD.FTZ R144, R5, -R144 ;  /* 0x8000009005902221 */ /* 0x000fe20000010000 */
[----:B------:R-:W1:Y:S01]  /*2880*/  @P3 LDC.64 R90, c[0x0][0x408] ;  /* 0x00010200ff5a3b82 */ /* 0x000e620000000a00 */
[----:B------:R-:W-:Y:S01]  /*2890*/  @P2 FADD.FTZ R147, R6, -R147 ;  /* 0x8000009306932221 */ /* 0x000fe20000010000 */
[----:B-----5:R-:W-:Y:S01]  /*28a0*/  MOV R87, R43 ;  /* 0x0000002b00577202 */ /* 0x020fe20000000f00 */
[C---:B------:R-:W-:Y:S01]  /*28b0*/  @P2 FFMA.FTZ R87, R130.reuse, R146, R43 ;  /* 0x0000009282572223 */ /* 0x040fe2000001002b */
[----:B------:R-:W-:Y:S01]  /*28c0*/  MOV R84, R40 ;  /* 0x0000002800547202 */ /* 0x000fe20000000f00 */
[C---:B------:R-:W-:Y:S01]  /*28d0*/  @P2 FFMA.FTZ R84, R130.reuse, R145, R40 ;  /* 0x0000009182542223 */ /* 0x040fe20000010028 */
[----:B------:R-:W-:Y:S01]  /*28e0*/  MOV R85, R41 ;  /* 0x0000002900557202 */ /* 0x000fe20000000f00 */
[C---:B------:R-:W-:Y:S01]  /*28f0*/  @P2 FFMA.FTZ R85, R130.reuse, R144, R41 ;  /* 0x0000009082552223 */ /* 0x040fe20000010029 */
[----:B------:R-:W2:Y:S01]  /*2900*/  @P3 LDC.64 R92, c[0x0][0x408] ;  /* 0x00010200ff5c3b82 */ /* 0x000ea20000000a00 */
[----:B------:R-:W-:Y:S01]  /*2910*/  MOV R86, R42 ;  /* 0x0000002a00567202 */ /* 0x000fe20000000f00 */
[----:B------:R-:W-:Y:S01]  /*2920*/  @P2 FFMA.FTZ R86, R130, R147, R42 ;  /* 0x0000009382562223 */ /* 0x000fe2000001002a */
[----:B------:R-:W-:-:S02]  /*2930*/  @P3 ISETP.GE.U32.AND P5, PT, R140, 0x1000000, PT ;  /* 0x010000008c00380c */ /* 0x000fc40003fa6070 */
[C---:B------:R-:W-:Y:S02]  /*2940*/  @P3 LOP3.LUT P0, RZ, R140.reuse, 0xff, RZ, 0xc0, !PT ;  /* 0x000000ff8cff3812 */ /* 0x040fe4000780c0ff */
[C---:B------:R-:W-:Y:S01]  /*2950*/  @P3 LOP3.LUT P1, RZ, R140.reuse, 0xff00, RZ, 0xc0, !PT ;  /* 0x0000ff008cff3812 */ /* 0x040fe2000782c0ff */
[----:B------:R-:W3:Y:S01]  /*2960*/  @P3 LDC.64 R94, c[0x0][0x408] ;  /* 0x00010200ff5e3b82 */ /* 0x000ee20000000a00 */
[----:B0-----:R-:W-:Y:S01]  /*2970*/  @P3 FMUL.FTZ R89, R87, R89 ;  /* 0x0000005957593220 */ /* 0x001fe20000410000 */
[----:B------:R-:W-:-:S03]  /*2980*/  @P3 LOP3.LUT P4, RZ, R140, 0xff0000, RZ, 0xc0, !PT ;  /* 0x00ff00008cff3812 */ /* 0x000fc6000788c0ff */
        /* <DEDUP_REMOVED lines=9> */
[----:B------:R-:W-:Y:S01]  /*2a20*/  @P3 F2FP.F16.F32.PACK_AB R90, RZ, R90 ;  /* 0x0000005aff5a323e */ /* 0x000fe200000000ff */
[----:B---3--:R-:W-:-:S03]  /*2a30*/  @P3 FMUL.FTZ R95, R86, R95 ;  /* 0x0000005f565f3220 */ /* 0x008fc60000410000 */
[----:B------:R-:W-:Y:S02]  /*2a40*/  @P3 FSEL R92, R92, RZ, P1 ;  /* 0x000000ff5c5c3208 */ /* 0x000fe40000800000 */
[----:B------:R-:W-:Y:S01]  /*2a50*/  @P3 PRMT R127, R90, 0x7610, R127 ;  /* 0x000076105a7f3816 */ /* 0x000fe2000000007f */
[----:B------:R-:W-:Y:S01]  /*2a60*/  @P3 FMUL.FTZ R94, R95, R94 ;  /* 0x0000005e5f5e3220 */ /* 0x000fe20000410000 */
[----:B------:R-:W-:-:S04]  /*2a70*/  @P3 F2FP.F16.F32.PACK_AB R92, RZ, R92 ;  /* 0x0000005cff5c323e */ /* 0x000fc800000000ff */
[----:B------:R-:W-:Y:S02]  /*2a80*/  @P3 FSEL R94, R94, RZ, P4 ;  /* 0x000000ff5e5e3208 */ /* 0x000fe40002000000 */
[----:B------:R-:W-:Y:S02]  /*2a90*/  @P3 PRMT R126, R92, 0x7610, R126 ;  /* 0x000076105c7e3816 */ /* 0x000fe4000000007e */
[----:B------:R-:W-:-:S04]  /*2aa0*/  @P3 F2FP.F16.F32.PACK_AB R94, RZ, R94 ;  /* 0x0000005eff5e323e */ /* 0x000fc800000000ff */
[----:B------:R-:W-:-:S07]  /*2ab0*/  @P3 PRMT R125, R94, 0x7610, R125 ;  /* 0x000076105e7d3816 */ /* 0x000fce000000007d */
.L_x_7264:
        /* <DEDUP_REMOVED lines=16> */
.L_x_7266:
        /* <DEDUP_REMOVED lines=47> */
.L_x_7268:
        /* <DEDUP_REMOVED lines=45> */
.L_x_7267:
        /* <DEDUP_REMOVED lines=29> */
[----:B------:R-:W-:Y:S01]  /*3350*/  @P3 F2FP.F16.F32.PACK_AB R88, RZ, R88 ;  /* 0x00000058ff58323e */ /* 0x000fe200000000ff */
[----:B--2---:R-:W-:-:S03]  /*3360*/  @P3 FMUL.FTZ R93, R86, R93 ;  /* 0x0000005d565d3220 */ /* 0x004fc60000410000 */
        /* <DEDUP_REMOVED lines=16> */
.L_x_7270:
        /* <DEDUP_REMOVED lines=12> */
.L_x_7271:
        /* <DEDUP_REMOVED lines=12> */
.L_x_7272:
        /* <DEDUP_REMOVED lines=12> */
.L_x_7273:
        /* <DEDUP_REMOVED lines=12> */
.L_x_7269:
        /* <DEDUP_REMOVED lines=14> */
.L_x_7274:
        /* <DEDUP_REMOVED lines=47> */
.L_x_7276:
        /* <DEDUP_REMOVED lines=45> */
.L_x_7275:
        /* <DEDUP_REMOVED lines=47> */
.L_x_7278:
        /* <DEDUP_REMOVED lines=12> */
.L_x_7279:
        /* <DEDUP_REMOVED lines=12> */
.L_x_7280:
        /* <DEDUP_REMOVED lines=12> */
.L_x_7281:
        /* <DEDUP_REMOVED lines=12> */
.L_x_7277:
        /* <DEDUP_REMOVED lines=14> */
.L_x_7282:
        /* <DEDUP_REMOVED lines=47> */
.L_x_7284:
        /* <DEDUP_REMOVED lines=45> */
.L_x_7283:
        /* <DEDUP_REMOVED lines=47> */
.L_x_7286:
        /* <DEDUP_REMOVED lines=12> */
.L_x_7287:
        /* <DEDUP_REMOVED lines=12> */
.L_x_7288:
        /* <DEDUP_REMOVED lines=12> */
.L_x_7289:
        /* <DEDUP_REMOVED lines=12> */
.L_x_7285:
        /* <DEDUP_REMOVED lines=14> */
.L_x_7290:
        /* <DEDUP_REMOVED lines=47> */
.L_x_7292:
        /* <DEDUP_REMOVED lines=45> */
.L_x_7291:
        /* <DEDUP_REMOVED lines=47> */
.L_x_7294:
        /* <DEDUP_REMOVED lines=23> */
.L_x_7295:
        /* <DEDUP_REMOVED lines=12> */
.L_x_7296:
        /* <DEDUP_REMOVED lines=12> */
.L_x_7297:
[----:B------:R-:W-:-:S07]  /*5d10*/  @P3 PRMT R124, R90, 0x7610, R124 ;  /* 0x000076105a7c3816 */ /* 0x000fce000000007c */
.L_x_7293:
        /* <DEDUP_REMOVED lines=14> */
.L_x_7298:
[----:B01----:R-:W0:Y:S01]  /*5e00*/  LDC.64 R88, c[0x0][0x380] ;  /* 0x0000e000ff587b82 */ /* 0x003e220000000a00 */
[----:B------:R-:W-:Y:S01]  /*5e10*/  UPLOP3.LUT UP1, UPT, UPT, UPT, UP1, 0x40, 0x4 ;  /* 0x000000000004789c */ /* 0x000fe20003f2e810 */
[----:B0-----:R-:W-:-:S04]  /*5e20*/  IADD3 R128, PT, PT, R128, R88, RZ ;  /* 0x0000005880807210 */ /* 0x001fc80007ffe0ff */
[----:B------:R-:W-:-:S13]  /*5e30*/  ISETP.GE.AND P0, PT, R128, R89, PT ;  /* 0x000000598000720c */ /* 0x000fda0003f06270 */
[----:B------:R-:W-:Y:S05]  /*5e40*/  @!P0 BRA `(.L_x_7299) ;  /* 0xffffffa4005c8947 */ /* 0x000fea000383ffff */
.L_x_7253:
        /* <DEDUP_REMOVED lines=18> */
.L_x_7300:
        /* <DEDUP_REMOVED lines=9> */
.L_x_10913:


//--------------------- .text._ZN10layer_norm13ln_bwd_kernelINS_13Kernel_traitsI6__halfS2_fS2_fjLj2560ELj1ELj1ELj4ELj8ENS_18Kernel_traits_baseILj2560ES2_S2_fS2_fjLj128EEEEELb1ELb1ELb0ELb0EEEvNS_9BwdParamsE --------------------------
	.section	.text._ZN10layer_norm13ln_bwd_kernelINS_13Kernel_traitsI6__halfS2_fS2_fjLj2560ELj1ELj1ELj4ELj8ENS_18Kernel_traits_baseILj2560ES2_S2_fS2_fjLj128EEEEELb1ELb1ELb0ELb0EEEvNS_9BwdParamsE,"ax",@progbits
	.align	128
        .global         _ZN10layer_norm13ln_bwd_kernelINS_13Kernel_traitsI6__halfS2_fS2_fjLj2560ELj1ELj1ELj4ELj8ENS_18Kernel_traits_baseILj2560ES2_S2_fS2_fjLj128EEEEELb1ELb1ELb0ELb0EEEvNS_9BwdParamsE
        .type           _ZN10layer_norm13ln_bwd_kernelINS_13Kernel_traitsI6__halfS2_fS2_fjLj2560ELj1ELj1ELj4ELj8ENS_18Kernel_traits_baseILj2560ES2_S2_fS2_fjLj128EEEEELb1ELb1ELb0ELb0EEEvNS_9BwdParamsE,@function
        .size           _ZN10layer_norm13ln_bwd_kernelINS_13Kernel_traitsI6__halfS2_fS2_fjLj2560ELj1ELj1ELj4ELj8ENS_18Kernel_traits_baseILj2560ES2_S2_fS2_fjLj128EEEEELb1ELb1ELb0ELb0EEEvNS_9BwdParamsE,(.L_x_10914 - _ZN10layer_norm13ln_bwd_kernelINS_13Kernel_traitsI6__halfS2_fS2_fjLj2560ELj1ELj1ELj4ELj8ENS_18Kernel_traits_baseILj2560ES2_S2_fS2_fjLj128EEEEELb1ELb1ELb0ELb0EEEvNS_9BwdParamsE)
        .other          _ZN10layer_norm13ln_bwd_kernelINS_13Kernel_traitsI6__halfS2_fS2_fjLj2560ELj1ELj1ELj4ELj8ENS_18Kernel_traits_baseILj2560ES2_S2_fS2_fjLj128EEEEELb1ELb1ELb0ELb0EEEvNS_9BwdParamsE,@"STO_CUDA_ENTRY STV_DEFAULT"
_ZN10layer_norm13ln_bwd_kernelINS_13Kernel_traitsI6__halfS2_fS2_fjLj2560ELj1ELj1ELj4ELj8ENS_18Kernel_traits_baseILj2560ES2_S2_fS2_fjLj128EEEEELb1ELb1ELb0ELb0EEEvNS_9BwdParamsE:
.text._ZN10layer_norm13ln_bwd_kernelINS_13Kernel_traitsI6__halfS2_fS2_fjLj2560ELj1ELj1ELj4ELj8ENS_18Kernel_traits_baseILj2560ES2_S2_fS2_fjLj128EEEEELb1ELb1ELb0ELb0EEEvNS_9BwdParamsE:
        /* <DEDUP_REMOVED lines=121> */
[----:B0-----:R-:W-:-:S02]  /*0790*/  ISETP.NE.U32.AND P0, PT, R2, RZ, PT ;  /* 0x000000ff0200720c */ /* 0x001fc40003f05070 */
[----:B------:R-:W-:Y:S02]  /*07a0*/  CS2R R24, SRZ ;  /* 0x0000000000187805 */ /* 0x000fe4000001ff00 */
[----:B------:R-:W-:Y:S02]  /*07b0*/  MOV R116, R81 ;  /* 0x0000005100747202 */ /* 0x000fe40000000f00 */
[----:B------:R-:W-:Y:S02]  /*07c0*/  CS2R R26, SRZ ;  /* 0x00000000001a7805 */ /* 0x000fe4000001ff00 */
[----:B------:R-:W-:Y:S02]  /*07d0*/  SHF.R.U32.HI R10, RZ, 0x10, R81 ;  /* 0x00000010ff0a7819 */ /* 0x000fe40000011651 */
[----:B------:R-:W-:Y:S02]  /*07e0*/  CS2R R22, SRZ ;  /* 0x0000000000167805 */ /* 0x000fe4000001ff00 */
[----:B------:R-:W-:Y:S01]  /*07f0*/  MOV R115, R66 ;  /* 0x0000004200737202 */ /* 0x000fe20000000f00 */
[----:B------:R-:W-:Y:S01]  /*0800*/  UPLOP3.LUT UP1, UPT, UPT, UPT, UPT, 0x40, 0x4 ;  /* 0x000000000004789c */ /* 0x000fe20003f2e870 */
[----:B------:R-:W-:Y:S01]  /*0810*/  SHF.R.U64 R11, R66, 0x10, R67 ;  /* 0x00000010420b7819 */ /* 0x000fe20000001243 */
[----:B------:R-:W0:Y:S01]  /*0820*/  LDCU UR13, c[0x0][0x408] ;  /* 0x00008100ff0d77ac */ /* 0x000e220008000800 */
[----:B------:R-:W-:-:S02]  /*0830*/  MOV R114, R67 ;  /* 0x0000004300727202 */ /* 0x000fc40000000f00 */
[----:B------:R-:W-:Y:S01]  /*0840*/  SHF.R.U32.HI R12, RZ, 0x10, R67 ;  /* 0x00000010ff0c7819 */ /* 0x000fe20000011643 */
[----:B------:R-:W1:Y:S01]  /*0850*/  LDCU.U8 UR7, c[0x0][0x410] ;  /* 0x00008200ff0777ac */ /* 0x000e620008000000 */
[----:B------:R-:W-:Y:S02]  /*0860*/  MOV R113, R70 ;  /* 0x0000004600717202 */ /* 0x000fe40000000f00 */
[--C-:B------:R-:W-:Y:S01]  /*0870*/  SHF.R.U64 R13, R70, 0x10, R71.reuse ;  /* 0x00000010460d7819 */ /* 0x100fe20000001247 */
[----:B------:R-:W2:Y:S01]  /*0880*/  LDCU UR12, c[0x0][0x400] ;  /* 0x00008000ff0c77ac */ /* 0x000ea20008000800 */
[----:B------:R-:W-:Y:S02]  /*0890*/  MOV R112, R71 ;  /* 0x0000004700707202 */ /* 0x000fe40000000f00 */
[----:B------:R-:W-:Y:S01]  /*08a0*/  SHF.R.U32.HI R14, RZ, 0x10, R71 ;  /* 0x00000010ff0e7819 */ /* 0x000fe20000011647 */
[----:B------:R-:W3:Y:S01]  /*08b0*/  LDCU.64 UR10, c[0x0][0x438] ;  /* 0x00008700ff0a77ac */ /* 0x000ee20008000a00 */
[----:B------:R-:W-:-:S02]  /*08c0*/  MOV R111, R74 ;  /* 0x0000004a006f7202 */ /* 0x000fc40000000f00 */
[--C-:B------:R-:W-:Y:S01]  /*08d0*/  SHF.R.U64 R15, R74, 0x10, R75.reuse ;  /* 0x000000104a0f7819 */ /* 0x100fe2000000124b */
[----:B------:R-:W4:Y:S01]  /*08e0*/  LDCU.64 UR14, c[0x0][0x478] ;  /* 0x00008f00ff0e77ac */ /* 0x000f220008000a00 */
[----:B------:R-:W-:Y:S02]  /*08f0*/  MOV R110, R75 ;  /* 0x0000004b006e7202 */ /* 0x000fe40000000f00 */
[----:B------:R-:W-:Y:S02]  /*0900*/  SHF.R.U32.HI R16, RZ, 0x10, R75 ;  /* 0x00000010ff107819 */ /* 0x000fe4000001164b */
[----:B------:R-:W-:Y:S02]  /*0910*/  MOV R109, R78 ;  /* 0x0000004e006d7202 */ /* 0x000fe40000000f00 */
[----:B------:R-:W-:Y:S02]  /*0920*/  SHF.R.U64 R17, R78, 0x10, R79 ;  /* 0x000000104e117819 */ /* 0x000fe4000000124f */
[----:B------:R-:W-:-:S02]  /*0930*/  MOV R108, R79 ;  /* 0x0000004f006c7202 */ /* 0x000fc40000000f00 */
[----:B------:R-:W-:Y:S02]  /*0940*/  SHF.R.U32.HI R18, RZ, 0x10, R79 ;  /* 0x00000010ff127819 */ /* 0x000fe4000001164f */
[----:B------:R-:W-:Y:S02]  /*0950*/  MOV R107, R82 ;  /* 0x00000052006b7202 */ /* 0x000fe40000000f00 */
[--C-:B------:R-:W-:Y:S02]  /*0960*/  SHF.R.U64 R19, R82, 0x10, R83.reuse ;  /* 0x0000001052137819 */ /* 0x100fe40000001253 */
[----:B------:R-:W-:Y:S02]  /*0970*/  MOV R106, R83 ;  /* 0x00000053006a7202 */ /* 0x000fe40000000f00 */
[----:B------:R-:W-:Y:S02]  /*0980*/  SHF.R.U32.HI R20, RZ, 0x10, R83 ;  /* 0x00000010ff147819 */ /* 0x000fe40000011653 */
[----:B------:R-:W-:-:S02]  /*0990*/  MOV R167, R64 ;  /* 0x0000004000a77202 */ /* 0x000fc40000000f00 */
[----:B------:R-:W-:Y:S02]  /*09a0*/  SHF.R.U64 R0, R64, 0x10, R65 ;  /* 0x0000001040007819 */ /* 0x000fe40000001241 */
[----:B------:R-:W-:Y:S02]  /*09b0*/  ISETP.NE.AND.EX P0, PT, R3, RZ, PT, P0 ;  /* 0x000000ff0300720c */ /* 0x000fe40003f05300 */
[----:B------:R-:W-:Y:S02]  /*09c0*/  PRMT R164, R4, 0x5410, R164 ;  /* 0x0000541004a47816 */ /* 0x000fe400000000a4 */
[----:B------:R-:W-:Y:S02]  /*09d0*/  PRMT R163, R5, 0x5410, R163 ;  /* 0x0000541005a37816 */ /* 0x000fe400000000a3 */
[----:B------:R-:W-:Y:S02]  /*09e0*/  CS2R R4, SRZ ;  /* 0x0000000000047805 */ /* 0x000fe4000001ff00 */
[----:B------:R-:W-:-:S02]  /*09f0*/  PRMT R161, R6, 0x5410, R161 ;  /* 0x0000541006a17816 */ /* 0x000fc400000000a1 */
[----:B------:R-:W-:Y:S02]  /*0a00*/  PRMT R159, R7, 0x5410, R159 ;  /* 0x00005410079f7816 */ /* 0x000fe4000000009f */
[----:B------:R-:W-:Y:S02]  /*0a10*/  CS2R R6, SRZ ;  /* 0x0000000000067805 */ /* 0x000fe4000001ff00 */
        /* <DEDUP_REMOVED lines=19> */
[----:B------:R-:W-:Y:S02]  /*0b50*/  CS2R R20, SRZ ;  /* 0x0000000000147805 */ /* 0x000fe4000001ff00 */
[----:B------:R-:W-:Y:S02]  /*0b60*/  PRMT R167, R0, 0x5410, R167 ;  /* 0x0000541000a77816 */ /* 0x000fe400000000a7 */
[----:B01234-:R-:W-:-:S07]  /*0b70*/  P2R R98, PR, RZ, 0x1 ;  /* 0x00000001ff627803 */ /* 0x01ffce0000000000 */
.L_x_7386:
[----:B------:R-:W-:Y:S01]  /*0b80*/  ISETP.NE.AND P0, PT, R98, RZ, PT ;  /* 0x000000ff6200720c */ /* 0x000fe20003f05270 */
[----:B-1----:R-:W0:Y:S08]  /*0b90*/  LDC.64 R90, c[0x0][0x3c0] ;  /* 0x0000f000ff5a7b82 */ /* 0x002e300000000a00 */
        /* <DEDUP_REMOVED lines=12> */
[C---:B------:R-:W-:Y:S02]  /*0c60*/  ISETP.GE.U32.AND P3, PT, R96.reuse, 0x180, PT ;  /* 0x000001806000780c */ /* 0x040fe40003f66070 */
        /* <DEDUP_REMOVED lines=24> */
[----:B------:R-:W-:Y:S02]  /*0df0*/  HADD2.F32 R158, -RZ, R167.H1_H1 ;  /* 0x300000a7ff9e7230 */ /* 0x000fe40000004100 */
[----:B--2---:R-:W-:-:S04]  /*0e00*/  IMAD.WIDE.U32 R152, R99, 0x4, R152 ;  /* 0x0000000463987825 */ /* 0x004fc800078e0098 */
[----:B------:R-:W-:Y:S01]  /*0e10*/  HADD2.F32 R154, -RZ, R167.H0_H0 ;  /* 0x200000a7ff9a7230 */ /* 0x000fe20000004100 */
[----:B------:R0:W5:Y:S02]  /*0e20*/  LDG.E R101, desc[UR8][R152.64] ;  /* 0x0000000898657981 */ /* 0x000164000c1e1900 */
[----:B0-----:R-:W-:Y:S01]  /*0e30*/  HADD2.F32 R153, -RZ, R166.H1_H1 ;  /* 0x300000a6ff997230 */ /* 0x001fe20000004100 */
[----:B---3--:R-:W-:Y:S02]  /*0e40*/  MOV R150, R92 ;  /* 0x0000005c00967202 */ /* 0x008fe40000000f00 */
[--C-:B------:R-:W-:Y:S02]  /*0e50*/  SHF.R.U64 R156, R92, 0x10, R93.reuse ;  /* 0x000000105c9c7819 */ /* 0x100fe4000000125d */
[----:B------:R-:W-:Y:S02]  /*0e60*/  MOV R162, R93 ;  /* 0x0000005d00a27202 */ /* 0x000fe40000000f00 */
[----:B------:R-:W-:Y:S01]  /*0e70*/  SHF.R.U32.HI R92, RZ, 0x10, R93 ;  /* 0x00000010ff5c7819 */ /* 0x000fe2000001165d */
[C---:B----4-:R-:W-:Y:S01]  /*0e80*/  FADD.FTZ R93, -R160.reuse, R89 ;  /* 0x00000059a05d7221 */ /* 0x050fe20000010100 */
[----:B------:R-:W-:Y:S01]  /*0e90*/  FADD.FTZ R3, -R160, R88 ;  /* 0x00000058a0037221 */ /* 0x000fe20000010100 */
[----:B------:R-:W-:-:S02]  /*0ea0*/  HADD2.F32 R89, -RZ, R150.H0_H0 ;  /* 0x20000096ff597230 */ /* 0x000fc40000004100 */
[----:B------:R-:W-:Y:S02]  /*0eb0*/  HADD2.F32 R88, -RZ, R156.H0_H0 ;  /* 0x2000009cff587230 */ /* 0x000fe40000004100 */
[----:B-----5:R-:W-:Y:S01]  /*0ec0*/  FMUL.FTZ R3, R100, R3 ;  /* 0x0000000364037220 */ /* 0x020fe20000410000 */
[-C--:B------:R-:W-:Y:S01]  /*0ed0*/  FMUL.FTZ R158, R158, R89.reuse ;  /* 0x000000599e9e7220 */ /* 0x080fe20000410000 */
[----:B------:R-:W-:Y:S01]  /*0ee0*/  FADD.FTZ R169, -R160, R91 ;  /* 0x0000005ba0a97221 */ /* 0x000fe20000010100 */
[----:B------:R-:W-:Y:S01]  /*0ef0*/  FADD.FTZ R40, R40, R89 ;  /* 0x0000005928287221 */ /* 0x000fe20000010000 */
[C---:B------:R-:W-:Y:S01]  /*0f00*/  FFMA.FTZ R60, R3.reuse, R89, R60 ;  /* 0x00000059033c7223 */ /* 0x040fe2000001003c */
[----:B------:R-:W-:Y:S01]  /*0f10*/  FMUL.FTZ R156, R100, R93 ;  /* 0x0000005d649c7220 */ /* 0x000fe20000410000 */
[----:B------:R-:W-:Y:S02]  /*0f20*/  HADD2.F32 R162, -RZ, R162.H0_H0 ;  /* 0x200000a2ffa27230 */ /* 0x000fe40000004100 */
[----:B------:R-:W-:Y:S01]  /*0f30*/  FADD.FTZ R155, -R160, R90 ;  /* 0x0000005aa09b7221 */ /* 0x000fe20000010100 */
[----:B------:R-:W-:Y:S01]  /*0f40*/  FMUL.FTZ R154, R154, R88 ;  /* 0x000000589a9a7220 */ /* 0x000fe20000410000 */
[----:B------:R-:W-:Y:S01]  /*0f50*/  FADD.FTZ R89, RZ, R158 ;  /* 0x0000009eff597221 */ /* 0x000fe20000010000 */
[----:B------:R-:W-:Y:S01]  /*0f60*/  FFMA.FTZ R91, R3, R158, RZ ;  /* 0x0000009e035b7223 */ /* 0x000fe200000100ff */
        /* <DEDUP_REMOVED lines=16> */
[----:B------:R-:W-:Y:S01]  /*1070*/  IADD3 R169, PT, PT, R99, 0x80, RZ ;  /* 0x0000008063a97810 */ /* 0x000fe20007ffe0ff */
[----:B------:R-:W-:Y:S01]  /*1080*/  FADD.FTZ R168, R89, R150 ;  /* 0x0000009659a87221 */ /* 0x000fe20000010000 */
[----:B------:R-:W-:-:S07]  /*1090*/  FFMA.FTZ R162, R152, R150, R91 ;  /* 0x0000009698a27223 */ /* 0x000fce000001005b */
.L_x_7303:
[----:B------:R-:W-:Y:S05]  /*10a0*/  BSYNC.RECONVERGENT B0 ;  /* 0x0000000000007941 */ /* 0x000fea0003800200 */
.L_x_7302:
        /* <DEDUP_REMOVED lines=19> */
[----:B------:R-:W-:Y:S02]  /*11e0*/  IADD3 R169, PT, PT, R169, 0x80, RZ ;  /* 0x00000080a9a97810 */ /* 0x000fe40007ffe0ff */
[----:B---3--:R-:W-:Y:S02]  /*11f0*/  MOV R142, R92 ;  /* 0x0000005c008e7202 */ /* 0x008fe40000000f00 */
[----:B------:R-:W-:-:S03]  /*1200*/  SHF.R.U64 R148, R92, 0x10, R93 ;  /* 0x000000105c947819 */ /* 0x000fc6000000125d */
[----:B------:R-:W-:Y:S01]  /*1210*/  HADD2.F32 R142, -RZ, R142.H0_H0 ;  /* 0x2000008eff8e7230 */ /* 0x000fe20000004100 */
[----:B------:R-:W-:Y:S01]  /*1220*/  MOV R170, R93 ;  /* 0x0000005d00aa7202 */ /* 0x000fe20000000f00 */
[C---:B----4-:R-:W-:Y:S01]  /*1230*/  FADD.FTZ R151, -R160.reuse, R88 ;  /* 0x00000058a0977221 */ /* 0x050fe20000010100 */
[----:B------:R-:W-:Y:S01]  /*1240*/  FADD.FTZ R89, -R160, R89 ;  /* 0x00000059a0597221 */ /* 0x000fe20000010100 */
[----:B------:R-:W-:Y:S02]  /*1250*/  HADD2.F32 R88, -RZ, R148.H0_H0 ;  /* 0x20000094ff587230 */ /* 0x000fe40000004100 */
[----:B------:R-:W-:Y:S01]  /*1260*/  FMUL.FTZ R149, R149, R142 ;  /* 0x0000008e95957220 */ /* 0x000fe20000410000 */
[----:B-----5:R-:W-:Y:S01]  /*1270*/  FMUL.FTZ R151, R100, R151 ;  /* 0x0000009764977220 */ /* 0x020fe20000410000 */
[----:B------:R-:W-:Y:S01]  /*1280*/  SHF.R.U32.HI R92, RZ, 0x10, R93 ;  /* 0x00000010ff5c7819 */ /* 0x000fe2000001165d */
[----:B------:R-:W-:Y:S01]  /*1290*/  FADD.FTZ R93, -R160, R91 ;  /* 0x0000005ba05d7221 */ /* 0x000fe20000010100 */
[----:B------:R-:W-:Y:S01]  /*12a0*/  FMUL.FTZ R148, R100, R89 ;  /* 0x0000005964947220 */ /* 0x000fe20000410000 */
[----:B------:R-:W-:-:S02]  /*12b0*/  HADD2.F32 R170, -RZ, R170.H0_H0 ;  /* 0x200000aaffaa7230 */ /* 0x000fc40000004100 */
        /* <DEDUP_REMOVED lines=8> */
[----:B------:R-:W-:Y:S02]  /*1340*/  HADD2.F32 R142, -RZ, R164.H0_H0 ;  /* 0x200000a4ff8e7230 */ /* 0x000fe40000004100 */
[----:B------:R-:W-:Y:S01]  /*1350*/  FMUL.FTZ R147, R100, R147 ;  /* 0x0000009364937220 */ /* 0x000fe20000410000 */
[----:B------:R-:W-:-:S02]  /*1360*/  HADD2.F32 R92, -RZ, R92.H0_H0 ;  /* 0x2000005cff5c7230 */ /* 0x000fc40000004100 */
        /* <DEDUP_REMOVED lines=13> */
.L_x_7305:
[----:B------:R-:W-:Y:S05]  /*1440*/  BSYNC.RECONVERGENT B0 ;  /* 0x0000000000007941 */ /* 0x000fea0003800200 */
.L_x_7304:
        /* <DEDUP_REMOVED lines=25> */
[----:B------:R-:W-:Y:S01]  /*15e0*/  SHF.R.U32.HI R92, RZ, 0x10, R93 ;  /* 0x00000010ff5c7819 */ /* 0x000fe2000001165d */
[C---:B------:R-:W-:Y:S01]  /*15f0*/  FADD.FTZ R89, -R160.reuse, R89 ;  /* 0x00000059a0597221 */ /* 0x040fe20000010100 */
[----:B------:R-:W-:Y:S01]  /*1600*/  FADD.FTZ R93, -R160, R90 ;  /* 0x0000005aa05d7221 */ /* 0x000fe20000010100 */
[----:B------:R-:W-:Y:S02]  /*1610*/  HADD2.F32 R88, -RZ, R140.H0_H0 ;  /* 0x2000008cff587230 */ /* 0x000fe40000004100 */
[----:B-----5:R-:W-:Y:S01]  /*1620*/  FMUL.FTZ R143, R100, R143 ;  /* 0x0000008f648f7220 */ /* 0x020fe20000410000 */
[----:B------:R-:W-:Y:S01]  /*1630*/  FMUL.FTZ R141, R141, R134 ;  /* 0x000000868d8d7220 */ /* 0x000fe20000410000 */
[----:B------:R-:W-:-:S02]  /*1640*/  HADD2.F32 R90, -RZ, R139.H0_H0 ;  /* 0x2000008bff5a7230 */ /* 0x000fc40000004100 */
[----:B------:R-:W-:Y:S01]  /*1650*/  FADD.FTZ R171, -R160, R91 ;  /* 0x0000005ba0ab7221 */ /* 0x000fe20000010100 */
[C---:B------:R-:W-:Y:S01]  /*1660*/  FMUL.FTZ R140, R100.reuse, R89 ;  /* 0x00000059648c7220 */ /* 0x040fe20000410000 */
        /* <DEDUP_REMOVED lines=8> */
[----:B------:R-:W-:-:S02]  /*16f0*/  HADD2.F32 R134, -RZ, R161.H0_H0 ;  /* 0x200000a1ff867230 */ /* 0x000fc40000004100 */
[-C--:B------:R-:W-:Y:S01]  /*1700*/  FMUL.FTZ R137, R137, R90.reuse ;  /* 0x0000005a89897220 */ /* 0x080fe20000410000 */
[----:B------:R-:W-:Y:S02]  /*1710*/  HADD2.F32 R92, -RZ, R92.H0_H0 ;  /* 0x2000005cff5c7230 */ /* 0x000fe40000004100 */
        /* <DEDUP_REMOVED lines=12> */
.L_x_7307:
[----:B------:R-:W-:Y:S05]  /*17e0*/  BSYNC.RECONVERGENT B0 ;  /* 0x0000000000007941 */ /* 0x000fea0003800200 */
.L_x_7306:
        /* <DEDUP_REMOVED lines=57> */
.L_x_7309:
[----:B------:R-:W-:Y:S05]  /*1b80*/  BSYNC.RECONVERGENT B0 ;  /* 0x0000000000007941 */ /* 0x000fea0003800200 */
.L_x_7308:
        /* <DEDUP_REMOVED lines=17> */
[--C-:B------:R-:W-:Y:S02]  /*1ca0*/  HADD2.F32 R125, -RZ, R117.reuse.H1_H1 ;  /* 0x30000075ff7d7230 */ /* 0x100fe40000004100 */
[----:B------:R-:W-:Y:S01]  /*1cb0*/  HADD2.F32 R122, -RZ, R117.H0_H0 ;  /* 0x20000075ff7a7230 */ /* 0x000fe20000004100 */
[----:B---3--:R-:W-:Y:S02]  /*1cc0*/  MOV R119, R92 ;  /* 0x0000005c00777202 */ /* 0x008fe40000000f00 */
[----:B0-----:R-:W-:-:S03]  /*1cd0*/  SHF.R.U64 R121, R92, 0x10, R93 ;  /* 0x000000105c797819 */ /* 0x001fc6000000125d */
[----:B------:R-:W-:Y:S01]  /*1ce0*/  HADD2.F32 R119, -RZ, R119.H0_H0 ;  /* 0x20000077ff777230 */ /* 0x000fe20000004100 */
[----:B------:R-:W-:Y:S02]  /*1cf0*/  MOV R120, R93 ;  /* 0x0000005d00787202 */ /* 0x000fe40000000f00 */
[----:B------:R-:W-:Y:S02]  /*1d00*/  SHF.R.U32.HI R170, RZ, 0x10, R93 ;  /* 0x00000010ffaa7819 */ /* 0x000fe4000001165d */
[----:B------:R-:W-:Y:S01]  /*1d10*/  FMUL.FTZ R125, R125, R119 ;  /* 0x000000777d7d7220 */ /* 0x000fe20000410000 */
[----:B------:R-:W-:Y:S02]  /*1d20*/  HADD2.F32 R120, -RZ, R120.H0_H0 ;  /* 0x20000078ff787230 */ /* 0x000fe40000004100 */
[----:B------:R-:W-:Y:S01]  /*1d30*/  FADD.FTZ R24, R24, R119 ;  /* 0x0000007718187221 */ /* 0x000fe20000010000 */
[C---:B--2---:R-:W-:Y:S01]  /*1d40*/  FADD.FTZ R127, -R160.reuse, R88 ;  /* 0x00000058a07f7221 */ /* 0x044fe20000010100 */
[----:B------:R-:W-:Y:S01]  /*1d50*/  FADD.FTZ R93, -R160, R89 ;  /* 0x00000059a05d7221 */ /* 0x000fe20000010100 */
[----:B------:R-:W-:-:S02]  /*1d60*/  HADD2.F32 R88, -RZ, R121.H0_H0 ;  /* 0x20000079ff587230 */ /* 0x000fc40000004100 */
[----:B-----5:R-:W-:Y:S01]  /*1d70*/  FMUL.FTZ R127, R100, R127 ;  /* 0x0000007f647f7220 */ /* 0x020fe20000410000 */
[C---:B------:R-:W-:Y:S01]  /*1d80*/  FADD.FTZ R123, -R160.reuse, R90 ;  /* 0x0000005aa07b7221 */ /* 0x040fe20000010100 */
[----:B------:R-:W-:Y:S01]  /*1d90*/  FADD.FTZ R169, -R160, R91 ;  /* 0x0000005ba0a97221 */ /* 0x000fe20000010100 */
[--C-:B------:R-:W-:Y:S02]  /*1da0*/  HADD2.F32 R121, -RZ, R116.reuse.H1_H1 ;  /* 0x30000074ff797230 */ /* 0x100fe40000004100 */
[----:B------:R-:W-:Y:S01]  /*1db0*/  FMUL.FTZ R124, R100, R93 ;  /* 0x0000005d647c7220 */ /* 0x000fe20000410000 */
[-C--:B------:R-:W-:Y:S01]  /*1dc0*/  FMUL.FTZ R122, R122, R88.reuse ;  /* 0x000000587a7a7220 */ /* 0x080fe20000410000 */
[----:B------:R-:W-:Y:S01]  /*1dd0*/  FADD.FTZ R89, R168, R125 ;  /* 0x0000007da8597221 */ /* 0x000fe20000010000 */
[C---:B------:R-:W-:Y:S01]  /*1de0*/  FFMA.FTZ R91, R127.reuse, R125, R162 ;  /* 0x0000007d7f5b7223 */ /* 0x040fe200000100a2 */
[----:B------:R-:W-:Y:S01]  /*1df0*/  FFMA.FTZ R44, R127, R119, R44 ;  /* 0x000000777f2c7223 */ /* 0x000fe2000001002c */
        /* <DEDUP_REMOVED lines=18> */
.L_x_7311:
[----:B------:R-:W-:Y:S05]  /*1f20*/  BSYNC.RECONVERGENT B0 ;  /* 0x0000000000007941 */ /* 0x000fea0003800200 */
.L_x_7310:
        /* <DEDUP_REMOVED lines=31> */
.L_x_7313:
[----:B------:R-:W-:Y:S05]  /*2120*/  BSYNC.RECONVERGENT B0 ;  /* 0x0000000000007941 */ /* 0x000fea0003800200 */
.L_x_7312:
        /* <DEDUP_REMOVED lines=8> */
[----:B-----5:R-:W-:Y:S01]  /*21b0*/  @P0 HADD2.F32 R160, -RZ, R157.H0_H0 ;  /* 0x2000009dffa00230 */ /* 0x020fe20000004100 */
        /* <DEDUP_REMOVED lines=27> */
[----:B------:R-:W-:-:S04]  /*2370*/  SHF.R.U32.HI R91, RZ, 0x10, R89 ;  /* 0x00000010ff5b7819 */ /* 0x000fc80000011659 */
[----:B------:R-:W-:-:S05]  /*2380*/  PRMT R90, R91, 0x5410, R90 ;  /* 0x000054105b5a7816 */ /* 0x000fca000000005a */
[----:B------:R-:W-:Y:S05]  /*2390*/  @P0 BRA `(.L_x_7318) ;  /* 0x00000004005c0947 */ /* 0x000fea0003800000 */
[----:B------:R-:W-:Y:S01]  /*23a0*/  LOP3.LUT P6, RZ, R101, 0xff, RZ, 0xc0, !PT ;  /* 0x000000ff65ff7812 */ /* 0x000fe200078cc0ff */
[----:B------:R-:W-:Y:S02]  /*23b0*/  HFMA2 R169, -RZ, RZ, 0, 0 ;  /* 0x00000000ffa97431 */ /* 0x000fe400000001ff */
[----:B------:R-:W-:-:S10]  /*23c0*/  HFMA2 R172, -RZ, RZ, 0, 0 ;  /* 0x00000000ffac7431 */ /* 0x000fd400000001ff */
[----:B------:R-:W0:Y:S01]  /*23d0*/  @P6 LDC R92, c[0x0][0x408] ;  /* 0x00010200ff5c6b82 */ /* 0x000e220000000800 */
[CCC-:B------:R-:W-:Y:S01]  /*23e0*/  @P6 FFMA.FTZ R91, R3.reuse, R162.reuse, R157.reuse ;  /* 0x000000a2035b6223 */ /* 0x1c0fe2000001009d */
[----:B------:R-:W-:Y:S01]  /*23f0*/  @P6 FFMA.FTZ R93, R3, R162, R157 ;  /* 0x000000a2035d6223 */ /* 0x000fe2000001009d */
[----:B------:R-:W-:Y:S02]  /*2400*/  @P6 HADD2.F32 R88, -RZ, R88.H0_H0 ;  /* 0x20000058ff586230 */ /* 0x000fe40000004100 */
[C---:B------:R-:W-:Y:S01]  /*2410*/  @P6 FADD.FTZ R91, R158.reuse, -R91 ;  /* 0x8000005b9e5b6221 */ /* 0x040fe20000010000 */
[----:B------:R-:W-:Y:S01]  /*2420*/  @P6 FADD.FTZ R93, R158, -R93 ;  /* 0x8000005d9e5d6221 */ /* 0x000fe20000010000 */
[----:B------:R-:W-:Y:S01]  /*2430*/  @P6 HADD2.F32 R94, -RZ, R115.H1_H1 ;  /* 0x30000073ff5e6230 */ /* 0x000fe20000004100 */
        /* <DEDUP_REMOVED lines=9> */
[----:B------:R-:W-:Y:S01]  /*24d0*/  MOV R88, RZ ;  /* 0x000000ff00587202 */ /* 0x000fe20000000f00 */
[----:B-1----:R-:W-:-:S04]  /*24e0*/  @P6 FMUL.FTZ R95, R95, R168 ;  /* 0x000000a85f5f6220 */ /* 0x002fc80000410000 */
[----:B------:R-:W-:Y:S01]  /*24f0*/  @P6 FMUL.FTZ R92, R95, R94 ;  /* 0x0000005e5f5c6220 */ /* 0x000fe20000410000 */
[----:B------:R-:W-:-:S04]  /*2500*/  LOP3.LUT P6, RZ, R101, 0xff00, RZ, 0xc0, !PT ;  /* 0x0000ff0065ff7812 */ /* 0x000fc800078cc0ff */
[----:B------:R-:W-:-:S09]  /*2510*/  F2FP.F16.F32.PACK_AB R92, RZ, R92 ;  /* 0x0000005cff5c723e */ /* 0x000fd200000000ff */
        /* <DEDUP_REMOVED lines=10> */
[----:B------:R-:W-:Y:S02]  /*25c0*/  @P6 HADD2.F32 R95, -RZ, R115.H0_H0 ;  /* 0x20000073ff5f6230 */ /* 0x000fe40000004100 */
[----:B0-----:R-:W-:Y:S01]  /*25d0*/  @P6 FMUL.FTZ R94, R93, R94 ;  /* 0x0000005e5d5e6220 */ /* 0x001fe20000410000 */
[----:B------:R-:W-:-:S05]  /*25e0*/  @P6 HADD2.F32 R93, -RZ, R90.H1_H1 ;  /* 0x3000005aff5d6230 */ /* 0x000fca0000004100 */
[----:B------:R-:W-:Y:S01]  /*25f0*/  @P6 FMUL.FTZ R88, R93, R94 ;  /* 0x0000005e5d586220 */ /* 0x000fe20000410000 */
[----:B-1----:R-:W-:Y:S01]  /*2600*/  @P6 FMUL.FTZ R168, R168, R171 ;  /* 0x000000aba8a86220 */ /* 0x002fe20000410000 */
[----:B------:R-:W-:-:S03]  /*2610*/  CS2R R170, SRZ ;  /* 0x0000000000aa7805 */ /* 0x000fc6000001ff00 */
[----:B------:R-:W-:Y:S01]  /*2620*/  @P6 FMUL.FTZ R169, R168, R95 ;  /* 0x0000005fa8a96220 */ /* 0x000fe20000410000 */
[----:B------:R-:W-:-:S04]  /*2630*/  LOP3.LUT P6, RZ, R101, 0xff0000, RZ, 0xc0, !PT ;  /* 0x00ff000065ff7812 */ /* 0x000fc800078cc0ff */
[----:B------:R-:W-:-:S09]  /*2640*/  F2FP.F16.F32.PACK_AB R169, RZ, R169 ;  /* 0x000000a9ffa9723e */ /* 0x000fd200000000ff */
[----:B------:R-:W0:Y:S01]  /*2650*/  @P6 LDC R168, c[0x0][0x408] ;  /* 0x00010200ffa86b82 */ /* 0x000e220000000800 */
[----:B------:R-:W-:-:S04]  /*2660*/  @P6 FFMA.FTZ R94, R155, R162, R157 ;  /* 0x000000a29b5e6223 */ /* 0x000fc8000001009d */
[C-C-:B------:R-:W-:Y:S01]  /*2670*/  @P6 FADD.FTZ R93, R153.reuse, -R94.reuse ;  /* 0x8000005e995d6221 */ /* 0x140fe20000010000 */
[----:B------:R-:W-:Y:S02]  /*2680*/  @P6 FADD.FTZ R95, R153, -R94 ;  /* 0x8000005e995f6221 */ /* 0x000fe40000010000 */
[----:B------:R-:W1:Y:S01]  /*2690*/  @P6 LDC R173, c[0x0][0x408] ;  /* 0x00010200ffad6b82 */ /* 0x000e620000000800 */
[C---:B------:R-:W-:Y:S01]  /*26a0*/  @P6 FMUL.FTZ R93, R100.reuse, R93 ;  /* 0x0000005d645d6220 */ /* 0x040fe20000410000 */
[----:B------:R-:W-:-:S03]  /*26b0*/  @P6 FMUL.FTZ R95, R100, R95 ;  /* 0x0000005f645f6220 */ /* 0x000fc60000410000 */
[----:B------:R-:W-:-:S04]  /*26c0*/  @P6 FMUL.FTZ R93, R93, R160 ;  /* 0x000000a05d5d6220 */ /* 0x000fc80000410000 */
[----:B0-----:R-:W-:Y:S01]  /*26d0*/  @P6 FMUL.FTZ R94, R93, R168 ;  /* 0x000000a85d5e6220 */ /* 0x001fe20000410000 */
[----:B------:R-:W-:Y:S01]  /*26e0*/  @P6 FMUL.FTZ R168, R95, R160 ;  /* 0x000000a05fa86220 */ /* 0x000fe20000410000 */
[----:B------:R-:W-:Y:S01]  /*26f0*/  @P6 HADD2.F32 R93, -RZ, R89.H0_H0 ;  /* 0x20000059ff5d6230 */ /* 0x000fe20000004100 */
[----:B------:R-:W-:Y:S01]  /*2700*/  MOV R89, RZ ;  /* 0x000000ff00597202 */ /* 0x000fe20000000f00 */
[----:B------:R-:W-:-:S03]  /*2710*/  @P6 HADD2.F32 R95, -RZ, R114.H1_H1 ;  /* 0x30000072ff5f6230 */ /* 0x000fc60000004100 */
[----:B------:R-:W-:Y:S01]  /*2720*/  @P6 FMUL.FTZ R89, R93, R94 ;  /* 0x0000005e5d596220 */ /* 0x000fe20000410000 */
[----:B-1----:R-:W-:-:S04]  /*2730*/  @P6 FMUL.FTZ R168, R168, R173 ;  /* 0x000000ada8a86220 */ /* 0x002fc80000410000 */
[----:B------:R-:W-:Y:S01]  /*2740*/  @P6 FMUL.FTZ R171, R168, R95 ;  /* 0x0000005fa8ab6220 */ /* 0x000fe20000410000 */
[----:B------:R-:W-:-:S04]  /*2750*/  ISETP.GE.U32.AND P6, PT, R101, 0x1000000, PT ;  /* 0x010000006500780c */ /* 0x000fc80003fc6070 */
[----:B------:R-:W-:-:S09]  /*2760*/  F2FP.F16.F32.PACK_AB R171, RZ, R171 ;  /* 0x000000abffab723e */ /* 0x000fd200000000ff */
[----:B------:R-:W0:Y:S01]  /*2770*/  @P6 LDC R94, c[0x0][0x408] ;  /* 0x00010200ff5e6b82 */ /* 0x000e220000000800 */
[CCC-:B------:R-:W-:Y:S01]  /*2780*/  @P6 FFMA.FTZ R93, R152.reuse, R162.reuse, R157.reuse ;  /* 0x000000a2985d6223 */ /* 0x1c0fe2000001009d */
[----:B------:R-:W-:Y:S01]  /*2790*/  @P6 FFMA.FTZ R95, R152, R162, R157 ;  /* 0x000000a2985f6223 */ /* 0x000fe2000001009d */
[----:B------:R-:W-:Y:S02]  /*27a0*/  @P6 HADD2.F32 R90, -RZ, R90.H0_H0 ;  /* 0x2000005aff5a6230 */ /* 0x000fe40000004100 */
        /* <DEDUP_REMOVED lines=8> */
[----:B------:R-:W-:-:S03]  /*2830*/  @P6 HADD2.F32 R94, -RZ, R114.H0_H0 ;  /* 0x20000072ff5e6230 */ /* 0x000fc60000004100 */
[----:B------:R-:W-:Y:S01]  /*2840*/  @P6 FMUL.FTZ R170, R90, R93 ;  /* 0x0000005d5aaa6220 */ /* 0x000fe20000410000 */
[----:B------:R-:W-:Y:S02]  /*2850*/  PRMT R93, R92, 0x7610, R93 ;  /* 0x000076105c5d7816 */ /* 0x000fe4000000005d */
[----:B------:R-:W-:Y:S01]  /*2860*/  PRMT R90, R171, 0x7610, R90 ;  /* 0x00007610ab5a7816 */ /* 0x000fe2000000005a */
[----:B-1----:R-:W-:Y:S01]  /*2870*/  @P6 FMUL.FTZ R95, R95, R168 ;  /* 0x000000a85f5f6220 */ /* 0x002fe20000410000 */
[----:B------:R-:W-:Y:S01]  /*2880*/  FADD.FTZ R168, R22, R89 ;  /* 0x0000005916a87221 */ /* 0x000fe20000010000 */
[----:B------:R-:W-:Y:S01]  /*2890*/  FADD.FTZ R170, R23, R170 ;  /* 0x000000aa17aa7221 */ /* 0x000fe20000010000 */
[----:B------:R-:W-:Y:S01]  /*28a0*/  PRMT R22, R169, 0x7610, R22 ;  /* 0x00007610a9167816 */ /* 0x000fe20000000016 */
[----:B------:R-:W-:Y:S01]  /*28b0*/  @P6 FMUL.FTZ R172, R95, R94 ;  /* 0x0000005e5fac6220 */ /* 0x000fe20000410000 */
[----:B------:R-:W-:Y:S01]  /*28c0*/  FADD.FTZ R94, R20, R91 ;  /* 0x0000005b145e7221 */ /* 0x000fe20000010000 */
[----:B------:R-:W-:-:S03]  /*28d0*/  FADD.FTZ R95, R21, R88 ;  /* 0x00000058155f7221 */ /* 0x000fc60000010000 */
[----:B------:R-:W-:-:S04]  /*28e0*/  F2FP.F16.F32.PACK_AB R172, RZ, R172 ;  /* 0x000000acffac723e */ /* 0x000fc800000000ff */
[----:B------:R-:W-:Y:S01]  /*28f0*/  PRMT R91, R172, 0x7610, R91 ;  /* 0x00007610ac5b7816 */ /* 0x000fe2000000005b */
[----:B------:R-:W-:Y:S06]  /*2900*/  BRA `(.L_x_7319) ;  /* 0x0000000400247947 */ /* 0x000fec0003800000 */
.L_x_7318:
        /* <DEDUP_REMOVED lines=10> */
[----:B------:R-:W-:-:S04]  /*29b0*/  @P6 HADD2.F32 R88, -RZ, R88.H0_H0 ;  /* 0x20000058ff586230 */ /* 0x000fc80000004100 */
[----:B------:R-:W1:Y:S01]  /*29c0*/  @P6 LDC R94, c[0x0][0x408] ;  /* 0x00010200ff5e6b82 */ /* 0x000e620000000800 */
[----:B0-----:R-:W-:Y:S01]  /*29d0*/  @P6 FMUL.FTZ R85, R85, R86 ;  /* 0x0000005655556220 */ /* 0x001fe20000410000 */
[----:B------:R-:W-:-:S03]  /*29e0*/  @P6 HADD2.F32 R86, -RZ, R115.H1_H1 ;  /* 0x30000073ff566230 */ /* 0x000fc60000004100 */
[----:B------:R-:W-:Y:S01]  /*29f0*/  @P6 FMUL.FTZ R91, R88, R85 ;  /* 0x00000055585b6220 */ /* 0x000fe20000410000 */
[----:B------:R-:W-:Y:S01]  /*2a00*/  FFMA.FTZ R85, R156, R162, R157 ;  /* 0x000000a29c557223 */ /* 0x000fe2000001009d */
[----:B------:R-:W-:Y:S02]  /*2a10*/  HFMA2 R88, -RZ, RZ, 0, 0 ;  /* 0x00000000ff587431 */ /* 0x000fe400000001ff */
[----:B-1----:R-:W-:Y:S01]  /*2a20*/  @P6 FMUL.FTZ R87, R87, R94 ;  /* 0x0000005e57576220 */ /* 0x002fe20000410000 */
[----:B------:R-:W-:-:S03]  /*2a30*/  FADD.FTZ R85, R154, -R85 ;  /* 0x800000559a557221 */ /* 0x000fc60000010000 */
[----:B------:R-:W-:Y:S01]  /*2a40*/  @P6 FMUL.FTZ R92, R87, R86 ;  /* 0x00000056575c6220 */ /* 0x000fe20000410000 */
[----:B------:R-:W-:Y:S01]  /*2a50*/  LOP3.LUT P6, RZ, R101, 0xff00, RZ, 0xc0, !PT ;  /* 0x0000ff0065ff7812 */ /* 0x000fe200078cc0ff */
[----:B------:R-:W-:-:S03]  /*2a60*/  FMUL.FTZ R85, R100, R85 ;  /* 0x0000005564557220 */ /* 0x000fc60000410000 */
[----:B------:R-:W-:-:S09]  /*2a70*/  F2FP.F16.F32.PACK_AB R92, RZ, R92 ;  /* 0x0000005cff5c723e */ /* 0x000fd200000000ff */
[----:B------:R-:W0:Y:S01]  /*2a80*/  @P6 LDC R87, c[0x0][0x408] ;  /* 0x00010200ff576b82 */ /* 0x000e220000000800 */
[CC--:B------:R-:W-:Y:S01]  /*2a90*/  @P6 FMUL.FTZ R86, R85.reuse, R160.reuse ;  /* 0x000000a055566220 */ /* 0x0c0fe20000410000 */
[----:B------:R-:W-:Y:S01]  /*2aa0*/  @P6 FMUL.FTZ R95, R85, R160 ;  /* 0x000000a0555f6220 */ /* 0x000fe20000410000 */
[----:B------:R-:W-:-:S05]  /*2ab0*/  @P6 HADD2.F32 R94, -RZ, R115.H0_H0 ;  /* 0x20000073ff5e6230 */ /* 0x000fca0000004100 */
[----:B------:R-:W1:Y:S01]  /*2ac0*/  @P6 LDC R168, c[0x0][0x408] ;  /* 0x00010200ffa86b82 */ /* 0x000e620000000800 */
[----:B0-----:R-:W-:Y:S01]  /*2ad0*/  @P6 FMUL.FTZ R87, R86, R87 ;  /* 0x0000005756576220 */ /* 0x001fe20000410000 */
[----:B------:R-:W-:-:S05]  /*2ae0*/  @P6 HADD2.F32 R86, -RZ, R90.H1_H1 ;  /* 0x3000005aff566230 */ /* 0x000fca0000004100 */
        /* <DEDUP_REMOVED lines=10> */
[----:B------:R-:W-:-:S05]  /*2b90*/  @P6 HADD2.F32 R95, -RZ, R114.H1_H1 ;  /* 0x30000072ff5f6230 */ /* 0x000fca0000004100 */
[----:B------:R-:W1:Y:S01]  /*2ba0*/  @P6 LDC R171, c[0x0][0x408] ;  /* 0x00010200ffab6b82 */ /* 0x000e620000000800 */
[----:B0-----:R-:W-:Y:S01]  /*2bb0*/  @P6 FMUL.FTZ R94, R87, R94 ;  /* 0x0000005e575e6220 */ /* 0x001fe20000410000 */
[----:B------:R-:W-:Y:S01]  /*2bc0*/  @P6 HADD2.F32 R87, -RZ, R89.H0_H0 ;  /* 0x20000059ff576230 */ /* 0x000fe20000004100 */
[----:B------:R-:W-:-:S04]  /*2bd0*/  MOV R89, RZ ;  /* 0x000000ff00597202 */ /* 0x000fc80000000f00 */
[----:B------:R-:W-:Y:S01]  /*2be0*/  @P6 FMUL.FTZ R89, R87, R94 ;  /* 0x0000005e57596220 */ /* 0x000fe20000410000 */
[----:B------:R-:W-:Y:S01]  /*2bf0*/  FFMA.FTZ R87, R152, R162, R157 ;  /* 0x000000a298577223 */ /* 0x000fe2000001009d */
[----:B-1----:R-:W-:Y:S01]  /*2c00*/  @P6 FMUL.FTZ R168, R168, R171 ;  /* 0x000000aba8a86220 */ /* 0x002fe20000410000 */
[----:B------:R-:W-:Y:S02]  /*2c10*/  CS2R R170, SRZ ;  /* 0x0000000000aa7805 */ /* 0x000fe4000001ff00 */
[----:B------:R-:W-:Y:S01]  /*2c20*/  FADD.FTZ R87, R150, -R87 ;  /* 0x8000005796577221 */ /* 0x000fe20000010000 */
[----:B------:R-:W-:Y:S01]  /*2c30*/  @P6 FMUL.FTZ R169, R168, R95 ;  /* 0x0000005fa8a96220 */ /* 0x000fe20000410000 */
[----:B------:R-:W-:Y:S02]  /*2c40*/  ISETP.GE.U32.AND P6, PT, R101, 0x1000000, PT ;  /* 0x010000006500780c */ /* 0x000fe40003fc6070 */
[----:B------:R-:W-:Y:S02]  /*2c50*/  FMUL.FTZ R87, R100, R87 ;  /* 0x0000005764577220 */ /* 0x000fe40000410000 */
[----:B------:R-:W-:-:S09]  /*2c60*/  F2FP.F16.F32.PACK_AB R169, RZ, R169 ;  /* 0x000000a9ffa9723e */ /* 0x000fd200000000ff */
[----:B------:R-:W0:Y:S01]  /*2c70*/  @P6 LDC R95, c[0x0][0x408] ;  /* 0x00010200ff5f6b82 */ /* 0x000e220000000800 */
[CC--:B------:R-:W-:Y:S01]  /*2c80*/  @P6 FMUL.FTZ R94, R87.reuse, R160.reuse ;  /* 0x000000a0575e6220 */ /* 0x0c0fe20000410000 */
[----:B------:R-:W-:Y:S01]  /*2c90*/  @P6 FMUL.FTZ R168, R87, R160 ;  /* 0x000000a057a86220 */ /* 0x000fe20000410000 */
[----:B------:R-:W-:-:S05]  /*2ca0*/  @P6 HADD2.F32 R90, -RZ, R90.H0_H0 ;  /* 0x2000005aff5a6230 */ /* 0x000fca0000004100 */
[----:B------:R-:W1:Y:S01]  /*2cb0*/  @P6 LDC R173, c[0x0][0x408] ;  /* 0x00010200ffad6b82 */ /* 0x000e620000000800 */
[----:B0-----:R-:W-:Y:S01]  /*2cc0*/  @P6 FMUL.FTZ R95, R94, R95 ;  /* 0x0000005f5e5f6220 */ /* 0x001fe20000410000 */
[----:B------:R-:W-:-:S03]  /*2cd0*/  @P6 HADD2.F32 R94, -RZ, R114.H0_H0 ;  /* 0x20000072ff5e6230 */ /* 0x000fc60000004100 */
[----:B------:R-:W-:Y:S01]  /*2ce0*/  @P6 FMUL.FTZ R170, R90, R95 ;  /* 0x0000005f5aaa6220 */ /* 0x000fe20000410000 */
[----:B------:R-:W-:Y:S01]  /*2cf0*/  FADD.FTZ R95, R21, R88 ;  /* 0x00000058155f7221 */ /* 0x000fe20000010000 */
[----:B------:R-:W-:Y:S01]  /*2d00*/  PRMT R90, R169, 0x7610, R90 ;  /* 0x00007610a95a7816 */ /* 0x000fe2000000005a */
[----:B-1----:R-:W-:Y:S01]  /*2d10*/  @P6 FMUL.FTZ R173, R168, R173 ;  /* 0x000000ada8ad6220 */ /* 0x002fe20000410000 */
[----:B------:R-:W-:Y:S01]  /*2d20*/  FADD.FTZ R168, R22, R89 ;  /* 0x0000005916a87221 */ /* 0x000fe20000010000 */
[----:B------:R-:W-:Y:S01]  /*2d30*/  F2FP.F16.F32.PACK_AB R22, RZ, R93 ;  /* 0x0000005dff16723e */ /* 0x000fe200000000ff */
[----:B------:R-:W-:Y:S01]  /*2d40*/  FADD.FTZ R170, R23, R170 ;  /* 0x000000aa17aa7221 */ /* 0x000fe20000010000 */
[----:B------:R-:W-:Y:S01]  /*2d50*/  @P6 FMUL.FTZ R171, R173, R94 ;  /* 0x0000005eadab6220 */ /* 0x000fe20000410000 */
[----:B------:R-:W-:Y:S01]  /*2d60*/  FADD.FTZ R94, R20, R91 ;  /* 0x0000005b145e7221 */ /* 0x000fe20000010000 */
[----:B------:R-:W-:-:S03]  /*2d70*/  PRMT R93, R92, 0x7610, R93 ;  /* 0x000076105c5d7816 */ /* 0x000fc6000000005d */
[----:B------:R-:W-:-:S04]  /*2d80*/  F2FP.F16.F32.PACK_AB R171, RZ, R171 ;  /* 0x000000abffab723e */ /* 0x000fc800000000ff */
[----:B------:R-:W-:-:S07]  /*2d90*/  PRMT R91, R171, 0x7610, R91 ;  /* 0x00007610ab5b7816 */ /* 0x000fce000000005b */
.L_x_7319:
        /* <DEDUP_REMOVED lines=11> */
[C---:B-1----:R-:W-:Y:S01]  /*2e50*/  IMAD.WIDE.U32 R92, R99.reuse, 0x8, R20 ;  /* 0x00000008635c7825 */ /* 0x042fe200078e0014 */
[----:B------:R-:W-:Y:S02]  /*2e60*/  MOV R20, R94 ;  /* 0x0000005e00147202 */ /* 0x000fe40000000f00 */
[----:B------:R-:W-:Y:S02]  /*2e70*/  MOV R21, R95 ;  /* 0x0000005f00157202 */ /* 0x000fe40000000f00 */
[----:B------:R0:W-:Y:S01]  /*2e80*/  STG.E.64 desc[UR8][R92.64], R90 ;  /* 0x0000005a5c007986 */ /* 0x0001e2000c101b08 */
[----:B------:R-:W-:-:S07]  /*2e90*/  IADD3 R99, PT, PT, R99, 0x80, RZ ;  /* 0x0000008063637810 */ /* 0x000fce0007ffe0ff */
.L_x_7317:
[----:B------:R-:W-:Y:S05]  /*2ea0*/  BSYNC.RECONVERGENT B1 ;  /* 0x0000000000017941 */ /* 0x000fea0003800200 */
.L_x_7316:
        /* <DEDUP_REMOVED lines=8> */
[----:B------:R-:W-:-:S04]  /*2f30*/  SHF.R.U32.HI R91, RZ, 0x10, R89 ;  /* 0x00000010ff5b7819 */ /* 0x000fc80000011659 */
[----:B------:R-:W-:-:S05]  /*2f40*/  PRMT R90, R91, 0x5410, R90 ;  /* 0x000054105b5a7816 */ /* 0x000fca000000005a */
        /* <DEDUP_REMOVED lines=73> */
[----:B------:R-:W-:Y:S01]  /*33e0*/  PRMT R91, R171, 0x7610, R91 ;  /* 0x00007610ab5b7816 */ /* 0x000fe2000000005b */
[----:B------:R-:W-:Y:S06]  /*33f0*/  BRA `(.L_x_7323) ;  /* 0x0000000400507947 */ /* 0x000fec0003800000 */
.L_x_7322:
[----:B------:R-:W-:-:S13]  /*3400*/  LOP3.LUT P6, RZ, R102, 0xff, RZ, 0xc0, !PT ;  /* 0x000000ff66ff7812 */ /* 0x000fda00078cc0ff */
[----:B------:R-:W0:Y:S01]  /*3410*/  @P6 LDC R94, c[0x0][0x408] ;  /* 0x00010200ff5e6b82 */ /* 0x000e220000000800 */
[----:B------:R-:W-:Y:S01]  /*3420*/  @P6 FFMA.FTZ R92, R151, R162, R157 ;  /* 0x000000a2975c6223 */ /* 0x000fe2000001009d */
[----:B------:R-:W-:-:S03]  /*3430*/  @P6 HADD2.F32 R88, -RZ, R88.H0_H0 ;  /* 0x20000058ff586230 */ /* 0x000fc60000004100 */
[C-C-:B------:R-:W-:Y:S01]  /*3440*/  @P6 FADD.FTZ R91, R149.reuse, -R92.reuse ;  /* 0x8000005c955b6221 */ /* 0x140fe20000010000 */
[----:B------:R-:W-:Y:S01]  /*3450*/  @P6 FADD.FTZ R93, R149, -R92 ;  /* 0x8000005c955d6221 */ /* 0x000fe20000010000 */
[----:B------:R-:W-:Y:S01]  /*3460*/  HFMA2 R92, -RZ, RZ, 0, 0 ;  /* 0x00000000ff5c7431 */ /* 0x000fe200000001ff */
[----:B------:R-:W1:Y:S01]  /*3470*/  @P6 LDC R168, c[0x0][0x408] ;  /* 0x00010200ffa86b82 */ /* 0x000e620000000800 */
[C---:B------:R-:W-:Y:S01]  /*3480*/  @P6 FMUL.FTZ R91, R100.reuse, R91 ;  /* 0x0000005b645b6220 */ /* 0x040fe20000410000 */
[----:B------:R-:W-:-:S03]  /*3490*/  @P6 FMUL.FTZ R95, R100, R93 ;  /* 0x0000005d645f6220 */ /* 0x000fc60000410000 */
[-C--:B------:R-:W-:Y:S01]  /*34a0*/  @P6 FMUL.FTZ R91, R91, R160.reuse ;  /* 0x000000a05b5b6220 */ /* 0x080fe20000410000 */
[----:B------:R-:W-:-:S03]  /*34b0*/  @P6 FMUL.FTZ R95, R95, R160 ;  /* 0x000000a05f5f6220 */ /* 0x000fc60000410000 */
[----:B0-----:R-:W-:Y:S01]  /*34c0*/  @P6 FMUL.FTZ R93, R91, R94 ;  /* 0x0000005e5b5d6220 */ /* 0x001fe20000410000 */
[----:B------:R-:W-:Y:S01]  /*34d0*/  @P6 HADD2.F32 R94, -RZ, R113.H1_H1 ;  /* 0x30000071ff5e6230 */ /* 0x000fe20000004100 */
[----:B------:R-:W-:Y:S02]  /*34e0*/  MOV R91, RZ ;  /* 0x000000ff005b7202 */ /* 0x000fe40000000f00 */
[----:B------:R-:W-:Y:S01]  /*34f0*/  @P6 FMUL.FTZ R91, R88, R93 ;  /* 0x0000005d585b6220 */ /* 0x000fe20000410000 */
[----:B-1----:R-:W-:-:S04]  /*3500*/  @P6 FMUL.FTZ R95, R95, R168 ;  /* 0x000000a85f5f6220 */ /* 0x002fc80000410000 */
[----:B------:R-:W-:Y:S01]  /*3510*/  @P6 FMUL.FTZ R92, R95, R94 ;  /* 0x0000005e5f5c6220 */ /* 0x000fe20000410000 */
[----:B------:R-:W-:-:S04]  /*3520*/  LOP3.LUT P6, RZ, R102, 0xff00, RZ, 0xc0, !PT ;  /* 0x0000ff0066ff7812 */ /* 0x000fc800078cc0ff */
[----:B------:R-:W-:-:S09]  /*3530*/  F2FP.F16.F32.PACK_AB R92, RZ, R92 ;  /* 0x0000005cff5c723e */ /* 0x000fd200000000ff */
[----:B------:R-:W0:Y:S01]  /*3540*/  @P6 LDC R88, c[0x0][0x408] ;  /* 0x00010200ff586b82 */ /* 0x000e220000000800 */
[CCC-:B------:R-:W-:Y:S01]  /*3550*/  @P6 FFMA.FTZ R93, R148.reuse, R162.reuse, R157.reuse ;  /* 0x000000a2945d6223 */ /* 0x1c0fe2000001009d */
[----:B------:R-:W-:Y:S01]  /*3560*/  @P6 FFMA.FTZ R95, R148, R162, R157 ;  /* 0x000000a2945f6223 */ /* 0x000fe2000001009d */
[----:B------:R-:W-:Y:S02]  /*3570*/  @P6 HADD2.F32 R94, -RZ, R90.H1_H1 ;  /* 0x3000005aff5e6230 */ /* 0x000fe40000004100 */
[C---:B------:R-:W-:Y:S01]  /*3580*/  @P6 FADD.FTZ R93, R146.reuse, -R93 ;  /* 0x8000005d925d6221 */ /* 0x040fe20000010000 */
[----:B------:R-:W-:Y:S01]  /*3590*/  @P6 FADD.FTZ R95, R146, -R95 ;  /* 0x8000005f925f6221 */ /* 0x000fe20000010000 */
[----:B------:R-:W-:Y:S01]  /*35a0*/  @P6 HADD2.F32 R168, -RZ, R113.H0_H0 ;  /* 0x20000071ffa86230 */ /* 0x000fe20000004100 */
        /* <DEDUP_REMOVED lines=11> */
[----:B------:R-:W-:-:S13]  /*3660*/  LOP3.LUT P6, RZ, R102, 0xff0000, RZ, 0xc0, !PT ;  /* 0x00ff000066ff7812 */ /* 0x000fda00078cc0ff */
[----:B------:R-:W0:Y:S01]  /*3670*/  @P6 LDC R168, c[0x0][0x408] ;  /* 0x00010200ffa86b82 */ /* 0x000e220000000800 */
[----:B------:R-:W-:-:S04]  /*3680*/  @P6 FFMA.FTZ R94, R147, R162, R157 ;  /* 0x000000a2935e6223 */ /* 0x000fc8000001009d */
[C-C-:B------:R-:W-:Y:S01]  /*3690*/  @P6 FADD.FTZ R95, R145.reuse, -R94.reuse ;  /* 0x8000005e915f6221 */ /* 0x140fe20000010000 */
[----:B------:R-:W-:Y:S01]  /*36a0*/  @P6 FADD.FTZ R169, R145, -R94 ;  /* 0x8000005e91a96221 */ /* 0x000fe20000010000 */
[----:B------:R-:W-:Y:S01]  /*36b0*/  @P6 HADD2.F32 R94, -RZ, R89.H0_H0 ;  /* 0x20000059ff5e6230 */ /* 0x000fe20000004100 */
[----:B------:R-:W1:Y:S01]  /*36c0*/  @P6 LDC R171, c[0x0][0x408] ;  /* 0x00010200ffab6b82 */ /* 0x000e620000000800 */
[C---:B------:R-:W-:Y:S01]  /*36d0*/  @P6 FMUL.FTZ R95, R100.reuse, R95 ;  /* 0x0000005f645f6220 */ /* 0x040fe20000410000 */
[----:B------:R-:W-:Y:S01]  /*36e0*/  @P6 FMUL.FTZ R169, R100, R169 ;  /* 0x000000a964a96220 */ /* 0x000fe20000410000 */
[----:B------:R-:W-:Y:S02]  /*36f0*/  MOV R89, RZ ;  /* 0x000000ff00597202 */ /* 0x000fe40000000f00 */
[-C--:B------:R-:W-:Y:S01]  /*3700*/  @P6 FMUL.FTZ R95, R95, R160.reuse ;  /* 0x000000a05f5f6220 */ /* 0x080fe20000410000 */
[----:B------:R-:W-:Y:S01]  /*3710*/  @P6 FMUL.FTZ R170, R169, R160 ;  /* 0x000000a0a9aa6220 */ /* 0x000fe20000410000 */
[----:B------:R-:W-:-:S02]  /*3720*/  HFMA2 R169, -RZ, RZ, 0, 0 ;  /* 0x00000000ffa97431 */ /* 0x000fc400000001ff */
[----:B0-----:R-:W-:Y:S01]  /*3730*/  @P6 FMUL.FTZ R95, R95, R168 ;  /* 0x000000a85f5f6220 */ /* 0x001fe20000410000 */
        /* <DEDUP_REMOVED lines=16> */
[----:B------:R-:W-:Y:S01]  /*3840*/  @P6 FMUL.FTZ R168, R171, R160 ;  /* 0x000000a0aba86220 */ /* 0x000fe20000410000 */
[----:B------:R-:W-:Y:S02]  /*3850*/  CS2R R170, SRZ ;  /* 0x0000000000aa7805 */ /* 0x000fe4000001ff00 */
        /* <DEDUP_REMOVED lines=14> */
.L_x_7323:
        /* <DEDUP_REMOVED lines=16> */
.L_x_7321:
[----:B------:R-:W-:Y:S05]  /*3a40*/  BSYNC.RECONVERGENT B1 ;  /* 0x0000000000017941 */ /* 0x000fea0003800200 */
.L_x_7320:
        /* <DEDUP_REMOVED lines=85> */
.L_x_7326:
        /* <DEDUP_REMOVED lines=84> */
.L_x_7327:
        /* <DEDUP_REMOVED lines=16> */
.L_x_7325:
[----:B------:R-:W-:Y:S05]  /*45e0*/  BSYNC.RECONVERGENT B1 ;  /* 0x0000000000017941 */ /* 0x000fea0003800200 */
.L_x_7324:
        /* <DEDUP_REMOVED lines=85> */
.L_x_7330:
        /* <DEDUP_REMOVED lines=84> */
.L_x_7331:
        /* <DEDUP_REMOVED lines=16> */
.L_x_7329:
[----:B------:R-:W-:Y:S05]  /*5180*/  BSYNC.RECONVERGENT B1 ;  /* 0x0000000000017941 */ /* 0x000fea0003800200 */
.L_x_7328:
        /* <DEDUP_REMOVED lines=10> */
[----:B------:R-:W-:Y:S02]  /*5230*/  ISETP.GE.U32.AND P6, PT, R105, 0x1000000, PT ;  /* 0x010000006900780c */ /* 0x000fe40003fc6070 */
[----:B------:R-:W-:Y:S02]  /*5240*/  CS2R R168, SRZ ;  /* 0x0000000000a87805 */ /* 0x000fe4000001ff00 */
[----:B------:R-:W-:Y:S01]  /*5250*/  CS2R R90, SRZ ;  /* 0x00000000005a7805 */ /* 0x000fe2000001ff00 */
[----:B------:R-:W-:-:S04]  /*5260*/  FADD.FTZ R87, R119, -R84 ;  /* 0x8000005477577221 */ /* 0x000fc80000010000 */
[----:B------:R-:W-:-:S04]  /*5270*/  FMUL.FTZ R87, R100, R87 ;  /* 0x0000005764577220 */ /* 0x000fc80000410000 */
[----:B------:R-:W-:Y:S01]  /*5280*/  FMUL.FTZ R84, R87, R160 ;  /* 0x000000a057547220 */ /* 0x000fe20000410000 */
[----:B------:R-:W-:Y:S02]  /*5290*/  @P6 HADD2.F32 R85, -RZ, R92.H0_H0 ;  /* 0x2000005cff556230 */ /* 0x000fe40000004100 */
[----:B------:R-:W-:Y:S02]  /*52a0*/  @P6 HADD2.F32 R86, -RZ, R106.H0_H0 ;  /* 0x2000006aff566230 */ /* 0x000fe40000004100 */
[----:B------:R-:W-:-:S04]  /*52b0*/  FMUL.FTZ R84, R84, UR13 ;  /* 0x0000000d54547c20 */ /* 0x000fc80008410000 */
[C---:B------:R-:W-:Y:S01]  /*52c0*/  @P6 FMUL.FTZ R168, R84.reuse, R85 ;  /* 0x0000005554a86220 */ /* 0x040fe20000410000 */
[----:B------:R-:W-:Y:S01]  /*52d0*/  @P6 FMUL.FTZ R169, R84, R86 ;  /* 0x0000005654a96220 */ /* 0x000fe20000410000 */
[----:B------:R-:W-:Y:S01]  /*52e0*/  LOP3.LUT P6, RZ, R105, 0xff, RZ, 0xc0, !PT ;  /* 0x000000ff69ff7812 */ /* 0x000fe200078cc0ff */
[----:B------:R-:W-:Y:S01]  /*52f0*/  FFMA.FTZ R84, R127, R162, R157 ;  /* 0x000000a27f547223 */ /* 0x000fe2000001009d */
[----:B------:R-:W-:Y:S02]  /*5300*/  FADD.FTZ R168, R7, R168 ;  /* 0x000000a807a87221 */ /* 0x000fe40000010000 */
[----:B------:R-:W-:Y:S01]  /*5310*/  F2FP.F16.F32.PACK_AB R169, RZ, R169 ;  /* 0x000000a9ffa9723e */ /* 0x000fe200000000ff */
[----:B------:R-:W-:-:S04]  /*5320*/  FADD.FTZ R85, R125, -R84 ;  /* 0x800000547d557221 */ /* 0x000fc80000010000 */
[----:B------:R-:W-:-:S04]  /*5330*/  FMUL.FTZ R84, R100, R85 ;  /* 0x0000005564547220 */ /* 0x000fc80000410000 */
[----:B------:R-:W0:Y:S01]  /*5340*/  @P6 LDC R93, c[0x0][0x408] ;  /* 0x00010200ff5d6b82 */ /* 0x000e220000000800 */
[CC--:B------:R-:W-:Y:S01]  /*5350*/  @P6 FMUL.FTZ R85, R84.reuse, R160.reuse ;  /* 0x000000a054556220 */ /* 0x0c0fe20000410000 */
[----:B------:R-:W-:Y:S01]  /*5360*/  @P6 FMUL.FTZ R92, R84, R160 ;  /* 0x000000a0545c6220 */ /* 0x000fe20000410000 */
[----:B------:R-:W-:Y:S02]  /*5370*/  @P6 HADD2.F32 R88, -RZ, R88.H0_H0 ;  /* 0x20000058ff586230 */ /* 0x000fe40000004100 */
[----:B------:R-:W-:Y:S02]  /*5380*/  @P6 HADD2.F32 R86, -RZ, R107.H1_H1 ;  /* 0x3000006bff566230 */ /* 0x000fe40000004100 */
[----:B------:R-:W-:-:S04]  /*5390*/  @P6 FMUL.FTZ R85, R85, UR13 ;  /* 0x0000000d55556c20 */ /* 0x000fc80008410000 */
[----:B------:R-:W-:Y:S01]  /*53a0*/  @P6 FMUL.FTZ R91, R88, R85 ;  /* 0x00000055585b6220 */ /* 0x000fe20000410000 */
[-CC-:B------:R-:W-:Y:S01]  /*53b0*/  FFMA.FTZ R85, R124, R162.reuse, R157.reuse ;  /* 0x000000a27c557223 */ /* 0x180fe2000001009d */
[----:B------:R-:W-:Y:S01]  /*53c0*/  MOV R88, RZ ;  /* 0x000000ff00587202 */ /* 0x000fe20000000f00 */
[----:B------:R-:W-:Y:S01]  /*53d0*/  FFMA.FTZ R162, R123, R162, R157 ;  /* 0x000000a27ba27223 */ /* 0x000fe2000001009d */
[----:B------:R-:W-:Y:S02]  /*53e0*/  HFMA2 R157, -RZ, RZ, 0, 0 ;  /* 0x00000000ff9d7431 */ /* 0x000fe400000001ff */
[----:B------:R-:W-:-:S04]  /*53f0*/  FADD.FTZ R85, R122, -R85 ;  /* 0x800000557a557221 */ /* 0x000fc80000010000 */
[----:B------:R-:W-:Y:S01]  /*5400*/  FMUL.FTZ R85, R100, R85 ;  /* 0x0000005564557220 */ /* 0x000fe20000410000 */
[----:B0-----:R-:W-:Y:S01]  /*5410*/  @P6 FMUL.FTZ R93, R92, R93 ;  /* 0x0000005d5c5d6220 */ /* 0x001fe20000410000 */
[----:B------:R-:W-:-:S03]  /*5420*/  HFMA2 R92, -RZ, RZ, 0, 0 ;  /* 0x00000000ff5c7431 */ /* 0x000fc600000001ff */
[----:B------:R-:W-:Y:S01]  /*5430*/  @P6 FMUL.FTZ R90, R93, R86 ;  /* 0x000000565d5a6220 */ /* 0x000fe20000410000 */
[----:B------:R-:W-:-:S04]  /*5440*/  LOP3.LUT P6, RZ, R105, 0xff00, RZ, 0xc0, !PT ;  /* 0x0000ff0069ff7812 */ /* 0x000fc800078cc0ff */
[----:B------:R-:W-:-:S09]  /*5450*/  F2FP.F16.F32.PACK_AB R90, RZ, R90 ;  /* 0x0000005aff5a723e */ /* 0x000fd200000000ff */
[----:B------:R-:W0:Y:S01]  /*5460*/  @P6 LDC R93, c[0x0][0x408] ;  /* 0x00010200ff5d6b82 */ /* 0x000e220000000800 */
[CC--:B------:R-:W-:Y:S01]  /*5470*/  @P6 FMUL.FTZ R86, R85.reuse, R160.reuse ;  /* 0x000000a055566220 */ /* 0x0c0fe20000410000 */
[----:B------:R-:W-:Y:S01]  /*5480*/  @P6 FMUL.FTZ R95, R85, R160 ;  /* 0x000000a0555f6220 */ /* 0x000fe20000410000 */
[----:B------:R-:W-:-:S05]  /*5490*/  @P6 HADD2.F32 R94, -RZ, R107.H0_H0 ;  /* 0x2000006bff5e6230 */ /* 0x000fca0000004100 */
[----:B------:R-:W1:Y:S01]  /*54a0*/  @P6 LDC R170, c[0x0][0x408] ;  /* 0x00010200ffaa6b82 */ /* 0x000e620000000800 */
[----:B0-----:R-:W-:Y:S01]  /*54b0*/  @P6 FMUL.FTZ R93, R86, R93 ;  /* 0x0000005d565d6220 */ /* 0x001fe20000410000 */
[----:B------:R-:W-:-:S05]  /*54c0*/  @P6 HADD2.F32 R86, -RZ, R172.H0_H0 ;  /* 0x200000acff566230 */ /* 0x000fca0000004100 */
[----:B------:R-:W-:Y:S01]  /*54d0*/  @P6 FMUL.FTZ R88, R86, R93 ;  /* 0x0000005d56586220 */ /* 0x000fe20000410000 */
[----:B------:R-:W-:Y:S01]  /*54e0*/  FADD.FTZ R93, R121, -R162 ;  /* 0x800000a2795d7221 */ /* 0x000fe20000010000 */
[----:B-1----:R-:W-:-:S03]  /*54f0*/  @P6 FMUL.FTZ R95, R95, R170 ;  /* 0x000000aa5f5f6220 */ /* 0x002fc60000410000 */
[----:B------:R-:W-:Y:S01]  /*5500*/  FMUL.FTZ R86, R100, R93 ;  /* 0x0000005d64567220 */ /* 0x000fe20000410000 */
[----:B------:R-:W-:Y:S01]  /*5510*/  @P6 FMUL.FTZ R92, R95, R94 ;  /* 0x0000005e5f5c6220 */ /* 0x000fe20000410000 */
[----:B------:R-:W-:-:S04]  /*5520*/  LOP3.LUT P6, RZ, R105, 0xff0000, RZ, 0xc0, !PT ;  /* 0x00ff000069ff7812 */ /* 0x000fc800078cc0ff */
[----:B------:R-:W-:-:S09]  /*5530*/  F2FP.F16.F32.PACK_AB R92, RZ, R92 ;  /* 0x0000005cff5c723e */ /* 0x000fd200000000ff */
[----:B------:R-:W0:Y:S01]  /*5540*/  @P6 LDC R171, c[0x0][0x408] ;  /* 0x00010200ffab6b82 */ /* 0x000e220000000800 */
[CC--:B------:R-:W-:Y:S01]  /*5550*/  @P6 FMUL.FTZ R93, R86.reuse, R160.reuse ;  /* 0x000000a0565d6220 */ /* 0x0c0fe20000410000 */
[----:B------:R-:W-:Y:S01]  /*5560*/  @P6 FMUL.FTZ R160, R86, R160 ;  /* 0x000000a056a06220 */ /* 0x000fe20000410000 */
[----:B------:R-:W-:-:S05]  /*5570*/  @P6 HADD2.F32 R95, -RZ, R106.H1_H1 ;  /* 0x3000006aff5f6230 */ /* 0x000fca0000004100 */
[----:B------:R-:W1:Y:S01]  /*5580*/  @P6 LDC R94, c[0x0][0x408] ;  /* 0x00010200ff5e6b82 */ /* 0x000e620000000800 */
[----:B0-----:R-:W-:-:S04]  /*5590*/  @P6 FMUL.FTZ R160, R160, R171 ;  /* 0x000000aba0a06220 */ /* 0x001fc80000410000 */
[----:B------:R-:W-:Y:S01]  /*55a0*/  @P6 FMUL.FTZ R157, R160, R95 ;  /* 0x0000005fa09d6220 */ /* 0x000fe20000410000 */
[----:B------:R-:W-:Y:S01]  /*55b0*/  FADD.FTZ R95, R5, R88 ;  /* 0x00000058055f7221 */ /* 0x000fe20000010000 */
[----:B-1----:R-:W-:Y:S01]  /*55c0*/  @P6 FMUL.FTZ R94, R93, R94 ;  /* 0x0000005e5d5e6220 */ /* 0x002fe20000410000 */
[----:B------:R-:W-:Y:S01]  /*55d0*/  @P6 HADD2.F32 R93, -RZ, R89.H0_H0 ;  /* 0x20000059ff5d6230 */ /* 0x000fe20000004100 */
[----:B------:R-:W-:Y:S02]  /*55e0*/  MOV R89, RZ ;  /* 0x000000ff00597202 */ /* 0x000fe40000000f00 */
[----:B------:R-:W-:Y:S02]  /*55f0*/  F2FP.F16.F32.PACK_AB R157, RZ, R157 ;  /* 0x0000009dff9d723e */ /* 0x000fe400000000ff */
[----:B------:R-:W-:Y:S01]  /*5600*/  @P6 FMUL.FTZ R89, R93, R94 ;  /* 0x0000005e5d596220 */ /* 0x000fe20000410000 */
[----:B------:R-:W-:Y:S01]  /*5610*/  FADD.FTZ R94, R4, R91 ;  /* 0x0000005b045e7221 */ /* 0x000fe20000010000 */
[----:B------:R-:W-:-:S02]  /*5620*/  PRMT R93, R90, 0x7610, R93 ;  /* 0x000076105a5d7816 */ /* 0x000fc4000000005d */
[----:B------:R-:W-:Y:S01]  /*5630*/  FADD.FTZ R100, R6, R89 ;  /* 0x0000005906647221 */ /* 0x000fe20000010000 */
[----:B------:R-:W-:Y:S02]  /*5640*/  PRMT R91, R169, 0x7610, R91 ;  /* 0x00007610a95b7816 */ /* 0x000fe4000000005b */
[----:B------:R-:W-:Y:S02]  /*5650*/  PRMT R6, R92, 0x7610, R6 ;  /* 0x000076105c067816 */ /* 0x000fe40000000006 */
[----:B------:R-:W-:Y:S01]  /*5660*/  PRMT R90, R157, 0x7610, R90 ;  /* 0x000076109d5a7816 */ /* 0x000fe2000000005a */
[----:B------:R-:W-:Y:S06]  /*5670*/  BRA `(.L_x_7334) ;  /* 0x0000000400387947 */ /* 0x000fec0003800000 */
.L_x_7333:
[----:B------:R-:W-:Y:S01]  /*5680*/  FFMA.FTZ R90, R120, R162, R157 ;  /* 0x000000a2785a7223 */ /* 0x000fe2000001009d */
[----:B------:R-:W-:Y:S02]  /*5690*/  ISETP.GE.U32.AND P6, PT, R105, 0x1000000, PT ;  /* 0x010000006900780c */ /* 0x000fe40003fc6070 */
[----:B------:R-:W-:Y:S01]  /*56a0*/  CS2R R168, SRZ ;  /* 0x0000000000a87805 */ /* 0x000fe2000001ff00 */
[----:B------:R-:W-:-:S04]  /*56b0*/  FADD.FTZ R91, R119, -R90 ;  /* 0x8000005a775b7221 */ /* 0x000fc80000010000 */
[----:B------:R-:W-:-:S04]  /*56c0*/  FMUL.FTZ R91, R100, R91 ;  /* 0x0000005b645b7220 */ /* 0x000fc80000410000 */
[----:B------:R-:W-:Y:S02]  /*56d0*/  FMUL.FTZ R90, R160, R91 ;  /* 0x0000005ba05a7220 */ /* 0x000fe40000410000 */
[----:B------:R-:W-:Y:S02]  /*56e0*/  @P6 HADD2.F32 R91, -RZ, R92.H0_H0 ;  /* 0x2000005cff5b6230 */ /* 0x000fe40000004100 */
[----:B------:R-:W-:Y:S02]  /*56f0*/  @P6 HADD2.F32 R93, -RZ, R106.H0_H0 ;  /* 0x2000006aff5d6230 */ /* 0x000fe40000004100 */
[----:B------:R-:W-:-:S04]  /*5700*/  FMUL.FTZ R90, R90, UR13 ;  /* 0x0000000d5a5a7c20 */ /* 0x000fc80008410000 */
[-C--:B------:R-:W-:Y:S01]  /*5710*/  @P6 FMUL.FTZ R168, R91, R90.reuse ;  /* 0x0000005a5ba86220 */ /* 0x080fe20000410000 */
[----:B------:R-:W-:Y:S01]  /*5720*/  @P6 FMUL.FTZ R169, R93, R90 ;  /* 0x0000005a5da96220 */ /* 0x000fe20000410000 */
[----:B------:R-:W-:Y:S02]  /*5730*/  LOP3.LUT P6, RZ, R105, 0xff, RZ, 0xc0, !PT ;  /* 0x000000ff69ff7812 */ /* 0x000fe400078cc0ff */
[----:B------:R-:W-:Y:S02]  /*5740*/  FADD.FTZ R168, R7, R168 ;  /* 0x000000a807a87221 */ /* 0x000fe40000010000 */
[----:B------:R-:W-:-:S09]  /*5750*/  F2FP.F16.F32.PACK_AB R169, RZ, R169 ;  /* 0x000000a9ffa9723e */ /* 0x000fd200000000ff */
[----:B------:R-:W0:Y:S01]  /*5760*/  @P6 LDC R94, c[0x0][0x408] ;  /* 0x00010200ff5e6b82 */ /* 0x000e220000000800 */
[CCC-:B------:R-:W-:Y:S01]  /*5770*/  @P6 FFMA.FTZ R90, R127.reuse, R162.reuse, R157.reuse ;  /* 0x000000a27f5a6223 */ /* 0x1c0fe2000001009d */
[----:B------:R-:W-:-:S03]  /*5780*/  @P6 FFMA.FTZ R92, R127, R162, R157 ;  /* 0x000000a27f5c6223 */ /* 0x000fc6000001009d */
[C---:B------:R-:W-:Y:S01]  /*5790*/  @P6 FADD.FTZ R91, R125.reuse, -R90 ;  /* 0x8000005a7d5b6221 */ /* 0x040fe20000010000 */
[----:B------:R-:W-:Y:S01]  /*57a0*/  @P6 FADD.FTZ R95, R125, -R92 ;  /* 0x8000005c7d5f6221 */ /* 0x000fe20000010000 */
[----:B------:R-:W-:Y:S02]  /*57b0*/  HFMA2 R92, -RZ, RZ, 0, 0 ;  /* 0x00000000ff5c7431 */ /* 0x000fe400000001ff */
[C---:B------:R-:W-:Y:S01]  /*57c0*/  @P6 FMUL.FTZ R93, R100.reuse, R91 ;  /* 0x0000005b645d6220 */ /* 0x040fe20000410000 */
[----:B------:R-:W-:Y:S01]  /*57d0*/  @P6 FMUL.FTZ R95, R100, R95 ;  /* 0x0000005f645f6220 */ /* 0x000fe20000410000 */
[----:B------:R-:W-:Y:S02]  /*57e0*/  MOV R91, RZ ;  /* 0x000000ff005b7202 */ /* 0x000fe40000000f00 */
[C---:B------:R-:W-:Y:S01]  /*57f0*/  @P6 FMUL.FTZ R90, R160.reuse, R93 ;  /* 0x0000005da05a6220 */ /* 0x040fe20000410000 */
[----:B------:R-:W-:Y:S01]  /*5800*/  @P6 FMUL.FTZ R95, R160, R95 ;  /* 0x0000005fa05f6220 */ /* 0x000fe20000410000 */
[----:B------:R-:W-:-:S02]  /*5810*/  @P6 HADD2.F32 R93, -RZ, R88.H0_H0 ;  /* 0x20000058ff5d6230 */ /* 0x000fc40000004100 */
[----:B------:R-:W-:Y:S02]  /*5820*/  @P6 HADD2.F32 R88, -RZ, R107.H1_H1 ;  /* 0x3000006bff586230 */ /* 0x000fe40000004100 */
[----:B------:R-:W-:-:S04]  /*5830*/  @P6 FMUL.FTZ R90, R90, UR13 ;  /* 0x0000000d5a5a6c20 */ /* 0x000fc80008410000 */
[----:B------:R-:W-:Y:S01]  /*5840*/  @P6 FMUL.FTZ R91, R93, R90 ;  /* 0x0000005a5d5b6220 */ /* 0x000fe20000410000 */
[----:B0-----:R-:W-:-:S04]  /*5850*/  @P6 FMUL.FTZ R95, R95, R94 ;  /* 0x0000005e5f5f6220 */ /* 0x001fc80000410000 */
[----:B------:R-:W-:Y:S01]  /*5860*/  @P6 FMUL.FTZ R92, R88, R95 ;  /* 0x0000005f585c6220 */ /* 0x000fe20000410000 */
[----:B------:R-:W-:-:S04]  /*5870*/  LOP3.LUT P6, RZ, R105, 0xff00, RZ, 0xc0, !PT ;  /* 0x0000ff0069ff7812 */ /* 0x000fc800078cc0ff */
        /* <DEDUP_REMOVED lines=14> */
[----:B------:R-:W-:Y:S01]  /*5960*/  @P6 HADD2.F32 R95, -RZ, R172.H0_H0 ;  /* 0x200000acff5f6230 */ /* 0x000fe20000004100 */
[----:B------:R-:W-:-:S04]  /*5970*/  MOV R88, RZ ;  /* 0x000000ff00587202 */ /* 0x000fc80000000f00 */
[----:B------:R-:W-:Y:S01]  /*5980*/  @P6 FMUL.FTZ R88, R95, R90 ;  /* 0x0000005a5f586220 */ /* 0x000fe20000410000 */
[----:B-1----:R-:W-:-:S04]  /*5990*/  @P6 FMUL.FTZ R171, R171, R170 ;  /* 0x000000aaabab6220 */ /* 0x002fc80000410000 */
[----:B------:R-:W-:Y:S01]  /*59a0*/  @P6 FMUL.FTZ R93, R94, R171 ;  /* 0x000000ab5e5d6220 */ /* 0x000fe20000410000 */
[----:B------:R-:W-:-:S13]  /*59b0*/  LOP3.LUT P6, RZ, R105, 0xff0000, RZ, 0xc0, !PT ;  /* 0x00ff000069ff7812 */ /* 0x000fda00078cc0ff */
[----:B------:R-:W0:Y:S01]  /*59c0*/  @P6 LDC R173, c[0x0][0x408] ;  /* 0x00010200ffad6b82 */ /* 0x000e220000000800 */
[CCC-:B------:R-:W-:Y:S01]  /*59d0*/  @P6 FFMA.FTZ R90, R123.reuse, R162.reuse, R157.reuse ;  /* 0x000000a27b5a6223 */ /* 0x1c0fe2000001009d */
[----:B------:R-:W-:Y:S01]  /*59e0*/  @P6 FFMA.FTZ R162, R123, R162, R157 ;  /* 0x000000a27ba26223 */ /* 0x000fe2000001009d */
[----:B------:R-:W-:Y:S02]  /*59f0*/  @P6 HADD2.F32 R94, -RZ, R106.H1_H1 ;  /* 0x3000006aff5e6230 */ /* 0x000fe40000004100 */
[C---:B------:R-:W-:Y:S01]  /*5a00*/  @P6 FADD.FTZ R95, R121.reuse, -R90 ;  /* 0x8000005a795f6221 */ /* 0x040fe20000010000 */
[----:B------:R-:W-:Y:S02]  /*5a10*/  @P6 FADD.FTZ R157, R121, -R162 ;  /* 0x800000a2799d6221 */ /* 0x000fe40000010000 */
[----:B------:R-:W1:Y:S01]  /*5a20*/  @P6 LDC R171, c[0x0][0x408] ;  /* 0x00010200ffab6b82 */ /* 0x000e620000000800 */
[C---:B------:R-:W-:Y:S01]  /*5a30*/  @P6 FMUL.FTZ R95, R100.reuse, R95 ;  /* 0x0000005f645f6220 */ /* 0x040fe20000410000 */
[----:B------:R-:W-:-:S03]  /*5a40*/  @P6 FMUL.FTZ R157, R100, R157 ;  /* 0x0000009d649d6220 */ /* 0x000fc60000410000 */
[C---:B------:R-:W-:Y:S01]  /*5a50*/  @P6 FMUL.FTZ R90, R160.reuse, R95 ;  /* 0x0000005fa05a6220 */ /* 0x040fe20000410000 */
[----:B------:R-:W-:Y:S01]  /*5a60*/  @P6 FMUL.FTZ R160, R160, R157 ;  /* 0x0000009da0a06220 */ /* 0x000fe20000410000 */
[----:B------:R-:W-:Y:S02]  /*5a70*/  @P6 HADD2.F32 R95, -RZ, R89.H0_H0 ;  /* 0x20000059ff5f6230 */ /* 0x000fe40000004100 */
[----:B------:R-:W-:Y:S01]  /*5a80*/  HFMA2 R157, -RZ, RZ, 0, 0 ;  /* 0x00000000ff9d7431 */ /* 0x000fe200000001ff */
[----:B------:R-:W-:Y:S01]  /*5a90*/  MOV R89, RZ ;  /* 0x000000ff00597202 */ /* 0x000fe20000000f00 */
[----:B0-----:R-:W-:-:S04]  /*5aa0*/  @P6 FMUL.FTZ R173, R160, R173 ;  /* 0x000000ada0ad6220 */ /* 0x001fc80000410000 */
[----:B------:R-:W-:Y:S01]  /*5ab0*/  @P6 FMUL.FTZ R157, R94, R173 ;  /* 0x000000ad5e9d6220 */ /* 0x000fe20000410000 */
[--C-:B------:R-:W-:Y:S01]  /*5ac0*/  FADD.FTZ R94, R4, R91.reuse ;  /* 0x0000005b045e7221 */ /* 0x100fe20000010000 */
[----:B------:R-:W-:Y:S01]  /*5ad0*/  PRMT R91, R169, 0x7610, R91 ;  /* 0x00007610a95b7816 */ /* 0x000fe2000000005b */
[----:B-1----:R-:W-:Y:S02]  /*5ae0*/  @P6 FMUL.FTZ R90, R90, R171 ;  /* 0x000000ab5a5a6220 */ /* 0x002fe40000410000 */
[----:B------:R-:W-:Y:S02]  /*5af0*/  F2FP.F16.F32.PACK_AB R157, RZ, R157 ;  /* 0x0000009dff9d723e */ /* 0x000fe400000000ff */
[----:B------:R-:W-:Y:S01]  /*5b00*/  @P6 FMUL.FTZ R89, R95, R90 ;  /* 0x0000005a5f596220 */ /* 0x000fe20000410000 */
[----:B------:R-:W-:Y:S01]  /*5b10*/  FADD.FTZ R95, R5, R88 ;  /* 0x00000058055f7221 */ /* 0x000fe20000010000 */
[----:B------:R-:W-:Y:S02]  /*5b20*/  PRMT R90, R157, 0x7610, R90 ;  /* 0x000076109d5a7816 */ /* 0x000fe4000000005a */
[----:B------:R-:W-:Y:S01]  /*5b30*/  FADD.FTZ R100, R6, R89 ;  /* 0x0000005906647221 */ /* 0x000fe20000010000 */
[----:B------:R-:W-:-:S02]  /*5b40*/  F2FP.F16.F32.PACK_AB R6, RZ, R93 ;  /* 0x0000005dff06723e */ /* 0x000fc400000000ff */
[----:B------:R-:W-:-:S07]  /*5b50*/  PRMT R93, R92, 0x7610, R93 ;  /* 0x000076105c5d7816 */ /* 0x000fce000000005d */
.L_x_7334:
        /* <DEDUP_REMOVED lines=16> */
.L_x_7315:
        /* <DEDUP_REMOVED lines=10> */
[----:B------:R-:W-:Y:S01]  /*5d00*/  LOP3.LUT P6, RZ, R101, 0xff00, RZ, 0xc0, !PT ;  /* 0x0000ff0065ff7812 */ /* 0x000fe200078cc0ff */
[----:B------:R-:W-:Y:S10]  /*5d10*/  BSSY.RECONVERGENT B2, `(.L_x_7338) ;  /* 0x000004d000027945 */ /* 0x000ff40003800200 */
        /* <DEDUP_REMOVED lines=10> */
[----:B------:R-:W-:Y:S01]  /*5dc0*/  @P0 HADD2.F32 R93, -RZ, R115.H1_H1 ;  /* 0x30000073ff5d0230 */ /* 0x000fe20000004100 */
[----:B------:R-:W3:Y:S01]  /*5dd0*/  @P6 LDC R170, c[0x0][0x408] ;  /* 0x00010200ffaa6b82 */ /* 0x000ee20000000800 */
[----:B0-----:R-:W-:Y:S01]  /*5de0*/  @P0 FMUL.FTZ R91, R91, R92 ;  /* 0x0000005c5b5b0220 */ /* 0x001fe20000410000 */
[----:B------:R-:W-:Y:S01]  /*5df0*/  MOV R92, RZ ;  /* 0x000000ff005c7202 */ /* 0x000fe20000000f00 */
[----:B-1----:R-:W-:Y:S01]  /*5e00*/  @P0 FMUL.FTZ R94, R94, R169 ;  /* 0x000000a95e5e0220 */ /* 0x002fe20000410000 */
[----:B------:R-:W-:-:S03]  /*5e10*/  CS2R R168, SRZ ;  /* 0x0000000000a87805 */ /* 0x000fc6000001ff00 */
[----:B------:R-:W-:-:S04]  /*5e20*/  @P0 FMUL.FTZ R92, R93, R94 ;  /* 0x0000005e5d5c0220 */ /* 0x000fc80000410000 */
[----:B------:R-:W-:Y:S01]  /*5e30*/  F2F.F16.F32 R173, R92 ;  /* 0x0000005c00ad7304 */ /* 0x000fe20000200800 */
[----:B--2---:R-:W-:-:S05]  /*5e40*/  @P0 MOV R90, R88 ;  /* 0x00000058005a0202 */ /* 0x004fca0000000f00 */
[----:B------:R-:W-:-:S05]  /*5e50*/  @P0 HADD2.F32 R90, -RZ, R90.H0_H0 ;  /* 0x2000005aff5a0230 */ /* 0x000fca0000004100 */
[----:B------:R-:W-:Y:S01]  /*5e60*/  @P0 FMUL.FTZ R95, R90, R91 ;  /* 0x0000005b5a5f0220 */ /* 0x000fe20000410000 */
[----:B------:R-:W-:-:S13]  /*5e70*/  LOP3.LUT P0, RZ, R101, 0xff0000, RZ, 0xc0, !PT ;  /* 0x00ff000065ff7812 */ /* 0x000fda000780c0ff */
[----:B------:R-:W0:Y:S01]  /*5e80*/  @P0 LDC R94, c[0x0][0x408] ;  /* 0x00010200ff5e0b82 */ /* 0x000e220000000800 */
[----:B------:R-:W-:-:S04]  /*5e90*/  @P0 FFMA.FTZ R90, R155, R162, R157 ;  /* 0x000000a29b5a0223 */ /* 0x000fc8000001009d */
[C-C-:B------:R-:W-:Y:S01]  /*5ea0*/  @P0 FADD.FTZ R91, R153.reuse, -R90.reuse ;  /* 0x8000005a995b0221 */ /* 0x140fe20000010000 */
[----:B------:R-:W-:Y:S01]  /*5eb0*/  @P0 FADD.FTZ R93, R153, -R90 ;  /* 0x8000005a995d0221 */ /* 0x000fe20000010000 */
[----:B------:R-:W-:Y:S01]  /*5ec0*/  @P0 MOV R90, R89 ;  /* 0x00000059005a0202 */ /* 0x000fe20000000f00 */
[----:B------:R-:W1:Y:S01]  /*5ed0*/  @P0 LDC R171, c[0x0][0x408] ;  /* 0x00010200ffab0b82 */ /* 0x000e620000000800 */
[C-C-:B------:R-:W-:Y:S01]  /*5ee0*/  @P0 FFMA.FTZ R91, R100.reuse, R91, R66.reuse ;  /* 0x0000005b645b0223 */ /* 0x140fe20000010042 */
[----:B------:R-:W-:Y:S02]  /*5ef0*/  @P0 FFMA.FTZ R93, R100, R93, R66 ;  /* 0x0000005d645d0223 */ /* 0x000fe40000010042 */
[----:B------:R-:W-:Y:S02]  /*5f00*/  @P0 HADD2.F32 R90, -RZ, R90.H0_H0 ;  /* 0x2000005aff5a0230 */ /* 0x000fe40000004100 */
[----:B------:R-:W-:-:S04]  /*5f10*/  @P0 FMUL.FTZ R91, R91, R160 ;  /* 0x000000a05b5b0220 */ /* 0x000fc80000410000 */
[----:B0-----:R-:W-:Y:S01]  /*5f20*/  @P0 FMUL.FTZ R91, R91, R94 ;  /* 0x0000005e5b5b0220 */ /* 0x001fe20000410000 */
[----:B------:R-:W-:Y:S01]  /*5f30*/  @P0 FMUL.FTZ R94, R93, R160 ;  /* 0x000000a05d5e0220 */ /* 0x000fe20000410000 */
[----:B------:R-:W-:Y:S02]  /*5f40*/  @P0 HADD2.F32 R93, -RZ, R114.H1_H1 ;  /* 0x30000072ff5d0230 */ /* 0x000fe40000004100 */
[----:B------:R-:W-:Y:S01]  /*5f50*/  @P0 FMUL.FTZ R169, R90, R91 ;  /* 0x0000005b5aa90220 */ /* 0x000fe20000410000 */
[----:B------:R-:W-:Y:S01]  /*5f60*/  @P6 FFMA.FTZ R91, R156, R162, R157 ;  /* 0x000000a29c5b6223 */ /* 0x000fe2000001009d */
[----:B------:R-:W-:Y:S02]  /*5f70*/  @P6 HADD2.F32 R90, -RZ, R115.H0_H0 ;  /* 0x20000073ff5a6230 */ /* 0x000fe40000004100 */
[----:B-1----:R-:W-:Y:S01]  /*5f80*/  @P0 FMUL.FTZ R94, R94, R171 ;  /* 0x000000ab5e5e0220 */ /* 0x002fe20000410000 */
[----:B------:R-:W-:-:S03]  /*5f90*/  @P6 FADD.FTZ R91, R154, -R91 ;  /* 0x8000005b9a5b6221 */ /* 0x000fc60000010000 */
[----:B------:R-:W-:Y:S01]  /*5fa0*/  @P0 FMUL.FTZ R168, R93, R94 ;  /* 0x0000005e5da80220 */ /* 0x000fe20000410000 */
[----:B------:R-:W-:Y:S01]  /*5fb0*/  ISETP.GE.U32.AND P0, PT, R101, 0x1000000, PT ;  /* 0x010000006500780c */ /* 0x000fe20003f06070 */
[----:B------:R-:W-:Y:S01]  /*5fc0*/  @P6 FFMA.FTZ R91, R100, R91, R65 ;  /* 0x0000005b645b6223 */ /* 0x000fe20000010041 */
[----:B------:R-:W-:-:S03]  /*5fd0*/  HFMA2 R94, -RZ, RZ, 0, 0 ;  /* 0x00000000ff5e7431 */ /* 0x000fc600000001ff */
[----:B------:R-:W-:Y:S01]  /*5fe0*/  @P6 FMUL.FTZ R91, R91, R160 ;  /* 0x000000a05b5b6220 */ /* 0x000fe20000410000 */
[----:B------:R-:W-:Y:S03]  /*5ff0*/  F2F.F16.F32 R168, R168 ;  /* 0x000000a800a87304 */ /* 0x000fe60000200800 */
[----:B---3--:R-:W-:Y:S01]  /*6000*/  @P6 FMUL.FTZ R91, R91, R170 ;  /* 0x000000aa5b5b6220 */ /* 0x008fe20000410000 */
[----:B------:R-:W-:-:S03]  /*6010*/  MOV R170, RZ ;  /* 0x000000ff00aa7202 */ /* 0x000fc60000000f00 */
[----:B------:R-:W0:Y:S01]  /*6020*/  @P0 LDC R172, c[0x0][0x408] ;  /* 0x00010200ffac0b82 */ /* 0x000e220000000800 */
[----:B------:R-:W-:Y:S01]  /*6030*/  @P0 FFMA.FTZ R93, R152, R162, R157 ;  /* 0x000000a2985d0223 */ /* 0x000fe2000001009d */
[----:B------:R-:W-:Y:S01]  /*6040*/  @P6 FMUL.FTZ R94, R90, R91 ;  /* 0x0000005b5a5e6220 */ /* 0x000fe20000410000 */
[----:B------:R-:W-:Y:S02]  /*6050*/  @P0 HADD2.F32 R90, -RZ, R114.H0_H0 ;  /* 0x20000072ff5a0230 */ /* 0x000fe40000004100 */
[----:B------:R-:W-:-:S04]  /*6060*/  @P0 FADD.FTZ R93, R150, -R93 ;  /* 0x8000005d965d0221 */ /* 0x000fc80000010000 */
[----:B------:R-:W-:-:S04]  /*6070*/  @P0 FFMA.FTZ R93, R100, R93, R67 ;  /* 0x0000005d645d0223 */ /* 0x000fc80000010043 */
[----:B------:R-:W-:-:S04]  /*6080*/  @P0 FMUL.FTZ R93, R93, R160 ;  /* 0x000000a05d5d0220 */ /* 0x000fc80000410000 */
[----:B0-----:R-:W-:Y:S02]  /*6090*/  @P0 FMUL.FTZ R91, R93, R172 ;  /* 0x000000ac5d5b0220 */ /* 0x001fe40000410000 */
[----:B------:R0:W1:Y:S02]  /*60a0*/  F2F.F16.F32 R93, R94 ;  /* 0x0000005e005d7304 */ /* 0x0000640000200800 */
[----:B------:R-:W-:Y:S02]  /*60b0*/  @P0 FMUL.FTZ R170, R90, R91 ;  /* 0x0000005b5aaa0220 */ /* 0x000fe40000410000 */
[----:B------:R-:W2:Y:S04]  /*60c0*/  LDC.64 R90, c[0x0][0x468] ;  /* 0x00011a00ff5a7b82 */ /* 0x000ea80000000a00 */
[----:B------:R-:W3:Y:S01]  /*60d0*/  F2F.F16.F32 R170, R170 ;  /* 0x000000aa00aa7304 */ /* 0x000ee20000200800 */
        /* <DEDUP_REMOVED lines=10> */
[----:B------:R-:W-:Y:S02]  /*6180*/  FADD.FTZ R91, R154, -R91 ;  /* 0x8000005b9a5b7221 */ /* 0x000fe40000010000 */
[----:B------:R-:W-:Y:S02]  /*6190*/  HADD2.F32 R94, -RZ, R94.H0_H0 ;  /* 0x2000005eff5e7230 */ /* 0x000fe40000004100 */
[----:B------:R-:W-:-:S04]  /*61a0*/  FFMA.FTZ R91, R100, R91, R65 ;  /* 0x0000005b645b7223 */ /* 0x000fc80000010041 */
[----:B------:R-:W-:-:S04]  /*61b0*/  FMUL.FTZ R91, R91, R160 ;  /* 0x000000a05b5b7220 */ /* 0x000fc80000410000 */
[----:B------:R-:W-:-:S04]  /*61c0*/  FMUL.FTZ R91, R91, UR13 ;  /* 0x0000000d5b5b7c20 */ /* 0x000fc80008410000 */
[----:B------:R-:W-:-:S07]  /*61d0*/  FMUL.FTZ R94, R94, R91 ;  /* 0x0000005b5e5e7220 */ /* 0x000fce0000410000 */
.L_x_7339:
[----:B------:R-:W-:Y:S05]  /*61e0*/  BSYNC.RECONVERGENT B2 ;  /* 0x0000000000027941 */ /* 0x000fea0003800200 */
.L_x_7338:
[----:B------:R-:W-:Y:S01]  /*61f0*/  BSSY.RECONVERGENT B2, `(.L_x_7340) ;  /* 0x000000c000027945 */ /* 0x000fe20003800200 */
[----:B------:R-:W-:Y:S01]  /*6200*/  FADD.FTZ R94, R21, R94 ;  /* 0x0000005e155e7221 */ /* 0x000fe20000010000 */
[----:B0-----:R-:W-:Y:S02]  /*6210*/  MOV R90, RZ ;  /* 0x000000ff005a7202 */ /* 0x001fe40000000f00 */
[----:B------:R-:W-:Y:S05]  /*6220*/  @!P0 BRA `(.L_x_7341) ;  /* 0x0000000000208947 */ /* 0x000fea0003800000 */
[----:B------:R-:W-:Y:S01]  /*6230*/  FFMA.FTZ R21, R152, R162, R157 ;  /* 0x000000a298157223 */ /* 0x000fe2000001009d */
[----:B------:R-:W-:-:S03]  /*6240*/  SHF.R.U32.HI R90, RZ, 0x10, R89 ;  /* 0x00000010ff5a7819 */ /* 0x000fc60000011659 */
[----:B------:R-:W-:Y:S02]  /*6250*/  FADD.FTZ R21, R150, -R21 ;  /* 0x8000001596157221 */ /* 0x000fe40000010000 */
[----:B------:R-:W-:Y:S02]  /*6260*/  HADD2.F32 R90, -RZ, R90.H0_H0 ;  /* 0x2000005aff5a7230 */ /* 0x000fe40000004100 */
[----:B------:R-:W-:-:S04]  /*6270*/  FFMA.FTZ R21, R100, R21, R67 ;  /* 0x0000001564157223 */ /* 0x000fc80000010043 */
[----:B------:R-:W-:-:S04]  /*6280*/  FMUL.FTZ R21, R21, R160 ;  /* 0x000000a015157220 */ /* 0x000fc80000410000 */
[----:B------:R-:W-:-:S04]  /*6290*/  FMUL.FTZ R21, R21, UR13 ;  /* 0x0000000d15157c20 */ /* 0x000fc80008410000 */
[----:B------:R-:W-:-:S07]  /*62a0*/  FMUL.FTZ R90, R90, R21 ;  /* 0x000000155a5a7220 */ /* 0x000fce0000410000 */
.L_x_7341:
[----:B------:R-:W-:Y:S05]  /*62b0*/  BSYNC.RECONVERGENT B2 ;  /* 0x0000000000027941 */ /* 0x000fea0003800200 */
.L_x_7340:
[----:B------:R-:W-:Y:S01]  /*62c0*/  FADD.FTZ R20, R20, R95 ;  /* 0x0000005f14147221 */ /* 0x000fe20000010000 */
[----:B------:R-:W-:Y:S01]  /*62d0*/  FADD.FTZ R22, R22, R169 ;  /* 0x000000a916167221 */ /* 0x000fe20000010000 */
[----:B------:R-:W-:Y:S01]  /*62e0*/  FADD.FTZ R23, R23, R90 ;  /* 0x0000005a17177221 */ /* 0x000fe20000010000 */
[----:B------:R-:W-:Y:S02]  /*62f0*/  IADD3 R99, PT, PT, R99, 0x80, RZ ;  /* 0x0000008063637810 */ /* 0x000fe40007ffe0ff */
[----:B------:R-:W-:-:S07]  /*6300*/  MOV R21, R94 ;  /* 0x0000005e00157202 */ /* 0x000fce0000000f00 */
.L_x_7337:
[----:B------:R-:W-:Y:S05]  /*6310*/  BSYNC.RECONVERGENT B1 ;  /* 0x0000000000017941 */ /* 0x000fea0003800200 */
.L_x_7336:
        /* <DEDUP_REMOVED lines=10> */
[----:B------:R-:W-:-:S04]  /*63c0*/  @P0 FFMA.FTZ R90, R151, R162, R157 ;  /* 0x000000a2975a0223 */ /* 0x000fc8000001009d */
[C-C-:B------:R-:W-:Y:S01]  /*63d0*/  @P0 FADD.FTZ R91, R149.reuse, -R90.reuse ;  /* 0x8000005a955b0221 */ /* 0x140fe20000010000 */
        /* <DEDUP_REMOVED lines=72> */
.L_x_7345:
[----:B------:R-:W-:Y:S05]  /*6860*/  BSYNC.RECONVERGENT B2 ;  /* 0x0000000000027941 */ /* 0x000fea0003800200 */
.L_x_7344:
        /* <DEDUP_REMOVED lines=12> */
.L_x_7347:
[----:B------:R-:W-:Y:S05]  /*6930*/  BSYNC.RECONVERGENT B2 ;  /* 0x0000000000027941 */ /* 0x000fea0003800200 */
.L_x_7346:
[----:B------:R-:W-:Y:S01]  /*6940*/  FADD.FTZ R16, R16, R95 ;  /* 0x0000005f10107221 */ /* 0x000fe20000010000 */
[----:B------:R-:W-:Y:S01]  /*6950*/  FADD.FTZ R18, R18, R169 ;  /* 0x000000a912127221 */ /* 0x000fe20000010000 */
[----:B------:R-:W-:Y:S01]  /*6960*/  FADD.FTZ R19, R19, R90 ;  /* 0x0000005a13137221 */ /* 0x000fe20000010000 */
[----:B------:R-:W-:Y:S02]  /*6970*/  IADD3 R99, PT, PT, R99, 0x80, RZ ;  /* 0x0000008063637810 */ /* 0x000fe40007ffe0ff */
[----:B------:R-:W-:-:S07]  /*6980*/  MOV R17, R94 ;  /* 0x0000005e00117202 */ /* 0x000fce0000000f00 */
.L_x_7343:
[----:B------:R-:W-:Y:S05]  /*6990*/  BSYNC.RECONVERGENT B1 ;  /* 0x0000000000017941 */ /* 0x000fea0003800200 */
.L_x_7342:
        /* <DEDUP_REMOVED lines=84> */
.L_x_7351:
[----:B------:R-:W-:Y:S05]  /*6ee0*/  BSYNC.RECONVERGENT B2 ;  /* 0x0000000000027941 */ /* 0x000fea0003800200 */
.L_x_7350:
        /* <DEDUP_REMOVED lines=12> */
.L_x_7353:
[----:B------:R-:W-:Y:S05]  /*6fb0*/  BSYNC.RECONVERGENT B2 ;  /* 0x0000000000027941 */ /* 0x000fea0003800200 */
.L_x_7352:
[----:B------:R-:W-:Y:S01]  /*6fc0*/  FADD.FTZ R12, R12, R95 ;  /* 0x0000005f0c0c7221 */ /* 0x000fe20000010000 */
[----:B------:R-:W-:Y:S01]  /*6fd0*/  FADD.FTZ R14, R14, R169 ;  /* 0x000000a90e0e7221 */ /* 0x000fe20000010000 */
[----:B------:R-:W-:Y:S01]  /*6fe0*/  FADD.FTZ R15, R15, R90 ;  /* 0x0000005a0f0f7221 */ /* 0x000fe20000010000 */
[----:B------:R-:W-:Y:S02]  /*6ff0*/  IADD3 R99, PT, PT, R99, 0x80, RZ ;  /* 0x0000008063637810 */ /* 0x000fe40007ffe0ff */
[----:B------:R-:W-:-:S07]  /*7000*/  MOV R13, R94 ;  /* 0x0000005e000d7202 */ /* 0x000fce0000000f00 */
.L_x_7349:
[----:B------:R-:W-:Y:S05]  /*7010*/  BSYNC.RECONVERGENT B1 ;  /* 0x0000000000017941 */ /* 0x000fea0003800200 */
.L_x_7348:
        /* <DEDUP_REMOVED lines=84> */
.L_x_7357:
[----:B------:R-:W-:Y:S05]  /*7560*/  BSYNC.RECONVERGENT B2 ;  /* 0x0000000000027941 */ /* 0x000fea0003800200 */
.L_x_7356:
        /* <DEDUP_REMOVED lines=12> */
.L_x_7359:
[----:B------:R-:W-:Y:S05]  /*7630*/  BSYNC.RECONVERGENT B2 ;  /* 0x0000000000027941 */ /* 0x000fea0003800200 */
.L_x_7358:
[----:B------:R-:W-:Y:S01]  /*7640*/  FADD.FTZ R8, R8, R95 ;  /* 0x0000005f08087221 */ /* 0x000fe20000010000 */
[----:B------:R-:W-:Y:S01]  /*7650*/  FADD.FTZ R10, R10, R169 ;  /* 0x000000a90a0a7221 */ /* 0x000fe20000010000 */
[----:B------:R-:W-:Y:S01]  /*7660*/  FADD.FTZ R11, R11, R90 ;  /* 0x0000005a0b0b7221 */ /* 0x000fe20000010000 */
[----:B------:R-:W-:Y:S02]  /*7670*/  IADD3 R99, PT, PT, R99, 0x80, RZ ;  /* 0x0000008063637810 */ /* 0x000fe40007ffe0ff */
[----:B------:R-:W-:-:S07]  /*7680*/  MOV R9, R94 ;  /* 0x0000005e00097202 */ /* 0x000fce0000000f00 */
.L_x_7355:
[----:B------:R-:W-:Y:S05]  /*7690*/  BSYNC.RECONVERGENT B1 ;  /* 0x0000000000017941 */ /* 0x000fea0003800200 */
.L_x_7354:
[----:B------:R-:W-:Y:S05]  /*76a0*/  @!P5 BRA `(.L_x_7332) ;  /* 0x0000002400e8d947 */ /* 0x000fea0003800000 */
[----:B------:R-:W0:Y:S02]  /*76b0*/  LDC.64 R88, c[0x0][0x390] ;  /* 0x0000e400ff587b82 */ /* 0x000e240000000a00 */
[----:B0-----:R-:W-:-:S06]  /*76c0*/  IMAD.WIDE.U32 R88, R99, 0x8, R88 ;  /* 0x0000000863587825 */ /* 0x001fcc00078e0058 */
[----:B------:R-:W2:Y:S01]  /*76d0*/  LDG.E.64 R88, desc[UR8][R88.64] ;  /* 0x0000000858587981 */ /* 0x000ea2000c1e1b00 */
[----:B------:R-:W-:Y:S02]  /*76e0*/  LOP3.LUT P0, RZ, R105, 0xff, RZ, 0xc0, !PT ;  /* 0x000000ff69ff7812 */ /* 0x000fe4000780c0ff */
[----:B------:R-:W-:Y:S02]  /*76f0*/  CS2R R94, SRZ ;  /* 0x00000000005e7805 */ /* 0x000fe4000001ff00 */
[----:B------:R-:W-:Y:S01]  /*7700*/  CS2R R170, SRZ ;  /* 0x0000000000aa7805 */ /* 0x000fe2000001ff00 */
[----:B------:R-:W-:Y:S01]  /*7710*/  HFMA2 R169, -RZ, RZ, 0, 0 ;  /* 0x00000000ffa97431 */ /* 0x000fe200000001ff */
[----:B------:R-:W-:Y:S01]  /*7720*/  MOV R172, RZ ;  /* 0x000000ff00ac7202 */ /* 0x000fe20000000f00 */
[----:B------:R-:W-:Y:S06]  /*7730*/  BSSY.RECONVERGENT B1, `(.L_x_7360) ;  /* 0x000004c000017945 */ /* 0x000fec0003800200 */
        /* <DEDUP_REMOVED lines=8> */
[----:B------:R-:W-:-:S03]  /*77c0*/  @P0 FMUL.FTZ R93, R93, R160 ;  /* 0x000000a05d5d0220 */ /* 0x000fc60000410000 */
[----:B0-----:R-:W-:Y:S01]  /*77d0*/  @P0 FMUL.FTZ R91, R91, R92 ;  /* 0x0000005c5b5b0220 */ /* 0x001fe20000410000 */
[----:B------:R-:W-:Y:S02]  /*77e0*/  @P0 HADD2.F32 R92, -RZ, R107.H1_H1 ;  /* 0x3000006bff5c0230 */ /* 0x000fe40000004100 */
[----:B-1----:R-:W-:-:S04]  /*77f0*/  @P0 FMUL.FTZ R93, R93, R168 ;  /* 0x000000a85d5d0220 */ /* 0x002fc80000410000 */
[----:B------:R-:W-:-:S04]  /*7800*/  @P0 FMUL.FTZ R94, R92, R93 ;  /* 0x0000005d5c5e0220 */ /* 0x000fc80000410000 */
[----:B------:R-:W-:Y:S01]  /*7810*/  F2F.F16.F32 R175, R94 ;  /* 0x0000005e00af7304 */ /* 0x000fe20000200800 */
[----:B--2---:R-:W-:-:S05]  /*7820*/  @P0 MOV R90, R88 ;  /* 0x00000058005a0202 */ /* 0x004fca0000000f00 */
[----:B------:R-:W-:-:S05]  /*7830*/  @P0 HADD2.F32 R90, -RZ, R90.H0_H0 ;  /* 0x2000005aff5a0230 */ /* 0x000fca0000004100 */
[----:B------:R-:W-:Y:S01]  /*7840*/  @P0 FMUL.FTZ R95, R90, R91 ;  /* 0x0000005b5a5f0220 */ /* 0x000fe20000410000 */
[----:B------:R-:W-:-:S03]  /*7850*/  LOP3.LUT P0, RZ, R105, 0xff0000, RZ, 0xc0, !PT ;  /* 0x00ff000069ff7812 */ /* 0x000fc6000780c0ff */
[----:B------:R-:W-:Y:S01]  /*7860*/  FADD.FTZ R95, R4, R95 ;  /* 0x0000005f045f7221 */ /* 0x000fe20000010000 */
[----:B------:R-:W-:-:S09]  /*7870*/  MOV R4, RZ ;  /* 0x000000ff00047202 */ /* 0x000fd20000000f00 */
        /* <DEDUP_REMOVED lines=9> */
[-C--:B------:R-:W-:Y:S01]  /*7910*/  @P0 FMUL.FTZ R91, R91, R160.reuse ;  /* 0x000000a05b5b0220 */ /* 0x080fe20000410000 */
[----:B------:R-:W-:-:S03]  /*7920*/  @P0 FMUL.FTZ R93, R93, R160 ;  /* 0x000000a05d5d0220 */ /* 0x000fc60000410000 */
[----:B0-----:R-:W-:Y:S01]  /*7930*/  @P0 FMUL.FTZ R91, R91, R92 ;  /* 0x0000005c5b5b0220 */ /* 0x001fe20000410000 */
[----:B------:R-:W-:-:S03]  /*7940*/  @P0 HADD2.F32 R92, -RZ, R106.H1_H1 ;  /* 0x3000006aff5c0230 */ /* 0x000fc60000004100 */
[----:B------:R-:W-:Y:S01]  /*7950*/  @P0 FMUL.FTZ R169, R90, R91 ;  /* 0x0000005b5aa90220 */ /* 0x000fe20000410000 */
[----:B------:R-:W-:Y:S01]  /*7960*/  FFMA.FTZ R90, R120, R162, R157 ;  /* 0x000000a2785a7223 */ /* 0x000fe2000001009d */
[----:B-1----:R-:W-:-:S03]  /*7970*/  @P0 FMUL.FTZ R93, R93, R168 ;  /* 0x000000a85d5d0220 */ /* 0x002fc60000410000 */
[----:B------:R-:W-:Y:S01]  /*7980*/  FADD.FTZ R90, R119, -R90 ;  /* 0x8000005a775a7221 */ /* 0x000fe20000010000 */
[----:B------:R-:W-:Y:S02]  /*7990*/  HFMA2 R168, -RZ, RZ, 0, 0 ;  /* 0x00000000ffa87431 */ /* 0x000fe400000001ff */
[----:B------:R-:W-:Y:S01]  /*79a0*/  @P0 FMUL.FTZ R170, R92, R93 ;  /* 0x0000005d5caa0220 */ /* 0x000fe20000410000 */
[----:B------:R-:W-:Y:S01]  /*79b0*/  ISETP.GE.U32.AND P0, PT, R105, 0x1000000, PT ;  /* 0x010000006900780c */ /* 0x000fe20003f06070 */
[----:B------:R-:W-:-:S04]  /*79c0*/  FFMA.FTZ R91, R100, R90, R83 ;  /* 0x0000005a645b7223 */ /* 0x000fc80000010053 */
[----:B------:R-:W-:Y:S01]  /*79d0*/  FMUL.FTZ R91, R91, R160 ;  /* 0x000000a05b5b7220 */ /* 0x000fe20000410000 */
[----:B------:R-:W-:Y:S03]  /*79e0*/  F2F.F16.F32 R170, R170 ;  /* 0x000000aa00aa7304 */ /* 0x000fe60000200800 */
[----:B------:R-:W-:-:S04]  /*79f0*/  FMUL.FTZ R91, R91, UR13 ;  /* 0x0000000d5b5b7c20 */ /* 0x000fc80008410000 */
[----:B------:R-:W-:Y:S01]  /*7a00*/  @P0 SHF.R.U32.HI R90, RZ, 0x10, R89 ;  /* 0x00000010ff5a0819 */ /* 0x000fe20000011659 */
[----:B------:R-:W-:-:S04]  /*7a10*/  @P0 HADD2.F32 R92, -RZ, R106.H0_H0 ;  /* 0x2000006aff5c0230 */ /* 0x000fc80000004100 */
[----:B------:R-:W-:Y:S02]  /*7a20*/  @P0 HADD2.F32 R90, -RZ, R90.H0_H0 ;  /* 0x2000005aff5a0230 */ /* 0x000fe40000004100 */
[----:B------:R-:W-:-:S03]  /*7a30*/  @P0 FMUL.FTZ R171, R92, R91 ;  /* 0x0000005b5cab0220 */ /* 0x000fc60000410000 */
[----:B------:R-:W-:Y:S01]  /*7a40*/  @P0 FMUL.FTZ R172, R91, R90 ;  /* 0x0000005a5bac0220 */ /* 0x000fe20000410000 */
[----:B------:R-:W-:Y:S02]  /*7a50*/  LOP3.LUT P0, RZ, R105, 0xff00, RZ, 0xc0, !PT ;  /* 0x0000ff0069ff7812 */ /* 0x000fe4000780c0ff */
[----:B------:R-:W0:Y:S11]  /*7a60*/  F2F.F16.F32 R171, R171 ;  /* 0x000000ab00ab7304 */ /* 0x000e360000200800 */
[----:B------:R-:W-:Y:S01]  /*7a70*/  @P0 FFMA.FTZ R91, R124, R162, R157 ;  /* 0x000000a27c5b0223 */ /* 0x000fe2000001009d */
[----:B------:R-:W-:Y:S01]  /*7a80*/  @P0 HADD2.F32 R90, -RZ, R107.H0_H0 ;  /* 0x2000006bff5a0230 */ /* 0x000fe20000004100 */
[----:B0-----:R-:W-:-:S02]  /*7a90*/  SHF.L.U32 R173, R171, 0x10, RZ ;  /* 0x00000010abad7819 */ /* 0x001fc400000006ff */
[----:B------:R-:W-:-:S04]  /*7aa0*/  @P0 FADD.FTZ R91, R122, -R91 ;  /* 0x8000005b7a5b0221 */ /* 0x000fc80000010000 */
[----:B------:R-:W-:-:S04]  /*7ab0*/  @P0 FFMA.FTZ R91, R100, R91, R81 ;  /* 0x0000005b645b0223 */ /* 0x000fc80000010051 */
[----:B------:R-:W-:-:S04]  /*7ac0*/  @P0 FMUL.FTZ R91, R91, R160 ;  /* 0x000000a05b5b0220 */ /* 0x000fc80000410000 */
[----:B------:R-:W-:-:S04]  /*7ad0*/  @P0 FMUL.FTZ R91, R91, UR13 ;  /* 0x0000000d5b5b0c20 */ /* 0x000fc80008410000 */
[----:B------:R-:W-:Y:S02]  /*7ae0*/  @P0 FMUL.FTZ R168, R90, R91 ;  /* 0x0000005b5aa80220 */ /* 0x000fe40000410000 */
[----:B------:R-:W0:Y:S02]  /*7af0*/  LDC.64 R90, c[0x0][0x468] ;  /* 0x00011a00ff5a7b82 */ /* 0x000e240000000a00 */
[----:B------:R-:W1:Y:S02]  /*7b00*/  F2F.F16.F32 R92, R168 ;  /* 0x000000a8005c7304 */ /* 0x000e640000200800 */
        /* <DEDUP_REMOVED lines=8> */
[----:B0-----:R-:W-:Y:S02]  /*7b90*/  FADD.FTZ R91, R122, -R157 ;  /* 0x8000009d7a5b7221 */ /* 0x001fe40000010000 */
[----:B------:R-:W-:Y:S02]  /*7ba0*/  HADD2.F32 R4, -RZ, R4.H0_H0 ;  /* 0x20000004ff047230 */ /* 0x000fe40000004100 */
[----:B------:R-:W-:-:S04]  /*7bb0*/  FFMA.FTZ R91, R100, R91, R81 ;  /* 0x0000005b645b7223 */ /* 0x000fc80000010051 */
[----:B------:R-:W-:-:S04]  /*7bc0*/  FMUL.FTZ R91, R91, R160 ;  /* 0x000000a05b5b7220 */ /* 0x000fc80000410000 */
[----:B------:R-:W-:-:S04]  /*7bd0*/  FMUL.FTZ R91, R91, UR13 ;  /* 0x0000000d5b5b7c20 */ /* 0x000fc80008410000 */
[----:B------:R-:W-:-:S07]  /*7be0*/  FMUL.FTZ R4, R4, R91 ;  /* 0x0000005b04047220 */ /* 0x000fce0000410000 */
.L_x_7361:
[----:B------:R-:W-:Y:S05]  /*7bf0*/  BSYNC.RECONVERGENT B1 ;  /* 0x0000000000017941 */ /* 0x000fea0003800200 */
.L_x_7360:
[----:B------:R-:W-:Y:S01]  /*7c00*/  FADD.FTZ R5, R5, R4 ;  /* 0x0000000405057221 */ /* 0x000fe20000010000 */
[----:B------:R-:W-:Y:S01]  /*7c10*/  FADD.FTZ R7, R7, R172 ;  /* 0x000000ac07077221 */ /* 0x000fe20000010000 */
[----:B------:R-:W-:Y:S01]  /*7c20*/  FADD.FTZ R6, R6, R169 ;  /* 0x000000a906067221 */ /* 0x000fe20000010000 */
[----:B------:R-:W-:Y:S01]  /*7c30*/  MOV R4, R95 ;  /* 0x0000005f00047202 */ /* 0x000fe20000000f00 */
[----:B------:R-:W-:Y:S06]  /*7c40*/  BRA `(.L_x_7332) ;  /* 0x0000002000807947 */ /* 0x000fec0003800000 */
.L_x_7335:
[----:B------:R-:W-:Y:S04]  /*7c50*/  BSSY.RECONVERGENT B1, `(.L_x_7362) ;  /* 0x0000073000017945 */ /* 0x000fe80003800200 */
[----:B------:R-:W-:Y:S05]  /*7c60*/  @!P1 BRA `(.L_x_7363) ;  /* 0x0000000400c49947 */ /* 0x000fea0003800000 */
[----:B------:R-:W0:Y:S02]  /*7c70*/  LDC.64 R84, c[0x0][0x390] ;  /* 0x0000e400ff547b82 */ /* 0x000e240000000a00 */
[----:B0-----:R-:W-:-:S05]  /*7c80*/  IMAD.WIDE.U32 R84, R99, 0x8, R84 ;  /* 0x0000000863547825 */ /* 0x001fca00078e0054 */
[----:B------:R0:W2:Y:S01]  /*7c90*/  LDG.E.64 R88, desc[UR8][R84.64] ;  /* 0x0000000854587981 */ /* 0x0000a2000c1e1b00 */
[C---:B------:R-:W-:Y:S02]  /*7ca0*/  LOP3.LUT P0, RZ, R101.reuse, 0xff, RZ, 0xc0, !PT ;  /* 0x000000ff65ff7812 */ /* 0x040fe4000780c0ff */
[----:B------:R-:W-:Y:S01]  /*7cb0*/  CS2R R168, SRZ ;  /* 0x0000000000a87805 */ /* 0x000fe2000001ff00 */
[----:B------:R-:W-:Y:S01]  /*7cc0*/  HFMA2 R171, -RZ, RZ, 0, 0 ;  /* 0x00000000ffab7431 */ /* 0x000fe200000001ff */
[----:B------:R-:W-:Y:S01]  /*7cd0*/  LOP3.LUT P6, RZ, R101, 0xff00, RZ, 0xc0, !PT ;  /* 0x0000ff0065ff7812 */ /* 0x000fe200078cc0ff */
[-CC-:B------:R-:W-:Y:S01]  /*7ce0*/  FFMA.FTZ R95, R3, R162.reuse, R157.reuse ;  /* 0x000000a2035f7223 */ /* 0x180fe2000001009d */
[----:B------:R-:W-:Y:S01]  /*7cf0*/  FFMA.FTZ R177, R156, R162, R157 ;  /* 0x000000a29cb17223 */ /* 0x000fe2000001009d */
[----:B------:R-:W-:Y:S02]  /*7d00*/  BSSY.RECONVERGENT B2, `(.L_x_7364) ;  /* 0x0000056000027945 */ /* 0x000fe40003800200 */
[----:B------:R-:W-:Y:S01]  /*7d10*/  FADD.FTZ R173, R158, -R95 ;  /* 0x8000005f9ead7221 */ /* 0x000fe20000010000 */
[----:B0-----:R-:W-:-:S02]  /*7d20*/  HFMA2 R85, -RZ, RZ, 0, 0 ;  /* 0x00000000ff557431 */ /* 0x001fc400000001ff */
[----:B------:R-:W-:Y:S01]  /*7d30*/  FADD.FTZ R172, R154, -R177 ;  /* 0x800000b19aac7221 */ /* 0x000fe20000010000 */
[----:B------:R-:W0:Y:S01]  /*7d40*/  @P0 LDC R86, c[0x0][0x408] ;  /* 0x00010200ff560b82 */ /* 0x000e220000000800 */
[CCC-:B------:R-:W-:Y:S01]  /*7d50*/  @P0 FFMA.FTZ R87, R3.reuse, R162.reuse, R157.reuse ;  /* 0x000000a203570223 */ /* 0x1c0fe2000001009d */
[----:B------:R-:W-:Y:S02]  /*7d60*/  @P0 FFMA.FTZ R91, R3, R162, R157 ;  /* 0x000000a2035b0223 */ /* 0x000fe4000001009d */
[----:B------:R-:W-:Y:S02]  /*7d70*/  @P6 HADD2.F32 R92, -RZ, R115.H0_H0 ;  /* 0x20000073ff5c6230 */ /* 0x000fe40000004100 */
[C---:B------:R-:W-:Y:S01]  /*7d80*/  @P0 FADD.FTZ R87, R158.reuse, -R87 ;  /* 0x800000579e570221 */ /* 0x040fe20000010000 */
[----:B------:R-:W-:Y:S01]  /*7d90*/  @P0 FADD.FTZ R91, R158, -R91 ;  /* 0x8000005b9e5b0221 */ /* 0x000fe20000010000 */
[----:B------:R-:W1:Y:S02]  /*7da0*/  @P0 LDC R90, c[0x0][0x408] ;  /* 0x00010200ff5a0b82 */ /* 0x000e640000000800 */
[C-C-:B------:R-:W-:Y:S01]  /*7db0*/  @P0 FFMA.FTZ R87, R100.reuse, R87, R64.reuse ;  /* 0x0000005764570223 */ /* 0x140fe20000010040 */
[----:B------:R-:W-:-:S03]  /*7dc0*/  @P0 FFMA.FTZ R91, R100, R91, R64 ;  /* 0x0000005b645b0223 */ /* 0x000fc60000010040 */
[-C--:B------:R-:W-:Y:S01]  /*7dd0*/  @P0 FMUL.FTZ R87, R87, R160.reuse ;  /* 0x000000a057570220 */ /* 0x080fe20000410000 */
[----:B------:R-:W-:Y:S01]  /*7de0*/  @P0 FMUL.FTZ R91, R91, R160 ;  /* 0x000000a05b5b0220 */ /* 0x000fe20000410000 */
[----:B------:R-:W3:Y:S02]  /*7df0*/  @P6 LDC R94, c[0x0][0x408] ;  /* 0x00010200ff5e6b82 */ /* 0x000ee40000000800 */
[----:B0-----:R-:W-:Y:S01]  /*7e00*/  @P0 FMUL.FTZ R87, R87, R86 ;  /* 0x0000005657570220 */ /* 0x001fe20000410000 */
[----:B------:R-:W-:Y:S02]  /*7e10*/  @P0 HADD2.F32 R86, -RZ, R115.H1_H1 ;  /* 0x30000073ff560230 */ /* 0x000fe40000004100 */
[----:B-1----:R-:W-:-:S04]  /*7e20*/  @P0 FMUL.FTZ R91, R91, R90 ;  /* 0x0000005a5b5b0220 */ /* 0x002fc80000410000 */
[----:B------:R-:W-:-:S04]  /*7e30*/  @P0 FMUL.FTZ R85, R86, R91 ;  /* 0x0000005b56550220 */ /* 0x000fc80000410000 */
[----:B------:R0:W-:Y:S02]  /*7e40*/  F2F.F16.F32 R175, R85 ;  /* 0x0000005500af7304 */ /* 0x0001e40000200800 */
[----:B0-----:R-:W-:Y:S01]  /*7e50*/  FFMA.FTZ R85, R100, R172, R65 ;  /* 0x000000ac64557223 */ /* 0x001fe20000010041 */
        /* <DEDUP_REMOVED lines=19> */
[----:B------:R-:W-:Y:S01]  /*7f90*/  MOV R84, RZ ;  /* 0x000000ff00547202 */ /* 0x000fe20000000f00 */
[----:B-1----:R-:W-:Y:S02]  /*7fa0*/  @P0 FMUL.FTZ R91, R91, R90 ;  /* 0x0000005a5b5b0220 */ /* 0x002fe40000410000 */
[----:B------:R-:W-:Y:S02]  /*7fb0*/  FADD.FTZ R87, R150, -R87 ;  /* 0x8000005796577221 */ /* 0x000fe40000010000 */
[----:B------:R-:W-:Y:S01]  /*7fc0*/  @P0 FMUL.FTZ R168, R86, R91 ;  /* 0x0000005b56a80220 */ /* 0x000fe20000410000 */
[----:B------:R-:W-:Y:S01]  /*7fd0*/  ISETP.GE.U32.AND P0, PT, R101, 0x1000000, PT ;  /* 0x010000006500780c */ /* 0x000fe20003f06070 */
[----:B------:R-:W-:Y:S01]  /*7fe0*/  FFMA.FTZ R87, R100, R87, R67 ;  /* 0x0000005764577223 */ /* 0x000fe20000010043 */
[----:B------:R-:W-:-:S03]  /*7ff0*/  @P6 FFMA.FTZ R91, R156, R162, R157 ;  /* 0x000000a29c5b6223 */ /* 0x000fc6000001009d */
[----:B------:R-:W-:Y:S01]  /*8000*/  F2F.F16.F32 R168, R168 ;  /* 0x000000a800a87304 */ /* 0x000fe20000200800 */
[----:B------:R-:W-:-:S04]  /*8010*/  @P6 FADD.FTZ R91, R154, -R91 ;  /* 0x8000005b9a5b6221 */ /* 0x000fc80000010000 */
[----:B------:R-:W-:-:S03]  /*8020*/  @P6 FFMA.FTZ R91, R100, R91, R65 ;  /* 0x0000005b645b6223 */ /* 0x000fc60000010041 */
[----:B------:R-:W0:Y:S01]  /*8030*/  @P0 LDC R93, c[0x0][0x408] ;  /* 0x00010200ff5d0b82 */ /* 0x000e220000000800 */
[----:B------:R-:W-:Y:S01]  /*8040*/  @P0 FMUL.FTZ R90, R87, R160 ;  /* 0x000000a0575a0220 */ /* 0x000fe20000410000 */
[----:B------:R-:W-:-:S03]  /*8050*/  @P0 HADD2.F32 R86, -RZ, R114.H0_H0 ;  /* 0x20000072ff560230 */ /* 0x000fc60000004100 */
[----:B0-----:R-:W-:-:S04]  /*8060*/  @P0 FMUL.FTZ R93, R90, R93 ;  /* 0x0000005d5a5d0220 */ /* 0x001fc80000410000 */
[----:B------:R-:W-:Y:S01]  /*8070*/  @P0 FMUL.FTZ R84, R86, R93 ;  /* 0x0000005d56540220 */ /* 0x000fe20000410000 */
[----:B------:R-:W-:Y:S01]  /*8080*/  @P6 FMUL.FTZ R93, R91, R160 ;  /* 0x000000a05b5d6220 */ /* 0x000fe20000410000 */
[----:B------:R-:W-:Y:S01]  /*8090*/  HFMA2 R86, -RZ, RZ, 0, 0 ;  /* 0x00000000ff567431 */ /* 0x000fe200000001ff */
[----:B------:R-:W0:Y:S01]  /*80a0*/  LDC.64 R90, c[0x0][0x478] ;  /* 0x00011e00ff5a7b82 */ /* 0x000e220000000a00 */
[----:B------:R1:W2:Y:S01]  /*80b0*/  F2F.F16.F32 R170, R84 ;  /* 0x0000005400aa7304 */ /* 0x0002a20000200800 */
[----:B---3--:R-:W-:-:S04]  /*80c0*/  @P6 FMUL.FTZ R93, R93, R94 ;  /* 0x0000005e5d5d6220 */ /* 0x008fc80000410000 */
[----:B------:R-:W-:Y:S02]  /*80d0*/  @P6 FMUL.FTZ R86, R92, R93 ;  /* 0x0000005d5c566220 */ /* 0x000fe40000410000 */
[----:B------:R-:W3:Y:S01]  /*80e0*/  LDC.64 R92, c[0x0][0x468] ;  /* 0x00011a00ff5c7b82 */ /* 0x000ee20000000a00 */
[----:B-1----:R-:W-:-:S03]  /*80f0*/  FFMA.FTZ R84, R155, R162, R157 ;  /* 0x000000a29b547223 */ /* 0x002fc6000001009d */
[----:B------:R-:W1:Y:S01]  /*8100*/  F2F.F16.F32 R86, R86 ;  /* 0x0000005600567304 */ /* 0x000e620000200800 */
[----:B------:R-:W-:Y:S01]  /*8110*/  FADD.FTZ R177, R153, -R84 ;  /* 0x8000005499b17221 */ /* 0x000fe20000010000 */
[----:B------:R-:W-:Y:S01]  /*8120*/  FFMA.FTZ R84, R100, R173, R64 ;  /* 0x000000ad64547223 */ /* 0x000fe20000010040 */
[----:B--2---:R-:W-:Y:S01]  /*8130*/  SHF.L.U32 R173, R170, 0x10, RZ ;  /* 0x00000010aaad7819 */ /* 0x004fe200000006ff */
[----:B0-----:R-:W-:-:S04]  /*8140*/  IMAD.WIDE.U32 R90, R99, 0x10, R90 ;  /* 0x00000010635a7825 */ /* 0x001fc800078e005a */
[----:B-1----:R-:W-:-:S04]  /*8150*/  IMAD.WIDE.U32 R94, R86, 0x10000, RZ ;  /* 0x00010000565e7825 */ /* 0x002fc800078e00ff */
[----:B------:R-:W-:Y:S01]  /*8160*/  FFMA.FTZ R86, R100, R177, R66 ;  /* 0x000000b164567223 */ /* 0x000fe20000010042 */
[----:B---3--:R-:W-:Y:S01]  /*8170*/  IMAD.WIDE.U32 R92, R99, 0x8, R92 ;  /* 0x00000008635c7825 */ /* 0x008fe200078e005c */
[----:B------:R-:W-:-:S03]  /*8180*/  LOP3.LUT R94, R94, R175, RZ, 0xfc, !PT ;  /* 0x000000af5e5e7212 */ /* 0x000fc600078efcff */
[----:B------:R0:W-:Y:S01]  /*8190*/  STG.E.128 desc[UR8][R90.64], R84 ;  /* 0x000000545a007986 */ /* 0x0001e2000c101d08 */
[----:B------:R-:W-:Y:S02]  /*81a0*/  LOP3.LUT R95, R95, R173, R168, 0xfe, !PT ;  /* 0x000000ad5f5f7212 */ /* 0x000fe400078efea8 */
[----:B------:R-:W-:-:S03]  /*81b0*/  MOV R168, RZ ;  /* 0x000000ff00a87202 */ /* 0x000fc60000000f00 */
        /* <DEDUP_REMOVED lines=10> */
.L_x_7365:
[----:B------:R-:W-:Y:S05]  /*8260*/  BSYNC.RECONVERGENT B2 ;  /* 0x0000000000027941 */ /* 0x000fea0003800200 */
.L_x_7364:
[----:B------:R-:W-:Y:S01]  /*8270*/  BSSY.RECONVERGENT B2, `(.L_x_7366) ;  /* 0x000000c000027945 */ /* 0x000fe20003800200 */
[----:B0-----:R-:W-:Y:S02]  /*8280*/  HFMA2 R90, -RZ, RZ, 0, 0 ;  /* 0x00000000ff5a7431 */ /* 0x001fe400000001ff */
[----:B------:R-:W-:Y:S01]  /*8290*/  FADD.FTZ R21, R21, R168 ;  /* 0x000000a815157221 */ /* 0x000fe20000010000 */
[----:B------:R-:W-:Y:S06]  /*82a0*/  @!P0 BRA `(.L_x_7367) ;  /* 0x0000000000208947 */ /* 0x000fec0003800000 */
        /* <DEDUP_REMOVED lines=8> */
.L_x_7367:
[----:B------:R-:W-:Y:S05]  /*8330*/  BSYNC.RECONVERGENT B2 ;  /* 0x0000000000027941 */ /* 0x000fea0003800200 */
.L_x_7366:
[----:B------:R-:W-:Y:S01]  /*8340*/  FADD.FTZ R20, R20, R169 ;  /* 0x000000a914147221 */ /* 0x000fe20000010000 */
[----:B------:R-:W-:Y:S01]  /*8350*/  FADD.FTZ R22, R22, R171 ;  /* 0x000000ab16167221 */ /* 0x000fe20000010000 */
[----:B------:R-:W-:Y:S01]  /*8360*/  FADD.FTZ R23, R23, R90 ;  /* 0x0000005a17177221 */ /* 0x000fe20000010000 */
[----:B------:R-:W-:-:S07]  /*8370*/  IADD3 R99, PT, PT, R99, 0x80, RZ ;  /* 0x0000008063637810 */ /* 0x000fce0007ffe0ff */
.L_x_7363:
[----:B------:R-:W-:Y:S05]  /*8380*/  BSYNC.RECONVERGENT B1 ;  /* 0x0000000000017941 */ /* 0x000fea0003800200 */
.L_x_7362:
        /* <DEDUP_REMOVED lines=9> */
[----:B------:R-:W-:Y:S01]  /*8420*/  FFMA.FTZ R95, R148, R162, R157 ;  /* 0x000000a2945f7223 */ /* 0x000fe2000001009d */
[----:B------:R-:W-:Y:S03]  /*8430*/  BSSY.RECONVERGENT B2, `(.L_x_7370) ;  /* 0x0000056000027945 */ /* 0x000fe60003800200 */
[----:B------:R-:W-:Y:S01]  /*8440*/  FADD.FTZ R172, R146, -R95 ;  /* 0x8000005f92ac7221 */ /* 0x000fe20000010000 */
[----:B0-----:R-:W-:-:S03]  /*8450*/  HFMA2 R85, -RZ, RZ, 0, 0 ;  /* 0x00000000ff557431 */ /* 0x001fc600000001ff */
[----:B------:R-:W0:Y:S01]  /*8460*/  @P0 LDC R90, c[0x0][0x408] ;  /* 0x00010200ff5a0b82 */ /* 0x000e220000000800 */
[----:B------:R-:W-:-:S04]  /*8470*/  @P0 FFMA.FTZ R86, R151, R162, R157 ;  /* 0x000000a297560223 */ /* 0x000fc8000001009d */
[C-C-:B------:R-:W-:Y:S01]  /*8480*/  @P0 FADD.FTZ R87, R149.reuse, -R86.reuse ;  /* 0x8000005695570221 */ /* 0x140fe20000010000 */
[----:B------:R-:W-:Y:S01]  /*8490*/  @P0 FADD.FTZ R91, R149, -R86 ;  /* 0x80000056955b0221 */ /* 0x000fe20000010000 */
[----:B------:R-:W-:Y:S01]  /*84a0*/  @P0 HADD2.F32 R86, -RZ, R113.H1_H1 ;  /* 0x30000071ff560230 */ /* 0x000fe20000004100 */
[----:B------:R-:W1:Y:S01]  /*84b0*/  @P0 LDC R92, c[0x0][0x408] ;  /* 0x00010200ff5c0b82 */ /* 0x000e620000000800 */
[C-C-:B------:R-:W-:Y:S01]  /*84c0*/  @P0 FFMA.FTZ R87, R100.reuse, R87, R68.reuse ;  /* 0x0000005764570223 */ /* 0x140fe20000010044 */
[----:B------:R-:W-:-:S03]  /*84d0*/  @P0 FFMA.FTZ R91, R100, R91, R68 ;  /* 0x0000005b645b0223 */ /* 0x000fc60000010044 */
[-C--:B------:R-:W-:Y:S01]  /*84e0*/  @P0 FMUL.FTZ R87, R87, R160.reuse ;  /* 0x000000a057570220 */ /* 0x080fe20000410000 */
[----:B------:R-:W-:Y:S02]  /*84f0*/  @P0 FMUL.FTZ R91, R91, R160 ;  /* 0x000000a05b5b0220 */ /* 0x000fe40000410000 */
[----:B------:R-:W3:Y:S01]  /*8500*/  @P6 LDC R94, c[0x0][0x408] ;  /* 0x00010200ff5e6b82 */ /* 0x000ee20000000800 */
[----:B0-----:R-:W-:Y:S01]  /*8510*/  @P0 FMUL.FTZ R87, R87, R90 ;  /* 0x0000005a57570220 */ /* 0x001fe20000410000 */
[----:B-1----:R-:W-:Y:S01]  /*8520*/  @P0 FMUL.FTZ R91, R91, R92 ;  /* 0x0000005c5b5b0220 */ /* 0x002fe20000410000 */
[----:B------:R-:W-:-:S03]  /*8530*/  @P6 HADD2.F32 R92, -RZ, R113.H0_H0 ;  /* 0x20000071ff5c6230 */ /* 0x000fc60000004100 */
        /* <DEDUP_REMOVED lines=41> */
[----:B---3--:R-:W-:Y:S01]  /*87d0*/  @P6 FMUL.FTZ R93, R93, R94 ;  /* 0x0000005e5d5d6220 */ /* 0x008fe20000410000 */
[----:B------:R-:W-:-:S03]  /*87e0*/  FFMA.FTZ R94, R147, R162, R157 ;  /* 0x000000a2935e7223 */ /* 0x000fc6000001009d */
[----:B------:R-:W-:Y:S01]  /*87f0*/  @P6 FMUL.FTZ R86, R92, R93 ;  /* 0x0000005d5c566220 */ /* 0x000fe20000410000 */
[----:B------:R-:W-:Y:S01]  /*8800*/  FADD.FTZ R177, R145, -R94 ;  /* 0x8000005e91b17221 */ /* 0x000fe20000010000 */
[----:B------:R-:W3:Y:S01]  /*8810*/  LDC.64 R92, c[0x0][0x468] ;  /* 0x00011a00ff5c7b82 */ /* 0x000ee20000000a00 */
[----:B-1----:R-:W-:-:S03]  /*8820*/  FFMA.FTZ R84, R151, R162, R157 ;  /* 0x000000a297547223 */ /* 0x002fc6000001009d */
[----:B------:R-:W1:Y:S01]  /*8830*/  F2F.F16.F32 R86, R86 ;  /* 0x0000005600567304 */ /* 0x000e620000200800 */
[----:B------:R-:W-:-:S04]  /*8840*/  FADD.FTZ R173, R149, -R84 ;  /* 0x8000005495ad7221 */ /* 0x000fc80000010000 */
        /* <DEDUP_REMOVED lines=20> */
.L_x_7371:
[----:B------:R-:W-:Y:S05]  /*8990*/  BSYNC.RECONVERGENT B2 ;  /* 0x0000000000027941 */ /* 0x000fea0003800200 */
.L_x_7370:
        /* <DEDUP_REMOVED lines=12> */
.L_x_7373:
[----:B------:R-:W-:Y:S05]  /*8a60*/  BSYNC.RECONVERGENT B2 ;  /* 0x0000000000027941 */ /* 0x000fea0003800200 */
.L_x_7372:
[----:B------:R-:W-:Y:S01]  /*8a70*/  FADD.FTZ R16, R16, R169 ;  /* 0x000000a910107221 */ /* 0x000fe20000010000 */
[----:B------:R-:W-:Y:S01]  /*8a80*/  FADD.FTZ R18, R18, R171 ;  /* 0x000000ab12127221 */ /* 0x000fe20000010000 */
[----:B------:R-:W-:Y:S01]  /*8a90*/  FADD.FTZ R19, R19, R90 ;  /* 0x0000005a13137221 */ /* 0x000fe20000010000 */
[----:B------:R-:W-:-:S07]  /*8aa0*/  IADD3 R99, PT, PT, R99, 0x80, RZ ;  /* 0x0000008063637810 */ /* 0x000fce0007ffe0ff */
.L_x_7369:
[----:B------:R-:W-:Y:S05]  /*8ab0*/  BSYNC.RECONVERGENT B1 ;  /* 0x0000000000017941 */ /* 0x000fea0003800200 */
.L_x_7368:
        /* <DEDUP_REMOVED lines=96> */
.L_x_7377:
[----:B------:R-:W-:Y:S05]  /*90c0*/  BSYNC.RECONVERGENT B2 ;  /* 0x0000000000027941 */ /* 0x000fea0003800200 */
.L_x_7376:
        /* <DEDUP_REMOVED lines=12> */
.L_x_7379:
[----:B------:R-:W-:Y:S05]  /*9190*/  BSYNC.RECONVERGENT B2 ;  /* 0x0000000000027941 */ /* 0x000fea0003800200 */
.L_x_7378:
[----:B------:R-:W-:Y:S01]  /*91a0*/  FADD.FTZ R12, R12, R169 ;  /* 0x000000a90c0c7221 */ /* 0x000fe20000010000 */
[----:B------:R-:W-:Y:S01]  /*91b0*/  FADD.FTZ R14, R14, R171 ;  /* 0x000000ab0e0e7221 */ /* 0x000fe20000010000 */
[----:B------:R-:W-:Y:S01]  /*91c0*/  FADD.FTZ R15, R15, R90 ;  /* 0x0000005a0f0f7221 */ /* 0x000fe20000010000 */
[----:B------:R-:W-:-:S07]  /*91d0*/  IADD3 R99, PT, PT, R99, 0x80, RZ ;  /* 0x0000008063637810 */ /* 0x000fce0007ffe0ff */
.L_x_7375:
[----:B------:R-:W-:Y:S05]  /*91e0*/  BSYNC.RECONVERGENT B1 ;  /* 0x0000000000017941 */ /* 0x000fea0003800200 */
.L_x_7374:
        /* <DEDUP_REMOVED lines=96> */
.L_x_7383:
[----:B------:R-:W-:Y:S05]  /*97f0*/  BSYNC.RECONVERGENT B2 ;  /* 0x0000000000027941 */ /* 0x000fea0003800200 */
.L_x_7382:
        /* <DEDUP_REMOVED lines=12> */
.L_x_7385:
[----:B------:R-:W-:Y:S05]  /*98c0*/  BSYNC.RECONVERGENT B2 ;  /* 0x0000000000027941 */ /* 0x000fea0003800200 */
.L_x_7384:
[----:B------:R-:W-:Y:S01]  /*98d0*/  FADD.FTZ R8, R8, R169 ;  /* 0x000000a908087221 */ /* 0x000fe20000010000 */
[----:B------:R-:W-:Y:S01]  /*98e0*/  FADD.FTZ R10, R10, R171 ;  /* 0x000000ab0a0a7221 */ /* 0x000fe20000010000 */
[----:B------:R-:W-:Y:S01]  /*98f0*/  FADD.FTZ R11, R11, R90 ;  /* 0x0000005a0b0b7221 */ /* 0x000fe20000010000 */
[----:B------:R-:W-:-:S07]  /*9900*/  IADD3 R99, PT, PT, R99, 0x80, RZ ;  /* 0x0000008063637810 */ /* 0x000fce0007ffe0ff */
.L_x_7381:
[----:B------:R-:W-:Y:S05]  /*9910*/  BSYNC.RECONVERGENT B1 ;  /* 0x0000000000017941 */ /* 0x000fea0003800200 */
.L_x_7380:
[----:B------:R-:W-:Y:S05]  /*9920*/  @!P5 BRA `(.L_x_7332) ;  /* 0x000000040048d947 */ /* 0x000fea0003800000 */
[----:B------:R-:W0:Y:S01]  /*9930*/  LDC.64 R84, c[0x0][0x390] ;  /* 0x0000e400ff547b82 */ /* 0x000e220000000a00 */
[----:B------:R-:W-:Y:S02]  /*9940*/  LOP3.LUT P0, RZ, R105, 0xff, RZ, 0xc0, !PT ;  /* 0x000000ff69ff7812 */ /* 0x000fe4000780c0ff */
[----:B------:R-:W-:Y:S02]  /*9950*/  CS2R R168, SRZ ;  /* 0x0000000000a87805 */ /* 0x000fe4000001ff00 */
[----:B------:R-:W-:Y:S01]  /*9960*/  CS2R R170, SRZ ;  /* 0x0000000000aa7805 */ /* 0x000fe2000001ff00 */
[----:B------:R-:W-:Y:S02]  /*9970*/  HFMA2 R172, -RZ, RZ, 0, 0 ;  /* 0x00000000ffac7431 */ /* 0x000fe400000001ff */
[----:B------:R-:W1:Y:S08]  /*9980*/  LDC.64 R94, c[0x0][0x478] ;  /* 0x00011e00ff5e7b82 */ /* 0x000e700000000a00 */
[----:B------:R-:W2:Y:S01]  /*9990*/  @P0 LDC R91, c[0x0][0x408] ;  /* 0x00010200ff5b0b82 */ /* 0x000ea20000000800 */
[----:B0-----:R-:W-:-:S06]  /*99a0*/  IMAD.WIDE.U32 R88, R99, 0x8, R84 ;  /* 0x0000000863587825 */ /* 0x001fcc00078e0054 */
[----:B------:R-:W3:Y:S01]  /*99b0*/  LDG.E.64 R88, desc[UR8][R88.64] ;  /* 0x0000000858587981 */ /* 0x000ee2000c1e1b00 */
[----:B------:R-:W-:Y:S01]  /*99c0*/  FFMA.FTZ R84, R127, R162, R157 ;  /* 0x000000a27f547223 */ /* 0x000fe2000001009d */
[----:B------:R-:W-:Y:S02]  /*99d0*/  @P0 HADD2.F32 R87, -RZ, R107.H1_H1 ;  /* 0x3000006bff570230 */ /* 0x000fe40000004100 */
[----:B-1----:R-:W-:-:S04]  /*99e0*/  IMAD.WIDE.U32 R94, R99, 0x10, R94 ;  /* 0x00000010635e7825 */ /* 0x002fc800078e005e */
[----:B------:R-:W-:-:S04]  /*99f0*/  FADD.FTZ R85, R125, -R84 ;  /* 0x800000547d557221 */ /* 0x000fc80000010000 */
[----:B------:R-:W-:-:S04]  /*9a00*/  FFMA.FTZ R84, R100, R85, R80 ;  /* 0x0000005564547223 */ /* 0x000fc80000010050 */
[CC--:B------:R-:W-:Y:S01]  /*9a10*/  @P0 FMUL.FTZ R86, R84.reuse, R160.reuse ;  /* 0x000000a054560220 */ /* 0x0c0fe20000410000 */
[----:B------:R-:W-:-:S03]  /*9a20*/  @P0 FMUL.FTZ R90, R84, R160 ;  /* 0x000000a0545a0220 */ /* 0x000fc60000410000 */
[----:B------:R-:W-:Y:S01]  /*9a30*/  @P0 FMUL.FTZ R86, R86, UR13 ;  /* 0x0000000d56560c20 */ /* 0x000fe20008410000 */
[----:B--2---:R-:W-:-:S04]  /*9a40*/  @P0 FMUL.FTZ R90, R90, R91 ;  /* 0x0000005b5a5a0220 */ /* 0x004fc80000410000 */
[----:B------:R-:W-:-:S04]  /*9a50*/  @P0 FMUL.FTZ R168, R87, R90 ;  /* 0x0000005a57a80220 */ /* 0x000fc80000410000 */
[----:B------:R-:W-:Y:S01]  /*9a60*/  F2F.F16.F32 R173, R168 ;  /* 0x000000a800ad7304 */ /* 0x000fe20000200800 */
[----:B---3--:R-:W-:-:S05]  /*9a70*/  @P0 MOV R85, R88 ;  /* 0x0000005800550202 */ /* 0x008fca0000000f00 */
[----:B------:R-:W-:-:S05]  /*9a80*/  @P0 HADD2.F32 R85, -RZ, R85.H0_H0 ;  /* 0x20000055ff550230 */ /* 0x000fca0000004100 */
        /* <DEDUP_REMOVED lines=8> */
[----:B------:R-:W-:Y:S01]  /*9b10*/  @P0 SHF.R.U64 R90, R88, 0x10, R89 ;  /* 0x00000010585a0819 */ /* 0x000fe20000001259 */
[----:B------:R-:W-:Y:S01]  /*9b20*/  @P0 FMUL.FTZ R91, R85, R160 ;  /* 0x000000a0555b0220 */ /* 0x000fe20000410000 */
[----:B------:R-:W-:-:S04]  /*9b30*/  HFMA2 R88, -RZ, RZ, 0, 0 ;  /* 0x00000000ff587431 */ /* 0x000fc800000001ff */
[----:B------:R-:W1:Y:S01]  /*9b40*/  @P0 LDC R92, c[0x0][0x408] ;  /* 0x00010200ff5c0b82 */ /* 0x000e620000000800 */
[----:B0-----:R-:W-:Y:S01]  /*9b50*/  @P0 FMUL.FTZ R87, R86, R87 ;  /* 0x0000005756570220 */ /* 0x001fe20000410000 */
[----:B------:R-:W-:Y:S02]  /*9b60*/  @P0 HADD2.F32 R86, -RZ, R90.H0_H0 ;  /* 0x2000005aff560230 */ /* 0x000fe40000004100 */
[----:B------:R-:W-:-:S03]  /*9b70*/  @P0 HADD2.F32 R90, -RZ, R107.H0_H0 ;  /* 0x2000006bff5a0230 */ /* 0x000fc60000004100 */
[----:B------:R-:W-:Y:S01]  /*9b80*/  @P0 FMUL.FTZ R88, R86, R87 ;  /* 0x0000005756580220 */ /* 0x000fe20000410000 */
[--C-:B------:R-:W-:Y:S01]  /*9b90*/  FFMA.FTZ R86, R123, R162, R157.reuse ;  /* 0x000000a27b567223 */ /* 0x100fe2000001009d */
[----:B-1----:R-:W-:Y:S01]  /*9ba0*/  @P0 FMUL.FTZ R91, R91, R92 ;  /* 0x0000005c5b5b0220 */ /* 0x002fe20000410000 */
[----:B------:R-:W-:Y:S01]  /*9bb0*/  FFMA.FTZ R162, R120, R162, R157 ;  /* 0x000000a278a27223 */ /* 0x000fe2000001009d */
[----:B------:R-:W-:Y:S01]  /*9bc0*/  FADD.FTZ R5, R5, R88 ;  /* 0x0000005805057221 */ /* 0x000fe20000010000 */
[----:B------:R-:W-:Y:S01]  /*9bd0*/  FADD.FTZ R87, R121, -R86 ;  /* 0x8000005679577221 */ /* 0x000fe20000010000 */
[----:B------:R-:W-:Y:S01]  /*9be0*/  @P0 FMUL.FTZ R170, R90, R91 ;  /* 0x0000005b5aaa0220 */ /* 0x000fe20000410000 */
[----:B------:R-:W-:Y:S01]  /*9bf0*/  LOP3.LUT P0, RZ, R105, 0xff0000, RZ, 0xc0, !PT ;  /* 0x00ff000069ff7812 */ /* 0x000fe2000780c0ff */
[----:B------:R-:W-:Y:S01]  /*9c00*/  FADD.FTZ R162, R119, -R162 ;  /* 0x800000a277a27221 */ /* 0x000fe20000010000 */
[----:B------:R-:W-:-:S11]  /*9c10*/  FFMA.FTZ R86, R100, R87, R82 ;  /* 0x0000005764567223 */ /* 0x000fd60000010052 */
[----:B------:R-:W0:Y:S01]  /*9c20*/  @P0 LDC R91, c[0x0][0x408] ;  /* 0x00010200ff5b0b82 */ /* 0x000e220000000800 */
[CC--:B------:R-:W-:Y:S01]  /*9c30*/  @P0 FMUL.FTZ R90, R86.reuse, R160.reuse ;  /* 0x000000a0565a0220 */ /* 0x0c0fe20000410000 */
[----:B------:R-:W-:Y:S01]  /*9c40*/  @P0 MOV R87, R89 ;  /* 0x0000005900570202 */ /* 0x000fe20000000f00 */
[----:B------:R-:W-:-:S04]  /*9c50*/  @P0 FMUL.FTZ R92, R86, R160 ;  /* 0x000000a0565c0220 */ /* 0x000fc80000410000 */
[----:B------:R-:W-:Y:S01]  /*9c60*/  @P0 HADD2.F32 R87, -RZ, R87.H0_H0 ;  /* 0x20000057ff570230 */ /* 0x000fe20000004100 */
[----:B------:R-:W1:Y:S01]  /*9c70*/  @P0 LDC R93, c[0x0][0x408] ;  /* 0x00010200ff5d0b82 */ /* 0x000e620000000800 */
[----:B0-----:R-:W-:Y:S01]  /*9c80*/  @P0 FMUL.FTZ R90, R90, R91 ;  /* 0x0000005b5a5a0220 */ /* 0x001fe20000410000 */
[----:B------:R-:W-:-:S03]  /*9c90*/  @P0 HADD2.F32 R91, -RZ, R106.H1_H1 ;  /* 0x3000006aff5b0230 */ /* 0x000fc60000004100 */
[----:B------:R-:W-:Y:S01]  /*9ca0*/  @P0 FMUL.FTZ R171, R87, R90 ;  /* 0x0000005a57ab0220 */ /* 0x000fe20000410000 */
[----:B------:R-:W-:Y:S01]  /*9cb0*/  FFMA.FTZ R87, R100, R162, R83 ;  /* 0x000000a264577223 */ /* 0x000fe20000010053 */
[----:B------:R-:W-:Y:S01]  /*9cc0*/  MOV R100, RZ ;  /* 0x000000ff00647202 */ /* 0x000fe20000000f00 */
[----:B-1----:R-:W-:Y:S02]  /*9cd0*/  @P0 FMUL.FTZ R92, R92, R93 ;  /* 0x0000005d5c5c0220 */ /* 0x002fe40000410000 */
[----:B------:R-:W-:Y:S01]  /*9ce0*/  FMUL.FTZ R160, R87, R160 ;  /* 0x000000a057a07220 */ /* 0x000fe20000410000 */
[----:B------:R1:W-:Y:S01]  /*9cf0*/  STG.E.128 desc[UR8][R94.64], R84 ;  /* 0x000000545e007986 */ /* 0x0003e2000c101d08 */
[----:B------:R-:W-:Y:S01]  /*9d00*/  FADD.FTZ R6, R6, R171 ;  /* 0x000000ab06067221 */ /* 0x000fe20000010000 */
[----:B------:R-:W-:Y:S01]  /*9d10*/  @P0 FMUL.FTZ R172, R91, R92 ;  /* 0x0000005c5bac0220 */ /* 0x000fe20000410000 */
[----:B------:R-:W-:Y:S01]  /*9d20*/  ISETP.GE.U32.AND P0, PT, R105, 0x1000000, PT ;  /* 0x010000006900780c */ /* 0x000fe20003f06070 */
[----:B------:R-:W-:Y:S01]  /*9d30*/  FMUL.FTZ R160, R160, UR13 ;  /* 0x0000000da0a07c20 */ /* 0x000fe20008410000 */
[----:B------:R-:W0:Y:S08]  /*9d40*/  F2F.F16.F32 R92, R170 ;  /* 0x000000aa005c7304 */ /* 0x000e300000200800 */
[----:B------:R-:W-:Y:S03]  /*9d50*/  F2F.F16.F32 R172, R172 ;  /* 0x000000ac00ac7304 */ /* 0x000fe60000200800 */
[----:B------:R-:W-:Y:S01]  /*9d60*/  @P0 HADD2.F32 R91, -RZ, R106.H0_H0 ;  /* 0x2000006aff5b0230 */ /* 0x000fe20000004100 */
[----:B------:R-:W-:Y:S01]  /*9d70*/  @P0 SHF.R.U32.HI R89, RZ, 0x10, R89 ;  /* 0x00000010ff590819 */ /* 0x000fe20000011659 */
[----:B0-----:R-:W-:-:S04]  /*9d80*/  IMAD.WIDE.U32 R92, R92, 0x10000, RZ ;  /* 0x000100005c5c7825 */ /* 0x001fc800078e00ff */
[----:B------:R-:W-:Y:S02]  /*9d90*/  @P0 FMUL.FTZ R100, R91, R160 ;  /* 0x000000a05b640220 */ /* 0x000fe40000410000 */
[----:B------:R-:W0:Y:S01]  /*9da0*/  LDC.64 R90, c[0x0][0x468] ;  /* 0x00011a00ff5a7b82 */ /* 0x000e220000000a00 */
[----:B------:R-:W-:Y:S01]  /*9db0*/  @P0 HADD2.F32 R89, -RZ, R89.H0_H0 ;  /* 0x20000059ff590230 */ /* 0x000fe20000004100 */
[----:B------:R-:W-:Y:S02]  /*9dc0*/  LOP3.LUT R92, R92, R173, RZ, 0xfc, !PT ;  /* 0x000000ad5c5c7212 */ /* 0x000fe400078efcff */
[----:B------:R-:W2:Y:S02]  /*9dd0*/  F2F.F16.F32 R100, R100 ;  /* 0x0000006400647304 */ /* 0x000ea40000200800 */
[----:B--2---:R-:W-:Y:S01]  /*9de0*/  SHF.L.U32 R157, R100, 0x10, RZ ;  /* 0x00000010649d7819 */ /* 0x004fe200000006ff */
[----:B------:R-:W-:Y:S02]  /*9df0*/  HFMA2 R100, -RZ, RZ, 0, 0 ;  /* 0x00000000ff647431 */ /* 0x000fe400000001ff */
[----:B------:R-:W-:Y:S01]  /*9e00*/  @P0 FMUL.FTZ R100, R160, R89 ;  /* 0x00000059a0640220 */ /* 0x000fe20000410000 */
[----:B------:R-:W-:Y:S01]  /*9e10*/  LOP3.LUT R93, R93, R157, R172, 0xfe, !PT ;  /* 0x0000009d5d5d7212 */ /* 0x000fe200078efeac */
[----:B0-----:R-:W-:-:S04]  /*9e20*/  IMAD.WIDE.U32 R90, R99, 0x8, R90 ;  /* 0x00000008635a7825 */ /* 0x001fc800078e005a */
[----:B------:R-:W-:Y:S01]  /*9e30*/  FADD.FTZ R7, R7, R100 ;  /* 0x0000006407077221 */ /* 0x000fe20000010000 */
[----:B------:R1:W-:Y:S06]  /*9e40*/  STG.E.64 desc[UR8][R90.64], R92 ;  /* 0x0000005c5a007986 */ /* 0x0003ec000c101b08 */
.L_x_7332:
[----:B------:R-:W-:Y:S05]  /*9e50*/  BSYNC.RECONVERGENT B0 ;  /* 0x0000000000007941 */ /* 0x000fea0003800200 */
.L_x_7314:
[----:B0-234-:R-:W0:Y:S01]  /*9e60*/  LDC.64 R88, c[0x0][0x380] ;  /* 0x0000e000ff587b82 */ /* 0x01de220000000a00 */
[----:B------:R-:W-:Y:S01]  /*9e70*/  UPLOP3.LUT UP1, UPT, UPT, UPT, UP1, 0x40, 0x4 ;  /* 0x000000000004789c */ /* 0x000fe20003f2e810 */
[----:B0-----:R-:W-:-:S04]  /*9e80*/  IADD3 R97, PT, PT, R97, R88, RZ ;  /* 0x0000005861617210 */ /* 0x001fc80007ffe0ff */
[----:B------:R-:W-:-:S13]  /*9e90*/  ISETP.GE.AND P0, PT, R97, R89, PT ;  /* 0x000000596100720c */ /* 0x000fda0003f06270 */
[----:B------:R-:W-:Y:S05]  /*9ea0*/  @!P0 BRA `(.L_x_7386) ;  /* 0xffffff6c00348947 */ /* 0x000fea000383ffff */
.L_x_7301:
[----:B------:R-:W0:Y:S01]  /*9eb0*/  S2UR UR4, SR_CTAID.X ;  /* 0x00000000000479c3 */ /* 0x000e220000002500 */
[----:B------:R-:W-:Y:S01]  /*9ec0*/  BSSY.RECONVERGENT B0, `(.L_x_7387) ;  /* 0x000000e000007945 */ /* 0x000fe20003800200 */
[----:B0-----:R-:W-:-:S05]  /*9ed0*/  IMAD R3, R2, UR4, RZ ;  /* 0x0000000402037c24 */ /* 0x001fca000f8e02ff */
[----:B-----5:R-:W-:Y:S01]  /*9ee0*/  LEA.HI R69, R3, R0, RZ, 0x1e ;  /* 0x0000000003457211 */ /* 0x020fe200078ff0ff */
[----:B------:R-:W-:Y:S06]  /*9ef0*/  @!P1 BRA `(.L_x_7388) ;  /* 0x0000000000289947 */ /* 0x000fec0003800000 */
[----:B------:R-:W0:Y:S08]  /*9f00*/  LDC.64 R2, c[0x0][0x440] ;  /* 0x00011000ff027b82 */ /* 0x000e300000000a00 */
[----:B------:R-:W2:Y:S08]  /*9f10*/  LDC.64 R64, c[0x0][0x448] ;  /* 0x00011200ff407b82 */ /* 0x000eb00000000a00 */
[----:B------:R-:W3:Y:S01]  /*9f20*/  LDC.64 R66, c[0x0][0x460] ;  /* 0x00011800ff427b82 */ /* 0x000ee20000000a00 */
[----:B0-----:R-:W-:-:S05]  /*9f30*/  IMAD.WIDE.U32 R2, R69, 0x10, R2 ;  /* 0x0000001045027825 */ /* 0x001fca00078e0002 */
[----:B------:R0:W-:Y:S01]  /*9f40*/  STG.E.128 desc[UR8][R2.64], R40 ;  /* 0x0000002802007986 */ /* 0x0001e2000c101d08 */
[----:B--2---:R-:W-:-:S05]  /*9f50*/  IMAD.WIDE.U32 R64, R69, 0x10, R64 ;  /* 0x0000001045407825 */ /* 0x004fca00078e0040 */
[----:B------:R0:W-:Y:S01]  /*9f60*/  STG.E.128 desc[UR8][R64.64], R60 ;  /* 0x0000003c40007986 */ /* 0x0001e2000c101d08 */
[C---:B---3--:R-:W-:Y:S01]  /*9f70*/  IMAD.WIDE.U32 R66, R69.reuse, 0x10, R66 ;  /* 0x0000001045427825 */ /* 0x048fe200078e0042 */
[----:B------:R-:W-:-:S04]  /*9f80*/  IADD3 R69, PT, PT, R69, 0x80, RZ ;  /* 0x0000008045457810 */ /* 0x000fc80007ffe0ff */
[----:B------:R0:W-:Y:S03]  /*9f90*/  STG.E.128 desc[UR8][R66.64], R20 ;  /* 0x0000001442007986 */ /* 0x0001e6000c101d08 */
.L_x_7388:
[----:B------:R-:W-:Y:S05]  /*9fa0*/  BSYNC.RECONVERGENT B0 ;  /* 0x0000000000007941 */ /* 0x000fea0003800200 */
.L_x_7387:
[----:B------:R-:W-:Y:S04]  /*9fb0*/  BSSY.RECONVERGENT B0, `(.L_x_7389) ;  /* 0x000000c000007945 */ /* 0x000fe80003800200 */
[----:B------:R-:W-:Y:S05]  /*9fc0*/  @!P2 BRA `(.L_x_7390) ;  /* 0x000000000028a947 */ /* 0x000fea0003800000 */
[----:B0-----:R-:W0:Y:S08]  /*9fd0*/  LDC.64 R2, c[0x0][0x440] ;  /* 0x00011000ff027b82 */ /* 0x001e300000000a00 */
        /* <DEDUP_REMOVED lines=9> */
.L_x_7390:
[----:B------:R-:W-:Y:S05]  /*a070*/  BSYNC.RECONVERGENT B0 ;  /* 0x0000000000007941 */ /* 0x000fea0003800200 */
.L_x_7389:
[----:B------:R-:W-:Y:S04]  /*a080*/  BSSY.RECONVERGENT B0, `(.L_x_7391) ;  /* 0x000000c000007945 */ /* 0x000fe80003800200 */
[----:B------:R-:W-:Y:S05]  /*a090*/  @!P3 BRA `(.L_x_7392) ;  /* 0x000000000028b947 */ /* 0x000fea0003800000 */
[----:B0---4-:R-:W0:Y:S08]  /*a0a0*/  LDC.64 R2, c[0x0][0x440] ;  /* 0x00011000ff027b82 */ /* 0x011e300000000a00 */
        /* <DEDUP_REMOVED lines=9> */
.L_x_7392:
[----:B------:R-:W-:Y:S05]  /*a140*/  BSYNC.RECONVERGENT B0 ;  /* 0x0000000000007941 */ /* 0x000fea0003800200 */
.L_x_7391:
        /* <DEDUP_REMOVED lines=12> */
.L_x_7394:
[----:B------:R-:W-:Y:S05]  /*a210*/  BSYNC.RECONVERGENT B0 ;  /* 0x0000000000007941 */ /* 0x000fea0003800200 */
.L_x_7393:
[----:B------:R-:W-:Y:S05]  /*a220*/  @!P5 EXIT ;  /* 0x000000000000d94d */ /* 0x000fea0003800000 */
[----:B0---4-:R-:W0:Y:S08]  /*a230*/  LDC.64 R2, c[0x0][0x440] ;  /* 0x00011000ff027b82 */ /* 0x011e300000000a00 */
[----:B------:R-:W2:Y:S08]  /*a240*/  LDC.64 R8, c[0x0][0x448] ;  /* 0x00011200ff087b82 */ /* 0x000eb00000000a00 */
[----:B------:R-:W3:Y:S01]  /*a250*/  LDC.64 R10, c[0x0][0x460] ;  /* 0x00011800ff0a7b82 */ /* 0x000ee20000000a00 */
[----:B0-----:R-:W-:-:S05]  /*a260*/  IMAD.WIDE.U32 R2, R69, 0x10, R2 ;  /* 0x0000001045027825 */ /* 0x001fca00078e0002 */
[----:B------:R-:W-:Y:S01]  /*a270*/  STG.E.128 desc[UR8][R2.64], R24 ;  /* 0x0000001802007986 */ /* 0x000fe2000c101d08 */
[----:B--2---:R-:W-:-:S05]  /*a280*/  IMAD.WIDE.U32 R8, R69, 0x10, R8 ;  /* 0x0000001045087825 */ /* 0x004fca00078e0008 */
[----:B------:R-:W-:Y:S01]  /*a290*/  STG.E.128 desc[UR8][R8.64], R44 ;  /* 0x0000002c08007986 */ /* 0x000fe2000c101d08 */
[----:B---3--:R-:W-:-:S05]  /*a2a0*/  IMAD.WIDE.U32 R10, R69, 0x10, R10 ;  /* 0x00000010450a7825 */ /* 0x008fca00078e000a */
[----:B------:R-:W-:Y:S01]  /*a2b0*/  STG.E.128 desc[UR8][R10.64], R4 ;  /* 0x000000040a007986 */ /* 0x000fe2000c101d08 */
[----:B------:R-:W-:Y:S05]  /*a2c0*/  EXIT ;  /* 0x000000000000794d */ /* 0x000fea0003800000 */
.L_x_7395:
        /* <DEDUP_REMOVED lines=11> */
.L_x_10914:


//--------------------- .text._ZN10layer_norm13ln_bwd_kernelINS_13Kernel_traitsI6__halfS2_fS2_fjLj2560ELj1ELj1ELj4ELj8ENS_18Kernel_traits_baseILj2560ES2_S2_fS2_fjLj128EEEEELb1ELb1ELb0ELb1EEEvNS_9BwdParamsE --------------------------
	.section	.text._ZN10layer_norm13ln_bwd_kernelINS_13Kernel_traitsI6__halfS2_fS2_fjLj2560ELj1ELj1ELj4ELj8ENS_18Kernel_traits_baseILj2560ES2_S2_fS2_fjLj128EEEEELb1ELb1ELb0ELb1EEEvNS_9BwdParamsE,"ax",@progbits
	.align	128
        .global         _ZN10layer_norm13ln_bwd_kernelINS_13Kernel_traitsI6__halfS2_fS2_fjLj2560ELj1ELj1ELj4ELj8ENS_18Kernel_traits_baseILj2560ES2_S2_fS2_fjLj128EEEEELb1ELb1ELb0ELb1EEEvNS_9BwdParamsE
        .type           _ZN10layer_norm13ln_bwd_kernelINS_13Kernel_traitsI6__halfS2_fS2_fjLj2560ELj1ELj1ELj4ELj8ENS_18Kernel_traits_baseILj2560ES2_S2_fS2_fjLj128EEEEELb1ELb1ELb0ELb1EEEvNS_9BwdParamsE,@function
        .size           _ZN10layer_norm13ln_bwd_kernelINS_13Kernel_traitsI6__halfS2_fS2_fjLj2560ELj1ELj1ELj4ELj8ENS_18Kernel_traits_baseILj2560ES2_S2_fS2_fjLj128EEEEELb1ELb1ELb0ELb1EEEvNS_9BwdParamsE,(.L_x_10915 - _ZN10layer_norm13ln_bwd_kernelINS_13Kernel_traitsI6__halfS2_fS2_fjLj2560ELj1ELj1ELj4ELj8ENS_18Kernel_traits_baseILj2560ES2_S2_fS2_fjLj128EEEEELb1ELb1ELb0ELb1EEEvNS_9BwdParamsE)
        .other          _ZN10layer_norm13ln_bwd_kernelINS_13Kernel_traitsI6__halfS2_fS2_fjLj2560ELj1ELj1ELj4ELj8ENS_18Kernel_traits_baseILj2560ES2_S2_fS2_fjLj128EEEEELb1ELb1ELb0ELb1EEEvNS_9BwdParamsE,@"STO_CUDA_ENTRY STV_DEFAULT"
_ZN10layer_norm13ln_bwd_kernelINS_13Kernel_traitsI6__halfS2_fS2_fjLj2560ELj1ELj1ELj4ELj8ENS_18Kernel_traits_baseILj2560ES2_S2_fS2_fjLj128EEEEELb1ELb1ELb0ELb1EEEvNS_9BwdParamsE:
.text._ZN10layer_norm13ln_bwd_kernelINS_13Kernel_traitsI6__halfS2_fS2_fjLj2560ELj1ELj1ELj4ELj8ENS_18Kernel_traits_baseILj2560ES2_S2_fS2_fjLj128EEEEELb1ELb1ELb0ELb1EEEvNS_9BwdParamsE:
        /* <DEDUP_REMOVED lines=65> */
[----:B------:R-:W-:Y:S02]  /*0410*/  CS2R R46, SRZ ;  /* 0x00000000002e7805 */ /* 0x000fe4000001ff00 */
[----:B------:R-:W-:-:S02]  /*0420*/  CS2R R48, SRZ ;  /* 0x0000000000307805 */ /* 0x000fc4000001ff00 */
[----:B------:R-:W-:Y:S01]  /*0430*/  CS2R R50, SRZ ;  /* 0x0000000000327805 */ /* 0x000fe2000001ff00 */
[----:B------:R0:W2:Y:S01]  /*0440*/  LDG.E.64 R120, desc[UR4][R4.64+0x400] ;  /* 0x0004000404787981 */ /* 0x0000a2000c1e1b00 */
[----:B------:R-:W-:Y:S02]  /*0450*/  CS2R R52, SRZ ;  /* 0x0000000000347805 */ /* 0x000fe4000001ff00 */
[----:B------:R-:W-:Y:S02]  /*0460*/  CS2R R54, SRZ ;  /* 0x0000000000367805 */ /* 0x000fe4000001ff00 */
[----:B------:R-:W-:Y:S01]  /*0470*/  CS2R R96, SRZ ;  /* 0x0000000000607805 */ /* 0x000fe2000001ff00 */
[----:B------:R-:W2:Y:S01]  /*0480*/  LDG.E.64 R112, desc[UR4][R2.64+0x1000] ;  /* 0x0010000402707981 */ /* 0x000ea2000c1e1b00 */
[----:B------:R-:W-:Y:S02]  /*0490*/  CS2R R98, SRZ ;  /* 0x0000000000627805 */ /* 0x000fe4000001ff00 */
        /* <DEDUP_REMOVED lines=8> */
[----:B------:R-:W1:Y:S02]  /*0520*/  LDCU UR14, c[0x0][0x408] ;  /* 0x00008100ff0e77ac */ /* 0x000e640008000800 */
[----:B------:R-:W2:Y:S01]  /*0530*/  LDG.E.64 R128, desc[UR4][R2.64+0x400] ;  /* 0x0004000402807981 */ /* 0x000ea2000c1e1b00 */
[----:B------:R-:W0:Y:S03]  /*0540*/  LDCU UR10, c[0x0][0x388] ;  /* 0x00007100ff0a77ac */ /* 0x000e260008000800 */
[----:B------:R1:W2:Y:S01]  /*0550*/  LDG.E.64 R130, desc[UR4][R2.64] ;  /* 0x0000000402827981 */ /* 0x0002a2000c1e1b00 */
[----:B---3--:R-:W-:Y:S01]  /*0560*/  ISETP.NE.U32.AND P1, PT, R6, RZ, PT ;  /* 0x000000ff0600720c */ /* 0x008fe20003f25070 */
[----:B------:R-:W3:Y:S03]  /*0570*/  LDCU.U8 UR7, c[0x0][0x410] ;  /* 0x00008200ff0777ac */ /* 0x000ee60008000000 */
[----:B------:R-:W-:Y:S01]  /*0580*/  ISETP.NE.AND.EX P1, PT, R7, RZ, PT, P1 ;  /* 0x000000ff0700720c */ /* 0x000fe20003f25310 */
[----:B------:R-:W0:Y:S01]  /*0590*/  LDCU UR11, c[0x0][0x400] ;  /* 0x00008000ff0b77ac */ /* 0x000e220008000800 */
[----:B------:R-:W0:Y:S01]  /*05a0*/  LDCU.64 UR12, c[0x0][0x478] ;  /* 0x00008f00ff0c77ac */ /* 0x000e220008000a00 */
[----:B------:R-:W0:Y:S01]  /*05b0*/  LDCU.64 UR8, c[0x0][0x438] ;  /* 0x00008700ff0877ac */ /* 0x000e220008000a00 */
[----:B----4-:R-:W-:-:S02]  /*05c0*/  SHF.R.U64 R179, R126, 0x10, R127 ;  /* 0x000000107eb37819 */ /* 0x010fc4000000127f */
[----:B------:R-:W-:Y:S02]  /*05d0*/  SHF.R.U32.HI R0, RZ, 0x10, R127 ;  /* 0x00000010ff007819 */ /* 0x000fe4000001167f */
[--C-:B-----5:R-:W-:Y:S02]  /*05e0*/  SHF.R.U64 R181, R122, 0x10, R123.reuse ;  /* 0x000000107ab57819 */ /* 0x120fe4000000127b */
[----:B------:R-:W-:Y:S02]  /*05f0*/  PRMT R179, R179, 0x5410, R0 ;  /* 0x00005410b3b37816 */ /* 0x000fe40000000000 */
[----:B------:R-:W-:Y:S02]  /*0600*/  SHF.R.U32.HI R0, RZ, 0x10, R123 ;  /* 0x00000010ff007819 */ /* 0x000fe4000001167b */
[----:B--2---:R-:W-:Y:S02]  /*0610*/  SHF.R.U64 R183, R118, 0x10, R119 ;  /* 0x0000001076b77819 */ /* 0x004fe40000001277 */
[----:B------:R-:W-:-:S02]  /*0620*/  PRMT R181, R181, 0x5410, R0 ;  /* 0x00005410b5b57816 */ /* 0x000fc40000000000 */
[----:B------:R-:W-:Y:S02]  /*0630*/  SHF.R.U32.HI R0, RZ, 0x10, R119 ;  /* 0x00000010ff007819 */ /* 0x000fe40000011677 */
[--C-:B------:R-:W-:Y:S02]  /*0640*/  SHF.R.U64 R180, R124, 0x10, R125.reuse ;  /* 0x000000107cb47819 */ /* 0x100fe4000000127d */
[----:B0-----:R-:W-:Y:S02]  /*0650*/  SHF.R.U32.HI R4, RZ, 0x10, R125 ;  /* 0x00000010ff047819 */ /* 0x001fe4000001167d */
[--C-:B------:R-:W-:Y:S02]  /*0660*/  SHF.R.U64 R182, R120, 0x10, R121.reuse ;  /* 0x0000001078b67819 */ /* 0x100fe40000001279 */
[----:B-1----:R-:W-:Y:S02]  /*0670*/  SHF.R.U32.HI R2, RZ, 0x10, R121 ;  /* 0x00000010ff027819 */ /* 0x002fe40000011679 */
        /* <DEDUP_REMOVED lines=32> */
[----:B---3--:R-:W-:-:S07]  /*0880*/  HADD2.F32 R131, -RZ, R131.H0_H0 ;  /* 0x20000083ff837230 */ /* 0x008fce0000004100 */
.L_x_7401:
[----:B------:R-:W0:Y:S01]  /*0890*/  LDC.64 R86, c[0x0][0x3c0] ;  /* 0x0000f000ff567b82 */ /* 0x000e220000000a00 */
[----:B------:R-:W-:-:S05]  /*08a0*/  IMAD R76, R11, UR10, RZ ;  /* 0x0000000a0b4c7c24 */ /* 0x000fca000f8e02ff */
[----:B------:R-:W-:Y:S02]  /*08b0*/  SHF.R.S32.HI R77, RZ, 0x1f, R76 ;  /* 0x0000001fff4d7819 */ /* 0x000fe4000001144c */
[----:B------:R-:W1:Y:S02]  /*08c0*/  LDC.64 R92, c[0x0][0x3a8] ;  /* 0x0000ea00ff5c7b82 */ /* 0x000e640000000a00 */
[----:B------:R-:W-:-:S04]  /*08d0*/  LEA.HI R77, R77, R76, RZ, 0x2 ;  /* 0x0000004c4d4d7211 */ /* 0x000fc800078f10ff */
[----:B------:R-:W-:Y:S02]  /*08e0*/  LEA.HI.SX32 R147, R77, R84, 0x1e ;  /* 0x000000544d937211 */ /* 0x000fe400078ff2ff */
[----:B------:R-:W2:Y:S01]  /*08f0*/  LDC.64 R94, c[0x0][0x428] ;  /* 0x00010a00ff5e7b82 */ /* 0x000ea20000000a00 */
[----:B0-----:R-:W-:-:S07]  /*0900*/  IMAD.WIDE R86, R11, 0x4, R86 ;  /* 0x000000040b567825 */ /* 0x001fce00078e0256 */
[----:B------:R-:W0:Y:S01]  /*0910*/  LDC.64 R148, c[0x0][0x3c8] ;  /* 0x0000f200ff947b82 */ /* 0x000e220000000a00 */
[----:B------:R-:W3:Y:S01]  /*0920*/  LDG.E R146, desc[UR4][R86.64] ;  /* 0x0000000456927981 */ /* 0x000ee2000c1e1900 */
[C---:B------:R-:W-:Y:S01]  /*0930*/  IADD3 R135, PT, PT, R147.reuse, 0x100, RZ ;  /* 0x0000010093877810 */ /* 0x040fe20007ffe0ff */
[C---:B-1----:R-:W-:Y:S01]  /*0940*/  IMAD.WIDE.U32 R76, R147.reuse, 0x10, R92 ;  /* 0x00000010934c7825 */ /* 0x042fe200078e005c */
[C---:B------:R-:W-:Y:S02]  /*0950*/  IADD3 R133, PT, PT, R147.reuse, 0x180, RZ ;  /* 0x0000018093857810 */ /* 0x040fe40007ffe0ff */
[----:B------:R-:W-:-:S03]  /*0960*/  IADD3 R153, PT, PT, R147, 0x80, RZ ;  /* 0x0000008093997810 */ /* 0x000fc60007ffe0ff */
[----:B------:R-:W4:Y:S01]  /*0970*/  LDG.E.128 R76, desc[UR4][R76.64] ;  /* 0x000000044c4c7981 */ /* 0x000f22000c1e1d00 */
[----:B------:R-:W-:-:S04]  /*0980*/  IMAD.WIDE.U32 R84, R135, 0x10, R92 ;  /* 0x0000001087547825 */ /* 0x000fc800078e005c */
[----:B------:R-:W-:Y:S02]  /*0990*/  IMAD.WIDE.U32 R88, R133, 0x10, R92 ;  /* 0x0000001085587825 */ /* 0x000fe400078e005c */
[----:B------:R-:W4:Y:S01]  /*09a0*/  LDG.E.128 R84, desc[UR4][R84.64] ;  /* 0x0000000454547981 */ /* 0x000f22000c1e1d00 */
[C---:B------:R-:W-:Y:S01]  /*09b0*/  IADD3 R132, PT, PT, R147.reuse, 0x200, RZ ;  /* 0x0000020093847810 */ /* 0x040fe20007ffe0ff */
[----:B--2---:R-:W-:Y:S02]  /*09c0*/  IMAD.WIDE.U32 R138, R147, 0x8, R94 ;  /* 0x00000008938a7825 */ /* 0x004fe400078e005e */
[----:B------:R-:W2:Y:S02]  /*09d0*/  LDG.E.128 R88, desc[UR4][R88.64] ;  /* 0x0000000458587981 */ /* 0x000ea4000c1e1d00 */
[----:B------:R-:W-:Y:S02]  /*09e0*/  IMAD.WIDE.U32 R80, R153, 0x10, R92 ;  /* 0x0000001099507825 */ /* 0x000fe400078e005c */
[----:B------:R-:W2:Y:S02]  /*09f0*/  LDG.E.64 R138, desc[UR4][R138.64] ;  /* 0x000000048a8a7981 */ /* 0x000ea4000c1e1b00 */
[----:B------:R-:W-:-:S02]  /*0a00*/  IMAD.WIDE.U32 R142, R133, 0x8, R94 ;  /* 0x00000008858e7825 */ /* 0x000fc400078e005e */
[----:B------:R-:W2:Y:S02]  /*0a10*/  LDG.E.128 R80, desc[UR4][R80.64] ;  /* 0x0000000450507981 */ /* 0x000ea4000c1e1d00 */
[----:B------:R-:W-:Y:S02]  /*0a20*/  IMAD.WIDE.U32 R136, R153, 0x8, R94 ;  /* 0x0000000899887825 */ /* 0x000fe400078e005e */
[----:B------:R-:W2:Y:S02]  /*0a30*/  LDG.E.64 R142, desc[UR4][R142.64] ;  /* 0x000000048e8e7981 */ /* 0x000ea4000c1e1b00 */
[----:B------:R-:W-:Y:S02]  /*0a40*/  IMAD.WIDE.U32 R92, R132, 0x10, R92 ;  /* 0x00000010845c7825 */ /* 0x000fe400078e005c */
[----:B------:R-:W2:Y:S02]  /*0a50*/  LDG.E.64 R136, desc[UR4][R136.64] ;  /* 0x0000000488887981 */ /* 0x000ea4000c1e1b00 */
[----:B0-----:R-:W-:-:S04]  /*0a60*/  IMAD.WIDE R148, R11, 0x4, R148 ;  /* 0x000000040b947825 */ /* 0x001fc800078e0294 */
[--C-:B------:R-:W-:Y:S01]  /*0a70*/  IMAD.WIDE.U32 R140, R135, 0x8, R94.reuse ;  /* 0x00000008878c7825 */ /* 0x100fe200078e005e */
[----:B------:R0:W2:Y:S03]  /*0a80*/  LDG.E R134, desc[UR4][R148.64] ;  /* 0x0000000494867981 */ /* 0x0000a6000c1e1900 */
[----:B------:R-:W-:Y:S02]  /*0a90*/  IMAD.WIDE.U32 R144, R132, 0x8, R94 ;  /* 0x0000000884907825 */ /* 0x000fe400078e005e */
[----:B------:R-:W0:Y:S04]  /*0aa0*/  LDG.E.128 R92, desc[UR4][R92.64] ;  /* 0x000000045c5c7981 */ /* 0x000e28000c1e1d00 */
[----:B------:R-:W2:Y:S04]  /*0ab0*/  LDG.E.64 R140, desc[UR4][R140.64] ;  /* 0x000000048c8c7981 */ /* 0x000ea8000c1e1b00 */
[----:B------:R-:W2:Y:S01]  /*0ac0*/  LDG.E.64 R144, desc[UR4][R144.64] ;  /* 0x0000000490907981 */ /* 0x000ea2000c1e1b00 */
[----:B------:R-:W-:-:S02]  /*0ad0*/  ISETP.NE.U32.AND P0, PT, RZ, UR8, PT ;  /* 0x00000008ff007c0c */ /* 0x000fc4000bf05070 */
[----:B------:R-:W-:Y:S02]  /*0ae0*/  ISETP.NE.AND P4, PT, RZ, UR7, PT ;  /* 0x00000007ff007c0c */ /* 0x000fe4000bf85270 */
[----:B------:R-:W-:Y:S01]  /*0af0*/  ISETP.NE.AND.EX P0, PT, RZ, UR9, PT, P0 ;  /* 0x00000009ff007c0c */ /* 0x000fe2000bf05300 */
[----:B------:R-:W1:Y:S01]  /*0b00*/  S2R R204, SR_CgaCtaId ;  /* 0x0000000000cc7919 */ /* 0x000e620000008800 */
[----:B---3--:R-:W-:-:S05]  /*0b10*/  FSEL R146, R146, RZ, !P4 ;  /* 0x000000ff92927208 */ /* 0x008fca0006000000 */
[C---:B----4-:R-:W-:Y:S01]  /*0b20*/  FADD.FTZ R171, -R146.reuse, R76 ;  /* 0x0000004c92ab7221 */ /* 0x050fe20000010100 */
[C---:B------:R-:W-:Y:S02]  /*0b30*/  FADD.FTZ R185, -R146.reuse, R77 ;  /* 0x0000004d92b97221 */ /* 0x040fe40000010100 */
[----:B------:R-:W3:Y:S01]  /*0b40*/  LDC.64 R76, c[0x0][0x3b0] ;  /* 0x0000ec00ff4c7b82 */ /* 0x000ee20000000a00 */
[C---:B------:R-:W-:Y:S01]  /*0b50*/  FADD.FTZ R189, -R146.reuse, R78 ;  /* 0x0000004e92bd7221 */ /* 0x040fe20000010100 */
[----:B------:R-:W-:-:S06]  /*0b60*/  FADD.FTZ R193, -R146, R79 ;  /* 0x0000004f92c17221 */ /* 0x000fcc0000010100 */
[----:B------:R-:W4:Y:S01]  /*0b70*/  @P0 LDC.64 R78, c[0x0][0x438] ;  /* 0x00010e00ff4e0b82 */ /* 0x000f220000000a00 */
[C---:B------:R-:W-:Y:S01]  /*0b80*/  FADD.FTZ R209, -R146.reuse, R86 ;  /* 0x0000005692d17221 */ /* 0x040fe20000010100 */
[C---:B------:R-:W-:Y:S01]  /*0b90*/  FADD.FTZ R211, -R146.reuse, R87 ;  /* 0x0000005792d37221 */ /* 0x040fe20000010100 */
[C---:B--2---:R-:W-:Y:S01]  /*0ba0*/  FADD.FTZ R177, -R146.reuse, R88 ;  /* 0x0000005892b17221 */ /* 0x044fe20000010100 */
[----:B------:R-:W-:-:S04]  /*0bb0*/  FADD.FTZ R173, -R146, R89 ;  /* 0x0000005992ad7221 */ /* 0x000fc80000010100 */
[----:B------:R-:W2:Y:S01]  /*0bc0*/  @P0 LDC.64 R86, c[0x0][0x438] ;  /* 0x00010e00ff560b82 */ /* 0x000ea20000000a00 */
[----:B------:R-:W-:-:S07]  /*0bd0*/  MOV R186, R138 ;  /* 0x0000008a00ba7202 */ /* 0x000fce0000000f00 */
[----:B------:R-:W1:Y:S01]  /*0be0*/  @P1 LDC.64 R88, c[0x0][0x3e0] ;  /* 0x0000f800ff581b82 */ /* 0x000e620000000a00 */
[----:B------:R-:W-:Y:S01]  /*0bf0*/  SHF.R.U64 R152, R138, 0x10, R139 ;  /* 0x000000108a987819 */ /* 0x000fe2000000128b */
[----:B------:R-:W-:Y:S01]  /*0c00*/  HADD2.F32 R186, -RZ, R186.H0_H0 ;  /* 0x200000baffba7230 */ /* 0x000fe20000004100 */
[----:B------:R-:W-:Y:S01]  /*0c10*/  SHF.R.U64 R165, R142, 0x10, R143 ;  /* 0x000000108ea57819 */ /* 0x000fe2000000128f */
[C---:B------:R-:W-:Y:S01]  /*0c20*/  FADD.FTZ R151, -R146.reuse, R90 ;  /* 0x0000005a92977221 */ /* 0x040fe20000010100 */
[----:B------:R-:W-:Y:S01]  /*0c30*/  MOV R162, R143 ;  /* 0x0000008f00a27202 */ /* 0x000fe20000000f00 */
[C---:B------:R-:W-:Y:S01]  /*0c40*/  FADD.FTZ R155, -R146.reuse, R91 ;  /* 0x0000005b929b7221 */ /* 0x040fe20000010100 */
[----:B------:R-:W-:Y:S01]  /*0c50*/  SHF.R.U32.HI R163, RZ, 0x10, R143 ;  /* 0x00000010ffa37819 */ /* 0x000fe2000001168f */
[C---:B------:R-:W-:Y:S01]  /*0c60*/  FADD.FTZ R195, -R146.reuse, R80 ;  /* 0x0000005092c37221 */ /* 0x040fe20000010100 */
[----:B------:R-:W-:Y:S01]  /*0c70*/  MOV R188, R139 ;  /* 0x0000008b00bc7202 */ /* 0x000fe20000000f00 */
[C---:B------:R-:W-:Y:S01]  /*0c80*/  FADD.FTZ R199, -R146.reuse, R81 ;  /* 0x0000005192c77221 */ /* 0x040fe20000010100 */
[----:B------:R-:W-:Y:S01]  /*0c90*/  SHF.R.U32.HI R191, RZ, 0x10, R139 ;  /* 0x00000010ffbf7819 */ /* 0x000fe2000001168b */
[C---:B0-----:R-:W-:Y:S01]  /*0ca0*/  FADD.FTZ R149, -R146.reuse, R94 ;  /* 0x0000005e92957221 */ /* 0x041fe20000010100 */
[----:B------:R-:W-:Y:S01]  /*0cb0*/  MOV R190, R136 ;  /* 0x0000008800be7202 */ /* 0x000fe20000000f00 */
[----:B------:R-:W-:Y:S01]  /*0cc0*/  FADD.FTZ R143, -R146, R95 ;  /* 0x0000005f928f7221 */ /* 0x000fe20000010100 */
[----:B------:R-:W-:Y:S01]  /*0cd0*/  SHF.R.U64 R158, R136, 0x10, R137 ;  /* 0x00000010889e7819 */ /* 0x000fe20000001289 */
[C---:B------:R-:W-:Y:S01]  /*0ce0*/  FADD.FTZ R201, -R146.reuse, R82 ;  /* 0x0000005292c97221 */ /* 0x040fe20000010100 */
[----:B------:R-:W-:Y:S01]  /*0cf0*/  MOV R192, R137 ;  /* 0x0000008900c07202 */ /* 0x000fe20000000f00 */
[C---:B------:R-:W-:Y:S01]  /*0d00*/  FADD.FTZ R203, -R146.reuse, R83 ;  /* 0x0000005392cb7221 */ /* 0x040fe20000010100 */
[----:B------:R-:W-:Y:S01]  /*0d10*/  SHF.R.U32.HI R154, RZ, 0x10, R137 ;  /* 0x00000010ff9a7819 */ /* 0x000fe20000011689 */
[C---:B------:R-:W-:Y:S01]  /*0d20*/  FADD.FTZ R205, -R146.reuse, R84 ;  /* 0x0000005492cd7221 */ /* 0x040fe20000010100 */
[----:B------:R-:W-:Y:S01]  /*0d30*/  FADD.FTZ R207, -R146, R85 ;  /* 0x0000005592cf7221 */ /* 0x000fe20000010100 */
[----:B---3--:R-:W-:-:S04]  /*0d40*/  IMAD.WIDE.U32 R138, R147, 0x4, R76 ;  /* 0x00000004938a7825 */ /* 0x008fc800078e004c */
[C---:B------:R-:W-:Y:S01]  /*0d50*/  FADD.FTZ R187, -R146.reuse, R92 ;  /* 0x0000005c92bb7221 */ /* 0x040fe20000010100 */
[----:B------:R-:W-:Y:S01]  /*0d60*/  FADD.FTZ R161, -R146, R93 ;  /* 0x0000005d92a17221 */ /* 0x000fe20000010100 */
[----:B------:R-:W-:Y:S01]  /*0d70*/  FMUL.FTZ R146, R134, R189 ;  /* 0x000000bd86927220 */ /* 0x000fe20000410000 */
[----:B------:R-:W-:-:S04]  /*0d80*/  IMAD.WIDE.U32 R136, R153, 0x4, R76 ;  /* 0x0000000499887825 */ /* 0x000fc800078e004c */
[----:B------:R-:W-:Y:S01]  /*0d90*/  FMUL.FTZ R174, R134, R185 ;  /* 0x000000b986ae7220 */ /* 0x000fe20000410000 */
[----:B------:R-:W-:Y:S01]  /*0da0*/  IMAD.WIDE.U32 R90, R133, 0x4, R76 ;  /* 0x00000004855a7825 */ /* 0x000fe200078e004c */
[----:B------:R-:W-:Y:S02]  /*0db0*/  MOV R194, R140 ;  /* 0x0000008c00c27202 */ /* 0x000fe40000000f00 */
[----:B------:R-:W-:Y:S01]  /*0dc0*/  SHF.R.U64 R150, R140, 0x10, R141 ;  /* 0x000000108c967819 */ /* 0x000fe2000000128d */
[----:B------:R-:W-:-:S04]  /*0dd0*/  IMAD.WIDE.U32 R94, R135, 0x4, R76 ;  /* 0x00000004875e7825 */ /* 0x000fc800078e004c */
[----:B------:R-:W-:Y:S01]  /*0de0*/  FMUL.FTZ R185, R9, R186 ;  /* 0x000000ba09b97220 */ /* 0x000fe20000410000 */
[----:B----4-:R-:W-:-:S04]  /*0df0*/  @P0 IMAD.WIDE.U32 R78, R147, 0x10, R78 ;  /* 0x00000010934e0825 */ /* 0x010fc800078e004e */
[----:B------:R-:W-:Y:S01]  /*0e00*/  FMUL.FTZ R140, R134, R171 ;  /* 0x000000ab868c7220 */ /* 0x000fe20000410000 */
[----:B------:R-:W-:Y:S02]  /*0e10*/  MOV R159, R144 ;  /* 0x00000090009f7202 */ /* 0x000fe40000000f00 */
[----:B------:R-:W-:Y:S01]  /*0e20*/  SHF.R.U64 R156, R144, 0x10, R145 ;  /* 0x00000010909c7819 */ /* 0x000fe20000001291 */
[C---:B------:R-:W-:Y:S01]  /*0e30*/  IMAD.WIDE.U32 R76, R132.reuse, 0x4, R76 ;  /* 0x00000004844c7825 */ /* 0x040fe200078e004c */
[----:B------:R-:W5:Y:S03]  /*0e40*/  @P0 LDG.E.128 R56, desc[UR4][R78.64] ;  /* 0x000000044e380981 */ /* 0x000f66000c1e1d00 */
[----:B--2---:R-:W-:Y:S01]  /*0e50*/  @P0 IMAD.WIDE.U32 R86, R132, 0x10, R86 ;  /* 0x0000001084560825 */ /* 0x004fe200078e0056 */
[----:B------:R0:W5:Y:S01]  /*0e60*/  LDG.E R93, desc[UR4][R76.64] ;  /* 0x000000044c5d7981 */ /* 0x000162000c1e1900 */
[----:B------:R-:W-:-:S02]  /*0e70*/  MOV R148, R145 ;  /* 0x0000009100947202 */ /* 0x000fc40000000f00 */
[----:B------:R-:W-:Y:S01]  /*0e80*/  SHF.R.U32.HI R160, RZ, 0x10, R145 ;  /* 0x00000010ffa07819 */ /* 0x000fe20000011691 */
[----:B------:R-:W-:Y:S01]  /*0e90*/  HADD2.F32 R189, -RZ, R152.H0_H0 ;  /* 0x20000098ffbd7230 */ /* 0x000fe20000004100 */
[----:B------:R2:W5:Y:S01]  /*0ea0*/  @P0 LDG.E.128 R72, desc[UR4][R86.64] ;  /* 0x0000000456480981 */ /* 0x000562000c1e1d00 */
[----:B------:R-:W-:Y:S02]  /*0eb0*/  HADD2.F32 R188, -RZ, R188.H0_H0 ;  /* 0x200000bcffbc7230 */ /* 0x000fe40000004100 */
[----:B------:R-:W-:Y:S01]  /*0ec0*/  FMUL.FTZ R184, R134, R193 ;  /* 0x000000c186b87220 */ /* 0x000fe20000410000 */
[----:B------:R-:W-:Y:S02]  /*0ed0*/  HADD2.F32 R191, -RZ, R191.H0_H0 ;  /* 0x200000bfffbf7230 */ /* 0x000fe40000004100 */
[----:B------:R-:W-:Y:S01]  /*0ee0*/  FMUL.FTZ R171, R130, R189 ;  /* 0x000000bd82ab7220 */ /* 0x000fe20000410000 */
[----:B0-----:R-:W-:Y:S01]  /*0ef0*/  FADD.FTZ R76, RZ, R185 ;  /* 0x000000b9ff4c7221 */ /* 0x001fe20000010000 */
[----:B------:R-:W-:Y:S01]  /*0f00*/  FFMA.FTZ R77, R140, R185, RZ ;  /* 0x000000b98c4d7223 */ /* 0x000fe200000100ff */
[----:B------:R-:W-:Y:S01]  /*0f10*/  FMUL.FTZ R144, R10, R188 ;  /* 0x000000bc0a907220 */ /* 0x000fe20000410000 */
[----:B------:R-:W-:-:S02]  /*0f20*/  HADD2.F32 R190, -RZ, R190.H0_H0 ;  /* 0x200000beffbe7230 */ /* 0x000fc40000004100 */
[----:B------:R-:W-:Y:S01]  /*0f30*/  FADD.FTZ R79, R171, R76 ;  /* 0x0000004cab4f7221 */ /* 0x000fe20000010000 */
[----:B------:R-:W-:Y:S01]  /*0f40*/  FFMA.FTZ R77, R174, R171, R77 ;  /* 0x000000abae4d7223 */ /* 0x000fe2000001004d */
[----:B-1----:R-:W-:-:S04]  /*0f50*/  @P1 IMAD.WIDE R88, R11, 0x2, R88 ;  /* 0x000000020b581825 */ /* 0x002fc800078e0258 */
[----:B------:R-:W-:Y:S01]  /*0f60*/  FMUL.FTZ R145, R131, R191 ;  /* 0x000000bf83917220 */ /* 0x000fe20000410000 */
[----:B------:R-:W-:Y:S01]  /*0f70*/  FADD.FTZ R76, R144, R79 ;  /* 0x0000004f904c7221 */ /* 0x000fe20000010000 */
[----:B------:R-:W-:Y:S01]  /*0f80*/  FFMA.FTZ R77, R146, R144, R77 ;  /* 0x00000090924d7223 */ /* 0x000fe2000001004d */
[----:B--2---:R-:W-:Y:S02]  /*0f90*/  HADD2.F32 R87, -RZ, R158.H0_H0 ;  /* 0x2000009eff577230 */ /* 0x004fe40000004100 */
[C---:B------:R-:W-:Y:S01]  /*0fa0*/  FMUL.FTZ R158, R134.reuse, R177 ;  /* 0x000000b1869e7220 */ /* 0x040fe20000410000 */
[----:B------:R-:W-:Y:S01]  /*0fb0*/  MOV R167, R142 ;  /* 0x0000008e00a77202 */ /* 0x000fe20000000f00 */
[----:B------:R-:W-:Y:S01]  /*0fc0*/  FMUL.FTZ R177, R7, R190 ;  /* 0x000000be07b17220 */ /* 0x000fe20000410000 */
[----:B------:R-:W-:Y:S01]  /*0fd0*/  FADD.FTZ R76, R145, R76 ;  /* 0x0000004c914c7221 */ /* 0x000fe20000010000 */
[----:B------:R-:W2:Y:S01]  /*0fe0*/  @P1 LDG.E.U16 R142, desc[UR4][R88.64] ;  /* 0x00000004588e1981 */ /* 0x000ea2000c1e1500 */
[----:B------:R-:W-:Y:S01]  /*0ff0*/  FMUL.FTZ R176, R134, R195 ;  /* 0x000000c386b07220 */ /* 0x000fe20000410000 */
[----:B------:R-:W-:Y:S01]  /*1000*/  FFMA.FTZ R77, R184, R145, R77 ;  /* 0x00000091b84d7223 */ /* 0x000fe2000001004d */
[----:B------:R-:W-:Y:S01]  /*1010*/  HADD2.F32 R192, -RZ, R192.H0_H0 ;  /* 0x200000c0ffc07230 */ /* 0x000fe20000004100 */
[----:B------:R0:W5:Y:S01]  /*1020*/  LDG.E R175, desc[UR4][R136.64] ;  /* 0x0000000488af7981 */ /* 0x000162000c1e1900 */
[----:B------:R-:W-:Y:S01]  /*1030*/  FADD.FTZ R76, R177, R76 ;  /* 0x0000004cb14c7221 */ /* 0x000fe20000010000 */
[----:B------:R-:W-:Y:S01]  /*1040*/  FMUL.FTZ R178, R134, R199 ;  /* 0x000000c786b27220 */ /* 0x000fe20000410000 */
[----:B------:R-:W-:Y:S01]  /*1050*/  FFMA.FTZ R77, R176, R177, R77 ;  /* 0x000000b1b04d7223 */ /* 0x000fe2000001004d */
[----:B------:R-:W-:-:S02]  /*1060*/  HADD2.F32 R193, -RZ, R154.H0_H0 ;  /* 0x2000009affc17230 */ /* 0x000fc40000004100 */
[C---:B------:R-:W-:Y:S01]  /*1070*/  FMUL.FTZ R172, R134.reuse, R203 ;  /* 0x000000cb86ac7220 */ /* 0x040fe20000410000 */
[----:B------:R-:W-:Y:S01]  /*1080*/  HADD2.F32 R195, -RZ, R150.H0_H0 ;  /* 0x20000096ffc37230 */ /* 0x000fe20000004100 */
[----:B------:R-:W-:Y:S01]  /*1090*/  MOV R196, R141 ;  /* 0x0000008d00c47202 */ /* 0x000fe20000000f00 */
[----:B------:R-:W-:Y:S02]  /*10a0*/  HADD2.F32 R194, -RZ, R194.H0_H0 ;  /* 0x200000c2ffc27230 */ /* 0x000fe40000004100 */
[C---:B------:R-:W-:Y:S01]  /*10b0*/  FMUL.FTZ R170, R134.reuse, R205 ;  /* 0x000000cd86aa7220 */ /* 0x040fe20000410000 */
[----:B0-----:R-:W-:Y:S01]  /*10c0*/  FMUL.FTZ R137, R134, R173 ;  /* 0x000000ad86897220 */ /* 0x001fe20000410000 */
[----:B------:R-:W-:Y:S01]  /*10d0*/  FMUL.FTZ R173, R128, R87 ;  /* 0x0000005780ad7220 */ /* 0x000fe20000410000 */
[----:B------:R-:W-:Y:S01]  /*10e0*/  FMUL.FTZ R150, R8, R192 ;  /* 0x000000c008967220 */ /* 0x000fe20000410000 */
[----:B------:R-:W-:Y:S01]  /*10f0*/  FMUL.FTZ R152, R134, R201 ;  /* 0x000000c986987220 */ /* 0x000fe20000410000 */
[----:B------:R-:W-:Y:S01]  /*1100*/  SHF.R.U32.HI R197, RZ, 0x10, R141 ;  /* 0x00000010ffc57819 */ /* 0x000fe2000001168d */
        /* <DEDUP_REMOVED lines=22> */
[----:B------:R-:W0:Y:S01]  /*1270*/  @P0 LDC.64 R84, c[0x0][0x438] ;  /* 0x00010e00ff540b82 */ /* 0x000e220000000a00 */
        /* <DEDUP_REMOVED lines=12> */
[----:B------:R-:W-:Y:S01]  /*1340*/  FFMA.FTZ R76, R158, R159, R77 ;  /* 0x0000009f9e4c7223 */ /* 0x000fe2000001004d */
[----:B------:R1:W5:Y:S01]  /*1350*/  LDG.E R169, desc[UR4][R94.64] ;  /* 0x000000045ea97981 */ /* 0x000362000c1e1900 */
[----:B------:R-:W-:Y:S01]  /*1360*/  FMUL.FTZ R155, R134, R155 ;  /* 0x0000009b869b7220 */ /* 0x000fe20000410000 */
[----:B------:R-:W-:Y:S01]  /*1370*/  FADD.FTZ R78, R156, R79 ;  /* 0x0000004f9c4e7221 */ /* 0x000fe20000010000 */
[----:B------:R-:W-:Y:S01]  /*1380*/  FFMA.FTZ R77, R137, R156, R76 ;  /* 0x0000009c894d7223 */ /* 0x000fe2000001004c */
[----:B------:R-:W-:Y:S01]  /*1390*/  FMUL.FTZ R136, R115, R201 ;  /* 0x000000c973887220 */ /* 0x000fe20000410000 */
[----:B------:R3:W5:Y:S01]  /*13a0*/  LDG.E R157, desc[UR4][R90.64] ;  /* 0x000000045a9d7981 */ /* 0x000762000c1e1900 */
[----:B------:R-:W-:Y:S01]  /*13b0*/  HADD2.F32 R148, -RZ, R148.H0_H0 ;  /* 0x20000094ff947230 */ /* 0x000fe20000004100 */
[----:B------:R-:W4:Y:S01]  /*13c0*/  @P0 LDC.64 R80, c[0x0][0x438] ;  /* 0x00010e00ff500b82 */ /* 0x000f220000000a00 */
[----:B------:R-:W-:-:S02]  /*13d0*/  HADD2.F32 R160, -RZ, R160.H0_H0 ;  /* 0x200000a0ffa07230 */ /* 0x000fc40000004100 */
[----:B------:R-:W-:Y:S01]  /*13e0*/  FMUL.FTZ R89, R134, R143 ;  /* 0x0000008f86597220 */ /* 0x000fe20000410000 */
[----:B-1----:R-:W-:Y:S01]  /*13f0*/  FMUL.FTZ R95, R4, R200 ;  /* 0x000000c8045f7220 */ /* 0x002fe20000410000 */
[----:B------:R-:W5:Y:S03]  /*1400*/  LDG.E R141, desc[UR4][R138.64] ;  /* 0x000000048a8d7981 */ /* 0x000f66000c1e1900 */
[----:B------:R-:W-:Y:S01]  /*1410*/  FADD.FTZ R79, R95, R78 ;  /* 0x0000004e5f4f7221 */ /* 0x000fe20000010000 */
[----:B------:R-:W-:Y:S01]  /*1420*/  FFMA.FTZ R76, R154, R95, R77 ;  /* 0x0000005f9a4c7223 */ /* 0x000fe2000001004d */
[----:B------:R-:W-:Y:S01]  /*1430*/  FMUL.FTZ R94, R134, R187 ;  /* 0x000000bb865e7220 */ /* 0x000fe20000410000 */
[----:B------:R-:W-:Y:S01]  /*1440*/  FMUL.FTZ R92, R0, R202 ;  /* 0x000000ca005c7220 */ /* 0x000fe20000410000 */
[----:B------:R-:W-:Y:S01]  /*1450*/  FADD.FTZ R79, R136, R79 ;  /* 0x0000004f884f7221 */ /* 0x000fe20000010000 */
[----:B------:R-:W-:Y:S01]  /*1460*/  FFMA.FTZ R77, R155, R136, R76 ;  /* 0x000000889b4d7223 */ /* 0x000fe2000001004c */
[----:B0-----:R-:W-:-:S04]  /*1470*/  @P0 IMAD.WIDE.U32 R84, R133, 0x10, R84 ;  /* 0x0000001085540825 */ /* 0x001fc800078e0054 */
[----:B---3--:R-:W-:Y:S01]  /*1480*/  FMUL.FTZ R91, R134, R161 ;  /* 0x000000a1865b7220 */ /* 0x008fe20000410000 */
        /* <DEDUP_REMOVED lines=8> */
[----:B------:R-:W1:Y:S01]  /*1510*/  @P0 LDC.64 R82, c[0x0][0x438] ;  /* 0x00010e00ff520b82 */ /* 0x000e620000000a00 */
[----:B0-----:R-:W-:-:S04]  /*1520*/  FMUL.FTZ R85, R2, R148 ;  /* 0x0000009402557220 */ /* 0x001fc80000410000 */
[----:B------:R-:W-:Y:S01]  /*1530*/  FADD.FTZ R79, R78, R85 ;  /* 0x000000554e4f7221 */ /* 0x000fe20000010000 */
[----:B------:R-:W-:-:S03]  /*1540*/  FFMA.FTZ R76, R90, R85, R77 ;  /* 0x000000555a4c7223 */ /* 0x000fc6000001004d */
[----:B------:R-:W-:Y:S01]  /*1550*/  FADD.FTZ R79, R79, R88 ;  /* 0x000000584f4f7221 */ /* 0x000fe20000010000 */
[----:B------:R-:W-:-:S04]  /*1560*/  FFMA.FTZ R76, R89, R88, R76 ;  /* 0x00000058594c7223 */ /* 0x000fc8000001004c */
[----:B------:R-:W0:Y:S04]  /*1570*/  SHFL.DOWN PT, R78, R79, 0x10, 0x1f ;  /* 0x0a001f004f4e7f89 */ /* 0x000e2800000e0000 */
[----:B------:R-:W3:Y:S01]  /*1580*/  SHFL.DOWN PT, R77, R76, 0x10, 0x1f ;  /* 0x0a001f004c4d7f89 */ /* 0x000ee200000e0000 */
[----:B----4-:R-:W-:-:S05]  /*1590*/  @P0 IMAD.WIDE.U32 R80, R153, 0x10, R80 ;  /* 0x0000001099500825 */ /* 0x010fca00078e0050 */
[----:B------:R4:W5:Y:S01]  /*15a0*/  @P0 LDG.E.128 R60, desc[UR4][R80.64] ;  /* 0x00000004503c0981 */ /* 0x000962000c1e1d00 */
[----:B0-----:R-:W-:Y:S01]  /*15b0*/  FADD.FTZ R78, R79, R78 ;  /* 0x0000004e4f4e7221 */ /* 0x001fe20000010000 */
[----:B---3--:R-:W-:-:S04]  /*15c0*/  FADD.FTZ R77, R76, R77 ;  /* 0x0000004d4c4d7221 */ /* 0x008fc80000010000 */
[----:B----4-:R-:W0:Y:S04]  /*15d0*/  SHFL.DOWN PT, R81, R78, 0x8, 0x1f ;  /* 0x09001f004e517f89 */ /* 0x010e2800000e0000 */
[----:B------:R-:W3:Y:S01]  /*15e0*/  SHFL.DOWN PT, R80, R77, 0x8, 0x1f ;  /* 0x09001f004d507f89 */ /* 0x000ee200000e0000 */
[----:B-1----:R-:W-:-:S05]  /*15f0*/  @P0 IMAD.WIDE.U32 R82, R135, 0x10, R82 ;  /* 0x0000001087520825 */ /* 0x002fca00078e0052 */
[----:B------:R1:W5:Y:S01]  /*1600*/  @P0 LDG.E.128 R64, desc[UR4][R82.64] ;  /* 0x0000000452400981 */ /* 0x000362000c1e1d00 */
[----:B0-----:R-:W-:Y:S01]  /*1610*/  FADD.FTZ R81, R78, R81 ;  /* 0x000000514e517221 */ /* 0x001fe20000010000 */
[----:B---3--:R-:W-:-:S04]  /*1620*/  FADD.FTZ R80, R77, R80 ;  /* 0x000000504d507221 */ /* 0x008fc80000010000 */
[----:B-1----:R-:W0:Y:S04]  /*1630*/  SHFL.DOWN PT, R82, R81, 0x4, 0x1f ;  /* 0x08801f0051527f89 */ /* 0x002e2800000e0000 */
[----:B------:R-:W1:Y:S01]  /*1640*/  SHFL.DOWN PT, R83, R80, 0x4, 0x1f ;  /* 0x08801f0050537f89 */ /* 0x000e6200000e0000 */
[----:B------:R-:W3:Y:S01]  /*1650*/  S2R R84, SR_TID.X ;  /* 0x0000000000547919 */ /* 0x000ee20000002100 */
[----:B0-----:R-:W-:Y:S01]  /*1660*/  FADD.FTZ R82, R81, R82 ;  /* 0x0000005251527221 */ /* 0x001fe20000010000 */
[----:B-1----:R-:W-:-:S04]  /*1670*/  FADD.FTZ R83, R80, R83 ;  /* 0x0000005350537221 */ /* 0x002fc80000010000 */
[----:B------:R-:W0:Y:S04]  /*1680*/  SHFL.DOWN PT, R79, R82, 0x2, 0x1f ;  /* 0x08401f00524f7f89 */ /* 0x000e2800000e0000 */
[----:B------:R-:W1:Y:S01]  /*1690*/  SHFL.DOWN PT, R76, R83, 0x2, 0x1f ;  /* 0x08401f00534c7f89 */ /* 0x000e6200000e0000 */
        /* <DEDUP_REMOVED lines=76> */
[----:B--2---:R-:W-:-:S02]  /*1b60*/  @P1 HADD2.F32 R87, -RZ, R142.H0_H0 ;  /* 0x2000008eff571230 */ /* 0x004fc40000004100 */
        /* <DEDUP_REMOVED lines=9> */
[C---:B-----5:R-:W-:Y:S01]  /*1c00*/  LOP3.LUT P5, RZ, R141.reuse, 0xff00, RZ, 0xc0, !PT ;  /* 0x0000ff008dff7812 */ /* 0x060fe200078ac0ff */
[-CC-:B------:R-:W-:Y:S01]  /*1c10*/  FFMA.FTZ R174, R174, R160.reuse, R161.reuse ;  /* 0x000000a0aeae7223 */ /* 0x180fe200000100a1 */
[C---:B------:R-:W-:Y:S01]  /*1c20*/  LOP3.LUT P6, RZ, R141.reuse, 0xff, RZ, 0xc0, !PT ;  /* 0x000000ff8dff7812 */ /* 0x040fe200078cc0ff */
[-CC-:B------:R-:W-:Y:S01]  /*1c30*/  FFMA.FTZ R140, R140, R160.reuse, R161.reuse ;  /* 0x000000a08c8c7223 */ /* 0x180fe200000100a1 */
[----:B------:R-:W-:Y:S01]  /*1c40*/  ISETP.GE.U32.AND P3, PT, R141, 0x1000000, PT ;  /* 0x010000008d00780c */ /* 0x000fe20003f66070 */
        /* <DEDUP_REMOVED lines=21> */
[----:B------:R-:W-:-:S02]  /*1da0*/  @P5 HADD2.F32 R79, -RZ, R183.H0_H0 ;  /* 0x200000b7ff4f5230 */ /* 0x000fc40000004100 */
[----:B------:R-:W-:-:S03]  /*1db0*/  @P6 HADD2.F32 R78, -RZ, R118.H0_H0 ;  /* 0x20000076ff4e6230 */ /* 0x000fc60000004100 */
[----:B------:R-:W-:Y:S01]  /*1dc0*/  @P5 FMUL.FTZ R81, R138, R79 ;  /* 0x0000004f8a515220 */ /* 0x000fe20000410000 */
[----:B-1----:R-:W-:Y:S01]  /*1dd0*/  @P6 FMUL.FTZ R139, R82, R139 ;  /* 0x0000008b528b6220 */ /* 0x002fe20000410000 */
[C---:B------:R-:W-:Y:S01]  /*1de0*/  FMUL.FTZ R79, R134.reuse, R145 ;  /* 0x00000091864f7220 */ /* 0x040fe20000410000 */
[----:B------:R-:W-:Y:S01]  /*1df0*/  @P3 HADD2.F32 R82, -RZ, R183.H1_H1 ;  /* 0x300000b7ff523230 */ /* 0x000fe20000004100 */
[----:B------:R-:W0:Y:S01]  /*1e00*/  @P5 LDC R187, c[0x0][0x408] ;  /* 0x00010200ffbb5b82 */ /* 0x000e220000000800 */
[----:B------:R-:W-:Y:S01]  /*1e10*/  @P6 FMUL.FTZ R80, R139, R78 ;  /* 0x0000004e8b506220 */ /* 0x000fe20000410000 */
[----:B------:R-:W-:Y:S01]  /*1e20*/  FMUL.FTZ R78, R134, R83 ;  /* 0x00000053864e7220 */ /* 0x000fe20000410000 */
[-C--:B------:R-:W-:Y:S01]  /*1e30*/  @P3 FMUL.FTZ R139, R79, R87.reuse ;  /* 0x000000574f8b3220 */ /* 0x080fe20000410000 */
[----:B------:R1:W4:Y:S02]  /*1e40*/  F2F.F16.F32 R83, R81 ;  /* 0x0000005100537304 */ /* 0x0003240000200800 */
[----:B------:R-:W-:Y:S01]  /*1e50*/  @P0 FMUL.FTZ R138, R78, R87 ;  /* 0x000000574e8a0220 */ /* 0x000fe20000410000 */
[----:B---3--:R-:W-:Y:S01]  /*1e60*/  @P3 FMUL.FTZ R139, R139, R140 ;  /* 0x0000008c8b8b3220 */ /* 0x008fe20000410000 */
[----:B------:R-:W3:Y:S03]  /*1e70*/  @P0 LDC R189, c[0x0][0x408] ;  /* 0x00010200ffbd0b82 */ /* 0x000ee60000000800 */
[----:B------:R-:W-:Y:S01]  /*1e80*/  @P3 FMUL.FTZ R146, R139, R82 ;  /* 0x000000528b923220 */ /* 0x000fe20000410000 */
[----:B------:R4:W4:Y:S01]  /*1e90*/  F2F.F16.F32 R185, R80 ;  /* 0x0000005000b97304 */ /* 0x0009220000200800 */
[----:B-1----:R-:W-:-:S02]  /*1ea0*/  @P0 HADD2.F32 R81, -RZ, R119.H0_H0 ;  /* 0x20000077ff510230 */ /* 0x002fc40000004100 */
[----:B----4-:R-:W-:Y:S02]  /*1eb0*/  @P0 FMUL.FTZ R144, R138, R141 ;  /* 0x0000008d8a900220 */ /* 0x010fe40000410000 */
[----:B------:R-:W1:Y:S02]  /*1ec0*/  LDC.64 R138, c[0x0][0x478] ;  /* 0x00011e00ff8a7b82 */ /* 0x000e640000000a00 */
[----:B------:R-:W-:Y:S01]  /*1ed0*/  @P0 FMUL.FTZ R171, R144, R81 ;  /* 0x0000005190ab0220 */ /* 0x000fe20000410000 */
[----:B------:R-:W4:Y:S01]  /*1ee0*/  F2F.F16.F32 R146, R146 ;  /* 0x0000009200927304 */ /* 0x000f220000200800 */
[----:B------:R-:W-:-:S04]  /*1ef0*/  IMAD.WIDE.U32 R80, R83, 0x10000, RZ ;  /* 0x0001000053507825 */ /* 0x000fc800078e00ff */
[----:B------:R-:W0:Y:S01]  /*1f00*/  LDC.64 R140, c[0x0][0x468] ;  /* 0x00011a00ff8c7b82 */ /* 0x000e220000000a00 */
[----:B------:R-:W-:Y:S02]  /*1f10*/  LOP3.LUT R80, R80, R185, RZ, 0xfc, !PT ;  /* 0x000000b950507212 */ /* 0x000fe400078efcff */
[----:B------:R-:W1:Y:S01]  /*1f20*/  F2F.F16.F32 R171, R171 ;  /* 0x000000ab00ab7304 */ /* 0x000e620000200800 */
        /* <DEDUP_REMOVED lines=12> */
[----:B-1----:R-:W-:Y:S01]  /*1ff0*/  @P6 FMUL.FTZ R78, R76, R87 ;  /* 0x000000574c4e6220 */ /* 0x002fe20000410000 */
[----:B0-----:R-:W0:Y:S01]  /*2000*/  @P4 LDC R83, c[0x0][0x408] ;  /* 0x00010200ff534b82 */ /* 0x001e220000000800 */
[----:B------:R-:W-:-:S04]  /*2010*/  FFMA.FTZ R176, R176, R160, R161 ;  /* 0x000000a0b0b07223 */ /* 0x000fc800000100a1 */
[----:B------:R-:W-:-:S04]  /*2020*/  FADD.FTZ R177, R177, -R176 ;  /* 0x800000b0b1b17221 */ /* 0x000fc80000010000 */
[----:B------:R-:W-:Y:S01]  /*2030*/  FMUL.FTZ R80, R134, R177 ;  /* 0x000000b186507220 */ /* 0x000fe20000410000 */
[-CC-:B------:R-:W-:Y:S01]  /*2040*/  FFMA.FTZ R178, R178, R160.reuse, R161.reuse ;  /* 0x000000a0b2b27223 */ /* 0x180fe200000100a1 */
[----:B------:R-:W-:-:S03]  /*2050*/  FFMA.FTZ R172, R172, R160, R161 ;  /* 0x000000a0acac7223 */ /* 0x000fc600000100a1 */
[----:B------:R-:W-:Y:S01]  /*2060*/  FADD.FTZ R81, R173, -R178 ;  /* 0x800000b2ad517221 */ /* 0x000fe20000010000 */
[----:B------:R-:W-:-:S03]  /*2070*/  FFMA.FTZ R145, R152, R160, R161 ;  /* 0x000000a098917223 */ /* 0x000fc600000100a1 */
[----:B------:R-:W-:Y:S01]  /*2080*/  FMUL.FTZ R81, R134, R81 ;  /* 0x0000005186517220 */ /* 0x000fe20000410000 */
[----:B------:R-:W-:Y:S01]  /*2090*/  FADD.FTZ R145, R150, -R145 ;  /* 0x8000009196917221 */ /* 0x000fe20000010000 */
[----:B--2---:R-:W-:Y:S02]  /*20a0*/  @P5 SHF.R.U64 R174, R148, 0x10, R149 ;  /* 0x0000001094ae5819 */ /* 0x004fe40000001295 */
[----:B------:R-:W-:-:S03]  /*20b0*/  @P0 MOV R77, R149 ;  /* 0x00000095004d0202 */ /* 0x000fc60000000f00 */
[----:B------:R-:W-:Y:S02]  /*20c0*/  @P5 HADD2.F32 R174, -RZ, R174.H0_H0 ;  /* 0x200000aeffae5230 */ /* 0x000fe40000004100 */
[----:B------:R-:W-:-:S03]  /*20d0*/  @P0 HADD2.F32 R77, -RZ, R77.H0_H0 ;  /* 0x2000004dff4d0230 */ /* 0x000fc60000004100 */
[----:B------:R-:W-:Y:S01]  /*20e0*/  @P5 FMUL.FTZ R171, R174, R185 ;  /* 0x000000b9aeab5220 */ /* 0x000fe20000410000 */
[----:B------:R-:W-:Y:S02]  /*20f0*/  HFMA2 R174, -RZ, RZ, 0, 0 ;  /* 0x00000000ffae7431 */ /* 0x000fe400000001ff */
[----:B------:R-:W-:Y:S01]  /*2100*/  @P0 FMUL.FTZ R174, R77, R184 ;  /* 0x000000b84dae0220 */ /* 0x000fe20000410000 */
[----:B------:R-:W-:Y:S02]  /*2110*/  @P6 MOV R77, R148 ;  /* 0x00000094004d6202 */ /* 0x000fe40000000f00 */
[C---:B------:R-:W-:Y:S02]  /*2120*/  LOP3.LUT P5, RZ, R175.reuse, 0xff00, RZ, 0xc0, !PT ;  /* 0x0000ff00afff7812 */ /* 0x040fe400078ac0ff */
[----:B------:R-:W-:Y:S01]  /*2130*/  ISETP.GE.U32.AND P0, PT, R175, 0x1000000, PT ;  /* 0x01000000af00780c */ /* 0x000fe20003f06070 */
[----:B------:R-:W-:Y:S02]  /*2140*/  @P6 HADD2.F32 R76, -RZ, R77.H0_H0 ;  /* 0x2000004dff4c6230 */ /* 0x000fe40000004100 */
[----:B------:R-:W-:Y:S01]  /*2150*/  @P6 FMUL.FTZ R77, R78, UR14 ;  /* 0x0000000e4e4d6c20 */ /* 0x000fe20008410000 */
[----:B------:R-:W-:-:S03]  /*2160*/  HFMA2 R148, -RZ, RZ, 0, 0 ;  /* 0x00000000ff947431 */ /* 0x000fc600000001ff */
[----:B------:R-:W-:Y:S01]  /*2170*/  @P6 FMUL.FTZ R148, R76, R77 ;  /* 0x0000004d4c946220 */ /* 0x000fe20000410000 */
[----:B------:R-:W-:-:S03]  /*2180*/  LOP3.LUT P6, RZ, R175, 0xff0000, RZ, 0xc0, !PT ;  /* 0x00ff0000afff7812 */ /* 0x000fc600078cc0ff */
[----:B------:R-:W1:Y:S01]  /*2190*/  @P5 LDC R185, c[0x0][0x408] ;  /* 0x00010200ffb95b82 */ /* 0x000e620000000800 */
[----:B------:R-:W-:-:S07]  /*21a0*/  @P4 FMUL.FTZ R76, R80, R87 ;  /* 0x00000057504c4220 */ /* 0x000fce0000410000 */
[----:B------:R-:W2:Y:S01]  /*21b0*/  @P0 LDC R177, c[0x0][0x408] ;  /* 0x00010200ffb10b82 */ /* 0x000ea20000000800 */
[----:B0-----:R-:W-:-:S07]  /*21c0*/  @P4 FMUL.FTZ R78, R76, R83 ;  /* 0x000000534c4e4220 */ /* 0x001fce0000410000 */
[----:B------:R-:W0:Y:S01]  /*21d0*/  @P6 LDC R175, c[0x0][0x408] ;  /* 0x00010200ffaf6b82 */ /* 0x000e220000000800 */
[----:B------:R-:W-:Y:S02]  /*21e0*/  @P4 HADD2.F32 R77, -RZ, R120.H0_H0 ;  /* 0x20000078ff4d4230 */ /* 0x000fe40000004100 */
[----:B------:R-:W-:Y:S01]  /*21f0*/  FADD.FTZ R83, R151, -R172 ;  /* 0x800000ac97537221 */ /* 0x000fe20000010000 */
[----:B------:R-:W-:Y:S01]  /*2200*/  @P5 FMUL.FTZ R82, R81, R87 ;  /* 0x0000005751525220 */ /* 0x000fe20000410000 */
[----:B------:R-:W-:Y:S02]  /*2210*/  MOV R76, RZ ;  /* 0x000000ff004c7202 */ /* 0x000fe40000000f00 */
[----:B------:R-:W-:Y:S01]  /*2220*/  FMUL.FTZ R83, R134, R83 ;  /* 0x0000005386537220 */ /* 0x000fe20000410000 */
[----:B------:R-:W-:Y:S01]  /*2230*/  @P4 FMUL.FTZ R76, R78, R77 ;  /* 0x0000004d4e4c4220 */ /* 0x000fe20000410000 */
[----:B------:R-:W-:Y:S02]  /*2240*/  @P5 HADD2.F32 R78, -RZ, R182.H0_H0 ;  /* 0x200000b6ff4e5230 */ /* 0x000fe40000004100 */
[----:B-1----:R-:W-:Y:S01]  /*2250*/  @P5 FMUL.FTZ R185, R82, R185 ;  /* 0x000000b952b95220 */ /* 0x002fe20000410000 */
[----:B------:R-:W-:Y:S01]  /*2260*/  @P0 FMUL.FTZ R144, R83, R87 ;  /* 0x0000005753900220 */ /* 0x000fe20000410000 */
[----:B------:R-:W-:Y:S01]  /*2270*/  FMUL.FTZ R82, R134, R145 ;  /* 0x0000009186527220 */ /* 0x000fe20000410000 */
[----:B------:R-:W-:-:S02]  /*2280*/  HFMA2 R77, -RZ, RZ, 0, 0 ;  /* 0x00000000ff4d7431 */ /* 0x000fc400000001ff */
[----:B------:R-:W-:Y:S01]  /*2290*/  @P5 FMUL.FTZ R77, R185, R78 ;  /* 0x0000004eb94d5220 */ /* 0x000fe20000410000 */
[----:B------:R-:W-:Y:S01]  /*22a0*/  @P0 HADD2.F32 R78, -RZ, R182.H1_H1 ;  /* 0x300000b6ff4e0230 */ /* 0x000fe20000004100 */
[----:B------:R-:W1:Y:S01]  /*22b0*/  @P5 LDC R176, c[0x0][0x408] ;  /* 0x00010200ffb05b82 */ /* 0x000e620000000800 */
[----:B--2---:R-:W-:Y:S01]  /*22c0*/  @P0 FMUL.FTZ R177, R144, R177 ;  /* 0x000000b190b10220 */ /* 0x004fe20000410000 */
[----:B------:R-:W-:Y:S01]  /*22d0*/  @P6 FMUL.FTZ R144, R82, R87 ;  /* 0x0000005752906220 */ /* 0x000fe20000410000 */
[----:B------:R2:W-:Y:S01]  /*22e0*/  F2F.F16.F32 R173, R76 ;  /* 0x0000004c00ad7304 */ /* 0x0005e20000200800 */
[----:B------:R-:W-:Y:S01]  /*22f0*/  MOV R172, RZ ;  /* 0x000000ff00ac7202 */ /* 0x000fe20000000f00 */
[----:B------:R-:W-:Y:S01]  /*2300*/  @P0 FMUL.FTZ R172, R177, R78 ;  /* 0x0000004eb1ac0220 */ /* 0x000fe20000410000 */
[----:B------:R-:W-:Y:S02]  /*2310*/  HFMA2 R78, -RZ, RZ, 0, 0 ;  /* 0x00000000ff4e7431 */ /* 0x000fe400000001ff */
[----:B0-----:R-:W-:Y:S01]  /*2320*/  @P6 FMUL.FTZ R175, R144, R175 ;  /* 0x000000af90af6220 */ /* 0x001fe20000410000 */
[----:B--2---:R-:W-:-:S02]  /*2330*/  @P6 HADD2.F32 R76, -RZ, R121.H0_H0 ;  /* 0x20000079ff4c6230 */ /* 0x004fc40000004100 */
[----:B------:R-:W0:Y:S03]  /*2340*/  F2F.F16.F32 R77, R77 ;  /* 0x0000004d004d7304 */ /* 0x000e260000200800 */
[----:B------:R-:W-:Y:S02]  /*2350*/  @P6 FMUL.FTZ R78, R175, R76 ;  /* 0x0000004caf4e6220 */ /* 0x000fe40000410000 */
[----:B------:R-:W2:Y:S03]  /*2360*/  @P6 LDC R175, c[0x0][0x408] ;  /* 0x00010200ffaf6b82 */ /* 0x000ea60000000800 */
[----:B------:R-:W3:Y:S08]  /*2370*/  F2F.F16.F32 R172, R172 ;  /* 0x000000ac00ac7304 */ /* 0x000ef00000200800 */
[----:B------:R-:W1:Y:S01]  /*2380*/  F2F.F16.F32 R78, R78 ;  /* 0x0000004e004e7304 */ /* 0x000e620000200800 */
[----:B0-----:R-:W-:Y:S01]  /*2390*/  IMAD.WIDE.U32 R144, R77, 0x10000, RZ ;  /* 0x000100004d907825 */ /* 0x001fe200078e00ff */
[----:B---3--:R-:W-:-:S03]  /*23a0*/  SHF.L.U32 R151, R172, 0x10, RZ ;  /* 0x00000010ac977819 */ /* 0x008fc600000006ff */
[C---:B------:R-:W-:Y:S01]  /*23b0*/  IMAD.WIDE.U32 R76, R153.reuse, 0x10, R138 ;  /* 0x00000010994c7825 */ /* 0x040fe200078e008a */
[----:B------:R-:W-:Y:S01]  /*23c0*/  LOP3.LUT R150, R144, R173, RZ, 0xfc, !PT ;  /* 0x000000ad90967212 */ /* 0x000fe200078efcff */
[----:B------:R-:W0:Y:S02]  /*23d0*/  @P3 LDC R172, c[0x0][0x408] ;  /* 0x00010200ffac3b82 */ /* 0x000e240000000800 */
[----:B------:R-:W-:Y:S01]  /*23e0*/  IMAD.WIDE.U32 R152, R153, 0x8, R140 ;  /* 0x0000000899987825 */ /* 0x000fe200078e008c */
[----:B-1----:R-:W-:-:S03]  /*23f0*/  LOP3.LUT R151, R145, R151, R78, 0xfe, !PT ;  /* 0x0000009791977212 */ /* 0x002fc600078efe4e */
[----:B------:R-:W-:Y:S01]  /*2400*/  IMAD.WIDE.U32 R144, R135, 0x8, R142 ;  /* 0x0000000887907825 */ /* 0x000fe200078e008e */
[----:B------:R4:W-:Y:S01]  /*2410*/  STG.E.128 desc[UR4][R76.64], R80 ;  /* 0x000000504c007986 */ /* 0x0009e2000c101d04 */
[----:B------:R-:W1:Y:S03]  /*2420*/  @P4 LDC R173, c[0x0][0x408] ;  /* 0x00010200ffad4b82 */ /* 0x000e660000000800 */
[----:B------:R3:W-:Y:S04]  /*2430*/  STG.E.64 desc[UR4][R152.64], R150 ;  /* 0x0000009698007986 */ /* 0x0007e8000c101b04 */
[----:B------:R-:W2:Y:S01]  /*2440*/  LDG.E.64 R144, desc[UR4][R144.64] ;  /* 0x0000000490907981 */ /* 0x000ea2000c1e1b00 */
[----:B------:R-:W-:Y:S01]  /*2450*/  @P3 SHF.R.U32.HI R78, RZ, 0x10, R149 ;  /* 0x00000010ff4e3819 */ /* 0x000fe20000011695 */
[----:B------:R-:W-:-:S04]  /*2460*/  @P3 FMUL.FTZ R79, R79, R87 ;  /* 0x000000574f4f3220 */ /* 0x000fc80000410000 */
[----:B------:R-:W-:Y:S02]  /*2470*/  @P3 HADD2.F32 R78, -RZ, R78.H0_H0 ;  /* 0x2000004eff4e3230 */ /* 0x000fe40000004100 */
[----:B0-----:R-:W-:Y:S01]  /*2480*/  @P3 FMUL.FTZ R79, R79, R172 ;  /* 0x000000ac4f4f3220 */ /* 0x001fe20000410000 */
[----:B----4-:R-:W-:Y:S01]  /*2490*/  @P4 MOV R76, R146 ;  /* 0x00000092004c4202 */ /* 0x010fe20000000f00 */
[----:B------:R-:W-:Y:S01]  /*24a0*/  @P4 FMUL.FTZ R80, R80, R87 ;  /* 0x0000005750504220 */ /* 0x000fe20000410000 */
[----:B------:R-:W-:Y:S01]  /*24b0*/  MOV R149, RZ ;  /* 0x000000ff00957202 */ /* 0x000fe20000000f00 */
[----:B------:R-:W-:Y:S01]  /*24c0*/  @P3 FMUL.FTZ R149, R78, R79 ;  /* 0x0000004f4e953220 */ /* 0x000fe20000410000 */
[----:B------:R-:W-:Y:S01]  /*24d0*/  LOP3.LUT P3, RZ, R169, 0xff, RZ, 0xc0, !PT ;  /* 0x000000ffa9ff7812 */ /* 0x000fe2000786c0ff */
[----:B------:R-:W-:Y:S01]  /*24e0*/  @P4 HADD2.F32 R76, -RZ, R76.H0_H0 ;  /* 0x2000004cff4c4230 */ /* 0x000fe20000004100 */
[----:B------:R-:W-:Y:S01]  /*24f0*/  @P5 SHF.R.U64 R78, R146, 0x10, R147 ;  /* 0x00000010924e5819 */ /* 0x000fe20000001293 */
[----:B-1----:R-:W-:Y:S01]  /*2500*/  @P4 FMUL.FTZ R77, R80, R173 ;  /* 0x000000ad504d4220 */ /* 0x002fe20000410000 */
[----:B---3--:R-:W-:Y:S01]  /*2510*/  CS2R R152, SRZ ;  /* 0x0000000000987805 */ /* 0x008fe2000001ff00 */
[-C--:B------:R-:W-:Y:S01]  /*2520*/  @P5 FMUL.FTZ R81, R81, R87.reuse ;  /* 0x0000005751515220 */ /* 0x080fe20000410000 */
[----:B------:R-:W-:Y:S01]  /*2530*/  @P6 FMUL.FTZ R82, R82, R87 ;  /* 0x0000005752526220 */ /* 0x000fe20000410000 */
[----:B------:R-:W-:Y:S01]  /*2540*/  @P4 FMUL.FTZ R152, R76, R77 ;  /* 0x0000004d4c984220 */ /* 0x000fe20000410000 */
[----:B------:R-:W-:Y:S01]  /*2550*/  LOP3.LUT P4, RZ, R169, 0xff00, RZ, 0xc0, !PT ;  /* 0x0000ff00a9ff7812 */ /* 0x000fe2000788c0ff */
[----:B------:R-:W-:-:S02]  /*2560*/  @P5 HADD2.F32 R76, -RZ, R78.H0_H0 ;  /* 0x2000004eff4c5230 */ /* 0x000fc40000004100 */
[----:B------:R-:W-:Y:S01]  /*2570*/  @P5 FMUL.FTZ R81, R81, R176 ;  /* 0x000000b051515220 */ /* 0x000fe20000410000 */
[----:B------:R-:W-:Y:S01]  /*2580*/  @P6 MOV R77, R147 ;  /* 0x00000093004d6202 */ /* 0x000fe20000000f00 */
[----:B--2---:R-:W-:Y:S01]  /*2590*/  @P6 FMUL.FTZ R79, R82, R175 ;  /* 0x000000af524f6220 */ /* 0x004fe20000410000 */
[----:B------:R-:W-:Y:S02]  /*25a0*/  HFMA2 R172, -RZ, RZ, 0, 0 ;  /* 0x00000000ffac7431 */ /* 0x000fe400000001ff */
[----:B------:R-:W-:Y:S01]  /*25b0*/  @P5 FMUL.FTZ R153, R76, R81 ;  /* 0x000000514c995220 */ /* 0x000fe20000410000 */
[----:B------:R-:W0:Y:S01]  /*25c0*/  @P3 LDC R82, c[0x0][0x408] ;  /* 0x00010200ff523b82 */ /* 0x000e220000000800 */
[----:B------:R-:W-:Y:S01]  /*25d0*/  @P6 HADD2.F32 R76, -RZ, R77.H0_H0 ;  /* 0x2000004dff4c6230 */ /* 0x000fe20000004100 */
[----:B------:R-:W-:Y:S01]  /*25e0*/  ISETP.GE.U32.AND P5, PT, R169, 0x1000000, PT ;  /* 0x01000000a900780c */ /* 0x000fe20003fa6070 */
[----:B------:R-:W-:-:S03]  /*25f0*/  FFMA.FTZ R170, R170, R160, R161 ;  /* 0x000000a0aaaa7223 */ /* 0x000fc600000100a1 */
[----:B------:R-:W-:Y:S01]  /*2600*/  @P6 FMUL.FTZ R172, R76, R79 ;  /* 0x0000004f4cac6220 */ /* 0x000fe20000410000 */
[----:B------:R-:W-:Y:S01]  /*2610*/  LOP3.LUT P6, RZ, R169, 0xff0000, RZ, 0xc0, !PT ;  /* 0x00ff0000a9ff7812 */ /* 0x000fe200078cc0ff */
        /* <DEDUP_REMOVED lines=10> */
[----:B------:R-:W3:Y:S01]  /*26c0*/  @P6 LDC R169, c[0x0][0x408] ;  /* 0x00010200ffa96b82 */ /* 0x000ee20000000800 */
[----:B------:R-:W-:Y:S02]  /*26d0*/  @P3 HADD2.F32 R78, -RZ, R122.H0_H0 ;  /* 0x2000007aff4e3230 */ /* 0x000fe40000004100 */
[----:B0-----:R-:W-:Y:S01]  /*26e0*/  @P3 FMUL.FTZ R81, R81, R82 ;  /* 0x0000005251513220 */ /* 0x001fe20000410000 */
[----:B------:R-:W-:Y:S01]  /*26f0*/  FADD.FTZ R151, R162, -R79 ;  /* 0x8000004fa2977221 */ /* 0x000fe20000010000 */
[----:B------:R-:W-:Y:S01]  /*2700*/  FADD.FTZ R79, R163, -R166 ;  /* 0x800000a6a34f7221 */ /* 0x000fe20000010000 */
[----:B------:R-:W-:Y:S01]  /*2710*/  @P4 FMUL.FTZ R82, R77, R87 ;  /* 0x000000574d524220 */ /* 0x000fe20000410000 */
[----:B------:R-:W-:Y:S01]  /*2720*/  MOV R80, RZ ;  /* 0x000000ff00507202 */ /* 0x000fe20000000f00 */
[----:B------:R-:W-:Y:S01]  /*2730*/  @P3 FMUL.FTZ R80, R81, R78 ;  /* 0x0000004e51503220 */ /* 0x000fe20000410000 */
[--C-:B------:R-:W-:Y:S02]  /*2740*/  @P4 HADD2.F32 R78, -RZ, R181.reuse.H0_H0 ;  /* 0x200000b5ff4e4230 */ /* 0x100fe40000004100 */
[----:B-1----:R-:W-:Y:S01]  /*2750*/  @P4 FMUL.FTZ R173, R82, R173 ;  /* 0x000000ad52ad4220 */ /* 0x002fe20000410000 */
[C---:B------:R-:W-:Y:S01]  /*2760*/  FMUL.FTZ R79, R134.reuse, R79 ;  /* 0x0000004f864f7220 */ /* 0x040fe20000410000 */
[----:B------:R-:W-:Y:S01]  /*2770*/  HFMA2 R81, -RZ, RZ, 0, 0 ;  /* 0x00000000ff517431 */ /* 0x000fe200000001ff */
[----:B------:R-:W0:Y:S01]  /*2780*/  @P0 LDC R146, c[0x0][0x408] ;  /* 0x00010200ff920b82 */ /* 0x000e220000000800 */
[----:B------:R-:W-:Y:S01]  /*2790*/  @P4 FMUL.FTZ R81, R173, R78 ;  /* 0x0000004ead514220 */ /* 0x000fe20000410000 */
[----:B------:R-:W-:Y:S01]  /*27a0*/  @P5 FMUL.FTZ R150, R79, R87 ;  /* 0x000000574f965220 */ /* 0x000fe20000410000 */
[----:B------:R-:W-:Y:S01]  /*27b0*/  FMUL.FTZ R78, R134, R151 ;  /* 0x00000097864e7220 */ /* 0x000fe20000410000 */
[----:B------:R-:W-:-:S02]  /*27c0*/  @P5 HADD2.F32 R82, -RZ, R181.H1_H1 ;  /* 0x300000b5ff525230 */ /* 0x000fc40000004100 */
[----:B--2---:R-:W-:Y:S01]  /*27d0*/  @P5 FMUL.FTZ R175, R150, R175 ;  /* 0x000000af96af5220 */ /* 0x004fe20000410000 */
[----:B------:R-:W-:Y:S01]  /*27e0*/  @P6 FMUL.FTZ R150, R78, R87 ;  /* 0x000000574e966220 */ /* 0x000fe20000410000 */
[----:B------:R1:W-:Y:S01]  /*27f0*/  F2F.F16.F32 R165, R80 ;  /* 0x0000005000a57304 */ /* 0x0003e20000200800 */
[----:B------:R-:W-:Y:S01]  /*2800*/  MOV R164, RZ ;  /* 0x000000ff00a47202 */ /* 0x000fe20000000f00 */
[----:B------:R-:W-:Y:S01]  /*2810*/  @P5 FMUL.FTZ R164, R175, R82 ;  /* 0x00000052afa45220 */ /* 0x000fe20000410000 */
[----:B------:R-:W2:Y:S01]  /*2820*/  @P3 LDC R167, c[0x0][0x408] ;  /* 0x00010200ffa73b82 */ /* 0x000ea20000000800 */
[----:B---3--:R-:W-:Y:S01]  /*2830*/  @P6 FMUL.FTZ R169, R150, R169 ;  /* 0x000000a996a96220 */ /* 0x008fe20000410000 */
[----:B------:R-:W-:Y:S01]  /*2840*/  CS2R R162, SRZ ;  /* 0x0000000000a27805 */ /* 0x000fe2000001ff00 */
[----:B-1----:R-:W-:Y:S02]  /*2850*/  @P6 HADD2.F32 R80, -RZ, R123.H0_H0 ;  /* 0x2000007bff506230 */ /* 0x002fe40000004100 */
[----:B------:R-:W1:Y:S01]  /*2860*/  F2F.F16.F32 R81, R81 ;  /* 0x0000005100517304 */ /* 0x000e620000200800 */
[----:B------:R-:W-:-:S02]  /*2870*/  @P0 FMUL.FTZ R83, R83, R87 ;  /* 0x0000005753530220 */ /* 0x000fc40000410000 */
[----:B------:R-:W3:Y:S01]  /*2880*/  @P4 LDC R166, c[0x0][0x408] ;  /* 0x00010200ffa64b82 */ /* 0x000ee20000000800 */
[----:B------:R-:W-:-:S04]  /*2890*/  @P6 FMUL.FTZ R162, R169, R80 ;  /* 0x00000050a9a26220 */ /* 0x000fc80000410000 */
[----:B------:R-:W4:Y:S01]  /*28a0*/  F2F.F16.F32 R164, R164 ;  /* 0x000000a400a47304 */ /* 0x000f220000200800 */
[----:B------:R-:W-:Y:S01]  /*28b0*/  @P0 SHF.R.U32.HI R82, RZ, 0x10, R147 ;  /* 0x00000010ff520819 */ /* 0x000fe20000011693 */
[----:B0-----:R-:W-:-:S06]  /*28c0*/  @P0 FMUL.FTZ R83, R83, R146 ;  /* 0x0000009253530220 */ /* 0x001fcc0000410000 */
[----:B------:R-:W0:Y:S01]  /*28d0*/  F2F.F16.F32 R162, R162 ;  /* 0x000000a200a27304 */ /* 0x000e220000200800 */
[----:B------:R-:W-:Y:S02]  /*28e0*/  @P0 HADD2.F32 R82, -RZ, R82.H0_H0 ;  /* 0x20000052ff520230 */ /* 0x000fe40000004100 */
[----:B------:R-:W-:Y:S01]  /*28f0*/  @P3 FMUL.FTZ R146, R76, R87 ;  /* 0x000000574c923220 */ /* 0x000fe20000410000 */
[----:B-1----:R-:W-:-:S04]  /*2900*/  IMAD.WIDE.U32 R80, R81, 0x10000, RZ ;  /* 0x0001000051507825 */ /* 0x002fc800078e00ff */
        /* <DEDUP_REMOVED lines=15> */
[----:B---3--:R-:W-:Y:S01]  /*2a00*/  @P4 FMUL.FTZ R77, R77, R166 ;  /* 0x000000a64d4d4220 */ /* 0x008fe20000410000 */
[----:B------:R-:W-:-:S05]  /*2a10*/  @P6 FMUL.FTZ R78, R78, R87 ;  /* 0x000000574e4e6220 */ /* 0x000fca0000410000 */
[----:B--2---:R-:W0:Y:S01]  /*2a20*/  @P0 LDC R83, c[0x0][0x408] ;  /* 0x00010200ff530b82 */ /* 0x004e220000000800 */
[-CC-:B------:R-:W-:Y:S01]  /*2a30*/  FFMA.FTZ R158, R158, R160.reuse, R161.reuse ;  /* 0x000000a09e9e7223 */ /* 0x180fe200000100a1 */
[----:B------:R-:W-:-:S03]  /*2a40*/  FFMA.FTZ R137, R137, R160, R161 ;  /* 0x000000a089897223 */ /* 0x000fc600000100a1 */
[----:B------:R-:W-:Y:S01]  /*2a50*/  FADD.FTZ R159, R159, -R158 ;  /* 0x8000009e9f9f7221 */ /* 0x000fe20000010000 */
[----:B------:R-:W-:-:S03]  /*2a60*/  FADD.FTZ R81, R156, -R137 ;  /* 0x800000899c517221 */ /* 0x000fc60000010000 */
[C---:B------:R-:W-:Y:S01]  /*2a70*/  FMUL.FTZ R80, R134.reuse, R159 ;  /* 0x0000009f86507220 */ /* 0x040fe20000410000 */
[-CC-:B------:R-:W-:Y:S01]  /*2a80*/  FFMA.FTZ R155, R155, R160.reuse, R161.reuse ;  /* 0x000000a09b9b7223 */ /* 0x180fe200000100a1 */
[----:B------:R-:W-:Y:S01]  /*2a90*/  FMUL.FTZ R81, R134, R81 ;  /* 0x0000005186517220 */ /* 0x000fe20000410000 */
[----:B------:R-:W-:-:S04]  /*2aa0*/  FFMA.FTZ R154, R154, R160, R161 ;  /* 0x000000a09a9a7223 */ /* 0x000fc800000100a1 */
[----:B------:R-:W-:Y:S01]  /*2ab0*/  FADD.FTZ R95, R95, -R154 ;  /* 0x8000009a5f5f7221 */ /* 0x000fe20000010000 */
[----:B------:R-:W-:Y:S01]  /*2ac0*/  MOV R154, RZ ;  /* 0x000000ff009a7202 */ /* 0x000fe20000000f00 */
[----:B------:R-:W-:Y:S01]  /*2ad0*/  IMAD.WIDE.U32 R142, R132, 0x8, R142 ;  /* 0x00000008848e7825 */ /* 0x000fe200078e008e */
[----:B------:R-:W-:Y:S02]  /*2ae0*/  @P3 MOV R135, R144 ;  /* 0x0000009000873202 */ /* 0x000fe40000000f00 */
[----:B------:R-:W-:-:S03]  /*2af0*/  @P4 SHF.R.U64 R76, R144, 0x10, R145 ;  /* 0x00000010904c4819 */ /* 0x000fc60000001291 */
[----:B------:R-:W-:Y:S02]  /*2b00*/  @P3 HADD2.F32 R135, -RZ, R135.H0_H0 ;  /* 0x20000087ff873230 */ /* 0x000fe40000004100 */
[----:B------:R-:W-:-:S03]  /*2b10*/  @P4 HADD2.F32 R76, -RZ, R76.H0_H0 ;  /* 0x2000004cff4c4230 */ /* 0x000fc60000004100 */
[----:B------:R-:W-:Y:S01]  /*2b20*/  @P3 FMUL.FTZ R162, R135, R164 ;  /* 0x000000a487a23220 */ /* 0x000fe20000410000 */
[----:B------:R-:W-:Y:S01]  /*2b30*/  MOV R135, RZ ;  /* 0x000000ff00877202 */ /* 0x000fe20000000f00 */
[----:B------:R-:W-:Y:S01]  /*2b40*/  @P4 FMUL.FTZ R135, R76, R77 ;  /* 0x0000004d4c874220 */ /* 0x000fe20000410000 */
[C---:B------:R-:W-:Y:S02]  /*2b50*/  LOP3.LUT P3, RZ, R157.reuse, 0xff00, RZ, 0xc0, !PT ;  /* 0x0000ff009dff7812 */ /* 0x040fe4000786c0ff */
[----:B------:R-:W-:Y:S01]  /*2b60*/  @P6 MOV R76, R145 ;  /* 0x00000091004c6202 */ /* 0x000fe20000000f00 */
[----:B-1----:R-:W-:Y:S01]  /*2b70*/  @P6 FMUL.FTZ R77, R78, R165 ;  /* 0x000000a54e4d6220 */ /* 0x002fe20000410000 */
[----:B------:R-:W-:-:S03]  /*2b80*/  ISETP.GE.U32.AND P4, PT, R157, 0x1000000, PT ;  /* 0x010000009d00780c */ /* 0x000fc60003f86070 */
[----:B------:R-:W-:Y:S02]  /*2b90*/  @P6 HADD2.F32 R76, -RZ, R76.H0_H0 ;  /* 0x2000004cff4c6230 */ /* 0x000fe40000004100 */
[----:B------:R-:W-:-:S03]  /*2ba0*/  HFMA2 R144, -RZ, RZ, 0, 0 ;  /* 0x00000000ff907431 */ /* 0x000fc600000001ff */
[----:B------:R-:W-:Y:S01]  /*2bb0*/  @P6 FMUL.FTZ R144, R76, R77 ;  /* 0x0000004d4c906220 */ /* 0x000fe20000410000 */
[----:B------:R-:W1:Y:S01]  /*2bc0*/  @P3 LDC R151, c[0x0][0x408] ;  /* 0x00010200ff973b82 */ /* 0x000e620000000800 */
[----:B------:R-:W-:Y:S01]  /*2bd0*/  LOP3.LUT P6, RZ, R157, 0xff0000, RZ, 0xc0, !PT ;  /* 0x00ff00009dff7812 */ /* 0x000fe200078cc0ff */
[----:B------:R-:W-:-:S06]  /*2be0*/  @P0 FMUL.FTZ R76, R80, R87 ;  /* 0x00000057504c0220 */ /* 0x000fcc0000410000 */
[----:B------:R-:W2:Y:S01]  /*2bf0*/  @P4 LDC R157, c[0x0][0x408] ;  /* 0x00010200ff9d4b82 */ /* 0x000ea20000000800 */
[----:B------:R-:W-:Y:S02]  /*2c00*/  @P0 HADD2.F32 R77, -RZ, R124.H0_H0 ;  /* 0x2000007cff4d0230 */ /* 0x000fe40000004100 */
[----:B0-----:R-:W-:-:S05]  /*2c10*/  @P0 FMUL.FTZ R78, R76, R83 ;  /* 0x000000534c4e0220 */ /* 0x001fca0000410000 */
[----:B------:R-:W0:Y:S01]  /*2c20*/  @P6 LDC R137, c[0x0][0x408] ;  /* 0x00010200ff896b82 */ /* 0x000e220000000800 */
[----:B------:R-:W-:Y:S01]  /*2c30*/  FADD.FTZ R83, R136, -R155 ;  /* 0x8000009b88537221 */ /* 0x000fe20000010000 */
[----:B------:R-:W-:Y:S01]  /*2c40*/  @P3 FMUL.FTZ R82, R81, R87 ;  /* 0x0000005751523220 */ /* 0x000fe20000410000 */
[----:B------:R-:W-:Y:S01]  /*2c50*/  MOV R76, RZ ;  /* 0x000000ff004c7202 */ /* 0x000fe20000000f00 */
[----:B------:R-:W-:Y:S01]  /*2c60*/  @P0 FMUL.FTZ R76, R78, R77 ;  /* 0x0000004d4e4c0220 */ /* 0x000fe20000410000 */
[--C-:B------:R-:W-:Y:S02]  /*2c70*/  @P3 HADD2.F32 R77, -RZ, R180.reuse.H0_H0 ;  /* 0x200000b4ff4d3230 */ /* 0x100fe40000004100 */
[----:B------:R-:W-:Y:S01]  /*2c80*/  FMUL.FTZ R83, R134, R83 ;  /* 0x0000005386537220 */ /* 0x000fe20000410000 */
[----:B-1----:R-:W-:Y:S01]  /*2c90*/  @P3 FMUL.FTZ R82, R82, R151 ;  /* 0x0000009752523220 */ /* 0x002fe20000410000 */
[----:B------:R-:W-:Y:S02]  /*2ca0*/  HFMA2 R78, -RZ, RZ, 0, 0 ;  /* 0x00000000ff4e7431 */ /* 0x000fe400000001ff */
[----:B------:R-:W-:Y:S01]  /*2cb0*/  @P4 FMUL.FTZ R136, R83, R87 ;  /* 0x0000005753884220 */ /* 0x000fe20000410000 */
[----:B------:R-:W1:Y:S01]  /*2cc0*/  @P3 LDC R156, c[0x0][0x408] ;  /* 0x00010200ff9c3b82 */ /* 0x000e620000000800 */
[----:B------:R-:W-:Y:S01]  /*2cd0*/  @P3 FMUL.FTZ R78, R82, R77 ;  /* 0x0000004d524e3220 */ /* 0x000fe20000410000 */
[----:B------:R-:W-:Y:S01]  /*2ce0*/  FMUL.FTZ R82, R134, R95 ;  /* 0x0000005f86527220 */ /* 0x000fe20000410000 */
[----:B------:R-:W-:-:S02]  /*2cf0*/  @P4 HADD2.F32 R77, -RZ, R180.H1_H1 ;  /* 0x300000b4ff4d4230 */ /* 0x000fc40000004100 */
[----:B--2---:R-:W-:Y:S01]  /*2d00*/  @P4 FMUL.FTZ R150, R136, R157 ;  /* 0x0000009d88964220 */ /* 0x004fe20000410000 */
[----:B------:R-:W-:Y:S01]  /*2d10*/  @P6 FMUL.FTZ R136, R82, R87 ;  /* 0x0000005752886220 */ /* 0x000fe20000410000 */
[----:B------:R2:W-:Y:S02]  /*2d20*/  F2F.F16.F32 R155, R76 ;  /* 0x0000004c009b7304 */ /* 0x0005e40000200800 */
[----:B------:R-:W-:Y:S01]  /*2d30*/  @P4 FMUL.FTZ R154, R150, R77 ;  /* 0x0000004d969a4220 */ /* 0x000fe20000410000 */
[----:B------:R-:W-:Y:S02]  /*2d40*/  HFMA2 R95, -RZ, RZ, 0, 0 ;  /* 0x00000000ff5f7431 */ /* 0x000fe400000001ff */
[----:B0-----:R-:W-:Y:S01]  /*2d50*/  @P6 FMUL.FTZ R137, R136, R137 ;  /* 0x0000008988896220 */ /* 0x001fe20000410000 */
[----:B--2---:R-:W-:Y:S02]  /*2d60*/  @P6 HADD2.F32 R76, -RZ, R125.H0_H0 ;  /* 0x2000007dff4c6230 */ /* 0x004fe40000004100 */
[----:B------:R-:W0:Y:S03]  /*2d70*/  F2F.F16.F32 R78, R78 ;  /* 0x0000004e004e7304 */ /* 0x000e260000200800 */
[----:B------:R-:W-:-:S05]  /*2d80*/  @P6 FMUL.FTZ R95, R137, R76 ;  /* 0x0000004c895f6220 */ /* 0x000fca0000410000 */
[----:B------:R-:W2:Y:S08]  /*2d90*/  F2F.F16.F32 R154, R154 ;  /* 0x0000009a009a7304 */ /* 0x000eb00000200800 */
[----:B------:R-:W3:Y:S01]  /*2da0*/  F2F.F16.F32 R95, R95 ;  /* 0x0000005f005f7304 */ /* 0x000ee20000200800 */
        /* <DEDUP_REMOVED lines=10> */
[----:B------:R-:W3:Y:S01]  /*2e50*/  LDG.E.64 R142, desc[UR4][R142.64] ;  /* 0x000000048e8e7981 */ /* 0x000ee2000c1e1b00 */
[----:B------:R-:W-:Y:S01]  /*2e60*/  @P5 SHF.R.U32.HI R78, RZ, 0x10, R145 ;  /* 0x00000010ff4e5819 */ /* 0x000fe20000011691 */
[----:B------:R-:W-:Y:S01]  /*2e70*/  @P5 FMUL.FTZ R79, R79, R87 ;  /* 0x000000574f4f5220 */ /* 0x000fe20000410000 */
[----:B------:R-:W1:Y:S03]  /*2e80*/  @P6 LDC R155, c[0x0][0x408] ;  /* 0x00010200ff9b6b82 */ /* 0x000e660000000800 */
[----:B------:R-:W-:-:S02]  /*2e90*/  @P5 HADD2.F32 R78, -RZ, R78.H0_H0 ;  /* 0x2000004eff4e5230 */ /* 0x000fc40000004100 */
[----:B--2---:R-:W-:Y:S01]  /*2ea0*/  @P0 FMUL.FTZ R80, R80, R87 ;  /* 0x0000005750500220 */ /* 0x004fe20000410000 */
[----:B----4-:R-:W-:Y:S01]  /*2eb0*/  @P0 MOV R76, R146 ;  /* 0x00000092004c0202 */ /* 0x010fe20000000f00 */
[----:B0-----:R-:W-:Y:S01]  /*2ec0*/  @P5 FMUL.FTZ R79, R79, R154 ;  /* 0x0000009a4f4f5220 */ /* 0x001fe20000410000 */
[----:B------:R-:W-:Y:S01]  /*2ed0*/  MOV R95, RZ ;  /* 0x000000ff005f7202 */ /* 0x000fe20000000f00 */
[----:B---3--:R-:W-:Y:S02]  /*2ee0*/  @P0 FMUL.FTZ R77, R80, R133 ;  /* 0x00000085504d0220 */ /* 0x008fe40000410000 */
[----:B------:R-:W-:Y:S02]  /*2ef0*/  @P0 HADD2.F32 R76, -RZ, R76.H0_H0 ;  /* 0x2000004cff4c0230 */ /* 0x000fe40000004100 */
[----:B------:R-:W-:Y:S01]  /*2f00*/  @P5 FMUL.FTZ R95, R78, R79 ;  /* 0x0000004f4e5f5220 */ /* 0x000fe20000410000 */
[----:B------:R-:W-:Y:S02]  /*2f10*/  CS2R R136, SRZ ;  /* 0x0000000000887805 */ /* 0x000fe4000001ff00 */
[----:B------:R-:W-:Y:S01]  /*2f20*/  LOP3.LUT P5, RZ, R93, 0xff, RZ, 0xc0, !PT ;  /* 0x000000ff5dff7812 */ /* 0x000fe200078ac0ff */
[----:B------:R-:W-:Y:S01]  /*2f30*/  @P0 FMUL.FTZ R136, R76, R77 ;  /* 0x0000004d4c880220 */ /* 0x000fe20000410000 */
[----:B------:R-:W-:Y:S01]  /*2f40*/  @P3 SHF.R.U64 R76, R146, 0x10, R147 ;  /* 0x00000010924c3819 */ /* 0x000fe20000001293 */
[----:B------:R-:W-:Y:S01]  /*2f50*/  @P3 FMUL.FTZ R81, R81, R87 ;  /* 0x0000005751513220 */ /* 0x000fe20000410000 */
[----:B------:R-:W-:-:S03]  /*2f60*/  LOP3.LUT P0, RZ, R93, 0xff00, RZ, 0xc0, !PT ;  /* 0x0000ff005dff7812 */ /* 0x000fc6000780c0ff */
[----:B------:R-:W-:Y:S02]  /*2f70*/  @P3 HADD2.F32 R76, -RZ, R76.H0_H0 ;  /* 0x2000004cff4c3230 */ /* 0x000fe40000004100 */
[----:B-1----:R-:W-:Y:S01]  /*2f80*/  @P3 FMUL.FTZ R81, R81, R156 ;  /* 0x0000009c51513220 */ /* 0x002fe20000410000 */
[----:B------:R-:W-:Y:S01]  /*2f90*/  @P6 MOV R77, R147 ;  /* 0x00000093004d6202 */ /* 0x000fe20000000f00 */
[----:B------:R-:W-:Y:S02]  /*2fa0*/  @P6 FMUL.FTZ R82, R82, R87 ;  /* 0x0000005752526220 */ /* 0x000fe40000410000 */
[----:B------:R-:W-:Y:S01]  /*2fb0*/  @P3 FMUL.FTZ R137, R76, R81 ;  /* 0x000000514c893220 */ /* 0x000fe20000410000 */
[----:B------:R-:W0:Y:S01]  /*2fc0*/  @P5 LDC R133, c[0x0][0x408] ;  /* 0x00010200ff855b82 */ /* 0x000e220000000800 */
[----:B------:R-:W-:Y:S01]  /*2fd0*/  LOP3.LUT P3, RZ, R93, 0xff0000, RZ, 0xc0, !PT ;  /* 0x00ff00005dff7812 */ /* 0x000fe2000786c0ff */
[----:B------:R-:W-:Y:S01]  /*2fe0*/  FFMA.FTZ R89, R89, R160, R161 ;  /* 0x000000a059597223 */ /* 0x000fe200000100a1 */
[----:B------:R-:W-:-:S02]  /*2ff0*/  @P6 HADD2.F32 R77, -RZ, R77.H0_H0 ;  /* 0x2000004dff4d6230 */ /* 0x000fc40000004100 */
[----:B------:R-:W-:Y:S01]  /*3000*/  @P6 FMUL.FTZ R82, R82, R155 ;  /* 0x0000009b52526220 */ /* 0x000fe20000410000 */
[----:B------:R-:W-:Y:S02]  /*3010*/  HFMA2 R146, -RZ, RZ, 0, 0 ;  /* 0x00000000ff927431 */ /* 0x000fe400000001ff */
[----:B------:R-:W-:Y:S01]  /*3020*/  FADD.FTZ R79, R88, -R89 ;  /* 0x80000059584f7221 */ /* 0x000fe20000010000 */
[----:B------:R-:W-:Y:S01]  /*3030*/  @P6 FMUL.FTZ R146, R77, R82 ;  /* 0x000000524d926220 */ /* 0x000fe20000410000 */
[----:B------:R-:W1:Y:S01]  /*3040*/  @P0 LDC R89, c[0x0][0x408] ;  /* 0x00010200ff590b82 */ /* 0x000e620000000800 */
[----:B------:R-:W-:Y:S01]  /*3050*/  FFMA.FTZ R77, R94, R160, R161 ;  /* 0x000000a05e4d7223 */ /* 0x000fe200000100a1 */
[----:B------:R-:W-:-:S03]  /*3060*/  FMUL.FTZ R79, R134, R79 ;  /* 0x0000004f864f7220 */ /* 0x000fc60000410000 */
[----:B------:R-:W-:Y:S01]  /*3070*/  FADD.FTZ R77, R92, -R77 ;  /* 0x8000004d5c4d7221 */ /* 0x000fe20000010000 */
[----:B------:R-:W-:Y:S02]  /*3080*/  ISETP.GE.U32.AND P6, PT, R93, 0x1000000, PT ;  /* 0x010000005d00780c */ /* 0x000fe40003fc6070 */
[----:B------:R-:W2:Y:S01]  /*3090*/  @P3 LDC R92, c[0x0][0x408] ;  /* 0x00010200ff5c3b82 */ /* 0x000ea20000000800 */
[-C--:B------:R-:W-:Y:S01]  /*30a0*/  FFMA.FTZ R91, R91, R160.reuse, R161 ;  /* 0x000000a05b5b7223 */ /* 0x080fe200000100a1 */
[----:B------:R-:W-:Y:S01]  /*30b0*/  FMUL.FTZ R76, R134, R77 ;  /* 0x0000004d864c7220 */ /* 0x000fe20000410000 */
[-C--:B------:R-:W-:Y:S02]  /*30c0*/  FMUL.FTZ R77, R79, R87.reuse ;  /* 0x000000574f4d7220 */ /* 0x080fe40000410000 */
[----:B------:R-:W-:Y:S01]  /*30d0*/  FADD.FTZ R91, R86, -R91 ;  /* 0x8000005b565b7221 */ /* 0x000fe20000010000 */
[----:B------:R-:W-:Y:S01]  /*30e0*/  @P5 FMUL.FTZ R82, R76, R87 ;  /* 0x000000574c525220 */ /* 0x000fe20000410000 */
[----:B------:R-:W-:Y:S01]  /*30f0*/  FFMA.FTZ R90, R90, R160, R161 ;  /* 0x000000a05a5a7223 */ /* 0x000fe200000100a1 */
[----:B------:R-:W-:Y:S01]  /*3100*/  FMUL.FTZ R145, R77, UR14 ;  /* 0x0000000e4d917c20 */ /* 0x000fe20008410000 */
[----:B------:R-:W-:-:S02]  /*3110*/  @P5 HADD2.F32 R78, -RZ, R126.H0_H0 ;  /* 0x2000007eff4e5230 */ /* 0x000fc40000004100 */
[----:B------:R-:W-:Y:S01]  /*3120*/  FMUL.FTZ R77, R134, R91 ;  /* 0x0000005b864d7220 */ /* 0x000fe20000410000 */
[----:B0-----:R-:W-:Y:S01]  /*3130*/  @P5 FMUL.FTZ R133, R82, R133 ;  /* 0x0000008552855220 */ /* 0x001fe20000410000 */
[----:B------:R-:W-:Y:S01]  /*3140*/  FADD.FTZ R85, R85, -R90 ;  /* 0x8000005a55557221 */ /* 0x000fe20000010000 */
[----:B------:R-:W-:Y:S02]  /*3150*/  HFMA2 R80, -RZ, RZ, 0, 0 ;  /* 0x00000000ff507431 */ /* 0x000fe400000001ff */
[----:B------:R-:W-:Y:S01]  /*3160*/  @P0 FMUL.FTZ R86, R77, R87 ;  /* 0x000000574d560220 */ /* 0x000fe20000410000 */
[--C-:B------:R-:W-:Y:S02]  /*3170*/  @P6 HADD2.F32 R81, -RZ, R179.reuse.H1_H1 ;  /* 0x300000b3ff516230 */ /* 0x100fe40000004100 */
[----:B------:R-:W-:Y:S01]  /*3180*/  @P5 FMUL.FTZ R80, R133, R78 ;  /* 0x0000004e85505220 */ /* 0x000fe20000410000 */
[----:B------:R-:W-:Y:S01]  /*3190*/  FMUL.FTZ R78, R134, R85 ;  /* 0x00000055864e7220 */ /* 0x000fe20000410000 */
[----:B------:R-:W-:-:S02]  /*31a0*/  @P0 HADD2.F32 R82, -RZ, R179.H0_H0 ;  /* 0x200000b3ff520230 */ /* 0x000fc40000004100 */
[----:B-1----:R-:W-:Y:S01]  /*31b0*/  @P0 FMUL.FTZ R89, R86, R89 ;  /* 0x0000005956590220 */ /* 0x002fe20000410000 */
[----:B------:R-:W-:Y:S01]  /*31c0*/  MOV R88, RZ ;  /* 0x000000ff00587202 */ /* 0x000fe20000000f00 */
[----:B------:R-:W-:Y:S01]  /*31d0*/  @P6 FMUL.FTZ R88, R145, R81 ;  /* 0x0000005191586220 */ /* 0x000fe20000410000 */
[----:B------:R-:W-:Y:S01]  /*31e0*/  @P3 FMUL.FTZ R85, R78, R87 ;  /* 0x000000574e553220 */ /* 0x000fe20000410000 */
[----:B------:R-:W-:Y:S01]  /*31f0*/  MOV R81, RZ ;  /* 0x000000ff00517202 */ /* 0x000fe20000000f00 */
[----:B------:R-:W-:Y:S01]  /*3200*/  @P0 FMUL.FTZ R81, R89, R82 ;  /* 0x0000005259510220 */ /* 0x000fe20000410000 */
[----:B------:R-:W-:Y:S02]  /*3210*/  @P3 HADD2.F32 R82, -RZ, R127.H0_H0 ;  /* 0x2000007fff523230 */ /* 0x000fe40000004100 */
[----:B--2---:R-:W-:Y:S01]  /*3220*/  @P3 FMUL.FTZ R85, R85, R92 ;  /* 0x0000005c55553220 */ /* 0x004fe20000410000 */
[----:B------:R-:W-:Y:S01]  /*3230*/  HFMA2 R86, -RZ, RZ, 0, 0 ;  /* 0x00000000ff567431 */ /* 0x000fe200000001ff */
[----:B------:R-:W-:Y:S01]  /*3240*/  F2F.F16.F32 R88, R88 ;  /* 0x0000005800587304 */ /* 0x000fe20000200800 */
[----:B------:R-:W0:Y:S01]  /*3250*/  @P4 LDC R90, c[0x0][0x408] ;  /* 0x00010200ff5a4b82 */ /* 0x000e220000000800 */
[----:B------:R-:W-:-:S06]  /*3260*/  @P3 FMUL.FTZ R86, R85, R82 ;  /* 0x0000005255563220 */ /* 0x000fcc0000410000 */
[----:B------:R-:W1:Y:S01]  /*3270*/  F2F.F16.F32 R81, R81 ;  /* 0x0000005100517304 */ /* 0x000e620000200800 */
[----:B------:R-:W-:Y:S01]  /*3280*/  IMAD.WIDE.U32 R138, R132, 0x10, R138 ;  /* 0x00000010848a7825 */ /* 0x000fe200078e008a */
[----:B------:R-:W2:Y:S06]  /*3290*/  @P0 LDC R134, c[0x0][0x408] ;  /* 0x00010200ff860b82 */ /* 0x000eac0000000800 */
[----:B------:R1:W3:Y:S08]  /*32a0*/  F2F.F16.F32 R91, R80 ;  /* 0x00000050005b7304 */ /* 0x0002f00000200800 */
[----:B------:R-:W4:Y:S01]  /*32b0*/  F2F.F16.F32 R86, R86 ;  /* 0x0000005600567304 */ /* 0x000f220000200800 */
[----:B-1----:R-:W-:Y:S01]  /*32c0*/  IMAD.WIDE.U32 R80, R81, 0x10000, RZ ;  /* 0x0001000051507825 */ /* 0x002fe200078e00ff */
[----:B------:R-:W-:-:S02]  /*32d0*/  @P4 SHF.R.U32.HI R82, RZ, 0x10, R147 ;  /* 0x00000010ff524819 */ /* 0x000fc40000011693 */
[----:B------:R-:W-:Y:S01]  /*32e0*/  SHF.L.U32 R89, R88, 0x10, RZ ;  /* 0x0000001058597819 */ /* 0x000fe200000006ff */
[----:B------:R-:W-:Y:S01]  /*32f0*/  IMAD.WIDE.U32 R132, R132, 0x8, R140 ;  /* 0x0000000884847825 */ /* 0x000fe200078e008c */
[----:B------:R-:W1:Y:S01]  /*3300*/  @P5 LDC R147, c[0x0][0x408] ;  /* 0x00010200ff935b82 */ /* 0x000e620000000800 */
[----:B---3--:R-:W-:-:S07]  /*3310*/  LOP3.LUT R80, R80, R91, RZ, 0xfc, !PT ;  /* 0x0000005b50507212 */ /* 0x008fce00078efcff */
[----:B------:R-:W3:Y:S01]  /*3320*/  @P3 LDC R141, c[0x0][0x408] ;  /* 0x00010200ff8d3b82 */ /* 0x000ee20000000800 */
[----:B----4-:R-:W-:Y:S01]  /*3330*/  LOP3.LUT R81, R81, R89, R86, 0xfe, !PT ;  /* 0x0000005951517212 */ /* 0x010fe200078efe56 */
[----:B------:R3:W-:Y:S01]  /*3340*/  STG.E.128 desc[UR4][R138.64], R76 ;  /* 0x0000004c8a007986 */ /* 0x0007e2000c101d04 */
[----:B------:R-:W-:-:S03]  /*3350*/  @P4 FMUL.FTZ R83, R83, R87 ;  /* 0x0000005753534220 */ /* 0x000fc60000410000 */
[----:B------:R4:W-:Y:S01]  /*3360*/  STG.E.64 desc[UR4][R132.64], R80 ;  /* 0x0000005084007986 */ /* 0x0009e2000c101b04 */
[----:B------:R-:W-:Y:S02]  /*3370*/  @P4 HADD2.F32 R82, -RZ, R82.H0_H0 ;  /* 0x20000052ff524230 */ /* 0x000fe40000004100 */
[----:B0-----:R-:W-:Y:S01]  /*3380*/  @P4 FMUL.FTZ R85, R83, R90 ;  /* 0x0000005a53554220 */ /* 0x001fe20000410000 */
[----:B------:R-:W-:Y:S01]  /*3390*/  MOV R83, RZ ;  /* 0x000000ff00537202 */ /* 0x000fe20000000f00 */
[----:B------:R-:W-:Y:S02]  /*33a0*/  @P3 FMUL.FTZ R92, R78, R87 ;  /* 0x000000574e5c3220 */ /* 0x000fe40000410000 */
[----:B------:R-:W-:Y:S01]  /*33b0*/  @P4 FMUL.FTZ R83, R82, R85 ;  /* 0x0000005552534220 */ /* 0x000fe20000410000 */
[-C--:B------:R-:W-:Y:S01]  /*33c0*/  @P5 FMUL.FTZ R82, R76, R87.reuse ;  /* 0x000000574c525220 */ /* 0x080fe20000410000 */
[----:B------:R-:W-:-:S03]  /*33d0*/  @P0 FMUL.FTZ R85, R77, R87 ;  /* 0x000000574d550220 */ /* 0x000fc60000410000 */
[----:B-1----:R-:W-:Y:S01]  /*33e0*/  @P5 FMUL.FTZ R88, R82, R147 ;  /* 0x0000009352585220 */ /* 0x002fe20000410000 */
[----:B--2---:R-:W-:Y:S01]  /*33f0*/  @P0 FMUL.FTZ R91, R85, R134 ;  /* 0x00000086555b0220 */ /* 0x004fe20000410000 */
[----:B------:R-:W-:Y:S01]  /*3400*/  HFMA2 R82, -RZ, RZ, 0, 0 ;  /* 0x00000000ff527431 */ /* 0x000fe200000001ff */
[----:B------:R-:W-:Y:S01]  /*3410*/  MOV R85, RZ ;  /* 0x000000ff00557202 */ /* 0x000fe20000000f00 */
[----:B------:R-:W-:Y:S02]  /*3420*/  HFMA2 R86, -RZ, RZ, 0, 0 ;  /* 0x00000000ff567431 */ /* 0x000fe400000001ff */
[----:B---3--:R-:W-:Y:S01]  /*3430*/  @P3 FMUL.FTZ R77, R92, R141 ;  /* 0x0000008d5c4d3220 */ /* 0x008fe20000410000 */
[----:B------:R-:W-:Y:S02]  /*3440*/  MOV R89, RZ ;  /* 0x000000ff00597202 */ /* 0x000fe40000000f00 */
[----:B------:R-:W-:Y:S02]  /*3450*/  @P5 MOV R87, R142 ;  /* 0x0000008e00575202 */ /* 0x000fe40000000f00 */
[----:B------:R-:W-:-:S02]  /*3460*/  @P0 SHF.R.U64 R94, R142, 0x10, R143 ;  /* 0x000000108e5e0819 */ /* 0x000fc4000000128f */
[----:B------:R-:W-:Y:S02]  /*3470*/  @P3 MOV R90, R143 ;  /* 0x0000008f005a3202 */ /* 0x000fe40000000f00 */
[----:B------:R-:W-:Y:S01]  /*3480*/  @P6 SHF.R.U32.HI R93, RZ, 0x10, R143 ;  /* 0x00000010ff5d6819 */ /* 0x000fe2000001168f */
[----:B------:R-:W-:Y:S02]  /*3490*/  @P5 HADD2.F32 R87, -RZ, R87.H0_H0 ;  /* 0x20000057ff575230 */ /* 0x000fe40000004100 */
[----:B------:R-:W-:Y:S02]  /*34a0*/  @P0 HADD2.F32 R76, -RZ, R94.H0_H0 ;  /* 0x2000005eff4c0230 */ /* 0x000fe40000004100 */
[----:B------:R-:W-:Y:S02]  /*34b0*/  @P6 HADD2.F32 R78, -RZ, R93.H0_H0 ;  /* 0x2000005dff4e6230 */ /* 0x000fe40000004100 */
[----:B------:R-:W-:Y:S02]  /*34c0*/  @P3 HADD2.F32 R90, -RZ, R90.H0_H0 ;  /* 0x2000005aff5a3230 */ /* 0x000fe40000004100 */
[----:B------:R-:W-:Y:S01]  /*34d0*/  @P5 FMUL.FTZ R82, R87, R88 ;  /* 0x0000005857525220 */ /* 0x000fe20000410000 */
[----:B------:R-:W-:Y:S01]  /*34e0*/  @P0 FMUL.FTZ R85, R76, R91 ;  /* 0x0000005b4c550220 */ /* 0x000fe20000410000 */
[----:B------:R-:W-:Y:S01]  /*34f0*/  @P6 FMUL.FTZ R89, R145, R78 ;  /* 0x0000004e91596220 */ /* 0x000fe20000410000 */
[----:B------:R-:W-:Y:S01]  /*3500*/  @P3 FMUL.FTZ R86, R90, R77 ;  /* 0x0000004d5a563220 */ /* 0x000fe20000410000 */
[----:B----4-:R-:W-:Y:S06]  /*3510*/  BRA `(.L_x_7399) ;  /* 0x0000004000507947 */ /* 0x010fec0003800000 */
.L_x_7398:
[----:B------:R-:W0:Y:S02]  /*3520*/  LDC.64 R82, c[0x0][0x390] ;  /* 0x0000e400ff527b82 */ /* 0x000e240000000a00 */
[----:B0-----:R-:W-:-:S06]  /*3530*/  IMAD.WIDE.U32 R138, R147, 0x8, R82 ;  /* 0x00000008938a7825 */ /* 0x001fcc00078e0052 */
[----:B------:R-:W2:Y:S01]  /*3540*/  LDG.E.64 R138, desc[UR4][R138.64] ;  /* 0x000000048a8a7981 */ /* 0x000ea2000c1e1b00 */
[-CC-:B------:R-:W-:Y:S01]  /*3550*/  FFMA.FTZ R174, R174, R160.reuse, R161.reuse ;  /* 0x000000a0aeae7223 */ /* 0x180fe200000100a1 */
[-CC-:B------:R-:W-:Y:S01]  /*3560*/  FFMA.FTZ R77, R146, R160.reuse, R161.reuse ;  /* 0x000000a0924d7223 */ /* 0x180fe200000100a1 */
[-C--:B------:R-:W-:Y:S01]  /*3570*/  FFMA.FTZ R184, R184, R160.reuse, R161 ;  /* 0x000000a0b8b87223 */ /* 0x080fe200000100a1 */
[----:B-----5:R-:W-:Y:S01]  /*3580*/  LOP3.LUT P5, RZ, R141, 0xff00, RZ, 0xc0, !PT ;  /* 0x0000ff008dff7812 */ /* 0x020fe200078ac0ff */
[----:B------:R-:W-:Y:S01]  /*3590*/  FADD.FTZ R171, R171, -R174 ;  /* 0x800000aeabab7221 */ /* 0x000fe20000010000 */
[----:B------:R-:W-:Y:S01]  /*35a0*/  FADD.FTZ R79, R144, -R77 ;  /* 0x8000004d904f7221 */ /* 0x000fe20000010000 */
[----:B------:R-:W-:Y:S01]  /*35b0*/  ISETP.GE.U32.AND P4, PT, R141, 0x1000000, PT ;  /* 0x010000008d00780c */ /* 0x000fe20003f86070 */
[----:B------:R-:W-:Y:S01]  /*35c0*/  FADD.FTZ R145, R145, -R184 ;  /* 0x800000b891917221 */ /* 0x000fe20000010000 */
[----:B------:R-:W-:Y:S01]  /*35d0*/  FMUL.FTZ R76, R134, R171 ;  /* 0x000000ab864c7220 */ /* 0x000fe20000410000 */
[C---:B------:R-:W-:Y:S01]  /*35e0*/  LOP3.LUT P6, RZ, R141.reuse, 0xff0000, RZ, 0xc0, !PT ;  /* 0x00ff00008dff7812 */ /* 0x040fe200078cc0ff */
        /* <DEDUP_REMOVED lines=8> */
[C---:B------:R-:W-:Y:S01]  /*3670*/  FMUL.FTZ R144, R87.reuse, R144 ;  /* 0x0000009057907220 */ /* 0x040fe20000410000 */
[--C-:B------:R-:W-:Y:S01]  /*3680*/  @P5 HADD2.F32 R78, -RZ, R183.reuse.H0_H0 ;  /* 0x200000b7ff4e5230 */ /* 0x100fe20000004100 */
[----:B------:R-:W-:Y:S01]  /*3690*/  CS2R R142, SRZ ;  /* 0x00000000008e7805 */ /* 0x000fe2000001ff00 */
[----:B------:R-:W-:Y:S01]  /*36a0*/  FMUL.FTZ R76, R87, R76 ;  /* 0x0000004c574c7220 */ /* 0x000fe20000410000 */
[----:B------:R-:W-:Y:S02]  /*36b0*/  @P4 HADD2.F32 R81, -RZ, R183.H1_H1 ;  /* 0x300000b7ff514230 */ /* 0x000fe40000004100 */
[----:B------:R-:W-:Y:S01]  /*36c0*/  FMUL.FTZ R144, R144, UR14 ;  /* 0x0000000e90907c20 */ /* 0x000fe20008410000 */
[----:B------:R-:W-:Y:S01]  /*36d0*/  @P5 FMUL.FTZ R77, R187, R78 ;  /* 0x0000004ebb4d5220 */ /* 0x000fe20000410000 */
[----:B------:R-:W-:Y:S01]  /*36e0*/  FMUL.FTZ R146, R76, UR14 ;  /* 0x0000000e4c927c20 */ /* 0x000fe20008410000 */
[----:B------:R-:W-:Y:S01]  /*36f0*/  FMUL.FTZ R76, R134, R185 ;  /* 0x000000b9864c7220 */ /* 0x000fe20000410000 */
[----:B------:R-:W-:-:S02]  /*3700*/  @P6 HADD2.F32 R79, -RZ, R119.H0_H0 ;  /* 0x20000077ff4f6230 */ /* 0x000fc40000004100 */
[----:B------:R-:W-:Y:S01]  /*3710*/  @P4 FMUL.FTZ R143, R144, R81 ;  /* 0x00000051908f4220 */ /* 0x000fe20000410000 */
[----:B------:R-:W-:Y:S02]  /*3720*/  @P3 HADD2.F32 R140, -RZ, R118.H0_H0 ;  /* 0x20000076ff8c3230 */ /* 0x000fe40000004100 */
[----:B------:R-:W-:Y:S01]  /*3730*/  FMUL.FTZ R76, R87, R76 ;  /* 0x0000004c574c7220 */ /* 0x000fe20000410000 */
[----:B------:R-:W0:Y:S01]  /*3740*/  LDC.64 R80, c[0x0][0x468] ;  /* 0x00011a00ff507b82 */ /* 0x000e220000000a00 */
[----:B------:R-:W-:Y:S01]  /*3750*/  MOV R78, RZ ;  /* 0x000000ff004e7202 */ /* 0x000fe20000000f00 */
[----:B------:R-:W-:Y:S01]  /*3760*/  @P6 FMUL.FTZ R78, R146, R79 ;  /* 0x0000004f924e6220 */ /* 0x000fe20000410000 */
[----:B------:R-:W-:Y:S01]  /*3770*/  FMUL.FTZ R149, R76, UR14 ;  /* 0x0000000e4c957c20 */ /* 0x000fe20008410000 */
[----:B------:R-:W1:Y:S01]  /*3780*/  F2F.F16.F32 R77, R77 ;  /* 0x0000004d004d7304 */ /* 0x000e620000200800 */
[----:B------:R-:W-:Y:S02]  /*3790*/  FFMA.FTZ R178, R178, R160, R161 ;  /* 0x000000a0b2b27223 */ /* 0x000fe400000100a1 */
[----:B------:R-:W-:-:S05]  /*37a0*/  @P3 FMUL.FTZ R142, R149, R140 ;  /* 0x0000008c958e3220 */ /* 0x000fca0000410000 */
        /* <DEDUP_REMOVED lines=11> */
[----:B------:R-:W-:Y:S01]  /*3860*/  FADD.FTZ R173, R173, -R178 ;  /* 0x800000b2adad7221 */ /* 0x000fe20000010000 */
[----:B------:R-:W-:Y:S02]  /*3870*/  HFMA2 R171, -RZ, RZ, 0, 0 ;  /* 0x00000000ffab7431 */ /* 0x000fe400000001ff */
[-CC-:B------:R-:W-:Y:S01]  /*3880*/  FFMA.FTZ R147, R152, R160.reuse, R161.reuse ;  /* 0x000000a098937223 */ /* 0x180fe200000100a1 */
[----:B------:R-:W-:Y:S01]  /*3890*/  LOP3.LUT P0, RZ, R175, 0xff00, RZ, 0xc0, !PT ;  /* 0x0000ff00afff7812 */ /* 0x000fe2000780c0ff */
[----:B------:R-:W-:Y:S01]  /*38a0*/  FFMA.FTZ R172, R172, R160, R161 ;  /* 0x000000a0acac7223 */ /* 0x000fe200000100a1 */
[----:B------:R-:W-:Y:S01]  /*38b0*/  MOV R174, RZ ;  /* 0x000000ff00ae7202 */ /* 0x000fe20000000f00 */
[----:B------:R-:W-:Y:S01]  /*38c0*/  FADD.FTZ R147, R150, -R147 ;  /* 0x8000009396937221 */ /* 0x000fe20000010000 */
[----:B------:R-:W-:-:S02]  /*38d0*/  HFMA2 R148, -RZ, RZ, 0, 0 ;  /* 0x00000000ff947431 */ /* 0x000fc400000001ff */
[----:B------:R-:W-:Y:S01]  /*38e0*/  FADD.FTZ R151, R151, -R172 ;  /* 0x800000ac97977221 */ /* 0x000fe20000010000 */
[----:B------:R-:W-:Y:S01]  /*38f0*/  FFMA.FTZ R176, R176, R160, R161 ;  /* 0x000000a0b0b07223 */ /* 0x000fe200000100a1 */
[----:B0-----:R-:W-:-:S03]  /*3900*/  MOV R140, RZ ;  /* 0x000000ff008c7202 */ /* 0x001fc60000000f00 */
[----:B------:R-:W-:Y:S01]  /*3910*/  FADD.FTZ R177, R177, -R176 ;  /* 0x800000b0b1b17221 */ /* 0x000fe20000010000 */
[----:B--2---:R-:W-:Y:S02]  /*3920*/  @P5 SHF.R.U64 R145, R138, 0x10, R139 ;  /* 0x000000108a915819 */ /* 0x004fe4000000128b */
[----:B------:R-:W-:Y:S02]  /*3930*/  @P6 MOV R143, R139 ;  /* 0x0000008b008f6202 */ /* 0x000fe40000000f00 */
[----:B------:R-:W-:Y:S01]  /*3940*/  @P3 MOV R142, R138 ;  /* 0x0000008a008e3202 */ /* 0x000fe20000000f00 */
[----:B------:R-:W-:Y:S02]  /*3950*/  @P5 HADD2.F32 R78, -RZ, R145.H0_H0 ;  /* 0x20000091ff4e5230 */ /* 0x000fe40000004100 */
[----:B------:R-:W-:Y:S02]  /*3960*/  HFMA2 R145, -RZ, RZ, 0, 0 ;  /* 0x00000000ff917431 */ /* 0x000fe400000001ff */
[----:B------:R-:W-:-:S02]  /*3970*/  @P6 HADD2.F32 R79, -RZ, R143.H0_H0 ;  /* 0x2000008fff4f6230 */ /* 0x000fc40000004100 */
[----:B------:R-:W-:Y:S02]  /*3980*/  @P3 HADD2.F32 R138, -RZ, R142.H0_H0 ;  /* 0x2000008eff8a3230 */ /* 0x000fe40000004100 */
[----:B------:R-:W-:Y:S01]  /*3990*/  @P5 FMUL.FTZ R171, R187, R78 ;  /* 0x0000004ebbab5220 */ /* 0x000fe20000410000 */
[----:B------:R-:W-:Y:S01]  /*39a0*/  FMUL.FTZ R78, R134, R173 ;  /* 0x000000ad864e7220 */ /* 0x000fe20000410000 */
[C---:B------:R-:W-:Y:S01]  /*39b0*/  LOP3.LUT P5, RZ, R175.reuse, 0xff0000, RZ, 0xc0, !PT ;  /* 0x00ff0000afff7812 */ /* 0x040fe200078ac0ff */
[----:B------:R-:W-:Y:S01]  /*39c0*/  @P6 FMUL.FTZ R174, R146, R79 ;  /* 0x0000004f92ae6220 */ /* 0x000fe20000410000 */
[----:B------:R-:W-:Y:S01]  /*39d0*/  ISETP.GE.U32.AND P6, PT, R175, 0x1000000, PT ;  /* 0x01000000af00780c */ /* 0x000fe20003fc6070 */
[----:B------:R-:W-:Y:S01]  /*39e0*/  FMUL.FTZ R78, R87, R78 ;  /* 0x0000004e574e7220 */ /* 0x000fe20000410000 */
[----:B------:R-:W-:Y:S01]  /*39f0*/  @P3 FMUL.FTZ R148, R149, R138 ;  /* 0x0000008a95943220 */ /* 0x000fe20000410000 */
[----:B------:R-:W-:Y:S01]  /*3a00*/  LOP3.LUT P3, RZ, R175, 0xff, RZ, 0xc0, !PT ;  /* 0x000000ffafff7812 */ /* 0x000fe2000786c0ff */
[----:B------:R-:W-:-:S02]  /*3a10*/  @P0 HADD2.F32 R138, -RZ, R182.H0_H0 ;  /* 0x200000b6ff8a0230 */ /* 0x000fc40000004100 */
[----:B------:R-:W-:Y:S01]  /*3a20*/  FMUL.FTZ R173, R78, UR14 ;  /* 0x0000000e4ead7c20 */ /* 0x000fe20008410000 */
[C---:B------:R-:W-:Y:S01]  /*3a30*/  FMUL.FTZ R78, R134.reuse, R147 ;  /* 0x00000093864e7220 */ /* 0x040fe20000410000 */
[----:B------:R-:W-:Y:S02]  /*3a40*/  HFMA2 R79, -RZ, RZ, 0, 0 ;  /* 0x00000000ff4f7431 */ /* 0x000fe400000001ff */
[----:B------:R-:W-:Y:S01]  /*3a50*/  @P0 FMUL.FTZ R79, R173, R138 ;  /* 0x0000008aad4f0220 */ /* 0x000fe20000410000 */
[C---:B------:R-:W-:Y:S01]  /*3a60*/  FMUL.FTZ R78, R87.reuse, R78 ;  /* 0x0000004e574e7220 */ /* 0x040fe20000410000 */
[----:B------:R-:W-:Y:S02]  /*3a70*/  @P5 HADD2.F32 R141, -RZ, R121.H0_H0 ;  /* 0x20000079ff8d5230 */ /* 0x000fe40000004100 */
[----:B------:R-:W-:Y:S01]  /*3a80*/  FMUL.FTZ R138, R134, R177 ;  /* 0x000000b1868a7220 */ /* 0x000fe20000410000 */
[----:B------:R-:W-:Y:S01]  /*3a90*/  FMUL.FTZ R146, R78, UR14 ;  /* 0x0000000e4e927c20 */ /* 0x000fe20008410000 */
[----:B------:R-:W-:Y:S01]  /*3aa0*/  FMUL.FTZ R78, R134, R151 ;  /* 0x00000097864e7220 */ /* 0x000fe20000410000 */
[----:B------:R-:W-:Y:S01]  /*3ab0*/  @P3 HADD2.F32 R142, -RZ, R120.H0_H0 ;  /* 0x20000078ff8e3230 */ /* 0x000fe20000004100 */
[----:B------:R-:W0:Y:S01]  /*3ac0*/  F2F.F16.F32 R79, R79 ;  /* 0x0000004f004f7304 */ /* 0x000e220000200800 */
[----:B------:R-:W-:Y:S01]  /*3ad0*/  @P5 FMUL.FTZ R140, R146, R141 ;  /* 0x0000008d928c5220 */ /* 0x000fe20000410000 */
[----:B------:R-:W-:Y:S01]  /*3ae0*/  FMUL.FTZ R78, R87, R78 ;  /* 0x0000004e574e7220 */ /* 0x000fe20000410000 */
[----:B------:R-:W-:-:S03]  /*3af0*/  @P6 HADD2.F32 R141, -RZ, R182.H1_H1 ;  /* 0x300000b6ff8d6230 */ /* 0x000fc60000004100 */
[----:B------:R-:W-:Y:S01]  /*3b00*/  FMUL.FTZ R150, R78, UR14 ;  /* 0x0000000e4e967c20 */ /* 0x000fe20008410000 */
[----:B------:R-:W-:Y:S01]  /*3b10*/  FMUL.FTZ R78, R87, R138 ;  /* 0x0000008a574e7220 */ /* 0x000fe20000410000 */
[----:B------:R-:W-:Y:S01]  /*3b20*/  MOV R138, RZ ;  /* 0x000000ff008a7202 */ /* 0x000fe20000000f00 */
[----:B------:R-:W-:Y:S01]  /*3b30*/  F2F.F16.F32 R140, R140 ;  /* 0x0000008c008c7304 */ /* 0x000fe20000200800 */
[----:B------:R-:W-:Y:S01]  /*3b40*/  @P6 FMUL.FTZ R145, R150, R141 ;  /* 0x0000008d96916220 */ /* 0x000fe20000410000 */
[----:B------:R-:W-:-:S04]  /*3b50*/  FMUL.FTZ R147, R78, UR14 ;  /* 0x0000000e4e937c20 */ /* 0x000fc80008410000 */
[----:B------:R-:W-:Y:S01]  /*3b60*/  @P3 FMUL.FTZ R138, R147, R142 ;  /* 0x0000008e938a3220 */ /* 0x000fe20000410000 */
[----:B0-----:R-:W-:Y:S01]  /*3b70*/  IMAD.WIDE.U32 R78, R79, 0x10000, RZ ;  /* 0x000100004f4e7825 */ /* 0x001fe200078e00ff */
[----:B------:R-:W0:Y:S08]  /*3b80*/  F2F.F16.F32 R145, R145 ;  /* 0x0000009100917304 */ /* 0x000e300000200800 */
[----:B------:R-:W1:Y:S01]  /*3b90*/  F2F.F16.F32 R143, R138 ;  /* 0x0000008a008f7304 */ /* 0x000e620000200800 */
        /* <DEDUP_REMOVED lines=9> */
[----:B------:R-:W-:Y:S01]  /*3c30*/  CS2R R152, SRZ ;  /* 0x0000000000987805 */ /* 0x000fe2000001ff00 */
[----:B------:R-:W-:Y:S01]  /*3c40*/  HFMA2 R149, -RZ, RZ, 0, 0 ;  /* 0x00000000ff957431 */ /* 0x000fe200000001ff */
[----:B---3--:R-:W-:Y:S01]  /*3c50*/  @P3 MOV R138, R76 ;  /* 0x0000004c008a3202 */ /* 0x008fe20000000f00 */
[----:B------:R-:W-:-:S02]  /*3c60*/  @P4 HADD2.F32 R139, -RZ, R139.H0_H0 ;  /* 0x2000008bff8b4230 */ /* 0x000fc40000004100 */
[----:B------:R-:W-:Y:S01]  /*3c70*/  FADD.FTZ R165, R165, -R168 ;  /* 0x800000a8a5a57221 */ /* 0x000fe20000010000 */
[-C--:B------:R-:W-:Y:S01]  /*3c80*/  FFMA.FTZ R166, R166, R160.reuse, R161 ;  /* 0x000000a0a6a67223 */ /* 0x080fe200000100a1 */
[----:B------:R-:W-:Y:S01]  /*3c90*/  HFMA2 R172, -RZ, RZ, 0, 0 ;  /* 0x00000000ffac7431 */ /* 0x000fe200000001ff */
[----:B0-----:R-:W-:Y:S01]  /*3ca0*/  @P0 SHF.R.U64 R78, R76, 0x10, R77 ;  /* 0x000000104c4e0819 */ /* 0x001fe2000000124d */
[----:B------:R-:W-:Y:S02]  /*3cb0*/  @P3 HADD2.F32 R76, -RZ, R138.H0_H0 ;  /* 0x2000008aff4c3230 */ /* 0x000fe40000004100 */
[----:B------:R-:W-:Y:S01]  /*3cc0*/  @P4 FMUL.FTZ R149, R144, R139 ;  /* 0x0000008b90954220 */ /* 0x000fe20000410000 */
[----:B------:R-:W-:Y:S01]  /*3cd0*/  FFMA.FTZ R139, R164, R160, R161 ;  /* 0x000000a0a48b7223 */ /* 0x000fe200000100a1 */
[----:B------:R-:W-:Y:S01]  /*3ce0*/  @P5 MOV R79, R77 ;  /* 0x0000004d004f5202 */ /* 0x000fe20000000f00 */
[----:B------:R-:W-:Y:S02]  /*3cf0*/  @P0 HADD2.F32 R78, -RZ, R78.H0_H0 ;  /* 0x2000004eff4e0230 */ /* 0x000fe40000004100 */
[----:B------:R-:W-:Y:S01]  /*3d00*/  @P3 FMUL.FTZ R152, R147, R76 ;  /* 0x0000004c93983220 */ /* 0x000fe20000410000 */
[----:B------:R-:W-:Y:S01]  /*3d10*/  FMUL.FTZ R76, R134, R165 ;  /* 0x000000a5864c7220 */ /* 0x000fe20000410000 */
[----:B------:R-:W-:Y:S01]  /*3d20*/  FADD.FTZ R139, R162, -R139 ;  /* 0x8000008ba28b7221 */ /* 0x000fe20000010000 */
[----:B------:R-:W-:Y:S01]  /*3d30*/  LOP3.LUT P3, RZ, R169, 0xff0000, RZ, 0xc0, !PT ;  /* 0x00ff0000a9ff7812 */ /* 0x000fe2000786c0ff */
[----:B------:R-:W-:Y:S01]  /*3d40*/  @P0 FMUL.FTZ R153, R173, R78 ;  /* 0x0000004ead990220 */ /* 0x000fe20000410000 */
[----:B------:R-:W-:Y:S01]  /*3d50*/  FMUL.FTZ R76, R87, R76 ;  /* 0x0000004c574c7220 */ /* 0x000fe20000410000 */
[C---:B------:R-:W-:Y:S01]  /*3d60*/  LOP3.LUT P4, RZ, R169.reuse, 0xff00, RZ, 0xc0, !PT ;  /* 0x0000ff00a9ff7812 */ /* 0x040fe2000788c0ff */
[----:B------:R-:W-:Y:S01]  /*3d70*/  @P5 HADD2.F32 R79, -RZ, R79.H0_H0 ;  /* 0x2000004fff4f5230 */ /* 0x000fe20000004100 */
[----:B------:R-:W-:Y:S01]  /*3d80*/  ISETP.GE.U32.AND P0, PT, R169, 0x1000000, PT ;  /* 0x01000000a900780c */ /* 0x000fe20003f06070 */
[----:B------:R-:W-:Y:S01]  /*3d90*/  FMUL.FTZ R147, R76, UR14 ;  /* 0x0000000e4c937c20 */ /* 0x000fe20008410000 */
[----:B------:R-:W-:Y:S01]  /*3da0*/  FMUL.FTZ R76, R134, R139 ;  /* 0x0000008b864c7220 */ /* 0x000fe20000410000 */
[----:B------:R-:W-:Y:S01]  /*3db0*/  FADD.FTZ R163, R163, -R166 ;  /* 0x800000a6a3a37221 */ /* 0x000fe20000010000 */
[----:B------:R-:W-:Y:S01]  /*3dc0*/  @P5 FMUL.FTZ R172, R146, R79 ;  /* 0x0000004f92ac5220 */ /* 0x000fe20000410000 */
[----:B------:R-:W-:Y:S01]  /*3dd0*/  FFMA.FTZ R170, R170, R160, R161 ;  /* 0x000000a0aaaa7223 */ /* 0x000fe200000100a1 */
[----:B------:R-:W-:Y:S01]  /*3de0*/  FMUL.FTZ R76, R87, R76 ;  /* 0x0000004c574c7220 */ /* 0x000fe20000410000 */
[----:B------:R-:W-:-:S02]  /*3df0*/  HFMA2 R139, -RZ, RZ, 0, 0 ;  /* 0x00000000ff8b7431 */ /* 0x000fc400000001ff */
[----:B------:R-:W-:Y:S01]  /*3e00*/  @P3 HADD2.F32 R79, -RZ, R123.H0_H0 ;  /* 0x2000007bff4f3230 */ /* 0x000fe20000004100 */
[----:B------:R-:W-:Y:S01]  /*3e10*/  LOP3.LUT P5, RZ, R169, 0xff, RZ, 0xc0, !PT ;  /* 0x000000ffa9ff7812 */ /* 0x000fe200078ac0ff */
[----:B------:R-:W-:Y:S01]  /*3e20*/  FMUL.FTZ R164, R76, UR14 ;  /* 0x0000000e4ca47c20 */ /* 0x000fe20008410000 */
[----:B------:R-:W-:Y:S01]  /*3e30*/  FMUL.FTZ R76, R134, R163 ;  /* 0x000000a3864c7220 */ /* 0x000fe20000410000 */
[--C-:B------:R-:W-:Y:S02]  /*3e40*/  @P4 HADD2.F32 R138, -RZ, R181.reuse.H0_H0 ;  /* 0x200000b5ff8a4230 */ /* 0x100fe40000004100 */
[----:B------:R-:W-:Y:S01]  /*3e50*/  FADD.FTZ R167, R167, -R170 ;  /* 0x800000aaa7a77221 */ /* 0x000fe20000010000 */
[----:B------:R-:W-:Y:S01]  /*3e60*/  @P3 FMUL.FTZ R139, R164, R79 ;  /* 0x0000004fa48b3220 */ /* 0x000fe20000410000 */
[----:B------:R-:W-:Y:S01]  /*3e70*/  FMUL.FTZ R76, R87, R76 ;  /* 0x0000004c574c7220 */ /* 0x000fe20000410000 */
[----:B------:R-:W-:Y:S01]  /*3e80*/  @P0 HADD2.F32 R79, -RZ, R181.H1_H1 ;  /* 0x300000b5ff4f0230 */ /* 0x000fe20000004100 */
[----:B------:R-:W-:Y:S01]  /*3e90*/  MOV R78, RZ ;  /* 0x000000ff004e7202 */ /* 0x000fe20000000f00 */
[----:B------:R-:W-:Y:S01]  /*3ea0*/  @P4 FMUL.FTZ R78, R147, R138 ;  /* 0x0000008a934e4220 */ /* 0x000fe20000410000 */
[----:B------:R-:W-:Y:S01]  /*3eb0*/  FMUL.FTZ R166, R76, UR14 ;  /* 0x0000000e4ca67c20 */ /* 0x000fe20008410000 */
[----:B------:R-:W-:Y:S01]  /*3ec0*/  MOV R142, RZ ;  /* 0x000000ff008e7202 */ /* 0x000fe20000000f00 */
[----:B------:R-:W-:Y:S01]  /*3ed0*/  FMUL.FTZ R138, R134, R167 ;  /* 0x000000a7868a7220 */ /* 0x000fe20000410000 */
[----:B------:R-:W-:Y:S01]  /*3ee0*/  F2F.F16.F32 R139, R139 ;  /* 0x0000008b008b7304 */ /* 0x000fe20000200800 */
[----:B------:R-:W-:Y:S01]  /*3ef0*/  @P0 FMUL.FTZ R142, R166, R79 ;  /* 0x0000004fa68e0220 */ /* 0x000fe20000410000 */
[----:B------:R-:W-:-:S02]  /*3f00*/  @P5 HADD2.F32 R79, -RZ, R122.H0_H0 ;  /* 0x2000007aff4f5230 */ /* 0x000fc40000004100 */
[----:B------:R-:W-:Y:S01]  /*3f10*/  FMUL.FTZ R76, R87, R138 ;  /* 0x0000008a574c7220 */ /* 0x000fe20000410000 */
[----:B------:R-:W-:Y:S01]  /*3f20*/  HFMA2 R138, -RZ, RZ, 0, 0 ;  /* 0x00000000ff8a7431 */ /* 0x000fe200000001ff */
[----:B------:R-:W-:Y:S01]  /*3f30*/  CS2R R162, SRZ ;  /* 0x0000000000a27805 */ /* 0x000fe2000001ff00 */
[----:B------:R-:W-:Y:S01]  /*3f40*/  FFMA.FTZ R154, R154, R160, R161 ;  /* 0x000000a09a9a7223 */ /* 0x000fe200000100a1 */
[----:B------:R-:W-:Y:S01]  /*3f50*/  FMUL.FTZ R146, R76, UR14 ;  /* 0x0000000e4c927c20 */ /* 0x000fe20008410000 */
[----:B------:R-:W0:Y:S01]  /*3f60*/  F2F.F16.F32 R78, R78 ;  /* 0x0000004e004e7304 */ /* 0x000e220000200800 */
[----:B------:R-:W-:Y:S02]  /*3f70*/  @P6 SHF.R.U32.HI R76, RZ, 0x10, R77 ;  /* 0x00000010ff4c6819 */ /* 0x000fe4000001164d */
[----:B------:R-:W-:-:S05]  /*3f80*/  @P5 FMUL.FTZ R138, R146, R79 ;  /* 0x0000004f928a5220 */ /* 0x000fca0000410000 */
[----:B------:R-:W1:Y:S01]  /*3f90*/  F2F.F16.F32 R142, R142 ;  /* 0x0000008e008e7304 */ /* 0x000e620000200800 */
[----:B0-----:R-:W-:-:S07]  /*3fa0*/  IMAD.WIDE.U32 R78, R78, 0x10000, RZ ;  /* 0x000100004e4e7825 */ /* 0x001fce00078e00ff */
[----:B------:R-:W0:Y:S01]  /*3fb0*/  F2F.F16.F32 R145, R138 ;  /* 0x0000008a00917304 */ /* 0x000e220000200800 */
[----:B-1----:R-:W-:-:S04]  /*3fc0*/  SHF.L.U32 R143, R142, 0x10, RZ ;  /* 0x000000108e8f7819 */ /* 0x002fc800000006ff */
[----:B------:R-:W-:Y:S01]  /*3fd0*/  LOP3.LUT R77, R79, R143, R139, 0xfe, !PT ;  /* 0x0000008f4f4d7212 */ /* 0x000fe200078efe8b */
[----:B------:R-:W-:Y:S01]  /*3fe0*/  FFMA.FTZ R139, R137, R160, R161 ;  /* 0x000000a0898b7223 */ /* 0x000fe200000100a1 */
[----:B------:R-:W-:Y:S01]  /*3ff0*/  @P6 HADD2.F32 R137, -RZ, R76.H0_H0 ;  /* 0x2000004cff896230 */ /* 0x000fe20000004100 */
[----:B0-----:R-:W-:Y:S01]  /*4000*/  LOP3.LUT R76, R78, R145, RZ, 0xfc, !PT ;  /* 0x000000914e4c7212 */ /* 0x001fe200078efcff */
[----:B------:R-:W-:-:S04]  /*4010*/  IMAD.WIDE.U32 R78, R135, 0x8, R80 ;  /* 0x00000008874e7825 */ /* 0x000fc800078e0050 */
[----:B------:R-:W-:Y:S01]  /*4020*/  FADD.FTZ R143, R156, -R139 ;  /* 0x8000008b9c8f7221 */ /* 0x000fe20000010000 */
[----:B------:R-:W-:Y:S01]  /*4030*/  @P6 FMUL.FTZ R163, R150, R137 ;  /* 0x0000008996a36220 */ /* 0x000fe20000410000 */
[----:B------:R-:W-:Y:S02]  /*4040*/  HFMA2 R135, -RZ, RZ, 0, 0 ;  /* 0x00000000ff877431 */ /* 0x000fe400000001ff */
[----:B------:R-:W-:Y:S01]  /*4050*/  IMAD.WIDE.U32 R138, R133, 0x8, R82 ;  /* 0x00000008858a7825 */ /* 0x000fe200078e0052 */
[----:B------:R0:W-:Y:S03]  /*4060*/  STG.E.64 desc[UR4][R78.64], R76 ;  /* 0x0000004c4e007986 */ /* 0x0001e6000c101b04 */
[----:B------:R-:W-:Y:S01]  /*4070*/  FADD.FTZ R95, R95, -R154 ;  /* 0x8000009a5f5f7221 */ /* 0x000fe20000010000 */
[----:B------:R-:W-:Y:S01]  /*4080*/  MOV R144, RZ ;  /* 0x000000ff00907202 */ /* 0x000fe20000000f00 */
[-C--:B------:R-:W-:Y:S01]  /*4090*/  FFMA.FTZ R155, R155, R160.reuse, R161 ;  /* 0x000000a09b9b7223 */ /* 0x080fe200000100a1 */
[----:B------:R-:W-:Y:S01]  /*40a0*/  LOP3.LUT P6, RZ, R157, 0xff00, RZ, 0xc0, !PT ;  /* 0x0000ff009dff7812 */ /* 0x000fe200078cc0ff */
[----:B------:R-:W3:Y:S02]  /*40b0*/  LDG.E.64 R138, desc[UR4][R138.64] ;  /* 0x000000048a8a7981 */ /* 0x000ee4000c1e1b00 */
[----:B------:R-:W-:Y:S01]  /*40c0*/  FADD.FTZ R155, R136, -R155 ;  /* 0x8000009b889b7221 */ /* 0x000fe20000010000 */
[----:B------:R-:W-:-:S04]  /*40d0*/  FFMA.FTZ R158, R158, R160, R161 ;  /* 0x000000a09e9e7223 */ /* 0x000fc800000100a1 */
[----:B------:R-:W-:Y:S01]  /*40e0*/  FADD.FTZ R159, R159, -R158 ;  /* 0x8000009e9f9f7221 */ /* 0x000fe20000010000 */
[----:B0-----:R-:W-:-:S04]  /*40f0*/  MOV R78, RZ ;  /* 0x000000ff004e7202 */ /* 0x001fc80000000f00 */
[----:B------:R-:W-:Y:S02]  /*4100*/  @P6 HADD2.F32 R79, -RZ, R180.H0_H0 ;  /* 0x200000b4ff4f6230 */ /* 0x000fe40000004100 */
[----:B------:R-:W-:Y:S01]  /*4110*/  IMAD.WIDE.U32 R82, R132, 0x8, R82 ;  /* 0x0000000884527825 */ /* 0x000fe200078e0052 */
[----:B--2---:R-:W-:Y:S02]  /*4120*/  @P5 MOV R137, R140 ;  /* 0x0000008c00895202 */ /* 0x004fe40000000f00 */
[----:B------:R-:W-:-:S05]  /*4130*/  @P4 SHF.R.U64 R140, R140, 0x10, R141 ;  /* 0x000000108c8c4819 */ /* 0x000fca000000128d */
[----:B------:R-:W-:Y:S01]  /*4140*/  @P4 HADD2.F32 R76, -RZ, R140.H0_H0 ;  /* 0x2000008cff4c4230 */ /* 0x000fe20000004100 */
[----:B------:R-:W-:-:S04]  /*4150*/  @P3 MOV R142, R141 ;  /* 0x0000008d008e3202 */ /* 0x000fc80000000f00 */
[----:B------:R-:W-:Y:S01]  /*4160*/  @P4 FMUL.FTZ R135, R147, R76 ;  /* 0x0000004c93874220 */ /* 0x000fe20000410000 */
[----:B------:R-:W-:Y:S01]  /*4170*/  FMUL.FTZ R76, R134, R143 ;  /* 0x0000008f864c7220 */ /* 0x000fe20000410000 */
[----:B------:R-:W-:Y:S01]  /*4180*/  @P3 HADD2.F32 R77, -RZ, R142.H0_H0 ;  /* 0x2000008eff4d3230 */ /* 0x000fe20000004100 */
[----:B------:R-:W-:Y:S02]  /*4190*/  LOP3.LUT P4, RZ, R157, 0xff0000, RZ, 0xc0, !PT ;  /* 0x00ff00009dff7812 */ /* 0x000fe4000788c0ff */
[----:B------:R-:W-:-:S04]  /*41a0*/  FMUL.FTZ R76, R87, R76 ;  /* 0x0000004c574c7220 */ /* 0x000fc80000410000 */
[----:B------:R-:W-:Y:S01]  /*41b0*/  FMUL.FTZ R140, R76, UR14 ;  /* 0x0000000e4c8c7c20 */ /* 0x000fe20008410000 */
[----:B------:R-:W-:Y:S01]  /*41c0*/  FMUL.FTZ R76, R134, R95 ;  /* 0x0000005f864c7220 */ /* 0x000fe20000410000 */
[----:B------:R-:W-:Y:S01]  /*41d0*/  @P3 FMUL.FTZ R144, R164, R77 ;  /* 0x0000004da4903220 */ /* 0x000fe20000410000 */
[----:B------:R-:W-:Y:S01]  /*41e0*/  ISETP.GE.U32.AND P3, PT, R157, 0x1000000, PT ;  /* 0x010000009d00780c */ /* 0x000fe20003f66070 */
[----:B------:R-:W-:Y:S02]  /*41f0*/  @P5 HADD2.F32 R137, -RZ, R137.H0_H0 ;  /* 0x20000089ff895230 */ /* 0x000fe40000004100 */
[----:B------:R-:W-:Y:S01]  /*4200*/  FMUL.FTZ R76, R87, R76 ;  /* 0x0000004c574c7220 */ /* 0x000fe20000410000 */
[----:B------:R-:W-:-:S03]  /*4210*/  @P4 HADD2.F32 R136, -RZ, R125.H0_H0 ;  /* 0x2000007dff884230 */ /* 0x000fc60000004100 */
[----:B------:R-:W-:Y:S01]  /*4220*/  FMUL.FTZ R145, R76, UR14 ;  /* 0x0000000e4c917c20 */ /* 0x000fe20008410000 */
[----:B------:R-:W-:Y:S01]  /*4230*/  @P5 FMUL.FTZ R162, R146, R137 ;  /* 0x0000008992a25220 */ /* 0x000fe20000410000 */
[C---:B------:R-:W-:Y:S01]  /*4240*/  FMUL.FTZ R76, R134.reuse, R155 ;  /* 0x0000009b864c7220 */ /* 0x040fe20000410000 */
[----:B------:R-:W-:Y:S01]  /*4250*/  LOP3.LUT P5, RZ, R157, 0xff, RZ, 0xc0, !PT ;  /* 0x000000ff9dff7812 */ /* 0x000fe200078ac0ff */
[----:B------:R-:W-:Y:S02]  /*4260*/  @P4 FMUL.FTZ R78, R145, R136 ;  /* 0x00000088914e4220 */ /* 0x000fe40000410000 */
[----:B------:R-:W-:Y:S01]  /*4270*/  FMUL.FTZ R76, R87, R76 ;  /* 0x0000004c574c7220 */ /* 0x000fe20000410000 */
[----:B------:R-:W-:Y:S02]  /*4280*/  @P3 HADD2.F32 R142, -RZ, R180.H1_H1 ;  /* 0x300000b4ff8e3230 */ /* 0x000fe40000004100 */
[----:B------:R-:W-:Y:S01]  /*4290*/  FMUL.FTZ R136, R134, R159 ;  /* 0x0000009f86887220 */ /* 0x000fe20000410000 */
[----:B------:R-:W-:Y:S01]  /*42a0*/  FMUL.FTZ R147, R76, UR14 ;  /* 0x0000000e4c937c20 */ /* 0x000fe20008410000 */
[----:B------:R-:W-:-:S02]  /*42b0*/  HFMA2 R77, -RZ, RZ, 0, 0 ;  /* 0x00000000ff4d7431 */ /* 0x000fc400000001ff */
[----:B------:R-:W-:Y:S01]  /*42c0*/  @P6 FMUL.FTZ R77, R140, R79 ;  /* 0x0000004f8c4d6220 */ /* 0x000fe20000410000 */
[----:B------:R-:W-:Y:S02]  /*42d0*/  HFMA2 R95, -RZ, RZ, 0, 0 ;  /* 0x00000000ff5f7431 */ /* 0x000fe400000001ff */
[----:B------:R-:W-:Y:S01]  /*42e0*/  FMUL.FTZ R76, R87, R136 ;  /* 0x00000088574c7220 */ /* 0x000fe20000410000 */
[----:B------:R-:W-:Y:S01]  /*42f0*/  @P3 FMUL.FTZ R95, R147, R142 ;  /* 0x0000008e935f3220 */ /* 0x000fe20000410000 */
[----:B------:R-:W-:Y:S02]  /*4300*/  @P5 HADD2.F32 R142, -RZ, R124.H0_H0 ;  /* 0x2000007cff8e5230 */ /* 0x000fe40000004100 */
[----:B------:R-:W-:Y:S01]  /*4310*/  FMUL.FTZ R143, R76, UR14 ;  /* 0x0000000e4c8f7c20 */ /* 0x000fe20008410000 */
[----:B------:R-:W0:Y:S01]  /*4320*/  F2F.F16.F32 R77, R77 ;  /* 0x0000004d004d7304 */ /* 0x000e220000200800 */
[----:B------:R-:W-:Y:S02]  /*4330*/  MOV R136, RZ ;  /* 0x000000ff00887202 */ /* 0x000fe40000000f00 */
        /* <DEDUP_REMOVED lines=12> */
[----:B------:R-:W-:Y:S01]  /*4400*/  FFMA.FTZ R91, R91, R160, R161 ;  /* 0x000000a05b5b7223 */ /* 0x000fe200000100a1 */
[----:B---3--:R-:W-:-:S03]  /*4410*/  @P5 MOV R76, R138 ;  /* 0x0000008a004c5202 */ /* 0x008fc60000000f00 */
[----:B------:R-:W-:Y:S02]  /*4420*/  @P0 HADD2.F32 R133, -RZ, R133.H0_H0 ;  /* 0x20000085ff850230 */ /* 0x000fe40000004100 */
[----:B------:R-:W-:Y:S01]  /*4430*/  FADD.FTZ R91, R86, -R91 ;  /* 0x8000005b565b7221 */ /* 0x000fe20000010000 */
[----:B------:R-:W-:Y:S01]  /*4440*/  @P5 HADD2.F32 R76, -RZ, R76.H0_H0 ;  /* 0x2000004cff4c5230 */ /* 0x000fe20000004100 */
[----:B------:R-:W-:Y:S02]  /*4450*/  CS2R R136, SRZ ;  /* 0x0000000000887805 */ /* 0x000fe4000001ff00 */
[----:B------:R-:W-:Y:S01]  /*4460*/  @P6 SHF.R.U64 R77, R138, 0x10, R139 ;  /* 0x000000108a4d6819 */ /* 0x000fe2000000128b */
[----:B------:R-:W-:Y:S02]  /*4470*/  HFMA2 R95, -RZ, RZ, 0, 0 ;  /* 0x00000000ff5f7431 */ /* 0x000fe400000001ff */
[----:B------:R-:W-:Y:S01]  /*4480*/  @P0 FMUL.FTZ R95, R166, R133 ;  /* 0x00000085a65f0220 */ /* 0x000fe20000410000 */
[----:B------:R-:W-:Y:S01]  /*4490*/  @P5 FMUL.FTZ R136, R143, R76 ;  /* 0x0000004c8f885220 */ /* 0x000fe20000410000 */
[----:B------:R-:W-:Y:S01]  /*44a0*/  FMUL.FTZ R76, R134, R91 ;  /* 0x0000005b864c7220 */ /* 0x000fe20000410000 */
[----:B------:R-:W-:Y:S01]  /*44b0*/  LOP3.LUT P0, RZ, R93, 0xff00, RZ, 0xc0, !PT ;  /* 0x0000ff005dff7812 */ /* 0x000fe2000780c0ff */
[--C-:B------:R-:W-:Y:S01]  /*44c0*/  FFMA.FTZ R90, R90, R160, R161.reuse ;  /* 0x000000a05a5a7223 */ /* 0x100fe200000100a1 */
[----:B------:R-:W-:Y:S01]  /*44d0*/  @P6 HADD2.F32 R77, -RZ, R77.H0_H0 ;  /* 0x2000004dff4d6230 */ /* 0x000fe20000004100 */
[----:B------:R-:W-:Y:S01]  /*44e0*/  @P4 MOV R78, R139 ;  /* 0x0000008b004e4202 */ /* 0x000fe20000000f00 */
[----:B------:R-:W-:Y:S01]  /*44f0*/  FMUL.FTZ R76, R87, R76 ;  /* 0x0000004c574c7220 */ /* 0x000fe20000410000 */
[----:B------:R-:W-:Y:S01]  /*4500*/  FADD.FTZ R85, R85, -R90 ;  /* 0x8000005a55557221 */ /* 0x000fe20000010000 */
[-C--:B------:R-:W-:Y:S01]  /*4510*/  FFMA.FTZ R89, R89, R160.reuse, R161 ;  /* 0x000000a059597223 */ /* 0x080fe200000100a1 */
[C---:B------:R-:W-:Y:S01]  /*4520*/  LOP3.LUT P5, RZ, R93.reuse, 0xff0000, RZ, 0xc0, !PT ;  /* 0x00ff00005dff7812 */ /* 0x040fe200078ac0ff */
[----:B------:R-:W-:Y:S01]  /*4530*/  @P6 FMUL.FTZ R137, R140, R77 ;  /* 0x0000004d8c896220 */ /* 0x000fe20000410000 */
[----:B------:R-:W-:Y:S01]  /*4540*/  @P4 HADD2.F32 R78, -RZ, R78.H0_H0 ;  /* 0x2000004eff4e4230 */ /* 0x000fe20000004100 */
[----:B------:R-:W-:Y:S01]  /*4550*/  ISETP.GE.U32.AND P6, PT, R93, 0x1000000, PT ;  /* 0x010000005d00780c */ /* 0x000fe20003fc6070 */
[----:B------:R-:W-:Y:S01]  /*4560*/  FMUL.FTZ R91, R76, UR14 ;  /* 0x0000000e4c5b7c20 */ /* 0x000fe20008410000 */
[----:B------:R-:W-:Y:S01]  /*4570*/  FMUL.FTZ R76, R134, R85 ;  /* 0x00000055864c7220 */ /* 0x000fe20000410000 */
[----:B------:R-:W-:Y:S01]  /*4580*/  FADD.FTZ R89, R88, -R89 ;  /* 0x8000005958597221 */ /* 0x000fe20000010000 */
[----:B------:R-:W-:Y:S01]  /*4590*/  FFMA.FTZ R133, R94, R160, R161 ;  /* 0x000000a05e857223 */ /* 0x000fe200000100a1 */
[----:B------:R-:W-:-:S02]  /*45a0*/  HFMA2 R146, -RZ, RZ, 0, 0 ;  /* 0x00000000ff927431 */ /* 0x000fc400000001ff */
[----:B------:R-:W-:Y:S01]  /*45b0*/  @P4 FMUL.FTZ R146, R145, R78 ;  /* 0x0000004e91924220 */ /* 0x000fe20000410000 */
[----:B------:R-:W-:Y:S01]  /*45c0*/  FMUL.FTZ R76, R87, R76 ;  /* 0x0000004c574c7220 */ /* 0x000fe20000410000 */
[----:B------:R-:W-:Y:S01]  /*45d0*/  LOP3.LUT P4, RZ, R93, 0xff, RZ, 0xc0, !PT ;  /* 0x000000ff5dff7812 */ /* 0x000fe2000788c0ff */
[----:B------:R-:W-:Y:S02]  /*45e0*/  @P0 HADD2.F32 R78, -RZ, R179.H0_H0 ;  /* 0x200000b3ff4e0230 */ /* 0x000fe40000004100 */
[----:B------:R-:W-:Y:S01]  /*45f0*/  FMUL.FTZ R86, R134, R89 ;  /* 0x0000005986567220 */ /* 0x000fe20000410000 */
[----:B------:R-:W-:Y:S01]  /*4600*/  FADD.FTZ R133, R92, -R133 ;  /* 0x800000855c857221 */ /* 0x000fe20000010000 */
[----:B------:R-:W-:Y:S01]  /*4610*/  FMUL.FTZ R94, R76, UR14 ;  /* 0x0000000e4c5e7c20 */ /* 0x000fe20008410000 */
[----:B------:R-:W-:Y:S01]  /*4620*/  MOV R77, RZ ;  /* 0x000000ff004d7202 */ /* 0x000fe20000000f00 */
[----:B------:R-:W-:Y:S01]  /*4630*/  FMUL.FTZ R76, R87, R86 ;  /* 0x00000056574c7220 */ /* 0x000fe20000410000 */
[----:B------:R-:W-:Y:S01]  /*4640*/  @P0 FMUL.FTZ R77, R91, R78 ;  /* 0x0000004e5b4d0220 */ /* 0x000fe20000410000 */
[----:B------:R-:W-:-:S02]  /*4650*/  @P5 HADD2.F32 R85, -RZ, R127.H0_H0 ;  /* 0x2000007fff555230 */ /* 0x000fc40000004100 */
[----:B------:R-:W-:Y:S01]  /*4660*/  FMUL.FTZ R78, R134, R133 ;  /* 0x00000085864e7220 */ /* 0x000fe20000410000 */
[----:B------:R-:W-:Y:S02]  /*4670*/  @P6 HADD2.F32 R89, -RZ, R179.H1_H1 ;  /* 0x300000b3ff596230 */ /* 0x000fe40000004100 */
[----:B------:R-:W-:Y:S01]  /*4680*/  FMUL.FTZ R134, R76, UR14 ;  /* 0x0000000e4c867c20 */ /* 0x000fe20008410000 */
[----:B------:R-:W-:Y:S02]  /*4690*/  HFMA2 R79, -RZ, RZ, 0, 0 ;  /* 0x00000000ff4f7431 */ /* 0x000fe400000001ff */
[----:B------:R-:W-:Y:S01]  /*46a0*/  @P5 FMUL.FTZ R79, R94, R85 ;  /* 0x000000555e4f5220 */ /* 0x000fe20000410000 */
[----:B------:R-:W-:Y:S01]  /*46b0*/  FMUL.FTZ R87, R87, R78 ;  /* 0x0000004e57577220 */ /* 0x000fe20000410000 */
[----:B------:R-:W-:Y:S01]  /*46c0*/  MOV R85, RZ ;  /* 0x000000ff00557202 */ /* 0x000fe20000000f00 */
[----:B------:R-:W-:Y:S01]  /*46d0*/  @P6 FMUL.FTZ R85, R134, R89 ;  /* 0x0000005986556220 */ /* 0x000fe20000410000 */
[----:B------:R-:W-:-:S02]  /*46e0*/  @P4 HADD2.F32 R89, -RZ, R126.H0_H0 ;  /* 0x2000007eff594230 */ /* 0x000fc40000004100 */
[----:B------:R-:W-:Y:S01]  /*46f0*/  FMUL.FTZ R92, R87, UR14 ;  /* 0x0000000e575c7c20 */ /* 0x000fe20008410000 */
[----:B------:R-:W0:Y:S01]  /*4700*/  F2F.F16.F32 R77, R77 ;  /* 0x0000004d004d7304 */ /* 0x000e220000200800 */
[----:B------:R-:W-:Y:S02]  /*4710*/  HFMA2 R78, -RZ, RZ, 0, 0 ;  /* 0x00000000ff4e7431 */ /* 0x000fe400000001ff */
[----:B------:R-:W-:-:S05]  /*4720*/  @P4 FMUL.FTZ R78, R92, R89 ;  /* 0x000000595c4e4220 */ /* 0x000fca0000410000 */
[----:B------:R-:W1:Y:S08]  /*4730*/  F2F.F16.F32 R85, R85 ;  /* 0x0000005500557304 */ /* 0x000e700000200800 */
[----:B------:R-:W3:Y:S08]  /*4740*/  F2F.F16.F32 R79, R79 ;  /* 0x0000004f004f7304 */ /* 0x000ef00000200800 */
[----:B------:R4:W4:Y:S01]  /*4750*/  F2F.F16.F32 R89, R78 ;  /* 0x0000004e00597304 */ /* 0x0009220000200800 */
[----:B0-----:R-:W-:Y:S01]  /*4760*/  IMAD.WIDE.U32 R76, R77, 0x10000, RZ ;  /* 0x000100004d4c7825 */ /* 0x001fe200078e00ff */
[----:B-1----:R-:W-:-:S02]  /*4770*/  SHF.L.U32 R87, R85, 0x10, RZ ;  /* 0x0000001055577819 */ /* 0x002fc400000006ff */
[----:B------:R-:W-:Y:S01]  /*4780*/  @P3 SHF.R.U32.HI R138, RZ, 0x10, R139 ;  /* 0x00000010ff8a3819 */ /* 0x000fe2000001168b */
[----:B------:R-:W-:Y:S01]  /*4790*/  IMAD.WIDE.U32 R80, R132, 0x8, R80 ;  /* 0x0000000884507825 */ /* 0x000fe200078e0050 */
[----:B---3--:R-:W-:-:S03]  /*47a0*/  LOP3.LUT R77, R77, R87, R79, 0xfe, !PT ;  /* 0x000000574d4d7212 */ /* 0x008fc600078efe4f */
[----:B----4-:R-:W-:Y:S01]  /*47b0*/  @P3 HADD2.F32 R78, -RZ, R138.H0_H0 ;  /* 0x2000008aff4e3230 */ /* 0x010fe20000004100 */
[----:B------:R-:W-:-:S05]  /*47c0*/  LOP3.LUT R76, R76, R89, RZ, 0xfc, !PT ;  /* 0x000000594c4c7212 */ /* 0x000fca00078efcff */
[----:B------:R0:W-:Y:S01]  /*47d0*/  STG.E.64 desc[UR4][R80.64], R76 ;  /* 0x0000004c50007986 */ /* 0x0001e2000c101b04 */
        /* <DEDUP_REMOVED lines=8> */
[----:B0-----:R-:W-:Y:S02]  /*4860*/  @P0 HADD2.F32 R76, -RZ, R90.H0_H0 ;  /* 0x2000005aff4c0230 */ /* 0x001fe40000004100 */
[----:B------:R-:W-:Y:S02]  /*4870*/  @P5 HADD2.F32 R87, -RZ, R87.H0_H0 ;  /* 0x20000057ff575230 */ /* 0x000fe40000004100 */
[----:B------:R-:W-:Y:S01]  /*4880*/  @P6 HADD2.F32 R77, -RZ, R88.H0_H0 ;  /* 0x20000058ff4d6230 */ /* 0x000fe20000004100 */
[----:B------:R-:W-:Y:S01]  /*4890*/  CS2R R82, SRZ ;  /* 0x0000000000527805 */ /* 0x000fe2000001ff00 */
[----:B------:R-:W-:Y:S01]  /*48a0*/  @P0 FMUL.FTZ R85, R91, R76 ;  /* 0x0000004c5b550220 */ /* 0x000fe20000410000 */
[----:B------:R-:W-:Y:S01]  /*48b0*/  @P3 FMUL.FTZ R83, R147, R78 ;  /* 0x0000004e93533220 */ /* 0x000fe20000410000 */
[----:B------:R-:W-:Y:S01]  /*48c0*/  @P4 FMUL.FTZ R82, R92, R79 ;  /* 0x0000004f5c524220 */ /* 0x000fe20000410000 */
[----:B------:R-:W-:Y:S01]  /*48d0*/  @P5 FMUL.FTZ R86, R94, R87 ;  /* 0x000000575e565220 */ /* 0x000fe20000410000 */
[----:B------:R-:W-:Y:S01]  /*48e0*/  @P6 FMUL.FTZ R89, R134, R77 ;  /* 0x0000004d86596220 */ /* 0x000fe20000410000 */
[----:B------:R-:W-:Y:S06]  /*48f0*/  BRA `(.L_x_7399) ;  /* 0x0000002c00587947 */ /* 0x000fec0003800000 */
.L_x_7397:
        /* <DEDUP_REMOVED lines=20> */
[----:B------:R-:W-:-:S02]  /*4a40*/  @P5 HADD2.F32 R82, -RZ, R183.H0_H0 ;  /* 0x200000b7ff525230 */ /* 0x000fc40000004100 */
[----:B------:R-:W-:Y:S01]  /*4a50*/  FADD.FTZ R185, R185, -R140 ;  /* 0x8000008cb9b97221 */ /* 0x000fe20000010000 */
[----:B------:R-:W-:Y:S01]  /*4a60*/  FMUL.FTZ R187, R80, UR14 ;  /* 0x0000000e50bb7c20 */ /* 0x000fe20008410000 */
[----:B------:R-:W-:Y:S01]  /*4a70*/  FFMA.FTZ R80, R134, R81, R58 ;  /* 0x0000005186507223 */ /* 0x000fe2000001003a */
[----:B------:R-:W-:Y:S01]  /*4a80*/  @P4 HADD2.F32 R139, -RZ, R183.H1_H1 ;  /* 0x300000b7ff8b4230 */ /* 0x000fe20000004100 */
[----:B------:R-:W-:Y:S01]  /*4a90*/  CS2R R142, SRZ ;  /* 0x00000000008e7805 */ /* 0x000fe2000001ff00 */
[----:B------:R-:W-:Y:S01]  /*4aa0*/  @P5 FMUL.FTZ R83, R82, R187 ;  /* 0x000000bb52535220 */ /* 0x000fe20000410000 */
[----:B------:R-:W-:Y:S01]  /*4ab0*/  FFMA.FTZ R82, R134, R184, R59 ;  /* 0x000000b886527223 */ /* 0x000fe2000001003b */
[----:B------:R-:W-:Y:S01]  /*4ac0*/  FMUL.FTZ R80, R80, R87 ;  /* 0x0000005750507220 */ /* 0x000fe20000410000 */
[----:B------:R-:W-:Y:S02]  /*4ad0*/  @P6 HADD2.F32 R81, -RZ, R119.H0_H0 ;  /* 0x20000077ff516230 */ /* 0x000fe40000004100 */
[----:B------:R-:W-:-:S02]  /*4ae0*/  HFMA2 R138, -RZ, RZ, 0, 0 ;  /* 0x00000000ff8a7431 */ /* 0x000fc400000001ff */
[----:B------:R-:W-:Y:S01]  /*4af0*/  FMUL.FTZ R82, R82, R87 ;  /* 0x0000005752527220 */ /* 0x000fe20000410000 */
[----:B------:R-:W-:Y:S01]  /*4b00*/  FMUL.FTZ R146, R80, UR14 ;  /* 0x0000000e50927c20 */ /* 0x000fe20008410000 */
[----:B------:R-:W-:Y:S01]  /*4b10*/  FFMA.FTZ R80, R134, R185, R56 ;  /* 0x000000b986507223 */ /* 0x000fe20000010038 */
[----:B------:R-:W-:Y:S02]  /*4b20*/  @P3 HADD2.F32 R140, -RZ, R118.H0_H0 ;  /* 0x20000076ff8c3230 */ /* 0x000fe40000004100 */
[----:B------:R-:W-:Y:S01]  /*4b30*/  FMUL.FTZ R144, R82, UR14 ;  /* 0x0000000e52907c20 */ /* 0x000fe20008410000 */
[----:B------:R-:W-:Y:S01]  /*4b40*/  @P6 FMUL.FTZ R138, R81, R146 ;  /* 0x00000092518a6220 */ /* 0x000fe20000410000 */
[----:B------:R-:W-:Y:S01]  /*4b50*/  FMUL.FTZ R82, R80, R87 ;  /* 0x0000005750527220 */ /* 0x000fe20000410000 */
[----:B------:R-:W0:Y:S01]  /*4b60*/  F2F.F16.F32 R83, R83 ;  /* 0x0000005300537304 */ /* 0x000e220000200800 */
[----:B------:R-:W-:Y:S01]  /*4b70*/  @P4 FMUL.FTZ R143, R139, R144 ;  /* 0x000000908b8f4220 */ /* 0x000fe20000410000 */
[----:B------:R-:W1:Y:S01]  /*4b80*/  LDC.64 R80, c[0x0][0x468] ;  /* 0x00011a00ff507b82 */ /* 0x000e620000000a00 */
[----:B------:R-:W-:Y:S01]  /*4b90*/  FMUL.FTZ R149, R82, UR14 ;  /* 0x0000000e52957c20 */ /* 0x000fe20008410000 */
[----:B------:R-:W-:-:S03]  /*4ba0*/  FFMA.FTZ R178, R178, R160, R161 ;  /* 0x000000a0b2b27223 */ /* 0x000fc600000100a1 */
[----:B------:R-:W-:Y:S01]  /*4bb0*/  @P3 FMUL.FTZ R142, R140, R149 ;  /* 0x000000958c8e3220 */ /* 0x000fe20000410000 */
[----:B------:R-:W3:Y:S01]  /*4bc0*/  F2F.F16.F32 R143, R143 ;  /* 0x0000008f008f7304 */ /* 0x000ee20000200800 */
[----:B0-----:R-:W-:-:S07]  /*4bd0*/  IMAD.WIDE.U32 R82, R83, 0x10000, RZ ;  /* 0x0001000053527825 */ /* 0x001fce00078e00ff */
[----:B------:R-:W0:Y:S01]  /*4be0*/  F2F.F16.F32 R138, R138 ;  /* 0x0000008a008a7304 */ /* 0x000e220000200800 */
[----:B---3--:R-:W-:-:S07]  /*4bf0*/  SHF.L.U32 R139, R143, 0x10, RZ ;  /* 0x000000108f8b7819 */ /* 0x008fce00000006ff */
[----:B------:R-:W3:Y:S01]  /*4c00*/  F2F.F16.F32 R141, R142 ;  /* 0x0000008e008d7304 */ /* 0x000ee20000200800 */
[----:B0-----:R-:W-:Y:S01]  /*4c10*/  LOP3.LUT R83, R83, R139, R138, 0xfe, !PT ;  /* 0x0000008b53537212 */ /* 0x001fe200078efe8a */
[----:B-1----:R-:W-:Y:S01]  /*4c20*/  IMAD.WIDE.U32 R138, R147, 0x8, R80 ;  /* 0x00000008938a7825 */ /* 0x002fe200078e0050 */
[----:B---3--:R-:W-:-:S03]  /*4c30*/  LOP3.LUT R82, R82, R141, RZ, 0xfc, !PT ;  /* 0x0000008d52527212 */ /* 0x008fc600078efcff */
[----:B------:R-:W-:-:S04]  /*4c40*/  IMAD.WIDE.U32 R140, R153, 0x8, R76 ;  /* 0x00000008998c7825 */ /* 0x000fc800078e004c */
[----:B------:R-:W-:Y:S01]  /*4c50*/  FADD.FTZ R178, R173, -R178 ;  /* 0x800000b2adb27221 */ /* 0x000fe20000010000 */
[----:B------:R0:W-:Y:S01]  /*4c60*/  STG.E.64 desc[UR4][R138.64], R82 ;  /* 0x000000528a007986 */ /* 0x0001e2000c101b04 */
[----:B------:R-:W-:-:S03]  /*4c70*/  HFMA2 R148, -RZ, RZ, 0, 0 ;  /* 0x00000000ff947431 */ /* 0x000fc600000001ff */
[----:B------:R-:W3:Y:S01]  /*4c80*/  LDG.E.64 R140, desc[UR4][R140.64] ;  /* 0x000000048c8c7981 */ /* 0x000ee2000c1e1b00 */
[-C--:B------:R-:W-:Y:S01]  /*4c90*/  FFMA.FTZ R147, R152, R160.reuse, R161 ;  /* 0x000000a098937223 */ /* 0x080fe200000100a1 */
[----:B------:R-:W-:Y:S01]  /*4ca0*/  LOP3.LUT P0, RZ, R175, 0xff00, RZ, 0xc0, !PT ;  /* 0x0000ff00afff7812 */ /* 0x000fe2000780c0ff */
[----:B------:R-:W-:Y:S01]  /*4cb0*/  HFMA2 R171, -RZ, RZ, 0, 0 ;  /* 0x00000000ffab7431 */ /* 0x000fe200000001ff */
[----:B------:R-:W-:Y:S01]  /*4cc0*/  MOV R174, RZ ;  /* 0x000000ff00ae7202 */ /* 0x000fe20000000f00 */
[----:B------:R-:W-:Y:S01]  /*4cd0*/  FADD.FTZ R147, R150, -R147 ;  /* 0x8000009396937221 */ /* 0x000fe20000010000 */
[-CC-:B------:R-:W-:Y:S01]  /*4ce0*/  FFMA.FTZ R172, R172, R160.reuse, R161.reuse ;  /* 0x000000a0acac7223 */ /* 0x180fe200000100a1 */
[----:B------:R-:W-:-:S03]  /*4cf0*/  FFMA.FTZ R176, R176, R160, R161 ;  /* 0x000000a0b0b07223 */ /* 0x000fc600000100a1 */
[----:B------:R-:W-:Y:S01]  /*4d00*/  FADD.FTZ R172, R151, -R172 ;  /* 0x800000ac97ac7221 */ /* 0x000fe20000010000 */
[----:B------:R-:W-:Y:S01]  /*4d10*/  FADD.FTZ R177, R177, -R176 ;  /* 0x800000b0b1b17221 */ /* 0x000fe20000010000 */
[----:B0-----:R-:W-:Y:S02]  /*4d20*/  MOV R138, RZ ;  /* 0x000000ff008a7202 */ /* 0x001fe40000000f00 */
[----:B--2---:R-:W-:Y:S02]  /*4d30*/  @P3 MOV R142, R78 ;  /* 0x0000004e008e3202 */ /* 0x004fe40000000f00 */
[----:B------:R-:W-:Y:S02]  /*4d40*/  @P5 SHF.R.U64 R145, R78, 0x10, R79 ;  /* 0x000000104e915819 */ /* 0x000fe4000000124f */
[----:B------:R-:W-:Y:S01]  /*4d50*/  @P6 MOV R143, R79 ;  /* 0x0000004f008f6202 */ /* 0x000fe20000000f00 */
[----:B------:R-:W-:Y:S02]  /*4d60*/  @P3 HADD2.F32 R78, -RZ, R142.H0_H0 ;  /* 0x2000008eff4e3230 */ /* 0x000fe40000004100 */
[----:B------:R-:W-:Y:S01]  /*4d70*/  @P5 HADD2.F32 R82, -RZ, R145.H0_H0 ;  /* 0x20000091ff525230 */ /* 0x000fe20000004100 */
[----:B------:R-:W-:Y:S01]  /*4d80*/  MOV R145, RZ ;  /* 0x000000ff00917202 */ /* 0x000fe20000000f00 */
[----:B------:R-:W-:-:S02]  /*4d90*/  @P6 HADD2.F32 R83, -RZ, R143.H0_H0 ;  /* 0x2000008fff536230 */ /* 0x000fc40000004100 */
[----:B------:R-:W-:Y:S01]  /*4da0*/  @P3 FMUL.FTZ R148, R149, R78 ;  /* 0x0000004e95943220 */ /* 0x000fe20000410000 */
[----:B------:R-:W-:Y:S01]  /*4db0*/  FFMA.FTZ R78, R134, R178, R61 ;  /* 0x000000b2864e7223 */ /* 0x000fe2000001003d */
[----:B------:R-:W-:Y:S01]  /*4dc0*/  @P5 FMUL.FTZ R171, R187, R82 ;  /* 0x00000052bbab5220 */ /* 0x000fe20000410000 */
[C---:B------:R-:W-:Y:S01]  /*4dd0*/  LOP3.LUT P5, RZ, R175.reuse, 0xff0000, RZ, 0xc0, !PT ;  /* 0x00ff0000afff7812 */ /* 0x040fe200078ac0ff */
[----:B------:R-:W-:Y:S01]  /*4de0*/  @P6 FMUL.FTZ R174, R146, R83 ;  /* 0x0000005392ae6220 */ /* 0x000fe20000410000 */
[----:B------:R-:W-:Y:S01]  /*4df0*/  FMUL.FTZ R78, R78, R87 ;  /* 0x000000574e4e7220 */ /* 0x000fe20000410000 */
[C---:B------:R-:W-:Y:S01]  /*4e00*/  ISETP.GE.U32.AND P6, PT, R175.reuse, 0x1000000, PT ;  /* 0x01000000af00780c */ /* 0x040fe20003fc6070 */
[----:B------:R-:W-:Y:S01]  /*4e10*/  @P0 HADD2.F32 R83, -RZ, R182.H0_H0 ;  /* 0x200000b6ff530230 */ /* 0x000fe20000004100 */
[----:B------:R-:W-:Y:S01]  /*4e20*/  LOP3.LUT P3, RZ, R175, 0xff, RZ, 0xc0, !PT ;  /* 0x000000ffafff7812 */ /* 0x000fe2000786c0ff */
[----:B------:R-:W-:Y:S01]  /*4e30*/  FMUL.FTZ R150, R78, UR14 ;  /* 0x0000000e4e967c20 */ /* 0x000fe20008410000 */
[----:B------:R-:W-:Y:S01]  /*4e40*/  FFMA.FTZ R78, R134, R147, R62 ;  /* 0x00000093864e7223 */ /* 0x000fe2000001003e */
[----:B------:R-:W-:-:S02]  /*4e50*/  HFMA2 R82, -RZ, RZ, 0, 0 ;  /* 0x00000000ff527431 */ /* 0x000fc400000001ff */
[----:B------:R-:W-:Y:S01]  /*4e60*/  @P0 FMUL.FTZ R82, R83, R150 ;  /* 0x0000009653520220 */ /* 0x000fe20000410000 */
[----:B------:R-:W-:Y:S01]  /*4e70*/  FMUL.FTZ R78, R78, R87 ;  /* 0x000000574e4e7220 */ /* 0x000fe20000410000 */
[----:B------:R-:W-:Y:S02]  /*4e80*/  HFMA2 R146, -RZ, RZ, 0, 0 ;  /* 0x00000000ff927431 */ /* 0x000fe400000001ff */
[----:B------:R-:W-:Y:S02]  /*4e90*/  @P5 HADD2.F32 R142, -RZ, R121.H0_H0 ;  /* 0x20000079ff8e5230 */ /* 0x000fe40000004100 */
[----:B------:R-:W-:Y:S01]  /*4ea0*/  FMUL.FTZ R151, R78, UR14 ;  /* 0x0000000e4e977c20 */ /* 0x000fe20008410000 */
[----:B------:R-:W-:Y:S01]  /*4eb0*/  FFMA.FTZ R78, R134, R172, R63 ;  /* 0x000000ac864e7223 */ /* 0x000fe2000001003f */
[----:B------:R-:W-:Y:S01]  /*4ec0*/  @P6 HADD2.F32 R139, -RZ, R182.H1_H1 ;  /* 0x300000b6ff8b6230 */ /* 0x000fe20000004100 */
[----:B------:R-:W0:Y:S01]  /*4ed0*/  F2F.F16.F32 R82, R82 ;  /* 0x0000005200527304 */ /* 0x000e220000200800 */
[----:B------:R-:W-:Y:S01]  /*4ee0*/  @P5 FMUL.FTZ R138, R142, R151 ;  /* 0x000000978e8a5220 */ /* 0x000fe20000410000 */
[----:B------:R-:W-:Y:S01]  /*4ef0*/  FMUL.FTZ R83, R78, R87 ;  /* 0x000000574e537220 */ /* 0x000fe20000410000 */
[----:B------:R-:W-:Y:S01]  /*4f00*/  FFMA.FTZ R78, R134, R177, R60 ;  /* 0x000000b1864e7223 */ /* 0x000fe2000001003c */
[----:B------:R-:W-:-:S02]  /*4f10*/  @P3 HADD2.F32 R142, -RZ, R120.H0_H0 ;  /* 0x20000078ff8e3230 */ /* 0x000fc40000004100 */
[----:B------:R-:W-:Y:S01]  /*4f20*/  FMUL.FTZ R176, R83, UR14 ;  /* 0x0000000e53b07c20 */ /* 0x000fe20008410000 */
[----:B------:R-:W-:Y:S01]  /*4f30*/  FMUL.FTZ R78, R78, R87 ;  /* 0x000000574e4e7220 */ /* 0x000fe20000410000 */
[----:B------:R-:W-:Y:S02]  /*4f40*/  F2F.F16.F32 R138, R138 ;  /* 0x0000008a008a7304 */ /* 0x000fe40000200800 */
[----:B------:R-:W-:Y:S01]  /*4f50*/  @P6 FMUL.FTZ R146, R139, R176 ;  /* 0x000000b08b926220 */ /* 0x000fe20000410000 */
[----:B------:R-:W-:-:S04]  /*4f60*/  FMUL.FTZ R147, R78, UR14 ;  /* 0x0000000e4e937c20 */ /* 0x000fc80008410000 */
[----:B------:R-:W-:Y:S01]  /*4f70*/  @P3 FMUL.FTZ R145, R142, R147 ;  /* 0x000000938e913220 */ /* 0x000fe20000410000 */
[----:B------:R-:W1:Y:S01]  /*4f80*/  F2F.F16.F32 R146, R146 ;  /* 0x0000009200927304 */ /* 0x000e620000200800 */
[----:B0-----:R-:W-:-:S04]  /*4f90*/  IMAD.WIDE.U32 R82, R82, 0x10000, RZ ;  /* 0x0001000052527825 */ /* 0x001fc800078e00ff */
[----:B------:R-:W-:-:S03]  /*4fa0*/  IMAD.WIDE.U32 R142, R153, 0x8, R80 ;  /* 0x00000008998e7825 */ /* 0x000fc600078e0050 */
[----:B------:R-:W0:Y:S01]  /*4fb0*/  F2F.F16.F32 R145, R145 ;  /* 0x0000009100917304 */ /* 0x000e220000200800 */
[----:B-1----:R-:W-:-:S04]  /*4fc0*/  SHF.L.U32 R139, R146, 0x10, RZ ;  /* 0x00000010928b7819 */ /* 0x002fc800000006ff */
[----:B------:R-:W-:Y:S01]  /*4fd0*/  LOP3.LUT R83, R83, R139, R138, 0xfe, !PT ;  /* 0x0000008b53537212 */ /* 0x000fe200078efe8a */
[----:B------:R-:W-:Y:S01]  /*4fe0*/  IMAD.WIDE.U32 R138, R135, 0x8, R76 ;  /* 0x00000008878a7825 */ /* 0x000fe200078e004c */
[----:B0-----:R-:W-:-:S05]  /*4ff0*/  LOP3.LUT R82, R82, R145, RZ, 0xfc, !PT ;  /* 0x0000009152527212 */ /* 0x001fca00078efcff */
[----:B------:R0:W-:Y:S04]  /*5000*/  STG.E.64 desc[UR4][R142.64], R82 ;  /* 0x000000528e007986 */ /* 0x0001e8000c101b04 */
[----:B------:R-:W2:Y:S01]  /*5010*/  LDG.E.64 R138, desc[UR4][R138.64] ;  /* 0x000000048a8a7981 */ /* 0x000ea2000c1e1b00 */
[----:B------:R-:W-:Y:S01]  /*5020*/  @P4 SHF.R.U32.HI R79, RZ, 0x10, R79 ;  /* 0x00000010ff4f4819 */ /* 0x000fe2000001164f */
[----:B------:R-:W-:Y:S01]  /*5030*/  FFMA.FTZ R168, R168, R160, R161 ;  /* 0x000000a0a8a87223 */ /* 0x000fe200000100a1 */
[----:B---3--:R-:W-:Y:S02]  /*5040*/  @P3 MOV R78, R140 ;  /* 0x0000008c004e3202 */ /* 0x008fe40000000f00 */
[----:B------:R-:W-:Y:S01]  /*5050*/  CS2R R152, SRZ ;  /* 0x0000000000987805 */ /* 0x000fe2000001ff00 */
[----:B------:R-:W-:-:S02]  /*5060*/  HFMA2 R149, -RZ, RZ, 0, 0 ;  /* 0x00000000ff957431 */ /* 0x000fc400000001ff */
[----:B------:R-:W-:Y:S02]  /*5070*/  @P4 HADD2.F32 R79, -RZ, R79.H0_H0 ;  /* 0x2000004fff4f4230 */ /* 0x000fe40000004100 */
[----:B------:R-:W-:Y:S01]  /*5080*/  FADD.FTZ R168, R165, -R168 ;  /* 0x800000a8a5a87221 */ /* 0x000fe20000010000 */
[----:B------:R-:W-:Y:S02]  /*5090*/  @P3 HADD2.F32 R78, -RZ, R78.H0_H0 ;  /* 0x2000004eff4e3230 */ /* 0x000fe40000004100 */
[----:B------:R-:W-:Y:S01]  /*50a0*/  FFMA.FTZ R145, R164, R160, R161 ;  /* 0x000000a0a4917223 */ /* 0x000fe200000100a1 */
[----:B0-----:R-:W-:Y:S01]  /*50b0*/  @P5 MOV R82, R141 ;  /* 0x0000008d00525202 */ /* 0x001fe20000000f00 */
[----:B------:R-:W-:Y:S01]  /*50c0*/  @P4 FMUL.FTZ R149, R144, R79 ;  /* 0x0000004f90954220 */ /* 0x000fe20000410000 */
[----:B------:R-:W-:Y:S01]  /*50d0*/  LOP3.LUT P4, RZ, R169, 0xff00, RZ, 0xc0, !PT ;  /* 0x0000ff00a9ff7812 */ /* 0x000fe2000788c0ff */
[----:B------:R-:W-:Y:S01]  /*50e0*/  @P3 FMUL.FTZ R152, R147, R78 ;  /* 0x0000004e93983220 */ /* 0x000fe20000410000 */
[----:B------:R-:W-:Y:S01]  /*50f0*/  FFMA.FTZ R78, R134, R168, R65 ;  /* 0x000000a8864e7223 */ /* 0x000fe20000010041 */
[----:B------:R-:W-:Y:S01]  /*5100*/  @P0 SHF.R.U64 R79, R140, 0x10, R141 ;  /* 0x000000108c4f0819 */ /* 0x000fe2000000128d */
[----:B------:R-:W-:Y:S01]  /*5110*/  FADD.FTZ R83, R162, -R145 ;  /* 0x80000091a2537221 */ /* 0x000fe20000010000 */
[----:B------:R-:W-:Y:S01]  /*5120*/  LOP3.LUT P3, RZ, R169, 0xff0000, RZ, 0xc0, !PT ;  /* 0x00ff0000a9ff7812 */ /* 0x000fe2000786c0ff */
[----:B------:R-:W-:Y:S01]  /*5130*/  FMUL.FTZ R78, R78, R87 ;  /* 0x000000574e4e7220 */ /* 0x000fe20000410000 */
[----:B------:R-:W-:-:S02]  /*5140*/  @P5 HADD2.F32 R82, -RZ, R82.H0_H0 ;  /* 0x20000052ff525230 */ /* 0x000fc40000004100 */
[----:B------:R-:W-:Y:S01]  /*5150*/  FFMA.FTZ R166, R166, R160, R161 ;  /* 0x000000a0a6a67223 */ /* 0x000fe200000100a1 */
[----:B------:R-:W-:Y:S02]  /*5160*/  @P0 HADD2.F32 R79, -RZ, R79.H0_H0 ;  /* 0x2000004fff4f0230 */ /* 0x000fe40000004100 */
[----:B------:R-:W-:Y:S01]  /*5170*/  FMUL.FTZ R145, R78, UR14 ;  /* 0x0000000e4e917c20 */ /* 0x000fe20008410000 */
[----:B------:R-:W-:Y:S01]  /*5180*/  FFMA.FTZ R78, R134, R83, R66 ;  /* 0x00000053864e7223 */ /* 0x000fe20000010042 */
[----:B------:R-:W-:Y:S02]  /*5190*/  HFMA2 R172, -RZ, RZ, 0, 0 ;  /* 0x00000000ffac7431 */ /* 0x000fe400000001ff */
[----:B------:R-:W-:Y:S01]  /*51a0*/  @P5 FMUL.FTZ R172, R151, R82 ;  /* 0x0000005297ac5220 */ /* 0x000fe20000410000 */
[----:B------:R-:W-:Y:S01]  /*51b0*/  @P0 FMUL.FTZ R153, R150, R79 ;  /* 0x0000004f96990220 */ /* 0x000fe20000410000 */
[----:B------:R-:W-:Y:S01]  /*51c0*/  ISETP.GE.U32.AND P0, PT, R169, 0x1000000, PT ;  /* 0x01000000a900780c */ /* 0x000fe20003f06070 */
[----:B------:R-:W-:Y:S01]  /*51d0*/  FMUL.FTZ R78, R78, R87 ;  /* 0x000000574e4e7220 */ /* 0x000fe20000410000 */
[----:B------:R-:W-:-:S02]  /*51e0*/  @P4 HADD2.F32 R82, -RZ, R181.H0_H0 ;  /* 0x200000b5ff524230 */ /* 0x000fc40000004100 */
[----:B------:R-:W-:Y:S01]  /*51f0*/  FADD.FTZ R166, R163, -R166 ;  /* 0x800000a6a3a67221 */ /* 0x000fe20000010000 */
[----:B------:R-:W-:Y:S02]  /*5200*/  @P3 HADD2.F32 R83, -RZ, R123.H0_H0 ;  /* 0x2000007bff533230 */ /* 0x000fe40000004100 */
[----:B------:R-:W-:Y:S01]  /*5210*/  FFMA.FTZ R170, R170, R160, R161 ;  /* 0x000000a0aaaa7223 */ /* 0x000fe200000100a1 */
[----:B------:R-:W-:Y:S01]  /*5220*/  FMUL.FTZ R150, R78, UR14 ;  /* 0x0000000e4e967c20 */ /* 0x000fe20008410000 */
[----:B------:R-:W-:Y:S01]  /*5230*/  MOV R79, RZ ;  /* 0x000000ff004f7202 */ /* 0x000fe20000000f00 */
[----:B------:R-:W-:Y:S01]  /*5240*/  FFMA.FTZ R78, R134, R166, R67 ;  /* 0x000000a6864e7223 */ /* 0x000fe20000010043 */
[----:B------:R-:W-:Y:S01]  /*5250*/  LOP3.LUT P5, RZ, R169, 0xff, RZ, 0xc0, !PT ;  /* 0x000000ffa9ff7812 */ /* 0x000fe200078ac0ff */
[----:B------:R-:W-:Y:S01]  /*5260*/  @P4 FMUL.FTZ R79, R82, R145 ;  /* 0x00000091524f4220 */ /* 0x000fe20000410000 */
[----:B------:R-:W-:Y:S02]  /*5270*/  HFMA2 R82, -RZ, RZ, 0, 0 ;  /* 0x00000000ff527431 */ /* 0x000fe400000001ff */
[----:B------:R-:W-:Y:S01]  /*5280*/  FADD.FTZ R167, R167, -R170 ;  /* 0x800000aaa7a77221 */ /* 0x000fe20000010000 */
[----:B------:R-:W-:Y:S01]  /*5290*/  @P3 FMUL.FTZ R82, R83, R150 ;  /* 0x0000009653523220 */ /* 0x000fe20000410000 */
[----:B------:R-:W-:Y:S01]  /*52a0*/  FMUL.FTZ R83, R78, R87 ;  /* 0x000000574e537220 */ /* 0x000fe20000410000 */
[----:B------:R-:W-:-:S02]  /*52b0*/  @P0 HADD2.F32 R143, -RZ, R181.H1_H1 ;  /* 0x300000b5ff8f0230 */ /* 0x000fc40000004100 */
[----:B------:R-:W-:Y:S01]  /*52c0*/  FFMA.FTZ R78, R134, R167, R64 ;  /* 0x000000a7864e7223 */ /* 0x000fe20000010040 */
[----:B------:R-:W-:Y:S01]  /*52d0*/  MOV R142, RZ ;  /* 0x000000ff008e7202 */ /* 0x000fe20000000f00 */
[----:B------:R-:W-:Y:S01]  /*52e0*/  FMUL.FTZ R164, R83, UR14 ;  /* 0x0000000e53a47c20 */ /* 0x000fe20008410000 */
[----:B------:R-:W0:Y:S01]  /*52f0*/  F2F.F16.F32 R79, R79 ;  /* 0x0000004f004f7304 */ /* 0x000e220000200800 */
[----:B------:R-:W-:Y:S01]  /*5300*/  FMUL.FTZ R78, R78, R87 ;  /* 0x000000574e4e7220 */ /* 0x000fe20000410000 */
[----:B------:R-:W-:Y:S02]  /*5310*/  HFMA2 R140, -RZ, RZ, 0, 0 ;  /* 0x00000000ff8c7431 */ /* 0x000fe400000001ff */
[----:B------:R-:W-:Y:S01]  /*5320*/  @P0 FMUL.FTZ R142, R143, R164 ;  /* 0x000000a48f8e0220 */ /* 0x000fe20000410000 */
[----:B------:R-:W-:Y:S02]  /*5330*/  @P5 HADD2.F32 R83, -RZ, R122.H0_H0 ;  /* 0x2000007aff535230 */ /* 0x000fe40000004100 */
[----:B------:R-:W-:Y:S01]  /*5340*/  FMUL.FTZ R146, R78, UR14 ;  /* 0x0000000e4e927c20 */ /* 0x000fe20008410000 */
[----:B------:R-:W-:Y:S01]  /*5350*/  @P6 SHF.R.U32.HI R141, RZ, 0x10, R141 ;  /* 0x00000010ff8d6819 */ /* 0x000fe2000001168d */
[----:B------:R-:W-:Y:S01]  /*5360*/  FFMA.FTZ R147, R137, R160, R161 ;  /* 0x000000a089937223 */ /* 0x000fe200000100a1 */
[----:B------:R-:W-:Y:S01]  /*5370*/  F2F.F16.F32 R82, R82 ;  /* 0x0000005200527304 */ /* 0x000fe20000200800 */
[----:B------:R-:W-:Y:S01]  /*5380*/  @P5 FMUL.FTZ R140, R83, R146 ;  /* 0x00000092538c5220 */ /* 0x000fe20000410000 */
[----:B------:R-:W-:Y:S01]  /*5390*/  CS2R R162, SRZ ;  /* 0x0000000000a27805 */ /* 0x000fe2000001ff00 */
[----:B------:R-:W-:-:S02]  /*53a0*/  @P6 HADD2.F32 R137, -RZ, R141.H0_H0 ;  /* 0x2000008dff896230 */ /* 0x000fc40000004100 */
[----:B------:R-:W-:Y:S01]  /*53b0*/  FADD.FTZ R147, R156, -R147 ;  /* 0x800000939c937221 */ /* 0x000fe20000010000 */
[----:B------:R-:W-:Y:S01]  /*53c0*/  FFMA.FTZ R154, R154, R160, R161 ;  /* 0x000000a09a9a7223 */ /* 0x000fe200000100a1 */
[----:B0-----:R-:W-:Y:S01]  /*53d0*/  IMAD.WIDE.U32 R78, R79, 0x10000, RZ ;  /* 0x000100004f4e7825 */ /* 0x001fe200078e00ff */
[----:B------:R-:W0:Y:S03]  /*53e0*/  F2F.F16.F32 R142, R142 ;  /* 0x0000008e008e7304 */ /* 0x000e260000200800 */
[----:B------:R-:W-:Y:S01]  /*53f0*/  @P6 FMUL.FTZ R163, R176, R137 ;  /* 0x00000089b0a36220 */ /* 0x000fe20000410000 */
[----:B------:R-:W-:-:S04]  /*5400*/  LOP3.LUT P6, RZ, R157, 0xff00, RZ, 0xc0, !PT ;  /* 0x0000ff009dff7812 */ /* 0x000fc800078cc0ff */
[----:B------:R1:W3:Y:S01]  /*5410*/  F2F.F16.F32 R143, R140 ;  /* 0x0000008c008f7304 */ /* 0x0002e20000200800 */
[----:B0-----:R-:W-:Y:S01]  /*5420*/  SHF.L.U32 R83, R142, 0x10, RZ ;  /* 0x000000108e537819 */ /* 0x001fe200000006ff */
[----:B-1----:R-:W-:-:S03]  /*5430*/  IMAD.WIDE.U32 R140, R133, 0x8, R76 ;  /* 0x00000008858c7825 */ /* 0x002fc600078e004c */
[----:B------:R-:W-:Y:S01]  /*5440*/  LOP3.LUT R79, R79, R83, R82, 0xfe, !PT ;  /* 0x000000534f4f7212 */ /* 0x000fe200078efe52 */
[----:B------:R-:W-:Y:S01]  /*5450*/  IMAD.WIDE.U32 R82, R135, 0x8, R80 ;  /* 0x0000000887527825 */ /* 0x000fe200078e0050 */
[----:B---3--:R-:W-:-:S05]  /*5460*/  LOP3.LUT R78, R78, R143, RZ, 0xfc, !PT ;  /* 0x0000008f4e4e7212 */ /* 0x008fca00078efcff */
[----:B------:R0:W-:Y:S01]  /*5470*/  STG.E.64 desc[UR4][R82.64], R78 ;  /* 0x0000004e52007986 */ /* 0x0001e2000c101b04 */
[----:B------:R-:W-:-:S03]  /*5480*/  HFMA2 R135, -RZ, RZ, 0, 0 ;  /* 0x00000000ff877431 */ /* 0x000fc600000001ff */
[----:B------:R-:W3:Y:S01]  /*5490*/  LDG.E.64 R140, desc[UR4][R140.64] ;  /* 0x000000048c8c7981 */ /* 0x000ee2000c1e1b00 */
[----:B------:R-:W-:Y:S01]  /*54a0*/  FADD.FTZ R95, R95, -R154 ;  /* 0x8000009a5f5f7221 */ /* 0x000fe20000010000 */
[----:B------:R-:W-:Y:S01]  /*54b0*/  MOV R144, RZ ;  /* 0x000000ff00907202 */ /* 0x000fe20000000f00 */
[-CC-:B------:R-:W-:Y:S01]  /*54c0*/  FFMA.FTZ R155, R155, R160.reuse, R161.reuse ;  /* 0x000000a09b9b7223 */ /* 0x180fe200000100a1 */
[----:B------:R-:W-:-:S03]  /*54d0*/  FFMA.FTZ R158, R158, R160, R161 ;  /* 0x000000a09e9e7223 */ /* 0x000fc600000100a1 */
[----:B------:R-:W-:Y:S01]  /*54e0*/  FADD.FTZ R155, R136, -R155 ;  /* 0x8000009b889b7221 */ /* 0x000fe20000010000 */
[----:B0-----:R-:W-:Y:S02]  /*54f0*/  @P6 HADD2.F32 R83, -RZ, R180.H0_H0 ;  /* 0x200000b4ff536230 */ /* 0x001fe40000004100 */
[----:B------:R-:W-:Y:S01]  /*5500*/  FADD.FTZ R159, R159, -R158 ;  /* 0x8000009e9f9f7221 */ /* 0x000fe20000010000 */
[----:B------:R-:W-:Y:S01]  /*5510*/  MOV R82, RZ ;  /* 0x000000ff00527202 */ /* 0x000fe20000000f00 */
[----:B------:R-:W-:Y:S01]  /*5520*/  IMAD.WIDE.U32 R76, R132, 0x8, R76 ;  /* 0x00000008844c7825 */ /* 0x000fe200078e004c */
[----:B--2---:R-:W-:Y:S02]  /*5530*/  @P5 MOV R137, R138 ;  /* 0x0000008a00895202 */ /* 0x004fe40000000f00 */
[----:B------:R-:W-:-:S05]  /*5540*/  @P4 SHF.R.U64 R138, R138, 0x10, R139 ;  /* 0x000000108a8a4819 */ /* 0x000fca000000128b */
[----:B------:R-:W-:Y:S01]  /*5550*/  @P4 HADD2.F32 R78, -RZ, R138.H0_H0 ;  /* 0x2000008aff4e4230 */ /* 0x000fe20000004100 */
[----:B------:R-:W-:-:S04]  /*5560*/  @P3 MOV R142, R139 ;  /* 0x0000008b008e3202 */ /* 0x000fc80000000f00 */
[----:B------:R-:W-:Y:S01]  /*5570*/  @P4 FMUL.FTZ R135, R145, R78 ;  /* 0x0000004e91874220 */ /* 0x000fe20000410000 */
[----:B------:R-:W-:Y:S01]  /*5580*/  FFMA.FTZ R78, R134, R147, R69 ;  /* 0x00000093864e7223 */ /* 0x000fe20000010045 */
[----:B------:R-:W-:Y:S01]  /*5590*/  @P3 HADD2.F32 R79, -RZ, R142.H0_H0 ;  /* 0x2000008eff4f3230 */ /* 0x000fe20000004100 */
[----:B------:R-:W-:Y:S02]  /*55a0*/  LOP3.LUT P4, RZ, R157, 0xff0000, RZ, 0xc0, !PT ;  /* 0x00ff00009dff7812 */ /* 0x000fe4000788c0ff */
[----:B------:R-:W-:-:S04]  /*55b0*/  FMUL.FTZ R78, R78, R87 ;  /* 0x000000574e4e7220 */ /* 0x000fc80000410000 */
[----:B------:R-:W-:Y:S01]  /*55c0*/  FMUL.FTZ R138, R78, UR14 ;  /* 0x0000000e4e8a7c20 */ /* 0x000fe20008410000 */
[----:B------:R-:W-:Y:S01]  /*55d0*/  FFMA.FTZ R78, R134, R95, R70 ;  /* 0x0000005f864e7223 */ /* 0x000fe20000010046 */
[----:B------:R-:W-:Y:S01]  /*55e0*/  @P3 FMUL.FTZ R144, R150, R79 ;  /* 0x0000004f96903220 */ /* 0x000fe20000410000 */
[C---:B------:R-:W-:Y:S01]  /*55f0*/  ISETP.GE.U32.AND P3, PT, R157.reuse, 0x1000000, PT ;  /* 0x010000009d00780c */ /* 0x040fe20003f66070 */
[----:B------:R-:W-:Y:S02]  /*5600*/  @P5 HADD2.F32 R137, -RZ, R137.H0_H0 ;  /* 0x20000089ff895230 */ /* 0x000fe40000004100 */
[----:B------:R-:W-:Y:S01]  /*5610*/  FMUL.FTZ R78, R78, R87 ;  /* 0x000000574e4e7220 */ /* 0x000fe20000410000 */
[----:B------:R-:W-:Y:S02]  /*5620*/  HFMA2 R79, -RZ, RZ, 0, 0 ;  /* 0x00000000ff4f7431 */ /* 0x000fe400000001ff */
[----:B------:R-:W-:Y:S02]  /*5630*/  @P4 HADD2.F32 R136, -RZ, R125.H0_H0 ;  /* 0x2000007dff884230 */ /* 0x000fe40000004100 */
[----:B------:R-:W-:Y:S01]  /*5640*/  FMUL.FTZ R145, R78, UR14 ;  /* 0x0000000e4e917c20 */ /* 0x000fe20008410000 */
[----:B------:R-:W-:Y:S01]  /*5650*/  @P5 FMUL.FTZ R162, R146, R137 ;  /* 0x0000008992a25220 */ /* 0x000fe20000410000 */
[----:B------:R-:W-:Y:S01]  /*5660*/  FFMA.FTZ R78, R134, R155, R71 ;  /* 0x0000009b864e7223 */ /* 0x000fe20000010047 */
[----:B------:R-:W-:Y:S01]  /*5670*/  LOP3.LUT P5, RZ, R157, 0xff, RZ, 0xc0, !PT ;  /* 0x000000ff9dff7812 */ /* 0x000fe200078ac0ff */
[----:B------:R-:W-:-:S02]  /*5680*/  @P6 FMUL.FTZ R79, R83, R138 ;  /* 0x0000008a534f6220 */ /* 0x000fc40000410000 */
[----:B------:R-:W-:Y:S01]  /*5690*/  FMUL.FTZ R83, R78, R87 ;  /* 0x000000574e537220 */ /* 0x000fe20000410000 */
[----:B------:R-:W-:Y:S01]  /*56a0*/  @P4 FMUL.FTZ R82, R136, R145 ;  /* 0x0000009188524220 */ /* 0x000fe20000410000 */
[----:B------:R-:W-:Y:S02]  /*56b0*/  @P3 HADD2.F32 R136, -RZ, R180.H1_H1 ;  /* 0x300000b4ff883230 */ /* 0x000fe40000004100 */
[----:B------:R-:W-:Y:S01]  /*56c0*/  FFMA.FTZ R78, R134, R159, R68 ;  /* 0x0000009f864e7223 */ /* 0x000fe20000010044 */
[----:B------:R-:W-:Y:S01]  /*56d0*/  FMUL.FTZ R147, R83, UR14 ;  /* 0x0000000e53937c20 */ /* 0x000fe20008410000 */
[----:B------:R-:W-:Y:S02]  /*56e0*/  HFMA2 R95, -RZ, RZ, 0, 0 ;  /* 0x00000000ff5f7431 */ /* 0x000fe400000001ff */
[----:B------:R-:W-:Y:S01]  /*56f0*/  FMUL.FTZ R78, R78, R87 ;  /* 0x000000574e4e7220 */ /* 0x000fe20000410000 */
[----:B------:R-:W-:Y:S01]  /*5700*/  @P3 FMUL.FTZ R95, R136, R147 ;  /* 0x00000093885f3220 */ /* 0x000fe20000410000 */
[----:B------:R-:W-:-:S02]  /*5710*/  @P5 HADD2.F32 R142, -RZ, R124.H0_H0 ;  /* 0x2000007cff8e5230 */ /* 0x000fc40000004100 */
        /* <DEDUP_REMOVED lines=14> */
[----:B------:R-:W-:Y:S01]  /*5800*/  FFMA.FTZ R91, R91, R160, R161 ;  /* 0x000000a05b5b7223 */ /* 0x000fe200000100a1 */
[----:B------:R-:W-:Y:S02]  /*5810*/  @P0 SHF.R.U32.HI R133, RZ, 0x10, R139 ;  /* 0x00000010ff850819 */ /* 0x000fe4000001168b */
[----:B---3--:R-:W-:Y:S02]  /*5820*/  @P5 MOV R78, R140 ;  /* 0x0000008c004e5202 */ /* 0x008fe40000000f00 */
[----:B------:R-:W-:Y:S01]  /*5830*/  @P6 SHF.R.U64 R79, R140, 0x10, R141 ;  /* 0x000000108c4f6819 */ /* 0x000fe2000000128d */
[----:B------:R-:W-:-:S02]  /*5840*/  FADD.FTZ R91, R86, -R91 ;  /* 0x8000005b565b7221 */ /* 0x000fc40000010000 */
[----:B------:R-:W-:Y:S01]  /*5850*/  @P5 HADD2.F32 R78, -RZ, R78.H0_H0 ;  /* 0x2000004eff4e5230 */ /* 0x000fe20000004100 */
[----:B------:R-:W-:Y:S02]  /*5860*/  @P4 MOV R82, R141 ;  /* 0x0000008d00524202 */ /* 0x000fe40000000f00 */
[----:B------:R-:W-:Y:S01]  /*5870*/  CS2R R136, SRZ ;  /* 0x0000000000887805 */ /* 0x000fe2000001ff00 */
[----:B------:R-:W-:Y:S02]  /*5880*/  @P0 HADD2.F32 R133, -RZ, R133.H0_H0 ;  /* 0x20000085ff850230 */ /* 0x000fe40000004100 */
[----:B------:R-:W-:Y:S02]  /*5890*/  @P6 HADD2.F32 R79, -RZ, R79.H0_H0 ;  /* 0x2000004fff4f6230 */ /* 0x000fe40000004100 */
[----:B------:R-:W-:Y:S01]  /*58a0*/  @P5 FMUL.FTZ R136, R143, R78 ;  /* 0x0000004e8f885220 */ /* 0x000fe20000410000 */
[----:B------:R-:W-:Y:S01]  /*58b0*/  FFMA.FTZ R78, R134, R91, R73 ;  /* 0x0000005b864e7223 */ /* 0x000fe20000010049 */
[----:B------:R-:W-:Y:S01]  /*58c0*/  FFMA.FTZ R90, R90, R160, R161 ;  /* 0x000000a05a5a7223 */ /* 0x000fe200000100a1 */
[----:B------:R-:W-:-:S02]  /*58d0*/  @P4 HADD2.F32 R82, -RZ, R82.H0_H0 ;  /* 0x20000052ff524230 */ /* 0x000fc40000004100 */
[----:B------:R-:W-:Y:S02]  /*58e0*/  HFMA2 R95, -RZ, RZ, 0, 0 ;  /* 0x00000000ff5f7431 */ /* 0x000fe400000001ff */
[----:B------:R-:W-:Y:S01]  /*58f0*/  @P0 FMUL.FTZ R95, R164, R133 ;  /* 0x00000085a45f0220 */ /* 0x000fe20000410000 */
[--C-:B------:R-:W-:Y:S01]  /*5900*/  FFMA.FTZ R89, R89, R160, R161.reuse ;  /* 0x000000a059597223 */ /* 0x100fe200000100a1 */
[C---:B------:R-:W-:Y:S01]  /*5910*/  LOP3.LUT P0, RZ, R93.reuse, 0xff00, RZ, 0xc0, !PT ;  /* 0x0000ff005dff7812 */ /* 0x040fe2000780c0ff */
[----:B------:R-:W-:Y:S01]  /*5920*/  @P6 FMUL.FTZ R137, R138, R79 ;  /* 0x0000004f8a896220 */ /* 0x000fe20000410000 */
[----:B------:R-:W-:Y:S01]  /*5930*/  FMUL.FTZ R78, R78, R87 ;  /* 0x000000574e4e7220 */ /* 0x000fe20000410000 */
[----:B------:R-:W-:Y:S01]  /*5940*/  HFMA2 R146, -RZ, RZ, 0, 0 ;  /* 0x00000000ff927431 */ /* 0x000fe200000001ff */
[----:B------:R-:W-:Y:S01]  /*5950*/  ISETP.GE.U32.AND P6, PT, R93, 0x1000000, PT ;  /* 0x010000005d00780c */ /* 0x000fe20003fc6070 */
[----:B------:R-:W-:Y:S01]  /*5960*/  FADD.FTZ R85, R85, -R90 ;  /* 0x8000005a55557221 */ /* 0x000fe20000010000 */
[----:B------:R-:W-:Y:S01]  /*5970*/  @P4 FMUL.FTZ R146, R145, R82 ;  /* 0x0000005291924220 */ /* 0x000fe20000410000 */
[----:B------:R-:W-:Y:S01]  /*5980*/  FFMA.FTZ R133, R94, R160, R161 ;  /* 0x000000a05e857223 */ /* 0x000fe200000100a1 */
[----:B------:R-:W-:Y:S01]  /*5990*/  FADD.FTZ R82, R88, -R89 ;  /* 0x8000005958527221 */ /* 0x000fe20000010000 */
[----:B------:R-:W-:Y:S01]  /*59a0*/  FMUL.FTZ R94, R78, UR14 ;  /* 0x0000000e4e5e7c20 */ /* 0x000fe20008410000 */
[C---:B------:R-:W-:Y:S01]  /*59b0*/  LOP3.LUT P5, RZ, R93.reuse, 0xff0000, RZ, 0xc0, !PT ;  /* 0x00ff00005dff7812 */ /* 0x040fe200078ac0ff */
[C---:B------:R-:W-:Y:S01]  /*59c0*/  FFMA.FTZ R78, R134.reuse, R85, R74 ;  /* 0x00000055864e7223 */ /* 0x040fe2000001004a */
[----:B------:R-:W-:Y:S01]  /*59d0*/  LOP3.LUT P4, RZ, R93, 0xff, RZ, 0xc0, !PT ;  /* 0x000000ff5dff7812 */ /* 0x000fe2000788c0ff */
[----:B------:R-:W-:Y:S01]  /*59e0*/  FFMA.FTZ R82, R134, R82, R75 ;  /* 0x0000005286527223 */ /* 0x000fe2000001004b */
[----:B------:R-:W-:Y:S01]  /*59f0*/  FADD.FTZ R133, R92, -R133 ;  /* 0x800000855c857221 */ /* 0x000fe20000010000 */
[----:B------:R-:W-:-:S02]  /*5a00*/  FMUL.FTZ R78, R78, R87 ;  /* 0x000000574e4e7220 */ /* 0x000fc40000410000 */
[----:B------:R-:W-:Y:S01]  /*5a10*/  FMUL.FTZ R82, R82, R87 ;  /* 0x0000005752527220 */ /* 0x000fe20000410000 */
[--C-:B------:R-:W-:Y:S02]  /*5a20*/  @P0 HADD2.F32 R83, -RZ, R179.reuse.H0_H0 ;  /* 0x200000b3ff530230 */ /* 0x100fe40000004100 */
[----:B------:R-:W-:Y:S01]  /*5a30*/  FMUL.FTZ R93, R78, UR14 ;  /* 0x0000000e4e5d7c20 */ /* 0x000fe20008410000 */
[----:B------:R-:W-:Y:S01]  /*5a40*/  FFMA.FTZ R134, R134, R133, R72 ;  /* 0x0000008586867223 */ /* 0x000fe20000010048 */
[----:B------:R-:W-:Y:S02]  /*5a50*/  @P6 HADD2.F32 R78, -RZ, R179.H1_H1 ;  /* 0x300000b3ff4e6230 */ /* 0x000fe40000004100 */
[----:B------:R-:W-:Y:S01]  /*5a60*/  FMUL.FTZ R133, R82, UR14 ;  /* 0x0000000e52857c20 */ /* 0x000fe20008410000 */
[----:B------:R-:W-:Y:S01]  /*5a70*/  MOV R79, RZ ;  /* 0x000000ff004f7202 */ /* 0x000fe20000000f00 */
[----:B------:R-:W-:Y:S01]  /*5a80*/  FMUL.FTZ R134, R134, R87 ;  /* 0x0000005786867220 */ /* 0x000fe20000410000 */
[----:B------:R-:W-:Y:S01]  /*5a90*/  @P0 FMUL.FTZ R79, R83, R94 ;  /* 0x0000005e534f0220 */ /* 0x000fe20000410000 */
[----:B------:R-:W-:Y:S01]  /*5aa0*/  @P5 HADD2.F32 R86, -RZ, R127.H0_H0 ;  /* 0x2000007fff565230 */ /* 0x000fe20000004100 */
[----:B------:R-:W-:Y:S01]  /*5ab0*/  MOV R85, RZ ;  /* 0x000000ff00557202 */ /* 0x000fe20000000f00 */
[----:B------:R-:W-:Y:S01]  /*5ac0*/  @P6 FMUL.FTZ R85, R78, R133 ;  /* 0x000000854e556220 */ /* 0x000fe20000410000 */
[----:B------:R-:W-:-:S02]  /*5ad0*/  @P4 HADD2.F32 R87, -RZ, R126.H0_H0 ;  /* 0x2000007eff574230 */ /* 0x000fc40000004100 */
[----:B------:R-:W-:Y:S01]  /*5ae0*/  FMUL.FTZ R134, R134, UR14 ;  /* 0x0000000e86867c20 */ /* 0x000fe20008410000 */
[----:B------:R-:W-:Y:S02]  /*5af0*/  HFMA2 R83, -RZ, RZ, 0, 0 ;  /* 0x00000000ff537431 */ /* 0x000fe400000001ff */
[----:B------:R-:W-:Y:S01]  /*5b00*/  @P5 FMUL.FTZ R83, R86, R93 ;  /* 0x0000005d56535220 */ /* 0x000fe20000410000 */
[----:B------:R-:W0:Y:S01]  /*5b10*/  F2F.F16.F32 R79, R79 ;  /* 0x0000004f004f7304 */ /* 0x000e220000200800 */
[----:B------:R-:W-:Y:S02]  /*5b20*/  HFMA2 R82, -RZ, RZ, 0, 0 ;  /* 0x00000000ff527431 */ /* 0x000fe400000001ff */
[----:B------:R-:W-:-:S05]  /*5b30*/  @P4 FMUL.FTZ R82, R87, R134 ;  /* 0x0000008657524220 */ /* 0x000fca0000410000 */
[----:B------:R-:W1:Y:S08]  /*5b40*/  F2F.F16.F32 R85, R85 ;  /* 0x0000005500557304 */ /* 0x000e700000200800 */
[----:B------:R-:W3:Y:S08]  /*5b50*/  F2F.F16.F32 R83, R83 ;  /* 0x0000005300537304 */ /* 0x000ef00000200800 */
[----:B------:R-:W4:Y:S01]  /*5b60*/  F2F.F16.F32 R89, R82 ;  /* 0x0000005200597304 */ /* 0x000f220000200800 */
[----:B0-----:R-:W-:Y:S01]  /*5b70*/  IMAD.WIDE.U32 R78, R79, 0x10000, RZ ;  /* 0x000100004f4e7825 */ /* 0x001fe200078e00ff */
[----:B-1----:R-:W-:-:S02]  /*5b80*/  SHF.L.U32 R87, R85, 0x10, RZ ;  /* 0x0000001055577819 */ /* 0x002fc400000006ff */
[----:B------:R-:W-:Y:S01]  /*5b90*/  @P3 SHF.R.U32.HI R140, RZ, 0x10, R141 ;  /* 0x00000010ff8c3819 */ /* 0x000fe2000001168d */
[----:B------:R-:W-:Y:S01]  /*5ba0*/  IMAD.WIDE.U32 R80, R132, 0x8, R80 ;  /* 0x0000000884507825 */ /* 0x000fe200078e0050 */
[----:B---3--:R-:W-:Y:S02]  /*5bb0*/  LOP3.LUT R79, R79, R87, R83, 0xfe, !PT ;  /* 0x000000574f4f7212 */ /* 0x008fe400078efe53 */
[----:B----4-:R-:W-:-:S05]  /*5bc0*/  LOP3.LUT R78, R78, R89, RZ, 0xfc, !PT ;  /* 0x000000594e4e7212 */ /* 0x010fca00078efcff */
[----:B------:R0:W-:Y:S01]  /*5bd0*/  STG.E.64 desc[UR4][R80.64], R78 ;  /* 0x0000004e50007986 */ /* 0x0001e2000c101b04 */
[----:B------:R-:W-:Y:S01]  /*5be0*/  HFMA2 R83, -RZ, RZ, 0, 0 ;  /* 0x00000000ff537431 */ /* 0x000fe200000001ff */
[----:B------:R-:W-:Y:S01]  /*5bf0*/  MOV R82, RZ ;  /* 0x000000ff00527202 */ /* 0x000fe20000000f00 */
[----:B------:R-:W-:Y:S01]  /*5c00*/  HFMA2 R85, -RZ, RZ, 0, 0 ;  /* 0x00000000ff557431 */ /* 0x000fe200000001ff */
[----:B------:R-:W-:Y:S01]  /*5c10*/  MOV R86, RZ ;  /* 0x000000ff00567202 */ /* 0x000fe20000000f00 */
[----:B------:R-:W-:Y:S01]  /*5c20*/  HFMA2 R89, -RZ, RZ, 0, 0 ;  /* 0x00000000ff597431 */ /* 0x000fe200000001ff */
[----:B--2---:R-:W-:Y:S02]  /*5c30*/  @P4 MOV R87, R76 ;  /* 0x0000004c00574202 */ /* 0x004fe40000000f00 */
[----:B------:R-:W-:Y:S02]  /*5c40*/  @P0 SHF.R.U64 R91, R76, 0x10, R77 ;  /* 0x000000104c5b0819 */ /* 0x000fe4000000124d */
[----:B------:R-:W-:-:S02]  /*5c50*/  @P5 MOV R88, R77 ;  /* 0x0000004d00585202 */ /* 0x000fc40000000f00 */
[----:B------:R-:W-:Y:S01]  /*5c60*/  @P6 SHF.R.U32.HI R90, RZ, 0x10, R77 ;  /* 0x00000010ff5a6819 */ /* 0x000fe2000001164d */
[----:B------:R-:W-:Y:S02]  /*5c70*/  @P3 HADD2.F32 R76, -RZ, R140.H0_H0 ;  /* 0x2000008cff4c3230 */ /* 0x000fe40000004100 */
[----:B------:R-:W-:Y:S02]  /*5c80*/  @P4 HADD2.F32 R87, -RZ, R87.H0_H0 ;  /* 0x20000057ff574230 */ /* 0x000fe40000004100 */
[----:B------:R-:W-:Y:S02]  /*5c90*/  @P0 HADD2.F32 R77, -RZ, R91.H0_H0 ;  /* 0x2000005bff4d0230 */ /* 0x000fe40000004100 */
[----:B------:R-:W-:Y:S02]  /*5ca0*/  @P5 HADD2.F32 R88, -RZ, R88.H0_H0 ;  /* 0x20000058ff585230 */ /* 0x000fe40000004100 */
[----:B0-----:R-:W-:Y:S02]  /*5cb0*/  @P6 HADD2.F32 R78, -RZ, R90.H0_H0 ;  /* 0x2000005aff4e6230 */ /* 0x001fe40000004100 */
[----:B------:R-:W-:Y:S01]  /*5cc0*/  @P3 FMUL.FTZ R83, R147, R76 ;  /* 0x0000004c93533220 */ /* 0x000fe20000410000 */
[----:B------:R-:W-:Y:S01]  /*5cd0*/  @P4 FMUL.FTZ R82, R134, R87 ;  /* 0x0000005786524220 */ /* 0x000fe20000410000 */
[----:B------:R-:W-:Y:S01]  /*5ce0*/  @P0 FMUL.FTZ R85, R94, R77 ;  /* 0x0000004d5e550220 */ /* 0x000fe20000410000 */
[----:B------:R-:W-:Y:S01]  /*5cf0*/  @P5 FMUL.FTZ R86, R93, R88 ;  /* 0x000000585d565220 */ /* 0x000fe20000410000 */
[----:B------:R-:W-:Y:S01]  /*5d00*/  @P6 FMUL.FTZ R89, R133, R78 ;  /* 0x0000004e85596220 */ /* 0x000fe20000410000 */
[----:B------:R-:W-:Y:S06]  /*5d10*/  BRA `(.L_x_7399) ;  /* 0x0000001800507947 */ /* 0x000fec0003800000 */
.L_x_7400:
        /* <DEDUP_REMOVED lines=19> */
[----:B------:R-:W-:Y:S01]  /*5e50*/  CS2R R80, SRZ ;  /* 0x0000000000507805 */ /* 0x000fe2000001ff00 */
[----:B------:R-:W-:Y:S01]  /*5e60*/  @P5 HADD2.F32 R138, -RZ, R183.H0_H0 ;  /* 0x200000b7ff8a5230 */ /* 0x000fe20000004100 */
[----:B------:R-:W-:-:S02]  /*5e70*/  MOV R146, RZ ;  /* 0x000000ff00927202 */ /* 0x000fc40000000f00 */
[----:B------:R-:W-:Y:S01]  /*5e80*/  LOP3.LUT P4, RZ, R175, 0xff, RZ, 0xc0, !PT ;  /* 0x000000ffafff7812 */ /* 0x000fe2000788c0ff */
[----:B------:R-:W1:Y:S08]  /*5e90*/  @P6 LDC R82, c[0x0][0x408] ;  /* 0x00010200ff526b82 */ /* 0x000e700000000800 */
[----:B------:R-:W3:Y:S08]  /*5ea0*/  @P3 LDC R140, c[0x0][0x408] ;  /* 0x00010200ff8c3b82 */ /* 0x000ef00000000800 */
[----:B------:R-:W4:Y:S01]  /*5eb0*/  @P0 LDC R171, c[0x0][0x408] ;  /* 0x00010200ffab0b82 */ /* 0x000f220000000800 */
[----:B0-----:R-:W-:Y:S01]  /*5ec0*/  @P5 FMUL.FTZ R139, R78, R79 ;  /* 0x0000004f4e8b5220 */ /* 0x001fe20000410000 */
[----:B------:R-:W-:Y:S01]  /*5ed0*/  @P6 FMUL.FTZ R79, R76, R87 ;  /* 0x000000574c4f6220 */ /* 0x000fe20000410000 */
[----:B------:R-:W-:-:S02]  /*5ee0*/  @P6 HADD2.F32 R78, -RZ, R118.H0_H0 ;  /* 0x20000076ff4e6230 */ /* 0x000fc40000004100 */
[----:B------:R-:W-:Y:S01]  /*5ef0*/  @P5 FMUL.FTZ R81, R138, R139 ;  /* 0x0000008b8a515220 */ /* 0x000fe20000410000 */
[----:B------:R-:W-:Y:S02]  /*5f00*/  @P3 HADD2.F32 R138, -RZ, R183.H1_H1 ;  /* 0x300000b7ff8a3230 */ /* 0x000fe40000004100 */
[----:B-1----:R-:W-:Y:S01]  /*5f10*/  @P6 FMUL.FTZ R83, R79, R82 ;  /* 0x000000524f536220 */ /* 0x002fe20000410000 */
[----:B------:R-:W-:Y:S01]  /*5f20*/  FFMA.FTZ R79, R134, R184, R59 ;  /* 0x000000b8864f7223 */ /* 0x000fe2000001003b */
[----:B------:R-:W0:Y:S01]  /*5f30*/  @P5 LDC R187, c[0x0][0x408] ;  /* 0x00010200ffbb5b82 */ /* 0x000e220000000800 */
[----:B------:R-:W1:Y:S01]  /*5f40*/  F2F.F16.F32 R81, R81 ;  /* 0x0000005100517304 */ /* 0x000e620000200800 */
[----:B------:R-:W-:Y:S01]  /*5f50*/  @P6 FMUL.FTZ R80, R78, R83 ;  /* 0x000000534e506220 */ /* 0x000fe20000410000 */
[----:B------:R-:W-:Y:S01]  /*5f60*/  FFMA.FTZ R78, R134, R141, R58 ;  /* 0x0000008d864e7223 */ /* 0x000fe2000001003a */
[-C--:B------:R-:W-:Y:S01]  /*5f70*/  @P3 FMUL.FTZ R83, R79, R87.reuse ;  /* 0x000000574f533220 */ /* 0x080fe20000410000 */
[----:B------:R-:W-:-:S02]  /*5f80*/  @P5 FMUL.FTZ R184, R77, R87 ;  /* 0x000000574db85220 */ /* 0x000fc40000410000 */
[----:B------:R-:W-:Y:S01]  /*5f90*/  @P0 FMUL.FTZ R82, R78, R87 ;  /* 0x000000574e520220 */ /* 0x000fe20000410000 */
[----:B---3--:R-:W-:Y:S01]  /*5fa0*/  @P3 FMUL.FTZ R139, R83, R140 ;  /* 0x0000008c538b3220 */ /* 0x008fe20000410000 */
[----:B------:R1:W3:Y:S01]  /*5fb0*/  F2F.F16.F32 R185, R80 ;  /* 0x0000005000b97304 */ /* 0x0002e20000200800 */
[----:B------:R-:W0:Y:S02]  /*5fc0*/  LDC.64 R140, c[0x0][0x468] ;  /* 0x00011a00ff8c7b82 */ /* 0x000e240000000a00 */
[----:B------:R-:W-:Y:S01]  /*5fd0*/  @P3 FMUL.FTZ R146, R138, R139 ;  /* 0x0000008b8a923220 */ /* 0x000fe20000410000 */
[----:B----4-:R-:W-:Y:S01]  /*5fe0*/  @P0 FMUL.FTZ R83, R82, R171 ;  /* 0x000000ab52530220 */ /* 0x010fe20000410000 */
[----:B------:R-:W-:Y:S02]  /*5ff0*/  @P0 HADD2.F32 R82, -RZ, R119.H0_H0 ;  /* 0x20000077ff520230 */ /* 0x000fe40000004100 */
[----:B------:R-:W-:Y:S02]  /*6000*/  HFMA2 R171, -RZ, RZ, 0, 0 ;  /* 0x00000000ffab7431 */ /* 0x000fe400000001ff */
[----:B------:R-:W4:Y:S01]  /*6010*/  LDC.64 R138, c[0x0][0x478] ;  /* 0x00011e00ff8a7b82 */ /* 0x000f220000000a00 */
[----:B------:R-:W3:Y:S01]  /*6020*/  F2F.F16.F32 R146, R146 ;  /* 0x0000009200927304 */ /* 0x000ee20000200800 */
[----:B------:R-:W-:Y:S01]  /*6030*/  @P0 FMUL.FTZ R171, R82, R83 ;  /* 0x0000005352ab0220 */ /* 0x000fe20000410000 */
[----:B-1----:R-:W-:-:S05]  /*6040*/  IMAD.WIDE.U32 R80, R81, 0x10000, RZ ;  /* 0x0001000051507825 */ /* 0x002fca00078e00ff */
[----:B------:R-:W1:Y:S01]  /*6050*/  @P0 LDC R189, c[0x0][0x408] ;  /* 0x00010200ffbd0b82 */ /* 0x000e620000000800 */
[----:B------:R-:W3:Y:S02]  /*6060*/  F2F.F16.F32 R171, R171 ;  /* 0x000000ab00ab7304 */ /* 0x000ee40000200800 */
[----:B---3--:R-:W-:Y:S02]  /*6070*/  LOP3.LUT R80, R80, R185, RZ, 0xfc, !PT ;  /* 0x000000b950507212 */ /* 0x008fe400078efcff */
[----:B------:R-:W-:-:S04]  /*6080*/  SHF.L.U32 R83, R146, 0x10, RZ ;  /* 0x0000001092537819 */ /* 0x000fc800000006ff */
[----:B------:R-:W-:Y:S01]  /*6090*/  LOP3.LUT R81, R81, R83, R171, 0xfe, !PT ;  /* 0x0000005351517212 */ /* 0x000fe200078efeab */
[----:B----4-:R-:W-:-:S04]  /*60a0*/  IMAD.WIDE.U32 R144, R147, 0x10, R138 ;  /* 0x0000001093907825 */ /* 0x010fc800078e008a */
[----:B0-----:R-:W-:Y:S01]  /*60b0*/  IMAD.WIDE.U32 R82, R147, 0x8, R140 ;  /* 0x0000000893527825 */ /* 0x001fe200078e008c */
[----:B------:R-:W-:Y:S03]  /*60c0*/  STG.E.128 desc[UR4][R144.64], R76 ;  /* 0x0000004c90007986 */ /* 0x000fe6000c101d04 */
[----:B------:R-:W-:Y:S01]  /*60d0*/  IMAD.WIDE.U32 R146, R153, 0x8, R142 ;  /* 0x0000000899927825 */ /* 0x000fe200078e008e */
[----:B------:R0:W-:Y:S05]  /*60e0*/  STG.E.64 desc[UR4][R82.64], R80 ;  /* 0x0000005052007986 */ /* 0x0001ea000c101b04 */
[----:B------:R-:W3:Y:S01]  /*60f0*/  LDG.E.64 R146, desc[UR4][R146.64] ;  /* 0x0000000492927981 */ /* 0x000ee2000c1e1b00 */
[----:B------:R-:W-:Y:S01]  /*6100*/  @P5 FMUL.FTZ R185, R184, R187 ;  /* 0x000000bbb8b95220 */ /* 0x000fe20000410000 */
[----:B------:R-:W-:Y:S01]  /*6110*/  @P0 FMUL.FTZ R184, R78, R87 ;  /* 0x000000574eb80220 */ /* 0x000fe20000410000 */
[----:B------:R-:W-:-:S03]  /*6120*/  MOV R171, RZ ;  /* 0x000000ff00ab7202 */ /* 0x000fc60000000f00 */
[----:B-1----:R-:W-:Y:S01]  /*6130*/  @P0 FMUL.FTZ R184, R184, R189 ;  /* 0x000000bdb8b80220 */ /* 0x002fe20000410000 */
[----:B0-----:R-:W0:Y:S01]  /*6140*/  @P4 LDC R81, c[0x0][0x408] ;  /* 0x00010200ff514b82 */ /* 0x001e220000000800 */
[----:B------:R-:W-:Y:S01]  /*6150*/  @P6 FMUL.FTZ R78, R76, R87 ;  /* 0x000000574c4e6220 */ /* 0x000fe20000410000 */
[----:B------:R-:W-:-:S04]  /*6160*/  FFMA.FTZ R176, R176, R160, R161 ;  /* 0x000000a0b0b07223 */ /* 0x000fc800000100a1 */
        /* <DEDUP_REMOVED lines=9> */
[----:B------:R-:W-:-:S03]  /*6200*/  @P0 MOV R77, R149 ;  /* 0x00000095004d0202 */ /* 0x000fc60000000f00 */
[----:B------:R-:W-:Y:S02]  /*6210*/  @P5 HADD2.F32 R174, -RZ, R174.H0_H0 ;  /* 0x200000aeffae5230 */ /* 0x000fe40000004100 */
[----:B------:R-:W-:-:S03]  /*6220*/  @P0 HADD2.F32 R77, -RZ, R77.H0_H0 ;  /* 0x2000004dff4d0230 */ /* 0x000fc60000004100 */
[----:B------:R-:W-:Y:S01]  /*6230*/  @P5 FMUL.FTZ R171, R174, R185 ;  /* 0x000000b9aeab5220 */ /* 0x000fe20000410000 */
[----:B------:R-:W-:Y:S01]  /*6240*/  LOP3.LUT P5, RZ, R175, 0xff00, RZ, 0xc0, !PT ;  /* 0x0000ff00afff7812 */ /* 0x000fe200078ac0ff */
[----:B------:R-:W-:Y:S02]  /*6250*/  HFMA2 R174, -RZ, RZ, 0, 0 ;  /* 0x00000000ffae7431 */ /* 0x000fe400000001ff */
[----:B------:R-:W-:Y:S01]  /*6260*/  @P0 FMUL.FTZ R174, R77, R184 ;  /* 0x000000b84dae0220 */ /* 0x000fe20000410000 */
[----:B------:R-:W-:Y:S02]  /*6270*/  @P6 MOV R77, R148 ;  /* 0x00000094004d6202 */ /* 0x000fe40000000f00 */
[----:B------:R-:W-:-:S03]  /*6280*/  ISETP.GE.U32.AND P0, PT, R175, 0x1000000, PT ;  /* 0x01000000af00780c */ /* 0x000fc60003f06070 */
[----:B------:R-:W-:Y:S02]  /*6290*/  @P6 HADD2.F32 R76, -RZ, R77.H0_H0 ;  /* 0x2000004dff4c6230 */ /* 0x000fe40000004100 */
[----:B------:R-:W-:Y:S01]  /*62a0*/  @P6 FMUL.FTZ R77, R78, UR14 ;  /* 0x0000000e4e4d6c20 */ /* 0x000fe20008410000 */
[----:B------:R-:W-:Y:S01]  /*62b0*/  HFMA2 R148, -RZ, RZ, 0, 0 ;  /* 0x00000000ff947431 */ /* 0x000fe200000001ff */
[----:B------:R-:W1:Y:S02]  /*62c0*/  @P5 LDC R83, c[0x0][0x408] ;  /* 0x00010200ff535b82 */ /* 0x000e640000000800 */
[----:B------:R-:W-:Y:S01]  /*62d0*/  @P6 FMUL.FTZ R148, R76, R77 ;  /* 0x0000004d4c946220 */ /* 0x000fe20000410000 */
[----:B------:R-:W-:Y:S01]  /*62e0*/  LOP3.LUT P6, RZ, R175, 0xff0000, RZ, 0xc0, !PT ;  /* 0x00ff0000afff7812 */ /* 0x000fe200078cc0ff */
[----:B------:R-:W-:-:S04]  /*62f0*/  @P4 FMUL.FTZ R76, R80, R87 ;  /* 0x00000057504c4220 */ /* 0x000fc80000410000 */
[----:B------:R-:W2:Y:S01]  /*6300*/  @P0 LDC R177, c[0x0][0x408] ;  /* 0x00010200ffb10b82 */ /* 0x000ea20000000800 */
[----:B0-----:R-:W-:Y:S01]  /*6310*/  @P4 FMUL.FTZ R78, R76, R81 ;  /* 0x000000514c4e4220 */ /* 0x001fe20000410000 */
[----:B------:R-:W-:-:S06]  /*6320*/  FFMA.FTZ R81, R134, R178, R61 ;  /* 0x000000b286517223 */ /* 0x000fcc000001003d */
[----:B------:R-:W0:Y:S01]  /*6330*/  @P6 LDC R175, c[0x0][0x408] ;  /* 0x00010200ffaf6b82 */ /* 0x000e220000000800 */
[----:B------:R-:W-:Y:S01]  /*6340*/  @P5 FMUL.FTZ R82, R81, R87 ;  /* 0x0000005751525220 */ /* 0x000fe20000410000 */
[----:B------:R-:W-:Y:S01]  /*6350*/  @P4 HADD2.F32 R77, -RZ, R120.H0_H0 ;  /* 0x20000078ff4d4230 */ /* 0x000fe20000004100 */
[----:B------:R-:W-:Y:S02]  /*6360*/  MOV R76, RZ ;  /* 0x000000ff004c7202 */ /* 0x000fe40000000f00 */
[----:B-1----:R-:W-:Y:S01]  /*6370*/  @P5 FMUL.FTZ R145, R82, R83 ;  /* 0x0000005352915220 */ /* 0x002fe20000410000 */
[C---:B------:R-:W-:Y:S01]  /*6380*/  FFMA.FTZ R83, R134.reuse, R172, R63 ;  /* 0x000000ac86537223 */ /* 0x040fe2000001003f */
[----:B------:R-:W-:Y:S01]  /*6390*/  @P4 FMUL.FTZ R76, R77, R78 ;  /* 0x0000004e4d4c4220 */ /* 0x000fe20000410000 */
[--C-:B------:R-:W-:Y:S02]  /*63a0*/  @P5 HADD2.F32 R78, -RZ, R182.reuse.H0_H0 ;  /* 0x200000b6ff4e5230 */ /* 0x100fe40000004100 */
[----:B------:R-:W-:Y:S01]  /*63b0*/  FFMA.FTZ R82, R134, R151, R62 ;  /* 0x0000009786527223 */ /* 0x000fe2000001003e */
[----:B------:R-:W-:Y:S01]  /*63c0*/  @P0 FMUL.FTZ R144, R83, R87 ;  /* 0x0000005753900220 */ /* 0x000fe20000410000 */
[----:B------:R-:W-:Y:S01]  /*63d0*/  HFMA2 R77, -RZ, RZ, 0, 0 ;  /* 0x00000000ff4d7431 */ /* 0x000fe200000001ff */
[----:B------:R-:W1:Y:S01]  /*63e0*/  @P5 LDC R176, c[0x0][0x408] ;  /* 0x00010200ffb05b82 */ /* 0x000e620000000800 */
[----:B------:R-:W-:Y:S01]  /*63f0*/  @P5 FMUL.FTZ R77, R78, R145 ;  /* 0x000000914e4d5220 */ /* 0x000fe20000410000 */
[----:B------:R-:W-:-:S02]  /*6400*/  @P0 HADD2.F32 R78, -RZ, R182.H1_H1 ;  /* 0x300000b6ff4e0230 */ /* 0x000fc40000004100 */
[----:B--2---:R-:W-:Y:S01]  /*6410*/  @P0 FMUL.FTZ R177, R144, R177 ;  /* 0x000000b190b10220 */ /* 0x004fe20000410000 */
[----:B------:R-:W-:Y:S01]  /*6420*/  @P6 FMUL.FTZ R144, R82, R87 ;  /* 0x0000005752906220 */ /* 0x000fe20000410000 */
[----:B------:R2:W-:Y:S01]  /*6430*/  F2F.F16.F32 R173, R76 ;  /* 0x0000004c00ad7304 */ /* 0x0005e20000200800 */
[----:B------:R-:W-:Y:S01]  /*6440*/  MOV R172, RZ ;  /* 0x000000ff00ac7202 */ /* 0x000fe20000000f00 */
[----:B------:R-:W-:Y:S01]  /*6450*/  @P0 FMUL.FTZ R172, R78, R177 ;  /* 0x000000b14eac0220 */ /* 0x000fe20000410000 */
[----:B0-----:R-:W-:Y:S01]  /*6460*/  @P6 FMUL.FTZ R175, R144, R175 ;  /* 0x000000af90af6220 */ /* 0x001fe20000410000 */
[----:B------:R-:W-:Y:S02]  /*6470*/  HFMA2 R78, -RZ, RZ, 0, 0 ;  /* 0x00000000ff4e7431 */ /* 0x000fe400000001ff */
[----:B--2---:R-:W-:Y:S02]  /*6480*/  @P6 HADD2.F32 R76, -RZ, R121.H0_H0 ;  /* 0x20000079ff4c6230 */ /* 0x004fe40000004100 */
[----:B------:R-:W0:Y:S03]  /*6490*/  F2F.F16.F32 R77, R77 ;  /* 0x0000004d004d7304 */ /* 0x000e260000200800 */
[----:B------:R-:W-:-:S02]  /*64a0*/  @P6 FMUL.FTZ R78, R76, R175 ;  /* 0x000000af4c4e6220 */ /* 0x000fc40000410000 */
[----:B------:R-:W2:Y:S03]  /*64b0*/  @P6 LDC R175, c[0x0][0x408] ;  /* 0x00010200ffaf6b82 */ /* 0x000ea60000000800 */
[----:B------:R-:W4:Y:S08]  /*64c0*/  F2F.F16.F32 R172, R172 ;  /* 0x000000ac00ac7304 */ /* 0x000f300000200800 */
[----:B------:R-:W1:Y:S01]  /*64d0*/  F2F.F16.F32 R78, R78 ;  /* 0x0000004e004e7304 */ /* 0x000e620000200800 */
[----:B0-----:R-:W-:Y:S01]  /*64e0*/  IMAD.WIDE.U32 R144, R77, 0x10000, RZ ;  /* 0x000100004d907825 */ /* 0x001fe200078e00ff */
[----:B----4-:R-:W-:-:S03]  /*64f0*/  SHF.L.U32 R151, R172, 0x10, RZ ;  /* 0x00000010ac977819 */ /* 0x010fc600000006ff */
        /* <DEDUP_REMOVED lines=14> */
[----:B---3--:R-:W-:Y:S01]  /*65e0*/  @P4 MOV R76, R146 ;  /* 0x00000092004c4202 */ /* 0x008fe20000000f00 */
[----:B------:R-:W-:Y:S01]  /*65f0*/  @P4 FMUL.FTZ R80, R80, R87 ;  /* 0x0000005750504220 */ /* 0x000fe20000410000 */
[----:B------:R-:W-:Y:S01]  /*6600*/  MOV R149, RZ ;  /* 0x000000ff00957202 */ /* 0x000fe20000000f00 */
[----:B------:R-:W-:Y:S01]  /*6610*/  @P3 FMUL.FTZ R149, R78, R79 ;  /* 0x0000004f4e953220 */ /* 0x000fe20000410000 */
[----:B------:R-:W-:Y:S01]  /*6620*/  LOP3.LUT P3, RZ, R169, 0xff, RZ, 0xc0, !PT ;  /* 0x000000ffa9ff7812 */ /* 0x000fe2000786c0ff */
[----:B------:R-:W-:Y:S01]  /*6630*/  @P4 HADD2.F32 R76, -RZ, R76.H0_H0 ;  /* 0x2000004cff4c4230 */ /* 0x000fe20000004100 */
[----:B------:R-:W-:Y:S01]  /*6640*/  @P5 SHF.R.U64 R78, R146, 0x10, R147 ;  /* 0x00000010924e5819 */ /* 0x000fe20000001293 */
[----:B-1----:R-:W-:Y:S01]  /*6650*/  @P4 FMUL.FTZ R77, R80, R173 ;  /* 0x000000ad504d4220 */ /* 0x002fe20000410000 */
[----:B----4-:R-:W-:Y:S01]  /*6660*/  CS2R R152, SRZ ;  /* 0x0000000000987805 */ /* 0x010fe2000001ff00 */
        /* <DEDUP_REMOVED lines=24> */
[----:B------:R-:W-:Y:S02]  /*67f0*/  @P3 HADD2.F32 R78, -RZ, R122.H0_H0 ;  /* 0x2000007aff4e3230 */ /* 0x000fe40000004100 */
[----:B------:R-:W-:Y:S02]  /*6800*/  FFMA.FTZ R77, R134, R77, R65 ;  /* 0x0000004d864d7223 */ /* 0x000fe40000010041 */
[----:B------:R-:W3:Y:S01]  /*6810*/  @P6 LDC R169, c[0x0][0x408] ;  /* 0x00010200ffa96b82 */ /* 0x000ee20000000800 */
[----:B0-----:R-:W-:Y:S01]  /*6820*/  @P3 FMUL.FTZ R79, R79, R82 ;  /* 0x000000524f4f3220 */ /* 0x001fe20000410000 */
[----:B------:R-:W-:Y:S01]  /*6830*/  FADD.FTZ R166, R163, -R166 ;  /* 0x800000a6a3a67221 */ /* 0x000fe20000010000 */
[----:B------:R-:W-:Y:S01]  /*6840*/  @P4 FMUL.FTZ R82, R77, R87 ;  /* 0x000000574d524220 */ /* 0x000fe20000410000 */
[----:B------:R-:W-:Y:S01]  /*6850*/  FFMA.FTZ R81, R164, R160, R161 ;  /* 0x000000a0a4517223 */ /* 0x000fe200000100a1 */
[----:B------:R-:W-:Y:S01]  /*6860*/  MOV R80, RZ ;  /* 0x000000ff00507202 */ /* 0x000fe20000000f00 */
[----:B------:R-:W-:Y:S01]  /*6870*/  @P3 FMUL.FTZ R80, R78, R79 ;  /* 0x0000004f4e503220 */ /* 0x000fe20000410000 */
[----:B------:R-:W-:-:S02]  /*6880*/  @P4 HADD2.F32 R78, -RZ, R181.H0_H0 ;  /* 0x200000b5ff4e4230 */ /* 0x000fc40000004100 */
[----:B-1----:R-:W-:Y:S01]  /*6890*/  @P4 FMUL.FTZ R151, R82, R151 ;  /* 0x0000009752974220 */ /* 0x002fe20000410000 */
[----:B------:R-:W-:Y:S01]  /*68a0*/  FFMA.FTZ R79, R134, R166, R67 ;  /* 0x000000a6864f7223 */ /* 0x000fe20000010043 */
[----:B------:R-:W-:Y:S01]  /*68b0*/  FADD.FTZ R167, R162, -R81 ;  /* 0x80000051a2a77221 */ /* 0x000fe20000010000 */
[----:B------:R-:W-:Y:S02]  /*68c0*/  HFMA2 R81, -RZ, RZ, 0, 0 ;  /* 0x00000000ff517431 */ /* 0x000fe400000001ff */
[----:B------:R-:W-:Y:S01]  /*68d0*/  @P4 FMUL.FTZ R81, R78, R151 ;  /* 0x000000974e514220 */ /* 0x000fe20000410000 */
[----:B------:R-:W-:Y:S01]  /*68e0*/  @P5 FMUL.FTZ R82, R79, R87 ;  /* 0x000000574f525220 */ /* 0x000fe20000410000 */
[----:B------:R-:W0:Y:S01]  /*68f0*/  @P0 LDC R146, c[0x0][0x408] ;  /* 0x00010200ff920b82 */ /* 0x000e220000000800 */
[----:B------:R-:W-:Y:S01]  /*6900*/  FFMA.FTZ R78, R134, R167, R66 ;  /* 0x000000a7864e7223 */ /* 0x000fe20000010042 */
[----:B------:R-:W-:Y:S02]  /*6910*/  @P5 HADD2.F32 R150, -RZ, R181.H1_H1 ;  /* 0x300000b5ff965230 */ /* 0x000fe40000004100 */
        /* <DEDUP_REMOVED lines=8> */
[----:B-1----:R-:W-:-:S02]  /*69a0*/  @P6 HADD2.F32 R80, -RZ, R123.H0_H0 ;  /* 0x2000007bff506230 */ /* 0x002fc40000004100 */
[----:B------:R-:W1:Y:S01]  /*69b0*/  F2F.F16.F32 R81, R81 ;  /* 0x0000005100517304 */ /* 0x000e620000200800 */
[----:B------:R-:W-:Y:S02]  /*69c0*/  @P0 FMUL.FTZ R83, R83, R87 ;  /* 0x0000005753530220 */ /* 0x000fe40000410000 */
        /* <DEDUP_REMOVED lines=33> */
[----:B------:R-:W-:-:S03]  /*6be0*/  FFMA.FTZ R154, R154, R160, R161 ;  /* 0x000000a09a9a7223 */ /* 0x000fc600000100a1 */
[----:B------:R-:W-:Y:S01]  /*6bf0*/  FADD.FTZ R155, R136, -R155 ;  /* 0x8000009b889b7221 */ /* 0x000fe20000010000 */
[----:B------:R-:W-:Y:S01]  /*6c00*/  FADD.FTZ R151, R95, -R154 ;  /* 0x8000009a5f977221 */ /* 0x000fe20000010000 */
[----:B------:R-:W-:Y:S01]  /*6c10*/  MOV R95, RZ ;  /* 0x000000ff005f7202 */ /* 0x000fe20000000f00 */
[----:B------:R-:W-:Y:S01]  /*6c20*/  IMAD.WIDE.U32 R142, R132, 0x8, R142 ;  /* 0x00000008848e7825 */ /* 0x000fe200078e008e */
[----:B------:R-:W2:Y:S01]  /*6c30*/  @P5 LDC R154, c[0x0][0x408] ;  /* 0x00010200ff9a5b82 */ /* 0x000ea20000000800 */
[----:B------:R-:W-:Y:S02]  /*6c40*/  @P3 MOV R135, R144 ;  /* 0x0000009000873202 */ /* 0x000fe40000000f00 */
[----:B------:R-:W-:-:S03]  /*6c50*/  @P4 SHF.R.U64 R76, R144, 0x10, R145 ;  /* 0x00000010904c4819 */ /* 0x000fc60000001291 */
[----:B------:R-:W-:Y:S02]  /*6c60*/  @P3 HADD2.F32 R135, -RZ, R135.H0_H0 ;  /* 0x20000087ff873230 */ /* 0x000fe40000004100 */
[----:B------:R-:W-:-:S03]  /*6c70*/  @P4 HADD2.F32 R76, -RZ, R76.H0_H0 ;  /* 0x2000004cff4c4230 */ /* 0x000fc60000004100 */
[----:B------:R-:W-:Y:S01]  /*6c80*/  @P3 FMUL.FTZ R162, R135, R164 ;  /* 0x000000a487a23220 */ /* 0x000fe20000410000 */
[C---:B------:R-:W-:Y:S02]  /*6c90*/  LOP3.LUT P3, RZ, R157.reuse, 0xff00, RZ, 0xc0, !PT ;  /* 0x0000ff009dff7812 */ /* 0x040fe4000786c0ff */
[----:B------:R-:W-:Y:S01]  /*6ca0*/  MOV R135, RZ ;  /* 0x000000ff00877202 */ /* 0x000fe20000000f00 */
[----:B------:R-:W-:Y:S01]  /*6cb0*/  @P4 FMUL.FTZ R135, R76, R77 ;  /* 0x0000004d4c874220 */ /* 0x000fe20000410000 */
[----:B------:R-:W-:Y:S01]  /*6cc0*/  @P6 MOV R76, R145 ;  /* 0x00000091004c6202 */ /* 0x000fe20000000f00 */
[----:B-1----:R-:W-:Y:S01]  /*6cd0*/  @P6 FMUL.FTZ R77, R78, R165 ;  /* 0x000000a54e4d6220 */ /* 0x002fe20000410000 */
[----:B------:R-:W-:-:S03]  /*6ce0*/  ISETP.GE.U32.AND P4, PT, R157, 0x1000000, PT ;  /* 0x010000009d00780c */ /* 0x000fc60003f86070 */
[----:B------:R-:W-:Y:S02]  /*6cf0*/  @P6 HADD2.F32 R76, -RZ, R76.H0_H0 ;  /* 0x2000004cff4c6230 */ /* 0x000fe40000004100 */
[----:B------:R-:W-:Y:S02]  /*6d00*/  HFMA2 R144, -RZ, RZ, 0, 0 ;  /* 0x00000000ff907431 */ /* 0x000fe400000001ff */
        /* <DEDUP_REMOVED lines=21> */
[----:B---3--:R-:W-:Y:S01]  /*6e60*/  @P4 FMUL.FTZ R159, R136, R159 ;  /* 0x0000009f889f4220 */ /* 0x008fe20000410000 */
[----:B------:R-:W-:Y:S01]  /*6e70*/  @P6 FMUL.FTZ R136, R82, R87 ;  /* 0x0000005752886220 */ /* 0x000fe20000410000 */
[----:B------:R3:W-:Y:S02]  /*6e80*/  F2F.F16.F32 R155, R76 ;  /* 0x0000004c009b7304 */ /* 0x0007e40000200800 */
[----:B------:R-:W-:Y:S01]  /*6e90*/  @P4 FMUL.FTZ R95, R78, R159 ;  /* 0x0000009f4e5f4220 */ /* 0x000fe20000410000 */
[----:B0-----:R-:W-:Y:S01]  /*6ea0*/  @P6 FMUL.FTZ R157, R136, R157 ;  /* 0x0000009d889d6220 */ /* 0x001fe20000410000 */
[----:B------:R-:W-:Y:S02]  /*6eb0*/  HFMA2 R78, -RZ, RZ, 0, 0 ;  /* 0x00000000ff4e7431 */ /* 0x000fe400000001ff */
[----:B---3--:R-:W-:Y:S02]  /*6ec0*/  @P6 HADD2.F32 R76, -RZ, R125.H0_H0 ;  /* 0x2000007dff4c6230 */ /* 0x008fe40000004100 */
[----:B------:R-:W0:Y:S03]  /*6ed0*/  F2F.F16.F32 R77, R77 ;  /* 0x0000004d004d7304 */ /* 0x000e260000200800 */
[----:B------:R-:W-:-:S05]  /*6ee0*/  @P6 FMUL.FTZ R78, R76, R157 ;  /* 0x0000009d4c4e6220 */ /* 0x000fca0000410000 */
[----:B------:R-:W3:Y:S08]  /*6ef0*/  F2F.F16.F32 R95, R95 ;  /* 0x0000005f005f7304 */ /* 0x000ef00000200800 */
[----:B------:R-:W2:Y:S01]  /*6f00*/  F2F.F16.F32 R78, R78 ;  /* 0x0000004e004e7304 */ /* 0x000ea20000200800 */
        /* <DEDUP_REMOVED lines=13> */
[----:B------:R-:W-:-:S04]  /*6fe0*/  @P5 FMUL.FTZ R79, R79, R154 ;  /* 0x0000009a4f4f5220 */ /* 0x000fc80000410000 */
[----:B------:R-:W-:Y:S02]  /*6ff0*/  @P5 HADD2.F32 R78, -RZ, R78.H0_H0 ;  /* 0x2000004eff4e5230 */ /* 0x000fe40000004100 */
[----:B--2---:R-:W-:Y:S01]  /*7000*/  @P0 FMUL.FTZ R80, R80, R87 ;  /* 0x0000005750500220 */ /* 0x004fe20000410000 */
[----:B----4-:R-:W-:Y:S02]  /*7010*/  @P0 MOV R76, R146 ;  /* 0x00000092004c0202 */ /* 0x010fe40000000f00 */
[----:B-1----:R-:W-:Y:S02]  /*7020*/  CS2R R136, SRZ ;  /* 0x0000000000887805 */ /* 0x002fe4000001ff00 */
[----:B------:R-:W-:Y:S01]  /*7030*/  MOV R95, RZ ;  /* 0x000000ff005f7202 */ /* 0x000fe20000000f00 */
[----:B------:R-:W-:Y:S02]  /*7040*/  @P0 HADD2.F32 R76, -RZ, R76.H0_H0 ;  /* 0x2000004cff4c0230 */ /* 0x000fe40000004100 */
[----:B---3--:R-:W-:Y:S01]  /*7050*/  @P0 FMUL.FTZ R77, R80, R133 ;  /* 0x00000085504d0220 */ /* 0x008fe20000410000 */
[----:B------:R-:W-:Y:S01]  /*7060*/  @P5 FMUL.FTZ R95, R78, R79 ;  /* 0x0000004f4e5f5220 */ /* 0x000fe20000410000 */
[----:B------:R-:W-:-:S02]  /*7070*/  LOP3.LUT P5, RZ, R93, 0xff, RZ, 0xc0, !PT ;  /* 0x000000ff5dff7812 */ /* 0x000fc400078ac0ff */
[----:B------:R-:W-:Y:S01]  /*7080*/  @P0 FMUL.FTZ R136, R76, R77 ;  /* 0x0000004d4c880220 */ /* 0x000fe20000410000 */
[----:B------:R-:W-:Y:S01]  /*7090*/  @P3 SHF.R.U64 R76, R146, 0x10, R147 ;  /* 0x00000010924c3819 */ /* 0x000fe20000001293 */
[----:B------:R-:W-:Y:S01]  /*70a0*/  @P3 FMUL.FTZ R81, R81, R87 ;  /* 0x0000005751513220 */ /* 0x000fe20000410000 */
[----:B------:R-:W-:-:S03]  /*70b0*/  LOP3.LUT P0, RZ, R93, 0xff00, RZ, 0xc0, !PT ;  /* 0x0000ff005dff7812 */ /* 0x000fc6000780c0ff */
[----:B------:R-:W-:Y:S02]  /*70c0*/  @P3 HADD2.F32 R76, -RZ, R76.H0_H0 ;  /* 0x2000004cff4c3230 */ /* 0x000fe40000004100 */
[----:B------:R-:W-:Y:S01]  /*70d0*/  @P3 FMUL.FTZ R81, R81, R156 ;  /* 0x0000009c51513220 */ /* 0x000fe20000410000 */
[----:B------:R-:W-:Y:S01]  /*70e0*/  @P6 MOV R77, R147 ;  /* 0x00000093004d6202 */ /* 0x000fe20000000f00 */
[----:B------:R-:W-:Y:S02]  /*70f0*/  @P6 FMUL.FTZ R82, R82, R87 ;  /* 0x0000005752526220 */ /* 0x000fe40000410000 */
[----:B------:R-:W-:Y:S01]  /*7100*/  @P3 FMUL.FTZ R137, R76, R81 ;  /* 0x000000514c893220 */ /* 0x000fe20000410000 */
[----:B------:R-:W1:Y:S01]  /*7110*/  @P5 LDC R150, c[0x0][0x408] ;  /* 0x00010200ff965b82 */ /* 0x000e620000000800 */
[----:B------:R-:W-:Y:S01]  /*7120*/  LOP3.LUT P3, RZ, R93, 0xff0000, RZ, 0xc0, !PT ;  /* 0x00ff00005dff7812 */ /* 0x000fe2000786c0ff */
[----:B------:R-:W-:Y:S02]  /*7130*/  @P6 HADD2.F32 R77, -RZ, R77.H0_H0 ;  /* 0x2000004dff4d6230 */ /* 0x000fe40000004100 */
[----:B------:R-:W-:Y:S01]  /*7140*/  FFMA.FTZ R89, R89, R160, R161 ;  /* 0x000000a059597223 */ /* 0x000fe200000100a1 */
[----:B0-----:R-:W-:Y:S01]  /*7150*/  @P6 FMUL.FTZ R82, R82, R155 ;  /* 0x0000009b52526220 */ /* 0x001fe20000410000 */
[----:B------:R-:W-:-:S02]  /*7160*/  HFMA2 R146, -RZ, RZ, 0, 0 ;  /* 0x00000000ff927431 */ /* 0x000fc400000001ff */
[----:B------:R-:W-:Y:S01]  /*7170*/  FADD.FTZ R79, R88, -R89 ;  /* 0x80000059584f7221 */ /* 0x000fe20000010000 */
[----:B------:R-:W-:Y:S01]  /*7180*/  @P6 FMUL.FTZ R146, R77, R82 ;  /* 0x000000524d926220 */ /* 0x000fe20000410000 */
[-C--:B------:R-:W-:Y:S01]  /*7190*/  FFMA.FTZ R77, R94, R160.reuse, R161 ;  /* 0x000000a05e4d7223 */ /* 0x080fe200000100a1 */
[----:B------:R-:W0:Y:S01]  /*71a0*/  @P0 LDC R89, c[0x0][0x408] ;  /* 0x00010200ff590b82 */ /* 0x000e220000000800 */
[----:B------:R-:W-:Y:S02]  /*71b0*/  ISETP.GE.U32.AND P6, PT, R93, 0x1000000, PT ;  /* 0x010000005d00780c */ /* 0x000fe40003fc6070 */
[----:B------:R-:W-:Y:S01]  /*71c0*/  FADD.FTZ R77, R92, -R77 ;  /* 0x8000004d5c4d7221 */ /* 0x000fe20000010000 */
[----:B------:R-:W-:Y:S01]  /*71d0*/  FFMA.FTZ R79, R134, R79, R75 ;  /* 0x0000004f864f7223 */ /* 0x000fe2000001004b */
[----:B------:R-:W-:-:S03]  /*71e0*/  FFMA.FTZ R91, R91, R160, R161 ;  /* 0x000000a05b5b7223 */ /* 0x000fc600000100a1 */
[----:B------:R-:W2:Y:S01]  /*71f0*/  @P3 LDC R92, c[0x0][0x408] ;  /* 0x00010200ff5c3b82 */ /* 0x000ea20000000800 */
[----:B------:R-:W-:Y:S01]  /*7200*/  FFMA.FTZ R76, R134, R77, R72 ;  /* 0x0000004d864c7223 */ /* 0x000fe20000010048 */
[-C--:B------:R-:W-:Y:S01]  /*7210*/  FMUL.FTZ R77, R79, R87.reuse ;  /* 0x000000574f4d7220 */ /* 0x080fe20000410000 */
[----:B------:R-:W-:Y:S01]  /*7220*/  FADD.FTZ R91, R86, -R91 ;  /* 0x8000005b565b7221 */ /* 0x000fe20000010000 */
[----:B------:R-:W-:Y:S01]  /*7230*/  FFMA.FTZ R90, R90, R160, R161 ;  /* 0x000000a05a5a7223 */ /* 0x000fe200000100a1 */
[----:B------:R-:W-:Y:S01]  /*7240*/  @P5 FMUL.FTZ R81, R76, R87 ;  /* 0x000000574c515220 */ /* 0x000fe20000410000 */
[----:B------:R-:W-:Y:S02]  /*7250*/  @P6 HADD2.F32 R86, -RZ, R179.H1_H1 ;  /* 0x300000b3ff566230 */ /* 0x000fe40000004100 */
[----:B------:R-:W-:Y:S01]  /*7260*/  FMUL.FTZ R145, R77, UR14 ;  /* 0x0000000e4d917c20 */ /* 0x000fe20008410000 */
[----:B------:R-:W-:Y:S02]  /*7270*/  @P5 HADD2.F32 R78, -RZ, R126.H0_H0 ;  /* 0x2000007eff4e5230 */ /* 0x000fe40000004100 */
[----:B-1----:R-:W-:Y:S01]  /*7280*/  @P5 FMUL.FTZ R81, R81, R150 ;  /* 0x0000009651515220 */ /* 0x002fe20000410000 */
[----:B------:R-:W-:Y:S01]  /*7290*/  FFMA.FTZ R77, R134, R91, R73 ;  /* 0x0000005b864d7223 */ /* 0x000fe20000010049 */
[----:B------:R-:W-:Y:S01]  /*72a0*/  FADD.FTZ R85, R85, -R90 ;  /* 0x8000005a55557221 */ /* 0x000fe20000010000 */
[----:B------:R-:W-:Y:S01]  /*72b0*/  MOV R82, RZ ;  /* 0x000000ff00527202 */ /* 0x000fe20000000f00 */
[----:B------:R-:W-:-:S02]  /*72c0*/  HFMA2 R80, -RZ, RZ, 0, 0 ;  /* 0x00000000ff507431 */ /* 0x000fc400000001ff */
[----:B------:R-:W-:Y:S01]  /*72d0*/  @P6 FMUL.FTZ R82, R86, R145 ;  /* 0x0000009156526220 */ /* 0x000fe20000410000 */
[----:B------:R-:W-:Y:S01]  /*72e0*/  @P5 FMUL.FTZ R80, R78, R81 ;  /* 0x000000514e505220 */ /* 0x000fe20000410000 */
[----:B------:R-:W-:Y:S01]  /*72f0*/  @P0 FMUL.FTZ R86, R77, R87 ;  /* 0x000000574d560220 */ /* 0x000fe20000410000 */
[----:B------:R-:W-:Y:S01]  /*7300*/  FFMA.FTZ R78, R134, R85, R74 ;  /* 0x00000055864e7223 */ /* 0x000fe2000001004a */
[----:B------:R-:W-:Y:S01]  /*7310*/  @P0 HADD2.F32 R85, -RZ, R179.H0_H0 ;  /* 0x200000b3ff550230 */ /* 0x000fe20000004100 */
[----:B------:R1:W-:Y:S01]  /*7320*/  F2F.F16.F32 R88, R82 ;  /* 0x0000005200587304 */ /* 0x0003e20000200800 */
[----:B0-----:R-:W-:Y:S01]  /*7330*/  @P0 FMUL.FTZ R86, R86, R89 ;  /* 0x0000005956560220 */ /* 0x001fe20000410000 */
[----:B------:R-:W-:Y:S01]  /*7340*/  @P3 FMUL.FTZ R89, R78, R87 ;  /* 0x000000574e593220 */ /* 0x000fe20000410000 */
[----:B------:R-:W-:Y:S01]  /*7350*/  MOV R81, RZ ;  /* 0x000000ff00517202 */ /* 0x000fe20000000f00 */
[----:B------:R-:W0:Y:S01]  /*7360*/  @P4 LDC R90, c[0x0][0x408] ;  /* 0x00010200ff5a4b82 */ /* 0x000e220000000800 */
[----:B------:R-:W-:Y:S01]  /*7370*/  @P0 FMUL.FTZ R81, R85, R86 ;  /* 0x0000005655510220 */ /* 0x000fe20000410000 */
[----:B--2---:R-:W-:Y:S01]  /*7380*/  @P3 FMUL.FTZ R89, R89, R92 ;  /* 0x0000005c59593220 */ /* 0x004fe20000410000 */
[----:B-1----:R-:W-:-:S02]  /*7390*/  @P3 HADD2.F32 R82, -RZ, R127.H0_H0 ;  /* 0x2000007fff523230 */ /* 0x002fc40000004100 */
[----:B------:R-:W-:Y:S02]  /*73a0*/  HFMA2 R86, -RZ, RZ, 0, 0 ;  /* 0x00000000ff567431 */ /* 0x000fe400000001ff */
[----:B------:R-:W1:Y:S01]  /*73b0*/  F2F.F16.F32 R81, R81 ;  /* 0x0000005100517304 */ /* 0x000e620000200800 */
[----:B------:R-:W-:Y:S01]  /*73c0*/  IMAD.WIDE.U32 R138, R132, 0x10, R138 ;  /* 0x00000010848a7825 */ /* 0x000fe200078e008a */
[----:B------:R-:W2:Y:S03]  /*73d0*/  @P0 LDC R134, c[0x0][0x408] ;  /* 0x00010200ff860b82 */ /* 0x000ea60000000800 */
[----:B------:R-:W-:-:S03]  /*73e0*/  @P3 FMUL.FTZ R86, R82, R89 ;  /* 0x0000005952563220 */ /* 0x000fc60000410000 */
        /* <DEDUP_REMOVED lines=38> */
[----:B----4-:R-:W-:-:S07]  /*7650*/  @P3 FMUL.FTZ R86, R90, R77 ;  /* 0x0000004d5a563220 */ /* 0x010fce0000410000 */
.L_x_7399:
        /* <DEDUP_REMOVED lines=85> */
.L_x_7396:
        /* <DEDUP_REMOVED lines=26> */
.L_x_7402:
        /* <DEDUP_REMOVED lines=11> */
.L_x_10915:


//--------------------- .text._ZN10layer_norm22ln_bwd_finalize_kernelINS_22Kernel_traits_finalizeILj2560E6__halfS2_fS2_fjLb1ELj1024ELj4ENS_18Kernel_traits_baseILj2560ES2_S2_fS2_fjLj1024EEEEELb1ELb0EEEvNS_9BwdParamsE --------------------------
	.section	.text._ZN10layer_norm22ln_bwd_finalize_kernelINS_22Kernel_traits_finalizeILj2560E6__halfS2_fS2_fjLb1ELj1024ELj4ENS_18Kernel_traits_baseILj2560ES2_S2_fS2_fjLj1024EEEEELb1ELb0EEEvNS_9BwdParamsE,"ax",@progbits
	.align	128
        .global         _ZN10layer_norm22ln_bwd_finalize_kernelINS_22Kernel_traits_finalizeILj2560E6__halfS2_fS2_fjLb1ELj1024ELj4ENS_18Kernel_traits_baseILj2560ES2_S2_fS2_fjLj1024EEEEELb1ELb0EEEvNS_9BwdParamsE
        .type           _ZN10layer_norm22ln_bwd_finalize_kernelINS_22Kernel_traits_finalizeILj2560E6__halfS2_fS2_fjLb1ELj1024ELj4ENS_18Kernel_traits_baseILj2560ES2_S2_fS2_fjLj1024EEEEELb1ELb0EEEvNS_9BwdParamsE,@function
        .size           _ZN10layer_norm22ln_bwd_finalize_kernelINS_22Kernel_traits_finalizeILj2560E6__halfS2_fS2_fjLb1ELj1024ELj4ENS_18Kernel_traits_baseILj2560ES2_S2_fS2_fjLj1024EEEEELb1ELb0EEEvNS_9BwdParamsE,(.L_x_10916 - _ZN10layer_norm22ln_bwd_finalize_kernelINS_22Kernel_traits_finalizeILj2560E6__halfS2_fS2_fjLb1ELj1024ELj4ENS_18Kernel_traits_baseILj2560ES2_S2_fS2_fjLj1024EEEEELb1ELb0EEEvNS_9BwdParamsE)
        .other          _ZN10layer_norm22ln_bwd_finalize_kernelINS_22Kernel_traits_finalizeILj2560E6__halfS2_fS2_fjLb1ELj1024ELj4ENS_18Kernel_traits_baseILj2560ES2_S2_fS2_fjLj1024EEEEELb1ELb0EEEvNS_9BwdParamsE,@"STO_CUDA_ENTRY STV_DEFAULT"
_ZN10layer_norm22ln_bwd_finalize_kernelINS_22Kernel_traits_finalizeILj2560E6__halfS2_fS2_fjLb1ELj1024ELj4ENS_18Kernel_traits_baseILj2560ES2_S2_fS2_fjLj1024EEEEELb1ELb0EEEvNS_9BwdParamsE:
.text._ZN10layer_norm22ln_bwd_finalize_kernelINS_22Kernel_traits_finalizeILj2560E6__halfS2_fS2_fjLb1ELj1024ELj4ENS_18Kernel_traits_baseILj2560ES2_S2_fS2_fjLj1024EEEEELb1ELb0EEEvNS_9BwdParamsE:
        /* <DEDUP_REMOVED lines=62> */
.L_x_7407:
        /* <DEDUP_REMOVED lines=87> */
.L_x_7406:
[----:B------:R-:W-:Y:S05]  /*0950*/  BSYNC.RECONVERGENT B1 ;  /* 0x0000000000017941 */ /* 0x000fea0003800200 */
.L_x_7405:
        /* <DEDUP_REMOVED lines=49> */
.L_x_7409:
[----:B------:R-:W-:Y:S05]  /*0c70*/  BSYNC.RECONVERGENT B1 ;  /* 0x0000000000017941 */ /* 0x000fea0003800200 */
.L_x_7408:
        /* <DEDUP_REMOVED lines=29> */
.L_x_7411:
[----:B------:R-:W-:Y:S05]  /*0e50*/  BSYNC.RECONVERGENT B1 ;  /* 0x0000000000017941 */ /* 0x000fea0003800200 */
.L_x_7410:
        /* <DEDUP_REMOVED lines=14> */
.L_x_7404:
[----:B------:R-:W-:Y:S05]  /*0f40*/  BSYNC.RECONVERGENT B0 ;  /* 0x0000000000007941 */ /* 0x000fea0003800200 */
.L_x_7403:
        /* <DEDUP_REMOVED lines=75> */
.L_x_7412:
        /* <DEDUP_REMOVED lines=16> */
.L_x_10916:


//--------------------- .text._ZN10layer_norm13ln_bwd_kernelINS_13Kernel_traitsI6__halfS2_fS2_fjLj2560ELj1ELj1ELj4ELj8ENS_18Kernel_traits_baseILj2560ES2_S2_fS2_fjLj128EEEEELb1ELb1ELb1ELb0EEEvNS_9BwdParamsE --------------------------
	.section	.text._ZN10layer_norm13ln_bwd_kernelINS_13Kernel_traitsI6__halfS2_fS2_fjLj2560ELj1ELj1ELj4ELj8ENS_18Kernel_traits_baseILj2560ES2_S2_fS2_fjLj128EEEEELb1ELb1ELb1ELb0EEEvNS_9BwdParamsE,"ax",@progbits
	.align	128
        .global         _ZN10layer_norm13ln_bwd_kernelINS_13Kernel_traitsI6__halfS2_fS2_fjLj2560ELj1ELj1ELj4ELj8ENS_18Kernel_traits_baseILj2560ES2_S2_fS2_fjLj128EEEEELb1ELb1ELb1ELb0EEEvNS_9BwdParamsE
        .type           _ZN10layer_norm13ln_bwd_kernelINS_13Kernel_traitsI6__halfS2_fS2_fjLj2560ELj1ELj1ELj4ELj8ENS_18Kernel_traits_baseILj2560ES2_S2_fS2_fjLj128EEEEELb1ELb1ELb1ELb0EEEvNS_9BwdParamsE,@function
        .size           _ZN10layer_norm13ln_bwd_kernelINS_13Kernel_traitsI6__halfS2_fS2_fjLj2560ELj1ELj1ELj4ELj8ENS_18Kernel_traits_baseILj2560ES2_S2_fS2_fjLj128EEEEELb1ELb1ELb1ELb0EEEvNS_9BwdParamsE,(.L_x_10917 - _ZN10layer_norm13ln_bwd_kernelINS_13Kernel_traitsI6__halfS2_fS2_fjLj2560ELj1ELj1ELj4ELj8ENS_18Kernel_traits_baseILj2560ES2_S2_fS2_fjLj128EEEEELb1ELb1ELb1ELb0EEEvNS_9BwdParamsE)
        .other          _ZN10layer_norm13ln_bwd_kernelINS_13Kernel_traitsI6__halfS2_fS2_fjLj2560ELj1ELj1ELj4ELj8ENS_18Kernel_traits_baseILj2560ES2_S2_fS2_fjLj128EEEEELb1ELb1ELb1ELb0EEEvNS_9BwdParamsE,@"STO_CUDA_ENTRY STV_DEFAULT"
_ZN10layer_norm13ln_bwd_kernelINS_13Kernel_traitsI6__halfS2_fS2_fjLj2560ELj1ELj1ELj4ELj8ENS_18Kernel_traits_baseILj2560ES2_S2_fS2_fjLj128EEEEELb1ELb1ELb1ELb0EEEvNS_9BwdParamsE:
.text._ZN10layer_norm13ln_bwd_kernelINS_13Kernel_traitsI6__halfS2_fS2_fjLj2560ELj1ELj1ELj4ELj8ENS_18Kernel_traits_baseILj2560ES2_S2_fS2_fjLj128EEEEELb1ELb1ELb1ELb0EEEvNS_9BwdParamsE:
        /* <DEDUP_REMOVED lines=18> */
[----:B------:R-:W-:Y:S02]  /*0120*/  P2R R171, PR, RZ, 0x1 ;  /* 0x00000001ffab7803 */ /* 0x000fe40000000000 */
[----:B------:R-:W-:Y:S02]  /*0130*/  CS2R R80, SRZ ;  /* 0x0000000000507805 */ /* 0x000fe4000001ff00 */
[----:B------:R-:W-:Y:S01]  /*0140*/  P2R R122, PR, RZ, 0x2 ;  /* 0x00000002ff7a7803 */ /* 0x000fe20000000000 */
        /* <DEDUP_REMOVED lines=58> */
[----:B-1----:R-:W-:Y:S02]  /*04f0*/  CS2R R38, SRZ ;  /* 0x0000000000267805 */ /* 0x002fe4000001ff00 */
[----:B------:R-:W-:-:S02]  /*0500*/  CS2R R32, SRZ ;  /* 0x0000000000207805 */ /* 0x000fc4000001ff00 */
        /* <DEDUP_REMOVED lines=66> */
[----:B------:R-:W-:Y:S01]  /*0930*/  MOV R178, R19 ;  /* 0x0000001300b27202 */ /* 0x000fe20000000f00 */
[----:B------:R-:W-:Y:S01]  /*0940*/  UPLOP3.LUT UP1, UPT, UPT, UPT, UPT, 0x40, 0x4 ;  /* 0x000000000004789c */ /* 0x000fe20003f2e870 */
[----:B------:R-:W-:Y:S01]  /*0950*/  SHF.R.U32.HI R14, RZ, 0x10, R19 ;  /* 0x00000010ff0e7819 */ /* 0x000fe20000011613 */
[----:B------:R-:W0:Y:S01]  /*0960*/  LDCU.U8 UR7, c[0x0][0x410] ;  /* 0x00008200ff0777ac */ /* 0x000e220008000000 */
[----:B------:R-:W-:Y:S02]  /*0970*/  MOV R179, R22 ;  /* 0x0000001600b37202 */ /* 0x000fe40000000f00 */
[--C-:B------:R-:W-:Y:S01]  /*0980*/  SHF.R.U64 R15, R22, 0x10, R23.reuse ;  /* 0x00000010160f7819 */ /* 0x100fe20000001217 */
[----:B------:R-:W1:Y:S01]  /*0990*/  LDCU UR12, c[0x0][0x400] ;  /* 0x00008000ff0c77ac */ /* 0x000e620008000800 */
[----:B------:R-:W-:Y:S02]  /*09a0*/  MOV R180, R23 ;  /* 0x0000001700b47202 */ /* 0x000fe40000000f00 */
[----:B------:R-:W-:Y:S01]  /*09b0*/  SHF.R.U32.HI R16, RZ, 0x10, R23 ;  /* 0x00000010ff107819 */ /* 0x000fe20000011617 */
[----:B------:R-:W2:Y:S01]  /*09c0*/  LDCU.64 UR14, c[0x0][0x408] ;  /* 0x00008100ff0e77ac */ /* 0x000ea20008000a00 */
[----:B------:R-:W-:-:S02]  /*09d0*/  MOV R183, R86 ;  /* 0x0000005600b77202 */ /* 0x000fc40000000f00 */
[--C-:B------:R-:W-:Y:S01]  /*09e0*/  SHF.R.U64 R17, R86, 0x10, R87.reuse ;  /* 0x0000001056117819 */ /* 0x100fe20000001257 */
[----:B------:R-:W3:Y:S01]  /*09f0*/  LDCU.64 UR10, c[0x0][0x438] ;  /* 0x00008700ff0a77ac */ /* 0x000ee20008000a00 */
[----:B------:R-:W-:Y:S02]  /*0a00*/  MOV R184, R87 ;  /* 0x0000005700b87202 */ /* 0x000fe40000000f00 */
        /* <DEDUP_REMOVED lines=23> */
[----:B01234-:R-:W-:-:S07]  /*0b80*/  PRMT R184, R184, 0x5410, R18 ;  /* 0x00005410b8b87816 */ /* 0x01ffce0000000012 */
.L_x_7663:
        /* <DEDUP_REMOVED lines=20> */
[C---:B------:R-:W-:Y:S01]  /*0cd0*/  ISETP.GE.U32.AND P5, PT, R108.reuse, 0x100, PT ;  /* 0x000001006c00780c */ /* 0x040fe20003fa6070 */
[----:B------:R-:W-:Y:S01]  /*0ce0*/  HFMA2 R182, -RZ, RZ, 0, 0 ;  /* 0x00000000ffb67431 */ /* 0x000fe200000001ff */
[----:B------:R-:W-:Y:S01]  /*0cf0*/  ISETP.NE.AND P0, PT, RZ, UR7, PT ;  /* 0x00000007ff007c0c */ /* 0x000fe2000bf05270 */
[----:B------:R-:W-:Y:S01]  /*0d00*/  HFMA2 R99, -RZ, RZ, 0, 0 ;  /* 0x00000000ff637431 */ /* 0x000fe200000001ff */
[----:B------:R-:W-:-:S02]  /*0d10*/  ISETP.GE.U32.AND P4, PT, R108, 0x180, PT ;  /* 0x000001806c00780c */ /* 0x000fc40003f86070 */
[----:B------:R-:W-:Y:S02]  /*0d20*/  ISETP.GE.U32.AND P3, PT, R108, 0x200, PT ;  /* 0x000002006c00780c */ /* 0x000fe40003f66070 */
[----:B------:R-:W-:Y:S02]  /*0d30*/  P2R R117, PR, RZ, 0x40 ;  /* 0x00000040ff757803 */ /* 0x000fe40000000000 */
[----:B------:R-:W-:Y:S02]  /*0d40*/  @P1 IADD3 R91, PT, PT, R173, -0x1, RZ ;  /* 0xffffffffad5b1810 */ /* 0x000fe40007ffe0ff */
[----:B------:R-:W-:Y:S02]  /*0d50*/  P2R R122, PR, RZ, 0x20 ;  /* 0x00000020ff7a7803 */ /* 0x000fe40000000000 */
[----:B------:R-:W-:Y:S01]  /*0d60*/  MOV R181, RZ ;  /* 0x000000ff00b57202 */ /* 0x000fe20000000f00 */
        /* <DEDUP_REMOVED lines=26> */
[----:B--2---:R-:W-:-:S05]  /*0f10*/  IMAD.WIDE.U32 R96, R99, 0x4, R96 ;  /* 0x0000000463607825 */ /* 0x004fca00078e0060 */
[----:B------:R1:W5:Y:S01]  /*0f20*/  LDG.E R112, desc[UR8][R96.64] ;  /* 0x0000000860707981 */ /* 0x000362000c1e1900 */
[----:B0-----:R-:W-:-:S05]  /*0f30*/  @P0 IMAD.WIDE.U32 R94, R103, 0x10, R94 ;  /* 0x00000010675e0825 */ /* 0x001fca00078e005e */
[----:B------:R1:W5:Y:S01]  /*0f40*/  @P0 LDG.E.128 R20, desc[UR8][R94.64] ;  /* 0x000000085e140981 */ /* 0x000362000c1e1d00 */
[----:B------:R-:W-:Y:S02]  /*0f50*/  HADD2.F32 R132, -RZ, R118.H1_H1 ;  /* 0x30000076ff847230 */ /* 0x000fe40000004100 */
[----:B------:R-:W-:Y:S02]  /*0f60*/  HADD2.F32 R133, -RZ, R119.H1_H1 ;  /* 0x30000077ff857230 */ /* 0x000fe40000004100 */
[----:B------:R-:W-:Y:S02]  /*0f70*/  HADD2.F32 R136, -RZ, R120.H1_H1 ;  /* 0x30000078ff887230 */ /* 0x000fe40000004100 */
[----:B------:R-:W-:Y:S01]  /*0f80*/  HADD2.F32 R137, -RZ, R121.H1_H1 ;  /* 0x30000079ff897230 */ /* 0x000fe20000004100 */
[----:B------:R-:W-:Y:S02]  /*0f90*/  IADD3 R99, PT, PT, R99, 0x80, RZ ;  /* 0x0000008063637810 */ /* 0x000fe40007ffe0ff */
[----:B------:R-:W-:-:S02]  /*0fa0*/  IADD3 R101, PT, PT, R101, 0x80, RZ ;  /* 0x0000008065657810 */ /* 0x000fc40007ffe0ff */
[----:B------:R-:W-:Y:S02]  /*0fb0*/  IADD3 R103, PT, PT, R103, 0x80, RZ ;  /* 0x0000008067677810 */ /* 0x000fe40007ffe0ff */
[----:B---3--:R-:W-:Y:S02]  /*0fc0*/  MOV R3, R92 ;  /* 0x0000005c00037202 */ /* 0x008fe40000000f00 */
[----:B------:R-:W-:Y:S02]  /*0fd0*/  SHF.R.U64 R102, R92, 0x10, R93 ;  /* 0x000000105c667819 */ /* 0x000fe4000000125d */
[----:B------:R-:W-:Y:S01]  /*0fe0*/  MOV R100, R93 ;  /* 0x0000005d00647202 */ /* 0x000fe20000000f00 */
[C---:B----4-:R-:W-:Y:S01]  /*0ff0*/  FADD.FTZ R88, -R98.reuse, R88 ;  /* 0x0000005862587221 */ /* 0x050fe20000010100 */
[C---:B------:R-:W-:Y:S01]  /*1000*/  FADD.FTZ R134, -R98.reuse, R89 ;  /* 0x0000005962867221 */ /* 0x040fe20000010100 */
[----:B------:R-:W-:Y:S02]  /*1010*/  HADD2.F32 R89, -RZ, R3.H0_H0 ;  /* 0x20000003ff597230 */ /* 0x000fe40000004100 */
[----:B------:R-:W-:Y:S01]  /*1020*/  FMUL.FTZ R3, R111, R88 ;  /* 0x000000586f037220 */ /* 0x000fe20000410000 */
        /* <DEDUP_REMOVED lines=16> */
[----:B------:R-:W-:Y:S01]  /*1130*/  FADD.FTZ R88, RZ, R132 ;  /* 0x00000084ff587221 */ /* 0x000fe20000010000 */
[----:B------:R-:W-:Y:S01]  /*1140*/  FFMA.FTZ R89, R3, R132, RZ ;  /* 0x0000008403597223 */ /* 0x000fe200000100ff */
[----:B------:R-:W-:-:S02]  /*1150*/  HADD2.F32 R90, -RZ, R92.H0_H0 ;  /* 0x2000005cff5a7230 */ /* 0x000fc40000004100 */
        /* <DEDUP_REMOVED lines=9> */
[----:B-1----:R-:W-:-:S07]  /*11f0*/  FFMA.FTZ R182, R138, R137, R89 ;  /* 0x000000898ab67223 */ /* 0x002fce0000010059 */
.L_x_7417:
[----:B------:R-:W-:Y:S05]  /*1200*/  BSYNC.RECONVERGENT B1 ;  /* 0x0000000000017941 */ /* 0x000fea0003800200 */
.L_x_7416:
        /* <DEDUP_REMOVED lines=16> */
[--C-:B------:R-:W-:Y:S02]  /*1310*/  HADD2.F32 R140, -RZ, R123.reuse.H0_H0 ;  /* 0x2000007bff8c7230 */ /* 0x100fe40000004100 */
[----:B------:R-:W-:Y:S02]  /*1320*/  HADD2.F32 R141, -RZ, R123.H1_H1 ;  /* 0x3000007bff8d7230 */ /* 0x000fe40000004100 */
[--C-:B------:R-:W-:Y:S02]  /*1330*/  HADD2.F32 R144, -RZ, R124.reuse.H0_H0 ;  /* 0x2000007cff907230 */ /* 0x100fe40000004100 */
        /* <DEDUP_REMOVED lines=40> */
.L_x_7419:
[----:B------:R-:W-:Y:S05]  /*15c0*/  BSYNC.RECONVERGENT B1 ;  /* 0x0000000000017941 */ /* 0x000fea0003800200 */
.L_x_7418:
        /* <DEDUP_REMOVED lines=59> */
.L_x_7421:
[----:B------:R-:W-:Y:S05]  /*1980*/  BSYNC.RECONVERGENT B1 ;  /* 0x0000000000017941 */ /* 0x000fea0003800200 */
.L_x_7420:
        /* <DEDUP_REMOVED lines=59> */
.L_x_7423:
[----:B------:R-:W-:Y:S05]  /*1d40*/  BSYNC.RECONVERGENT B1 ;  /* 0x0000000000017941 */ /* 0x000fea0003800200 */
.L_x_7422:
        /* <DEDUP_REMOVED lines=11> */
[----:B------:R0:W5:Y:S03]  /*1e00*/  @P0 LDG.E.128 R4, desc[UR8][R96.64] ;  /* 0x0000000860040981 */ /* 0x000166000c1e1d00 */
[----:B--2---:R-:W-:Y:S02]  /*1e10*/  IMAD.WIDE.U32 R92, R101, 0x8, R88 ;  /* 0x00000008655c7825 */ /* 0x004fe400078e0058 */
[----:B------:R-:W2:Y:S04]  /*1e20*/  LDG.E.128 R88, desc[UR8][R90.64] ;  /* 0x000000085a587981 */ /* 0x000ea8000c1e1d00 */
[----:B------:R-:W3:Y:S01]  /*1e30*/  LDG.E.64 R92, desc[UR8][R92.64] ;  /* 0x000000085c5c7981 */ /* 0x000ee2000c1e1b00 */
[----:B-1----:R-:W-:-:S05]  /*1e40*/  IMAD.WIDE.U32 R94, R99, 0x4, R94 ;  /* 0x00000004635e7825 */ /* 0x002fca00078e005e */
[----:B------:R1:W5:Y:S01]  /*1e50*/  LDG.E R116, desc[UR8][R94.64] ;  /* 0x000000085e747981 */ /* 0x000362000c1e1900 */
[--C-:B------:R-:W-:Y:S02]  /*1e60*/  HADD2.F32 R164, -RZ, R129.reuse.H0_H0 ;  /* 0x20000081ffa47230 */ /* 0x100fe40000004100 */
[----:B------:R-:W-:Y:S02]  /*1e70*/  HADD2.F32 R165, -RZ, R129.H1_H1 ;  /* 0x30000081ffa57230 */ /* 0x000fe40000004100 */
[--C-:B------:R-:W-:Y:S02]  /*1e80*/  HADD2.F32 R168, -RZ, R130.reuse.H0_H0 ;  /* 0x20000082ffa87230 */ /* 0x100fe40000004100 */
[----:B------:R-:W-:Y:S02]  /*1e90*/  HADD2.F32 R169, -RZ, R130.H1_H1 ;  /* 0x30000082ffa97230 */ /* 0x000fe40000004100 */
[----:B--2---:R-:W-:Y:S01]  /*1ea0*/  FADD.FTZ R88, -R98, R88 ;  /* 0x0000005862587221 */ /* 0x004fe20000010100 */
[----:B---3--:R-:W-:-:S02]  /*1eb0*/  MOV R99, R92 ;  /* 0x0000005c00637202 */ /* 0x008fc40000000f00 */
[----:B------:R-:W-:Y:S01]  /*1ec0*/  SHF.R.U64 R100, R92, 0x10, R93 ;  /* 0x000000105c647819 */ /* 0x000fe2000000125d */
[C---:B------:R-:W-:Y:S02]  /*1ed0*/  FADD.FTZ R166, -R98.reuse, R89 ;  /* 0x0000005962a67221 */ /* 0x040fe40000010100 */
[----:B------:R-:W-:Y:S01]  /*1ee0*/  HADD2.F32 R99, -RZ, R99.H0_H0 ;  /* 0x20000063ff637230 */ /* 0x000fe20000004100 */
[----:B0-----:R-:W-:Y:S01]  /*1ef0*/  MOV R96, R93 ;  /* 0x0000005d00607202 */ /* 0x001fe20000000f00 */
[C---:B------:R-:W-:Y:S01]  /*1f00*/  FMUL.FTZ R163, R111.reuse, R88 ;  /* 0x000000586fa37220 */ /* 0x040fe20000410000 */
[----:B------:R-:W-:Y:S02]  /*1f10*/  HADD2.F32 R88, -RZ, R100.H0_H0 ;  /* 0x20000064ff587230 */ /* 0x000fe40000004100 */
[----:B------:R-:W-:Y:S01]  /*1f20*/  FADD.FTZ R90, -R98, R90 ;  /* 0x0000005a625a7221 */ /* 0x000fe20000010100 */
[----:B------:R-:W-:Y:S01]  /*1f30*/  FMUL.FTZ R166, R111, R166 ;  /* 0x000000a66fa67220 */ /* 0x000fe20000410000 */
[----:B------:R-:W-:Y:S01]  /*1f40*/  FMUL.FTZ R164, R164, R99 ;  /* 0x00000063a4a47220 */ /* 0x000fe20000410000 */
[----:B------:R-:W-:Y:S01]  /*1f50*/  FADD.FTZ R170, -R98, R91 ;  /* 0x0000005b62aa7221 */ /* 0x000fe20000010100 */
[----:B------:R-:W-:Y:S01]  /*1f60*/  HADD2.F32 R91, -RZ, R96.H0_H0 ;  /* 0x20000060ff5b7230 */ /* 0x000fe20000004100 */
[----:B------:R-:W-:Y:S01]  /*1f70*/  SHF.R.U32.HI R97, RZ, 0x10, R93 ;  /* 0x00000010ff617819 */ /* 0x000fe2000001165d */
[-C--:B------:R-:W-:Y:S01]  /*1f80*/  FMUL.FTZ R165, R165, R88.reuse ;  /* 0x00000058a5a57220 */ /* 0x080fe20000410000 */
        /* <DEDUP_REMOVED lines=22> */
.L_x_7415:
        /* <DEDUP_REMOVED lines=22> */
[----:B------:R-:W-:-:S03]  /*2250*/  P2R R117, PR, RZ, 0x20 ;  /* 0x00000020ff757803 */ /* 0x000fc60000000000 */
        /* <DEDUP_REMOVED lines=25> */
.L_x_7425:
        /* <DEDUP_REMOVED lines=14> */
[----:B------:R4:W5:Y:S02]  /*24d0*/  @P6 LDG.E.128 R20, desc[UR8][R88.64] ;  /* 0x0000000858146981 */ /* 0x000964000c1e1d00 */
[----:B------:R-:W0:Y:S01]  /*24e0*/  @P4 LDC.64 R106, c[0x0][0x438] ;  /* 0x00010e00ff6a4b82 */ /* 0x000e220000000a00 */
        /* <DEDUP_REMOVED lines=26> */
[----:B0-----:R-:W-:-:S05]  /*2690*/  @P0 IMAD.WIDE.U32 R100, R187, 0x4, R100 ;  /* 0x00000004bb640825 */ /* 0x001fca00078e0064 */
[----:B------:R4:W5:Y:S01]  /*26a0*/  @P0 LDG.E R116, desc[UR8][R100.64] ;  /* 0x0000000864740981 */ /* 0x000962000c1e1900 */
[----:B-1----:R-:W-:-:S05]  /*26b0*/  @P0 IMAD.WIDE.U32 R92, R181, 0x10, R92 ;  /* 0x00000010b55c0825 */ /* 0x002fca00078e005c */
[----:B------:R4:W5:Y:S01]  /*26c0*/  @P0 LDG.E.128 R4, desc[UR8][R92.64] ;  /* 0x000000085c040981 */ /* 0x000962000c1e1d00 */
[----:B------:R-:W-:Y:S02]  /*26d0*/  MOV R181, RZ ;  /* 0x000000ff00b57202 */ /* 0x000fe40000000f00 */
[----:B------:R-:W-:-:S07]  /*26e0*/  MOV R182, RZ ;  /* 0x000000ff00b67202 */ /* 0x000fce0000000f00 */
.L_x_7424:
[----:B------:R-:W-:Y:S05]  /*26f0*/  BSYNC.RECONVERGENT B0 ;  /* 0x0000000000007941 */ /* 0x000fea0003800200 */
.L_x_7414:
[----:B0---4-:R-:W0:Y:S01]  /*2700*/  SHFL.DOWN PT, R88, R181, 0x10, 0x1f ;  /* 0x0a001f00b5587f89 */ /* 0x011e2200000e0000 */
        /* <DEDUP_REMOVED lines=30> */
.L_x_7427:
[----:B------:R-:W-:Y:S05]  /*28f0*/  BSYNC.RECONVERGENT B0 ;  /* 0x0000000000007941 */ /* 0x000fea0003800200 */
.L_x_7426:
[----:B------:R-:W1:Y:S08]  /*2900*/  S2UR UR5, SR_CgaCtaId ;  /* 0x00000000000579c3 */ /* 0x000e700000008800 */
[----:B------:R-:W-:Y:S01]  /*2910*/  BAR.SYNC.DEFER_BLOCKING 0x0 ;  /* 0x0000000000007b1d */ /* 0x000fe20000010000 */
[----:B------:R-:W-:Y:S02]  /*2920*/  @P1 IADD3 R173, PT, PT, R173, -0x1, RZ ;  /* 0xffffffffadad1810 */ /* 0x000fe40007ffe0ff */
[----:B------:R-:W-:-:S02]  /*2930*/  ISETP.NE.AND P5, PT, R117, RZ, PT ;  /* 0x000000ff7500720c */ /* 0x000fc40003fa5270 */
[----:B------:R-:W-:Y:S01]  /*2940*/  ISETP.NE.AND P0, PT, RZ, UR7, PT ;  /* 0x00000007ff007c0c */ /* 0x000fe2000bf05270 */
        /* <DEDUP_REMOVED lines=37> */
.L_x_7430:
        /* <DEDUP_REMOVED lines=20> */
.L_x_7435:
[----:B------:R-:W-:Y:S05]  /*2ce0*/  BSYNC.RECONVERGENT B1 ;  /* 0x0000000000017941 */ /* 0x000fea0003800200 */
.L_x_7434:
        /* <DEDUP_REMOVED lines=13> */
.L_x_7437:
[----:B------:R-:W-:Y:S05]  /*2dc0*/  BSYNC.RECONVERGENT B1 ;  /* 0x0000000000017941 */ /* 0x000fea0003800200 */
.L_x_7436:
[----:B------:R-:W-:Y:S02]  /*2dd0*/  F2FP.F16.F32.PACK_AB R88, RZ, R40 ;  /* 0x00000028ff58723e */ /* 0x000fe400000000ff */
[----:B------:R-:W-:Y:S02]  /*2de0*/  MOV R40, R89 ;  /* 0x0000005900287202 */ /* 0x000fe40000000f00 */
[----:B------:R-:W-:-:S07]  /*2df0*/  PRMT R118, R88, 0x7610, R118 ;  /* 0x0000761058767816 */ /* 0x000fce0000000076 */
.L_x_7433:
        /* <DEDUP_REMOVED lines=14> */
.L_x_7440:
[----:B------:R-:W-:Y:S05]  /*2ee0*/  BSYNC.RECONVERGENT B1 ;  /* 0x0000000000017941 */ /* 0x000fea0003800200 */
.L_x_7439:
[----:B------:R-:W-:Y:S01]  /*2ef0*/  BSSY.RECONVERGENT B1, `(.L_x_7441) ;  /* 0x000000d000017945 */ /* 0x000fe20003800200 */
[----:B------:R-:W-:Y:S01]  /*2f00*/  FADD.FTZ R88, R41, R88 ;  /* 0x0000005829587221 */ /* 0x000fe20000010000 */
[----:B------:R-:W-:Y:S02]  /*2f10*/  MOV R41, RZ ;  /* 0x000000ff00297202 */ /* 0x000fe40000000f00 */
        /* <DEDUP_REMOVED lines=8> */
[----:B------:R-:W-:-:S04]  /*2fa0*/  FMUL.FTZ R94, R94, UR14 ;  /* 0x0000000e5e5e7c20 */ /* 0x000fc80008410000 */
[----:B------:R-:W-:-:S07]  /*2fb0*/  FMUL.FTZ R41, R94, R41 ;  /* 0x000000295e297220 */ /* 0x000fce0000410000 */
.L_x_7442:
[----:B------:R-:W-:Y:S05]  /*2fc0*/  BSYNC.RECONVERGENT B1 ;  /* 0x0000000000017941 */ /* 0x000fea0003800200 */
.L_x_7441:
[----:B------:R-:W-:Y:S02]  /*2fd0*/  F2FP.F16.F32.PACK_AB R89, RZ, R41 ;  /* 0x00000029ff59723e */ /* 0x000fe400000000ff */
[----:B------:R-:W-:Y:S02]  /*2fe0*/  MOV R41, R88 ;  /* 0x0000005800297202 */ /* 0x000fe40000000f00 */
[----:B------:R-:W-:-:S07]  /*2ff0*/  PRMT R119, R89, 0x7610, R119 ;  /* 0x0000761059777816 */ /* 0x000fce0000000077 */
.L_x_7438:
        /* <DEDUP_REMOVED lines=14> */
.L_x_7445:
[----:B------:R-:W-:Y:S05]  /*30e0*/  BSYNC.RECONVERGENT B1 ;  /* 0x0000000000017941 */ /* 0x000fea0003800200 */
.L_x_7444:
        /* <DEDUP_REMOVED lines=13> */
.L_x_7447:
[----:B------:R-:W-:Y:S05]  /*31c0*/  BSYNC.RECONVERGENT B1 ;  /* 0x0000000000017941 */ /* 0x000fea0003800200 */
.L_x_7446:
[----:B------:R-:W-:Y:S02]  /*31d0*/  F2FP.F16.F32.PACK_AB R88, RZ, R42 ;  /* 0x0000002aff58723e */ /* 0x000fe400000000ff */
[----:B------:R-:W-:Y:S02]  /*31e0*/  MOV R42, R89 ;  /* 0x00000059002a7202 */ /* 0x000fe40000000f00 */
[----:B------:R-:W-:-:S07]  /*31f0*/  PRMT R120, R88, 0x7610, R120 ;  /* 0x0000761058787816 */ /* 0x000fce0000000078 */
.L_x_7443:
        /* <DEDUP_REMOVED lines=14> */
.L_x_7450:
[----:B------:R-:W-:Y:S05]  /*32e0*/  BSYNC.RECONVERGENT B1 ;  /* 0x0000000000017941 */ /* 0x000fea0003800200 */
.L_x_7449:
        /* <DEDUP_REMOVED lines=13> */
.L_x_7452:
[----:B------:R-:W-:Y:S05]  /*33c0*/  BSYNC.RECONVERGENT B1 ;  /* 0x0000000000017941 */ /* 0x000fea0003800200 */
.L_x_7451:
[----:B------:R-:W-:Y:S02]  /*33d0*/  F2FP.F16.F32.PACK_AB R89, RZ, R43 ;  /* 0x0000002bff59723e */ /* 0x000fe400000000ff */
[----:B------:R-:W-:Y:S02]  /*33e0*/  MOV R43, R88 ;  /* 0x00000058002b7202 */ /* 0x000fe40000000f00 */
[----:B------:R-:W-:Y:S01]  /*33f0*/  PRMT R121, R89, 0x7610, R121 ;  /* 0x0000761059797816 */ /* 0x000fe20000000079 */
[----:B------:R-:W-:Y:S06]  /*3400*/  BRA `(.L_x_7448) ;  /* 0x00000010008c7947 */ /* 0x000fec0003800000 */
.L_x_7432:
        /* <DEDUP_REMOVED lines=14> */
.L_x_7455:
[----:B------:R-:W-:Y:S05]  /*34f0*/  BSYNC.RECONVERGENT B1 ;  /* 0x0000000000017941 */ /* 0x000fea0003800200 */
.L_x_7454:
        /* <DEDUP_REMOVED lines=13> */
.L_x_7457:
[----:B------:R-:W-:Y:S05]  /*35d0*/  BSYNC.RECONVERGENT B1 ;  /* 0x0000000000017941 */ /* 0x000fea0003800200 */
.L_x_7456:
[----:B------:R-:W-:Y:S02]  /*35e0*/  F2FP.F16.F32.PACK_AB R84, RZ, R40 ;  /* 0x00000028ff54723e */ /* 0x000fe400000000ff */
[----:B------:R-:W-:Y:S02]  /*35f0*/  MOV R40, R85 ;  /* 0x0000005500287202 */ /* 0x000fe40000000f00 */
[----:B------:R-:W-:-:S07]  /*3600*/  PRMT R118, R84, 0x7610, R118 ;  /* 0x0000761054767816 */ /* 0x000fce0000000076 */
.L_x_7453:
        /* <DEDUP_REMOVED lines=14> */
.L_x_7460:
[----:B------:R-:W-:Y:S05]  /*36f0*/  BSYNC.RECONVERGENT B1 ;  /* 0x0000000000017941 */ /* 0x000fea0003800200 */
.L_x_7459:
        /* <DEDUP_REMOVED lines=13> */
.L_x_7462:
[----:B------:R-:W-:Y:S05]  /*37d0*/  BSYNC.RECONVERGENT B1 ;  /* 0x0000000000017941 */ /* 0x000fea0003800200 */
.L_x_7461:
[----:B------:R-:W-:Y:S02]  /*37e0*/  F2FP.F16.F32.PACK_AB R85, RZ, R41 ;  /* 0x00000029ff55723e */ /* 0x000fe400000000ff */
[----:B------:R-:W-:Y:S02]  /*37f0*/  MOV R41, R84 ;  /* 0x0000005400297202 */ /* 0x000fe40000000f00 */
[----:B------:R-:W-:-:S07]  /*3800*/  PRMT R119, R85, 0x7610, R119 ;  /* 0x0000761055777816 */ /* 0x000fce0000000077 */
.L_x_7458:
        /* <DEDUP_REMOVED lines=14> */
.L_x_7465:
[----:B------:R-:W-:Y:S05]  /*38f0*/  BSYNC.RECONVERGENT B1 ;  /* 0x0000000000017941 */ /* 0x000fea0003800200 */
.L_x_7464:
        /* <DEDUP_REMOVED lines=13> */
.L_x_7467:
[----:B------:R-:W-:Y:S05]  /*39d0*/  BSYNC.RECONVERGENT B1 ;  /* 0x0000000000017941 */ /* 0x000fea0003800200 */
.L_x_7466:
[----:B------:R-:W-:Y:S02]  /*39e0*/  F2FP.F16.F32.PACK_AB R84, RZ, R42 ;  /* 0x0000002aff54723e */ /* 0x000fe400000000ff */
[----:B------:R-:W-:Y:S02]  /*39f0*/  MOV R42, R85 ;  /* 0x00000055002a7202 */ /* 0x000fe40000000f00 */
[----:B------:R-:W-:-:S07]  /*3a00*/  PRMT R120, R84, 0x7610, R120 ;  /* 0x0000761054787816 */ /* 0x000fce0000000078 */
.L_x_7463:
        /* <DEDUP_REMOVED lines=24> */
[----:B------:R-:W-:-:S07]  /*3b90*/  @P0 HADD2.F32 R98, -RZ, R174.H1_H1 ;  /* 0x300000aeff620230 */ /* 0x000fce0000004100 */
[----:B------:R-:W1:Y:S01]  /*3ba0*/  @P0 LDC.64 R86, c[0x0][0x408] ;  /* 0x00010200ff560b82 */ /* 0x000e620000000a00 */
[----:B0-----:R-:W-:-:S04]  /*3bb0*/  @P0 FMUL.FTZ R99, R96, R85 ;  /* 0x0000005560630220 */ /* 0x001fc80000410000 */
[----:B------:R-:W-:Y:S01]  /*3bc0*/  @P0 FMUL.FTZ R99, R99, R84 ;  /* 0x0000005463630220 */ /* 0x000fe20000410000 */
[----:B------:R-:W-:Y:S01]  /*3bd0*/  CS2R R84, SRZ ;  /* 0x0000000000547805 */ /* 0x000fe2000001ff00 */
[----:B-1----:R-:W-:Y:S02]  /*3be0*/  @P0 FMUL.FTZ R87, R96, R87 ;  /* 0x0000005760570220 */ /* 0x002fe40000410000 */
[----:B------:R-:W-:Y:S02]  /*3bf0*/  @P0 FMUL.FTZ R85, R98, R99 ;  /* 0x0000006362550220 */ /* 0x000fe40000410000 */
[----:B------:R-:W-:Y:S01]  /*3c00*/  @P0 FMUL.FTZ R86, R87, R86 ;  /* 0x0000005657560220 */ /* 0x000fe20000410000 */
[----:B------:R-:W-:Y:S02]  /*3c10*/  @P0 HADD2.F32 R87, -RZ, R186.H1_H1 ;  /* 0x300000baff570230 */ /* 0x000fe40000004100 */
[----:B------:R-:W-:-:S03]  /*3c20*/  F2FP.F16.F32.PACK_AB R85, RZ, R85 ;  /* 0x00000055ff55723e */ /* 0x000fc600000000ff */
        /* <DEDUP_REMOVED lines=8> */
.L_x_7431:
        /* <DEDUP_REMOVED lines=8> */
[----:B------:R-:W-:Y:S01]  /*3d30*/  HFMA2 R94, -RZ, RZ, 0, 0 ;  /* 0x00000000ff5e7431 */ /* 0x000fe200000001ff */
[----:B------:R-:W-:Y:S01]  /*3d40*/  MOV R88, R20 ;  /* 0x0000001400587202 */ /* 0x000fe20000000f00 */
[----:B------:R-:W-:-:S04]  /*3d50*/  @P2 FADD.FTZ R89, R132, -R89 ;  /* 0x8000005984592221 */ /* 0x000fc80000010000 */
[----:B------:R-:W-:Y:S01]  /*3d60*/  @P2 FFMA.FTZ R88, R111, R89, R20 ;  /* 0x000000596f582223 */ /* 0x000fe20000010014 */
[----:B------:R-:W-:-:S03]  /*3d70*/  MOV R89, RZ ;  /* 0x000000ff00597202 */ /* 0x000fc60000000f00 */
[----:B------:R-:W-:Y:S02]  /*3d80*/  FMUL.FTZ R88, R88, UR15 ;  /* 0x0000000f58587c20 */ /* 0x000fe40008410000 */
[----:B------:R-:W-:Y:S02]  /*3d90*/  @P0 HADD2.F32 R101, -RZ, R131.H0_H0 ;  /* 0x20000083ff650230 */ /* 0x000fe40000004100 */
[----:B------:R-:W-:Y:S01]  /*3da0*/  FMUL.FTZ R88, R88, UR14 ;  /* 0x0000000e58587c20 */ /* 0x000fe20008410000 */
[----:B------:R-:W-:-:S03]  /*3db0*/  @P0 HADD2.F32 R99, -RZ, R185.H0_H0 ;  /* 0x200000b9ff630230 */ /* 0x000fc60000004100 */
[-C--:B------:R-:W-:Y:S02]  /*3dc0*/  @P0 FMUL.FTZ R94, R101, R88.reuse ;  /* 0x00000058655e0220 */ /* 0x080fe40000410000 */
[----:B------:R-:W-:-:S03]  /*3dd0*/  @P0 FMUL.FTZ R89, R99, R88 ;  /* 0x0000005863590220 */ /* 0x000fc60000410000 */
[----:B------:R-:W-:Y:S01]  /*3de0*/  F2FP.F16.F32.PACK_AB R94, RZ, R94 ;  /* 0x0000005eff5e723e */ /* 0x000fe200000000ff */
[----:B------:R-:W-:-:S03]  /*3df0*/  FADD.FTZ R40, R40, R89 ;  /* 0x0000005928287221 */ /* 0x000fc60000010000 */
[----:B------:R-:W-:-:S07]  /*3e00*/  PRMT R118, R94, 0x7610, R118 ;  /* 0x000076105e767816 */ /* 0x000fce0000000076 */
.L_x_7469:
[----:B------:R-:W-:Y:S05]  /*3e10*/  @!P1 BRA `(.L_x_7470) ;  /* 0x00000000003c9947 */ /* 0x000fea0003800000 */
[----:B------:R-:W-:Y:S01]  /*3e20*/  @P2 FFMA.FTZ R94, R134, R97, R92 ;  /* 0x00000061865e2223 */ /* 0x000fe2000001005c */
[----:B-----5:R-:W-:Y:S02]  /*3e30*/  LOP3.LUT P0, RZ, R112, 0xff00, RZ, 0xc0, !PT ;  /* 0x0000ff0070ff7812 */ /* 0x020fe4000780c0ff */
[----:B------:R-:W-:Y:S01]  /*3e40*/  MOV R88, R21 ;  /* 0x0000001500587202 */ /* 0x000fe20000000f00 */
[----:B------:R-:W-:-:S04]  /*3e50*/  @P2 FADD.FTZ R94, R133, -R94 ;  /* 0x8000005e855e2221 */ /* 0x000fc80000010000 */
[----:B------:R-:W-:-:S04]  /*3e60*/  @P2 FFMA.FTZ R88, R111, R94, R21 ;  /* 0x0000005e6f582223 */ /* 0x000fc80000010015 */
[----:B------:R-:W-:Y:S02]  /*3e70*/  FMUL.FTZ R88, R88, UR15 ;  /* 0x0000000f58587c20 */ /* 0x000fe40008410000 */
[----:B------:R-:W-:Y:S02]  /*3e80*/  @P0 HADD2.F32 R101, -RZ, R131.H1_H1 ;  /* 0x30000083ff650230 */ /* 0x000fe40000004100 */
[----:B------:R-:W-:Y:S01]  /*3e90*/  FMUL.FTZ R94, R88, UR14 ;  /* 0x0000000e585e7c20 */ /* 0x000fe20008410000 */
[----:B------:R-:W-:Y:S01]  /*3ea0*/  CS2R R88, SRZ ;  /* 0x0000000000587805 */ /* 0x000fe2000001ff00 */
[----:B------:R-:W-:Y:S02]  /*3eb0*/  @P0 HADD2.F32 R99, -RZ, R186.H0_H0 ;  /* 0x200000baff630230 */ /* 0x000fe40000004100 */
[----:B------:R-:W-:-:S03]  /*3ec0*/  @P0 FMUL.FTZ R89, R101, R94 ;  /* 0x0000005e65590220 */ /* 0x000fc60000410000 */
[----:B------:R-:W-:Y:S02]  /*3ed0*/  @P0 FMUL.FTZ R88, R99, R94 ;  /* 0x0000005e63580220 */ /* 0x000fe40000410000 */
[----:B------:R-:W-:Y:S02]  /*3ee0*/  F2FP.F16.F32.PACK_AB R89, RZ, R89 ;  /* 0x00000059ff59723e */ /* 0x000fe400000000ff */
[----:B------:R-:W-:Y:S02]  /*3ef0*/  FADD.FTZ R41, R41, R88 ;  /* 0x0000005829297221 */ /* 0x000fe40000010000 */
[----:B------:R-:W-:-:S07]  /*3f00*/  PRMT R119, R89, 0x7610, R119 ;  /* 0x0000761059777816 */ /* 0x000fce0000000077 */
.L_x_7470:
        /* <DEDUP_REMOVED lines=11> */
[----:B------:R-:W-:-:S03]  /*3fc0*/  @P0 HADD2.F32 R99, -RZ, R185.H1_H1 ;  /* 0x300000b9ff630230 */ /* 0x000fc60000004100 */
[-C--:B------:R-:W-:Y:S02]  /*3fd0*/  @P0 FMUL.FTZ R94, R101, R88.reuse ;  /* 0x00000058655e0220 */ /* 0x080fe40000410000 */
[----:B------:R-:W-:-:S03]  /*3fe0*/  @P0 FMUL.FTZ R89, R99, R88 ;  /* 0x0000005863590220 */ /* 0x000fc60000410000 */
[----:B------:R-:W-:Y:S01]  /*3ff0*/  F2FP.F16.F32.PACK_AB R94, RZ, R94 ;  /* 0x0000005eff5e723e */ /* 0x000fe200000000ff */
[----:B------:R-:W-:-:S03]  /*4000*/  FADD.FTZ R42, R42, R89 ;  /* 0x000000592a2a7221 */ /* 0x000fc60000010000 */
[----:B------:R-:W-:-:S07]  /*4010*/  PRMT R120, R94, 0x7610, R120 ;  /* 0x000076105e787816 */ /* 0x000fce0000000078 */
.L_x_7471:
[----:B------:R-:W-:Y:S05]  /*4020*/  @!P1 BRA `(.L_x_7448) ;  /* 0x0000000400849947 */ /* 0x000fea0003800000 */
[----:B------:R-:W-:Y:S01]  /*4030*/  @P2 FFMA.FTZ R94, R138, R97, R92 ;  /* 0x000000618a5e2223 */ /* 0x000fe2000001005c */
[----:B-----5:R-:W-:Y:S02]  /*4040*/  ISETP.GE.U32.AND P0, PT, R112, 0x1000000, PT ;  /* 0x010000007000780c */ /* 0x020fe40003f06070 */
[----:B------:R-:W-:Y:S01]  /*4050*/  MOV R88, R23 ;  /* 0x0000001700587202 */ /* 0x000fe20000000f00 */
[----:B------:R-:W-:-:S04]  /*4060*/  @P2 FADD.FTZ R94, R137, -R94 ;  /* 0x8000005e895e2221 */ /* 0x000fc80000010000 */
[----:B------:R-:W-:-:S04]  /*4070*/  @P2 FFMA.FTZ R88, R111, R94, R23 ;  /* 0x0000005e6f582223 */ /* 0x000fc80000010017 */
[----:B------:R-:W-:Y:S02]  /*4080*/  FMUL.FTZ R88, R88, UR15 ;  /* 0x0000000f58587c20 */ /* 0x000fe40008410000 */
[----:B------:R-:W-:Y:S02]  /*4090*/  @P0 HADD2.F32 R101, -RZ, R174.H1_H1 ;  /* 0x300000aeff650230 */ /* 0x000fe40000004100 */
[----:B------:R-:W-:Y:S01]  /*40a0*/  FMUL.FTZ R94, R88, UR14 ;  /* 0x0000000e585e7c20 */ /* 0x000fe20008410000 */
[----:B------:R-:W-:Y:S01]  /*40b0*/  CS2R R88, SRZ ;  /* 0x0000000000587805 */ /* 0x000fe2000001ff00 */
[----:B------:R-:W-:Y:S02]  /*40c0*/  @P0 HADD2.F32 R99, -RZ, R186.H1_H1 ;  /* 0x300000baff630230 */ /* 0x000fe40000004100 */
[----:B------:R-:W-:-:S03]  /*40d0*/  @P0 FMUL.FTZ R89, R101, R94 ;  /* 0x0000005e65590220 */ /* 0x000fc60000410000 */
[----:B------:R-:W-:Y:S02]  /*40e0*/  @P0 FMUL.FTZ R88, R99, R94 ;  /* 0x0000005e63580220 */ /* 0x000fe40000410000 */
[----:B------:R-:W-:Y:S02]  /*40f0*/  F2FP.F16.F32.PACK_AB R89, RZ, R89 ;  /* 0x00000059ff59723e */ /* 0x000fe400000000ff */
[----:B------:R-:W-:Y:S02]  /*4100*/  FADD.FTZ R43, R43, R88 ;  /* 0x000000582b2b7221 */ /* 0x000fe40000010000 */
[----:B------:R-:W-:Y:S01]  /*4110*/  PRMT R121, R89, 0x7610, R121 ;  /* 0x0000761059797816 */ /* 0x000fe20000000079 */
[----:B------:R-:W-:Y:S06]  /*4120*/  BRA `(.L_x_7448) ;  /* 0x0000000400447947 */ /* 0x000fec0003800000 */
.L_x_7468:
[-CC-:B------:R-:W-:Y:S01]  /*4130*/  @P2 FFMA.FTZ R85, R135, R97.reuse, R92.reuse ;  /* 0x0000006187552223 */ /* 0x180fe2000001005c */
[-CC-:B------:R-:W-:Y:S01]  /*4140*/  @P2 FFMA.FTZ R84, R134, R97.reuse, R92.reuse ;  /* 0x0000006186542223 */ /* 0x180fe2000001005c */
[-CC-:B------:R-:W-:Y:S01]  /*4150*/  @P2 FFMA.FTZ R88, R138, R97.reuse, R92.reuse ;  /* 0x000000618a582223 */ /* 0x180fe2000001005c */
        /* <DEDUP_REMOVED lines=17> */
[----:B------:R-:W-:-:S07]  /*4270*/  @P0 HADD2.F32 R99, -RZ, R131.H0_H0 ;  /* 0x20000083ff630230 */ /* 0x000fce0000004100 */
[----:B------:R-:W1:Y:S01]  /*4280*/  @P0 LDC.64 R88, c[0x0][0x408] ;  /* 0x00010200ff580b82 */ /* 0x000e620000000a00 */
[----:B0-----:R-:W-:-:S04]  /*4290*/  @P0 FMUL.FTZ R85, R94, R85 ;  /* 0x000000555e550220 */ /* 0x001fc80000410000 */
[----:B------:R-:W-:Y:S01]  /*42a0*/  @P0 FMUL.FTZ R84, R85, R84 ;  /* 0x0000005455540220 */ /* 0x000fe20000410000 */
[----:B------:R-:W-:Y:S01]  /*42b0*/  MOV R85, RZ ;  /* 0x000000ff00557202 */ /* 0x000fe20000000f00 */
[----:B-1----:R-:W-:Y:S02]  /*42c0*/  @P0 FMUL.FTZ R89, R94, R89 ;  /* 0x000000595e590220 */ /* 0x002fe40000410000 */
[----:B------:R-:W-:Y:S02]  /*42d0*/  @P0 FMUL.FTZ R87, R99, R84 ;  /* 0x0000005463570220 */ /* 0x000fe40000410000 */
[----:B------:R-:W-:Y:S01]  /*42e0*/  @P0 FMUL.FTZ R88, R89, R88 ;  /* 0x0000005859580220 */ /* 0x000fe20000410000 */
[----:B------:R-:W-:Y:S02]  /*42f0*/  @P0 HADD2.F32 R89, -RZ, R185.H0_H0 ;  /* 0x200000b9ff590230 */ /* 0x000fe40000004100 */
[----:B------:R-:W-:-:S03]  /*4300*/  F2FP.F16.F32.PACK_AB R87, RZ, R87 ;  /* 0x00000057ff57723e */ /* 0x000fc600000000ff */
[----:B------:R-:W-:Y:S01]  /*4310*/  @P0 FMUL.FTZ R85, R89, R88 ;  /* 0x0000005859550220 */ /* 0x000fe20000410000 */
[----:B------:R-:W-:-:S03]  /*4320*/  PRMT R118, R87, 0x7610, R118 ;  /* 0x0000761057767816 */ /* 0x000fc60000000076 */
[----:B------:R-:W-:-:S07]  /*4330*/  FADD.FTZ R40, R40, R85 ;  /* 0x0000005528287221 */ /* 0x000fce0000010000 */
.L_x_7472:
[----:B------:R-:W-:Y:S05]  /*4340*/  @!P1 BRA `(.L_x_7473) ;  /* 0x00000000003c9947 */ /* 0x000fea0003800000 */
[----:B------:R-:W-:-:S13]  /*4350*/  LOP3.LUT P0, RZ, R112, 0xff00, RZ, 0xc0, !PT ;  /* 0x0000ff0070ff7812 */ /* 0x000fda000780c0ff */
[----:B------:R-:W0:Y:S01]  /*4360*/  @P0 LDC.64 R84, c[0x0][0x408] ;  /* 0x00010200ff540b82 */ /* 0x000e220000000a00 */
[----:B------:R-:W-:-:S07]  /*4370*/  @P0 HADD2.F32 R99, -RZ, R131.H1_H1 ;  /* 0x30000083ff630230 */ /* 0x000fce0000004100 */
[----:B------:R-:W1:Y:S01]  /*4380*/  @P0 LDC.64 R88, c[0x0][0x408] ;  /* 0x00010200ff580b82 */ /* 0x000e620000000a00 */
[----:B0-----:R-:W-:-:S04]  /*4390*/  @P0 FMUL.FTZ R87, R96, R85 ;  /* 0x0000005560570220 */ /* 0x001fc80000410000 */
[----:B------:R-:W-:Y:S01]  /*43a0*/  @P0 FMUL.FTZ R100, R87, R84 ;  /* 0x0000005457640220 */ /* 0x000fe20000410000 */
[----:B------:R-:W-:Y:S01]  /*43b0*/  CS2R R84, SRZ ;  /* 0x0000000000547805 */ /* 0x000fe2000001ff00 */
[----:B------:R-:W-:Y:S02]  /*43c0*/  @P0 HADD2.F32 R87, -RZ, R186.H0_H0 ;  /* 0x200000baff570230 */ /* 0x000fe40000004100 */
[----:B-1----:R-:W-:Y:S01]  /*43d0*/  @P0 FMUL.FTZ R89, R96, R89 ;  /* 0x0000005960590220 */ /* 0x002fe20000410000 */
[----:B------:R-:W-:-:S03]  /*43e0*/  @P0 FMUL.FTZ R85, R99, R100 ;  /* 0x0000006463550220 */ /* 0x000fc60000410000 */
[----:B------:R-:W-:Y:S02]  /*43f0*/  @P0 FMUL.FTZ R88, R89, R88 ;  /* 0x0000005859580220 */ /* 0x000fe40000410000 */
[----:B------:R-:W-:Y:S02]  /*4400*/  F2FP.F16.F32.PACK_AB R85, RZ, R85 ;  /* 0x00000055ff55723e */ /* 0x000fe400000000ff */
[----:B------:R-:W-:Y:S02]  /*4410*/  @P0 FMUL.FTZ R84, R87, R88 ;  /* 0x0000005857540220 */ /* 0x000fe40000410000 */
[----:B------:R-:W-:Y:S02]  /*4420*/  PRMT R119, R85, 0x7610, R119 ;  /* 0x0000761055777816 */ /* 0x000fe40000000077 */
[----:B------:R-:W-:-:S07]  /*4430*/  FADD.FTZ R41, R41, R84 ;  /* 0x0000005429297221 */ /* 0x000fce0000010000 */
.L_x_7473:
[----:B------:R-:W-:Y:S05]  /*4440*/  @!P1 BRA `(.L_x_7474) ;  /* 0x0000000000409947 */ /* 0x000fea0003800000 */
        /* <DEDUP_REMOVED lines=11> */
[----:B------:R-:W-:Y:S02]  /*4500*/  @P0 HADD2.F32 R89, -RZ, R185.H1_H1 ;  /* 0x300000b9ff590230 */ /* 0x000fe40000004100 */
[----:B------:R-:W-:-:S03]  /*4510*/  F2FP.F16.F32.PACK_AB R87, RZ, R87 ;  /* 0x00000057ff57723e */ /* 0x000fc600000000ff */
[----:B------:R-:W-:Y:S01]  /*4520*/  @P0 FMUL.FTZ R85, R89, R88 ;  /* 0x0000005859550220 */ /* 0x000fe20000410000 */
[----:B------:R-:W-:-:S03]  /*4530*/  PRMT R120, R87, 0x7610, R120 ;  /* 0x0000761057787816 */ /* 0x000fc60000000078 */
[----:B------:R-:W-:-:S07]  /*4540*/  FADD.FTZ R42, R42, R85 ;  /* 0x000000552a2a7221 */ /* 0x000fce0000010000 */
.L_x_7474:
        /* <DEDUP_REMOVED lines=8> */
[----:B------:R-:W-:Y:S02]  /*45d0*/  @P0 HADD2.F32 R101, -RZ, R174.H1_H1 ;  /* 0x300000aeff650230 */ /* 0x000fe40000004100 */
[----:B------:R-:W-:-:S03]  /*45e0*/  @P0 HADD2.F32 R99, -RZ, R186.H1_H1 ;  /* 0x300000baff630230 */ /* 0x000fc60000004100 */
[-C--:B------:R-:W-:Y:S02]  /*45f0*/  @P0 FMUL.FTZ R89, R101, R94.reuse ;  /* 0x0000005e65590220 */ /* 0x080fe40000410000 */
[----:B------:R-:W-:-:S03]  /*4600*/  @P0 FMUL.FTZ R88, R99, R94 ;  /* 0x0000005e63580220 */ /* 0x000fc60000410000 */
[----:B------:R-:W-:Y:S01]  /*4610*/  F2FP.F16.F32.PACK_AB R89, RZ, R89 ;  /* 0x00000059ff59723e */ /* 0x000fe200000000ff */
[----:B------:R-:W-:-:S03]  /*4620*/  FADD.FTZ R43, R43, R88 ;  /* 0x000000582b2b7221 */ /* 0x000fc60000010000 */
[----:B------:R-:W-:-:S07]  /*4630*/  PRMT R121, R89, 0x7610, R121 ;  /* 0x0000761059797816 */ /* 0x000fce0000000079 */
.L_x_7448:
        /* <DEDUP_REMOVED lines=14> */
.L_x_7475:
[----:B------:R-:W-:Y:S02]  /*4720*/  IADD3 R95, PT, PT, R95, 0x80, RZ ;  /* 0x000000805f5f7810 */ /* 0x000fe40007ffe0ff */
[----:B------:R-:W-:-:S07]  /*4730*/  IADD3 R93, PT, PT, R93, 0x80, RZ ;  /* 0x000000805d5d7810 */ /* 0x000fce0007ffe0ff */
.L_x_7429:
[----:B------:R-:W-:Y:S05]  /*4740*/  BSYNC.RECONVERGENT B0 ;  /* 0x0000000000007941 */ /* 0x000fea0003800200 */
.L_x_7428:
        /* <DEDUP_REMOVED lines=13> */
.L_x_7478:
        /* <DEDUP_REMOVED lines=38> */
.L_x_7481:
        /* <DEDUP_REMOVED lines=16> */
.L_x_7482:
        /* <DEDUP_REMOVED lines=17> */
.L_x_7483:
        /* <DEDUP_REMOVED lines=10> */
[----:B------:R-:W-:Y:S02]  /*4d30*/  @P5 FMUL.FTZ R89, R91, R90 ;  /* 0x0000005a5b595220 */ /* 0x000fe40000410000 */
[----:B------:R-:W-:-:S03]  /*4d40*/  @P5 FMUL.FTZ R88, R94, R91 ;  /* 0x0000005b5e585220 */ /* 0x000fc60000410000 */
[----:B------:R-:W-:Y:S01]  /*4d50*/  F2FP.F16.F32.PACK_AB R89, RZ, R89 ;  /* 0x00000059ff59723e */ /* 0x000fe200000000ff */
[----:B------:R-:W-:-:S03]  /*4d60*/  FADD.FTZ R39, R39, R88 ;  /* 0x0000005827277221 */ /* 0x000fc60000010000 */
[----:B------:R-:W-:Y:S01]  /*4d70*/  PRMT R121, R89, 0x7610, R121 ;  /* 0x0000761059797816 */ /* 0x000fe20000000079 */
[----:B------:R-:W-:Y:S06]  /*4d80*/  BRA `(.L_x_7484) ;  /* 0x0000001400487947 */ /* 0x000fec0003800000 */
.L_x_7480:
        /* <DEDUP_REMOVED lines=17> */
.L_x_7485:
[----:B------:R-:W-:Y:S05]  /*4ea0*/  @!P1 BRA `(.L_x_7486) ;  /* 0x00000000003c9947 */ /* 0x000fea0003800000 */
[----:B-1----:R-:W-:Y:S01]  /*4eb0*/  @P2 FFMA.FTZ R90, R142, R97, R92 ;  /* 0x000000618e5a2223 */ /* 0x002fe2000001005c */
[----:B-----5:R-:W-:Y:S02]  /*4ec0*/  LOP3.LUT P5, RZ, R113, 0xff00, RZ, 0xc0, !PT ;  /* 0x0000ff0071ff7812 */ /* 0x020fe400078ac0ff */
[----:B0-----:R-:W-:Y:S01]  /*4ed0*/  MOV R88, R17 ;  /* 0x0000001100587202 */ /* 0x001fe20000000f00 */
        /* <DEDUP_REMOVED lines=12> */
.L_x_7486:
        /* <DEDUP_REMOVED lines=17> */
.L_x_7487:
[----:B------:R-:W-:Y:S05]  /*50b0*/  @!P1 BRA `(.L_x_7484) ;  /* 0x00000010007c9947 */ /* 0x000fea0003800000 */
[----:B-1----:R-:W-:Y:S01]  /*50c0*/  @P2 FFMA.FTZ R90, R146, R97, R92 ;  /* 0x00000061925a2223 */ /* 0x002fe2000001005c */
[----:B-----5:R-:W-:Y:S02]  /*50d0*/  ISETP.GE.U32.AND P5, PT, R113, 0x1000000, PT ;  /* 0x010000007100780c */ /* 0x020fe40003fa6070 */
[----:B0-----:R-:W-:Y:S01]  /*50e0*/  MOV R88, R19 ;  /* 0x0000001300587202 */ /* 0x001fe20000000f00 */
        /* <DEDUP_REMOVED lines=13> */
.L_x_7479:
        /* <DEDUP_REMOVED lines=18> */
.L_x_7491:
[----:B------:R-:W-:Y:S05]  /*52e0*/  BSYNC.RECONVERGENT B1 ;  /* 0x0000000000017941 */ /* 0x000fea0003800200 */
.L_x_7490:
        /* <DEDUP_REMOVED lines=13> */
.L_x_7493:
[----:B------:R-:W-:Y:S05]  /*53c0*/  BSYNC.RECONVERGENT B1 ;  /* 0x0000000000017941 */ /* 0x000fea0003800200 */
.L_x_7492:
[----:B------:R-:W-:Y:S02]  /*53d0*/  F2FP.F16.F32.PACK_AB R84, RZ, R36 ;  /* 0x00000024ff54723e */ /* 0x000fe400000000ff */
[----:B------:R-:W-:Y:S02]  /*53e0*/  MOV R36, R85 ;  /* 0x0000005500247202 */ /* 0x000fe40000000f00 */
[----:B------:R-:W-:-:S07]  /*53f0*/  PRMT R118, R84, 0x7610, R118 ;  /* 0x0000761054767816 */ /* 0x000fce0000000076 */
.L_x_7489:
[----:B------:R-:W-:Y:S05]  /*5400*/  @!P1 BRA `(.L_x_7494) ;  /* 0x00000000007c9947 */ /* 0x000fea0003800000 */
[----:B-----5:R-:W-:Y:S01]  /*5410*/  LOP3.LUT P5, RZ, R113, 0xff00, RZ, 0xc0, !PT ;  /* 0x0000ff0071ff7812 */ /* 0x020fe200078ac0ff */
[----:B------:R-:W-:Y:S01]  /*5420*/  BSSY.RECONVERGENT B1, `(.L_x_7495) ;  /* 0x000000c000017945 */ /* 0x000fe20003800200 */
[----:B0-----:R-:W-:-:S11]  /*5430*/  HFMA2 R84, -RZ, RZ, 0, 0 ;  /* 0x00000000ff547431 */ /* 0x001fd600000001ff */
        /* <DEDUP_REMOVED lines=8> */
[----:B------:R-:W-:-:S04]  /*54c0*/  FMUL.FTZ R84, R84, UR14 ;  /* 0x0000000e54547c20 */ /* 0x000fc80008410000 */
[----:B------:R-:W-:-:S07]  /*54d0*/  FMUL.FTZ R84, R85, R84 ;  /* 0x0000005455547220 */ /* 0x000fce0000410000 */
.L_x_7496:
[----:B------:R-:W-:Y:S05]  /*54e0*/  BSYNC.RECONVERGENT B1 ;  /* 0x0000000000017941 */ /* 0x000fea0003800200 */
.L_x_7495:
        /* <DEDUP_REMOVED lines=13> */
.L_x_7498:
[----:B------:R-:W-:Y:S05]  /*55c0*/  BSYNC.RECONVERGENT B1 ;  /* 0x0000000000017941 */ /* 0x000fea0003800200 */
.L_x_7497:
[----:B------:R-:W-:Y:S02]  /*55d0*/  F2FP.F16.F32.PACK_AB R85, RZ, R37 ;  /* 0x00000025ff55723e */ /* 0x000fe400000000ff */
[----:B------:R-:W-:Y:S02]  /*55e0*/  MOV R37, R84 ;  /* 0x0000005400257202 */ /* 0x000fe40000000f00 */
[----:B------:R-:W-:-:S07]  /*55f0*/  PRMT R119, R85, 0x7610, R119 ;  /* 0x0000761055777816 */ /* 0x000fce0000000077 */
.L_x_7494:
        /* <DEDUP_REMOVED lines=14> */
.L_x_7501:
[----:B------:R-:W-:Y:S05]  /*56e0*/  BSYNC.RECONVERGENT B1 ;  /* 0x0000000000017941 */ /* 0x000fea0003800200 */
.L_x_7500:
        /* <DEDUP_REMOVED lines=13> */
.L_x_7503:
[----:B------:R-:W-:Y:S05]  /*57c0*/  BSYNC.RECONVERGENT B1 ;  /* 0x0000000000017941 */ /* 0x000fea0003800200 */
.L_x_7502:
[----:B------:R-:W-:Y:S02]  /*57d0*/  F2FP.F16.F32.PACK_AB R84, RZ, R38 ;  /* 0x00000026ff54723e */ /* 0x000fe400000000ff */
[----:B------:R-:W-:Y:S02]  /*57e0*/  MOV R38, R85 ;  /* 0x0000005500267202 */ /* 0x000fe40000000f00 */
[----:B------:R-:W-:-:S07]  /*57f0*/  PRMT R120, R84, 0x7610, R120 ;  /* 0x0000761054787816 */ /* 0x000fce0000000078 */
.L_x_7499:
        /* <DEDUP_REMOVED lines=26> */
[----:B0-----:R-:W-:Y:S01]  /*59a0*/  @P5 FMUL.FTZ R99, R94, R85 ;  /* 0x000000555e635220 */ /* 0x001fe20000410000 */
[----:B------:R-:W-:-:S03]  /*59b0*/  HFMA2 R85, -RZ, RZ, 0, 0 ;  /* 0x00000000ff557431 */ /* 0x000fc600000001ff */
[----:B------:R-:W-:Y:S01]  /*59c0*/  @P5 FMUL.FTZ R96, R99, R84 ;  /* 0x0000005463605220 */ /* 0x000fe20000410000 */
[----:B------:R-:W-:Y:S02]  /*59d0*/  @P5 HADD2.F32 R84, -RZ, R186.H1_H1 ;  /* 0x300000baff545230 */ /* 0x000fe40000004100 */
[----:B-1----:R-:W-:Y:S01]  /*59e0*/  @P5 FMUL.FTZ R87, R94, R87 ;  /* 0x000000575e575220 */ /* 0x002fe20000410000 */
[----:B------:R-:W-:-:S03]  /*59f0*/  @P5 FMUL.FTZ R85, R91, R96 ;  /* 0x000000605b555220 */ /* 0x000fc60000410000 */
[----:B------:R-:W-:Y:S01]  /*5a00*/  @P5 FMUL.FTZ R87, R87, R86 ;  /* 0x0000005657575220 */ /* 0x000fe20000410000 */
[----:B------:R-:W-:Y:S02]  /*5a10*/  MOV R86, RZ ;  /* 0x000000ff00567202 */ /* 0x000fe40000000f00 */
[----:B------:R-:W-:Y:S01]  /*5a20*/  F2FP.F16.F32.PACK_AB R85, RZ, R85 ;  /* 0x00000055ff55723e */ /* 0x000fe200000000ff */
[----:B------:R-:W-:Y:S01]  /*5a30*/  @P5 FMUL.FTZ R86, R84, R87 ;  /* 0x0000005754565220 */ /* 0x000fe20000410000 */
[----:B------:R-:W-:Y:S02]  /*5a40*/  MOV R84, R90 ;  /* 0x0000005a00547202 */ /* 0x000fe40000000f00 */
[----:B------:R-:W-:Y:S01]  /*5a50*/  PRMT R121, R85, 0x7610, R121 ;  /* 0x0000761055797816 */ /* 0x000fe20000000079 */
[----:B------:R-:W-:Y:S01]  /*5a60*/  FADD.FTZ R39, R39, R86 ;  /* 0x0000005627277221 */ /* 0x000fe20000010000 */
[----:B------:R-:W-:Y:S02]  /*5a70*/  MOV R87, R94 ;  /* 0x0000005e00577202 */ /* 0x000fe40000000f00 */
[----:B------:R-:W-:-:S02]  /*5a80*/  MOV R85, R89 ;  /* 0x0000005900557202 */ /* 0x000fc40000000f00 */
[----:B------:R-:W-:Y:S01]  /*5a90*/  MOV R86, R88 ;  /* 0x0000005800567202 */ /* 0x000fe20000000f00 */
[----:B------:R-:W-:Y:S06]  /*5aa0*/  BRA `(.L_x_7484) ;  /* 0x0000000800007947 */ /* 0x000fec0003800000 */
.L_x_7488:
        /* <DEDUP_REMOVED lines=14> */
.L_x_7506:
[----:B------:R-:W-:Y:S05]  /*5b90*/  BSYNC.RECONVERGENT B1 ;  /* 0x0000000000017941 */ /* 0x000fea0003800200 */
.L_x_7505:
        /* <DEDUP_REMOVED lines=13> */
.L_x_7508:
[----:B------:R-:W-:Y:S05]  /*5c70*/  BSYNC.RECONVERGENT B1 ;  /* 0x0000000000017941 */ /* 0x000fea0003800200 */
.L_x_7507:
[----:B------:R-:W-:Y:S02]  /*5c80*/  F2FP.F16.F32.PACK_AB R88, RZ, R36 ;  /* 0x00000024ff58723e */ /* 0x000fe400000000ff */
[----:B------:R-:W-:Y:S02]  /*5c90*/  MOV R36, R89 ;  /* 0x0000005900247202 */ /* 0x000fe40000000f00 */
[----:B------:R-:W-:-:S07]  /*5ca0*/  PRMT R118, R88, 0x7610, R118 ;  /* 0x0000761058767816 */ /* 0x000fce0000000076 */
.L_x_7504:
        /* <DEDUP_REMOVED lines=14> */
.L_x_7511:
[----:B------:R-:W-:Y:S05]  /*5d90*/  BSYNC.RECONVERGENT B1 ;  /* 0x0000000000017941 */ /* 0x000fea0003800200 */
.L_x_7510:
        /* <DEDUP_REMOVED lines=13> */
.L_x_7513:
[----:B------:R-:W-:Y:S05]  /*5e70*/  BSYNC.RECONVERGENT B1 ;  /* 0x0000000000017941 */ /* 0x000fea0003800200 */
.L_x_7512:
[----:B------:R-:W-:Y:S02]  /*5e80*/  F2FP.F16.F32.PACK_AB R89, RZ, R37 ;  /* 0x00000025ff59723e */ /* 0x000fe400000000ff */
[----:B------:R-:W-:Y:S02]  /*5e90*/  MOV R37, R88 ;  /* 0x0000005800257202 */ /* 0x000fe40000000f00 */
[----:B------:R-:W-:-:S07]  /*5ea0*/  PRMT R119, R89, 0x7610, R119 ;  /* 0x0000761059777816 */ /* 0x000fce0000000077 */
.L_x_7509:
        /* <DEDUP_REMOVED lines=14> */
.L_x_7516:
[----:B------:R-:W-:Y:S05]  /*5f90*/  BSYNC.RECONVERGENT B1 ;  /* 0x0000000000017941 */ /* 0x000fea0003800200 */
.L_x_7515:
        /* <DEDUP_REMOVED lines=13> */
.L_x_7518:
[----:B------:R-:W-:Y:S05]  /*6070*/  BSYNC.RECONVERGENT B1 ;  /* 0x0000000000017941 */ /* 0x000fea0003800200 */
.L_x_7517:
[----:B------:R-:W-:Y:S02]  /*6080*/  F2FP.F16.F32.PACK_AB R88, RZ, R38 ;  /* 0x00000026ff58723e */ /* 0x000fe400000000ff */
[----:B------:R-:W-:Y:S02]  /*6090*/  MOV R38, R89 ;  /* 0x0000005900267202 */ /* 0x000fe40000000f00 */
[----:B------:R-:W-:-:S07]  /*60a0*/  PRMT R120, R88, 0x7610, R120 ;  /* 0x0000761058787816 */ /* 0x000fce0000000078 */
.L_x_7514:
[----:B------:R-:W-:Y:S05]  /*60b0*/  @!P1 BRA `(.L_x_7484) ;  /* 0x00000000007c9947 */ /* 0x000fea0003800000 */
[----:B-----5:R-:W-:Y:S01]  /*60c0*/  ISETP.GE.U32.AND P5, PT, R113, 0x1000000, PT ;  /* 0x010000007100780c */ /* 0x020fe20003fa6070 */
[----:B------:R-:W-:Y:S01]  /*60d0*/  BSSY.RECONVERGENT B1, `(.L_x_7519) ;  /* 0x000000c000017945 */ /* 0x000fe20003800200 */
[----:B01----:R-:W-:-:S11]  /*60e0*/  HFMA2 R88, -RZ, RZ, 0, 0 ;  /* 0x00000000ff587431 */ /* 0x003fd600000001ff */
        /* <DEDUP_REMOVED lines=10> */
.L_x_7520:
[----:B------:R-:W-:Y:S05]  /*6190*/  BSYNC.RECONVERGENT B1 ;  /* 0x0000000000017941 */ /* 0x000fea0003800200 */
.L_x_7519:
        /* <DEDUP_REMOVED lines=13> */
.L_x_7522:
[----:B------:R-:W-:Y:S05]  /*6270*/  BSYNC.RECONVERGENT B1 ;  /* 0x0000000000017941 */ /* 0x000fea0003800200 */
.L_x_7521:
[----:B------:R-:W-:Y:S02]  /*6280*/  F2FP.F16.F32.PACK_AB R89, RZ, R39 ;  /* 0x00000027ff59723e */ /* 0x000fe400000000ff */
[----:B------:R-:W-:Y:S02]  /*6290*/  MOV R39, R88 ;  /* 0x0000005800277202 */ /* 0x000fe40000000f00 */
[----:B------:R-:W-:-:S07]  /*62a0*/  PRMT R121, R89, 0x7610, R121 ;  /* 0x0000761059797816 */ /* 0x000fce0000000079 */
.L_x_7484:
        /* <DEDUP_REMOVED lines=12> */
.L_x_7523:
[----:B------:R-:W-:Y:S02]  /*6370*/  IADD3 R95, PT, PT, R95, 0x80, RZ ;  /* 0x000000805f5f7810 */ /* 0x000fe40007ffe0ff */
[----:B------:R-:W-:-:S07]  /*6380*/  IADD3 R93, PT, PT, R93, 0x80, RZ ;  /* 0x000000805d5d7810 */ /* 0x000fce0007ffe0ff */
.L_x_7477:
[----:B------:R-:W-:Y:S05]  /*6390*/  BSYNC.RECONVERGENT B0 ;  /* 0x0000000000007941 */ /* 0x000fea0003800200 */
.L_x_7476:
        /* <DEDUP_REMOVED lines=12> */
.L_x_7526:
        /* <DEDUP_REMOVED lines=38> */
.L_x_7529:
        /* <DEDUP_REMOVED lines=16> */
.L_x_7530:
        /* <DEDUP_REMOVED lines=17> */
.L_x_7531:
        /* <DEDUP_REMOVED lines=16> */
.L_x_7528:
        /* <DEDUP_REMOVED lines=17> */
.L_x_7533:
        /* <DEDUP_REMOVED lines=16> */
.L_x_7534:
        /* <DEDUP_REMOVED lines=17> */
.L_x_7535:
        /* <DEDUP_REMOVED lines=17> */
.L_x_7527:
        /* <DEDUP_REMOVED lines=18> */
.L_x_7539:
[----:B------:R-:W-:Y:S05]  /*6f20*/  BSYNC.RECONVERGENT B1 ;  /* 0x0000000000017941 */ /* 0x000fea0003800200 */
.L_x_7538:
        /* <DEDUP_REMOVED lines=13> */
.L_x_7541:
[----:B------:R-:W-:Y:S05]  /*7000*/  BSYNC.RECONVERGENT B1 ;  /* 0x0000000000017941 */ /* 0x000fea0003800200 */
.L_x_7540:
[----:B------:R-:W-:Y:S02]  /*7010*/  F2FP.F16.F32.PACK_AB R84, RZ, R32 ;  /* 0x00000020ff54723e */ /* 0x000fe400000000ff */
[----:B------:R-:W-:Y:S02]  /*7020*/  MOV R32, R85 ;  /* 0x0000005500207202 */ /* 0x000fe40000000f00 */
[----:B------:R-:W-:-:S07]  /*7030*/  PRMT R118, R84, 0x7610, R118 ;  /* 0x0000761054767816 */ /* 0x000fce0000000076 */
.L_x_7537:
        /* <DEDUP_REMOVED lines=14> */
.L_x_7544:
[----:B------:R-:W-:Y:S05]  /*7120*/  BSYNC.RECONVERGENT B1 ;  /* 0x0000000000017941 */ /* 0x000fea0003800200 */
.L_x_7543:
        /* <DEDUP_REMOVED lines=13> */
.L_x_7546:
[----:B------:R-:W-:Y:S05]  /*7200*/  BSYNC.RECONVERGENT B1 ;  /* 0x0000000000017941 */ /* 0x000fea0003800200 */
.L_x_7545:
[----:B------:R-:W-:Y:S02]  /*7210*/  F2FP.F16.F32.PACK_AB R85, RZ, R33 ;  /* 0x00000021ff55723e */ /* 0x000fe400000000ff */
[----:B------:R-:W-:Y:S02]  /*7220*/  MOV R33, R84 ;  /* 0x0000005400217202 */ /* 0x000fe40000000f00 */
[----:B------:R-:W-:-:S07]  /*7230*/  PRMT R119, R85, 0x7610, R119 ;  /* 0x0000761055777816 */ /* 0x000fce0000000077 */
.L_x_7542:
        /* <DEDUP_REMOVED lines=14> */
.L_x_7549:
[----:B------:R-:W-:Y:S05]  /*7320*/  BSYNC.RECONVERGENT B1 ;  /* 0x0000000000017941 */ /* 0x000fea0003800200 */
.L_x_7548:
        /* <DEDUP_REMOVED lines=13> */
.L_x_7551:
[----:B------:R-:W-:Y:S05]  /*7400*/  BSYNC.RECONVERGENT B1 ;  /* 0x0000000000017941 */ /* 0x000fea0003800200 */
.L_x_7550:
[----:B------:R-:W-:Y:S02]  /*7410*/  F2FP.F16.F32.PACK_AB R84, RZ, R34 ;  /* 0x00000022ff54723e */ /* 0x000fe400000000ff */
[----:B------:R-:W-:Y:S02]  /*7420*/  MOV R34, R85 ;  /* 0x0000005500227202 */ /* 0x000fe40000000f00 */
[----:B------:R-:W-:-:S07]  /*7430*/  PRMT R120, R84, 0x7610, R120 ;  /* 0x0000761054787816 */ /* 0x000fce0000000078 */
.L_x_7547:
        /* <DEDUP_REMOVED lines=42> */
.L_x_7536:
        /* <DEDUP_REMOVED lines=14> */
.L_x_7554:
[----:B------:R-:W-:Y:S05]  /*77c0*/  BSYNC.RECONVERGENT B1 ;  /* 0x0000000000017941 */ /* 0x000fea0003800200 */
.L_x_7553:
        /* <DEDUP_REMOVED lines=13> */
.L_x_7556:
[----:B------:R-:W-:Y:S05]  /*78a0*/  BSYNC.RECONVERGENT B1 ;  /* 0x0000000000017941 */ /* 0x000fea0003800200 */
.L_x_7555:
[----:B------:R-:W-:Y:S02]  /*78b0*/  F2FP.F16.F32.PACK_AB R88, RZ, R32 ;  /* 0x00000020ff58723e */ /* 0x000fe400000000ff */
[----:B------:R-:W-:Y:S02]  /*78c0*/  MOV R32, R89 ;  /* 0x0000005900207202 */ /* 0x000fe40000000f00 */
[----:B------:R-:W-:-:S07]  /*78d0*/  PRMT R118, R88, 0x7610, R118 ;  /* 0x0000761058767816 */ /* 0x000fce0000000076 */
.L_x_7552:
        /* <DEDUP_REMOVED lines=14> */
.L_x_7559:
[----:B------:R-:W-:Y:S05]  /*79c0*/  BSYNC.RECONVERGENT B1 ;  /* 0x0000000000017941 */ /* 0x000fea0003800200 */
.L_x_7558:
        /* <DEDUP_REMOVED lines=13> */
.L_x_7561:
[----:B------:R-:W-:Y:S05]  /*7aa0*/  BSYNC.RECONVERGENT B1 ;  /* 0x0000000000017941 */ /* 0x000fea0003800200 */
.L_x_7560:
[----:B------:R-:W-:Y:S02]  /*7ab0*/  F2FP.F16.F32.PACK_AB R89, RZ, R33 ;  /* 0x00000021ff59723e */ /* 0x000fe400000000ff */
[----:B------:R-:W-:Y:S02]  /*7ac0*/  MOV R33, R88 ;  /* 0x0000005800217202 */ /* 0x000fe40000000f00 */
[----:B------:R-:W-:-:S07]  /*7ad0*/  PRMT R119, R89, 0x7610, R119 ;  /* 0x0000761059777816 */ /* 0x000fce0000000077 */
.L_x_7557:
        /* <DEDUP_REMOVED lines=14> */
.L_x_7564:
[----:B------:R-:W-:Y:S05]  /*7bc0*/  BSYNC.RECONVERGENT B1 ;  /* 0x0000000000017941 */ /* 0x000fea0003800200 */
.L_x_7563:
        /* <DEDUP_REMOVED lines=13> */
.L_x_7566:
[----:B------:R-:W-:Y:S05]  /*7ca0*/  BSYNC.RECONVERGENT B1 ;  /* 0x0000000000017941 */ /* 0x000fea0003800200 */
.L_x_7565:
[----:B------:R-:W-:Y:S02]  /*7cb0*/  F2FP.F16.F32.PACK_AB R88, RZ, R34 ;  /* 0x00000022ff58723e */ /* 0x000fe400000000ff */
[----:B------:R-:W-:Y:S02]  /*7cc0*/  MOV R34, R89 ;  /* 0x0000005900227202 */ /* 0x000fe40000000f00 */
[----:B------:R-:W-:-:S07]  /*7cd0*/  PRMT R120, R88, 0x7610, R120 ;  /* 0x0000761058787816 */ /* 0x000fce0000000078 */
.L_x_7562:
        /* <DEDUP_REMOVED lines=14> */
.L_x_7568:
[----:B------:R-:W-:Y:S05]  /*7dc0*/  BSYNC.RECONVERGENT B1 ;  /* 0x0000000000017941 */ /* 0x000fea0003800200 */
.L_x_7567:
        /* <DEDUP_REMOVED lines=13> */
.L_x_7570:
[----:B------:R-:W-:Y:S05]  /*7ea0*/  BSYNC.RECONVERGENT B1 ;  /* 0x0000000000017941 */ /* 0x000fea0003800200 */
.L_x_7569:
[----:B------:R-:W-:Y:S02]  /*7eb0*/  F2FP.F16.F32.PACK_AB R89, RZ, R35 ;  /* 0x00000023ff59723e */ /* 0x000fe400000000ff */
[----:B------:R-:W-:Y:S02]  /*7ec0*/  MOV R35, R88 ;  /* 0x0000005800237202 */ /* 0x000fe40000000f00 */
[----:B------:R-:W-:-:S07]  /*7ed0*/  PRMT R121, R89, 0x7610, R121 ;  /* 0x0000761059797816 */ /* 0x000fce0000000079 */
.L_x_7532:
        /* <DEDUP_REMOVED lines=12> */
.L_x_7571:
[----:B------:R-:W-:Y:S02]  /*7fa0*/  IADD3 R95, PT, PT, R95, 0x80, RZ ;  /* 0x000000805f5f7810 */ /* 0x000fe40007ffe0ff */
[----:B------:R-:W-:-:S07]  /*7fb0*/  IADD3 R93, PT, PT, R93, 0x80, RZ ;  /* 0x000000805d5d7810 */ /* 0x000fce0007ffe0ff */
.L_x_7525:
[----:B------:R-:W-:Y:S05]  /*7fc0*/  BSYNC.RECONVERGENT B0 ;  /* 0x0000000000007941 */ /* 0x000fea0003800200 */
.L_x_7524:
        /* <DEDUP_REMOVED lines=12> */
.L_x_7574:
        /* <DEDUP_REMOVED lines=38> */
.L_x_7577:
        /* <DEDUP_REMOVED lines=16> */
.L_x_7578:
        /* <DEDUP_REMOVED lines=17> */
.L_x_7579:
        /* <DEDUP_REMOVED lines=16> */
.L_x_7576:
        /* <DEDUP_REMOVED lines=17> */
.L_x_7581:
        /* <DEDUP_REMOVED lines=16> */
.L_x_7582:
        /* <DEDUP_REMOVED lines=17> */
.L_x_7583:
        /* <DEDUP_REMOVED lines=17> */
.L_x_7575:
        /* <DEDUP_REMOVED lines=18> */
.L_x_7587:
[----:B------:R-:W-:Y:S05]  /*8b50*/  BSYNC.RECONVERGENT B1 ;  /* 0x0000000000017941 */ /* 0x000fea0003800200 */
.L_x_7586:
        /* <DEDUP_REMOVED lines=13> */
.L_x_7589:
[----:B------:R-:W-:Y:S05]  /*8c30*/  BSYNC.RECONVERGENT B1 ;  /* 0x0000000000017941 */ /* 0x000fea0003800200 */
.L_x_7588:
[----:B------:R-:W-:Y:S02]  /*8c40*/  F2FP.F16.F32.PACK_AB R84, RZ, R28 ;  /* 0x0000001cff54723e */ /* 0x000fe400000000ff */
[----:B------:R-:W-:Y:S02]  /*8c50*/  MOV R28, R85 ;  /* 0x00000055001c7202 */ /* 0x000fe40000000f00 */
[----:B------:R-:W-:-:S07]  /*8c60*/  PRMT R118, R84, 0x7610, R118 ;  /* 0x0000761054767816 */ /* 0x000fce0000000076 */
.L_x_7585:
        /* <DEDUP_REMOVED lines=14> */
.L_x_7592:
[----:B------:R-:W-:Y:S05]  /*8d50*/  BSYNC.RECONVERGENT B1 ;  /* 0x0000000000017941 */ /* 0x000fea0003800200 */
.L_x_7591:
        /* <DEDUP_REMOVED lines=13> */
.L_x_7594:
[----:B------:R-:W-:Y:S05]  /*8e30*/  BSYNC.RECONVERGENT B1 ;  /* 0x0000000000017941 */ /* 0x000fea0003800200 */
.L_x_7593:
[----:B------:R-:W-:Y:S02]  /*8e40*/  F2FP.F16.F32.PACK_AB R85, RZ, R29 ;  /* 0x0000001dff55723e */ /* 0x000fe400000000ff */
[----:B------:R-:W-:Y:S02]  /*8e50*/  MOV R29, R84 ;  /* 0x00000054001d7202 */ /* 0x000fe40000000f00 */
[----:B------:R-:W-:-:S07]  /*8e60*/  PRMT R119, R85, 0x7610, R119 ;  /* 0x0000761055777816 */ /* 0x000fce0000000077 */
.L_x_7590:
        /* <DEDUP_REMOVED lines=14> */
.L_x_7597:
[----:B------:R-:W-:Y:S05]  /*8f50*/  BSYNC.RECONVERGENT B1 ;  /* 0x0000000000017941 */ /* 0x000fea0003800200 */
.L_x_7596:
        /* <DEDUP_REMOVED lines=13> */
.L_x_7599:
[----:B------:R-:W-:Y:S05]  /*9030*/  BSYNC.RECONVERGENT B1 ;  /* 0x0000000000017941 */ /* 0x000fea0003800200 */
.L_x_7598:
[----:B------:R-:W-:Y:S02]  /*9040*/  F2FP.F16.F32.PACK_AB R84, RZ, R30 ;  /* 0x0000001eff54723e */ /* 0x000fe400000000ff */
[----:B------:R-:W-:Y:S02]  /*9050*/  MOV R30, R85 ;  /* 0x00000055001e7202 */ /* 0x000fe40000000f00 */
[----:B------:R-:W-:-:S07]  /*9060*/  PRMT R120, R84, 0x7610, R120 ;  /* 0x0000761054787816 */ /* 0x000fce0000000078 */
.L_x_7595:
        /* <DEDUP_REMOVED lines=32> */
[----:B------:R-:W-:-:S05]  /*9270*/  @P5 HADD2.F32 R87, -RZ, R186.H1_H1 ;  /* 0x300000baff575230 */ /* 0x000fca0000004100 */
[----:B------:R-:W-:Y:S01]  /*9280*/  @P5 FMUL.FTZ R84, R87, R86 ;  /* 0x0000005657545220 */ /* 0x000fe20000410000 */
[----:B------:R-:W-:Y:S02]  /*9290*/  F2FP.F16.F32.PACK_AB R86, RZ, R85 ;  /* 0x00000055ff56723e */ /* 0x000fe400000000ff */
[----:B------:R-:W-:Y:S01]  /*92a0*/  MOV R85, R89 ;  /* 0x0000005900557202 */ /* 0x000fe20000000f00 */
[----:B------:R-:W-:Y:S01]  /*92b0*/  FADD.FTZ R31, R31, R84 ;  /* 0x000000541f1f7221 */ /* 0x000fe20000010000 */
[----:B------:R-:W-:Y:S02]  /*92c0*/  PRMT R121, R86, 0x7610, R121 ;  /* 0x0000761056797816 */ /* 0x000fe40000000079 */
[----:B------:R-:W-:Y:S02]  /*92d0*/  MOV R86, R88 ;  /* 0x0000005800567202 */ /* 0x000fe40000000f00 */
[----:B------:R-:W-:Y:S02]  /*92e0*/  MOV R84, R90 ;  /* 0x0000005a00547202 */ /* 0x000fe40000000f00 */
[----:B------:R-:W-:Y:S01]  /*92f0*/  MOV R87, R94 ;  /* 0x0000005e00577202 */ /* 0x000fe20000000f00 */
[----:B------:R-:W-:Y:S06]  /*9300*/  BRA `(.L_x_7580) ;  /* 0x0000000800007947 */ /* 0x000fec0003800000 */
.L_x_7584:
        /* <DEDUP_REMOVED lines=14> */
.L_x_7602:
[----:B------:R-:W-:Y:S05]  /*93f0*/  BSYNC.RECONVERGENT B1 ;  /* 0x0000000000017941 */ /* 0x000fea0003800200 */
.L_x_7601:
        /* <DEDUP_REMOVED lines=13> */
.L_x_7604:
[----:B------:R-:W-:Y:S05]  /*94d0*/  BSYNC.RECONVERGENT B1 ;  /* 0x0000000000017941 */ /* 0x000fea0003800200 */
.L_x_7603:
[----:B------:R-:W-:Y:S02]  /*94e0*/  F2FP.F16.F32.PACK_AB R88, RZ, R28 ;  /* 0x0000001cff58723e */ /* 0x000fe400000000ff */
[----:B------:R-:W-:Y:S02]  /*94f0*/  MOV R28, R89 ;  /* 0x00000059001c7202 */ /* 0x000fe40000000f00 */
[----:B------:R-:W-:-:S07]  /*9500*/  PRMT R118, R88, 0x7610, R118 ;  /* 0x0000761058767816 */ /* 0x000fce0000000076 */
.L_x_7600:
        /* <DEDUP_REMOVED lines=14> */
.L_x_7607:
[----:B------:R-:W-:Y:S05]  /*95f0*/  BSYNC.RECONVERGENT B1 ;  /* 0x0000000000017941 */ /* 0x000fea0003800200 */
.L_x_7606:
        /* <DEDUP_REMOVED lines=13> */
.L_x_7609:
[----:B------:R-:W-:Y:S05]  /*96d0*/  BSYNC.RECONVERGENT B1 ;  /* 0x0000000000017941 */ /* 0x000fea0003800200 */
.L_x_7608:
[----:B------:R-:W-:Y:S02]  /*96e0*/  F2FP.F16.F32.PACK_AB R89, RZ, R29 ;  /* 0x0000001dff59723e */ /* 0x000fe400000000ff */
[----:B------:R-:W-:Y:S02]  /*96f0*/  MOV R29, R88 ;  /* 0x00000058001d7202 */ /* 0x000fe40000000f00 */
[----:B------:R-:W-:-:S07]  /*9700*/  PRMT R119, R89, 0x7610, R119 ;  /* 0x0000761059777816 */ /* 0x000fce0000000077 */
.L_x_7605:
        /* <DEDUP_REMOVED lines=14> */
.L_x_7612:
[----:B------:R-:W-:Y:S05]  /*97f0*/  BSYNC.RECONVERGENT B1 ;  /* 0x0000000000017941 */ /* 0x000fea0003800200 */
.L_x_7611:
        /* <DEDUP_REMOVED lines=13> */
.L_x_7614:
[----:B------:R-:W-:Y:S05]  /*98d0*/  BSYNC.RECONVERGENT B1 ;  /* 0x0000000000017941 */ /* 0x000fea0003800200 */
.L_x_7613:
[----:B------:R-:W-:Y:S02]  /*98e0*/  F2FP.F16.F32.PACK_AB R88, RZ, R30 ;  /* 0x0000001eff58723e */ /* 0x000fe400000000ff */
[----:B------:R-:W-:Y:S02]  /*98f0*/  MOV R30, R89 ;  /* 0x00000059001e7202 */ /* 0x000fe40000000f00 */
[----:B------:R-:W-:-:S07]  /*9900*/  PRMT R120, R88, 0x7610, R120 ;  /* 0x0000761058787816 */ /* 0x000fce0000000078 */
.L_x_7610:
        /* <DEDUP_REMOVED lines=14> */
.L_x_7616:
[----:B------:R-:W-:Y:S05]  /*99f0*/  BSYNC.RECONVERGENT B1 ;  /* 0x0000000000017941 */ /* 0x000fea0003800200 */
.L_x_7615:
        /* <DEDUP_REMOVED lines=13> */
.L_x_7618:
[----:B------:R-:W-:Y:S05]  /*9ad0*/  BSYNC.RECONVERGENT B1 ;  /* 0x0000000000017941 */ /* 0x000fea0003800200 */
.L_x_7617:
[----:B------:R-:W-:Y:S02]  /*9ae0*/  F2FP.F16.F32.PACK_AB R89, RZ, R31 ;  /* 0x0000001fff59723e */ /* 0x000fe400000000ff */
[----:B------:R-:W-:Y:S02]  /*9af0*/  MOV R31, R88 ;  /* 0x00000058001f7202 */ /* 0x000fe40000000f00 */
[----:B------:R-:W-:-:S07]  /*9b00*/  PRMT R121, R89, 0x7610, R121 ;  /* 0x0000761059797816 */ /* 0x000fce0000000079 */
.L_x_7580:
        /* <DEDUP_REMOVED lines=12> */
.L_x_7619:
[----:B------:R-:W-:Y:S02]  /*9bd0*/  IADD3 R95, PT, PT, R95, 0x80, RZ ;  /* 0x000000805f5f7810 */ /* 0x000fe40007ffe0ff */
[----:B------:R-:W-:-:S07]  /*9be0*/  IADD3 R93, PT, PT, R93, 0x80, RZ ;  /* 0x000000805d5d7810 */ /* 0x000fce0007ffe0ff */
.L_x_7573:
[----:B------:R-:W-:Y:S05]  /*9bf0*/  BSYNC.RECONVERGENT B0 ;  /* 0x0000000000007941 */ /* 0x000fea0003800200 */
.L_x_7572:
        /* <DEDUP_REMOVED lines=13> */
.L_x_7622:
        /* <DEDUP_REMOVED lines=38> */
.L_x_7625:
        /* <DEDUP_REMOVED lines=16> */
.L_x_7626:
        /* <DEDUP_REMOVED lines=17> */
.L_x_7627:
        /* <DEDUP_REMOVED lines=16> */
.L_x_7624:
        /* <DEDUP_REMOVED lines=17> */
.L_x_7629:
        /* <DEDUP_REMOVED lines=16> */
.L_x_7630:
        /* <DEDUP_REMOVED lines=17> */
.L_x_7631:
        /* <DEDUP_REMOVED lines=9> */
[----:B------:R-:W-:Y:S02]  /*a5f0*/  @P2 HADD2.F32 R97, -RZ, R184.H1_H1 ;  /* 0x300000b8ff612230 */ /* 0x000fe40000004100 */
[----:B------:R-:W-:-:S03]  /*a600*/  @P2 HADD2.F32 R91, -RZ, R186.H1_H1 ;  /* 0x300000baff5b2230 */ /* 0x000fc60000004100 */
[-C--:B------:R-:W-:Y:S02]  /*a610*/  @P2 FMUL.FTZ R89, R97, R90.reuse ;  /* 0x0000005a61592220 */ /* 0x080fe40000410000 */
[----:B------:R-:W-:-:S03]  /*a620*/  @P2 FMUL.FTZ R88, R91, R90 ;  /* 0x0000005a5b582220 */ /* 0x000fc60000410000 */
[----:B------:R-:W-:Y:S01]  /*a630*/  F2FP.F16.F32.PACK_AB R89, RZ, R89 ;  /* 0x00000059ff59723e */ /* 0x000fe200000000ff */
[----:B------:R-:W-:-:S03]  /*a640*/  FADD.FTZ R27, R27, R88 ;  /* 0x000000581b1b7221 */ /* 0x000fc60000010000 */
[----:B------:R-:W-:Y:S01]  /*a650*/  PRMT R121, R89, 0x7610, R121 ;  /* 0x0000761059797816 */ /* 0x000fe20000000079 */
[----:B------:R-:W-:Y:S06]  /*a660*/  BRA `(.L_x_7628) ;  /* 0x0000000c00cc7947 */ /* 0x000fec0003800000 */
.L_x_7623:
        /* <DEDUP_REMOVED lines=18> */
.L_x_7635:
[----:B------:R-:W-:Y:S05]  /*a790*/  BSYNC.RECONVERGENT B1 ;  /* 0x0000000000017941 */ /* 0x000fea0003800200 */
.L_x_7634:
        /* <DEDUP_REMOVED lines=13> */
.L_x_7637:
[----:B------:R-:W-:Y:S05]  /*a870*/  BSYNC.RECONVERGENT B1 ;  /* 0x0000000000017941 */ /* 0x000fea0003800200 */
.L_x_7636:
[----:B------:R-:W-:Y:S02]  /*a880*/  F2FP.F16.F32.PACK_AB R84, RZ, R24 ;  /* 0x00000018ff54723e */ /* 0x000fe400000000ff */
[----:B------:R-:W-:Y:S02]  /*a890*/  MOV R24, R85 ;  /* 0x0000005500187202 */ /* 0x000fe40000000f00 */
[----:B------:R-:W-:-:S07]  /*a8a0*/  PRMT R118, R84, 0x7610, R118 ;  /* 0x0000761054767816 */ /* 0x000fce0000000076 */
.L_x_7633:
        /* <DEDUP_REMOVED lines=14> */
.L_x_7640:
[----:B------:R-:W-:Y:S05]  /*a990*/  BSYNC.RECONVERGENT B1 ;  /* 0x0000000000017941 */ /* 0x000fea0003800200 */
.L_x_7639:
        /* <DEDUP_REMOVED lines=13> */
.L_x_7642:
[----:B------:R-:W-:Y:S05]  /*aa70*/  BSYNC.RECONVERGENT B1 ;  /* 0x0000000000017941 */ /* 0x000fea0003800200 */
.L_x_7641:
[----:B------:R-:W-:Y:S02]  /*aa80*/  F2FP.F16.F32.PACK_AB R85, RZ, R25 ;  /* 0x00000019ff55723e */ /* 0x000fe400000000ff */
[----:B------:R-:W-:Y:S02]  /*aa90*/  MOV R25, R84 ;  /* 0x0000005400197202 */ /* 0x000fe40000000f00 */
[----:B------:R-:W-:-:S07]  /*aaa0*/  PRMT R119, R85, 0x7610, R119 ;  /* 0x0000761055777816 */ /* 0x000fce0000000077 */
.L_x_7638:
        /* <DEDUP_REMOVED lines=14> */
.L_x_7645:
[----:B------:R-:W-:Y:S05]  /*ab90*/  BSYNC.RECONVERGENT B1 ;  /* 0x0000000000017941 */ /* 0x000fea0003800200 */
.L_x_7644:
        /* <DEDUP_REMOVED lines=13> */
.L_x_7647:
[----:B------:R-:W-:Y:S05]  /*ac70*/  BSYNC.RECONVERGENT B1 ;  /* 0x0000000000017941 */ /* 0x000fea0003800200 */
.L_x_7646:
[----:B------:R-:W-:Y:S02]  /*ac80*/  F2FP.F16.F32.PACK_AB R84, RZ, R26 ;  /* 0x0000001aff54723e */ /* 0x000fe400000000ff */
[----:B------:R-:W-:Y:S02]  /*ac90*/  MOV R26, R85 ;  /* 0x00000055001a7202 */ /* 0x000fe40000000f00 */
[----:B------:R-:W-:-:S07]  /*aca0*/  PRMT R120, R84, 0x7610, R120 ;  /* 0x0000761054787816 */ /* 0x000fce0000000078 */
.L_x_7643:
        /* <DEDUP_REMOVED lines=30> */
.L_x_7632:
        /* <DEDUP_REMOVED lines=14> */
.L_x_7650:
[----:B------:R-:W-:Y:S05]  /*af70*/  BSYNC.RECONVERGENT B1 ;  /* 0x0000000000017941 */ /* 0x000fea0003800200 */
.L_x_7649:
        /* <DEDUP_REMOVED lines=13> */
.L_x_7652:
[----:B------:R-:W-:Y:S05]  /*b050*/  BSYNC.RECONVERGENT B1 ;  /* 0x0000000000017941 */ /* 0x000fea0003800200 */
.L_x_7651:
[----:B------:R-:W-:Y:S02]  /*b060*/  F2FP.F16.F32.PACK_AB R88, RZ, R24 ;  /* 0x00000018ff58723e */ /* 0x000fe400000000ff */
[----:B------:R-:W-:Y:S02]  /*b070*/  MOV R24, R89 ;  /* 0x0000005900187202 */ /* 0x000fe40000000f00 */
[----:B------:R-:W-:-:S07]  /*b080*/  PRMT R118, R88, 0x7610, R118 ;  /* 0x0000761058767816 */ /* 0x000fce0000000076 */
.L_x_7648:
        /* <DEDUP_REMOVED lines=14> */
.L_x_7655:
[----:B------:R-:W-:Y:S05]  /*b170*/  BSYNC.RECONVERGENT B1 ;  /* 0x0000000000017941 */ /* 0x000fea0003800200 */
.L_x_7654:
        /* <DEDUP_REMOVED lines=13> */
.L_x_7657:
[----:B------:R-:W-:Y:S05]  /*b250*/  BSYNC.RECONVERGENT B1 ;  /* 0x0000000000017941 */ /* 0x000fea0003800200 */
.L_x_7656:
[----:B------:R-:W-:Y:S02]  /*b260*/  F2FP.F16.F32.PACK_AB R89, RZ, R25 ;  /* 0x00000019ff59723e */ /* 0x000fe400000000ff */
[----:B------:R-:W-:Y:S02]  /*b270*/  MOV R25, R88 ;  /* 0x0000005800197202 */ /* 0x000fe40000000f00 */
[----:B------:R-:W-:-:S07]  /*b280*/  PRMT R119, R89, 0x7610, R119 ;  /* 0x0000761059777816 */ /* 0x000fce0000000077 */
.L_x_7653:
        /* <DEDUP_REMOVED lines=14> */
.L_x_7660:
[----:B------:R-:W-:Y:S05]  /*b370*/  BSYNC.RECONVERGENT B1 ;  /* 0x0000000000017941 */ /* 0x000fea0003800200 */
.L_x_7659:
        /* <DEDUP_REMOVED lines=13> */
.L_x_7662:
[----:B------:R-:W-:Y:S05]  /*b450*/  BSYNC.RECONVERGENT B1 ;  /* 0x0000000000017941 */ /* 0x000fea0003800200 */
.L_x_7661:
[----:B------:R-:W-:Y:S02]  /*b460*/  F2FP.F16.F32.PACK_AB R88, RZ, R26 ;  /* 0x0000001aff58723e */ /* 0x000fe400000000ff */
[----:B------:R-:W-:Y:S02]  /*b470*/  MOV R26, R89 ;  /* 0x00000059001a7202 */ /* 0x000fe40000000f00 */
[----:B------:R-:W-:-:S07]  /*b480*/  PRMT R120, R88, 0x7610, R120 ;  /* 0x0000761058787816 */ /* 0x000fce0000000078 */
.L_x_7658:
        /* <DEDUP_REMOVED lines=16> */
[----:B------:R-:W-:-:S07]  /*b590*/  PRMT R121, R89, 0x7610, R121 ;  /* 0x0000761059797816 */ /* 0x000fce0000000079 */
.L_x_7628:
[----:B01----:R-:W0:Y:S02]  /*b5a0*/  @P0 LDC.64 R88, c[0x0][0x478] ;  /* 0x00011e00ff580b82 */ /* 0x003e240000000a00 */
[----:B0-----:R-:W-:-:S05]  /*b5b0*/  @P0 IMAD.WIDE.U32 R88, R95, 0x10, R88 ;  /* 0x000000105f580825 */ /* 0x001fca00078e0058 */
[----:B------:R2:W-:Y:S01]  /*b5c0*/  @P0 STG.E.128 desc[UR8][R88.64], R84 ;  /* 0x0000005458000986 */ /* 0x0005e2000c101d08 */
[----:B------:R-:W-:Y:S05]  /*b5d0*/  @!P1 BRA `(.L_x_7621) ;  /* 0x0000000000209947 */ /* 0x000fea0003800000 */
[----:B--2---:R-:W0:Y:S01]  /*b5e0*/  LDC.64 R88, c[0x0][0x468] ;  /* 0x00011a00ff587b82 */ /* 0x004e220000000a00 */
[----:B------:R-:W-:Y:S02]  /*b5f0*/  LOP3.LUT R90, R119, 0xffff, RZ, 0xc0, !PT ;  /* 0x0000ffff775a7812 */ /* 0x000fe400078ec0ff */
[----:B------:R-:W-:-:S03]  /*b600*/  PRMT R95, R120, 0x5410, R121 ;  /* 0x00005410785f7816 */ /* 0x000fc60000000079 */
[----:B------:R-:W-:-:S05]  /*b610*/  IMAD.WIDE.U32 R90, R90, 0x10000, RZ ;  /* 0x000100005a5a7825 */ /* 0x000fca00078e00ff */
[----:B------:R-:W-:Y:S02]  /*b620*/  LOP3.LUT R91, R95, R91, RZ, 0xfc, !PT ;  /* 0x0000005b5f5b7212 */ /* 0x000fe400078efcff */
[----:B------:R-:W-:Y:S01]  /*b630*/  LOP3.LUT R90, R90, 0xffff, R118, 0xf8, !PT ;  /* 0x0000ffff5a5a7812 */ /* 0x000fe200078ef876 */
[----:B0-----:R-:W-:-:S05]  /*b640*/  IMAD.WIDE.U32 R88, R93, 0x8, R88 ;  /* 0x000000085d587825 */ /* 0x001fca00078e0058 */
[----:B------:R3:W-:Y:S02]  /*b650*/  STG.E.64 desc[UR8][R88.64], R90 ;  /* 0x0000005a58007986 */ /* 0x0007e4000c101b08 */
.L_x_7621:
[----:B------:R-:W-:Y:S05]  /*b660*/  BSYNC.RECONVERGENT B0 ;  /* 0x0000000000007941 */ /* 0x000fea0003800200 */
.L_x_7620:
[----:B0123--:R-:W0:Y:S01]  /*b670*/  LDC.64 R88, c[0x0][0x380] ;  /* 0x0000e000ff587b82 */ /* 0x00fe220000000a00 */
[----:B------:R-:W-:Y:S01]  /*b680*/  UPLOP3.LUT UP1, UPT, UPT, UPT, UP1, 0x40, 0x4 ;  /* 0x000000000004789c */ /* 0x000fe20003f2e810 */
[----:B0-----:R-:W-:-:S04]  /*b690*/  IADD3 R109, PT, PT, R109, R88, RZ ;  /* 0x000000586d6d7210 */ /* 0x001fc80007ffe0ff */
[----:B------:R-:W-:-:S13]  /*b6a0*/  ISETP.GE.AND P0, PT, R109, R89, PT ;  /* 0x000000596d00720c */ /* 0x000fda0003f06270 */
[----:B------:R-:W-:Y:S05]  /*b6b0*/  @!P0 BRA `(.L_x_7663) ;  /* 0xffffff5400348947 */ /* 0x000fea000383ffff */
.L_x_7413:
        /* <DEDUP_REMOVED lines=16> */
.L_x_7665:
[----:B------:R-:W-:Y:S05]  /*b7c0*/  BSYNC.RECONVERGENT B0 ;  /* 0x0000000000007941 */ /* 0x000fea0003800200 */
.L_x_7664:
[----:B------:R-:W-:Y:S01]  /*b7d0*/  ISETP.NE.AND P0, PT, R122, RZ, PT ;  /* 0x000000ff7a00720c */ /* 0x000fe20003f05270 */
[----:B------:R-:W-:-:S12]  /*b7e0*/  BSSY.RECONVERGENT B0, `(.L_x_7666) ;  /* 0x000000c000007945 */ /* 0x000fd80003800200 */
        /* <DEDUP_REMOVED lines=11> */
.L_x_7667:
[----:B------:R-:W-:Y:S05]  /*b8a0*/  BSYNC.RECONVERGENT B0 ;  /* 0x0000000000007941 */ /* 0x000fea0003800200 */
.L_x_7666:
        /* <DEDUP_REMOVED lines=12> */
.L_x_7669:
[----:B------:R-:W-:Y:S05]  /*b970*/  BSYNC.RECONVERGENT B0 ;  /* 0x0000000000007941 */ /* 0x000fea0003800200 */
.L_x_7668:
        /* <DEDUP_REMOVED lines=12> */
.L_x_7671:
[----:B------:R-:W-:Y:S05]  /*ba40*/  BSYNC.RECONVERGENT B0 ;  /* 0x0000000000007941 */ /* 0x000fea0003800200 */
.L_x_7670:
        /* <DEDUP_REMOVED lines=12> */
.L_x_7672:
        /* <DEDUP_REMOVED lines=15> */
.L_x_10917:


//--------------------- .text._ZN10layer_norm22ln_bwd_finalize_kernelINS_22Kernel_traits_finalizeILj2560E6__halfS2_fS2_fjLb1ELj1024ELj4ENS_18Kernel_traits_baseILj2560ES2_S2_fS2_fjLj1024EEEEELb1ELb1EEEvNS_9BwdParamsE --------------------------
	.section	.text._ZN10layer_norm22ln_bwd_finalize_kernelINS_22Kernel_traits_finalizeILj2560E6__halfS2_fS2_fjLb1ELj1024ELj4ENS_18Kernel_traits_baseILj2560ES2_S2_fS2_fjLj1024EEEEELb1ELb1EEEvNS_9BwdParamsE,"ax",@progbits
	.align	128
        .global         _ZN10layer_norm22ln_bwd_finalize_kernelINS_22Kernel_traits_finalizeILj2560E6__halfS2_fS2_fjLb1ELj1024ELj4ENS_18Kernel_traits_baseILj2560ES2_S2_fS2_fjLj1024EEEEELb1ELb1EEEvNS_9BwdParamsE
        .type           _ZN10layer_norm22ln_bwd_finalize_kernelINS_22Kernel_traits_finalizeILj2560E6__halfS2_fS2_fjLb1ELj1024ELj4ENS_18Kernel_traits_baseILj2560ES2_S2_fS2_fjLj1024EEEEELb1ELb1EEEvNS_9BwdParamsE,@function
        .size           _ZN10layer_norm22ln_bwd_finalize_kernelINS_22Kernel_traits_finalizeILj2560E6__halfS2_fS2_fjLb1ELj1024ELj4ENS_18Kernel_traits_baseILj2560ES2_S2_fS2_fjLj1024EEEEELb1ELb1EEEvNS_9BwdParamsE,(.L_x_10918 - _ZN10layer_norm22ln_bwd_finalize_kernelINS_22Kernel_traits_finalizeILj2560E6__halfS2_fS2_fjLb1ELj1024ELj4ENS_18Kernel_traits_baseILj2560ES2_S2_fS2_fjLj1024EEEEELb1ELb1EEEvNS_9BwdParamsE)
        .other          _ZN10layer_norm22ln_bwd_finalize_kernelINS_22Kernel_traits_finalizeILj2560E6__halfS2_fS2_fjLb1ELj1024ELj4ENS_18Kernel_traits_baseILj2560ES2_S2_fS2_fjLj1024EEEEELb1ELb1EEEvNS_9BwdParamsE,@"STO_CUDA_ENTRY STV_DEFAULT"
_ZN10layer_norm22ln_bwd_finalize_kernelINS_22Kernel_traits_finalizeILj2560E6__halfS2_fS2_fjLb1ELj1024ELj4ENS_18Kernel_traits_baseILj2560ES2_S2_fS2_fjLj1024EEEEELb1ELb1EEEvNS_9BwdParamsE:
.text._ZN10layer_norm22ln_bwd_finalize_kernelINS_22Kernel_traits_finalizeILj2560E6__halfS2_fS2_fjLb1ELj1024ELj4ENS_18Kernel_traits_baseILj2560ES2_S2_fS2_fjLj1024EEEEELb1ELb1EEEvNS_9BwdParamsE:
        /* <DEDUP_REMOVED lines=58> */
.L_x_7677:
        /* <DEDUP_REMOVED lines=87> */
.L_x_7676:
[----:B------:R-:W-:Y:S05]  /*0910*/  BSYNC.RECONVERGENT B1 ;  /* 0x0000000000017941 */ /* 0x000fea0003800200 */
.L_x_7675:
        /* <DEDUP_REMOVED lines=50> */
.L_x_7679:
[----:B------:R-:W-:Y:S05]  /*0c40*/  BSYNC.RECONVERGENT B1 ;  /* 0x0000000000017941 */ /* 0x000fea0003800200 */
.L_x_7678:
        /* <DEDUP_REMOVED lines=30> */
.L_x_7681:
[----:B------:R-:W-:Y:S05]  /*0e30*/  BSYNC.RECONVERGENT B1 ;  /* 0x0000000000017941 */ /* 0x000fea0003800200 */
.L_x_7680:
        /* <DEDUP_REMOVED lines=15> */
.L_x_7674:
[----:B------:R-:W-:Y:S05]  /*0f30*/  BSYNC.RECONVERGENT B0 ;  /* 0x0000000000007941 */ /* 0x000fea0003800200 */
.L_x_7673:
        /* <DEDUP_REMOVED lines=73> */
.L_x_7682:
        /* <DEDUP_REMOVED lines=11> */
.L_x_10918:


//--------------------- .text._ZN10layer_norm13ln_bwd_kernelINS_13Kernel_traitsI6__halfS2_fS2_fjLj2560ELj1ELj1ELj4ELj8ENS_18Kernel_traits_baseILj2560ES2_S2_fS2_fjLj128EEEEELb1ELb1ELb1ELb1EEEvNS_9BwdParamsE --------------------------
	.section	.text._ZN10layer_norm13ln_bwd_kernelINS_13Kernel_traitsI6__halfS2_fS2_fjLj2560ELj1ELj1ELj4ELj8ENS_18Kernel_traits_baseILj2560ES2_S2_fS2_fjLj128EEEEELb1ELb1ELb1ELb1EEEvNS_9BwdParamsE,"ax",@progbits
	.align	128
        .global         _ZN10layer_norm13ln_bwd_kernelINS_13Kernel_traitsI6__halfS2_fS2_fjLj2560ELj1ELj1ELj4ELj8ENS_18Kernel_traits_baseILj2560ES2_S2_fS2_fjLj128EEEEELb1ELb1ELb1ELb1EEEvNS_9BwdParamsE
        .type           _ZN10layer_norm13ln_bwd_kernelINS_13Kernel_traitsI6__halfS2_fS2_fjLj2560ELj1ELj1ELj4ELj8ENS_18Kernel_traits_baseILj2560ES2_S2_fS2_fjLj128EEEEELb1ELb1ELb1ELb1EEEvNS_9BwdParamsE,@function
        .size           _ZN10layer_norm13ln_bwd_kernelINS_13Kernel_traitsI6__halfS2_fS2_fjLj2560ELj1ELj1ELj4ELj8ENS_18Kernel_traits_baseILj2560ES2_S2_fS2_fjLj128EEEEELb1ELb1ELb1ELb1EEEvNS_9BwdParamsE,(.L_x_10919 - _ZN10layer_norm13ln_bwd_kernelINS_13Kernel_traitsI6__halfS2_fS2_fjLj2560ELj1ELj1ELj4ELj8ENS_18Kernel_traits_baseILj2560ES2_S2_fS2_fjLj128EEEEELb1ELb1ELb1ELb1EEEvNS_9BwdParamsE)
        .other          _ZN10layer_norm13ln_bwd_kernelINS_13Kernel_traitsI6__halfS2_fS2_fjLj2560ELj1ELj1ELj4ELj8ENS_18Kernel_traits_baseILj2560ES2_S2_fS2_fjLj128EEEEELb1ELb1ELb1ELb1EEEvNS_9BwdParamsE,@"STO_CUDA_ENTRY STV_DEFAULT"
_ZN10layer_norm13ln_bwd_kernelINS_13Kernel_traitsI6__halfS2_fS2_fjLj2560ELj1ELj1ELj4ELj8ENS_18Kernel_traits_baseILj2560ES2_S2_fS2_fjLj128EEEEELb1ELb1ELb1ELb1EEEvNS_9BwdParamsE:
.text._ZN10layer_norm13ln_bwd_kernelINS_13Kernel_traitsI6__halfS2_fS2_fjLj2560ELj1ELj1ELj4ELj8ENS_18Kernel_traits_baseILj2560ES2_S2_fS2_fjLj128EEEEELb1ELb1ELb1ELb1EEEvNS_9BwdParamsE:
        /* <DEDUP_REMOVED lines=64> */
[----:B------:R-:W-:Y:S02]  /*0400*/  PRMT R153, R153, 0x5410, R153 ;  /* 0x0000541099997816 */ /* 0x000fe40000000099 */
[----:B01-34-:R-:W-:-:S07]  /*0410*/  PRMT R151, R151, 0x5410, R151 ;  /* 0x0000541097977816 */ /* 0x01bfce0000000097 */
.L_x_7915:
[----:B------:R-:W-:Y:S02]  /*0420*/  UIMAD.WIDE UR30, UR8, 0x4, UR18 ;  /* 0x00000004081e78a5 */ /* 0x000fe4000f8e0212 */
[----:B------:R-:W-:-:S04]  /*0430*/  UIMAD.WIDE UR10, UR8, 0x4, UR14 ;  /* 0x00000004080a78a5 */ /* 0x000fc8000f8e020e */
[----:B------:R-:W-:Y:S02]  /*0440*/  MOV R106, UR30 ;  /* 0x0000001e006a7c02 */ /* 0x000fe40008000f00 */
[----:B------:R-:W-:Y:S01]  /*0450*/  MOV R107, UR31 ;  /* 0x0000001f006b7c02 */ /* 0x000fe20008000f00 */
[----:B------:R-:W-:-:S04]  /*0460*/  UIMAD.WIDE UR30, UR8, 0x4, UR16 ;  /* 0x00000004081e78a5 */ /* 0x000fc8000f8e0210 */
[----:B------:R-:W2:Y:S01]  /*0470*/  LDG.E R106, desc[UR20][R106.64] ;  /* 0x000000146a6a7981 */ /* 0x000ea2000c1e1900 */
[----:B-1----:R-:W-:Y:S02]  /*0480*/  MOV R156, UR10 ;  /* 0x0000000a009c7c02 */ /* 0x002fe40008000f00 */
[----:B0-----:R-:W-:Y:S02]  /*0490*/  MOV R104, UR30 ;  /* 0x0000001e00687c02 */ /* 0x001fe40008000f00 */
        /* <DEDUP_REMOVED lines=29> */
[----:B------:R-:W-:Y:S01]  /*0670*/  IADD3 R139, PT, PT, R5, 0x180, RZ ;  /* 0x00000180058b7810 */ /* 0x000fe20007ffe0ff */
[--C-:B------:R-:W-:Y:S01]  /*0680*/  IMAD.WIDE.U32 R110, R111, 0x8, R144.reuse ;  /* 0x000000086f6e7825 */ /* 0x100fe200078e0090 */
[----:B------:R-:W-:Y:S01]  /*0690*/  IADD3 R5, PT, PT, R5, 0x200, RZ ;  /* 0x0000020005057810 */ /* 0x000fe20007ffe0ff */
[----:B------:R-:W4:Y:S01]  /*06a0*/  LDG.E.64 R2, desc[UR20][R2.64] ;  /* 0x0000001402027981 */ /* 0x000f22000c1e1b00 */
[----:B------:R-:W-:Y:S01]  /*06b0*/  MOV R142, UR30 ;  /* 0x0000001e008e7c02 */ /* 0x000fe20008000f00 */
[--C-:B------:R-:W-:Y:S01]  /*06c0*/  IMAD.WIDE.U32 R114, R115, 0x8, R144.reuse ;  /* 0x0000000873727825 */ /* 0x100fe200078e0090 */
[----:B------:R-:W-:Y:S01]  /*06d0*/  LEA.HI.SX32 R137, R137, R0, 0x1e ;  /* 0x0000000089897211 */ /* 0x000fe200078ff2ff */
[----:B------:R-:W4:Y:S01]  /*06e0*/  LDG.E.64 R110, desc[UR20][R110.64] ;  /* 0x000000146e6e7981 */ /* 0x000f22000c1e1b00 */
[----:B------:R-:W-:Y:S01]  /*06f0*/  MOV R143, UR31 ;  /* 0x0000001f008f7c02 */ /* 0x000fe20008000f00 */
[----:B------:R-:W-:-:S02]  /*0700*/  IMAD.WIDE.U32 R138, R139, 0x8, R144 ;  /* 0x000000088b8a7825 */ /* 0x000fc400078e0090 */
[----:B------:R-:W4:Y:S02]  /*0710*/  LDG.E.64 R114, desc[UR20][R114.64] ;  /* 0x0000001472727981 */ /* 0x000f24000c1e1b00 */
[----:B------:R-:W-:Y:S02]  /*0720*/  IMAD.WIDE.U32 R144, R5, 0x8, R144 ;  /* 0x0000000805907825 */ /* 0x000fe400078e0090 */
[----:B------:R0:W4:Y:S02]  /*0730*/  LDG.E R142, desc[UR20][R142.64] ;  /* 0x000000148e8e7981 */ /* 0x000124000c1e1900 */
[C---:B--2---:R-:W-:Y:S02]  /*0740*/  IMAD.WIDE.U32 R4, R137.reuse, 0x10, R104 ;  /* 0x0000001089047825 */ /* 0x044fe400078e0068 */
[----:B------:R-:W2:Y:S01]  /*0750*/  LDG.E.64 R144, desc[UR20][R144.64] ;  /* 0x0000001490907981 */ /* 0x000ea2000c1e1b00 */
[----:B------:R-:W-:-:S03]  /*0760*/  IADD3 R113, PT, PT, R137, 0x80, RZ ;  /* 0x0000008089717810 */ /* 0x000fc60007ffe0ff */
[----:B------:R-:W2:Y:S01]  /*0770*/  LDG.E.128 R4, desc[UR20][R4.64] ;  /* 0x0000001404047981 */ /* 0x000ea2000c1e1d00 */
[C---:B------:R-:W-:Y:S02]  /*0780*/  IADD3 R159, PT, PT, R137.reuse, 0x100, RZ ;  /* 0x00000100899f7810 */ /* 0x040fe40007ffe0ff */
[C---:B------:R-:W-:Y:S02]  /*0790*/  IADD3 R147, PT, PT, R137.reuse, 0x180, RZ ;  /* 0x0000018089937810 */ /* 0x040fe40007ffe0ff */
[----:B------:R-:W-:Y:S01]  /*07a0*/  IADD3 R141, PT, PT, R137, 0x200, RZ ;  /* 0x00000200898d7810 */ /* 0x000fe20007ffe0ff */
[--C-:B------:R-:W-:Y:S01]  /*07b0*/  IMAD.WIDE.U32 R8, R113, 0x10, R104.reuse ;  /* 0x0000001071087825 */ /* 0x100fe200078e0068 */
[----:B------:R-:W2:Y:S03]  /*07c0*/  LDG.E.64 R138, desc[UR20][R138.64] ;  /* 0x000000148a8a7981 */ /* 0x000ea6000c1e1b00 */
[----:B------:R-:W-:-:S02]  /*07d0*/  IMAD.WIDE.U32 R12, R159, 0x10, R104 ;  /* 0x000000109f0c7825 */ /* 0x000fc400078e0068 */
[----:B------:R-:W2:Y:S02]  /*07e0*/  LDG.E.128 R8, desc[UR20][R8.64] ;  /* 0x0000001408087981 */ /* 0x000ea4000c1e1d00 */
[--C-:B------:R-:W-:Y:S02]  /*07f0*/  IMAD.WIDE.U32 R16, R147, 0x10, R104.reuse ;  /* 0x0000001093107825 */ /* 0x100fe400078e0068 */
[----:B------:R-:W2:Y:S02]  /*0800*/  LDG.E.128 R12, desc[UR20][R12.64] ;  /* 0x000000140c0c7981 */ /* 0x000ea4000c1e1d00 */
[----:B------:R-:W-:Y:S02]  /*0810*/  IMAD.WIDE.U32 R104, R141, 0x10, R104 ;  /* 0x000000108d687825 */ /* 0x000fe400078e0068 */
[----:B------:R-:W2:Y:S04]  /*0820*/  LDG.E.128 R16, desc[UR20][R16.64] ;  /* 0x0000001410107981 */ /* 0x000ea8000c1e1d00 */
[----:B------:R-:W2:Y:S01]  /*0830*/  LDG.E.128 R104, desc[UR20][R104.64] ;  /* 0x0000001468687981 */ /* 0x000ea2000c1e1d00 */
[----:B------:R-:W-:-:S13]  /*0840*/  ISETP.NE.AND.EX P0, PT, RZ, UR5, PT, P0 ;  /* 0x00000005ff007c0c */ /* 0x000fda000bf05300 */
[----:B------:R-:W1:Y:S08]  /*0850*/  @P0 LDC.64 R156, c[0x0][0x438] ;  /* 0x00010e00ff9c0b82 */ /* 0x000e700000000a00 */
[----:B------:R-:W3:Y:S01]  /*0860*/  @P0 LDC.64 R108, c[0x0][0x438] ;  /* 0x00010e00ff6c0b82 */ /* 0x000ee20000000a00 */
[----:B-1----:R-:W-:-:S07]  /*0870*/  @P0 IMAD.WIDE.U32 R156, R137, 0x10, R156 ;  /* 0x00000010899c0825 */ /* 0x002fce00078e009c */
[----:B------:R-:W1:Y:S01]  /*0880*/  @P0 LDC.64 R136, c[0x0][0x438] ;  /* 0x00010e00ff880b82 */ /* 0x000e620000000a00 */
[----:B------:R-:W-:Y:S01]  /*0890*/  @UP3 UIADD3 UR9, UPT, UPT, UR11, -0x1, URZ ;  /* 0xffffffff0b093890 */ /* 0x000fe2000fffe0ff */
[----:B------:R-:W-:Y:S01]  /*08a0*/  PLOP3.LUT P1, PT, PT, PT, UP3, 0x80, 0x8 ;  /* 0x000000000008781c */ /* 0x000fe20003f2f038 */
[----:B------:R-:W5:Y:S01]  /*08b0*/  @P0 LDG.E.128 R80, desc[UR20][R156.64] ;  /* 0x000000149c500981 */ /* 0x000f62000c1e1d00 */
[----:B---3--:R-:W-:-:S04]  /*08c0*/  @P0 IMAD.WIDE.U32 R108, R113, 0x10, R108 ;  /* 0x00000010716c0825 */ /* 0x008fc800078e006c */
[----:B------:R-:W3:Y:S01]  /*08d0*/  @P0 LDC.64 R112, c[0x0][0x438] ;  /* 0x00010e00ff700b82 */ /* 0x000ee20000000a00 */
[----:B------:R-:W-:Y:S01]  /*08e0*/  @UP3 UIMAD UR9, UR9, UR28, URZ ;  /* 0x0000001c090932a4 */ /* 0x000fe2000f8e02ff */
[----:B0-----:R-:W-:Y:S01]  /*08f0*/  MOV R143, RZ ;  /* 0x000000ff008f7202 */ /* 0x001fe20000000f00 */
[----:B------:R0:W5:Y:S02]  /*0900*/  @P0 LDG.E.128 R84, desc[UR20][R108.64] ;  /* 0x000000146c540981 */ /* 0x000164000c1e1d00 */
[----:B------:R-:W-:Y:S01]  /*0910*/  @UP3 USHF.R.S32.HI UR10, URZ, 0x1f, UR9 ;  /* 0x0000001fff0a3899 */ /* 0x000fe20008011409 */
[----:B-1----:R-:W-:Y:S02]  /*0920*/  @P0 IMAD.WIDE.U32 R136, R147, 0x10, R136 ;  /* 0x0000001093880825 */ /* 0x002fe400078e0088 */
[----:B------:R-:W1:Y:S01]  /*0930*/  @P0 LDC.64 R146, c[0x0][0x438] ;  /* 0x00010e00ff920b82 */ /* 0x000e620000000a00 */
[----:B------:R-:W-:Y:S02]  /*0940*/  @UP3 ULEA.HI UR10, UR10, UR9, URZ, 0x2 ;  /* 0x000000090a0a3291 */ /* 0x000fe4000f8f10ff */
[----:B------:R-:W5:Y:S04]  /*0950*/  @P0 LDG.E.128 R92, desc[UR20][R136.64] ;  /* 0x00000014885c0981 */ /* 0x000f68000c1e1d00 */
[----:B------:R-:W-:-:S04]  /*0960*/  MOV R161, UR10 ;  /* 0x0000000a00a17c02 */ /* 0x000fc80008000f00 */
[----:B------:R-:W-:Y:S01]  /*0970*/  @P1 LEA.HI.SX32 R143, R161, R0, 0x1e ;  /* 0x00000000a18f1211 */ /* 0x000fe200078ff2ff */
[----:B---3--:R-:W-:-:S03]  /*0980*/  @P0 IMAD.WIDE.U32 R112, R159, 0x10, R112 ;  /* 0x000000109f700825 */ /* 0x008fc600078e0070 */
[C---:B------:R-:W-:Y:S01]  /*0990*/  IADD3 R161, PT, PT, R143.reuse, 0x80, RZ ;  /* 0x000000808fa17810 */ /* 0x040fe20007ffe0ff */
[C---:B------:R-:W-:Y:S01]  /*09a0*/  IMAD.WIDE.U32 R162, R143.reuse, 0x4, R148 ;  /* 0x000000048fa27825 */ /* 0x040fe200078e0094 */
[----:B------:R-:W5:Y:S01]  /*09b0*/  @P0 LDG.E.128 R88, desc[UR20][R112.64] ;  /* 0x0000001470580981 */ /* 0x000f62000c1e1d00 */
[----:B------:R-:W-:Y:S02]  /*09c0*/  IADD3 R167, PT, PT, R143, 0x100, RZ ;  /* 0x000001008fa77810 */ /* 0x000fe40007ffe0ff */
[----:B-1----:R-:W-:Y:S01]  /*09d0*/  @P0 IMAD.WIDE.U32 R146, R141, 0x10, R146 ;  /* 0x000000108d920825 */ /* 0x002fe200078e0092 */
[C---:B------:R-:W-:Y:S01]  /*09e0*/  IADD3 R169, PT, PT, R143.reuse, 0x180, RZ ;  /* 0x000001808fa97810 */ /* 0x040fe20007ffe0ff */
[----:B------:R-:W5:Y:S01]  /*09f0*/  LDG.E R159, desc[UR20][R162.64] ;  /* 0x00000014a29f7981 */ /* 0x000f62000c1e1900 */
[----:B------:R-:W-:Y:S01]  /*0a00*/  IADD3 R143, PT, PT, R143, 0x200, RZ ;  /* 0x000002008f8f7810 */ /* 0x000fe20007ffe0ff */
[--C-:B0-----:R-:W-:Y:S02]  /*0a10*/  IMAD.WIDE.U32 R108, R161, 0x4, R148.reuse ;  /* 0x00000004a16c7825 */ /* 0x101fe400078e0094 */
[----:B------:R-:W5:Y:S01]  /*0a20*/  @P0 LDG.E.128 R96, desc[UR20][R146.64] ;  /* 0x0000001492600981 */ /* 0x000f62000c1e1d00 */
[----:B------:R-:W-:Y:S01]  /*0a30*/  ISETP.NE.AND P0, PT, RZ, UR27, PT ;  /* 0x0000001bff007c0c */ /* 0x000fe2000bf05270 */
[----:B------:R-:W-:-:S02]  /*0a40*/  IMAD.WIDE.U32 R156, R167, 0x4, R148 ;  /* 0x00000004a79c7825 */ /* 0x000fc400078e0094 */
[----:B------:R0:W5:Y:S02]  /*0a50*/  LDG.E R158, desc[UR20][R108.64] ;  /* 0x000000146c9e7981 */ /* 0x000164000c1e1900 */
[--C-:B------:R-:W-:Y:S02]  /*0a60*/  IMAD.WIDE.U32 R160, R169, 0x4, R148.reuse ;  /* 0x00000004a9a07825 */ /* 0x100fe400078e0094 */
[----:B------:R-:W5:Y:S02]  /*0a70*/  LDG.E R157, desc[UR20][R156.64] ;  /* 0x000000149c9d7981 */ /* 0x000f64000c1e1900 */
[----:B------:R-:W-:Y:S02]  /*0a80*/  IMAD.WIDE.U32 R148, R143, 0x4, R148 ;  /* 0x000000048f947825 */ /* 0x000fe400078e0094 */
[----:B------:R-:W5:Y:S04]  /*0a90*/  LDG.E R152, desc[UR20][R160.64] ;  /* 0x00000014a0987981 */ /* 0x000f68000c1e1900 */
[----:B------:R1:W5:Y:S01]  /*0aa0*/  LDG.E R150, desc[UR20][R148.64] ;  /* 0x0000001494967981 */ /* 0x000362000c1e1900 */
[----:B----4-:R-:W-:-:S02]  /*0ab0*/  SHF.R.U64 R140, R2, 0x10, R3 ;  /* 0x00000010028c7819 */ /* 0x010fc40000001203 */
[----:B0-----:R-:W-:Y:S02]  /*0ac0*/  MOV R108, R114 ;  /* 0x00000072006c7202 */ /* 0x001fe40000000f00 */
[----:B------:R-:W-:Y:S02]  /*0ad0*/  SHF.R.U64 R164, R114, 0x10, R115 ;  /* 0x0000001072a47819 */ /* 0x000fe40000001273 */
[----:B------:R-:W-:Y:S02]  /*0ae0*/  FSEL R142, R142, RZ, !P0 ;  /* 0x000000ff8e8e7208 */ /* 0x000fe40004000000 */
[----:B--2---:R-:W-:Y:S02]  /*0af0*/  MOV R114, R144 ;  /* 0x0000009000727202 */ /* 0x004fe40000000f00 */
[----:B------:R-:W-:Y:S02]  /*0b00*/  SHF.R.U64 R143, R144, 0x10, R145 ;  /* 0x00000010908f7819 */ /* 0x000fe40000001291 */
[----:B-----5:R-:W-:Y:S01]  /*0b10*/  SHF.R.U64 R144, R124, 0x10, R125 ;  /* 0x000000107c907819 */ /* 0x020fe2000000127d */
[----:B------:R-:W-:Y:S01]  /*0b20*/  FADD.FTZ R5, -R142, R5 ;  /* 0x000000058e057221 */ /* 0x000fe20000010100 */
[----:B------:R-:W-:-:S03]  /*0b30*/  HADD2.F32 R140, -RZ, R140.H0_H0 ;  /* 0x2000008cff8c7230 */ /* 0x000fc60000004100 */
[----:B------:R-:W-:Y:S02]  /*0b40*/  HADD2.F32 R144, -RZ, R144.H0_H0 ;  /* 0x20000090ff907230 */ /* 0x000fe40000004100 */
[----:B------:R-:W-:Y:S01]  /*0b50*/  FMUL.FTZ R146, R5, UR29 ;  /* 0x0000001d05927c20 */ /* 0x000fe20008410000 */
[----:B------:R-:W-:Y:S01]  /*0b60*/  MOV R136, R2 ;  /* 0x0000000200887202 */ /* 0x000fe20000000f00 */
[----:B------:R-:W-:Y:S01]  /*0b70*/  FADD.FTZ R29, R29, R140 ;  /* 0x0000008c1d1d7221 */ /* 0x000fe20000010000 */
[----:B------:R-:W-:Y:S01]  /*0b80*/  MOV R113, R3 ;  /* 0x0000000300717202 */ /* 0x000fe20000000f00 */
[-C--:B------:R-:W-:Y:S01]  /*0b90*/  FMUL.FTZ R144, R144, R140.reuse ;  /* 0x0000008c90907220 */ /* 0x080fe20000410000 */
[----:B------:R-:W-:Y:S01]  /*0ba0*/  FFMA.FTZ R77, R146, R140, R77 ;  /* 0x0000008c924d7223 */ /* 0x000fe2000001004d */
[----:B------:R-:W-:Y:S02]  /*0bb0*/  SHF.R.U32.HI R3, RZ, 0x10, R3 ;  /* 0x00000010ff037819 */ /* 0x000fe40000011603 */
[----:B------:R-:W-:-:S02]  /*0bc0*/  SHF.R.U64 R0, R110, 0x10, R111 ;  /* 0x000000106e007819 */ /* 0x000fc4000000126f */
[----:B------:R-:W-:Y:S02]  /*0bd0*/  MOV R109, R111 ;  /* 0x0000006f006d7202 */ /* 0x000fe40000000f00 */
[----:B------:R-:W-:Y:S02]  /*0be0*/  SHF.R.U32.HI R2, RZ, 0x10, R111 ;  /* 0x00000010ff027819 */ /* 0x000fe4000001166f */
[----:B------:R-:W-:Y:S01]  /*0bf0*/  SHF.R.U32.HI R140, RZ, 0x10, R125 ;  /* 0x00000010ff8c7819 */ /* 0x000fe2000001167d */
[----:B------:R-:W-:Y:S01]  /*0c00*/  FADD.FTZ R7, -R142, R7 ;  /* 0x000000078e077221 */ /* 0x000fe20000010100 */
[----:B------:R-:W-:Y:S02]  /*0c10*/  MOV R112, R110 ;  /* 0x0000006e00707202 */ /* 0x000fe40000000f00 */
[----:B------:R-:W-:Y:S02]  /*0c20*/  MOV R111, R115 ;  /* 0x00000073006f7202 */ /* 0x000fe40000000f00 */
[----:B------:R-:W-:-:S02]  /*0c30*/  SHF.R.U32.HI R163, RZ, 0x10, R115 ;  /* 0x00000010ffa37819 */ /* 0x000fc40000011673 */
[----:B------:R-:W-:Y:S02]  /*0c40*/  MOV R110, R138 ;  /* 0x0000008a006e7202 */ /* 0x000fe40000000f00 */
[--C-:B------:R-:W-:Y:S02]  /*0c50*/  SHF.R.U64 R162, R138, 0x10, R139.reuse ;  /* 0x000000108aa27819 */ /* 0x100fe4000000128b */
[----:B------:R-:W-:Y:S02]  /*0c60*/  MOV R115, R139 ;  /* 0x0000008b00737202 */ /* 0x000fe40000000f00 */
[----:B------:R-:W-:Y:S01]  /*0c70*/  SHF.R.U32.HI R147, RZ, 0x10, R139 ;  /* 0x00000010ff937819 */ /* 0x000fe2000001168b */
[C---:B-1----:R-:W-:Y:S01]  /*0c80*/  FADD.FTZ R149, -R142.reuse, R4 ;  /* 0x000000048e957221 */ /* 0x042fe20000010100 */
        /* <DEDUP_REMOVED lines=21> */
[----:B------:R-:W-:-:S05]  /*0de0*/  HADD2.F32 R3, -RZ, R3.H0_H0 ;  /* 0x20000003ff037230 */ /* 0x000fca0000004100 */
[-C--:B------:R-:W-:Y:S01]  /*0df0*/  FMUL.FTZ R140, R140, R3.reuse ;  /* 0x000000038c8c7220 */ /* 0x080fe20000410000 */
[----:B------:R-:W-:Y:S01]  /*0e00*/  FFMA.FTZ R79, R142, R3, R79 ;  /* 0x000000038e4f7223 */ /* 0x000fe2000001004f */
[----:B------:R-:W-:Y:S01]  /*0e10*/  FADD.FTZ R31, R31, R3 ;  /* 0x000000031f1f7221 */ /* 0x000fe20000010000 */
[--C-:B------:R-:W-:Y:S01]  /*0e20*/  SHF.R.U64 R3, R126, 0x10, R127.reuse ;  /* 0x000000107e037819 */ /* 0x100fe2000000127f */
[----:B------:R-:W-:Y:S02]  /*0e30*/  HADD2.F32 R16, -RZ, R0.H0_H0 ;  /* 0x20000000ff107230 */ /* 0x000fe40000004100 */
[----:B------:R-:W-:Y:S01]  /*0e40*/  FMUL.FTZ R0, R9, UR29 ;  /* 0x0000001d09007c20 */ /* 0x000fe20008410000 */
[----:B------:R-:W-:Y:S01]  /*0e50*/  SHF.R.U32.HI R5, RZ, 0x10, R127 ;  /* 0x00000010ff057819 */ /* 0x000fe2000001167f */
[----:B------:R-:W-:Y:S02]  /*0e60*/  HADD2.F32 R3, -RZ, R3.H0_H0 ;  /* 0x20000003ff037230 */ /* 0x000fe40000004100 */
[----:B------:R-:W-:Y:S01]  /*0e70*/  FFMA.FTZ R73, R0, R16, R73 ;  /* 0x0000001000497223 */ /* 0x000fe20000010049 */
[----:B------:R-:W-:Y:S01]  /*0e80*/  FADD.FTZ R33, R33, R16 ;  /* 0x0000001021217221 */ /* 0x000fe20000010000 */
[----:B------:R-:W-:-:S02]  /*0e90*/  HADD2.F32 R5, -RZ, R5.H0_H0 ;  /* 0x20000005ff057230 */ /* 0x000fc40000004100 */
[----:B------:R-:W-:Y:S01]  /*0ea0*/  FMUL.FTZ R3, R3, R16 ;  /* 0x0000001003037220 */ /* 0x000fe20000410000 */
[----:B------:R-:W-:Y:S02]  /*0eb0*/  HADD2.F32 R16, -RZ, R2.H0_H0 ;  /* 0x20000002ff107230 */ /* 0x000fe40000004100 */
[----:B------:R-:W-:Y:S01]  /*0ec0*/  FMUL.FTZ R2, R11, UR29 ;  /* 0x0000001d0b027c20 */ /* 0x000fe20008410000 */
[----:B------:R-:W-:Y:S01]  /*0ed0*/  SHF.R.U32.HI R9, RZ, 0x10, R129 ;  /* 0x00000010ff097819 */ /* 0x000fe20000011681 */
[----:B------:R-:W-:Y:S01]  /*0ee0*/  FMUL.FTZ R6, R6, UR29 ;  /* 0x0000001d06067c20 */ /* 0x000fe20008410000 */
[-C--:B------:R-:W-:Y:S01]  /*0ef0*/  FMUL.FTZ R5, R5, R16.reuse ;  /* 0x0000001005057220 */ /* 0x080fe20000410000 */
[----:B------:R-:W-:Y:S01]  /*0f00*/  FFMA.FTZ R75, R2, R16, R75 ;  /* 0x00000010024b7223 */ /* 0x000fe2000001004b */
[----:B------:R-:W-:Y:S01]  /*0f10*/  FADD.FTZ R35, R35, R16 ;  /* 0x0000001023237221 */ /* 0x000fe20000010000 */
[----:B------:R-:W-:Y:S01]  /*0f20*/  HADD2.F32 R9, -RZ, R9.H0_H0 ;  /* 0x20000009ff097230 */ /* 0x000fe20000004100 */
[----:B------:R-:W-:Y:S01]  /*0f30*/  SHF.R.U32.HI R13, RZ, 0x10, R131 ;  /* 0x00000010ff0d7819 */ /* 0x000fe20000011683 */
[----:B------:R-:W-:Y:S01]  /*0f40*/  HADD2.F32 R16, -RZ, R163.H0_H0 ;  /* 0x200000a3ff107230 */ /* 0x000fe20000004100 */
[--C-:B------:R-:W-:Y:S01]  /*0f50*/  SHF.R.U32.HI R17, RZ, 0x10, R133.reuse ;  /* 0x00000010ff117819 */ /* 0x100fe20000011685 */
[----:B------:R-:W-:Y:S01]  /*0f60*/  FMUL.FTZ R10, R10, UR29 ;  /* 0x0000001d0a0a7c20 */ /* 0x000fe20008410000 */
[----:B------:R-:W-:Y:S01]  /*0f70*/  SHF.R.U64 R15, R132, 0x10, R133 ;  /* 0x00000010840f7819 */ /* 0x000fe20000001285 */
[----:B------:R-:W-:-:S02]  /*0f80*/  HADD2.F32 R13, -RZ, R13.H0_H0 ;  /* 0x2000000dff0d7230 */ /* 0x000fc40000004100 */
[-C--:B------:R-:W-:Y:S01]  /*0f90*/  FMUL.FTZ R9, R9, R16.reuse ;  /* 0x0000001009097220 */ /* 0x080fe20000410000 */
[----:B------:R-:W-:Y:S01]  /*0fa0*/  FFMA.FTZ R71, R6, R16, R71 ;  /* 0x0000001006477223 */ /* 0x000fe20000010047 */
[----:B------:R-:W-:Y:S01]  /*0fb0*/  FADD.FTZ R39, R39, R16 ;  /* 0x0000001027277221 */ /* 0x000fe20000010000 */
[----:B------:R-:W-:Y:S02]  /*0fc0*/  HADD2.F32 R16, -RZ, R147.H0_H0 ;  /* 0x20000093ff107230 */ /* 0x000fe40000004100 */
[----:B------:R-:W-:Y:S01]  /*0fd0*/  FMUL.FTZ R14, R14, UR29 ;  /* 0x0000001d0e0e7c20 */ /* 0x000fe20008410000 */
[----:B------:R-:W-:Y:S02]  /*0fe0*/  HADD2.F32 R17, -RZ, R17.H0_H0 ;  /* 0x20000011ff117230 */ /* 0x000fe40000004100 */
[----:B------:R-:W-:Y:S02]  /*0ff0*/  HADD2.F32 R138, -RZ, R138.H0_H0 ;  /* 0x2000008aff8a7230 */ /* 0x000fe40000004100 */
[-C--:B------:R-:W-:Y:S01]  /*1000*/  FMUL.FTZ R13, R13, R16.reuse ;  /* 0x000000100d0d7220 */ /* 0x080fe20000410000 */
[----:B------:R-:W-:Y:S01]  /*1010*/  FADD.FTZ R43, R43, R16 ;  /* 0x000000102b2b7221 */ /* 0x000fe20000010000 */
[----:B------:R-:W-:Y:S01]  /*1020*/  FFMA.FTZ R23, R10, R16, R23 ;  /* 0x000000100a177223 */ /* 0x000fe20000010017 */
[----:B------:R-:W-:-:S02]  /*1030*/  HADD2.F32 R15, -RZ, R15.H0_H0 ;  /* 0x2000000fff0f7230 */ /* 0x000fc40000004100 */
[-C--:B------:R-:W-:Y:S01]  /*1040*/  FMUL.FTZ R17, R17, R138.reuse ;  /* 0x0000008a11117220 */ /* 0x080fe20000410000 */
[----:B------:R-:W-:Y:S02]  /*1050*/  HADD2.F32 R16, -RZ, R143.H0_H0 ;  /* 0x2000008fff107230 */ /* 0x000fe40000004100 */
[----:B------:R-:W-:Y:S01]  /*1060*/  FADD.FTZ R47, R47, R138 ;  /* 0x0000008a2f2f7221 */ /* 0x000fe20000010000 */
[----:B------:R-:W-:Y:S01]  /*1070*/  FFMA.FTZ R27, R14, R138, R27 ;  /* 0x0000008a0e1b7223 */ /* 0x000fe2000001001b */
[----:B------:R-:W-:Y:S01]  /*1080*/  FMUL.FTZ R12, R12, UR29 ;  /* 0x0000001d0c0c7c20 */ /* 0x000fe20008410000 */
[----:B------:R-:W-:Y:S02]  /*1090*/  HADD2.F32 R19, -RZ, R112.H0_H0 ;  /* 0x20000070ff137230 */ /* 0x000fe40000004100 */
[----:B------:R-:W-:Y:S01]  /*10a0*/  FMUL.FTZ R141, R141, UR29 ;  /* 0x0000001d8d8d7c20 */ /* 0x000fe20008410000 */
[----:B------:R-:W-:Y:S02]  /*10b0*/  HADD2.F32 R138, -RZ, R126.H0_H0 ;  /* 0x2000007eff8a7230 */ /* 0x000fe40000004100 */
        /* <DEDUP_REMOVED lines=9> */
[----:B------:R-:W-:Y:S02]  /*1150*/  HADD2.F32 R105, -RZ, R108.H0_H0 ;  /* 0x2000006cff697230 */ /* 0x000fe40000004100 */
[-C--:B------:R-:W-:Y:S01]  /*1160*/  FFMA.FTZ R74, R19, R109.reuse, R74 ;  /* 0x0000006d134a7223 */ /* 0x080fe2000001004a */
[----:B------:R-:W-:Y:S01]  /*1170*/  FADD.FTZ R34, R34, R109 ;  /* 0x0000006d22227221 */ /* 0x000fe20000010000 */
[----:B------:R-:W-:Y:S01]  /*1180*/  FMUL.FTZ R16, R16, R109 ;  /* 0x0000006d10107220 */ /* 0x000fe20000410000 */
[----:B------:R-:W-:Y:S02]  /*1190*/  HADD2.F32 R18, -RZ, R128.H0_H0 ;  /* 0x20000080ff127230 */ /* 0x000fe40000004100 */
[----:B------:R-:W-:Y:S01]  /*11a0*/  FMUL.FTZ R109, R160, UR29 ;  /* 0x0000001da06d7c20 */ /* 0x000fe20008410000 */
[----:B------:R-:W-:-:S02]  /*11b0*/  HADD2.F32 R136, -RZ, R136.H0_H0 ;  /* 0x20000088ff887230 */ /* 0x000fc40000004100 */
[----:B------:R-:W-:Y:S02]  /*11c0*/  HADD2.F32 R147, -RZ, R124.H0_H0 ;  /* 0x2000007cff937230 */ /* 0x000fe40000004100 */
[-C--:B------:R-:W-:Y:S01]  /*11d0*/  FFMA.FTZ R68, R109, R105.reuse, R68 ;  /* 0x000000696d447223 */ /* 0x080fe20000010044 */
[----:B------:R-:W-:Y:S01]  /*11e0*/  FADD.FTZ R36, R36, R105 ;  /* 0x0000006924247221 */ /* 0x000fe20000010000 */
[----:B------:R-:W-:Y:S01]  /*11f0*/  FMUL.FTZ R18, R18, R105 ;  /* 0x0000006912127220 */ /* 0x000fe20000410000 */
[----:B------:R-:W-:Y:S02]  /*1200*/  HADD2.F32 R105, -RZ, R111.H0_H0 ;  /* 0x2000006fff697230 */ /* 0x000fe40000004100 */
[----:B------:R-:W-:Y:S01]  /*1210*/  FMUL.FTZ R147, R147, R136 ;  /* 0x0000008893937220 */ /* 0x000fe20000410000 */
[----:B------:R-:W-:Y:S02]  /*1220*/  HADD2.F32 R108, -RZ, R129.H0_H0 ;  /* 0x20000081ff6c7230 */ /* 0x000fe40000004100 */
[----:B------:R-:W-:Y:S01]  /*1230*/  FMUL.FTZ R111, R156, UR29 ;  /* 0x0000001d9c6f7c20 */ /* 0x000fe20008410000 */
[----:B------:R-:W-:Y:S01]  /*1240*/  FMUL.FTZ R149, R149, UR29 ;  /* 0x0000001d95957c20 */ /* 0x000fe20008410000 */
[----:B------:R-:W-:-:S02]  /*1250*/  HADD2.F32 R113, -RZ, R113.H0_H0 ;  /* 0x20000071ff717230 */ /* 0x000fc40000004100 */
[----:B------:R-:W-:Y:S01]  /*1260*/  FADD.FTZ R38, R38, R105 ;  /* 0x0000006926267221 */ /* 0x000fe20000010000 */
[----:B------:R-:W-:Y:S02]  /*1270*/  HADD2.F32 R143, -RZ, R125.H0_H0 ;  /* 0x2000007dff8f7230 */ /* 0x000fe40000004100 */
[-C--:B------:R-:W-:Y:S01]  /*1280*/  FFMA.FTZ R70, R111, R105.reuse, R70 ;  /* 0x000000696f467223 */ /* 0x080fe20000010046 */
[----:B------:R-:W-:Y:S01]  /*1290*/  FMUL.FTZ R108, R108, R105 ;  /* 0x000000696c6c7220 */ /* 0x000fe20000410000 */
[----:B------:R-:W-:Y:S01]  /*12a0*/  FADD.FTZ R107, RZ, R147 ;  /* 0x00000093ff6b7221 */ /* 0x000fe20000010000 */
[C---:B------:R-:W-:Y:S01]  /*12b0*/  FFMA.FTZ R105, R149.reuse, R147, RZ ;  /* 0x0000009395697223 */ /* 0x040fe200000100ff */
[----:B------:R-:W-:Y:S01]  /*12c0*/  FFMA.FTZ R76, R149, R136, R76 ;  /* 0x00000088954c7223 */ /* 0x000fe2000001004c */
[----:B------:R-:W-:Y:S01]  /*12d0*/  FADD.FTZ R28, R28, R136 ;  /* 0x000000881c1c7221 */ /* 0x000fe20000010000 */
[----:B------:R-:W-:Y:S01]  /*12e0*/  FMUL.FTZ R143, R143, R113 ;  /* 0x000000718f8f7220 */ /* 0x000fe20000410000 */
[----:B------:R-:W-:Y:S01]  /*12f0*/  FADD.FTZ R136, R144, R107 ;  /* 0x0000006b90887221 */ /* 0x000fe20000010000 */
[----:B------:R-:W-:Y:S01]  /*1300*/  FMUL.FTZ R145, R145, UR29 ;  /* 0x0000001d91917c20 */ /* 0x000fe20008410000 */
[----:B------:R-:W-:-:S02]  /*1310*/  FFMA.FTZ R112, R146, R144, R105 ;  /* 0x0000009092707223 */ /* 0x000fc40000010069 */
[----:B------:R-:W-:Y:S02]  /*1320*/  FADD.FTZ R161, R143, R136 ;  /* 0x000000888fa17221 */ /* 0x000fe40000010000 */
[----:B------:R-:W-:Y:S02]  /*1330*/  FFMA.FTZ R107, R145, R143, R112 ;  /* 0x0000008f916b7223 */ /* 0x000fe40000010070 */
[----:B------:R-:W-:Y:S02]  /*1340*/  FADD.FTZ R161, R140, R161 ;  /* 0x000000a18ca17221 */ /* 0x000fe40000010000 */
[----:B------:R-:W-:Y:S02]  /*1350*/  FFMA.FTZ R112, R142, R140, R107 ;  /* 0x0000008c8e707223 */ /* 0x000fe4000001006b */
[----:B------:R-:W-:Y:S02]  /*1360*/  FADD.FTZ R136, R138, R161 ;  /* 0x000000a18a887221 */ /* 0x000fe40000010000 */
[----:B------:R-:W-:Y:S01]  /*1370*/  FFMA.FTZ R107, R141, R138, R112 ;  /* 0x0000008a8d6b7223 */ /* 0x000fe20000010070 */
[----:B------:R-:W-:-:S02]  /*1380*/  HADD2.F32 R105, -RZ, R110.H0_H0 ;  /* 0x2000006eff697230 */ /* 0x000fc40000004100 */
[----:B------:R-:W-:Y:S01]  /*1390*/  FFMA.FTZ R78, R145, R113, R78 ;  /* 0x00000071914e7223 */ /* 0x000fe2000001004e */
[----:B------:R-:W-:Y:S01]  /*13a0*/  FADD.FTZ R30, R30, R113 ;  /* 0x000000711e1e7221 */ /* 0x000fe20000010000 */
[----:B------:R-:W-:Y:S02]  /*13b0*/  HADD2.F32 R110, -RZ, R130.H0_H0 ;  /* 0x20000082ff6e7230 */ /* 0x000fe40000004100 */
[----:B------:R-:W-:Y:S01]  /*13c0*/  FADD.FTZ R161, R3, R136 ;  /* 0x0000008803a17221 */ /* 0x000fe20000010000 */
[----:B------:R-:W-:Y:S01]  /*13d0*/  FMUL.FTZ R113, R148, UR29 ;  /* 0x0000001d94717c20 */ /* 0x000fe20008410000 */
[----:B------:R-:W-:Y:S01]  /*13e0*/  FFMA.FTZ R112, R0, R3, R107 ;  /* 0x0000000300707223 */ /* 0x000fe2000001006b */
[----:B------:R-:W-:Y:S01]  /*13f0*/  SHF.R.U64 R7, R128, 0x10, R129 ;  /* 0x0000001080077819 */ /* 0x000fe20000001281 */
[----:B------:R-:W-:Y:S01]  /*1400*/  FADD.FTZ R136, R16, R161 ;  /* 0x000000a110887221 */ /* 0x000fe20000010000 */
[----:B------:R-:W-:Y:S01]  /*1410*/  FADD.FTZ R40, R40, R105 ;  /* 0x0000006928287221 */ /* 0x000fe20000010000 */
[-C--:B------:R-:W-:Y:S01]  /*1420*/  FFMA.FTZ R20, R113, R105.reuse, R20 ;  /* 0x0000006971147223 */ /* 0x080fe20000010014 */
[----:B------:R-:W-:Y:S01]  /*1430*/  FMUL.FTZ R110, R110, R105 ;  /* 0x000000696e6e7220 */ /* 0x000fe20000410000 */
[----:B------:R-:W-:Y:S01]  /*1440*/  FFMA.FTZ R107, R19, R16, R112 ;  /* 0x00000010136b7223 */ /* 0x000fe20000010070 */
[----:B------:R-:W-:-:S02]  /*1450*/  HADD2.F32 R105, -RZ, R115.H0_H0 ;  /* 0x20000073ff697230 */ /* 0x000fc40000004100 */
[----:B------:R-:W-:Y:S01]  /*1460*/  FMUL.FTZ R115, R137, UR29 ;  /* 0x0000001d89737c20 */ /* 0x000fe20008410000 */
[----:B------:R-:W-:Y:S02]  /*1470*/  HADD2.F32 R7, -RZ, R7.H0_H0 ;  /* 0x20000007ff077230 */ /* 0x000fe40000004100 */
[----:B------:R-:W-:Y:S01]  /*1480*/  FADD.FTZ R137, R5, R136 ;  /* 0x0000008805897221 */ /* 0x000fe20000010000 */
[----:B------:R-:W-:Y:S02]  /*1490*/  HADD2.F32 R164, -RZ, R164.H0_H0 ;  /* 0x200000a4ffa47230 */ /* 0x000fe40000004100 */
[----:B------:R-:W-:Y:S01]  /*14a0*/  FFMA.FTZ R112, R2, R5, R107 ;  /* 0x0000000502707223 */ /* 0x000fe2000001006b */
[----:B------:R-:W-:Y:S02]  /*14b0*/  HADD2.F32 R136, -RZ, R131.H0_H0 ;  /* 0x20000083ff887230 */ /* 0x000fe40000004100 */
[----:B------:R-:W-:Y:S01]  /*14c0*/  FADD.FTZ R148, R18, R137 ;  /* 0x0000008912947221 */ /* 0x000fe20000010000 */
[----:B------:R-:W-:Y:S01]  /*14d0*/  FMUL.FTZ R4, R4, UR29 ;  /* 0x0000001d04047c20 */ /* 0x000fe20008410000 */
[----:B------:R-:W-:Y:S01]  /*14e0*/  FMUL.FTZ R7, R7, R164 ;  /* 0x000000a407077220 */ /* 0x000fe20000410000 */
[----:B------:R-:W-:Y:S01]  /*14f0*/  FFMA.FTZ R107, R109, R18, R112 ;  /* 0x000000126d6b7223 */ /* 0x000fe20000010070 */
[----:B------:R-:W-:-:S02]  /*1500*/  FMUL.FTZ R112, R136, R105 ;  /* 0x0000006988707220 */ /* 0x000fc40000410000 */
[----:B------:R-:W-:Y:S01]  /*1510*/  FADD.FTZ R137, R7, R148 ;  /* 0x0000009407897221 */ /* 0x000fe20000010000 */
[----:B------:R-:W-:Y:S01]  /*1520*/  FFMA.FTZ R136, R4, R7, R107 ;  /* 0x0000000704887223 */ /* 0x000fe2000001006b */
[----:B------:R-:W-:Y:S01]  /*1530*/  SHF.R.U64 R11, R130, 0x10, R131 ;  /* 0x00000010820b7819 */ /* 0x000fe20000001283 */
[----:B------:R-:W-:Y:S01]  /*1540*/  FADD.FTZ R42, R42, R105 ;  /* 0x000000692a2a7221 */ /* 0x000fe20000010000 */
[----:B------:R-:W-:Y:S01]  /*1550*/  FFMA.FTZ R22, R115, R105, R22 ;  /* 0x0000006973167223 */ /* 0x000fe20000010016 */
[----:B------:R-:W-:Y:S02]  /*1560*/  HADD2.F32 R105, -RZ, R114.H0_H0 ;  /* 0x20000072ff697230 */ /* 0x000fe40000004100 */
[----:B------:R-:W-:Y:S01]  /*1570*/  FADD.FTZ R114, R108, R137 ;  /* 0x000000896c727221 */ /* 0x000fe20000010000 */
[----:B------:R-:W-:Y:S01]  /*1580*/  FFMA.FTZ R107, R111, R108, R136 ;  /* 0x0000006c6f6b7223 */ /* 0x000fe20000010088 */
[----:B------:R-:W-:Y:S02]  /*1590*/  HADD2.F32 R11, -RZ, R11.H0_H0 ;  /* 0x2000000bff0b7230 */ /* 0x000fe40000004100 */
[----:B------:R-:W-:Y:S01]  /*15a0*/  FMUL.FTZ R137, R104, UR29 ;  /* 0x0000001d68897c20 */ /* 0x000fe20008410000 */
[----:B------:R-:W-:-:S02]  /*15b0*/  HADD2.F32 R162, -RZ, R162.H0_H0 ;  /* 0x200000a2ffa27230 */ /* 0x000fc40000004100 */
[----:B------:R-:W-:Y:S01]  /*15c0*/  FADD.FTZ R161, R9, R114 ;  /* 0x0000007209a17221 */ /* 0x000fe20000010000 */
[----:B------:R-:W-:Y:S01]  /*15d0*/  FFMA.FTZ R104, R6, R9, R107 ;  /* 0x0000000906687223 */ /* 0x000fe2000001006b */
[----:B------:R-:W-:Y:S01]  /*15e0*/  FMUL.FTZ R8, R8, UR29 ;  /* 0x0000001d08087c20 */ /* 0x000fe20008410000 */
[----:B------:R-:W-:Y:S01]  /*15f0*/  FMUL.FTZ R11, R11, R162 ;  /* 0x000000a20b0b7220 */ /* 0x000fe20000410000 */
[----:B------:R-:W-:Y:S01]  /*1600*/  FADD.FTZ R136, R110, R161 ;  /* 0x000000a16e887221 */ /* 0x000fe20000010000 */
[----:B------:R-:W-:Y:S01]  /*1610*/  FFMA.FTZ R107, R113, R110, R104 ;  /* 0x0000006e716b7223 */ /* 0x000fe20000010068 */
[----:B------:R-:W-:Y:S02]  /*1620*/  HADD2.F32 R114, -RZ, R132.H0_H0 ;  /* 0x20000084ff727230 */ /* 0x000fe40000004100 */
[----:B------:R-:W-:Y:S01]  /*1630*/  FADD.FTZ R161, R11, R136 ;  /* 0x000000880ba17221 */ /* 0x000fe20000010000 */
[----:B------:R-:W-:Y:S01]  /*1640*/  FFMA.FTZ R104, R8, R11, R107 ;  /* 0x0000000b08687223 */ /* 0x000fe2000001006b */
[----:B------:R-:W-:-:S02]  /*1650*/  FADD.FTZ R44, R44, R105 ;  /* 0x000000692c2c7221 */ /* 0x000fc40000010000 */
[----:B------:R-:W-:Y:S01]  /*1660*/  FADD.FTZ R136, R112, R161 ;  /* 0x000000a170887221 */ /* 0x000fe20000010000 */
[----:B------:R-:W-:Y:S01]  /*1670*/  FFMA.FTZ R107, R115, R112, R104 ;  /* 0x00000070736b7223 */ /* 0x000fe20000010068 */
[-C--:B------:R-:W-:Y:S01]  /*1680*/  FFMA.FTZ R24, R137, R105.reuse, R24 ;  /* 0x0000006989187223 */ /* 0x080fe20000010018 */
[----:B------:R-:W-:Y:S01]  /*1690*/  FMUL.FTZ R114, R114, R105 ;  /* 0x0000006972727220 */ /* 0x000fe20000410000 */
[----:B------:R-:W-:Y:S02]  /*16a0*/  HADD2.F32 R105, -RZ, R139.H0_H0 ;  /* 0x2000008bff697230 */ /* 0x000fe40000004100 */
[----:B------:R-:W-:Y:S01]  /*16b0*/  FMUL.FTZ R139, R106, UR29 ;  /* 0x0000001d6a8b7c20 */ /* 0x000fe20008410000 */
[----:B------:R-:W-:Y:S01]  /*16c0*/  FADD.FTZ R161, R13, R136 ;  /* 0x000000880da17221 */ /* 0x000fe20000010000 */
[----:B------:R-:W-:Y:S01]  /*16d0*/  FFMA.FTZ R106, R10, R13, R107 ;  /* 0x0000000d0a6a7223 */ /* 0x000fe2000001006b */
        /* <DEDUP_REMOVED lines=17> */
.L_x_7684:
        /* <DEDUP_REMOVED lines=12> */
.L_x_7686:
[----:B------:R-:W-:Y:S01]  /*18b0*/  CS2R R106, SRZ ;  /* 0x00000000006a7805 */ /* 0x000fe2000001ff00 */
[----:B------:R-:W-:Y:S06]  /*18c0*/  BRA.U UP0, `(.L_x_7687) ;  /* 0x0000000100407547 */ /* 0x000fec000b800000 */
[----:B------:R-:W0:Y:S01]  /*18d0*/  LDC.64 R104, c[0x0][0x3b0] ;  /* 0x0000ec00ff687b82 */ /* 0x000e220000000a00 */
[C---:B------:R-:W-:Y:S02]  /*18e0*/  IADD3 R171, PT, PT, R163.reuse, 0x80, RZ ;  /* 0x00000080a3ab7810 */ /* 0x040fe40007ffe0ff */
[C---:B------:R-:W-:Y:S02]  /*18f0*/  IADD3 R157, PT, PT, R163.reuse, 0x100, RZ ;  /* 0x00000100a39d7810 */ /* 0x040fe40007ffe0ff */
[C---:B------:R-:W-:Y:S01]  /*1900*/  IADD3 R169, PT, PT, R163.reuse, 0x180, RZ ;  /* 0x00000180a3a97810 */ /* 0x040fe20007ffe0ff */
[C---:B0-----:R-:W-:Y:S01]  /*1910*/  IMAD.WIDE.U32 R160, R163.reuse, 0x4, R104 ;  /* 0x00000004a3a07825 */ /* 0x041fe200078e0068 */
[----:B------:R-:W-:-:S03]  /*1920*/  IADD3 R163, PT, PT, R163, 0x200, RZ ;  /* 0x00000200a3a37810 */ /* 0x000fc60007ffe0ff */
[--C-:B------:R-:W-:Y:S01]  /*1930*/  IMAD.WIDE.U32 R170, R171, 0x4, R104.reuse ;  /* 0x00000004abaa7825 */ /* 0x100fe200078e0068 */
[----:B------:R0:W5:Y:S03]  /*1940*/  LDG.E R159, desc[UR20][R160.64] ;  /* 0x00000014a09f7981 */ /* 0x000166000c1e1900 */
[--C-:B------:R-:W-:Y:S01]  /*1950*/  IMAD.WIDE.U32 R156, R157, 0x4, R104.reuse ;  /* 0x000000049d9c7825 */ /* 0x100fe200078e0068 */
[----:B------:R0:W5:Y:S03]  /*1960*/  LDG.E R158, desc[UR20][R170.64] ;  /* 0x00000014aa9e7981 */ /* 0x000166000c1e1900 */
[--C-:B------:R-:W-:Y:S02]  /*1970*/  IMAD.WIDE.U32 R168, R169, 0x4, R104.reuse ;  /* 0x00000004a9a87825 */ /* 0x100fe400078e0068 */
[----:B------:R0:W5:Y:S02]  /*1980*/  LDG.E R157, desc[UR20][R156.64] ;  /* 0x000000149c9d7981 */ /* 0x000164000c1e1900 */
[----:B------:R-:W-:-:S02]  /*1990*/  IMAD.WIDE.U32 R104, R163, 0x4, R104 ;  /* 0x00000004a3687825 */ /* 0x000fc400078e0068 */
[----:B------:R0:W5:Y:S04]  /*19a0*/  LDG.E R152, desc[UR20][R168.64] ;  /* 0x00000014a8987981 */ /* 0x000168000c1e1900 */
[----:B------:R0:W5:Y:S01]  /*19b0*/  LDG.E R150, desc[UR20][R104.64] ;  /* 0x0000001468967981 */ /* 0x000162000c1e1900 */
[----:B------:R-:W-:Y:S05]  /*19c0*/  BRA `(.L_x_7685) ;  /* 0x0000000000907947 */ /* 0x000fea0003800000 */
.L_x_7687:
        /* <DEDUP_REMOVED lines=28> */
[----:B------:R-:W5:Y:S02]  /*1b90*/  LDG.E.128 R80, desc[UR20][R80.64] ;  /* 0x0000001450507981 */ /* 0x000f64000c1e1d00 */
[----:B-1----:R-:W-:-:S04]  /*1ba0*/  IMAD.WIDE.U32 R88, R95, 0x10, R96 ;  /* 0x000000105f587825 */ /* 0x002fc800078e0060 */
[--C-:B0-----:R-:W-:Y:S01]  /*1bb0*/  IMAD.WIDE.U32 R92, R99, 0x10, R96.reuse ;  /* 0x00000010635c7825 */ /* 0x101fe200078e0060 */
[----:B------:R-:W5:Y:S03]  /*1bc0*/  LDG.E.128 R84, desc[UR20][R84.64] ;  /* 0x0000001454547981 */ /* 0x000f66000c1e1d00 */
[----:B------:R-:W-:Y:S01]  /*1bd0*/  IMAD.WIDE.U32 R96, R105, 0x10, R96 ;  /* 0x0000001069607825 */ /* 0x000fe200078e0060 */
[----:B------:R-:W5:Y:S04]  /*1be0*/  LDG.E.128 R88, desc[UR20][R88.64] ;  /* 0x0000001458587981 */ /* 0x000f68000c1e1d00 */
[----:B------:R-:W5:Y:S04]  /*1bf0*/  LDG.E.128 R92, desc[UR20][R92.64] ;  /* 0x000000145c5c7981 */ /* 0x000f68000c1e1d00 */
[----:B---3--:R-:W5:Y:S02]  /*1c00*/  LDG.E.128 R96, desc[UR20][R96.64] ;  /* 0x0000001460607981 */ /* 0x008f64000c1e1d00 */
.L_x_7685:
        /* <DEDUP_REMOVED lines=32> */
.L_x_7689:
[----:B------:R-:W-:Y:S05]  /*1e10*/  BSYNC.RECONVERGENT B0 ;  /* 0x0000000000007941 */ /* 0x000fea0003800200 */
.L_x_7688:
        /* <DEDUP_REMOVED lines=21> */
[----:B------:R-:W-:Y:S01]  /*1f70*/  MOV R105, UR9 ;  /* 0x0000000900697c02 */ /* 0x000fe20008000f00 */
[----:B------:R-:W-:Y:S01]  /*1f80*/  FADD.FTZ R161, R161, R104 ;  /* 0x00000068a1a17221 */ /* 0x000fe20000010000 */
[----:B------:R-:W-:Y:S02]  /*1f90*/  HFMA2 R104, -RZ, RZ, 0, 4.76837158203125e-07 ;  /* 0x00000008ff687431 */ /* 0x000fe400000001ff */
[----:B------:R-:W-:Y:S01]  /*1fa0*/  FADD.FTZ R107, R107, R156 ;  /* 0x0000009c6b6b7221 */ /* 0x000fe20000010000 */
[----:B------:R-:W-:Y:S01]  /*1fb0*/  UIMAD UR9, UR8, UR28, URZ ;  /* 0x0000001c080972a4 */ /* 0x000fe2000f8e02ff */
[----:B------:R-:W-:-:S02]  /*1fc0*/  FADD.FTZ R106, R106, R161 ;  /* 0x000000a16a6a7221 */ /* 0x000fc40000010000 */
[----:B------:R-:W-:-:S05]  /*1fd0*/  FMUL.FTZ R107, R107, UR26 ;  /* 0x0000001a6b6b7c20 */ /* 0x000fca0008410000 */
[----:B------:R-:W-:Y:S02]  /*1fe0*/  R2UR UR11, R107 ;  /* 0x000000006b0b72ca */ /* 0x000fe400000e0000 */
[----:B------:R-:W-:Y:S02]  /*1ff0*/  MOV R107, RZ ;  /* 0x000000ff006b7202 */ /* 0x000fe40000000f00 */
[----:B------:R-:W-:-:S05]  /*2000*/  @P0 LEA.HI.SX32 R107, R105, R148, 0x1e ;  /* 0x00000094696b0211 */ /* 0x000fca00078ff2ff */
[----:B--2---:R-:W-:-:S06]  /*2010*/  @P0 IMAD.WIDE.U32 R104, R107, R104, UR30 ;  /* 0x0000001e6b680e25 */ /* 0x004fcc000f8e0068 */
[----:B------:R-:W2:Y:S01]  /*2020*/  @P0 LDG.E.64 R104, desc[UR20][R104.64] ;  /* 0x0000001468680981 */ /* 0x000ea2000c1e1b00 */
[----:B------:R-:W-:Y:S02]  /*2030*/  UISETP.NE.U32.AND UP0, UPT, UR4, URZ, UPT ;  /* 0x000000ff0400728c */ /* 0x000fe4000bf05070 */
[----:B------:R-:W-:Y:S02]  /*2040*/  USHF.R.S32.HI UR10, URZ, 0x1f, UR9 ;  /* 0x0000001fff0a7899 */ /* 0x000fe40008011409 */
[----:B------:R-:W-:Y:S02]  /*2050*/  UISETP.NE.AND.EX UP0, UPT, UR5, URZ, UPT, UP0 ;  /* 0x000000ff0500728c */ /* 0x000fe4000bf05300 */
[----:B------:R-:W-:Y:S01]  /*2060*/  ULEA.HI UR10, UR10, UR9, URZ, 0x2 ;  /* 0x000000090a0a7291 */ /* 0x000fe2000f8f10ff */
[C---:B--2---:R-:W-:Y:S02]  /*2070*/  @P0 SHF.R.U64 R156, R104.reuse, 0x10, R105 ;  /* 0x00000010689c0819 */ /* 0x044fe40000001269 */
[----:B------:R-:W-:-:S02]  /*2080*/  @P0 PRMT R165, R104, 0x7610, R165 ;  /* 0x0000761068a50816 */ /* 0x000fc400000000a5 */
[----:B------:R-:W-:Y:S02]  /*2090*/  @P0 PRMT R166, R156, 0x7610, R166 ;  /* 0x000076109ca60816 */ /* 0x000fe400000000a6 */
[--C-:B------:R-:W-:Y:S02]  /*20a0*/  @P0 SHF.R.U32.HI R156, RZ, 0x10, R105.reuse ;  /* 0x00000010ff9c0819 */ /* 0x100fe40000011669 */
[----:B------:R-:W-:Y:S02]  /*20b0*/  @P0 PRMT R165, R165, 0x5410, R105 ;  /* 0x00005410a5a50816 */ /* 0x000fe40000000069 */
[----:B------:R-:W-:Y:S01]  /*20c0*/  @P0 PRMT R166, R166, 0x5410, R156 ;  /* 0x00005410a6a60816 */ /* 0x000fe2000000009c */
[----:B------:R-:W-:Y:S01]  /*20d0*/  FMUL.FTZ R156, R106, UR26 ;  /* 0x0000001a6a9c7c20 */ /* 0x000fe20008410000 */
[----:B------:R-:W-:Y:S02]  /*20e0*/  ISETP.NE.AND P0, PT, RZ, UR27, PT ;  /* 0x0000001bff007c0c */ /* 0x000fe4000bf05270 */
[----:B------:R-:W-:-:S02]  /*20f0*/  MOV R105, UR10 ;  /* 0x0000000a00697c02 */ /* 0x000fc40008000f00 */
        /* <DEDUP_REMOVED lines=20> */
.L_x_7694:
[----:B------:R-:W-:Y:S05]  /*2240*/  BSYNC.RECONVERGENT B0 ;  /* 0x0000000000007941 */ /* 0x000fea0003800200 */
.L_x_7693:
        /* <DEDUP_REMOVED lines=13> */
.L_x_7696:
[----:B------:R-:W-:Y:S05]  /*2320*/  BSYNC.RECONVERGENT B0 ;  /* 0x0000000000007941 */ /* 0x000fea0003800200 */
.L_x_7695:
[----:B------:R-:W-:-:S04]  /*2330*/  F2FP.F16.F32.PACK_AB R104, RZ, R104 ;  /* 0x00000068ff68723e */ /* 0x000fc800000000ff */
[----:B------:R-:W-:-:S07]  /*2340*/  PRMT R155, R104, 0x7610, R155 ;  /* 0x00007610689b7816 */ /* 0x000fce000000009b */
.L_x_7692:
        /* <DEDUP_REMOVED lines=14> */
.L_x_7699:
[----:B------:R-:W-:Y:S05]  /*2430*/  BSYNC.RECONVERGENT B0 ;  /* 0x0000000000007941 */ /* 0x000fea0003800200 */
.L_x_7698:
        /* <DEDUP_REMOVED lines=13> */
.L_x_7701:
[----:B------:R-:W-:Y:S05]  /*2510*/  BSYNC.RECONVERGENT B0 ;  /* 0x0000000000007941 */ /* 0x000fea0003800200 */
.L_x_7700:
[----:B------:R-:W-:-:S04]  /*2520*/  F2FP.F16.F32.PACK_AB R104, RZ, R104 ;  /* 0x00000068ff68723e */ /* 0x000fc800000000ff */
[----:B------:R-:W-:-:S07]  /*2530*/  PRMT R153, R104, 0x7610, R153 ;  /* 0x0000761068997816 */ /* 0x000fce0000000099 */
.L_x_7697:
[----:B------:R-:W-:Y:S05]  /*2540*/  BRA.U !UP3, `(.L_x_7702) ;  /* 0x000000010b787547 */ /* 0x000fea000b800000 */
[----:B-----5:R-:W-:Y:S01]  /*2550*/  LOP3.LUT P0, RZ, R159, 0xff0000, RZ, 0xc0, !PT ;  /* 0x00ff00009fff7812 */ /* 0x020fe2000780c0ff */
[----:B------:R-:W-:Y:S01]  /*2560*/  BSSY.RECONVERGENT B0, `(.L_x_7703) ;  /* 0x000000c000007945 */ /* 0x000fe20003800200 */
[----:B------:R-:W-:-:S11]  /*2570*/  MOV R105, RZ ;  /* 0x000000ff00697202 */ /* 0x000fd60000000f00 */
        /* <DEDUP_REMOVED lines=10> */
.L_x_7704:
[----:B------:R-:W-:Y:S05]  /*2620*/  BSYNC.RECONVERGENT B0 ;  /* 0x0000000000007941 */ /* 0x000fea0003800200 */
.L_x_7703:
        /* <DEDUP_REMOVED lines=13> */
.L_x_7706:
[----:B------:R-:W-:Y:S05]  /*2700*/  BSYNC.RECONVERGENT B0 ;  /* 0x0000000000007941 */ /* 0x000fea0003800200 */
.L_x_7705:
[----:B------:R-:W-:-:S04]  /*2710*/  F2FP.F16.F32.PACK_AB R104, RZ, R104 ;  /* 0x00000068ff68723e */ /* 0x000fc800000000ff */
[----:B------:R-:W-:-:S07]  /*2720*/  PRMT R154, R104, 0x7610, R154 ;  /* 0x00007610689a7816 */ /* 0x000fce000000009a */
.L_x_7702:
[----:B------:R-:W-:Y:S05]  /*2730*/  BRA.U !UP3, `(.L_x_7707) ;  /* 0x000000150b087547 */ /* 0x000fea000b800000 */
[----:B-----5:R-:W-:Y:S01]  /*2740*/  ISETP.GE.U32.AND P0, PT, R159, 0x1000000, PT ;  /* 0x010000009f00780c */ /* 0x020fe20003f06070 */
        /* <DEDUP_REMOVED lines=12> */
.L_x_7709:
[----:B------:R-:W-:Y:S05]  /*2810*/  BSYNC.RECONVERGENT B0 ;  /* 0x0000000000007941 */ /* 0x000fea0003800200 */
.L_x_7708:
        /* <DEDUP_REMOVED lines=13> */
.L_x_7711:
[----:B------:R-:W-:Y:S05]  /*28f0*/  BSYNC.RECONVERGENT B0 ;  /* 0x0000000000007941 */ /* 0x000fea0003800200 */
.L_x_7710:
[----:B------:R-:W-:-:S04]  /*2900*/  F2FP.F16.F32.PACK_AB R104, RZ, R104 ;  /* 0x00000068ff68723e */ /* 0x000fc800000000ff */
[----:B------:R-:W-:Y:S01]  /*2910*/  PRMT R151, R104, 0x7610, R151 ;  /* 0x0000761068977816 */ /* 0x000fe20000000097 */
[----:B------:R-:W-:Y:S06]  /*2920*/  BRA `(.L_x_7707) ;  /* 0x00000010008c7947 */ /* 0x000fec0003800000 */
.L_x_7691:
        /* <DEDUP_REMOVED lines=14> */
.L_x_7714:
[----:B------:R-:W-:Y:S05]  /*2a10*/  BSYNC.RECONVERGENT B0 ;  /* 0x0000000000007941 */ /* 0x000fea0003800200 */
.L_x_7713:
        /* <DEDUP_REMOVED lines=13> */
.L_x_7716:
[----:B------:R-:W-:Y:S05]  /*2af0*/  BSYNC.RECONVERGENT B0 ;  /* 0x0000000000007941 */ /* 0x000fea0003800200 */
.L_x_7715:
[----:B------:R-:W-:-:S04]  /*2b00*/  F2FP.F16.F32.PACK_AB R100, RZ, R100 ;  /* 0x00000064ff64723e */ /* 0x000fc800000000ff */
[----:B------:R-:W-:-:S07]  /*2b10*/  PRMT R155, R100, 0x7610, R155 ;  /* 0x00007610649b7816 */ /* 0x000fce000000009b */
.L_x_7712:
        /* <DEDUP_REMOVED lines=14> */
.L_x_7719:
[----:B------:R-:W-:Y:S05]  /*2c00*/  BSYNC.RECONVERGENT B0 ;  /* 0x0000000000007941 */ /* 0x000fea0003800200 */
.L_x_7718:
        /* <DEDUP_REMOVED lines=13> */
.L_x_7721:
[----:B------:R-:W-:Y:S05]  /*2ce0*/  BSYNC.RECONVERGENT B0 ;  /* 0x0000000000007941 */ /* 0x000fea0003800200 */
.L_x_7720:
[----:B------:R-:W-:-:S04]  /*2cf0*/  F2FP.F16.F32.PACK_AB R100, RZ, R100 ;  /* 0x00000064ff64723e */ /* 0x000fc800000000ff */
[----:B------:R-:W-:-:S07]  /*2d00*/  PRMT R153, R100, 0x7610, R153 ;  /* 0x0000761064997816 */ /* 0x000fce0000000099 */
.L_x_7717:
        /* <DEDUP_REMOVED lines=14> */
.L_x_7724:
[----:B------:R-:W-:Y:S05]  /*2df0*/  BSYNC.RECONVERGENT B0 ;  /* 0x0000000000007941 */ /* 0x000fea0003800200 */
.L_x_7723:
        /* <DEDUP_REMOVED lines=13> */
.L_x_7726:
[----:B------:R-:W-:Y:S05]  /*2ed0*/  BSYNC.RECONVERGENT B0 ;  /* 0x0000000000007941 */ /* 0x000fea0003800200 */
.L_x_7725:
[----:B------:R-:W-:-:S04]  /*2ee0*/  F2FP.F16.F32.PACK_AB R100, RZ, R100 ;  /* 0x00000064ff64723e */ /* 0x000fc800000000ff */
[----:B------:R-:W-:-:S07]  /*2ef0*/  PRMT R154, R100, 0x7610, R154 ;  /* 0x00007610649a7816 */ /* 0x000fce000000009a */
.L_x_7722:
        /* <DEDUP_REMOVED lines=16> */
[----:B------:R-:W-:Y:S02]  /*3000*/  FSEL R103, R103, RZ, P0 ;  /* 0x000000ff67677208 */ /* 0x000fe40000000000 */
[----:B------:R-:W-:Y:S02]  /*3010*/  MOV R101, R104 ;  /* 0x0000006800657202 */ /* 0x000fe40000000f00 */
[----:B------:R-:W-:Y:S01]  /*3020*/  MOV R100, R105 ;  /* 0x0000006900647202 */ /* 0x000fe20000000f00 */
[----:B------:R-:W-:Y:S06]  /*3030*/  BRA.U !UP3, `(.L_x_7707) ;  /* 0x000000090bc87547 */ /* 0x000fec000b800000 */
[----:B-----5:R-:W-:-:S13]  /*3040*/  ISETP.GE.U32.AND P0, PT, R159, 0x1000000, PT ;  /* 0x010000009f00780c */ /* 0x020fda0003f06070 */
[----:B------:R-:W0:Y:S01]  /*3050*/  @P0 LDC.64 R100, c[0x0][0x408] ;  /* 0x00010200ff640b82 */ /* 0x000e220000000a00 */
[----:B------:R-:W-:Y:S02]  /*3060*/  @P0 HADD2.F32 R160, -RZ, R166.H1_H1 ;  /* 0x300000a6ffa00230 */ /* 0x000fe40000004100 */
[----:B0-----:R-:W-:-:S04]  /*3070*/  @P0 FMUL.FTZ R101, R103, R101 ;  /* 0x0000006567650220 */ /* 0x001fc80000410000 */
[----:B------:R-:W-:Y:S01]  /*3080*/  @P0 FMUL.FTZ R101, R101, R100 ;  /* 0x0000006465650220 */ /* 0x000fe20000410000 */
[----:B------:R-:W-:-:S03]  /*3090*/  HFMA2 R100, -RZ, RZ, 0, 0 ;  /* 0x00000000ff647431 */ /* 0x000fc600000001ff */
[----:B------:R-:W-:-:S04]  /*30a0*/  @P0 FMUL.FTZ R100, R160, R101 ;  /* 0x00000065a0640220 */ /* 0x000fc80000410000 */
[----:B------:R-:W-:Y:S02]  /*30b0*/  FADD.FTZ R51, R51, R100 ;  /* 0x0000006433337221 */ /* 0x000fe40000010000 */
[----:B------:R-:W0:Y:S02]  /*30c0*/  @P0 LDC.64 R100, c[0x0][0x408] ;  /* 0x00010200ff640b82 */ /* 0x000e240000000a00 */
[----:B0-----:R-:W-:-:S04]  /*30d0*/  @P0 FMUL.FTZ R101, R103, R101 ;  /* 0x0000006567650220 */ /* 0x001fc80000410000 */
[----:B------:R-:W-:Y:S01]  /*30e0*/  @P0 FMUL.FTZ R160, R101, R100 ;  /* 0x0000006465a00220 */ /* 0x000fe20000410000 */
[----:B------:R-:W-:Y:S01]  /*30f0*/  @P0 HADD2.F32 R101, -RZ, R151.H1_H1 ;  /* 0x30000097ff650230 */ /* 0x000fe20000004100 */
[----:B------:R-:W-:-:S04]  /*3100*/  MOV R100, RZ ;  /* 0x000000ff00647202 */ /* 0x000fc80000000f00 */
[----:B------:R-:W-:Y:S01]  /*3110*/  @P0 FMUL.FTZ R100, R101, R160 ;  /* 0x000000a065640220 */ /* 0x000fe20000410000 */
[----:B------:R-:W-:-:S04]  /*3120*/  MOV R101, R104 ;  /* 0x0000006800657202 */ /* 0x000fc80000000f00 */
[----:B------:R-:W-:-:S04]  /*3130*/  F2FP.F16.F32.PACK_AB R100, RZ, R100 ;  /* 0x00000064ff64723e */ /* 0x000fc800000000ff */
[----:B------:R-:W-:Y:S02]  /*3140*/  PRMT R151, R100, 0x7610, R151 ;  /* 0x0000761064977816 */ /* 0x000fe40000000097 */
[----:B------:R-:W-:Y:S01]  /*3150*/  MOV R100, R105 ;  /* 0x0000006900647202 */ /* 0x000fe20000000f00 */
[----:B------:R-:W-:Y:S06]  /*3160*/  BRA `(.L_x_7707) ;  /* 0x00000008007c7947 */ /* 0x000fec0003800000 */
.L_x_7690:
[----:B------:R-:W-:-:S04]  /*3170*/  UISETP.NE.U32.AND UP0, UPT, UR6, URZ, UPT ;  /* 0x000000ff0600728c */ /* 0x000fc8000bf05070 */
[----:B------:R-:W-:-:S09]  /*3180*/  UISETP.NE.AND.EX UP0, UPT, UR7, URZ, UPT, UP0 ;  /* 0x000000ff0700728c */ /* 0x000fd2000bf05300 */
[----:B------:R-:W-:Y:S05]  /*3190*/  BRA.U UP0, `(.L_x_7727) ;  /* 0x0000000500247547 */ /* 0x000fea000b800000 */
[----:B------:R-:W-:Y:S05]  /*31a0*/  BRA.U !UP3, `(.L_x_7728) ;  /* 0x000000010b447547 */ /* 0x000fea000b800000 */
[----:B------:R-:W-:Y:S02]  /*31b0*/  PLOP3.LUT P1, PT, PT, PT, UP2, 0x80, 0x8 ;  /* 0x000000000008781c */ /* 0x000fe40003f2f028 */
[----:B-----5:R-:W-:-:S11]  /*31c0*/  LOP3.LUT P0, RZ, R159, 0xff, RZ, 0xc0, !PT ;  /* 0x000000ff9fff7812 */ /* 0x020fd6000780c0ff */
[----:B------:R-:W-:Y:S02]  /*31d0*/  @P1 FFMA.FTZ R104, R149, UR11, R156 ;  /* 0x0000000b95681c23 */ /* 0x000fe4000801009c */
[----:B------:R-:W-:Y:S02]  /*31e0*/  @P0 HADD2.F32 R155, -RZ, R165.H0_H0 ;  /* 0x200000a5ff9b0230 */ /* 0x000fe40000004100 */
[----:B------:R-:W-:Y:S01]  /*31f0*/  @P1 FADD.FTZ R105, R147, -R104 ;  /* 0x8000006893691221 */ /* 0x000fe20000010000 */
[----:B------:R-:W-:-:S03]  /*3200*/  MOV R104, R80 ;  /* 0x0000005000687202 */ /* 0x000fc60000000f00 */
[----:B------:R-:W-:Y:S01]  /*3210*/  @P1 FFMA.FTZ R104, R105, UR29, R80 ;  /* 0x0000001d69681c23 */ /* 0x000fe20008010050 */
[----:B------:R-:W-:-:S03]  /*3220*/  HFMA2 R105, -RZ, RZ, 0, 0 ;  /* 0x00000000ff697431 */ /* 0x000fc600000001ff */
[----:B------:R-:W-:-:S04]  /*3230*/  FMUL.FTZ R104, R104, UR23 ;  /* 0x0000001768687c20 */ /* 0x000fc80008410000 */
[----:B------:R-:W-:-:S04]  /*3240*/  FMUL.FTZ R104, R104, UR22 ;  /* 0x0000001668687c20 */ /* 0x000fc80008410000 */
[----:B------:R-:W-:Y:S01]  /*3250*/  @P0 FMUL.FTZ R105, R155, R104 ;  /* 0x000000689b690220 */ /* 0x000fe20000410000 */
[----:B------:R-:W-:-:S03]  /*3260*/  @P0 HADD2.F32 R155, -RZ, R134.H0_H0 ;  /* 0x20000086ff9b0230 */ /* 0x000fc60000004100 */
[----:B------:R-:W-:Y:S01]  /*3270*/  FADD.FTZ R48, R48, R105 ;  /* 0x0000006930307221 */ /* 0x000fe20000010000 */
[----:B------:R-:W-:Y:S01]  /*3280*/  MOV R105, RZ ;  /* 0x000000ff00697202 */ /* 0x000fe20000000f00 */
[----:B------:R-:W-:-:S05]  /*3290*/  @P0 FMUL.FTZ R105, R155, R104 ;  /* 0x000000689b690220 */ /* 0x000fca0000410000 */
[----:B------:R-:W-:-:S04]  /*32a0*/  F2FP.F16.F32.PACK_AB R105, RZ, R105 ;  /* 0x00000069ff69723e */ /* 0x000fc800000000ff */
[----:B------:R-:W-:-:S07]  /*32b0*/  PRMT R155, R105, 0x7610, R155 ;  /* 0x00007610699b7816 */ /* 0x000fce000000009b */
.L_x_7728:
[----:B------:R-:W-:Y:S05]  /*32c0*/  BRA.U !UP3, `(.L_x_7729) ;  /* 0x000000010b447547 */ /* 0x000fea000b800000 */
[----:B------:R-:W-:Y:S02]  /*32d0*/  PLOP3.LUT P1, PT, PT, PT, UP2, 0x80, 0x8 ;  /* 0x000000000008781c */ /* 0x000fe40003f2f028 */
[----:B-----5:R-:W-:Y:S02]  /*32e0*/  LOP3.LUT P0, RZ, R159, 0xff00, RZ, 0xc0, !PT ;  /* 0x0000ff009fff7812 */ /* 0x020fe4000780c0ff */
[----:B------:R-:W-:-:S09]  /*32f0*/  MOV R104, R81 ;  /* 0x0000005100687202 */ /* 0x000fd20000000f00 */
[----:B------:R-:W-:Y:S02]  /*3300*/  @P1 FFMA.FTZ R105, R146, UR11, R156 ;  /* 0x0000000b92691c23 */ /* 0x000fe4000801009c */
[----:B------:R-:W-:Y:S02]  /*3310*/  @P0 HADD2.F32 R161, -RZ, R153.H1_H1 ;  /* 0x30000099ffa10230 */ /* 0x000fe40000004100 */
[----:B------:R-:W-:Y:S01]  /*3320*/  @P1 FADD.FTZ R160, R144, -R105 ;  /* 0x8000006990a01221 */ /* 0x000fe20000010000 */
[----:B------:R-:W-:-:S03]  /*3330*/  @P0 HADD2.F32 R105, -RZ, R166.H0_H0 ;  /* 0x200000a6ff690230 */ /* 0x000fc60000004100 */
[----:B------:R-:W-:Y:S01]  /*3340*/  @P1 FFMA.FTZ R104, R160, UR29, R81 ;  /* 0x0000001da0681c23 */ /* 0x000fe20008010051 */
[----:B------:R-:W-:-:S03]  /*3350*/  HFMA2 R160, -RZ, RZ, 0, 0 ;  /* 0x00000000ffa07431 */ /* 0x000fc600000001ff */
[----:B------:R-:W-:-:S04]  /*3360*/  FMUL.FTZ R104, R104, UR23 ;  /* 0x0000001768687c20 */ /* 0x000fc80008410000 */
[----:B------:R-:W-:-:S04]  /*3370*/  FMUL.FTZ R104, R104, UR22 ;  /* 0x0000001668687c20 */ /* 0x000fc80008410000 */
[-C--:B------:R-:W-:Y:S01]  /*3380*/  @P0 FMUL.FTZ R160, R105, R104.reuse ;  /* 0x0000006869a00220 */ /* 0x080fe20000410000 */
[----:B------:R-:W-:Y:S01]  /*3390*/  MOV R105, RZ ;  /* 0x000000ff00697202 */ /* 0x000fe20000000f00 */
[----:B------:R-:W-:Y:S02]  /*33a0*/  @P0 FMUL.FTZ R105, R161, R104 ;  /* 0x00000068a1690220 */ /* 0x000fe40000410000 */
[----:B------:R-:W-:-:S03]  /*33b0*/  FADD.FTZ R49, R49, R160 ;  /* 0x000000a031317221 */ /* 0x000fc60000010000 */
[----:B------:R-:W-:-:S04]  /*33c0*/  F2FP.F16.F32.PACK_AB R105, RZ, R105 ;  /* 0x00000069ff69723e */ /* 0x000fc800000000ff */
[----:B------:R-:W-:-:S07]  /*33d0*/  PRMT R153, R105, 0x7610, R153 ;  /* 0x0000761069997816 */ /* 0x000fce0000000099 */
.L_x_7729:
[----:B------:R-:W-:Y:S05]  /*33e0*/  BRA.U !UP3, `(.L_x_7730) ;  /* 0x000000010b447547 */ /* 0x000fea000b800000 */
[----:B------:R-:W-:Y:S02]  /*33f0*/  PLOP3.LUT P1, PT, PT, PT, UP2, 0x80, 0x8 ;  /* 0x000000000008781c */ /* 0x000fe40003f2f028 */
[----:B-----5:R-:W-:-:S11]  /*3400*/  LOP3.LUT P0, RZ, R159, 0xff0000, RZ, 0xc0, !PT ;  /* 0x00ff00009fff7812 */ /* 0x020fd6000780c0ff */
[----:B------:R-:W-:Y:S02]  /*3410*/  @P1 FFMA.FTZ R104, R145, UR11, R156 ;  /* 0x0000000b91681c23 */ /* 0x000fe4000801009c */
[----:B------:R-:W-:Y:S02]  /*3420*/  @P0 HADD2.F32 R161, -RZ, R165.H1_H1 ;  /* 0x300000a5ffa10230 */ /* 0x000fe40000004100 */
        /* <DEDUP_REMOVED lines=13> */
.L_x_7730:
[----:B------:R-:W-:Y:S05]  /*3500*/  BRA.U !UP3, `(.L_x_7707) ;  /* 0x000000050b947547 */ /* 0x000fea000b800000 */
[----:B------:R-:W-:Y:S02]  /*3510*/  PLOP3.LUT P1, PT, PT, PT, UP2, 0x80, 0x8 ;  /* 0x000000000008781c */ /* 0x000fe40003f2f028 */
[----:B-----5:R-:W-:Y:S02]  /*3520*/  ISETP.GE.U32.AND P0, PT, R159, 0x1000000, PT ;  /* 0x010000009f00780c */ /* 0x020fe40003f06070 */
[----:B------:R-:W-:-:S09]  /*3530*/  MOV R104, R83 ;  /* 0x0000005300687202 */ /* 0x000fd20000000f00 */
[----:B------:R-:W-:Y:S02]  /*3540*/  @P1 FFMA.FTZ R105, R142, UR11, R156 ;  /* 0x0000000b8e691c23 */ /* 0x000fe4000801009c */
[----:B------:R-:W-:Y:S02]  /*3550*/  @P0 HADD2.F32 R159, -RZ, R151.H1_H1 ;  /* 0x30000097ff9f0230 */ /* 0x000fe40000004100 */
[----:B------:R-:W-:Y:S01]  /*3560*/  @P1 FADD.FTZ R160, R140, -R105 ;  /* 0x800000698ca01221 */ /* 0x000fe20000010000 */
[----:B------:R-:W-:-:S03]  /*3570*/  @P0 HADD2.F32 R105, -RZ, R166.H1_H1 ;  /* 0x300000a6ff690230 */ /* 0x000fc60000004100 */
        /* <DEDUP_REMOVED lines=9> */
[----:B------:R-:W-:Y:S01]  /*3610*/  PRMT R151, R105, 0x7610, R151 ;  /* 0x0000761069977816 */ /* 0x000fe20000000097 */
[----:B------:R-:W-:Y:S06]  /*3620*/  BRA `(.L_x_7707) ;  /* 0x00000004004c7947 */ /* 0x000fec0003800000 */
.L_x_7727:
[----:B------:R-:W-:Y:S02]  /*3630*/  PLOP3.LUT P0, PT, PT, PT, UP2, 0x80, 0x8 ;  /* 0x000000000008781c */ /* 0x000fe40003f0f028 */
[----:B-----5:R-:W-:-:S11]  /*3640*/  MOV R104, R80 ;  /* 0x0000005000687202 */ /* 0x020fd60000000f00 */
[----:B------:R-:W-:-:S04]  /*3650*/  @P0 FFMA.FTZ R100, R149, UR11, R156 ;  /* 0x0000000b95640c23 */ /* 0x000fc8000801009c */
[----:B------:R-:W-:-:S04]  /*3660*/  @P0 FADD.FTZ R101, R147, -R100 ;  /* 0x8000006493650221 */ /* 0x000fc80000010000 */
[----:B------:R-:W-:Y:S01]  /*3670*/  @P0 FFMA.FTZ R104, R101, UR29, R80 ;  /* 0x0000001d65680c23 */ /* 0x000fe20008010050 */
[----:B------:R-:W-:Y:S06]  /*3680*/  BRA.U !UP3, `(.L_x_7731) ;  /* 0x000000010b407547 */ /* 0x000fec000b800000 */
[----:B------:R-:W-:Y:S01]  /*3690*/  LOP3.LUT P1, RZ, R159, 0xff, RZ, 0xc0, !PT ;  /* 0x000000ff9fff7812 */ /* 0x000fe2000782c0ff */
[----:B------:R-:W-:-:S12]  /*36a0*/  HFMA2 R103, -RZ, RZ, 0, 0 ;  /* 0x00000000ff677431 */ /* 0x000fd800000001ff */
[----:B------:R-:W0:Y:S02]  /*36b0*/  @P1 LDC.64 R100, c[0x0][0x408] ;  /* 0x00010200ff641b82 */ /* 0x000e240000000a00 */
[----:B0-----:R-:W-:-:S04]  /*36c0*/  @P1 FMUL.FTZ R101, R104, R101 ;  /* 0x0000006568651220 */ /* 0x001fc80000410000 */
[----:B------:R-:W-:Y:S01]  /*36d0*/  @P1 FMUL.FTZ R100, R101, R100 ;  /* 0x0000006465641220 */ /* 0x000fe20000410000 */
[----:B------:R-:W-:-:S05]  /*36e0*/  @P1 HADD2.F32 R101, -RZ, R165.H0_H0 ;  /* 0x200000a5ff651230 */ /* 0x000fca0000004100 */
[----:B------:R-:W-:Y:S02]  /*36f0*/  @P1 FMUL.FTZ R103, R101, R100 ;  /* 0x0000006465671220 */ /* 0x000fe40000410000 */
[----:B------:R-:W0:Y:S02]  /*3700*/  @P1 LDC.64 R100, c[0x0][0x408] ;  /* 0x00010200ff641b82 */ /* 0x000e240000000a00 */
[----:B------:R-:W-:Y:S01]  /*3710*/  FADD.FTZ R48, R48, R103 ;  /* 0x0000006730307221 */ /* 0x000fe20000010000 */
[----:B0-----:R-:W-:-:S04]  /*3720*/  @P1 FMUL.FTZ R101, R104, R101 ;  /* 0x0000006568651220 */ /* 0x001fc80000410000 */
[----:B------:R-:W-:Y:S01]  /*3730*/  @P1 FMUL.FTZ R102, R101, R100 ;  /* 0x0000006465661220 */ /* 0x000fe20000410000 */
[----:B------:R-:W-:Y:S01]  /*3740*/  @P1 HADD2.F32 R101, -RZ, R134.H0_H0 ;  /* 0x20000086ff651230 */ /* 0x000fe20000004100 */
[----:B------:R-:W-:-:S04]  /*3750*/  MOV R100, RZ ;  /* 0x000000ff00647202 */ /* 0x000fc80000000f00 */
[----:B------:R-:W-:-:S05]  /*3760*/  @P1 FMUL.FTZ R100, R101, R102 ;  /* 0x0000006665641220 */ /* 0x000fca0000410000 */
[----:B------:R-:W-:-:S04]  /*3770*/  F2FP.F16.F32.PACK_AB R100, RZ, R100 ;  /* 0x00000064ff64723e */ /* 0x000fc800000000ff */
[----:B------:R-:W-:-:S07]  /*3780*/  PRMT R155, R100, 0x7610, R155 ;  /* 0x00007610649b7816 */ /* 0x000fce000000009b */
.L_x_7731:
[----:B------:R-:W-:Y:S01]  /*3790*/  @P0 FFMA.FTZ R101, R146, UR11, R156 ;  /* 0x0000000b92650c23 */ /* 0x000fe2000801009c */
[----:B------:R-:W-:-:S03]  /*37a0*/  MOV R160, R81 ;  /* 0x0000005100a07202 */ /* 0x000fc60000000f00 */
        /* <DEDUP_REMOVED lines=14> */
[----:B------:R-:W-:Y:S01]  /*3890*/  @P1 HADD2.F32 R101, -RZ, R153.H1_H1 ;  /* 0x30000099ff651230 */ /* 0x000fe20000004100 */
[----:B------:R-:W-:-:S04]  /*38a0*/  MOV R100, RZ ;  /* 0x000000ff00647202 */ /* 0x000fc80000000f00 */
[----:B------:R-:W-:-:S05]  /*38b0*/  @P1 FMUL.FTZ R100, R101, R162 ;  /* 0x000000a265641220 */ /* 0x000fca0000410000 */
[----:B------:R-:W-:-:S04]  /*38c0*/  F2FP.F16.F32.PACK_AB R100, RZ, R100 ;  /* 0x00000064ff64723e */ /* 0x000fc800000000ff */
[----:B------:R-:W-:-:S07]  /*38d0*/  PRMT R153, R100, 0x7610, R153 ;  /* 0x0000761064997816 */ /* 0x000fce0000000099 */
.L_x_7732:
[----:B------:R-:W-:Y:S01]  /*38e0*/  @P0 FFMA.FTZ R100, R145, UR11, R156 ;  /* 0x0000000b91640c23 */ /* 0x000fe2000801009c */
[----:B------:R-:W-:-:S03]  /*38f0*/  MOV R102, R82 ;  /* 0x0000005200667202 */ /* 0x000fc60000000f00 */
[----:B------:R-:W-:-:S04]  /*3900*/  @P0 FADD.FTZ R101, R143, -R100 ;  /* 0x800000648f650221 */ /* 0x000fc80000010000 */
[----:B------:R-:W-:Y:S01]  /*3910*/  @P0 FFMA.FTZ R102, R101, UR29, R82 ;  /* 0x0000001d65660c23 */ /* 0x000fe20008010052 */
[----:B------:R-:W-:Y:S06]  /*3920*/  BRA.U !UP3, `(.L_x_7733) ;  /* 0x000000010b407547 */ /* 0x000fec000b800000 */
[----:B------:R-:W-:-:S13]  /*3930*/  LOP3.LUT P1, RZ, R159, 0xff0000, RZ, 0xc0, !PT ;  /* 0x00ff00009fff7812 */ /* 0x000fda000782c0ff */
        /* <DEDUP_REMOVED lines=10> */
[----:B------:R-:W-:Y:S01]  /*39e0*/  @P1 HADD2.F32 R101, -RZ, R135.H0_H0 ;  /* 0x20000087ff651230 */ /* 0x000fe20000004100 */
[----:B------:R-:W-:-:S04]  /*39f0*/  MOV R100, RZ ;  /* 0x000000ff00647202 */ /* 0x000fc80000000f00 */
[----:B------:R-:W-:-:S05]  /*3a00*/  @P1 FMUL.FTZ R100, R101, R154 ;  /* 0x0000009a65641220 */ /* 0x000fca0000410000 */
[----:B------:R-:W-:-:S04]  /*3a10*/  F2FP.F16.F32.PACK_AB R100, RZ, R100 ;  /* 0x00000064ff64723e */ /* 0x000fc800000000ff */
[----:B------:R-:W-:-:S07]  /*3a20*/  PRMT R154, R100, 0x7610, R154 ;  /* 0x00007610649a7816 */ /* 0x000fce000000009a */
.L_x_7733:
[----:B------:R-:W-:Y:S01]  /*3a30*/  @P0 FFMA.FTZ R101, R142, UR11, R156 ;  /* 0x0000000b8e650c23 */ /* 0x000fe2000801009c */
[----:B------:R-:W-:-:S03]  /*3a40*/  MOV R103, R83 ;  /* 0x0000005300677202 */ /* 0x000fc60000000f00 */
[----:B------:R-:W-:Y:S01]  /*3a50*/  @P0 FADD.FTZ R100, R140, -R101 ;  /* 0x800000658c640221 */ /* 0x000fe20000010000 */
[----:B------:R-:W-:-:S03]  /*3a60*/  MOV R101, R160 ;  /* 0x000000a000657202 */ /* 0x000fc60000000f00 */
[----:B------:R-:W-:Y:S01]  /*3a70*/  @P0 FFMA.FTZ R103, R100, UR29, R83 ;  /* 0x0000001d64670c23 */ /* 0x000fe20008010053 */
[----:B------:R-:W-:Y:S01]  /*3a80*/  MOV R100, R104 ;  /* 0x0000006800647202 */ /* 0x000fe20000000f00 */
        /* <DEDUP_REMOVED lines=9> */
[----:B------:R-:W-:Y:S02]  /*3b20*/  @P0 FMUL.FTZ R105, R159, R104 ;  /* 0x000000689f690220 */ /* 0x000fe40000410000 */
[----:B------:R-:W-:-:S03]  /*3b30*/  FADD.FTZ R51, R51, R160 ;  /* 0x000000a033337221 */ /* 0x000fc60000010000 */
[----:B------:R-:W-:-:S04]  /*3b40*/  F2FP.F16.F32.PACK_AB R105, RZ, R105 ;  /* 0x00000069ff69723e */ /* 0x000fc800000000ff */
[----:B------:R-:W-:-:S07]  /*3b50*/  PRMT R151, R105, 0x7610, R151 ;  /* 0x0000761069977816 */ /* 0x000fce0000000097 */
.L_x_7707:
        /* <DEDUP_REMOVED lines=16> */
.L_x_7734:
[----:B------:R-:W-:Y:S05]  /*3c60*/  BRA.U !UP3, `(.L_x_7735) ;  /* 0x000000010b207547 */ /* 0x000fea000b800000 */
[----:B01----:R-:W0:Y:S01]  /*3c70*/  LDC.64 R104, c[0x0][0x390] ;  /* 0x0000e400ff687b82 */ /* 0x003e220000000a00 */
[----:B-----5:R-:W-:-:S05]  /*3c80*/  IADD3 R159, PT, PT, R107, 0x80, RZ ;  /* 0x000000806b9f7810 */ /* 0x020fca0007ffe0ff */
[----:B0-----:R-:W-:-:S06]  /*3c90*/  IMAD.WIDE.U32 R104, R159, 0x8, R104 ;  /* 0x000000089f687825 */ /* 0x001fcc00078e0068 */
[----:B------:R-:W2:Y:S02]  /*3ca0*/  LDG.E.64 R104, desc[UR20][R104.64] ;  /* 0x0000001468687981 */ /* 0x000ea4000c1e1b00 */
[C-C-:B--2---:R-:W-:Y:S02]  /*3cb0*/  SHF.R.U64 R166, R104.reuse, 0x10, R105.reuse ;  /* 0x0000001068a67819 */ /* 0x144fe40000001269 */
[--C-:B------:R-:W-:Y:S02]  /*3cc0*/  SHF.R.U32.HI R159, RZ, 0x10, R105.reuse ;  /* 0x00000010ff9f7819 */ /* 0x100fe40000011669 */
[----:B------:R-:W-:Y:S02]  /*3cd0*/  PRMT R165, R104, 0x5410, R105 ;  /* 0x0000541068a57816 */ /* 0x000fe40000000069 */
[----:B------:R-:W-:-:S07]  /*3ce0*/  PRMT R166, R166, 0x5410, R159 ;  /* 0x00005410a6a67816 */ /* 0x000fce000000009f */
.L_x_7735:
[----:B------:R-:W-:Y:S05]  /*3cf0*/  BRA.U !UP0, `(.L_x_7736) ;  /* 0x00000009087c7547 */ /* 0x000fea000b800000 */
[--C-:B01---5:R-:W-:Y:S02]  /*3d00*/  SHF.R.U64 R105, R116, 0x10, R117.reuse ;  /* 0x0000001074697819 */ /* 0x123fe40000001275 */
[----:B------:R-:W-:-:S04]  /*3d10*/  SHF.R.U32.HI R104, RZ, 0x10, R117 ;  /* 0x00000010ff687819 */ /* 0x000fc80000011675 */
[----:B------:R-:W-:Y:S01]  /*3d20*/  PRMT R105, R105, 0x5410, R104 ;  /* 0x0000541069697816 */ /* 0x000fe20000000068 */
[----:B------:R-:W-:Y:S06]  /*3d30*/  @!P0 BRA `(.L_x_7737) ;  /* 0x0000000400508947 */ /* 0x000fec0003800000 */
[----:B------:R-:W-:Y:S02]  /*3d40*/  PLOP3.LUT P1, PT, PT, PT, UP2, 0x80, 0x8 ;  /* 0x000000000008781c */ /* 0x000fe40003f2f028 */
[----:B------:R-:W-:-:S11]  /*3d50*/  MOV R104, R84 ;  /* 0x0000005400687202 */ /* 0x000fd60000000f00 */
        /* <DEDUP_REMOVED lines=20> */
.L_x_7738:
        /* <DEDUP_REMOVED lines=21> */
.L_x_7739:
        /* <DEDUP_REMOVED lines=21> */
.L_x_7740:
[----:B------:R-:W-:Y:S01]  /*4140*/  @P1 FFMA.FTZ R100, R2, UR11, R156 ;  /* 0x0000000b02641c23 */ /* 0x000fe2000801009c */
[----:B------:R-:W-:Y:S02]  /*4150*/  MOV R103, R87 ;  /* 0x0000005700677202 */ /* 0x000fe40000000f00 */
[----:B------:R-:W-:Y:S01]  /*4160*/  MOV R101, R160 ;  /* 0x000000a000657202 */ /* 0x000fe20000000f00 */
[----:B------:R-:W-:-:S04]  /*4170*/  @P1 FADD.FTZ R100, R5, -R100 ;  /* 0x8000006405641221 */ /* 0x000fc80000010000 */
[----:B------:R-:W-:Y:S01]  /*4180*/  @P1 FFMA.FTZ R103, R100, UR29, R87 ;  /* 0x0000001d64671c23 */ /* 0x000fe20008010057 */
[----:B------:R-:W-:Y:S01]  /*4190*/  MOV R100, R104 ;  /* 0x0000006800647202 */ /* 0x000fe20000000f00 */
[----:B------:R-:W-:Y:S06]  /*41a0*/  BRA.U !UP3, `(.L_x_7741) ;  /* 0x000000150b5c7547 */ /* 0x000fec000b800000 */
[----:B------:R-:W-:Y:S01]  /*41b0*/  ISETP.GE.U32.AND P1, PT, R158, 0x1000000, PT ;  /* 0x010000009e00780c */ /* 0x000fe20003f26070 */
[----:B------:R-:W-:Y:S01]  /*41c0*/  FMUL.FTZ R104, R103, UR23 ;  /* 0x0000001767687c20 */ /* 0x000fe20008410000 */
[----:B------:R-:W-:-:S03]  /*41d0*/  HFMA2 R158, -RZ, RZ, 0, 0 ;  /* 0x00000000ff9e7431 */ /* 0x000fc600000001ff */
[----:B------:R-:W-:-:S08]  /*41e0*/  FMUL.FTZ R104, R104, UR22 ;  /* 0x0000001668687c20 */ /* 0x000fd00008410000 */
[----:B------:R-:W-:-:S05]  /*41f0*/  @P1 HADD2.F32 R159, -RZ, R166.H1_H1 ;  /* 0x300000a6ff9f1230 */ /* 0x000fca0000004100 */
[----:B------:R-:W-:Y:S01]  /*4200*/  @P1 FMUL.FTZ R158, R159, R104 ;  /* 0x000000689f9e1220 */ /* 0x000fe20000410000 */
[----:B------:R-:W-:Y:S01]  /*4210*/  @P1 HADD2.F32 R159, -RZ, R105.H1_H1 ;  /* 0x30000069ff9f1230 */ /* 0x000fe20000004100 */
[----:B------:R-:W-:Y:S02]  /*4220*/  MOV R105, RZ ;  /* 0x000000ff00697202 */ /* 0x000fe40000000f00 */
[----:B------:R-:W-:Y:S02]  /*4230*/  FADD.FTZ R55, R55, R158 ;  /* 0x0000009e37377221 */ /* 0x000fe40000010000 */
[----:B------:R-:W-:-:S05]  /*4240*/  @P1 FMUL.FTZ R105, R104, R159 ;  /* 0x0000009f68691220 */ /* 0x000fca0000410000 */
[----:B------:R-:W-:-:S04]  /*4250*/  F2FP.F16.F32.PACK_AB R105, RZ, R105 ;  /* 0x00000069ff69723e */ /* 0x000fc800000000ff */
[----:B------:R-:W-:Y:S01]  /*4260*/  PRMT R151, R105, 0x7610, R151 ;  /* 0x0000761069977816 */ /* 0x000fe20000000097 */
[----:B------:R-:W-:Y:S06]  /*4270*/  BRA `(.L_x_7741) ;  /* 0x0000001400287947 */ /* 0x000fec0003800000 */
.L_x_7737:
[----:B------:R-:W-:Y:S05]  /*4280*/  BRA.U !UP3, `(.L_x_7742) ;  /* 0x000000010b407547 */ /* 0x000fea000b800000 */
[----:B------:R-:W-:Y:S02]  /*4290*/  PLOP3.LUT P2, PT, PT, PT, UP2, 0x80, 0x8 ;  /* 0x000000000008781c */ /* 0x000fe40003f4f028 */
[----:B------:R-:W-:Y:S02]  /*42a0*/  LOP3.LUT P1, RZ, R158, 0xff, RZ, 0xc0, !PT ;  /* 0x000000ff9eff7812 */ /* 0x000fe4000782c0ff */
[----:B------:R-:W-:-:S09]  /*42b0*/  MOV R104, R84 ;  /* 0x0000005400687202 */ /* 0x000fd20000000f00 */
[----:B------:R-:W-:Y:S02]  /*42c0*/  @P2 FFMA.FTZ R155, R141, UR11, R156 ;  /* 0x0000000b8d9b2c23 */ /* 0x000fe4000801009c */
[----:B------:R-:W-:Y:S02]  /*42d0*/  @P1 HADD2.F32 R159, -RZ, R165.H0_H0 ;  /* 0x200000a5ff9f1230 */ /* 0x000fe40000004100 */
[----:B------:R-:W-:-:S04]  /*42e0*/  @P2 FADD.FTZ R155, R138, -R155 ;  /* 0x8000009b8a9b2221 */ /* 0x000fc80000010000 */
        /* <DEDUP_REMOVED lines=9> */
[----:B------:R-:W-:-:S07]  /*4380*/  F2FP.F16.F32.PACK_AB R155, RZ, R155 ;  /* 0x0000009bff9b723e */ /* 0x000fce00000000ff */
.L_x_7742:
[----:B------:R-:W-:Y:S05]  /*4390*/  BRA.U !UP3, `(.L_x_7743) ;  /* 0x000000010b447547 */ /* 0x000fea000b800000 */
[----:B------:R-:W-:Y:S02]  /*43a0*/  PLOP3.LUT P2, PT, PT, PT, UP2, 0x80, 0x8 ;  /* 0x000000000008781c */ /* 0x000fe40003f4f028 */
[----:B------:R-:W-:-:S11]  /*43b0*/  LOP3.LUT P1, RZ, R158, 0xff00, RZ, 0xc0, !PT ;  /* 0x0000ff009eff7812 */ /* 0x000fd6000782c0ff */
[----:B------:R-:W-:Y:S02]  /*43c0*/  @P2 FFMA.FTZ R104, R0, UR11, R156 ;  /* 0x0000000b00682c23 */ /* 0x000fe4000801009c */
[----:B------:R-:W-:Y:S02]  /*43d0*/  @P1 HADD2.F32 R159, -RZ, R166.H0_H0 ;  /* 0x200000a6ff9f1230 */ /* 0x000fe40000004100 */
[----:B------:R-:W-:Y:S01]  /*43e0*/  @P2 FADD.FTZ R160, R3, -R104 ;  /* 0x8000006803a02221 */ /* 0x000fe20000010000 */
[----:B------:R-:W-:Y:S01]  /*43f0*/  MOV R104, R85 ;  /* 0x0000005500687202 */ /* 0x000fe20000000f00 */
[----:B------:R-:W-:Y:S02]  /*4400*/  @P1 HADD2.F32 R161, -RZ, R105.H0_H0 ;  /* 0x20000069ffa11230 */ /* 0x000fe40000004100 */
        /* <DEDUP_REMOVED lines=10> */
.L_x_7743:
[----:B------:R-:W-:Y:S05]  /*44b0*/  BRA.U !UP3, `(.L_x_7744) ;  /* 0x000000010b407547 */ /* 0x000fea000b800000 */
[----:B------:R-:W-:Y:S02]  /*44c0*/  PLOP3.LUT P2, PT, PT, PT, UP2, 0x80, 0x8 ;  /* 0x000000000008781c */ /* 0x000fe40003f4f028 */
[----:B------:R-:W-:Y:S02]  /*44d0*/  LOP3.LUT P1, RZ, R158, 0xff0000, RZ, 0xc0, !PT ;  /* 0x00ff00009eff7812 */ /* 0x000fe4000782c0ff */
[----:B------:R-:W-:Y:S02]  /*44e0*/  MOV R104, R86 ;  /* 0x0000005600687202 */ /* 0x000fe40000000f00 */
[----:B------:R-:W-:-:S07]  /*44f0*/  MOV R154, RZ ;  /* 0x000000ff009a7202 */ /* 0x000fce0000000f00 */
[----:B------:R-:W-:Y:S02]  /*4500*/  @P2 FFMA.FTZ R159, R19, UR11, R156 ;  /* 0x0000000b139f2c23 */ /* 0x000fe4000801009c */
[----:B------:R-:W-:Y:S02]  /*4510*/  @P1 HADD2.F32 R161, -RZ, R165.H1_H1 ;  /* 0x300000a5ffa11230 */ /* 0x000fe40000004100 */
[----:B------:R-:W-:-:S04]  /*4520*/  @P2 FADD.FTZ R159, R16, -R159 ;  /* 0x8000009f109f2221 */ /* 0x000fc80000010000 */
[----:B------:R-:W-:Y:S01]  /*4530*/  @P2 FFMA.FTZ R104, R159, UR29, R86 ;  /* 0x0000001d9f682c23 */ /* 0x000fe20008010056 */
[----:B------:R-:W-:-:S03]  /*4540*/  HFMA2 R159, -RZ, RZ, 0, 0 ;  /* 0x00000000ff9f7431 */ /* 0x000fc600000001ff */
[----:B------:R-:W-:-:S04]  /*4550*/  FMUL.FTZ R104, R104, UR23 ;  /* 0x0000001768687c20 */ /* 0x000fc80008410000 */
[----:B------:R-:W-:-:S04]  /*4560*/  FMUL.FTZ R104, R104, UR22 ;  /* 0x0000001668687c20 */ /* 0x000fc80008410000 */
[----:B------:R-:W-:-:S04]  /*4570*/  @P1 FMUL.FTZ R159, R161, R104 ;  /* 0x00000068a19f1220 */ /* 0x000fc80000410000 */
[----:B------:R-:W-:Y:S01]  /*4580*/  FADD.FTZ R54, R54, R159 ;  /* 0x0000009f36367221 */ /* 0x000fe20000010000 */
[----:B------:R-:W-:-:S05]  /*4590*/  @P1 HADD2.F32 R159, -RZ, R117.H0_H0 ;  /* 0x20000075ff9f1230 */ /* 0x000fca0000004100 */
[----:B------:R-:W-:-:S05]  /*45a0*/  @P1 FMUL.FTZ R154, R159, R104 ;  /* 0x000000689f9a1220 */ /* 0x000fca0000410000 */
[----:B------:R-:W-:-:S07]  /*45b0*/  F2FP.F16.F32.PACK_AB R154, RZ, R154 ;  /* 0x0000009aff9a723e */ /* 0x000fce00000000ff */
.L_x_7744:
[----:B------:R-:W-:Y:S05]  /*45c0*/  BRA.U !UP3, `(.L_x_7741) ;  /* 0x000000110b547547 */ /* 0x000fea000b800000 */
[----:B------:R-:W-:Y:S02]  /*45d0*/  PLOP3.LUT P2, PT, PT, PT, UP2, 0x80, 0x8 ;  /* 0x000000000008781c */ /* 0x000fe40003f4f028 */
[----:B------:R-:W-:-:S11]  /*45e0*/  ISETP.GE.U32.AND P1, PT, R158, 0x1000000, PT ;  /* 0x010000009e00780c */ /* 0x000fd60003f26070 */
        /* <DEDUP_REMOVED lines=8> */
[-C--:B------:R-:W-:Y:S01]  /*4670*/  @P1 FMUL.FTZ R158, R159, R104.reuse ;  /* 0x000000689f9e1220 */ /* 0x080fe20000410000 */
[----:B------:R-:W-:Y:S01]  /*4680*/  @P1 HADD2.F32 R159, -RZ, R105.H1_H1 ;  /* 0x30000069ff9f1230 */ /* 0x000fe20000004100 */
[----:B------:R-:W-:Y:S02]  /*4690*/  MOV R105, RZ ;  /* 0x000000ff00697202 */ /* 0x000fe40000000f00 */
[----:B------:R-:W-:Y:S02]  /*46a0*/  FADD.FTZ R55, R55, R158 ;  /* 0x0000009e37377221 */ /* 0x000fe40000010000 */
[----:B------:R-:W-:-:S05]  /*46b0*/  @P1 FMUL.FTZ R105, R159, R104 ;  /* 0x000000689f691220 */ /* 0x000fca0000410000 */
[----:B------:R-:W-:-:S04]  /*46c0*/  F2FP.F16.F32.PACK_AB R105, RZ, R105 ;  /* 0x00000069ff69723e */ /* 0x000fc800000000ff */
[----:B------:R-:W-:Y:S01]  /*46d0*/  PRMT R151, R105, 0x7610, R151 ;  /* 0x0000761069977816 */ /* 0x000fe20000000097 */
[----:B------:R-:W-:Y:S06]  /*46e0*/  BRA `(.L_x_7741) ;  /* 0x00000010000c7947 */ /* 0x000fec0003800000 */
.L_x_7736:
[--C-:B01---5:R-:W-:Y:S02]  /*46f0*/  SHF.R.U64 R104, R116, 0x10, R117.reuse ;  /* 0x0000001074687819 */ /* 0x123fe40000001275 */
[----:B------:R-:W-:Y:S01]  /*4700*/  SHF.R.U32.HI R159, RZ, 0x10, R117 ;  /* 0x00000010ff9f7819 */ /* 0x000fe20000011675 */
[----:B------:R-:W-:Y:S06]  /*4710*/  @!P0 BRA `(.L_x_7745) ;  /* 0x0000000800108947 */ /* 0x000fec0003800000 */
[----:B------:R-:W-:Y:S05]  /*4720*/  BRA.U !UP3, `(.L_x_7746) ;  /* 0x000000010b787547 */ /* 0x000fea000b800000 */
[----:B------:R-:W-:Y:S01]  /*4730*/  LOP3.LUT P1, RZ, R158, 0xff, RZ, 0xc0, !PT ;  /* 0x000000ff9eff7812 */ /* 0x000fe2000782c0ff */
[----:B------:R-:W-:Y:S01]  /*4740*/  BSSY.RECONVERGENT B0, `(.L_x_7747) ;  /* 0x000000c000007945 */ /* 0x000fe20003800200 */
[----:B------:R-:W-:-:S11]  /*4750*/  HFMA2 R101, -RZ, RZ, 0, 0 ;  /* 0x00000000ff657431 */ /* 0x000fd600000001ff */
[----:B------:R-:W-:Y:S05]  /*4760*/  @!P1 BRA `(.L_x_7748) ;  /* 0x0000000000249947 */ /* 0x000fea0003800000 */
[----:B------:R-:W-:Y:S01]  /*4770*/  FFMA.FTZ R101, R141, UR11, R156 ;  /* 0x0000000b8d657c23 */ /* 0x000fe2000801009c */
[----:B------:R-:W-:-:S03]  /*4780*/  ISETP.LT.AND P2, PT, RZ, UR32, PT ;  /* 0x00000020ff007c0c */ /* 0x000fc6000bf41270 */
[----:B------:R-:W-:Y:S01]  /*4790*/  FADD.FTZ R100, R138, -R101 ;  /* 0x800000658a647221 */ /* 0x000fe20000010000 */
[----:B------:R-:W-:-:S03]  /*47a0*/  HADD2.F32 R101, -RZ, R165.H0_H0 ;  /* 0x200000a5ff657230 */ /* 0x000fc60000004100 */
[----:B------:R-:W-:-:S05]  /*47b0*/  FMUL.FTZ R100, R100, UR29 ;  /* 0x0000001d64647c20 */ /* 0x000fca0008410000 */
[----:B------:R-:W-:-:S05]  /*47c0*/  FSEL R100, R100, RZ, P2 ;  /* 0x000000ff64647208 */ /* 0x000fca0001000000 */
[----:B------:R-:W-:-:S04]  /*47d0*/  FMUL.FTZ R100, R100, UR23 ;  /* 0x0000001764647c20 */ /* 0x000fc80008410000 */
[----:B------:R-:W-:-:S04]  /*47e0*/  FMUL.FTZ R100, R100, UR22 ;  /* 0x0000001664647c20 */ /* 0x000fc80008410000 */
[----:B------:R-:W-:-:S07]  /*47f0*/  FMUL.FTZ R101, R101, R100 ;  /* 0x0000006465657220 */ /* 0x000fce0000410000 */
.L_x_7748:
[----:B------:R-:W-:Y:S05]  /*4800*/  BSYNC.RECONVERGENT B0 ;  /* 0x0000000000007941 */ /* 0x000fea0003800200 */
.L_x_7747:
        /* <DEDUP_REMOVED lines=13> */
.L_x_7750:
[----:B------:R-:W-:Y:S05]  /*48e0*/  BSYNC.RECONVERGENT B0 ;  /* 0x0000000000007941 */ /* 0x000fea0003800200 */
.L_x_7749:
[----:B------:R-:W-:-:S04]  /*48f0*/  F2FP.F16.F32.PACK_AB R100, RZ, R100 ;  /* 0x00000064ff64723e */ /* 0x000fc800000000ff */
[----:B------:R-:W-:-:S07]  /*4900*/  PRMT R155, R100, 0x7610, R155 ;  /* 0x00007610649b7816 */ /* 0x000fce000000009b */
.L_x_7746:
        /* <DEDUP_REMOVED lines=14> */
.L_x_7753:
[----:B------:R-:W-:Y:S05]  /*49f0*/  BSYNC.RECONVERGENT B0 ;  /* 0x0000000000007941 */ /* 0x000fea0003800200 */
.L_x_7752:
        /* <DEDUP_REMOVED lines=13> */
.L_x_7755:
[----:B------:R-:W-:Y:S05]  /*4ad0*/  BSYNC.RECONVERGENT B0 ;  /* 0x0000000000007941 */ /* 0x000fea0003800200 */
.L_x_7754:
[----:B------:R-:W-:-:S04]  /*4ae0*/  F2FP.F16.F32.PACK_AB R100, RZ, R100 ;  /* 0x00000064ff64723e */ /* 0x000fc800000000ff */
[----:B------:R-:W-:-:S07]  /*4af0*/  PRMT R153, R100, 0x7610, R153 ;  /* 0x0000761064997816 */ /* 0x000fce0000000099 */
.L_x_7751:
        /* <DEDUP_REMOVED lines=8> */
[----:B------:R-:W-:-:S03]  /*4b80*/  HADD2.F32 R101, -RZ, R165.H1_H1 ;  /* 0x300000a5ff657230 */ /* 0x000fc60000004100 */
[----:B------:R-:W-:-:S05]  /*4b90*/  FMUL.FTZ R100, R100, UR29 ;  /* 0x0000001d64647c20 */ /* 0x000fca0008410000 */
[----:B------:R-:W-:-:S05]  /*4ba0*/  FSEL R100, R100, RZ, P2 ;  /* 0x000000ff64647208 */ /* 0x000fca0001000000 */
[----:B------:R-:W-:-:S04]  /*4bb0*/  FMUL.FTZ R100, R100, UR23 ;  /* 0x0000001764647c20 */ /* 0x000fc80008410000 */
[----:B------:R-:W-:-:S04]  /*4bc0*/  FMUL.FTZ R100, R100, UR22 ;  /* 0x0000001664647c20 */ /* 0x000fc80008410000 */
[----:B------:R-:W-:-:S07]  /*4bd0*/  FMUL.FTZ R101, R101, R100 ;  /* 0x0000006465657220 */ /* 0x000fce0000410000 */
.L_x_7758:
[----:B------:R-:W-:Y:S05]  /*4be0*/  BSYNC.RECONVERGENT B0 ;  /* 0x0000000000007941 */ /* 0x000fea0003800200 */
.L_x_7757:
        /* <DEDUP_REMOVED lines=13> */
.L_x_7760:
[----:B------:R-:W-:Y:S05]  /*4cc0*/  BSYNC.RECONVERGENT B0 ;  /* 0x0000000000007941 */ /* 0x000fea0003800200 */
.L_x_7759:
[----:B------:R-:W-:-:S04]  /*4cd0*/  F2FP.F16.F32.PACK_AB R100, RZ, R100 ;  /* 0x00000064ff64723e */ /* 0x000fc800000000ff */
[----:B------:R-:W-:-:S07]  /*4ce0*/  PRMT R154, R100, 0x7610, R154 ;  /* 0x00007610649a7816 */ /* 0x000fce000000009a */
.L_x_7756:
        /* <DEDUP_REMOVED lines=20> */
[----:B------:R-:W-:-:S13]  /*4e30*/  ISETP.GE.U32.AND P1, PT, R158, 0x1000000, PT ;  /* 0x010000009e00780c */ /* 0x000fda0003f26070 */
[----:B------:R-:W0:Y:S01]  /*4e40*/  @P1 LDC.64 R100, c[0x0][0x408] ;  /* 0x00010200ff641b82 */ /* 0x000e220000000a00 */
[----:B------:R-:W-:Y:S02]  /*4e50*/  @P1 HADD2.F32 R158, -RZ, R166.H1_H1 ;  /* 0x300000a6ff9e1230 */ /* 0x000fe40000004100 */
[----:B------:R-:W-:Y:S02]  /*4e60*/  @P1 HADD2.F32 R159, -RZ, R159.H0_H0 ;  /* 0x2000009fff9f1230 */ /* 0x000fe40000004100 */
        /* <DEDUP_REMOVED lines=8> */
[----:B------:R-:W-:Y:S02]  /*4ef0*/  MOV R100, RZ ;  /* 0x000000ff00647202 */ /* 0x000fe40000000f00 */
[----:B------:R-:W-:Y:S01]  /*4f00*/  MOV R101, R104 ;  /* 0x0000006800657202 */ /* 0x000fe20000000f00 */
[----:B------:R-:W-:-:S05]  /*4f10*/  @P1 FMUL.FTZ R100, R159, R158 ;  /* 0x0000009e9f641220 */ /* 0x000fca0000410000 */
[----:B------:R-:W-:-:S04]  /*4f20*/  F2FP.F16.F32.PACK_AB R100, RZ, R100 ;  /* 0x00000064ff64723e */ /* 0x000fc800000000ff */
[----:B------:R-:W-:Y:S02]  /*4f30*/  PRMT R151, R100, 0x7610, R151 ;  /* 0x0000761064977816 */ /* 0x000fe40000000097 */
[----:B------:R-:W-:Y:S01]  /*4f40*/  MOV R100, R105 ;  /* 0x0000006900647202 */ /* 0x000fe20000000f00 */
[----:B------:R-:W-:Y:S06]  /*4f50*/  BRA `(.L_x_7741) ;  /* 0x0000000400f07947 */ /* 0x000fec0003800000 */
.L_x_7745:
        /* <DEDUP_REMOVED lines=14> */
.L_x_7763:
[----:B------:R-:W-:Y:S05]  /*5040*/  BSYNC.RECONVERGENT B0 ;  /* 0x0000000000007941 */ /* 0x000fea0003800200 */
.L_x_7762:
        /* <DEDUP_REMOVED lines=13> */
.L_x_7765:
[----:B------:R-:W-:Y:S05]  /*5120*/  BSYNC.RECONVERGENT B0 ;  /* 0x0000000000007941 */ /* 0x000fea0003800200 */
.L_x_7764:
[----:B------:R-:W-:-:S04]  /*5130*/  F2FP.F16.F32.PACK_AB R105, RZ, R105 ;  /* 0x00000069ff69723e */ /* 0x000fc800000000ff */
[----:B------:R-:W-:-:S07]  /*5140*/  PRMT R155, R105, 0x7610, R155 ;  /* 0x00007610699b7816 */ /* 0x000fce000000009b */
.L_x_7761:
        /* <DEDUP_REMOVED lines=14> */
.L_x_7768:
[----:B------:R-:W-:Y:S05]  /*5230*/  BSYNC.RECONVERGENT B0 ;  /* 0x0000000000007941 */ /* 0x000fea0003800200 */
.L_x_7767:
        /* <DEDUP_REMOVED lines=13> */
.L_x_7770:
[----:B------:R-:W-:Y:S05]  /*5310*/  BSYNC.RECONVERGENT B0 ;  /* 0x0000000000007941 */ /* 0x000fea0003800200 */
.L_x_7769:
[----:B------:R-:W-:-:S04]  /*5320*/  F2FP.F16.F32.PACK_AB R105, RZ, R105 ;  /* 0x00000069ff69723e */ /* 0x000fc800000000ff */
[----:B------:R-:W-:-:S07]  /*5330*/  PRMT R153, R105, 0x7610, R153 ;  /* 0x0000761069997816 */ /* 0x000fce0000000099 */
.L_x_7766:
        /* <DEDUP_REMOVED lines=14> */
.L_x_7773:
[----:B------:R-:W-:Y:S05]  /*5420*/  BSYNC.RECONVERGENT B0 ;  /* 0x0000000000007941 */ /* 0x000fea0003800200 */
.L_x_7772:
        /* <DEDUP_REMOVED lines=13> */
.L_x_7775:
[----:B------:R-:W-:Y:S05]  /*5500*/  BSYNC.RECONVERGENT B0 ;  /* 0x0000000000007941 */ /* 0x000fea0003800200 */
.L_x_7774:
[----:B------:R-:W-:-:S04]  /*5510*/  F2FP.F16.F32.PACK_AB R104, RZ, R104 ;  /* 0x00000068ff68723e */ /* 0x000fc800000000ff */
[----:B------:R-:W-:-:S07]  /*5520*/  PRMT R154, R104, 0x7610, R154 ;  /* 0x00007610689a7816 */ /* 0x000fce000000009a */
.L_x_7771:
        /* <DEDUP_REMOVED lines=14> */
.L_x_7777:
[----:B------:R-:W-:Y:S05]  /*5610*/  BSYNC.RECONVERGENT B0 ;  /* 0x0000000000007941 */ /* 0x000fea0003800200 */
.L_x_7776:
        /* <DEDUP_REMOVED lines=10> */
[----:B------:R-:W-:-:S03]  /*56c0*/  HADD2.F32 R104, -RZ, R159.H0_H0 ;  /* 0x2000009fff687230 */ /* 0x000fc60000004100 */
[----:B------:R-:W-:-:S04]  /*56d0*/  FMUL.FTZ R105, R105, UR22 ;  /* 0x0000001669697c20 */ /* 0x000fc80008410000 */
[----:B------:R-:W-:-:S07]  /*56e0*/  FMUL.FTZ R104, R104, R105 ;  /* 0x0000006968687220 */ /* 0x000fce0000410000 */
.L_x_7779:
[----:B------:R-:W-:Y:S05]  /*56f0*/  BSYNC.RECONVERGENT B0 ;  /* 0x0000000000007941 */ /* 0x000fea0003800200 */
.L_x_7778:
[----:B------:R-:W-:-:S04]  /*5700*/  F2FP.F16.F32.PACK_AB R104, RZ, R104 ;  /* 0x00000068ff68723e */ /* 0x000fc800000000ff */
[----:B------:R-:W-:-:S07]  /*5710*/  PRMT R151, R104, 0x7610, R151 ;  /* 0x0000761068977816 */ /* 0x000fce0000000097 */
.L_x_7741:
[----:B------:R-:W0:Y:S01]  /*5720*/  @P0 LDC.64 R104, c[0x0][0x478] ;  /* 0x00011e00ff680b82 */ /* 0x000e220000000a00 */
[----:B------:R-:W-:-:S05]  /*5730*/  @P0 IADD3 R159, PT, PT, R106, 0x80, RZ ;  /* 0x000000806a9f0810 */ /* 0x000fca0007ffe0ff */
        /* <DEDUP_REMOVED lines=12> */
.L_x_7780:
[----:B------:R-:W-:Y:S05]  /*5800*/  BRA.U !UP3, `(.L_x_7781) ;  /* 0x000000010b207547 */ /* 0x000fea000b800000 */
        /* <DEDUP_REMOVED lines=8> */
.L_x_7781:
[--C-:B-1----:R-:W-:Y:S02]  /*5890*/  SHF.R.U32.HI R159, RZ, 0x10, R119.reuse ;  /* 0x00000010ff9f7819 */ /* 0x102fe40000011677 */
[----:B0-----:R-:W-:Y:S01]  /*58a0*/  SHF.R.U64 R105, R118, 0x10, R119 ;  /* 0x0000001076697819 */ /* 0x001fe20000001277 */
[----:B------:R-:W-:Y:S06]  /*58b0*/  BRA.U !UP0, `(.L_x_7782) ;  /* 0x0000000908707547 */ /* 0x000fec000b800000 */
[----:B------:R-:W-:Y:S05]  /*58c0*/  @!P0 BRA `(.L_x_7783) ;  /* 0x0000000400508947 */ /* 0x000fea0003800000 */
[----:B------:R-:W-:Y:S02]  /*58d0*/  PLOP3.LUT P1, PT, PT, PT, UP2, 0x80, 0x8 ;  /* 0x000000000008781c */ /* 0x000fe40003f2f028 */
[----:B------:R-:W-:-:S11]  /*58e0*/  MOV R104, R88 ;  /* 0x0000005800687202 */ /* 0x000fd60000000f00 */
[----:B------:R-:W-:-:S04]  /*58f0*/  @P1 FFMA.FTZ R101, R109, UR11, R156 ;  /* 0x0000000b6d651c23 */ /* 0x000fc8000801009c */
[----:B------:R-:W-:-:S04]  /*5900*/  @P1 FADD.FTZ R101, R18, -R101 ;  /* 0x8000006512651221 */ /* 0x000fc80000010000 */
[----:B------:R-:W-:Y:S01]  /*5910*/  @P1 FFMA.FTZ R104, R101, UR29, R88 ;  /* 0x0000001d65681c23 */ /* 0x000fe20008010058 */
        /* <DEDUP_REMOVED lines=12> */
[----:B------:R-:W-:Y:S02]  /*59e0*/  @P2 HADD2.F32 R102, -RZ, R118.H0_H0 ;  /* 0x20000076ff662230 */ /* 0x000fe40000004100 */
[----:B------:R-:W-:-:S03]  /*59f0*/  FADD.FTZ R56, R56, R101 ;  /* 0x0000006538387221 */ /* 0x000fc60000010000 */
[----:B------:R-:W-:-:S05]  /*5a00*/  @P2 FMUL.FTZ R100, R103, R102 ;  /* 0x0000006667642220 */ /* 0x000fca0000410000 */
[----:B------:R-:W-:-:S04]  /*5a10*/  F2FP.F16.F32.PACK_AB R100, RZ, R100 ;  /* 0x00000064ff64723e */ /* 0x000fc800000000ff */
[----:B------:R-:W-:-:S07]  /*5a20*/  PRMT R155, R100, 0x7610, R155 ;  /* 0x00007610649b7816 */ /* 0x000fce000000009b */
.L_x_7784:
[----:B------:R-:W-:Y:S01]  /*5a30*/  @P1 FFMA.FTZ R100, R4, UR11, R156 ;  /* 0x0000000b04641c23 */ /* 0x000fe2000801009c */
[----:B------:R-:W-:-:S03]  /*5a40*/  MOV R158, R89 ;  /* 0x00000059009e7202 */ /* 0x000fc60000000f00 */
[----:B------:R-:W-:-:S04]  /*5a50*/  @P1 FADD.FTZ R100, R7, -R100 ;  /* 0x8000006407641221 */ /* 0x000fc80000010000 */
[----:B------:R-:W-:Y:S01]  /*5a60*/  @P1 FFMA.FTZ R158, R100, UR29, R89 ;  /* 0x0000001d649e1c23 */ /* 0x000fe20008010059 */
[----:B------:R-:W-:Y:S06]  /*5a70*/  BRA.U !UP3, `(.L_x_7785) ;  /* 0x000000010b407547 */ /* 0x000fec000b800000 */
[----:B------:R-:W-:Y:S01]  /*5a80*/  LOP3.LUT P2, RZ, R157, 0xff00, RZ, 0xc0, !PT ;  /* 0x0000ff009dff7812 */ /* 0x000fe2000784c0ff */
[----:B------:R-:W-:-:S12]  /*5a90*/  HFMA2 R102, -RZ, RZ, 0, 0 ;  /* 0x00000000ff667431 */ /* 0x000fd800000001ff */
[----:B------:R-:W0:Y:S01]  /*5aa0*/  @P2 LDC.64 R100, c[0x0][0x408] ;  /* 0x00010200ff642b82 */ /* 0x000e220000000a00 */
[----:B------:R-:W-:Y:S02]  /*5ab0*/  @P2 HADD2.F32 R105, -RZ, R105.H0_H0 ;  /* 0x20000069ff692230 */ /* 0x000fe40000004100 */
        /* <DEDUP_REMOVED lines=8> */
[----:B------:R-:W-:-:S03]  /*5b40*/  MOV R100, RZ ;  /* 0x000000ff00647202 */ /* 0x000fc60000000f00 */
[----:B------:R-:W-:-:S05]  /*5b50*/  @P2 FMUL.FTZ R100, R160, R105 ;  /* 0x00000069a0642220 */ /* 0x000fca0000410000 */
[----:B------:R-:W-:-:S04]  /*5b60*/  F2FP.F16.F32.PACK_AB R100, RZ, R100 ;  /* 0x00000064ff64723e */ /* 0x000fc800000000ff */
[----:B------:R-:W-:-:S07]  /*5b70*/  PRMT R153, R100, 0x7610, R153 ;  /* 0x0000761064997816 */ /* 0x000fce0000000099 */
.L_x_7785:
        /* <DEDUP_REMOVED lines=10> */
[----:B------:R-:W-:-:S05]  /*5c20*/  @P2 HADD2.F32 R101, -RZ, R165.H1_H1 ;  /* 0x300000a5ff652230 */ /* 0x000fca0000004100 */
        /* <DEDUP_REMOVED lines=10> */
.L_x_7786:
        /* <DEDUP_REMOVED lines=8> */
[----:B------:R-:W-:-:S04]  /*5d50*/  FMUL.FTZ R104, R103, UR23 ;  /* 0x0000001767687c20 */ /* 0x000fc80008410000 */
[----:B------:R-:W-:Y:S01]  /*5d60*/  FMUL.FTZ R158, R104, UR22 ;  /* 0x00000016689e7c20 */ /* 0x000fe20008410000 */
[----:B------:R-:W-:-:S07]  /*5d70*/  HFMA2 R104, -RZ, RZ, 0, 0 ;  /* 0x00000000ff687431 */ /* 0x000fce00000001ff */
[----:B------:R-:W-:Y:S02]  /*5d80*/  @P1 HADD2.F32 R105, -RZ, R166.H1_H1 ;  /* 0x300000a6ff691230 */ /* 0x000fe40000004100 */
[----:B------:R-:W-:-:S03]  /*5d90*/  @P1 HADD2.F32 R159, -RZ, R159.H0_H0 ;  /* 0x2000009fff9f1230 */ /* 0x000fc60000004100 */
[----:B------:R-:W-:Y:S01]  /*5da0*/  @P1 FMUL.FTZ R104, R105, R158 ;  /* 0x0000009e69681220 */ /* 0x000fe20000410000 */
[----:B------:R-:W-:Y:S01]  /*5db0*/  MOV R105, RZ ;  /* 0x000000ff00697202 */ /* 0x000fe20000000f00 */
[----:B------:R-:W-:Y:S02]  /*5dc0*/  @P1 FMUL.FTZ R105, R158, R159 ;  /* 0x0000009f9e691220 */ /* 0x000fe40000410000 */
[----:B------:R-:W-:-:S03]  /*5dd0*/  FADD.FTZ R59, R59, R104 ;  /* 0x000000683b3b7221 */ /* 0x000fc60000010000 */
[----:B------:R-:W-:-:S04]  /*5de0*/  F2FP.F16.F32.PACK_AB R105, RZ, R105 ;  /* 0x00000069ff69723e */ /* 0x000fc800000000ff */
[----:B------:R-:W-:Y:S01]  /*5df0*/  PRMT R151, R105, 0x7610, R151 ;  /* 0x0000761069977816 */ /* 0x000fe20000000097 */
[----:B------:R-:W-:Y:S06]  /*5e00*/  BRA `(.L_x_7787) ;  /* 0x0000001400207947 */ /* 0x000fec0003800000 */
.L_x_7783:
        /* <DEDUP_REMOVED lines=17> */
.L_x_7788:
        /* <DEDUP_REMOVED lines=12> */
[----:B------:R-:W-:-:S04]  /*5fe0*/  @P1 FMUL.FTZ R158, R161, R104 ;  /* 0x00000068a19e1220 */ /* 0x000fc80000410000 */
[----:B------:R-:W-:Y:S01]  /*5ff0*/  FADD.FTZ R57, R57, R158 ;  /* 0x0000009e39397221 */ /* 0x000fe20000010000 */
[----:B------:R-:W-:Y:S01]  /*6000*/  MOV R158, RZ ;  /* 0x000000ff009e7202 */ /* 0x000fe20000000f00 */
[----:B------:R-:W-:-:S05]  /*6010*/  @P1 FMUL.FTZ R158, R105, R104 ;  /* 0x00000068699e1220 */ /* 0x000fca0000410000 */
[----:B------:R-:W-:-:S04]  /*6020*/  F2FP.F16.F32.PACK_AB R158, RZ, R158 ;  /* 0x0000009eff9e723e */ /* 0x000fc800000000ff */
[----:B------:R-:W-:-:S07]  /*6030*/  PRMT R153, R158, 0x7610, R153 ;  /* 0x000076109e997816 */ /* 0x000fce0000000099 */
.L_x_7789:
[----:B------:R-:W-:Y:S05]  /*6040*/  BRA.U !UP3, `(.L_x_7790) ;  /* 0x000000010b447547 */ /* 0x000fea000b800000 */
[----:B------:R-:W-:Y:S02]  /*6050*/  PLOP3.LUT P2, PT, PT, PT, UP2, 0x80, 0x8 ;  /* 0x000000000008781c */ /* 0x000fe40003f4f028 */
[----:B------:R-:W-:Y:S02]  /*6060*/  LOP3.LUT P1, RZ, R157, 0xff0000, RZ, 0xc0, !PT ;  /* 0x00ff00009dff7812 */ /* 0x000fe4000782c0ff */
[----:B------:R-:W-:-:S09]  /*6070*/  MOV R104, R90 ;  /* 0x0000005a00687202 */ /* 0x000fd20000000f00 */
[----:B------:R-:W-:Y:S02]  /*6080*/  @P2 FFMA.FTZ R105, R111, UR11, R156 ;  /* 0x0000000b6f692c23 */ /* 0x000fe4000801009c */
[----:B------:R-:W-:Y:S02]  /*6090*/  @P1 HADD2.F32 R161, -RZ, R165.H1_H1 ;  /* 0x300000a5ffa11230 */ /* 0x000fe40000004100 */
        /* <DEDUP_REMOVED lines=12> */
.L_x_7790:
[----:B------:R-:W-:Y:S05]  /*6160*/  BRA.U !UP3, `(.L_x_7787) ;  /* 0x000000110b487547 */ /* 0x000fea000b800000 */
[----:B------:R-:W-:Y:S02]  /*6170*/  PLOP3.LUT P2, PT, PT, PT, UP2, 0x80, 0x8 ;  /* 0x000000000008781c */ /* 0x000fe40003f4f028 */
[----:B------:R-:W-:-:S11]  /*6180*/  ISETP.GE.U32.AND P1, PT, R157, 0x1000000, PT ;  /* 0x010000009d00780c */ /* 0x000fd60003f26070 */
[----:B------:R-:W-:-:S04]  /*6190*/  @P2 FFMA.FTZ R104, R6, UR11, R156 ;  /* 0x0000000b06682c23 */ /* 0x000fc8000801009c */
[----:B------:R-:W-:Y:S01]  /*61a0*/  @P2 FADD.FTZ R158, R9, -R104 ;  /* 0x80000068099e2221 */ /* 0x000fe20000010000 */
[----:B------:R-:W-:-:S03]  /*61b0*/  MOV R104, R91 ;  /* 0x0000005b00687202 */ /* 0x000fc60000000f00 */
[----:B------:R-:W-:Y:S01]  /*61c0*/  @P2 FFMA.FTZ R104, R158, UR29, R91 ;  /* 0x0000001d9e682c23 */ /* 0x000fe2000801005b */
[----:B------:R-:W-:-:S03]  /*61d0*/  @P1 HADD2.F32 R158, -RZ, R166.H1_H1 ;  /* 0x300000a6ff9e1230 */ /* 0x000fc60000004100 */
[----:B------:R-:W-:-:S04]  /*61e0*/  FMUL.FTZ R104, R104, UR23 ;  /* 0x0000001768687c20 */ /* 0x000fc80008410000 */
[----:B------:R-:W-:Y:S01]  /*61f0*/  FMUL.FTZ R157, R104, UR22 ;  /* 0x00000016689d7c20 */ /* 0x000fe20008410000 */
[----:B------:R-:W-:-:S03]  /*6200*/  CS2R R104, SRZ ;  /* 0x0000000000687805 */ /* 0x000fc6000001ff00 */
[----:B------:R-:W-:Y:S01]  /*6210*/  @P1 FMUL.FTZ R104, R158, R157 ;  /* 0x0000009d9e681220 */ /* 0x000fe20000410000 */
[----:B------:R-:W-:-:S03]  /*6220*/  @P1 HADD2.F32 R158, -RZ, R159.H0_H0 ;  /* 0x2000009fff9e1230 */ /* 0x000fc60000004100 */
[----:B------:R-:W-:Y:S02]  /*6230*/  FADD.FTZ R59, R59, R104 ;  /* 0x000000683b3b7221 */ /* 0x000fe40000010000 */
[----:B------:R-:W-:-:S05]  /*6240*/  @P1 FMUL.FTZ R105, R158, R157 ;  /* 0x0000009d9e691220 */ /* 0x000fca0000410000 */
[----:B------:R-:W-:-:S04]  /*6250*/  F2FP.F16.F32.PACK_AB R105, RZ, R105 ;  /* 0x00000069ff69723e */ /* 0x000fc800000000ff */
[----:B------:R-:W-:Y:S01]  /*6260*/  PRMT R151, R105, 0x7610, R151 ;  /* 0x0000761069977816 */ /* 0x000fe20000000097 */
[----:B------:R-:W-:Y:S06]  /*6270*/  BRA `(.L_x_7787) ;  /* 0x0000001000047947 */ /* 0x000fec0003800000 */
.L_x_7782:
[----:B------:R-:W-:Y:S05]  /*6280*/  @!P0 BRA `(.L_x_7791) ;  /* 0x0000000800108947 */ /* 0x000fea0003800000 */
        /* <DEDUP_REMOVED lines=14> */
.L_x_7794:
[----:B------:R-:W-:Y:S05]  /*6370*/  BSYNC.RECONVERGENT B0 ;  /* 0x0000000000007941 */ /* 0x000fea0003800200 */
.L_x_7793:
        /* <DEDUP_REMOVED lines=13> */
.L_x_7796:
[----:B------:R-:W-:Y:S05]  /*6450*/  BSYNC.RECONVERGENT B0 ;  /* 0x0000000000007941 */ /* 0x000fea0003800200 */
.L_x_7795:
[----:B------:R-:W-:-:S04]  /*6460*/  F2FP.F16.F32.PACK_AB R100, RZ, R100 ;  /* 0x00000064ff64723e */ /* 0x000fc800000000ff */
[----:B------:R-:W-:-:S07]  /*6470*/  PRMT R155, R100, 0x7610, R155 ;  /* 0x00007610649b7816 */ /* 0x000fce000000009b */
.L_x_7792:
        /* <DEDUP_REMOVED lines=14> */
.L_x_7799:
[----:B------:R-:W-:Y:S05]  /*6560*/  BSYNC.RECONVERGENT B0 ;  /* 0x0000000000007941 */ /* 0x000fea0003800200 */
.L_x_7798:
        /* <DEDUP_REMOVED lines=13> */
.L_x_7801:
[----:B------:R-:W-:Y:S05]  /*6640*/  BSYNC.RECONVERGENT B0 ;  /* 0x0000000000007941 */ /* 0x000fea0003800200 */
.L_x_7800:
[----:B------:R-:W-:-:S04]  /*6650*/  F2FP.F16.F32.PACK_AB R100, RZ, R100 ;  /* 0x00000064ff64723e */ /* 0x000fc800000000ff */
[----:B------:R-:W-:-:S07]  /*6660*/  PRMT R153, R100, 0x7610, R153 ;  /* 0x0000761064997816 */ /* 0x000fce0000000099 */
.L_x_7797:
        /* <DEDUP_REMOVED lines=14> */
.L_x_7804:
[----:B------:R-:W-:Y:S05]  /*6750*/  BSYNC.RECONVERGENT B0 ;  /* 0x0000000000007941 */ /* 0x000fea0003800200 */
.L_x_7803:
        /* <DEDUP_REMOVED lines=13> */
.L_x_7806:
[----:B------:R-:W-:Y:S05]  /*6830*/  BSYNC.RECONVERGENT B0 ;  /* 0x0000000000007941 */ /* 0x000fea0003800200 */
.L_x_7805:
[----:B------:R-:W-:-:S04]  /*6840*/  F2FP.F16.F32.PACK_AB R100, RZ, R100 ;  /* 0x00000064ff64723e */ /* 0x000fc800000000ff */
[----:B------:R-:W-:-:S07]  /*6850*/  PRMT R154, R100, 0x7610, R154 ;  /* 0x00007610649a7816 */ /* 0x000fce000000009a */
.L_x_7802:
        /* <DEDUP_REMOVED lines=20> */
[----:B------:R-:W-:Y:S01]  /*69a0*/  ISETP.GE.U32.AND P1, PT, R157, 0x1000000, PT ;  /* 0x010000009d00780c */ /* 0x000fe20003f26070 */
[----:B------:R-:W-:-:S12]  /*69b0*/  HFMA2 R158, -RZ, RZ, 0, 0 ;  /* 0x00000000ff9e7431 */ /* 0x000fd800000001ff */
[----:B------:R-:W0:Y:S01]  /*69c0*/  @P1 LDC.64 R100, c[0x0][0x408] ;  /* 0x00010200ff641b82 */ /* 0x000e220000000a00 */
[----:B------:R-:W-:Y:S02]  /*69d0*/  @P1 HADD2.F32 R159, -RZ, R159.H0_H0 ;  /* 0x2000009fff9f1230 */ /* 0x000fe40000004100 */
        /* <DEDUP_REMOVED lines=15> */
.L_x_7791:
        /* <DEDUP_REMOVED lines=14> */
.L_x_7809:
[----:B------:R-:W-:Y:S05]  /*6bb0*/  BSYNC.RECONVERGENT B0 ;  /* 0x0000000000007941 */ /* 0x000fea0003800200 */
.L_x_7808:
        /* <DEDUP_REMOVED lines=13> */
.L_x_7811:
[----:B------:R-:W-:Y:S05]  /*6c90*/  BSYNC.RECONVERGENT B0 ;  /* 0x0000000000007941 */ /* 0x000fea0003800200 */
.L_x_7810:
[----:B------:R-:W-:-:S04]  /*6ca0*/  F2FP.F16.F32.PACK_AB R104, RZ, R104 ;  /* 0x00000068ff68723e */ /* 0x000fc800000000ff */
[----:B------:R-:W-:-:S07]  /*6cb0*/  PRMT R155, R104, 0x7610, R155 ;  /* 0x00007610689b7816 */ /* 0x000fce000000009b */
.L_x_7807:
        /* <DEDUP_REMOVED lines=14> */
.L_x_7814:
[----:B------:R-:W-:Y:S05]  /*6da0*/  BSYNC.RECONVERGENT B0 ;  /* 0x0000000000007941 */ /* 0x000fea0003800200 */
.L_x_7813:
        /* <DEDUP_REMOVED lines=13> */
.L_x_7816:
[----:B------:R-:W-:Y:S05]  /*6e80*/  BSYNC.RECONVERGENT B0 ;  /* 0x0000000000007941 */ /* 0x000fea0003800200 */
.L_x_7815:
[----:B------:R-:W-:-:S04]  /*6e90*/  F2FP.F16.F32.PACK_AB R104, RZ, R104 ;  /* 0x00000068ff68723e */ /* 0x000fc800000000ff */
[----:B------:R-:W-:-:S07]  /*6ea0*/  PRMT R153, R104, 0x7610, R153 ;  /* 0x0000761068997816 */ /* 0x000fce0000000099 */
.L_x_7812:
        /* <DEDUP_REMOVED lines=14> */
.L_x_7819:
[----:B------:R-:W-:Y:S05]  /*6f90*/  BSYNC.RECONVERGENT B0 ;  /* 0x0000000000007941 */ /* 0x000fea0003800200 */
.L_x_7818:
        /* <DEDUP_REMOVED lines=13> */
.L_x_7821:
[----:B------:R-:W-:Y:S05]  /*7070*/  BSYNC.RECONVERGENT B0 ;  /* 0x0000000000007941 */ /* 0x000fea0003800200 */
.L_x_7820:
[----:B------:R-:W-:-:S04]  /*7080*/  F2FP.F16.F32.PACK_AB R104, RZ, R104 ;  /* 0x00000068ff68723e */ /* 0x000fc800000000ff */
[----:B------:R-:W-:-:S07]  /*7090*/  PRMT R154, R104, 0x7610, R154 ;  /* 0x00007610689a7816 */ /* 0x000fce000000009a */
.L_x_7817:
        /* <DEDUP_REMOVED lines=14> */
.L_x_7823:
[----:B------:R-:W-:Y:S05]  /*7180*/  BSYNC.RECONVERGENT B0 ;  /* 0x0000000000007941 */ /* 0x000fea0003800200 */
.L_x_7822:
        /* <DEDUP_REMOVED lines=13> */
.L_x_7825:
[----:B------:R-:W-:Y:S05]  /*7260*/  BSYNC.RECONVERGENT B0 ;  /* 0x0000000000007941 */ /* 0x000fea0003800200 */
.L_x_7824:
[----:B------:R-:W-:-:S04]  /*7270*/  F2FP.F16.F32.PACK_AB R104, RZ, R104 ;  /* 0x00000068ff68723e */ /* 0x000fc800000000ff */
[----:B------:R-:W-:-:S07]  /*7280*/  PRMT R151, R104, 0x7610, R151 ;  /* 0x0000761068977816 */ /* 0x000fce0000000097 */
.L_x_7787:
[----:B------:R-:W0:Y:S01]  /*7290*/  @P0 LDC.64 R104, c[0x0][0x478] ;  /* 0x00011e00ff680b82 */ /* 0x000e220000000a00 */
[----:B------:R-:W-:-:S05]  /*72a0*/  @P0 IADD3 R157, PT, PT, R106, 0x100, RZ ;  /* 0x000001006a9d0810 */ /* 0x000fca0007ffe0ff */
        /* <DEDUP_REMOVED lines=8> */
[----:B------:R-:W-:Y:S02]  /*7330*/  IADD3 R157, PT, PT, R107, 0x100, RZ ;  /* 0x000001006b9d7810 */ /* 0x000fe40007ffe0ff */
[----:B------:R-:W-:-:S03]  /*7340*/  LOP3.LUT R104, R104, 0xffff, R155, 0xf8, !PT ;  /* 0x0000ffff68687812 */ /* 0x000fc600078ef89b */
[----:B-1----:R-:W-:-:S05]  /*7350*/  IMAD.WIDE.U32 R158, R157, 0x8, R158 ;  /* 0x000000089d9e7825 */ /* 0x002fca00078e009e */
[----:B------:R1:W-:Y:S02]  /*7360*/  STG.E.64 desc[UR20][R158.64], R104 ;  /* 0x000000689e007986 */ /* 0x0003e4000c101b14 */
.L_x_7826:
        /* <DEDUP_REMOVED lines=9> */
.L_x_7827:
[--C-:B01----:R-:W-:Y:S02]  /*7400*/  SHF.R.U64 R105, R120, 0x10, R121.reuse ;  /* 0x0000001078697819 */ /* 0x103fe40000001279 */
[----:B------:R-:W-:Y:S01]  /*7410*/  SHF.R.U32.HI R157, RZ, 0x10, R121 ;  /* 0x00000010ff9d7819 */ /* 0x000fe20000011679 */
        /* <DEDUP_REMOVED lines=24> */
.L_x_7830:
[----:B------:R-:W-:Y:S01]  /*75a0*/  @P1 FFMA.FTZ R100, R8, UR11, R156 ;  /* 0x0000000b08641c23 */ /* 0x000fe2000801009c */
[----:B------:R-:W-:-:S03]  /*75b0*/  MOV R158, R93 ;  /* 0x0000005d009e7202 */ /* 0x000fc60000000f00 */
[----:B------:R-:W-:-:S04]  /*75c0*/  @P1 FADD.FTZ R100, R11, -R100 ;  /* 0x800000640b641221 */ /* 0x000fc80000010000 */
[----:B------:R-:W-:Y:S01]  /*75d0*/  @P1 FFMA.FTZ R158, R100, UR29, R93 ;  /* 0x0000001d649e1c23 */ /* 0x000fe2000801005d */
[----:B------:R-:W-:Y:S06]  /*75e0*/  BRA.U !UP3, `(.L_x_7831) ;  /* 0x000000010b407547 */ /* 0x000fec000b800000 */
[----:B------:R-:W-:-:S13]  /*75f0*/  LOP3.LUT P2, RZ, R152, 0xff00, RZ, 0xc0, !PT ;  /* 0x0000ff0098ff7812 */ /* 0x000fda000784c0ff */
[----:B------:R-:W0:Y:S01]  /*7600*/  @P2 LDC.64 R100, c[0x0][0x408] ;  /* 0x00010200ff642b82 */ /* 0x000e220000000a00 */
[----:B------:R-:W-:Y:S02]  /*7610*/  @P2 HADD2.F32 R160, -RZ, R166.H0_H0 ;  /* 0x200000a6ffa02230 */ /* 0x000fe40000004100 */
[----:B------:R-:W-:-:S05]  /*7620*/  @P2 HADD2.F32 R105, -RZ, R105.H0_H0 ;  /* 0x20000069ff692230 */ /* 0x000fca0000004100 */
        /* <DEDUP_REMOVED lines=8> */
[----:B------:R-:W-:-:S03]  /*76b0*/  FADD.FTZ R61, R61, R100 ;  /* 0x000000643d3d7221 */ /* 0x000fc60000010000 */
[----:B------:R-:W-:-:S05]  /*76c0*/  @P2 FMUL.FTZ R101, R102, R105 ;  /* 0x0000006966652220 */ /* 0x000fca0000410000 */
[----:B------:R-:W-:-:S04]  /*76d0*/  F2FP.F16.F32.PACK_AB R101, RZ, R101 ;  /* 0x00000065ff65723e */ /* 0x000fc800000000ff */
[----:B------:R-:W-:-:S07]  /*76e0*/  PRMT R153, R101, 0x7610, R153 ;  /* 0x0000761065997816 */ /* 0x000fce0000000099 */
.L_x_7831:
        /* <DEDUP_REMOVED lines=21> */
.L_x_7832:
        /* <DEDUP_REMOVED lines=10> */
[----:B------:R-:W-:-:S07]  /*78e0*/  CS2R R104, SRZ ;  /* 0x0000000000687805 */ /* 0x000fce000001ff00 */
[----:B------:R-:W-:-:S05]  /*78f0*/  @P1 HADD2.F32 R157, -RZ, R157.H0_H0 ;  /* 0x2000009dff9d1230 */ /* 0x000fca0000004100 */
[----:B------:R-:W-:Y:S01]  /*7900*/  @P1 FMUL.FTZ R105, R152, R157 ;  /* 0x0000009d98691220 */ /* 0x000fe20000410000 */
[----:B------:R-:W-:-:S04]  /*7910*/  @P1 HADD2.F32 R157, -RZ, R166.H1_H1 ;  /* 0x300000a6ff9d1230 */ /* 0x000fc80000004100 */
[----:B------:R-:W-:Y:S01]  /*7920*/  F2FP.F16.F32.PACK_AB R105, RZ, R105 ;  /* 0x00000069ff69723e */ /* 0x000fe200000000ff */
[----:B------:R-:W-:-:S03]  /*7930*/  @P1 FMUL.FTZ R104, R157, R152 ;  /* 0x000000989d681220 */ /* 0x000fc60000410000 */
[----:B------:R-:W-:Y:S01]  /*7940*/  PRMT R151, R105, 0x7610, R151 ;  /* 0x0000761069977816 */ /* 0x000fe20000000097 */
[----:B------:R-:W-:Y:S01]  /*7950*/  FADD.FTZ R63, R63, R104 ;  /* 0x000000683f3f7221 */ /* 0x000fe20000010000 */
[----:B------:R-:W-:Y:S06]  /*7960*/  BRA `(.L_x_7833) ;  /* 0x00000014001c7947 */ /* 0x000fec0003800000 */
.L_x_7829:
        /* <DEDUP_REMOVED lines=17> */
.L_x_7834:
        /* <DEDUP_REMOVED lines=18> */
.L_x_7835:
[----:B------:R-:W-:Y:S05]  /*7ba0*/  BRA.U !UP3, `(.L_x_7836) ;  /* 0x000000010b407547 */ /* 0x000fea000b800000 */
[----:B------:R-:W-:Y:S02]  /*7bb0*/  PLOP3.LUT P2, PT, PT, PT, UP2, 0x80, 0x8 ;  /* 0x000000000008781c */ /* 0x000fe40003f4f028 */
[----:B------:R-:W-:Y:S02]  /*7bc0*/  LOP3.LUT P1, RZ, R152, 0xff0000, RZ, 0xc0, !PT ;  /* 0x00ff000098ff7812 */ /* 0x000fe4000782c0ff */
[----:B------:R-:W-:-:S09]  /*7bd0*/  MOV R104, R94 ;  /* 0x0000005e00687202 */ /* 0x000fd20000000f00 */
[----:B------:R-:W-:Y:S02]  /*7be0*/  @P2 FFMA.FTZ R105, R115, UR11, R156 ;  /* 0x0000000b73692c23 */ /* 0x000fe4000801009c */
[----:B------:R-:W-:Y:S02]  /*7bf0*/  @P1 HADD2.F32 R159, -RZ, R165.H1_H1 ;  /* 0x300000a5ff9f1230 */ /* 0x000fe40000004100 */
[----:B------:R-:W-:-:S04]  /*7c00*/  @P2 FADD.FTZ R105, R112, -R105 ;  /* 0x8000006970692221 */ /* 0x000fc80000010000 */
[----:B------:R-:W-:-:S04]  /*7c10*/  @P2 FFMA.FTZ R104, R105, UR29, R94 ;  /* 0x0000001d69682c23 */ /* 0x000fc8000801005e */
[----:B------:R-:W-:-:S04]  /*7c20*/  FMUL.FTZ R104, R104, UR23 ;  /* 0x0000001768687c20 */ /* 0x000fc80008410000 */
[----:B------:R-:W-:Y:S01]  /*7c30*/  FMUL.FTZ R154, R104, UR22 ;  /* 0x00000016689a7c20 */ /* 0x000fe20008410000 */
[----:B------:R-:W-:-:S03]  /*7c40*/  CS2R R104, SRZ ;  /* 0x0000000000687805 */ /* 0x000fc6000001ff00 */
[----:B------:R-:W-:-:S04]  /*7c50*/  @P1 FMUL.FTZ R105, R159, R154 ;  /* 0x0000009a9f691220 */ /* 0x000fc80000410000 */
[----:B------:R-:W-:Y:S01]  /*7c60*/  FADD.FTZ R62, R62, R105 ;  /* 0x000000693e3e7221 */ /* 0x000fe20000010000 */
[----:B------:R-:W-:-:S05]  /*7c70*/  @P1 HADD2.F32 R105, -RZ, R121.H0_H0 ;  /* 0x20000079ff691230 */ /* 0x000fca0000004100 */
[----:B------:R-:W-:-:S05]  /*7c80*/  @P1 FMUL.FTZ R104, R105, R154 ;  /* 0x0000009a69681220 */ /* 0x000fca0000410000 */
[----:B------:R-:W-:-:S04]  /*7c90*/  F2FP.F16.F32.PACK_AB R104, RZ, R104 ;  /* 0x00000068ff68723e */ /* 0x000fc800000000ff */
[----:B------:R-:W-:-:S07]  /*7ca0*/  PRMT R154, R104, 0x7610, R154 ;  /* 0x00007610689a7816 */ /* 0x000fce000000009a */
.L_x_7836:
[----:B------:R-:W-:Y:S05]  /*7cb0*/  BRA.U !UP3, `(.L_x_7833) ;  /* 0x000000110b487547 */ /* 0x000fea000b800000 */
[----:B------:R-:W-:Y:S02]  /*7cc0*/  PLOP3.LUT P2, PT, PT, PT, UP2, 0x80, 0x8 ;  /* 0x000000000008781c */ /* 0x000fe40003f4f028 */
[----:B------:R-:W-:-:S11]  /*7cd0*/  ISETP.GE.U32.AND P1, PT, R152, 0x1000000, PT ;  /* 0x010000009800780c */ /* 0x000fd60003f26070 */
[----:B------:R-:W-:Y:S02]  /*7ce0*/  @P2 FFMA.FTZ R104, R10, UR11, R156 ;  /* 0x0000000b0a682c23 */ /* 0x000fe4000801009c */
[----:B------:R-:W-:Y:S02]  /*7cf0*/  @P1 HADD2.F32 R157, -RZ, R157.H0_H0 ;  /* 0x2000009dff9d1230 */ /* 0x000fe40000004100 */
[----:B------:R-:W-:Y:S01]  /*7d00*/  @P2 FADD.FTZ R152, R13, -R104 ;  /* 0x800000680d982221 */ /* 0x000fe20000010000 */
[----:B------:R-:W-:-:S03]  /*7d10*/  MOV R104, R95 ;  /* 0x0000005f00687202 */ /* 0x000fc60000000f00 */
[----:B------:R-:W-:-:S04]  /*7d20*/  @P2 FFMA.FTZ R104, R152, UR29, R95 ;  /* 0x0000001d98682c23 */ /* 0x000fc8000801005f */
[----:B------:R-:W-:-:S04]  /*7d30*/  FMUL.FTZ R104, R104, UR23 ;  /* 0x0000001768687c20 */ /* 0x000fc80008410000 */
        /* <DEDUP_REMOVED lines=9> */
.L_x_7828:
        /* <DEDUP_REMOVED lines=15> */
.L_x_7840:
[----:B------:R-:W-:Y:S05]  /*7ec0*/  BSYNC.RECONVERGENT B0 ;  /* 0x0000000000007941 */ /* 0x000fea0003800200 */
.L_x_7839:
        /* <DEDUP_REMOVED lines=13> */
.L_x_7842:
[----:B------:R-:W-:Y:S05]  /*7fa0*/  BSYNC.RECONVERGENT B0 ;  /* 0x0000000000007941 */ /* 0x000fea0003800200 */
.L_x_7841:
[----:B------:R-:W-:-:S04]  /*7fb0*/  F2FP.F16.F32.PACK_AB R100, RZ, R100 ;  /* 0x00000064ff64723e */ /* 0x000fc800000000ff */
[----:B------:R-:W-:-:S07]  /*7fc0*/  PRMT R155, R100, 0x7610, R155 ;  /* 0x00007610649b7816 */ /* 0x000fce000000009b */
.L_x_7838:
        /* <DEDUP_REMOVED lines=14> */
.L_x_7845:
[----:B------:R-:W-:Y:S05]  /*80b0*/  BSYNC.RECONVERGENT B0 ;  /* 0x0000000000007941 */ /* 0x000fea0003800200 */
.L_x_7844:
        /* <DEDUP_REMOVED lines=13> */
.L_x_7847:
[----:B------:R-:W-:Y:S05]  /*8190*/  BSYNC.RECONVERGENT B0 ;  /* 0x0000000000007941 */ /* 0x000fea0003800200 */
.L_x_7846:
[----:B------:R-:W-:-:S04]  /*81a0*/  F2FP.F16.F32.PACK_AB R100, RZ, R100 ;  /* 0x00000064ff64723e */ /* 0x000fc800000000ff */
[----:B------:R-:W-:-:S07]  /*81b0*/  PRMT R153, R100, 0x7610, R153 ;  /* 0x0000761064997816 */ /* 0x000fce0000000099 */
.L_x_7843:
        /* <DEDUP_REMOVED lines=14> */
.L_x_7850:
[----:B------:R-:W-:Y:S05]  /*82a0*/  BSYNC.RECONVERGENT B0 ;  /* 0x0000000000007941 */ /* 0x000fea0003800200 */
.L_x_7849:
        /* <DEDUP_REMOVED lines=13> */
.L_x_7852:
[----:B------:R-:W-:Y:S05]  /*8380*/  BSYNC.RECONVERGENT B0 ;  /* 0x0000000000007941 */ /* 0x000fea0003800200 */
.L_x_7851:
[----:B------:R-:W-:Y:S02]  /*8390*/  F2FP.F16.F32.PACK_AB R154, RZ, R62 ;  /* 0x0000003eff9a723e */ /* 0x000fe400000000ff */
[----:B------:R-:W-:-:S07]  /*83a0*/  MOV R62, R101 ;  /* 0x00000065003e7202 */ /* 0x000fce0000000f00 */
.L_x_7848:
        /* <DEDUP_REMOVED lines=39> */
.L_x_7837:
        /* <DEDUP_REMOVED lines=14> */
.L_x_7855:
[----:B------:R-:W-:Y:S05]  /*8700*/  BSYNC.RECONVERGENT B0 ;  /* 0x0000000000007941 */ /* 0x000fea0003800200 */
.L_x_7854:
        /* <DEDUP_REMOVED lines=13> */
.L_x_7857:
[----:B------:R-:W-:Y:S05]  /*87e0*/  BSYNC.RECONVERGENT B0 ;  /* 0x0000000000007941 */ /* 0x000fea0003800200 */
.L_x_7856:
[----:B------:R-:W-:-:S04]  /*87f0*/  F2FP.F16.F32.PACK_AB R104, RZ, R104 ;  /* 0x00000068ff68723e */ /* 0x000fc800000000ff */
[----:B------:R-:W-:-:S07]  /*8800*/  PRMT R155, R104, 0x7610, R155 ;  /* 0x00007610689b7816 */ /* 0x000fce000000009b */
.L_x_7853:
        /* <DEDUP_REMOVED lines=14> */
.L_x_7860:
[----:B------:R-:W-:Y:S05]  /*88f0*/  BSYNC.RECONVERGENT B0 ;  /* 0x0000000000007941 */ /* 0x000fea0003800200 */
.L_x_7859:
        /* <DEDUP_REMOVED lines=13> */
.L_x_7862:
[----:B------:R-:W-:Y:S05]  /*89d0*/  BSYNC.RECONVERGENT B0 ;  /* 0x0000000000007941 */ /* 0x000fea0003800200 */
.L_x_7861:
[----:B------:R-:W-:-:S04]  /*89e0*/  F2FP.F16.F32.PACK_AB R104, RZ, R104 ;  /* 0x00000068ff68723e */ /* 0x000fc800000000ff */
[----:B------:R-:W-:-:S07]  /*89f0*/  PRMT R153, R104, 0x7610, R153 ;  /* 0x0000761068997816 */ /* 0x000fce0000000099 */
.L_x_7858:
        /* <DEDUP_REMOVED lines=14> */
.L_x_7865:
[----:B------:R-:W-:Y:S05]  /*8ae0*/  BSYNC.RECONVERGENT B0 ;  /* 0x0000000000007941 */ /* 0x000fea0003800200 */
.L_x_7864:
        /* <DEDUP_REMOVED lines=13> */
.L_x_7867:
[----:B------:R-:W-:Y:S05]  /*8bc0*/  BSYNC.RECONVERGENT B0 ;  /* 0x0000000000007941 */ /* 0x000fea0003800200 */
.L_x_7866:
[----:B------:R-:W-:-:S04]  /*8bd0*/  F2FP.F16.F32.PACK_AB R104, RZ, R104 ;  /* 0x00000068ff68723e */ /* 0x000fc800000000ff */
[----:B------:R-:W-:-:S07]  /*8be0*/  PRMT R154, R104, 0x7610, R154 ;  /* 0x00007610689a7816 */ /* 0x000fce000000009a */
.L_x_7863:
        /* <DEDUP_REMOVED lines=14> */
.L_x_7869:
[----:B------:R-:W-:Y:S05]  /*8cd0*/  BSYNC.RECONVERGENT B0 ;  /* 0x0000000000007941 */ /* 0x000fea0003800200 */
.L_x_7868:
        /* <DEDUP_REMOVED lines=13> */
.L_x_7871:
[----:B------:R-:W-:Y:S05]  /*8db0*/  BSYNC.RECONVERGENT B0 ;  /* 0x0000000000007941 */ /* 0x000fea0003800200 */
.L_x_7870:
[----:B------:R-:W-:-:S04]  /*8dc0*/  F2FP.F16.F32.PACK_AB R104, RZ, R104 ;  /* 0x00000068ff68723e */ /* 0x000fc800000000ff */
[----:B------:R-:W-:-:S07]  /*8dd0*/  PRMT R151, R104, 0x7610, R151 ;  /* 0x0000761068977816 */ /* 0x000fce0000000097 */
.L_x_7833:
        /* <DEDUP_REMOVED lines=14> */
.L_x_7872:
[----:B------:R-:W-:Y:S01]  /*8ec0*/  IADD3 R107, PT, PT, R107, 0x200, RZ ;  /* 0x000002006b6b7810 */ /* 0x000fe20007ffe0ff */
[----:B------:R-:W-:Y:S06]  /*8ed0*/  BRA.U !UP3, `(.L_x_7873) ;  /* 0x000000010b1c7547 */ /* 0x000fec000b800000 */
[----:B01----:R-:W0:Y:S02]  /*8ee0*/  LDC.64 R104, c[0x0][0x390] ;  /* 0x0000e400ff687b82 */ /* 0x003e240000000a00 */
[----:B0-----:R-:W-:-:S06]  /*8ef0*/  IMAD.WIDE.U32 R104, R107, 0x8, R104 ;  /* 0x000000086b687825 */ /* 0x001fcc00078e0068 */
[----:B------:R-:W2:Y:S02]  /*8f00*/  LDG.E.64 R104, desc[UR20][R104.64] ;  /* 0x0000001468687981 */ /* 0x000ea4000c1e1b00 */
[C-C-:B--2---:R-:W-:Y:S02]  /*8f10*/  SHF.R.U64 R166, R104.reuse, 0x10, R105.reuse ;  /* 0x0000001068a67819 */ /* 0x144fe40000001269 */
[--C-:B------:R-:W-:Y:S02]  /*8f20*/  SHF.R.U32.HI R152, RZ, 0x10, R105.reuse ;  /* 0x00000010ff987819 */ /* 0x100fe40000011669 */
[----:B------:R-:W-:Y:S02]  /*8f30*/  PRMT R165, R104, 0x5410, R105 ;  /* 0x0000541068a57816 */ /* 0x000fe40000000069 */
[----:B------:R-:W-:-:S07]  /*8f40*/  PRMT R166, R166, 0x5410, R152 ;  /* 0x00005410a6a67816 */ /* 0x000fce0000000098 */
.L_x_7873:
[--C-:B------:R-:W-:Y:S02]  /*8f50*/  SHF.R.U32.HI R157, RZ, 0x10, R123.reuse ;  /* 0x00000010ff9d7819 */ /* 0x100fe4000001167b */
[----:B01----:R-:W-:Y:S01]  /*8f60*/  SHF.R.U64 R105, R122, 0x10, R123 ;  /* 0x000000107a697819 */ /* 0x003fe2000000127b */
        /* <DEDUP_REMOVED lines=24> */
.L_x_7876:
[----:B------:R-:W-:Y:S01]  /*90f0*/  @P1 FFMA.FTZ R100, R12, UR11, R156 ;  /* 0x0000000b0c641c23 */ /* 0x000fe2000801009c */
[----:B------:R-:W-:-:S03]  /*9100*/  MOV R152, R97 ;  /* 0x0000006100987202 */ /* 0x000fc60000000f00 */
        /* <DEDUP_REMOVED lines=12> */
[----:B------:R-:W-:Y:S02]  /*91d0*/  @P2 HADD2.F32 R158, -RZ, R166.H0_H0 ;  /* 0x200000a6ff9e2230 */ /* 0x000fe40000004100 */
[----:B------:R-:W-:Y:S01]  /*91e0*/  @P2 FMUL.FTZ R103, R103, R102 ;  /* 0x0000006667672220 */ /* 0x000fe20000410000 */
[----:B------:R-:W-:Y:S02]  /*91f0*/  MOV R102, RZ ;  /* 0x000000ff00667202 */ /* 0x000fe40000000f00 */
[----:B------:R-:W-:Y:S01]  /*9200*/  F2FP.F16.F32.PACK_AB R100, RZ, R100 ;  /* 0x00000064ff64723e */ /* 0x000fe200000000ff */
[----:B------:R-:W-:-:S03]  /*9210*/  @P2 FMUL.FTZ R102, R158, R103 ;  /* 0x000000679e662220 */ /* 0x000fc60000410000 */
[----:B------:R-:W-:Y:S01]  /*9220*/  PRMT R153, R100, 0x7610, R153 ;  /* 0x0000761064997816 */ /* 0x000fe20000000099 */
[----:B------:R-:W-:-:S07]  /*9230*/  FADD.FTZ R65, R65, R102 ;  /* 0x0000006641417221 */ /* 0x000fce0000010000 */
.L_x_7877:
[--C-:B------:R-:W-:Y:S01]  /*9240*/  @P1 FFMA.FTZ R100, R14, UR11, R156.reuse ;  /* 0x0000000b0e641c23 */ /* 0x100fe2000801009c */
[----:B------:R-:W-:Y:S01]  /*9250*/  @P1 FFMA.FTZ R101, R139, UR11, R156 ;  /* 0x0000000b8b651c23 */ /* 0x000fe2000801009c */
[----:B------:R-:W-:Y:S02]  /*9260*/  MOV R105, R99 ;  /* 0x0000006300697202 */ /* 0x000fe40000000f00 */
[----:B------:R-:W-:Y:S01]  /*9270*/  @P1 FADD.FTZ R100, R17, -R100 ;  /* 0x8000006411641221 */ /* 0x000fe20000010000 */
[----:B------:R-:W-:Y:S01]  /*9280*/  @P1 FADD.FTZ R101, R136, -R101 ;  /* 0x8000006588651221 */ /* 0x000fe20000010000 */
[----:B------:R-:W-:Y:S02]  /*9290*/  MOV R156, R98 ;  /* 0x00000062009c7202 */ /* 0x000fe40000000f00 */
[----:B------:R-:W-:Y:S01]  /*92a0*/  @P1 FFMA.FTZ R105, R100, UR29, R99 ;  /* 0x0000001d64691c23 */ /* 0x000fe20008010063 */
[----:B------:R-:W-:Y:S01]  /*92b0*/  @P1 FFMA.FTZ R156, R101, UR29, R98 ;  /* 0x0000001d659c1c23 */ /* 0x000fe20008010062 */
[----:B------:R-:W-:Y:S06]  /*92c0*/  BRA.U !UP3, `(.L_x_7878) ;  /* 0x000000010b407547 */ /* 0x000fec000b800000 */
[----:B------:R-:W-:-:S13]  /*92d0*/  LOP3.LUT P1, RZ, R150, 0xff0000, RZ, 0xc0, !PT ;  /* 0x00ff000096ff7812 */ /* 0x000fda000782c0ff */
[----:B------:R-:W0:Y:S01]  /*92e0*/  @P1 LDC.64 R100, c[0x0][0x408] ;  /* 0x00010200ff641b82 */ /* 0x000e220000000a00 */
[----:B------:R-:W-:-:S07]  /*92f0*/  @P1 HADD2.F32 R159, -RZ, R165.H1_H1 ;  /* 0x300000a5ff9f1230 */ /* 0x000fce0000004100 */
        /* <DEDUP_REMOVED lines=13> */
.L_x_7878:
[----:B------:R-:W-:Y:S02]  /*93d0*/  MOV R102, R156 ;  /* 0x0000009c00667202 */ /* 0x000fe40000000f00 */
[----:B------:R-:W-:Y:S02]  /*93e0*/  MOV R101, R152 ;  /* 0x0000009800657202 */ /* 0x000fe40000000f00 */
[----:B------:R-:W-:Y:S02]  /*93f0*/  MOV R100, R104 ;  /* 0x0000006800647202 */ /* 0x000fe40000000f00 */
        /* <DEDUP_REMOVED lines=14> */
.L_x_7875:
        /* <DEDUP_REMOVED lines=10> */
[----:B------:R-:W-:Y:S01]  /*9580*/  FMUL.FTZ R152, R104, UR22 ;  /* 0x0000001668987c20 */ /* 0x000fe20008410000 */
[----:B------:R-:W-:-:S03]  /*9590*/  MOV R104, RZ ;  /* 0x000000ff00687202 */ /* 0x000fc60000000f00 */
[----:B------:R-:W-:Y:S01]  /*95a0*/  @P1 FMUL.FTZ R155, R159, R152 ;  /* 0x000000989f9b1220 */ /* 0x000fe20000410000 */
[----:B------:R-:W-:-:S03]  /*95b0*/  @P1 HADD2.F32 R159, -RZ, R122.H0_H0 ;  /* 0x2000007aff9f1230 */ /* 0x000fc60000004100 */
[----:B------:R-:W-:Y:S02]  /*95c0*/  FADD.FTZ R64, R64, R155 ;  /* 0x0000009b40407221 */ /* 0x000fe40000010000 */
[----:B------:R-:W-:-:S05]  /*95d0*/  @P1 FMUL.FTZ R104, R159, R152 ;  /* 0x000000989f681220 */ /* 0x000fca0000410000 */
[----:B------:R-:W-:-:S04]  /*95e0*/  F2FP.F16.F32.PACK_AB R104, RZ, R104 ;  /* 0x00000068ff68723e */ /* 0x000fc800000000ff */
[----:B------:R-:W-:-:S07]  /*95f0*/  PRMT R155, R104, 0x7610, R155 ;  /* 0x00007610689b7816 */ /* 0x000fce000000009b */
.L_x_7880:
        /* <DEDUP_REMOVED lines=9> */
[----:B------:R-:W-:-:S03]  /*9690*/  MOV R152, RZ ;  /* 0x000000ff00987202 */ /* 0x000fc60000000f00 */
[----:B------:R-:W-:-:S04]  /*96a0*/  FMUL.FTZ R104, R104, UR23 ;  /* 0x0000001768687c20 */ /* 0x000fc80008410000 */
[----:B------:R-:W-:Y:S01]  /*96b0*/  FMUL.FTZ R158, R104, UR22 ;  /* 0x00000016689e7c20 */ /* 0x000fe20008410000 */
[----:B------:R-:W-:-:S03]  /*96c0*/  HFMA2 R104, -RZ, RZ, 0, 0 ;  /* 0x00000000ff687431 */ /* 0x000fc600000001ff */
[-C--:B------:R-:W-:Y:S01]  /*96d0*/  @P1 FMUL.FTZ R152, R105, R158.reuse ;  /* 0x0000009e69981220 */ /* 0x080fe20000410000 */
[----:B------:R-:W-:-:S04]  /*96e0*/  @P1 FMUL.FTZ R104, R159, R158 ;  /* 0x0000009e9f681220 */ /* 0x000fc80000410000 */
[----:B------:R-:W-:Y:S01]  /*96f0*/  F2FP.F16.F32.PACK_AB R152, RZ, R152 ;  /* 0x00000098ff98723e */ /* 0x000fe200000000ff */
[----:B------:R-:W-:-:S03]  /*9700*/  FADD.FTZ R65, R65, R104 ;  /* 0x0000006841417221 */ /* 0x000fc60000010000 */
[----:B------:R-:W-:-:S07]  /*9710*/  PRMT R153, R152, 0x7610, R153 ;  /* 0x0000761098997816 */ /* 0x000fce0000000099 */
.L_x_7881:
        /* <DEDUP_REMOVED lines=16> */
[----:B------:R-:W-:-:S07]  /*9820*/  PRMT R154, R104, 0x7610, R154 ;  /* 0x00007610689a7816 */ /* 0x000fce000000009a */
.L_x_7882:
[----:B------:R-:W-:Y:S05]  /*9830*/  BRA.U !UP3, `(.L_x_7879) ;  /* 0x0000000d0bf07547 */ /* 0x000fea000b800000 */
[----:B------:R-:W-:Y:S02]  /*9840*/  PLOP3.LUT P2, PT, PT, PT, UP2, 0x80, 0x8 ;  /* 0x000000000008781c */ /* 0x000fe40003f4f028 */
[----:B------:R-:W-:Y:S02]  /*9850*/  ISETP.GE.U32.AND P1, PT, R150, 0x1000000, PT ;  /* 0x010000009600780c */ /* 0x000fe40003f26070 */
[----:B------:R-:W-:-:S09]  /*9860*/  MOV R104, R99 ;  /* 0x0000006300687202 */ /* 0x000fd20000000f00 */
[----:B------:R-:W-:Y:S02]  /*9870*/  @P2 FFMA.FTZ R156, R14, UR11, R156 ;  /* 0x0000000b0e9c2c23 */ /* 0x000fe4000801009c */
[----:B------:R-:W-:Y:S02]  /*9880*/  @P1 HADD2.F32 R157, -RZ, R157.H0_H0 ;  /* 0x2000009dff9d1230 */ /* 0x000fe40000004100 */
[----:B------:R-:W-:-:S04]  /*9890*/  @P2 FADD.FTZ R156, R17, -R156 ;  /* 0x8000009c119c2221 */ /* 0x000fc80000010000 */
        /* <DEDUP_REMOVED lines=11> */
.L_x_7874:
        /* <DEDUP_REMOVED lines=15> */
.L_x_7886:
[----:B------:R-:W-:Y:S05]  /*9a40*/  BSYNC.RECONVERGENT B0 ;  /* 0x0000000000007941 */ /* 0x000fea0003800200 */
.L_x_7885:
        /* <DEDUP_REMOVED lines=13> */
.L_x_7888:
[----:B------:R-:W-:Y:S05]  /*9b20*/  BSYNC.RECONVERGENT B0 ;  /* 0x0000000000007941 */ /* 0x000fea0003800200 */
.L_x_7887:
[----:B------:R-:W-:Y:S02]  /*9b30*/  F2FP.F16.F32.PACK_AB R155, RZ, R64 ;  /* 0x00000040ff9b723e */ /* 0x000fe400000000ff */
[----:B------:R-:W-:-:S07]  /*9b40*/  MOV R64, R101 ;  /* 0x0000006500407202 */ /* 0x000fce0000000f00 */
.L_x_7884:
        /* <DEDUP_REMOVED lines=14> */
.L_x_7891:
[----:B------:R-:W-:Y:S05]  /*9c30*/  BSYNC.RECONVERGENT B0 ;  /* 0x0000000000007941 */ /* 0x000fea0003800200 */
.L_x_7890:
        /* <DEDUP_REMOVED lines=13> */
.L_x_7893:
[----:B------:R-:W-:Y:S05]  /*9d10*/  BSYNC.RECONVERGENT B0 ;  /* 0x0000000000007941 */ /* 0x000fea0003800200 */
.L_x_7892:
[----:B------:R-:W-:Y:S02]  /*9d20*/  F2FP.F16.F32.PACK_AB R101, RZ, R65 ;  /* 0x00000041ff65723e */ /* 0x000fe400000000ff */
[----:B------:R-:W-:Y:S02]  /*9d30*/  MOV R65, R100 ;  /* 0x0000006400417202 */ /* 0x000fe40000000f00 */
[----:B------:R-:W-:-:S07]  /*9d40*/  PRMT R153, R101, 0x7610, R153 ;  /* 0x0000761065997816 */ /* 0x000fce0000000099 */
.L_x_7889:
        /* <DEDUP_REMOVED lines=14> */
.L_x_7896:
[----:B------:R-:W-:Y:S05]  /*9e30*/  BSYNC.RECONVERGENT B0 ;  /* 0x0000000000007941 */ /* 0x000fea0003800200 */
.L_x_7895:
        /* <DEDUP_REMOVED lines=13> */
.L_x_7898:
[----:B------:R-:W-:Y:S05]  /*9f10*/  BSYNC.RECONVERGENT B0 ;  /* 0x0000000000007941 */ /* 0x000fea0003800200 */
.L_x_7897:
[----:B------:R-:W-:Y:S02]  /*9f20*/  F2FP.F16.F32.PACK_AB R154, RZ, R66 ;  /* 0x00000042ff9a723e */ /* 0x000fe400000000ff */
[----:B------:R-:W-:-:S07]  /*9f30*/  MOV R66, R101 ;  /* 0x0000006500427202 */ /* 0x000fce0000000f00 */
.L_x_7894:
        /* <DEDUP_REMOVED lines=30> */
.L_x_7883:
        /* <DEDUP_REMOVED lines=14> */
.L_x_7901:
[----:B------:R-:W-:Y:S05]  /*a200*/  BSYNC.RECONVERGENT B0 ;  /* 0x0000000000007941 */ /* 0x000fea0003800200 */
.L_x_7900:
        /* <DEDUP_REMOVED lines=13> */
.L_x_7903:
[----:B------:R-:W-:Y:S05]  /*a2e0*/  BSYNC.RECONVERGENT B0 ;  /* 0x0000000000007941 */ /* 0x000fea0003800200 */
.L_x_7902:
[----:B------:R-:W-:-:S04]  /*a2f0*/  F2FP.F16.F32.PACK_AB R104, RZ, R104 ;  /* 0x00000068ff68723e */ /* 0x000fc800000000ff */
[----:B------:R-:W-:-:S07]  /*a300*/  PRMT R155, R104, 0x7610, R155 ;  /* 0x00007610689b7816 */ /* 0x000fce000000009b */
.L_x_7899:
        /* <DEDUP_REMOVED lines=14> */
.L_x_7906:
[----:B------:R-:W-:Y:S05]  /*a3f0*/  BSYNC.RECONVERGENT B0 ;  /* 0x0000000000007941 */ /* 0x000fea0003800200 */
.L_x_7905:
        /* <DEDUP_REMOVED lines=13> */
.L_x_7908:
[----:B------:R-:W-:Y:S05]  /*a4d0*/  BSYNC.RECONVERGENT B0 ;  /* 0x0000000000007941 */ /* 0x000fea0003800200 */
.L_x_7907:
[----:B------:R-:W-:-:S04]  /*a4e0*/  F2FP.F16.F32.PACK_AB R104, RZ, R104 ;  /* 0x00000068ff68723e */ /* 0x000fc800000000ff */
[----:B------:R-:W-:-:S07]  /*a4f0*/  PRMT R153, R104, 0x7610, R153 ;  /* 0x0000761068997816 */ /* 0x000fce0000000099 */
.L_x_7904:
        /* <DEDUP_REMOVED lines=14> */
.L_x_7911:
[----:B------:R-:W-:Y:S05]  /*a5e0*/  BSYNC.RECONVERGENT B0 ;  /* 0x0000000000007941 */ /* 0x000fea0003800200 */
.L_x_7910:
        /* <DEDUP_REMOVED lines=13> */
.L_x_7913:
[----:B------:R-:W-:Y:S05]  /*a6c0*/  BSYNC.RECONVERGENT B0 ;  /* 0x0000000000007941 */ /* 0x000fea0003800200 */
.L_x_7912:
[----:B------:R-:W-:-:S04]  /*a6d0*/  F2FP.F16.F32.PACK_AB R104, RZ, R104 ;  /* 0x00000068ff68723e */ /* 0x000fc800000000ff */
[----:B------:R-:W-:-:S07]  /*a6e0*/  PRMT R154, R104, 0x7610, R154 ;  /* 0x00007610689a7816 */ /* 0x000fce000000009a */
.L_x_7909:
[----:B------:R-:W-:Y:S05]  /*a6f0*/  BRA.U !UP3, `(.L_x_7879) ;  /* 0x000000010b407547 */ /* 0x000fea000b800000 */
[----:B------:R-:W-:Y:S01]  /*a700*/  FFMA.FTZ R156, R14, UR11, R156 ;  /* 0x0000000b0e9c7c23 */ /* 0x000fe2000801009c */
[----:B------:R-:W-:Y:S02]  /*a710*/  ISETP.GE.U32.AND P2, PT, R150, 0x1000000, PT ;  /* 0x010000009600780c */ /* 0x000fe40003f46070 */
[----:B------:R-:W-:Y:S01]  /*a720*/  ISETP.LT.AND P1, PT, RZ, UR32, PT ;  /* 0x00000020ff007c0c */ /* 0x000fe2000bf21270 */
[----:B------:R-:W-:-:S04]  /*a730*/  FADD.FTZ R156, R17, -R156 ;  /* 0x8000009c119c7221 */ /* 0x000fc80000010000 */
[----:B------:R-:W-:-:S05]  /*a740*/  FMUL.FTZ R156, R156, UR29 ;  /* 0x0000001d9c9c7c20 */ /* 0x000fca0008410000 */
[----:B------:R-:W-:Y:S01]  /*a750*/  FSEL R104, R156, RZ, P1 ;  /* 0x000000ff9c687208 */ /* 0x000fe20000800000 */
[----:B------:R-:W-:-:S04]  /*a760*/  @P2 HADD2.F32 R157, -RZ, R157.H0_H0 ;  /* 0x2000009dff9d2230 */ /* 0x000fc80000004100 */
        /* <DEDUP_REMOVED lines=8> */
[----:B------:R-:W-:-:S07]  /*a7f0*/  FADD.FTZ R67, R67, R104 ;  /* 0x0000006843437221 */ /* 0x000fce0000010000 */
.L_x_7879:
        /* <DEDUP_REMOVED lines=13> */
.L_x_7914:
[----:B------:R-:W-:Y:S02]  /*a8d0*/  UIADD3 UR8, UPT, UPT, UR8, UR24, URZ ;  /* 0x0000001808087290 */ /* 0x000fe4000fffe0ff */
[----:B------:R-:W-:Y:S02]  /*a8e0*/  UPLOP3.LUT UP1, UPT, UPT, UPT, UP1, 0x40, 0x4 ;  /* 0x000000000004789c */ /* 0x000fe40003f2e810 */
[----:B------:R-:W-:-:S09]  /*a8f0*/  UISETP.GE.AND UP0, UPT, UR8, UR25, UPT ;  /* 0x000000190800728c */ /* 0x000fd2000bf06270 */
[----:B------:R-:W-:Y:S05]  /*a900*/  BRA.U !UP0, `(.L_x_7915) ;  /* 0xffffff5908c47547 */ /* 0x000fea000b83ffff */
.L_x_7683:
[----:B------:R-:W2:Y:S08]  /*a910*/  S2UR UR9, SR_CTAID.X ;  /* 0x00000000000979c3 */ /* 0x000eb00000002500 */
[----:B------:R-:W2:Y:S08]  /*a920*/  LDC R9, c[0x0][0x388] ;  /* 0x0000e200ff097b82 */ /* 0x000eb00000000800 */
[----:B------:R-:W3:Y:S08]  /*a930*/  LDC.64 R2, c[0x0][0x440] ;  /* 0x00011000ff027b82 */ /* 0x000ef00000000a00 */
[----:B------:R-:W4:Y:S08]  /*a940*/  LDC.64 R4, c[0x0][0x448] ;  /* 0x00011200ff047b82 */ /* 0x000f300000000a00 */
[----:B------:R-:W5:Y:S01]  /*a950*/  LDC.64 R6, c[0x0][0x460] ;  /* 0x00011800ff067b82 */ /* 0x000f620000000a00 */
[----:B--2---:R-:W-:-:S05]  /*a960*/  IMAD R9, R9, UR9, RZ ;  /* 0x0000000909097c24 */ /* 0x004fca000f8e02ff */
[----:B------:R-:W-:-:S05]  /*a970*/  LEA.HI R9, R9, R148, RZ, 0x1e ;  /* 0x0000009409097211 */ /* 0x000fca00078ff0ff */
        /* <DEDUP_REMOVED lines=19> */
.L_x_7916:
        /* <DEDUP_REMOVED lines=13> */
.L_x_10919:


//--------------------- .text._ZN10layer_norm13ln_bwd_kernelINS_13Kernel_traitsIf6__halffS2_fjLj2560ELj1ELj1ELj4ELj8ENS_18Kernel_traits_baseILj2560EfS2_fS2_fjLj128EEEEELb0ELb0ELb0ELb0EEEvNS_9BwdParamsE --------------------------
	.section	.text._ZN10layer_norm13ln_bwd_kernelINS_13Kernel_traitsIf6__halffS2_fjLj2560ELj1ELj1ELj4ELj8ENS_18Kernel_traits_baseILj2560EfS2_fS2_fjLj128EEEEELb0ELb0ELb0ELb0EEEvNS_9BwdParamsE,"ax",@progbits
	.align	128
        .global         _ZN10layer_norm13ln_bwd_kernelINS_13Kernel_traitsIf6__halffS2_fjLj2560ELj1ELj1ELj4ELj8ENS_18Kernel_traits_baseILj2560EfS2_fS2_fjLj128EEEEELb0ELb0ELb0ELb0EEEvNS_9BwdParamsE
        .type           _ZN10layer_norm13ln_bwd_kernelINS_13Kernel_traitsIf6__halffS2_fjLj2560ELj1ELj1ELj4ELj8ENS_18Kernel_traits_baseILj2560EfS2_fS2_fjLj128EEEEELb0ELb0ELb0ELb0EEEvNS_9BwdParamsE,@function
        .size           _ZN10layer_norm13ln_bwd_kernelINS_13Kernel_traitsIf6__halffS2_fjLj2560ELj1ELj1ELj4ELj8ENS_18Kernel_traits_baseILj2560EfS2_fS2_fjLj128EEEEELb0ELb0ELb0ELb0EEEvNS_9BwdParamsE,(.L_x_10920 - _ZN10layer_norm13ln_bwd_kernelINS_13Kernel_traitsIf6__halffS2_fjLj2560ELj1ELj1ELj4ELj8ENS_18Kernel_traits_baseILj2560EfS2_fS2_fjLj128EEEEELb0ELb0ELb0ELb0EEEvNS_9BwdParamsE)
        .other          _ZN10layer_norm13ln_bwd_kernelINS_13Kernel_traitsIf6__halffS2_fjLj2560ELj1ELj1ELj4ELj8ENS_18Kernel_traits_baseILj2560EfS2_fS2_fjLj128EEEEELb0ELb0ELb0ELb0EEEvNS_9BwdParamsE,@"STO_CUDA_ENTRY STV_DEFAULT"
_ZN10layer_norm13ln_bwd_kernelINS_13Kernel_traitsIf6__halffS2_fjLj2560ELj1ELj1ELj4ELj8ENS_18Kernel_traits_baseILj2560EfS2_fS2_fjLj128EEEEELb0ELb0ELb0ELb0EEEvNS_9BwdParamsE:
.text._ZN10layer_norm13ln_bwd_kernelINS_13Kernel_traitsIf6__halffS2_fjLj2560ELj1ELj1ELj4ELj8ENS_18Kernel_traits_baseILj2560EfS2_fS2_fjLj128EEEEELb0ELb0ELb0ELb0EEEvNS_9BwdParamsE:
        /* <DEDUP_REMOVED lines=89> */
.L_x_7965:
        /* <DEDUP_REMOVED lines=39> */
[----:B------:R-:W-:Y:S02]  /*0800*/  HADD2.F32 R135, -RZ, R128.H0_H0 ;  /* 0x20000080ff877230 */ /* 0x000fe40000004100 */
[C---:B--2---:R-:W-:Y:S01]  /*0810*/  FADD.FTZ R137, -R132.reuse, R100 ;  /* 0x0000006484897221 */ /* 0x044fe20000010100 */
[----:B------:R-:W-:Y:S01]  /*0820*/  SHF.R.U32.HI R130, RZ, 0x10, R105 ;  /* 0x00000010ff827819 */ /* 0x000fe20000011669 */
[----:B------:R-:W-:-:S02]  /*0830*/  FADD.FTZ R105, -R132, R101 ;  /* 0x0000006584697221 */ /* 0x000fc40000010100 */
[----:B-----5:R-:W-:Y:S01]  /*0840*/  FMUL.FTZ R137, R138, R137 ;  /* 0x000000898a897220 */ /* 0x020fe20000410000 */
[----:B------:R-:W-:Y:S02]  /*0850*/  HADD2.F32 R134, -RZ, R134.H0_H0 ;  /* 0x20000086ff867230 */ /* 0x000fe40000004100 */
[C---:B------:R-:W-:Y:S01]  /*0860*/  FADD.FTZ R131, -R132.reuse, R102 ;  /* 0x0000006684837221 */ /* 0x040fe20000010100 */
[----:B------:R-:W-:Y:S01]  /*0870*/  FADD.FTZ R103, -R132, R103 ;  /* 0x0000006784677221 */ /* 0x000fe20000010100 */
[----:B------:R-:W-:Y:S01]  /*0880*/  FMUL.FTZ R136, R138, R105 ;  /* 0x000000698a887220 */ /* 0x000fe20000410000 */
[----:B------:R-:W-:Y:S01]  /*0890*/  FADD.FTZ R56, R56, R135 ;  /* 0x0000008738387221 */ /* 0x000fe20000010000 */
[-C--:B------:R-:W-:Y:S01]  /*08a0*/  FFMA.FTZ R76, R137, R135.reuse, R76 ;  /* 0x00000087894c7223 */ /* 0x080fe2000001004c */
[----:B------:R-:W-:Y:S01]  /*08b0*/  FMUL.FTZ R135, R80, R135 ;  /* 0x0000008750877220 */ /* 0x000fe20000410000 */
[----:B------:R-:W-:Y:S02]  /*08c0*/  HADD2.F32 R129, -RZ, R129.H0_H0 ;  /* 0x20000081ff817230 */ /* 0x000fe40000004100 */
[----:B------:R-:W-:Y:S01]  /*08d0*/  FMUL.FTZ R131, R138, R131 ;  /* 0x000000838a837220 */ /* 0x000fe20000410000 */
[----:B------:R-:W-:-:S02]  /*08e0*/  HADD2.F32 R104, -RZ, R130.H0_H0 ;  /* 0x20000082ff687230 */ /* 0x000fc40000004100 */
        /* <DEDUP_REMOVED lines=18> */
.L_x_7919:
[----:B0--3--:R-:W-:Y:S05]  /*0a10*/  BSYNC.RECONVERGENT B0 ;  /* 0x0000000000007941 */ /* 0x009fea0003800200 */
.L_x_7918:
        /* <DEDUP_REMOVED lines=23> */
[----:B------:R-:W-:Y:S01]  /*0b90*/  FADD.FTZ R123, -R132, R102 ;  /* 0x00000066847b7221 */ /* 0x000fe20000010100 */
[----:B------:R-:W-:Y:S01]  /*0ba0*/  FMUL.FTZ R126, R138, R107 ;  /* 0x0000006b8a7e7220 */ /* 0x000fe20000410000 */
[----:B------:R-:W-:Y:S01]  /*0bb0*/  FADD.FTZ R52, R52, R125 ;  /* 0x0000007d34347221 */ /* 0x000fe20000010000 */
[-C--:B------:R-:W-:Y:S01]  /*0bc0*/  FFMA.FTZ R72, R127, R125.reuse, R72 ;  /* 0x0000007d7f487223 */ /* 0x080fe20000010048 */
[----:B------:R-:W-:Y:S01]  /*0bd0*/  FMUL.FTZ R125, R96, R125 ;  /* 0x0000007d607d7220 */ /* 0x000fe20000410000 */
[----:B------:R-:W-:Y:S02]  /*0be0*/  HADD2.F32 R121, -RZ, R121.H0_H0 ;  /* 0x20000079ff797230 */ /* 0x000fe40000004100 */
[----:B------:R-:W-:Y:S01]  /*0bf0*/  FMUL.FTZ R123, R138, R123 ;  /* 0x0000007b8a7b7220 */ /* 0x000fe20000410000 */
[----:B------:R-:W-:Y:S01]  /*0c00*/  FADD.FTZ R53, R53, R124 ;  /* 0x0000007c35357221 */ /* 0x000fe20000010000 */
[-C--:B------:R-:W-:Y:S01]  /*0c10*/  FFMA.FTZ R73, R126, R124.reuse, R73 ;  /* 0x0000007c7e497223 */ /* 0x080fe20000010049 */
[----:B------:R-:W-:Y:S01]  /*0c20*/  FMUL.FTZ R124, R97, R124 ;  /* 0x0000007c617c7220 */ /* 0x000fe20000410000 */
[----:B------:R-:W-:Y:S01]  /*0c30*/  FADD.FTZ R139, R139, R125 ;  /* 0x0000007d8b8b7221 */ /* 0x000fe20000010000 */
[----:B------:R-:W-:Y:S01]  /*0c40*/  FFMA.FTZ R101, R127, R125, R140 ;  /* 0x0000007d7f657223 */ /* 0x000fe2000001008c */
[----:B0-----:R-:W-:-:S02]  /*0c50*/  HADD2.F32 R104, -RZ, R122.H0_H0 ;  /* 0x2000007aff687230 */ /* 0x001fc40000004100 */
        /* <DEDUP_REMOVED lines=14> */
.L_x_7921:
[----:B------:R-:W-:Y:S05]  /*0d40*/  BSYNC.RECONVERGENT B0 ;  /* 0x0000000000007941 */ /* 0x000fea0003800200 */
.L_x_7920:
        /* <DEDUP_REMOVED lines=21> */
[C---:B------:R-:W-:Y:S01]  /*0ea0*/  FADD.FTZ R119, -R132.reuse, R102 ;  /* 0x0000006684777221 */ /* 0x040fe20000010100 */
[----:B------:R-:W-:Y:S01]  /*0eb0*/  FADD.FTZ R143, -R132, R103 ;  /* 0x00000067848f7221 */ /* 0x000fe20000010100 */
[----:B------:R-:W-:Y:S02]  /*0ec0*/  HADD2.F32 R100, -RZ, R115.H0_H0 ;  /* 0x20000073ff647230 */ /* 0x000fe40000004100 */
[C---:B-----5:R-:W-:Y:S01]  /*0ed0*/  FMUL.FTZ R112, R138.reuse, R107 ;  /* 0x0000006b8a707220 */ /* 0x060fe20000410000 */
[----:B------:R-:W-:Y:S02]  /*0ee0*/  HADD2.F32 R103, -RZ, R113.H0_H0 ;  /* 0x20000071ff677230 */ /* 0x000fe40000004100 */
        /* <DEDUP_REMOVED lines=13> */
[----:B0-----:R-:W-:-:S02]  /*0fc0*/  HADD2.F32 R104, -RZ, R114.H0_H0 ;  /* 0x20000072ff687230 */ /* 0x001fc40000004100 */
        /* <DEDUP_REMOVED lines=10> */
.L_x_7923:
[----:B------:R-:W-:Y:S05]  /*1070*/  BSYNC.RECONVERGENT B0 ;  /* 0x0000000000007941 */ /* 0x000fea0003800200 */
.L_x_7922:
        /* <DEDUP_REMOVED lines=19> */
[----:B0-----:R-:W-:Y:S01]  /*11b0*/  FADD.FTZ R101, -R132, R8 ;  /* 0x0000000884657221 */ /* 0x001fe20000010100 */
[----:B------:R-:W-:Y:S01]  /*11c0*/  HADD2.F32 R11, -RZ, R7.H0_H0 ;  /* 0x20000007ff0b7230 */ /* 0x000fe20000004100 */
[----:B------:R-:W-:Y:S01]  /*11d0*/  MOV R103, R13 ;  /* 0x0000000d00677202 */ /* 0x000fe20000000f00 */
[----:B------:R-:W-:-:S02]  /*11e0*/  HADD2.F32 R14, -RZ, R14.H0_H0 ;  /* 0x2000000eff0e7230 */ /* 0x000fc40000004100 */
[----:B-----5:R-:W-:Y:S01]  /*11f0*/  FMUL.FTZ R7, R138, R101 ;  /* 0x000000658a077220 */ /* 0x020fe20000410000 */
[----:B------:R-:W-:Y:S01]  /*1200*/  FADD.FTZ R105, -R132, R9 ;  /* 0x0000000984697221 */ /* 0x000fe20000010100 */
[-C--:B------:R-:W-:Y:S01]  /*1210*/  FMUL.FTZ R12, R88, R11.reuse ;  /* 0x0000000b580c7220 */ /* 0x080fe20000410000 */
[----:B------:R-:W-:Y:S01]  /*1220*/  SHF.R.U32.HI R106, RZ, 0x10, R13 ;  /* 0x00000010ff6a7819 */ /* 0x000fe2000001160d */
[----:B------:R-:W-:Y:S01]  /*1230*/  FADD.FTZ R44, R44, R11 ;  /* 0x0000000b2c2c7221 */ /* 0x000fe20000010000 */
[----:B------:R-:W-:Y:S01]  /*1240*/  FFMA.FTZ R64, R7, R11, R64 ;  /* 0x0000000b07407223 */ /* 0x000fe20000010040 */
        /* <DEDUP_REMOVED lines=23> */
.L_x_7925:
[----:B------:R-:W-:Y:S05]  /*13c0*/  BSYNC.RECONVERGENT B0 ;  /* 0x0000000000007941 */ /* 0x000fea0003800200 */
.L_x_7924:
        /* <DEDUP_REMOVED lines=15> */
[----:B------:R-:W-:-:S03]  /*14c0*/  SHF.R.U64 R109, R100, 0x10, R101 ;  /* 0x00000010646d7819 */ /* 0x000fc60000001265 */
[----:B------:R-:W-:Y:S01]  /*14d0*/  HADD2.F32 R103, -RZ, R103.H0_H0 ;  /* 0x20000067ff677230 */ /* 0x000fe20000004100 */
[----:B------:R-:W-:Y:S01]  /*14e0*/  MOV R106, R101 ;  /* 0x00000065006a7202 */ /* 0x000fe20000000f00 */
[----:B------:R-:W-:Y:S01]  /*14f0*/  HADD2.F32 R100, -RZ, R109.H0_H0 ;  /* 0x2000006dff647230 */ /* 0x000fe20000004100 */
[----:B------:R-:W-:-:S03]  /*1500*/  SHF.R.U32.HI R108, RZ, 0x10, R101 ;  /* 0x00000010ff6c7819 */ /* 0x000fc60000011665 */
[----:B------:R-:W-:Y:S02]  /*1510*/  HADD2.F32 R109, -RZ, R106.H0_H0 ;  /* 0x2000006aff6d7230 */ /* 0x000fe40000004100 */
[----:B------:R-:W-:Y:S01]  /*1520*/  FADD.FTZ R41, R41, R100 ;  /* 0x0000006429297221 */ /* 0x000fe20000010000 */
        /* <DEDUP_REMOVED lines=13> */
[----:B------:R-:W-:-:S02]  /*1600*/  HADD2.F32 R106, -RZ, R108.H0_H0 ;  /* 0x2000006cff6a7230 */ /* 0x000fc40000004100 */
        /* <DEDUP_REMOVED lines=14> */
.L_x_7927:
[----:B------:R-:W-:Y:S05]  /*16f0*/  BSYNC.RECONVERGENT B0 ;  /* 0x0000000000007941 */ /* 0x000fea0003800200 */
.L_x_7926:
        /* <DEDUP_REMOVED lines=56> */
[----:B------:R-:W-:Y:S01]  /*1a80*/  FSEL R106, R106, RZ, !P0 ;  /* 0x000000ff6a6a7208 */ /* 0x000fe20004000000 */
[----:B--2---:R-:W-:Y:S01]  /*1a90*/  @P5 HADD2.F32 R104, -RZ, R140.H0_H0 ;  /* 0x2000008cff685230 */ /* 0x004fe20000004100 */
        /* <DEDUP_REMOVED lines=35> */
.L_x_7932:
[----:B------:R-:W-:Y:S05]  /*1cd0*/  BSYNC.RECONVERGENT B1 ;  /* 0x0000000000017941 */ /* 0x000fea0003800200 */
.L_x_7931:
        /* <DEDUP_REMOVED lines=30> */
.L_x_7934:
[----:B------:R-:W-:Y:S05]  /*1ec0*/  BSYNC.RECONVERGENT B1 ;  /* 0x0000000000017941 */ /* 0x000fea0003800200 */
.L_x_7933:
        /* <DEDUP_REMOVED lines=8> */
[----:B------:R-:W-:Y:S01]  /*1f50*/  FMUL.FTZ R133, R101, R104 ;  /* 0x0000006865857220 */ /* 0x000fe20000410000 */
[----:B------:R-:W-:Y:S01]  /*1f60*/  FMUL.FTZ R101, R138, R103 ;  /* 0x000000678a657220 */ /* 0x000fe20000410000 */
[----:B------:R-:W-:-:S03]  /*1f70*/  FADD.FTZ R103, R119, -R100 ;  /* 0x8000006477677221 */ /* 0x000fc60000010000 */
[-C--:B------:R-:W-:Y:S01]  /*1f80*/  FMUL.FTZ R139, R101, R104.reuse ;  /* 0x00000068658b7220 */ /* 0x080fe20000410000 */
[----:B------:R-:W-:Y:S01]  /*1f90*/  FFMA.FTZ R101, R113, R105, R106 ;  /* 0x0000006971657223 */ /* 0x000fe2000001006a */
[----:B------:R-:W-:Y:S01]  /*1fa0*/  FMUL.FTZ R107, R138, R103 ;  /* 0x000000678a6b7220 */ /* 0x000fe20000410000 */
[----:B------:R-:W-:Y:S02]  /*1fb0*/  F2F.F16.F32 R133, R133 ;  /* 0x0000008500857304 */ /* 0x000fe40000200800 */
[----:B------:R-:W-:Y:S01]  /*1fc0*/  FADD.FTZ R103, R118, -R101 ;  /* 0x8000006576677221 */ /* 0x000fe20000010000 */
[-C--:B------:R-:W-:Y:S01]  /*1fd0*/  FMUL.FTZ R132, R107, R104.reuse ;  /* 0x000000686b847220 */ /* 0x080fe20000410000 */
[----:B------:R-:W0:Y:S02]  /*1fe0*/  LDC.64 R100, c[0x0][0x468] ;  /* 0x00011a00ff647b82 */ /* 0x000e240000000a00 */
[----:B------:R-:W-:Y:S02]  /*1ff0*/  FMUL.FTZ R103, R138, R103 ;  /* 0x000000678a677220 */ /* 0x000fe40000410000 */
[----:B------:R-:W1:Y:S02]  /*2000*/  F2F.F16.F32 R102, R132 ;  /* 0x0000008400667304 */ /* 0x000e640000200800 */
[----:B------:R-:W-:-:S06]  /*2010*/  FMUL.FTZ R107, R103, R104 ;  /* 0x00000068676b7220 */ /* 0x000fcc0000410000 */
        /* <DEDUP_REMOVED lines=9> */
.L_x_7936:
[----:B------:R-:W-:Y:S05]  /*20b0*/  BSYNC.RECONVERGENT B1 ;  /* 0x0000000000017941 */ /* 0x000fea0003800200 */
.L_x_7935:
        /* <DEDUP_REMOVED lines=30> */
.L_x_7938:
[----:B------:R-:W-:Y:S05]  /*22a0*/  BSYNC.RECONVERGENT B1 ;  /* 0x0000000000017941 */ /* 0x000fea0003800200 */
.L_x_7937:
        /* <DEDUP_REMOVED lines=29> */
.L_x_7930:
        /* <DEDUP_REMOVED lines=34> */
.L_x_7941:
[----:B------:R-:W-:Y:S05]  /*26a0*/  BSYNC.RECONVERGENT B1 ;  /* 0x0000000000017941 */ /* 0x000fea0003800200 */
.L_x_7940:
[----:B------:R-:W-:Y:S04]  /*26b0*/  BSSY.RECONVERGENT B1, `(.L_x_7942) ;  /* 0x0000021000017945 */ /* 0x000fe80003800200 */
[----:B------:R-:W-:Y:S05]  /*26c0*/  @!P1 BRA `(.L_x_7943) ;  /* 0x00000000007c9947 */ /* 0x000fea0003800000 */
[-CC-:B0-----:R-:W-:Y:S01]  /*26d0*/  FFMA.FTZ R100, R123, R105.reuse, R106.reuse ;  /* 0x000000697b647223 */ /* 0x181fe2000001006a */
        /* <DEDUP_REMOVED lines=21> */
[----:B------:R-:W0:Y:S01]  /*2830*/  F2F.F16.F32 R144, R144 ;  /* 0x0000009000907304 */ /* 0x000e220000200800 */
[C---:B-1----:R-:W-:Y:S01]  /*2840*/  IMAD.WIDE.U32 R140, R0.reuse, 0x8, R140 ;  /* 0x00000008008c7825 */ /* 0x042fe200078e008c */
[----:B------:R-:W-:-:S06]  /*2850*/  IADD3 R0, PT, PT, R0, 0x80, RZ ;  /* 0x0000008000007810 */ /* 0x000fcc0007ffe0ff */
[----:B------:R-:W1:Y:S01]  /*2860*/  F2F.F16.F32 R107, R107 ;  /* 0x0000006b006b7304 */ /* 0x000e620000200800 */
[----:B--2---:R-:W-:Y:S01]  /*2870*/  IMAD.WIDE.U32 R132, R132, 0x10000, RZ ;  /* 0x0001000084847825 */ /* 0x004fe200078e00ff */
[----:B0-----:R-:W-:-:S04]  /*2880*/  PRMT R145, R139, 0x5410, R144 ;  /* 0x000054108b917816 */ /* 0x001fc80000000090 */
[----:B------:R-:W-:Y:S02]  /*2890*/  LOP3.LUT R133, R145, R133, RZ, 0xfc, !PT ;  /* 0x0000008591857212 */ /* 0x000fe400078efcff */
[----:B-1----:R-:W-:-:S05]  /*28a0*/  LOP3.LUT R132, R132, R107, RZ, 0xfc, !PT ;  /* 0x0000006b84847212 */ /* 0x002fca00078efcff */
[----:B------:R3:W-:Y:S02]  /*28b0*/  STG.E.64 desc[UR4][R140.64], R132 ;  /* 0x000000848c007986 */ /* 0x0007e4000c101b04 */
.L_x_7943:
[----:B------:R-:W-:Y:S05]  /*28c0*/  BSYNC.RECONVERGENT B1 ;  /* 0x0000000000017941 */ /* 0x000fea0003800200 */
.L_x_7942:
        /* <DEDUP_REMOVED lines=33> */
.L_x_7945:
[----:B------:R-:W-:Y:S05]  /*2ae0*/  BSYNC.RECONVERGENT B1 ;  /* 0x0000000000017941 */ /* 0x000fea0003800200 */
.L_x_7944:
        /* <DEDUP_REMOVED lines=33> */
.L_x_7947:
[----:B------:R-:W-:Y:S05]  /*2d00*/  BSYNC.RECONVERGENT B1 ;  /* 0x0000000000017941 */ /* 0x000fea0003800200 */
.L_x_7946:
[----:B------:R-:W-:Y:S05]  /*2d10*/  @!P4 BRA `(.L_x_7939) ;  /* 0x000000140090c947 */ /* 0x000fea0003800000 */
[-CC-:B0--34-:R-:W-:Y:S01]  /*2d20*/  FFMA.FTZ R100, R16, R105.reuse, R106.reuse ;  /* 0x0000006910647223 */ /* 0x199fe2000001006a */
[-C--:B------:R-:W-:Y:S01]  /*2d30*/  FFMA.FTZ R107, R17, R105.reuse, R106 ;  /* 0x00000069116b7223 */ /* 0x080fe2000001006a */
[----:B------:R-:W0:Y:S02]  /*2d40*/  LDC.64 R132, c[0x0][0x468] ;  /* 0x00011a00ff847b82 */ /* 0x000e240000000a00 */
[----:B------:R-:W-:Y:S01]  /*2d50*/  FADD.FTZ R101, R19, -R100 ;  /* 0x8000006413657221 */ /* 0x000fe20000010000 */
[-CC-:B------:R-:W-:Y:S01]  /*2d60*/  FFMA.FTZ R100, R110, R105.reuse, R106.reuse ;  /* 0x000000696e647223 */ /* 0x180fe2000001006a */
[----:B------:R-:W-:Y:S01]  /*2d70*/  FADD.FTZ R107, R108, -R107 ;  /* 0x8000006b6c6b7221 */ /* 0x000fe20000010000 */
[----:B------:R-:W-:Y:S01]  /*2d80*/  FFMA.FTZ R105, R15, R105, R106 ;  /* 0x000000690f697223 */ /* 0x000fe2000001006a */
[C---:B-----5:R-:W-:Y:S01]  /*2d90*/  FMUL.FTZ R101, R138.reuse, R101 ;  /* 0x000000658a657220 */ /* 0x060fe20000410000 */
[----:B------:R-:W-:Y:S01]  /*2da0*/  FADD.FTZ R103, R109, -R100 ;  /* 0x800000646d677221 */ /* 0x000fe20000010000 */
[----:B------:R-:W-:Y:S01]  /*2db0*/  FMUL.FTZ R102, R138, R107 ;  /* 0x0000006b8a667220 */ /* 0x000fe20000410000 */
[----:B------:R-:W-:Y:S01]  /*2dc0*/  FADD.FTZ R105, R18, -R105 ;  /* 0x8000006912697221 */ /* 0x000fe20000010000 */
[----:B------:R-:W1:Y:S01]  /*2dd0*/  LDC.64 R106, c[0x0][0x478] ;  /* 0x00011e00ff6a7b82 */ /* 0x000e620000000a00 */
[----:B------:R-:W-:Y:S01]  /*2de0*/  FMUL.FTZ R103, R138, R103 ;  /* 0x000000678a677220 */ /* 0x000fe20000410000 */
[-C--:B------:R-:W-:Y:S01]  /*2df0*/  FMUL.FTZ R141, R102, R104.reuse ;  /* 0x00000068668d7220 */ /* 0x080fe20000410000 */
[-C--:B------:R-:W-:Y:S01]  /*2e00*/  FMUL.FTZ R139, R101, R104.reuse ;  /* 0x00000068658b7220 */ /* 0x080fe20000410000 */
[----:B------:R-:W-:Y:S01]  /*2e10*/  FMUL.FTZ R100, R138, R105 ;  /* 0x000000698a647220 */ /* 0x000fe20000410000 */
[----:B------:R-:W-:-:S02]  /*2e20*/  FMUL.FTZ R142, R103, R104 ;  /* 0x00000068678e7220 */ /* 0x000fc40000410000 */
[----:B------:R-:W2:Y:S01]  /*2e30*/  F2F.F16.F32 R140, R139 ;  /* 0x0000008b008c7304 */ /* 0x000ea20000200800 */
[----:B------:R-:W-:Y:S01]  /*2e40*/  FMUL.FTZ R138, R100, R104 ;  /* 0x00000068648a7220 */ /* 0x000fe20000410000 */
[----:B0-----:R-:W-:-:S06]  /*2e50*/  IMAD.WIDE.U32 R132, R0, 0x8, R132 ;  /* 0x0000000800847825 */ /* 0x001fcc00078e0084 */
[----:B------:R-:W-:Y:S01]  /*2e60*/  F2F.F16.F32 R142, R142 ;  /* 0x0000008e008e7304 */ /* 0x000fe20000200800 */
[----:B--2---:R-:W-:-:S07]  /*2e70*/  IMAD.WIDE.U32 R104, R140, 0x10000, RZ ;  /* 0x000100008c687825 */ /* 0x004fce00078e00ff */
        /* <DEDUP_REMOVED lines=9> */
.L_x_7929:
        /* <DEDUP_REMOVED lines=34> */
.L_x_7950:
[----:B------:R-:W-:Y:S05]  /*3130*/  BSYNC.RECONVERGENT B1 ;  /* 0x0000000000017941 */ /* 0x000fea0003800200 */
.L_x_7949:
[----:B------:R-:W-:Y:S04]  /*3140*/  BSSY.RECONVERGENT B1, `(.L_x_7951) ;  /* 0x000001e000017945 */ /* 0x000fe80003800200 */
[----:B------:R-:W-:Y:S05]  /*3150*/  @!P1 BRA `(.L_x_7952) ;  /* 0x0000000000709947 */ /* 0x000fea0003800000 */
[-CC-:B0-----:R-:W-:Y:S01]  /*3160*/  FFMA.FTZ R100, R123, R105.reuse, R106.reuse ;  /* 0x000000697b647223 */ /* 0x181fe2000001006a */
        /* <DEDUP_REMOVED lines=27> */
.L_x_7952:
[----:B------:R-:W-:Y:S05]  /*3320*/  BSYNC.RECONVERGENT B1 ;  /* 0x0000000000017941 */ /* 0x000fea0003800200 */
.L_x_7951:
        /* <DEDUP_REMOVED lines=19> */
[----:B0-----:R-:W-:Y:S01]  /*3460*/  FMUL.FTZ R107, R103, R104 ;  /* 0x00000068676b7220 */ /* 0x001fe20000410000 */
[----:B------:R-:W0:Y:S08]  /*3470*/  F2F.F16.F32 R102, R132 ;  /* 0x0000008400667304 */ /* 0x000e300000200800 */
[----:B------:R-:W2:Y:S01]  /*3480*/  F2F.F16.F32 R140, R139 ;  /* 0x0000008b008c7304 */ /* 0x000ea20000200800 */
[----:B0-----:R-:W-:-:S07]  /*3490*/  IMAD.WIDE.U32 R102, R102, 0x10000, RZ ;  /* 0x0001000066667825 */ /* 0x001fce00078e00ff */
[----:B------:R-:W0:Y:S01]  /*34a0*/  F2F.F16.F32 R107, R107 ;  /* 0x0000006b006b7304 */ /* 0x000e220000200800 */
[C---:B-1----:R-:W-:Y:S01]  /*34b0*/  IMAD.WIDE.U32 R100, R0.reuse, 0x8, R100 ;  /* 0x0000000800647825 */ /* 0x042fe200078e0064 */
[----:B--2---:R-:W-:Y:S02]  /*34c0*/  PRMT R133, R133, 0x5410, R140 ;  /* 0x0000541085857816 */ /* 0x004fe4000000008c */
[----:B------:R-:W-:Y:S02]  /*34d0*/  IADD3 R0, PT, PT, R0, 0x80, RZ ;  /* 0x0000008000007810 */ /* 0x000fe40007ffe0ff */
[----:B------:R-:W-:Y:S02]  /*34e0*/  LOP3.LUT R103, R133, R103, RZ, 0xfc, !PT ;  /* 0x0000006785677212 */ /* 0x000fe400078efcff */
[----:B0-----:R-:W-:-:S05]  /*34f0*/  LOP3.LUT R102, R102, R107, RZ, 0xfc, !PT ;  /* 0x0000006b66667212 */ /* 0x001fca00078efcff */
[----:B------:R2:W-:Y:S02]  /*3500*/  STG.E.64 desc[UR4][R100.64], R102 ;  /* 0x0000006664007986 */ /* 0x0005e4000c101b04 */
.L_x_7954:
[----:B------:R-:W-:Y:S05]  /*3510*/  BSYNC.RECONVERGENT B1 ;  /* 0x0000000000017941 */ /* 0x000fea0003800200 */
.L_x_7953:
        /* <DEDUP_REMOVED lines=30> */
.L_x_7956:
[----:B------:R-:W-:Y:S05]  /*3700*/  BSYNC.RECONVERGENT B1 ;  /* 0x0000000000017941 */ /* 0x000fea0003800200 */
.L_x_7955:
        /* <DEDUP_REMOVED lines=11> */
[----:B------:R-:W-:Y:S02]  /*37c0*/  FADD.FTZ R103, R18, -R105 ;  /* 0x8000006912677221 */ /* 0x000fe40000010000 */
[----:B------:R-:W-:Y:S01]  /*37d0*/  FMUL.FTZ R107, R101, R104 ;  /* 0x00000068656b7220 */ /* 0x000fe20000410000 */
[C---:B------:R-:W-:Y:S01]  /*37e0*/  FFMA.FTZ R101, R138.reuse, R100, R21 ;  /* 0x000000648a657223 */ /* 0x040fe20000010015 */
[----:B------:R-:W-:Y:S01]  /*37f0*/  FFMA.FTZ R103, R138, R103, R20 ;  /* 0x000000678a677223 */ /* 0x000fe20000010014 */
[----:B------:R-:W-:Y:S02]  /*3800*/  F2F.F16.F32 R132, R132 ;  /* 0x0000008400847304 */ /* 0x000fe40000200800 */
[-C--:B------:R-:W-:Y:S01]  /*3810*/  FMUL.FTZ R106, R101, R104.reuse ;  /* 0x00000068656a7220 */ /* 0x080fe20000410000 */
[----:B------:R-:W-:Y:S01]  /*3820*/  FMUL.FTZ R104, R103, R104 ;  /* 0x0000006867687220 */ /* 0x000fe20000410000 */
        /* <DEDUP_REMOVED lines=11> */
.L_x_7948:
        /* <DEDUP_REMOVED lines=34> */
.L_x_7958:
[----:B------:R-:W-:Y:S05]  /*3b00*/  BSYNC.RECONVERGENT B1 ;  /* 0x0000000000017941 */ /* 0x000fea0003800200 */
.L_x_7957:
        /* <DEDUP_REMOVED lines=33> */
.L_x_7960:
[----:B------:R-:W-:Y:S05]  /*3d20*/  BSYNC.RECONVERGENT B1 ;  /* 0x0000000000017941 */ /* 0x000fea0003800200 */
.L_x_7959:
        /* <DEDUP_REMOVED lines=33> */
.L_x_7962:
[----:B------:R-:W-:Y:S05]  /*3f40*/  BSYNC.RECONVERGENT B1 ;  /* 0x0000000000017941 */ /* 0x000fea0003800200 */
.L_x_7961:
        /* <DEDUP_REMOVED lines=33> */
.L_x_7964:
[----:B------:R-:W-:Y:S05]  /*4160*/  BSYNC.RECONVERGENT B1 ;  /* 0x0000000000017941 */ /* 0x000fea0003800200 */
.L_x_7963:
        /* <DEDUP_REMOVED lines=11> */
[----:B------:R-:W-:Y:S01]  /*4220*/  FFMA.FTZ R101, R138, R100, R21 ;  /* 0x000000648a657223 */ /* 0x000fe20000010015 */
[----:B------:R-:W0:Y:S01]  /*4230*/  LDC.64 R106, c[0x0][0x478] ;  /* 0x00011e00ff6a7b82 */ /* 0x000e220000000a00 */
[-C--:B------:R-:W-:Y:S01]  /*4240*/  FMUL.FTZ R142, R103, R104.reuse ;  /* 0x00000068678e7220 */ /* 0x080fe20000410000 */
[-C--:B------:R-:W-:Y:S01]  /*4250*/  FMUL.FTZ R141, R102, R104.reuse ;  /* 0x00000068668d7220 */ /* 0x080fe20000410000 */
[----:B------:R-:W-:Y:S01]  /*4260*/  FMUL.FTZ R139, R101, R104 ;  /* 0x00000068658b7220 */ /* 0x000fe20000410000 */
[----:B------:R-:W-:-:S03]  /*4270*/  FFMA.FTZ R100, R138, R105, R20 ;  /* 0x000000698a647223 */ /* 0x000fc60000010014 */
[----:B------:R-:W1:Y:S01]  /*4280*/  F2F.F16.F32 R140, R139 ;  /* 0x0000008b008c7304 */ /* 0x000e620000200800 */
[----:B------:R-:W2:Y:S01]  /*4290*/  LDC.64 R132, c[0x0][0x468] ;  /* 0x00011a00ff847b82 */ /* 0x000ea20000000a00 */
[----:B------:R-:W-:-:S06]  /*42a0*/  FMUL.FTZ R138, R100, R104 ;  /* 0x00000068648a7220 */ /* 0x000fcc0000410000 */
[----:B------:R-:W-:Y:S01]  /*42b0*/  F2F.F16.F32 R142, R142 ;  /* 0x0000008e008e7304 */ /* 0x000fe20000200800 */
[----:B-1----:R-:W-:-:S07]  /*42c0*/  IMAD.WIDE.U32 R104, R140, 0x10000, RZ ;  /* 0x000100008c687825 */ /* 0x002fce00078e00ff */
[----:B------:R-:W1:Y:S01]  /*42d0*/  F2F.F16.F32 R141, R141 ;  /* 0x0000008d008d7304 */ /* 0x000e620000200800 */
[----:B0-----:R-:W-:-:S07]  /*42e0*/  IMAD.WIDE.U32 R106, R0, 0x10, R106 ;  /* 0x00000010006a7825 */ /* 0x001fce00078e006a */
[----:B------:R-:W0:Y:S01]  /*42f0*/  F2F.F16.F32 R139, R138 ;  /* 0x0000008a008b7304 */ /* 0x000e220000200800 */
[----:B--2---:R-:W-:Y:S01]  /*4300*/  IMAD.WIDE.U32 R132, R0, 0x8, R132 ;  /* 0x0000000800847825 */ /* 0x004fe200078e0084 */
[----:B------:R2:W-:Y:S01]  /*4310*/  STG.E.128 desc[UR4][R106.64], R100 ;  /* 0x000000646a007986 */ /* 0x0005e2000c101d04 */
[----:B-1----:R-:W-:-:S04]  /*4320*/  PRMT R143, R141, 0x5410, R142 ;  /* 0x000054108d8f7816 */ /* 0x002fc8000000008e */
[----:B------:R-:W-:Y:S02]  /*4330*/  LOP3.LUT R105, R143, R105, RZ, 0xfc, !PT ;  /* 0x000000698f697212 */ /* 0x000fe400078efcff */
[----:B0-----:R-:W-:-:S05]  /*4340*/  LOP3.LUT R104, R104, R139, RZ, 0xfc, !PT ;  /* 0x0000008b68687212 */ /* 0x001fca00078efcff */
[----:B------:R2:W-:Y:S02]  /*4350*/  STG.E.64 desc[UR4][R132.64], R104 ;  /* 0x0000006884007986 */ /* 0x0005e4000c101b04 */
.L_x_7939:
[----:B------:R-:W-:Y:S05]  /*4360*/  BSYNC.RECONVERGENT B0 ;  /* 0x0000000000007941 */ /* 0x000fea0003800200 */
.L_x_7928:
[----:B01234-:R-:W0:Y:S01]  /*4370*/  LDC.64 R100, c[0x0][0x380] ;  /* 0x0000e000ff647b82 */ /* 0x01fe220000000a00 */
[----:B------:R-:W-:Y:S02]  /*4380*/  PLOP3.LUT P6, PT, P6, PT, PT, 0x8, 0x80 ;  /* 0x000000000080781c */ /* 0x000fe400037ce170 */
[----:B0-----:R-:W-:-:S04]  /*4390*/  IADD3 R2, PT, PT, R2, R100, RZ ;  /* 0x0000006402027210 */ /* 0x001fc80007ffe0ff */
[----:B------:R-:W-:-:S13]  /*43a0*/  ISETP.GE.AND P0, PT, R2, R101, PT ;  /* 0x000000650200720c */ /* 0x000fda0003f06270 */
[----:B------:R-:W-:Y:S05]  /*43b0*/  @!P0 BRA `(.L_x_7965) ;  /* 0xffffffc000748947 */ /* 0x000fea000383ffff */
.L_x_7917:
        /* <DEDUP_REMOVED lines=39> */
.L_x_7966:
        /* <DEDUP_REMOVED lines=13> */
.L_x_10920:


//--------------------- .text._ZN10layer_norm13ln_bwd_kernelINS_13Kernel_traitsIf6__halffS2_fjLj2560ELj1ELj1ELj4ELj8ENS_18Kernel_traits_baseILj2560EfS2_fS2_fjLj128EEEEELb0ELb0ELb0ELb1EEEvNS_9BwdParamsE --------------------------
	.section	.text._ZN10layer_norm13ln_bwd_kernelINS_13Kernel_traitsIf6__halffS2_fjLj2560ELj1ELj1ELj4ELj8ENS_18Kernel_traits_baseILj2560EfS2_fS2_fjLj128EEEEELb0ELb0ELb0ELb1EEEvNS_9BwdParamsE,"ax",@progbits
	.align	128
        .global         _ZN10layer_norm13ln_bwd_kernelINS_13Kernel_traitsIf6__halffS2_fjLj2560ELj1ELj1ELj4ELj8ENS_18Kernel_traits_baseILj2560EfS2_fS2_fjLj128EEEEELb0ELb0ELb0ELb1EEEvNS_9BwdParamsE
        .type           _ZN10layer_norm13ln_bwd_kernelINS_13Kernel_traitsIf6__halffS2_fjLj2560ELj1ELj1ELj4ELj8ENS_18Kernel_traits_baseILj2560EfS2_fS2_fjLj128EEEEELb0ELb0ELb0ELb1EEEvNS_9BwdParamsE,@function
        .size           _ZN10layer_norm13ln_bwd_kernelINS_13Kernel_traitsIf6__halffS2_fjLj2560ELj1ELj1ELj4ELj8ENS_18Kernel_traits_baseILj2560EfS2_fS2_fjLj128EEEEELb0ELb0ELb0ELb1EEEvNS_9BwdParamsE,(.L_x_10921 - _ZN10layer_norm13ln_bwd_kernelINS_13Kernel_traitsIf6__halffS2_fjLj2560ELj1ELj1ELj4ELj8ENS_18Kernel_traits_baseILj2560EfS2_fS2_fjLj128EEEEELb0ELb0ELb0ELb1EEEvNS_9BwdParamsE)
        .other          _ZN10layer_norm13ln_bwd_kernelINS_13Kernel_traitsIf6__halffS2_fjLj2560ELj1ELj1ELj4ELj8ENS_18Kernel_traits_baseILj2560EfS2_fS2_fjLj128EEEEELb0ELb0ELb0ELb1EEEvNS_9BwdParamsE,@"STO_CUDA_ENTRY STV_DEFAULT"
_ZN10layer_norm13ln_bwd_kernelINS_13Kernel_traitsIf6__halffS2_fjLj2560ELj1ELj1ELj4ELj8ENS_18Kernel_traits_baseILj2560EfS2_fS2_fjLj128EEEEELb0ELb0ELb0ELb1EEEvNS_9BwdParamsE:
.text._ZN10layer_norm13ln_bwd_kernelINS_13Kernel_traitsIf6__halffS2_fjLj2560ELj1ELj1ELj4ELj8ENS_18Kernel_traits_baseILj2560EfS2_fS2_fjLj128EEEEELb0ELb0ELb0ELb1EEEvNS_9BwdParamsE:
        /* <DEDUP_REMOVED lines=66> */
.L_x_7972:
        /* <DEDUP_REMOVED lines=56> */
[----:B------:R-:W-:Y:S01]  /*07a0*/  SHF.R.U64 R126, R118, 0x10, R119 ;  /* 0x00000010767e7819 */ /* 0x000fe20000001277 */
[----:B0-----:R-:W-:Y:S01]  /*07b0*/  @P0 IMAD.WIDE.U32 R84, R106, 0x10, R70 ;  /* 0x000000106a540825 */ /* 0x001fe200078e0046 */
[----:B------:R-:W-:-:S03]  /*07c0*/  MOV R145, R119 ;  /* 0x0000007700917202 */ /* 0x000fc60000000f00 */
[----:B------:R-:W-:Y:S01]  /*07d0*/  FADD.FTZ R123, -R0, R80 ;  /* 0x00000050007b7221 */ /* 0x000fe20000010100 */
[----:B------:R-:W-:Y:S01]  /*07e0*/  MOV R124, R120 ;  /* 0x00000078007c7202 */ /* 0x000fe20000000f00 */
[----:B------:R-:W-:Y:S01]  /*07f0*/  HADD2.F32 R70, -RZ, R128.H0_H0 ;  /* 0x20000080ff467230 */ /* 0x000fe20000004100 */
[----:B------:R-:W-:Y:S01]  /*0800*/  SHF.R.U64 R122, R120, 0x10, R121 ;  /* 0x00000010787a7819 */ /* 0x000fe20000001279 */
[----:B------:R-:W-:Y:S01]  /*0810*/  FADD.FTZ R161, -R0, R83 ;  /* 0x0000005300a17221 */ /* 0x000fe20000010100 */
[--C-:B------:R-:W-:Y:S02]  /*0820*/  SHF.R.U64 R136, R116, 0x10, R117.reuse ;  /* 0x0000001074887819 */ /* 0x100fe40000001275 */
[----:B------:R-:W-:Y:S02]  /*0830*/  MOV R153, R117 ;  /* 0x0000007500997202 */ /* 0x000fe40000000f00 */
[----:B------:R-:W-:Y:S01]  /*0840*/  SHF.R.U32.HI R138, RZ, 0x10, R117 ;  /* 0x00000010ff8a7819 */ /* 0x000fe20000011675 */
[----:B--2---:R-:W-:Y:S01]  /*0850*/  @P0 IMAD.WIDE.U32 R162, R102, 0x10, R74 ;  /* 0x0000001066a20825 */ /* 0x004fe200078e004a */
[----:B------:R-:W-:-:S02]  /*0860*/  MOV R120, R116 ;  /* 0x0000007400787202 */ /* 0x000fc40000000f00 */
        /* <DEDUP_REMOVED lines=10> */
[----:B------:R-:W-:Y:S01]  /*0910*/  FADD.FTZ R121, -R0, R81 ;  /* 0x0000005100797221 */ /* 0x000fe20000010100 */
[----:B------:R-:W-:Y:S01]  /*0920*/  MOV R116, R114 ;  /* 0x0000007200747202 */ /* 0x000fe20000000f00 */
[----:B------:R-:W-:Y:S01]  /*0930*/  HADD2.F32 R74, -RZ, R126.H0_H0 ;  /* 0x2000007eff4a7230 */ /* 0x000fe20000004100 */
[--C-:B------:R-:W-:Y:S01]  /*0940*/  SHF.R.U64 R113, R114, 0x10, R115.reuse ;  /* 0x0000001072717819 */ /* 0x100fe20000001273 */
[----:B------:R-:W-:Y:S01]  /*0950*/  HADD2.F32 R71, -RZ, R145.H0_H0 ;  /* 0x20000091ff477230 */ /* 0x000fe20000004100 */
[----:B------:R-:W-:Y:S01]  /*0960*/  SHF.R.U32.HI R112, RZ, 0x10, R115 ;  /* 0x00000010ff707819 */ /* 0x000fe20000011673 */
[----:B---3--:R-:W-:-:S04]  /*0970*/  @P1 IMAD.WIDE R114, R107, 0x2, R68 ;  /* 0x000000026b721825 */ /* 0x008fc800078e0244 */
[C---:B------:R-:W-:Y:S01]  /*0980*/  FADD.FTZ R125, -R0.reuse, R79 ;  /* 0x0000004f007d7221 */ /* 0x040fe20000010100 */
[C---:B------:R-:W-:Y:S01]  /*0990*/  FADD.FTZ R81, -R0.reuse, R82 ;  /* 0x0000005200517221 */ /* 0x040fe20000010100 */
[C---:B------:R-:W-:Y:S01]  /*09a0*/  FADD.FTZ R155, -R0.reuse, R86 ;  /* 0x00000056009b7221 */ /* 0x040fe20000010100 */
[----:B------:R-:W-:Y:S01]  /*09b0*/  FADD.FTZ R69, -R0, R87 ;  /* 0x0000005700457221 */ /* 0x000fe20000010100 */
[----:B-----5:R-:W-:Y:S01]  /*09c0*/  FMUL.FTZ R145, R28, R70 ;  /* 0x000000461c917220 */ /* 0x020fe20000410000 */
[----:B------:R-:W-:Y:S01]  /*09d0*/  FMUL.FTZ R0, R110, R143 ;  /* 0x0000008f6e007220 */ /* 0x000fe20000410000 */
[----:B------:R-:W-:Y:S01]  /*09e0*/  SHF.R.U32.HI R119, RZ, 0x10, R119 ;  /* 0x00000010ff777819 */ /* 0x000fe20000011677 */
[----:B------:R-:W0:Y:S01]  /*09f0*/  @P0 LDC.64 R76, c[0x0][0x438] ;  /* 0x00010e00ff4c0b82 */ /* 0x000e220000000a00 */
[----:B----4-:R-:W-:-:S04]  /*0a00*/  @P0 IMAD.WIDE.U32 R86, R105, 0x10, R72 ;  /* 0x0000001069560825 */ /* 0x010fc800078e0048 */
[----:B------:R-:W-:Y:S01]  /*0a10*/  FMUL.FTZ R132, R29, R74 ;  /* 0x0000004a1d847220 */ /* 0x000fe20000410000 */
[----:B------:R-:W-:Y:S01]  /*0a20*/  FADD.FTZ R73, RZ, R145 ;  /* 0x00000091ff497221 */ /* 0x000fe20000010000 */
[----:B------:R-:W-:Y:S01]  /*0a30*/  FMUL.FTZ R147, R110, R147 ;  /* 0x000000936e937220 */ /* 0x000fe20000410000 */
[----:B------:R-:W-:Y:S01]  /*0a40*/  FFMA.FTZ R68, R0, R145, RZ ;  /* 0x0000009100447223 */ /* 0x000fe200000100ff */
[----:B------:R-:W-:Y:S02]  /*0a50*/  HADD2.F32 R72, -RZ, R119.H0_H0 ;  /* 0x20000077ff487230 */ /* 0x000fe40000004100 */
[----:B------:R-:W-:Y:S01]  /*0a60*/  FMUL.FTZ R130, R30, R71 ;  /* 0x000000471e827220 */ /* 0x000fe20000410000 */
[----:B------:R-:W-:Y:S01]  /*0a70*/  FADD.FTZ R73, R73, R132 ;  /* 0x0000008449497221 */ /* 0x000fe20000010000 */
[----:B------:R-:W-:Y:S01]  /*0a80*/  FMUL.FTZ R143, R110, R151 ;  /* 0x000000976e8f7220 */ /* 0x000fe20000410000 */
[----:B------:R-:W-:Y:S01]  /*0a90*/  FFMA.FTZ R68, R147, R132, R68 ;  /* 0x0000008493447223 */ /* 0x000fe20000010044 */
[----:B------:R-:W1:Y:S01]  /*0aa0*/  @P0 LDC.64 R78, c[0x0][0x438] ;  /* 0x00010e00ff4e0b82 */ /* 0x000e620000000a00 */
[----:B------:R-:W-:-:S02]  /*0ab0*/  HADD2.F32 R119, -RZ, R124.H0_H0 ;  /* 0x2000007cff777230 */ /* 0x000fc40000004100 */
        /* <DEDUP_REMOVED lines=9> */
[----:B------:R-:W-:Y:S02]  /*0b50*/  HADD2.F32 R149, -RZ, R149.H0_H0 ;  /* 0x20000095ff957230 */ /* 0x000fe40000004100 */
[----:B------:R-:W-:Y:S01]  /*0b60*/  FMUL.FTZ R137, R110, R137 ;  /* 0x000000896e897220 */ /* 0x000fe20000410000 */
[----:B------:R-:W-:-:S02]  /*0b70*/  HADD2.F32 R134, -RZ, R134.H0_H0 ;  /* 0x20000086ff867230 */ /* 0x000fc40000004100 */
[----:B------:R-:W-:Y:S01]  /*0b80*/  FMUL.FTZ R135, R110, R135 ;  /* 0x000000876e877220 */ /* 0x000fe20000410000 */
[----:B0-----:R-:W-:-:S04]  /*0b90*/  @P0 IMAD.WIDE.U32 R76, R103, 0x10, R76 ;  /* 0x00000010674c0825 */ /* 0x001fc800078e004c */
[----:B------:R-:W-:Y:S01]  /*0ba0*/  FMUL.FTZ R133, R110, R133 ;  /* 0x000000856e857220 */ /* 0x000fe20000410000 */
[----:B------:R-:W5:Y:S01]  /*0bb0*/  @P0 LDG.E.128 R48, desc[UR4][R84.64] ;  /* 0x0000000454300981 */ /* 0x000f62000c1e1d00 */
[----:B--2---:R-:W-:Y:S02]  /*0bc0*/  HADD2.F32 R114, -RZ, R122.H0_H0 ;  /* 0x2000007aff727230 */ /* 0x004fe40000004100 */
[----:B------:R-:W-:Y:S01]  /*0bd0*/  FADD.FTZ R73, R73, R126 ;  /* 0x0000007e49497221 */ /* 0x000fe20000010000 */
[----:B------:R-:W-:Y:S01]  /*0be0*/  FFMA.FTZ R68, R139, R126, R68 ;  /* 0x0000007e8b447223 */ /* 0x000fe20000010044 */
[----:B------:R-:W-:Y:S01]  /*0bf0*/  HADD2.F32 R151, -RZ, R120.H0_H0 ;  /* 0x20000078ff977230 */ /* 0x000fe20000004100 */
[----:B------:R0:W5:Y:S01]  /*0c00*/  @P0 LDG.E.128 R60, desc[UR4][R76.64] ;  /* 0x000000044c3c0981 */ /* 0x000162000c1e1d00 */
[----:B------:R-:W-:Y:S01]  /*0c10*/  FMUL.FTZ R124, R33, R114 ;  /* 0x00000072217c7220 */ /* 0x000fe20000410000 */
[----:B------:R-:W-:Y:S01]  /*0c20*/  FMUL.FTZ R122, R34, R149 ;  /* 0x00000095227a7220 */ /* 0x000fe20000410000 */
[----:B------:R-:W-:-:S02]  /*0c30*/  HADD2.F32 R136, -RZ, R136.H0_H0 ;  /* 0x20000088ff887230 */ /* 0x000fc40000004100 */
[----:B------:R-:W-:Y:S01]  /*0c40*/  FMUL.FTZ R131, R110, R131 ;  /* 0x000000836e837220 */ /* 0x000fe20000410000 */
[----:B------:R-:W-:Y:S01]  /*0c50*/  FADD.FTZ R73, R73, R124 ;  /* 0x0000007c49497221 */ /* 0x000fe20000010000 */
[----:B------:R-:W-:Y:S01]  /*0c60*/  FFMA.FTZ R68, R137, R124, R68 ;  /* 0x0000007c89447223 */ /* 0x000fe20000010044 */
[----:B------:R-:W-:Y:S01]  /*0c70*/  FMUL.FTZ R120, R35, R134 ;  /* 0x0000008623787220 */ /* 0x000fe20000410000 */
[----:B------:R-:W-:Y:S02]  /*0c80*/  HADD2.F32 R153, -RZ, R153.H0_H0 ;  /* 0x20000099ff997230 */ /* 0x000fe40000004100 */
[----:B------:R-:W-:Y:S01]  /*0c90*/  FADD.FTZ R73, R73, R122 ;  /* 0x0000007a49497221 */ /* 0x000fe20000010000 */
[----:B------:R-:W-:Y:S01]  /*0ca0*/  FFMA.FTZ R68, R135, R122, R68 ;  /* 0x0000007a87447223 */ /* 0x000fe20000010044 */
[----:B0-----:R-:W-:Y:S01]  /*0cb0*/  FMUL.FTZ R76, R36, R151 ;  /* 0x00000097244c7220 */ /* 0x001fe20000410000 */
[----:B------:R-:W-:Y:S01]  /*0cc0*/  FMUL.FTZ R129, R110, R129 ;  /* 0x000000816e817220 */ /* 0x000fe20000410000 */
[----:B------:R-:W-:Y:S01]  /*0cd0*/  FADD.FTZ R73, R73, R120 ;  /* 0x0000007849497221 */ /* 0x000fe20000010000 */
[----:B------:R-:W-:Y:S01]  /*0ce0*/  FFMA.FTZ R84, R133, R120, R68 ;  /* 0x0000007885547223 */ /* 0x000fe20000010044 */
[----:B-1----:R-:W-:-:S04]  /*0cf0*/  @P0 IMAD.WIDE.U32 R78, R104, 0x10, R78 ;  /* 0x00000010684e0825 */ /* 0x002fc800078e004e */
[----:B------:R-:W-:Y:S01]  /*0d00*/  FMUL.FTZ R77, R37, R136 ;  /* 0x00000088254d7220 */ /* 0x000fe20000410000 */
[----:B------:R-:W-:Y:S01]  /*0d10*/  FADD.FTZ R68, R73, R76 ;  /* 0x0000004c49447221 */ /* 0x000fe20000010000 */
[----:B------:R-:W-:Y:S01]  /*0d20*/  FFMA.FTZ R84, R131, R76, R84 ;  /* 0x0000004c83547223 */ /* 0x000fe20000010054 */
[----:B------:R-:W-:Y:S01]  /*0d30*/  HADD2.F32 R138, -RZ, R138.H0_H0 ;  /* 0x2000008aff8a7230 */ /* 0x000fe20000004100 */
[----:B------:R0:W5:Y:S01]  /*0d40*/  @P0 LDG.E.128 R56, desc[UR4][R78.64] ;  /* 0x000000044e380981 */ /* 0x000162000c1e1d00 */
[----:B------:R-:W-:Y:S01]  /*0d50*/  FADD.FTZ R73, R68, R77 ;  /* 0x0000004d44497221 */ /* 0x000fe20000010000 */
[C---:B------:R-:W-:Y:S01]  /*0d60*/  FMUL.FTZ R127, R110.reuse, R127 ;  /* 0x0000007f6e7f7220 */ /* 0x040fe20000410000 */
[----:B------:R-:W-:Y:S01]  /*0d70*/  FFMA.FTZ R84, R129, R77, R84 ;  /* 0x0000004d81547223 */ /* 0x000fe20000010054 */
[C---:B------:R-:W-:Y:S01]  /*0d80*/  FMUL.FTZ R82, R110.reuse, R161 ;  /* 0x000000a16e527220 */ /* 0x040fe20000410000 */
[----:B------:R-:W-:Y:S02]  /*0d90*/  HADD2.F32 R161, -RZ, R117.H0_H0 ;  /* 0x20000075ffa17230 */ /* 0x000fe40000004100 */
[----:B------:R-:W-:Y:S01]  /*0da0*/  FMUL.FTZ R125, R110, R125 ;  /* 0x0000007d6e7d7220 */ /* 0x000fe20000410000 */
[----:B------:R-:W-:-:S02]  /*0db0*/  HADD2.F32 R142, -RZ, R80.H0_H0 ;  /* 0x20000050ff8e7230 */ /* 0x000fc40000004100 */
[----:B------:R-:W-:Y:S01]  /*0dc0*/  FMUL.FTZ R123, R110, R123 ;  /* 0x0000007b6e7b7220 */ /* 0x000fe20000410000 */
[----:B------:R1:W5:Y:S01]  /*0dd0*/  @P0 LDG.E.128 R64, desc[UR4][R162.64] ;  /* 0x00000004a2400981 */ /* 0x000362000c1e1d00 */
[----:B0-----:R-:W-:Y:S01]  /*0de0*/  FMUL.FTZ R78, R38, R153 ;  /* 0x00000099264e7220 */ /* 0x001fe20000410000 */
[----:B------:R-:W-:Y:S01]  /*0df0*/  FMUL.FTZ R79, R39, R138 ;  /* 0x0000008a274f7220 */ /* 0x000fe20000410000 */
[----:B------:R-:W-:Y:S01]  /*0e00*/  FMUL.FTZ R121, R110, R121 ;  /* 0x000000796e797220 */ /* 0x000fe20000410000 */
[----:B------:R-:W-:Y:S02]  /*0e10*/  HADD2.F32 R140, -RZ, R140.H0_H0 ;  /* 0x2000008cff8c7230 */ /* 0x000fe40000004100 */
[----:B------:R-:W-:Y:S01]  /*0e20*/  FADD.FTZ R68, R73, R78 ;  /* 0x0000004e49447221 */ /* 0x000fe20000010000 */
[----:B------:R-:W-:Y:S01]  /*0e30*/  FFMA.FTZ R84, R127, R78, R84 ;  /* 0x0000004e7f547223 */ /* 0x000fe20000010054 */
[----:B------:R-:W-:Y:S01]  /*0e40*/  FMUL.FTZ R80, R40, R161 ;  /* 0x000000a128507220 */ /* 0x000fe20000410000 */
[----:B------:R0:W5:Y:S01]  /*0e50*/  @P0 LDG.E.128 R52, desc[UR4][R86.64] ;  /* 0x0000000456340981 */ /* 0x000162000c1e1d00 */
[----:B------:R-:W-:Y:S01]  /*0e60*/  FADD.FTZ R73, R68, R79 ;  /* 0x0000004f44497221 */ /* 0x000fe20000010000 */
[----:B------:R-:W-:Y:S01]  /*0e70*/  FFMA.FTZ R84, R125, R79, R84 ;  /* 0x0000004f7d547223 */ /* 0x000fe20000010054 */
[----:B-1----:R-:W-:-:S02]  /*0e80*/  HADD2.F32 R163, -RZ, R83.H0_H0 ;  /* 0x20000053ffa37230 */ /* 0x002fc40000004100 */
[----:B------:R-:W-:Y:S01]  /*0e90*/  FMUL.FTZ R117, R41, R142 ;  /* 0x0000008e29757220 */ /* 0x000fe20000410000 */
[----:B------:R-:W-:Y:S01]  /*0ea0*/  FADD.FTZ R68, R73, R80 ;  /* 0x0000005049447221 */ /* 0x000fe20000010000 */
[----:B------:R-:W-:Y:S01]  /*0eb0*/  FFMA.FTZ R84, R123, R80, R84 ;  /* 0x000000507b547223 */ /* 0x000fe20000010054 */
[----:B------:R-:W-:Y:S01]  /*0ec0*/  FMUL.FTZ R81, R110, R81 ;  /* 0x000000516e517220 */ /* 0x000fe20000410000 */
[----:B------:R-:W-:Y:S01]  /*0ed0*/  FMUL.FTZ R115, R42, R163 ;  /* 0x000000a32a737220 */ /* 0x000fe20000410000 */
[----:B------:R-:W-:Y:S01]  /*0ee0*/  FADD.FTZ R68, R68, R117 ;  /* 0x0000007544447221 */ /* 0x000fe20000010000 */
[----:B0-----:R-:W-:Y:S01]  /*0ef0*/  FFMA.FTZ R86, R121, R117, R84 ;  /* 0x0000007579567223 */ /* 0x001fe20000010054 */
[----:B------:R-:W-:Y:S02]  /*0f00*/  HADD2.F32 R165, -RZ, R116.H0_H0 ;  /* 0x20000074ffa57230 */ /* 0x000fe40000004100 */
        /* <DEDUP_REMOVED lines=90> */
[----:B---3--:R-:W-:Y:S02]  /*14b0*/  @P1 HADD2.F32 R114, -RZ, R118.H0_H0 ;  /* 0x20000076ff721230 */ /* 0x008fe40000004100 */
        /* <DEDUP_REMOVED lines=80> */
[----:B------:R-:W-:Y:S01]  /*19c0*/  F2F.F16.F32 R71, R71 ;  /* 0x0000004700477304 */ /* 0x000fe20000200800 */
[-C--:B------:R-:W-:Y:S01]  /*19d0*/  FMUL.FTZ R127, R127, R114.reuse ;  /* 0x000000727f7f7220 */ /* 0x080fe20000410000 */
[----:B------:R-:W-:Y:S01]  /*19e0*/  FMUL.FTZ R117, R110, R117 ;  /* 0x000000756e757220 */ /* 0x000fe20000410000 */
[----:B------:R-:W-:Y:S01]  /*19f0*/  FADD.FTZ R83, R83, -R68 ;  /* 0x8000004453537221 */ /* 0x000fe20000010000 */
[----:B------:R-:W-:Y:S01]  /*1a00*/  FADD.FTZ R87, R112, -R87 ;  /* 0x8000005770577221 */ /* 0x000fe20000010000 */
[----:B------:R-:W-:Y:S01]  /*1a10*/  FADD.FTZ R113, R113, -R116 ;  /* 0x8000007471717221 */ /* 0x000fe20000010000 */
[C---:B------:R-:W-:Y:S01]  /*1a20*/  FMUL.FTZ R111, R110.reuse, R111 ;  /* 0x0000006f6e6f7220 */ /* 0x040fe20000410000 */
[----:B------:R-:W-:Y:S01]  /*1a30*/  FMUL.FTZ R139, R110, R139 ;  /* 0x0000008b6e8b7220 */ /* 0x000fe20000410000 */
[----:B------:R-:W0:Y:S01]  /*1a40*/  F2F.F16.F32 R74, R74 ;  /* 0x0000004a004a7304 */ /* 0x000e220000200800 */
[-C--:B------:R-:W-:Y:S01]  /*1a50*/  FMUL.FTZ R77, R77, R114.reuse ;  /* 0x000000724d4d7220 */ /* 0x080fe20000410000 */
[----:B------:R-:W-:Y:S01]  /*1a60*/  FADD.FTZ R85, R84, -R85 ;  /* 0x8000005554557221 */ /* 0x000fe20000010000 */
[C---:B------:R-:W-:Y:S01]  /*1a70*/  FMUL.FTZ R131, R110.reuse, R131 ;  /* 0x000000836e837220 */ /* 0x040fe20000410000 */
[-C--:B------:R-:W-:Y:S01]  /*1a80*/  FMUL.FTZ R79, R79, R114.reuse ;  /* 0x000000724f4f7220 */ /* 0x080fe20000410000 */
[C---:B------:R-:W-:Y:S01]  /*1a90*/  FMUL.FTZ R115, R110.reuse, R115 ;  /* 0x000000736e737220 */ /* 0x040fe20000410000 */
[C---:B------:R-:W-:Y:S01]  /*1aa0*/  FMUL.FTZ R123, R110.reuse, R123 ;  /* 0x0000007b6e7b7220 */ /* 0x040fe20000410000 */
[C---:B------:R-:W-:Y:S01]  /*1ab0*/  FMUL.FTZ R145, R110.reuse, R145 ;  /* 0x000000916e917220 */ /* 0x040fe20000410000 */
[----:B------:R-:W1:Y:S01]  /*1ac0*/  F2F.F16.F32 R70, R70 ;  /* 0x0000004600467304 */ /* 0x000e620000200800 */
[-C--:B------:R-:W-:Y:S01]  /*1ad0*/  FMUL.FTZ R117, R117, R114.reuse ;  /* 0x0000007275757220 */ /* 0x080fe20000410000 */
[C---:B------:R-:W-:Y:S01]  /*1ae0*/  FMUL.FTZ R83, R110.reuse, R83 ;  /* 0x000000536e537220 */ /* 0x040fe20000410000 */
[C---:B------:R-:W-:Y:S01]  /*1af0*/  FMUL.FTZ R87, R110.reuse, R87 ;  /* 0x000000576e577220 */ /* 0x040fe20000410000 */
[C---:B------:R-:W-:Y:S01]  /*1b00*/  FMUL.FTZ R113, R110.reuse, R113 ;  /* 0x000000716e717220 */ /* 0x040fe20000410000 */
[-C--:B------:R-:W-:Y:S01]  /*1b10*/  FMUL.FTZ R111, R111, R114.reuse ;  /* 0x000000726f6f7220 */ /* 0x080fe20000410000 */
[-C--:B------:R-:W-:Y:S01]  /*1b20*/  FMUL.FTZ R72, R139, R114.reuse ;  /* 0x000000728b487220 */ /* 0x080fe20000410000 */
[----:B------:R-:W-:Y:S01]  /*1b30*/  FMUL.FTZ R85, R110, R85 ;  /* 0x000000556e557220 */ /* 0x000fe20000410000 */
[----:B------:R-:W-:Y:S01]  /*1b40*/  F2F.F16.F32 R75, R75 ;  /* 0x0000004b004b7304 */ /* 0x000fe20000200800 */
[----:B------:R-:W2:Y:S01]  /*1b50*/  LDC.64 R68, c[0x0][0x468] ;  /* 0x00011a00ff447b82 */ /* 0x000ea20000000a00 */
[-C--:B------:R-:W-:Y:S01]  /*1b60*/  FMUL.FTZ R76, R131, R114.reuse ;  /* 0x00000072834c7220 */ /* 0x080fe20000410000 */
[-C--:B------:R-:W-:Y:S01]  /*1b70*/  FMUL.FTZ R115, R115, R114.reuse ;  /* 0x0000007273737220 */ /* 0x080fe20000410000 */
[-C--:B------:R-:W-:Y:S01]  /*1b80*/  FMUL.FTZ R78, R123, R114.reuse ;  /* 0x000000727b4e7220 */ /* 0x080fe20000410000 */
[-C--:B------:R-:W-:Y:S01]  /*1b90*/  FMUL.FTZ R0, R145, R114.reuse ;  /* 0x0000007291007220 */ /* 0x080fe20000410000 */
[-C--:B------:R-:W-:Y:S01]  /*1ba0*/  FMUL.FTZ R83, R83, R114.reuse ;  /* 0x0000007253537220 */ /* 0x080fe20000410000 */
[-C--:B------:R-:W-:Y:S01]  /*1bb0*/  FMUL.FTZ R87, R87, R114.reuse ;  /* 0x0000007257577220 */ /* 0x080fe20000410000 */
[----:B------:R-:W3:Y:S01]  /*1bc0*/  F2F.F16.F32 R120, R120 ;  /* 0x0000007800787304 */ /* 0x000ee20000200800 */
[-C--:B------:R-:W-:Y:S01]  /*1bd0*/  FMUL.FTZ R113, R113, R114.reuse ;  /* 0x0000007271717220 */ /* 0x080fe20000410000 */
[----:B------:R-:W-:Y:S01]  /*1be0*/  FMUL.FTZ R114, R85, R114 ;  /* 0x0000007255727220 */ /* 0x000fe20000410000 */
[----:B0-----:R-:W-:Y:S01]  /*1bf0*/  PRMT R81, R71, 0x5410, R74 ;  /* 0x0000541047517816 */ /* 0x001fe2000000004a */
[----:B-1----:R-:W-:-:S04]  /*1c00*/  IMAD.WIDE.U32 R70, R70, 0x10000, RZ ;  /* 0x0001000046467825 */ /* 0x002fc800078e00ff */
[----:B------:R-:W0:Y:S01]  /*1c10*/  F2F.F16.F32 R73, R73 ;  /* 0x0000004900497304 */ /* 0x000e220000200800 */
[----:B------:R-:W-:Y:S02]  /*1c20*/  LOP3.LUT R71, R81, R71, RZ, 0xfc, !PT ;  /* 0x0000004751477212 */ /* 0x000fe400078efcff */
[----:B---3--:R-:W-:-:S05]  /*1c30*/  PRMT R85, R75, 0x5410, R120 ;  /* 0x000054104b557816 */ /* 0x008fca0000000078 */
[----:B------:R-:W-:Y:S01]  /*1c40*/  F2F.F16.F32 R127, R127 ;  /* 0x0000007f007f7304 */ /* 0x000fe20000200800 */
[----:B0-----:R-:W-:-:S07]  /*1c50*/  IMAD.WIDE.U32 R74, R73, 0x10000, RZ ;  /* 0x00010000494a7825 */ /* 0x001fce00078e00ff */
[----:B------:R-:W0:Y:S01]  /*1c60*/  F2F.F16.F32 R80, R79 ;  /* 0x0000004f00507304 */ /* 0x000e220000200800 */
[----:B------:R-:W-:-:S07]  /*1c70*/  LOP3.LUT R73, R85, R75, RZ, 0xfc, !PT ;  /* 0x0000004b55497212 */ /* 0x000fce00078efcff */
[----:B------:R-:W1:Y:S01]  /*1c80*/  F2F.F16.F32 R77, R77 ;  /* 0x0000004d004d7304 */ /* 0x000e620000200800 */
[----:B0-----:R-:W-:-:S07]  /*1c90*/  PRMT R127, R127, 0x5410, R80 ;  /* 0x000054107f7f7816 */ /* 0x001fce0000000050 */
[----:B------:R-:W-:Y:S01]  /*1ca0*/  F2F.F16.F32 R82, R117 ;  /* 0x0000007500527304 */ /* 0x000fe20000200800 */
[----:B-1----:R-:W-:-:S07]  /*1cb0*/  IMAD.WIDE.U32 R80, R77, 0x10000, RZ ;  /* 0x000100004d507825 */ /* 0x002fce00078e00ff */
[----:B------:R-:W0:Y:S01]  /*1cc0*/  F2F.F16.F32 R84, R111 ;  /* 0x0000006f00547304 */ /* 0x000e220000200800 */
[----:B------:R-:W-:-:S07]  /*1cd0*/  LOP3.LUT R75, R127, R81, RZ, 0xfc, !PT ;  /* 0x000000517f4b7212 */ /* 0x000fce00078efcff */
[----:B------:R-:W1:Y:S01]  /*1ce0*/  F2F.F16.F32 R72, R72 ;  /* 0x0000004800487304 */ /* 0x000e620000200800 */
[----:B0-----:R-:W-:-:S07]  /*1cf0*/  IMAD.WIDE.U32 R84, R84, 0x10000, RZ ;  /* 0x0001000054547825 */ /* 0x001fce00078e00ff */
[----:B------:R-:W0:Y:S01]  /*1d00*/  F2F.F16.F32 R76, R76 ;  /* 0x0000004c004c7304 */ /* 0x000e220000200800 */
[----:B-1----:R-:W-:-:S07]  /*1d10*/  LOP3.LUT R72, R74, R72, RZ, 0xfc, !PT ;  /* 0x000000484a487212 */ /* 0x002fce00078efcff */
[----:B------:R-:W-:Y:S01]  /*1d20*/  F2F.F16.F32 R115, R115 ;  /* 0x0000007300737304 */ /* 0x000fe20000200800 */
[----:B0-----:R-:W-:-:S07]  /*1d30*/  LOP3.LUT R74, R80, R76, RZ, 0xfc, !PT ;  /* 0x0000004c504a7212 */ /* 0x001fce00078efcff */
[----:B------:R0:W1:Y:S01]  /*1d40*/  F2F.F16.F32 R112, R83 ;  /* 0x0000005300707304 */ /* 0x0000620000200800 */
[----:B--2---:R-:W-:-:S04]  /*1d50*/  IMAD.WIDE.U32 R80, R105, 0x8, R68 ;  /* 0x0000000869507825 */ /* 0x004fc800078e0044 */
[----:B------:R-:W-:-:S03]  /*1d60*/  IMAD.WIDE.U32 R104, R104, 0x8, R68 ;  /* 0x0000000868687825 */ /* 0x000fc600078e0044 */
[----:B------:R-:W2:Y:S01]  /*1d70*/  F2F.F16.F32 R78, R78 ;  /* 0x0000004e004e7304 */ /* 0x000ea20000200800 */
[----:B0-----:R-:W-:Y:S01]  /*1d80*/  IMAD.WIDE.U32 R82, R82, 0x10000, RZ ;  /* 0x0001000052527825 */ /* 0x001fe200078e00ff */
[----:B-1----:R-:W-:-:S06]  /*1d90*/  PRMT R115, R115, 0x5410, R112 ;  /* 0x0000541073737816 */ /* 0x002fcc0000000070 */
[----:B------:R-:W0:Y:S01]  /*1da0*/  F2F.F16.F32 R79, R114 ;  /* 0x00000072004f7304 */ /* 0x000e220000200800 */
[----:B------:R-:W-:Y:S02]  /*1db0*/  LOP3.LUT R77, R115, R83, RZ, 0xfc, !PT ;  /* 0x00000053734d7212 */ /* 0x000fe400078efcff */
[----:B--2---:R-:W-:-:S05]  /*1dc0*/  LOP3.LUT R76, R82, R78, RZ, 0xfc, !PT ;  /* 0x0000004e524c7212 */ /* 0x004fca00078efcff */
[----:B------:R-:W1:Y:S01]  /*1dd0*/  F2F.F16.F32 R0, R0 ;  /* 0x0000000000007304 */ /* 0x000e620000200800 */
[----:B------:R-:W-:Y:S01]  /*1de0*/  IMAD.WIDE.U32 R82, R103, 0x8, R68 ;  /* 0x0000000867527825 */ /* 0x000fe200078e0044 */
[----:B0-----:R-:W-:-:S06]  /*1df0*/  LOP3.LUT R84, R84, R79, RZ, 0xfc, !PT ;  /* 0x0000004f54547212 */ /* 0x001fcc00078efcff */
[----:B------:R-:W-:Y:S01]  /*1e00*/  F2F.F16.F32 R87, R87 ;  /* 0x0000005700577304 */ /* 0x000fe20000200800 */
[----:B------:R-:W-:-:S04]  /*1e10*/  IMAD.WIDE.U32 R78, R106, 0x8, R68 ;  /* 0x000000086a4e7825 */ /* 0x000fc800078e0044 */
[----:B------:R-:W-:Y:S01]  /*1e20*/  IMAD.WIDE.U32 R68, R102, 0x8, R68 ;  /* 0x0000000866447825 */ /* 0x000fe200078e0044 */
[----:B-1----:R-:W-:Y:S02]  /*1e30*/  LOP3.LUT R70, R70, R0, RZ, 0xfc, !PT ;  /* 0x0000000046467212 */ /* 0x002fe400078efcff */
[----:B------:R-:W0:Y:S03]  /*1e40*/  F2F.F16.F32 R86, R113 ;  /* 0x0000007100567304 */ /* 0x000e260000200800 */
        /* <DEDUP_REMOVED lines=8> */
.L_x_7969:
        /* <DEDUP_REMOVED lines=16> */
[----:B------:R0:W-:Y:S01]  /*1fd0*/  F2F.F16.F32 R143, R72 ;  /* 0x00000048008f7304 */ /* 0x0001e20000200800 */
[-CC-:B------:R-:W-:Y:S01]  /*1fe0*/  FFMA.FTZ R147, R147, R119.reuse, R118.reuse ;  /* 0x0000007793937223 */ /* 0x180fe20000010076 */
[-C--:B------:R-:W-:Y:S01]  /*1ff0*/  FMUL.FTZ R75, R71, R114.reuse ;  /* 0x00000072474b7220 */ /* 0x080fe20000410000 */
[-CC-:B------:R-:W-:Y:S01]  /*2000*/  FFMA.FTZ R73, R137, R119.reuse, R118.reuse ;  /* 0x0000007789497223 */ /* 0x180fe20000010076 */
[-CC-:B------:R-:W-:Y:S01]  /*2010*/  FFMA.FTZ R131, R127, R119.reuse, R118.reuse ;  /* 0x000000777f837223 */ /* 0x180fe20000010076 */
[----:B------:R-:W-:Y:S01]  /*2020*/  FADD.FTZ R69, R132, -R147 ;  /* 0x8000009384457221 */ /* 0x000fe20000010000 */
[-CC-:B------:R-:W-:Y:S01]  /*2030*/  FFMA.FTZ R132, R125, R119.reuse, R118.reuse ;  /* 0x000000777d847223 */ /* 0x180fe20000010076 */
[--C-:B------:R-:W-:Y:S01]  /*2040*/  FFMA.FTZ R123, R123, R119, R118.reuse ;  /* 0x000000777b7b7223 */ /* 0x100fe20000010076 */
[----:B------:R1:W-:Y:S01]  /*2050*/  F2F.F16.F32 R137, R75 ;  /* 0x0000004b00897304 */ /* 0x0003e20000200800 */
        /* <DEDUP_REMOVED lines=8> */
[----:B------:R0:W-:Y:S01]  /*20e0*/  F2F.F16.F32 R135, R126 ;  /* 0x0000007e00877304 */ /* 0x0001e20000200800 */
        /* <DEDUP_REMOVED lines=14> */
[----:B------:R0:W-:Y:S01]  /*21d0*/  F2F.F16.F32 R129, R122 ;  /* 0x0000007a00817304 */ /* 0x0001e20000200800 */
[-C--:B------:R-:W-:Y:S01]  /*21e0*/  FMUL.FTZ R128, R70, R114.reuse ;  /* 0x0000007246807220 */ /* 0x080fe20000410000 */
[-C--:B------:R-:W-:Y:S01]  /*21f0*/  FMUL.FTZ R124, R73, R114.reuse ;  /* 0x00000072497c7220 */ /* 0x080fe20000410000 */
[----:B------:R-:W-:Y:S01]  /*2200*/  FADD.FTZ R133, R113, -R116 ;  /* 0x8000007471857221 */ /* 0x000fe20000010000 */
[----:B------:R-:W-:Y:S01]  /*2210*/  FMUL.FTZ R120, R74, R114 ;  /* 0x000000724a787220 */ /* 0x000fe20000410000 */
[C---:B------:R-:W-:Y:S01]  /*2220*/  FMUL.FTZ R77, R110.reuse, R77 ;  /* 0x0000004d6e4d7220 */ /* 0x040fe20000410000 */
[----:B------:R-:W-:-:S02]  /*2230*/  FMUL.FTZ R80, R110, R131 ;  /* 0x000000836e507220 */ /* 0x000fc40000410000 */
[----:B------:R1:W-:Y:S01]  /*2240*/  F2F.F16.F32 R127, R126 ;  /* 0x0000007e007f7304 */ /* 0x0003e20000200800 */
[-C--:B0-----:R-:W-:Y:S01]  /*2250*/  FMUL.FTZ R122, R78, R114.reuse ;  /* 0x000000724e7a7220 */ /* 0x081fe20000410000 */
[-C--:B------:R-:W-:Y:S01]  /*2260*/  FMUL.FTZ R130, R77, R114.reuse ;  /* 0x000000724d827220 */ /* 0x080fe20000410000 */
[----:B------:R-:W-:-:S05]  /*2270*/  FMUL.FTZ R131, R80, R114 ;  /* 0x0000007250837220 */ /* 0x000fca0000410000 */
[----:B------:R-:W-:Y:S01]  /*2280*/  F2F.F16.F32 R122, R122 ;  /* 0x0000007a007a7304 */ /* 0x000fe20000200800 */
[----:B-1----:R-:W-:-:S04]  /*2290*/  FFMA.FTZ R126, R121, R119, R118 ;  /* 0x00000077797e7223 */ /* 0x002fc80000010076 */
[----:B------:R-:W-:Y:S01]  /*22a0*/  FADD.FTZ R117, R117, -R126 ;  /* 0x8000007e75757221 */ /* 0x000fe20000010000 */
[----:B------:R-:W-:Y:S02]  /*22b0*/  FFMA.FTZ R126, R81, R119, R118 ;  /* 0x00000077517e7223 */ /* 0x000fe40000010076 */
[----:B------:R0:W1:Y:S01]  /*22c0*/  F2F.F16.F32 R121, R123 ;  /* 0x0000007b00797304 */ /* 0x0000620000200800 */
[----:B------:R-:W-:Y:S01]  /*22d0*/  FMUL.FTZ R81, R110, R117 ;  /* 0x000000756e517220 */ /* 0x000fe20000410000 */
[----:B------:R-:W-:Y:S01]  /*22e0*/  FADD.FTZ R115, R115, -R126 ;  /* 0x8000007e73737221 */ /* 0x000fe20000010000 */
[----:B------:R-:W-:Y:S02]  /*22f0*/  FFMA.FTZ R126, R82, R119, R118 ;  /* 0x00000077527e7223 */ /* 0x000fe40000010076 */
[-C--:B------:R-:W-:Y:S01]  /*2300*/  FMUL.FTZ R117, R81, R114.reuse ;  /* 0x0000007251757220 */ /* 0x080fe20000410000 */
[----:B------:R-:W-:Y:S01]  /*2310*/  FMUL.FTZ R82, R110, R115 ;  /* 0x000000736e527220 */ /* 0x000fe20000410000 */
[----:B------:R-:W-:Y:S01]  /*2320*/  FADD.FTZ R83, R83, -R126 ;  /* 0x8000007e53537221 */ /* 0x000fe20000010000 */
[----:B------:R-:W2:Y:S01]  /*2330*/  F2F.F16.F32 R0, R0 ;  /* 0x0000000000007304 */ /* 0x000ea20000200800 */
[--C-:B0-----:R-:W-:Y:S01]  /*2340*/  FFMA.FTZ R123, R87, R119, R118.reuse ;  /* 0x00000077577b7223 */ /* 0x101fe20000010076 */
[-C--:B------:R-:W-:Y:S01]  /*2350*/  FMUL.FTZ R115, R82, R114.reuse ;  /* 0x0000007252737220 */ /* 0x080fe20000410000 */
[C---:B------:R-:W-:Y:S01]  /*2360*/  FMUL.FTZ R83, R110.reuse, R83 ;  /* 0x000000536e537220 */ /* 0x040fe20000410000 */
[----:B------:R-:W-:Y:S01]  /*2370*/  FMUL.FTZ R87, R110, R133 ;  /* 0x000000856e577220 */ /* 0x000fe20000410000 */
[----:B------:R-:W-:Y:S01]  /*2380*/  FADD.FTZ R123, R112, -R123 ;  /* 0x8000007b707b7221 */ /* 0x000fe20000010000 */
[----:B------:R-:W-:Y:S01]  /*2390*/  FFMA.FTZ R112, R86, R119, R118 ;  /* 0x0000007756707223 */ /* 0x000fe20000010076 */
[-C--:B------:R-:W-:Y:S01]  /*23a0*/  FMUL.FTZ R113, R83, R114.reuse ;  /* 0x0000007253717220 */ /* 0x080fe20000410000 */
[----:B------:R-:W-:Y:S01]  /*23b0*/  F2F.F16.F32 R115, R115 ;  /* 0x0000007300737304 */ /* 0x000fe20000200800 */
[----:B------:R-:W-:Y:S01]  /*23c0*/  FMUL.FTZ R86, R110, R123 ;  /* 0x0000007b6e567220 */ /* 0x000fe20000410000 */
[----:B------:R-:W-:Y:S01]  /*23d0*/  FADD.FTZ R111, R111, -R112 ;  /* 0x800000706f6f7221 */ /* 0x000fe20000010000 */
[----:B-1----:R-:W-:Y:S01]  /*23e0*/  PRMT R133, R122, 0x5410, R121 ;  /* 0x000054107a857816 */ /* 0x002fe20000000079 */
[----:B------:R-:W-:Y:S01]  /*23f0*/  FFMA.FTZ R119, R85, R119, R118 ;  /* 0x0000007755777223 */ /* 0x000fe20000010076 */
[----:B------:R-:W0:Y:S01]  /*2400*/  LDC.64 R122, c[0x0][0x468] ;  /* 0x00011a00ff7a7b82 */ /* 0x000e220000000a00 */
[----:B------:R-:W-:Y:S01]  /*2410*/  FMUL.FTZ R85, R110, R111 ;  /* 0x0000006f6e557220 */ /* 0x000fe20000410000 */
[-C--:B------:R-:W-:Y:S01]  /*2420*/  FMUL.FTZ R132, R86, R114.reuse ;  /* 0x0000007256847220 */ /* 0x080fe20000410000 */
[----:B------:R1:W3:Y:S01]  /*2430*/  F2F.F16.F32 R116, R113 ;  /* 0x0000007100747304 */ /* 0x0002e20000200800 */
[-C--:B------:R-:W-:Y:S01]  /*2440*/  FMUL.FTZ R126, R87, R114.reuse ;  /* 0x00000072577e7220 */ /* 0x080fe20000410000 */
[----:B------:R-:W-:Y:S01]  /*2450*/  FADD.FTZ R119, R84, -R119 ;  /* 0x8000007754777221 */ /* 0x000fe20000010000 */
[----:B------:R-:W-:-:S03]  /*2460*/  FMUL.FTZ R118, R85, R114 ;  /* 0x0000007255767220 */ /* 0x000fc60000410000 */
[----:B------:R-:W-:Y:S01]  /*2470*/  FMUL.FTZ R84, R110, R119 ;  /* 0x000000776e547220 */ /* 0x000fe20000410000 */
[----:B--2---:R-:W-:Y:S01]  /*2480*/  IMAD.WIDE.U32 R110, R0, 0x10000, RZ ;  /* 0x00010000006e7825 */ /* 0x004fe200078e00ff */
[----:B------:R-:W2:Y:S01]  /*2490*/  F2F.F16.F32 R128, R128 ;  /* 0x0000008000807304 */ /* 0x000ea20000200800 */
[----:B-1----:R-:W1:Y:S01]  /*24a0*/  LDC.64 R112, c[0x0][0x478] ;  /* 0x00011e00ff707b82 */ /* 0x002e620000000a00 */
[----:B---3--:R-:W-:-:S06]  /*24b0*/  PRMT R139, R115, 0x5410, R116 ;  /* 0x00005410738b7816 */ /* 0x008fcc0000000074 */
[----:B------:R-:W-:Y:S01]  /*24c0*/  F2F.F16.F32 R124, R124 ;  /* 0x0000007c007c7304 */ /* 0x000fe20000200800 */
[----:B--2---:R-:W-:-:S07]  /*24d0*/  PRMT R137, R128, 0x5410, R137 ;  /* 0x0000541080897816 */ /* 0x004fce0000000089 */
[----:B------:R-:W2:Y:S01]  /*24e0*/  F2F.F16.F32 R120, R120 ;  /* 0x0000007800787304 */ /* 0x000ea20000200800 */
[----:B------:R-:W-:Y:S01]  /*24f0*/  LOP3.LUT R121, R137, R111, RZ, 0xfc, !PT ;  /* 0x0000006f89797212 */ /* 0x000fe200078efcff */
[----:B0-----:R-:W-:-:S06]  /*2500*/  IMAD.WIDE.U32 R136, R103, 0x8, R122 ;  /* 0x0000000867887825 */ /* 0x001fcc00078e007a */
[----:B------:R-:W0:Y:S01]  /*2510*/  F2F.F16.F32 R125, R130 ;  /* 0x00000082007d7304 */ /* 0x000e220000200800 */
[----:B--2---:R-:W-:-:S07]  /*2520*/  PRMT R129, R120, 0x5410, R129 ;  /* 0x0000541078817816 */ /* 0x004fce0000000081 */
[----:B------:R-:W-:Y:S01]  /*2530*/  F2F.F16.F32 R117, R117 ;  /* 0x0000007500757304 */ /* 0x000fe20000200800 */
[----:B------:R-:W-:Y:S01]  /*2540*/  LOP3.LUT R120, R110, R143, RZ, 0xfc, !PT ;  /* 0x0000008f6e787212 */ /* 0x000fe200078efcff */
[----:B0-----:R-:W-:-:S06]  /*2550*/  IMAD.WIDE.U32 R110, R125, 0x10000, RZ ;  /* 0x000100007d6e7825 */ /* 0x001fcc00078e00ff */
[----:B------:R0:W-:Y:S01]  /*2560*/  F2F.F16.F32 R145, R126 ;  /* 0x0000007e00917304 */ /* 0x0001e20000200800 */
[----:B------:R-:W-:Y:S02]  /*2570*/  LOP3.LUT R111, R133, R111, RZ, 0xfc, !PT ;  /* 0x0000006f856f7212 */ /* 0x000fe400078efcff */
[----:B------:R-:W-:-:S05]  /*2580*/  LOP3.LUT R110, R110, R127, RZ, 0xfc, !PT ;  /* 0x0000007f6e6e7212 */ /* 0x000fca00078efcff */
[----:B------:R-:W2:Y:S01]  /*2590*/  F2F.F16.F32 R132, R132 ;  /* 0x0000008400847304 */ /* 0x000ea20000200800 */
[----:B0-----:R-:W-:Y:S01]  /*25a0*/  FMUL.FTZ R126, R84, R114 ;  /* 0x00000072547e7220 */ /* 0x001fe20000410000 */
[----:B------:R-:W-:-:S04]  /*25b0*/  IMAD.WIDE.U32 R114, R124, 0x10000, RZ ;  /* 0x000100007c727825 */ /* 0x000fc800078e00ff */
[--C-:B-1----:R-:W-:Y:S01]  /*25c0*/  IMAD.WIDE.U32 R124, R106, 0x10, R112.reuse ;  /* 0x000000106a7c7825 */ /* 0x102fe200078e0070 */
[----:B------:R-:W-:Y:S01]  /*25d0*/  LOP3.LUT R119, R129, R115, RZ, 0xfc, !PT ;  /* 0x0000007381777212 */ /* 0x000fe200078efcff */
[----:B------:R-:W0:Y:S02]  /*25e0*/  F2F.F16.F32 R131, R131 ;  /* 0x0000008300837304 */ /* 0x000e240000200800 */
[----:B------:R-:W-:Y:S01]  /*25f0*/  IMAD.WIDE.U32 R128, R104, 0x10, R112 ;  /* 0x0000001068807825 */ /* 0x000fe200078e0070 */
[----:B------:R3:W-:Y:S01]  /*2600*/  STG.E.128 desc[UR4][R124.64], R68 ;  /* 0x000000447c007986 */ /* 0x0007e2000c101d04 */
[----:B--2---:R-:W-:-:S04]  /*2610*/  PRMT R145, R132, 0x5410, R145 ;  /* 0x0000541084917816 */ /* 0x004fc80000000091 */
[----:B------:R1:W2:Y:S01]  /*2620*/  F2F.F16.F32 R130, R118 ;  /* 0x0000007600827304 */ /* 0x0002a20000200800 */
[----:B------:R-:W-:-:S05]  /*2630*/  IMAD.WIDE.U32 R132, R106, 0x8, R122 ;  /* 0x000000086a847825 */ /* 0x000fca00078e007a */
[----:B------:R3:W-:Y:S02]  /*2640*/  STG.E.64 desc[UR4][R132.64], R120 ;  /* 0x0000007884007986 */ /* 0x0007e4000c101b04 */
[----:B------:R-:W4:Y:S01]  /*2650*/  F2F.F16.F32 R141, R126 ;  /* 0x0000007e008d7304 */ /* 0x000f220000200800 */
        /* <DEDUP_REMOVED lines=22> */
.L_x_7968:
        /* <DEDUP_REMOVED lines=24> */
[----:B------:R0:W-:Y:S01]  /*2940*/  F2F.F16.F32 R70, R69 ;  /* 0x0000004500467304 */ /* 0x0001e20000200800 */
        /* <DEDUP_REMOVED lines=20> */
[----:B------:R0:W-:Y:S01]  /*2a90*/  F2F.F16.F32 R73, R69 ;  /* 0x0000004500497304 */ /* 0x0001e20000200800 */
        /* <DEDUP_REMOVED lines=11> */
[----:B------:R-:W-:Y:S01]  /*2b50*/  F2F.F16.F32 R71, R71 ;  /* 0x0000004700477304 */ /* 0x000fe20000200800 */
[-C--:B------:R-:W-:Y:S01]  /*2b60*/  FMUL.FTZ R69, R69, R114.reuse ;  /* 0x0000007245457220 */ /* 0x080fe20000410000 */
[----:B------:R-:W-:Y:S01]  /*2b70*/  FADD.FTZ R79, R79, -R68 ;  /* 0x800000444f4f7221 */ /* 0x000fe20000010000 */
[----:B------:R-:W-:Y:S01]  /*2b80*/  FFMA.FTZ R68, R121, R119, R118 ;  /* 0x0000007779447223 */ /* 0x000fe20000010076 */
[-C--:B------:R-:W-:Y:S01]  /*2b90*/  FMUL.FTZ R77, R77, R114.reuse ;  /* 0x000000724d4d7220 */ /* 0x080fe20000410000 */
[C---:B------:R-:W-:Y:S01]  /*2ba0*/  FFMA.FTZ R129, R110.reuse, R135, R56 ;  /* 0x000000876e817223 */ /* 0x040fe20000010038 */
[C---:B------:R-:W-:Y:S01]  /*2bb0*/  FFMA.FTZ R79, R110.reuse, R79, R59 ;  /* 0x0000004f6e4f7223 */ /* 0x040fe2000001003b */
[----:B------:R-:W-:Y:S01]  /*2bc0*/  FADD.FTZ R68, R117, -R68 ;  /* 0x8000004475447221 */ /* 0x000fe20000010000 */
[----:B------:R0:W-:Y:S01]  /*2bd0*/  F2F.F16.F32 R78, R69 ;  /* 0x00000045004e7304 */ /* 0x0001e20000200800 */
[-C--:B------:R-:W-:Y:S01]  /*2be0*/  FMUL.FTZ R115, R115, R114.reuse ;  /* 0x0000007273737220 */ /* 0x080fe20000410000 */
[-C--:B------:R-:W-:Y:S01]  /*2bf0*/  FMUL.FTZ R79, R79, R114.reuse ;  /* 0x000000724f4f7220 */ /* 0x080fe20000410000 */
[----:B------:R-:W-:Y:S01]  /*2c00*/  FFMA.FTZ R121, R110, R123, R60 ;  /* 0x0000007b6e797223 */ /* 0x000fe2000001003c */
[----:B------:R-:W-:-:S03]  /*2c10*/  FMUL.FTZ R76, R129, R114 ;  /* 0x00000072814c7220 */ /* 0x000fc60000410000 */
[----:B------:R-:W-:Y:S01]  /*2c20*/  FMUL.FTZ R117, R121, R114 ;  /* 0x0000007279757220 */ /* 0x000fe20000410000 */
[----:B------:R1:W-:Y:S01]  /*2c30*/  F2F.F16.F32 R80, R79 ;  /* 0x0000004f00507304 */ /* 0x0003e20000200800 */
[----:B0-----:R-:W-:-:S04]  /*2c40*/  FFMA.FTZ R69, R110, R68, R61 ;  /* 0x000000446e457223 */ /* 0x001fc8000001003d */
[----:B------:R-:W-:-:S03]  /*2c50*/  FMUL.FTZ R69, R69, R114 ;  /* 0x0000007245457220 */ /* 0x000fc60000410000 */
[----:B------:R-:W0:Y:S01]  /*2c60*/  F2F.F16.F32 R74, R74 ;  /* 0x0000004a004a7304 */ /* 0x000e220000200800 */
[----:B-1----:R-:W-:Y:S01]  /*2c70*/  FADD.FTZ R79, R83, -R82 ;  /* 0x80000052534f7221 */ /* 0x002fe20000010000 */
[----:B------:R-:W-:-:S03]  /*2c80*/  FADD.FTZ R83, R112, -R87 ;  /* 0x8000005770537221 */ /* 0x000fc60000010000 */
[C---:B------:R-:W-:Y:S01]  /*2c90*/  FFMA.FTZ R79, R110.reuse, R79, R63 ;  /* 0x0000004f6e4f7223 */ /* 0x040fe2000001003f */
[----:B------:R-:W-:Y:S02]  /*2ca0*/  FFMA.FTZ R83, R110, R83, R66 ;  /* 0x000000536e537223 */ /* 0x000fe40000010042 */
[----:B------:R1:W-:Y:S01]  /*2cb0*/  F2F.F16.F32 R81, R69 ;  /* 0x0000004500517304 */ /* 0x0003e20000200800 */
[-C--:B------:R-:W-:Y:S01]  /*2cc0*/  FMUL.FTZ R79, R79, R114.reuse ;  /* 0x000000724f4f7220 */ /* 0x080fe20000410000 */
[----:B------:R-:W-:-:S06]  /*2cd0*/  FMUL.FTZ R87, R83, R114 ;  /* 0x0000007253577220 */ /* 0x000fcc0000410000 */
[----:B------:R2:W-:Y:S01]  /*2ce0*/  F2F.F16.F32 R82, R79 ;  /* 0x0000004f00527304 */ /* 0x0005e20000200800 */
[----:B-1----:R-:W-:-:S04]  /*2cf0*/  FADD.FTZ R69, R113, -R116 ;  /* 0x8000007471457221 */ /* 0x002fc80000010000 */
[----:B------:R-:W-:-:S03]  /*2d00*/  FFMA.FTZ R69, R110, R69, R67 ;  /* 0x000000456e457223 */ /* 0x000fc60000010043 */
[----:B------:R-:W-:Y:S01]  /*2d10*/  F2F.F16.F32 R75, R75 ;  /* 0x0000004b004b7304 */ /* 0x000fe20000200800 */
[----:B------:R-:W-:Y:S01]  /*2d20*/  FMUL.FTZ R86, R69, R114 ;  /* 0x0000007245567220 */ /* 0x000fe20000410000 */
[----:B------:R-:W-:Y:S01]  /*2d30*/  FFMA.FTZ R69, R110, R111, R65 ;  /* 0x0000006f6e457223 */ /* 0x000fe20000010041 */
[----:B--2---:R-:W-:-:S03]  /*2d40*/  FADD.FTZ R79, R84, -R85 ;  /* 0x80000055544f7221 */ /* 0x004fc60000010000 */
[-C--:B------:R-:W-:Y:S01]  /*2d50*/  FMUL.FTZ R83, R69, R114.reuse ;  /* 0x0000007245537220 */ /* 0x080fe20000410000 */
[----:B------:R-:W-:Y:S01]  /*2d60*/  FFMA.FTZ R79, R110, R79, R64 ;  /* 0x0000004f6e4f7223 */ /* 0x000fe20000010040 */
[----:B------:R-:W1:Y:S01]  /*2d70*/  F2F.F16.F32 R120, R120 ;  /* 0x0000007800787304 */ /* 0x000e620000200800 */
[----:B------:R-:W2:Y:S02]  /*2d80*/  LDC.64 R68, c[0x0][0x468] ;  /* 0x00011a00ff447b82 */ /* 0x000ea40000000a00 */
[----:B------:R-:W-:Y:S01]  /*2d90*/  FMUL.FTZ R114, R79, R114 ;  /* 0x000000724f727220 */ /* 0x000fe20000410000 */
[----:B0-----:R-:W-:Y:S01]  /*2da0*/  PRMT R79, R71, 0x5410, R74 ;  /* 0x00005410474f7816 */ /* 0x001fe2000000004a */
[----:B------:R-:W-:-:S03]  /*2db0*/  IMAD.WIDE.U32 R70, R70, 0x10000, RZ ;  /* 0x0001000046467825 */ /* 0x000fc600078e00ff */
[----:B------:R-:W0:Y:S02]  /*2dc0*/  F2F.F16.F32 R77, R77 ;  /* 0x0000004d004d7304 */ /* 0x000e240000200800 */
[----:B------:R-:W-:Y:S01]  /*2dd0*/  LOP3.LUT R71, R79, R71, RZ, 0xfc, !PT ;  /* 0x000000474f477212 */ /* 0x000fe200078efcff */
[----:B------:R-:W-:Y:S01]  /*2de0*/  IMAD.WIDE.U32 R78, R78, 0x10000, RZ ;  /* 0x000100004e4e7825 */ /* 0x000fe200078e00ff */
[----:B-1----:R-:W-:-:S04]  /*2df0*/  PRMT R111, R75, 0x5410, R120 ;  /* 0x000054104b6f7816 */ /* 0x002fc80000000078 */
[----:B------:R-:W1:Y:S01]  /*2e00*/  F2F.F16.F32 R115, R115 ;  /* 0x0000007300737304 */ /* 0x000e620000200800 */
[----:B------:R-:W-:-:S05]  /*2e10*/  IMAD.WIDE.U32 R74, R73, 0x10000, RZ ;  /* 0x00010000494a7825 */ /* 0x000fca00078e00ff */
[----:B------:R-:W-:Y:S02]  /*2e20*/  LOP3.LUT R73, R111, R75, RZ, 0xfc, !PT ;  /* 0x0000004b6f497212 */ /* 0x000fe400078efcff */
[----:B------:R-:W3:Y:S01]  /*2e30*/  F2F.F16.F32 R83, R83 ;  /* 0x0000005300537304 */ /* 0x000ee20000200800 */
[----:B0-----:R-:W-:Y:S01]  /*2e40*/  PRMT R77, R77, 0x5410, R80 ;  /* 0x000054104d4d7816 */ /* 0x001fe20000000050 */
[----:B------:R-:W-:-:S03]  /*2e50*/  IMAD.WIDE.U32 R80, R81, 0x10000, RZ ;  /* 0x0001000051507825 */ /* 0x000fc600078e00ff */
[----:B------:R-:W-:Y:S02]  /*2e60*/  LOP3.LUT R75, R77, R79, RZ, 0xfc, !PT ;  /* 0x0000004f4d4b7212 */ /* 0x000fe400078efcff */
[----:B-1----:R-:W-:Y:S01]  /*2e70*/  PRMT R115, R115, 0x5410, R82 ;  /* 0x0000541073737816 */ /* 0x002fe20000000052 */
[----:B------:R-:W-:Y:S03]  /*2e80*/  F2F.F16.F32 R87, R87 ;  /* 0x0000005700577304 */ /* 0x000fe60000200800 */
[----:B------:R-:W-:Y:S01]  /*2e90*/  LOP3.LUT R77, R115, R81, RZ, 0xfc, !PT ;  /* 0x00000051734d7212 */ /* 0x000fe200078efcff */
[----:B---3--:R-:W-:-:S04]  /*2ea0*/  IMAD.WIDE.U32 R82, R83, 0x10000, RZ ;  /* 0x0001000053527825 */ /* 0x008fc800078e00ff */
[----:B------:R-:W0:Y:S08]  /*2eb0*/  F2F.F16.F32 R86, R86 ;  /* 0x0000005600567304 */ /* 0x000e300000200800 */
[----:B------:R-:W1:Y:S01]  /*2ec0*/  F2F.F16.F32 R72, R72 ;  /* 0x0000004800487304 */ /* 0x000e620000200800 */
[----:B0-----:R-:W-:-:S07]  /*2ed0*/  PRMT R87, R87, 0x5410, R86 ;  /* 0x0000541057577816 */ /* 0x001fce0000000056 */
[----:B------:R-:W0:Y:S01]  /*2ee0*/  F2F.F16.F32 R76, R76 ;  /* 0x0000004c004c7304 */ /* 0x000e220000200800 */
[----:B------:R-:W-:Y:S02]  /*2ef0*/  LOP3.LUT R79, R87, R83, RZ, 0xfc, !PT ;  /* 0x00000053574f7212 */ /* 0x000fe400078efcff */
[----:B-1----:R-:W-:-:S05]  /*2f00*/  LOP3.LUT R72, R74, R72, RZ, 0xfc, !PT ;  /* 0x000000484a487212 */ /* 0x002fca00078efcff */
[----:B------:R-:W1:Y:S01]  /*2f10*/  F2F.F16.F32 R117, R117 ;  /* 0x0000007500757304 */ /* 0x000e620000200800 */
[----:B0-----:R-:W-:-:S07]  /*2f20*/  LOP3.LUT R74, R78, R76, RZ, 0xfc, !PT ;  /* 0x0000004c4e4a7212 */ /* 0x001fce00078efcff */
[----:B------:R-:W0:Y:S01]  /*2f30*/  F2F.F16.F32 R0, R0 ;  /* 0x0000000000007304 */ /* 0x000e220000200800 */
[----:B-1----:R-:W-:-:S07]  /*2f40*/  LOP3.LUT R76, R80, R117, RZ, 0xfc, !PT ;  /* 0x00000075504c7212 */ /* 0x002fce00078efcff */
[----:B------:R-:W1:Y:S01]  /*2f50*/  F2F.F16.F32 R85, R114 ;  /* 0x0000007200557304 */ /* 0x000e620000200800 */
        /* <DEDUP_REMOVED lines=13> */
.L_x_7971:
        /* <DEDUP_REMOVED lines=16> */
[----:B------:R0:W-:Y:S01]  /*3130*/  F2F.F16.F32 R143, R72 ;  /* 0x00000048008f7304 */ /* 0x0001e20000200800 */
[----:B------:R-:W-:Y:S01]  /*3140*/  FFMA.FTZ R73, R137, R119, R118 ;  /* 0x0000007789497223 */ /* 0x000fe20000010076 */
[-C--:B------:R-:W-:Y:S01]  /*3150*/  FMUL.FTZ R75, R71, R114.reuse ;  /* 0x00000072474b7220 */ /* 0x080fe20000410000 */
[----:B------:R-:W-:Y:S01]  /*3160*/  FFMA.FTZ R76, R110, R131, R56 ;  /* 0x000000836e4c7223 */ /* 0x000fe20000010038 */
[----:B------:R-:W-:Y:S01]  /*3170*/  FADD.FTZ R69, R132, -R147 ;  /* 0x8000009384457221 */ /* 0x000fe20000010000 */
[-CC-:B------:R-:W-:Y:S01]  /*3180*/  FFMA.FTZ R131, R127, R119.reuse, R118.reuse ;  /* 0x000000777f837223 */ /* 0x180fe20000010076 */
[-CC-:B------:R-:W-:Y:S01]  /*3190*/  FFMA.FTZ R132, R125, R119.reuse, R118.reuse ;  /* 0x000000777d847223 */ /* 0x180fe20000010076 */
[----:B------:R-:W-:Y:S01]  /*31a0*/  FFMA.FTZ R123, R123, R119, R118 ;  /* 0x000000777b7b7223 */ /* 0x000fe20000010076 */
[----:B------:R1:W-:Y:S01]  /*31b0*/  F2F.F16.F32 R137, R75 ;  /* 0x0000004b00897304 */ /* 0x0003e20000200800 */
        /* <DEDUP_REMOVED lines=8> */
[----:B------:R0:W-:Y:S01]  /*3240*/  F2F.F16.F32 R135, R126 ;  /* 0x0000007e00877304 */ /* 0x0001e20000200800 */
        /* <DEDUP_REMOVED lines=14> */
[----:B------:R0:W-:Y:S01]  /*3330*/  F2F.F16.F32 R129, R122 ;  /* 0x0000007a00817304 */ /* 0x0001e20000200800 */
[----:B------:R-:W-:Y:S01]  /*3340*/  FADD.FTZ R116, R113, -R116 ;  /* 0x8000007471747221 */ /* 0x000fe20000010000 */
[----:B------:R-:W-:Y:S01]  /*3350*/  FFMA.FTZ R77, R110, R77, R57 ;  /* 0x0000004d6e4d7223 */ /* 0x000fe20000010039 */
[-C--:B------:R-:W-:Y:S01]  /*3360*/  FMUL.FTZ R128, R70, R114.reuse ;  /* 0x0000007246807220 */ /* 0x080fe20000410000 */
[-C--:B------:R-:W-:Y:S01]  /*3370*/  FMUL.FTZ R124, R73, R114.reuse ;  /* 0x00000072497c7220 */ /* 0x080fe20000410000 */
[-C--:B------:R-:W-:Y:S01]  /*3380*/  FMUL.FTZ R120, R74, R114.reuse ;  /* 0x000000724a787220 */ /* 0x080fe20000410000 */
[-C--:B------:R-:W-:Y:S01]  /*3390*/  FMUL.FTZ R130, R77, R114.reuse ;  /* 0x000000724d827220 */ /* 0x080fe20000410000 */
[----:B------:R-:W-:Y:S01]  /*33a0*/  FFMA.FTZ R80, R110, R131, R60 ;  /* 0x000000836e507223 */ /* 0x000fe2000001003c */
[----:B------:R1:W-:Y:S01]  /*33b0*/  F2F.F16.F32 R127, R126 ;  /* 0x0000007e007f7304 */ /* 0x0003e20000200800 */
[----:B0-----:R-:W-:-:S02]  /*33c0*/  FMUL.FTZ R122, R78, R114 ;  /* 0x000000724e7a7220 */ /* 0x001fc40000410000 */
[----:B------:R-:W-:-:S05]  /*33d0*/  FMUL.FTZ R131, R80, R114 ;  /* 0x0000007250837220 */ /* 0x000fca0000410000 */
[----:B------:R0:W-:Y:S01]  /*33e0*/  F2F.F16.F32 R125, R130 ;  /* 0x00000082007d7304 */ /* 0x0001e20000200800 */
[----:B-1----:R-:W-:-:S04]  /*33f0*/  FFMA.FTZ R126, R121, R119, R118 ;  /* 0x00000077797e7223 */ /* 0x002fc80000010076 */
[----:B------:R-:W-:-:S03]  /*3400*/  FADD.FTZ R126, R117, -R126 ;  /* 0x8000007e757e7221 */ /* 0x000fc60000010000 */
[----:B------:R1:W-:Y:S01]  /*3410*/  F2F.F16.F32 R121, R123 ;  /* 0x0000007b00797304 */ /* 0x0003e20000200800 */
[-CC-:B0-----:R-:W-:Y:S01]  /*3420*/  FFMA.FTZ R130, R81, R119.reuse, R118.reuse ;  /* 0x0000007751827223 */ /* 0x181fe20000010076 */
[----:B------:R-:W-:Y:S01]  /*3430*/  FFMA.FTZ R81, R110, R126, R61 ;  /* 0x0000007e6e517223 */ /* 0x000fe2000001003d */
[-C--:B------:R-:W-:Y:S02]  /*3440*/  FFMA.FTZ R126, R82, R119.reuse, R118 ;  /* 0x00000077527e7223 */ /* 0x080fe40000010076 */
[----:B------:R-:W-:Y:S01]  /*3450*/  FADD.FTZ R115, R115, -R130 ;  /* 0x8000008273737221 */ /* 0x000fe20000010000 */
[----:B------:R-:W-:Y:S01]  /*3460*/  FMUL.FTZ R117, R81, R114 ;  /* 0x0000007251757220 */ /* 0x000fe20000410000 */
[----:B------:R-:W-:Y:S01]  /*3470*/  FADD.FTZ R83, R83, -R126 ;  /* 0x8000007e53537221 */ /* 0x000fe20000010000 */
[----:B------:R-:W0:Y:S01]  /*3480*/  F2F.F16.F32 R122, R122 ;  /* 0x0000007a007a7304 */ /* 0x000e220000200800 */
        /* <DEDUP_REMOVED lines=8> */
[----:B------:R-:W-:Y:S01]  /*3510*/  F2F.F16.F32 R0, R0 ;  /* 0x0000000000007304 */ /* 0x000fe20000200800 */
[----:B------:R-:W-:Y:S01]  /*3520*/  FADD.FTZ R112, R111, -R112 ;  /* 0x800000706f707221 */ /* 0x000fe20000010000 */
[----:B------:R-:W-:Y:S01]  /*3530*/  FFMA.FTZ R119, R85, R119, R118 ;  /* 0x0000007755777223 */ /* 0x000fe20000010076 */
[C---:B------:R-:W-:Y:S01]  /*3540*/  FFMA.FTZ R86, R110.reuse, R123, R66 ;  /* 0x0000007b6e567223 */ /* 0x040fe20000010042 */
[----:B------:R-:W-:Y:S01]  /*3550*/  FMUL.FTZ R126, R87, R114 ;  /* 0x00000072577e7220 */ /* 0x000fe20000410000 */
[----:B------:R-:W-:Y:S01]  /*3560*/  FFMA.FTZ R85, R110, R112, R65 ;  /* 0x000000706e557223 */ /* 0x000fe20000010041 */
[----:B0-----:R-:W-:Y:S01]  /*3570*/  PRMT R133, R122, 0x5410, R121 ;  /* 0x000054107a857816 */ /* 0x001fe20000000079 */
[-C--:B------:R-:W-:Y:S01]  /*3580*/  FMUL.FTZ R111, R86, R114.reuse ;  /* 0x00000072566f7220 */ /* 0x080fe20000410000 */
[----:B------:R-:W-:Y:S01]  /*3590*/  F2F.F16.F32 R115, R115 ;  /* 0x0000007300737304 */ /* 0x000fe20000200800 */
[----:B------:R-:W0:Y:S01]  /*35a0*/  LDC.64 R122, c[0x0][0x468] ;  /* 0x00011a00ff7a7b82 */ /* 0x000e220000000a00 */
[----:B------:R-:W-:Y:S01]  /*35b0*/  FADD.FTZ R119, R84, -R119 ;  /* 0x8000007754777221 */ /* 0x000fe20000010000 */
[----:B------:R-:W-:-:S03]  /*35c0*/  FMUL.FTZ R118, R85, R114 ;  /* 0x0000007255767220 */ /* 0x000fc60000410000 */
[----:B------:R-:W-:Y:S02]  /*35d0*/  FFMA.FTZ R84, R110, R119, R64 ;  /* 0x000000776e547223 */ /* 0x000fe40000010040 */
[----:B------:R1:W2:Y:S08]  /*35e0*/  F2F.F16.F32 R116, R113 ;  /* 0x0000007100747304 */ /* 0x0002b00000200800 */
[----:B------:R-:W3:Y:S01]  /*35f0*/  F2F.F16.F32 R128, R128 ;  /* 0x0000008000807304 */ /* 0x000ee20000200800 */
[----:B-1----:R-:W1:Y:S01]  /*3600*/  LDC.64 R112, c[0x0][0x478] ;  /* 0x00011e00ff707b82 */ /* 0x002e620000000a00 */
[----:B--2---:R-:W-:-:S06]  /*3610*/  PRMT R139, R115, 0x5410, R116 ;  /* 0x00005410738b7816 */ /* 0x004fcc0000000074 */
[----:B------:R-:W-:Y:S01]  /*3620*/  F2F.F16.F32 R124, R124 ;  /* 0x0000007c007c7304 */ /* 0x000fe20000200800 */
[----:B---3--:R-:W-:-:S07]  /*3630*/  PRMT R137, R128, 0x5410, R137 ;  /* 0x0000541080897816 */ /* 0x008fce0000000089 */
[----:B------:R-:W2:Y:S08]  /*3640*/  F2F.F16.F32 R120, R120 ;  /* 0x0000007800787304 */ /* 0x000eb00000200800 */
[----:B------:R-:W-:Y:S01]  /*3650*/  F2F.F16.F32 R117, R117 ;  /* 0x0000007500757304 */ /* 0x000fe20000200800 */
[----:B--2---:R-:W-:-:S07]  /*3660*/  PRMT R129, R120, 0x5410, R129 ;  /* 0x0000541078817816 */ /* 0x004fce0000000081 */
[----:B------:R2:W-:Y:S08]  /*3670*/  F2F.F16.F32 R145, R126 ;  /* 0x0000007e00917304 */ /* 0x0005f00000200800 */
[----:B------:R3:W4:Y:S01]  /*3680*/  F2F.F16.F32 R132, R111 ;  /* 0x0000006f00847304 */ /* 0x0007220000200800 */
[----:B--2---:R-:W-:Y:S01]  /*3690*/  FMUL.FTZ R126, R84, R114 ;  /* 0x00000072547e7220 */ /* 0x004fe20000410000 */
[----:B------:R-:W-:-:S05]  /*36a0*/  IMAD.WIDE.U32 R114, R124, 0x10000, RZ ;  /* 0x000100007c727825 */ /* 0x000fca00078e00ff */
[----:B------:R-:W-:Y:S01]  /*36b0*/  LOP3.LUT R119, R129, R115, RZ, 0xfc, !PT ;  /* 0x0000007381777212 */ /* 0x000fe200078efcff */
[----:B------:R-:W2:Y:S01]  /*36c0*/  F2F.F16.F32 R131, R131 ;  /* 0x0000008300837304 */ /* 0x000ea20000200800 */
[----:B---3--:R-:W-:-:S04]  /*36d0*/  IMAD.WIDE.U32 R110, R0, 0x10000, RZ ;  /* 0x00010000006e7825 */ /* 0x008fc800078e00ff */
[----:B-1----:R-:W-:Y:S01]  /*36e0*/  IMAD.WIDE.U32 R128, R104, 0x10, R112 ;  /* 0x0000001068807825 */ /* 0x002fe200078e0070 */
[----:B------:R-:W-:Y:S02]  /*36f0*/  LOP3.LUT R121, R137, R111, RZ, 0xfc, !PT ;  /* 0x0000006f89797212 */ /* 0x000fe400078efcff */
[----:B------:R1:W3:Y:S01]  /*3700*/  F2F.F16.F32 R130, R118 ;  /* 0x0000007600827304 */ /* 0x0002e20000200800 */
[----:B------:R-:W-:Y:S01]  /*3710*/  LOP3.LUT R120, R110, R143, RZ, 0xfc, !PT ;  /* 0x0000008f6e787212 */ /* 0x000fe200078efcff */
[----:B------:R-:W-:Y:S01]  /*3720*/  IMAD.WIDE.U32 R110, R125, 0x10000, RZ ;  /* 0x000100007d6e7825 */ /* 0x000fe200078e00ff */
[----:B----4-:R-:W-:-:S03]  /*3730*/  PRMT R145, R132, 0x5410, R145 ;  /* 0x0000541084917816 */ /* 0x010fc60000000091 */
[----:B------:R-:W-:Y:S01]  /*3740*/  IMAD.WIDE.U32 R124, R106, 0x10, R112 ;  /* 0x000000106a7c7825 */ /* 0x000fe200078e0070 */
[----:B------:R-:W-:Y:S01]  /*3750*/  LOP3.LUT R111, R133, R111, RZ, 0xfc, !PT ;  /* 0x0000006f856f7212 */ /* 0x000fe200078efcff */
[----:B------:R-:W4:Y:S01]  /*3760*/  F2F.F16.F32 R141, R126 ;  /* 0x0000007e008d7304 */ /* 0x000f220000200800 */
        /* <DEDUP_REMOVED lines=26> */
.L_x_7970:
        /* <DEDUP_REMOVED lines=45> */
.L_x_7967:
        /* <DEDUP_REMOVED lines=18> */
.L_x_7973:
        /* <DEDUP_REMOVED lines=16> */
.L_x_10921:


//--------------------- .text._ZN10layer_norm13ln_bwd_kernelINS_13Kernel_traitsIf6__halffS2_fjLj2560ELj1ELj1ELj4ELj8ENS_18Kernel_traits_baseILj2560EfS2_fS2_fjLj128EEEEELb0ELb0ELb1ELb0EEEvNS_9BwdParamsE --------------------------
	.section	.text._ZN10layer_norm13ln_bwd_kernelINS_13Kernel_traitsIf6__halffS2_fjLj2560ELj1ELj1ELj4ELj8ENS_18Kernel_traits_baseILj2560EfS2_fS2_fjLj128EEEEELb0ELb0ELb1ELb0EEEvNS_9BwdParamsE,"ax",@progbits
	.align	128
        .global         _ZN10layer_norm13ln_bwd_kernelINS_13Kernel_traitsIf6__halffS2_fjLj2560ELj1ELj1ELj4ELj8ENS_18Kernel_traits_baseILj2560EfS2_fS2_fjLj128EEEEELb0ELb0ELb1ELb0EEEvNS_9BwdParamsE
        .type           _ZN10layer_norm13ln_bwd_kernelINS_13Kernel_traitsIf6__halffS2_fjLj2560ELj1ELj1ELj4ELj8ENS_18Kernel_traits_baseILj2560EfS2_fS2_fjLj128EEEEELb0ELb0ELb1ELb0EEEvNS_9BwdParamsE,@function
        .size           _ZN10layer_norm13ln_bwd_kernelINS_13Kernel_traitsIf6__halffS2_fjLj2560ELj1ELj1ELj4ELj8ENS_18Kernel_traits_baseILj2560EfS2_fS2_fjLj128EEEEELb0ELb0ELb1ELb0EEEvNS_9BwdParamsE,(.L_x_10922 - _ZN10layer_norm13ln_bwd_kernelINS_13Kernel_traitsIf6__halffS2_fjLj2560ELj1ELj1ELj4ELj8ENS_18Kernel_traits_baseILj2560EfS2_fS2_fjLj128EEEEELb0ELb0ELb1ELb0EEEvNS_9BwdParamsE)
        .other          _ZN10layer_norm13ln_bwd_kernelINS_13Kernel_traitsIf6__halffS2_fjLj2560ELj1ELj1ELj4ELj8ENS_18Kernel_traits_baseILj2560EfS2_fS2_fjLj128EEEEELb0ELb0ELb1ELb0EEEvNS_9BwdParamsE,@"STO_CUDA_ENTRY STV_DEFAULT"
_ZN10layer_norm13ln_bwd_kernelINS_13Kernel_traitsIf6__halffS2_fjLj2560ELj1ELj1ELj4ELj8ENS_18Kernel_traits_baseILj2560EfS2_fS2_fjLj128EEEEELb0ELb0ELb1ELb0EEEvNS_9BwdParamsE:
.text._ZN10layer_norm13ln_bwd_kernelINS_13Kernel_traitsIf6__halffS2_fjLj2560ELj1ELj1ELj4ELj8ENS_18Kernel_traits_baseILj2560EfS2_fS2_fjLj128EEEEELb0ELb0ELb1ELb0EEEvNS_9BwdParamsE:
        /* <DEDUP_REMOVED lines=87> */
.L_x_8037:
        /* <DEDUP_REMOVED lines=56> */
[----:B------:R-:W-:Y:S01]  /*08f0*/  SHF.R.U32.HI R140, RZ, 0x10, R109 ;  /* 0x00000010ff8c7819 */ /* 0x000fe2000001166d */
[----:B------:R-:W-:-:S02]  /*0900*/  HADD2.F32 R141, -RZ, R10.H0_H0 ;  /* 0x2000000aff8d7230 */ /* 0x000fc40000004100 */
[C---:B----4-:R-:W-:Y:S01]  /*0910*/  FADD.FTZ R143, -R147.reuse, R104 ;  /* 0x00000068938f7221 */ /* 0x050fe20000010100 */
[----:B------:R-:W-:Y:S01]  /*0920*/  MOV R136, R109 ;  /* 0x0000006d00887202 */ /* 0x000fe20000000f00 */
[C---:B------:R-:W-:Y:S02]  /*0930*/  FADD.FTZ R109, -R147.reuse, R105 ;  /* 0x00000069936d7221 */ /* 0x040fe40000010100 */
[C---:B-----5:R-:W-:Y:S01]  /*0940*/  FMUL.FTZ R143, R8.reuse, R143 ;  /* 0x0000008f088f7220 */ /* 0x060fe20000410000 */
[----:B------:R-:W-:Y:S02]  /*0950*/  HADD2.F32 R138, -RZ, R138.H0_H0 ;  /* 0x2000008aff8a7230 */ /* 0x000fe40000004100 */
[C---:B------:R-:W-:Y:S01]  /*0960*/  FADD.FTZ R139, -R147.reuse, R106 ;  /* 0x0000006a938b7221 */ /* 0x040fe20000010100 */
[----:B------:R-:W-:Y:S02]  /*0970*/  HADD2.F32 R10, -RZ, R140.H0_H0 ;  /* 0x2000008cff0a7230 */ /* 0x000fe40000004100 */
[----:B------:R-:W-:Y:S01]  /*0980*/  FADD.FTZ R107, -R147, R107 ;  /* 0x0000006b936b7221 */ /* 0x000fe20000010100 */
[----:B------:R-:W-:Y:S01]  /*0990*/  FMUL.FTZ R140, R8, R109 ;  /* 0x0000006d088c7220 */ /* 0x000fe20000410000 */
[----:B------:R-:W-:Y:S01]  /*09a0*/  FADD.FTZ R44, R44, R141 ;  /* 0x0000008d2c2c7221 */ /* 0x000fe20000010000 */
[-C--:B------:R-:W-:Y:S01]  /*09b0*/  FFMA.FTZ R64, R143, R141.reuse, R64 ;  /* 0x0000008d8f407223 */ /* 0x080fe20000010040 */
[----:B------:R-:W-:Y:S01]  /*09c0*/  FMUL.FTZ R141, R68, R141 ;  /* 0x0000008d448d7220 */ /* 0x000fe20000410000 */
[----:B------:R-:W-:-:S02]  /*09d0*/  HADD2.F32 R137, -RZ, R136.H0_H0 ;  /* 0x20000088ff897230 */ /* 0x000fc40000004100 */
        /* <DEDUP_REMOVED lines=19> */
.L_x_7978:
[----:B----4-:R-:W-:Y:S05]  /*0b10*/  BSYNC.RECONVERGENT B1 ;  /* 0x0000000000017941 */ /* 0x010fea0003800200 */
.L_x_7977:
        /* <DEDUP_REMOVED lines=21> */
[C---:B------:R-:W-:Y:S01]  /*0c70*/  FADD.FTZ R111, -R147.reuse, R13 ;  /* 0x0000000d936f7221 */ /* 0x040fe20000010100 */
[C---:B------:R-:W-:Y:S01]  /*0c80*/  FADD.FTZ R151, -R147.reuse, R14 ;  /* 0x0000000e93977221 */ /* 0x040fe20000010100 */
[----:B------:R-:W-:Y:S02]  /*0c90*/  HADD2.F32 R18, -RZ, R107.H0_H0 ;  /* 0x2000006bff127230 */ /* 0x000fe40000004100 */
[----:B-----5:R-:W-:Y:S01]  /*0ca0*/  FMUL.FTZ R13, R8, R109 ;  /* 0x0000006d080d7220 */ /* 0x020fe20000410000 */
[----:B0-----:R-:W-:Y:S01]  /*0cb0*/  FMUL.FTZ R16, R84, R19 ;  /* 0x0000001354107220 */ /* 0x001fe20000410000 */
[----:B------:R-:W-:Y:S01]  /*0cc0*/  FADD.FTZ R153, -R147, R15 ;  /* 0x0000000f93997221 */ /* 0x000fe20000010100 */
[----:B------:R-:W-:Y:S02]  /*0cd0*/  HADD2.F32 R105, -RZ, R105.H0_H0 ;  /* 0x20000069ff697230 */ /* 0x000fe40000004100 */
[C---:B------:R-:W-:Y:S01]  /*0ce0*/  FMUL.FTZ R12, R8.reuse, R111 ;  /* 0x0000006f080c7220 */ /* 0x040fe20000410000 */
[----:B------:R-:W-:Y:S01]  /*0cf0*/  FMUL.FTZ R15, R8, R151 ;  /* 0x00000097080f7220 */ /* 0x000fe20000410000 */
[----:B------:R-:W-:Y:S01]  /*0d00*/  FADD.FTZ R40, R40, R19 ;  /* 0x0000001328287221 */ /* 0x000fe20000010000 */
[----:B------:R-:W-:Y:S01]  /*0d10*/  FFMA.FTZ R60, R13, R19, R60 ;  /* 0x000000130d3c7223 */ /* 0x000fe2000001003c */
        /* <DEDUP_REMOVED lines=19> */
.L_x_7980:
[----:B------:R-:W-:Y:S05]  /*0e50*/  BSYNC.RECONVERGENT B1 ;  /* 0x0000000000017941 */ /* 0x000fea0003800200 */
.L_x_7979:
        /* <DEDUP_REMOVED lines=19> */
[----:B----4-:R-:W-:Y:S01]  /*0f90*/  FADD.FTZ R111, -R147, R105 ;  /* 0x00000069936f7221 */ /* 0x010fe20000010100 */
[----:B------:R-:W-:-:S02]  /*0fa0*/  HADD2.F32 R105, -RZ, R112.H0_H0 ;  /* 0x20000070ff697230 */ /* 0x000fc40000004100 */
[C---:B------:R-:W-:Y:S01]  /*0fb0*/  FADD.FTZ R117, -R147.reuse, R104 ;  /* 0x0000006893757221 */ /* 0x040fe20000010100 */
[C---:B------:R-:W-:Y:S01]  /*0fc0*/  FADD.FTZ R151, -R147.reuse, R107 ;  /* 0x0000006b93977221 */ /* 0x040fe20000010100 */
[----:B------:R-:W-:Y:S02]  /*0fd0*/  HADD2.F32 R104, -RZ, R115.H0_H0 ;  /* 0x20000073ff687230 */ /* 0x000fe40000004100 */
[----:B------:R-:W-:Y:S01]  /*0fe0*/  FADD.FTZ R119, -R147, R106 ;  /* 0x0000006a93777221 */ /* 0x000fe20000010100 */
[----:B------:R-:W-:Y:S02]  /*0ff0*/  HADD2.F32 R107, -RZ, R113.H0_H0 ;  /* 0x20000071ff6b7230 */ /* 0x000fe40000004100 */
        /* <DEDUP_REMOVED lines=11> */
[----:B------:R-:W-:-:S02]  /*10b0*/  HADD2.F32 R106, -RZ, R114.H0_H0 ;  /* 0x20000072ff6a7230 */ /* 0x000fc40000004100 */
        /* <DEDUP_REMOVED lines=13> */
.L_x_7982:
[----:B------:R-:W-:Y:S05]  /*1190*/  BSYNC.RECONVERGENT B1 ;  /* 0x0000000000017941 */ /* 0x000fea0003800200 */
.L_x_7981:
        /* <DEDUP_REMOVED lines=51> */
.L_x_7984:
[----:B------:R-:W-:Y:S05]  /*14d0*/  BSYNC.RECONVERGENT B1 ;  /* 0x0000000000017941 */ /* 0x000fea0003800200 */
.L_x_7983:
        /* <DEDUP_REMOVED lines=17> */
[----:B------:R-:W-:Y:S02]  /*15f0*/  HADD2.F32 R105, -RZ, R128.H0_H0 ;  /* 0x20000080ff697230 */ /* 0x000fe40000004100 */
[C---:B------:R-:W-:Y:S01]  /*1600*/  FADD.FTZ R129, -R147.reuse, R104 ;  /* 0x0000006893817221 */ /* 0x040fe20000010100 */
[C---:B------:R-:W-:Y:S01]  /*1610*/  FADD.FTZ R111, -R147.reuse, R106 ;  /* 0x0000006a936f7221 */ /* 0x040fe20000010100 */
[----:B------:R-:W-:Y:S01]  /*1620*/  FADD.FTZ R147, -R147, R107 ;  /* 0x0000006b93937221 */ /* 0x000fe20000010100 */
[----:B------:R-:W-:-:S02]  /*1630*/  HADD2.F32 R104, -RZ, R133.H0_H0 ;  /* 0x20000085ff687230 */ /* 0x000fc40000004100 */
        /* <DEDUP_REMOVED lines=12> */
[----:B0-----:R-:W-:-:S02]  /*1700*/  HADD2.F32 R108, -RZ, R132.H0_H0 ;  /* 0x20000084ff6c7230 */ /* 0x001fc40000004100 */
        /* <DEDUP_REMOVED lines=14> */
.L_x_7976:
        /* <DEDUP_REMOVED lines=33> */
.L_x_7985:
[----:B----4-:R-:W-:Y:S05]  /*1a00*/  BSYNC.RECONVERGENT B0 ;  /* 0x0000000000007941 */ /* 0x010fea0003800200 */
.L_x_7975:
        /* <DEDUP_REMOVED lines=32> */
.L_x_7987:
[----:B------:R-:W-:Y:S05]  /*1c10*/  BSYNC.RECONVERGENT B0 ;  /* 0x0000000000007941 */ /* 0x000fea0003800200 */
.L_x_7986:
        /* <DEDUP_REMOVED lines=50> */
.L_x_7992:
[----:B------:R-:W-:Y:S05]  /*1f40*/  @!P4 BRA `(.L_x_7993) ;  /* 0x00000000001cc947 */ /* 0x000fea0003800000 */
[----:B------:R-:W-:Y:S01]  /*1f50*/  FFMA.FTZ R5, R140, R110, R111 ;  /* 0x0000006e8c057223 */ /* 0x000fe2000001006f */
[----:B------:R-:W-:-:S03]  /*1f60*/  ISETP.GT.AND P0, PT, R9, RZ, PT ;  /* 0x000000ff0900720c */ /* 0x000fc60003f04270 */
[----:B------:R-:W-:-:S04]  /*1f70*/  FADD.FTZ R5, R138, -R5 ;  /* 0x800000058a057221 */ /* 0x000fc80000010000 */
[----:B------:R-:W-:-:S05]  /*1f80*/  FMUL.FTZ R5, R8, R5 ;  /* 0x0000000508057220 */ /* 0x000fca0000410000 */
[----:B------:R-:W-:-:S05]  /*1f90*/  FSEL R5, R5, RZ, P0 ;  /* 0x000000ff05057208 */ /* 0x000fca0000000000 */
[----:B------:R-:W-:-:S05]  /*1fa0*/  FMUL.FTZ R5, R5, UR16 ;  /* 0x0000001005057c20 */ /* 0x000fca0008410000 */
[----:B------:R-:W-:-:S07]  /*1fb0*/  F2FP.F16.F32.PACK_AB R5, RZ, R5 ;  /* 0x00000005ff05723e */ /* 0x000fce00000000ff */
.L_x_7993:
        /* <DEDUP_REMOVED lines=9> */
.L_x_7994:
[----:B------:R-:W-:Y:S05]  /*2050*/  @!P4 BRA `(.L_x_7995) ;  /* 0x0000000400bcc947 */ /* 0x000fea0003800000 */
[----:B------:R-:W-:Y:S01]  /*2060*/  FFMA.FTZ R7, R136, R110, R111 ;  /* 0x0000006e88077223 */ /* 0x000fe2000001006f */
[----:B------:R-:W-:-:S03]  /*2070*/  ISETP.GT.AND P0, PT, R9, RZ, PT ;  /* 0x000000ff0900720c */ /* 0x000fc60003f04270 */
[----:B------:R-:W-:-:S04]  /*2080*/  FADD.FTZ R7, R10, -R7 ;  /* 0x800000070a077221 */ /* 0x000fc80000010000 */
[----:B------:R-:W-:-:S05]  /*2090*/  FMUL.FTZ R7, R8, R7 ;  /* 0x0000000708077220 */ /* 0x000fca0000410000 */
[----:B------:R-:W-:-:S05]  /*20a0*/  FSEL R7, R7, RZ, P0 ;  /* 0x000000ff07077208 */ /* 0x000fca0000000000 */
[----:B------:R-:W-:-:S05]  /*20b0*/  FMUL.FTZ R7, R7, UR16 ;  /* 0x0000001007077c20 */ /* 0x000fca0008410000 */
[----:B------:R-:W-:Y:S01]  /*20c0*/  F2FP.F16.F32.PACK_AB R7, RZ, R7 ;  /* 0x00000007ff07723e */ /* 0x000fe200000000ff */
[----:B------:R-:W-:Y:S06]  /*20d0*/  BRA `(.L_x_7995) ;  /* 0x00000004009c7947 */ /* 0x000fec0003800000 */
.L_x_7991:
        /* <DEDUP_REMOVED lines=31> */
[----:B------:R-:W-:Y:S01]  /*22d0*/  F2FP.F16.F32.PACK_AB R7, RZ, R7 ;  /* 0x00000007ff07723e */ /* 0x000fe200000000ff */
[----:B------:R-:W-:Y:S06]  /*22e0*/  BRA `(.L_x_7995) ;  /* 0x0000000400187947 */ /* 0x000fec0003800000 */
.L_x_7990:
        /* <DEDUP_REMOVED lines=35> */
[----:B------:R-:W-:Y:S01]  /*2520*/  F2FP.F16.F32.PACK_AB R7, RZ, R7 ;  /* 0x00000007ff07723e */ /* 0x000fe200000000ff */
[----:B------:R-:W-:Y:S06]  /*2530*/  BRA `(.L_x_7995) ;  /* 0x0000000000847947 */ /* 0x000fec0003800000 */
.L_x_7996:
        /* <DEDUP_REMOVED lines=33> */
.L_x_7995:
        /* <DEDUP_REMOVED lines=14> */
.L_x_7997:
[----:B------:R-:W-:Y:S02]  /*2830*/  IADD3 R144, PT, PT, R144, 0x80, RZ ;  /* 0x0000008090907810 */ /* 0x000fe40007ffe0ff */
[----:B------:R-:W-:-:S07]  /*2840*/  IADD3 R109, PT, PT, R109, 0x80, RZ ;  /* 0x000000806d6d7810 */ /* 0x000fce0007ffe0ff */
.L_x_7989:
[----:B------:R-:W-:Y:S05]  /*2850*/  BSYNC.RECONVERGENT B0 ;  /* 0x0000000000007941 */ /* 0x000fea0003800200 */
.L_x_7988:
        /* <DEDUP_REMOVED lines=43> */
.L_x_8001:
        /* <DEDUP_REMOVED lines=32> */
.L_x_8000:
        /* <DEDUP_REMOVED lines=37> */
.L_x_8003:
        /* <DEDUP_REMOVED lines=9> */
.L_x_8004:
        /* <DEDUP_REMOVED lines=8> */
.L_x_8005:
        /* <DEDUP_REMOVED lines=9> */
.L_x_8006:
        /* <DEDUP_REMOVED lines=8> */
.L_x_8002:
        /* <DEDUP_REMOVED lines=12> */
.L_x_8007:
[----:B------:R-:W-:Y:S02]  /*3240*/  IADD3 R144, PT, PT, R144, 0x80, RZ ;  /* 0x0000008090907810 */ /* 0x000fe40007ffe0ff */
[----:B------:R-:W-:-:S07]  /*3250*/  IADD3 R109, PT, PT, R109, 0x80, RZ ;  /* 0x000000806d6d7810 */ /* 0x000fce0007ffe0ff */
.L_x_7999:
[----:B------:R-:W-:Y:S05]  /*3260*/  BSYNC.RECONVERGENT B0 ;  /* 0x0000000000007941 */ /* 0x000fea0003800200 */
.L_x_7998:
        /* <DEDUP_REMOVED lines=43> */
.L_x_8011:
        /* <DEDUP_REMOVED lines=32> */
.L_x_8010:
        /* <DEDUP_REMOVED lines=37> */
.L_x_8013:
        /* <DEDUP_REMOVED lines=9> */
.L_x_8014:
        /* <DEDUP_REMOVED lines=8> */
.L_x_8015:
        /* <DEDUP_REMOVED lines=9> */
.L_x_8016:
        /* <DEDUP_REMOVED lines=8> */
.L_x_8012:
        /* <DEDUP_REMOVED lines=12> */
.L_x_8017:
[----:B------:R-:W-:Y:S02]  /*3c50*/  IADD3 R144, PT, PT, R144, 0x80, RZ ;  /* 0x0000008090907810 */ /* 0x000fe40007ffe0ff */
[----:B------:R-:W-:-:S07]  /*3c60*/  IADD3 R109, PT, PT, R109, 0x80, RZ ;  /* 0x000000806d6d7810 */ /* 0x000fce0007ffe0ff */
.L_x_8009:
[----:B------:R-:W-:Y:S05]  /*3c70*/  BSYNC.RECONVERGENT B0 ;  /* 0x0000000000007941 */ /* 0x000fea0003800200 */
.L_x_8008:
        /* <DEDUP_REMOVED lines=43> */
.L_x_8021:
        /* <DEDUP_REMOVED lines=32> */
.L_x_8020:
        /* <DEDUP_REMOVED lines=36> */
[----:B------:R-:W-:Y:S01]  /*4370*/  F2FP.F16.F32.PACK_AB R7, RZ, R7 ;  /* 0x00000007ff07723e */ /* 0x000fe200000000ff */
[----:B------:R-:W-:Y:S06]  /*4380*/  BRA `(.L_x_8022) ;  /* 0x0000000000887947 */ /* 0x000fec0003800000 */
.L_x_8023:
        /* <DEDUP_REMOVED lines=9> */
.L_x_8024:
        /* <DEDUP_REMOVED lines=8> */
.L_x_8025:
        /* <DEDUP_REMOVED lines=9> */
.L_x_8026:
        /* <DEDUP_REMOVED lines=8> */
.L_x_8022:
        /* <DEDUP_REMOVED lines=12> */
.L_x_8027:
[----:B------:R-:W-:Y:S02]  /*4670*/  IADD3 R144, PT, PT, R144, 0x80, RZ ;  /* 0x0000008090907810 */ /* 0x000fe40007ffe0ff */
[----:B------:R-:W-:-:S07]  /*4680*/  IADD3 R109, PT, PT, R109, 0x80, RZ ;  /* 0x000000806d6d7810 */ /* 0x000fce0007ffe0ff */
.L_x_8019:
[----:B------:R-:W-:Y:S05]  /*4690*/  BSYNC.RECONVERGENT B0 ;  /* 0x0000000000007941 */ /* 0x000fea0003800200 */
.L_x_8018:
        /* <DEDUP_REMOVED lines=44> */
.L_x_8031:
        /* <DEDUP_REMOVED lines=16> */
[----:B------:R-:W-:Y:S01]  /*4a60*/  @P4 F2FP.F16.F32.PACK_AB R9, RZ, R9 ;  /* 0x00000009ff09423e */ /* 0x000fe200000000ff */
[----:B--2---:R-:W-:-:S03]  /*4a70*/  @P4 FMUL.FTZ R104, R104, R145 ;  /* 0x0000009168684220 */ /* 0x004fc60000410000 */
        /* <DEDUP_REMOVED lines=14> */
.L_x_8030:
        /* <DEDUP_REMOVED lines=38> */
.L_x_8033:
        /* <DEDUP_REMOVED lines=17> */
.L_x_8034:
        /* <DEDUP_REMOVED lines=8> */
.L_x_8035:
        /* <DEDUP_REMOVED lines=9> */
.L_x_8036:
[----:B------:R-:W-:-:S07]  /*4fe0*/  @P4 PRMT R7, R107, 0x7610, R7 ;  /* 0x000076106b074816 */ /* 0x000fce0000000007 */
.L_x_8032:
        /* <DEDUP_REMOVED lines=12> */
.L_x_8029:
[----:B------:R-:W-:Y:S05]  /*50b0*/  BSYNC.RECONVERGENT B0 ;  /* 0x0000000000007941 */ /* 0x000fea0003800200 */
.L_x_8028:
[----:B-12---:R-:W1:Y:S01]  /*50c0*/  LDC.64 R8, c[0x0][0x380] ;  /* 0x0000e000ff087b82 */ /* 0x006e620000000a00 */
[----:B------:R-:W-:Y:S01]  /*50d0*/  UPLOP3.LUT UP1, UPT, UPT, UPT, UP1, 0x40, 0x4 ;  /* 0x000000000004789c */ /* 0x000fe20003f2e810 */
[----:B-1----:R-:W-:-:S04]  /*50e0*/  IADD3 R0, PT, PT, R0, R8, RZ ;  /* 0x0000000800007210 */ /* 0x002fc80007ffe0ff */
[----:B------:R-:W-:-:S13]  /*50f0*/  ISETP.GE.AND P3, PT, R0, R9, PT ;  /* 0x000000090000720c */ /* 0x000fda0003f66270 */
[----:B------:R-:W-:Y:S05]  /*5100*/  @!P3 BRA `(.L_x_8037) ;  /* 0xffffffb40018b947 */ /* 0x000fea000383ffff */
.L_x_7974:
        /* <DEDUP_REMOVED lines=40> */
.L_x_8038:
        /* <DEDUP_REMOVED lines=15> */
.L_x_10922:


//--------------------- .text._ZN10layer_norm13ln_bwd_kernelINS_13Kernel_traitsIf6__halffS2_fjLj2560ELj1ELj1ELj4ELj8ENS_18Kernel_traits_baseILj2560EfS2_fS2_fjLj128EEEEELb0ELb0ELb1ELb1EEEvNS_9BwdParamsE --------------------------
	.section	.text._ZN10layer_norm13ln_bwd_kernelINS_13Kernel_traitsIf6__halffS2_fjLj2560ELj1ELj1ELj4ELj8ENS_18Kernel_traits_baseILj2560EfS2_fS2_fjLj128EEEEELb0ELb0ELb1ELb1EEEvNS_9BwdParamsE,"ax",@progbits
	.align	128
        .global         _ZN10layer_norm13ln_bwd_kernelINS_13Kernel_traitsIf6__halffS2_fjLj2560ELj1ELj1ELj4ELj8ENS_18Kernel_traits_baseILj2560EfS2_fS2_fjLj128EEEEELb0ELb0ELb1ELb1EEEvNS_9BwdParamsE
        .type           _ZN10layer_norm13ln_bwd_kernelINS_13Kernel_traitsIf6__halffS2_fjLj2560ELj1ELj1ELj4ELj8ENS_18Kernel_traits_baseILj2560EfS2_fS2_fjLj128EEEEELb0ELb0ELb1ELb1EEEvNS_9BwdParamsE,@function
        .size           _ZN10layer_norm13ln_bwd_kernelINS_13Kernel_traitsIf6__halffS2_fjLj2560ELj1ELj1ELj4ELj8ENS_18Kernel_traits_baseILj2560EfS2_fS2_fjLj128EEEEELb0ELb0ELb1ELb1EEEvNS_9BwdParamsE,(.L_x_10923 - _ZN10layer_norm13ln_bwd_kernelINS_13Kernel_traitsIf6__halffS2_fjLj2560ELj1ELj1ELj4ELj8ENS_18Kernel_traits_baseILj2560EfS2_fS2_fjLj128EEEEELb0ELb0ELb1ELb1EEEvNS_9BwdParamsE)
        .other          _ZN10layer_norm13ln_bwd_kernelINS_13Kernel_traitsIf6__halffS2_fjLj2560ELj1ELj1ELj4ELj8ENS_18Kernel_traits_baseILj2560EfS2_fS2_fjLj128EEEEELb0ELb0ELb1ELb1EEEvNS_9BwdParamsE,@"STO_CUDA_ENTRY STV_DEFAULT"
_ZN10layer_norm13ln_bwd_kernelINS_13Kernel_traitsIf6__halffS2_fjLj2560ELj1ELj1ELj4ELj8ENS_18Kernel_traits_baseILj2560EfS2_fS2_fjLj128EEEEELb0ELb0ELb1ELb1EEEvNS_9BwdParamsE:
.text._ZN10layer_norm13ln_bwd_kernelINS_13Kernel_traitsIf6__halffS2_fjLj2560ELj1ELj1ELj4ELj8ENS_18Kernel_traits_baseILj2560EfS2_fS2_fjLj128EEEEELb0ELb0ELb1ELb1EEEvNS_9BwdParamsE:
        /* <DEDUP_REMOVED lines=43> */
.L_x_8084:
        /* <DEDUP_REMOVED lines=25> */
[----:B------:R-:W-:Y:S02]  /*0440*/  IADD3 R143, PT, PT, R119, 0x200, RZ ;  /* 0x00000200778f7810 */ /* 0x000fe40007ffe0ff */
[C---:B-1----:R-:W-:Y:S02]  /*0450*/  LEA R10, P0, R0.reuse, R10, 0x2 ;  /* 0x0000000a000a7211 */ /* 0x042fe400078010ff */
[C---:B------:R-:W-:Y:S02]  /*0460*/  IADD3 R115, PT, PT, R109.reuse, 0x80, RZ ;  /* 0x000000806d737810 */ /* 0x040fe40007ffe0ff */
[----:B------:R-:W-:Y:S02]  /*0470*/  LEA.HI.X R11, R0, R11, R7, 0x2, P0 ;  /* 0x0000000b000b7211 */ /* 0x000fe400000f1407 */
[C---:B------:R-:W-:Y:S01]  /*0480*/  IADD3 R113, PT, PT, R109.reuse, 0x100, RZ ;  /* 0x000001006d717810 */ /* 0x040fe20007ffe0ff */
[C---:B0-----:R-:W-:Y:S01]  /*0490*/  IMAD.WIDE.U32 R116, R109.reuse, 0x8, R18 ;  /* 0x000000086d747825 */ /* 0x041fe200078e0012 */
[----:B------:R-:W-:Y:S01]  /*04a0*/  IADD3 R111, PT, PT, R109, 0x180, RZ ;  /* 0x000001806d6f7810 */ /* 0x000fe20007ffe0ff */
[----:B------:R-:W3:Y:S01]  /*04b0*/  LDG.E R3, desc[UR12][R10.64] ;  /* 0x0000000c0a037981 */ /* 0x000ee2000c1e1900 */
[----:B------:R-:W-:-:S02]  /*04c0*/  IADD3 R121, PT, PT, R119, 0x80, RZ ;  /* 0x0000008077797810 */ /* 0x000fc40007ffe0ff */
[----:B------:R-:W-:Y:S01]  /*04d0*/  IADD3 R109, PT, PT, R109, 0x200, RZ ;  /* 0x000002006d6d7810 */ /* 0x000fe20007ffe0ff */
[----:B------:R-:W4:Y:S01]  /*04e0*/  LDG.E.64 R116, desc[UR12][R116.64] ;  /* 0x0000000c74747981 */ /* 0x000f22000c1e1b00 */
[----:B------:R-:W-:Y:S01]  /*04f0*/  IADD3 R123, PT, PT, R119, 0x100, RZ ;  /* 0x00000100777b7810 */ /* 0x000fe20007ffe0ff */
[----:B--2---:R-:W-:-:S04]  /*0500*/  IMAD.WIDE.U32 R104, R143, 0x10, R16 ;  /* 0x000000108f687825 */ /* 0x004fc800078e0010 */
[----:B------:R-:W-:Y:S02]  /*0510*/  IMAD.WIDE.U32 R4, R119, 0x10, R16 ;  /* 0x0000001077047825 */ /* 0x000fe400078e0010 */
[----:B------:R-:W2:Y:S02]  /*0520*/  LDG.E.128 R104, desc[UR12][R104.64] ;  /* 0x0000000c68687981 */ /* 0x000ea4000c1e1d00 */
[----:B------:R-:W-:Y:S02]  /*0530*/  IMAD.WIDE.U32 R110, R111, 0x8, R18 ;  /* 0x000000086f6e7825 */ /* 0x000fe400078e0012 */
        /* <DEDUP_REMOVED lines=9> */
[----:B------:R-:W-:-:S02]  /*05d0*/  IMAD.WIDE.U32 R112, R113, 0x8, R18 ;  /* 0x0000000871707825 */ /* 0x000fc400078e0012 */
[----:B------:R-:W2:Y:S04]  /*05e0*/  LDG.E.128 R12, desc[UR12][R12.64] ;  /* 0x0000000c0c0c7981 */ /* 0x000ea8000c1e1d00 */
        /* <DEDUP_REMOVED lines=15> */
[----:B------:R-:W5:Y:S03]  /*06e0*/  @P0 LDG.E.128 R36, desc[UR12][R118.64] ;  /* 0x0000000c76240981 */ /* 0x000f66000c1e1d00 */
[----:B------:R-:W-:Y:S01]  /*06f0*/  @P0 IMAD.WIDE.U32 R120, R121, 0x10, R126 ;  /* 0x0000001079780825 */ /* 0x000fe200078e007e */
[----:B------:R0:W5:Y:S04]  /*0700*/  @P0 LDG.E.128 R24, desc[UR12][R124.64] ;  /* 0x0000000c7c180981 */ /* 0x000168000c1e1d00 */
[----:B------:R-:W5:Y:S01]  /*0710*/  @P0 LDG.E.128 R32, desc[UR12][R120.64] ;  /* 0x0000000c78200981 */ /* 0x000f62000c1e1d00 */
[----:B------:R-:W-:-:S05]  /*0720*/  @P0 IMAD.WIDE.U32 R126, R143, 0x10, R132 ;  /* 0x000000108f7e0825 */ /* 0x000fca00078e0084 */
[----:B------:R1:W5:Y:S01]  /*0730*/  @P0 LDG.E.128 R20, desc[UR12][R126.64] ;  /* 0x0000000c7e140981 */ /* 0x000362000c1e1d00 */
[----:B------:R-:W-:-:S05]  /*0740*/  @P0 IMAD.WIDE.U32 R122, R123, 0x10, R128 ;  /* 0x000000107b7a0825 */ /* 0x000fca00078e0080 */
[----:B------:R1:W5:Y:S01]  /*0750*/  @P0 LDG.E.128 R28, desc[UR12][R122.64] ;  /* 0x0000000c7a1c0981 */ /* 0x000362000c1e1d00 */
[----:B---3--:R-:W-:Y:S02]  /*0760*/  FSEL R134, R3, RZ, !P1 ;  /* 0x000000ff03867208 */ /* 0x008fe40004800000 */
[----:B----4-:R-:W-:Y:S02]  /*0770*/  MOV R130, R116 ;  /* 0x0000007400827202 */ /* 0x010fe40000000f00 */
[----:B------:R-:W-:Y:S01]  /*0780*/  SHF.R.U64 R132, R116, 0x10, R117 ;  /* 0x0000001074847819 */ /* 0x000fe20000001275 */
[C---:B--2---:R-:W-:Y:S02]  /*0790*/  FADD.FTZ R151, -R134.reuse, R105 ;  /* 0x0000006986977221 */ /* 0x044fe40000010100 */
[----:B------:R-:W-:Y:S02]  /*07a0*/  HADD2.F32 R105, -RZ, R130.H0_H0 ;  /* 0x20000082ff697230 */ /* 0x000fe40000004100 */
[C---:B------:R-:W-:Y:S01]  /*07b0*/  FADD.FTZ R149, -R134.reuse, R104 ;  /* 0x0000006886957221 */ /* 0x040fe20000010100 */
[C---:B------:R-:W-:Y:S01]  /*07c0*/  FADD.FTZ R5, -R134.reuse, R5 ;  /* 0x0000000586057221 */ /* 0x040fe20000010100 */
[C---:B------:R-:W-:Y:S01]  /*07d0*/  FADD.FTZ R3, -R134.reuse, R4 ;  /* 0x0000000486037221 */ /* 0x040fe20000010100 */
[----:B------:R-:W-:Y:S01]  /*07e0*/  FADD.FTZ R133, -R134, R7 ;  /* 0x0000000786857221 */ /* 0x000fe20000010100 */
[----:B------:R-:W-:-:S02]  /*07f0*/  SHF.R.U64 R128, R110, 0x10, R111 ;  /* 0x000000106e807819 */ /* 0x000fc4000000126f */
[----:B0-----:R-:W-:Y:S02]  /*0800*/  MOV R125, R111 ;  /* 0x0000006f007d7202 */ /* 0x001fe40000000f00 */
[----:B------:R-:W-:Y:S01]  /*0810*/  SHF.R.U32.HI R129, RZ, 0x10, R111 ;  /* 0x00000010ff817819 */ /* 0x000fe2000001166f */
[----:B------:R-:W-:Y:S01]  /*0820*/  FADD.FTZ R11, -R134, R11 ;  /* 0x0000000b860b7221 */ /* 0x000fe20000010100 */
[----:B-1----:R-:W-:Y:S01]  /*0830*/  MOV R127, R110 ;  /* 0x0000006e007f7202 */ /* 0x002fe20000000f00 */
[----:B------:R-:W-:Y:S01]  /*0840*/  HADD2.F32 R104, -RZ, R132.H0_H0 ;  /* 0x20000084ff687230 */ /* 0x000fe20000004100 */
[--C-:B------:R-:W-:Y:S02]  /*0850*/  SHF.R.U64 R118, R114, 0x10, R115.reuse ;  /* 0x0000001072767819 */ /* 0x100fe40000001273 */
[----:B------:R-:W-:Y:S02]  /*0860*/  MOV R119, R115 ;  /* 0x0000007300777202 */ /* 0x000fe40000000f00 */
[----:B------:R-:W-:-:S02]  /*0870*/  SHF.R.U32.HI R121, RZ, 0x10, R115 ;  /* 0x00000010ff797819 */ /* 0x000fc40000011673 */
[----:B------:R-:W-:Y:S01]  /*0880*/  MOV R111, R108 ;  /* 0x0000006c006f7202 */ /* 0x000fe20000000f00 */
[----:B-----5:R-:W-:Y:S01]  /*0890*/  FMUL.FTZ R4, R140, R5 ;  /* 0x000000058c047220 */ /* 0x020fe20000410000 */
[----:B------:R-:W-:Y:S01]  /*08a0*/  MOV R7, R117 ;  /* 0x0000007500077202 */ /* 0x000fe20000000f00 */
[----:B------:R-:W-:Y:S01]  /*08b0*/  FADD.FTZ R115, -R134, R12 ;  /* 0x0000000c86737221 */ /* 0x000fe20000010100 */
[--C-:B------:R-:W-:Y:S02]  /*08c0*/  SHF.R.U64 R108, R108, 0x10, R109.reuse ;  /* 0x000000106c6c7819 */ /* 0x100fe4000000126d */
[----:B------:R-:W-:Y:S01]  /*08d0*/  MOV R110, R109 ;  /* 0x0000006d006e7202 */ /* 0x000fe20000000f00 */
[----:B------:R-:W-:Y:S01]  /*08e0*/  FADD.FTZ R143, -R134, R10 ;  /* 0x0000000a868f7221 */ /* 0x000fe20000010100 */
[----:B------:R-:W-:Y:S01]  /*08f0*/  MOV R120, R114 ;  /* 0x0000007200787202 */ /* 0x000fe20000000f00 */
[----:B------:R-:W-:Y:S01]  /*0900*/  FMUL.FTZ R114, R56, R105 ;  /* 0x0000006938727220 */ /* 0x000fe20000410000 */
[----:B------:R-:W-:Y:S01]  /*0910*/  SHF.R.U32.HI R109, RZ, 0x10, R109 ;  /* 0x00000010ff6d7819 */ /* 0x000fe2000001166d */
[----:B------:R-:W-:Y:S01]  /*0920*/  FADD.FTZ R131, -R134, R6 ;  /* 0x0000000686837221 */ /* 0x000fe20000010100 */
[C---:B------:R-:W-:Y:S01]  /*0930*/  FMUL.FTZ R3, R140.reuse, R3 ;  /* 0x000000038c037220 */ /* 0x040fe20000410000 */
[C---:B------:R-:W-:Y:S01]  /*0940*/  FMUL.FTZ R10, R140.reuse, R11 ;  /* 0x0000000b8c0a7220 */ /* 0x040fe20000410000 */
[----:B------:R-:W-:Y:S01]  /*0950*/  SHF.R.U32.HI R116, RZ, 0x10, R117 ;  /* 0x00000010ff747819 */ /* 0x000fe20000011675 */
[----:B------:R-:W-:Y:S01]  /*0960*/  FMUL.FTZ R6, R140, R133 ;  /* 0x000000858c067220 */ /* 0x000fe20000410000 */
[----:B------:R-:W-:Y:S01]  /*0970*/  SHF.R.U64 R123, R112, 0x10, R113 ;  /* 0x00000010707b7819 */ /* 0x000fe20000001271 */
[----:B------:R-:W-:Y:S01]  /*0980*/  FMUL.FTZ R11, R140, R115 ;  /* 0x000000738c0b7220 */ /* 0x000fe20000410000 */
[----:B------:R-:W-:-:S02]  /*0990*/  HADD2.F32 R117, -RZ, R7.H0_H0 ;  /* 0x20000007ff757230 */ /* 0x000fc40000004100 */
[-C--:B------:R-:W-:Y:S01]  /*09a0*/  FFMA.FTZ R61, R4, R104.reuse, R61 ;  /* 0x00000068043d7223 */ /* 0x080fe2000001003d */
[----:B------:R-:W-:Y:S01]  /*09b0*/  FADD.FTZ R97, R97, R104 ;  /* 0x0000006861617221 */ /* 0x000fe20000010000 */
[----:B------:R-:W-:Y:S01]  /*09c0*/  FMUL.FTZ R115, R57, R104 ;  /* 0x0000006839737220 */ /* 0x000fe20000410000 */
[----:B------:R-:W-:Y:S02]  /*09d0*/  HADD2.F32 R133, -RZ, R110.H0_H0 ;  /* 0x2000006eff857230 */ /* 0x000fe40000004100 */
[----:B------:R-:W-:Y:S01]  /*09e0*/  FADD.FTZ R110, RZ, R114 ;  /* 0x00000072ff6e7221 */ /* 0x000fe20000010000 */
[----:B------:R-:W-:Y:S02]  /*09f0*/  HADD2.F32 R104, -RZ, R109.H0_H0 ;  /* 0x2000006dff687230 */ /* 0x000fe40000004100 */
[C---:B------:R-:W-:Y:S01]  /*0a00*/  FADD.FTZ R13, -R134.reuse, R13 ;  /* 0x0000000d860d7221 */ /* 0x040fe20000010100 */
[----:B------:R-:W-:Y:S01]  /*0a10*/  FFMA.FTZ R109, R3, R114, RZ ;  /* 0x00000072036d7223 */ /* 0x000fe200000100ff */
[C---:B------:R-:W-:Y:S01]  /*0a20*/  FADD.FTZ R145, -R134.reuse, R14 ;  /* 0x0000000e86917221 */ /* 0x040fe20000010100 */
[----:B------:R-:W-:Y:S01]  /*0a30*/  MOV R124, R113 ;  /* 0x00000071007c7202 */ /* 0x000fe20000000f00 */
[----:B------:R-:W-:Y:S01]  /*0a40*/  FADD.FTZ R153, -R134, R106 ;  /* 0x0000006a86997221 */ /* 0x000fe20000010100 */
[----:B------:R-:W-:Y:S01]  /*0a50*/  FMUL.FTZ R5, R140, R131 ;  /* 0x000000838c057220 */ /* 0x000fe20000410000 */
[----:B------:R-:W-:-:S02]  /*0a60*/  HADD2.F32 R106, -RZ, R116.H0_H0 ;  /* 0x20000074ff6a7230 */ /* 0x000fc40000004100 */
[----:B------:R-:W-:Y:S01]  /*0a70*/  FMUL.FTZ R116, R58, R117 ;  /* 0x000000753a747220 */ /* 0x000fe20000410000 */
[----:B------:R-:W-:Y:S02]  /*0a80*/  HADD2.F32 R132, -RZ, R123.H0_H0 ;  /* 0x2000007bff847230 */ /* 0x000fe40000004100 */
[----:B------:R-:W-:Y:S01]  /*0a90*/  FADD.FTZ R123, R110, R115 ;  /* 0x000000736e7b7221 */ /* 0x000fe20000010000 */
[----:B------:R-:W-:Y:S01]  /*0aa0*/  FMUL.FTZ R12, R140, R13 ;  /* 0x0000000d8c0c7220 */ /* 0x000fe20000410000 */
[----:B------:R-:W-:Y:S01]  /*0ab0*/  FFMA.FTZ R110, R4, R115, R109 ;  /* 0x00000073046e7223 */ /* 0x000fe2000001006d */
[----:B------:R-:W-:Y:S01]  /*0ac0*/  FMUL.FTZ R13, R140, R145 ;  /* 0x000000918c0d7220 */ /* 0x000fe20000410000 */
[----:B------:R-:W-:Y:S01]  /*0ad0*/  FFMA.FTZ R62, R5, R117, R62 ;  /* 0x00000075053e7223 */ /* 0x000fe2000001003e */
[----:B------:R-:W-:Y:S01]  /*0ae0*/  FADD.FTZ R98, R98, R117 ;  /* 0x0000007562627221 */ /* 0x000fe20000010000 */
[----:B------:R-:W-:Y:S02]  /*0af0*/  HADD2.F32 R131, -RZ, R120.H0_H0 ;  /* 0x20000078ff837230 */ /* 0x000fe40000004100 */
[----:B------:R-:W-:Y:S01]  /*0b00*/  FMUL.FTZ R117, R59, R106 ;  /* 0x0000006a3b757220 */ /* 0x000fe20000410000 */
[----:B------:R-:W-:-:S02]  /*0b10*/  HADD2.F32 R145, -RZ, R124.H0_H0 ;  /* 0x2000007cff917230 */ /* 0x000fc40000004100 */
[----:B------:R-:W-:Y:S01]  /*0b20*/  FADD.FTZ R124, R123, R116 ;  /* 0x000000747b7c7221 */ /* 0x000fe20000010000 */
[----:B------:R-:W-:Y:S01]  /*0b30*/  FADD.FTZ R141, -R134, R8 ;  /* 0x00000008868d7221 */ /* 0x000fe20000010100 */
[----:B------:R-:W-:Y:S01]  /*0b40*/  FFMA.FTZ R109, R5, R116, R110 ;  /* 0x00000074056d7223 */ /* 0x000fe2000001006e */
[----:B------:R-:W-:Y:S01]  /*0b50*/  FFMA.FTZ R60, R3, R105, R60 ;  /* 0x00000069033c7223 */ /* 0x000fe2000001003c */
[----:B------:R-:W-:Y:S01]  /*0b60*/  FADD.FTZ R96, R96, R105 ;  /* 0x0000006960607221 */ /* 0x000fe20000010000 */
[----:B------:R-:W-:Y:S01]  /*0b70*/  FADD.FTZ R9, -R134, R9 ;  /* 0x0000000986097221 */ /* 0x000fe20000010100 */
[----:B------:R-:W-:Y:S02]  /*0b80*/  HADD2.F32 R120, -RZ, R118.H0_H0 ;  /* 0x20000076ff787230 */ /* 0x000fe40000004100 */
[----:B------:R-:W-:Y:S01]  /*0b90*/  FMUL.FTZ R118, R52, R131 ;  /* 0x0000008334767220 */ /* 0x000fe20000410000 */
[----:B------:R-:W-:Y:S02]  /*0ba0*/  HADD2.F32 R105, -RZ, R125.H0_H0 ;  /* 0x2000007dff697230 */ /* 0x000fe40000004100 */
[----:B------:R-:W-:Y:S01]  /*0bb0*/  FADD.FTZ R125, R124, R117 ;  /* 0x000000757c7d7221 */ /* 0x000fe20000010000 */
[----:B------:R-:W-:Y:S01]  /*0bc0*/  FMUL.FTZ R7, R140, R141 ;  /* 0x0000008d8c077220 */ /* 0x000fe20000410000 */
[----:B------:R-:W-:Y:S01]  /*0bd0*/  FFMA.FTZ R124, R6, R117, R109 ;  /* 0x00000075067c7223 */ /* 0x000fe2000001006d */
[----:B------:R-:W-:Y:S01]  /*0be0*/  FMUL.FTZ R8, R140, R9 ;  /* 0x000000098c087220 */ /* 0x000fe20000410000 */
[----:B------:R-:W-:-:S02]  /*0bf0*/  HADD2.F32 R141, -RZ, R119.H0_H0 ;  /* 0x20000077ff8d7230 */ /* 0x000fc40000004100 */
[----:B------:R-:W-:Y:S01]  /*0c00*/  FMUL.FTZ R119, R53, R120 ;  /* 0x0000007835777220 */ /* 0x000fe20000410000 */
[----:B------:R-:W-:Y:S01]  /*0c10*/  FADD.FTZ R110, R125, R118 ;  /* 0x000000767d6e7221 */ /* 0x000fe20000010000 */
[----:B------:R-:W-:Y:S01]  /*0c20*/  FFMA.FTZ R109, R7, R118, R124 ;  /* 0x00000076076d7223 */ /* 0x000fe2000001007c */
[----:B------:R-:W-:Y:S01]  /*0c30*/  MOV R122, R112 ;  /* 0x00000070007a7202 */ /* 0x000fe20000000f00 */
[----:B------:R-:W-:Y:S01]  /*0c40*/  HADD2.F32 R130, -RZ, R121.H0_H0 ;  /* 0x20000079ff827230 */ /* 0x000fe20000004100 */
[----:B------:R-:W-:Y:S01]  /*0c50*/  SHF.R.U32.HI R126, RZ, 0x10, R113 ;  /* 0x00000010ff7e7819 */ /* 0x000fe20000011671 */
[----:B------:R-:W-:Y:S01]  /*0c60*/  FFMA.FTZ R65, R8, R120, R65 ;  /* 0x0000007808417223 */ /* 0x000fe20000010041 */
[----:B------:R-:W-:Y:S01]  /*0c70*/  FADD.FTZ R93, R93, R120 ;  /* 0x000000785d5d7221 */ /* 0x000fe20000010000 */
        /* <DEDUP_REMOVED lines=12> */
[----:B------:R-:W-:Y:S02]  /*0d40*/  HADD2.F32 R134, -RZ, R126.H0_H0 ;  /* 0x2000007eff867230 */ /* 0x000fe40000004100 */
[----:B------:R-:W-:Y:S01]  /*0d50*/  FADD.FTZ R126, R125, R120 ;  /* 0x000000787d7e7221 */ /* 0x000fe20000010000 */
[----:B------:R-:W-:Y:S01]  /*0d60*/  FFMA.FTZ R109, R9, R120, R110 ;  /* 0x00000078096d7223 */ /* 0x000fe2000001006e */
[----:B------:R-:W-:Y:S01]  /*0d70*/  FFMA.FTZ R63, R6, R106, R63 ;  /* 0x0000006a063f7223 */ /* 0x000fe2000001003f */
[----:B------:R-:W-:Y:S01]  /*0d80*/  FADD.FTZ R99, R99, R106 ;  /* 0x0000006a63637221 */ /* 0x000fe20000010000 */
[----:B------:R-:W-:Y:S02]  /*0d90*/  HADD2.F32 R106, -RZ, R129.H0_H0 ;  /* 0x20000081ff6a7230 */ /* 0x000fe40000004100 */
        /* <DEDUP_REMOVED lines=9> */
[----:B------:R-:W-:Y:S02]  /*0e30*/  HADD2.F32 R127, -RZ, R127.H0_H0 ;  /* 0x2000007fff7f7230 */ /* 0x000fe40000004100 */
[----:B------:R-:W-:Y:S01]  /*0e40*/  FMUL.FTZ R124, R50, R145 ;  /* 0x00000091327c7220 */ /* 0x000fe20000410000 */
[----:B------:R-:W-:Y:S01]  /*0e50*/  FADD.FTZ R129, R110, R123 ;  /* 0x0000007b6e817221 */ /* 0x000fe20000010000 */
[----:B------:R-:W-:Y:S01]  /*0e60*/  FMUL.FTZ R15, R140, R113 ;  /* 0x000000718c0f7220 */ /* 0x000fe20000410000 */
[----:B------:R-:W-:Y:S02]  /*0e70*/  HADD2.F32 R128, -RZ, R128.H0_H0 ;  /* 0x20000080ff807230 */ /* 0x000fe40000004100 */
        /* <DEDUP_REMOVED lines=25> */
[----:B------:R-:W-:Y:S02]  /*1010*/  HADD2.F32 R111, -RZ, R111.H0_H0 ;  /* 0x2000006fff6f7230 */ /* 0x000fe40000004100 */
[----:B------:R-:W-:Y:S01]  /*1020*/  FADD.FTZ R110, R109, R128 ;  /* 0x000000806d6e7221 */ /* 0x000fe20000010000 */
[----:B------:R-:W-:Y:S01]  /*1030*/  FFMA.FTZ R105, R17, R128, R106 ;  /* 0x0000008011697223 */ /* 0x000fe2000001006a */
[----:B------:R-:W-:-:S02]  /*1040*/  HADD2.F32 R108, -RZ, R108.H0_H0 ;  /* 0x2000006cff6c7230 */ /* 0x000fc40000004100 */
        /* <DEDUP_REMOVED lines=39> */
.L_x_8040:
        /* <DEDUP_REMOVED lines=22> */
.L_x_8041:
        /* <DEDUP_REMOVED lines=32> */
.L_x_8043:
[----:B------:R-:W-:Y:S05]  /*1620*/  BSYNC.RECONVERGENT B0 ;  /* 0x0000000000007941 */ /* 0x000fea0003800200 */
.L_x_8042:
        /* <DEDUP_REMOVED lines=51> */
.L_x_8046:
        /* <DEDUP_REMOVED lines=9> */
.L_x_8047:
        /* <DEDUP_REMOVED lines=9> */
.L_x_8048:
        /* <DEDUP_REMOVED lines=10> */
.L_x_8045:
        /* <DEDUP_REMOVED lines=20> */
[----:B------:R-:W-:Y:S02]  /*1c60*/  @P3 F2FP.F16.F32.PACK_AB R106, RZ, R103 ;  /* 0x00000067ff6a323e */ /* 0x000fe400000000ff */
[----:B------:R-:W-:Y:S01]  /*1c70*/  FSEL R103, R107, RZ, P1 ;  /* 0x000000ff6b677208 */ /* 0x000fe20000800000 */
[----:B--2---:R-:W-:Y:S01]  /*1c80*/  @P3 FMUL.FTZ R104, R101, R104 ;  /* 0x0000006865683220 */ /* 0x004fe20000410000 */
[----:B------:R-:W-:-:S04]  /*1c90*/  @P3 PRMT R135, R106, 0x7610, R135 ;  /* 0x000076106a873816 */ /* 0x000fc80000000087 */
[----:B------:R-:W-:Y:S01]  /*1ca0*/  @P3 F2FP.F16.F32.PACK_AB R104, RZ, R104 ;  /* 0x00000068ff68323e */ /* 0x000fe200000000ff */
[----:B---3--:R-:W-:-:S03]  /*1cb0*/  @P3 FMUL.FTZ R105, R102, R143 ;  /* 0x0000008f66693220 */ /* 0x008fc60000410000 */
        /* <DEDUP_REMOVED lines=8> */
.L_x_8044:
        /* <DEDUP_REMOVED lines=21> */
[----:B------:R-:W-:Y:S01]  /*1e90*/  @P3 F2FP.F16.F32.PACK_AB R104, RZ, R104 ;  /* 0x00000068ff68323e */ /* 0x000fe200000000ff */
[----:B--2---:R-:W-:-:S03]  /*1ea0*/  @P3 FMUL.FTZ R105, R105, R144 ;  /* 0x0000009069693220 */ /* 0x004fc60000410000 */
[----:B------:R-:W-:Y:S02]  /*1eb0*/  @P3 PRMT R135, R104, 0x7610, R135 ;  /* 0x0000761068873816 */ /* 0x000fe40000000087 */
[----:B------:R-:W-:Y:S01]  /*1ec0*/  @P3 F2FP.F16.F32.PACK_AB R105, RZ, R105 ;  /* 0x00000069ff69323e */ /* 0x000fe200000000ff */
[----:B---3--:R-:W-:-:S03]  /*1ed0*/  @P3 FMUL.FTZ R106, R106, R145 ;  /* 0x000000916a6a3220 */ /* 0x008fc60000410000 */
        /* <DEDUP_REMOVED lines=12> */
.L_x_8050:
        /* <DEDUP_REMOVED lines=21> */
[----:B------:R-:W-:Y:S01]  /*20f0*/  @P3 F2FP.F16.F32.PACK_AB R103, RZ, R103 ;  /* 0x00000067ff67323e */ /* 0x000fe200000000ff */
[----:B--2---:R-:W-:-:S03]  /*2100*/  @P3 FMUL.FTZ R107, R106, R143 ;  /* 0x0000008f6a6b3220 */ /* 0x004fc60000410000 */
[----:B------:R-:W-:Y:S02]  /*2110*/  @P3 PRMT R135, R103, 0x7610, R135 ;  /* 0x0000761067873816 */ /* 0x000fe40000000087 */
[----:B------:R-:W-:Y:S02]  /*2120*/  MOV R103, R106 ;  /* 0x0000006a00677202 */ /* 0x000fe40000000f00 */
[----:B------:R-:W-:Y:S01]  /*2130*/  @P3 F2FP.F16.F32.PACK_AB R107, RZ, R107 ;  /* 0x0000006bff6b323e */ /* 0x000fe200000000ff */
[----:B---3--:R-:W-:-:S03]  /*2140*/  @P3 FMUL.FTZ R104, R101, R142 ;  /* 0x0000008e65683220 */ /* 0x008fc60000410000 */
[----:B------:R-:W-:Y:S02]  /*2150*/  @P3 PRMT R138, R107, 0x7610, R138 ;  /* 0x000076106b8a3816 */ /* 0x000fe4000000008a */
[----:B------:R-:W-:Y:S01]  /*2160*/  @P3 F2FP.F16.F32.PACK_AB R104, RZ, R104 ;  /* 0x00000068ff68323e */ /* 0x000fe200000000ff */
[----:B----4-:R-:W-:-:S03]  /*2170*/  @P3 FMUL.FTZ R105, R102, R141 ;  /* 0x0000008d66693220 */ /* 0x010fc60000410000 */
[----:B------:R-:W-:Y:S02]  /*2180*/  @P3 PRMT R136, R104, 0x7610, R136 ;  /* 0x0000761068883816 */ /* 0x000fe40000000088 */
[----:B------:R-:W-:-:S04]  /*2190*/  @P3 F2FP.F16.F32.PACK_AB R105, RZ, R105 ;  /* 0x00000069ff69323e */ /* 0x000fc800000000ff */
[----:B------:R-:W-:-:S07]  /*21a0*/  @P3 PRMT R137, R105, 0x7610, R137 ;  /* 0x0000761069893816 */ /* 0x000fce0000000089 */
.L_x_8049:
        /* <DEDUP_REMOVED lines=14> */
.L_x_8051:
        /* <DEDUP_REMOVED lines=22> */
[----:B------:R-:W-:Y:S01]  /*23f0*/  @P3 F2FP.F16.F32.PACK_AB R103, RZ, R103 ;  /* 0x00000067ff67323e */ /* 0x000fe200000000ff */
[----:B-1----:R-:W-:-:S03]  /*2400*/  @P3 FMUL.FTZ R104, R101, R144 ;  /* 0x0000009065683220 */ /* 0x002fc60000410000 */
[----:B------:R-:W-:Y:S02]  /*2410*/  @P3 PRMT R135, R103, 0x7610, R135 ;  /* 0x0000761067873816 */ /* 0x000fe40000000087 */
[----:B------:R-:W-:Y:S02]  /*2420*/  MOV R103, R106 ;  /* 0x0000006a00677202 */ /* 0x000fe40000000f00 */
        /* <DEDUP_REMOVED lines=10> */
.L_x_8053:
        /* <DEDUP_REMOVED lines=33> */
.L_x_8052:
        /* <DEDUP_REMOVED lines=35> */
.L_x_8055:
[----:B------:R-:W-:Y:S05]  /*2910*/  @!P3 BRA `(.L_x_8056) ;  /* 0x000000000020b947 */ /* 0x000fea0003800000 */
[----:B-12---:R-:W-:Y:S01]  /*2920*/  FFMA.FTZ R105, R7, R110, R111 ;  /* 0x0000006e07697223 */ /* 0x006fe2000001006f */
[----:B------:R-:W-:-:S03]  /*2930*/  ISETP.GT.AND P4, PT, R139, RZ, PT ;  /* 0x000000ff8b00720c */ /* 0x000fc60003f84270 */
[----:B------:R-:W-:-:S04]  /*2940*/  FADD.FTZ R105, R118, -R105 ;  /* 0x8000006976697221 */ /* 0x000fc80000010000 */
[----:B------:R-:W-:-:S05]  /*2950*/  FMUL.FTZ R105, R140, R105 ;  /* 0x000000698c697220 */ /* 0x000fca0000410000 */
[----:B------:R-:W-:-:S05]  /*2960*/  FSEL R105, R105, RZ, P4 ;  /* 0x000000ff69697208 */ /* 0x000fca0002000000 */
[----:B------:R-:W-:-:S05]  /*2970*/  FMUL.FTZ R105, R105, UR17 ;  /* 0x0000001169697c20 */ /* 0x000fca0008410000 */
[----:B------:R-:W-:-:S04]  /*2980*/  F2FP.F16.F32.PACK_AB R105, RZ, R105 ;  /* 0x00000069ff69723e */ /* 0x000fc800000000ff */
[----:B------:R-:W-:-:S07]  /*2990*/  PRMT R135, R105, 0x7610, R135 ;  /* 0x0000761069877816 */ /* 0x000fce0000000087 */
.L_x_8056:
        /* <DEDUP_REMOVED lines=9> */
.L_x_8057:
        /* <DEDUP_REMOVED lines=9> */
.L_x_8058:
        /* <DEDUP_REMOVED lines=9> */
.L_x_8054:
        /* <DEDUP_REMOVED lines=14> */
.L_x_8059:
        /* <DEDUP_REMOVED lines=36> */
.L_x_8061:
        /* <DEDUP_REMOVED lines=33> */
.L_x_8060:
        /* <DEDUP_REMOVED lines=35> */
.L_x_8063:
        /* <DEDUP_REMOVED lines=9> */
.L_x_8064:
        /* <DEDUP_REMOVED lines=9> */
.L_x_8065:
        /* <DEDUP_REMOVED lines=9> */
.L_x_8066:
        /* <DEDUP_REMOVED lines=9> */
.L_x_8062:
        /* <DEDUP_REMOVED lines=14> */
.L_x_8067:
        /* <DEDUP_REMOVED lines=36> */
.L_x_8069:
        /* <DEDUP_REMOVED lines=33> */
.L_x_8068:
        /* <DEDUP_REMOVED lines=35> */
.L_x_8071:
        /* <DEDUP_REMOVED lines=9> */
.L_x_8072:
        /* <DEDUP_REMOVED lines=9> */
.L_x_8073:
        /* <DEDUP_REMOVED lines=9> */
.L_x_8074:
        /* <DEDUP_REMOVED lines=9> */
.L_x_8070:
        /* <DEDUP_REMOVED lines=14> */
.L_x_8075:
        /* <DEDUP_REMOVED lines=36> */
.L_x_8077:
        /* <DEDUP_REMOVED lines=33> */
.L_x_8076:
        /* <DEDUP_REMOVED lines=35> */
.L_x_8079:
[----:B--2---:R-:W2:Y:S01]  /*45f0*/  @P3 LDC R107, c[0x0][0x40c] ;  /* 0x00010300ff6b3b82 */ /* 0x004ea20000000800 */
[----:B-1----:R-:W-:Y:S01]  /*4600*/  FFMA.FTZ R104, R134, R110, R111 ;  /* 0x0000006e86687223 */ /* 0x002fe2000001006f */
[----:B------:R-:W-:-:S03]  /*4610*/  ISETP.GT.AND P0, PT, R139, RZ, PT ;  /* 0x000000ff8b00720c */ /* 0x000fc60003f04270 */
[----:B------:R-:W-:-:S04]  /*4620*/  FADD.FTZ R105, R133, -R104 ;  /* 0x8000006885697221 */ /* 0x000fc80000010000 */
[----:B------:R-:W-:-:S05]  /*4630*/  FMUL.FTZ R104, R140, R105 ;  /* 0x000000698c687220 */ /* 0x000fca0000410000 */
[----:B------:R-:W-:-:S05]  /*4640*/  FSEL R104, R104, RZ, P0 ;  /* 0x000000ff68687208 */ /* 0x000fca0000000000 */
[----:B--2---:R-:W-:-:S05]  /*4650*/  @P3 FMUL.FTZ R104, R104, R107 ;  /* 0x0000006b68683220 */ /* 0x004fca0000410000 */
        /* <DEDUP_REMOVED lines=10> */
.L_x_8080:
        /* <DEDUP_REMOVED lines=9> */
.L_x_8081:
        /* <DEDUP_REMOVED lines=9> */
.L_x_8082:
[----:B------:R-:W-:-:S07]  /*4820*/  @P3 PRMT R138, R106, 0x7610, R138 ;  /* 0x000076106a8a3816 */ /* 0x000fce000000008a */
.L_x_8078:
        /* <DEDUP_REMOVED lines=14> */
.L_x_8083:
[----:B-12---:R-:W1:Y:S01]  /*4910*/  LDC.64 R104, c[0x0][0x380] ;  /* 0x0000e000ff687b82 */ /* 0x006e620000000a00 */
[----:B------:R-:W-:Y:S01]  /*4920*/  UPLOP3.LUT UP1, UPT, UPT, UPT, UP1, 0x40, 0x4 ;  /* 0x000000000004789c */ /* 0x000fe20003f2e810 */
[----:B-1----:R-:W-:-:S04]  /*4930*/  IADD3 R0, PT, PT, R0, R104, RZ ;  /* 0x0000006800007210 */ /* 0x002fc80007ffe0ff */
[----:B------:R-:W-:-:S13]  /*4940*/  ISETP.GE.AND P0, PT, R0, R105, PT ;  /* 0x000000690000720c */ /* 0x000fda0003f06270 */
[----:B------:R-:W-:Y:S05]  /*4950*/  @!P0 BRA `(.L_x_8084) ;  /* 0xffffffb800548947 */ /* 0x000fea000383ffff */
.L_x_8039:
        /* <DEDUP_REMOVED lines=18> */
.L_x_8085:
        /* <DEDUP_REMOVED lines=16> */
.L_x_10923:


//--------------------- .text._ZN10layer_norm13ln_bwd_kernelINS_13Kernel_traitsIf6__halffS2_fjLj2560ELj1ELj1ELj4ELj8ENS_18Kernel_traits_baseILj2560EfS2_fS2_fjLj128EEEEELb0ELb1ELb0ELb0EEEvNS_9BwdParamsE --------------------------
	.section	.text._ZN10layer_norm13ln_bwd_kernelINS_13Kernel_traitsIf6__halffS2_fjLj2560ELj1ELj1ELj4ELj8ENS_18Kernel_traits_baseILj2560EfS2_fS2_fjLj128EEEEELb0ELb1ELb0ELb0EEEvNS_9BwdParamsE,"ax",@progbits
	.align	128
        .global         _ZN10layer_norm13ln_bwd_kernelINS_13Kernel_traitsIf6__halffS2_fjLj2560ELj1ELj1ELj4ELj8ENS_18Kernel_traits_baseILj2560EfS2_fS2_fjLj128EEEEELb0ELb1ELb0ELb0EEEvNS_9BwdParamsE
        .type           _ZN10layer_norm13ln_bwd_kernelINS_13Kernel_traitsIf6__halffS2_fjLj2560ELj1ELj1ELj4ELj8ENS_18Kernel_traits_baseILj2560EfS2_fS2_fjLj128EEEEELb0ELb1ELb0ELb0EEEvNS_9BwdParamsE,@function
        .size           _ZN10layer_norm13ln_bwd_kernelINS_13Kernel_traitsIf6__halffS2_fjLj2560ELj1ELj1ELj4ELj8ENS_18Kernel_traits_baseILj2560EfS2_fS2_fjLj128EEEEELb0ELb1ELb0ELb0EEEvNS_9BwdParamsE,(.L_x_10924 - _ZN10layer_norm13ln_bwd_kernelINS_13Kernel_traitsIf6__halffS2_fjLj2560ELj1ELj1ELj4ELj8ENS_18Kernel_traits_baseILj2560EfS2_fS2_fjLj128EEEEELb0ELb1ELb0ELb0EEEvNS_9BwdParamsE)
        .other          _ZN10layer_norm13ln_bwd_kernelINS_13Kernel_traitsIf6__halffS2_fjLj2560ELj1ELj1ELj4ELj8ENS_18Kernel_traits_baseILj2560EfS2_fS2_fjLj128EEEEELb0ELb1ELb0ELb0EEEvNS_9BwdParamsE,@"STO_CUDA_ENTRY STV_DEFAULT"
_ZN10layer_norm13ln_bwd_kernelINS_13Kernel_traitsIf6__halffS2_fjLj2560ELj1ELj1ELj4ELj8ENS_18Kernel_traits_baseILj2560EfS2_fS2_fjLj128EEEEELb0ELb1ELb0ELb0EEEvNS_9BwdParamsE:
.text._ZN10layer_norm13ln_bwd_kernelINS_13Kernel_traitsIf6__halffS2_fjLj2560ELj1ELj1ELj4ELj8ENS_18Kernel_traits_baseILj2560EfS2_fS2_fjLj128EEEEELb0ELb1ELb0ELb0EEEvNS_9BwdParamsE:
        /* <DEDUP_REMOVED lines=122> */
.L_x_8137:
        /* <DEDUP_REMOVED lines=43> */
[----:B------:R-:W-:Y:S02]  /*0a50*/  HADD2.F32 R129, -RZ, R3.H0_H0 ;  /* 0x20000003ff817230 */ /* 0x000fe40000004100 */
[C---:B-----5:R-:W-:Y:S01]  /*0a60*/  FMUL.FTZ R3, R139.reuse, R142 ;  /* 0x0000008e8b037220 */ /* 0x060fe20000410000 */
[----:B------:R-:W-:Y:S01]  /*0a70*/  HADD2.F32 R128, -RZ, R143.H0_H0 ;  /* 0x2000008fff807230 */ /* 0x000fe20000004100 */
[----:B------:R-:W-:Y:S01]  /*0a80*/  MOV R133, R135 ;  /* 0x0000008700857202 */ /* 0x000fe20000000f00 */
[C---:B0-----:R-:W-:Y:S01]  /*0a90*/  FMUL.FTZ R140, R139.reuse, R134 ;  /* 0x000000868b8c7220 */ /* 0x041fe20000410000 */
[----:B------:R-:W-:Y:S01]  /*0aa0*/  FMUL.FTZ R142, R139, R144 ;  /* 0x000000908b8e7220 */ /* 0x000fe20000410000 */
[----:B------:R-:W-:Y:S01]  /*0ab0*/  FMUL.FTZ R144, R112, R129 ;  /* 0x0000008170907220 */ /* 0x000fe20000410000 */
[----:B------:R-:W-:Y:S01]  /*0ac0*/  SHF.R.U32.HI R180, RZ, 0x10, R135 ;  /* 0x00000010ffb47819 */ /* 0x000fe20000011687 */
[----:B------:R-:W-:Y:S01]  /*0ad0*/  FADD.FTZ R53, R53, R128 ;  /* 0x0000008035357221 */ /* 0x000fe20000010000 */
[-C--:B------:R-:W-:Y:S01]  /*0ae0*/  FFMA.FTZ R73, R140, R128.reuse, R73 ;  /* 0x000000808c497223 */ /* 0x080fe20000010049 */
[----:B------:R-:W-:Y:S01]  /*0af0*/  FMUL.FTZ R143, R113, R128 ;  /* 0x00000080718f7220 */ /* 0x000fe20000410000 */
[----:B------:R-:W-:-:S02]  /*0b00*/  HADD2.F32 R133, -RZ, R133.H0_H0 ;  /* 0x20000085ff857230 */ /* 0x000fc40000004100 */
[----:B------:R-:W-:Y:S01]  /*0b10*/  FADD.FTZ R52, R52, R129 ;  /* 0x0000008134347221 */ /* 0x000fe20000010000 */
[C---:B------:R-:W-:Y:S01]  /*0b20*/  FFMA.FTZ R72, R3.reuse, R129, R72 ;  /* 0x0000008103487223 */ /* 0x040fe20000010048 */
[----:B------:R-:W-:Y:S01]  /*0b30*/  FADD.FTZ R128, RZ, R144 ;  /* 0x00000090ff807221 */ /* 0x000fe20000010000 */
[----:B------:R-:W-:Y:S01]  /*0b40*/  FADD.FTZ R130, -R132, R130 ;  /* 0x0000008284827221 */ /* 0x000fe20000010100 */
[----:B------:R-:W-:Y:S01]  /*0b50*/  FFMA.FTZ R129, R3, R144, RZ ;  /* 0x0000009003817223 */ /* 0x000fe200000100ff */
[----:B------:R-:W-:Y:S02]  /*0b60*/  HADD2.F32 R180, -RZ, R180.H0_H0 ;  /* 0x200000b4ffb47230 */ /* 0x000fe40000004100 */
        /* <DEDUP_REMOVED lines=14> */
.L_x_8088:
[----:B---3--:R-:W-:Y:S05]  /*0c50*/  BSYNC.RECONVERGENT B0 ;  /* 0x0000000000007941 */ /* 0x008fea0003800200 */
.L_x_8087:
        /* <DEDUP_REMOVED lines=18> */
[----:B------:R-:W-:Y:S01]  /*0d80*/  HADD2.F32 R129, -RZ, R147.H0_H0 ;  /* 0x20000093ff817230 */ /* 0x000fe20000004100 */
[----:B------:R-:W-:Y:S01]  /*0d90*/  MOV R153, R149 ;  /* 0x0000009500997202 */ /* 0x000fe20000000f00 */
[----:B------:R-:W-:-:S02]  /*0da0*/  HADD2.F32 R128, -RZ, R181.H0_H0 ;  /* 0x200000b5ff807230 */ /* 0x000fc40000004100 */
[C---:B-----5:R-:W-:Y:S01]  /*0db0*/  FMUL.FTZ R147, R139.reuse, R152 ;  /* 0x000000988b937220 */ /* 0x060fe20000410000 */
[----:B------:R-:W-:Y:S01]  /*0dc0*/  FMUL.FTZ R148, R139, R148 ;  /* 0x000000948b947220 */ /* 0x000fe20000410000 */
[-C--:B------:R-:W-:Y:S01]  /*0dd0*/  FMUL.FTZ R152, R104, R129.reuse ;  /* 0x0000008168987220 */ /* 0x080fe20000410000 */
[----:B------:R-:W-:Y:S01]  /*0de0*/  SHF.R.U32.HI R180, RZ, 0x10, R149 ;  /* 0x00000010ffb47819 */ /* 0x000fe20000011695 */
[----:B------:R-:W-:Y:S01]  /*0df0*/  FADD.FTZ R49, R49, R128 ;  /* 0x0000008031317221 */ /* 0x000fe20000010000 */
[-C--:B------:R-:W-:Y:S01]  /*0e00*/  FFMA.FTZ R69, R148, R128.reuse, R69 ;  /* 0x0000008094457223 */ /* 0x080fe20000010045 */
[----:B0-----:R-:W-:Y:S01]  /*0e10*/  FMUL.FTZ R151, R105, R128 ;  /* 0x0000008069977220 */ /* 0x001fe20000410000 */
[C---:B------:R-:W-:Y:S01]  /*0e20*/  FADD.FTZ R130, -R132.reuse, R130 ;  /* 0x0000008284827221 */ /* 0x040fe20000010100 */
[----:B------:R-:W-:Y:S01]  /*0e30*/  FADD.FTZ R154, -R132, R131 ;  /* 0x00000083849a7221 */ /* 0x000fe20000010100 */
[----:B------:R-:W-:Y:S02]  /*0e40*/  HADD2.F32 R153, -RZ, R153.H0_H0 ;  /* 0x20000099ff997230 */ /* 0x000fe40000004100 */
[----:B------:R-:W-:Y:S01]  /*0e50*/  FADD.FTZ R48, R48, R129 ;  /* 0x0000008130307221 */ /* 0x000fe20000010000 */
[----:B------:R-:W-:Y:S01]  /*0e60*/  FFMA.FTZ R68, R147, R129, R68 ;  /* 0x0000008193447223 */ /* 0x000fe20000010044 */
[----:B------:R-:W-:Y:S01]  /*0e70*/  FADD.FTZ R128, R133, R152 ;  /* 0x0000009885807221 */ /* 0x000fe20000010000 */
[----:B------:R-:W-:Y:S01]  /*0e80*/  FFMA.FTZ R129, R147, R152, R134 ;  /* 0x0000009893817223 */ /* 0x000fe20000010086 */
[----:B------:R-:W-:-:S02]  /*0e90*/  HADD2.F32 R180, -RZ, R180.H0_H0 ;  /* 0x200000b4ffb47230 */ /* 0x000fc40000004100 */
        /* <DEDUP_REMOVED lines=14> */
.L_x_8090:
[----:B------:R-:W-:Y:S05]  /*0f80*/  BSYNC.RECONVERGENT B0 ;  /* 0x0000000000007941 */ /* 0x000fea0003800200 */
.L_x_8089:
        /* <DEDUP_REMOVED lines=18> */
[----:B------:R-:W-:Y:S02]  /*10b0*/  HADD2.F32 R129, -RZ, R155.H0_H0 ;  /* 0x2000009bff817230 */ /* 0x000fe40000004100 */
[C---:B------:R-:W-:Y:S01]  /*10c0*/  FADD.FTZ R162, -R132.reuse, R128 ;  /* 0x0000008084a27221 */ /* 0x040fe20000010100 */
[C---:B------:R-:W-:Y:S01]  /*10d0*/  FADD.FTZ R182, -R132.reuse, R130 ;  /* 0x0000008284b67221 */ /* 0x040fe20000010100 */
[----:B------:R-:W-:Y:S01]  /*10e0*/  FADD.FTZ R130, -R132, R131 ;  /* 0x0000008384827221 */ /* 0x000fe20000010100 */
[----:B------:R-:W-:-:S02]  /*10f0*/  HADD2.F32 R128, -RZ, R161.H0_H0 ;  /* 0x200000a1ff807230 */ /* 0x000fc40000004100 */
[C---:B-----5:R-:W-:Y:S01]  /*1100*/  FMUL.FTZ R156, R139.reuse, R156 ;  /* 0x0000009c8b9c7220 */ /* 0x060fe20000410000 */
[----:B------:R-:W-:Y:S02]  /*1110*/  HADD2.F32 R131, -RZ, R160.H0_H0 ;  /* 0x200000a0ff837230 */ /* 0x000fe40000004100 */
        /* <DEDUP_REMOVED lines=25> */
.L_x_8092:
[----:B------:R-:W-:Y:S05]  /*12b0*/  BSYNC.RECONVERGENT B0 ;  /* 0x0000000000007941 */ /* 0x000fea0003800200 */
.L_x_8091:
        /* <DEDUP_REMOVED lines=50> */
.L_x_8094:
[----:B------:R-:W-:Y:S05]  /*15e0*/  BSYNC.RECONVERGENT B0 ;  /* 0x0000000000007941 */ /* 0x000fea0003800200 */
.L_x_8093:
        /* <DEDUP_REMOVED lines=16> */
[----:B------:R-:W-:Y:S01]  /*16f0*/  SHF.R.U64 R177, R172, 0x10, R173 ;  /* 0x00000010acb17819 */ /* 0x000fe200000012ad */
[----:B------:R-:W-:Y:S02]  /*1700*/  HADD2.F32 R135, -RZ, R135.H0_H0 ;  /* 0x20000087ff877230 */ /* 0x000fe40000004100 */
[C---:B----4-:R-:W-:Y:S01]  /*1710*/  FADD.FTZ R174, -R132.reuse, R128 ;  /* 0x0000008084ae7221 */ /* 0x050fe20000010100 */
[C---:B------:R-:W-:Y:S01]  /*1720*/  FADD.FTZ R176, -R132.reuse, R129 ;  /* 0x0000008184b07221 */ /* 0x040fe20000010100 */
[C---:B------:R-:W-:Y:S01]  /*1730*/  FADD.FTZ R178, -R132.reuse, R130 ;  /* 0x0000008284b27221 */ /* 0x040fe20000010100 */
[----:B------:R-:W-:Y:S01]  /*1740*/  FADD.FTZ R132, -R132, R131 ;  /* 0x0000008384847221 */ /* 0x000fe20000010100 */
[----:B------:R-:W-:-:S02]  /*1750*/  HADD2.F32 R131, -RZ, R171.H0_H0 ;  /* 0x200000abff837230 */ /* 0x000fc40000004100 */
[C---:B-----5:R-:W-:Y:S01]  /*1760*/  FMUL.FTZ R171, R139.reuse, R174 ;  /* 0x000000ae8bab7220 */ /* 0x060fe20000410000 */
[----:B------:R-:W-:Y:S02]  /*1770*/  HADD2.F32 R130, -RZ, R177.H0_H0 ;  /* 0x200000b1ff827230 */ /* 0x000fe40000004100 */
        /* <DEDUP_REMOVED lines=10> */
[----:B------:R-:W-:-:S02]  /*1820*/  HADD2.F32 R180, -RZ, R180.H0_H0 ;  /* 0x200000b4ffb47230 */ /* 0x000fc40000004100 */
        /* <DEDUP_REMOVED lines=14> */
.L_x_8096:
[----:B------:R-:W-:Y:S05]  /*1910*/  BSYNC.RECONVERGENT B0 ;  /* 0x0000000000007941 */ /* 0x000fea0003800200 */
.L_x_8095:
        /* <DEDUP_REMOVED lines=31> */
.L_x_8098:
[----:B------:R-:W-:Y:S05]  /*1b10*/  BSYNC.RECONVERGENT B0 ;  /* 0x0000000000007941 */ /* 0x000fea0003800200 */
.L_x_8097:
        /* <DEDUP_REMOVED lines=39> */
[----:B------:R-:W-:Y:S02]  /*1d90*/  HADD2.F32 R132, -RZ, R132.H0_H0 ;  /* 0x20000084ff847230 */ /* 0x000fe40000004100 */
[-CC-:B------:R-:W-:Y:S01]  /*1da0*/  FFMA.FTZ R179, R141, R129.reuse, R130.reuse ;  /* 0x000000818db37223 */ /* 0x180fe20000010082 */
[----:B------:R-:W-:Y:S01]  /*1db0*/  FFMA.FTZ R180, R142, R129, R130 ;  /* 0x000000818eb47223 */ /* 0x000fe20000010082 */
[----:B------:R-:W-:-:S04]  /*1dc0*/  FADD.FTZ R134, R144, -R131 ;  /* 0x8000008390867221 */ /* 0x000fc80000010000 */
[----:B------:R-:W-:Y:S01]  /*1dd0*/  FMUL.FTZ R131, R139, R134 ;  /* 0x000000868b837220 */ /* 0x000fe20000410000 */
[----:B------:R-:W-:-:S03]  /*1de0*/  FFMA.FTZ R134, R140, R129, R130 ;  /* 0x000000818c867223 */ /* 0x000fc60000010082 */
[----:B------:R-:W-:Y:S01]  /*1df0*/  FMUL.FTZ R135, R131, R128 ;  /* 0x0000008083877220 */ /* 0x000fe20000410000 */
[----:B------:R-:W-:-:S03]  /*1e00*/  FADD.FTZ R134, R143, -R134 ;  /* 0x800000868f867221 */ /* 0x000fc60000010000 */
[----:B------:R-:W-:Y:S01]  /*1e10*/  FFMA.FTZ R131, R135, R132, R32 ;  /* 0x0000008487837223 */ /* 0x000fe20000010020 */
[----:B------:R-:W-:Y:S01]  /*1e20*/  FADD.FTZ R32, R146, -R179 ;  /* 0x800000b392207221 */ /* 0x000fe20000010000 */
[----:B------:R-:W-:Y:S01]  /*1e30*/  FADD.FTZ R132, R145, -R180 ;  /* 0x800000b491847221 */ /* 0x000fe20000010000 */
[----:B------:R-:W-:Y:S02]  /*1e40*/  HADD2.F32 R180, -RZ, R133.H0_H0 ;  /* 0x20000085ffb47230 */ /* 0x000fe40000004100 */
[C---:B------:R-:W-:Y:S01]  /*1e50*/  FMUL.FTZ R133, R139.reuse, R134 ;  /* 0x000000868b857220 */ /* 0x040fe20000410000 */
[C---:B------:R-:W-:Y:S01]  /*1e60*/  FMUL.FTZ R181, R139.reuse, R32 ;  /* 0x000000208bb57220 */ /* 0x040fe20000410000 */
[----:B------:R-:W-:Y:S01]  /*1e70*/  FMUL.FTZ R183, R139, R132 ;  /* 0x000000848bb77220 */ /* 0x000fe20000410000 */
[----:B------:R-:W-:Y:S02]  /*1e80*/  HADD2.F32 R179, -RZ, R182.H0_H0 ;  /* 0x200000b6ffb37230 */ /* 0x000fe40000004100 */
[-C--:B------:R-:W-:Y:S01]  /*1e90*/  FMUL.FTZ R32, R133, R128.reuse ;  /* 0x0000008085207220 */ /* 0x080fe20000410000 */
[-C--:B------:R-:W-:Y:S01]  /*1ea0*/  FMUL.FTZ R181, R181, R128.reuse ;  /* 0x00000080b5b57220 */ /* 0x080fe20000410000 */
[----:B------:R-:W-:Y:S01]  /*1eb0*/  FMUL.FTZ R182, R183, R128 ;  /* 0x00000080b7b67220 */ /* 0x000fe20000410000 */
[----:B------:R-:W-:Y:S01]  /*1ec0*/  FMUL.FTZ R135, R108, R135 ;  /* 0x000000876c877220 */ /* 0x000fe20000410000 */
[----:B------:R-:W-:Y:S01]  /*1ed0*/  FMUL.FTZ R132, R109, R32 ;  /* 0x000000206d847220 */ /* 0x000fe20000410000 */
[----:B------:R-:W-:Y:S01]  /*1ee0*/  FMUL.FTZ R133, R110, R181 ;  /* 0x000000b56e857220 */ /* 0x000fe20000410000 */
[----:B------:R-:W-:Y:S01]  /*1ef0*/  FMUL.FTZ R184, R111, R182 ;  /* 0x000000b66fb87220 */ /* 0x000fe20000410000 */
[----:B------:R-:W-:-:S02]  /*1f00*/  HADD2.F32 R134, -RZ, R185.H0_H0 ;  /* 0x200000b9ff867230 */ /* 0x000fc40000004100 */
[----:B------:R-:W-:Y:S01]  /*1f10*/  FFMA.FTZ R179, R32, R179, R33 ;  /* 0x000000b320b37223 */ /* 0x000fe20000010021 */
[----:B------:R-:W-:Y:S01]  /*1f20*/  F2FP.F16.F32.PACK_AB R132, R132, R135 ;  /* 0x000000878484723e */ /* 0x000fe200000000ff */
[----:B------:R-:W-:Y:S01]  /*1f30*/  FFMA.FTZ R34, R181, R180, R34 ;  /* 0x000000b4b5227223 */ /* 0x000fe20000010022 */
[----:B------:R-:W-:Y:S01]  /*1f40*/  F2FP.F16.F32.PACK_AB R133, R184, R133 ;  /* 0x00000085b885723e */ /* 0x000fe200000000ff */
[--C-:B------:R-:W-:Y:S01]  /*1f50*/  FFMA.FTZ R182, R182, R134, R35.reuse ;  /* 0x00000086b6b67223 */ /* 0x100fe20000010023 */
[C---:B------:R-:W-:Y:S02]  /*1f60*/  PRMT R32, R132.reuse, 0x7632, R32 ;  /* 0x0000763284207816 */ /* 0x040fe40000000020 */
[----:B------:R-:W-:Y:S02]  /*1f70*/  PRMT R35, R132, 0x7610, R35 ;  /* 0x0000761084237816 */ /* 0x000fe40000000023 */
[C---:B------:R-:W-:Y:S02]  /*1f80*/  PRMT R181, R133.reuse, 0x7632, R181 ;  /* 0x0000763285b57816 */ /* 0x040fe400000000b5 */
[----:B------:R-:W-:Y:S01]  /*1f90*/  PRMT R180, R133, 0x7610, R180 ;  /* 0x0000761085b47816 */ /* 0x000fe200000000b4 */
[----:B------:R-:W-:Y:S06]  /*1fa0*/  BRA `(.L_x_8104) ;  /* 0x0000000000847947 */ /* 0x000fec0003800000 */
.L_x_8103:
[-CC-:B------:R-:W-:Y:S01]  /*1fb0*/  FFMA.FTZ R125, R3, R129.reuse, R130.reuse ;  /* 0x00000081037d7223 */ /* 0x180fe20000010082 */
[----:B------:R-:W-:Y:S02]  /*1fc0*/  HADD2.F32 R131, -RZ, R132.H0_H0 ;  /* 0x20000084ff837230 */ /* 0x000fe40000004100 */
[-CC-:B------:R-:W-:Y:S01]  /*1fd0*/  FFMA.FTZ R126, R140, R129.reuse, R130.reuse ;  /* 0x000000818c7e7223 */ /* 0x180fe20000010082 */
[-CC-:B------:R-:W-:Y:S01]  /*1fe0*/  FFMA.FTZ R132, R142, R129.reuse, R130.reuse ;  /* 0x000000818e847223 */ /* 0x180fe20000010082 */
[----:B------:R-:W-:Y:S01]  /*1ff0*/  FADD.FTZ R124, R144, -R125 ;  /* 0x8000007d907c7221 */ /* 0x000fe20000010000 */
[----:B------:R-:W-:Y:S01]  /*2000*/  FFMA.FTZ R125, R141, R129, R130 ;  /* 0x000000818d7d7223 */ /* 0x000fe20000010082 */
[----:B------:R-:W-:Y:S01]  /*2010*/  FADD.FTZ R126, R143, -R126 ;  /* 0x8000007e8f7e7221 */ /* 0x000fe20000010000 */
[----:B------:R-:W-:Y:S01]  /*2020*/  FADD.FTZ R132, R145, -R132 ;  /* 0x8000008491847221 */ /* 0x000fe20000010000 */
[----:B------:R-:W-:Y:S01]  /*2030*/  FMUL.FTZ R124, R139, R124 ;  /* 0x0000007c8b7c7220 */ /* 0x000fe20000410000 */
[----:B------:R-:W-:-:S02]  /*2040*/  HADD2.F32 R134, -RZ, R133.H0_H0 ;  /* 0x20000085ff867230 */ /* 0x000fc40000004100 */
[----:B------:R-:W-:Y:S01]  /*2050*/  FMUL.FTZ R127, R139, R132 ;  /* 0x000000848b7f7220 */ /* 0x000fe20000410000 */
[-C--:B------:R-:W-:Y:S01]  /*2060*/  FMUL.FTZ R135, R124, R128.reuse ;  /* 0x000000807c877220 */ /* 0x080fe20000410000 */
[----:B------:R-:W-:Y:S02]  /*2070*/  HADD2.F32 R179, -RZ, R182.H0_H0 ;  /* 0x200000b6ffb37230 */ /* 0x000fe40000004100 */
[----:B------:R-:W-:Y:S01]  /*2080*/  FMUL.FTZ R182, R127, R128 ;  /* 0x000000807fb67220 */ /* 0x000fe20000410000 */
[----:B------:R-:W-:Y:S01]  /*2090*/  FFMA.FTZ R131, R135, R131, R32 ;  /* 0x0000008387837223 */ /* 0x000fe20000010020 */
[----:B------:R-:W-:Y:S01]  /*20a0*/  FADD.FTZ R32, R146, -R125 ;  /* 0x8000007d92207221 */ /* 0x000fe20000010000 */
[----:B------:R-:W-:Y:S01]  /*20b0*/  FMUL.FTZ R125, R139, R126 ;  /* 0x0000007e8b7d7220 */ /* 0x000fe20000410000 */
[----:B------:R-:W-:Y:S01]  /*20c0*/  FMUL.FTZ R135, R108, R135 ;  /* 0x000000876c877220 */ /* 0x000fe20000410000 */
[----:B------:R-:W-:Y:S01]  /*20d0*/  FMUL.FTZ R183, R111, R182 ;  /* 0x000000b66fb77220 */ /* 0x000fe20000410000 */
[----:B------:R-:W-:Y:S01]  /*20e0*/  FMUL.FTZ R126, R139, R32 ;  /* 0x000000208b7e7220 */ /* 0x000fe20000410000 */
[----:B------:R-:W-:Y:S01]  /*20f0*/  FMUL.FTZ R32, R125, R128 ;  /* 0x000000807d207220 */ /* 0x000fe20000410000 */
[----:B------:R-:W-:-:S02]  /*2100*/  HADD2.F32 R181, -RZ, R185.H0_H0 ;  /* 0x200000b9ffb57230 */ /* 0x000fc40000004100 */
[----:B------:R-:W-:Y:S01]  /*2110*/  FMUL.FTZ R133, R126, R128 ;  /* 0x000000807e857220 */ /* 0x000fe20000410000 */
[----:B------:R-:W-:Y:S01]  /*2120*/  FMUL.FTZ R132, R109, R32 ;  /* 0x000000206d847220 */ /* 0x000fe20000410000 */
[----:B------:R-:W-:Y:S01]  /*2130*/  FFMA.FTZ R179, R32, R179, R33 ;  /* 0x000000b320b37223 */ /* 0x000fe20000010021 */
[----:B------:R-:W-:Y:S01]  /*2140*/  FFMA.FTZ R182, R182, R181, R35 ;  /* 0x000000b5b6b67223 */ /* 0x000fe20000010023 */
[----:B------:R-:W-:Y:S01]  /*2150*/  FMUL.FTZ R180, R110, R133 ;  /* 0x000000856eb47220 */ /* 0x000fe20000410000 */
[----:B------:R-:W-:Y:S01]  /*2160*/  FFMA.FTZ R34, R133, R134, R34 ;  /* 0x0000008685227223 */ /* 0x000fe20000010022 */
[----:B------:R-:W-:-:S03]  /*2170*/  F2FP.F16.F32.PACK_AB R132, R132, R135 ;  /* 0x000000878484723e */ /* 0x000fc600000000ff */
[----:B------:R-:W-:Y:S02]  /*2180*/  F2FP.F16.F32.PACK_AB R180, R183, R180 ;  /* 0x000000b4b7b4723e */ /* 0x000fe400000000ff */
[C---:B------:R-:W-:Y:S02]  /*2190*/  PRMT R32, R132.reuse, 0x7632, R32 ;  /* 0x0000763284207816 */ /* 0x040fe40000000020 */
[----:B------:R-:W-:Y:S02]  /*21a0*/  PRMT R35, R132, 0x7610, R35 ;  /* 0x0000761084237816 */ /* 0x000fe40000000023 */
[----:B------:R-:W-:-:S07]  /*21b0*/  PRMT R181, R180, 0x7632, R181 ;  /* 0x00007632b4b57816 */ /* 0x000fce00000000b5 */
.L_x_8104:
        /* <DEDUP_REMOVED lines=15> */
.L_x_8102:
[----:B------:R-:W-:Y:S05]  /*22b0*/  BSYNC.RECONVERGENT B1 ;  /* 0x0000000000017941 */ /* 0x000fea0003800200 */
.L_x_8101:
        /* <DEDUP_REMOVED lines=22> */
[----:B------:R-:W-:-:S03]  /*2420*/  FMUL.FTZ R131, R124, R128 ;  /* 0x000000807c837220 */ /* 0x000fc60000410000 */
        /* <DEDUP_REMOVED lines=8> */
[--C-:B------:R-:W-:Y:S02]  /*24b0*/  HADD2.F32 R132, -RZ, R181.reuse.H0_H0 ;  /* 0x200000b5ff847230 */ /* 0x100fe40000004100 */
[----:B------:R-:W-:Y:S01]  /*24c0*/  FMUL.FTZ R133, R126, R128 ;  /* 0x000000807e857220 */ /* 0x000fe20000410000 */
[----:B------:R-:W-:Y:S01]  /*24d0*/  FMUL.FTZ R134, R101, R28 ;  /* 0x0000001c65867220 */ /* 0x000fe20000410000 */
[----:B------:R-:W-:-:S02]  /*24e0*/  HADD2.F32 R181, -RZ, R181.H1_H1 ;  /* 0x300000b5ffb57230 */ /* 0x000fc40000004100 */
[----:B------:R-:W-:Y:S01]  /*24f0*/  FFMA.FTZ R184, R28, R132, R29 ;  /* 0x000000841cb87223 */ /* 0x000fe2000001001d */
[----:B------:R-:W-:Y:S01]  /*2500*/  FMUL.FTZ R179, R102, R133 ;  /* 0x0000008566b37220 */ /* 0x000fe20000410000 */
[----:B------:R-:W-:Y:S01]  /*2510*/  FFMA.FTZ R185, R133, R135, R30 ;  /* 0x0000008785b97223 */ /* 0x000fe2000001001e */
[----:B------:R-:W-:-:S03]  /*2520*/  F2FP.F16.F32.PACK_AB R131, R134, R131 ;  /* 0x000000838683723e */ /* 0x000fc600000000ff */
[----:B------:R-:W-:Y:S01]  /*2530*/  F2FP.F16.F32.PACK_AB R182, R182, R179 ;  /* 0x000000b3b6b6723e */ /* 0x000fe200000000ff */
[----:B------:R-:W-:Y:S01]  /*2540*/  FFMA.FTZ R179, R180, R181, R31 ;  /* 0x000000b5b4b37223 */ /* 0x000fe2000001001f */
[----:B------:R-:W-:Y:S02]  /*2550*/  PRMT R28, R131, 0x7632, R28 ;  /* 0x00007632831c7816 */ /* 0x000fe4000000001c */
[C---:B------:R-:W-:Y:S02]  /*2560*/  PRMT R133, R182.reuse, 0x7632, R133 ;  /* 0x00007632b6857816 */ /* 0x040fe40000000085 */
[----:B------:R-:W-:Y:S01]  /*2570*/  PRMT R132, R182, 0x7610, R132 ;  /* 0x00007610b6847816 */ /* 0x000fe20000000084 */
[----:B------:R-:W-:Y:S06]  /*2580*/  BRA `(.L_x_8108) ;  /* 0x0000000000847947 */ /* 0x000fec0003800000 */
.L_x_8107:
[-CC-:B------:R-:W-:Y:S01]  /*2590*/  FFMA.FTZ R131, R147, R129.reuse, R130.reuse ;  /* 0x0000008193837223 */ /* 0x180fe20000010082 */
[----:B------:R-:W-:Y:S02]  /*25a0*/  HADD2.F32 R132, -RZ, R132.H0_H0 ;  /* 0x20000084ff847230 */ /* 0x000fe40000004100 */
[-CC-:B------:R-:W-:Y:S01]  /*25b0*/  FFMA.FTZ R135, R149, R129.reuse, R130.reuse ;  /* 0x0000008195877223 */ /* 0x180fe20000010082 */
[-C--:B------:R-:W-:Y:S01]  /*25c0*/  FFMA.FTZ R180, R150, R129.reuse, R130 ;  /* 0x0000008196b47223 */ /* 0x080fe20000010082 */
[----:B------:R-:W-:Y:S01]  /*25d0*/  FADD.FTZ R134, R152, -R131 ;  /* 0x8000008398867221 */ /* 0x000fe20000010000 */
[----:B------:R-:W-:Y:S02]  /*25e0*/  HADD2.F32 R185, -RZ, R133.H0_H0 ;  /* 0x20000085ffb97230 */ /* 0x000fe40000004100 */
[----:B------:R-:W-:Y:S01]  /*25f0*/  FADD.FTZ R180, R153, -R180 ;  /* 0x800000b499b47221 */ /* 0x000fe20000010000 */
[----:B------:R-:W-:Y:S01]  /*2600*/  FMUL.FTZ R131, R139, R134 ;  /* 0x000000868b837220 */ /* 0x000fe20000410000 */
[----:B------:R-:W-:-:S02]  /*2610*/  FFMA.FTZ R134, R148, R129, R130 ;  /* 0x0000008194867223 */ /* 0x000fc40000010082 */
[----:B------:R-:W-:Y:S01]  /*2620*/  FMUL.FTZ R179, R139, R180 ;  /* 0x000000b48bb37220 */ /* 0x000fe20000410000 */
[----:B------:R-:W-:Y:S01]  /*2630*/  FMUL.FTZ R131, R131, R128 ;  /* 0x0000008083837220 */ /* 0x000fe20000410000 */
[----:B------:R-:W-:-:S03]  /*2640*/  FADD.FTZ R134, R151, -R134 ;  /* 0x8000008697867221 */ /* 0x000fc60000010000 */
[----:B------:R-:W-:Y:S01]  /*2650*/  FFMA.FTZ R183, R131, R132, R28 ;  /* 0x0000008483b77223 */ /* 0x000fe2000001001c */
[----:B------:R-:W-:Y:S01]  /*2660*/  FADD.FTZ R28, R154, -R135 ;  /* 0x800000879a1c7221 */ /* 0x000fe20000010000 */
[----:B------:R-:W-:Y:S01]  /*2670*/  FMUL.FTZ R133, R139, R134 ;  /* 0x000000868b857220 */ /* 0x000fe20000410000 */
[----:B------:R-:W-:Y:S01]  /*2680*/  FMUL.FTZ R134, R179, R128 ;  /* 0x00000080b3867220 */ /* 0x000fe20000410000 */
[----:B------:R-:W-:Y:S01]  /*2690*/  FMUL.FTZ R131, R100, R131 ;  /* 0x0000008364837220 */ /* 0x000fe20000410000 */
[----:B------:R-:W-:Y:S01]  /*26a0*/  FMUL.FTZ R135, R139, R28 ;  /* 0x0000001c8b877220 */ /* 0x000fe20000410000 */
[----:B------:R-:W-:Y:S01]  /*26b0*/  FMUL.FTZ R184, R133, R128 ;  /* 0x0000008085b87220 */ /* 0x000fe20000410000 */
[----:B------:R-:W-:Y:S01]  /*26c0*/  FMUL.FTZ R180, R103, R134 ;  /* 0x0000008667b47220 */ /* 0x000fe20000410000 */
[--C-:B------:R-:W-:Y:S02]  /*26d0*/  HADD2.F32 R28, -RZ, R181.reuse.H0_H0 ;  /* 0x200000b5ff1c7230 */ /* 0x100fe40000004100 */
[----:B------:R-:W-:Y:S01]  /*26e0*/  FMUL.FTZ R135, R135, R128 ;  /* 0x0000008087877220 */ /* 0x000fe20000410000 */
[----:B------:R-:W-:Y:S01]  /*26f0*/  FMUL.FTZ R132, R101, R184 ;  /* 0x000000b865847220 */ /* 0x000fe20000410000 */
[----:B------:R-:W-:-:S02]  /*2700*/  HADD2.F32 R179, -RZ, R181.H1_H1 ;  /* 0x300000b5ffb37230 */ /* 0x000fc40000004100 */
[----:B------:R-:W-:Y:S01]  /*2710*/  FMUL.FTZ R133, R102, R135 ;  /* 0x0000008766857220 */ /* 0x000fe20000410000 */
[----:B------:R-:W-:Y:S01]  /*2720*/  FFMA.FTZ R184, R184, R28, R29 ;  /* 0x0000001cb8b87223 */ /* 0x000fe2000001001d */
[----:B------:R-:W-:Y:S01]  /*2730*/  F2FP.F16.F32.PACK_AB R131, R132, R131 ;  /* 0x000000838483723e */ /* 0x000fe200000000ff */
[----:B------:R-:W-:Y:S01]  /*2740*/  FFMA.FTZ R185, R135, R185, R30 ;  /* 0x000000b987b97223 */ /* 0x000fe2000001001e */
[----:B------:R-:W-:Y:S01]  /*2750*/  FFMA.FTZ R179, R134, R179, R31 ;  /* 0x000000b386b37223 */ /* 0x000fe2000001001f */
[----:B------:R-:W-:Y:S02]  /*2760*/  F2FP.F16.F32.PACK_AB R180, R180, R133 ;  /* 0x00000085b4b4723e */ /* 0x000fe400000000ff */
[----:B------:R-:W-:Y:S02]  /*2770*/  PRMT R28, R131, 0x7632, R28 ;  /* 0x00007632831c7816 */ /* 0x000fe4000000001c */
[C---:B------:R-:W-:Y:S02]  /*2780*/  PRMT R133, R180.reuse, 0x7632, R133 ;  /* 0x00007632b4857816 */ /* 0x040fe40000000085 */
[----:B------:R-:W-:-:S07]  /*2790*/  PRMT R132, R180, 0x7610, R132 ;  /* 0x00007610b4847816 */ /* 0x000fce0000000084 */
.L_x_8108:
        /* <DEDUP_REMOVED lines=16> */
.L_x_8106:
[----:B------:R-:W-:Y:S05]  /*28a0*/  BSYNC.RECONVERGENT B1 ;  /* 0x0000000000017941 */ /* 0x000fea0003800200 */
.L_x_8105:
        /* <DEDUP_REMOVED lines=45> */
.L_x_8111:
        /* <DEDUP_REMOVED lines=33> */
.L_x_8112:
        /* <DEDUP_REMOVED lines=16> */
.L_x_8110:
[----:B------:R-:W-:Y:S05]  /*2e90*/  BSYNC.RECONVERGENT B1 ;  /* 0x0000000000017941 */ /* 0x000fea0003800200 */
.L_x_8109:
        /* <DEDUP_REMOVED lines=45> */
.L_x_8115:
        /* <DEDUP_REMOVED lines=33> */
.L_x_8116:
        /* <DEDUP_REMOVED lines=16> */
.L_x_8114:
[----:B------:R-:W-:Y:S05]  /*3480*/  BSYNC.RECONVERGENT B1 ;  /* 0x0000000000017941 */ /* 0x000fea0003800200 */
.L_x_8113:
        /* <DEDUP_REMOVED lines=20> */
[----:B------:R-:W-:Y:S01]  /*35d0*/  FMUL.FTZ R126, R139, R130 ;  /* 0x000000828b7e7220 */ /* 0x000fe20000410000 */
[----:B------:R-:W-:Y:S01]  /*35e0*/  FMUL.FTZ R134, R127, R128 ;  /* 0x000000807f867220 */ /* 0x000fe20000410000 */
[----:B------:R-:W-:Y:S01]  /*35f0*/  FMUL.FTZ R124, R139, R124 ;  /* 0x0000007c8b7c7220 */ /* 0x000fe20000410000 */
[-C--:B------:R-:W-:Y:S01]  /*3600*/  FMUL.FTZ R130, R125, R128.reuse ;  /* 0x000000807d827220 */ /* 0x080fe20000410000 */
[-C--:B------:R-:W-:Y:S01]  /*3610*/  FMUL.FTZ R135, R126, R128.reuse ;  /* 0x000000807e877220 */ /* 0x080fe20000410000 */
[----:B------:R-:W-:Y:S01]  /*3620*/  FFMA.FTZ R180, R134, R131, R19 ;  /* 0x0000008386b47223 */ /* 0x000fe20000010013 */
[----:B------:R-:W-:Y:S01]  /*3630*/  FMUL.FTZ R19, R124, R128 ;  /* 0x000000807c137220 */ /* 0x000fe20000410000 */
[----:B------:R-:W-:Y:S01]  /*3640*/  FMUL.FTZ R139, R79, R134 ;  /* 0x000000864f8b7220 */ /* 0x000fe20000410000 */
[----:B------:R-:W-:Y:S01]  /*3650*/  FMUL.FTZ R131, R77, R130 ;  /* 0x000000824d837220 */ /* 0x000fe20000410000 */
[----:B------:R-:W-:Y:S01]  /*3660*/  FMUL.FTZ R134, R78, R135 ;  /* 0x000000874e867220 */ /* 0x000fe20000410000 */
[----:B------:R-:W-:Y:S01]  /*3670*/  FMUL.FTZ R128, R76, R19 ;  /* 0x000000134c807220 */ /* 0x000fe20000410000 */
[----:B------:R-:W-:-:S02]  /*3680*/  HADD2.F32 R132, -RZ, R132.H0_H0 ;  /* 0x20000084ff847230 */ /* 0x000fc40000004100 */
[----:B------:R-:W-:Y:S01]  /*3690*/  HADD2.F32 R129, -RZ, R179.H0_H0 ;  /* 0x200000b3ff817230 */ /* 0x000fe20000004100 */
[----:B------:R-:W-:Y:S01]  /*36a0*/  F2FP.F16.F32.PACK_AB R134, R139, R134 ;  /* 0x000000868b86723e */ /* 0x000fe200000000ff */
[----:B------:R-:W-:Y:S01]  /*36b0*/  HADD2.F32 R133, -RZ, R133.H0_H0 ;  /* 0x20000085ff857230 */ /* 0x000fe20000004100 */
[----:B------:R-:W-:Y:S01]  /*36c0*/  F2FP.F16.F32.PACK_AB R128, R131, R128 ;  /* 0x000000808380723e */ /* 0x000fe200000000ff */
[----:B------:R-:W-:Y:S01]  /*36d0*/  FFMA.FTZ R132, R19, R132, R16 ;  /* 0x0000008413847223 */ /* 0x000fe20000010010 */
[----:B------:R-:W-:Y:S01]  /*36e0*/  FFMA.FTZ R179, R130, R129, R17 ;  /* 0x0000008182b37223 */ /* 0x000fe20000010011 */
[----:B------:R-:W-:Y:S01]  /*36f0*/  PRMT R131, R134, 0x7632, R131 ;  /* 0x0000763286837816 */ /* 0x000fe20000000083 */
[----:B------:R-:W-:Y:S01]  /*3700*/  FFMA.FTZ R135, R135, R133, R18 ;  /* 0x0000008587877223 */ /* 0x000fe20000010012 */
[C---:B------:R-:W-:Y:S02]  /*3710*/  PRMT R16, R128.reuse, 0x7632, R16 ;  /* 0x0000763280107816 */ /* 0x040fe40000000010 */
[----:B------:R-:W-:-:S02]  /*3720*/  PRMT R133, R128, 0x7610, R133 ;  /* 0x0000761080857816 */ /* 0x000fc40000000085 */
[----:B------:R-:W-:Y:S01]  /*3730*/  PRMT R130, R134, 0x7610, R130 ;  /* 0x0000761086827816 */ /* 0x000fe20000000082 */
[----:B------:R-:W-:Y:S06]  /*3740*/  BRA `(.L_x_8119) ;  /* 0x0000000000887947 */ /* 0x000fec0003800000 */
.L_x_8118:
        /* <DEDUP_REMOVED lines=12> */
[----:B------:R-:W-:-:S02]  /*3810*/  HADD2.F32 R132, -RZ, R132.H0_H0 ;  /* 0x20000084ff847230 */ /* 0x000fc40000004100 */
        /* <DEDUP_REMOVED lines=9> */
[----:B------:R-:W-:Y:S02]  /*38b0*/  HADD2.F32 R179, -RZ, R179.H0_H0 ;  /* 0x200000b3ffb37230 */ /* 0x000fe40000004100 */
        /* <DEDUP_REMOVED lines=8> */
[----:B------:R-:W-:-:S02]  /*3940*/  PRMT R133, R129, 0x7610, R133 ;  /* 0x0000761081857816 */ /* 0x000fc40000000085 */
[C---:B------:R-:W-:Y:S02]  /*3950*/  PRMT R131, R128.reuse, 0x7632, R131 ;  /* 0x0000763280837816 */ /* 0x040fe40000000083 */
[----:B------:R-:W-:-:S07]  /*3960*/  PRMT R130, R128, 0x7610, R130 ;  /* 0x0000761080827816 */ /* 0x000fce0000000082 */
.L_x_8119:
        /* <DEDUP_REMOVED lines=16> */
.L_x_8100:
        /* <DEDUP_REMOVED lines=10> */
[-C--:B------:R-:W-:Y:S02]  /*3b10*/  FFMA.FTZ R135, R3, R129.reuse, R130 ;  /* 0x0000008103877223 */ /* 0x080fe40000010082 */
[----:B------:R-:W-:Y:S01]  /*3b20*/  FADD.FTZ R131, R146, -R131 ;  /* 0x8000008392837221 */ /* 0x000fe20000010000 */
[----:B------:R-:W-:Y:S01]  /*3b30*/  FADD.FTZ R180, R145, -R134 ;  /* 0x8000008691b47221 */ /* 0x000fe20000010000 */
[----:B------:R-:W-:Y:S01]  /*3b40*/  FFMA.FTZ R134, R140, R129, R130 ;  /* 0x000000818c867223 */ /* 0x000fe20000010082 */
[----:B------:R-:W-:Y:S01]  /*3b50*/  FADD.FTZ R135, R144, -R135 ;  /* 0x8000008790877221 */ /* 0x000fe20000010000 */
[----:B------:R-:W-:Y:S02]  /*3b60*/  FFMA.FTZ R131, R139, R131, R14 ;  /* 0x000000838b837223 */ /* 0x000fe4000001000e */
[----:B------:R-:W-:-:S02]  /*3b70*/  FADD.FTZ R134, R143, -R134 ;  /* 0x800000868f867221 */ /* 0x000fc40000010000 */
[----:B------:R-:W-:Y:S01]  /*3b80*/  FMUL.FTZ R185, R131, R128 ;  /* 0x0000008083b97220 */ /* 0x000fe20000410000 */
[----:B------:R-:W-:-:S03]  /*3b90*/  FFMA.FTZ R131, R139, R180, R15 ;  /* 0x000000b48b837223 */ /* 0x000fc6000001000f */
[----:B------:R-:W-:Y:S01]  /*3ba0*/  FMUL.FTZ R179, R110, R185 ;  /* 0x000000b96eb37220 */ /* 0x000fe20000410000 */
[----:B------:R-:W-:Y:S01]  /*3bb0*/  FMUL.FTZ R186, R131, R128 ;  /* 0x0000008083ba7220 */ /* 0x000fe20000410000 */
[----:B------:R-:W-:Y:S02]  /*3bc0*/  FFMA.FTZ R131, R139, R134, R13 ;  /* 0x000000868b837223 */ /* 0x000fe4000001000d */
[----:B------:R0:W-:Y:S01]  /*3bd0*/  F2F.F16.F32 R184, R179 ;  /* 0x000000b300b87304 */ /* 0x0001e20000200800 */
[----:B------:R-:W-:Y:S01]  /*3be0*/  FMUL.FTZ R187, R111, R186 ;  /* 0x000000ba6fbb7220 */ /* 0x000fe20000410000 */
[----:B------:R-:W-:Y:S01]  /*3bf0*/  FMUL.FTZ R182, R131, R128 ;  /* 0x0000008083b67220 */ /* 0x000fe20000410000 */
[----:B------:R-:W-:Y:S02]  /*3c00*/  FFMA.FTZ R131, R139, R135, R12 ;  /* 0x000000878b837223 */ /* 0x000fe4000001000c */
[----:B------:R-:W1:Y:S01]  /*3c10*/  LDC.64 R134, c[0x0][0x468] ;  /* 0x00011a00ff867b82 */ /* 0x000e620000000a00 */
[----:B------:R-:W-:Y:S01]  /*3c20*/  FMUL.FTZ R183, R109, R182 ;  /* 0x000000b66db77220 */ /* 0x000fe20000410000 */
[----:B------:R-:W-:Y:S01]  /*3c30*/  FMUL.FTZ R131, R131, R128 ;  /* 0x0000008083837220 */ /* 0x000fe20000410000 */
[----:B------:R-:W3:Y:S03]  /*3c40*/  F2F.F16.F32 R187, R187 ;  /* 0x000000bb00bb7304 */ /* 0x000ee60000200800 */
[----:B0-----:R-:W-:-:S05]  /*3c50*/  FMUL.FTZ R179, R108, R131 ;  /* 0x000000836cb37220 */ /* 0x001fca0000410000 */
[----:B------:R-:W0:Y:S01]  /*3c60*/  F2F.F16.F32 R180, R183 ;  /* 0x000000b700b47304 */ /* 0x000e220000200800 */
[----:B---3--:R-:W-:-:S07]  /*3c70*/  PRMT R189, R184, 0x5410, R187 ;  /* 0x00005410b8bd7816 */ /* 0x008fce00000000bb */
[----:B------:R-:W3:Y:S01]  /*3c80*/  F2F.F16.F32 R179, R179 ;  /* 0x000000b300b37304 */ /* 0x000ee20000200800 */
[C---:B-1----:R-:W-:Y:S01]  /*3c90*/  IMAD.WIDE.U32 R134, R138.reuse, 0x8, R134 ;  /* 0x000000088a867825 */ /* 0x042fe200078e0086 */
[----:B------:R-:W-:-:S03]  /*3ca0*/  IADD3 R138, PT, PT, R138, 0x80, RZ ;  /* 0x000000808a8a7810 */ /* 0x000fc60007ffe0ff */
[----:B0-----:R-:W-:-:S05]  /*3cb0*/  IMAD.WIDE.U32 R180, R180, 0x10000, RZ ;  /* 0x00010000b4b47825 */ /* 0x001fca00078e00ff */
[----:B------:R-:W-:Y:S02]  /*3cc0*/  LOP3.LUT R181, R189, R181, RZ, 0xfc, !PT ;  /* 0x000000b5bdb57212 */ /* 0x000fe400078efcff */
[----:B---3--:R-:W-:-:S05]  /*3cd0*/  LOP3.LUT R180, R180, R179, RZ, 0xfc, !PT ;  /* 0x000000b3b4b47212 */ /* 0x008fca00078efcff */
        /* <DEDUP_REMOVED lines=11> */
.L_x_8122:
[----:B------:R-:W-:Y:S05]  /*3d90*/  BSYNC.RECONVERGENT B1 ;  /* 0x0000000000017941 */ /* 0x000fea0003800200 */
.L_x_8121:
        /* <DEDUP_REMOVED lines=47> */
.L_x_8124:
[----:B------:R-:W-:Y:S05]  /*4090*/  BSYNC.RECONVERGENT B1 ;  /* 0x0000000000017941 */ /* 0x000fea0003800200 */
.L_x_8123:
        /* <DEDUP_REMOVED lines=47> */
.L_x_8126:
[----:B------:R-:W-:Y:S05]  /*4390*/  BSYNC.RECONVERGENT B1 ;  /* 0x0000000000017941 */ /* 0x000fea0003800200 */
.L_x_8125:
        /* <DEDUP_REMOVED lines=47> */
.L_x_8128:
[----:B------:R-:W-:Y:S05]  /*4690*/  BSYNC.RECONVERGENT B1 ;  /* 0x0000000000017941 */ /* 0x000fea0003800200 */
.L_x_8127:
[----:B------:R-:W-:Y:S05]  /*46a0*/  @!P5 BRA `(.L_x_8117) ;  /* 0x0000001000a4d947 */ /* 0x000fea0003800000 */
[----:B------:R-:W0:Y:S02]  /*46b0*/  LDC.64 R132, c[0x0][0x390] ;  /* 0x0000e400ff847b82 */ /* 0x000e240000000a00 */
[----:B0-----:R-:W-:-:S06]  /*46c0*/  IMAD.WIDE.U32 R132, R138, 0x8, R132 ;  /* 0x000000088a847825 */ /* 0x001fcc00078e0084 */
[----:B------:R-:W2:Y:S01]  /*46d0*/  LDG.E.64 R132, desc[UR8][R132.64] ;  /* 0x0000000884847981 */ /* 0x000ea2000c1e1b00 */
[-CC-:B------:R-:W-:Y:S01]  /*46e0*/  FFMA.FTZ R131, R173, R129.reuse, R130.reuse ;  /* 0x00000081ad837223 */ /* 0x180fe20000010082 */
[-CC-:B------:R-:W-:Y:S01]  /*46f0*/  FFMA.FTZ R134, R178, R129.reuse, R130.reuse ;  /* 0x00000081b2867223 */ /* 0x180fe20000010082 */
[----:B------:R-:W-:Y:S02]  /*4700*/  FFMA.FTZ R180, R172, R129, R130 ;  /* 0x00000081acb47223 */ /* 0x000fe40000010082 */
[----:B------:R-:W-:Y:S01]  /*4710*/  FADD.FTZ R131, R176, -R131 ;  /* 0x80000083b0837221 */ /* 0x000fe20000010000 */
[----:B------:R-:W-:Y:S01]  /*4720*/  FADD.FTZ R134, R177, -R134 ;  /* 0x80000086b1867221 */ /* 0x000fe20000010000 */
[----:B------:R-:W-:Y:S02]  /*4730*/  FADD.FTZ R180, R175, -R180 ;  /* 0x800000b4afb47221 */ /* 0x000fe40000010000 */
[----:B------:R-:W-:-:S04]  /*4740*/  FFMA.FTZ R131, R139, R131, R122 ;  /* 0x000000838b837223 */ /* 0x000fc8000001007a */
[----:B------:R-:W-:Y:S01]  /*4750*/  FMUL.FTZ R181, R131, R128 ;  /* 0x0000008083b57220 */ /* 0x000fe20000410000 */
[----:B------:R-:W-:-:S03]  /*4760*/  FFMA.FTZ R131, R139, R134, R123 ;  /* 0x000000868b837223 */ /* 0x000fc6000001007b */
[----:B------:R-:W-:Y:S01]  /*4770*/  FMUL.FTZ R134, R78, R181 ;  /* 0x000000b54e867220 */ /* 0x000fe20000410000 */
[----:B------:R-:W-:Y:S01]  /*4780*/  FMUL.FTZ R184, R131, R128 ;  /* 0x0000008083b87220 */ /* 0x000fe20000410000 */
[----:B------:R-:W-:Y:S01]  /*4790*/  FFMA.FTZ R131, R171, R129, R130 ;  /* 0x00000081ab837223 */ /* 0x000fe20000010082 */
[----:B------:R-:W-:Y:S01]  /*47a0*/  FFMA.FTZ R129, R139, R180, R121 ;  /* 0x000000b48b817223 */ /* 0x000fe20000010079 */
[----:B------:R0:W-:Y:S01]  /*47b0*/  F2F.F16.F32 R182, R134 ;  /* 0x0000008600b67304 */ /* 0x0001e20000200800 */
[----:B------:R-:W-:Y:S01]  /*47c0*/  FMUL.FTZ R183, R79, R184 ;  /* 0x000000b84fb77220 */ /* 0x000fe20000410000 */
[----:B------:R-:W-:Y:S01]  /*47d0*/  FADD.FTZ R131, R174, -R131 ;  /* 0x80000083ae837221 */ /* 0x000fe20000010000 */
[----:B------:R-:W-:-:S03]  /*47e0*/  FMUL.FTZ R180, R129, R128 ;  /* 0x0000008081b47220 */ /* 0x000fc60000410000 */
[----:B------:R-:W-:Y:S01]  /*47f0*/  FFMA.FTZ R139, R139, R131, R120 ;  /* 0x000000838b8b7223 */ /* 0x000fe20000010078 */
[----:B------:R-:W-:Y:S01]  /*4800*/  FMUL.FTZ R179, R77, R180 ;  /* 0x000000b44db37220 */ /* 0x000fe20000410000 */
[----:B------:R-:W1:Y:S01]  /*4810*/  LDC.64 R130, c[0x0][0x468] ;  /* 0x00011a00ff827b82 */ /* 0x000e620000000a00 */
[----:B------:R-:W3:Y:S01]  /*4820*/  F2F.F16.F32 R183, R183 ;  /* 0x000000b700b77304 */ /* 0x000ee20000200800 */
[----:B------:R-:W-:-:S04]  /*4830*/  FMUL.FTZ R135, R139, R128 ;  /* 0x000000808b877220 */ /* 0x000fc80000410000 */
[----:B0-----:R-:W-:-:S03]  /*4840*/  FMUL.FTZ R134, R76, R135 ;  /* 0x000000874c867220 */ /* 0x001fc60000410000 */
[----:B------:R-:W0:Y:S01]  /*4850*/  F2F.F16.F32 R128, R179 ;  /* 0x000000b300807304 */ /* 0x000e220000200800 */
[----:B---3--:R-:W-:-:S07]  /*4860*/  PRMT R185, R182, 0x5410, R183 ;  /* 0x00005410b6b97816 */ /* 0x008fce00000000b7 */
[----:B------:R-:W3:Y:S01]  /*4870*/  F2F.F16.F32 R139, R134 ;  /* 0x00000086008b7304 */ /* 0x000ee20000200800 */
[----:B0-----:R-:W-:-:S05]  /*4880*/  IMAD.WIDE.U32 R128, R128, 0x10000, RZ ;  /* 0x0001000080807825 */ /* 0x001fca00078e00ff */
[----:B------:R-:W-:Y:S02]  /*4890*/  LOP3.LUT R129, R185, R129, RZ, 0xfc, !PT ;  /* 0x00000081b9817212 */ /* 0x000fe400078efcff */
[----:B---3--:R-:W-:Y:S01]  /*48a0*/  LOP3.LUT R128, R128, R139, RZ, 0xfc, !PT ;  /* 0x0000008b80807212 */ /* 0x008fe200078efcff */
[----:B-1----:R-:W-:-:S05]  /*48b0*/  IMAD.WIDE.U32 R138, R138, 0x8, R130 ;  /* 0x000000088a8a7825 */ /* 0x002fca00078e0082 */
[----:B------:R0:W-:Y:S01]  /*48c0*/  STG.E.64 desc[UR8][R138.64], R128 ;  /* 0x000000808a007986 */ /* 0x0001e2000c101b08 */
[--C-:B--2---:R-:W-:Y:S02]  /*48d0*/  SHF.R.U32.HI R131, RZ, 0x10, R133.reuse ;  /* 0x00000010ff837819 */ /* 0x104fe40000011685 */
[----:B------:R-:W-:Y:S01]  /*48e0*/  SHF.R.U64 R130, R132, 0x10, R133 ;  /* 0x0000001084827819 */ /* 0x000fe20000001285 */
[----:B------:R-:W-:Y:S02]  /*48f0*/  HADD2.F32 R133, -RZ, R133.H0_H0 ;  /* 0x20000085ff857230 */ /* 0x000fe40000004100 */
[----:B------:R-:W-:Y:S02]  /*4900*/  HADD2.F32 R132, -RZ, R132.H0_H0 ;  /* 0x20000084ff847230 */ /* 0x000fe40000004100 */
[----:B------:R-:W-:Y:S02]  /*4910*/  HADD2.F32 R131, -RZ, R131.H0_H0 ;  /* 0x20000083ff837230 */ /* 0x000fe40000004100 */
[----:B------:R-:W-:Y:S01]  /*4920*/  FFMA.FTZ R18, R181, R133, R18 ;  /* 0x00000085b5127223 */ /* 0x000fe20000010012 */
[----:B------:R-:W-:-:S02]  /*4930*/  HADD2.F32 R130, -RZ, R130.H0_H0 ;  /* 0x20000082ff827230 */ /* 0x000fc40000004100 */
[----:B------:R-:W-:Y:S01]  /*4940*/  FFMA.FTZ R16, R135, R132, R16 ;  /* 0x0000008487107223 */ /* 0x000fe20000010010 */
[----:B------:R-:W-:Y:S02]  /*4950*/  FFMA.FTZ R19, R184, R131, R19 ;  /* 0x00000083b8137223 */ /* 0x000fe40000010013 */
[----:B------:R-:W-:Y:S01]  /*4960*/  FFMA.FTZ R17, R180, R130, R17 ;  /* 0x00000082b4117223 */ /* 0x000fe20000010011 */
[----:B0-----:R-:W-:Y:S06]  /*4970*/  BRA `(.L_x_8117) ;  /* 0x0000000c00f07947 */ /* 0x001fec0003800000 */
.L_x_8120:
[----:B------:R-:W-:Y:S04]  /*4980*/  BSSY.RECONVERGENT B1, `(.L_x_8129) ;  /* 0x0000032000017945 */ /* 0x000fe80003800200 */
[----:B------:R-:W-:Y:S05]  /*4990*/  @!P1 BRA `(.L_x_8130) ;  /* 0x0000000000c09947 */ /* 0x000fea0003800000 */
[----:B------:R-:W0:Y:S02]  /*49a0*/  LDC.64 R124, c[0x0][0x390] ;  /* 0x0000e400ff7c7b82 */ /* 0x000e240000000a00 */
[----:B0-----:R-:W-:-:S05]  /*49b0*/  IMAD.WIDE.U32 R124, R138, 0x8, R124 ;  /* 0x000000088a7c7825 */ /* 0x001fca00078e007c */
[----:B------:R0:W2:Y:S01]  /*49c0*/  LDG.E.64 R132, desc[UR8][R124.64] ;  /* 0x000000087c847981 */ /* 0x0000a2000c1e1b00 */
[-CC-:B------:R-:W-:Y:S01]  /*49d0*/  FFMA.FTZ R134, R142, R129.reuse, R130.reuse ;  /* 0x000000818e867223 */ /* 0x180fe20000010082 */
[-CC-:B------:R-:W-:Y:S01]  /*49e0*/  FFMA.FTZ R127, R141, R129.reuse, R130.reuse ;  /* 0x000000818d7f7223 */ /* 0x180fe20000010082 */
[-C--:B------:R-:W-:Y:S02]  /*49f0*/  FFMA.FTZ R131, R3, R129.reuse, R130 ;  /* 0x0000008103837223 */ /* 0x080fe40000010082 */
[----:B------:R-:W-:Y:S01]  /*4a00*/  FADD.FTZ R180, R145, -R134 ;  /* 0x8000008691b47221 */ /* 0x000fe20000010000 */
[----:B------:R-:W-:Y:S01]  /*4a10*/  FFMA.FTZ R134, R140, R129, R130 ;  /* 0x000000818c867223 */ /* 0x000fe20000010082 */
[----:B------:R-:W-:Y:S01]  /*4a20*/  FADD.FTZ R127, R146, -R127 ;  /* 0x8000007f927f7221 */ /* 0x000fe20000010000 */
[----:B------:R-:W-:Y:S02]  /*4a30*/  FADD.FTZ R131, R144, -R131 ;  /* 0x8000008390837221 */ /* 0x000fe40000010000 */
[----:B------:R-:W-:Y:S01]  /*4a40*/  FADD.FTZ R134, R143, -R134 ;  /* 0x800000868f867221 */ /* 0x000fe20000010000 */
[C---:B------:R-:W-:Y:S01]  /*4a50*/  FFMA.FTZ R126, R139.reuse, R127, R14 ;  /* 0x0000007f8b7e7223 */ /* 0x040fe2000001000e */
[C---:B------:R-:W-:Y:S01]  /*4a60*/  FFMA.FTZ R127, R139.reuse, R180, R15 ;  /* 0x000000b48b7f7223 */ /* 0x040fe2000001000f */
[C---:B0-----:R-:W-:Y:S01]  /*4a70*/  FFMA.FTZ R124, R139.reuse, R131, R12 ;  /* 0x000000838b7c7223 */ /* 0x041fe2000001000c */
[----:B------:R-:W-:Y:S01]  /*4a80*/  FFMA.FTZ R125, R139, R134, R13 ;  /* 0x000000868b7d7223 */ /* 0x000fe2000001000d */
[-C--:B------:R-:W-:Y:S01]  /*4a90*/  FMUL.FTZ R187, R126, R128.reuse ;  /* 0x000000807ebb7220 */ /* 0x080fe20000410000 */
[-C--:B------:R-:W-:Y:S01]  /*4aa0*/  FMUL.FTZ R188, R127, R128.reuse ;  /* 0x000000807fbc7220 */ /* 0x080fe20000410000 */
[----:B------:R-:W0:Y:S01]  /*4ab0*/  LDC.64 R180, c[0x0][0x478] ;  /* 0x00011e00ffb47b82 */ /* 0x000e220000000a00 */
[-C--:B------:R-:W-:Y:S01]  /*4ac0*/  FMUL.FTZ R186, R125, R128.reuse ;  /* 0x000000807dba7220 */ /* 0x080fe20000410000 */
[----:B------:R-:W-:Y:S01]  /*4ad0*/  FMUL.FTZ R185, R124, R128 ;  /* 0x000000807cb97220 */ /* 0x000fe20000410000 */
[----:B------:R-:W-:Y:S01]  /*4ae0*/  FMUL.FTZ R189, R111, R188 ;  /* 0x000000bc6fbd7220 */ /* 0x000fe20000410000 */
[----:B------:R-:W-:Y:S01]  /*4af0*/  FMUL.FTZ R182, R110, R187 ;  /* 0x000000bb6eb67220 */ /* 0x000fe20000410000 */
[----:B------:R-:W-:Y:S01]  /*4b00*/  FMUL.FTZ R179, R109, R186 ;  /* 0x000000ba6db37220 */ /* 0x000fe20000410000 */
[----:B------:R-:W-:-:S02]  /*4b10*/  FMUL.FTZ R131, R108, R185 ;  /* 0x000000b96c837220 */ /* 0x000fc40000410000 */
[----:B------:R-:W1:Y:S01]  /*4b20*/  LDC.64 R134, c[0x0][0x468] ;  /* 0x00011a00ff867b82 */ /* 0x000e620000000a00 */
[----:B------:R-:W-:Y:S08]  /*4b30*/  F2F.F16.F32 R184, R182 ;  /* 0x000000b600b87304 */ /* 0x000ff00000200800 */
[----:B------:R-:W3:Y:S01]  /*4b40*/  F2F.F16.F32 R179, R179 ;  /* 0x000000b300b37304 */ /* 0x000ee20000200800 */
[----:B0-----:R-:W-:-:S07]  /*4b50*/  IMAD.WIDE.U32 R180, R138, 0x10, R180 ;  /* 0x000000108ab47825 */ /* 0x001fce00078e00b4 */
[----:B------:R-:W0:Y:S01]  /*4b60*/  F2F.F16.F32 R189, R189 ;  /* 0x000000bd00bd7304 */ /* 0x000e220000200800 */
[----:B------:R4:W-:Y:S01]  /*4b70*/  STG.E.128 desc[UR8][R180.64], R124 ;  /* 0x0000007cb4007986 */ /* 0x0009e2000c101d08 */
[----:B---3--:R-:W-:-:S06]  /*4b80*/  IMAD.WIDE.U32 R182, R179, 0x10000, RZ ;  /* 0x00010000b3b67825 */ /* 0x008fcc00078e00ff */
[----:B------:R-:W3:Y:S01]  /*4b90*/  F2F.F16.F32 R131, R131 ;  /* 0x0000008300837304 */ /* 0x000ee20000200800 */
[C---:B-1----:R-:W-:Y:S01]  /*4ba0*/  IMAD.WIDE.U32 R134, R138.reuse, 0x8, R134 ;  /* 0x000000088a867825 */ /* 0x042fe200078e0086 */
[----:B------:R-:W-:Y:S02]  /*4bb0*/  IADD3 R138, PT, PT, R138, 0x80, RZ ;  /* 0x000000808a8a7810 */ /* 0x000fe40007ffe0ff */
[----:B0-----:R-:W-:-:S04]  /*4bc0*/  PRMT R191, R184, 0x5410, R189 ;  /* 0x00005410b8bf7816 */ /* 0x001fc800000000bd */
        /* <DEDUP_REMOVED lines=12> */
[----:B----4-:R-:W-:-:S07]  /*4c90*/  FFMA.FTZ R33, R186, R132, R33 ;  /* 0x00000084ba217223 */ /* 0x010fce0000010021 */
.L_x_8130:
[----:B------:R-:W-:Y:S05]  /*4ca0*/  BSYNC.RECONVERGENT B1 ;  /* 0x0000000000017941 */ /* 0x000fea0003800200 */
.L_x_8129:
        /* <DEDUP_REMOVED lines=50> */
.L_x_8132:
[----:B------:R-:W-:Y:S05]  /*4fd0*/  BSYNC.RECONVERGENT B1 ;  /* 0x0000000000017941 */ /* 0x000fea0003800200 */
.L_x_8131:
        /* <DEDUP_REMOVED lines=50> */
.L_x_8134:
[----:B------:R-:W-:Y:S05]  /*5300*/  BSYNC.RECONVERGENT B1 ;  /* 0x0000000000017941 */ /* 0x000fea0003800200 */
.L_x_8133:
        /* <DEDUP_REMOVED lines=50> */
.L_x_8136:
[----:B------:R-:W-:Y:S05]  /*5630*/  BSYNC.RECONVERGENT B1 ;  /* 0x0000000000017941 */ /* 0x000fea0003800200 */
.L_x_8135:
        /* <DEDUP_REMOVED lines=20> */
[----:B------:R-:W0:Y:S01]  /*5780*/  LDC.64 R130, c[0x0][0x478] ;  /* 0x00011e00ff827b82 */ /* 0x000e220000000a00 */
[----:B------:R-:W-:Y:S01]  /*5790*/  FMUL.FTZ R186, R78, R185 ;  /* 0x000000b94eba7220 */ /* 0x000fe20000410000 */
[-C--:B------:R-:W-:Y:S01]  /*57a0*/  FMUL.FTZ R184, R125, R128.reuse ;  /* 0x000000807db87220 */ /* 0x080fe20000410000 */
[----:B------:R-:W-:Y:S01]  /*57b0*/  FMUL.FTZ R183, R124, R128 ;  /* 0x000000807cb77220 */ /* 0x000fe20000410000 */
[----:B------:R-:W-:Y:S02]  /*57c0*/  F2F.F16.F32 R187, R134 ;  /* 0x0000008600bb7304 */ /* 0x000fe40000200800 */
[----:B------:R-:W-:Y:S01]  /*57d0*/  FMUL.FTZ R179, R77, R184 ;  /* 0x000000b84db37220 */ /* 0x000fe20000410000 */
[----:B------:R-:W-:-:S05]  /*57e0*/  FMUL.FTZ R182, R76, R183 ;  /* 0x000000b74cb67220 */ /* 0x000fca0000410000 */
[----:B------:R-:W3:Y:S08]  /*57f0*/  F2F.F16.F32 R134, R179 ;  /* 0x000000b300867304 */ /* 0x000ef00000200800 */
[----:B------:R-:W4:Y:S01]  /*5800*/  F2F.F16.F32 R186, R186 ;  /* 0x000000ba00ba7304 */ /* 0x000f220000200800 */
[----:B0-----:R-:W-:-:S07]  /*5810*/  IMAD.WIDE.U32 R128, R138, 0x10, R130 ;  /* 0x000000108a807825 */ /* 0x001fce00078e0082 */
[----:B------:R-:W0:Y:S01]  /*5820*/  F2F.F16.F32 R139, R182 ;  /* 0x000000b6008b7304 */ /* 0x000e220000200800 */
[----:B---3--:R-:W-:Y:S01]  /*5830*/  IMAD.WIDE.U32 R134, R134, 0x10000, RZ ;  /* 0x0001000086867825 */ /* 0x008fe200078e00ff */
[----:B------:R3:W-:Y:S01]  /*5840*/  STG.E.128 desc[UR8][R128.64], R124 ;  /* 0x0000007c80007986 */ /* 0x0007e2000c101d08 */
[----:B----4-:R-:W-:-:S04]  /*5850*/  PRMT R187, R186, 0x5410, R187 ;  /* 0x00005410babb7816 */ /* 0x010fc800000000bb */
[----:B------:R-:W-:Y:S02]  /*5860*/  LOP3.LUT R131, R187, R135, RZ, 0xfc, !PT ;  /* 0x00000087bb837212 */ /* 0x000fe400078efcff */
[----:B0-----:R-:W-:Y:S01]  /*5870*/  LOP3.LUT R130, R134, R139, RZ, 0xfc, !PT ;  /* 0x0000008b86827212 */ /* 0x001fe200078efcff */
[----:B-1----:R-:W-:-:S05]  /*5880*/  IMAD.WIDE.U32 R138, R138, 0x8, R180 ;  /* 0x000000088a8a7825 */ /* 0x002fca00078e00b4 */
        /* <DEDUP_REMOVED lines=10> */
[----:B---3--:R-:W-:-:S07]  /*5930*/  FFMA.FTZ R17, R184, R132, R17 ;  /* 0x00000084b8117223 */ /* 0x008fce0000010011 */
.L_x_8117:
[----:B------:R-:W-:Y:S05]  /*5940*/  BSYNC.RECONVERGENT B0 ;  /* 0x0000000000007941 */ /* 0x000fea0003800200 */
.L_x_8099:
[----:B0-----:R-:W0:Y:S01]  /*5950*/  LDC.64 R128, c[0x0][0x380] ;  /* 0x0000e000ff807b82 */ /* 0x001e220000000a00 */
[----:B------:R-:W-:Y:S01]  /*5960*/  UPLOP3.LUT UP1, UPT, UPT, UPT, UP1, 0x40, 0x4 ;  /* 0x000000000004789c */ /* 0x000fe20003f2e810 */
[----:B0-----:R-:W-:-:S04]  /*5970*/  IADD3 R137, PT, PT, R137, R128, RZ ;  /* 0x0000008089897210 */ /* 0x001fc80007ffe0ff */
[----:B------:R-:W-:-:S13]  /*5980*/  ISETP.GE.AND P0, PT, R137, R129, PT ;  /* 0x000000818900720c */ /* 0x000fda0003f06270 */
[----:B------:R-:W-:Y:S05]  /*5990*/  @!P0 BRA `(.L_x_8137) ;  /* 0xffffffac00808947 */ /* 0x000fea000383ffff */
.L_x_8086:
        /* <DEDUP_REMOVED lines=15> */
.L_x_8139:
[----:B------:R-:W-:Y:S05]  /*5a90*/  BSYNC.RECONVERGENT B0 ;  /* 0x0000000000007941 */ /* 0x000fea0003800200 */
.L_x_8138:
        /* <DEDUP_REMOVED lines=12> */
.L_x_8141:
[----:B------:R-:W-:Y:S05]  /*5b60*/  BSYNC.RECONVERGENT B0 ;  /* 0x0000000000007941 */ /* 0x000fea0003800200 */
.L_x_8140:
        /* <DEDUP_REMOVED lines=12> */
.L_x_8143:
[----:B------:R-:W-:Y:S05]  /*5c30*/  BSYNC.RECONVERGENT B0 ;  /* 0x0000000000007941 */ /* 0x000fea0003800200 */
.L_x_8142:
        /* <DEDUP_REMOVED lines=12> */
.L_x_8145:
[----:B------:R-:W-:Y:S05]  /*5d00*/  BSYNC.RECONVERGENT B0 ;  /* 0x0000000000007941 */ /* 0x000fea0003800200 */
.L_x_8144:
        /* <DEDUP_REMOVED lines=11> */
.L_x_8146:
        /* <DEDUP_REMOVED lines=12> */
.L_x_10924:


//--------------------- .text._ZN10layer_norm13ln_bwd_kernelINS_13Kernel_traitsIf6__halffS2_fjLj2560ELj1ELj1ELj4ELj8ENS_18Kernel_traits_baseILj2560EfS2_fS2_fjLj128EEEEELb0ELb1ELb0ELb1EEEvNS_9BwdParamsE --------------------------
	.section	.text._ZN10layer_norm13ln_bwd_kernelINS_13Kernel_traitsIf6__halffS2_fjLj2560ELj1ELj1ELj4ELj8ENS_18Kernel_traits_baseILj2560EfS2_fS2_fjLj128EEEEELb0ELb1ELb0ELb1EEEvNS_9BwdParamsE,"ax",@progbits
	.align	128
        .global         _ZN10layer_norm13ln_bwd_kernelINS_13Kernel_traitsIf6__halffS2_fjLj2560ELj1ELj1ELj4ELj8ENS_18Kernel_traits_baseILj2560EfS2_fS2_fjLj128EEEEELb0ELb1ELb0ELb1EEEvNS_9BwdParamsE
        .type           _ZN10layer_norm13ln_bwd_kernelINS_13Kernel_traitsIf6__halffS2_fjLj2560ELj1ELj1ELj4ELj8ENS_18Kernel_traits_baseILj2560EfS2_fS2_fjLj128EEEEELb0ELb1ELb0ELb1EEEvNS_9BwdParamsE,@function
        .size           _ZN10layer_norm13ln_bwd_kernelINS_13Kernel_traitsIf6__halffS2_fjLj2560ELj1ELj1ELj4ELj8ENS_18Kernel_traits_baseILj2560EfS2_fS2_fjLj128EEEEELb0ELb1ELb0ELb1EEEvNS_9BwdParamsE,(.L_x_10925 - _ZN10layer_norm13ln_bwd_kernelINS_13Kernel_traitsIf6__halffS2_fjLj2560ELj1ELj1ELj4ELj8ENS_18Kernel_traits_baseILj2560EfS2_fS2_fjLj128EEEEELb0ELb1ELb0ELb1EEEvNS_9BwdParamsE)
        .other          _ZN10layer_norm13ln_bwd_kernelINS_13Kernel_traitsIf6__halffS2_fjLj2560ELj1ELj1ELj4ELj8ENS_18Kernel_traits_baseILj2560EfS2_fS2_fjLj128EEEEELb0ELb1ELb0ELb1EEEvNS_9BwdParamsE,@"STO_CUDA_ENTRY STV_DEFAULT"
_ZN10layer_norm13ln_bwd_kernelINS_13Kernel_traitsIf6__halffS2_fjLj2560ELj1ELj1ELj4ELj8ENS_18Kernel_traits_baseILj2560EfS2_fS2_fjLj128EEEEELb0ELb1ELb0ELb1EEEvNS_9BwdParamsE:
.text._ZN10layer_norm13ln_bwd_kernelINS_13Kernel_traitsIf6__halffS2_fjLj2560ELj1ELj1ELj4ELj8ENS_18Kernel_traits_baseILj2560EfS2_fS2_fjLj128EEEEELb0ELb1ELb0ELb1EEEvNS_9BwdParamsE:
        /* <DEDUP_REMOVED lines=92> */
.L_x_8154:
        /* <DEDUP_REMOVED lines=8> */
[C---:B-1----:R-:W-:Y:S01]  /*0640*/  IMAD.WIDE.U32 R2, R159.reuse, 0x8, R160 ;  /* 0x000000089f027825 */ /* 0x042fe200078e00a0 */
[----:B------:R-:W-:-:S02]  /*0650*/  IADD3 R169, PT, PT, R159, 0x80, RZ ;  /* 0x000000809fa97810 */ /* 0x000fc40007ffe0ff */
[C---:B------:R-:W-:Y:S02]  /*0660*/  IADD3 R157, PT, PT, R159.reuse, 0x100, RZ ;  /* 0x000001009f9d7810 */ /* 0x040fe40007ffe0ff */
[C---:B------:R-:W-:Y:S01]  /*0670*/  IADD3 R155, PT, PT, R159.reuse, 0x180, RZ ;  /* 0x000001809f9b7810 */ /* 0x040fe20007ffe0ff */
[----:B------:R-:W3:Y:S01]  /*0680*/  LDG.E.64 R2, desc[UR8][R2.64] ;  /* 0x0000000802027981 */ /* 0x000ee2000c1e1b00 */
[----:B0-----:R-:W-:Y:S01]  /*0690*/  IMAD.WIDE R72, R90, 0x4, R72 ;  /* 0x000000045a487825 */ /* 0x001fe200078e0248 */
[C---:B------:R-:W-:Y:S01]  /*06a0*/  IADD3 R153, PT, PT, R159.reuse, 0x200, RZ ;  /* 0x000002009f997810 */ /* 0x040fe20007ffe0ff */
[----:B------:R-:W0:Y:S03]  /*06b0*/  @P0 LDC.64 R164, c[0x0][0x3e0] ;  /* 0x0000f800ffa40b82 */ /* 0x000e260000000a00 */
[----:B------:R1:W3:Y:S01]  /*06c0*/  LDG.E R0, desc[UR8][R72.64] ;  /* 0x0000000848007981 */ /* 0x0002e2000c1e1900 */
[----:B--2---:R-:W-:-:S04]  /*06d0*/  IMAD.WIDE.U32 R64, R159, 0x10, R76 ;  /* 0x000000109f407825 */ /* 0x004fc800078e004c */
[--C-:B------:R-:W-:Y:S02]  /*06e0*/  IMAD.WIDE.U32 R84, R169, 0x8, R160.reuse ;  /* 0x00000008a9547825 */ /* 0x100fe400078e00a0 */
[----:B------:R-:W2:Y:S02]  /*06f0*/  LDG.E.128 R64, desc[UR8][R64.64] ;  /* 0x0000000840407981 */ /* 0x000ea4000c1e1d00 */
        /* <DEDUP_REMOVED lines=25> */
[----:B------:R-:W-:-:S04]  /*0890*/  ISETP.NE.AND P2, PT, RZ, UR7, PT ;  /* 0x00000007ff007c0c */ /* 0x000fc8000bf45270 */
[----:B-----5:R3:W5:Y:S01]  /*08a0*/  @P1 LDG.E.128 R44, desc[UR8][R166.64] ;  /* 0x00000008a62c1981 */ /* 0x020762000c1e1d00 */
[----:B-1----:R-:W-:-:S04]  /*08b0*/  @P1 IMAD.WIDE.U32 R162, R169, 0x10, R170 ;  /* 0x00000010a9a21825 */ /* 0x002fc800078e00aa */
[----:B------:R-:W-:Y:S01]  /*08c0*/  @P1 IMAD.WIDE.U32 R170, R157, 0x10, R172 ;  /* 0x000000109daa1825 */ /* 0x000fe200078e00ac */
[----:B------:R0:W5:Y:S03]  /*08d0*/  @P1 LDG.E.128 R48, desc[UR8][R162.64] ;  /* 0x00000008a2301981 */ /* 0x000166000c1e1d00 */
[----:B------:R-:W-:Y:S01]  /*08e0*/  @P0 IMAD.WIDE R164, R90, 0x2, R164 ;  /* 0x000000025aa40825 */ /* 0x000fe200078e02a4 */
[----:B------:R1:W5:Y:S03]  /*08f0*/  @P1 LDG.E.128 R52, desc[UR8][R170.64] ;  /* 0x00000008aa341981 */ /* 0x000366000c1e1d00 */
[----:B------:R-:W-:Y:S01]  /*0900*/  @P1 IMAD.WIDE.U32 R172, R155, 0x10, R174 ;  /* 0x000000109bac1825 */ /* 0x000fe200078e00ae */
[----:B------:R-:W5:Y:S03]  /*0910*/  @P0 LDG.E.U16 R158, desc[UR8][R164.64] ;  /* 0x00000008a49e0981 */ /* 0x000f66000c1e1500 */
[----:B------:R-:W-:Y:S01]  /*0920*/  @P1 IMAD.WIDE.U32 R174, R153, 0x10, R176 ;  /* 0x0000001099ae1825 */ /* 0x000fe200078e00b0 */
[----:B------:R-:W5:Y:S04]  /*0930*/  @P1 LDG.E.128 R56, desc[UR8][R172.64] ;  /* 0x00000008ac381981 */ /* 0x000f68000c1e1d00 */
[----:B------:R1:W5:Y:S01]  /*0940*/  @P1 LDG.E.128 R60, desc[UR8][R174.64] ;  /* 0x00000008ae3c1981 */ /* 0x000362000c1e1d00 */
[----:B---3--:R-:W-:-:S02]  /*0950*/  MOV R167, R2 ;  /* 0x0000000200a77202 */ /* 0x008fc40000000f00 */
[--C-:B------:R-:W-:Y:S02]  /*0960*/  SHF.R.U64 R168, R2, 0x10, R3.reuse ;  /* 0x0000001002a87819 */ /* 0x100fe40000001203 */
[----:B------:R-:W-:Y:S01]  /*0970*/  FSEL R0, R0, RZ, !P2 ;  /* 0x000000ff00007208 */ /* 0x000fe20005000000 */
[----:B------:R-:W-:Y:S01]  /*0980*/  HADD2.F32 R167, -RZ, R167.H0_H0 ;  /* 0x200000a7ffa77230 */ /* 0x000fe20000004100 */
[----:B------:R-:W-:Y:S01]  /*0990*/  SHF.R.U32.HI R186, RZ, 0x10, R3 ;  /* 0x00000010ffba7819 */ /* 0x000fe20000011603 */
[----:B------:R-:W-:Y:S02]  /*09a0*/  HADD2.F32 R168, -RZ, R168.H0_H0 ;  /* 0x200000a8ffa87230 */ /* 0x000fe40000004100 */
[C---:B--2---:R-:W-:Y:S01]  /*09b0*/  FADD.FTZ R179, -R0.reuse, R65 ;  /* 0x0000004100b37221 */ /* 0x044fe20000010100 */
[C---:B------:R-:W-:Y:S01]  /*09c0*/  FADD.FTZ R177, -R0.reuse, R64 ;  /* 0x0000004000b17221 */ /* 0x040fe20000010100 */
[C---:B------:R-:W-:Y:S01]  /*09d0*/  FADD.FTZ R181, -R0.reuse, R66 ;  /* 0x0000004200b57221 */ /* 0x040fe20000010100 */
[----:B------:R-:W-:Y:S01]  /*09e0*/  MOV R64, R3 ;  /* 0x0000000300407202 */ /* 0x000fe20000000f00 */
[----:B------:R-:W-:Y:S01]  /*09f0*/  FADD.FTZ R67, -R0, R67 ;  /* 0x0000004300437221 */ /* 0x000fe20000010100 */
[----:B------:R-:W-:-:S02]  /*0a00*/  SHF.R.U64 R188, R84, 0x10, R85 ;  /* 0x0000001054bc7819 */ /* 0x000fc40000001255 */
[----:B------:R-:W-:Y:S02]  /*0a10*/  MOV R185, R85 ;  /* 0x0000005500b97202 */ /* 0x000fe40000000f00 */
[----:B------:R-:W-:Y:S02]  /*0a20*/  SHF.R.U32.HI R190, RZ, 0x10, R85 ;  /* 0x00000010ffbe7819 */ /* 0x000fe40000011655 */
[--C-:B------:R-:W-:Y:S02]  /*0a30*/  SHF.R.U64 R200, R160, 0x10, R161.reuse ;  /* 0x00000010a0c87819 */ /* 0x100fe400000012a1 */
[----:B------:R-:W-:Y:S02]  /*0a40*/  MOV R197, R161 ;  /* 0x000000a100c57202 */ /* 0x000fe40000000f00 */
[----:B------:R-:W-:Y:S01]  /*0a50*/  SHF.R.U32.HI R202, RZ, 0x10, R161 ;  /* 0x00000010ffca7819 */ /* 0x000fe200000116a1 */
[C---:B0-----:R-:W-:Y:S01]  /*0a60*/  FADD.FTZ R163, -R0.reuse, R68 ;  /* 0x0000004400a37221 */ /* 0x041fe20000010100 */
[C---:B------:R-:W-:Y:S01]  /*0a70*/  FADD.FTZ R69, -R0.reuse, R69 ;  /* 0x0000004500457221 */ /* 0x040fe20000010100 */
[C---:B-1----:R-:W-:Y:S01]  /*0a80*/  FADD.FTZ R171, -R0.reuse, R70 ;  /* 0x0000004600ab7221 */ /* 0x042fe20000010100 */
        /* <DEDUP_REMOVED lines=10> */
[C---:B------:R-:W-:Y:S01]  /*0b30*/  FADD.FTZ R65, -R0.reuse, R81 ;  /* 0x0000005100417221 */ /* 0x040fe20000010100 */
[----:B------:R-:W-:Y:S01]  /*0b40*/  FADD.FTZ R165, -R0, R82 ;  /* 0x0000005200a57221 */ /* 0x000fe20000010100 */
[----:B------:R-:W-:Y:S01]  /*0b50*/  FMUL.FTZ R184, R150, R179 ;  /* 0x000000b396b87220 */ /* 0x000fe20000410000 */
[----:B------:R-:W-:Y:S01]  /*0b60*/  FADD.FTZ R3, -R0, R83 ;  /* 0x0000005300037221 */ /* 0x000fe20000010100 */
[----:B------:R-:W-:Y:S01]  /*0b70*/  FMUL.FTZ R179, R40, R167 ;  /* 0x000000a728b37220 */ /* 0x000fe20000410000 */
[C---:B------:R-:W-:Y:S01]  /*0b80*/  FMUL.FTZ R0, R150.reuse, R177 ;  /* 0x000000b196007220 */ /* 0x040fe20000410000 */
[----:B------:R-:W-:Y:S01]  /*0b90*/  FMUL.FTZ R182, R150, R181 ;  /* 0x000000b596b67220 */ /* 0x000fe20000410000 */
[----:B------:R-:W-:-:S02]  /*0ba0*/  HADD2.F32 R181, -RZ, R64.H0_H0 ;  /* 0x20000040ffb57230 */ /* 0x000fc40000004100 */
[----:B------:R-:W-:Y:S01]  /*0bb0*/  FMUL.FTZ R180, R150, R67 ;  /* 0x0000004396b47220 */ /* 0x000fe20000410000 */
[----:B------:R-:W-:Y:S01]  /*0bc0*/  FMUL.FTZ R177, R41, R168 ;  /* 0x000000a829b17220 */ /* 0x000fe20000410000 */
[----:B------:R-:W-:Y:S01]  /*0bd0*/  FADD.FTZ R2, RZ, R179 ;  /* 0x000000b3ff027221 */ /* 0x000fe20000010000 */
[----:B------:R-:W-:Y:S01]  /*0be0*/  FFMA.FTZ R67, R0, R179, RZ ;  /* 0x000000b300437223 */ /* 0x000fe200000100ff */
[----:B------:R-:W-:Y:S01]  /*0bf0*/  MOV R183, R84 ;  /* 0x0000005400b77202 */ /* 0x000fe20000000f00 */
[----:B------:R-:W-:Y:S02]  /*0c00*/  HADD2.F32 R186, -RZ, R186.H0_H0 ;  /* 0x200000baffba7230 */ /* 0x000fe40000004100 */
[----:B------:R-:W-:Y:S01]  /*0c10*/  FMUL.FTZ R173, R42, R181 ;  /* 0x000000b52aad7220 */ /* 0x000fe20000410000 */
[----:B------:R-:W-:Y:S01]  /*0c20*/  FADD.FTZ R2, R177, R2 ;  /* 0x00000002b1027221 */ /* 0x000fe20000010000 */
[----:B------:R-:W-:Y:S01]  /*0c30*/  FFMA.FTZ R67, R184, R177, R67 ;  /* 0x000000b1b8437223 */ /* 0x000fe20000010043 */
[--C-:B------:R-:W-:Y:S01]  /*0c40*/  SHF.R.U64 R196, R88, 0x10, R89.reuse ;  /* 0x0000001058c47819 */ /* 0x100fe20000001259 */
[----:B------:R-:W-:Y:S01]  /*0c50*/  HADD2.F32 R183, -RZ, R183.H0_H0 ;  /* 0x200000b7ffb77230 */ /* 0x000fe20000004100 */
[----:B------:R-:W-:Y:S01]  /*0c60*/  MOV R193, R89 ;  /* 0x0000005900c17202 */ /* 0x000fe20000000f00 */
[----:B------:R-:W-:Y:S01]  /*0c70*/  FADD.FTZ R2, R173, R2 ;  /* 0x00000002ad027221 */ /* 0x000fe20000010000 */
[----:B------:R-:W-:Y:S01]  /*0c80*/  SHF.R.U32.HI R198, RZ, 0x10, R89 ;  /* 0x00000010ffc67819 */ /* 0x000fe20000011659 */
[----:B------:R-:W-:Y:S01]  /*0c90*/  FMUL.FTZ R89, R43, R186 ;  /* 0x000000ba2b597220 */ /* 0x000fe20000410000 */
[----:B------:R-:W-:Y:S01]  /*0ca0*/  FFMA.FTZ R67, R182, R173, R67 ;  /* 0x000000adb6437223 */ /* 0x000fe20000010043 */
[----:B------:R-:W-:Y:S01]  /*0cb0*/  MOV R187, R86 ;  /* 0x0000005600bb7202 */ /* 0x000fe20000000f00 */
[----:B------:R-:W-:Y:S01]  /*0cc0*/  HADD2.F32 R188, -RZ, R188.H0_H0 ;  /* 0x200000bcffbc7230 */ /* 0x000fe20000004100 */
[----:B------:R-:W-:Y:S01]  /*0cd0*/  SHF.R.U64 R192, R86, 0x10, R87 ;  /* 0x0000001056c07819 */ /* 0x000fe20000001257 */
[----:B------:R-:W-:Y:S01]  /*0ce0*/  FMUL.FTZ R86, R150, R175 ;  /* 0x000000af96567220 */ /* 0x000fe20000410000 */
[----:B------:R-:W-:Y:S01]  /*0cf0*/  FMUL.FTZ R175, R36, R183 ;  /* 0x000000b724af7220 */ /* 0x000fe20000410000 */
[----:B------:R-:W-:Y:S01]  /*0d00*/  FADD.FTZ R2, R89, R2 ;  /* 0x0000000259027221 */ /* 0x000fe20000010000 */
[----:B------:R-:W-:Y:S01]  /*0d10*/  FMUL.FTZ R178, R150, R163 ;  /* 0x000000a396b27220 */ /* 0x000fe20000410000 */
[----:B------:R-:W-:Y:S01]  /*0d20*/  FFMA.FTZ R67, R180, R89, R67 ;  /* 0x00000059b4437223 */ /* 0x000fe20000010043 */
[----:B------:R-:W-:Y:S01]  /*0d30*/  FMUL.FTZ R174, R150, R171 ;  /* 0x000000ab96ae7220 */ /* 0x000fe20000410000 */
[----:B------:R-:W-:-:S02]  /*0d40*/  HADD2.F32 R185, -RZ, R185.H0_H0 ;  /* 0x200000b9ffb97230 */ /* 0x000fc40000004100 */
[----:B------:R-:W-:Y:S01]  /*0d50*/  FMUL.FTZ R171, R37, R188 ;  /* 0x000000bc25ab7220 */ /* 0x000fe20000410000 */
[----:B------:R-:W-:Y:S01]  /*0d60*/  FADD.FTZ R2, R175, R2 ;  /* 0x00000002af027221 */ /* 0x000fe20000010000 */
[----:B------:R-:W-:Y:S01]  /*0d70*/  FMUL.FTZ R176, R150, R69 ;  /* 0x0000004596b07220 */ /* 0x000fe20000410000 */
[----:B------:R-:W-:Y:S01]  /*0d80*/  FFMA.FTZ R67, R178, R175, R67 ;  /* 0x000000afb2437223 */ /* 0x000fe20000010043 */
[----:B------:R-:W-:Y:S01]  /*0d90*/  MOV R189, R87 ;  /* 0x0000005700bd7202 */ /* 0x000fe20000000f00 */
[----:B------:R-:W-:Y:S01]  /*0da0*/  HADD2.F32 R190, -RZ, R190.H0_H0 ;  /* 0x200000beffbe7230 */ /* 0x000fe20000004100 */
[----:B------:R-:W-:Y:S01]  /*0db0*/  SHF.R.U32.HI R194, RZ, 0x10, R87 ;  /* 0x00000010ffc27819 */ /* 0x000fe20000011657 */
[----:B------:R-:W-:Y:S01]  /*0dc0*/  FMUL.FTZ R87, R38, R185 ;  /* 0x000000b926577220 */ /* 0x000fe20000410000 */
[----:B------:R-:W-:Y:S01]  /*0dd0*/  FADD.FTZ R2, R171, R2 ;  /* 0x00000002ab027221 */ /* 0x000fe20000010000 */
[----:B------:R-:W-:Y:S01]  /*0de0*/  FFMA.FTZ R67, R176, R171, R67 ;  /* 0x000000abb0437223 */ /* 0x000fe20000010043 */
[----:B------:R-:W-:Y:S01]  /*0df0*/  FMUL.FTZ R170, R150, R85 ;  /* 0x0000005596aa7220 */ /* 0x000fe20000410000 */
        /* <DEDUP_REMOVED lines=9> */
[----:B------:R-:W-:Y:S01]  /*0e90*/  HADD2.F32 R189, -RZ, R189.H0_H0 ;  /* 0x200000bdffbd7230 */ /* 0x000fe20000004100 */
[----:B------:R-:W-:Y:S01]  /*0ea0*/  MOV R191, R88 ;  /* 0x0000005800bf7202 */ /* 0x000fe20000000f00 */
        /* <DEDUP_REMOVED lines=23> */
[----:B------:R-:W-:Y:S01]  /*1020*/  MOV R195, R160 ;  /* 0x000000a000c37202 */ /* 0x000fe20000000f00 */
        /* <DEDUP_REMOVED lines=63> */
.L_x_8149:
[----:B------:R-:W-:Y:S05]  /*1420*/  BSYNC.RECONVERGENT B0 ;  /* 0x0000000000007941 */ /* 0x000fea0003800200 */
.L_x_8148:
        /* <DEDUP_REMOVED lines=10> */
[----:B-----5:R-:W-:Y:S02]  /*14d0*/  @P0 HADD2.F32 R154, -RZ, R158.H0_H0 ;  /* 0x2000009eff9a0230 */ /* 0x020fe40000004100 */
        /* <DEDUP_REMOVED lines=66> */
[----:B------:R-:W-:Y:S01]  /*1900*/  FMUL.FTZ R173, R150, R173 ;  /* 0x000000ad96ad7220 */ /* 0x000fe20000410000 */
[-CC-:B------:R-:W-:Y:S01]  /*1910*/  FFMA.FTZ R0, R0, R168.reuse, R167.reuse ;  /* 0x000000a800007223 */ /* 0x180fe200000100a7 */
[----:B------:R-:W-:Y:S01]  /*1920*/  FADD.FTZ R171, R171, -R176 ;  /* 0x800000b0abab7221 */ /* 0x000fe20000010000 */
[--C-:B------:R-:W-:Y:S01]  /*1930*/  FFMA.FTZ R174, R174, R168, R167.reuse ;  /* 0x000000a8aeae7223 */ /* 0x100fe200000100a7 */
[C---:B------:R-:W-:Y:S01]  /*1940*/  FMUL.FTZ R3, R150.reuse, R177 ;  /* 0x000000b196037220 */ /* 0x040fe20000410000 */
[----:B------:R-:W-:Y:S01]  /*1950*/  FMUL.FTZ R89, R150, R89 ;  /* 0x0000005996597220 */ /* 0x000fe20000410000 */
[----:B------:R-:W-:Y:S01]  /*1960*/  FADD.FTZ R175, R175, -R178 ;  /* 0x800000b2afaf7221 */ /* 0x000fe20000010000 */
[----:B------:R-:W-:Y:S01]  /*1970*/  FMUL.FTZ R185, R173, R154 ;  /* 0x0000009aadb97220 */ /* 0x000fe20000410000 */
[--C-:B------:R-:W-:Y:S01]  /*1980*/  FFMA.FTZ R172, R172, R168, R167.reuse ;  /* 0x000000a8acac7223 */ /* 0x100fe200000100a7 */
[----:B------:R-:W-:Y:S01]  /*1990*/  FADD.FTZ R179, R179, -R0 ;  /* 0x80000000b3b37221 */ /* 0x000fe20000010000 */
[----:B------:R-:W-:Y:S01]  /*19a0*/  FMUL.FTZ R171, R150, R171 ;  /* 0x000000ab96ab7220 */ /* 0x000fe20000410000 */
[----:B------:R-:W-:Y:S01]  /*19b0*/  FADD.FTZ R87, R87, -R174 ;  /* 0x800000ae57577221 */ /* 0x000fe20000010000 */
[-C--:B------:R-:W-:Y:S01]  /*19c0*/  FMUL.FTZ R0, R3, R154.reuse ;  /* 0x0000009a03007220 */ /* 0x080fe20000410000 */
[----:B------:R-:W-:Y:S01]  /*19d0*/  FMUL.FTZ R180, R89, R154 ;  /* 0x0000009a59b47220 */ /* 0x000fe20000410000 */
[--C-:B------:R-:W-:Y:S01]  /*19e0*/  FFMA.FTZ R170, R170, R168, R167.reuse ;  /* 0x000000a8aaaa7223 */ /* 0x100fe200000100a7 */
[----:B------:R-:W-:Y:S01]  /*19f0*/  FMUL.FTZ R89, R150, R175 ;  /* 0x000000af96597220 */ /* 0x000fe20000410000 */
[----:B------:R-:W-:Y:S01]  /*1a00*/  FMUL.FTZ R3, R6, R185 ;  /* 0x000000b906037220 */ /* 0x000fe20000410000 */
[----:B------:R-:W-:Y:S01]  /*1a10*/  FADD.FTZ R85, R85, -R172 ;  /* 0x800000ac55557221 */ /* 0x000fe20000010000 */
[----:B------:R-:W-:Y:S01]  /*1a20*/  FMUL.FTZ R158, R171, R154 ;  /* 0x0000009aab9e7220 */ /* 0x000fe20000410000 */
[C---:B------:R-:W-:Y:S01]  /*1a30*/  FMUL.FTZ R87, R150.reuse, R87 ;  /* 0x0000005796577220 */ /* 0x040fe20000410000 */
[----:B------:R-:W-:Y:S01]  /*1a40*/  FMUL.FTZ R2, R5, R0 ;  /* 0x0000000005027220 */ /* 0x000fe20000410000 */
[----:B------:R-:W-:Y:S01]  /*1a50*/  FADD.FTZ R83, R83, -R170 ;  /* 0x800000aa53537221 */ /* 0x000fe20000010000 */
[----:B------:R-:W-:Y:S01]  /*1a60*/  FMUL.FTZ R89, R89, R154 ;  /* 0x0000009a59597220 */ /* 0x000fe20000410000 */
[----:B------:R0:W-:Y:S01]  /*1a70*/  F2F.F16.F32 R66, R3 ;  /* 0x0000000300427304 */ /* 0x0001e20000200800 */
[----:B------:R-:W-:Y:S01]  /*1a80*/  FMUL.FTZ R64, R7, R180 ;  /* 0x000000b407407220 */ /* 0x000fe20000410000 */
[C---:B------:R-:W-:Y:S01]  /*1a90*/  FMUL.FTZ R85, R150.reuse, R85 ;  /* 0x0000005596557220 */ /* 0x040fe20000410000 */
[C---:B------:R-:W-:Y:S01]  /*1aa0*/  FMUL.FTZ R179, R150.reuse, R179 ;  /* 0x000000b396b37220 */ /* 0x040fe20000410000 */
[-C--:B------:R-:W-:Y:S01]  /*1ab0*/  FMUL.FTZ R87, R87, R154.reuse ;  /* 0x0000009a57577220 */ /* 0x080fe20000410000 */
[----:B------:R-:W-:Y:S01]  /*1ac0*/  FMUL.FTZ R83, R150, R83 ;  /* 0x0000005396537220 */ /* 0x000fe20000410000 */
[-C--:B------:R-:W-:Y:S01]  /*1ad0*/  FMUL.FTZ R170, R85, R154.reuse ;  /* 0x0000009a55aa7220 */ /* 0x080fe20000410000 */
[----:B------:R-:W-:Y:S01]  /*1ae0*/  FMUL.FTZ R183, R179, R154 ;  /* 0x0000009ab3b77220 */ /* 0x000fe20000410000 */
[----:B------:R1:W-:Y:S01]  /*1af0*/  F2F.F16.F32 R68, R2 ;  /* 0x0000000200447304 */ /* 0x0003e20000200800 */
[----:B0-----:R-:W-:Y:S01]  /*1b00*/  FMUL.FTZ R3, R9, R158 ;  /* 0x0000009e09037220 */ /* 0x001fe20000410000 */
[----:B------:R-:W-:Y:S01]  /*1b10*/  FMUL.FTZ R171, R83, R154 ;  /* 0x0000009a53ab7220 */ /* 0x000fe20000410000 */
[-CC-:B------:R-:W-:Y:S01]  /*1b20*/  FFMA.FTZ R82, R82, R168.reuse, R167.reuse ;  /* 0x000000a852527223 */ /* 0x180fe200000100a7 */
[-CC-:B------:R-:W-:Y:S01]  /*1b30*/  FFMA.FTZ R80, R80, R168.reuse, R167.reuse ;  /* 0x000000a850507223 */ /* 0x180fe200000100a7 */
[-CC-:B------:R-:W-:Y:S01]  /*1b40*/  FFMA.FTZ R88, R88, R168.reuse, R167.reuse ;  /* 0x000000a858587223 */ /* 0x180fe200000100a7 */
[-CC-:B------:R-:W-:Y:S01]  /*1b50*/  FFMA.FTZ R86, R86, R168.reuse, R167.reuse ;  /* 0x000000a856567223 */ /* 0x180fe200000100a7 */
[----:B------:R-:W-:Y:S01]  /*1b60*/  FADD.FTZ R85, R77, -R82 ;  /* 0x800000524d557221 */ /* 0x000fe20000010000 */
[----:B------:R0:W-:Y:S01]  /*1b70*/  F2F.F16.F32 R67, R64 ;  /* 0x0000004000437304 */ /* 0x0001e20000200800 */
[----:B-1----:R-:W-:Y:S01]  /*1b80*/  FMUL.FTZ R2, R8, R89 ;  /* 0x0000005908027220 */ /* 0x002fe20000410000 */
[----:B------:R-:W-:Y:S01]  /*1b90*/  FADD.FTZ R77, R73, -R80 ;  /* 0x80000050494d7221 */ /* 0x000fe20000010000 */
[----:B------:R-:W-:Y:S01]  /*1ba0*/  FADD.FTZ R81, R81, -R88 ;  /* 0x8000005851517221 */ /* 0x000fe20000010000 */
[----:B------:R-:W-:Y:S01]  /*1bb0*/  FADD.FTZ R79, R79, -R86 ;  /* 0x800000564f4f7221 */ /* 0x000fe20000010000 */
[----:B------:R-:W-:Y:S01]  /*1bc0*/  FMUL.FTZ R177, R4, R183 ;  /* 0x000000b704b17220 */ /* 0x000fe20000410000 */
[--C-:B------:R-:W-:Y:S01]  /*1bd0*/  FFMA.FTZ R74, R74, R168, R167.reuse ;  /* 0x000000a84a4a7223 */ /* 0x100fe200000100a7 */
[----:B------:R-:W-:Y:S01]  /*1be0*/  FMUL.FTZ R81, R150, R81 ;  /* 0x0000005196517220 */ /* 0x000fe20000410000 */
[----:B------:R1:W-:Y:S01]  /*1bf0*/  F2F.F16.F32 R70, R3 ;  /* 0x0000000300467304 */ /* 0x0003e20000200800 */
[----:B0-----:R-:W-:Y:S01]  /*1c00*/  FMUL.FTZ R64, R10, R87 ;  /* 0x000000570a407220 */ /* 0x001fe20000410000 */
[----:B------:R-:W-:Y:S01]  /*1c10*/  FMUL.FTZ R79, R150, R79 ;  /* 0x0000004f964f7220 */ /* 0x000fe20000410000 */
[----:B------:R-:W-:Y:S01]  /*1c20*/  FMUL.FTZ R86, R81, R154 ;  /* 0x0000009a51567220 */ /* 0x000fe20000410000 */
[--C-:B------:R-:W-:Y:S01]  /*1c30*/  FFMA.FTZ R81, R78, R168, R167.reuse ;  /* 0x000000a84e517223 */ /* 0x100fe200000100a7 */
[----:B------:R-:W-:Y:S01]  /*1c40*/  FADD.FTZ R181, R75, -R74 ;  /* 0x8000004a4bb57221 */ /* 0x000fe20000010000 */
[----:B------:R-:W-:Y:S01]  /*1c50*/  FMUL.FTZ R173, R79, R154 ;  /* 0x0000009a4fad7220 */ /* 0x000fe20000410000 */
[----:B------:R-:W-:Y:S01]  /*1c60*/  FMUL.FTZ R71, R13, R86 ;  /* 0x000000560d477220 */ /* 0x000fe20000410000 */
[----:B------:R0:W-:Y:S01]  /*1c70*/  F2F.F16.F32 R179, R2 ;  /* 0x0000000200b37304 */ /* 0x0001e20000200800 */
[----:B-1----:R-:W-:Y:S01]  /*1c80*/  FFMA.FTZ R3, R84, R168, R167 ;  /* 0x000000a854037223 */ /* 0x002fe200000100a7 */
[----:B------:R-:W-:Y:S01]  /*1c90*/  FADD.FTZ R79, R76, -R81 ;  /* 0x800000514c4f7221 */ /* 0x000fe20000010000 */
[----:B------:R-:W-:-:S02]  /*1ca0*/  FMUL.FTZ R77, R150, R77 ;  /* 0x0000004d964d7220 */ /* 0x000fc40000410000 */
[----:B------:R-:W-:Y:S01]  /*1cb0*/  FADD.FTZ R65, R72, -R3 ;  /* 0x8000000348417221 */ /* 0x000fe20000010000 */
[----:B------:R-:W-:Y:S02]  /*1cc0*/  FMUL.FTZ R72, R14, R173 ;  /* 0x000000ad0e487220 */ /* 0x000fe40000410000 */
[----:B------:R1:W-:Y:S01]  /*1cd0*/  F2F.F16.F32 R69, R64 ;  /* 0x0000004000457304 */ /* 0x0003e20000200800 */
[----:B0-----:R-:W-:Y:S01]  /*1ce0*/  FMUL.FTZ R2, R11, R170 ;  /* 0x000000aa0b027220 */ /* 0x001fe20000410000 */
[----:B------:R-:W-:-:S06]  /*1cf0*/  FMUL.FTZ R73, R150, R65 ;  /* 0x0000004196497220 */ /* 0x000fcc0000410000 */
[----:B------:R-:W-:Y:S01]  /*1d00*/  F2F.F16.F32 R177, R177 ;  /* 0x000000b100b17304 */ /* 0x000fe20000200800 */
[----:B-1----:R-:W-:Y:S01]  /*1d10*/  FMUL.FTZ R64, R12, R171 ;  /* 0x000000ab0c407220 */ /* 0x002fe20000410000 */
[----:B------:R-:W-:Y:S01]  /*1d20*/  FMUL.FTZ R88, R73, R154 ;  /* 0x0000009a49587220 */ /* 0x000fe20000410000 */
[C---:B------:R-:W-:Y:S01]  /*1d30*/  FMUL.FTZ R181, R150.reuse, R181 ;  /* 0x000000b596b57220 */ /* 0x040fe20000410000 */
[C---:B------:R-:W-:Y:S02]  /*1d40*/  FMUL.FTZ R79, R150.reuse, R79 ;  /* 0x0000004f964f7220 */ /* 0x040fe40000410000 */
[----:B------:R-:W-:Y:S02]  /*1d50*/  FMUL.FTZ R76, R15, R88 ;  /* 0x000000580f4c7220 */ /* 0x000fe40000410000 */
[----:B------:R0:W1:Y:S08]  /*1d60*/  F2F.F16.F32 R172, R2 ;  /* 0x0000000200ac7304 */ /* 0x0000700000200800 */
[----:B------:R2:W-:Y:S01]  /*1d70*/  F2F.F16.F32 R83, R64 ;  /* 0x0000004000537304 */ /* 0x0005e20000200800 */
[----:B0-----:R-:W0:Y:S01]  /*1d80*/  LDC.64 R2, c[0x0][0x390] ;  /* 0x0000e400ff027b82 */ /* 0x001e220000000a00 */
[-C--:B------:R-:W-:Y:S01]  /*1d90*/  FMUL.FTZ R174, R181, R154.reuse ;  /* 0x0000009ab5ae7220 */ /* 0x080fe20000410000 */
[----:B------:R-:W-:Y:S01]  /*1da0*/  FMUL.FTZ R85, R150, R85 ;  /* 0x0000005596557220 */ /* 0x000fe20000410000 */
[----:B------:R-:W-:Y:S01]  /*1db0*/  FMUL.FTZ R175, R79, R154 ;  /* 0x0000009a4faf7220 */ /* 0x000fe20000410000 */
[----:B-1----:R-:W-:-:S03]  /*1dc0*/  PRMT R73, R69, 0x5410, R172 ;  /* 0x0000541045497816 */ /* 0x002fc600000000ac */
[----:B------:R-:W-:Y:S01]  /*1dd0*/  F2F.F16.F32 R80, R72 ;  /* 0x0000004800507304 */ /* 0x000fe20000200800 */
[----:B--2---:R-:W1:Y:S01]  /*1de0*/  LDC.64 R64, c[0x0][0x468] ;  /* 0x00011a00ff407b82 */ /* 0x004e620000000a00 */
[----:B------:R-:W-:Y:S01]  /*1df0*/  FMUL.FTZ R172, R77, R154 ;  /* 0x0000009a4dac7220 */ /* 0x000fe20000410000 */
[----:B------:R-:W-:-:S05]  /*1e00*/  IMAD.WIDE.U32 R68, R68, 0x10000, RZ ;  /* 0x0001000044447825 */ /* 0x000fca00078e00ff */
[----:B------:R-:W2:Y:S01]  /*1e10*/  F2F.F16.F32 R81, R76 ;  /* 0x0000004c00517304 */ /* 0x000ea20000200800 */
[----:B------:R-:W-:Y:S01]  /*1e20*/  FMUL.FTZ R78, R17, R172 ;  /* 0x000000ac114e7220 */ /* 0x000fe20000410000 */
[----:B------:R-:W-:-:S06]  /*1e30*/  FMUL.FTZ R178, R19, R174 ;  /* 0x000000ae13b27220 */ /* 0x000fcc0000410000 */
[----:B------:R3:W4:Y:S01]  /*1e40*/  F2F.F16.F32 R82, R71 ;  /* 0x0000004700527304 */ /* 0x0007220000200800 */
[----:B0-----:R-:W-:-:S04]  /*1e50*/  IMAD.WIDE.U32 R74, R159, 0x8, R2 ;  /* 0x000000089f4a7825 */ /* 0x001fc800078e0002 */
[----:B------:R-:W-:-:S03]  /*1e60*/  FMUL.FTZ R84, R18, R175 ;  /* 0x000000af12547220 */ /* 0x000fc60000410000 */
[----:B------:R0:W-:Y:S01]  /*1e70*/  F2F.F16.F32 R176, R78 ;  /* 0x0000004e00b07304 */ /* 0x0001e20000200800 */
[----:B---3--:R-:W-:Y:S01]  /*1e80*/  PRMT R71, R66, 0x5410, R67 ;  /* 0x0000541042477816 */ /* 0x008fe20000000043 */
[----:B------:R-:W-:Y:S01]  /*1e90*/  IMAD.WIDE.U32 R66, R70, 0x10000, RZ ;  /* 0x0001000046427825 */ /* 0x000fe200078e00ff */
[----:B------:R-:W-:Y:S02]  /*1ea0*/  LOP3.LUT R70, R68, R177, RZ, 0xfc, !PT ;  /* 0x000000b144467212 */ /* 0x000fe400078efcff */
[----:B------:R-:W-:Y:S01]  /*1eb0*/  LOP3.LUT R71, R71, R69, RZ, 0xfc, !PT ;  /* 0x0000004547477212 */ /* 0x000fe200078efcff */
[----:B-1----:R-:W-:-:S04]  /*1ec0*/  IMAD.WIDE.U32 R76, R159, 0x8, R64 ;  /* 0x000000089f4c7825 */ /* 0x002fc800078e0040 */
[----:B------:R-:W-:Y:S01]  /*1ed0*/  FMUL.FTZ R159, R85, R154 ;  /* 0x0000009a559f7220 */ /* 0x000fe20000410000 */
[----:B------:R-:W-:Y:S02]  /*1ee0*/  LOP3.LUT R73, R73, R67, RZ, 0xfc, !PT ;  /* 0x0000004349497212 */ /* 0x000fe400078efcff */
[----:B------:R-:W-:Y:S01]  /*1ef0*/  LOP3.LUT R72, R66, R179, RZ, 0xfc, !PT ;  /* 0x000000b342487212 */ /* 0x000fe200078efcff */
[C---:B------:R-:W-:Y:S01]  /*1f00*/  IMAD.WIDE.U32 R68, R169.reuse, 0x8, R2 ;  /* 0x00000008a9447825 */ /* 0x040fe200078e0002 */
[----:B------:R4:W3:Y:S01]  /*1f10*/  LDG.E.64 R66, desc[UR8][R74.64] ;  /* 0x000000084a427981 */ /* 0x0008e2000c1e1b00 */
[----:B------:R-:W-:Y:S02]  /*1f20*/  F2F.F16.F32 R177, R84 ;  /* 0x0000005400b17304 */ /* 0x000fe40000200800 */
[----:B0-----:R-:W-:-:S04]  /*1f30*/  IMAD.WIDE.U32 R78, R169, 0x8, R64 ;  /* 0x00000008a94e7825 */ /* 0x001fc800078e0040 */
[----:B------:R-:W-:Y:S01]  /*1f40*/  FMUL.FTZ R169, R16, R159 ;  /* 0x0000009f10a97220 */ /* 0x000fe20000410000 */
[----:B------:R0:W-:Y:S01]  /*1f50*/  STG.E.64 desc[UR8][R76.64], R70 ;  /* 0x000000464c007986 */ /* 0x0001e2000c101b08 */
[----:B--2---:R-:W-:Y:S01]  /*1f60*/  PRMT R85, R80, 0x5410, R81 ;  /* 0x0000541050557816 */ /* 0x004fe20000000051 */
[C---:B------:R-:W-:Y:S01]  /*1f70*/  IMAD.WIDE.U32 R80, R157.reuse, 0x8, R2 ;  /* 0x000000089d507825 */ /* 0x040fe200078e0002 */
[----:B------:R-:W1:Y:S01]  /*1f80*/  F2F.F16.F32 R178, R178 ;  /* 0x000000b200b27304 */ /* 0x000e620000200800 */
[----:B------:R-:W2:Y:S02]  /*1f90*/  LDG.E.64 R68, desc[UR8][R68.64] ;  /* 0x0000000844447981 */ /* 0x000ea4000c1e1b00 */
[----:B----4-:R-:W-:Y:S02]  /*1fa0*/  IMAD.WIDE.U32 R74, R82, 0x10000, RZ ;  /* 0x00010000524a7825 */ /* 0x010fe400078e00ff */
[----:B------:R4:W-:Y:S03]  /*1fb0*/  STG.E.64 desc[UR8][R78.64], R72 ;  /* 0x000000484e007986 */ /* 0x0009e6000c101b08 */
[----:B------:R-:W5:Y:S01]  /*1fc0*/  F2F.F16.F32 R169, R169 ;  /* 0x000000a900a97304 */ /* 0x000f620000200800 */
[----:B0-----:R-:W2:Y:S01]  /*1fd0*/  LDG.E.64 R70, desc[UR8][R80.64] ;  /* 0x0000000850467981 */ /* 0x001ea2000c1e1b00 */
[----:B------:R-:W-:Y:S01]  /*1fe0*/  LOP3.LUT R74, R74, R83, RZ, 0xfc, !PT ;  /* 0x000000534a4a7212 */ /* 0x000fe200078efcff */
[----:B------:R-:W-:Y:S01]  /*1ff0*/  IMAD.WIDE.U32 R82, R157, 0x8, R64 ;  /* 0x000000089d527825 */ /* 0x000fe200078e0040 */
[----:B------:R-:W-:-:S02]  /*2000*/  LOP3.LUT R75, R85, R75, RZ, 0xfc, !PT ;  /* 0x0000004b554b7212 */ /* 0x000fc400078efcff */
[----:B-1----:R-:W-:Y:S01]  /*2010*/  PRMT R177, R177, 0x5410, R178 ;  /* 0x00005410b1b17816 */ /* 0x002fe200000000b2 */
[C---:B------:R-:W-:Y:S02]  /*2020*/  IMAD.WIDE.U32 R84, R155.reuse, 0x8, R2 ;  /* 0x000000089b547825 */ /* 0x040fe400078e0002 */
[----:B------:R0:W-:Y:S02]  /*2030*/  STG.E.64 desc[UR8][R82.64], R74 ;  /* 0x0000004a52007986 */ /* 0x0001e4000c101b08 */
[----:B------:R-:W-:Y:S02]  /*2040*/  IMAD.WIDE.U32 R76, R176, 0x10000, RZ ;  /* 0x00010000b04c7825 */ /* 0x000fe400078e00ff */
[----:B----4-:R1:W4:Y:S02]  /*2050*/  LDG.E.64 R72, desc[UR8][R84.64] ;  /* 0x0000000854487981 */ /* 0x010324000c1e1b00 */
[----:B------:R-:W-:Y:S01]  /*2060*/  IMAD.WIDE.U32 R78, R155, 0x8, R64 ;  /* 0x000000089b4e7825 */ /* 0x000fe200078e0040 */
[----:B------:R-:W-:-:S02]  /*2070*/  LOP3.LUT R77, R177, R77, RZ, 0xfc, !PT ;  /* 0x0000004db14d7212 */ /* 0x000fc400078efcff */
[----:B-----5:R-:W-:Y:S01]  /*2080*/  LOP3.LUT R76, R76, R169, RZ, 0xfc, !PT ;  /* 0x000000a94c4c7212 */ /* 0x020fe200078efcff */
[----:B------:R-:W-:-:S04]  /*2090*/  IMAD.WIDE.U32 R2, R153, 0x8, R2 ;  /* 0x0000000899027825 */ /* 0x000fc800078e0002 */
[----:B------:R5:W-:Y:S04]  /*20a0*/  STG.E.64 desc[UR8][R78.64], R76 ;  /* 0x0000004c4e007986 */ /* 0x000be8000c101b08 */
[----:B------:R-:W4:Y:S01]  /*20b0*/  LDG.E.64 R2, desc[UR8][R2.64] ;  /* 0x0000000802027981 */ /* 0x000f22000c1e1b00 */
[-CC-:B------:R-:W-:Y:S01]  /*20c0*/  FFMA.FTZ R166, R166, R168.reuse, R167.reuse ;  /* 0x000000a8a6a67223 */ /* 0x180fe200000100a7 */
[-CC-:B------:R-:W-:Y:S01]  /*20d0*/  FFMA.FTZ R165, R165, R168.reuse, R167.reuse ;  /* 0x000000a8a5a57223 */ /* 0x180fe200000100a7 */
[-CC-:B0-----:R-:W-:Y:S01]  /*20e0*/  FFMA.FTZ R75, R162, R168.reuse, R167.reuse ;  /* 0x000000a8a24b7223 */ /* 0x181fe200000100a7 */
        /* <DEDUP_REMOVED lines=9> */
[-C--:B-1----:R-:W-:Y:S01]  /*2180*/  FMUL.FTZ R84, R163, R154.reuse ;  /* 0x0000009aa3547220 */ /* 0x082fe20000410000 */
[-C--:B------:R-:W-:Y:S01]  /*2190*/  FMUL.FTZ R165, R165, R154.reuse ;  /* 0x0000009aa5a57220 */ /* 0x080fe20000410000 */
[-C--:B------:R-:W-:Y:S01]  /*21a0*/  FMUL.FTZ R82, R75, R154.reuse ;  /* 0x0000009a4b527220 */ /* 0x080fe20000410000 */
[----:B------:R-:W-:Y:S01]  /*21b0*/  FMUL.FTZ R161, R161, R154 ;  /* 0x0000009aa1a17220 */ /* 0x000fe20000410000 */
[----:B-----5:R-:W-:Y:S01]  /*21c0*/  FMUL.FTZ R77, R23, R84 ;  /* 0x00000054174d7220 */ /* 0x020fe20000410000 */
[----:B------:R-:W-:Y:S01]  /*21d0*/  FMUL.FTZ R80, R22, R165 ;  /* 0x000000a516507220 */ /* 0x000fe20000410000 */
[----:B------:R-:W-:Y:S01]  /*21e0*/  FMUL.FTZ R83, R21, R82 ;  /* 0x0000005215537220 */ /* 0x000fe20000410000 */
[----:B------:R-:W-:-:S02]  /*21f0*/  IMAD.WIDE.U32 R64, R153, 0x8, R64 ;  /* 0x0000000899407825 */ /* 0x000fc400078e0040 */
[----:B------:R0:W-:Y:S08]  /*2200*/  F2F.F16.F32 R76, R80 ;  /* 0x00000050004c7304 */ /* 0x0001f00000200800 */
[----:B------:R-:W1:Y:S01]  /*2210*/  F2F.F16.F32 R77, R77 ;  /* 0x0000004d004d7304 */ /* 0x000e620000200800 */
[----:B0-----:R-:W-:-:S07]  /*2220*/  FMUL.FTZ R80, R20, R161 ;  /* 0x000000a114507220 */ /* 0x001fce0000410000 */
[----:B------:R-:W0:Y:S01]  /*2230*/  F2F.F16.F32 R74, R83 ;  /* 0x00000053004a7304 */ /* 0x000e220000200800 */
[----:B-1----:R-:W-:-:S07]  /*2240*/  PRMT R85, R76, 0x5410, R77 ;  /* 0x000054104c557816 */ /* 0x002fce000000004d */
[----:B------:R-:W1:Y:S01]  /*2250*/  F2F.F16.F32 R81, R80 ;  /* 0x0000005000517304 */ /* 0x000e620000200800 */
[----:B0-----:R-:W-:-:S04]  /*2260*/  IMAD.WIDE.U32 R74, R74, 0x10000, RZ ;  /* 0x000100004a4a7825 */ /* 0x001fc800078e00ff */
[----:B---3--:R-:W-:Y:S01]  /*2270*/  HADD2.F32 R76, -RZ, R66.H0_H0 ;  /* 0x20000042ff4c7230 */ /* 0x008fe20000004100 */
[--C-:B------:R-:W-:Y:S01]  /*2280*/  SHF.R.U64 R150, R66, 0x10, R67.reuse ;  /* 0x0000001042967819 */ /* 0x100fe20000001243 */
[----:B------:R-:W-:Y:S01]  /*2290*/  HADD2.F32 R78, -RZ, R67.H0_H0 ;  /* 0x20000043ff4e7230 */ /* 0x000fe20000004100 */
[----:B-1----:R-:W-:Y:S02]  /*22a0*/  LOP3.LUT R66, R74, R81, RZ, 0xfc, !PT ;  /* 0x000000514a427212 */ /* 0x002fe400078efcff */
[----:B------:R-:W-:Y:S01]  /*22b0*/  FMUL.FTZ R183, R183, R76 ;  /* 0x0000004cb7b77220 */ /* 0x000fe20000410000 */
[----:B------:R-:W-:Y:S01]  /*22c0*/  SHF.R.U32.HI R79, RZ, 0x10, R67 ;  /* 0x00000010ff4f7819 */ /* 0x000fe20000011643 */
[----:B------:R-:W-:Y:S01]  /*22d0*/  HADD2.F32 R77, -RZ, R150.H0_H0 ;  /* 0x20000096ff4d7230 */ /* 0x000fe20000004100 */
[----:B------:R-:W-:Y:S01]  /*22e0*/  LOP3.LUT R67, R85, R75, RZ, 0xfc, !PT ;  /* 0x0000004b55437212 */ /* 0x000fe200078efcff */
[----:B------:R-:W-:Y:S01]  /*22f0*/  FMUL.FTZ R185, R185, R78 ;  /* 0x0000004eb9b97220 */ /* 0x000fe20000410000 */
[----:B--2---:R-:W-:Y:S01]  /*2300*/  HADD2.F32 R74, -RZ, R68.H0_H0 ;  /* 0x20000044ff4a7230 */ /* 0x004fe20000004100 */
[--C-:B------:R-:W-:Y:S01]  /*2310*/  SHF.R.U64 R76, R68, 0x10, R69.reuse ;  /* 0x00000010444c7819 */ /* 0x100fe20000001245 */
[----:B------:R-:W-:Y:S01]  /*2320*/  HADD2.F32 R68, -RZ, R69.H0_H0 ;  /* 0x20000045ff447230 */ /* 0x000fe20000004100 */
[----:B------:R-:W-:Y:S01]  /*2330*/  SHF.R.U32.HI R75, RZ, 0x10, R69 ;  /* 0x00000010ff4b7819 */ /* 0x000fe20000011645 */
[----:B------:R0:W-:Y:S01]  /*2340*/  STG.E.64 desc[UR8][R64.64], R66 ;  /* 0x0000004240007986 */ /* 0x0001e2000c101b08 */
[----:B------:R-:W-:Y:S01]  /*2350*/  FMUL.FTZ R181, R89, R74 ;  /* 0x0000004a59b57220 */ /* 0x000fe20000410000 */
[----:B------:R-:W-:-:S02]  /*2360*/  HADD2.F32 R69, -RZ, R76.H0_H0 ;  /* 0x2000004cff457230 */ /* 0x000fc40000004100 */
[----:B------:R-:W-:Y:S01]  /*2370*/  FMUL.FTZ R187, R87, R68 ;  /* 0x0000004457bb7220 */ /* 0x000fe20000410000 */
[----:B------:R-:W-:Y:S01]  /*2380*/  HADD2.F32 R79, -RZ, R79.H0_H0 ;  /* 0x2000004fff4f7230 */ /* 0x000fe20000004100 */
[--C-:B------:R-:W-:Y:S01]  /*2390*/  SHF.R.U64 R74, R70, 0x10, R71.reuse ;  /* 0x00000010464a7819 */ /* 0x100fe20000001247 */
[----:B------:R-:W-:Y:S02]  /*23a0*/  HADD2.F32 R70, -RZ, R70.H0_H0 ;  /* 0x20000046ff467230 */ /* 0x000fe40000004100 */
[----:B------:R-:W-:Y:S01]  /*23b0*/  FMUL.FTZ R182, R158, R69 ;  /* 0x000000459eb67220 */ /* 0x000fe20000410000 */
[----:B------:R-:W-:Y:S02]  /*23c0*/  HADD2.F32 R68, -RZ, R71.H0_H0 ;  /* 0x20000047ff447230 */ /* 0x000fe40000004100 */
[----:B------:R-:W-:Y:S01]  /*23d0*/  FMUL.FTZ R0, R0, R77 ;  /* 0x0000004d00007220 */ /* 0x000fe20000410000 */
[----:B------:R-:W-:Y:S02]  /*23e0*/  HADD2.F32 R69, -RZ, R74.H0_H0 ;  /* 0x2000004aff457230 */ /* 0x000fe40000004100 */
[----:B------:R-:W-:Y:S01]  /*23f0*/  FMUL.FTZ R189, R171, R70 ;  /* 0x00000046abbd7220 */ /* 0x000fe20000410000 */
[----:B------:R-:W-:Y:S01]  /*2400*/  SHF.R.U32.HI R70, RZ, 0x10, R71 ;  /* 0x00000010ff467819 */ /* 0x000fe20000011647 */
[----:B------:R-:W-:Y:S01]  /*2410*/  FMUL.FTZ R193, R173, R68 ;  /* 0x00000044adc17220 */ /* 0x000fe20000410000 */
[----:B------:R-:W-:-:S02]  /*2420*/  HADD2.F32 R75, -RZ, R75.H0_H0 ;  /* 0x2000004bff4b7230 */ /* 0x000fc40000004100 */
[----:B------:R-:W-:Y:S01]  /*2430*/  FMUL.FTZ R86, R86, R69 ;  /* 0x0000004556567220 */ /* 0x000fe20000410000 */
[----:B------:R-:W-:Y:S01]  /*2440*/  FMUL.FTZ R180, R180, R79 ;  /* 0x0000004fb4b47220 */ /* 0x000fe20000410000 */
[----:B------:R-:W-:Y:S01]  /*2450*/  HADD2.F32 R69, -RZ, R70.H0_H0 ;  /* 0x20000046ff457230 */ /* 0x000fe20000004100 */
[--C-:B----4-:R-:W-:Y:S01]  /*2460*/  SHF.R.U64 R71, R72, 0x10, R73.reuse ;  /* 0x0000001048477819 */ /* 0x110fe20000001249 */
        /* <DEDUP_REMOVED lines=8> */
[----:B------:R-:W-:Y:S02]  /*24f0*/  HADD2.F32 R69, -RZ, R69.H0_H0 ;  /* 0x20000045ff457230 */ /* 0x000fe40000004100 */
[----:B------:R-:W-:Y:S01]  /*2500*/  FMUL.FTZ R192, R172, R71 ;  /* 0x00000047acc07220 */ /* 0x000fe20000410000 */
[--C-:B------:R-:W-:Y:S01]  /*2510*/  SHF.R.U64 R70, R2, 0x10, R3.reuse ;  /* 0x0000001002467819 */ /* 0x100fe20000001203 */
[----:B0-----:R-:W-:Y:S01]  /*2520*/  HADD2.F32 R64, -RZ, R3.H0_H0 ;  /* 0x20000003ff407230 */ /* 0x001fe20000004100 */
[----:B------:R-:W-:Y:S01]  /*2530*/  SHF.R.U32.HI R68, RZ, 0x10, R3 ;  /* 0x00000010ff447819 */ /* 0x000fe20000011603 */
[----:B------:R-:W-:Y:S02]  /*2540*/  HADD2.F32 R2, -RZ, R2.H0_H0 ;  /* 0x20000002ff027230 */ /* 0x000fe40000004100 */
[----:B------:R-:W-:Y:S01]  /*2550*/  FMUL.FTZ R190, R174, R69 ;  /* 0x00000045aebe7220 */ /* 0x000fe20000410000 */
[----:B------:R-:W-:-:S02]  /*2560*/  HADD2.F32 R3, -RZ, R70.H0_H0 ;  /* 0x20000046ff037230 */ /* 0x000fc40000004100 */
[----:B------:R-:W-:Y:S01]  /*2570*/  FMUL.FTZ R165, R165, R64 ;  /* 0x00000040a5a57220 */ /* 0x000fe20000410000 */
[----:B------:R-:W-:Y:S02]  /*2580*/  HADD2.F32 R65, -RZ, R68.H0_H0 ;  /* 0x20000044ff417230 */ /* 0x000fe40000004100 */
[----:B------:R-:W-:Y:S01]  /*2590*/  FMUL.FTZ R161, R161, R2 ;  /* 0x00000002a1a17220 */ /* 0x000fe20000410000 */
[----:B------:R-:W-:Y:S02]  /*25a0*/  FMUL.FTZ R82, R82, R3 ;  /* 0x0000000352527220 */ /* 0x000fe40000410000 */
[----:B------:R-:W-:Y:S01]  /*25b0*/  FMUL.FTZ R84, R84, R65 ;  /* 0x0000004154547220 */ /* 0x000fe20000410000 */
[----:B------:R-:W-:Y:S06]  /*25c0*/  BRA `(.L_x_8152) ;  /* 0x00000028005c7947 */ /* 0x000fec0003800000 */
.L_x_8151:
        /* <DEDUP_REMOVED lines=23> */
[----:B------:R0:W-:Y:S01]  /*2740*/  F2F.F16.F32 R89, R71 ;  /* 0x0000004700597304 */ /* 0x0001e20000200800 */
[----:B------:R-:W-:Y:S01]  /*2750*/  FADD.FTZ R65, R177, -R184 ;  /* 0x800000b8b1417221 */ /* 0x000fe20000010000 */
[----:B------:R-:W-:Y:S01]  /*2760*/  FMUL.FTZ R69, R150, R69 ;  /* 0x0000004596457220 */ /* 0x000fe20000410000 */
[----:B------:R-:W-:Y:S01]  /*2770*/  FADD.FTZ R177, R81, -R88 ;  /* 0x8000005851b17221 */ /* 0x000fe20000010000 */
[-CC-:B------:R-:W-:Y:S01]  /*2780*/  FFMA.FTZ R88, R86, R168.reuse, R167.reuse ;  /* 0x000000a856587223 */ /* 0x180fe200000100a7 */
[--C-:B------:R-:W-:Y:S01]  /*2790*/  FFMA.FTZ R178, R178, R168, R167.reuse ;  /* 0x000000a8b2b27223 */ /* 0x100fe200000100a7 */
[----:B------:R-:W-:Y:S01]  /*27a0*/  FMUL.FTZ R182, R69, R154 ;  /* 0x0000009a45b67220 */ /* 0x000fe20000410000 */
[-CC-:B------:R-:W-:Y:S01]  /*27b0*/  FFMA.FTZ R170, R170, R168.reuse, R167.reuse ;  /* 0x000000a8aaaa7223 */ /* 0x180fe200000100a7 */
[----:B------:R-:W-:Y:S01]  /*27c0*/  F2F.F16.F32 R173, R2 ;  /* 0x0000000200ad7304 */ /* 0x000fe20000200800 */
[C---:B0-----:R-:W-:Y:S01]  /*27d0*/  FMUL.FTZ R71, R150.reuse, R171 ;  /* 0x000000ab96477220 */ /* 0x041fe20000410000 */
[----:B------:R-:W-:Y:S01]  /*27e0*/  FADD.FTZ R171, R79, -R88 ;  /* 0x800000584fab7221 */ /* 0x000fe20000010000 */
[----:B------:R-:W-:Y:S01]  /*27f0*/  FMUL.FTZ R65, R150, R65 ;  /* 0x0000004196417220 */ /* 0x000fe20000410000 */
[----:B------:R-:W-:Y:S01]  /*2800*/  FFMA.FTZ R179, R84, R168, R167 ;  /* 0x000000a854b37223 */ /* 0x000fe200000100a7 */
[----:B------:R-:W-:Y:S01]  /*2810*/  FMUL.FTZ R184, R71, R154 ;  /* 0x0000009a47b87220 */ /* 0x000fe20000410000 */
[----:B------:R-:W-:Y:S01]  /*2820*/  FADD.FTZ R175, R175, -R178 ;  /* 0x800000b2afaf7221 */ /* 0x000fe20000010000 */
[----:B------:R-:W-:Y:S01]  /*2830*/  FMUL.FTZ R85, R9, R182 ;  /* 0x000000b609557220 */ /* 0x000fe20000410000 */
[----:B------:R0:W1:Y:S01]  /*2840*/  F2F.F16.F32 R2, R70 ;  /* 0x0000004600027304 */ /* 0x0000620000200800 */
        /* <DEDUP_REMOVED lines=9> */
[----:B------:R-:W-:Y:S01]  /*28e0*/  F2F.F16.F32 R79, R79 ;  /* 0x0000004f004f7304 */ /* 0x000fe20000200800 */
[--C-:B------:R-:W-:Y:S01]  /*28f0*/  FFMA.FTZ R83, R78, R168, R167.reuse ;  /* 0x000000a84e537223 */ /* 0x100fe200000100a7 */
[----:B------:R-:W-:Y:S01]  /*2900*/  FMUL.FTZ R3, R5, R0 ;  /* 0x0000000005037220 */ /* 0x000fe20000410000 */
[-C--:B------:R-:W-:Y:S01]  /*2910*/  FMUL.FTZ R187, R70, R154.reuse ;  /* 0x0000009a46bb7220 */ /* 0x080fe20000410000 */
[----:B------:R-:W-:Y:S01]  /*2920*/  FMUL.FTZ R181, R68, R154 ;  /* 0x0000009a44b57220 */ /* 0x000fe20000410000 */
[----:B------:R-:W-:Y:S01]  /*2930*/  FFMA.FTZ R78, R74, R168, R167 ;  /* 0x000000a84a4e7223 */ /* 0x000fe200000100a7 */
[----:B------:R-:W-:Y:S01]  /*2940*/  FMUL.FTZ R74, R150, R171 ;  /* 0x000000ab964a7220 */ /* 0x000fe20000410000 */
[----:B------:R-:W-:Y:S01]  /*2950*/  FMUL.FTZ R81, R10, R187 ;  /* 0x000000bb0a517220 */ /* 0x000fe20000410000 */
[----:B------:R0:W-:Y:S01]  /*2960*/  F2F.F16.F32 R87, R85 ;  /* 0x0000005500577304 */ /* 0x0001e20000200800 */
[-C--:B------:R-:W-:Y:S01]  /*2970*/  FMUL.FTZ R189, R72, R154.reuse ;  /* 0x0000009a48bd7220 */ /* 0x080fe20000410000 */
[----:B------:R-:W-:Y:S01]  /*2980*/  FADD.FTZ R199, R77, -R82 ;  /* 0x800000524dc77221 */ /* 0x000fe20000010000 */
[----:B------:R-:W-:Y:S01]  /*2990*/  FADD.FTZ R201, R73, -R80 ;  /* 0x8000005049c97221 */ /* 0x000fe20000010000 */
[----:B------:R-:W-:Y:S01]  /*29a0*/  FADD.FTZ R171, R76, -R83 ;  /* 0x800000534cab7221 */ /* 0x000fe20000010000 */
[----:B------:R-:W-:Y:S01]  /*29b0*/  FMUL.FTZ R158, R8, R181 ;  /* 0x000000b5089e7220 */ /* 0x000fe20000410000 */
[----:B------:R-:W2:Y:S01]  /*29c0*/  LDC.64 R82, c[0x0][0x468] ;  /* 0x00011a00ff527b82 */ /* 0x000ea20000000a00 */
[----:B------:R-:W-:Y:S01]  /*29d0*/  FMUL.FTZ R77, R12, R189 ;  /* 0x000000bd0c4d7220 */ /* 0x000fe20000410000 */
[----:B------:R3:W4:Y:S01]  /*29e0*/  F2F.F16.F32 R86, R81 ;  /* 0x0000005100567304 */ /* 0x0007220000200800 */
[C---:B------:R-:W-:Y:S01]  /*29f0*/  FMUL.FTZ R73, R150.reuse, R177 ;  /* 0x000000b196497220 */ /* 0x040fe20000410000 */
[----:B------:R-:W-:Y:S01]  /*2a00*/  FADD.FTZ R203, R75, -R78 ;  /* 0x8000004e4bcb7221 */ /* 0x000fe20000010000 */
[----:B------:R-:W-:Y:S01]  /*2a10*/  FMUL.FTZ R78, R150, R171 ;  /* 0x000000ab964e7220 */ /* 0x000fe20000410000 */
[-C--:B------:R-:W-:Y:S01]  /*2a20*/  FMUL.FTZ R193, R74, R154.reuse ;  /* 0x0000009a4ac17220 */ /* 0x080fe20000410000 */
[-C--:B------:R-:W-:Y:S01]  /*2a30*/  FMUL.FTZ R186, R73, R154.reuse ;  /* 0x0000009a49ba7220 */ /* 0x080fe20000410000 */
[----:B0-----:R-:W0:Y:S01]  /*2a40*/  LDC.64 R84, c[0x0][0x390] ;  /* 0x0000e400ff547b82 */ /* 0x001e220000000a00 */
[----:B------:R-:W-:Y:S01]  /*2a50*/  FMUL.FTZ R75, R150, R179 ;  /* 0x000000b3964b7220 */ /* 0x000fe20000410000 */
[----:B------:R-:W5:Y:S01]  /*2a60*/  F2F.F16.F32 R3, R3 ;  /* 0x0000000300037304 */ /* 0x000f620000200800 */
[-C--:B------:R-:W-:Y:S01]  /*2a70*/  FMUL.FTZ R191, R78, R154.reuse ;  /* 0x0000009a4ebf7220 */ /* 0x080fe20000410000 */
[----:B-1----:R-:W-:Y:S01]  /*2a80*/  PRMT R89, R2, 0x5410, R89 ;  /* 0x0000541002597816 */ /* 0x002fe20000000059 */
[----:B------:R-:W-:Y:S01]  /*2a90*/  FMUL.FTZ R172, R14, R193 ;  /* 0x000000c10eac7220 */ /* 0x000fe20000410000 */
[----:B------:R-:W-:Y:S01]  /*2aa0*/  FMUL.FTZ R188, R75, R154 ;  /* 0x0000009a4bbc7220 */ /* 0x000fe20000410000 */
[----:B------:R-:W-:Y:S01]  /*2ab0*/  FMUL.FTZ R178, R18, R191 ;  /* 0x000000bf12b27220 */ /* 0x000fe20000410000 */
[----:B---3--:R-:W1:Y:S01]  /*2ac0*/  LDC.64 R80, c[0x0][0x478] ;  /* 0x00011e00ff507b82 */ /* 0x008e620000000a00 */
[----:B----4-:R-:W-:Y:S01]  /*2ad0*/  PRMT R177, R86, 0x5410, R79 ;  /* 0x0000541056b17816 */ /* 0x010fe2000000004f */
[----:B------:R3:W4:Y:S01]  /*2ae0*/  F2F.F16.F32 R175, R158 ;  /* 0x0000009e00af7304 */ /* 0x0007220000200800 */
[----:B------:R-:W-:Y:S01]  /*2af0*/  FMUL.FTZ R79, R150, R203 ;  /* 0x000000cb964f7220 */ /* 0x000fe20000410000 */
[----:B-----5:R-:W-:-:S06]  /*2b00*/  IMAD.WIDE.U32 R2, R3, 0x10000, RZ ;  /* 0x0001000003027825 */ /* 0x020fcc00078e00ff */
[----:B------:R5:W-:Y:S01]  /*2b10*/  F2F.F16.F32 R195, R77 ;  /* 0x0000004d00c37304 */ /* 0x000be20000200800 */
[----:B---3--:R-:W-:Y:S01]  /*2b20*/  FMUL.FTZ R158, R13, R186 ;  /* 0x000000ba0d9e7220 */ /* 0x008fe20000410000 */
[----:B------:R-:W-:Y:S01]  /*2b30*/  FMUL.FTZ R190, R79, R154 ;  /* 0x0000009a4fbe7220 */ /* 0x000fe20000410000 */
[----:B------:R-:W-:Y:S02]  /*2b40*/  LOP3.LUT R89, R89, R3, RZ, 0xfc, !PT ;  /* 0x0000000359597212 */ /* 0x000fe400078efcff */
[----:B------:R-:W-:Y:S01]  /*2b50*/  LOP3.LUT R88, R2, R173, RZ, 0xfc, !PT ;  /* 0x000000ad02587212 */ /* 0x000fe200078efcff */
[----:B0-----:R-:W-:Y:S02]  /*2b60*/  IMAD.WIDE.U32 R2, R159, 0x8, R84 ;  /* 0x000000089f027825 */ /* 0x001fe400078e0054 */
[----:B------:R0:W3:Y:S02]  /*2b70*/  F2F.F16.F32 R194, R158 ;  /* 0x0000009e00c27304 */ /* 0x0000e40000200800 */
[----:B-----5:R-:W-:-:S04]  /*2b80*/  IMAD.WIDE.U32 R76, R87, 0x10000, RZ ;  /* 0x00010000574c7825 */ /* 0x020fc800078e00ff */
[----:B------:R-:W-:Y:S01]  /*2b90*/  FMUL.FTZ R198, R19, R190 ;  /* 0x000000be13c67220 */ /* 0x000fe20000410000 */
[----:B------:R-:W5:Y:S01]  /*2ba0*/  LDG.E.64 R2, desc[UR8][R2.64] ;  /* 0x0000000802027981 */ /* 0x000f62000c1e1b00 */
[----:B-1----:R-:W-:Y:S01]  /*2bb0*/  IMAD.WIDE.U32 R170, R159, 0x10, R80 ;  /* 0x000000109faa7825 */ /* 0x002fe200078e0050 */
[----:B------:R-:W-:-:S03]  /*2bc0*/  LOP3.LUT R87, R177, R77, RZ, 0xfc, !PT ;  /* 0x0000004db1577212 */ /* 0x000fc600078efcff */
[----:B------:R-:W-:Y:S01]  /*2bd0*/  FMUL.FTZ R77, R150, R201 ;  /* 0x000000c9964d7220 */ /* 0x000fe20000410000 */
[----:B----4-:R-:W-:Y:S01]  /*2be0*/  LOP3.LUT R86, R76, R175, RZ, 0xfc, !PT ;  /* 0x000000af4c567212 */ /* 0x010fe200078efcff */
[----:B------:R1:W-:Y:S01]  /*2bf0*/  F2F.F16.F32 R196, R172 ;  /* 0x000000ac00c47304 */ /* 0x0003e20000200800 */
[----:B0-----:R-:W-:Y:S01]  /*2c00*/  FMUL.FTZ R158, R15, R188 ;  /* 0x000000bc0f9e7220 */ /* 0x001fe20000410000 */
[----:B------:R-:W-:Y:S01]  /*2c10*/  FMUL.FTZ R192, R77, R154 ;  /* 0x0000009a4dc07220 */ /* 0x000fe20000410000 */
[----:B------:R-:W-:Y:S01]  /*2c20*/  FMUL.FTZ R76, R150, R199 ;  /* 0x000000c7964c7220 */ /* 0x000fe20000410000 */
[----:B------:R-:W-:-:S04]  /*2c30*/  IMAD.WIDE.U32 R174, R169, 0x10, R80 ;  /* 0x00000010a9ae7825 */ /* 0x000fc800078e0050 */
[----:B------:R-:W-:Y:S01]  /*2c40*/  FMUL.FTZ R199, R17, R192 ;  /* 0x000000c011c77220 */ /* 0x000fe20000410000 */
[----:B------:R0:W-:Y:S01]  /*2c50*/  F2F.F16.F32 R200, R178 ;  /* 0x000000b200c87304 */ /* 0x0001e20000200800 */
[----:B-1----:R-:W-:-:S04]  /*2c60*/  IMAD.WIDE.U32 R172, R169, 0x8, R84 ;  /* 0x00000008a9ac7825 */ /* 0x002fc800078e0054 */
[----:B--2---:R-:W-:-:S03]  /*2c70*/  IMAD.WIDE.U32 R176, R159, 0x8, R82 ;  /* 0x000000089fb07825 */ /* 0x004fc600078e0052 */
[----:B------:R1:W2:Y:S01]  /*2c80*/  F2F.F16.F32 R197, R158 ;  /* 0x0000009e00c57304 */ /* 0x0002a20000200800 */
[----:B0-----:R-:W-:-:S04]  /*2c90*/  IMAD.WIDE.U32 R178, R169, 0x8, R82 ;  /* 0x00000008a9b27825 */ /* 0x001fc800078e0052 */
[----:B------:R-:W-:Y:S01]  /*2ca0*/  FMUL.FTZ R169, R76, R154 ;  /* 0x0000009a4ca97220 */ /* 0x000fe20000410000 */
[----:B------:R3:W-:Y:S02]  /*2cb0*/  STG.E.128 desc[UR8][R170.64], R64 ;  /* 0x00000040aa007986 */ /* 0x0007e4000c101d08 */
[----:B------:R0:W4:Y:S02]  /*2cc0*/  F2F.F16.F32 R201, R198 ;  /* 0x000000c600c97304 */ /* 0x0001240000200800 */
[----:B------:R4:W-:Y:S04]  /*2cd0*/  STG.E.64 desc[UR8][R176.64], R88 ;  /* 0x00000058b0007986 */ /* 0x0009e8000c101b08 */
[----:B-1----:R1:W5:Y:S02]  /*2ce0*/  LDG.E.64 R158, desc[UR8][R172.64] ;  /* 0x00000008ac9e7981 */ /* 0x002364000c1e1b00 */
[----:B------:R-:W4:Y:S01]  /*2cf0*/  F2F.F16.F32 R199, R199 ;  /* 0x000000c700c77304 */ /* 0x000f220000200800 */
[----:B0-----:R-:W-:-:S07]  /*2d00*/  FMUL.FTZ R198, R16, R169 ;  /* 0x000000a910c67220 */ /* 0x001fce0000410000 */
[----:B-1----:R-:W0:Y:S01]  /*2d10*/  F2F.F16.F32 R173, R198 ;  /* 0x000000c600ad7304 */ /* 0x002e220000200800 */
        /* <DEDUP_REMOVED lines=43> */
[----:B------:R-:W-:Y:S01]  /*2fd0*/  F2F.F16.F32 R71, R71 ;  /* 0x0000004700477304 */ /* 0x000fe20000200800 */
[----:B------:R-:W-:-:S07]  /*2fe0*/  FMUL.FTZ R78, R20, R161 ;  /* 0x000000a1144e7220 */ /* 0x000fce0000410000 */
[----:B------:R-:W0:Y:S08]  /*2ff0*/  F2F.F16.F32 R74, R74 ;  /* 0x0000004a004a7304 */ /* 0x000e300000200800 */
[----:B------:R-:W1:Y:S08]  /*3000*/  F2F.F16.F32 R70, R84 ;  /* 0x0000005400467304 */ /* 0x000e700000200800 */
[----:B------:R-:W4:Y:S01]  /*3010*/  F2F.F16.F32 R79, R78 ;  /* 0x0000004e004f7304 */ /* 0x000f220000200800 */
[----:B0-----:R-:W-:Y:S01]  /*3020*/  PRMT R155, R71, 0x5410, R74 ;  /* 0x00005410479b7816 */ /* 0x001fe2000000004a */
[----:B-1----:R-:W-:-:S04]  /*3030*/  IMAD.WIDE.U32 R70, R70, 0x10000, RZ ;  /* 0x0001000046467825 */ /* 0x002fc800078e00ff */
[----:B------:R-:W-:-:S04]  /*3040*/  IMAD.WIDE.U32 R80, R153, 0x10, R80 ;  /* 0x0000001099507825 */ /* 0x000fc800078e0050 */
[----:B------:R-:W-:Y:S01]  /*3050*/  IMAD.WIDE.U32 R82, R153, 0x8, R82 ;  /* 0x0000000899527825 */ /* 0x000fe200078e0052 */
[----:B------:R0:W-:Y:S01]  /*3060*/  STG.E.128 desc[UR8][R80.64], R64 ;  /* 0x0000004050007986 */ /* 0x0001e2000c101d08 */
[----:B-----5:R-:W-:Y:S02]  /*3070*/  SHF.R.U64 R75, R2, 0x10, R3 ;  /* 0x00000010024b7819 */ /* 0x020fe40000001203 */
[----:B------:R-:W-:-:S03]  /*3080*/  HADD2.F32 R74, -RZ, R2.H0_H0 ;  /* 0x20000002ff4a7230 */ /* 0x000fc60000004100 */
[----:B------:R-:W-:Y:S01]  /*3090*/  HADD2.F32 R75, -RZ, R75.H0_H0 ;  /* 0x2000004bff4b7230 */ /* 0x000fe20000004100 */
[----:B------:R-:W-:Y:S01]  /*30a0*/  SHF.R.U32.HI R77, RZ, 0x10, R3 ;  /* 0x00000010ff4d7819 */ /* 0x000fe20000011603 */
[----:B------:R-:W-:Y:S01]  /*30b0*/  HADD2.F32 R76, -RZ, R3.H0_H0 ;  /* 0x20000003ff4c7230 */ /* 0x000fe20000004100 */
[----:B----4-:R-:W-:Y:S01]  /*30c0*/  LOP3.LUT R2, R70, R79, RZ, 0xfc, !PT ;  /* 0x0000004f46027212 */ /* 0x010fe200078efcff */
[----:B------:R-:W-:Y:S01]  /*30d0*/  FMUL.FTZ R183, R183, R74 ;  /* 0x0000004ab7b77220 */ /* 0x000fe20000410000 */
[----:B------:R-:W-:Y:S01]  /*30e0*/  LOP3.LUT R3, R155, R71, RZ, 0xfc, !PT ;  /* 0x000000479b037212 */ /* 0x000fe200078efcff */
[----:B------:R-:W-:Y:S01]  /*30f0*/  FMUL.FTZ R0, R0, R75 ;  /* 0x0000004b00007220 */ /* 0x000fe20000410000 */
[----:B------:R-:W-:-:S03]  /*3100*/  HADD2.F32 R77, -RZ, R77.H0_H0 ;  /* 0x2000004dff4d7230 */ /* 0x000fc60000004100 */
[----:B------:R1:W-:Y:S01]  /*3110*/  STG.E.64 desc[UR8][R82.64], R2 ;  /* 0x0000000252007986 */ /* 0x0003e2000c101b08 */
[----:B------:R-:W-:Y:S01]  /*3120*/  HADD2.F32 R70, -RZ, R158.H0_H0 ;  /* 0x2000009eff467230 */ /* 0x000fe20000004100 */
        /* <DEDUP_REMOVED lines=9> */
[----:B---3--:R-:W-:Y:S01]  /*31c0*/  HADD2.F32 R70, -RZ, R89.H0_H0 ;  /* 0x20000059ff467230 */ /* 0x008fe20000004100 */
[--C-:B------:R-:W-:Y:S02]  /*31d0*/  SHF.R.U64 R74, R88, 0x10, R89.reuse ;  /* 0x00000010584a7819 */ /* 0x100fe40000001259 */
[----:B------:R-:W-:Y:S02]  /*31e0*/  SHF.R.U32.HI R89, RZ, 0x10, R89 ;  /* 0x00000010ff597819 */ /* 0x000fe40000011659 */
[----:B------:R-:W-:Y:S01]  /*31f0*/  FMUL.FTZ R193, R193, R70 ;  /* 0x00000046c1c17220 */ /* 0x000fe20000410000 */
[----:B------:R-:W-:Y:S02]  /*3200*/  HADD2.F32 R71, -RZ, R74.H0_H0 ;  /* 0x2000004aff477230 */ /* 0x000fe40000004100 */
[----:B------:R-:W-:-:S03]  /*3210*/  HADD2.F32 R88, -RZ, R88.H0_H0 ;  /* 0x20000058ff587230 */ /* 0x000fc60000004100 */
[----:B------:R-:W-:Y:S01]  /*3220*/  FMUL.FTZ R86, R186, R71 ;  /* 0x00000047ba567220 */ /* 0x000fe20000410000 */
[----:B------:R-:W-:Y:S02]  /*3230*/  HADD2.F32 R71, -RZ, R89.H0_H0 ;  /* 0x20000059ff477230 */ /* 0x000fe40000004100 */
[----:B------:R-:W-:Y:S01]  /*3240*/  FMUL.FTZ R189, R189, R88 ;  /* 0x00000058bdbd7220 */ /* 0x000fe20000410000 */
[----:B------:R-:W-:Y:S01]  /*3250*/  FMUL.FTZ R185, R185, R76 ;  /* 0x0000004cb9b97220 */ /* 0x000fe20000410000 */
[--C-:B--2---:R-:W-:Y:S01]  /*3260*/  SHF.R.U64 R75, R68, 0x10, R69.reuse ;  /* 0x00000010444b7819 */ /* 0x104fe20000001245 */
[----:B------:R-:W-:Y:S01]  /*3270*/  HADD2.F32 R70, -RZ, R69.H0_H0 ;  /* 0x20000045ff467230 */ /* 0x000fe20000004100 */
[----:B------:R-:W-:Y:S01]  /*3280*/  SHF.R.U32.HI R69, RZ, 0x10, R69 ;  /* 0x00000010ff457819 */ /* 0x000fe20000011645 */
[----:B------:R-:W-:Y:S02]  /*3290*/  HADD2.F32 R68, -RZ, R68.H0_H0 ;  /* 0x20000044ff447230 */ /* 0x000fe40000004100 */
[----:B------:R-:W-:-:S02]  /*32a0*/  HADD2.F32 R75, -RZ, R75.H0_H0 ;  /* 0x2000004bff4b7230 */ /* 0x000fc40000004100 */
[----:B0-----:R-:W-:Y:S01]  /*32b0*/  HADD2.F32 R65, -RZ, R69.H0_H0 ;  /* 0x20000045ff417230 */ /* 0x001fe20000004100 */
[--C-:B------:R-:W-:Y:S02]  /*32c0*/  SHF.R.U64 R64, R72, 0x10, R73.reuse ;  /* 0x0000001048407819 */ /* 0x100fe40000001249 */
[----:B------:R-:W-:Y:S01]  /*32d0*/  SHF.R.U32.HI R84, RZ, 0x10, R73 ;  /* 0x00000010ff547819 */ /* 0x000fe20000011649 */
[----:B------:R-:W-:Y:S02]  /*32e0*/  HADD2.F32 R72, -RZ, R72.H0_H0 ;  /* 0x20000048ff487230 */ /* 0x000fe40000004100 */
[----:B------:R-:W-:Y:S02]  /*32f0*/  HADD2.F32 R73, -RZ, R73.H0_H0 ;  /* 0x20000049ff497230 */ /* 0x000fe40000004100 */
[----:B-1----:R-:W-:Y:S02]  /*3300*/  HADD2.F32 R82, -RZ, R64.H0_H0 ;  /* 0x20000040ff527230 */ /* 0x002fe40000004100 */
[----:B------:R-:W-:-:S02]  /*3310*/  HADD2.F32 R84, -RZ, R84.H0_H0 ;  /* 0x20000054ff547230 */ /* 0x000fc40000004100 */
        /* <DEDUP_REMOVED lines=11> */
.L_x_8150:
        /* <DEDUP_REMOVED lines=12> */
[----:B------:R-:W-:Y:S01]  /*3490*/  FADD.FTZ R185, R173, -R182 ;  /* 0x800000b6adb97221 */ /* 0x000fe20000010000 */
[-CC-:B------:R-:W-:Y:S01]  /*34a0*/  FFMA.FTZ R172, R172, R168.reuse, R167.reuse ;  /* 0x000000a8acac7223 */ /* 0x180fe200000100a7 */
[----:B------:R-:W-:Y:S01]  /*34b0*/  FFMA.FTZ R178, R178, R168, R167 ;  /* 0x000000a8b2b27223 */ /* 0x000fe200000100a7 */
[----:B------:R-:W-:Y:S01]  /*34c0*/  FMUL.FTZ R180, R65, R154 ;  /* 0x0000009a41b47220 */ /* 0x000fe20000410000 */
[----:B------:R-:W-:Y:S01]  /*34d0*/  FADD.FTZ R65, R171, -R176 ;  /* 0x800000b0ab417221 */ /* 0x000fe20000010000 */
[C---:B------:R-:W-:Y:S01]  /*34e0*/  FFMA.FTZ R183, R150.reuse, R183, R44 ;  /* 0x000000b796b77223 */ /* 0x040fe2000001002c */
[C---:B------:R-:W-:Y:S01]  /*34f0*/  FFMA.FTZ R3, R150.reuse, R3, R45 ;  /* 0x0000000396037223 */ /* 0x040fe2000001002d */
[C---:B------:R-:W-:Y:S01]  /*3500*/  FFMA.FTZ R185, R150.reuse, R185, R46 ;  /* 0x000000b996b97223 */ /* 0x040fe2000001002e */
[----:B------:R-:W-:Y:S01]  /*3510*/  FFMA.FTZ R65, R150, R65, R49 ;  /* 0x0000004196417223 */ /* 0x000fe20000010031 */
[----:B------:R-:W-:Y:S01]  /*3520*/  FADD.FTZ R181, R175, -R178 ;  /* 0x800000b2afb57221 */ /* 0x000fe20000010000 */
[-CC-:B------:R-:W-:Y:S01]  /*3530*/  FFMA.FTZ R174, R174, R168.reuse, R167.reuse ;  /* 0x000000a8aeae7223 */ /* 0x180fe200000100a7 */
[----:B------:R-:W-:Y:S01]  /*3540*/  FFMA.FTZ R170, R170, R168, R167 ;  /* 0x000000a8aaaa7223 */ /* 0x000fe200000100a7 */
[-C--:B------:R-:W-:Y:S01]  /*3550*/  FMUL.FTZ R182, R65, R154.reuse ;  /* 0x0000009a41b67220 */ /* 0x080fe20000410000 */
[----:B------:R-:W-:Y:S01]  /*3560*/  FADD.FTZ R65, R85, -R172 ;  /* 0x800000ac55417221 */ /* 0x000fe20000010000 */
[-C--:B------:R-:W-:Y:S01]  /*3570*/  FMUL.FTZ R183, R183, R154.reuse ;  /* 0x0000009ab7b77220 */ /* 0x080fe20000410000 */
[-C--:B------:R-:W-:Y:S01]  /*3580*/  FMUL.FTZ R0, R3, R154.reuse ;  /* 0x0000009a03007220 */ /* 0x080fe20000410000 */
[----:B------:R-:W-:Y:S01]  /*3590*/  FMUL.FTZ R185, R185, R154 ;  /* 0x0000009ab9b97220 */ /* 0x000fe20000410000 */
[C---:B------:R-:W-:Y:S01]  /*35a0*/  FFMA.FTZ R65, R150.reuse, R65, R51 ;  /* 0x0000004196417223 */ /* 0x040fe20000010033 */
[----:B------:R-:W-:Y:S01]  /*35b0*/  FFMA.FTZ R181, R150, R181, R48 ;  /* 0x000000b596b57223 */ /* 0x000fe20000010030 */
[----:B------:R-:W-:Y:S01]  /*35c0*/  FADD.FTZ R187, R87, -R174 ;  /* 0x800000ae57bb7221 */ /* 0x000fe20000010000 */
[--C-:B------:R-:W-:Y:S01]  /*35d0*/  FFMA.FTZ R88, R88, R168, R167.reuse ;  /* 0x000000a858587223 */ /* 0x100fe200000100a7 */
[----:B------:R-:W-:Y:S01]  /*35e0*/  FADD.FTZ R87, R83, -R170 ;  /* 0x800000aa53577221 */ /* 0x000fe20000010000 */
[----:B------:R-:W-:Y:S01]  /*35f0*/  FMUL.FTZ R2, R4, R183 ;  /* 0x000000b704027220 */ /* 0x000fe20000410000 */
[----:B------:R-:W-:Y:S01]  /*3600*/  FMUL.FTZ R3, R5, R0 ;  /* 0x0000000005037220 */ /* 0x000fe20000410000 */
[----:B------:R-:W-:Y:S01]  /*3610*/  FMUL.FTZ R64, R6, R185 ;  /* 0x000000b906407220 */ /* 0x000fe20000410000 */
[-C--:B------:R-:W-:Y:S01]  /*3620*/  FMUL.FTZ R158, R65, R154.reuse ;  /* 0x0000009a419e7220 */ /* 0x080fe20000410000 */
[----:B------:R-:W-:Y:S01]  /*3630*/  FMUL.FTZ R181, R181, R154 ;  /* 0x0000009ab5b57220 */ /* 0x000fe20000410000 */
[----:B------:R-:W-:Y:S01]  /*3640*/  FADD.FTZ R65, R81, -R88 ;  /* 0x8000005851417221 */ /* 0x000fe20000010000 */
[C---:B------:R-:W-:Y:S01]  /*3650*/  FFMA.FTZ R187, R150.reuse, R187, R50 ;  /* 0x000000bb96bb7223 */ /* 0x040fe20000010032 */
[----:B------:R-:W-:Y:S01]  /*3660*/  FFMA.FTZ R87, R150, R87, R52 ;  /* 0x0000005796577223 */ /* 0x000fe20000010034 */
[----:B------:R0:W-:Y:S01]  /*3670*/  F2F.F16.F32 R173, R2 ;  /* 0x0000000200ad7304 */ /* 0x0001e20000200800 */
[----:B------:R-:W-:Y:S01]  /*3680*/  FFMA.FTZ R86, R86, R168, R167 ;  /* 0x000000a856567223 */ /* 0x000fe200000100a7 */
[----:B------:R-:W-:Y:S01]  /*3690*/  FFMA.FTZ R65, R150, R65, R53 ;  /* 0x0000004196417223 */ /* 0x000fe20000010035 */
[-C--:B------:R-:W-:Y:S01]  /*36a0*/  FMUL.FTZ R187, R187, R154.reuse ;  /* 0x0000009abbbb7220 */ /* 0x080fe20000410000 */
[-C--:B------:R-:W-:Y:S01]  /*36b0*/  FMUL.FTZ R87, R87, R154.reuse ;  /* 0x0000009a57577220 */ /* 0x080fe20000410000 */
[----:B------:R-:W-:Y:S01]  /*36c0*/  FADD.FTZ R89, R79, -R86 ;  /* 0x800000564f597221 */ /* 0x000fe20000010000 */
[----:B------:R-:W-:Y:S01]  /*36d0*/  FMUL.FTZ R86, R65, R154 ;  /* 0x0000009a41567220 */ /* 0x000fe20000410000 */
[--C-:B------:R-:W-:Y:S01]  /*36e0*/  FFMA.FTZ R65, R78, R168, R167.reuse ;  /* 0x000000a84e417223 */ /* 0x100fe200000100a7 */
[----:B------:R1:W-:Y:S01]  /*36f0*/  F2F.F16.F32 R68, R3 ;  /* 0x0000000300447304 */ /* 0x0003e20000200800 */
[----:B0-----:R-:W-:Y:S01]  /*3700*/  FMUL.FTZ R2, R7, R180 ;  /* 0x000000b407027220 */ /* 0x001fe20000410000 */
[-C--:B------:R-:W-:Y:S01]  /*3710*/  FFMA.FTZ R71, R84, R168.reuse, R167 ;  /* 0x000000a854477223 */ /* 0x080fe200000100a7 */
[----:B------:R-:W-:Y:S01]  /*3720*/  FADD.FTZ R171, R76, -R65 ;  /* 0x800000414cab7221 */ /* 0x000fe20000010000 */
[-CC-:B------:R-:W-:Y:S01]  /*3730*/  FFMA.FTZ R82, R82, R168.reuse, R167.reuse ;  /* 0x000000a852527223 */ /* 0x180fe200000100a7 */
[----:B------:R-:W-:Y:S01]  /*3740*/  FFMA.FTZ R80, R80, R168, R167 ;  /* 0x000000a850507223 */ /* 0x000fe200000100a7 */
[----:B------:R-:W-:Y:S01]  /*3750*/  FADD.FTZ R72, R72, -R71 ;  /* 0x8000004748487221 */ /* 0x000fe20000010000 */
[----:B------:R-:W-:Y:S01]  /*3760*/  FFMA.FTZ R89, R150, R89, R54 ;  /* 0x0000005996597223 */ /* 0x000fe20000010036 */
[----:B------:R0:W-:Y:S01]  /*3770*/  F2F.F16.F32 R66, R64 ;  /* 0x0000004000427304 */ /* 0x0001e20000200800 */
[----:B-1----:R-:W-:Y:S01]  /*3780*/  FMUL.FTZ R3, R8, R181 ;  /* 0x000000b508037220 */ /* 0x002fe20000410000 */
[----:B------:R-:W-:Y:S01]  /*3790*/  FADD.FTZ R85, R77, -R82 ;  /* 0x800000524d557221 */ /* 0x000fe20000010000 */
[----:B------:R-:W-:Y:S01]  /*37a0*/  FADD.FTZ R77, R73, -R80 ;  /* 0x80000050494d7221 */ /* 0x000fe20000010000 */
[----:B------:R-:W-:Y:S01]  /*37b0*/  FFMA.FTZ R73, R150, R72, R55 ;  /* 0x0000004896497223 */ /* 0x000fe20000010037 */
[----:B------:R-:W-:Y:S01]  /*37c0*/  FMUL.FTZ R71, R13, R86 ;  /* 0x000000560d477220 */ /* 0x000fe20000410000 */
[----:B------:R-:W-:Y:S01]  /*37d0*/  FMUL.FTZ R89, R89, R154 ;  /* 0x0000009a59597220 */ /* 0x000fe20000410000 */
[----:B------:R-:W-:Y:S01]  /*37e0*/  FFMA.FTZ R74, R74, R168, R167 ;  /* 0x000000a84a4a7223 */ /* 0x000fe200000100a7 */
[----:B------:R1:W2:Y:S01]  /*37f0*/  F2F.F16.F32 R67, R2 ;  /* 0x0000000200437304 */ /* 0x0002a20000200800 */
[----:B0-----:R-:W-:Y:S01]  /*3800*/  FMUL.FTZ R64, R9, R182 ;  /* 0x000000b609407220 */ /* 0x001fe20000410000 */
[----:B------:R-:W-:Y:S01]  /*3810*/  FMUL.FTZ R88, R73, R154 ;  /* 0x0000009a49587220 */ /* 0x000fe20000410000 */
[----:B------:R-:W-:Y:S01]  /*3820*/  FMUL.FTZ R72, R14, R89 ;  /* 0x000000590e487220 */ /* 0x000fe20000410000 */
[C---:B------:R-:W-:Y:S01]  /*3830*/  FFMA.FTZ R73, R150.reuse, R77, R57 ;  /* 0x0000004d96497223 */ /* 0x040fe20000010039 */
[----:B------:R-:W-:Y:S01]  /*3840*/  FADD.FTZ R79, R75, -R74 ;  /* 0x8000004a4b4f7221 */ /* 0x000fe20000010000 */
[----:B------:R-:W-:Y:S01]  /*3850*/  FMUL.FTZ R76, R15, R88 ;  /* 0x000000580f4c7220 */ /* 0x000fe20000410000 */
[----:B------:R-:W-:Y:S01]  /*3860*/  FFMA.FTZ R171, R150, R171, R58 ;  /* 0x000000ab96ab7223 */ /* 0x000fe2000001003a */
[----:B------:R0:W-:Y:S01]  /*3870*/  F2F.F16.F32 R175, R3 ;  /* 0x0000000300af7304 */ /* 0x0001e20000200800 */
[----:B-1----:R-:W-:-:S07]  /*3880*/  FMUL.FTZ R2, R10, R187 ;  /* 0x000000bb0a027220 */ /* 0x002fce0000410000 */
[----:B------:R1:W3:Y:S01]  /*3890*/  F2F.F16.F32 R70, R64 ;  /* 0x0000004000467304 */ /* 0x0002e20000200800 */
[----:B0-----:R-:W-:-:S07]  /*38a0*/  FMUL.FTZ R3, R11, R158 ;  /* 0x0000009e0b037220 */ /* 0x001fce0000410000 */
[----:B------:R2:W-:Y:S01]  /*38b0*/  F2F.F16.F32 R82, R71 ;  /* 0x0000004700527304 */ /* 0x0005e20000200800 */
[----:B-1----:R-:W-:Y:S01]  /*38c0*/  FMUL.FTZ R64, R12, R87 ;  /* 0x000000570c407220 */ /* 0x002fe20000410000 */
[----:B------:R-:W-:Y:S01]  /*38d0*/  FFMA.FTZ R79, R150, R79, R59 ;  /* 0x0000004f964f7223 */ /* 0x000fe2000001003b */
[----:B------:R-:W-:-:S05]  /*38e0*/  FMUL.FTZ R171, R171, R154 ;  /* 0x0000009aabab7220 */ /* 0x000fca0000410000 */
[----:B------:R-:W-:Y:S01]  /*38f0*/  F2F.F16.F32 R69, R2 ;  /* 0x0000000200457304 */ /* 0x000fe20000200800 */
[----:B--2---:R-:W-:Y:S01]  /*3900*/  PRMT R71, R66, 0x5410, R67 ;  /* 0x0000541042477816 */ /* 0x004fe20000000043 */
[----:B---3--:R-:W-:-:S06]  /*3910*/  IMAD.WIDE.U32 R66, R70, 0x10000, RZ ;  /* 0x0001000046427825 */ /* 0x008fcc00078e00ff */
[----:B------:R0:W1:Y:S08]  /*3920*/  F2F.F16.F32 R170, R3 ;  /* 0x0000000300aa7304 */ /* 0x0000700000200800 */
[----:B------:R2:W-:Y:S01]  /*3930*/  F2F.F16.F32 R83, R64 ;  /* 0x0000004000537304 */ /* 0x0005e20000200800 */
[----:B0-----:R-:W0:Y:S01]  /*3940*/  LDC.64 R2, c[0x0][0x390] ;  /* 0x0000e400ff027b82 */ /* 0x001e220000000a00 */
[----:B-1----:R-:W-:-:S06]  /*3950*/  PRMT R77, R69, 0x5410, R170 ;  /* 0x00005410454d7816 */ /* 0x002fcc00000000aa */
[----:B------:R1:W-:Y:S01]  /*3960*/  F2F.F16.F32 R80, R72 ;  /* 0x0000004800507304 */ /* 0x0003e20000200800 */
[----:B--2---:R-:W2:Y:S01]  /*3970*/  LDC.64 R64, c[0x0][0x468] ;  /* 0x00011a00ff407b82 */ /* 0x004ea20000000a00 */
[----:B------:R-:W-:Y:S01]  /*3980*/  FMUL.FTZ R170, R73, R154 ;  /* 0x0000009a49aa7220 */ /* 0x000fe20000410000 */
[----:B------:R-:W-:Y:S01]  /*3990*/  LOP3.LUT R73, R77, R67, RZ, 0xfc, !PT ;  /* 0x000000434d497212 */ /* 0x000fe200078efcff */
[----:B------:R-:W-:-:S04]  /*39a0*/  IMAD.WIDE.U32 R68, R68, 0x10000, RZ ;  /* 0x0001000044447825 */ /* 0x000fc800078e00ff */
[----:B------:R2:W3:Y:S01]  /*39b0*/  F2F.F16.F32 R81, R76 ;  /* 0x0000004c00517304 */ /* 0x0004e20000200800 */
[----:B------:R-:W-:Y:S01]  /*39c0*/  FMUL.FTZ R78, R17, R170 ;  /* 0x000000aa114e7220 */ /* 0x000fe20000410000 */
[----:B------:R-:W-:Y:S01]  /*39d0*/  FMUL.FTZ R172, R79, R154 ;  /* 0x0000009a4fac7220 */ /* 0x000fe20000410000 */
[----:B------:R-:W-:Y:S02]  /*39e0*/  LOP3.LUT R71, R71, R69, RZ, 0xfc, !PT ;  /* 0x0000004547477212 */ /* 0x000fe400078efcff */
[----:B------:R-:W-:Y:S01]  /*39f0*/  LOP3.LUT R70, R68, R173, RZ, 0xfc, !PT ;  /* 0x000000ad44467212 */ /* 0x000fe200078efcff */
[----:B------:R-:W-:Y:S01]  /*3a00*/  FMUL.FTZ R84, R18, R171 ;  /* 0x000000ab12547220 */ /* 0x000fe20000410000 */
[----:B-1----:R-:W-:Y:S01]  /*3a10*/  LOP3.LUT R72, R66, R175, RZ, 0xfc, !PT ;  /* 0x000000af42487212 */ /* 0x002fe200078efcff */
[----:B------:R1:W-:Y:S01]  /*3a20*/  F2F.F16.F32 R173, R78 ;  /* 0x0000004e00ad7304 */ /* 0x0003e20000200800 */
[----:B0-----:R-:W-:-:S04]  /*3a30*/  IMAD.WIDE.U32 R74, R159, 0x8, R2 ;  /* 0x000000089f4a7825 */ /* 0x001fc800078e0002 */
[----:B--2---:R-:W-:-:S04]  /*3a40*/  IMAD.WIDE.U32 R76, R159, 0x8, R64 ;  /* 0x000000089f4c7825 */ /* 0x004fc800078e0040 */
[----:B------:R-:W-:Y:S01]  /*3a50*/  FFMA.FTZ R159, R150, R85, R56 ;  /* 0x00000055969f7223 */ /* 0x000fe20000010038 */
[----:B------:R0:W2:Y:S01]  /*3a60*/  LDG.E.64 R66, desc[UR8][R74.64] ;  /* 0x000000084a427981 */ /* 0x0000a2000c1e1b00 */
[----:B------:R-:W-:Y:S01]  /*3a70*/  FMUL.FTZ R85, R19, R172 ;  /* 0x000000ac13557220 */ /* 0x000fe20000410000 */
[----:B------:R-:W-:-:S04]  /*3a80*/  IMAD.WIDE.U32 R68, R169, 0x8, R2 ;  /* 0x00000008a9447825 */ /* 0x000fc800078e0002 */
[----:B------:R-:W-:Y:S01]  /*3a90*/  FMUL.FTZ R159, R159, R154 ;  /* 0x0000009a9f9f7220 */ /* 0x000fe20000410000 */
[----:B------:R-:W-:Y:S01]  /*3aa0*/  F2F.F16.F32 R174, R84 ;  /* 0x0000005400ae7304 */ /* 0x000fe20000200800 */
[----:B------:R4:W-:Y:S01]  /*3ab0*/  STG.E.64 desc[UR8][R76.64], R70 ;  /* 0x000000464c007986 */ /* 0x0009e2000c101b08 */
[----:B-1----:R-:W-:-:S04]  /*3ac0*/  IMAD.WIDE.U32 R78, R169, 0x8, R64 ;  /* 0x00000008a94e7825 */ /* 0x002fc800078e0040 */
[----:B------:R-:W-:Y:S01]  /*3ad0*/  FMUL.FTZ R169, R16, R159 ;  /* 0x0000009f10a97220 */ /* 0x000fe20000410000 */
[----:B---3--:R-:W-:Y:S01]  /*3ae0*/  PRMT R177, R80, 0x5410, R81 ;  /* 0x0000541050b17816 */ /* 0x008fe20000000051 */
[----:B------:R-:W3:Y:S01]  /*3af0*/  LDG.E.64 R68, desc[UR8][R68.64] ;  /* 0x0000000844447981 */ /* 0x000ee2000c1e1b00 */
[----:B------:R-:W-:Y:S01]  /*3b00*/  IMAD.WIDE.U32 R80, R157, 0x8, R2 ;  /* 0x000000089d507825 */ /* 0x000fe200078e0002 */
[----:B------:R1:W5:Y:S02]  /*3b10*/  F2F.F16.F32 R175, R85 ;  /* 0x0000005500af7304 */ /* 0x0003640000200800 */
[----:B------:R5:W-:Y:S01]  /*3b20*/  STG.E.64 desc[UR8][R78.64], R72 ;  /* 0x000000484e007986 */ /* 0x000be2000c101b08 */
[----:B0-----:R-:W-:-:S03]  /*3b30*/  IMAD.WIDE.U32 R74, R82, 0x10000, RZ ;  /* 0x00010000524a7825 */ /* 0x001fc600078e00ff */
[----:B----4-:R0:W4:Y:S02]  /*3b40*/  LDG.E.64 R70, desc[UR8][R80.64] ;  /* 0x0000000850467981 */ /* 0x010124000c1e1b00 */
[----:B------:R-:W0:Y:S01]  /*3b50*/  F2F.F16.F32 R169, R169 ;  /* 0x000000a900a97304 */ /* 0x000e220000200800 */
[----:B------:R-:W-:Y:S01]  /*3b60*/  LOP3.LUT R74, R74, R83, RZ, 0xfc, !PT ;  /* 0x000000534a4a7212 */ /* 0x000fe200078efcff */
[----:B------:R-:W-:Y:S01]  /*3b70*/  IMAD.WIDE.U32 R82, R157, 0x8, R64 ;  /* 0x000000089d527825 */ /* 0x000fe200078e0040 */
[----:B------:R-:W-:-:S03]  /*3b80*/  LOP3.LUT R75, R177, R75, RZ, 0xfc, !PT ;  /* 0x0000004bb14b7212 */ /* 0x000fc600078efcff */
[----:B-1----:R-:W-:Y:S01]  /*3b90*/  IMAD.WIDE.U32 R84, R155, 0x8, R2 ;  /* 0x000000089b547825 */ /* 0x002fe200078e0002 */
[----:B-----5:R-:W-:Y:S01]  /*3ba0*/  PRMT R175, R174, 0x5410, R175 ;  /* 0x00005410aeaf7816 */ /* 0x020fe200000000af */
[----:B------:R1:W-:Y:S02]  /*3bb0*/  STG.E.64 desc[UR8][R82.64], R74 ;  /* 0x0000004a52007986 */ /* 0x0003e4000c101b08 */
[----:B------:R-:W-:Y:S02]  /*3bc0*/  IMAD.WIDE.U32 R76, R173, 0x10000, RZ ;  /* 0x00010000ad4c7825 */ /* 0x000fe400078e00ff */
[----:B------:R5:W4:Y:S02]  /*3bd0*/  LDG.E.64 R72, desc[UR8][R84.64] ;  /* 0x0000000854487981 */ /* 0x000b24000c1e1b00 */
[----:B------:R-:W-:Y:S01]  /*3be0*/  IMAD.WIDE.U32 R78, R155, 0x8, R64 ;  /* 0x000000089b4e7825 */ /* 0x000fe200078e0040 */
[----:B------:R-:W-:Y:S02]  /*3bf0*/  LOP3.LUT R77, R175, R77, RZ, 0xfc, !PT ;  /* 0x0000004daf4d7212 */ /* 0x000fe400078efcff */
[----:B0-----:R-:W-:Y:S01]  /*3c00*/  LOP3.LUT R76, R76, R169, RZ, 0xfc, !PT ;  /* 0x000000a94c4c7212 */ /* 0x001fe200078efcff */
[----:B------:R-:W-:-:S04]  /*3c10*/  IMAD.WIDE.U32 R2, R153, 0x8, R2 ;  /* 0x0000000899027825 */ /* 0x000fc800078e0002 */
[----:B------:R0:W-:Y:S04]  /*3c20*/  STG.E.64 desc[UR8][R78.64], R76 ;  /* 0x0000004c4e007986 */ /* 0x0001e8000c101b08 */
[----:B------:R-:W4:Y:S01]  /*3c30*/  LDG.E.64 R2, desc[UR8][R2.64] ;  /* 0x0000000802027981 */ /* 0x000f22000c1e1b00 */
        /* <DEDUP_REMOVED lines=8> */
[----:B-1----:R-:W-:Y:S01]  /*3cc0*/  FFMA.FTZ R75, R150, R165, R62 ;  /* 0x000000a5964b7223 */ /* 0x002fe2000001003e */
[----:B------:R-:W-:-:S04]  /*3cd0*/  IMAD.WIDE.U32 R64, R153, 0x8, R64 ;  /* 0x0000000899407825 */ /* 0x000fc800078e0040 */
[----:B------:R-:W-:Y:S01]  /*3ce0*/  FMUL.FTZ R165, R75, R154 ;  /* 0x0000009a4ba57220 */ /* 0x000fe20000410000 */
[----:B------:R-:W-:-:S03]  /*3cf0*/  FFMA.FTZ R75, R150, R166, R63 ;  /* 0x000000a6964b7223 */ /* 0x000fc6000001003f */
[----:B------:R-:W-:Y:S01]  /*3d00*/  FMUL.FTZ R80, R22, R165 ;  /* 0x000000a516507220 */ /* 0x000fe20000410000 */
[----:B-----5:R-:W-:Y:S01]  /*3d10*/  FMUL.FTZ R84, R75, R154 ;  /* 0x0000009a4b547220 */ /* 0x020fe20000410000 */
[C---:B------:R-:W-:Y:S02]  /*3d20*/  FFMA.FTZ R75, R150.reuse, R81, R61 ;  /* 0x00000051964b7223 */ /* 0x040fe4000001003d */
[----:B0-----:R0:W-:Y:S01]  /*3d30*/  F2F.F16.F32 R76, R80 ;  /* 0x00000050004c7304 */ /* 0x0011e20000200800 */
[----:B------:R-:W-:Y:S01]  /*3d40*/  FMUL.FTZ R77, R23, R84 ;  /* 0x00000054174d7220 */ /* 0x000fe20000410000 */
[----:B------:R-:W-:Y:S01]  /*3d50*/  FMUL.FTZ R82, R75, R154 ;  /* 0x0000009a4b527220 */ /* 0x000fe20000410000 */
[----:B------:R-:W-:-:S03]  /*3d60*/  FFMA.FTZ R75, R150, R161, R60 ;  /* 0x000000a1964b7223 */ /* 0x000fc6000001003c */
[----:B------:R-:W-:Y:S01]  /*3d70*/  FMUL.FTZ R83, R21, R82 ;  /* 0x0000005215537220 */ /* 0x000fe20000410000 */
[----:B------:R-:W-:Y:S01]  /*3d80*/  FMUL.FTZ R161, R75, R154 ;  /* 0x0000009a4ba17220 */ /* 0x000fe20000410000 */
[----:B------:R-:W1:Y:S03]  /*3d90*/  F2F.F16.F32 R77, R77 ;  /* 0x0000004d004d7304 */ /* 0x000e660000200800 */
[----:B0-----:R-:W-:-:S05]  /*3da0*/  FMUL.FTZ R80, R20, R161 ;  /* 0x000000a114507220 */ /* 0x001fca0000410000 */
[----:B------:R-:W0:Y:S01]  /*3db0*/  F2F.F16.F32 R74, R83 ;  /* 0x00000053004a7304 */ /* 0x000e220000200800 */
[----:B-1----:R-:W-:-:S07]  /*3dc0*/  PRMT R85, R76, 0x5410, R77 ;  /* 0x000054104c557816 */ /* 0x002fce000000004d */
[----:B------:R-:W1:Y:S01]  /*3dd0*/  F2F.F16.F32 R81, R80 ;  /* 0x0000005000517304 */ /* 0x000e620000200800 */
[----:B0-----:R-:W-:-:S04]  /*3de0*/  IMAD.WIDE.U32 R74, R74, 0x10000, RZ ;  /* 0x000100004a4a7825 */ /* 0x001fc800078e00ff */
[----:B--2---:R-:W-:Y:S01]  /*3df0*/  HADD2.F32 R76, -RZ, R66.H0_H0 ;  /* 0x20000042ff4c7230 */ /* 0x004fe20000004100 */
[--C-:B------:R-:W-:Y:S01]  /*3e00*/  SHF.R.U64 R150, R66, 0x10, R67.reuse ;  /* 0x0000001042967819 */ /* 0x100fe20000001243 */
[----:B------:R-:W-:Y:S01]  /*3e10*/  HADD2.F32 R78, -RZ, R67.H0_H0 ;  /* 0x20000043ff4e7230 */ /* 0x000fe20000004100 */
[----:B-1----:R-:W-:Y:S02]  /*3e20*/  LOP3.LUT R66, R74, R81, RZ, 0xfc, !PT ;  /* 0x000000514a427212 */ /* 0x002fe400078efcff */
[----:B------:R-:W-:Y:S01]  /*3e30*/  FMUL.FTZ R183, R183, R76 ;  /* 0x0000004cb7b77220 */ /* 0x000fe20000410000 */
[----:B------:R-:W-:Y:S01]  /*3e40*/  SHF.R.U32.HI R79, RZ, 0x10, R67 ;  /* 0x00000010ff4f7819 */ /* 0x000fe20000011643 */
[----:B------:R-:W-:Y:S01]  /*3e50*/  HADD2.F32 R77, -RZ, R150.H0_H0 ;  /* 0x20000096ff4d7230 */ /* 0x000fe20000004100 */
[----:B------:R-:W-:Y:S01]  /*3e60*/  LOP3.LUT R67, R85, R75, RZ, 0xfc, !PT ;  /* 0x0000004b55437212 */ /* 0x000fe200078efcff */
[----:B---3--:R-:W-:Y:S01]  /*3e70*/  HADD2.F32 R74, -RZ, R68.H0_H0 ;  /* 0x20000044ff4a7230 */ /* 0x008fe20000004100 */
[--C-:B------:R-:W-:Y:S01]  /*3e80*/  SHF.R.U64 R76, R68, 0x10, R69.reuse ;  /* 0x00000010444c7819 */ /* 0x100fe20000001245 */
[----:B------:R-:W-:Y:S01]  /*3e90*/  HADD2.F32 R68, -RZ, R69.H0_H0 ;  /* 0x20000045ff447230 */ /* 0x000fe20000004100 */
[----:B------:R-:W-:Y:S01]  /*3ea0*/  SHF.R.U32.HI R75, RZ, 0x10, R69 ;  /* 0x00000010ff4b7819 */ /* 0x000fe20000011645 */
[----:B------:R0:W-:Y:S01]  /*3eb0*/  STG.E.64 desc[UR8][R64.64], R66 ;  /* 0x0000004240007986 */ /* 0x0001e2000c101b08 */
[----:B------:R-:W-:Y:S01]  /*3ec0*/  FMUL.FTZ R181, R181, R74 ;  /* 0x0000004ab5b57220 */ /* 0x000fe20000410000 */
[----:B------:R-:W-:-:S02]  /*3ed0*/  HADD2.F32 R69, -RZ, R76.H0_H0 ;  /* 0x2000004cff457230 */ /* 0x000fc40000004100 */
[----:B------:R-:W-:Y:S01]  /*3ee0*/  FMUL.FTZ R187, R187, R68 ;  /* 0x00000044bbbb7220 */ /* 0x000fe20000410000 */
[----:B------:R-:W-:Y:S02]  /*3ef0*/  HADD2.F32 R79, -RZ, R79.H0_H0 ;  /* 0x2000004fff4f7230 */ /* 0x000fe40000004100 */
[----:B------:R-:W-:Y:S01]  /*3f00*/  FMUL.FTZ R185, R185, R78 ;  /* 0x0000004eb9b97220 */ /* 0x000fe20000410000 */
[----:B----4-:R-:W-:Y:S01]  /*3f10*/  SHF.R.U64 R74, R70, 0x10, R71 ;  /* 0x00000010464a7819 */ /* 0x010fe20000001247 */
[----:B------:R-:W-:Y:S02]  /*3f20*/  HADD2.F32 R70, -RZ, R70.H0_H0 ;  /* 0x20000046ff467230 */ /* 0x000fe40000004100 */
[----:B------:R-:W-:Y:S01]  /*3f30*/  FMUL.FTZ R182, R182, R69 ;  /* 0x00000045b6b67220 */ /* 0x000fe20000410000 */
[----:B------:R-:W-:Y:S02]  /*3f40*/  HADD2.F32 R68, -RZ, R71.H0_H0 ;  /* 0x20000047ff447230 */ /* 0x000fe40000004100 */
[----:B------:R-:W-:Y:S01]  /*3f50*/  FMUL.FTZ R0, R0, R77 ;  /* 0x0000004d00007220 */ /* 0x000fe20000410000 */
[----:B------:R-:W-:-:S02]  /*3f60*/  HADD2.F32 R69, -RZ, R74.H0_H0 ;  /* 0x2000004aff457230 */ /* 0x000fc40000004100 */
[----:B------:R-:W-:Y:S01]  /*3f70*/  FMUL.FTZ R189, R87, R70 ;  /* 0x0000004657bd7220 */ /* 0x000fe20000410000 */
[----:B------:R-:W-:Y:S01]  /*3f80*/  SHF.R.U32.HI R70, RZ, 0x10, R71 ;  /* 0x00000010ff467819 */ /* 0x000fe20000011647 */
[----:B------:R-:W-:Y:S01]  /*3f90*/  FMUL.FTZ R193, R89, R68 ;  /* 0x0000004459c17220 */ /* 0x000fe20000410000 */
[----:B------:R-:W-:Y:S02]  /*3fa0*/  HADD2.F32 R75, -RZ, R75.H0_H0 ;  /* 0x2000004bff4b7230 */ /* 0x000fe40000004100 */
[----:B------:R-:W-:Y:S01]  /*3fb0*/  FMUL.FTZ R86, R86, R69 ;  /* 0x0000004556567220 */ /* 0x000fe20000410000 */
[----:B------:R-:W-:Y:S01]  /*3fc0*/  FMUL.FTZ R180, R180, R79 ;  /* 0x0000004fb4b47220 */ /* 0x000fe20000410000 */
[----:B------:R-:W-:Y:S01]  /*3fd0*/  HADD2.F32 R69, -RZ, R70.H0_H0 ;  /* 0x20000046ff457230 */ /* 0x000fe20000004100 */
[----:B------:R-:W-:Y:S01]  /*3fe0*/  SHF.R.U64 R71, R72, 0x10, R73 ;  /* 0x0000001048477819 */ /* 0x000fe20000001249 */
        /* <DEDUP_REMOVED lines=8> */
[----:B------:R-:W-:Y:S02]  /*4070*/  HADD2.F32 R69, -RZ, R69.H0_H0 ;  /* 0x20000045ff457230 */ /* 0x000fe40000004100 */
[----:B------:R-:W-:Y:S01]  /*4080*/  FMUL.FTZ R192, R170, R71 ;  /* 0x00000047aac07220 */ /* 0x000fe20000410000 */
[--C-:B------:R-:W-:Y:S01]  /*4090*/  SHF.R.U64 R70, R2, 0x10, R3.reuse ;  /* 0x0000001002467819 */ /* 0x100fe20000001203 */
[----:B0-----:R-:W-:Y:S01]  /*40a0*/  HADD2.F32 R64, -RZ, R3.H0_H0 ;  /* 0x20000003ff407230 */ /* 0x001fe20000004100 */
        /* <DEDUP_REMOVED lines=9> */
[----:B------:R-:W-:Y:S06]  /*4140*/  BRA `(.L_x_8152) ;  /* 0x0000000c007c7947 */ /* 0x000fec0003800000 */
.L_x_8153:
        /* <DEDUP_REMOVED lines=27> */
[----:B------:R0:W-:Y:S01]  /*4300*/  F2F.F16.F32 R89, R71 ;  /* 0x0000004700597304 */ /* 0x0001e20000200800 */
[----:B------:R-:W-:Y:S01]  /*4310*/  FFMA.FTZ R69, R150, R69, R49 ;  /* 0x0000004596457223 */ /* 0x000fe20000010031 */
[-CC-:B------:R-:W-:Y:S01]  /*4320*/  FFMA.FTZ R170, R170, R168.reuse, R167.reuse ;  /* 0x000000a8aaaa7223 */ /* 0x180fe200000100a7 */
[----:B------:R-:W-:Y:S01]  /*4330*/  FADD.FTZ R65, R177, -R184 ;  /* 0x800000b8b1417221 */ /* 0x000fe20000010000 */
[--C-:B------:R-:W-:Y:S01]  /*4340*/  FFMA.FTZ R88, R88, R168, R167.reuse ;  /* 0x000000a858587223 */ /* 0x100fe200000100a7 */
[----:B------:R-:W-:Y:S01]  /*4350*/  FMUL.FTZ R182, R69, R154 ;  /* 0x0000009a45b67220 */ /* 0x000fe20000410000 */
[----:B------:R-:W-:Y:S01]  /*4360*/  FFMA.FTZ R177, R84, R168, R167 ;  /* 0x000000a854b17223 */ /* 0x000fe200000100a7 */
[C---:B------:R-:W-:Y:S01]  /*4370*/  FFMA.FTZ R65, R150.reuse, R65, R45 ;  /* 0x0000004196417223 */ /* 0x040fe2000001002d */
[----:B------:R-:W-:Y:S01]  /*4380*/  F2F.F16.F32 R173, R2 ;  /* 0x0000000200ad7304 */ /* 0x000fe20000200800 */
[----:B0-----:R-:W-:Y:S01]  /*4390*/  FFMA.FTZ R71, R150, R172, R51 ;  /* 0x000000ac96477223 */ /* 0x001fe20000010033 */
[----:B------:R-:W-:Y:S01]  /*43a0*/  FMUL.FTZ R85, R9, R182 ;  /* 0x000000b609557220 */ /* 0x000fe20000410000 */
[----:B------:R-:W-:Y:S01]  /*43b0*/  FADD.FTZ R83, R83, -R170 ;  /* 0x800000aa53537221 */ /* 0x000fe20000010000 */
[----:B------:R-:W-:Y:S01]  /*43c0*/  FADD.FTZ R88, R81, -R88 ;  /* 0x8000005851587221 */ /* 0x000fe20000010000 */
[-C--:B------:R-:W-:Y:S01]  /*43d0*/  FMUL.FTZ R184, R71, R154.reuse ;  /* 0x0000009a47b87220 */ /* 0x080fe20000410000 */
[----:B------:R-:W-:Y:S01]  /*43e0*/  FMUL.FTZ R0, R65, R154 ;  /* 0x0000009a41007220 */ /* 0x000fe20000410000 */
[----:B------:R-:W-:Y:S01]  /*43f0*/  FADD.FTZ R177, R72, -R177 ;  /* 0x800000b148b17221 */ /* 0x000fe20000010000 */
[----:B------:R0:W1:Y:S01]  /*4400*/  F2F.F16.F32 R2, R70 ;  /* 0x0000004600027304 */ /* 0x0000620000200800 */
[----:B------:R-:W-:Y:S01]  /*4410*/  FFMA.FTZ R72, R150, R83, R52 ;  /* 0x0000005396487223 */ /* 0x000fe20000010034 */
[-CC-:B------:R-:W-:Y:S01]  /*4420*/  FFMA.FTZ R82, R82, R168.reuse, R167.reuse ;  /* 0x000000a852527223 */ /* 0x180fe200000100a7 */
[-CC-:B------:R-:W-:Y:S01]  /*4430*/  FFMA.FTZ R80, R80, R168.reuse, R167.reuse ;  /* 0x000000a850507223 */ /* 0x180fe200000100a7 */
[--C-:B------:R-:W-:Y:S01]  /*4440*/  FFMA.FTZ R83, R78, R168, R167.reuse ;  /* 0x000000a84e537223 */ /* 0x100fe200000100a7 */
[----:B------:R-:W-:Y:S01]  /*4450*/  FMUL.FTZ R3, R5, R0 ;  /* 0x0000000005037220 */ /* 0x000fe20000410000 */
[----:B------:R-:W-:Y:S01]  /*4460*/  FFMA.FTZ R78, R74, R168, R167 ;  /* 0x000000a84a4e7223 */ /* 0x000fe200000100a7 */
[-C--:B------:R-:W-:Y:S01]  /*4470*/  FMUL.FTZ R189, R72, R154.reuse ;  /* 0x0000009a48bd7220 */ /* 0x080fe20000410000 */
[----:B------:R2:W-:Y:S01]  /*4480*/  F2F.F16.F32 R175, R158 ;  /* 0x0000009e00af7304 */ /* 0x0005e20000200800 */
[----:B0-----:R-:W-:Y:S01]  /*4490*/  FFMA.FTZ R70, R150, R87, R50 ;  /* 0x0000005796467223 */ /* 0x001fe20000010032 */
[----:B------:R-:W-:Y:S01]  /*44a0*/  FADD.FTZ R179, R77, -R82 ;  /* 0x800000524db37221 */ /* 0x000fe20000010000 */
[----:B------:R-:W-:Y:S01]  /*44b0*/  FADD.FTZ R174, R73, -R80 ;  /* 0x8000005049ae7221 */ /* 0x000fe20000010000 */
[----:B------:R-:W-:Y:S01]  /*44c0*/  FMUL.FTZ R77, R12, R189 ;  /* 0x000000bd0c4d7220 */ /* 0x000fe20000410000 */
[----:B------:R-:W-:Y:S01]  /*44d0*/  FMUL.FTZ R187, R70, R154 ;  /* 0x0000009a46bb7220 */ /* 0x000fe20000410000 */
[----:B------:R-:W-:Y:S01]  /*44e0*/  FADD.FTZ R176, R75, -R78 ;  /* 0x8000004e4bb07221 */ /* 0x000fe20000010000 */
[----:B------:R-:W-:Y:S01]  /*44f0*/  FFMA.FTZ R75, R150, R177, R55 ;  /* 0x000000b1964b7223 */ /* 0x000fe20000010037 */
[----:B------:R0:W-:Y:S01]  /*4500*/  F2F.F16.F32 R87, R85 ;  /* 0x0000005500577304 */ /* 0x0001e20000200800 */
[----:B--2---:R-:W-:Y:S01]  /*4510*/  FFMA.FTZ R158, R86, R168, R167 ;  /* 0x000000a8569e7223 */ /* 0x004fe200000100a7 */
[----:B------:R-:W-:Y:S01]  /*4520*/  FMUL.FTZ R81, R10, R187 ;  /* 0x000000bb0a517220 */ /* 0x000fe20000410000 */
[----:B------:R-:W-:Y:S01]  /*4530*/  FFMA.FTZ R73, R150, R88, R53 ;  /* 0x0000005896497223 */ /* 0x000fe20000010035 */
[----:B-1----:R-:W-:Y:S01]  /*4540*/  PRMT R89, R2, 0x5410, R89 ;  /* 0x0000541002597816 */ /* 0x002fe20000000059 */
[----:B------:R-:W-:Y:S01]  /*4550*/  FADD.FTZ R171, R79, -R158 ;  /* 0x8000009e4fab7221 */ /* 0x000fe20000010000 */
[----:B------:R-:W-:Y:S01]  /*4560*/  FMUL.FTZ R79, R11, R184 ;  /* 0x000000b80b4f7220 */ /* 0x000fe20000410000 */
[----:B------:R-:W-:Y:S01]  /*4570*/  FMUL.FTZ R186, R73, R154 ;  /* 0x0000009a49ba7220 */ /* 0x000fe20000410000 */
[----:B------:R1:W-:Y:S01]  /*4580*/  F2F.F16.F32 R86, R81 ;  /* 0x0000005100567304 */ /* 0x0003e20000200800 */
[----:B------:R-:W-:Y:S01]  /*4590*/  FFMA.FTZ R74, R150, R171, R54 ;  /* 0x000000ab964a7223 */ /* 0x000fe20000010036 */
[----:B0-----:R-:W0:Y:S01]  /*45a0*/  LDC.64 R84, c[0x0][0x390] ;  /* 0x0000e400ff547b82 */ /* 0x001e220000000a00 */
[----:B------:R-:W-:Y:S01]  /*45b0*/  FADD.FTZ R171, R76, -R83 ;  /* 0x800000534cab7221 */ /* 0x000fe20000010000 */
[----:B------:R-:W-:Y:S01]  /*45c0*/  FMUL.FTZ R158, R13, R186 ;  /* 0x000000ba0d9e7220 */ /* 0x000fe20000410000 */
[-C--:B------:R-:W-:Y:S01]  /*45d0*/  FMUL.FTZ R193, R74, R154.reuse ;  /* 0x0000009a4ac17220 */ /* 0x080fe20000410000 */
[-C--:B------:R-:W-:Y:S01]  /*45e0*/  FMUL.FTZ R188, R75, R154.reuse ;  /* 0x0000009a4bbc7220 */ /* 0x080fe20000410000 */
[----:B------:R-:W-:Y:S01]  /*45f0*/  FFMA.FTZ R78, R150, R171, R58 ;  /* 0x000000ab964e7223 */ /* 0x000fe2000001003a */
[----:B------:R-:W2:Y:S01]  /*4600*/  F2F.F16.F32 R79, R79 ;  /* 0x0000004f004f7304 */ /* 0x000ea20000200800 */
[----:B------:R-:W-:Y:S01]  /*4610*/  FMUL.FTZ R172, R14, R193 ;  /* 0x000000c10eac7220 */ /* 0x000fe20000410000 */
[----:B-1----:R-:W1:Y:S01]  /*4620*/  LDC.64 R80, c[0x0][0x478] ;  /* 0x00011e00ff507b82 */ /* 0x002e620000000a00 */
[----:B------:R-:W-:-:S04]  /*4630*/  FMUL.FTZ R191, R78, R154 ;  /* 0x0000009a4ebf7220 */ /* 0x000fc80000410000 */
[----:B------:R-:W-:Y:S01]  /*4640*/  FMUL.FTZ R178, R18, R191 ;  /* 0x000000bf12b27220 */ /* 0x000fe20000410000 */
[----:B------:R-:W3:Y:S02]  /*4650*/  F2F.F16.F32 R3, R3 ;  /* 0x0000000300037304 */ /* 0x000ee40000200800 */
[----:B------:R-:W4:Y:S01]  /*4660*/  LDC.64 R82, c[0x0][0x468] ;  /* 0x00011a00ff527b82 */ /* 0x000f220000000a00 */
[----:B--2---:R-:W-:-:S05]  /*4670*/  PRMT R177, R86, 0x5410, R79 ;  /* 0x0000541056b17816 */ /* 0x004fca000000004f */
[----:B------:R2:W-:Y:S01]  /*4680*/  F2F.F16.F32 R195, R77 ;  /* 0x0000004d00c37304 */ /* 0x0005e20000200800 */
[----:B------:R-:W-:Y:S01]  /*4690*/  FFMA.FTZ R79, R150, R176, R59 ;  /* 0x000000b0964f7223 */ /* 0x000fe2000001003b */
[----:B---3--:R-:W-:-:S06]  /*46a0*/  IMAD.WIDE.U32 R2, R3, 0x10000, RZ ;  /* 0x0001000003027825 */ /* 0x008fcc00078e00ff */
[----:B------:R3:W-:Y:S01]  /*46b0*/  F2F.F16.F32 R194, R158 ;  /* 0x0000009e00c27304 */ /* 0x0007e20000200800 */
[----:B--2---:R-:W-:-:S04]  /*46c0*/  IMAD.WIDE.U32 R76, R87, 0x10000, RZ ;  /* 0x00010000574c7825 */ /* 0x004fc800078e00ff */
[----:B------:R-:W-:Y:S01]  /*46d0*/  FMUL.FTZ R190, R79, R154 ;  /* 0x0000009a4fbe7220 */ /* 0x000fe20000410000 */
[----:B------:R-:W-:Y:S02]  /*46e0*/  LOP3.LUT R89, R89, R3, RZ, 0xfc, !PT ;  /* 0x0000000359597212 */ /* 0x000fe400078efcff */
[----:B------:R-:W-:Y:S01]  /*46f0*/  LOP3.LUT R88, R2, R173, RZ, 0xfc, !PT ;  /* 0x000000ad02587212 */ /* 0x000fe200078efcff */
[----:B------:R2:W-:Y:S01]  /*4700*/  F2F.F16.F32 R196, R172 ;  /* 0x000000ac00c47304 */ /* 0x0005e20000200800 */
[----:B------:R-:W-:Y:S01]  /*4710*/  LOP3.LUT R87, R177, R77, RZ, 0xfc, !PT ;  /* 0x0000004db1577212 */ /* 0x000fe200078efcff */
[----:B------:R-:W-:Y:S01]  /*4720*/  FFMA.FTZ R77, R150, R174, R57 ;  /* 0x000000ae964d7223 */ /* 0x000fe20000010039 */
[----:B------:R-:W-:Y:S01]  /*4730*/  LOP3.LUT R86, R76, R175, RZ, 0xfc, !PT ;  /* 0x000000af4c567212 */ /* 0x000fe200078efcff */
[----:B---3--:R-:W-:Y:S01]  /*4740*/  FMUL.FTZ R158, R15, R188 ;  /* 0x000000bc0f9e7220 */ /* 0x008fe20000410000 */
[----:B0-----:R-:W-:-:S04]  /*4750*/  IMAD.WIDE.U32 R2, R159, 0x8, R84 ;  /* 0x000000089f027825 */ /* 0x001fc800078e0054 */
[----:B------:R-:W-:Y:S01]  /*4760*/  FMUL.FTZ R192, R77, R154 ;  /* 0x0000009a4dc07220 */ /* 0x000fe20000410000 */
[----:B------:R-:W-:Y:S01]  /*4770*/  FFMA.FTZ R76, R150, R179, R56 ;  /* 0x000000b3964c7223 */ /* 0x000fe20000010038 */
[----:B------:R4:W-:Y:S01]  /*4780*/  F2F.F16.F32 R200, R178 ;  /* 0x000000b200c87304 */ /* 0x0009e20000200800 */
[----:B-1----:R-:W-:-:S04]  /*4790*/  IMAD.WIDE.U32 R170, R159, 0x10, R80 ;  /* 0x000000109faa7825 */ /* 0x002fc800078e0050 */
[----:B------:R-:W-:Y:S01]  /*47a0*/  FMUL.FTZ R199, R17, R192 ;  /* 0x000000c011c77220 */ /* 0x000fe20000410000 */
[----:B------:R-:W-:Y:S01]  /*47b0*/  FMUL.FTZ R198, R19, R190 ;  /* 0x000000be13c67220 */ /* 0x000fe20000410000 */
[----:B------:R-:W3:Y:S01]  /*47c0*/  LDG.E.64 R2, desc[UR8][R2.64] ;  /* 0x0000000802027981 */ /* 0x000ee2000c1e1b00 */
[C---:B--2---:R-:W-:Y:S01]  /*47d0*/  IMAD.WIDE.U32 R172, R169.reuse, 0x8, R84 ;  /* 0x00000008a9ac7825 */ /* 0x044fe200078e0054 */
[----:B------:R-:W0:Y:S03]  /*47e0*/  F2F.F16.F32 R197, R158 ;  /* 0x0000009e00c57304 */ /* 0x000e260000200800 */
[----:B------:R-:W-:-:S04]  /*47f0*/  IMAD.WIDE.U32 R174, R169, 0x10, R80 ;  /* 0x00000010a9ae7825 */ /* 0x000fc800078e0050 */
[----:B----4-:R-:W-:-:S04]  /*4800*/  IMAD.WIDE.U32 R178, R169, 0x8, R82 ;  /* 0x00000008a9b27825 */ /* 0x010fc800078e0052 */
[----:B------:R-:W-:Y:S01]  /*4810*/  FMUL.FTZ R169, R76, R154 ;  /* 0x0000009a4ca97220 */ /* 0x000fe20000410000 */
[----:B------:R-:W-:Y:S01]  /*4820*/  IMAD.WIDE.U32 R176, R159, 0x8, R82 ;  /* 0x000000089fb07825 */ /* 0x000fe200078e0052 */
[----:B------:R1:W2:Y:S01]  /*4830*/  F2F.F16.F32 R201, R198 ;  /* 0x000000c600c97304 */ /* 0x0002a20000200800 */
[----:B------:R4:W-:Y:S04]  /*4840*/  STG.E.128 desc[UR8][R170.64], R64 ;  /* 0x00000040aa007986 */ /* 0x0009e8000c101d08 */
[----:B------:R5:W-:Y:S03]  /*4850*/  STG.E.64 desc[UR8][R176.64], R88 ;  /* 0x00000058b0007986 */ /* 0x000be6000c101b08 */
[----:B------:R-:W5:Y:S01]  /*4860*/  F2F.F16.F32 R199, R199 ;  /* 0x000000c700c77304 */ /* 0x000f620000200800 */
[----:B-1----:R-:W-:Y:S01]  /*4870*/  FMUL.FTZ R198, R16, R169 ;  /* 0x000000a910c67220 */ /* 0x002fe20000410000 */
[----:B------:R1:W3:Y:S01]  /*4880*/  LDG.E.64 R158, desc[UR8][R172.64] ;  /* 0x00000008ac9e7981 */ /* 0x0002e2000c1e1b00 */
[----:B0-----:R-:W-:-:S05]  /*4890*/  PRMT R197, R196, 0x5410, R197 ;  /* 0x00005410c4c57816 */ /* 0x001fca00000000c5 */
[----:B-1----:R-:W0:Y:S01]  /*48a0*/  F2F.F16.F32 R173, R198 ;  /* 0x000000c600ad7304 */ /* 0x002e220000200800 */
        /* <DEDUP_REMOVED lines=46> */
[----:B------:R-:W5:Y:S01]  /*4b90*/  F2F.F16.F32 R79, R78 ;  /* 0x0000004e004f7304 */ /* 0x000f620000200800 */
[----:B0-----:R-:W-:Y:S01]  /*4ba0*/  PRMT R155, R71, 0x5410, R74 ;  /* 0x00005410479b7816 */ /* 0x001fe2000000004a */
[----:B-1----:R-:W-:-:S04]  /*4bb0*/  IMAD.WIDE.U32 R70, R70, 0x10000, RZ ;  /* 0x0001000046467825 */ /* 0x002fc800078e00ff */
[----:B------:R-:W-:-:S04]  /*4bc0*/  IMAD.WIDE.U32 R80, R153, 0x10, R80 ;  /* 0x0000001099507825 */ /* 0x000fc800078e0050 */
[----:B------:R-:W-:Y:S01]  /*4bd0*/  IMAD.WIDE.U32 R82, R153, 0x8, R82 ;  /* 0x0000000899527825 */ /* 0x000fe200078e0052 */
[----:B------:R0:W-:Y:S01]  /*4be0*/  STG.E.128 desc[UR8][R80.64], R64 ;  /* 0x0000004050007986 */ /* 0x0001e2000c101d08 */
[----:B---3--:R-:W-:Y:S02]  /*4bf0*/  SHF.R.U64 R75, R2, 0x10, R3 ;  /* 0x00000010024b7819 */ /* 0x008fe40000001203 */
[----:B------:R-:W-:-:S03]  /*4c00*/  HADD2.F32 R74, -RZ, R2.H0_H0 ;  /* 0x20000002ff4a7230 */ /* 0x000fc60000004100 */
[----:B------:R-:W-:Y:S01]  /*4c10*/  HADD2.F32 R75, -RZ, R75.H0_H0 ;  /* 0x2000004bff4b7230 */ /* 0x000fe20000004100 */
[----:B------:R-:W-:Y:S01]  /*4c20*/  SHF.R.U32.HI R77, RZ, 0x10, R3 ;  /* 0x00000010ff4d7819 */ /* 0x000fe20000011603 */
[----:B------:R-:W-:Y:S01]  /*4c30*/  HADD2.F32 R76, -RZ, R3.H0_H0 ;  /* 0x20000003ff4c7230 */ /* 0x000fe20000004100 */
[----:B-----5:R-:W-:Y:S01]  /*4c40*/  LOP3.LUT R2, R70, R79, RZ, 0xfc, !PT ;  /* 0x0000004f46027212 */ /* 0x020fe200078efcff */
[----:B------:R-:W-:Y:S01]  /*4c50*/  FMUL.FTZ R183, R183, R74 ;  /* 0x0000004ab7b77220 */ /* 0x000fe20000410000 */
[----:B------:R-:W-:Y:S01]  /*4c60*/  LOP3.LUT R3, R155, R71, RZ, 0xfc, !PT ;  /* 0x000000479b037212 */ /* 0x000fe200078efcff */
[----:B------:R-:W-:Y:S01]  /*4c70*/  FMUL.FTZ R0, R0, R75 ;  /* 0x0000004b00007220 */ /* 0x000fe20000410000 */
[----:B------:R-:W-:Y:S01]  /*4c80*/  HADD2.F32 R70, -RZ, R158.H0_H0 ;  /* 0x2000009eff467230 */ /* 0x000fe20000004100 */
[--C-:B------:R-:W-:Y:S01]  /*4c90*/  SHF.R.U64 R71, R158, 0x10, R159.reuse ;  /* 0x000000109e477819 */ /* 0x100fe2000000129f */
[----:B------:R-:W-:Y:S01]  /*4ca0*/  HADD2.F32 R74, -RZ, R159.H0_H0 ;  /* 0x2000009fff4a7230 */ /* 0x000fe20000004100 */
[----:B------:R-:W-:-:S02]  /*4cb0*/  SHF.R.U32.HI R75, RZ, 0x10, R159 ;  /* 0x00000010ff4b7819 */ /* 0x000fc4000001169f */
[----:B------:R-:W-:Y:S01]  /*4cc0*/  FMUL.FTZ R181, R181, R70 ;  /* 0x00000046b5b57220 */ /* 0x000fe20000410000 */
[----:B------:R-:W-:Y:S02]  /*4cd0*/  HADD2.F32 R71, -RZ, R71.H0_H0 ;  /* 0x20000047ff477230 */ /* 0x000fe40000004100 */
[----:B------:R-:W-:Y:S01]  /*4ce0*/  FMUL.FTZ R187, R187, R74 ;  /* 0x0000004abbbb7220 */ /* 0x000fe20000410000 */
[----:B------:R-:W-:Y:S02]  /*4cf0*/  HADD2.F32 R75, -RZ, R75.H0_H0 ;  /* 0x2000004bff4b7230 */ /* 0x000fe40000004100 */
[----:B------:R-:W-:-:S03]  /*4d00*/  FMUL.FTZ R182, R182, R71 ;  /* 0x00000047b6b67220 */ /* 0x000fc60000410000 */
[----:B------:R-:W-:Y:S01]  /*4d10*/  FMUL.FTZ R184, R184, R75 ;  /* 0x0000004bb8b87220 */ /* 0x000fe20000410000 */
[----:B----4-:R-:W-:Y:S01]  /*4d20*/  HADD2.F32 R70, -RZ, R89.H0_H0 ;  /* 0x20000059ff467230 */ /* 0x010fe20000004100 */
[--C-:B------:R-:W-:Y:S02]  /*4d30*/  SHF.R.U64 R74, R88, 0x10, R89.reuse ;  /* 0x00000010584a7819 */ /* 0x100fe40000001259 */
[----:B------:R-:W-:Y:S02]  /*4d40*/  SHF.R.U32.HI R89, RZ, 0x10, R89 ;  /* 0x00000010ff597819 */ /* 0x000fe40000011659 */
[----:B------:R-:W-:Y:S01]  /*4d50*/  FMUL.FTZ R193, R193, R70 ;  /* 0x00000046c1c17220 */ /* 0x000fe20000410000 */
[----:B------:R-:W-:Y:S01]  /*4d60*/  HADD2.F32 R71, -RZ, R74.H0_H0 ;  /* 0x2000004aff477230 */ /* 0x000fe20000004100 */
[----:B------:R1:W-:Y:S01]  /*4d70*/  STG.E.64 desc[UR8][R82.64], R2 ;  /* 0x0000000252007986 */ /* 0x0003e2000c101b08 */
[----:B------:R-:W-:Y:S02]  /*4d80*/  HADD2.F32 R88, -RZ, R88.H0_H0 ;  /* 0x20000058ff587230 */ /* 0x000fe40000004100 */
[----:B------:R-:W-:-:S02]  /*4d90*/  HADD2.F32 R77, -RZ, R77.H0_H0 ;  /* 0x2000004dff4d7230 */ /* 0x000fc40000004100 */
        /* <DEDUP_REMOVED lines=26> */
.L_x_8152:
        /* <DEDUP_REMOVED lines=78> */
.L_x_8147:
        /* <DEDUP_REMOVED lines=26> */
.L_x_8155:
        /* <DEDUP_REMOVED lines=12> */
.L_x_10925:


//--------------------- .text._ZN10layer_norm13ln_bwd_kernelINS_13Kernel_traitsIf6__halffS2_fjLj2560ELj1ELj1ELj4ELj8ENS_18Kernel_traits_baseILj2560EfS2_fS2_fjLj128EEEEELb0ELb1ELb1ELb0EEEvNS_9BwdParamsE --------------------------
	.section	.text._ZN10layer_norm13ln_bwd_kernelINS_13Kernel_traitsIf6__halffS2_fjLj2560ELj1ELj1ELj4ELj8ENS_18Kernel_traits_baseILj2560EfS2_fS2_fjLj128EEEEELb0ELb1ELb1ELb0EEEvNS_9BwdParamsE,"ax",@progbits
	.align	128
        .global         _ZN10layer_norm13ln_bwd_kernelINS_13Kernel_traitsIf6__halffS2_fjLj2560ELj1ELj1ELj4ELj8ENS_18Kernel_traits_baseILj2560EfS2_fS2_fjLj128EEEEELb0ELb1ELb1ELb0EEEvNS_9BwdParamsE
        .type           _ZN10layer_norm13ln_bwd_kernelINS_13Kernel_traitsIf6__halffS2_fjLj2560ELj1ELj1ELj4ELj8ENS_18Kernel_traits_baseILj2560EfS2_fS2_fjLj128EEEEELb0ELb1ELb1ELb0EEEvNS_9BwdParamsE,@function
        .size           _ZN10layer_norm13ln_bwd_kernelINS_13Kernel_traitsIf6__halffS2_fjLj2560ELj1ELj1ELj4ELj8ENS_18Kernel_traits_baseILj2560EfS2_fS2_fjLj128EEEEELb0ELb1ELb1ELb0EEEvNS_9BwdParamsE,(.L_x_10926 - _ZN10layer_norm13ln_bwd_kernelINS_13Kernel_traitsIf6__halffS2_fjLj2560ELj1ELj1ELj4ELj8ENS_18Kernel_traits_baseILj2560EfS2_fS2_fjLj128EEEEELb0ELb1ELb1ELb0EEEvNS_9BwdParamsE)
        .other          _ZN10layer_norm13ln_bwd_kernelINS_13Kernel_traitsIf6__halffS2_fjLj2560ELj1ELj1ELj4ELj8ENS_18Kernel_traits_baseILj2560EfS2_fS2_fjLj128EEEEELb0ELb1ELb1ELb0EEEvNS_9BwdParamsE,@"STO_CUDA_ENTRY STV_DEFAULT"
_ZN10layer_norm13ln_bwd_kernelINS_13Kernel_traitsIf6__halffS2_fjLj2560ELj1ELj1ELj4ELj8ENS_18Kernel_traits_baseILj2560EfS2_fS2_fjLj128EEEEELb0ELb1ELb1ELb0EEEvNS_9BwdParamsE:
.text._ZN10layer_norm13ln_bwd_kernelINS_13Kernel_traitsIf6__halffS2_fjLj2560ELj1ELj1ELj4ELj8ENS_18Kernel_traits_baseILj2560EfS2_fS2_fjLj128EEEEELb0ELb1ELb1ELb0EEEvNS_9BwdParamsE:
        /* <DEDUP_REMOVED lines=122> */
.L_x_8239:
        /* <DEDUP_REMOVED lines=55> */
[----:B------:R-:W-:Y:S01]  /*0b10*/  MOV R181, R137 ;  /* 0x0000008900b57202 */ /* 0x000fe20000000f00 */
[----:B------:R-:W-:Y:S01]  /*0b20*/  HADD2.F32 R135, -RZ, R135.H0_H0 ;  /* 0x20000087ff877230 */ /* 0x000fe20000004100 */
[----:B------:R-:W-:Y:S01]  /*0b30*/  SHF.R.U32.HI R184, RZ, 0x10, R137 ;  /* 0x00000010ffb87819 */ /* 0x000fe20000011689 */
[C---:B---3--:R-:W-:Y:S01]  /*0b40*/  FADD.FTZ R137, -R132.reuse, R129 ;  /* 0x0000008184897221 */ /* 0x048fe20000010100 */
[----:B------:R-:W-:Y:S01]  /*0b50*/  FADD.FTZ R3, -R132, R128 ;  /* 0x0000008084037221 */ /* 0x000fe20000010100 */
[----:B------:R-:W-:-:S02]  /*0b60*/  HADD2.F32 R128, -RZ, R186.H0_H0 ;  /* 0x200000baff807230 */ /* 0x000fc40000004100 */
[----:B------:R-:W-:Y:S01]  /*0b70*/  FADD.FTZ R179, -R132, R130 ;  /* 0x0000008284b37221 */ /* 0x000fe20000010100 */
[----:B0----5:R-:W-:Y:S01]  /*0b80*/  FMUL.FTZ R182, R148, R137 ;  /* 0x0000008994b67220 */ /* 0x021fe20000410000 */
[----:B------:R-:W-:Y:S01]  /*0b90*/  FADD.FTZ R129, -R132, R131 ;  /* 0x0000008384817221 */ /* 0x000fe20000010100 */
[----:B------:R-:W-:Y:S01]  /*0ba0*/  FMUL.FTZ R186, R108, R135 ;  /* 0x000000876cba7220 */ /* 0x000fe20000410000 */
[C---:B------:R-:W-:Y:S01]  /*0bb0*/  FMUL.FTZ R3, R148.reuse, R3 ;  /* 0x0000000394037220 */ /* 0x040fe20000410000 */
[----:B------:R-:W-:Y:S02]  /*0bc0*/  HADD2.F32 R131, -RZ, R181.H0_H0 ;  /* 0x200000b5ff837230 */ /* 0x000fe40000004100 */
[----:B------:R-:W-:Y:S01]  /*0bd0*/  FMUL.FTZ R179, R148, R179 ;  /* 0x000000b394b37220 */ /* 0x000fe20000410000 */
[----:B------:R-:W-:Y:S02]  /*0be0*/  HADD2.F32 R130, -RZ, R184.H0_H0 ;  /* 0x200000b8ff827230 */ /* 0x000fe40000004100 */
        /* <DEDUP_REMOVED lines=20> */
.L_x_8160:
[----:B----4-:R-:W-:Y:S05]  /*0d30*/  BSYNC.RECONVERGENT B1 ;  /* 0x0000000000017941 */ /* 0x010fea0003800200 */
.L_x_8159:
        /* <DEDUP_REMOVED lines=23> */
[C---:B------:R-:W-:Y:S01]  /*0eb0*/  FADD.FTZ R137, -R132.reuse, R130 ;  /* 0x0000008284897221 */ /* 0x040fe20000010100 */
[----:B------:R-:W-:Y:S01]  /*0ec0*/  FADD.FTZ R191, -R132, R131 ;  /* 0x0000008384bf7221 */ /* 0x000fe20000010100 */
[----:B0----5:R-:W-:Y:S01]  /*0ed0*/  FMUL.FTZ R150, R148, R129 ;  /* 0x0000008194967220 */ /* 0x021fe20000410000 */
[----:B------:R-:W-:Y:S02]  /*0ee0*/  HADD2.F32 R131, -RZ, R147.H0_H0 ;  /* 0x20000093ff837230 */ /* 0x000fe40000004100 */
[----:B------:R-:W-:Y:S01]  /*0ef0*/  FMUL.FTZ R154, R100, R135 ;  /* 0x00000087649a7220 */ /* 0x000fe20000410000 */
[C---:B------:R-:W-:Y:S01]  /*0f00*/  FMUL.FTZ R147, R148.reuse, R153 ;  /* 0x0000009994937220 */ /* 0x040fe20000410000 */
[----:B------:R-:W-:Y:S02]  /*0f10*/  HADD2.F32 R130, -RZ, R149.H0_H0 ;  /* 0x20000095ff827230 */ /* 0x000fe40000004100 */
        /* <DEDUP_REMOVED lines=21> */
.L_x_8162:
[----:B------:R-:W-:Y:S05]  /*1070*/  BSYNC.RECONVERGENT B1 ;  /* 0x0000000000017941 */ /* 0x000fea0003800200 */
.L_x_8161:
        /* <DEDUP_REMOVED lines=51> */
.L_x_8164:
[----:B------:R-:W-:Y:S05]  /*13b0*/  BSYNC.RECONVERGENT B1 ;  /* 0x0000000000017941 */ /* 0x000fea0003800200 */
.L_x_8163:
        /* <DEDUP_REMOVED lines=51> */
.L_x_8166:
[----:B------:R-:W-:Y:S05]  /*16f0*/  BSYNC.RECONVERGENT B1 ;  /* 0x0000000000017941 */ /* 0x000fea0003800200 */
.L_x_8165:
        /* <DEDUP_REMOVED lines=14> */
[----:B------:R-:W-:Y:S01]  /*17e0*/  MOV R174, R135 ;  /* 0x0000008700ae7202 */ /* 0x000fe20000000f00 */
[----:B------:R-:W-:Y:S01]  /*17f0*/  HADD2.F32 R133, -RZ, R133.H0_H0 ;  /* 0x20000085ff857230 */ /* 0x000fe20000004100 */
[----:B------:R-:W-:Y:S01]  /*1800*/  SHF.R.U32.HI R175, RZ, 0x10, R135 ;  /* 0x00000010ffaf7819 */ /* 0x000fe20000011687 */
[C---:B----4-:R-:W-:Y:S01]  /*1810*/  FADD.FTZ R173, -R132.reuse, R129 ;  /* 0x0000008184ad7221 */ /* 0x050fe20000010100 */
[C---:B------:R-:W-:Y:S01]  /*1820*/  FADD.FTZ R171, -R132.reuse, R128 ;  /* 0x0000008084ab7221 */ /* 0x040fe20000010100 */
[----:B------:R-:W-:Y:S01]  /*1830*/  FADD.FTZ R177, -R132, R131 ;  /* 0x0000008384b17221 */ /* 0x000fe20000010100 */
[----:B------:R-:W-:-:S02]  /*1840*/  HADD2.F32 R128, -RZ, R176.H0_H0 ;  /* 0x200000b0ff807230 */ /* 0x000fc40000004100 */
[----:B------:R-:W-:Y:S01]  /*1850*/  FADD.FTZ R135, -R132, R130 ;  /* 0x0000008284877221 */ /* 0x000fe20000010100 */
[----:B------:R-:W-:Y:S02]  /*1860*/  HADD2.F32 R131, -RZ, R174.H0_H0 ;  /* 0x200000aeff837230 */ /* 0x000fe40000004100 */
[----:B-----5:R-:W-:Y:S01]  /*1870*/  FMUL.FTZ R174, R148, R173 ;  /* 0x000000ad94ae7220 */ /* 0x020fe20000410000 */
        /* <DEDUP_REMOVED lines=25> */
.L_x_8158:
        /* <DEDUP_REMOVED lines=34> */
.L_x_8167:
[----:B----4-:R-:W-:Y:S05]  /*1c30*/  BSYNC.RECONVERGENT B0 ;  /* 0x0000000000007941 */ /* 0x010fea0003800200 */
.L_x_8157:
        /* <DEDUP_REMOVED lines=31> */
.L_x_8169:
[----:B------:R-:W-:Y:S05]  /*1e30*/  BSYNC.RECONVERGENT B0 ;  /* 0x0000000000007941 */ /* 0x000fea0003800200 */
.L_x_8168:
        /* <DEDUP_REMOVED lines=43> */
.L_x_8172:
        /* <DEDUP_REMOVED lines=18> */
.L_x_8175:
        /* <DEDUP_REMOVED lines=12> */
.L_x_8176:
        /* <DEDUP_REMOVED lines=12> */
.L_x_8177:
        /* <DEDUP_REMOVED lines=13> */
.L_x_8174:
        /* <DEDUP_REMOVED lines=29> */
.L_x_8179:
        /* <DEDUP_REMOVED lines=12> */
.L_x_8180:
        /* <DEDUP_REMOVED lines=12> */
.L_x_8181:
[----:B------:R-:W-:Y:S05]  /*27b0*/  @!P4 BRA `(.L_x_8178) ;  /* 0x000000040098c947 */ /* 0x000fea0003800000 */
[----:B------:R-:W-:Y:S01]  /*27c0*/  FMUL.FTZ R132, R127, UR15 ;  /* 0x0000000f7f847c20 */ /* 0x000fe20008410000 */
[----:B------:R-:W-:-:S03]  /*27d0*/  HADD2.F32 R134, -RZ, R146.H1_H1 ;  /* 0x30000092ff867230 */ /* 0x000fc60000004100 */
[-C--:B------:R-:W-:Y:S02]  /*27e0*/  FMUL.FTZ R131, R107, R132.reuse ;  /* 0x000000846b837220 */ /* 0x080fe40000410000 */
[----:B------:R-:W-:-:S03]  /*27f0*/  FFMA.FTZ R31, R134, R132, R31 ;  /* 0x00000084861f7223 */ /* 0x000fc6000001001f */
[----:B------:R-:W-:-:S04]  /*2800*/  F2FP.F16.F32.PACK_AB R131, RZ, R131 ;  /* 0x00000083ff83723e */ /* 0x000fc800000000ff */
[----:B------:R-:W-:Y:S01]  /*2810*/  PRMT R142, R131, 0x7610, R142 ;  /* 0x00007610838e7816 */ /* 0x000fe2000000008e */
[----:B------:R-:W-:Y:S06]  /*2820*/  BRA `(.L_x_8178) ;  /* 0x00000004007c7947 */ /* 0x000fec0003800000 */
.L_x_8173:
        /* <DEDUP_REMOVED lines=23> */
[----:B------:R-:W-:Y:S01]  /*29a0*/  @P4 F2FP.F16.F32.PACK_AB R132, RZ, R132 ;  /* 0x00000084ff84423e */ /* 0x000fe200000000ff */
[----:B--2---:R-:W-:Y:S01]  /*29b0*/  @P4 FMUL.FTZ R135, R133, R192 ;  /* 0x000000c085874220 */ /* 0x004fe20000410000 */
[-C--:B------:R-:W-:Y:S02]  /*29c0*/  @P4 FMUL.FTZ R133, R105, R134.reuse ;  /* 0x0000008669854220 */ /* 0x080fe40000410000 */
[----:B------:R-:W-:Y:S01]  /*29d0*/  @P4 PRMT R140, R132, 0x7610, R140 ;  /* 0x00007610848c4816 */ /* 0x000fe2000000008c */
[----:B------:R-:W-:Y:S02]  /*29e0*/  @P4 HADD2.F32 R132, -RZ, R146.H0_H0 ;  /* 0x20000092ff844230 */ /* 0x000fe40000004100 */
[----:B------:R-:W-:Y:S01]  /*29f0*/  @P4 FMUL.FTZ R137, R106, R135 ;  /* 0x000000876a894220 */ /* 0x000fe20000410000 */
[----:B------:R-:W-:Y:S01]  /*2a00*/  @P4 F2FP.F16.F32.PACK_AB R185, RZ, R133 ;  /* 0x00000085ffb9423e */ /* 0x000fe200000000ff */
[--C-:B------:R-:W-:Y:S02]  /*2a10*/  @P4 HADD2.F32 R133, -RZ, R145.reuse.H0_H0 ;  /* 0x20000091ff854230 */ /* 0x100fe40000004100 */
[----:B------:R-:W-:Y:S01]  /*2a20*/  @P4 FFMA.FTZ R29, R132, R134, R29 ;  /* 0x00000086841d4223 */ /* 0x000fe2000001001d */
[----:B------:R-:W-:Y:S01]  /*2a30*/  @P4 F2FP.F16.F32.PACK_AB R189, RZ, R137 ;  /* 0x00000089ffbd423e */ /* 0x000fe200000000ff */
[----:B------:R-:W-:Y:S01]  /*2a40*/  @P4 HADD2.F32 R137, -RZ, R145.H1_H1 ;  /* 0x30000091ff894230 */ /* 0x000fe20000004100 */
[----:B------:R-:W-:Y:S01]  /*2a50*/  @P4 PRMT R139, R185, 0x7610, R139 ;  /* 0x00007610b98b4816 */ /* 0x000fe2000000008b */
[----:B------:R-:W-:Y:S01]  /*2a60*/  @P4 FFMA.FTZ R28, R133, R131, R28 ;  /* 0x00000083851c4223 */ /* 0x000fe2000001001c */
[----:B------:R-:W-:-:S02]  /*2a70*/  @P4 PRMT R143, R189, 0x7610, R143 ;  /* 0x00007610bd8f4816 */ /* 0x000fc4000000008f */
[----:B------:R-:W-:Y:S01]  /*2a80*/  @P4 FFMA.FTZ R30, R137, R135, R30 ;  /* 0x00000087891e4223 */ /* 0x000fe2000001001e */
[----:B------:R-:W-:Y:S06]  /*2a90*/  @!P4 BRA `(.L_x_8178) ;  /* 0x0000000000e0c947 */ /* 0x000fec0003800000 */
[----:B------:R-:W-:Y:S01]  /*2aa0*/  @P3 FFMA.FTZ R132, R184, R130, R129 ;  /* 0x00000082b8843223 */ /* 0x000fe20000010081 */
[----:B------:R-:W-:Y:S01]  /*2ab0*/  MOV R131, R11 ;  /* 0x0000000b00837202 */ /* 0x000fe20000000f00 */
[----:B------:R-:W-:Y:S02]  /*2ac0*/  HADD2.F32 R134, -RZ, R146.H1_H1 ;  /* 0x30000092ff867230 */ /* 0x000fe40000004100 */
        /* <DEDUP_REMOVED lines=8> */
.L_x_8182:
        /* <DEDUP_REMOVED lines=19> */
[----:B------:R-:W-:-:S02]  /*2c80*/  @P4 HADD2.F32 R194, -RZ, R146.H1_H1 ;  /* 0x30000092ffc24230 */ /* 0x000fc40000004100 */
[----:B------:R-:W-:-:S03]  /*2c90*/  @P4 HADD2.F32 R192, -RZ, R146.H0_H0 ;  /* 0x20000092ffc04230 */ /* 0x000fc60000004100 */
[----:B------:R-:W3:Y:S01]  /*2ca0*/  @P4 LDC R135, c[0x0][0x40c] ;  /* 0x00010300ff874b82 */ /* 0x000ee20000000800 */
[----:B0-----:R-:W-:-:S04]  /*2cb0*/  @P4 FMUL.FTZ R190, R134, R137 ;  /* 0x0000008986be4220 */ /* 0x001fc80000410000 */
[-C--:B------:R-:W-:Y:S01]  /*2cc0*/  @P4 FMUL.FTZ R137, R107, R190.reuse ;  /* 0x000000be6b894220 */ /* 0x080fe20000410000 */
[----:B------:R-:W-:Y:S01]  /*2cd0*/  @P4 FFMA.FTZ R31, R194, R190, R31 ;  /* 0x000000bec21f4223 */ /* 0x000fe2000001001f */
[----:B-1----:R-:W-:-:S03]  /*2ce0*/  @P4 FMUL.FTZ R127, R124, R131 ;  /* 0x000000837c7f4220 */ /* 0x002fc60000410000 */
[----:B------:R-:W-:Y:S01]  /*2cf0*/  @P4 F2FP.F16.F32.PACK_AB R185, RZ, R137 ;  /* 0x00000089ffb9423e */ /* 0x000fe200000000ff */
[----:B------:R-:W-:-:S03]  /*2d00*/  @P4 FMUL.FTZ R131, R104, R127 ;  /* 0x0000007f68834220 */ /* 0x000fc60000410000 */
[----:B------:R-:W-:Y:S01]  /*2d10*/  @P4 PRMT R142, R185, 0x7610, R142 ;  /* 0x00007610b98e4816 */ /* 0x000fe2000000008e */
[----:B--2---:R-:W-:Y:S01]  /*2d20*/  @P4 FMUL.FTZ R132, R125, R132 ;  /* 0x000000847d844220 */ /* 0x004fe20000410000 */
[----:B------:R-:W-:-:S03]  /*2d30*/  @P4 F2FP.F16.F32.PACK_AB R137, RZ, R131 ;  /* 0x00000083ff89423e */ /* 0x000fc600000000ff */
[-C--:B------:R-:W-:Y:S01]  /*2d40*/  @P4 FMUL.FTZ R133, R105, R132.reuse ;  /* 0x0000008469854220 */ /* 0x080fe20000410000 */
[----:B------:R-:W-:Y:S01]  /*2d50*/  @P4 PRMT R140, R137, 0x7610, R140 ;  /* 0x00007610898c4816 */ /* 0x000fe2000000008c */
[----:B------:R-:W-:Y:S01]  /*2d60*/  @P4 FFMA.FTZ R29, R192, R132, R29 ;  /* 0x00000084c01d4223 */ /* 0x000fe2000001001d */
[----:B---3--:R-:W-:Y:S02]  /*2d70*/  @P4 FMUL.FTZ R135, R126, R135 ;  /* 0x000000877e874220 */ /* 0x008fe40000410000 */
[----:B------:R-:W-:Y:S02]  /*2d80*/  @P4 F2FP.F16.F32.PACK_AB R133, RZ, R133 ;  /* 0x00000085ff85423e */ /* 0x000fe400000000ff */
[----:B------:R-:W-:Y:S02]  /*2d90*/  @P4 FMUL.FTZ R131, R106, R135 ;  /* 0x000000876a834220 */ /* 0x000fe40000410000 */
[----:B------:R-:W-:Y:S01]  /*2da0*/  @P4 PRMT R139, R133, 0x7610, R139 ;  /* 0x00007610858b4816 */ /* 0x000fe2000000008b */
[----:B------:R-:W-:-:S02]  /*2db0*/  @P4 HADD2.F32 R133, -RZ, R145.H1_H1 ;  /* 0x30000091ff854230 */ /* 0x000fc40000004100 */
[----:B------:R-:W-:Y:S01]  /*2dc0*/  @P4 F2FP.F16.F32.PACK_AB R137, RZ, R131 ;  /* 0x00000083ff89423e */ /* 0x000fe200000000ff */
[----:B------:R-:W-:Y:S02]  /*2dd0*/  @P4 HADD2.F32 R131, -RZ, R145.H0_H0 ;  /* 0x20000091ff834230 */ /* 0x000fe40000004100 */
[----:B------:R-:W-:Y:S01]  /*2de0*/  @P4 FFMA.FTZ R30, R133, R135, R30 ;  /* 0x00000087851e4223 */ /* 0x000fe2000001001e */
[----:B------:R-:W-:Y:S02]  /*2df0*/  @P4 PRMT R143, R137, 0x7610, R143 ;  /* 0x00007610898f4816 */ /* 0x000fe4000000008f */
[----:B------:R-:W-:Y:S01]  /*2e00*/  @P4 FFMA.FTZ R28, R131, R127, R28 ;  /* 0x0000007f831c4223 */ /* 0x000fe2000001001c */
[----:B------:R-:W-:-:S07]  /*2e10*/  MOV R127, R134 ;  /* 0x00000086007f7202 */ /* 0x000fce0000000f00 */
.L_x_8178:
        /* <DEDUP_REMOVED lines=14> */
.L_x_8183:
[----:B------:R-:W-:Y:S02]  /*2f00*/  IADD3 R187, PT, PT, R187, 0x80, RZ ;  /* 0x00000080bbbb7810 */ /* 0x000fe40007ffe0ff */
[----:B------:R-:W-:-:S07]  /*2f10*/  IADD3 R128, PT, PT, R128, 0x80, RZ ;  /* 0x0000008080807810 */ /* 0x000fce0007ffe0ff */
.L_x_8171:
[----:B------:R-:W-:Y:S05]  /*2f20*/  BSYNC.RECONVERGENT B0 ;  /* 0x0000000000007941 */ /* 0x000fea0003800200 */
.L_x_8170:
        /* <DEDUP_REMOVED lines=13> */
.L_x_8186:
        /* <DEDUP_REMOVED lines=25> */
[----:B------:R-:W-:Y:S01]  /*3190*/  @P4 F2FP.F16.F32.PACK_AB R185, RZ, R131 ;  /* 0x00000083ffb9423e */ /* 0x000fe200000000ff */
[----:B------:R-:W-:-:S03]  /*31a0*/  @P4 FMUL.FTZ R131, R97, R132 ;  /* 0x0000008461834220 */ /* 0x000fc60000410000 */
[----:B------:R-:W-:Y:S01]  /*31b0*/  @P4 PRMT R140, R185, 0x7610, R140 ;  /* 0x00007610b98c4816 */ /* 0x000fe2000000008c */
[----:B--2---:R-:W-:Y:S01]  /*31c0*/  @P4 FMUL.FTZ R133, R126, R135 ;  /* 0x000000877e854220 */ /* 0x004fe20000410000 */
[----:B------:R-:W-:Y:S01]  /*31d0*/  MOV R135, R7 ;  /* 0x0000000700877202 */ /* 0x000fe20000000f00 */
[----:B------:R-:W-:Y:S01]  /*31e0*/  @P3 FFMA.FTZ R135, R148, R137, R7 ;  /* 0x0000008994873223 */ /* 0x000fe20000010007 */
[----:B------:R-:W-:Y:S01]  /*31f0*/  @P4 F2FP.F16.F32.PACK_AB R185, RZ, R131 ;  /* 0x00000083ffb9423e */ /* 0x000fe200000000ff */
[----:B------:R-:W-:Y:S01]  /*3200*/  @P4 FMUL.FTZ R134, R98, R133 ;  /* 0x0000008562864220 */ /* 0x000fe20000410000 */
[--C-:B------:R-:W-:Y:S02]  /*3210*/  @P4 HADD2.F32 R131, -RZ, R145.reuse.H0_H0 ;  /* 0x20000091ff834230 */ /* 0x100fe40000004100 */
[----:B------:R-:W-:Y:S01]  /*3220*/  @P4 HADD2.F32 R137, -RZ, R145.H1_H1 ;  /* 0x30000091ff894230 */ /* 0x000fe20000004100 */
[----:B------:R-:W-:Y:S02]  /*3230*/  @P4 PRMT R139, R185, 0x7610, R139 ;  /* 0x00007610b98b4816 */ /* 0x000fe4000000008b */
[----:B------:R-:W-:Y:S01]  /*3240*/  @P4 F2FP.F16.F32.PACK_AB R189, RZ, R134 ;  /* 0x00000086ffbd423e */ /* 0x000fe200000000ff */
[----:B------:R-:W-:-:S02]  /*3250*/  @P4 HADD2.F32 R134, -RZ, R146.H0_H0 ;  /* 0x20000092ff864230 */ /* 0x000fc40000004100 */
[----:B------:R-:W-:Y:S01]  /*3260*/  @P4 FFMA.FTZ R24, R131, R127, R24 ;  /* 0x0000007f83184223 */ /* 0x000fe20000010018 */
[----:B------:R-:W-:Y:S01]  /*3270*/  @P4 FFMA.FTZ R26, R137, R133, R26 ;  /* 0x00000085891a4223 */ /* 0x000fe2000001001a */
[----:B------:R-:W-:Y:S01]  /*3280*/  @P4 PRMT R143, R189, 0x7610, R143 ;  /* 0x00007610bd8f4816 */ /* 0x000fe2000000008f */
[----:B------:R-:W-:Y:S01]  /*3290*/  @P4 FFMA.FTZ R25, R134, R132, R25 ;  /* 0x0000008486194223 */ /* 0x000fe20000010019 */
[----:B------:R-:W-:Y:S01]  /*32a0*/  MOV R127, R135 ;  /* 0x00000087007f7202 */ /* 0x000fe20000000f00 */
        /* <DEDUP_REMOVED lines=8> */
.L_x_8188:
        /* <DEDUP_REMOVED lines=45> */
.L_x_8187:
        /* <DEDUP_REMOVED lines=33> */
.L_x_8191:
        /* <DEDUP_REMOVED lines=12> */
.L_x_8192:
        /* <DEDUP_REMOVED lines=12> */
.L_x_8193:
[----:B------:R-:W-:Y:S02]  /*3990*/  MOV R124, R131 ;  /* 0x00000083007c7202 */ /* 0x000fe40000000f00 */
[----:B------:R-:W-:Y:S01]  /*39a0*/  MOV R127, R132 ;  /* 0x00000084007f7202 */ /* 0x000fe20000000f00 */
[----:B------:R-:W-:Y:S06]  /*39b0*/  @!P4 BRA `(.L_x_8189) ;  /* 0x0000000000e4c947 */ /* 0x000fec0003800000 */
        /* <DEDUP_REMOVED lines=9> */
.L_x_8190:
        /* <DEDUP_REMOVED lines=12> */
.L_x_8194:
        /* <DEDUP_REMOVED lines=12> */
.L_x_8195:
        /* <DEDUP_REMOVED lines=12> */
.L_x_8196:
        /* <DEDUP_REMOVED lines=12> */
.L_x_8189:
        /* <DEDUP_REMOVED lines=12> */
.L_x_8197:
[----:B------:R-:W-:Y:S02]  /*3e10*/  IADD3 R187, PT, PT, R187, 0x80, RZ ;  /* 0x00000080bbbb7810 */ /* 0x000fe40007ffe0ff */
[----:B------:R-:W-:-:S07]  /*3e20*/  IADD3 R128, PT, PT, R128, 0x80, RZ ;  /* 0x0000008080807810 */ /* 0x000fce0007ffe0ff */
.L_x_8185:
[----:B------:R-:W-:Y:S05]  /*3e30*/  BSYNC.RECONVERGENT B0 ;  /* 0x0000000000007941 */ /* 0x000fea0003800200 */
.L_x_8184:
        /* <DEDUP_REMOVED lines=13> */
.L_x_8200:
        /* <DEDUP_REMOVED lines=51> */
.L_x_8202:
        /* <DEDUP_REMOVED lines=45> */
.L_x_8201:
        /* <DEDUP_REMOVED lines=33> */
.L_x_8205:
        /* <DEDUP_REMOVED lines=12> */
.L_x_8206:
        /* <DEDUP_REMOVED lines=12> */
.L_x_8207:
        /* <DEDUP_REMOVED lines=12> */
.L_x_8204:
        /* <DEDUP_REMOVED lines=12> */
.L_x_8208:
        /* <DEDUP_REMOVED lines=12> */
.L_x_8209:
        /* <DEDUP_REMOVED lines=12> */
.L_x_8210:
        /* <DEDUP_REMOVED lines=12> */
.L_x_8203:
        /* <DEDUP_REMOVED lines=12> */
.L_x_8211:
[----:B------:R-:W-:Y:S02]  /*4d20*/  IADD3 R187, PT, PT, R187, 0x80, RZ ;  /* 0x00000080bbbb7810 */ /* 0x000fe40007ffe0ff */
[----:B------:R-:W-:-:S07]  /*4d30*/  IADD3 R128, PT, PT, R128, 0x80, RZ ;  /* 0x0000008080807810 */ /* 0x000fce0007ffe0ff */
.L_x_8199:
[----:B------:R-:W-:Y:S05]  /*4d40*/  BSYNC.RECONVERGENT B0 ;  /* 0x0000000000007941 */ /* 0x000fea0003800200 */
.L_x_8198:
        /* <DEDUP_REMOVED lines=13> */
.L_x_8214:
        /* <DEDUP_REMOVED lines=51> */
.L_x_8216:
        /* <DEDUP_REMOVED lines=45> */
.L_x_8215:
        /* <DEDUP_REMOVED lines=33> */
.L_x_8219:
        /* <DEDUP_REMOVED lines=12> */
.L_x_8220:
        /* <DEDUP_REMOVED lines=12> */
.L_x_8221:
        /* <DEDUP_REMOVED lines=12> */
.L_x_8218:
        /* <DEDUP_REMOVED lines=12> */
.L_x_8222:
        /* <DEDUP_REMOVED lines=12> */
.L_x_8223:
        /* <DEDUP_REMOVED lines=12> */
.L_x_8224:
        /* <DEDUP_REMOVED lines=12> */
.L_x_8217:
        /* <DEDUP_REMOVED lines=12> */
.L_x_8225:
[----:B------:R-:W-:Y:S02]  /*5c30*/  IADD3 R187, PT, PT, R187, 0x80, RZ ;  /* 0x00000080bbbb7810 */ /* 0x000fe40007ffe0ff */
[----:B------:R-:W-:-:S07]  /*5c40*/  IADD3 R128, PT, PT, R128, 0x80, RZ ;  /* 0x0000008080807810 */ /* 0x000fce0007ffe0ff */
.L_x_8213:
[----:B------:R-:W-:Y:S05]  /*5c50*/  BSYNC.RECONVERGENT B0 ;  /* 0x0000000000007941 */ /* 0x000fea0003800200 */
.L_x_8212:
        /* <DEDUP_REMOVED lines=11> */
[--C-:B------:R-:W-:Y:S02]  /*5d10*/  SHF.R.U32.HI R131, RZ, 0x10, R133.reuse ;  /* 0x00000010ff837819 */ /* 0x100fe40000011685 */
[----:B------:R-:W-:Y:S02]  /*5d20*/  PRMT R145, R132, 0x5410, R133 ;  /* 0x0000541084917816 */ /* 0x000fe40000000085 */
[----:B------:R-:W-:-:S07]  /*5d30*/  PRMT R146, R146, 0x5410, R131 ;  /* 0x0000541092927816 */ /* 0x000fce0000000083 */
.L_x_8228:
        /* <DEDUP_REMOVED lines=27> */
[----:B------:R-:W-:Y:S01]  /*5ef0*/  @P4 F2FP.F16.F32.PACK_AB R144, RZ, R132 ;  /* 0x00000084ff90423e */ /* 0x000fe200000000ff */
[----:B------:R-:W-:Y:S02]  /*5f00*/  @P4 HADD2.F32 R132, -RZ, R146.H0_H0 ;  /* 0x20000092ff844230 */ /* 0x000fe40000004100 */
[----:B------:R-:W-:Y:S01]  /*5f10*/  @P4 FMUL.FTZ R129, R72, R127 ;  /* 0x0000007f48814220 */ /* 0x000fe20000410000 */
[----:B------:R-:W-:Y:S01]  /*5f20*/  @P4 PRMT R143, R144, 0x7610, R143 ;  /* 0x00007610908f4816 */ /* 0x000fe2000000008f */
[----:B--2---:R-:W-:-:S03]  /*5f30*/  @P4 FMUL.FTZ R130, R125, R130 ;  /* 0x000000827d824220 */ /* 0x004fc60000410000 */
[----:B------:R-:W-:Y:S01]  /*5f40*/  @P4 F2FP.F16.F32.PACK_AB R135, RZ, R129 ;  /* 0x00000081ff87423e */ /* 0x000fe200000000ff */
[----:B------:R-:W-:-:S03]  /*5f50*/  @P4 FMUL.FTZ R129, R73, R130 ;  /* 0x0000008249814220 */ /* 0x000fc60000410000 */
[----:B------:R-:W-:Y:S01]  /*5f60*/  @P4 PRMT R140, R135, 0x7610, R140 ;  /* 0x00007610878c4816 */ /* 0x000fe2000000008c */
[--C-:B------:R-:W-:Y:S02]  /*5f70*/  @P4 HADD2.F32 R135, -RZ, R145.reuse.H1_H1 ;  /* 0x30000091ff874230 */ /* 0x100fe40000004100 */
[----:B------:R-:W-:Y:S01]  /*5f80*/  @P4 FFMA.FTZ R13, R132, R130, R13 ;  /* 0x00000082840d4223 */ /* 0x000fe2000001000d */
[----:B------:R-:W-:Y:S01]  /*5f90*/  @P4 F2FP.F16.F32.PACK_AB R137, RZ, R129 ;  /* 0x00000081ff89423e */ /* 0x000fe200000000ff */
[----:B------:R-:W-:Y:S02]  /*5fa0*/  @P4 HADD2.F32 R129, -RZ, R145.H0_H0 ;  /* 0x20000091ff814230 */ /* 0x000fe40000004100 */
[----:B------:R-:W-:Y:S01]  /*5fb0*/  @P4 FFMA.FTZ R14, R135, R131, R14 ;  /* 0x00000083870e4223 */ /* 0x000fe2000001000e */
[----:B------:R-:W-:Y:S02]  /*5fc0*/  @P4 PRMT R139, R137, 0x7610, R139 ;  /* 0x00007610898b4816 */ /* 0x000fe4000000008b */
        /* <DEDUP_REMOVED lines=10> */
.L_x_8230:
        /* <DEDUP_REMOVED lines=45> */
.L_x_8229:
        /* <DEDUP_REMOVED lines=33> */
.L_x_8233:
        /* <DEDUP_REMOVED lines=12> */
.L_x_8234:
        /* <DEDUP_REMOVED lines=12> */
.L_x_8235:
        /* <DEDUP_REMOVED lines=9> */
.L_x_8232:
[----:B------:R-:W-:Y:S01]  /*6760*/  FFMA.FTZ R132, R180, R130, R129 ;  /* 0x00000082b4847223 */ /* 0x000fe20000010081 */
[----:B------:R-:W-:Y:S01]  /*6770*/  ISETP.GT.AND P3, PT, R144, RZ, PT ;  /* 0x000000ff9000720c */ /* 0x000fe20003f64270 */
[----:B------:R-:W-:Y:S02]  /*6780*/  @P4 HADD2.F32 R194, -RZ, R146.H1_H1 ;  /* 0x30000092ffc24230 */ /* 0x000fe40000004100 */
[----:B------:R-:W-:Y:S02]  /*6790*/  FADD.FTZ R131, R177, -R132 ;  /* 0x80000084b1837221 */ /* 0x000fe40000010000 */
[----:B------:R-:W0:Y:S02]  /*67a0*/  @P4 LDC R132, c[0x0][0x40c] ;  /* 0x00010300ff844b82 */ /* 0x000e240000000800 */
        /* <DEDUP_REMOVED lines=17> */
.L_x_8236:
        /* <DEDUP_REMOVED lines=12> */
.L_x_8237:
        /* <DEDUP_REMOVED lines=12> */
.L_x_8238:
[----:B------:R-:W-:Y:S01]  /*6a40*/  @P4 FFMA.FTZ R15, R194, R132, R15 ;  /* 0x00000084c20f4223 */ /* 0x000fe2000001000f */
[----:B------:R-:W-:-:S07]  /*6a50*/  @P4 PRMT R142, R137, 0x7610, R142 ;  /* 0x00007610898e4816 */ /* 0x000fce000000008e */
.L_x_8231:
        /* <DEDUP_REMOVED lines=12> */
.L_x_8227:
[----:B------:R-:W-:Y:S05]  /*6b20*/  BSYNC.RECONVERGENT B0 ;  /* 0x0000000000007941 */ /* 0x000fea0003800200 */
.L_x_8226:
[----:B--2---:R-:W2:Y:S01]  /*6b30*/  LDC.64 R128, c[0x0][0x380] ;  /* 0x0000e000ff807b82 */ /* 0x004ea20000000a00 */
[----:B------:R-:W-:Y:S01]  /*6b40*/  UPLOP3.LUT UP1, UPT, UPT, UPT, UP1, 0x40, 0x4 ;  /* 0x000000000004789c */ /* 0x000fe20003f2e810 */
[----:B--2---:R-:W-:-:S04]  /*6b50*/  IADD3 R141, PT, PT, R141, R128, RZ ;  /* 0x000000808d8d7210 */ /* 0x004fc80007ffe0ff */
[----:B------:R-:W-:-:S13]  /*6b60*/  ISETP.GE.AND P3, PT, R141, R129, PT ;  /* 0x000000818d00720c */ /* 0x000fda0003f66270 */
[----:B------:R-:W-:Y:S05]  /*6b70*/  @!P3 BRA `(.L_x_8239) ;  /* 0xffffff9c0008b947 */ /* 0x000fea000383ffff */
.L_x_8156:
        /* <DEDUP_REMOVED lines=16> */
.L_x_8241:
[----:B------:R-:W-:Y:S05]  /*6c80*/  BSYNC.RECONVERGENT B0 ;  /* 0x0000000000007941 */ /* 0x000fea0003800200 */
.L_x_8240:
        /* <DEDUP_REMOVED lines=12> */
.L_x_8243:
[----:B------:R-:W-:Y:S05]  /*6d50*/  BSYNC.RECONVERGENT B0 ;  /* 0x0000000000007941 */ /* 0x000fea0003800200 */
.L_x_8242:
        /* <DEDUP_REMOVED lines=12> */
.L_x_8245:
[----:B------:R-:W-:Y:S05]  /*6e20*/  BSYNC.RECONVERGENT B0 ;  /* 0x0000000000007941 */ /* 0x000fea0003800200 */
.L_x_8244:
        /* <DEDUP_REMOVED lines=12> */
.L_x_8247:
[----:B------:R-:W-:Y:S05]  /*6ef0*/  BSYNC.RECONVERGENT B0 ;  /* 0x0000000000007941 */ /* 0x000fea0003800200 */
.L_x_8246:
        /* <DEDUP_REMOVED lines=12> */
.L_x_8248:
        /* <DEDUP_REMOVED lines=12> */
.L_x_10926:


//--------------------- .text._ZN10layer_norm13ln_bwd_kernelINS_13Kernel_traitsIf6__halffS2_fjLj2560ELj1ELj1ELj4ELj8ENS_18Kernel_traits_baseILj2560EfS2_fS2_fjLj128EEEEELb0ELb1ELb1ELb1EEEvNS_9BwdParamsE --------------------------
	.section	.text._ZN10layer_norm13ln_bwd_kernelINS_13Kernel_traitsIf6__halffS2_fjLj2560ELj1ELj1ELj4ELj8ENS_18Kernel_traits_baseILj2560EfS2_fS2_fjLj128EEEEELb0ELb1ELb1ELb1EEEvNS_9BwdParamsE,"ax",@progbits
	.align	128
        .global         _ZN10layer_norm13ln_bwd_kernelINS_13Kernel_traitsIf6__halffS2_fjLj2560ELj1ELj1ELj4ELj8ENS_18Kernel_traits_baseILj2560EfS2_fS2_fjLj128EEEEELb0ELb1ELb1ELb1EEEvNS_9BwdParamsE
        .type           _ZN10layer_norm13ln_bwd_kernelINS_13Kernel_traitsIf6__halffS2_fjLj2560ELj1ELj1ELj4ELj8ENS_18Kernel_traits_baseILj2560EfS2_fS2_fjLj128EEEEELb0ELb1ELb1ELb1EEEvNS_9BwdParamsE,@function
        .size           _ZN10layer_norm13ln_bwd_kernelINS_13Kernel_traitsIf6__halffS2_fjLj2560ELj1ELj1ELj4ELj8ENS_18Kernel_traits_baseILj2560EfS2_fS2_fjLj128EEEEELb0ELb1ELb1ELb1EEEvNS_9BwdParamsE,(.L_x_10927 - _ZN10layer_norm13ln_bwd_kernelINS_13Kernel_traitsIf6__halffS2_fjLj2560ELj1ELj1ELj4ELj8ENS_18Kernel_traits_baseILj2560EfS2_fS2_fjLj128EEEEELb0ELb1ELb1ELb1EEEvNS_9BwdParamsE)
        .other          _ZN10layer_norm13ln_bwd_kernelINS_13Kernel_traitsIf6__halffS2_fjLj2560ELj1ELj1ELj4ELj8ENS_18Kernel_traits_baseILj2560EfS2_fS2_fjLj128EEEEELb0ELb1ELb1ELb1EEEvNS_9BwdParamsE,@"STO_CUDA_ENTRY STV_DEFAULT"
_ZN10layer_norm13ln_bwd_kernelINS_13Kernel_traitsIf6__halffS2_fjLj2560ELj1ELj1ELj4ELj8ENS_18Kernel_traits_baseILj2560EfS2_fS2_fjLj128EEEEELb0ELb1ELb1ELb1EEEvNS_9BwdParamsE:
.text._ZN10layer_norm13ln_bwd_kernelINS_13Kernel_traitsIf6__halffS2_fjLj2560ELj1ELj1ELj4ELj8ENS_18Kernel_traits_baseILj2560EfS2_fS2_fjLj128EEEEELb0ELb1ELb1ELb1EEEvNS_9BwdParamsE:
        /* <DEDUP_REMOVED lines=60> */
.L_x_8313:
        /* <DEDUP_REMOVED lines=31> */
[C---:B------:R-:W-:Y:S02]  /*05b0*/  IADD3 R159, PT, PT, R149.reuse, 0x80, RZ ;  /* 0x00000080959f7810 */ /* 0x040fe40007ffe0ff */
[C---:B------:R-:W-:Y:S01]  /*05c0*/  IADD3 R157, PT, PT, R149.reuse, 0x100, RZ ;  /* 0x00000100959d7810 */ /* 0x040fe20007ffe0ff */
[C---:B---3--:R-:W-:Y:S01]  /*05d0*/  IMAD.WIDE.U32 R164, R149.reuse, 0x8, R162 ;  /* 0x0000000895a47825 */ /* 0x048fe200078e00a2 */
[----:B------:R-:W-:Y:S01]  /*05e0*/  IADD3 R161, PT, PT, R149, 0x180, RZ ;  /* 0x0000018095a17810 */ /* 0x000fe20007ffe0ff */
[----:B------:R-:W3:Y:S01]  /*05f0*/  LDG.E.128 R128, desc[UR12][R128.64] ;  /* 0x0000000c80807981 */ /* 0x000ee2000c1e1d00 */
[----:B------:R-:W-:-:S02]  /*0600*/  IADD3 R177, PT, PT, R183, 0x80, RZ ;  /* 0x00000080b7b17810 */ /* 0x000fc40007ffe0ff */
[----:B------:R-:W-:Y:S02]  /*0610*/  IADD3 R149, PT, PT, R149, 0x200, RZ ;  /* 0x0000020095957810 */ /* 0x000fe40007ffe0ff */
[----:B------:R-:W-:Y:S01]  /*0620*/  IADD3 R181, PT, PT, R183, 0x180, RZ ;  /* 0x00000180b7b57810 */ /* 0x000fe20007ffe0ff */
[----:B-1----:R-:W-:Y:S01]  /*0630*/  IMAD.WIDE.U32 R144, R179, 0x10, R152 ;  /* 0x00000010b3907825 */ /* 0x002fe200078e0098 */
[----:B------:R-:W-:Y:S01]  /*0640*/  IADD3 R185, PT, PT, R183, 0x200, RZ ;  /* 0x00000200b7b97810 */ /* 0x000fe20007ffe0ff */
[----:B------:R-:W4:Y:S02]  /*0650*/  LDG.E.64 R164, desc[UR12][R164.64] ;  /* 0x0000000ca4a47981 */ /* 0x000f24000c1e1b00 */
[--C-:B------:R-:W-:Y:S02]  /*0660*/  IMAD.WIDE.U32 R158, R159, 0x8, R162.reuse ;  /* 0x000000089f9e7825 */ /* 0x100fe400078e00a2 */
[----:B------:R-:W4:Y:S02]  /*0670*/  LDG.E.128 R144, desc[UR12][R144.64] ;  /* 0x0000000c90907981 */ /* 0x000f24000c1e1d00 */
[----:B------:R-:W-:-:S02]  /*0680*/  IMAD.WIDE.U32 R156, R157, 0x8, R162 ;  /* 0x000000089d9c7825 */ /* 0x000fc400078e00a2 */
[----:B------:R-:W4:Y:S02]  /*0690*/  LDG.E.64 R158, desc[UR12][R158.64] ;  /* 0x0000000c9e9e7981 */ /* 0x000f24000c1e1b00 */
[----:B------:R-:W-:Y:S02]  /*06a0*/  IMAD.WIDE.U32 R160, R161, 0x8, R162 ;  /* 0x00000008a1a07825 */ /* 0x000fe400078e00a2 */
[----:B------:R-:W4:Y:S02]  /*06b0*/  LDG.E.64 R156, desc[UR12][R156.64] ;  /* 0x0000000c9c9c7981 */ /* 0x000f24000c1e1b00 */
[----:B------:R-:W-:Y:S02]  /*06c0*/  IMAD.WIDE.U32 R132, R177, 0x10, R152 ;  /* 0x00000010b1847825 */ /* 0x000fe400078e0098 */
[----:B------:R-:W4:Y:S02]  /*06d0*/  LDG.E.64 R160, desc[UR12][R160.64] ;  /* 0x0000000ca0a07981 */ /* 0x000f24000c1e1b00 */
[----:B------:R-:W-:-:S02]  /*06e0*/  IMAD.WIDE.U32 R162, R149, 0x8, R162 ;  /* 0x0000000895a27825 */ /* 0x000fc400078e00a2 */
[----:B------:R-:W4:Y:S02]  /*06f0*/  LDG.E.128 R132, desc[UR12][R132.64] ;  /* 0x0000000c84847981 */ /* 0x000f24000c1e1d00 */
        /* <DEDUP_REMOVED lines=18> */
[----:B------:R1:W5:Y:S04]  /*0820*/  @P0 LDG.E.128 R16, desc[UR12][R168.64] ;  /* 0x0000000ca8100981 */ /* 0x000368000c1e1d00 */
[----:B------:R1:W5:Y:S01]  /*0830*/  @P0 LDG.E.128 R20, desc[UR12][R166.64] ;  /* 0x0000000ca6140981 */ /* 0x000362000c1e1d00 */
[----:B------:R-:W-:-:S05]  /*0840*/  @P0 IMAD.WIDE.U32 R170, R179, 0x10, R170 ;  /* 0x00000010b3aa0825 */ /* 0x000fca00078e00aa */
[----:B------:R-:W5:Y:S01]  /*0850*/  @P0 LDG.E.128 R12, desc[UR12][R170.64] ;  /* 0x0000000caa0c0981 */ /* 0x000f62000c1e1d00 */
[----:B------:R-:W-:-:S05]  /*0860*/  @P0 IMAD.WIDE.U32 R174, R185, 0x10, R174 ;  /* 0x00000010b9ae0825 */ /* 0x000fca00078e00ae */
[----:B------:R1:W5:Y:S01]  /*0870*/  @P0 LDG.E.128 R4, desc[UR12][R174.64] ;  /* 0x0000000cae040981 */ /* 0x000362000c1e1d00 */
[----:B--2---:R-:W-:-:S05]  /*0880*/  FSEL R192, R3, RZ, !P1 ;  /* 0x000000ff03c07208 */ /* 0x004fca0004800000 */
[C---:B---3--:R-:W-:Y:S01]  /*0890*/  FADD.FTZ R3, -R192.reuse, R128 ;  /* 0x00000080c0037221 */ /* 0x048fe20000010100 */
[C---:B------:R-:W-:Y:S01]  /*08a0*/  FADD.FTZ R131, -R192.reuse, R131 ;  /* 0x00000083c0837221 */ /* 0x040fe20000010100 */
[C---:B------:R-:W-:Y:S01]  /*08b0*/  FADD.FTZ R179, -R192.reuse, R130 ;  /* 0x00000082c0b37221 */ /* 0x040fe20000010100 */
[----:B------:R-:W-:Y:S01]  /*08c0*/  FADD.FTZ R177, -R192, R129 ;  /* 0x00000081c0b17221 */ /* 0x000fe20000010100 */
[----:B----4-:R-:W-:Y:S02]  /*08d0*/  MOV R128, R164 ;  /* 0x000000a400807202 */ /* 0x010fe40000000f00 */
[--C-:B------:R-:W-:Y:S01]  /*08e0*/  SHF.R.U64 R191, R164, 0x10, R165.reuse ;  /* 0x00000010a4bf7819 */ /* 0x100fe200000012a5 */
[----:B0-----:R-:W-:Y:S01]  /*08f0*/  FADD.FTZ R173, -R192, R146 ;  /* 0x00000092c0ad7221 */ /* 0x001fe20000010100 */
[----:B------:R-:W-:Y:S01]  /*0900*/  MOV R130, R165 ;  /* 0x000000a500827202 */ /* 0x000fe20000000f00 */
[----:B-----5:R-:W-:Y:S01]  /*0910*/  FMUL.FTZ R146, R142, R131 ;  /* 0x000000838e927220 */ /* 0x020fe20000410000 */
[----:B------:R-:W-:Y:S01]  /*0920*/  SHF.R.U32.HI R164, RZ, 0x10, R165 ;  /* 0x00000010ffa47819 */ /* 0x000fe200000116a5 */
[----:B------:R-:W-:Y:S01]  /*0930*/  HADD2.F32 R131, -RZ, R128.H0_H0 ;  /* 0x20000080ff837230 */ /* 0x000fe20000004100 */
[--C-:B------:R-:W-:Y:S01]  /*0940*/  SHF.R.U64 R190, R158, 0x10, R159.reuse ;  /* 0x000000109ebe7819 */ /* 0x100fe2000000129f */
[----:B------:R-:W-:Y:S01]  /*0950*/  FMUL.FTZ R3, R142, R3 ;  /* 0x000000038e037220 */ /* 0x000fe20000410000 */
[----:B------:R-:W-:-:S02]  /*0960*/  SHF.R.U32.HI R189, RZ, 0x10, R159 ;  /* 0x00000010ffbd7819 */ /* 0x000fc4000001169f */
[--C-:B------:R-:W-:Y:S02]  /*0970*/  SHF.R.U64 R188, R156, 0x10, R157.reuse ;  /* 0x000000109cbc7819 */ /* 0x100fe4000000129d */
[----:B-1----:R-:W-:Y:S02]  /*0980*/  MOV R168, R157 ;  /* 0x0000009d00a87202 */ /* 0x002fe40000000f00 */
[----:B------:R-:W-:Y:S01]  /*0990*/  SHF.R.U32.HI R186, RZ, 0x10, R157 ;  /* 0x00000010ffba7819 */ /* 0x000fe2000001169d */
[----:B------:R-:W-:Y:S02]  /*09a0*/  HADD2.F32 R128, -RZ, R191.H0_H0 ;  /* 0x200000bfff807230 */ /* 0x000fe40000004100 */
[C---:B------:R-:W-:Y:S01]  /*09b0*/  FADD.FTZ R169, -R192.reuse, R134 ;  /* 0x00000086c0a97221 */ /* 0x040fe20000010100 */
[C---:B------:R-:W-:Y:S01]  /*09c0*/  FADD.FTZ R165, -R192.reuse, R132 ;  /* 0x00000084c0a57221 */ /* 0x040fe20000010100 */
[----:B------:R-:W-:Y:S01]  /*09d0*/  MOV R134, R159 ;  /* 0x0000009f00867202 */ /* 0x000fe20000000f00 */
[----:B------:R-:W-:Y:S01]  /*09e0*/  FADD.FTZ R159, -R192, R144 ;  /* 0x00000090c09f7221 */ /* 0x000fe20000010100 */
[----:B------:R-:W-:-:S02]  /*09f0*/  SHF.R.U64 R180, R162, 0x10, R163 ;  /* 0x00000010a2b47819 */ /* 0x000fc400000012a3 */
[----:B------:R-:W-:Y:S02]  /*0a00*/  MOV R182, R163 ;  /* 0x000000a300b67202 */ /* 0x000fe40000000f00 */
[----:B------:R-:W-:Y:S01]  /*0a10*/  SHF.R.U32.HI R184, RZ, 0x10, R163 ;  /* 0x00000010ffb87819 */ /* 0x000fe200000116a3 */
[C---:B------:R-:W-:Y:S01]  /*0a20*/  FADD.FTZ R157, -R192.reuse, R148 ;  /* 0x00000094c09d7221 */ /* 0x040fe20000010100 */
[----:B------:R-:W-:Y:S01]  /*0a30*/  MOV R132, R158 ;  /* 0x0000009e00847202 */ /* 0x000fe20000000f00 */
[C---:B------:R-:W-:Y:S01]  /*0a40*/  FADD.FTZ R163, -R192.reuse, R150 ;  /* 0x00000096c0a37221 */ /* 0x040fe20000010100 */
[C---:B------:R-:W-:Y:S01]  /*0a50*/  FADD.FTZ R167, -R192.reuse, R133 ;  /* 0x00000085c0a77221 */ /* 0x040fe20000010100 */
[----:B------:R-:W-:Y:S01]  /*0a60*/  FADD.FTZ R175, -R192, R147 ;  /* 0x00000093c0af7221 */ /* 0x000fe20000010100 */
[----:B------:R-:W-:Y:S01]  /*0a70*/  MOV R170, R160 ;  /* 0x000000a000aa7202 */ /* 0x000fe20000000f00 */
[----:B------:R-:W-:Y:S01]  /*0a80*/  FMUL.FTZ R144, R142, R177 ;  /* 0x000000b18e907220 */ /* 0x000fe20000410000 */
[----:B------:R-:W-:Y:S01]  /*0a90*/  MOV R174, R162 ;  /* 0x000000a200ae7202 */ /* 0x000fe20000000f00 */
[----:B------:R-:W-:Y:S01]  /*0aa0*/  FADD.FTZ R129, -R192, R155 ;  /* 0x0000009bc0817221 */ /* 0x000fe20000010100 */
[----:B------:R-:W-:-:S02]  /*0ab0*/  HADD2.F32 R133, -RZ, R130.H0_H0 ;  /* 0x20000082ff857230 */ /* 0x000fc40000004100 */
[----:B------:R-:W-:Y:S01]  /*0ac0*/  FADD.FTZ R171, -R192, R145 ;  /* 0x00000091c0ab7221 */ /* 0x000fe20000010100 */
[----:B------:R-:W-:Y:S02]  /*0ad0*/  HADD2.F32 R130, -RZ, R164.H0_H0 ;  /* 0x200000a4ff827230 */ /* 0x000fe40000004100 */
[----:B------:R-:W-:Y:S01]  /*0ae0*/  FMUL.FTZ R155, R142, R157 ;  /* 0x0000009d8e9b7220 */ /* 0x000fe20000410000 */
[----:B------:R-:W-:Y:S01]  /*0af0*/  FMUL.FTZ R162, R60, R131 ;  /* 0x000000833ca27220 */ /* 0x000fe20000410000 */
[C---:B------:R-:W-:Y:S01]  /*0b00*/  FADD.FTZ R135, -R192.reuse, R135 ;  /* 0x00000087c0877221 */ /* 0x040fe20000010100 */
[----:B------:R-:W-:Y:S01]  /*0b10*/  MOV R166, R156 ;  /* 0x0000009c00a67202 */ /* 0x000fe20000000f00 */
        /* <DEDUP_REMOVED lines=8> */
[----:B------:R-:W-:-:S02]  /*0ba0*/  HADD2.F32 R131, -RZ, R132.H0_H0 ;  /* 0x20000084ff837230 */ /* 0x000fc40000004100 */
[----:B------:R-:W-:Y:S01]  /*0bb0*/  FADD.FTZ R183, -R192, R152 ;  /* 0x00000098c0b77221 */ /* 0x000fe20000010100 */
[C---:B------:R-:W-:Y:S01]  /*0bc0*/  FMUL.FTZ R147, R142.reuse, R165 ;  /* 0x000000a58e937220 */ /* 0x040fe20000410000 */
[----:B------:R-:W-:Y:S02]  /*0bd0*/  HADD2.F32 R128, -RZ, R190.H0_H0 ;  /* 0x200000beff807230 */ /* 0x000fe40000004100 */
[C---:B------:R-:W-:Y:S01]  /*0be0*/  FMUL.FTZ R148, R142.reuse, R167 ;  /* 0x000000a78e947220 */ /* 0x040fe20000410000 */
[----:B------:R-:W-:Y:S02]  /*0bf0*/  HADD2.F32 R175, -RZ, R170.H0_H0 ;  /* 0x200000aaffaf7230 */ /* 0x000fe40000004100 */
[C---:B------:R-:W-:Y:S01]  /*0c00*/  FMUL.FTZ R152, R142.reuse, R171 ;  /* 0x000000ab8e987220 */ /* 0x040fe20000410000 */
[----:B------:R-:W-:Y:S01]  /*0c10*/  FADD.FTZ R170, RZ, R162 ;  /* 0x000000a2ffaa7221 */ /* 0x000fe20000010000 */
[C---:B------:R-:W-:Y:S01]  /*0c20*/  FMUL.FTZ R145, R142.reuse, R179 ;  /* 0x000000b38e917220 */ /* 0x040fe20000410000 */
[----:B------:R-:W-:Y:S01]  /*0c30*/  FMUL.FTZ R150, R142, R135 ;  /* 0x000000878e967220 */ /* 0x000fe20000410000 */
[-C--:B------:R-:W-:Y:S01]  /*0c40*/  FFMA.FTZ R67, R146, R130.reuse, R67 ;  /* 0x0000008292437223 */ /* 0x080fe20000010043 */
[----:B------:R-:W-:Y:S01]  /*0c50*/  FADD.FTZ R87, R87, R130 ;  /* 0x0000008257577221 */ /* 0x000fe20000010000 */
[----:B------:R-:W-:Y:S01]  /*0c60*/  FMUL.FTZ R165, R63, R130 ;  /* 0x000000823fa57220 */ /* 0x000fe20000410000 */
[----:B------:R-:W-:Y:S01]  /*0c70*/  FFMA.FTZ R171, R3, R162, RZ ;  /* 0x000000a203ab7223 */ /* 0x000fe200000100ff */
[----:B------:R-:W-:-:S02]  /*0c80*/  HADD2.F32 R130, -RZ, R189.H0_H0 ;  /* 0x200000bdff827230 */ /* 0x000fc40000004100 */
[-C--:B------:R-:W-:Y:S01]  /*0c90*/  FFMA.FTZ R68, R147, R131.reuse, R68 ;  /* 0x0000008393447223 */ /* 0x080fe20000010044 */
[----:B------:R-:W-:Y:S02]  /*0ca0*/  HADD2.F32 R135, -RZ, R166.H0_H0 ;  /* 0x200000a6ff877230 */ /* 0x000fe40000004100 */
[----:B------:R-:W-:Y:S01]  /*0cb0*/  FADD.FTZ R88, R88, R131 ;  /* 0x0000008358587221 */ /* 0x000fe20000010000 */
[----:B------:R-:W-:Y:S01]  /*0cc0*/  FMUL.FTZ R166, R56, R131 ;  /* 0x0000008338a67220 */ /* 0x000fe20000410000 */
[----:B------:R-:W-:Y:S01]  /*0cd0*/  SHF.R.U64 R176, R160, 0x10, R161 ;  /* 0x00000010a0b07819 */ /* 0x000fe200000012a1 */
[----:B------:R-:W-:Y:S01]  /*0ce0*/  FMUL.FTZ R164, R62, R133 ;  /* 0x000000853ea47220 */ /* 0x000fe20000410000 */
[----:B------:R-:W-:Y:S01]  /*0cf0*/  MOV R172, R161 ;  /* 0x000000a100ac7202 */ /* 0x000fe20000000f00 */
[-C--:B------:R-:W-:Y:S01]  /*0d00*/  FFMA.FTZ R69, R148, R128.reuse, R69 ;  /* 0x0000008094457223 */ /* 0x080fe20000010045 */
[----:B------:R-:W-:Y:S01]  /*0d10*/  SHF.R.U32.HI R178, RZ, 0x10, R161 ;  /* 0x00000010ffb27819 */ /* 0x000fe200000116a1 */
[----:B------:R-:W-:Y:S01]  /*0d20*/  FADD.FTZ R89, R89, R128 ;  /* 0x0000008059597221 */ /* 0x000fe20000010000 */
[----:B------:R-:W-:Y:S01]  /*0d30*/  FMUL.FTZ R167, R57, R128 ;  /* 0x0000008039a77220 */ /* 0x000fe20000410000 */
[----:B------:R-:W-:Y:S01]  /*0d40*/  FADD.FTZ R131, R163, R170 ;  /* 0x000000aaa3837221 */ /* 0x000fe20000010000 */
[----:B------:R-:W-:Y:S01]  /*0d50*/  FADD.FTZ R161, -R192, R149 ;  /* 0x00000095c0a17221 */ /* 0x000fe20000010100 */
[----:B------:R-:W-:Y:S01]  /*0d60*/  FFMA.FTZ R66, R145, R133, R66 ;  /* 0x0000008591427223 */ /* 0x000fe20000010042 */
[----:B------:R-:W-:Y:S01]  /*0d70*/  FADD.FTZ R86, R86, R133 ;  /* 0x0000008556567221 */ /* 0x000fe20000010000 */
[----:B------:R-:W-:Y:S01]  /*0d80*/  FFMA.FTZ R128, R144, R163, R171 ;  /* 0x000000a390807223 */ /* 0x000fe200000100ab */
[----:B------:R-:W-:Y:S01]  /*0d90*/  FMUL.FTZ R149, R142, R169 ;  /* 0x000000a98e957220 */ /* 0x000fe20000410000 */
[----:B------:R-:W-:-:S02]  /*0da0*/  HADD2.F32 R133, -RZ, R134.H0_H0 ;  /* 0x20000086ff857230 */ /* 0x000fc40000004100 */
[-C--:B------:R-:W-:Y:S01]  /*0db0*/  FFMA.FTZ R71, R150, R130.reuse, R71 ;  /* 0x0000008296477223 */ /* 0x080fe20000010047 */
[----:B------:R-:W-:Y:S01]  /*0dc0*/  FADD.FTZ R91, R91, R130 ;  /* 0x000000825b5b7221 */ /* 0x000fe20000010000 */
[----:B------:R-:W-:Y:S01]  /*0dd0*/  FMUL.FTZ R169, R59, R130 ;  /* 0x000000823ba97220 */ /* 0x000fe20000410000 */
[----:B------:R-:W-:Y:S01]  /*0de0*/  FADD.FTZ R185, -R192, R153 ;  /* 0x00000099c0b97221 */ /* 0x000fe20000010100 */
[----:B------:R-:W-:Y:S01]  /*0df0*/  FADD.FTZ R130, R164, R131 ;  /* 0x00000083a4827221 */ /* 0x000fe20000010000 */
[----:B------:R-:W-:Y:S01]  /*0e00*/  FMUL.FTZ R153, R142, R173 ;  /* 0x000000ad8e997220 */ /* 0x000fe20000410000 */
[----:B------:R-:W-:Y:S01]  /*0e10*/  FFMA.FTZ R131, R145, R164, R128 ;  /* 0x000000a491837223 */ /* 0x000fe20000010080 */
[----:B------:R-:W-:Y:S02]  /*0e20*/  HADD2.F32 R173, -RZ, R168.H0_H0 ;  /* 0x200000a8ffad7230 */ /* 0x000fe40000004100 */
        /* <DEDUP_REMOVED lines=11> */
[----:B------:R-:W-:Y:S02]  /*0ee0*/  HADD2.F32 R132, -RZ, R188.H0_H0 ;  /* 0x200000bcff847230 */ /* 0x000fe40000004100 */
[----:B------:R-:W-:Y:S01]  /*0ef0*/  FADD.FTZ R181, -R192, R151 ;  /* 0x00000097c0b57221 */ /* 0x000fe20000010100 */
[----:B------:R-:W-:Y:S01]  /*0f00*/  FMUL.FTZ R170, R52, R135 ;  /* 0x0000008734aa7220 */ /* 0x000fe20000410000 */
[----:B------:R-:W-:Y:S01]  /*0f10*/  FADD.FTZ R133, R169, R130 ;  /* 0x00000082a9857221 */ /* 0x000fe20000010000 */
[----:B------:R-:W-:Y:S01]  /*0f20*/  FMUL.FTZ R151, R142, R159 ;  /* 0x0000009f8e977220 */ /* 0x000fe20000410000 */
[----:B------:R-:W-:Y:S01]  /*0f30*/  FFMA.FTZ R128, R150, R169, R131 ;  /* 0x000000a996807223 */ /* 0x000fe20000010083 */
[----:B------:R-:W-:Y:S01]  /*0f40*/  FMUL.FTZ R171, R53, R132 ;  /* 0x0000008435ab7220 */ /* 0x000fe20000410000 */
[----:B------:R-:W-:-:S02]  /*0f50*/  FADD.FTZ R130, R170, R133 ;  /* 0x00000085aa827221 */ /* 0x000fc40000010000 */
[----:B------:R-:W-:Y:S01]  /*0f60*/  FFMA.FTZ R131, R151, R170, R128 ;  /* 0x000000aa97837223 */ /* 0x000fe20000010080 */
[----:B------:R-:W-:Y:S02]  /*0f70*/  HADD2.F32 R134, -RZ, R186.H0_H0 ;  /* 0x200000baff867230 */ /* 0x000fe40000004100 */
[----:B------:R-:W-:Y:S01]  /*0f80*/  FADD.FTZ R133, R171, R130 ;  /* 0x00000082ab857221 */ /* 0x000fe20000010000 */
[----:B------:R-:W-:Y:S02]  /*0f90*/  HADD2.F32 R177, -RZ, R172.H0_H0 ;  /* 0x200000acffb17230 */ /* 0x000fe40000004100 */
[----:B------:R-:W-:Y:S01]  /*0fa0*/  FMUL.FTZ R172, R54, R173 ;  /* 0x000000ad36ac7220 */ /* 0x000fe20000410000 */
[----:B------:R-:W-:Y:S01]  /*0fb0*/  FFMA.FTZ R128, R152, R171, R131 ;  /* 0x000000ab98807223 */ /* 0x000fe20000010083 */
[----:B------:R-:W-:Y:S01]  /*0fc0*/  FFMA.FTZ R74, R153, R173, R74 ;  /* 0x000000ad994a7223 */ /* 0x000fe2000001004a */
[----:B------:R-:W-:Y:S01]  /*0fd0*/  FADD.FTZ R94, R94, R173 ;  /* 0x000000ad5e5e7221 */ /* 0x000fe20000010000 */
[----:B------:R-:W-:Y:S01]  /*0fe0*/  FMUL.FTZ R173, R55, R134 ;  /* 0x0000008637ad7220 */ /* 0x000fe20000410000 */
[----:B------:R-:W-:Y:S01]  /*0ff0*/  FADD.FTZ R130, R172, R133 ;  /* 0x00000085ac827221 */ /* 0x000fe20000010000 */
[----:B------:R-:W-:Y:S01]  /*1000*/  FFMA.FTZ R131, R153, R172, R128 ;  /* 0x000000ac99837223 */ /* 0x000fe20000010080 */
[----:B------:R-:W-:-:S02]  /*1010*/  HADD2.F32 R176, -RZ, R176.H0_H0 ;  /* 0x200000b0ffb07230 */ /* 0x000fc40000004100 */
[----:B------:R-:W-:Y:S02]  /*1020*/  HADD2.F32 R179, -RZ, R174.H0_H0 ;  /* 0x200000aeffb37230 */ /* 0x000fe40000004100 */
        /* <DEDUP_REMOVED lines=22> */
[----:B------:R-:W-:-:S02]  /*1190*/  HADD2.F32 R180, -RZ, R180.H0_H0 ;  /* 0x200000b4ffb47230 */ /* 0x000fc40000004100 */
        /* <DEDUP_REMOVED lines=8> */
[----:B------:R-:W-:Y:S02]  /*1220*/  HADD2.F32 R181, -RZ, R182.H0_H0 ;  /* 0x200000b6ffb57230 */ /* 0x000fe40000004100 */
[----:B------:R-:W-:Y:S01]  /*1230*/  FMUL.FTZ R179, R45, R180 ;  /* 0x000000b42db37220 */ /* 0x000fe20000410000 */
[----:B------:R-:W-:Y:S01]  /*1240*/  FADD.FTZ R128, R178, R133 ;  /* 0x00000085b2807221 */ /* 0x000fe20000010000 */
[----:B------:R-:W-:Y:S01]  /*1250*/  FFMA.FTZ R131, R159, R178, R130 ;  /* 0x000000b29f837223 */ /* 0x000fe20000010082 */
[----:B------:R-:W-:Y:S01]  /*1260*/  FMUL.FTZ R161, R142, R187 ;  /* 0x000000bb8ea17220 */ /* 0x000fe20000410000 */
[----:B------:R-:W-:-:S02]  /*1270*/  HADD2.F32 R184, -RZ, R184.H0_H0 ;  /* 0x200000b8ffb87230 */ /* 0x000fc40000004100 */
        /* <DEDUP_REMOVED lines=22> */
.L_x_8250:
        /* <DEDUP_REMOVED lines=23> */
.L_x_8251:
        /* <DEDUP_REMOVED lines=42> */
.L_x_8253:
[----:B------:R-:W-:Y:S05]  /*17f0*/  BSYNC.RECONVERGENT B0 ;  /* 0x0000000000007941 */ /* 0x000fea0003800200 */
.L_x_8252:
        /* <DEDUP_REMOVED lines=30> */
[--C-:B------:R-:W-:Y:S02]  /*19e0*/  @P3 PRMT R139, R139, 0x5410, R185.reuse ;  /* 0x000054108b8b3816 */ /* 0x100fe400000000b9 */
        /* <DEDUP_REMOVED lines=22> */
.L_x_8256:
        /* <DEDUP_REMOVED lines=12> */
.L_x_8257:
        /* <DEDUP_REMOVED lines=12> */
.L_x_8258:
[----:B------:R-:W-:Y:S05]  /*1cd0*/  @!P3 BRA `(.L_x_8259) ;  /* 0x0000000800a0b947 */ /* 0x000fea0003800000 */
[----:B0-----:R-:W-:Y:S01]  /*1ce0*/  FFMA.FTZ R2, R146, R130, R129 ;  /* 0x0000008292027223 */ /* 0x001fe20000010081 */
        /* <DEDUP_REMOVED lines=9> */
[----:B------:R-:W-:Y:S01]  /*1d80*/  PRMT R2, R132, 0x7610, R2 ;  /* 0x0000761084027816 */ /* 0x000fe20000000002 */
[----:B------:R-:W-:Y:S06]  /*1d90*/  BRA `(.L_x_8259) ;  /* 0x0000000800707947 */ /* 0x000fec0003800000 */
.L_x_8255:
        /* <DEDUP_REMOVED lines=29> */
.L_x_8260:
        /* <DEDUP_REMOVED lines=12> */
.L_x_8261:
        /* <DEDUP_REMOVED lines=12> */
.L_x_8262:
[----:B------:R-:W-:Y:S05]  /*20f0*/  @!P3 BRA `(.L_x_8259) ;  /* 0x000000040098b947 */ /* 0x000fea0003800000 */
[----:B0-----:R-:W-:Y:S01]  /*2100*/  FMUL.FTZ R2, R127, UR16 ;  /* 0x000000107f027c20 */ /* 0x001fe20008410000 */
[----:B------:R-:W-:-:S03]  /*2110*/  HADD2.F32 R132, -RZ, R139.H0_H0 ;  /* 0x2000008bff847230 */ /* 0x000fc60000004100 */
[-C--:B------:R-:W-:Y:S02]  /*2120*/  FMUL.FTZ R131, R27, R2.reuse ;  /* 0x000000021b837220 */ /* 0x080fe40000410000 */
[----:B------:R-:W-:-:S03]  /*2130*/  FFMA.FTZ R123, R132, R2, R123 ;  /* 0x00000002847b7223 */ /* 0x000fc6000001007b */
[----:B------:R-:W-:-:S04]  /*2140*/  F2FP.F16.F32.PACK_AB R131, RZ, R131 ;  /* 0x00000083ff83723e */ /* 0x000fc800000000ff */
[----:B------:R-:W-:Y:S01]  /*2150*/  PRMT R2, R131, 0x7610, R2 ;  /* 0x0000761083027816 */ /* 0x000fe20000000002 */
[----:B------:R-:W-:Y:S06]  /*2160*/  BRA `(.L_x_8259) ;  /* 0x00000004007c7947 */ /* 0x000fec0003800000 */
.L_x_8254:
        /* <DEDUP_REMOVED lines=12> */
[----:B------:R-:W-:Y:S01]  /*2230*/  MOV R132, R21 ;  /* 0x0000001500847202 */ /* 0x000fe20000000f00 */
[----:B------:R-:W2:Y:S01]  /*2240*/  @P3 LDC R185, c[0x0][0x40c] ;  /* 0x00010300ffb93b82 */ /* 0x000ea20000000800 */
[----:B------:R-:W-:Y:S01]  /*2250*/  @P2 FFMA.FTZ R131, R142, R135, R20 ;  /* 0x000000878e832223 */ /* 0x000fe20000010014 */
[----:B------:R-:W-:Y:S01]  /*2260*/  @P2 FADD.FTZ R187, R164, -R187 ;  /* 0x800000bba4bb2221 */ /* 0x000fe20000010000 */
[----:B------:R-:W-:Y:S01]  /*2270*/  @P2 FFMA.FTZ R132, R142, R184, R21 ;  /* 0x000000b88e842223 */ /* 0x000fe20000010015 */
[----:B------:R-:W-:-:S02]  /*2280*/  MOV R133, R22 ;  /* 0x0000001600857202 */ /* 0x000fc40000000f00 */
[----:B------:R-:W-:Y:S02]  /*2290*/  @P2 FFMA.FTZ R133, R142, R187, R22 ;  /* 0x000000bb8e852223 */ /* 0x000fe40000010016 */
[----:B------:R-:W3:Y:S01]  /*22a0*/  @P3 LDC R186, c[0x0][0x40c] ;  /* 0x00010300ffba3b82 */ /* 0x000ee20000000800 */
[----:B-1----:R-:W-:Y:S01]  /*22b0*/  @P3 FMUL.FTZ R131, R131, R134 ;  /* 0x0000008683833220 */ /* 0x002fe20000410000 */
[----:B--2---:R-:W-:-:S03]  /*22c0*/  @P3 FMUL.FTZ R134, R132, R185 ;  /* 0x000000b984863220 */ /* 0x004fc60000410000 */
[----:B------:R-:W-:Y:S01]  /*22d0*/  @P3 FMUL.FTZ R132, R24, R131 ;  /* 0x0000008318843220 */ /* 0x000fe20000410000 */
[----:B------:R-:W-:-:S04]  /*22e0*/  @P3 HADD2.F32 R185, -RZ, R139.H1_H1 ;  /* 0x3000008bffb93230 */ /* 0x000fc80000004100 */
[----:B------:R-:W-:Y:S01]  /*22f0*/  @P3 F2FP.F16.F32.PACK_AB R132, RZ, R132 ;  /* 0x00000084ff84323e */ /* 0x000fe200000000ff */
[----:B---3--:R-:W-:Y:S01]  /*2300*/  @P3 FMUL.FTZ R135, R133, R186 ;  /* 0x000000ba85873220 */ /* 0x008fe20000410000 */
[----:B------:R-:W-:Y:S02]  /*2310*/  @P3 FMUL.FTZ R133, R25, R134 ;  /* 0x0000008619853220 */ /* 0x000fe40000410000 */
[----:B------:R-:W-:Y:S01]  /*2320*/  @P3 PRMT R0, R132, 0x7610, R0 ;  /* 0x0000761084003816 */ /* 0x000fe20000000000 */
[--C-:B------:R-:W-:Y:S02]  /*2330*/  @P3 HADD2.F32 R132, -RZ, R140.reuse.H1_H1 ;  /* 0x3000008cff843230 */ /* 0x100fe40000004100 */
[-C--:B------:R-:W-:Y:S01]  /*2340*/  @P3 FMUL.FTZ R184, R26, R135.reuse ;  /* 0x000000871ab83220 */ /* 0x080fe20000410000 */
[----:B------:R-:W-:Y:S01]  /*2350*/  @P3 FFMA.FTZ R122, R185, R135, R122 ;  /* 0x00000087b97a3223 */ /* 0x000fe2000001007a */
[----:B------:R-:W-:Y:S01]  /*2360*/  @P3 F2FP.F16.F32.PACK_AB R186, RZ, R133 ;  /* 0x00000085ffba323e */ /* 0x000fe200000000ff */
[----:B------:R-:W-:-:S02]  /*2370*/  @P3 HADD2.F32 R133, -RZ, R140.H0_H0 ;  /* 0x2000008cff853230 */ /* 0x000fc40000004100 */
[----:B------:R-:W-:Y:S01]  /*2380*/  @P3 FFMA.FTZ R121, R132, R134, R121 ;  /* 0x0000008684793223 */ /* 0x000fe20000010079 */
[----:B------:R-:W-:Y:S02]  /*2390*/  @P3 F2FP.F16.F32.PACK_AB R184, RZ, R184 ;  /* 0x000000b8ffb8323e */ /* 0x000fe400000000ff */
[----:B------:R-:W-:Y:S01]  /*23a0*/  @P3 PRMT R138, R186, 0x7610, R138 ;  /* 0x00007610ba8a3816 */ /* 0x000fe2000000008a */
[----:B------:R-:W-:Y:S01]  /*23b0*/  @P3 FFMA.FTZ R120, R133, R131, R120 ;  /* 0x0000008385783223 */ /* 0x000fe20000010078 */
[----:B------:R-:W-:Y:S01]  /*23c0*/  @P3 PRMT R137, R184, 0x7610, R137 ;  /* 0x00007610b8893816 */ /* 0x000fe20000000089 */
[----:B------:R-:W-:Y:S06]  /*23d0*/  @!P3 BRA `(.L_x_8259) ;  /* 0x0000000000e0b947 */ /* 0x000fec0003800000 */
[----:B------:R-:W-:Y:S01]  /*23e0*/  @P2 FFMA.FTZ R132, R146, R130, R129 ;  /* 0x0000008292842223 */ /* 0x000fe20000010081 */
[----:B0-----:R-:W-:-:S03]  /*23f0*/  MOV R2, R23 ;  /* 0x0000001700027202 */ /* 0x001fc60000000f00 */
[----:B------:R-:W-:-:S04]  /*2400*/  @P2 FADD.FTZ R132, R165, -R132 ;  /* 0x80000084a5842221 */ /* 0x000fc80000010000 */
        /* <DEDUP_REMOVED lines=8> */
.L_x_8263:
[----:B------:R-:W1:Y:S01]  /*2490*/  @P3 LDC R185, c[0x0][0x40c] ;  /* 0x00010300ffb93b82 */ /* 0x000e620000000800 */
[-CC-:B------:R-:W-:Y:S01]  /*24a0*/  @P2 FFMA.FTZ R184, R146, R130.reuse, R129.reuse ;  /* 0x0000008292b82223 */ /* 0x180fe20000010081 */
[-CC-:B------:R-:W-:Y:S01]  /*24b0*/  @P2 FFMA.FTZ R127, R3, R130.reuse, R129.reuse ;  /* 0x00000082037f2223 */ /* 0x180fe20000010081 */
[-C--:B------:R-:W-:Y:S01]  /*24c0*/  @P2 FFMA.FTZ R126, R144, R130.reuse, R129 ;  /* 0x00000082907e2223 */ /* 0x080fe20000010081 */
[----:B------:R-:W-:Y:S01]  /*24d0*/  MOV R134, R23 ;  /* 0x0000001700867202 */ /* 0x000fe20000000f00 */
[----:B------:R-:W-:Y:S01]  /*24e0*/  @P2 FADD.FTZ R184, R165, -R184 ;  /* 0x800000b8a5b82221 */ /* 0x000fe20000010000 */
[----:B------:R-:W-:Y:S01]  /*24f0*/  @P2 FADD.FTZ R127, R162, -R127 ;  /* 0x8000007fa27f2221 */ /* 0x000fe20000010000 */
[----:B------:R-:W-:Y:S01]  /*2500*/  @P2 FFMA.FTZ R133, R145, R130, R129 ;  /* 0x0000008291852223 */ /* 0x000fe20000010081 */
[----:B------:R-:W2:Y:S01]  /*2510*/  @P3 LDC R131, c[0x0][0x40c] ;  /* 0x00010300ff833b82 */ /* 0x000ea20000000800 */
[----:B------:R-:W-:Y:S01]  /*2520*/  MOV R124, R20 ;  /* 0x00000014007c7202 */ /* 0x000fe20000000f00 */
[----:B------:R-:W-:Y:S01]  /*2530*/  @P2 FADD.FTZ R126, R163, -R126 ;  /* 0x8000007ea37e2221 */ /* 0x000fe20000010000 */
[C---:B------:R-:W-:Y:S01]  /*2540*/  @P2 FFMA.FTZ R134, R142.reuse, R184, R23 ;  /* 0x000000b88e862223 */ /* 0x040fe20000010017 */
[----:B------:R-:W-:Y:S01]  /*2550*/  @P2 FFMA.FTZ R124, R142, R127, R20 ;  /* 0x0000007f8e7c2223 */ /* 0x000fe20000010014 */
[----:B------:R-:W-:Y:S01]  /*2560*/  MOV R125, R21 ;  /* 0x00000015007d7202 */ /* 0x000fe20000000f00 */
[----:B------:R-:W-:Y:S01]  /*2570*/  @P2 FADD.FTZ R133, R164, -R133 ;  /* 0x80000085a4852221 */ /* 0x000fe20000010000 */
[C---:B------:R-:W-:Y:S01]  /*2580*/  @P2 FFMA.FTZ R125, R142.reuse, R126, R21 ;  /* 0x0000007e8e7d2223 */ /* 0x040fe20000010015 */
[----:B------:R-:W3:Y:S01]  /*2590*/  @P3 LDC R132, c[0x0][0x40c] ;  /* 0x00010300ff843b82 */ /* 0x000ee20000000800 */
[----:B------:R-:W-:Y:S01]  /*25a0*/  MOV R126, R22 ;  /* 0x00000016007e7202 */ /* 0x000fe20000000f00 */
[----:B------:R-:W-:Y:S01]  /*25b0*/  @P2 FFMA.FTZ R126, R142, R133, R22 ;  /* 0x000000858e7e2223 */ /* 0x000fe20000010016 */
[----:B------:R-:W-:-:S05]  /*25c0*/  @P3 HADD2.F32 R188, -RZ, R139.H0_H0 ;  /* 0x2000008bffbc3230 */ /* 0x000fca0000004100 */
[----:B------:R-:W4:Y:S01]  /*25d0*/  @P3 LDC R135, c[0x0][0x40c] ;  /* 0x00010300ff873b82 */ /* 0x000f220000000800 */
[----:B-1----:R-:W-:-:S04]  /*25e0*/  @P3 FMUL.FTZ R184, R134, R185 ;  /* 0x000000b986b83220 */ /* 0x002fc80000410000 */
[-C--:B------:R-:W-:Y:S01]  /*25f0*/  @P3 FMUL.FTZ R185, R27, R184.reuse ;  /* 0x000000b81bb93220 */ /* 0x080fe20000410000 */
[----:B------:R-:W-:Y:S01]  /*2600*/  @P3 FFMA.FTZ R123, R188, R184, R123 ;  /* 0x000000b8bc7b3223 */ /* 0x000fe2000001007b */
[----:B--2---:R-:W-:-:S03]  /*2610*/  @P3 FMUL.FTZ R127, R124, R131 ;  /* 0x000000837c7f3220 */ /* 0x004fc60000410000 */
[----:B------:R-:W-:Y:S01]  /*2620*/  @P3 F2FP.F16.F32.PACK_AB R186, RZ, R185 ;  /* 0x000000b9ffba323e */ /* 0x000fe200000000ff */
[----:B------:R-:W-:-:S03]  /*2630*/  @P3 FMUL.FTZ R131, R24, R127 ;  /* 0x0000007f18833220 */ /* 0x000fc60000410000 */
[----:B0-----:R-:W-:Y:S01]  /*2640*/  @P3 PRMT R2, R186, 0x7610, R2 ;  /* 0x00007610ba023816 */ /* 0x001fe20000000002 */
[----:B------:R-:W-:Y:S02]  /*2650*/  @P3 HADD2.F32 R186, -RZ, R140.H1_H1 ;  /* 0x3000008cffba3230 */ /* 0x000fe40000004100 */
[----:B---3--:R-:W-:Y:S01]  /*2660*/  @P3 FMUL.FTZ R132, R125, R132 ;  /* 0x000000847d843220 */ /* 0x008fe20000410000 */
[----:B------:R-:W-:-:S03]  /*2670*/  @P3 F2FP.F16.F32.PACK_AB R185, RZ, R131 ;  /* 0x00000083ffb9323e */ /* 0x000fc600000000ff */
[-C--:B------:R-:W-:Y:S01]  /*2680*/  @P3 FMUL.FTZ R133, R25, R132.reuse ;  /* 0x0000008419853220 */ /* 0x080fe20000410000 */
[----:B------:R-:W-:Y:S01]  /*2690*/  @P3 PRMT R0, R185, 0x7610, R0 ;  /* 0x00007610b9003816 */ /* 0x000fe20000000000 */
[----:B------:R-:W-:Y:S01]  /*26a0*/  @P3 FFMA.FTZ R121, R186, R132, R121 ;  /* 0x00000084ba793223 */ /* 0x000fe20000010079 */
[----:B----4-:R-:W-:Y:S02]  /*26b0*/  @P3 FMUL.FTZ R135, R126, R135 ;  /* 0x000000877e873220 */ /* 0x010fe40000410000 */
        /* <DEDUP_REMOVED lines=10> */
.L_x_8259:
[----:B------:R-:W-:-:S04]  /*2760*/  ISETP.NE.U32.AND P1, PT, RZ, UR4, PT ;  /* 0x00000004ff007c0c */ /* 0x000fc8000bf25070 */
[----:B------:R-:W-:-:S13]  /*2770*/  ISETP.NE.AND.EX P1, PT, RZ, UR5, PT, P1 ;  /* 0x00000005ff007c0c */ /* 0x000fda000bf25310 */
[----:B------:R-:W1:Y:S02]  /*2780*/  @P1 LDC.64 R132, c[0x0][0x478] ;  /* 0x00011e00ff841b82 */ /* 0x000e640000000a00 */
[----:B-1----:R-:W-:-:S05]  /*2790*/  @P1 IMAD.WIDE.U32 R132, R128, 0x10, R132 ;  /* 0x0000001080841825 */ /* 0x002fca00078e0084 */
[----:B------:R1:W-:Y:S01]  /*27a0*/  @P1 STG.E.128 desc[UR12][R132.64], R124 ;  /* 0x0000007c84001986 */ /* 0x0003e2000c101d0c */
[----:B------:R-:W-:Y:S05]  /*27b0*/  @!P3 BRA `(.L_x_8264) ;  /* 0x000000000020b947 */ /* 0x000fea0003800000 */
[----:B------:R-:W2:Y:S01]  /*27c0*/  LDC.64 R184, c[0x0][0x468] ;  /* 0x00011a00ffb87b82 */ /* 0x000ea20000000a00 */
[----:B-1----:R-:W-:Y:S02]  /*27d0*/  LOP3.LUT R132, R138, 0xffff, RZ, 0xc0, !PT ;  /* 0x0000ffff8a847812 */ /* 0x002fe400078ec0ff */
[----:B------:R-:W-:-:S03]  /*27e0*/  PRMT R135, R137, 0x5410, R2 ;  /* 0x0000541089877816 */ /* 0x000fc60000000002 */
[----:B------:R-:W-:-:S05]  /*27f0*/  IMAD.WIDE.U32 R132, R132, 0x10000, RZ ;  /* 0x0001000084847825 */ /* 0x000fca00078e00ff */
[----:B------:R-:W-:Y:S02]  /*2800*/  LOP3.LUT R135, R135, R133, RZ, 0xfc, !PT ;  /* 0x0000008587877212 */ /* 0x000fe400078efcff */
[----:B------:R-:W-:Y:S01]  /*2810*/  LOP3.LUT R134, R132, 0xffff, R0, 0xf8, !PT ;  /* 0x0000ffff84867812 */ /* 0x000fe200078ef800 */
[----:B--2---:R-:W-:-:S05]  /*2820*/  IMAD.WIDE.U32 R132, R143, 0x8, R184 ;  /* 0x000000088f847825 */ /* 0x004fca00078e00b8 */
[----:B------:R2:W-:Y:S02]  /*2830*/  STG.E.64 desc[UR12][R132.64], R134 ;  /* 0x0000008684007986 */ /* 0x0005e4000c101b0c */
.L_x_8264:
[----:B------:R-:W-:Y:S05]  /*2840*/  @!P3 BRA `(.L_x_8265) ;  /* 0x000000000020b947 */ /* 0x000fea0003800000 */
[----:B-12---:R-:W1:Y:S01]  /*2850*/  LDC.64 R132, c[0x0][0x390] ;  /* 0x0000e400ff847b82 */ /* 0x006e620000000a00 */
[----:B------:R-:W-:-:S05]  /*2860*/  IADD3 R131, PT, PT, R143, 0x80, RZ ;  /* 0x000000808f837810 */ /* 0x000fca0007ffe0ff */
[----:B-1----:R-:W-:-:S06]  /*2870*/  IMAD.WIDE.U32 R132, R131, 0x8, R132 ;  /* 0x0000000883847825 */ /* 0x002fcc00078e0084 */
[----:B------:R-:W2:Y:S02]  /*2880*/  LDG.E.64 R132, desc[UR12][R132.64] ;  /* 0x0000000c84847981 */ /* 0x000ea4000c1e1b00 */
[C-C-:B--2---:R-:W-:Y:S02]  /*2890*/  SHF.R.U64 R131, R132.reuse, 0x10, R133.reuse ;  /* 0x0000001084837819 */ /* 0x144fe40000001285 */
[----:B------:R-:W-:Y:S02]  /*28a0*/  SHF.R.U32.HI R139, RZ, 0x10, R133 ;  /* 0x00000010ff8b7819 */ /* 0x000fe40000011685 */
[----:B------:R-:W-:Y:S02]  /*28b0*/  PRMT R140, R132, 0x5410, R131 ;  /* 0x00005410848c7816 */ /* 0x000fe40000000083 */
[----:B------:R-:W-:-:S07]  /*28c0*/  PRMT R139, R139, 0x5410, R133 ;  /* 0x000054108b8b7816 */ /* 0x000fce0000000085 */
.L_x_8265:
[----:B------:R-:W-:Y:S05]  /*28d0*/  @!P0 BRA `(.L_x_8266) ;  /* 0x0000000400708947 */ /* 0x000fea0003800000 */
[----:B------:R-:W-:Y:S05]  /*28e0*/  @!P1 BRA `(.L_x_8267) ;  /* 0x0000000000b89947 */ /* 0x000fea0003800000 */
[----:B-1----:R-:W1:Y:S01]  /*28f0*/  @P3 LDC R127, c[0x0][0x40c] ;  /* 0x00010300ff7f3b82 */ /* 0x002e620000000800 */
[-CC-:B------:R-:W-:Y:S01]  /*2900*/  @P2 FFMA.FTZ R125, R147, R130.reuse, R129.reuse ;  /* 0x00000082937d2223 */ /* 0x180fe20000010081 */
[--C-:B--2---:R-:W-:Y:S01]  /*2910*/  @P2 FFMA.FTZ R132, R148, R130, R129.reuse ;  /* 0x0000008294842223 */ /* 0x104fe20000010081 */
[----:B------:R-:W-:Y:S01]  /*2920*/  MOV R124, R16 ;  /* 0x00000010007c7202 */ /* 0x000fe20000000f00 */
[----:B------:R-:W-:Y:S01]  /*2930*/  @P2 FFMA.FTZ R131, R149, R130, R129 ;  /* 0x0000008295832223 */ /* 0x000fe20000010081 */
[----:B------:R-:W-:Y:S01]  /*2940*/  @P2 FADD.FTZ R125, R166, -R125 ;  /* 0x8000007da67d2221 */ /* 0x000fe20000010000 */
[----:B------:R-:W-:Y:S01]  /*2950*/  @P2 FADD.FTZ R132, R167, -R132 ;  /* 0x80000084a7842221 */ /* 0x000fe20000010000 */
[----:B------:R-:W-:Y:S01]  /*2960*/  MOV R126, R18 ;  /* 0x00000012007e7202 */ /* 0x000fe20000000f00 */
[----:B------:R-:W2:Y:S01]  /*2970*/  @P3 LDC R184, c[0x0][0x40c] ;  /* 0x00010300ffb83b82 */ /* 0x000ea20000000800 */
[----:B------:R-:W-:Y:S01]  /*2980*/  @P2 FFMA.FTZ R124, R142, R125, R16 ;  /* 0x0000007d8e7c2223 */ /* 0x000fe20000010010 */
[----:B------:R-:W-:Y:S01]  /*2990*/  @P2 FADD.FTZ R133, R168, -R131 ;  /* 0x80000083a8852221 */ /* 0x000fe20000010000 */
[----:B------:R-:W-:Y:S01]  /*29a0*/  MOV R125, R17 ;  /* 0x00000011007d7202 */ /* 0x000fe20000000f00 */
[----:B------:R-:W-:Y:S01]  /*29b0*/  @P2 FFMA.FTZ R125, R142, R132, R17 ;  /* 0x000000848e7d2223 */ /* 0x000fe20000010011 */
[----:B------:R-:W-:Y:S01]  /*29c0*/  @P2 FFMA.FTZ R134, R150, R130, R129 ;  /* 0x0000008296862223 */ /* 0x000fe20000010081 */
[----:B------:R-:W-:-:S02]  /*29d0*/  @P2 FFMA.FTZ R126, R142, R133, R18 ;  /* 0x000000858e7e2223 */ /* 0x000fc40000010012 */
[----:B------:R-:W3:Y:S01]  /*29e0*/  @P3 LDC R135, c[0x0][0x40c] ;  /* 0x00010300ff873b82 */ /* 0x000ee20000000800 */
[----:B-1----:R-:W-:-:S04]  /*29f0*/  @P3 FMUL.FTZ R127, R124, R127 ;  /* 0x0000007f7c7f3220 */ /* 0x002fc80000410000 */
[----:B------:R-:W-:Y:S01]  /*2a00*/  @P3 FMUL.FTZ R131, R28, R127 ;  /* 0x0000007f1c833220 */ /* 0x000fe20000410000 */
[----:B--2---:R-:W-:-:S04]  /*2a10*/  @P3 FMUL.FTZ R132, R125, R184 ;  /* 0x000000b87d843220 */ /* 0x004fc80000410000 */
[----:B------:R-:W-:Y:S01]  /*2a20*/  @P3 F2FP.F16.F32.PACK_AB R185, RZ, R131 ;  /* 0x00000083ffb9323e */ /* 0x000fe200000000ff */
[----:B------:R-:W-:Y:S01]  /*2a30*/  @P2 FADD.FTZ R184, R169, -R134 ;  /* 0x80000086a9b82221 */ /* 0x000fe20000010000 */
[----:B------:R-:W-:Y:S02]  /*2a40*/  @P3 FMUL.FTZ R131, R29, R132 ;  /* 0x000000841d833220 */ /* 0x000fe40000410000 */
[----:B------:R-:W-:Y:S01]  /*2a50*/  @P3 PRMT R0, R185, 0x7610, R0 ;  /* 0x00007610b9003816 */ /* 0x000fe20000000000 */
[----:B------:R-:W-:Y:S02]  /*2a60*/  @P3 HADD2.F32 R185, -RZ, R139.H1_H1 ;  /* 0x3000008bffb93230 */ /* 0x000fe40000004100 */
[----:B---3--:R-:W-:Y:S01]  /*2a70*/  @P3 FMUL.FTZ R133, R126, R135 ;  /* 0x000000877e853220 */ /* 0x008fe20000410000 */
[----:B------:R-:W-:Y:S01]  /*2a80*/  MOV R135, R19 ;  /* 0x0000001300877202 */ /* 0x000fe20000000f00 */
[----:B------:R-:W-:Y:S01]  /*2a90*/  @P2 FFMA.FTZ R135, R142, R184, R19 ;  /* 0x000000b88e872223 */ /* 0x000fe20000010013 */
[----:B------:R-:W-:Y:S01]  /*2aa0*/  @P3 F2FP.F16.F32.PACK_AB R184, RZ, R131 ;  /* 0x00000083ffb8323e */ /* 0x000fe200000000ff */
[----:B------:R-:W-:Y:S01]  /*2ab0*/  @P3 FMUL.FTZ R134, R30, R133 ;  /* 0x000000851e863220 */ /* 0x000fe20000410000 */
[----:B------:R-:W-:-:S02]  /*2ac0*/  @P3 HADD2.F32 R131, -RZ, R140.H0_H0 ;  /* 0x2000008cff833230 */ /* 0x000fc40000004100 */
[----:B------:R-:W-:Y:S01]  /*2ad0*/  @P3 FFMA.FTZ R118, R185, R133, R118 ;  /* 0x00000085b9763223 */ /* 0x000fe20000010076 */
[----:B------:R-:W-:Y:S02]  /*2ae0*/  @P3 PRMT R138, R184, 0x7610, R138 ;  /* 0x00007610b88a3816 */ /* 0x000fe4000000008a */
[----:B------:R-:W-:Y:S01]  /*2af0*/  @P3 F2FP.F16.F32.PACK_AB R186, RZ, R134 ;  /* 0x00000086ffba323e */ /* 0x000fe200000000ff */
[----:B------:R-:W-:Y:S02]  /*2b00*/  @P3 HADD2.F32 R134, -RZ, R140.H1_H1 ;  /* 0x3000008cff863230 */ /* 0x000fe40000004100 */
[----:B------:R-:W-:Y:S01]  /*2b10*/  @P3 FFMA.FTZ R116, R131, R127, R116 ;  /* 0x0000007f83743223 */ /* 0x000fe20000010074 */
[----:B------:R-:W-:Y:S02]  /*2b20*/  MOV R127, R135 ;  /* 0x00000087007f7202 */ /* 0x000fe40000000f00 */
[----:B------:R-:W-:Y:S01]  /*2b30*/  @P3 PRMT R137, R186, 0x7610, R137 ;  /* 0x00007610ba893816 */ /* 0x000fe20000000089 */
[----:B------:R-:W-:Y:S01]  /*2b40*/  @P3 FFMA.FTZ R117, R134, R132, R117 ;  /* 0x0000008486753223 */ /* 0x000fe20000010075 */
[----:B------:R-:W-:Y:S06]  /*2b50*/  @!P3 BRA `(.L_x_8268) ;  /* 0x000000080090b947 */ /* 0x000fec0003800000 */
[----:B0-----:R-:W-:Y:S01]  /*2b60*/  FMUL.FTZ R2, R135, UR16 ;  /* 0x0000001087027c20 */ /* 0x001fe20008410000 */
[----:B------:R-:W-:-:S03]  /*2b70*/  HADD2.F32 R132, -RZ, R139.H0_H0 ;  /* 0x2000008bff847230 */ /* 0x000fc60000004100 */
[-C--:B------:R-:W-:Y:S02]  /*2b80*/  FMUL.FTZ R131, R31, R2.reuse ;  /* 0x000000021f837220 */ /* 0x080fe40000410000 */
[----:B------:R-:W-:-:S03]  /*2b90*/  FFMA.FTZ R119, R132, R2, R119 ;  /* 0x0000000284777223 */ /* 0x000fc60000010077 */
[----:B------:R-:W-:-:S04]  /*2ba0*/  F2FP.F16.F32.PACK_AB R131, RZ, R131 ;  /* 0x00000083ff83723e */ /* 0x000fc800000000ff */
[----:B------:R-:W-:Y:S01]  /*2bb0*/  PRMT R2, R131, 0x7610, R2 ;  /* 0x0000761083027816 */ /* 0x000fe20000000002 */
[----:B------:R-:W-:Y:S06]  /*2bc0*/  BRA `(.L_x_8268) ;  /* 0x0000000800747947 */ /* 0x000fec0003800000 */
.L_x_8267:
[----:B--2---:R-:W2:Y:S01]  /*2bd0*/  @P3 LDC R134, c[0x0][0x40c] ;  /* 0x00010300ff863b82 */ /* 0x004ea20000000800 */
[-CC-:B-1----:R-:W-:Y:S01]  /*2be0*/  @P2 FFMA.FTZ R133, R147, R130.reuse, R129.reuse ;  /* 0x0000008293852223 */ /* 0x182fe20000010081 */
        /* <DEDUP_REMOVED lines=12> */
[----:B------:R-:W3:Y:S01]  /*2cb0*/  @P3 LDC R186, c[0x0][0x40c] ;  /* 0x00010300ffba3b82 */ /* 0x000ee20000000800 */
[----:B--2---:R-:W-:Y:S01]  /*2cc0*/  @P3 FMUL.FTZ R131, R131, R134 ;  /* 0x0000008683833220 */ /* 0x004fe20000410000 */
[----:B-1----:R-:W-:-:S03]  /*2cd0*/  @P3 FMUL.FTZ R134, R132, R185 ;  /* 0x000000b984863220 */ /* 0x002fc60000410000 */
        /* <DEDUP_REMOVED lines=28> */
.L_x_8266:
[----:B------:R-:W-:Y:S05]  /*2ea0*/  @!P1 BRA `(.L_x_8269) ;  /* 0x0000000400009947 */ /* 0x000fea0003800000 */
[-CC-:B-1----:R-:W-:Y:S01]  /*2eb0*/  FFMA.FTZ R125, R149, R130.reuse, R129.reuse ;  /* 0x00000082957d7223 */ /* 0x182fe20000010081 */
[-CC-:B------:R-:W-:Y:S01]  /*2ec0*/  FFMA.FTZ R124, R148, R130.reuse, R129.reuse ;  /* 0x00000082947c7223 */ /* 0x180fe20000010081 */
[-CC-:B------:R-:W-:Y:S01]  /*2ed0*/  FFMA.FTZ R131, R147, R130.reuse, R129.reuse ;  /* 0x0000008293837223 */ /* 0x180fe20000010081 */
[----:B------:R-:W-:Y:S01]  /*2ee0*/  FFMA.FTZ R126, R150, R130, R129 ;  /* 0x00000082967e7223 */ /* 0x000fe20000010081 */
[----:B------:R-:W-:Y:S01]  /*2ef0*/  FADD.FTZ R125, R168, -R125 ;  /* 0x8000007da87d7221 */ /* 0x000fe20000010000 */
[----:B------:R-:W-:Y:S01]  /*2f00*/  FADD.FTZ R127, R167, -R124 ;  /* 0x8000007ca77f7221 */ /* 0x000fe20000010000 */
[----:B------:R-:W-:Y:S01]  /*2f10*/  FADD.FTZ R131, R166, -R131 ;  /* 0x80000083a6837221 */ /* 0x000fe20000010000 */
[----:B--2---:R-:W-:Y:S01]  /*2f20*/  FADD.FTZ R133, R169, -R126 ;  /* 0x8000007ea9857221 */ /* 0x004fe20000010000 */
        /* <DEDUP_REMOVED lines=20> */
.L_x_8270:
        /* <DEDUP_REMOVED lines=12> */
.L_x_8271:
        /* <DEDUP_REMOVED lines=12> */
.L_x_8272:
[----:B------:R-:W-:Y:S02]  /*31f0*/  MOV R124, R131 ;  /* 0x00000083007c7202 */ /* 0x000fe40000000f00 */
[----:B------:R-:W-:Y:S01]  /*3200*/  MOV R127, R132 ;  /* 0x00000084007f7202 */ /* 0x000fe20000000f00 */
[----:B------:R-:W-:Y:S06]  /*3210*/  @!P3 BRA `(.L_x_8268) ;  /* 0x0000000000e0b947 */ /* 0x000fec0003800000 */
[----:B0-----:R-:W-:Y:S01]  /*3220*/  FMUL.FTZ R2, R132, UR16 ;  /* 0x0000001084027c20 */ /* 0x001fe20008410000 */
[----:B------:R-:W-:Y:S01]  /*3230*/  HADD2.F32 R134, -RZ, R139.H0_H0 ;  /* 0x2000008bff867230 */ /* 0x000fe20000004100 */
[----:B------:R-:W-:Y:S02]  /*3240*/  MOV R127, R132 ;  /* 0x00000084007f7202 */ /* 0x000fe40000000f00 */
[-C--:B------:R-:W-:Y:S02]  /*3250*/  FMUL.FTZ R124, R31, R2.reuse ;  /* 0x000000021f7c7220 */ /* 0x080fe40000410000 */
[----:B------:R-:W-:-:S03]  /*3260*/  FFMA.FTZ R119, R134, R2, R119 ;  /* 0x0000000286777223 */ /* 0x000fc60000010077 */
[----:B------:R-:W-:-:S04]  /*3270*/  F2FP.F16.F32.PACK_AB R124, RZ, R124 ;  /* 0x0000007cff7c723e */ /* 0x000fc800000000ff */
[----:B------:R-:W-:Y:S02]  /*3280*/  PRMT R2, R124, 0x7610, R2 ;  /* 0x000076107c027816 */ /* 0x000fe40000000002 */
[----:B------:R-:W-:Y:S01]  /*3290*/  MOV R124, R131 ;  /* 0x00000083007c7202 */ /* 0x000fe20000000f00 */
[----:B------:R-:W-:Y:S06]  /*32a0*/  BRA `(.L_x_8268) ;  /* 0x0000000000bc7947 */ /* 0x000fec0003800000 */
.L_x_8269:
[----:B------:R-:W-:Y:S05]  /*32b0*/  @!P3 BRA `(.L_x_8273) ;  /* 0x000000000028b947 */ /* 0x000fea0003800000 */
[----:B------:R-:W-:Y:S01]  /*32c0*/  FFMA.FTZ R131, R147, R130, R129 ;  /* 0x0000008293837223 */ /* 0x000fe20000010081 */
[----:B------:R-:W-:Y:S01]  /*32d0*/  ISETP.GT.AND P4, PT, R141, RZ, PT ;  /* 0x000000ff8d00720c */ /* 0x000fe20003f84270 */
[----:B-12---:R-:W-:Y:S02]  /*32e0*/  HADD2.F32 R133, -RZ, R140.H0_H0 ;  /* 0x2000008cff857230 */ /* 0x006fe40000004100 */
[----:B------:R-:W-:-:S04]  /*32f0*/  FADD.FTZ R131, R166, -R131 ;  /* 0x80000083a6837221 */ /* 0x000fc80000010000 */
[----:B------:R-:W-:-:S05]  /*3300*/  FMUL.FTZ R131, R142, R131 ;  /* 0x000000838e837220 */ /* 0x000fca0000410000 */
[----:B------:R-:W-:-:S05]  /*3310*/  FSEL R131, R131, RZ, P4 ;  /* 0x000000ff83837208 */ /* 0x000fca0002000000 */
[----:B------:R-:W-:-:S04]  /*3320*/  FMUL.FTZ R131, R131, UR16 ;  /* 0x0000001083837c20 */ /* 0x000fc80008410000 */
[-C--:B------:R-:W-:Y:S01]  /*3330*/  FMUL.FTZ R0, R28, R131.reuse ;  /* 0x000000831c007220 */ /* 0x080fe20000410000 */
[----:B------:R-:W-:-:S04]  /*3340*/  FFMA.FTZ R116, R133, R131, R116 ;  /* 0x0000008385747223 */ /* 0x000fc80000010074 */
[----:B------:R-:W-:-:S07]  /*3350*/  F2FP.F16.F32.PACK_AB R0, RZ, R0 ;  /* 0x00000000ff00723e */ /* 0x000fce00000000ff */
.L_x_8273:
[----:B------:R-:W-:Y:S05]  /*3360*/  @!P3 BRA `(.L_x_8274) ;  /* 0x00000000002cb947 */ /* 0x000fea0003800000 */
[----:B-12---:R-:W-:Y:S01]  /*3370*/  FFMA.FTZ R132, R148, R130, R129 ;  /* 0x0000008294847223 */ /* 0x006fe20000010081 */
        /* <DEDUP_REMOVED lines=10> */
.L_x_8274:
[----:B------:R-:W-:Y:S05]  /*3420*/  @!P3 BRA `(.L_x_8275) ;  /* 0x00000000002cb947 */ /* 0x000fea0003800000 */
[----:B------:R-:W-:Y:S01]  /*3430*/  FFMA.FTZ R131, R149, R130, R129 ;  /* 0x0000008295837223 */ /* 0x000fe20000010081 */
[----:B------:R-:W-:Y:S01]  /*3440*/  ISETP.GT.AND P4, PT, R141, RZ, PT ;  /* 0x000000ff8d00720c */ /* 0x000fe20003f84270 */
[----:B-12---:R-:W-:Y:S02]  /*3450*/  HADD2.F32 R133, -RZ, R139.H1_H1 ;  /* 0x3000008bff857230 */ /* 0x006fe40000004100 */
        /* <DEDUP_REMOVED lines=8> */
.L_x_8275:
[----:B------:R-:W-:Y:S05]  /*34e0*/  @!P3 BRA `(.L_x_8268) ;  /* 0x00000000002cb947 */ /* 0x000fea0003800000 */
[----:B0-----:R-:W-:Y:S01]  /*34f0*/  FFMA.FTZ R2, R150, R130, R129 ;  /* 0x0000008296027223 */ /* 0x001fe20000010081 */
        /* <DEDUP_REMOVED lines=10> */
.L_x_8268:
[----:B-12---:R-:W1:Y:S01]  /*35a0*/  @P1 LDC.64 R132, c[0x0][0x478] ;  /* 0x00011e00ff841b82 */ /* 0x006e620000000a00 */
[----:B------:R-:W-:-:S05]  /*35b0*/  @P1 IADD3 R131, PT, PT, R128, 0x80, RZ ;  /* 0x0000008080831810 */ /* 0x000fca0007ffe0ff */
[----:B-1----:R-:W-:-:S05]  /*35c0*/  @P1 IMAD.WIDE.U32 R132, R131, 0x10, R132 ;  /* 0x0000001083841825 */ /* 0x002fca00078e0084 */
[----:B------:R1:W-:Y:S01]  /*35d0*/  @P1 STG.E.128 desc[UR12][R132.64], R124 ;  /* 0x0000007c84001986 */ /* 0x0003e2000c101d0c */
[----:B------:R-:W-:Y:S05]  /*35e0*/  @!P3 BRA `(.L_x_8276) ;  /* 0x000000000024b947 */ /* 0x000fea0003800000 */
[----:B------:R-:W2:Y:S01]  /*35f0*/  LDC.64 R134, c[0x0][0x468] ;  /* 0x00011a00ff867b82 */ /* 0x000ea20000000a00 */
[----:B-1----:R-:W-:Y:S02]  /*3600*/  LOP3.LUT R132, R138, 0xffff, RZ, 0xc0, !PT ;  /* 0x0000ffff8a847812 */ /* 0x002fe400078ec0ff */
[----:B------:R-:W-:Y:S02]  /*3610*/  PRMT R185, R137, 0x5410, R2 ;  /* 0x0000541089b97816 */ /* 0x000fe40000000002 */
[----:B------:R-:W-:Y:S01]  /*3620*/  IADD3 R131, PT, PT, R143, 0x80, RZ ;  /* 0x000000808f837810 */ /* 0x000fe20007ffe0ff */
[----:B------:R-:W-:-:S05]  /*3630*/  IMAD.WIDE.U32 R132, R132, 0x10000, RZ ;  /* 0x0001000084847825 */ /* 0x000fca00078e00ff */
[----:B------:R-:W-:Y:S02]  /*3640*/  LOP3.LUT R185, R185, R133, RZ, 0xfc, !PT ;  /* 0x00000085b9b97212 */ /* 0x000fe400078efcff */
[----:B------:R-:W-:Y:S01]  /*3650*/  LOP3.LUT R184, R132, 0xffff, R0, 0xf8, !PT ;  /* 0x0000ffff84b87812 */ /* 0x000fe200078ef800 */
[----:B--2---:R-:W-:-:S05]  /*3660*/  IMAD.WIDE.U32 R132, R131, 0x8, R134 ;  /* 0x0000000883847825 */ /* 0x004fca00078e0086 */
[----:B------:R2:W-:Y:S02]  /*3670*/  STG.E.64 desc[UR12][R132.64], R184 ;  /* 0x000000b884007986 */ /* 0x0005e4000c101b0c */
.L_x_8276:
        /* <DEDUP_REMOVED lines=9> */
.L_x_8277:
        /* <DEDUP_REMOVED lines=48> */
.L_x_8279:
[----:B------:R-:W3:Y:S01]  /*3a10*/  @P3 LDC R134, c[0x0][0x40c] ;  /* 0x00010300ff863b82 */ /* 0x000ee20000000800 */
[-CC-:B-12---:R-:W-:Y:S01]  /*3a20*/  @P2 FFMA.FTZ R133, R151, R130.reuse, R129.reuse ;  /* 0x0000008297852223 */ /* 0x186fe20000010081 */
        /* <DEDUP_REMOVED lines=13> */
[----:B---3--:R-:W-:Y:S01]  /*3b00*/  @P3 FMUL.FTZ R131, R131, R134 ;  /* 0x0000008683833220 */ /* 0x008fe20000410000 */
[----:B-1----:R-:W-:-:S03]  /*3b10*/  @P3 FMUL.FTZ R134, R132, R185 ;  /* 0x000000b984863220 */ /* 0x002fc60000410000 */
[----:B------:R-:W-:Y:S01]  /*3b20*/  @P3 FMUL.FTZ R132, R32, R131 ;  /* 0x0000008320843220 */ /* 0x000fe20000410000 */
[----:B------:R-:W-:-:S04]  /*3b30*/  @P3 HADD2.F32 R185, -RZ, R139.H1_H1 ;  /* 0x3000008bffb93230 */ /* 0x000fc80000004100 */
[----:B------:R-:W-:Y:S01]  /*3b40*/  @P3 F2FP.F16.F32.PACK_AB R132, RZ, R132 ;  /* 0x00000084ff84323e */ /* 0x000fe200000000ff */
[----:B--2---:R-:W-:Y:S01]  /*3b50*/  @P3 FMUL.FTZ R135, R133, R186 ;  /* 0x000000ba85873220 */ /* 0x004fe20000410000 */
        /* <DEDUP_REMOVED lines=24> */
.L_x_8278:
        /* <DEDUP_REMOVED lines=29> */
.L_x_8282:
        /* <DEDUP_REMOVED lines=12> */
.L_x_8283:
        /* <DEDUP_REMOVED lines=12> */
.L_x_8284:
[----:B------:R-:W-:Y:S02]  /*4030*/  MOV R124, R131 ;  /* 0x00000083007c7202 */ /* 0x000fe40000000f00 */
[----:B------:R-:W-:Y:S01]  /*4040*/  MOV R127, R132 ;  /* 0x00000084007f7202 */ /* 0x000fe20000000f00 */
[----:B------:R-:W-:Y:S06]  /*4050*/  @!P3 BRA `(.L_x_8280) ;  /* 0x0000000000e0b947 */ /* 0x000fec0003800000 */
[----:B0-----:R-:W-:Y:S01]  /*4060*/  FMUL.FTZ R2, R132, UR16 ;  /* 0x0000001084027c20 */ /* 0x001fe20008410000 */
[----:B------:R-:W-:-:S03]  /*4070*/  HADD2.F32 R134, -RZ, R139.H0_H0 ;  /* 0x2000008bff867230 */ /* 0x000fc60000004100 */
[-C--:B------:R-:W-:Y:S02]  /*4080*/  FMUL.FTZ R124, R35, R2.reuse ;  /* 0x00000002237c7220 */ /* 0x080fe40000410000 */
[----:B------:R-:W-:-:S03]  /*4090*/  FFMA.FTZ R115, R134, R2, R115 ;  /* 0x0000000286737223 */ /* 0x000fc60000010073 */
[----:B------:R-:W-:Y:S02]  /*40a0*/  F2FP.F16.F32.PACK_AB R127, RZ, R124 ;  /* 0x0000007cff7f723e */ /* 0x000fe400000000ff */
[----:B------:R-:W-:Y:S02]  /*40b0*/  MOV R124, R131 ;  /* 0x00000083007c7202 */ /* 0x000fe40000000f00 */
[----:B------:R-:W-:Y:S02]  /*40c0*/  PRMT R2, R127, 0x7610, R2 ;  /* 0x000076107f027816 */ /* 0x000fe40000000002 */
[----:B------:R-:W-:Y:S01]  /*40d0*/  MOV R127, R132 ;  /* 0x00000084007f7202 */ /* 0x000fe20000000f00 */
[----:B------:R-:W-:Y:S06]  /*40e0*/  BRA `(.L_x_8280) ;  /* 0x0000000000bc7947 */ /* 0x000fec0003800000 */
.L_x_8281:
        /* <DEDUP_REMOVED lines=11> */
.L_x_8285:
        /* <DEDUP_REMOVED lines=12> */
.L_x_8286:
        /* <DEDUP_REMOVED lines=12> */
.L_x_8287:
        /* <DEDUP_REMOVED lines=12> */
.L_x_8280:
        /* <DEDUP_REMOVED lines=14> */
.L_x_8288:
        /* <DEDUP_REMOVED lines=9> */
.L_x_8289:
        /* <DEDUP_REMOVED lines=48> */
.L_x_8291:
        /* <DEDUP_REMOVED lines=45> */
.L_x_8290:
        /* <DEDUP_REMOVED lines=29> */
.L_x_8294:
        /* <DEDUP_REMOVED lines=12> */
.L_x_8295:
        /* <DEDUP_REMOVED lines=12> */
.L_x_8296:
        /* <DEDUP_REMOVED lines=12> */
.L_x_8293:
        /* <DEDUP_REMOVED lines=11> */
.L_x_8297:
        /* <DEDUP_REMOVED lines=12> */
.L_x_8298:
        /* <DEDUP_REMOVED lines=12> */
.L_x_8299:
        /* <DEDUP_REMOVED lines=12> */
.L_x_8292:
[----:B-12---:R-:W1:Y:S01]  /*5220*/  @P1 LDC.64 R132, c[0x0][0x478] ;  /* 0x00011e00ff841b82 */ /* 0x006e620000000a00 */
[----:B------:R-:W-:-:S05]  /*5230*/  @P1 IADD3 R131, PT, PT, R128, 0x180, RZ ;  /* 0x0000018080831810 */ /* 0x000fca0007ffe0ff */
[----:B-1----:R-:W-:Y:S01]  /*5240*/  @P1 IMAD.WIDE.U32 R132, R131, 0x10, R132 ;  /* 0x0000001083841825 */ /* 0x002fe200078e0084 */
[----:B------:R-:W-:-:S04]  /*5250*/  IADD3 R131, PT, PT, R143, 0x200, RZ ;  /* 0x000002008f837810 */ /* 0x000fc80007ffe0ff */
        /* <DEDUP_REMOVED lines=11> */
.L_x_8300:
[----:B------:R-:W-:Y:S05]  /*5310*/  @!P3 BRA `(.L_x_8301) ;  /* 0x00000000001cb947 */ /* 0x000fea0003800000 */
[----:B-12---:R-:W1:Y:S02]  /*5320*/  LDC.64 R132, c[0x0][0x390] ;  /* 0x0000e400ff847b82 */ /* 0x006e640000000a00 */
[----:B-1----:R-:W-:-:S06]  /*5330*/  IMAD.WIDE.U32 R132, R131, 0x8, R132 ;  /* 0x0000000883847825 */ /* 0x002fcc00078e0084 */
[----:B------:R-:W2:Y:S02]  /*5340*/  LDG.E.64 R132, desc[UR12][R132.64] ;  /* 0x0000000c84847981 */ /* 0x000ea4000c1e1b00 */
[C-C-:B--2---:R-:W-:Y:S02]  /*5350*/  SHF.R.U64 R134, R132.reuse, 0x10, R133.reuse ;  /* 0x0000001084867819 */ /* 0x144fe40000001285 */
[--C-:B------:R-:W-:Y:S02]  /*5360*/  SHF.R.U32.HI R139, RZ, 0x10, R133.reuse ;  /* 0x00000010ff8b7819 */ /* 0x100fe40000011685 */
[----:B------:R-:W-:Y:S02]  /*5370*/  PRMT R140, R132, 0x5410, R134 ;  /* 0x00005410848c7816 */ /* 0x000fe40000000086 */
[----:B------:R-:W-:-:S07]  /*5380*/  PRMT R139, R139, 0x5410, R133 ;  /* 0x000054108b8b7816 */ /* 0x000fce0000000085 */
.L_x_8301:
[----:B------:R-:W-:Y:S05]  /*5390*/  @!P0 BRA `(.L_x_8302) ;  /* 0x0000000400708947 */ /* 0x000fea0003800000 */
[----:B------:R-:W-:Y:S05]  /*53a0*/  @!P1 BRA `(.L_x_8303) ;  /* 0x0000000000b89947 */ /* 0x000fea0003800000 */
[----:B-1----:R-:W1:Y:S01]  /*53b0*/  @P3 LDC R127, c[0x0][0x40c] ;  /* 0x00010300ff7f3b82 */ /* 0x002e620000000800 */
[-CC-:B------:R-:W-:Y:S01]  /*53c0*/  @P2 FFMA.FTZ R125, R159, R130.reuse, R129.reuse ;  /* 0x000000829f7d2223 */ /* 0x180fe20000010081 */
[-CC-:B--2---:R-:W-:Y:S01]  /*53d0*/  @P2 FFMA.FTZ R132, R160, R130.reuse, R129.reuse ;  /* 0x00000082a0842223 */ /* 0x184fe20000010081 */
[----:B------:R-:W-:Y:S01]  /*53e0*/  @P2 FFMA.FTZ R135, R161, R130, R129 ;  /* 0x00000082a1872223 */ /* 0x000fe20000010081 */
[----:B------:R-:W-:Y:S01]  /*53f0*/  MOV R124, R4 ;  /* 0x00000004007c7202 */ /* 0x000fe20000000f00 */
[----:B------:R-:W-:Y:S01]  /*5400*/  @P2 FADD.FTZ R125, R178, -R125 ;  /* 0x8000007db27d2221 */ /* 0x000fe20000010000 */
[----:B------:R-:W-:Y:S01]  /*5410*/  @P2 FADD.FTZ R133, R179, -R132 ;  /* 0x80000084b3852221 */ /* 0x000fe20000010000 */
[----:B------:R-:W-:Y:S01]  /*5420*/  @P2 FADD.FTZ R135, R180, -R135 ;  /* 0x80000087b4872221 */ /* 0x000fe20000010000 */
[----:B------:R-:W2:Y:S01]  /*5430*/  @P3 LDC R134, c[0x0][0x40c] ;  /* 0x00010300ff863b82 */ /* 0x000ea20000000800 */
[C---:B------:R-:W-:Y:S01]  /*5440*/  @P2 FFMA.FTZ R124, R142.reuse, R125, R4 ;  /* 0x0000007d8e7c2223 */ /* 0x040fe20000010004 */
[----:B------:R-:W-:Y:S01]  /*5450*/  MOV R125, R5 ;  /* 0x00000005007d7202 */ /* 0x000fe20000000f00 */
[C---:B------:R-:W-:Y:S01]  /*5460*/  @P2 FFMA.FTZ R125, R142.reuse, R133, R5 ;  /* 0x000000858e7d2223 */ /* 0x040fe20000010005 */
[----:B------:R-:W-:Y:S01]  /*5470*/  MOV R126, R6 ;  /* 0x00000006007e7202 */ /* 0x000fe20000000f00 */
[----:B------:R-:W-:Y:S01]  /*5480*/  @P2 FFMA.FTZ R126, R142, R135, R6 ;  /* 0x000000878e7e2223 */ /* 0x000fe20000010006 */
[----:B------:R-:W-:-:S02]  /*5490*/  @P2 FFMA.FTZ R184, R182, R130, R129 ;  /* 0x00000082b6b82223 */ /* 0x000fc40000010081 */
[----:B------:R-:W3:Y:S02]  /*54a0*/  @P3 LDC R141, c[0x0][0x40c] ;  /* 0x00010300ff8d3b82 */ /* 0x000ee40000000800 */
[----:B------:R-:W-:Y:S01]  /*54b0*/  @P2 FADD.FTZ R184, R181, -R184 ;  /* 0x800000b8b5b82221 */ /* 0x000fe20000010000 */
[----:B-1----:R-:W-:-:S04]  /*54c0*/  @P3 FMUL.FTZ R127, R124, R127 ;  /* 0x0000007f7c7f3220 */ /* 0x002fc80000410000 */
[----:B------:R-:W-:Y:S01]  /*54d0*/  @P3 FMUL.FTZ R132, R40, R127 ;  /* 0x0000007f28843220 */ /* 0x000fe20000410000 */
[----:B--2---:R-:W-:-:S04]  /*54e0*/  @P3 FMUL.FTZ R130, R125, R134 ;  /* 0x000000867d823220 */ /* 0x004fc80000410000 */
[----:B------:R-:W-:Y:S02]  /*54f0*/  @P3 F2FP.F16.F32.PACK_AB R135, RZ, R132 ;  /* 0x00000084ff87323e */ /* 0x000fe400000000ff */
[----:B------:R-:W-:Y:S01]  /*5500*/  MOV R134, R7 ;  /* 0x0000000700867202 */ /* 0x000fe20000000f00 */
[----:B------:R-:W-:Y:S01]  /*5510*/  @P3 FMUL.FTZ R129, R41, R130 ;  /* 0x0000008229813220 */ /* 0x000fe20000410000 */
[----:B------:R-:W-:Y:S01]  /*5520*/  @P2 FFMA.FTZ R134, R142, R184, R7 ;  /* 0x000000b88e862223 */ /* 0x000fe20000010007 */
[----:B------:R-:W-:Y:S01]  /*5530*/  @P3 PRMT R0, R135, 0x7610, R0 ;  /* 0x0000761087003816 */ /* 0x000fe20000000000 */
[----:B------:R-:W-:Y:S02]  /*5540*/  @P3 HADD2.F32 R135, -RZ, R139.H1_H1 ;  /* 0x3000008bff873230 */ /* 0x000fe40000004100 */
[----:B---3--:R-:W-:Y:S01]  /*5550*/  @P3 FMUL.FTZ R133, R126, R141 ;  /* 0x0000008d7e853220 */ /* 0x008fe20000410000 */
[----:B------:R-:W-:Y:S01]  /*5560*/  @P3 F2FP.F16.F32.PACK_AB R141, RZ, R129 ;  /* 0x00000081ff8d323e */ /* 0x000fe200000000ff */
[----:B------:R-:W-:-:S02]  /*5570*/  @P3 HADD2.F32 R129, -RZ, R140.H0_H0 ;  /* 0x2000008cff813230 */ /* 0x000fc40000004100 */
[-C--:B------:R-:W-:Y:S01]  /*5580*/  @P3 FMUL.FTZ R132, R42, R133.reuse ;  /* 0x000000852a843220 */ /* 0x080fe20000410000 */
[----:B------:R-:W-:Y:S01]  /*5590*/  @P3 PRMT R138, R141, 0x7610, R138 ;  /* 0x000076108d8a3816 */ /* 0x000fe2000000008a */
[----:B------:R-:W-:Y:S01]  /*55a0*/  @P3 FFMA.FTZ R106, R135, R133, R106 ;  /* 0x00000085876a3223 */ /* 0x000fe2000001006a */
[----:B------:R-:W-:Y:S01]  /*55b0*/  @P3 FFMA.FTZ R104, R129, R127, R104 ;  /* 0x0000007f81683223 */ /* 0x000fe20000010068 */
[----:B------:R-:W-:Y:S02]  /*55c0*/  MOV R127, R134 ;  /* 0x00000086007f7202 */ /* 0x000fe40000000f00 */
[----:B------:R-:W-:Y:S01]  /*55d0*/  @P3 F2FP.F16.F32.PACK_AB R142, RZ, R132 ;  /* 0x00000084ff8e323e */ /* 0x000fe200000000ff */
[----:B------:R-:W-:-:S03]  /*55e0*/  @P3 HADD2.F32 R132, -RZ, R140.H1_H1 ;  /* 0x3000008cff843230 */ /* 0x000fc60000004100 */
[----:B------:R-:W-:Y:S02]  /*55f0*/  @P3 PRMT R137, R142, 0x7610, R137 ;  /* 0x000076108e893816 */ /* 0x000fe40000000089 */
        /* <DEDUP_REMOVED lines=9> */
.L_x_8303:
[----:B------:R-:W3:Y:S01]  /*5690*/  @P3 LDC R141, c[0x0][0x40c] ;  /* 0x00010300ff8d3b82 */ /* 0x000ee20000000800 */
[-CC-:B-12---:R-:W-:Y:S01]  /*56a0*/  @P2 FFMA.FTZ R133, R159, R130.reuse, R129.reuse ;  /* 0x000000829f852223 */ /* 0x186fe20000010081 */
        /* <DEDUP_REMOVED lines=13> */
[----:B---3--:R-:W-:-:S04]  /*5780*/  @P3 FMUL.FTZ R133, R132, R141 ;  /* 0x0000008d84853220 */ /* 0x008fc80000410000 */
[----:B------:R-:W-:Y:S01]  /*5790*/  @P3 FMUL.FTZ R132, R40, R133 ;  /* 0x0000008528843220 */ /* 0x000fe20000410000 */
[----:B-1----:R-:W-:-:S04]  /*57a0*/  @P3 FMUL.FTZ R134, R134, R143 ;  /* 0x0000008f86863220 */ /* 0x002fc80000410000 */
[----:B------:R-:W-:-:S04]  /*57b0*/  @P3 F2FP.F16.F32.PACK_AB R132, RZ, R132 ;  /* 0x00000084ff84323e */ /* 0x000fc800000000ff */
[----:B------:R-:W-:Y:S01]  /*57c0*/  @P3 PRMT R0, R132, 0x7610, R0 ;  /* 0x0000761084003816 */ /* 0x000fe20000000000 */
[--C-:B------:R-:W-:Y:S02]  /*57d0*/  @P3 HADD2.F32 R132, -RZ, R140.reuse.H1_H1 ;  /* 0x3000008cff843230 */ /* 0x100fe40000004100 */
[----:B--2---:R-:W-:Y:S01]  /*57e0*/  @P3 FMUL.FTZ R141, R135, R186 ;  /* 0x000000ba878d3220 */ /* 0x004fe20000410000 */
[-C--:B------:R-:W-:Y:S02]  /*57f0*/  @P3 FMUL.FTZ R135, R41, R134.reuse ;  /* 0x0000008629873220 */ /* 0x080fe40000410000 */
[----:B------:R-:W-:Y:S01]  /*5800*/  @P3 FFMA.FTZ R105, R132, R134, R105 ;  /* 0x0000008684693223 */ /* 0x000fe20000010069 */
[----:B------:R-:W-:Y:S02]  /*5810*/  @P3 FMUL.FTZ R143, R42, R141 ;  /* 0x0000008d2a8f3220 */ /* 0x000fe40000410000 */
[----:B------:R-:W-:Y:S01]  /*5820*/  @P3 F2FP.F16.F32.PACK_AB R184, RZ, R135 ;  /* 0x00000087ffb8323e */ /* 0x000fe200000000ff */
[----:B------:R-:W-:-:S02]  /*5830*/  @P3 HADD2.F32 R135, -RZ, R140.H0_H0 ;  /* 0x2000008cff873230 */ /* 0x000fc40000004100 */
[----:B------:R-:W-:Y:S01]  /*5840*/  @P3 F2FP.F16.F32.PACK_AB R185, RZ, R143 ;  /* 0x0000008fffb9323e */ /* 0x000fe200000000ff */
[----:B------:R-:W-:Y:S01]  /*5850*/  @P3 HADD2.F32 R143, -RZ, R139.H1_H1 ;  /* 0x3000008bff8f3230 */ /* 0x000fe20000004100 */
[----:B------:R-:W-:Y:S01]  /*5860*/  @P3 PRMT R138, R184, 0x7610, R138 ;  /* 0x00007610b88a3816 */ /* 0x000fe2000000008a */
[----:B------:R-:W-:Y:S01]  /*5870*/  @P3 FFMA.FTZ R104, R135, R133, R104 ;  /* 0x0000008587683223 */ /* 0x000fe20000010068 */
[----:B------:R-:W-:Y:S02]  /*5880*/  @P3 PRMT R137, R185, 0x7610, R137 ;  /* 0x00007610b9893816 */ /* 0x000fe40000000089 */
[----:B------:R-:W-:Y:S01]  /*5890*/  @P3 FFMA.FTZ R106, R143, R141, R106 ;  /* 0x0000008d8f6a3223 */ /* 0x000fe2000001006a */
        /* <DEDUP_REMOVED lines=12> */
.L_x_8302:
[----:B------:R-:W-:Y:S05]  /*5960*/  @!P1 BRA `(.L_x_8305) ;  /* 0x0000000000f09947 */ /* 0x000fea0003800000 */
[-CC-:B-1----:R-:W-:Y:S01]  /*5970*/  FFMA.FTZ R126, R182, R130.reuse, R129.reuse ;  /* 0x00000082b67e7223 */ /* 0x182fe20000010081 */
[-CC-:B------:R-:W-:Y:S01]  /*5980*/  FFMA.FTZ R125, R161, R130.reuse, R129.reuse ;  /* 0x00000082a17d7223 */ /* 0x180fe20000010081 */
[-CC-:B------:R-:W-:Y:S01]  /*5990*/  FFMA.FTZ R124, R160, R130.reuse, R129.reuse ;  /* 0x00000082a07c7223 */ /* 0x180fe20000010081 */
[----:B--2---:R-:W-:Y:S01]  /*59a0*/  FFMA.FTZ R133, R159, R130, R129 ;  /* 0x000000829f857223 */ /* 0x004fe20000010081 */
        /* <DEDUP_REMOVED lines=20> */
.L_x_8306:
        /* <DEDUP_REMOVED lines=12> */
.L_x_8307:
        /* <DEDUP_REMOVED lines=12> */
.L_x_8308:
[----:B------:R-:W-:Y:S02]  /*5c70*/  FSEL R127, R126, RZ, P0 ;  /* 0x000000ff7e7f7208 */ /* 0x000fe40000000000 */
[----:B------:R-:W-:Y:S02]  /*5c80*/  FSEL R126, R133, RZ, P0 ;  /* 0x000000ff857e7208 */ /* 0x000fe40000000000 */
[----:B------:R-:W-:Y:S02]  /*5c90*/  FSEL R125, R134, RZ, P0 ;  /* 0x000000ff867d7208 */ /* 0x000fe40000000000 */
[----:B------:R-:W-:Y:S01]  /*5ca0*/  FSEL R124, R135, RZ, P0 ;  /* 0x000000ff877c7208 */ /* 0x000fe20000000000 */
        /* <DEDUP_REMOVED lines=8> */
.L_x_8305:
[----:B------:R-:W3:Y:S01]  /*5d30*/  @P3 LDC R135, c[0x0][0x40c] ;  /* 0x00010300ff873b82 */ /* 0x000ee20000000800 */
[----:B-12---:R-:W-:Y:S01]  /*5d40*/  FFMA.FTZ R132, R182, R130, R129 ;  /* 0x00000082b6847223 */ /* 0x006fe20000010081 */
[----:B------:R-:W-:Y:S01]  /*5d50*/  ISETP.GT.AND P0, PT, R141, RZ, PT ;  /* 0x000000ff8d00720c */ /* 0x000fe20003f04270 */
[----:B------:R-:W-:Y:S02]  /*5d60*/  @P3 HADD2.F32 R184, -RZ, R139.H0_H0 ;  /* 0x2000008bffb83230 */ /* 0x000fe40000004100 */
[----:B------:R-:W-:-:S04]  /*5d70*/  FADD.FTZ R133, R181, -R132 ;  /* 0x80000084b5857221 */ /* 0x000fc80000010000 */
[----:B------:R-:W-:-:S05]  /*5d80*/  FMUL.FTZ R133, R142, R133 ;  /* 0x000000858e857220 */ /* 0x000fca0000410000 */
[----:B------:R-:W-:-:S05]  /*5d90*/  FSEL R132, R133, RZ, P0 ;  /* 0x000000ff85847208 */ /* 0x000fca0000000000 */
[----:B---3--:R-:W-:-:S04]  /*5da0*/  @P3 FMUL.FTZ R132, R132, R135 ;  /* 0x0000008784843220 */ /* 0x008fc80000410000 */
        /* <DEDUP_REMOVED lines=13> */
.L_x_8309:
        /* <DEDUP_REMOVED lines=12> */
.L_x_8310:
        /* <DEDUP_REMOVED lines=12> */
.L_x_8311:
[----:B------:R-:W-:Y:S01]  /*6000*/  @P3 FFMA.FTZ R107, R184, R132, R107 ;  /* 0x00000084b86b3223 */ /* 0x000fe2000001006b */
[----:B0-----:R-:W-:-:S07]  /*6010*/  @P3 PRMT R2, R143, 0x7610, R2 ;  /* 0x000076108f023816 */ /* 0x001fce0000000002 */
.L_x_8304:
[----:B------:R-:W1:Y:S01]  /*6020*/  @P1 LDC.64 R132, c[0x0][0x478] ;  /* 0x00011e00ff841b82 */ /* 0x000e620000000a00 */
[----:B------:R-:W-:-:S05]  /*6030*/  @P1 IADD3 R129, PT, PT, R128, 0x200, RZ ;  /* 0x0000020080811810 */ /* 0x000fca0007ffe0ff */
        /* <DEDUP_REMOVED lines=11> */
.L_x_8312:
[----:B-12---:R-:W1:Y:S01]  /*60f0*/  LDC.64 R128, c[0x0][0x380] ;  /* 0x0000e000ff807b82 */ /* 0x006e620000000a00 */
[----:B------:R-:W-:Y:S01]  /*6100*/  UPLOP3.LUT UP1, UPT, UPT, UPT, UP1, 0x40, 0x4 ;  /* 0x000000000004789c */ /* 0x000fe20003f2e810 */
[----:B-1----:R-:W-:-:S04]  /*6110*/  IADD3 R136, PT, PT, R136, R128, RZ ;  /* 0x0000008088887210 */ /* 0x002fc80007ffe0ff */
[----:B------:R-:W-:-:S13]  /*6120*/  ISETP.GE.AND P0, PT, R136, R129, PT ;  /* 0x000000818800720c */ /* 0x000fda0003f06270 */
[----:B------:R-:W-:Y:S05]  /*6130*/  @!P0 BRA `(.L_x_8313) ;  /* 0xffffffa000a08947 */ /* 0x000fea000383ffff */
.L_x_8249:
[----:B------:R-:W1:Y:S08]  /*6140*/  S2UR UR4, SR_CTAID.X ;  /* 0x00000000000479c3 */ /* 0x000e700000002500 */
[----:B------:R-:W1:Y:S08]  /*6150*/  LDC R0, c[0x0][0x388] ;  /* 0x0000e200ff007b82 */ /* 0x000e700000000800 */
[----:B0-----:R-:W0:Y:S08]  /*6160*/  LDC.64 R2, c[0x0][0x440] ;  /* 0x00011000ff027b82 */ /* 0x001e300000000a00 */
[----:B------:R-:W2:Y:S08]  /*6170*/  LDC.64 R4, c[0x0][0x448] ;  /* 0x00011200ff047b82 */ /* 0x000eb00000000a00 */
[----:B------:R-:W3:Y:S01]  /*6180*/  LDC.64 R6, c[0x0][0x460] ;  /* 0x00011800ff067b82 */ /* 0x000ee20000000a00 */
[----:B-1----:R-:W-:-:S05]  /*6190*/  IMAD R0, R0, UR4, RZ ;  /* 0x0000000400007c24 */ /* 0x002fca000f8e02ff */
[----:B------:R-:W-:-:S05]  /*61a0*/  LEA.HI R183, R0, R183, RZ, 0x1e ;  /* 0x000000b700b77211 */ /* 0x000fca00078ff0ff */
[----:B0-----:R-:W-:-:S04]  /*61b0*/  IMAD.WIDE.U32 R2, R183, 0x10, R2 ;  /* 0x00000010b7027825 */ /* 0x001fc800078e0002 */
[C---:B--2---:R-:W-:Y:S01]  /*61c0*/  IMAD.WIDE.U32 R4, R183.reuse, 0x10, R4 ;  /* 0x00000010b7047825 */ /* 0x044fe200078e0004 */
[----:B------:R-:W-:Y:S04]  /*61d0*/  STG.E.128 desc[UR12][R2.64], R84 ;  /* 0x0000005402007986 */ /* 0x000fe8000c101d0c */
        /* <DEDUP_REMOVED lines=16> */
.L_x_8314:
        /* <DEDUP_REMOVED lines=10> */
.L_x_10927:


//--------------------- .text._ZN10layer_norm13ln_bwd_kernelINS_13Kernel_traitsIf6__halffS2_fjLj2560ELj1ELj1ELj4ELj8ENS_18Kernel_traits_baseILj2560EfS2_fS2_fjLj128EEEEELb1ELb0ELb0ELb0EEEvNS_9BwdParamsE --------------------------
	.section	.text._ZN10layer_norm13ln_bwd_kernelINS_13Kernel_traitsIf6__halffS2_fjLj2560ELj1ELj1ELj4ELj8ENS_18Kernel_traits_baseILj2560EfS2_fS2_fjLj128EEEEELb1ELb0ELb0ELb0EEEvNS_9BwdParamsE,"ax",@progbits
	.align	128
        .global         _ZN10layer_norm13ln_bwd_kernelINS_13Kernel_traitsIf6__halffS2_fjLj2560ELj1ELj1ELj4ELj8ENS_18Kernel_traits_baseILj2560EfS2_fS2_fjLj128EEEEELb1ELb0ELb0ELb0EEEvNS_9BwdParamsE
        .type           _ZN10layer_norm13ln_bwd_kernelINS_13Kernel_traitsIf6__halffS2_fjLj2560ELj1ELj1ELj4ELj8ENS_18Kernel_traits_baseILj2560EfS2_fS2_fjLj128EEEEELb1ELb0ELb0ELb0EEEvNS_9BwdParamsE,@function
        .size           _ZN10layer_norm13ln_bwd_kernelINS_13Kernel_traitsIf6__halffS2_fjLj2560ELj1ELj1ELj4ELj8ENS_18Kernel_traits_baseILj2560EfS2_fS2_fjLj128EEEEELb1ELb0ELb0ELb0EEEvNS_9BwdParamsE,(.L_x_10928 - _ZN10layer_norm13ln_bwd_kernelINS_13Kernel_traitsIf6__halffS2_fjLj2560ELj1ELj1ELj4ELj8ENS_18Kernel_traits_baseILj2560EfS2_fS2_fjLj128EEEEELb1ELb0ELb0ELb0EEEvNS_9BwdParamsE)
        .other          _ZN10layer_norm13ln_bwd_kernelINS_13Kernel_traitsIf6__halffS2_fjLj2560ELj1ELj1ELj4ELj8ENS_18Kernel_traits_baseILj2560EfS2_fS2_fjLj128EEEEELb1ELb0ELb0ELb0EEEvNS_9BwdParamsE,@"STO_CUDA_ENTRY STV_DEFAULT"
_ZN10layer_norm13ln_bwd_kernelINS_13Kernel_traitsIf6__halffS2_fjLj2560ELj1ELj1ELj4ELj8ENS_18Kernel_traits_baseILj2560EfS2_fS2_fjLj128EEEEELb1ELb0ELb0ELb0EEEvNS_9BwdParamsE:
.text._ZN10layer_norm13ln_bwd_kernelINS_13Kernel_traitsIf6__halffS2_fjLj2560ELj1ELj1ELj4ELj8ENS_18Kernel_traits_baseILj2560EfS2_fS2_fjLj128EEEEELb1ELb0ELb0ELb0EEEvNS_9BwdParamsE:
        /* <DEDUP_REMOVED lines=88> */
.L_x_8365:
        /* <DEDUP_REMOVED lines=44> */
[----:B------:R-:W-:Y:S02]  /*0840*/  HADD2.F32 R137, -RZ, R130.H0_H0 ;  /* 0x20000082ff897230 */ /* 0x000fe40000004100 */
[C---:B----4-:R-:W-:Y:S01]  /*0850*/  FADD.FTZ R139, -R141.reuse, R100 ;  /* 0x000000648d8b7221 */ /* 0x050fe20000010100 */
[----:B------:R-:W-:-:S03]  /*0860*/  FADD.FTZ R101, -R141, R101 ;  /* 0x000000658d657221 */ /* 0x000fc60000010100 */
[C---:B-----5:R-:W-:Y:S01]  /*0870*/  FMUL.FTZ R139, R138.reuse, R139 ;  /* 0x0000008b8a8b7220 */ /* 0x060fe20000410000 */
[----:B------:R-:W-:Y:S02]  /*0880*/  HADD2.F32 R134, -RZ, R134.H0_H0 ;  /* 0x20000086ff867230 */ /* 0x000fe40000004100 */
[C---:B------:R-:W-:Y:S01]  /*0890*/  FADD.FTZ R135, -R141.reuse, R102 ;  /* 0x000000668d877221 */ /* 0x040fe20000010100 */
[----:B0-----:R-:W-:Y:S02]  /*08a0*/  HADD2.F32 R133, -RZ, R136.H0_H0 ;  /* 0x20000088ff857230 */ /* 0x001fe40000004100 */
        /* <DEDUP_REMOVED lines=19> */
[-C--:B------:R-:W-:Y:S02]  /*09e0*/  FMUL.FTZ R130, R75, R104.reuse ;  /* 0x000000684b827220 */ /* 0x080fe40000410000 */
[----:B------:R-:W-:Y:S01]  /*09f0*/  FADD.FTZ R145, R100, R133 ;  /* 0x0000008564917221 */ /* 0x000fe20000010000 */
[----:B------:R-:W-:Y:S01]  /*0a00*/  FFMA.FTZ R101, R135, R133, R102 ;  /* 0x0000008587657223 */ /* 0x000fe20000010066 */
[----:B------:R-:W-:Y:S01]  /*0a10*/  FADD.FTZ R51, R51, R104 ;  /* 0x0000006833337221 */ /* 0x000fe20000010000 */
[C---:B------:R-:W-:Y:S01]  /*0a20*/  FFMA.FTZ R71, R132.reuse, R104, R71 ;  /* 0x0000006884477223 */ /* 0x040fe20000010047 */
[----:B------:R-:W-:Y:S01]  /*0a30*/  FADD.FTZ R145, R145, R130 ;  /* 0x0000008291917221 */ /* 0x000fe20000010000 */
[----:B------:R-:W-:-:S07]  /*0a40*/  FFMA.FTZ R142, R132, R130, R101 ;  /* 0x00000082848e7223 */ /* 0x000fce0000010065 */
.L_x_8317:
[----:B----4-:R-:W-:Y:S05]  /*0a50*/  BSYNC.RECONVERGENT B0 ;  /* 0x0000000000007941 */ /* 0x010fea0003800200 */
.L_x_8316:
        /* <DEDUP_REMOVED lines=22> */
[----:B------:R-:W-:Y:S01]  /*0bc0*/  FADD.FTZ R131, -R141, R100 ;  /* 0x000000648d837221 */ /* 0x000fe20000010100 */
[----:B------:R-:W-:-:S02]  /*0bd0*/  HADD2.F32 R126, -RZ, R126.H0_H0 ;  /* 0x2000007eff7e7230 */ /* 0x000fc40000004100 */
[----:B------:R-:W-:Y:S01]  /*0be0*/  FADD.FTZ R127, -R141, R102 ;  /* 0x000000668d7f7221 */ /* 0x000fe20000010100 */
[----:B0-----:R-:W-:Y:S02]  /*0bf0*/  HADD2.F32 R125, -RZ, R128.H0_H0 ;  /* 0x20000080ff7d7230 */ /* 0x001fe40000004100 */
        /* <DEDUP_REMOVED lines=27> */
.L_x_8319:
[----:B------:R-:W-:Y:S05]  /*0db0*/  BSYNC.RECONVERGENT B0 ;  /* 0x0000000000007941 */ /* 0x000fea0003800200 */
.L_x_8318:
        /* <DEDUP_REMOVED lines=53> */
.L_x_8321:
[----:B------:R-:W-:Y:S05]  /*1110*/  BSYNC.RECONVERGENT B0 ;  /* 0x0000000000007941 */ /* 0x000fea0003800200 */
.L_x_8320:
        /* <DEDUP_REMOVED lines=24> */
[----:B------:R-:W-:Y:S02]  /*12a0*/  HADD2.F32 R100, -RZ, R112.H0_H0 ;  /* 0x20000070ff647230 */ /* 0x000fe40000004100 */
[C---:B------:R-:W-:Y:S01]  /*12b0*/  FADD.FTZ R147, -R141.reuse, R102 ;  /* 0x000000668d937221 */ /* 0x040fe20000010100 */
[C---:B-----5:R-:W-:Y:S01]  /*12c0*/  FMUL.FTZ R112, R138.reuse, R117 ;  /* 0x000000758a707220 */ /* 0x060fe20000410000 */
[----:B------:R-:W-:Y:S01]  /*12d0*/  FMUL.FTZ R109, R138, R107 ;  /* 0x0000006b8a6d7220 */ /* 0x000fe20000410000 */
[----:B------:R-:W-:Y:S01]  /*12e0*/  FMUL.FTZ R118, R80, R101 ;  /* 0x0000006550767220 */ /* 0x000fe20000410000 */
[----:B------:R-:W-:Y:S01]  /*12f0*/  FADD.FTZ R149, -R141, R103 ;  /* 0x000000678d957221 */ /* 0x000fe20000010100 */
        /* <DEDUP_REMOVED lines=23> */
.L_x_8323:
[----:B------:R-:W-:Y:S05]  /*1470*/  BSYNC.RECONVERGENT B0 ;  /* 0x0000000000007941 */ /* 0x000fea0003800200 */
.L_x_8322:
        /* <DEDUP_REMOVED lines=19> */
[----:B------:R-:W-:Y:S02]  /*15b0*/  FADD.FTZ R105, -R141, R102 ;  /* 0x000000668d697221 */ /* 0x000fe40000010100 */
[----:B-1---5:R-:W-:Y:S01]  /*15c0*/  FMUL.FTZ R15, R138, R11 ;  /* 0x0000000b8a0f7220 */ /* 0x022fe20000410000 */
[----:B--2---:R-:W-:Y:S02]  /*15d0*/  MOV R12, R6 ;  /* 0x00000006000c7202 */ /* 0x004fe40000000f00 */
[----:B------:R-:W-:Y:S02]  /*15e0*/  SHF.R.U64 R18, R6, 0x10, R7 ;  /* 0x0000001006127819 */ /* 0x000fe40000001207 */
[----:B------:R-:W-:-:S02]  /*15f0*/  MOV R16, R7 ;  /* 0x0000000700107202 */ /* 0x000fc40000000f00 */
[----:B------:R-:W-:Y:S01]  /*1600*/  SHF.R.U32.HI R104, RZ, 0x10, R7 ;  /* 0x00000010ff687819 */ /* 0x000fe20000011607 */
[----:B------:R-:W-:Y:S02]  /*1610*/  HADD2.F32 R7, -RZ, R12.H0_H0 ;  /* 0x2000000cff077230 */ /* 0x000fe40000004100 */
[----:B------:R-:W-:Y:S02]  /*1620*/  HADD2.F32 R6, -RZ, R18.H0_H0 ;  /* 0x20000012ff067230 */ /* 0x000fe40000004100 */
[----:B------:R-:W-:Y:S02]  /*1630*/  HADD2.F32 R101, -RZ, R16.H0_H0 ;  /* 0x20000010ff657230 */ /* 0x000fe40000004100 */
        /* <DEDUP_REMOVED lines=13> */
[----:B------:R-:W-:Y:S01]  /*1710*/  FMUL.FTZ R12, R78, R101 ;  /* 0x000000654e0c7220 */ /* 0x000fe20000410000 */
[----:B------:R-:W-:Y:S01]  /*1720*/  FADD.FTZ R103, -R141, R103 ;  /* 0x000000678d677221 */ /* 0x000fe20000010100 */
        /* <DEDUP_REMOVED lines=10> */
.L_x_8325:
[----:B------:R-:W-:Y:S05]  /*17d0*/  BSYNC.RECONVERGENT B0 ;  /* 0x0000000000007941 */ /* 0x000fea0003800200 */
.L_x_8324:
        /* <DEDUP_REMOVED lines=32> */
.L_x_8327:
[----:B------:R-:W-:Y:S05]  /*19e0*/  BSYNC.RECONVERGENT B0 ;  /* 0x0000000000007941 */ /* 0x000fea0003800200 */
.L_x_8326:
        /* <DEDUP_REMOVED lines=51> */
[----:B------:R0:W-:Y:S01]  /*1d20*/  F2F.F16.F32 R141, R102 ;  /* 0x00000066008d7304 */ /* 0x0001e20000200800 */
[----:B------:R-:W-:Y:S01]  /*1d30*/  FADD.FTZ R101, R137, -R100 ;  /* 0x8000006489657221 */ /* 0x000fe20000010000 */
[----:B------:R-:W-:Y:S01]  /*1d40*/  FMUL.FTZ R103, R103, R104 ;  /* 0x0000006867677220 */ /* 0x000fe20000410000 */
[----:B------:R-:W-:Y:S02]  /*1d50*/  FSEL R142, R107, RZ, P0 ;  /* 0x000000ff6b8e7208 */ /* 0x000fe40000000000 */
[----:B------:R-:W-:Y:S01]  /*1d60*/  FMUL.FTZ R101, R138, R101 ;  /* 0x000000658a657220 */ /* 0x000fe20000410000 */
[----:B------:R-:W-:Y:S01]  /*1d70*/  FMUL.FTZ R103, R103, UR16 ;  /* 0x0000001067677c20 */ /* 0x000fe20008410000 */
[----:B------:R-:W-:-:S02]  /*1d80*/  LOP3.LUT P0, RZ, R9, 0xff00, RZ, 0xc0, !PT ;  /* 0x0000ff0009ff7812 */ /* 0x000fc4000780c0ff */
[----:B------:R-:W-:Y:S01]  /*1d90*/  FMUL.FTZ R101, R101, R104 ;  /* 0x0000006865657220 */ /* 0x000fe20000410000 */
[----:B------:R-:W1:Y:S01]  /*1da0*/  F2F.F16.F32 R142, R142 ;  /* 0x0000008e008e7304 */ /* 0x000e620000200800 */
[----:B------:R-:W-:Y:S02]  /*1db0*/  FSEL R140, R103, RZ, P0 ;  /* 0x000000ff678c7208 */ /* 0x000fe40000000000 */
[----:B0-----:R-:W-:Y:S01]  /*1dc0*/  FMUL.FTZ R102, R101, UR16 ;  /* 0x0000001065667c20 */ /* 0x001fe20008410000 */
[----:B------:R-:W-:Y:S01]  /*1dd0*/  LOP3.LUT P0, RZ, R9, 0xff, RZ, 0xc0, !PT ;  /* 0x000000ff09ff7812 */ /* 0x000fe2000780c0ff */
        /* <DEDUP_REMOVED lines=11> */
.L_x_8332:
[----:B------:R-:W-:Y:S05]  /*1e90*/  BSYNC.RECONVERGENT B1 ;  /* 0x0000000000017941 */ /* 0x000fea0003800200 */
.L_x_8331:
        /* <DEDUP_REMOVED lines=21> */
[----:B------:R0:W-:Y:S01]  /*1ff0*/  F2F.F16.F32 R141, R102 ;  /* 0x00000066008d7304 */ /* 0x0001e20000200800 */
[----:B------:R-:W-:Y:S01]  /*2000*/  FSEL R142, R107, RZ, P0 ;  /* 0x000000ff6b8e7208 */ /* 0x000fe20000000000 */
[----:B------:R-:W-:Y:S01]  /*2010*/  FMUL.FTZ R101, R138, R101 ;  /* 0x000000658a657220 */ /* 0x000fe20000410000 */
[----:B------:R-:W-:Y:S01]  /*2020*/  FMUL.FTZ R103, R103, UR16 ;  /* 0x0000001067677c20 */ /* 0x000fe20008410000 */
[----:B------:R-:W-:-:S02]  /*2030*/  LOP3.LUT P0, RZ, R10, 0xff00, RZ, 0xc0, !PT ;  /* 0x0000ff000aff7812 */ /* 0x000fc4000780c0ff */
[----:B------:R-:W-:Y:S02]  /*2040*/  FMUL.FTZ R101, R101, R104 ;  /* 0x0000006865657220 */ /* 0x000fe40000410000 */
[----:B------:R-:W-:Y:S01]  /*2050*/  FSEL R140, R103, RZ, P0 ;  /* 0x000000ff678c7208 */ /* 0x000fe20000000000 */
[----:B------:R-:W1:Y:S01]  /*2060*/  F2F.F16.F32 R142, R142 ;  /* 0x0000008e008e7304 */ /* 0x000e620000200800 */
[----:B0-----:R-:W-:Y:S01]  /*2070*/  FMUL.FTZ R102, R101, UR16 ;  /* 0x0000001065667c20 */ /* 0x001fe20008410000 */
[----:B------:R-:W-:Y:S01]  /*2080*/  LOP3.LUT P0, RZ, R10, 0xff, RZ, 0xc0, !PT ;  /* 0x000000ff0aff7812 */ /* 0x000fe2000780c0ff */
[----:B------:R-:W0:Y:S03]  /*2090*/  LDC.64 R100, c[0x0][0x468] ;  /* 0x00011a00ff647b82 */ /* 0x000e260000000a00 */
[----:B------:R-:W-:Y:S02]  /*20a0*/  FSEL R107, R102, RZ, P0 ;  /* 0x000000ff666b7208 */ /* 0x000fe40000000000 */
[----:B------:R-:W2:Y:S01]  /*20b0*/  F2F.F16.F32 R103, R140 ;  /* 0x0000008c00677304 */ /* 0x000ea20000200800 */
[----:B-1----:R-:W-:-:S07]  /*20c0*/  PRMT R141, R141, 0x5410, R142 ;  /* 0x000054108d8d7816 */ /* 0x002fce000000008e */
[----:B------:R-:W1:Y:S01]  /*20d0*/  F2F.F16.F32 R107, R107 ;  /* 0x0000006b006b7304 */ /* 0x000e620000200800 */
[----:B--2---:R-:W-:-:S04]  /*20e0*/  IMAD.WIDE.U32 R102, R103, 0x10000, RZ ;  /* 0x0001000067667825 */ /* 0x004fc800078e00ff */
[----:B0-----:R-:W-:Y:S01]  /*20f0*/  IMAD.WIDE.U32 R100, R5, 0x8, R100 ;  /* 0x0000000805647825 */ /* 0x001fe200078e0064 */
[----:B------:R-:W-:Y:S02]  /*2100*/  LOP3.LUT R103, R141, R103, RZ, 0xfc, !PT ;  /* 0x000000678d677212 */ /* 0x000fe400078efcff */
[----:B------:R-:W-:Y:S02]  /*2110*/  IADD3 R5, PT, PT, R5, 0x80, RZ ;  /* 0x0000008005057810 */ /* 0x000fe40007ffe0ff */
[----:B-1----:R-:W-:-:S05]  /*2120*/  LOP3.LUT R102, R102, R107, RZ, 0xfc, !PT ;  /* 0x0000006b66667212 */ /* 0x002fca00078efcff */
[----:B------:R1:W-:Y:S02]  /*2130*/  STG.E.64 desc[UR8][R100.64], R102 ;  /* 0x0000006664007986 */ /* 0x0003e4000c101b08 */
.L_x_8334:
[----:B------:R-:W-:Y:S05]  /*2140*/  BSYNC.RECONVERGENT B1 ;  /* 0x0000000000017941 */ /* 0x000fea0003800200 */
.L_x_8333:
        /* <DEDUP_REMOVED lines=21> */
[----:B------:R0:W-:Y:S01]  /*22a0*/  F2F.F16.F32 R141, R100 ;  /* 0x00000064008d7304 */ /* 0x0001e20000200800 */
[----:B------:R-:W-:Y:S01]  /*22b0*/  FADD.FTZ R101, R122, -R101 ;  /* 0x800000657a657221 */ /* 0x000fe20000010000 */
[----:B------:R-:W-:Y:S02]  /*22c0*/  FSEL R142, R107, RZ, P0 ;  /* 0x000000ff6b8e7208 */ /* 0x000fe40000000000 */
[----:B------:R-:W-:Y:S01]  /*22d0*/  LOP3.LUT P0, RZ, R0, 0xff00, RZ, 0xc0, !PT ;  /* 0x0000ff0000ff7812 */ /* 0x000fe2000780c0ff */
[----:B------:R-:W-:-:S03]  /*22e0*/  FMUL.FTZ R101, R138, R101 ;  /* 0x000000658a657220 */ /* 0x000fc60000410000 */
[----:B------:R-:W-:Y:S01]  /*22f0*/  FSEL R140, R103, RZ, P0 ;  /* 0x000000ff678c7208 */ /* 0x000fe20000000000 */
[----:B------:R-:W-:Y:S01]  /*2300*/  FMUL.FTZ R101, R101, R104 ;  /* 0x0000006865657220 */ /* 0x000fe20000410000 */
[----:B------:R-:W-:Y:S01]  /*2310*/  LOP3.LUT P0, RZ, R0, 0xff, RZ, 0xc0, !PT ;  /* 0x000000ff00ff7812 */ /* 0x000fe2000780c0ff */
[----:B------:R-:W1:Y:S02]  /*2320*/  F2F.F16.F32 R142, R142 ;  /* 0x0000008e008e7304 */ /* 0x000e640000200800 */
[----:B------:R-:W-:Y:S02]  /*2330*/  FMUL.FTZ R102, R101, UR16 ;  /* 0x0000001065667c20 */ /* 0x000fe40008410000 */
[----:B0-----:R-:W0:Y:S03]  /*2340*/  LDC.64 R100, c[0x0][0x468] ;  /* 0x00011a00ff647b82 */ /* 0x001e260000000a00 */
        /* <DEDUP_REMOVED lines=10> */
.L_x_8336:
[----:B------:R-:W-:Y:S05]  /*23f0*/  BSYNC.RECONVERGENT B1 ;  /* 0x0000000000017941 */ /* 0x000fea0003800200 */
.L_x_8335:
        /* <DEDUP_REMOVED lines=42> */
.L_x_8338:
[----:B------:R-:W-:Y:S05]  /*26a0*/  BSYNC.RECONVERGENT B1 ;  /* 0x0000000000017941 */ /* 0x000fea0003800200 */
.L_x_8337:
        /* <DEDUP_REMOVED lines=23> */
[----:B------:R-:W-:Y:S01]  /*2820*/  F2F.F16.F32 R107, R102 ;  /* 0x00000066006b7304 */ /* 0x000fe20000200800 */
[----:B------:R-:W-:Y:S01]  /*2830*/  FSEL R106, R103, RZ, P0 ;  /* 0x000000ff676a7208 */ /* 0x000fe20000000000 */
[----:B------:R-:W-:Y:S01]  /*2840*/  FMUL.FTZ R101, R101, UR16 ;  /* 0x0000001065657c20 */ /* 0x000fe20008410000 */
[----:B------:R-:W-:-:S04]  /*2850*/  LOP3.LUT P0, RZ, R14, 0xff00, RZ, 0xc0, !PT ;  /* 0x0000ff000eff7812 */ /* 0x000fc8000780c0ff */
        /* <DEDUP_REMOVED lines=14> */
.L_x_8330:
        /* <DEDUP_REMOVED lines=34> */
[----:B------:R-:W-:Y:S01]  /*2b60*/  F2F.F16.F32 R146, R146 ;  /* 0x0000009200927304 */ /* 0x000fe20000200800 */
[----:B------:R2:W-:Y:S01]  /*2b70*/  STG.E.128 desc[UR8][R144.64], R100 ;  /* 0x0000006490007986 */ /* 0x0005e2000c101d08 */
[----:B------:R-:W-:Y:S01]  /*2b80*/  FSEL R107, R107, RZ, P0 ;  /* 0x000000ff6b6b7208 */ /* 0x000fe20000000000 */
[----:B-1----:R-:W-:-:S05]  /*2b90*/  IMAD.WIDE.U32 R140, R140, 0x10000, RZ ;  /* 0x000100008c8c7825 */ /* 0x002fca00078e00ff */
[----:B------:R-:W1:Y:S08]  /*2ba0*/  F2F.F16.F32 R147, R147 ;  /* 0x0000009300937304 */ /* 0x000e700000200800 */
[----:B------:R-:W3:Y:S01]  /*2bb0*/  F2F.F16.F32 R107, R107 ;  /* 0x0000006b006b7304 */ /* 0x000ee20000200800 */
[----:B-1----:R-:W-:Y:S01]  /*2bc0*/  PRMT R149, R146, 0x5410, R147 ;  /* 0x0000541092957816 */ /* 0x002fe20000000093 */
[C---:B0-----:R-:W-:Y:S01]  /*2bd0*/  IMAD.WIDE.U32 R142, R5.reuse, 0x8, R142 ;  /* 0x00000008058e7825 */ /* 0x041fe200078e008e */
[----:B------:R-:W-:-:S02]  /*2be0*/  IADD3 R5, PT, PT, R5, 0x80, RZ ;  /* 0x0000008005057810 */ /* 0x000fc40007ffe0ff */
[----:B------:R-:W-:Y:S02]  /*2bf0*/  LOP3.LUT R141, R149, R141, RZ, 0xfc, !PT ;  /* 0x0000008d958d7212 */ /* 0x000fe400078efcff */
[----:B---3--:R-:W-:-:S05]  /*2c00*/  LOP3.LUT R140, R140, R107, RZ, 0xfc, !PT ;  /* 0x0000006b8c8c7212 */ /* 0x008fca00078efcff */
[----:B------:R2:W-:Y:S02]  /*2c10*/  STG.E.64 desc[UR8][R142.64], R140 ;  /* 0x0000008c8e007986 */ /* 0x0005e4000c101b08 */
.L_x_8341:
[----:B------:R-:W-:Y:S05]  /*2c20*/  BSYNC.RECONVERGENT B1 ;  /* 0x0000000000017941 */ /* 0x000fea0003800200 */
.L_x_8340:
        /* <DEDUP_REMOVED lines=38> */
[----:B------:R-:W2:Y:S01]  /*2e90*/  F2F.F16.F32 R107, R107 ;  /* 0x0000006b006b7304 */ /* 0x000ea20000200800 */
[----:B-1----:R-:W-:Y:S01]  /*2ea0*/  PRMT R149, R146, 0x5410, R147 ;  /* 0x0000541092957816 */ /* 0x002fe20000000093 */
[C---:B0-----:R-:W-:Y:S01]  /*2eb0*/  IMAD.WIDE.U32 R142, R5.reuse, 0x8, R142 ;  /* 0x00000008058e7825 */ /* 0x041fe200078e008e */
[----:B------:R-:W-:-:S02]  /*2ec0*/  IADD3 R5, PT, PT, R5, 0x80, RZ ;  /* 0x0000008005057810 */ /* 0x000fc40007ffe0ff */
[----:B------:R-:W-:Y:S02]  /*2ed0*/  LOP3.LUT R141, R149, R141, RZ, 0xfc, !PT ;  /* 0x0000008d958d7212 */ /* 0x000fe400078efcff */
[----:B--2---:R-:W-:-:S05]  /*2ee0*/  LOP3.LUT R140, R140, R107, RZ, 0xfc, !PT ;  /* 0x0000006b8c8c7212 */ /* 0x004fca00078efcff */
[----:B------:R3:W-:Y:S02]  /*2ef0*/  STG.E.64 desc[UR8][R142.64], R140 ;  /* 0x0000008c8e007986 */ /* 0x0007e4000c101b08 */
.L_x_8343:
[----:B------:R-:W-:Y:S05]  /*2f00*/  BSYNC.RECONVERGENT B1 ;  /* 0x0000000000017941 */ /* 0x000fea0003800200 */
.L_x_8342:
        /* <DEDUP_REMOVED lines=26> */
[----:B------:R-:W1:Y:S01]  /*30b0*/  F2F.F16.F32 R140, R140 ;  /* 0x0000008c008c7304 */ /* 0x000e620000200800 */
[----:B------:R-:W-:Y:S01]  /*30c0*/  ISETP.GE.U32.AND P0, PT, R0, 0x1000000, PT ;  /* 0x010000000000780c */ /* 0x000fe20003f06070 */
[----:B------:R-:W-:-:S03]  /*30d0*/  FMUL.FTZ R107, R107, UR16 ;  /* 0x000000106b6b7c20 */ /* 0x000fc60008410000 */
[----:B------:R-:W-:Y:S02]  /*30e0*/  FSEL R147, R142, RZ, P0 ;  /* 0x000000ff8e937208 */ /* 0x000fe40000000000 */
[----:B------:R-:W-:Y:S01]  /*30f0*/  LOP3.LUT P0, RZ, R0, 0xff, RZ, 0xc0, !PT ;  /* 0x000000ff00ff7812 */ /* 0x000fe2000780c0ff */
[----:B------:R-:W2:Y:S01]  /*3100*/  LDC.64 R142, c[0x0][0x468] ;  /* 0x00011a00ff8e7b82 */ /* 0x000ea20000000a00 */
[----:B------:R-:W-:Y:S01]  /*3110*/  F2F.F16.F32 R146, R146 ;  /* 0x0000009200927304 */ /* 0x000fe20000200800 */
[----:B0-----:R-:W-:Y:S01]  /*3120*/  IMAD.WIDE.U32 R144, R5, 0x10, R144 ;  /* 0x0000001005907825 */ /* 0x001fe200078e0090 */
[----:B------:R-:W-:-:S03]  /*3130*/  FSEL R107, R107, RZ, P0 ;  /* 0x000000ff6b6b7208 */ /* 0x000fc60000000000 */
[----:B-1----:R-:W-:Y:S01]  /*3140*/  IMAD.WIDE.U32 R140, R140, 0x10000, RZ ;  /* 0x000100008c8c7825 */ /* 0x002fe200078e00ff */
[----:B------:R0:W-:Y:S02]  /*3150*/  STG.E.128 desc[UR8][R144.64], R100 ;  /* 0x0000006490007986 */ /* 0x0001e4000c101d08 */
[----:B------:R-:W1:Y:S08]  /*3160*/  F2F.F16.F32 R147, R147 ;  /* 0x0000009300937304 */ /* 0x000e700000200800 */
[----:B------:R-:W3:Y:S01]  /*3170*/  F2F.F16.F32 R107, R107 ;  /* 0x0000006b006b7304 */ /* 0x000ee20000200800 */
[----:B-1----:R-:W-:Y:S01]  /*3180*/  PRMT R149, R146, 0x5410, R147 ;  /* 0x0000541092957816 */ /* 0x002fe20000000093 */
[C---:B--2---:R-:W-:Y:S01]  /*3190*/  IMAD.WIDE.U32 R142, R5.reuse, 0x8, R142 ;  /* 0x00000008058e7825 */ /* 0x044fe200078e008e */
[----:B------:R-:W-:-:S02]  /*31a0*/  IADD3 R5, PT, PT, R5, 0x80, RZ ;  /* 0x0000008005057810 */ /* 0x000fc40007ffe0ff */
[----:B------:R-:W-:Y:S02]  /*31b0*/  LOP3.LUT R141, R149, R141, RZ, 0xfc, !PT ;  /* 0x0000008d958d7212 */ /* 0x000fe400078efcff */
[----:B---3--:R-:W-:-:S05]  /*31c0*/  LOP3.LUT R140, R140, R107, RZ, 0xfc, !PT ;  /* 0x0000006b8c8c7212 */ /* 0x008fca00078efcff */
[----:B------:R0:W-:Y:S02]  /*31d0*/  STG.E.64 desc[UR8][R142.64], R140 ;  /* 0x0000008c8e007986 */ /* 0x0001e4000c101b08 */
.L_x_8345:
[----:B------:R-:W-:Y:S05]  /*31e0*/  BSYNC.RECONVERGENT B1 ;  /* 0x0000000000017941 */ /* 0x000fea0003800200 */
.L_x_8344:
        /* <DEDUP_REMOVED lines=37> */
[----:B------:R-:W0:Y:S08]  /*3440*/  F2F.F16.F32 R147, R147 ;  /* 0x0000009300937304 */ /* 0x000e300000200800 */
[----:B------:R-:W3:Y:S01]  /*3450*/  F2F.F16.F32 R107, R107 ;  /* 0x0000006b006b7304 */ /* 0x000ee20000200800 */
[----:B0-----:R-:W-:Y:S01]  /*3460*/  PRMT R149, R146, 0x5410, R147 ;  /* 0x0000541092957816 */ /* 0x001fe20000000093 */
[C---:B--2---:R-:W-:Y:S01]  /*3470*/  IMAD.WIDE.U32 R142, R5.reuse, 0x8, R142 ;  /* 0x00000008058e7825 */ /* 0x044fe200078e008e */
[----:B------:R-:W-:-:S02]  /*3480*/  IADD3 R5, PT, PT, R5, 0x80, RZ ;  /* 0x0000008005057810 */ /* 0x000fc40007ffe0ff */
[----:B------:R-:W-:Y:S02]  /*3490*/  LOP3.LUT R141, R149, R141, RZ, 0xfc, !PT ;  /* 0x0000008d958d7212 */ /* 0x000fe400078efcff */
[----:B---3--:R-:W-:-:S05]  /*34a0*/  LOP3.LUT R140, R140, R107, RZ, 0xfc, !PT ;  /* 0x0000006b8c8c7212 */ /* 0x008fca00078efcff */
[----:B------:R1:W-:Y:S02]  /*34b0*/  STG.E.64 desc[UR8][R142.64], R140 ;  /* 0x0000008c8e007986 */ /* 0x0003e4000c101b08 */
.L_x_8347:
[----:B------:R-:W-:Y:S05]  /*34c0*/  BSYNC.RECONVERGENT B1 ;  /* 0x0000000000017941 */ /* 0x000fea0003800200 */
.L_x_8346:
        /* <DEDUP_REMOVED lines=22> */
[----:B------:R-:W-:Y:S01]  /*3630*/  F2F.F16.F32 R145, R143 ;  /* 0x0000008f00917304 */ /* 0x000fe20000200800 */
[----:B------:R-:W-:Y:S01]  /*3640*/  FSEL R142, R106, RZ, P0 ;  /* 0x000000ff6a8e7208 */ /* 0x000fe20000000000 */
[----:B------:R-:W-:Y:S01]  /*3650*/  FMUL.FTZ R104, R100, R104 ;  /* 0x0000006864687220 */ /* 0x000fe20000410000 */
[----:B------:R-:W-:Y:S01]  /*3660*/  FMUL.FTZ R107, R107, UR16 ;  /* 0x000000106b6b7c20 */ /* 0x000fe20008410000 */
[----:B------:R-:W-:Y:S01]  /*3670*/  LOP3.LUT P0, RZ, R14, 0xff0000, RZ, 0xc0, !PT ;  /* 0x00ff00000eff7812 */ /* 0x000fe2000780c0ff */
[----:B0-----:R-:W-:-:S04]  /*3680*/  IMAD.WIDE.U32 R140, R5, 0x10, R140 ;  /* 0x00000010058c7825 */ /* 0x001fc800078e008c */
[----:B------:R-:W-:Y:S01]  /*3690*/  FMUL.FTZ R104, R104, UR16 ;  /* 0x0000001068687c20 */ /* 0x000fe20008410000 */
[----:B------:R-:W-:Y:S01]  /*36a0*/  FSEL R144, R107, RZ, P0 ;  /* 0x000000ff6b907208 */ /* 0x000fe20000000000 */
[----:B------:R-:W0:Y:S01]  /*36b0*/  F2F.F16.F32 R105, R142 ;  /* 0x0000008e00697304 */ /* 0x000e220000200800 */
[----:B------:R-:W1:Y:S01]  /*36c0*/  LDC.64 R106, c[0x0][0x468] ;  /* 0x00011a00ff6a7b82 */ /* 0x000e620000000a00 */
[----:B------:R-:W-:Y:S01]  /*36d0*/  LOP3.LUT P0, RZ, R14, 0xff, RZ, 0xc0, !PT ;  /* 0x000000ff0eff7812 */ /* 0x000fe2000780c0ff */
[----:B------:R2:W-:Y:S03]  /*36e0*/  STG.E.128 desc[UR8][R140.64], R100 ;  /* 0x000000648c007986 */ /* 0x0005e6000c101d08 */
[----:B------:R-:W-:Y:S02]  /*36f0*/  FSEL R138, R104, RZ, P0 ;  /* 0x000000ff688a7208 */ /* 0x000fe40000000000 */
[----:B------:R-:W3:Y:S01]  /*3700*/  F2F.F16.F32 R144, R144 ;  /* 0x0000009000907304 */ /* 0x000ee20000200800 */
[----:B0-----:R-:W-:-:S07]  /*3710*/  IMAD.WIDE.U32 R104, R105, 0x10000, RZ ;  /* 0x0001000069687825 */ /* 0x001fce00078e00ff */
[----:B------:R-:W0:Y:S01]  /*3720*/  F2F.F16.F32 R143, R138 ;  /* 0x0000008a008f7304 */ /* 0x000e220000200800 */
[----:B---3--:R-:W-:Y:S01]  /*3730*/  PRMT R145, R144, 0x5410, R145 ;  /* 0x0000541090917816 */ /* 0x008fe20000000091 */
[----:B-1----:R-:W-:-:S03]  /*3740*/  IMAD.WIDE.U32 R106, R5, 0x8, R106 ;  /* 0x00000008056a7825 */ /* 0x002fc600078e006a */
[----:B------:R-:W-:Y:S02]  /*3750*/  LOP3.LUT R105, R145, R105, RZ, 0xfc, !PT ;  /* 0x0000006991697212 */ /* 0x000fe400078efcff */
[----:B0-----:R-:W-:-:S05]  /*3760*/  LOP3.LUT R104, R104, R143, RZ, 0xfc, !PT ;  /* 0x0000008f68687212 */ /* 0x001fca00078efcff */
[----:B------:R2:W-:Y:S01]  /*3770*/  STG.E.64 desc[UR8][R106.64], R104 ;  /* 0x000000686a007986 */ /* 0x0005e2000c101b08 */
[----:B------:R-:W-:Y:S05]  /*3780*/  BRA `(.L_x_8339) ;  /* 0x0000001800f07947 */ /* 0x000fea0003800000 */
.L_x_8329:
        /* <DEDUP_REMOVED lines=24> */
[----:B------:R0:W-:Y:S01]  /*3910*/  F2F.F16.F32 R141, R102 ;  /* 0x00000066008d7304 */ /* 0x0001e20000200800 */
[-C--:B------:R-:W-:Y:S01]  /*3920*/  FMUL.FTZ R100, R101, R104.reuse ;  /* 0x0000006865647220 */ /* 0x080fe20000410000 */
[----:B------:R-:W-:Y:S01]  /*3930*/  FFMA.FTZ R101, R138, R107, R28 ;  /* 0x0000006b8a657223 */ /* 0x000fe2000001001c */
[----:B------:R-:W-:Y:S02]  /*3940*/  FSEL R142, R103, RZ, P0 ;  /* 0x000000ff678e7208 */ /* 0x000fe40000000000 */
[----:B------:R-:W-:Y:S01]  /*3950*/  FMUL.FTZ R100, R100, UR16 ;  /* 0x0000001064647c20 */ /* 0x000fe20008410000 */
[----:B------:R-:W-:Y:S01]  /*3960*/  LOP3.LUT P0, RZ, R9, 0xff00, RZ, 0xc0, !PT ;  /* 0x0000ff0009ff7812 */ /* 0x000fe2000780c0ff */
[----:B------:R-:W-:-:S02]  /*3970*/  FMUL.FTZ R101, R101, R104 ;  /* 0x0000006865657220 */ /* 0x000fc40000410000 */
[----:B------:R-:W1:Y:S01]  /*3980*/  F2F.F16.F32 R142, R142 ;  /* 0x0000008e008e7304 */ /* 0x000e620000200800 */
[----:B------:R-:W-:Y:S01]  /*3990*/  FSEL R140, R100, RZ, P0 ;  /* 0x000000ff648c7208 */ /* 0x000fe20000000000 */
        /* <DEDUP_REMOVED lines=13> */
.L_x_8350:
[----:B------:R-:W-:Y:S05]  /*3a70*/  BSYNC.RECONVERGENT B1 ;  /* 0x0000000000017941 */ /* 0x000fea0003800200 */
.L_x_8349:
        /* <DEDUP_REMOVED lines=22> */
[----:B------:R0:W-:Y:S01]  /*3be0*/  F2F.F16.F32 R141, R102 ;  /* 0x00000066008d7304 */ /* 0x0001e20000200800 */
[----:B------:R-:W-:Y:S01]  /*3bf0*/  FSEL R142, R103, RZ, P0 ;  /* 0x000000ff678e7208 */ /* 0x000fe20000000000 */
[----:B------:R-:W-:Y:S01]  /*3c00*/  FMUL.FTZ R100, R100, UR16 ;  /* 0x0000001064647c20 */ /* 0x000fe20008410000 */
[----:B------:R-:W-:Y:S01]  /*3c10*/  LOP3.LUT P0, RZ, R10, 0xff00, RZ, 0xc0, !PT ;  /* 0x0000ff000aff7812 */ /* 0x000fe2000780c0ff */
[----:B------:R-:W-:-:S03]  /*3c20*/  FMUL.FTZ R101, R101, R104 ;  /* 0x0000006865657220 */ /* 0x000fc60000410000 */
        /* <DEDUP_REMOVED lines=15> */
.L_x_8352:
[----:B------:R-:W-:Y:S05]  /*3d20*/  BSYNC.RECONVERGENT B1 ;  /* 0x0000000000017941 */ /* 0x000fea0003800200 */
.L_x_8351:
        /* <DEDUP_REMOVED lines=42> */
.L_x_8354:
[----:B------:R-:W-:Y:S05]  /*3fd0*/  BSYNC.RECONVERGENT B1 ;  /* 0x0000000000017941 */ /* 0x000fea0003800200 */
.L_x_8353:
        /* <DEDUP_REMOVED lines=42> */
.L_x_8356:
[----:B------:R-:W-:Y:S05]  /*4280*/  BSYNC.RECONVERGENT B1 ;  /* 0x0000000000017941 */ /* 0x000fea0003800200 */
.L_x_8355:
        /* <DEDUP_REMOVED lines=29> */
[----:B------:R-:W1:Y:S01]  /*4460*/  LDC.64 R100, c[0x0][0x468] ;  /* 0x00011a00ff647b82 */ /* 0x000e620000000a00 */
[----:B------:R-:W-:-:S04]  /*4470*/  LOP3.LUT P0, RZ, R14, 0xff, RZ, 0xc0, !PT ;  /* 0x000000ff0eff7812 */ /* 0x000fc8000780c0ff */
[----:B------:R-:W-:Y:S02]  /*4480*/  FSEL R104, R102, RZ, P0 ;  /* 0x000000ff66687208 */ /* 0x000fe40000000000 */
        /* <DEDUP_REMOVED lines=9> */
.L_x_8348:
        /* <DEDUP_REMOVED lines=45> */
.L_x_8358:
[----:B------:R-:W-:Y:S05]  /*47f0*/  BSYNC.RECONVERGENT B1 ;  /* 0x0000000000017941 */ /* 0x000fea0003800200 */
.L_x_8357:
        /* <DEDUP_REMOVED lines=45> */
.L_x_8360:
[----:B------:R-:W-:Y:S05]  /*4ad0*/  BSYNC.RECONVERGENT B1 ;  /* 0x0000000000017941 */ /* 0x000fea0003800200 */
.L_x_8359:
        /* <DEDUP_REMOVED lines=45> */
.L_x_8362:
[----:B------:R-:W-:Y:S05]  /*4db0*/  BSYNC.RECONVERGENT B1 ;  /* 0x0000000000017941 */ /* 0x000fea0003800200 */
.L_x_8361:
        /* <DEDUP_REMOVED lines=45> */
.L_x_8364:
[----:B------:R-:W-:Y:S05]  /*5090*/  BSYNC.RECONVERGENT B1 ;  /* 0x0000000000017941 */ /* 0x000fea0003800200 */
.L_x_8363:
        /* <DEDUP_REMOVED lines=42> */
[----:B------:R2:W-:Y:S02]  /*5340*/  STG.E.64 desc[UR8][R106.64], R104 ;  /* 0x000000686a007986 */ /* 0x0005e4000c101b08 */
.L_x_8339:
[----:B------:R-:W-:Y:S05]  /*5350*/  BSYNC.RECONVERGENT B0 ;  /* 0x0000000000007941 */ /* 0x000fea0003800200 */
.L_x_8328:
[----:B01234-:R-:W0:Y:S01]  /*5360*/  LDC.64 R100, c[0x0][0x380] ;  /* 0x0000e000ff647b82 */ /* 0x01fe220000000a00 */
[----:B------:R-:W-:Y:S01]  /*5370*/  UPLOP3.LUT UP1, UPT, UPT, UPT, UP1, 0x40, 0x4 ;  /* 0x000000000004789c */ /* 0x000fe20003f2e810 */
[----:B0-----:R-:W-:-:S04]  /*5380*/  IADD3 R8, PT, PT, R8, R100, RZ ;  /* 0x0000006408087210 */ /* 0x001fc80007ffe0ff */
[----:B------:R-:W-:-:S13]  /*5390*/  ISETP.GE.AND P0, PT, R8, R101, PT ;  /* 0x000000650800720c */ /* 0x000fda0003f06270 */
[----:B------:R-:W-:Y:S05]  /*53a0*/  @!P0 BRA `(.L_x_8365) ;  /* 0xffffffb000748947 */ /* 0x000fea000383ffff */
.L_x_8315:
        /* <DEDUP_REMOVED lines=38> */
.L_x_8366:
        /* <DEDUP_REMOVED lines=15> */
.L_x_10928:


//--------------------- .text._ZN10layer_norm13ln_bwd_kernelINS_13Kernel_traitsIf6__halffS2_fjLj2560ELj1ELj1ELj4ELj8ENS_18Kernel_traits_baseILj2560EfS2_fS2_fjLj128EEEEELb1ELb0ELb0ELb1EEEvNS_9BwdParamsE --------------------------
	.section	.text._ZN10layer_norm13ln_bwd_kernelINS_13Kernel_traitsIf6__halffS2_fjLj2560ELj1ELj1ELj4ELj8ENS_18Kernel_traits_baseILj2560EfS2_fS2_fjLj128EEEEELb1ELb0ELb0ELb1EEEvNS_9BwdParamsE,"ax",@progbits
	.align	128
        .global         _ZN10layer_norm13ln_bwd_kernelINS_13Kernel_traitsIf6__halffS2_fjLj2560ELj1ELj1ELj4ELj8ENS_18Kernel_traits_baseILj2560EfS2_fS2_fjLj128EEEEELb1ELb0ELb0ELb1EEEvNS_9BwdParamsE
        .type           _ZN10layer_norm13ln_bwd_kernelINS_13Kernel_traitsIf6__halffS2_fjLj2560ELj1ELj1ELj4ELj8ENS_18Kernel_traits_baseILj2560EfS2_fS2_fjLj128EEEEELb1ELb0ELb0ELb1EEEvNS_9BwdParamsE,@function
        .size           _ZN10layer_norm13ln_bwd_kernelINS_13Kernel_traitsIf6__halffS2_fjLj2560ELj1ELj1ELj4ELj8ENS_18Kernel_traits_baseILj2560EfS2_fS2_fjLj128EEEEELb1ELb0ELb0ELb1EEEvNS_9BwdParamsE,(.L_x_10929 - _ZN10layer_norm13ln_bwd_kernelINS_13Kernel_traitsIf6__halffS2_fjLj2560ELj1ELj1ELj4ELj8ENS_18Kernel_traits_baseILj2560EfS2_fS2_fjLj128EEEEELb1ELb0ELb0ELb1EEEvNS_9BwdParamsE)
        .other          _ZN10layer_norm13ln_bwd_kernelINS_13Kernel_traitsIf6__halffS2_fjLj2560ELj1ELj1ELj4ELj8ENS_18Kernel_traits_baseILj2560EfS2_fS2_fjLj128EEEEELb1ELb0ELb0ELb1EEEvNS_9BwdParamsE,@"STO_CUDA_ENTRY STV_DEFAULT"
_ZN10layer_norm13ln_bwd_kernelINS_13Kernel_traitsIf6__halffS2_fjLj2560ELj1ELj1ELj4ELj8ENS_18Kernel_traits_baseILj2560EfS2_fS2_fjLj128EEEEELb1ELb0ELb0ELb1EEEvNS_9BwdParamsE:
.text._ZN10layer_norm13ln_bwd_kernelINS_13Kernel_traitsIf6__halffS2_fjLj2560ELj1ELj1ELj4ELj8ENS_18Kernel_traits_baseILj2560EfS2_fS2_fjLj128EEEEELb1ELb0ELb0ELb1EEEvNS_9BwdParamsE:
        /* <DEDUP_REMOVED lines=66> */
.L_x_8372:
        /* <DEDUP_REMOVED lines=45> */
[----:B------:R-:W-:-:S03]  /*06f0*/  SHF.R.U64 R162, R118, 0x10, R119 ;  /* 0x0000001076a27819 */ /* 0x000fc60000001277 */
[----:B------:R-:W-:Y:S01]  /*0700*/  HADD2.F32 R163, -RZ, R163.H0_H0 ;  /* 0x200000a3ffa37230 */ /* 0x000fe20000004100 */
[----:B--2---:R-:W-:Y:S01]  /*0710*/  FSEL R0, R0, RZ, !P4 ;  /* 0x000000ff00007208 */ /* 0x004fe20006000000 */
[----:B------:R-:W-:Y:S01]  /*0720*/  HADD2.F32 R162, -RZ, R162.H0_H0 ;  /* 0x200000a2ffa27230 */ /* 0x000fe20000004100 */
[----:B------:R-:W-:Y:S02]  /*0730*/  MOV R160, R119 ;  /* 0x0000007700a07202 */ /* 0x000fe40000000f00 */
[----:B------:R-:W-:Y:S01]  /*0740*/  SHF.R.U32.HI R158, RZ, 0x10, R119 ;  /* 0x00000010ff9e7819 */ /* 0x000fe20000011677 */
[----:B-----5:R-:W-:Y:S01]  /*0750*/  FMUL.FTZ R147, R28, R163 ;  /* 0x000000a31c937220 */ /* 0x020fe20000410000 */
[----:B----4-:R-:W-:Y:S01]  /*0760*/  SHF.R.U64 R142, R110, 0x10, R111 ;  /* 0x000000106e8e7819 */ /* 0x010fe2000000126f */
[C---:B------:R-:W-:Y:S01]  /*0770*/  FADD.FTZ R123, -R0.reuse, R68 ;  /* 0x00000044007b7221 */ /* 0x040fe20000010100 */
[C---:B------:R-:W-:Y:S01]  /*0780*/  FADD.FTZ R145, -R0.reuse, R69 ;  /* 0x0000004500917221 */ /* 0x040fe20000010100 */
[C---:B------:R-:W-:Y:S01]  /*0790*/  FADD.FTZ R141, -R0.reuse, R71 ;  /* 0x00000047008d7221 */ /* 0x040fe20000010100 */
[----:B------:R-:W-:Y:S01]  /*07a0*/  MOV R68, R110 ;  /* 0x0000006e00447202 */ /* 0x000fe20000000f00 */
        /* <DEDUP_REMOVED lines=20> */
[----:B------:R-:W-:-:S02]  /*08f0*/  HADD2.F32 R160, -RZ, R160.H0_H0 ;  /* 0x200000a0ffa07230 */ /* 0x000fc40000004100 */
[----:B------:R-:W-:Y:S01]  /*0900*/  FMUL.FTZ R140, R29, R162 ;  /* 0x000000a21d8c7220 */ /* 0x000fe20000410000 */
[----:B------:R-:W-:Y:S01]  /*0910*/  FADD.FTZ R85, RZ, R147 ;  /* 0x00000093ff557221 */ /* 0x000fe20000010000 */
[----:B------:R-:W-:Y:S02]  /*0920*/  HADD2.F32 R123, -RZ, R68.H0_H0 ;  /* 0x20000044ff7b7230 */ /* 0x000fe40000004100 */
[----:B------:R-:W-:Y:S01]  /*0930*/  FMUL.FTZ R145, R108, R145 ;  /* 0x000000916c917220 */ /* 0x000fe20000410000 */
[----:B------:R-:W-:Y:S02]  /*0940*/  HADD2.F32 R158, -RZ, R158.H0_H0 ;  /* 0x2000009eff9e7230 */ /* 0x000fe40000004100 */
        /* <DEDUP_REMOVED lines=12> */
[C---:B------:R-:W-:Y:S01]  /*0a10*/  FMUL.FTZ R139, R108.reuse, R139 ;  /* 0x0000008b6c8b7220 */ /* 0x040fe20000410000 */
[----:B------:R-:W-:Y:S02]  /*0a20*/  HADD2.F32 R149, -RZ, R149.H0_H0 ;  /* 0x20000095ff957230 */ /* 0x000fe40000004100 */
[----:B------:R-:W-:Y:S01]  /*0a30*/  FFMA.FTZ R68, R141, R137, R68 ;  /* 0x000000898d447223 */ /* 0x000fe20000010044 */
[----:B------:R-:W-:Y:S01]  /*0a40*/  FMUL.FTZ R132, R33, R142 ;  /* 0x0000008e21847220 */ /* 0x000fe20000410000 */
[----:B------:R-:W-:Y:S01]  /*0a50*/  FADD.FTZ R85, R85, R136 ;  /* 0x0000008855557221 */ /* 0x000fe20000010000 */
[----:B------:R-:W-:Y:S01]  /*0a60*/  MOV R153, R112 ;  /* 0x0000007000997202 */ /* 0x000fe20000000f00 */
[----:B------:R-:W-:Y:S01]  /*0a70*/  FMUL.FTZ R135, R108, R135 ;  /* 0x000000876c877220 */ /* 0x000fe20000410000 */
[----:B------:R-:W-:-:S02]  /*0a80*/  HADD2.F32 R120, -RZ, R120.H0_H0 ;  /* 0x20000078ff787230 */ /* 0x000fc40000004100 */
[----:B------:R-:W-:Y:S01]  /*0a90*/  FFMA.FTZ R68, R139, R136, R68 ;  /* 0x000000888b447223 */ /* 0x000fe20000010044 */
[----:B------:R-:W-:Y:S01]  /*0aa0*/  FMUL.FTZ R130, R34, R149 ;  /* 0x0000009522827220 */ /* 0x000fe20000410000 */
[----:B------:R-:W-:Y:S01]  /*0ab0*/  FADD.FTZ R85, R85, R132 ;  /* 0x0000008455557221 */ /* 0x000fe20000010000 */
[----:B------:R-:W-:Y:S01]  /*0ac0*/  SHF.R.U64 R146, R112, 0x10, R113 ;  /* 0x0000001070927819 */ /* 0x000fe20000001271 */
        /* <DEDUP_REMOVED lines=11> */
[----:B------:R-:W-:Y:S01]  /*0b80*/  SHF.R.U32.HI R152, RZ, 0x10, R113 ;  /* 0x00000010ff987819 */ /* 0x000fe20000011671 */
        /* <DEDUP_REMOVED lines=8> */
[----:B------:R-:W-:Y:S01]  /*0c10*/  FMUL.FTZ R118, R108, R75 ;  /* 0x0000004b6c767220 */ /* 0x000fe20000410000 */
        /* <DEDUP_REMOVED lines=10> */
[C---:B------:R-:W-:Y:S01]  /*0cc0*/  FMUL.FTZ R78, R108.reuse, R119 ;  /* 0x000000776c4e7220 */ /* 0x040fe20000410000 */
[----:B------:R-:W-:Y:S01]  /*0cd0*/  FMUL.FTZ R82, R108, R83 ;  /* 0x000000536c527220 */ /* 0x000fe20000410000 */
[----:B------:R-:W-:-:S02]  /*0ce0*/  HADD2.F32 R150, -RZ, R150.H0_H0 ;  /* 0x20000096ff967230 */ /* 0x000fc40000004100 */
[----:B------:R-:W-:Y:S01]  /*0cf0*/  FFMA.FTZ R75, R77, R122, R70 ;  /* 0x0000007a4d4b7223 */ /* 0x000fe20000010046 */
[----:B------:R-:W-:Y:S01]  /*0d00*/  FMUL.FTZ R80, R40, R159 ;  /* 0x0000009f28507220 */ /* 0x000fe20000410000 */
[----:B------:R-:W-:Y:S01]  /*0d10*/  FADD.FTZ R83, R68, R121 ;  /* 0x0000007944537221 */ /* 0x000fe20000010000 */
[----:B------:R-:W-:Y:S01]  /*0d20*/  SHF.R.U32.HI R148, RZ, 0x10, R115 ;  /* 0x00000010ff947819 */ /* 0x000fe20000011673 */
[----:B------:R-:W-:Y:S01]  /*0d30*/  FMUL.FTZ R79, R108, R79 ;  /* 0x0000004f6c4f7220 */ /* 0x000fe20000410000 */
[----:B------:R-:W-:Y:S01]  /*0d40*/  SHF.R.U64 R144, R116, 0x10, R117 ;  /* 0x0000001074907819 */ /* 0x000fe20000001275 */
[----:B------:R-:W-:Y:S01]  /*0d50*/  HADD2.F32 R157, -RZ, R157.H0_H0 ;  /* 0x2000009dff9d7230 */ /* 0x000fe20000004100 */
[----:B------:R-:W-:Y:S01]  /*0d60*/  MOV R151, R117 ;  /* 0x0000007500977202 */ /* 0x000fe20000000f00 */
[----:B------:R-:W-:Y:S01]  /*0d70*/  FFMA.FTZ R70, R78, R121, R75 ;  /* 0x000000794e467223 */ /* 0x000fe2000001004b */
[----:B------:R-:W-:Y:S01]  /*0d80*/  SHF.R.U32.HI R124, RZ, 0x10, R117 ;  /* 0x00000010ff7c7819 */ /* 0x000fe20000011675 */
[----:B------:R-:W-:Y:S01]  /*0d90*/  FMUL.FTZ R117, R41, R150 ;  /* 0x0000009629757220 */ /* 0x000fe20000410000 */
[----:B------:R-:W-:Y:S01]  /*0da0*/  FADD.FTZ R68, R83, R80 ;  /* 0x0000005053447221 */ /* 0x000fe20000010000 */
[----:B------:R-:W-:Y:S01]  /*0db0*/  MOV R155, R116 ;  /* 0x00000074009b7202 */ /* 0x000fe20000000f00 */
        /* <DEDUP_REMOVED lines=9> */
[----:B------:R-:W-:Y:S02]  /*0e50*/  HADD2.F32 R144, -RZ, R144.H0_H0 ;  /* 0x20000090ff907230 */ /* 0x000fe40000004100 */
[----:B------:R-:W-:Y:S01]  /*0e60*/  FFMA.FTZ R75, R81, R115, R70 ;  /* 0x00000073514b7223 */ /* 0x000fe20000010046 */
[----:B------:R-:W-:Y:S01]  /*0e70*/  FMUL.FTZ R84, R44, R155 ;  /* 0x0000009b2c547220 */ /* 0x000fe20000410000 */
[----:B------:R-:W-:Y:S01]  /*0e80*/  FADD.FTZ R87, R68, R83 ;  /* 0x0000005344577221 */ /* 0x000fe20000010000 */
[----:B------:R-:W-:-:S02]  /*0e90*/  HADD2.F32 R151, -RZ, R151.H0_H0 ;  /* 0x20000097ff977230 */ /* 0x000fc40000004100 */
[----:B------:R-:W-:Y:S01]  /*0ea0*/  FMUL.FTZ R111, R108, R111 ;  /* 0x0000006f6c6f7220 */ /* 0x000fe20000410000 */
        /* <DEDUP_REMOVED lines=269> */
[----:B------:R-:W-:Y:S01]  /*1f80*/  F2F.F16.F32 R70, R70 ;  /* 0x0000004600467304 */ /* 0x000fe20000200800 */
[----:B------:R-:W-:Y:S01]  /*1f90*/  FMUL.FTZ R115, R115, UR14 ;  /* 0x0000000e73737c20 */ /* 0x000fe20008410000 */
[----:B------:R-:W-:Y:S01]  /*1fa0*/  FSEL R113, R113, RZ, P0 ;  /* 0x000000ff71717208 */ /* 0x000fe20000000000 */
[----:B------:R-:W-:Y:S01]  /*1fb0*/  FMUL.FTZ R85, R85, UR14 ;  /* 0x0000000e55557c20 */ /* 0x000fe20008410000 */
[----:B------:R-:W-:Y:S01]  /*1fc0*/  LOP3.LUT P2, RZ, R114, 0xff0000, RZ, 0xc0, !PT ;  /* 0x00ff000072ff7812 */ /* 0x000fe2000784c0ff */
[----:B------:R-:W-:Y:S01]  /*1fd0*/  FMUL.FTZ R111, R111, R120 ;  /* 0x000000786f6f7220 */ /* 0x000fe20000410000 */
[----:B------:R-:W-:-:S02]  /*1fe0*/  LOP3.LUT P0, RZ, R110, 0xff00, RZ, 0xc0, !PT ;  /* 0x0000ff006eff7812 */ /* 0x000fc4000780c0ff */
[----:B------:R-:W-:Y:S01]  /*1ff0*/  F2F.F16.F32 R71, R71 ;  /* 0x0000004700477304 */ /* 0x000fe20000200800 */
[----:B------:R-:W-:Y:S01]  /*2000*/  FSEL R115, R115, RZ, P2 ;  /* 0x000000ff73737208 */ /* 0x000fe20001000000 */
[----:B------:R-:W-:Y:S01]  /*2010*/  FMUL.FTZ R111, R111, UR14 ;  /* 0x0000000e6f6f7c20 */ /* 0x000fe20008410000 */
[----:B------:R-:W-:Y:S02]  /*2020*/  FSEL R85, R85, RZ, P0 ;  /* 0x000000ff55557208 */ /* 0x000fe40000000000 */
[----:B------:R-:W-:-:S03]  /*2030*/  LOP3.LUT P0, RZ, R110, 0xff, RZ, 0xc0, !PT ;  /* 0x000000ff6eff7812 */ /* 0x000fc6000780c0ff */
[----:B------:R-:W-:Y:S01]  /*2040*/  F2F.F16.F32 R0, R145 ;  /* 0x0000009100007304 */ /* 0x000fe20000200800 */
[----:B------:R-:W-:-:S07]  /*2050*/  FSEL R111, R111, RZ, P0 ;  /* 0x000000ff6f6f7208 */ /* 0x000fce0000000000 */
[----:B------:R0:W-:Y:S08]  /*2060*/  F2F.F16.F32 R80, R69 ;  /* 0x0000004500507304 */ /* 0x0001f00000200800 */
[----:B------:R-:W-:Y:S01]  /*2070*/  F2F.F16.F32 R76, R76 ;  /* 0x0000004c004c7304 */ /* 0x000fe20000200800 */
[----:B0-----:R-:W0:Y:S07]  /*2080*/  LDC.64 R68, c[0x0][0x468] ;  /* 0x00011a00ff447b82 */ /* 0x001e2e0000000a00 */
[----:B------:R-:W1:Y:S08]  /*2090*/  F2F.F16.F32 R77, R77 ;  /* 0x0000004d004d7304 */ /* 0x000e700000200800 */
[----:B------:R-:W2:Y:S01]  /*20a0*/  F2F.F16.F32 R73, R73 ;  /* 0x0000004900497304 */ /* 0x000ea20000200800 */
[----:B-1----:R-:W-:-:S07]  /*20b0*/  PRMT R119, R76, 0x5410, R77 ;  /* 0x000054104c777816 */ /* 0x002fce000000004d */
[----:B------:R-:W1:Y:S01]  /*20c0*/  F2F.F16.F32 R81, R81 ;  /* 0x0000005100517304 */ /* 0x000e620000200800 */
[----:B--2---:R-:W-:-:S07]  /*20d0*/  IMAD.WIDE.U32 R76, R73, 0x10000, RZ ;  /* 0x00010000494c7825 */ /* 0x004fce00078e00ff */
[----:B------:R-:W2:Y:S01]  /*20e0*/  F2F.F16.F32 R78, R78 ;  /* 0x0000004e004e7304 */ /* 0x000ea20000200800 */
[----:B------:R-:W-:-:S07]  /*20f0*/  LOP3.LUT R73, R119, R77, RZ, 0xfc, !PT ;  /* 0x0000004d77497212 */ /* 0x000fce00078efcff */
[----:B------:R1:W-:Y:S08]  /*2100*/  F2F.F16.F32 R82, R117 ;  /* 0x0000007500527304 */ /* 0x0003f00000200800 */
[----:B------:R-:W-:Y:S01]  /*2110*/  F2F.F16.F32 R72, R72 ;  /* 0x0000004800487304 */ /* 0x000fe20000200800 */
[----:B-1----:R-:W-:Y:S01]  /*2120*/  PRMT R117, R80, 0x5410, R81 ;  /* 0x0000541050757816 */ /* 0x002fe20000000051 */
[----:B--2---:R-:W-:-:S05]  /*2130*/  IMAD.WIDE.U32 R80, R78, 0x10000, RZ ;  /* 0x000100004e507825 */ /* 0x004fca00078e00ff */
[----:B------:R-:W-:Y:S01]  /*2140*/  LOP3.LUT R77, R117, R81, RZ, 0xfc, !PT ;  /* 0x00000051754d7212 */ /* 0x000fe200078efcff */
[----:B------:R-:W-:Y:S08]  /*2150*/  F2F.F16.F32 R74, R74 ;  /* 0x0000004a004a7304 */ /* 0x000ff00000200800 */
[----:B------:R-:W-:Y:S08]  /*2160*/  F2F.F16.F32 R87, R87 ;  /* 0x0000005700577304 */ /* 0x000ff00000200800 */
[----:B------:R-:W1:Y:S08]  /*2170*/  F2F.F16.F32 R84, R113 ;  /* 0x0000007100547304 */ /* 0x000e700000200800 */
[----:B------:R-:W-:Y:S01]  /*2180*/  F2F.F16.F32 R75, R75 ;  /* 0x0000004b004b7304 */ /* 0x000fe20000200800 */
[----:B-1----:R-:W-:-:S07]  /*2190*/  PRMT R87, R87, 0x5410, R84 ;  /* 0x0000541057577816 */ /* 0x002fce0000000054 */
[----:B------:R-:W-:Y:S08]  /*21a0*/  F2F.F16.F32 R115, R115 ;  /* 0x0000007300737304 */ /* 0x000ff00000200800 */
[----:B------:R1:W2:Y:S08]  /*21b0*/  F2F.F16.F32 R86, R83 ;  /* 0x0000005300567304 */ /* 0x0002b00000200800 */
[----:B------:R-:W3:Y:S01]  /*21c0*/  F2F.F16.F32 R85, R85 ;  /* 0x0000005500557304 */ /* 0x000ee20000200800 */
[----:B-1----:R-:W-:Y:S01]  /*21d0*/  PRMT R83, R70, 0x5410, R71 ;  /* 0x0000541046537816 */ /* 0x002fe20000000047 */
[----:B------:R-:W-:-:S05]  /*21e0*/  IMAD.WIDE.U32 R70, R0, 0x10000, RZ ;  /* 0x0001000000467825 */ /* 0x000fca00078e00ff */
[----:B------:R-:W-:Y:S01]  /*21f0*/  LOP3.LUT R71, R83, R71, RZ, 0xfc, !PT ;  /* 0x0000004753477212 */ /* 0x000fe200078efcff */
[----:B------:R-:W1:Y:S01]  /*2200*/  F2F.F16.F32 R79, R79 ;  /* 0x0000004f004f7304 */ /* 0x000e620000200800 */
[----:B------:R-:W-:Y:S01]  /*2210*/  IMAD.WIDE.U32 R82, R82, 0x10000, RZ ;  /* 0x0001000052527825 */ /* 0x000fe200078e00ff */
[----:B------:R-:W-:Y:S02]  /*2220*/  LOP3.LUT R70, R70, R72, RZ, 0xfc, !PT ;  /* 0x0000004846467212 */ /* 0x000fe400078efcff */
[----:B------:R-:W-:Y:S02]  /*2230*/  LOP3.LUT R72, R76, R74, RZ, 0xfc, !PT ;  /* 0x0000004a4c487212 */ /* 0x000fe400078efcff */
[----:B--2---:R-:W-:Y:S01]  /*2240*/  PRMT R115, R115, 0x5410, R86 ;  /* 0x0000541073737816 */ /* 0x004fe20000000056 */
[----:B---3--:R-:W-:Y:S01]  /*2250*/  IMAD.WIDE.U32 R84, R85, 0x10000, RZ ;  /* 0x0001000055547825 */ /* 0x008fe200078e00ff */
[----:B------:R-:W2:Y:S01]  /*2260*/  F2F.F16.F32 R111, R111 ;  /* 0x0000006f006f7304 */ /* 0x000ea20000200800 */
        /* <DEDUP_REMOVED lines=16> */
.L_x_8369:
        /* <DEDUP_REMOVED lines=39> */
[----:B------:R-:W-:Y:S02]  /*25e0*/  F2F.F16.F32 R0, R0 ;  /* 0x0000000000007304 */ /* 0x000fe40000200800 */
        /* <DEDUP_REMOVED lines=13> */
[----:B------:R-:W-:Y:S01]  /*26c0*/  F2F.F16.F32 R134, R134 ;  /* 0x0000008600867304 */ /* 0x000fe20000200800 */
        /* <DEDUP_REMOVED lines=38> */
[----:B------:R0:W-:Y:S01]  /*2930*/  F2F.F16.F32 R129, R122 ;  /* 0x0000007a00817304 */ /* 0x0001e20000200800 */
        /* <DEDUP_REMOVED lines=14> */
[----:B------:R0:W-:Y:S01]  /*2a20*/  F2F.F16.F32 R118, R121 ;  /* 0x0000007900767304 */ /* 0x0001e20000200800 */
        /* <DEDUP_REMOVED lines=11> */
[----:B------:R0:W-:Y:S01]  /*2ae0*/  F2F.F16.F32 R116, R115 ;  /* 0x0000007300747304 */ /* 0x0001e20000200800 */
        /* <DEDUP_REMOVED lines=16> */
[----:B------:R-:W0:Y:S01]  /*2bf0*/  F2F.F16.F32 R133, R133 ;  /* 0x0000008500857304 */ /* 0x000e220000200800 */
[----:B------:R-:W-:Y:S01]  /*2c00*/  FMUL.FTZ R108, R112, UR14 ;  /* 0x0000000e706c7c20 */ /* 0x000fe20008410000 */
[----:B------:R-:W-:Y:S01]  /*2c10*/  FSEL R114, R114, RZ, P0 ;  /* 0x000000ff72727208 */ /* 0x000fe20000000000 */
[----:B------:R-:W-:Y:S01]  /*2c20*/  FMUL.FTZ R120, R84, R120 ;  /* 0x0000007854787220 */ /* 0x000fe20000410000 */
[----:B------:R-:W-:-:S02]  /*2c30*/  LOP3.LUT P0, RZ, R110, 0xff00, RZ, 0xc0, !PT ;  /* 0x0000ff006eff7812 */ /* 0x000fc4000780c0ff */
[----:B------:R-:W-:Y:S01]  /*2c40*/  FSEL R119, R119, RZ, P2 ;  /* 0x000000ff77777208 */ /* 0x000fe20001000000 */
[----:B------:R-:W-:Y:S01]  /*2c50*/  FMUL.FTZ R120, R120, UR14 ;  /* 0x0000000e78787c20 */ /* 0x000fe20008410000 */
[----:B------:R1:W-:Y:S01]  /*2c60*/  F2F.F16.F32 R130, R113 ;  /* 0x0000007100827304 */ /* 0x0003e20000200800 */
[----:B------:R-:W-:Y:S02]  /*2c70*/  FSEL R121, R108, RZ, P0 ;  /* 0x000000ff6c797208 */ /* 0x000fe40000000000 */
[----:B------:R-:W-:Y:S02]  /*2c80*/  LOP3.LUT P0, RZ, R110, 0xff, RZ, 0xc0, !PT ;  /* 0x000000ff6eff7812 */ /* 0x000fe4000780c0ff */
[----:B0-----:R-:W-:-:S03]  /*2c90*/  PRMT R133, R134, 0x5410, R133 ;  /* 0x0000541086857816 */ /* 0x001fc60000000085 */
[----:B------:R0:W-:Y:S01]  /*2ca0*/  F2F.F16.F32 R135, R122 ;  /* 0x0000007a00877304 */ /* 0x0001e20000200800 */
[----:B-1----:R-:W1:Y:S01]  /*2cb0*/  LDC.64 R112, c[0x0][0x478] ;  /* 0x00011e00ff707b82 */ /* 0x002e620000000a00 */
[----:B------:R-:W-:-:S06]  /*2cc0*/  FSEL R108, R120, RZ, P0 ;  /* 0x000000ff786c7208 */ /* 0x000fcc0000000000 */
[----:B------:R-:W-:Y:S01]  /*2cd0*/  F2F.F16.F32 R141, R141 ;  /* 0x0000008d008d7304 */ /* 0x000fe20000200800 */
[----:B0-----:R-:W0:Y:S07]  /*2ce0*/  LDC.64 R122, c[0x0][0x468] ;  /* 0x00011a00ff7a7b82 */ /* 0x001e2e0000000a00 */
[----:B------:R-:W2:Y:S08]  /*2cf0*/  F2F.F16.F32 R128, R128 ;  /* 0x0000008000807304 */ /* 0x000eb00000200800 */
[----:B------:R-:W3:Y:S01]  /*2d00*/  F2F.F16.F32 R117, R117 ;  /* 0x0000007500757304 */ /* 0x000ee20000200800 */
[----:B--2---:R-:W-:-:S07]  /*2d10*/  IMAD.WIDE.U32 R110, R128, 0x10000, RZ ;  /* 0x00010000806e7825 */ /* 0x004fce00078e00ff */
[----:B------:R-:W2:Y:S01]  /*2d20*/  F2F.F16.F32 R119, R119 ;  /* 0x0000007700777304 */ /* 0x000ea20000200800 */
[----:B---3--:R-:W-:-:S07]  /*2d30*/  PRMT R137, R118, 0x5410, R117 ;  /* 0x0000541076897816 */ /* 0x008fce0000000075 */
[----:B------:R-:W-:Y:S01]  /*2d40*/  F2F.F16.F32 R126, R126 ;  /* 0x0000007e007e7304 */ /* 0x000fe20000200800 */
[----:B------:R-:W-:-:S03]  /*2d50*/  IMAD.WIDE.U32 R116, R116, 0x10000, RZ ;  /* 0x0001000074747825 */ /* 0x000fc600078e00ff */
[----:B------:R-:W-:Y:S01]  /*2d60*/  LOP3.LUT R116, R116, R135, RZ, 0xfc, !PT ;  /* 0x0000008774747212 */ /* 0x000fe200078efcff */
[----:B0-----:R-:W-:-:S03]  /*2d70*/  IMAD.WIDE.U32 R134, R105, 0x8, R122 ;  /* 0x0000000869867825 */ /* 0x001fc600078e007a */
[----:B------:R-:W0:Y:S01]  /*2d80*/  F2F.F16.F32 R127, R127 ;  /* 0x0000007f007f7304 */ /* 0x000e220000200800 */
[----:B--2---:R-:W-:-:S04]  /*2d90*/  PRMT R139, R119, 0x5410, R130 ;  /* 0x00005410778b7816 */ /* 0x004fc80000000082 */
[----:B------:R-:W-:-:S03]  /*2da0*/  LOP3.LUT R117, R139, R117, RZ, 0xfc, !PT ;  /* 0x000000758b757212 */ /* 0x000fc600078efcff */
[----:B------:R-:W-:Y:S01]  /*2db0*/  F2F.F16.F32 R125, R125 ;  /* 0x0000007d007d7304 */ /* 0x000fe20000200800 */
[----:B0-----:R-:W-:-:S07]  /*2dc0*/  PRMT R127, R126, 0x5410, R127 ;  /* 0x000054107e7f7816 */ /* 0x001fce000000007f */
[----:B------:R-:W0:Y:S01]  /*2dd0*/  F2F.F16.F32 R124, R121 ;  /* 0x00000079007c7304 */ /* 0x000e220000200800 */
[----:B------:R-:W-:Y:S01]  /*2de0*/  LOP3.LUT R111, R127, R111, RZ, 0xfc, !PT ;  /* 0x0000006f7f6f7212 */ /* 0x000fe200078efcff */
[----:B-1----:R-:W-:-:S06]  /*2df0*/  IMAD.WIDE.U32 R126, R103, 0x10, R112 ;  /* 0x00000010677e7825 */ /* 0x002fcc00078e0070 */
[----:B------:R-:W-:Y:S01]  /*2e00*/  F2F.F16.F32 R145, R115 ;  /* 0x0000007300917304 */ /* 0x000fe20000200800 */
[----:B0-----:R-:W-:-:S07]  /*2e10*/  IMAD.WIDE.U32 R118, R124, 0x10000, RZ ;  /* 0x000100007c767825 */ /* 0x001fce00078e00ff */
[----:B------:R0:W1:Y:S08]  /*2e20*/  F2F.F16.F32 R132, R114 ;  /* 0x0000007200847304 */ /* 0x0000700000200800 */
[----:B------:R-:W2:Y:S01]  /*2e30*/  F2F.F16.F32 R131, R131 ;  /* 0x0000008300837304 */ /* 0x000ea20000200800 */
[----:B0-----:R-:W-:-:S05]  /*2e40*/  IMAD.WIDE.U32 R114, R0, 0x10000, RZ ;  /* 0x0001000000727825 */ /* 0x001fca00078e00ff */
[----:B------:R-:W-:Y:S02]  /*2e50*/  LOP3.LUT R121, R133, R115, RZ, 0xfc, !PT ;  /* 0x0000007385797212 */ /* 0x000fe400078efcff */
[----:B------:R-:W-:Y:S01]  /*2e60*/  LOP3.LUT R120, R114, R141, RZ, 0xfc, !PT ;  /* 0x0000008d72787212 */ /* 0x000fe200078efcff */
[----:B------:R-:W0:Y:S01]  /*2e70*/  F2F.F16.F32 R143, R108 ;  /* 0x0000006c008f7304 */ /* 0x000e220000200800 */
        /* <DEDUP_REMOVED lines=26> */
.L_x_8368:
        /* <DEDUP_REMOVED lines=28> */
[----:B------:R0:W-:Y:S01]  /*31e0*/  F2F.F16.F32 R0, R68 ;  /* 0x0000004400007304 */ /* 0x0001e20000200800 */
        /* <DEDUP_REMOVED lines=19> */
[----:B------:R0:W-:Y:S01]  /*3320*/  F2F.F16.F32 R73, R69 ;  /* 0x0000004500497304 */ /* 0x0001e20000200800 */
[----:B------:R-:W-:Y:S01]  /*3330*/  FSEL R71, R72, RZ, P4 ;  /* 0x000000ff48477208 */ /* 0x000fe20002000000 */
[----:B------:R-:W-:Y:S01]  /*3340*/  FADD.FTZ R79, R80, -R79 ;  /* 0x8000004f504f7221 */ /* 0x000fe20000010000 */
[----:B------:R-:W-:Y:S01]  /*3350*/  FSEL R68, R68, RZ, P0 ;  /* 0x000000ff44447208 */ /* 0x000fe20000000000 */
[----:B------:R-:W-:Y:S01]  /*3360*/  FFMA.FTZ R118, R118, R123, R124 ;  /* 0x0000007b76767223 */ /* 0x000fe2000001007c */
[----:B------:R-:W-:Y:S01]  /*3370*/  LOP3.LUT P0, RZ, R126, 0xff00, RZ, 0xc0, !PT ;  /* 0x0000ff007eff7812 */ /* 0x000fe2000780c0ff */
[----:B------:R-:W-:Y:S01]  /*3380*/  FFMA.FTZ R79, R108, R79, R56 ;  /* 0x0000004f6c4f7223 */ /* 0x000fe20000010038 */
        /* <DEDUP_REMOVED lines=20> */
[----:B------:R0:W-:Y:S01]  /*34d0*/  F2F.F16.F32 R77, R69 ;  /* 0x00000045004d7304 */ /* 0x0001e20000200800 */
        /* <DEDUP_REMOVED lines=25> */
[----:B------:R0:W-:Y:S01]  /*3670*/  F2F.F16.F32 R81, R69 ;  /* 0x0000004500517304 */ /* 0x0001e20000200800 */
        /* <DEDUP_REMOVED lines=29> */
[----:B------:R0:W-:Y:S01]  /*3850*/  F2F.F16.F32 R86, R69 ;  /* 0x0000004500567304 */ /* 0x0001e20000200800 */
        /* <DEDUP_REMOVED lines=10> */
[----:B------:R0:W-:Y:S01]  /*3900*/  F2F.F16.F32 R85, R68 ;  /* 0x0000004400557304 */ /* 0x0001e20000200800 */
[----:B------:R-:W-:Y:S01]  /*3910*/  FMUL.FTZ R69, R69, R120 ;  /* 0x0000007845457220 */ /* 0x000fe20000410000 */
[----:B------:R-:W-:Y:S02]  /*3920*/  LOP3.LUT P2, RZ, R114, 0xff0000, RZ, 0xc0, !PT ;  /* 0x00ff000072ff7812 */ /* 0x000fe4000784c0ff */
[----:B------:R-:W-:Y:S01]  /*3930*/  FSEL R84, R83, RZ, P0 ;  /* 0x000000ff53547208 */ /* 0x000fe20000000000 */
[----:B------:R-:W-:Y:S01]  /*3940*/  FMUL.FTZ R83, R69, UR14 ;  /* 0x0000000e45537c20 */ /* 0x000fe20008410000 */
[----:B------:R-:W-:-:S02]  /*3950*/  FSEL R115, R115, RZ, P2 ;  /* 0x000000ff73737208 */ /* 0x000fc40001000000 */
[----:B------:R-:W-:Y:S01]  /*3960*/  F2F.F16.F32 R70, R70 ;  /* 0x0000004600467304 */ /* 0x000fe20000200800 */
[----:B0-----:R-:W0:Y:S01]  /*3970*/  LDC.64 R68, c[0x0][0x468] ;  /* 0x00011a00ff447b82 */ /* 0x001e220000000a00 */
[----:B------:R-:W-:-:S04]  /*3980*/  LOP3.LUT P0, RZ, R110, 0xff, RZ, 0xc0, !PT ;  /* 0x000000ff6eff7812 */ /* 0x000fc8000780c0ff */
[----:B------:R-:W-:Y:S02]  /*3990*/  FSEL R87, R83, RZ, P0 ;  /* 0x000000ff53577208 */ /* 0x000fe40000000000 */
[----:B------:R-:W1:Y:S08]  /*39a0*/  F2F.F16.F32 R71, R71 ;  /* 0x0000004700477304 */ /* 0x000e700000200800 */
[----:B------:R-:W-:Y:S01]  /*39b0*/  F2F.F16.F32 R76, R76 ;  /* 0x0000004c004c7304 */ /* 0x000fe20000200800 */
[----:B-1----:R-:W-:-:S07]  /*39c0*/  PRMT R119, R70, 0x5410, R71 ;  /* 0x0000541046777816 */ /* 0x002fce0000000047 */
[----:B------:R-:W-:Y:S01]  /*39d0*/  F2F.F16.F32 R74, R74 ;  /* 0x0000004a004a7304 */ /* 0x000fe20000200800 */
[----:B------:R-:W-:-:S03]  /*39e0*/  IMAD.WIDE.U32 R70, R0, 0x10000, RZ ;  /* 0x0001000000467825 */ /* 0x000fc600078e00ff */
[----:B------:R-:W-:-:S04]  /*39f0*/  LOP3.LUT R70, R70, R73, RZ, 0xfc, !PT ;  /* 0x0000004946467212 */ /* 0x000fc800078efcff */
[----:B------:R-:W1:Y:S01]  /*3a00*/  F2F.F16.F32 R80, R80 ;  /* 0x0000005000507304 */ /* 0x000e620000200800 */
[----:B------:R-:W-:-:S07]  /*3a10*/  LOP3.LUT R71, R119, R71, RZ, 0xfc, !PT ;  /* 0x0000004777477212 */ /* 0x000fce00078efcff */
[----:B------:R-:W2:Y:S01]  /*3a20*/  F2F.F16.F32 R78, R78 ;  /* 0x0000004e004e7304 */ /* 0x000ea20000200800 */
[----:B-1----:R-:W-:-:S07]  /*3a30*/  PRMT R113, R80, 0x5410, R81 ;  /* 0x0000541050717816 */ /* 0x002fce0000000051 */
[----:B------:R1:W3:Y:S01]  /*3a40*/  F2F.F16.F32 R82, R117 ;  /* 0x0000007500527304 */ /* 0x0002e20000200800 */
[----:B--2---:R-:W-:-:S07]  /*3a50*/  IMAD.WIDE.U32 R80, R78, 0x10000, RZ ;  /* 0x000100004e507825 */ /* 0x004fce00078e00ff */
[----:B------:R-:W2:Y:S01]  /*3a60*/  F2F.F16.F32 R115, R115 ;  /* 0x0000007300737304 */ /* 0x000ea20000200800 */
[----:B-1----:R-:W-:Y:S01]  /*3a70*/  PRMT R117, R76, 0x5410, R77 ;  /* 0x000054104c757816 */ /* 0x002fe2000000004d */
[----:B------:R-:W-:-:S04]  /*3a80*/  IMAD.WIDE.U32 R76, R74, 0x10000, RZ ;  /* 0x000100004a4c7825 */ /* 0x000fc800078e00ff */
[----:B---3--:R-:W-:Y:S02]  /*3a90*/  IMAD.WIDE.U32 R82, R82, 0x10000, RZ ;  /* 0x0001000052527825 */ /* 0x008fe400078e00ff */
[----:B------:R-:W1:Y:S01]  /*3aa0*/  F2F.F16.F32 R108, R111 ;  /* 0x0000006f006c7304 */ /* 0x000e620000200800 */
[----:B------:R-:W-:Y:S02]  /*3ab0*/  LOP3.LUT R73, R117, R77, RZ, 0xfc, !PT ;  /* 0x0000004d75497212 */ /* 0x000fe400078efcff */
[----:B------:R-:W-:Y:S02]  /*3ac0*/  LOP3.LUT R72, R76, R72, RZ, 0xfc, !PT ;  /* 0x000000484c487212 */ /* 0x000fe400078efcff */
[----:B------:R-:W-:Y:S02]  /*3ad0*/  LOP3.LUT R77, R113, R81, RZ, 0xfc, !PT ;  /* 0x00000051714d7212 */ /* 0x000fe400078efcff */
[----:B--2---:R-:W-:Y:S01]  /*3ae0*/  PRMT R115, R115, 0x5410, R86 ;  /* 0x0000541073737816 */ /* 0x004fe20000000056 */
[----:B------:R-:W2:Y:S01]  /*3af0*/  F2F.F16.F32 R84, R84 ;  /* 0x0000005400547304 */ /* 0x000ea20000200800 */
[----:B-1----:R-:W-:-:S07]  /*3b00*/  PRMT R111, R85, 0x5410, R108 ;  /* 0x00005410556f7816 */ /* 0x002fce000000006c */
[----:B------:R-:W1:Y:S01]  /*3b10*/  F2F.F16.F32 R75, R75 ;  /* 0x0000004b004b7304 */ /* 0x000e620000200800 */
[----:B--2---:R-:W-:-:S07]  /*3b20*/  IMAD.WIDE.U32 R84, R84, 0x10000, RZ ;  /* 0x0001000054547825 */ /* 0x004fce00078e00ff */
[----:B------:R-:W2:Y:S01]  /*3b30*/  F2F.F16.F32 R79, R79 ;  /* 0x0000004f004f7304 */ /* 0x000ea20000200800 */
[----:B-1----:R-:W-:-:S07]  /*3b40*/  LOP3.LUT R76, R80, R75, RZ, 0xfc, !PT ;  /* 0x0000004b504c7212 */ /* 0x002fce00078efcff */
[----:B------:R-:W1:Y:S01]  /*3b50*/  F2F.F16.F32 R87, R87 ;  /* 0x0000005700577304 */ /* 0x000e620000200800 */
        /* <DEDUP_REMOVED lines=15> */
.L_x_8371:
        /* <DEDUP_REMOVED lines=40> */
[----:B------:R-:W-:Y:S01]  /*3ed0*/  F2F.F16.F32 R0, R0 ;  /* 0x0000000000007304 */ /* 0x000fe20000200800 */
        /* <DEDUP_REMOVED lines=13> */
[----:B------:R-:W-:Y:S01]  /*3fb0*/  F2F.F16.F32 R134, R134 ;  /* 0x0000008600867304 */ /* 0x000fe20000200800 */
        /* <DEDUP_REMOVED lines=11> */
[----:B------:R-:W0:Y:S01]  /*4070*/  F2F.F16.F32 R133, R133 ;  /* 0x0000008500857304 */ /* 0x000e220000200800 */
        /* <DEDUP_REMOVED lines=41> */
[----:B------:R1:W-:Y:S01]  /*4310*/  F2F.F16.F32 R118, R121 ;  /* 0x0000007900767304 */ /* 0x0003e20000200800 */
        /* <DEDUP_REMOVED lines=23> */
[----:B------:R1:W-:Y:S01]  /*4490*/  F2F.F16.F32 R116, R115 ;  /* 0x0000007300747304 */ /* 0x0003e20000200800 */
[----:B------:R-:W-:-:S02]  /*44a0*/  FSEL R119, R119, RZ, P2 ;  /* 0x000000ff77777208 */ /* 0x000fc40001000000 */
[----:B0-----:R-:W-:-:S05]  /*44b0*/  PRMT R133, R134, 0x5410, R133 ;  /* 0x0000541086857816 */ /* 0x001fca0000000085 */
[----:B------:R0:W-:Y:S01]  /*44c0*/  F2F.F16.F32 R130, R113 ;  /* 0x0000007100827304 */ /* 0x0001e20000200800 */
[----:B-1----:R-:W-:Y:S01]  /*44d0*/  FSEL R115, R114, RZ, P0 ;  /* 0x000000ff72737208 */ /* 0x002fe20000000000 */
        /* <DEDUP_REMOVED lines=8> */
[----:B0-----:R-:W0:Y:S01]  /*4560*/  LDC.64 R112, c[0x0][0x478] ;  /* 0x00011e00ff707b82 */ /* 0x001e220000000a00 */
[----:B------:R-:W-:-:S02]  /*4570*/  FMUL.FTZ R120, R120, UR14 ;  /* 0x0000000e78787c20 */ /* 0x000fc40008410000 */
[----:B------:R-:W-:Y:S02]  /*4580*/  FSEL R121, R108, RZ, P0 ;  /* 0x000000ff6c797208 */ /* 0x000fe40000000000 */
[----:B------:R-:W-:Y:S01]  /*4590*/  LOP3.LUT P0, RZ, R110, 0xff, RZ, 0xc0, !PT ;  /* 0x000000ff6eff7812 */ /* 0x000fe2000780c0ff */
[----:B------:R-:W-:Y:S02]  /*45a0*/  F2F.F16.F32 R141, R141 ;  /* 0x0000008d008d7304 */ /* 0x000fe40000200800 */
[----:B-1----:R-:W1:Y:S01]  /*45b0*/  LDC.64 R122, c[0x0][0x468] ;  /* 0x00011a00ff7a7b82 */ /* 0x002e620000000a00 */
[----:B------:R-:W-:-:S05]  /*45c0*/  FSEL R108, R120, RZ, P0 ;  /* 0x000000ff786c7208 */ /* 0x000fca0000000000 */
        /* <DEDUP_REMOVED lines=8> */
[----:B-1----:R-:W-:-:S03]  /*4650*/  IMAD.WIDE.U32 R134, R105, 0x8, R122 ;  /* 0x0000000869867825 */ /* 0x002fc600078e007a */
[----:B------:R-:W1:Y:S01]  /*4660*/  F2F.F16.F32 R127, R127 ;  /* 0x0000007f007f7304 */ /* 0x000e620000200800 */
[----:B--2---:R-:W-:-:S04]  /*4670*/  PRMT R139, R119, 0x5410, R130 ;  /* 0x00005410778b7816 */ /* 0x004fc80000000082 */
[----:B------:R-:W-:-:S03]  /*4680*/  LOP3.LUT R117, R139, R117, RZ, 0xfc, !PT ;  /* 0x000000758b757212 */ /* 0x000fc600078efcff */
[----:B------:R-:W-:Y:S01]  /*4690*/  F2F.F16.F32 R125, R125 ;  /* 0x0000007d007d7304 */ /* 0x000fe20000200800 */
[----:B-1----:R-:W-:-:S07]  /*46a0*/  PRMT R127, R126, 0x5410, R127 ;  /* 0x000054107e7f7816 */ /* 0x002fce000000007f */
[----:B------:R-:W1:Y:S01]  /*46b0*/  F2F.F16.F32 R124, R121 ;  /* 0x00000079007c7304 */ /* 0x000e620000200800 */
[----:B------:R-:W-:Y:S01]  /*46c0*/  LOP3.LUT R111, R127, R111, RZ, 0xfc, !PT ;  /* 0x0000006f7f6f7212 */ /* 0x000fe200078efcff */
[----:B0-----:R-:W-:-:S06]  /*46d0*/  IMAD.WIDE.U32 R126, R103, 0x10, R112 ;  /* 0x00000010677e7825 */ /* 0x001fcc00078e0070 */
[----:B------:R-:W-:Y:S01]  /*46e0*/  F2F.F16.F32 R145, R115 ;  /* 0x0000007300917304 */ /* 0x000fe20000200800 */
[----:B-1----:R-:W-:-:S07]  /*46f0*/  IMAD.WIDE.U32 R118, R124, 0x10000, RZ ;  /* 0x000100007c767825 */ /* 0x002fce00078e00ff */
        /* <DEDUP_REMOVED lines=31> */
.L_x_8370:
        /* <DEDUP_REMOVED lines=45> */
.L_x_8367:
        /* <DEDUP_REMOVED lines=18> */
.L_x_8373:
        /* <DEDUP_REMOVED lines=10> */
.L_x_10929:


//--------------------- .text._ZN10layer_norm22ln_bwd_finalize_kernelINS_22Kernel_traits_finalizeILj2560Ef6__halffS2_fjLb0ELj1024ELj4ENS_18Kernel_traits_baseILj2560EfS2_fS2_fjLj1024EEEEELb0ELb0EEEvNS_9BwdParamsE --------------------------
	.section	.text._ZN10layer_norm22ln_bwd_finalize_kernelINS_22Kernel_traits_finalizeILj2560Ef6__halffS2_fjLb0ELj1024ELj4ENS_18Kernel_traits_baseILj2560EfS2_fS2_fjLj1024EEEEELb0ELb0EEEvNS_9BwdParamsE,"ax",@progbits
	.align	128
        .global         _ZN10layer_norm22ln_bwd_finalize_kernelINS_22Kernel_traits_finalizeILj2560Ef6__halffS2_fjLb0ELj1024ELj4ENS_18Kernel_traits_baseILj2560EfS2_fS2_fjLj1024EEEEELb0ELb0EEEvNS_9BwdParamsE
        .type           _ZN10layer_norm22ln_bwd_finalize_kernelINS_22Kernel_traits_finalizeILj2560Ef6__halffS2_fjLb0ELj1024ELj4ENS_18Kernel_traits_baseILj2560EfS2_fS2_fjLj1024EEEEELb0ELb0EEEvNS_9BwdParamsE,@function
        .size           _ZN10layer_norm22ln_bwd_finalize_kernelINS_22Kernel_traits_finalizeILj2560Ef6__halffS2_fjLb0ELj1024ELj4ENS_18Kernel_traits_baseILj2560EfS2_fS2_fjLj1024EEEEELb0ELb0EEEvNS_9BwdParamsE,(.L_x_10930 - _ZN10layer_norm22ln_bwd_finalize_kernelINS_22Kernel_traits_finalizeILj2560Ef6__halffS2_fjLb0ELj1024ELj4ENS_18Kernel_traits_baseILj2560EfS2_fS2_fjLj1024EEEEELb0ELb0EEEvNS_9BwdParamsE)
        .other          _ZN10layer_norm22ln_bwd_finalize_kernelINS_22Kernel_traits_finalizeILj2560Ef6__halffS2_fjLb0ELj1024ELj4ENS_18Kernel_traits_baseILj2560EfS2_fS2_fjLj1024EEEEELb0ELb0EEEvNS_9BwdParamsE,@"STO_CUDA_ENTRY STV_DEFAULT"
_ZN10layer_norm22ln_bwd_finalize_kernelINS_22Kernel_traits_finalizeILj2560Ef6__halffS2_fjLb0ELj1024ELj4ENS_18Kernel_traits_baseILj2560EfS2_fS2_fjLj1024EEEEELb0ELb0EEEvNS_9BwdParamsE:
.text._ZN10layer_norm22ln_bwd_finalize_kernelINS_22Kernel_traits_finalizeILj2560Ef6__halffS2_fjLb0ELj1024ELj4ENS_18Kernel_traits_baseILj2560EfS2_fS2_fjLj1024EEEEELb0ELb0EEEvNS_9BwdParamsE:
        /* <DEDUP_REMOVED lines=82> */
.L_x_8378:
        /* <DEDUP_REMOVED lines=118> */
.L_x_8377:
[----:B------:R-:W-:Y:S05]  /*0c80*/  BSYNC.RECONVERGENT B1 ;  /* 0x0000000000017941 */ /* 0x000fea0003800200 */
.L_x_8376:
        /* <DEDUP_REMOVED lines=75> */
.L_x_8380:
[----:B------:R-:W-:Y:S05]  /*1140*/  BSYNC.RECONVERGENT B1 ;  /* 0x0000000000017941 */ /* 0x000fea0003800200 */
.L_x_8379:
        /* <DEDUP_REMOVED lines=37> */
.L_x_8382:
[----:B------:R-:W-:Y:S05]  /*13a0*/  BSYNC.RECONVERGENT B1 ;  /* 0x0000000000017941 */ /* 0x000fea0003800200 */
.L_x_8381:
[----:B------:R-:W-:Y:S05]  /*13b0*/  @!P1 BRA `(.L_x_8375) ;  /* 0x0000000000409947 */ /* 0x000fea0003800000 */
[----:B------:R-:W0:Y:S01]  /*13c0*/  LDC.64 R6, c[0x0][0x440] ;  /* 0x00011000ff067b82 */ /* 0x000e220000000a00 */
[----:B------:R-:W-:Y:S01]  /*13d0*/  IMAD R59, R2, R56, R59 ;  /* 0x00000038023b7224 */ /* 0x000fe200078e023b */
[----:B------:R-:W-:Y:S02]  /*13e0*/  LOP3.LUT R8, R8, 0x1f, RZ, 0xc0, !PT ;  /* 0x0000001f08087812 */ /* 0x000fe400078ec0ff */
[----:B------:R-:W-:Y:S02]  /*13f0*/  IADD3 R9, PT, PT, -R9, RZ, RZ ;  /* 0x000000ff09097210 */ /* 0x000fe40007ffe1ff */
[----:B------:R-:W-:Y:S02]  /*1400*/  IADD3 R59, PT, PT, R8, R59, RZ ;  /* 0x0000003b083b7210 */ /* 0x000fe40007ffe0ff */
[----:B------:R-:W1:Y:S05]  /*1410*/  LDC.64 R10, c[0x0][0x448] ;  /* 0x00011200ff0a7b82 */ /* 0x000e6a0000000a00 */
.L_x_8383:
        /* <DEDUP_REMOVED lines=10> */
.L_x_8375:
[----:B------:R-:W-:Y:S05]  /*14c0*/  BSYNC.RECONVERGENT B0 ;  /* 0x0000000000007941 */ /* 0x000fea0003800200 */
.L_x_8374:
        /* <DEDUP_REMOVED lines=57> */
.L_x_8384:
        /* <DEDUP_REMOVED lines=10> */
.L_x_10930:


//--------------------- .text._ZN10layer_norm13ln_bwd_kernelINS_13Kernel_traitsIf6__halffS2_fjLj2560ELj1ELj1ELj4ELj8ENS_18Kernel_traits_baseILj2560EfS2_fS2_fjLj128EEEEELb1ELb0ELb1ELb0EEEvNS_9BwdParamsE --------------------------
	.section	.text._ZN10layer_norm13ln_bwd_kernelINS_13Kernel_traitsIf6__halffS2_fjLj2560ELj1ELj1ELj4ELj8ENS_18Kernel_traits_baseILj2560EfS2_fS2_fjLj128EEEEELb1ELb0ELb1ELb0EEEvNS_9BwdParamsE,"ax",@progbits
	.align	128
        .global         _ZN10layer_norm13ln_bwd_kernelINS_13Kernel_traitsIf6__halffS2_fjLj2560ELj1ELj1ELj4ELj8ENS_18Kernel_traits_baseILj2560EfS2_fS2_fjLj128EEEEELb1ELb0ELb1ELb0EEEvNS_9BwdParamsE
        .type           _ZN10layer_norm13ln_bwd_kernelINS_13Kernel_traitsIf6__halffS2_fjLj2560ELj1ELj1ELj4ELj8ENS_18Kernel_traits_baseILj2560EfS2_fS2_fjLj128EEEEELb1ELb0ELb1ELb0EEEvNS_9BwdParamsE,@function
        .size           _ZN10layer_norm13ln_bwd_kernelINS_13Kernel_traitsIf6__halffS2_fjLj2560ELj1ELj1ELj4ELj8ENS_18Kernel_traits_baseILj2560EfS2_fS2_fjLj128EEEEELb1ELb0ELb1ELb0EEEvNS_9BwdParamsE,(.L_x_10931 - _ZN10layer_norm13ln_bwd_kernelINS_13Kernel_traitsIf6__halffS2_fjLj2560ELj1ELj1ELj4ELj8ENS_18Kernel_traits_baseILj2560EfS2_fS2_fjLj128EEEEELb1ELb0ELb1ELb0EEEvNS_9BwdParamsE)
        .other          _ZN10layer_norm13ln_bwd_kernelINS_13Kernel_traitsIf6__halffS2_fjLj2560ELj1ELj1ELj4ELj8ENS_18Kernel_traits_baseILj2560EfS2_fS2_fjLj128EEEEELb1ELb0ELb1ELb0EEEvNS_9BwdParamsE,@"STO_CUDA_ENTRY STV_DEFAULT"
_ZN10layer_norm13ln_bwd_kernelINS_13Kernel_traitsIf6__halffS2_fjLj2560ELj1ELj1ELj4ELj8ENS_18Kernel_traits_baseILj2560EfS2_fS2_fjLj128EEEEELb1ELb0ELb1ELb0EEEvNS_9BwdParamsE:
.text._ZN10layer_norm13ln_bwd_kernelINS_13Kernel_traitsIf6__halffS2_fjLj2560ELj1ELj1ELj4ELj8ENS_18Kernel_traits_baseILj2560EfS2_fS2_fjLj128EEEEELb1ELb0ELb1ELb0EEEvNS_9BwdParamsE:
        /* <DEDUP_REMOVED lines=8> */
[----:B------:R-:W-:Y:S01]  /*0080*/  IMAD.MOV.U32 R17, RZ, RZ, R144 ;  /* 0x000000ffff117224 */ /* 0x000fe200078e0090 */
[----:B------:R-:W0:Y:S01]  /*0090*/  S2UR UR9, SR_CTAID.X ;  /* 0x00000000000979c3 */ /* 0x000e220000002500 */
        /* <DEDUP_REMOVED lines=79> */
.L_x_8449:
[----:B0-----:R-:W-:-:S06]  /*0590*/  UIMAD.WIDE UR6, UR9, 0x4, UR18 ;  /* 0x00000004090678a5 */ /* 0x001fcc000f8e0212 */
[----:B-123--:R-:W-:Y:S01]  /*05a0*/  IMAD.U32 R104, RZ, RZ, UR6 ;  /* 0x00000006ff687e24 */ /* 0x00efe2000f8e00ff */
[----:B------:R-:W-:Y:S01]  /*05b0*/  MOV R105, UR7 ;  /* 0x0000000700697c02 */ /* 0x000fe20008000f00 */
[----:B------:R-:W-:-:S04]  /*05c0*/  UIMAD.WIDE UR6, UR9, 0x4, UR14 ;  /* 0x00000004090678a5 */ /* 0x000fc8000f8e020e */
[----:B------:R-:W2:Y:S02]  /*05d0*/  LDG.E R104, desc[UR10][R104.64] ;  /* 0x0000000a68687981 */ /* 0x000ea4000c1e1900 */
[----:B------:R-:W-:Y:S01]  /*05e0*/  IMAD.U32 R106, RZ, RZ, UR6 ;  /* 0x00000006ff6a7e24 */ /* 0x000fe2000f8e00ff */
[----:B------:R-:W-:Y:S01]  /*05f0*/  MOV R107, UR7 ;  /* 0x00000007006b7c02 */ /* 0x000fe20008000f00 */
[----:B------:R-:W-:-:S04]  /*0600*/  UIMAD.WIDE UR6, UR9, 0x4, UR16 ;  /* 0x00000004090678a5 */ /* 0x000fc8000f8e0210 */
[----:B------:R-:W3:Y:S02]  /*0610*/  LDG.E R106, desc[UR10][R106.64] ;  /* 0x0000000a6a6a7981 */ /* 0x000ee4000c1e1900 */
[----:B------:R-:W-:Y:S01]  /*0620*/  IMAD.U32 R146, RZ, RZ, UR6 ;  /* 0x00000006ff927e24 */ /* 0x000fe2000f8e00ff */
[----:B------:R-:W-:-:S05]  /*0630*/  MOV R147, UR7 ;  /* 0x0000000700937c02 */ /* 0x000fca0008000f00 */
        /* <DEDUP_REMOVED lines=58> */
[----:B------:R-:W-:-:S03]  /*09e0*/  SHF.R.U64 R140, R108, 0x10, R109 ;  /* 0x000000106c8c7819 */ /* 0x000fc6000000126d */
[----:B------:R-:W-:Y:S02]  /*09f0*/  HADD2.F32 R141, -RZ, R138.H0_H0 ;  /* 0x2000008aff8d7230 */ /* 0x000fe40000004100 */
[C---:B----4-:R-:W-:Y:S01]  /*0a00*/  FADD.FTZ R104, -R144.reuse, R104 ;  /* 0x0000006890687221 */ /* 0x050fe20000010100 */
[----:B------:R-:W-:Y:S01]  /*0a10*/  FADD.FTZ R105, -R144, R105 ;  /* 0x0000006990697221 */ /* 0x000fe20000010100 */
[----:B------:R-:W-:Y:S02]  /*0a20*/  IMAD.MOV.U32 R139, RZ, RZ, R109 ;  /* 0x000000ffff8b7224 */ /* 0x000fe400078e006d */
[----:B------:R-:W-:Y:S01]  /*0a30*/  FMUL.FTZ R143, R104, UR29 ;  /* 0x0000001d688f7c20 */ /* 0x000fe20008410000 */
[----:B------:R-:W-:Y:S02]  /*0a40*/  HADD2.F32 R140, -RZ, R140.H0_H0 ;  /* 0x2000008cff8c7230 */ /* 0x000fe40000004100 */
[C---:B------:R-:W-:Y:S01]  /*0a50*/  FADD.FTZ R106, -R144.reuse, R106 ;  /* 0x0000006a906a7221 */ /* 0x040fe20000010100 */
[----:B------:R-:W-:Y:S01]  /*0a60*/  FADD.FTZ R107, -R144, R107 ;  /* 0x0000006b906b7221 */ /* 0x000fe20000010100 */
[----:B------:R-:W-:Y:S01]  /*0a70*/  FMUL.FTZ R142, R105, UR29 ;  /* 0x0000001d698e7c20 */ /* 0x000fe20008410000 */
[----:B------:R-:W-:Y:S01]  /*0a80*/  FADD.FTZ R48, R48, R141 ;  /* 0x0000008d30307221 */ /* 0x000fe20000010000 */
[-C--:B------:R-:W-:Y:S01]  /*0a90*/  FFMA.FTZ R68, R143, R141.reuse, R68 ;  /* 0x0000008d8f447223 */ /* 0x080fe20000010044 */
[----:B------:R-:W-:Y:S01]  /*0aa0*/  FMUL.FTZ R141, R72, R141 ;  /* 0x0000008d488d7220 */ /* 0x000fe20000410000 */
[----:B------:R-:W-:Y:S01]  /*0ab0*/  SHF.R.U32.HI R108, RZ, 0x10, R109 ;  /* 0x00000010ff6c7819 */ /* 0x000fe2000001166d */
[----:B0-----:R-:W-:-:S02]  /*0ac0*/  HADD2.F32 R137, -RZ, R139.H0_H0 ;  /* 0x2000008bff897230 */ /* 0x001fc40000004100 */
[----:B------:R-:W-:Y:S01]  /*0ad0*/  FMUL.FTZ R139, R106, UR29 ;  /* 0x0000001d6a8b7c20 */ /* 0x000fe20008410000 */
[----:B------:R-:W-:Y:S01]  /*0ae0*/  FMUL.FTZ R138, R107, UR29 ;  /* 0x0000001d6b8a7c20 */ /* 0x000fe20008410000 */
[----:B------:R-:W-:Y:S01]  /*0af0*/  FADD.FTZ R49, R49, R140 ;  /* 0x0000008c31317221 */ /* 0x000fe20000010000 */
[-C--:B------:R-:W-:Y:S01]  /*0b00*/  FFMA.FTZ R69, R142, R140.reuse, R69 ;  /* 0x0000008c8e457223 */ /* 0x080fe20000010045 */
[----:B------:R-:W-:Y:S01]  /*0b10*/  FMUL.FTZ R140, R73, R140 ;  /* 0x0000008c498c7220 */ /* 0x000fe20000410000 */
[----:B------:R-:W-:Y:S01]  /*0b20*/  FADD.FTZ R105, RZ, R141 ;  /* 0x0000008dff697221 */ /* 0x000fe20000010000 */
[----:B------:R-:W-:Y:S01]  /*0b30*/  FFMA.FTZ R107, R143, R141, RZ ;  /* 0x0000008d8f6b7223 */ /* 0x000fe200000100ff */
[----:B------:R-:W-:Y:S02]  /*0b40*/  HADD2.F32 R136, -RZ, R108.H0_H0 ;  /* 0x2000006cff887230 */ /* 0x000fe40000004100 */
        /* <DEDUP_REMOVED lines=12> */
.L_x_8389:
[----:B----4-:R-:W-:Y:S05]  /*0c10*/  BSYNC.RECONVERGENT B1 ;  /* 0x0000000000017941 */ /* 0x010fea0003800200 */
.L_x_8388:
        /* <DEDUP_REMOVED lines=25> */
[----:B------:R-:W-:-:S02]  /*0db0*/  HADD2.F32 R105, -RZ, R114.H0_H0 ;  /* 0x20000072ff697230 */ /* 0x000fc40000004100 */
[C---:B------:R-:W-:Y:S01]  /*0dc0*/  FADD.FTZ R111, -R144.reuse, R104 ;  /* 0x00000068906f7221 */ /* 0x040fe20000010100 */
[----:B------:R-:W-:Y:S01]  /*0dd0*/  FADD.FTZ R135, -R144, R107 ;  /* 0x0000006b90877221 */ /* 0x000fe20000010100 */
[----:B------:R-:W-:Y:S02]  /*0de0*/  HADD2.F32 R104, -RZ, R132.H0_H0 ;  /* 0x20000084ff687230 */ /* 0x000fe40000004100 */
[----:B0-----:R-:W-:Y:S01]  /*0df0*/  FMUL.FTZ R112, R133, UR29 ;  /* 0x0000001d85707c20 */ /* 0x001fe20008410000 */
[----:B------:R-:W-:Y:S02]  /*0e00*/  HADD2.F32 R107, -RZ, R115.H0_H0 ;  /* 0x20000073ff6b7230 */ /* 0x000fe40000004100 */
        /* <DEDUP_REMOVED lines=24> */
.L_x_8391:
[----:B------:R-:W-:Y:S05]  /*0f90*/  BSYNC.RECONVERGENT B1 ;  /* 0x0000000000017941 */ /* 0x000fea0003800200 */
.L_x_8390:
        /* <DEDUP_REMOVED lines=23> */
[----:B------:R-:W-:-:S02]  /*1110*/  HADD2.F32 R19, -RZ, R106.H0_H0 ;  /* 0x2000006aff137230 */ /* 0x000fc40000004100 */
[C---:B----4-:R-:W-:Y:S01]  /*1120*/  FADD.FTZ R12, -R144.reuse, R12 ;  /* 0x0000000c900c7221 */ /* 0x050fe20000010100 */
[----:B------:R-:W-:Y:S01]  /*1130*/  FADD.FTZ R110, -R144, R13 ;  /* 0x0000000d906e7221 */ /* 0x000fe20000010100 */
[----:B------:R-:W-:Y:S02]  /*1140*/  HADD2.F32 R18, -RZ, R109.H0_H0 ;  /* 0x2000006dff127230 */ /* 0x000fe40000004100 */
[-C--:B0-----:R-:W-:Y:S01]  /*1150*/  FMUL.FTZ R16, R84, R19.reuse ;  /* 0x0000001354107220 */ /* 0x081fe20000410000 */
[----:B------:R-:W-:Y:S01]  /*1160*/  FMUL.FTZ R13, R12, UR29 ;  /* 0x0000001d0c0d7c20 */ /* 0x000fe20008410000 */
[C---:B------:R-:W-:Y:S01]  /*1170*/  FADD.FTZ R14, -R144.reuse, R14 ;  /* 0x0000000e900e7221 */ /* 0x040fe20000010100 */
[----:B------:R-:W-:Y:S01]  /*1180*/  FADD.FTZ R111, -R144, R15 ;  /* 0x0000000f906f7221 */ /* 0x000fe20000010100 */
[----:B------:R-:W-:Y:S02]  /*1190*/  HADD2.F32 R107, -RZ, R107.H0_H0 ;  /* 0x2000006bff6b7230 */ /* 0x000fe40000004100 */
[----:B------:R-:W-:Y:S01]  /*11a0*/  FMUL.FTZ R12, R110, UR29 ;  /* 0x0000001d6e0c7c20 */ /* 0x000fe20008410000 */
[----:B------:R-:W-:Y:S01]  /*11b0*/  FADD.FTZ R40, R40, R19 ;  /* 0x0000001328287221 */ /* 0x000fe20000010000 */
[----:B------:R-:W-:Y:S01]  /*11c0*/  FFMA.FTZ R60, R13, R19, R60 ;  /* 0x000000130d3c7223 */ /* 0x000fe2000001003c */
[----:B------:R-:W-:Y:S01]  /*11d0*/  FMUL.FTZ R17, R85, R18 ;  /* 0x0000001255117220 */ /* 0x000fe20000410000 */
[----:B------:R-:W-:Y:S01]  /*11e0*/  FADD.FTZ R104, R155, R16 ;  /* 0x000000109b687221 */ /* 0x000fe20000010000 */
[----:B------:R-:W-:Y:S01]  /*11f0*/  FFMA.FTZ R19, R13, R16, R154 ;  /* 0x000000100d137223 */ /* 0x000fe2000001009a */
[----:B------:R-:W-:-:S02]  /*1200*/  HADD2.F32 R106, -RZ, R108.H0_H0 ;  /* 0x2000006cff6a7230 */ /* 0x000fc40000004100 */
        /* <DEDUP_REMOVED lines=16> */
.L_x_8393:
[----:B------:R-:W-:Y:S05]  /*1310*/  BSYNC.RECONVERGENT B1 ;  /* 0x0000000000017941 */ /* 0x000fea0003800200 */
.L_x_8392:
        /* <DEDUP_REMOVED lines=24> */
[----:B------:R-:W-:-:S02]  /*14a0*/  HADD2.F32 R105, -RZ, R118.H0_H0 ;  /* 0x20000076ff697230 */ /* 0x000fc40000004100 */
[C---:B------:R-:W-:Y:S01]  /*14b0*/  FADD.FTZ R111, -R144.reuse, R104 ;  /* 0x00000068906f7221 */ /* 0x040fe20000010100 */
[----:B------:R-:W-:Y:S02]  /*14c0*/  HADD2.F32 R104, -RZ, R120.H0_H0 ;  /* 0x20000078ff687230 */ /* 0x000fe40000004100 */
[----:B------:R-:W-:Y:S01]  /*14d0*/  FADD.FTZ R122, -R144, R106 ;  /* 0x0000006a907a7221 */ /* 0x000fe20000010100 */
[----:B0-----:R-:W-:Y:S01]  /*14e0*/  FMUL.FTZ R116, R121, UR29 ;  /* 0x0000001d79747c20 */ /* 0x001fe20008410000 */
[----:B------:R-:W-:Y:S01]  /*14f0*/  FMUL.FTZ R117, R111, UR29 ;  /* 0x0000001d6f757c20 */ /* 0x000fe20008410000 */
[-C--:B------:R-:W-:Y:S01]  /*1500*/  FMUL.FTZ R120, R80, R105.reuse ;  /* 0x0000006950787220 */ /* 0x080fe20000410000 */
[----:B------:R-:W-:Y:S01]  /*1510*/  FADD.FTZ R123, -R144, R107 ;  /* 0x0000006b907b7221 */ /* 0x000fe20000010100 */
[----:B------:R-:W-:Y:S02]  /*1520*/  HADD2.F32 R107, -RZ, R119.H0_H0 ;  /* 0x20000077ff6b7230 */ /* 0x000fe40000004100 */
        /* <DEDUP_REMOVED lines=22> */
.L_x_8395:
[----:B------:R-:W-:Y:S05]  /*1690*/  BSYNC.RECONVERGENT B1 ;  /* 0x0000000000017941 */ /* 0x000fea0003800200 */
.L_x_8394:
        /* <DEDUP_REMOVED lines=18> */
[C---:B----4-:R-:W-:Y:S01]  /*17c0*/  FADD.FTZ R108, -R144.reuse, R105 ;  /* 0x00000069906c7221 */ /* 0x050fe20000010100 */
[----:B------:R-:W-:Y:S02]  /*17d0*/  HADD2.F32 R105, -RZ, R126.H0_H0 ;  /* 0x2000007eff697230 */ /* 0x000fe40000004100 */
[C---:B------:R-:W-:Y:S01]  /*17e0*/  FADD.FTZ R104, -R144.reuse, R104 ;  /* 0x0000006890687221 */ /* 0x040fe20000010100 */
[----:B------:R-:W-:Y:S01]  /*17f0*/  FADD.FTZ R127, -R144, R106 ;  /* 0x0000006a907f7221 */ /* 0x000fe20000010100 */
[----:B------:R-:W-:-:S02]  /*1800*/  HADD2.F32 R106, -RZ, R129.H0_H0 ;  /* 0x20000081ff6a7230 */ /* 0x000fc40000004100 */
[----:B------:R-:W-:Y:S01]  /*1810*/  FADD.FTZ R130, -R144, R107 ;  /* 0x0000006b90827221 */ /* 0x000fe20000010100 */
[----:B0-----:R-:W-:Y:S01]  /*1820*/  FMUL.FTZ R125, R104, UR29 ;  /* 0x0000001d687d7c20 */ /* 0x001fe20008410000 */
[-C--:B------:R-:W-:Y:S01]  /*1830*/  FMUL.FTZ R126, R76, R105.reuse ;  /* 0x000000694c7e7220 */ /* 0x080fe20000410000 */
[----:B------:R-:W-:Y:S01]  /*1840*/  HADD2.F32 R107, -RZ, R128.H0_H0 ;  /* 0x20000080ff6b7230 */ /* 0x000fe20000004100 */
[----:B------:R-:W-:Y:S01]  /*1850*/  SHF.R.U32.HI R109, RZ, 0x10, R109 ;  /* 0x00000010ff6d7819 */ /* 0x000fe2000001166d */
[----:B------:R-:W-:Y:S01]  /*1860*/  FMUL.FTZ R127, R127, UR29 ;  /* 0x0000001d7f7f7c20 */ /* 0x000fe20008410000 */
        /* <DEDUP_REMOVED lines=23> */
.L_x_8387:
        /* <DEDUP_REMOVED lines=44> */
.L_x_8397:
        /* <DEDUP_REMOVED lines=45> */
.L_x_8396:
[----:B-1----:R-:W-:Y:S05]  /*1f70*/  BSYNC.RECONVERGENT B0 ;  /* 0x0000000000007941 */ /* 0x002fea0003800200 */
.L_x_8386:
        /* <DEDUP_REMOVED lines=32> */
.L_x_8399:
[----:B------:R-:W-:Y:S05]  /*2180*/  BSYNC.RECONVERGENT B0 ;  /* 0x0000000000007941 */ /* 0x000fea0003800200 */
.L_x_8398:
        /* <DEDUP_REMOVED lines=50> */
.L_x_8404:
        /* <DEDUP_REMOVED lines=12> */
.L_x_8405:
        /* <DEDUP_REMOVED lines=12> */
.L_x_8406:
        /* <DEDUP_REMOVED lines=13> */
.L_x_8403:
        /* <DEDUP_REMOVED lines=22> */
[----:B------:R-:W-:Y:S01]  /*2860*/  FFMA.FTZ R102, R139, UR6, R145 ;  /* 0x000000068b667c23 */ /* 0x000fe20008010091 */
[----:B------:R-:W-:Y:S02]  /*2870*/  @P4 LOP3.LUT P6, RZ, R2, 0xff0000, RZ, 0xc0, !PT ;  /* 0x00ff000002ff4812 */ /* 0x000fe400078cc0ff */
[----:B------:R-:W-:Y:S01]  /*2880*/  @P4 F2FP.F16.F32.PACK_AB R107, RZ, R103 ;  /* 0x00000067ff6b423e */ /* 0x000fe200000000ff */
        /* <DEDUP_REMOVED lines=10> */
[----:B------:R-:W-:-:S04]  /*2930*/  @P4 F2FP.F16.F32.PACK_AB R104, RZ, R104 ;  /* 0x00000068ff68423e */ /* 0x000fc800000000ff */
[----:B------:R-:W-:Y:S02]  /*2940*/  FSEL R103, R105, RZ, P5 ;  /* 0x000000ff69677208 */ /* 0x000fe40002800000 */
[----:B------:R-:W-:Y:S01]  /*2950*/  @P4 PRMT R9, R104, 0x7610, R9 ;  /* 0x0000761068094816 */ /* 0x000fe20000000009 */
[----:B------:R-:W-:Y:S06]  /*2960*/  @!P4 BRA `(.L_x_8407) ;  /* 0x0000000400e8c947 */ /* 0x000fec0003800000 */
[----:B------:R-:W-:Y:S01]  /*2970*/  FMUL.FTZ R10, R103, UR21 ;  /* 0x00000015670a7c20 */ /* 0x000fe20008410000 */
[----:B------:R-:W-:-:S03]  /*2980*/  ISETP.GE.U32.AND P5, PT, R2, 0x1000000, PT ;  /* 0x010000000200780c */ /* 0x000fc60003fa6070 */
[----:B------:R-:W-:-:S05]  /*2990*/  FMUL.FTZ R10, R10, UR20 ;  /* 0x000000140a0a7c20 */ /* 0x000fca0008410000 */
[----:B------:R-:W-:-:S04]  /*29a0*/  FSEL R10, R10, RZ, P5 ;  /* 0x000000ff0a0a7208 */ /* 0x000fc80002800000 */
[----:B------:R-:W-:Y:S01]  /*29b0*/  F2FP.F16.F32.PACK_AB R10, RZ, R10 ;  /* 0x0000000aff0a723e */ /* 0x000fe200000000ff */
[----:B------:R-:W-:Y:S06]  /*29c0*/  BRA `(.L_x_8407) ;  /* 0x0000000400d07947 */ /* 0x000fec0003800000 */
.L_x_8402:
        /* <DEDUP_REMOVED lines=57> */
[----:B------:R-:W-:Y:S01]  /*2d60*/  F2FP.F16.F32.PACK_AB R10, RZ, R10 ;  /* 0x0000000aff0a723e */ /* 0x000fe200000000ff */
[----:B------:R-:W-:Y:S06]  /*2d70*/  BRA `(.L_x_8407) ;  /* 0x0000000000e47947 */ /* 0x000fec0003800000 */
.L_x_8408:
        /* <DEDUP_REMOVED lines=57> */
.L_x_8407:
        /* <DEDUP_REMOVED lines=14> */
.L_x_8409:
[----:B------:R-:W-:Y:S01]  /*31f0*/  IADD3 R111, PT, PT, R111, 0x80, RZ ;  /* 0x000000806f6f7810 */ /* 0x000fe20007ffe0ff */
[----:B------:R-:W-:-:S07]  /*3200*/  VIADD R110, R110, 0x80 ;  /* 0x000000806e6e7836 */ /* 0x000fce0000000000 */
.L_x_8401:
[----:B------:R-:W-:Y:S05]  /*3210*/  BSYNC.RECONVERGENT B0 ;  /* 0x0000000000007941 */ /* 0x000fea0003800200 */
.L_x_8400:
        /* <DEDUP_REMOVED lines=64> */
[----:B------:R-:W-:Y:S01]  /*3620*/  F2FP.F16.F32.PACK_AB R10, RZ, R10 ;  /* 0x0000000aff0a723e */ /* 0x000fe200000000ff */
[----:B------:R-:W-:Y:S06]  /*3630*/  BRA `(.L_x_8414) ;  /* 0x0000000800607947 */ /* 0x000fec0003800000 */
.L_x_8413:
        /* <DEDUP_REMOVED lines=54> */
[----:B------:R-:W-:Y:S01]  /*39a0*/  F2FP.F16.F32.PACK_AB R10, RZ, R10 ;  /* 0x0000000aff0a723e */ /* 0x000fe200000000ff */
[----:B------:R-:W-:Y:S06]  /*39b0*/  BRA `(.L_x_8414) ;  /* 0x0000000400807947 */ /* 0x000fec0003800000 */
.L_x_8412:
        /* <DEDUP_REMOVED lines=50> */
[----:B------:R-:W-:Y:S01]  /*3ce0*/  F2FP.F16.F32.PACK_AB R10, RZ, R10 ;  /* 0x0000000aff0a723e */ /* 0x000fe200000000ff */
[----:B------:R-:W-:Y:S06]  /*3cf0*/  BRA `(.L_x_8414) ;  /* 0x0000000000b07947 */ /* 0x000fec0003800000 */
.L_x_8415:
        /* <DEDUP_REMOVED lines=10> */
[----:B------:R-:W-:-:S07]  /*3da0*/  F2FP.F16.F32.PACK_AB R7, RZ, R7 ;  /* 0x00000007ff07723e */ /* 0x000fce00000000ff */
.L_x_8416:
        /* <DEDUP_REMOVED lines=11> */
.L_x_8417:
        /* <DEDUP_REMOVED lines=11> */
.L_x_8418:
        /* <DEDUP_REMOVED lines=10> */
[----:B------:R-:W-:-:S07]  /*3fb0*/  F2FP.F16.F32.PACK_AB R10, RZ, R10 ;  /* 0x0000000aff0a723e */ /* 0x000fce00000000ff */
.L_x_8414:
        /* <DEDUP_REMOVED lines=12> */
.L_x_8419:
[----:B------:R-:W-:Y:S01]  /*4080*/  IADD3 R111, PT, PT, R111, 0x80, RZ ;  /* 0x000000806f6f7810 */ /* 0x000fe20007ffe0ff */
[----:B------:R-:W-:-:S07]  /*4090*/  VIADD R110, R110, 0x80 ;  /* 0x000000806e6e7836 */ /* 0x000fce0000000000 */
.L_x_8411:
[----:B------:R-:W-:Y:S05]  /*40a0*/  BSYNC.RECONVERGENT B0 ;  /* 0x0000000000007941 */ /* 0x000fea0003800200 */
.L_x_8410:
        /* <DEDUP_REMOVED lines=66> */
.L_x_8423:
[----:B------:R-:W-:Y:S01]  /*44d0*/  PLOP3.LUT P6, PT, PT, PT, UP2, 0x80, 0x8 ;  /* 0x000000000008781c */ /* 0x000fe20003fcf028 */
[----:B-----5:R-:W-:Y:S01]  /*44e0*/  IMAD.MOV.U32 R146, RZ, RZ, R22 ;  /* 0x000000ffff927224 */ /* 0x020fe200078e0016 */
[----:B------:R-:W-:Y:S02]  /*44f0*/  MOV R108, R21 ;  /* 0x00000015006c7202 */ /* 0x000fe40000000f00 */
[----:B-1----:R-:W-:-:S09]  /*4500*/  MOV R106, R20 ;  /* 0x00000014006a7202 */ /* 0x002fd20000000f00 */
        /* <DEDUP_REMOVED lines=52> */
.L_x_8422:
        /* <DEDUP_REMOVED lines=52> */
.L_x_8425:
        /* <DEDUP_REMOVED lines=11> */
.L_x_8426:
        /* <DEDUP_REMOVED lines=11> */
.L_x_8427:
        /* <DEDUP_REMOVED lines=11> */
.L_x_8428:
        /* <DEDUP_REMOVED lines=11> */
.L_x_8424:
        /* <DEDUP_REMOVED lines=12> */
.L_x_8429:
[----:B------:R-:W-:Y:S02]  /*4f10*/  IADD3 R111, PT, PT, R111, 0x80, RZ ;  /* 0x000000806f6f7810 */ /* 0x000fe40007ffe0ff */
[----:B------:R-:W-:-:S07]  /*4f20*/  IADD3 R110, PT, PT, R110, 0x80, RZ ;  /* 0x000000806e6e7810 */ /* 0x000fce0007ffe0ff */
.L_x_8421:
[----:B------:R-:W-:Y:S05]  /*4f30*/  BSYNC.RECONVERGENT B0 ;  /* 0x0000000000007941 */ /* 0x000fea0003800200 */
.L_x_8420:
        /* <DEDUP_REMOVED lines=66> */
.L_x_8433:
        /* <DEDUP_REMOVED lines=56> */
.L_x_8432:
        /* <DEDUP_REMOVED lines=52> */
.L_x_8435:
        /* <DEDUP_REMOVED lines=11> */
.L_x_8436:
        /* <DEDUP_REMOVED lines=11> */
.L_x_8437:
        /* <DEDUP_REMOVED lines=11> */
.L_x_8438:
        /* <DEDUP_REMOVED lines=11> */
.L_x_8434:
        /* <DEDUP_REMOVED lines=12> */
.L_x_8439:
[----:B------:R-:W-:Y:S02]  /*5da0*/  IADD3 R111, PT, PT, R111, 0x80, RZ ;  /* 0x000000806f6f7810 */ /* 0x000fe40007ffe0ff */
[----:B------:R-:W-:-:S07]  /*5db0*/  IADD3 R110, PT, PT, R110, 0x80, RZ ;  /* 0x000000806e6e7810 */ /* 0x000fce0007ffe0ff */
.L_x_8431:
[----:B------:R-:W-:Y:S05]  /*5dc0*/  BSYNC.RECONVERGENT B0 ;  /* 0x0000000000007941 */ /* 0x000fea0003800200 */
.L_x_8430:
        /* <DEDUP_REMOVED lines=67> */
.L_x_8443:
        /* <DEDUP_REMOVED lines=56> */
.L_x_8442:
        /* <DEDUP_REMOVED lines=52> */
.L_x_8445:
        /* <DEDUP_REMOVED lines=22> */
[----:B------:R-:W-:-:S07]  /*6a20*/  F2FP.F16.F32.PACK_AB R7, RZ, R7 ;  /* 0x00000007ff07723e */ /* 0x000fce00000000ff */
.L_x_8446:
        /* <DEDUP_REMOVED lines=11> */
.L_x_8447:
        /* <DEDUP_REMOVED lines=11> */
.L_x_8448:
[----:B------:R-:W-:-:S07]  /*6b90*/  @P4 PRMT R10, R104, 0x7610, R10 ;  /* 0x00007610680a4816 */ /* 0x000fce000000000a */
.L_x_8444:
        /* <DEDUP_REMOVED lines=12> */
.L_x_8441:
[----:B------:R-:W-:Y:S05]  /*6c60*/  BSYNC.RECONVERGENT B0 ;  /* 0x0000000000007941 */ /* 0x000fea0003800200 */
.L_x_8440:
[----:B------:R-:W-:Y:S02]  /*6c70*/  UIADD3 UR9, UPT, UPT, UR9, UR24, URZ ;  /* 0x0000001809097290 */ /* 0x000fe4000fffe0ff */
[----:B------:R-:W-:Y:S02]  /*6c80*/  UPLOP3.LUT UP1, UPT, UPT, UPT, UP1, 0x40, 0x4 ;  /* 0x000000000004789c */ /* 0x000fe40003f2e810 */
[----:B------:R-:W-:-:S09]  /*6c90*/  UISETP.GE.AND UP0, UPT, UR9, UR25, UPT ;  /* 0x000000190900728c */ /* 0x000fd2000bf06270 */
[----:B------:R-:W-:Y:S05]  /*6ca0*/  BRA.U !UP0, `(.L_x_8449) ;  /* 0xffffff9908387547 */ /* 0x000fea000b83ffff */
.L_x_8385:
        /* <DEDUP_REMOVED lines=12> */
[----:B------:R-:W-:Y:S01]  /*6d70*/  @P3 IADD3 R19, PT, PT, R19, 0x80, RZ ;  /* 0x0000008013133810 */ /* 0x000fe20007ffe0ff */
[----:B------:R0:W-:Y:S01]  /*6d80*/  @P3 STG.E.128 desc[UR10][R2.64], R48 ;  /* 0x0000003002003986 */ /* 0x0001e2000c101d0a */
[----:B------:R-:W1:Y:S03]  /*6d90*/  LDC.64 R12, c[0x0][0x448] ;  /* 0x00011200ff0c7b82 */ /* 0x000e660000000a00 */
[C---:B--2---:R-:W-:Y:S01]  /*6da0*/  @P0 IMAD.WIDE.U32 R6, R19.reuse, 0x10, R6 ;  /* 0x0000001013060825 */ /* 0x044fe200078e0006 */
[----:B------:R0:W-:Y:S04]  /*6db0*/  @P3 STG.E.128 desc[UR10][R4.64], R68 ;  /* 0x0000004404003986 */ /* 0x0001e8000c101d0a */
[----:B------:R-:W2:Y:S01]  /*6dc0*/  LDC.64 R14, c[0x0][0x440] ;  /* 0x00011000ff0e7b82 */ /* 0x000ea20000000a00 */
[C---:B----4-:R-:W-:Y:S01]  /*6dd0*/  @P0 IMAD.WIDE.U32 R8, R19.reuse, 0x10, R8 ;  /* 0x0000001013080825 */ /* 0x050fe200078e0008 */
[----:B------:R0:W-:Y:S03]  /*6de0*/  @P0 STG.E.128 desc[UR10][R6.64], R44 ;  /* 0x0000002c06000986 */ /* 0x0001e6000c101d0a */
[----:B------:R-:W-:Y:S01]  /*6df0*/  @P0 VIADD R19, R19, 0x80 ;  /* 0x0000008013130836 */ /* 0x000fe20000000000 */
[----:B------:R0:W-:Y:S02]  /*6e00*/  @P0 STG.E.128 desc[UR10][R8.64], R64 ;  /* 0x0000004008000986 */ /* 0x0001e4000c101d0a */
[----:B------:R-:W4:Y:S01]  /*6e10*/  LDC.64 R16, c[0x0][0x448] ;  /* 0x00011200ff107b82 */ /* 0x000f220000000a00 */
[----:B---3--:R-:W-:-:S05]  /*6e20*/  @P1 IMAD.WIDE.U32 R10, R19, 0x10, R10 ;  /* 0x00000010130a1825 */ /* 0x008fca00078e000a */
[----:B------:R0:W-:Y:S01]  /*6e30*/  @P1 STG.E.128 desc[UR10][R10.64], R40 ;  /* 0x000000280a001986 */ /* 0x0001e2000c101d0a */
[C---:B-1----:R-:W-:Y:S01]  /*6e40*/  @P1 IMAD.WIDE.U32 R12, R19.reuse, 0x10, R12 ;  /* 0x00000010130c1825 */ /* 0x042fe200078e000c */
[----:B------:R-:W-:-:S04]  /*6e50*/  @P1 IADD3 R19, PT, PT, R19, 0x80, RZ ;  /* 0x0000008013131810 */ /* 0x000fc80007ffe0ff */
[----:B------:R0:W-:Y:S01]  /*6e60*/  @P1 STG.E.128 desc[UR10][R12.64], R60 ;  /* 0x0000003c0c001986 */ /* 0x0001e2000c101d0a */
        /* <DEDUP_REMOVED lines=13> */
.L_x_8450:
        /* <DEDUP_REMOVED lines=12> */
.L_x_10931:


//--------------------- .text._ZN10layer_norm22ln_bwd_finalize_kernelINS_22Kernel_traits_finalizeILj2560Ef6__halffS2_fjLb0ELj1024ELj4ENS_18Kernel_traits_baseILj2560EfS2_fS2_fjLj1024EEEEELb0ELb1EEEvNS_9BwdParamsE --------------------------
	.section	.text._ZN10layer_norm22ln_bwd_finalize_kernelINS_22Kernel_traits_finalizeILj2560Ef6__halffS2_fjLb0ELj1024ELj4ENS_18Kernel_traits_baseILj2560EfS2_fS2_fjLj1024EEEEELb0ELb1EEEvNS_9BwdParamsE,"ax",@progbits
	.align	128
        .global         _ZN10layer_norm22ln_bwd_finalize_kernelINS_22Kernel_traits_finalizeILj2560Ef6__halffS2_fjLb0ELj1024ELj4ENS_18Kernel_traits_baseILj2560EfS2_fS2_fjLj1024EEEEELb0ELb1EEEvNS_9BwdParamsE
        .type           _ZN10layer_norm22ln_bwd_finalize_kernelINS_22Kernel_traits_finalizeILj2560Ef6__halffS2_fjLb0ELj1024ELj4ENS_18Kernel_traits_baseILj2560EfS2_fS2_fjLj1024EEEEELb0ELb1EEEvNS_9BwdParamsE,@function
        .size           _ZN10layer_norm22ln_bwd_finalize_kernelINS_22Kernel_traits_finalizeILj2560Ef6__halffS2_fjLb0ELj1024ELj4ENS_18Kernel_traits_baseILj2560EfS2_fS2_fjLj1024EEEEELb0ELb1EEEvNS_9BwdParamsE,(.L_x_10932 - _ZN10layer_norm22ln_bwd_finalize_kernelINS_22Kernel_traits_finalizeILj2560Ef6__halffS2_fjLb0ELj1024ELj4ENS_18Kernel_traits_baseILj2560EfS2_fS2_fjLj1024EEEEELb0ELb1EEEvNS_9BwdParamsE)
        .other          _ZN10layer_norm22ln_bwd_finalize_kernelINS_22Kernel_traits_finalizeILj2560Ef6__halffS2_fjLb0ELj1024ELj4ENS_18Kernel_traits_baseILj2560EfS2_fS2_fjLj1024EEEEELb0ELb1EEEvNS_9BwdParamsE,@"STO_CUDA_ENTRY STV_DEFAULT"
_ZN10layer_norm22ln_bwd_finalize_kernelINS_22Kernel_traits_finalizeILj2560Ef6__halffS2_fjLb0ELj1024ELj4ENS_18Kernel_traits_baseILj2560EfS2_fS2_fjLj1024EEEEELb0ELb1EEEvNS_9BwdParamsE:
.text._ZN10layer_norm22ln_bwd_finalize_kernelINS_22Kernel_traits_finalizeILj2560Ef6__halffS2_fjLb0ELj1024ELj4ENS_18Kernel_traits_baseILj2560EfS2_fS2_fjLj1024EEEEELb0ELb1EEEvNS_9BwdParamsE:
        /* <DEDUP_REMOVED lines=81> */
.L_x_8455:
        /* <DEDUP_REMOVED lines=118> */
.L_x_8454:
[----:B------:R-:W-:Y:S05]  /*0c70*/  BSYNC.RECONVERGENT B1 ;  /* 0x0000000000017941 */ /* 0x000fea0003800200 */
.L_x_8453:
        /* <DEDUP_REMOVED lines=77> */
.L_x_8457:
[----:B------:R-:W-:Y:S05]  /*1150*/  BSYNC.RECONVERGENT B1 ;  /* 0x0000000000017941 */ /* 0x000fea0003800200 */
.L_x_8456:
        /* <DEDUP_REMOVED lines=38> */
.L_x_8459:
[----:B------:R-:W-:Y:S05]  /*13c0*/  BSYNC.RECONVERGENT B1 ;  /* 0x0000000000017941 */ /* 0x000fea0003800200 */
.L_x_8458:
        /* <DEDUP_REMOVED lines=8> */
.L_x_8460:
        /* <DEDUP_REMOVED lines=10> */
.L_x_8452:
[----:B------:R-:W-:Y:S05]  /*14f0*/  BSYNC.RECONVERGENT B0 ;  /* 0x0000000000007941 */ /* 0x000fea0003800200 */
.L_x_8451:
        /* <DEDUP_REMOVED lines=55> */
.L_x_8461:
        /* <DEDUP_REMOVED lines=9> */
.L_x_10932:


//--------------------- .text._ZN10layer_norm13ln_bwd_kernelINS_13Kernel_traitsIf6__halffS2_fjLj2560ELj1ELj1ELj4ELj8ENS_18Kernel_traits_baseILj2560EfS2_fS2_fjLj128EEEEELb1ELb0ELb1ELb1EEEvNS_9BwdParamsE --------------------------
	.section	.text._ZN10layer_norm13ln_bwd_kernelINS_13Kernel_traitsIf6__halffS2_fjLj2560ELj1ELj1ELj4ELj8ENS_18Kernel_traits_baseILj2560EfS2_fS2_fjLj128EEEEELb1ELb0ELb1ELb1EEEvNS_9BwdParamsE,"ax",@progbits
	.align	128
        .global         _ZN10layer_norm13ln_bwd_kernelINS_13Kernel_traitsIf6__halffS2_fjLj2560ELj1ELj1ELj4ELj8ENS_18Kernel_traits_baseILj2560EfS2_fS2_fjLj128EEEEELb1ELb0ELb1ELb1EEEvNS_9BwdParamsE
        .type           _ZN10layer_norm13ln_bwd_kernelINS_13Kernel_traitsIf6__halffS2_fjLj2560ELj1ELj1ELj4ELj8ENS_18Kernel_traits_baseILj2560EfS2_fS2_fjLj128EEEEELb1ELb0ELb1ELb1EEEvNS_9BwdParamsE,@function
        .size           _ZN10layer_norm13ln_bwd_kernelINS_13Kernel_traitsIf6__halffS2_fjLj2560ELj1ELj1ELj4ELj8ENS_18Kernel_traits_baseILj2560EfS2_fS2_fjLj128EEEEELb1ELb0ELb1ELb1EEEvNS_9BwdParamsE,(.L_x_10933 - _ZN10layer_norm13ln_bwd_kernelINS_13Kernel_traitsIf6__halffS2_fjLj2560ELj1ELj1ELj4ELj8ENS_18Kernel_traits_baseILj2560EfS2_fS2_fjLj128EEEEELb1ELb0ELb1ELb1EEEvNS_9BwdParamsE)
        .other          _ZN10layer_norm13ln_bwd_kernelINS_13Kernel_traitsIf6__halffS2_fjLj2560ELj1ELj1ELj4ELj8ENS_18Kernel_traits_baseILj2560EfS2_fS2_fjLj128EEEEELb1ELb0ELb1ELb1EEEvNS_9BwdParamsE,@"STO_CUDA_ENTRY STV_DEFAULT"
_ZN10layer_norm13ln_bwd_kernelINS_13Kernel_traitsIf6__halffS2_fjLj2560ELj1ELj1ELj4ELj8ENS_18Kernel_traits_baseILj2560EfS2_fS2_fjLj128EEEEELb1ELb0ELb1ELb1EEEvNS_9BwdParamsE:
.text._ZN10layer_norm13ln_bwd_kernelINS_13Kernel_traitsIf6__halffS2_fjLj2560ELj1ELj1ELj4ELj8ENS_18Kernel_traits_baseILj2560EfS2_fS2_fjLj128EEEEELb1ELb0ELb1ELb1EEEvNS_9BwdParamsE:
        /* <DEDUP_REMOVED lines=43> */
.L_x_8508:
        /* <DEDUP_REMOVED lines=31> */
[C---:B0-----:R-:W-:Y:S01]  /*04a0*/  IMAD.WIDE.U32 R114, R109.reuse, 0x8, R18 ;  /* 0x000000086d727825 */ /* 0x041fe200078e0012 */
[----:B------:R-:W-:Y:S02]  /*04b0*/  IADD3 R113, PT, PT, R109, 0x180, RZ ;  /* 0x000001806d717810 */ /* 0x000fe40007ffe0ff */
[C---:B------:R-:W-:Y:S01]  /*04c0*/  IADD3 R157, PT, PT, R155.reuse, 0x80, RZ ;  /* 0x000000809b9d7810 */ /* 0x040fe20007ffe0ff */
[--C-:B--2---:R-:W-:Y:S01]  /*04d0*/  IMAD.WIDE.U32 R4, R155, 0x10, R16.reuse ;  /* 0x000000109b047825 */ /* 0x104fe200078e0010 */
[C---:B------:R-:W-:Y:S01]  /*04e0*/  IADD3 R3, PT, PT, R109.reuse, 0x80, RZ ;  /* 0x000000806d037810 */ /* 0x040fe20007ffe0ff */
[----:B------:R-:W2:Y:S01]  /*04f0*/  LDG.E.64 R114, desc[UR12][R114.64] ;  /* 0x0000000c72727981 */ /* 0x000ea2000c1e1b00 */
[----:B------:R-:W-:Y:S01]  /*0500*/  IADD3 R109, PT, PT, R109, 0x200, RZ ;  /* 0x000002006d6d7810 */ /* 0x000fe20007ffe0ff */
[----:B------:R-:W-:Y:S01]  /*0510*/  IMAD.WIDE.U32 R12, R143, 0x10, R16 ;  /* 0x000000108f0c7825 */ /* 0x000fe200078e0010 */
[----:B------:R-:W-:Y:S01]  /*0520*/  IADD3 R159, PT, PT, R155, 0x200, RZ ;  /* 0x000002009b9f7810 */ /* 0x000fe20007ffe0ff */
[----:B------:R-:W2:Y:S02]  /*0530*/  LDG.E.128 R4, desc[UR12][R4.64] ;  /* 0x0000000c04047981 */ /* 0x000ea4000c1e1d00 */
[--C-:B------:R-:W-:Y:S01]  /*0540*/  IMAD.WIDE.U32 R110, R111, 0x8, R18.reuse ;  /* 0x000000086f6e7825 */ /* 0x100fe200078e0012 */
[----:B------:R-:W-:Y:S01]  /*0550*/  IADD3 R153, PT, PT, R155, 0x180, RZ ;  /* 0x000001809b997810 */ /* 0x000fe20007ffe0ff */
        /* <DEDUP_REMOVED lines=31> */
[C---:B------:R-:W-:Y:S01]  /*0750*/  IADD3 R133, PT, PT, R151.reuse, 0x80, RZ ;  /* 0x0000008097857810 */ /* 0x040fe20007ffe0ff */
[----:B------:R-:W5:Y:S01]  /*0760*/  @P0 LDG.E.128 R32, desc[UR12][R154.64] ;  /* 0x0000000c9a200981 */ /* 0x000f62000c1e1d00 */
[----:B------:R-:W-:Y:S01]  /*0770*/  IADD3 R131, PT, PT, R151, 0x100, RZ ;  /* 0x0000010097837810 */ /* 0x000fe20007ffe0ff */
[----:B------:R-:W-:Y:S01]  /*0780*/  @P0 IMAD.WIDE.U32 R152, R153, 0x10, R122 ;  /* 0x0000001099980825 */ /* 0x000fe200078e007a */
[C---:B------:R-:W-:Y:S01]  /*0790*/  IADD3 R127, PT, PT, R151.reuse, 0x180, RZ ;  /* 0x00000180977f7810 */ /* 0x040fe20007ffe0ff */
[----:B------:R-:W5:Y:S01]  /*07a0*/  @P0 LDG.E.128 R28, desc[UR12][R142.64] ;  /* 0x0000000c8e1c0981 */ /* 0x000f62000c1e1d00 */
[----:B------:R-:W-:-:S03]  /*07b0*/  IADD3 R139, PT, PT, R151, 0x200, RZ ;  /* 0x00000200978b7810 */ /* 0x000fc60007ffe0ff */
        /* <DEDUP_REMOVED lines=8> */
[----:B------:R0:W5:Y:S02]  /*0840*/  LDG.E R148, desc[UR12][R132.64] ;  /* 0x0000000c84947981 */ /* 0x000164000c1e1900 */
        /* <DEDUP_REMOVED lines=8> */
[----:B------:R-:W-:Y:S01]  /*08d0*/  FADD.FTZ R123, -R120, R5 ;  /* 0x00000005787b7221 */ /* 0x000fe20000010100 */
[----:B------:R-:W-:Y:S01]  /*08e0*/  SHF.R.U64 R5, R114, 0x10, R115 ;  /* 0x0000001072057819 */ /* 0x000fe20000001273 */
[C---:B-1----:R-:W-:Y:S01]  /*08f0*/  FADD.FTZ R127, -R120.reuse, R14 ;  /* 0x0000000e787f7221 */ /* 0x042fe20000010100 */
[C---:B------:R-:W-:Y:S01]  /*0900*/  FADD.FTZ R129, -R120.reuse, R15 ;  /* 0x0000000f78817221 */ /* 0x040fe20000010100 */
[----:B------:R-:W-:Y:S01]  /*0910*/  FADD.FTZ R125, -R120, R6 ;  /* 0x00000006787d7221 */ /* 0x000fe20000010100 */
[----:B------:R-:W-:Y:S01]  /*0920*/  HADD2.F32 R131, -RZ, R0.H0_H0 ;  /* 0x20000000ff837230 */ /* 0x000fe20000004100 */
[----:B------:R-:W-:Y:S02]  /*0930*/  MOV R15, R110 ;  /* 0x0000006e000f7202 */ /* 0x000fe40000000f00 */
[----:B------:R-:W-:Y:S01]  /*0940*/  SHF.R.U64 R14, R110, 0x10, R111 ;  /* 0x000000106e0e7819 */ /* 0x000fe2000000126f */
[----:B------:R-:W-:Y:S01]  /*0950*/  FMUL.FTZ R133, R140, R133 ;  /* 0x000000858c857220 */ /* 0x000fe20000410000 */
[----:B------:R-:W-:-:S02]  /*0960*/  MOV R118, R111 ;  /* 0x0000006f00767202 */ /* 0x000fc40000000f00 */
[----:B------:R-:W-:Y:S02]  /*0970*/  SHF.R.U32.HI R110, RZ, 0x10, R111 ;  /* 0x00000010ff6e7819 */ /* 0x000fe4000001166f */
[----:B------:R-:W-:Y:S02]  /*0980*/  MOV R4, R115 ;  /* 0x0000007300047202 */ /* 0x000fe40000000f00 */
[----:B------:R-:W-:Y:S01]  /*0990*/  SHF.R.U32.HI R6, RZ, 0x10, R115 ;  /* 0x00000010ff067819 */ /* 0x000fe20000011673 */
[----:B------:R-:W-:Y:S01]  /*09a0*/  FADD.FTZ R115, -R120, R10 ;  /* 0x0000000a78737221 */ /* 0x000fe20000010100 */
[----:B------:R-:W-:Y:S02]  /*09b0*/  MOV R122, R112 ;  /* 0x00000070007a7202 */ /* 0x000fe40000000f00 */
[----:B------:R-:W-:Y:S02]  /*09c0*/  SHF.R.U64 R111, R112, 0x10, R113 ;  /* 0x00000010706f7819 */ /* 0x000fe40000001271 */
[----:B------:R-:W-:-:S02]  /*09d0*/  MOV R124, R113 ;  /* 0x00000071007c7202 */ /* 0x000fc40000000f00 */
[----:B------:R-:W-:Y:S01]  /*09e0*/  SHF.R.U32.HI R112, RZ, 0x10, R113 ;  /* 0x00000010ff707819 */ /* 0x000fe20000011671 */
[----:B------:R-:W-:Y:S01]  /*09f0*/  FADD.FTZ R119, -R120, R7 ;  /* 0x0000000778777221 */ /* 0x000fe20000010100 */
[----:B------:R-:W-:Y:S02]  /*0a00*/  MOV R114, R2 ;  /* 0x0000000200727202 */ /* 0x000fe40000000f00 */
[----:B------:R-:W-:Y:S01]  /*0a10*/  SHF.R.U64 R10, R2, 0x10, R3 ;  /* 0x00000010020a7819 */ /* 0x000fe20000001203 */
[----:B------:R-:W-:Y:S01]  /*0a20*/  HADD2.F32 R2, -RZ, R5.H0_H0 ;  /* 0x20000005ff027230 */ /* 0x000fe20000004100 */
[----:B---3--:R-:W-:Y:S01]  /*0a30*/  MOV R113, R108 ;  /* 0x0000006c00717202 */ /* 0x008fe20000000f00 */
[----:B------:R-:W-:Y:S01]  /*0a40*/  FADD.FTZ R117, -R120, R11 ;  /* 0x0000000b78757221 */ /* 0x000fe20000010100 */
[----:B------:R-:W-:Y:S01]  /*0a50*/  SHF.R.U64 R108, R108, 0x10, R109 ;  /* 0x000000106c6c7819 */ /* 0x000fe2000000126d */
[----:B------:R-:W-:Y:S01]  /*0a60*/  FADD.FTZ R105, -R120, R105 ;  /* 0x0000006978697221 */ /* 0x000fe20000010100 */
[----:B------:R-:W-:Y:S01]  /*0a70*/  MOV R126, R109 ;  /* 0x0000006d007e7202 */ /* 0x000fe20000000f00 */
[----:B------:R-:W-:Y:S01]  /*0a80*/  FMUL.FTZ R130, R140, R123 ;  /* 0x0000007b8c827220 */ /* 0x000fe20000410000 */
[----:B------:R-:W-:Y:S01]  /*0a90*/  SHF.R.U32.HI R109, RZ, 0x10, R109 ;  /* 0x00000010ff6d7819 */ /* 0x000fe2000001166d */
[----:B------:R-:W-:Y:S01]  /*0aa0*/  FFMA.FTZ R60, R133, R131, R60 ;  /* 0x00000083853c7223 */ /* 0x000fe2000001003c */
[----:B------:R-:W-:Y:S01]  /*0ab0*/  FADD.FTZ R96, R96, R131 ;  /* 0x0000008360607221 */ /* 0x000fe20000010000 */
[----:B------:R-:W-:Y:S01]  /*0ac0*/  MOV R11, R3 ;  /* 0x00000003000b7202 */ /* 0x000fe20000000f00 */
[----:B------:R-:W-:Y:S01]  /*0ad0*/  HADD2.F32 R5, -RZ, R4.H0_H0 ;  /* 0x20000004ff057230 */ /* 0x000fe20000004100 */
[----:B------:R-:W-:Y:S01]  /*0ae0*/  SHF.R.U32.HI R116, RZ, 0x10, R3 ;  /* 0x00000010ff747819 */ /* 0x000fe20000011603 */
[----:B------:R-:W-:Y:S01]  /*0af0*/  FMUL.FTZ R131, R56, R131 ;  /* 0x0000008338837220 */ /* 0x000fe20000410000 */
[----:B------:R-:W-:Y:S01]  /*0b00*/  FMUL.FTZ R3, R140, R125 ;  /* 0x0000007d8c037220 */ /* 0x000fe20000410000 */
[----:B------:R-:W-:-:S02]  /*0b10*/  HADD2.F32 R6, -RZ, R6.H0_H0 ;  /* 0x20000006ff067230 */ /* 0x000fc40000004100 */
[----:B------:R-:W-:Y:S01]  /*0b20*/  FADD.FTZ R143, -R120, R18 ;  /* 0x00000012788f7221 */ /* 0x000fe20000010100 */
        /* <DEDUP_REMOVED lines=9> */
[----:B------:R-:W-:-:S02]  /*0bc0*/  HADD2.F32 R104, -RZ, R109.H0_H0 ;  /* 0x2000006dff687230 */ /* 0x000fc40000004100 */
        /* <DEDUP_REMOVED lines=9> */
[----:B------:R-:W-:Y:S02]  /*0c60*/  HADD2.F32 R117, -RZ, R11.H0_H0 ;  /* 0x2000000bff757230 */ /* 0x000fe40000004100 */
[C---:B------:R-:W-:Y:S01]  /*0c70*/  FMUL.FTZ R6, R140.reuse, R9 ;  /* 0x000000098c067220 */ /* 0x040fe20000410000 */
[C---:B------:R-:W-:Y:S01]  /*0c80*/  FMUL.FTZ R11, R140.reuse, R121 ;  /* 0x000000798c0b7220 */ /* 0x040fe20000410000 */
[----:B------:R-:W-:Y:S01]  /*0c90*/  FMUL.FTZ R9, R140, R115 ;  /* 0x000000738c097220 */ /* 0x000fe20000410000 */
[----:B------:R-:W-:-:S02]  /*0ca0*/  HADD2.F32 R121, -RZ, R118.H0_H0 ;  /* 0x20000076ff797230 */ /* 0x000fc40000004100 */
[----:B------:R-:W-:Y:S01]  /*0cb0*/  FADD.FTZ R105, R105, R2 ;  /* 0x0000000269697221 */ /* 0x000fe20000010000 */
[----:B------:R-:W-:Y:S02]  /*0cc0*/  HADD2.F32 R115, -RZ, R114.H0_H0 ;  /* 0x20000072ff737230 */ /* 0x000fe40000004100 */
[----:B------:R-:W-:Y:S01]  /*0cd0*/  FFMA.FTZ R118, R130, R2, R109 ;  /* 0x0000000282767223 */ /* 0x000fe2000001006d */
[----:B------:R-:W-:Y:S01]  /*0ce0*/  FMUL.FTZ R7, R140, R7 ;  /* 0x000000078c077220 */ /* 0x000fe20000410000 */
[----:B------:R-:W-:Y:S02]  /*0cf0*/  HADD2.F32 R114, -RZ, R10.H0_H0 ;  /* 0x2000000aff727230 */ /* 0x000fe40000004100 */
[----:B------:R-:W-:Y:S01]  /*0d00*/  FADD.FTZ R13, -R120, R13 ;  /* 0x0000000d780d7221 */ /* 0x000fe20000010100 */
[----:B------:R-:W-:Y:S02]  /*0d10*/  HADD2.F32 R123, -RZ, R122.H0_H0 ;  /* 0x2000007aff7b7230 */ /* 0x000fe40000004100 */
[----:B------:R-:W-:Y:S01]  /*0d20*/  FADD.FTZ R122, R105, R4 ;  /* 0x00000004697a7221 */ /* 0x000fe20000010000 */
[----:B------:R-:W-:-:S02]  /*0d30*/  HADD2.F32 R116, -RZ, R116.H0_H0 ;  /* 0x20000074ff747230 */ /* 0x000fc40000004100 */
[C---:B------:R-:W-:Y:S01]  /*0d40*/  FADD.FTZ R155, -R120.reuse, R16 ;  /* 0x00000010789b7221 */ /* 0x040fe20000010100 */
[----:B------:R-:W-:Y:S02]  /*0d50*/  HADD2.F32 R125, -RZ, R124.H0_H0 ;  /* 0x2000007cff7d7230 */ /* 0x000fe40000004100 */
[C---:B------:R-:W-:Y:S01]  /*0d60*/  FADD.FTZ R17, -R120.reuse, R17 ;  /* 0x0000001178117221 */ /* 0x040fe20000010100 */
[C---:B------:R-:W-:Y:S01]  /*0d70*/  FADD.FTZ R19, -R120.reuse, R19 ;  /* 0x0000001378137221 */ /* 0x040fe20000010100 */
[C---:B------:R-:W-:Y:S01]  /*0d80*/  FADD.FTZ R153, -R120.reuse, R106 ;  /* 0x0000006a78997221 */ /* 0x040fe20000010100 */
[----:B------:R-:W-:Y:S01]  /*0d90*/  FADD.FTZ R107, -R120, R107 ;  /* 0x0000006b786b7221 */ /* 0x000fe20000010100 */
[----:B------:R-:W-:Y:S02]  /*0da0*/  HADD2.F32 R119, -RZ, R15.H0_H0 ;  /* 0x2000000fff777230 */ /* 0x000fe40000004100 */
[----:B------:R-:W-:Y:S01]  /*0db0*/  FFMA.FTZ R105, R3, R4, R118 ;  /* 0x0000000403697223 */ /* 0x000fe20000010076 */
[----:B------:R-:W-:-:S02]  /*0dc0*/  HADD2.F32 R124, -RZ, R112.H0_H0 ;  /* 0x20000070ff7c7230 */ /* 0x000fc40000004100 */
[-C--:B------:R-:W-:Y:S01]  /*0dd0*/  FFMA.FTZ R64, R7, R115.reuse, R64 ;  /* 0x0000007307407223 */ /* 0x080fe20000010040 */
[----:B------:R-:W-:Y:S02]  /*0de0*/  HADD2.F32 R120, -RZ, R14.H0_H0 ;  /* 0x2000000eff787230 */ /* 0x000fe40000004100 */
        /* <DEDUP_REMOVED lines=24> */
[C---:B------:R-:W-:Y:S02]  /*0f70*/  FMUL.FTZ R13, R140.reuse, R127 ;  /* 0x0000007f8c0d7220 */ /* 0x040fe40000410000 */
[----:B------:R-:W-:Y:S01]  /*0f80*/  FADD.FTZ R122, R109, R114 ;  /* 0x000000726d7a7221 */ /* 0x000fe20000010000 */
[----:B------:R-:W-:Y:S01]  /*0f90*/  FFMA.FTZ R105, R9, R114, R120 ;  /* 0x0000007209697223 */ /* 0x000fe20000010078 */
[----:B------:R-:W-:Y:S02]  /*0fa0*/  HADD2.F32 R110, -RZ, R110.H0_H0 ;  /* 0x2000006eff6e7230 */ /* 0x000fe40000004100 */
        /* <DEDUP_REMOVED lines=11> */
[----:B------:R-:W-:-:S02]  /*1060*/  HADD2.F32 R106, -RZ, R111.H0_H0 ;  /* 0x2000006fff6a7230 */ /* 0x000fc40000004100 */
        /* <DEDUP_REMOVED lines=57> */
.L_x_8463:
        /* <DEDUP_REMOVED lines=29> */
.L_x_8465:
        /* <DEDUP_REMOVED lines=34> */
.L_x_8464:
        /* <DEDUP_REMOVED lines=32> */
.L_x_8467:
[----:B------:R-:W-:Y:S05]  /*19f0*/  BSYNC.RECONVERGENT B0 ;  /* 0x0000000000007941 */ /* 0x000fea0003800200 */
.L_x_8466:
        /* <DEDUP_REMOVED lines=53> */
.L_x_8470:
        /* <DEDUP_REMOVED lines=12> */
.L_x_8471:
        /* <DEDUP_REMOVED lines=12> */
.L_x_8472:
        /* <DEDUP_REMOVED lines=13> */
.L_x_8469:
        /* <DEDUP_REMOVED lines=28> */
[----:B------:R-:W-:Y:S01]  /*2160*/  @P3 F2FP.F16.F32.PACK_AB R104, RZ, R104 ;  /* 0x00000068ff68323e */ /* 0x000fe200000000ff */
[----:B---3--:R-:W-:Y:S01]  /*2170*/  @P3 FMUL.FTZ R109, R102, R109 ;  /* 0x0000006d666d3220 */ /* 0x008fe20000410000 */
        /* <DEDUP_REMOVED lines=16> */
.L_x_8468:
        /* <DEDUP_REMOVED lines=50> */
.L_x_8474:
        /* <DEDUP_REMOVED lines=34> */
[----:B------:R-:W-:Y:S01]  /*27c0*/  @P3 F2FP.F16.F32.PACK_AB R106, RZ, R106 ;  /* 0x0000006aff6a323e */ /* 0x000fe200000000ff */
[----:B----4-:R-:W-:-:S03]  /*27d0*/  @P3 FMUL.FTZ R111, R102, R111 ;  /* 0x0000006f666f3220 */ /* 0x010fc60000410000 */
        /* <DEDUP_REMOVED lines=8> */
.L_x_8473:
        /* <DEDUP_REMOVED lines=16> */
.L_x_8475:
        /* <DEDUP_REMOVED lines=47> */
.L_x_8477:
        /* <DEDUP_REMOVED lines=45> */
.L_x_8476:
        /* <DEDUP_REMOVED lines=47> */
.L_x_8479:
        /* <DEDUP_REMOVED lines=12> */
.L_x_8480:
        /* <DEDUP_REMOVED lines=12> */
.L_x_8481:
        /* <DEDUP_REMOVED lines=12> */
.L_x_8482:
        /* <DEDUP_REMOVED lines=12> */
.L_x_8478:
        /* <DEDUP_REMOVED lines=14> */
.L_x_8483:
        /* <DEDUP_REMOVED lines=47> */
.L_x_8485:
        /* <DEDUP_REMOVED lines=45> */
.L_x_8484:
        /* <DEDUP_REMOVED lines=47> */
.L_x_8487:
        /* <DEDUP_REMOVED lines=12> */
.L_x_8488:
        /* <DEDUP_REMOVED lines=12> */
.L_x_8489:
        /* <DEDUP_REMOVED lines=12> */
.L_x_8490:
        /* <DEDUP_REMOVED lines=12> */
.L_x_8486:
        /* <DEDUP_REMOVED lines=14> */
.L_x_8491:
        /* <DEDUP_REMOVED lines=47> */
.L_x_8493:
        /* <DEDUP_REMOVED lines=45> */
.L_x_8492:
        /* <DEDUP_REMOVED lines=47> */
.L_x_8495:
        /* <DEDUP_REMOVED lines=12> */
.L_x_8496:
        /* <DEDUP_REMOVED lines=12> */
.L_x_8497:
        /* <DEDUP_REMOVED lines=12> */
.L_x_8498:
        /* <DEDUP_REMOVED lines=12> */
.L_x_8494:
        /* <DEDUP_REMOVED lines=14> */
.L_x_8499:
        /* <DEDUP_REMOVED lines=47> */
.L_x_8501:
        /* <DEDUP_REMOVED lines=45> */
.L_x_8500:
        /* <DEDUP_REMOVED lines=47> */
.L_x_8503:
        /* <DEDUP_REMOVED lines=23> */
.L_x_8504:
        /* <DEDUP_REMOVED lines=12> */
.L_x_8505:
        /* <DEDUP_REMOVED lines=12> */
.L_x_8506:
[----:B------:R-:W-:-:S07]  /*5ab0*/  @P3 PRMT R134, R106, 0x7610, R134 ;  /* 0x000076106a863816 */ /* 0x000fce0000000086 */
.L_x_8502:
        /* <DEDUP_REMOVED lines=14> */
.L_x_8507:
[----:B-12---:R-:W1:Y:S01]  /*5ba0*/  LDC.64 R104, c[0x0][0x380] ;  /* 0x0000e000ff687b82 */ /* 0x006e620000000a00 */
[----:B------:R-:W-:Y:S01]  /*5bb0*/  UPLOP3.LUT UP1, UPT, UPT, UPT, UP1, 0x40, 0x4 ;  /* 0x000000000004789c */ /* 0x000fe20003f2e810 */
[----:B-1----:R-:W-:-:S04]  /*5bc0*/  IADD3 R138, PT, PT, R138, R104, RZ ;  /* 0x000000688a8a7210 */ /* 0x002fc80007ffe0ff */
[----:B------:R-:W-:-:S13]  /*5bd0*/  ISETP.GE.AND P0, PT, R138, R105, PT ;  /* 0x000000698a00720c */ /* 0x000fda0003f06270 */
[----:B------:R-:W-:Y:S05]  /*5be0*/  @!P0 BRA `(.L_x_8508) ;  /* 0xffffffa400b08947 */ /* 0x000fea000383ffff */
.L_x_8462:
        /* <DEDUP_REMOVED lines=18> */
.L_x_8509:
        /* <DEDUP_REMOVED lines=15> */
.L_x_10933:


//--------------------- .text._ZN10layer_norm13ln_bwd_kernelINS_13Kernel_traitsIf6__halffS2_fjLj2560ELj1ELj1ELj4ELj8ENS_18Kernel_traits_baseILj2560EfS2_fS2_fjLj128EEEEELb1ELb1ELb0ELb0EEEvNS_9BwdParamsE --------------------------
	.section	.text._ZN10layer_norm13ln_bwd_kernelINS_13Kernel_traitsIf6__halffS2_fjLj2560ELj1ELj1ELj4ELj8ENS_18Kernel_traits_baseILj2560EfS2_fS2_fjLj128EEEEELb1ELb1ELb0ELb0EEEvNS_9BwdParamsE,"ax",@progbits
	.align	128
        .global         _ZN10layer_norm13ln_bwd_kernelINS_13Kernel_traitsIf6__halffS2_fjLj2560ELj1ELj1ELj4ELj8ENS_18Kernel_traits_baseILj2560EfS2_fS2_fjLj128EEEEELb1ELb1ELb0ELb0EEEvNS_9BwdParamsE
        .type           _ZN10layer_norm13ln_bwd_kernelINS_13Kernel_traitsIf6__halffS2_fjLj2560ELj1ELj1ELj4ELj8ENS_18Kernel_traits_baseILj2560EfS2_fS2_fjLj128EEEEELb1ELb1ELb0ELb0EEEvNS_9BwdParamsE,@function
        .size           _ZN10layer_norm13ln_bwd_kernelINS_13Kernel_traitsIf6__halffS2_fjLj2560ELj1ELj1ELj4ELj8ENS_18Kernel_traits_baseILj2560EfS2_fS2_fjLj128EEEEELb1ELb1ELb0ELb0EEEvNS_9BwdParamsE,(.L_x_10934 - _ZN10layer_norm13ln_bwd_kernelINS_13Kernel_traitsIf6__halffS2_fjLj2560ELj1ELj1ELj4ELj8ENS_18Kernel_traits_baseILj2560EfS2_fS2_fjLj128EEEEELb1ELb1ELb0ELb0EEEvNS_9BwdParamsE)
        .other          _ZN10layer_norm13ln_bwd_kernelINS_13Kernel_traitsIf6__halffS2_fjLj2560ELj1ELj1ELj4ELj8ENS_18Kernel_traits_baseILj2560EfS2_fS2_fjLj128EEEEELb1ELb1ELb0ELb0EEEvNS_9BwdParamsE,@"STO_CUDA_ENTRY STV_DEFAULT"
_ZN10layer_norm13ln_bwd_kernelINS_13Kernel_traitsIf6__halffS2_fjLj2560ELj1ELj1ELj4ELj8ENS_18Kernel_traits_baseILj2560EfS2_fS2_fjLj128EEEEELb1ELb1ELb0ELb0EEEvNS_9BwdParamsE:
.text._ZN10layer_norm13ln_bwd_kernelINS_13Kernel_traitsIf6__halffS2_fjLj2560ELj1ELj1ELj4ELj8ENS_18Kernel_traits_baseILj2560EfS2_fS2_fjLj128EEEEELb1ELb1ELb0ELb0EEEvNS_9BwdParamsE:
        /* <DEDUP_REMOVED lines=124> */
.L_x_8561:
        /* <DEDUP_REMOVED lines=45> */
[----:B------:R-:W-:Y:S02]  /*0a90*/  HADD2.F32 R129, -RZ, R3.H0_H0 ;  /* 0x20000003ff817230 */ /* 0x000fe40000004100 */
[----:B------:R-:W-:Y:S01]  /*0aa0*/  FADD.FTZ R128, -R132, R128 ;  /* 0x0000008084807221 */ /* 0x000fe20000010100 */
[----:B------:R-:W-:Y:S01]  /*0ab0*/  HADD2.F32 R130, -RZ, R145.H0_H0 ;  /* 0x20000091ff827230 */ /* 0x000fe20000004100 */
[----:B------:R-:W-:Y:S01]  /*0ac0*/  MOV R133, R135 ;  /* 0x0000008700857202 */ /* 0x000fe20000000f00 */
[C---:B-----5:R-:W-:Y:S01]  /*0ad0*/  FMUL.FTZ R145, R141.reuse, R150 ;  /* 0x000000968d917220 */ /* 0x060fe20000410000 */
[----:B------:R-:W-:Y:S01]  /*0ae0*/  FMUL.FTZ R3, R141, R128 ;  /* 0x000000808d037220 */ /* 0x000fe20000410000 */
[----:B------:R-:W-:Y:S01]  /*0af0*/  FMUL.FTZ R150, R108, R129 ;  /* 0x000000816c967220 */ /* 0x000fe20000410000 */
[----:B------:R-:W-:Y:S01]  /*0b00*/  SHF.R.U32.HI R186, RZ, 0x10, R135 ;  /* 0x00000010ffba7819 */ /* 0x000fe20000011687 */
[----:B------:R-:W-:Y:S01]  /*0b10*/  FADD.FTZ R152, -R132, R131 ;  /* 0x0000008384987221 */ /* 0x000fe20000010100 */
[----:B------:R-:W-:-:S02]  /*0b20*/  HADD2.F32 R133, -RZ, R133.H0_H0 ;  /* 0x20000085ff857230 */ /* 0x000fc40000004100 */
[----:B------:R-:W-:Y:S01]  /*0b30*/  FADD.FTZ R48, R48, R129 ;  /* 0x0000008130307221 */ /* 0x000fe20000010000 */
[----:B------:R-:W-:Y:S01]  /*0b40*/  FFMA.FTZ R68, R3, R129, R68 ;  /* 0x0000008103447223 */ /* 0x000fe20000010044 */
[----:B0-----:R-:W-:Y:S01]  /*0b50*/  FMUL.FTZ R147, R109, R130 ;  /* 0x000000826d937220 */ /* 0x001fe20000410000 */
[----:B------:R-:W-:Y:S01]  /*0b60*/  FADD.FTZ R128, RZ, R150 ;  /* 0x00000096ff807221 */ /* 0x000fe20000010000 */
[----:B------:R-:W-:Y:S01]  /*0b70*/  FMUL.FTZ R146, R141, R134 ;  /* 0x000000868d927220 */ /* 0x000fe20000410000 */
[----:B------:R-:W-:Y:S01]  /*0b80*/  FFMA.FTZ R129, R3, R150, RZ ;  /* 0x0000009603817223 */ /* 0x000fe200000100ff */
[----:B------:R-:W-:Y:S02]  /*0b90*/  HADD2.F32 R186, -RZ, R186.H0_H0 ;  /* 0x200000baffba7230 */ /* 0x000fe40000004100 */
        /* <DEDUP_REMOVED lines=16> */
.L_x_8512:
[----:B------:R-:W-:Y:S05]  /*0ca0*/  BSYNC.RECONVERGENT B0 ;  /* 0x0000000000007941 */ /* 0x000fea0003800200 */
.L_x_8511:
        /* <DEDUP_REMOVED lines=30> */
[----:B------:R-:W-:Y:S01]  /*0e90*/  FMUL.FTZ R158, R100, R129 ;  /* 0x00000081649e7220 */ /* 0x000fe20000410000 */
[----:B-1----:R-:W-:-:S02]  /*0ea0*/  HADD2.F32 R186, -RZ, R155.H0_H0 ;  /* 0x2000009bffba7230 */ /* 0x002fc40000004100 */
        /* <DEDUP_REMOVED lines=21> */
.L_x_8514:
[----:B------:R-:W-:Y:S05]  /*1000*/  BSYNC.RECONVERGENT B0 ;  /* 0x0000000000007941 */ /* 0x000fea0003800200 */
.L_x_8513:
        /* <DEDUP_REMOVED lines=21> */
[----:B------:R-:W-:Y:S02]  /*1160*/  HADD2.F32 R129, -RZ, R159.H0_H0 ;  /* 0x2000009fff817230 */ /* 0x000fe40000004100 */
[----:B------:R-:W-:Y:S01]  /*1170*/  FADD.FTZ R168, -R132, R128 ;  /* 0x0000008084a87221 */ /* 0x000fe20000010100 */
[----:B------:R-:W-:Y:S01]  /*1180*/  MOV R161, R163 ;  /* 0x000000a300a17202 */ /* 0x000fe20000000f00 */
[----:B------:R-:W-:-:S02]  /*1190*/  HADD2.F32 R128, -RZ, R166.H0_H0 ;  /* 0x200000a6ff807230 */ /* 0x000fc40000004100 */
[----:B------:R-:W-:Y:S01]  /*11a0*/  FADD.FTZ R130, -R132, R130 ;  /* 0x0000008284827221 */ /* 0x000fe20000010100 */
[----:B0-----:R-:W-:Y:S02]  /*11b0*/  HADD2.F32 R186, -RZ, R162.H0_H0 ;  /* 0x200000a2ffba7230 */ /* 0x001fe40000004100 */
[C---:B-----5:R-:W-:Y:S01]  /*11c0*/  FMUL.FTZ R162, R141.reuse, R188 ;  /* 0x000000bc8da27220 */ /* 0x060fe20000410000 */
[C---:B------:R-:W-:Y:S01]  /*11d0*/  FMUL.FTZ R159, R141.reuse, R168 ;  /* 0x000000a88d9f7220 */ /* 0x040fe20000410000 */
[-C--:B------:R-:W-:Y:S01]  /*11e0*/  FMUL.FTZ R166, R92, R129.reuse ;  /* 0x000000815ca67220 */ /* 0x080fe20000410000 */
        /* <DEDUP_REMOVED lines=23> */
.L_x_8516:
[----:B------:R-:W-:Y:S05]  /*1360*/  BSYNC.RECONVERGENT B0 ;  /* 0x0000000000007941 */ /* 0x000fea0003800200 */
.L_x_8515:
        /* <DEDUP_REMOVED lines=53> */
.L_x_8518:
[----:B------:R-:W-:Y:S05]  /*16c0*/  BSYNC.RECONVERGENT B0 ;  /* 0x0000000000007941 */ /* 0x000fea0003800200 */
.L_x_8517:
        /* <DEDUP_REMOVED lines=18> */
[--C-:B0-----:R-:W-:Y:S02]  /*17f0*/  SHF.R.U64 R181, R178, 0x10, R179.reuse ;  /* 0x00000010b2b57819 */ /* 0x101fe400000012b3 */
        /* <DEDUP_REMOVED lines=9> */
[C---:B-----5:R-:W-:Y:S01]  /*1890*/  FMUL.FTZ R175, R141.reuse, R180 ;  /* 0x000000b48daf7220 */ /* 0x060fe20000410000 */
[C---:B------:R-:W-:Y:S01]  /*18a0*/  FMUL.FTZ R178, R141.reuse, R182 ;  /* 0x000000b68db27220 */ /* 0x040fe20000410000 */
        /* <DEDUP_REMOVED lines=23> */
.L_x_8520:
[----:B------:R-:W-:Y:S05]  /*1a20*/  BSYNC.RECONVERGENT B0 ;  /* 0x0000000000007941 */ /* 0x000fea0003800200 */
.L_x_8519:
        /* <DEDUP_REMOVED lines=31> */
.L_x_8522:
[----:B------:R-:W-:Y:S05]  /*1c20*/  BSYNC.RECONVERGENT B0 ;  /* 0x0000000000007941 */ /* 0x000fea0003800200 */
.L_x_8521:
        /* <DEDUP_REMOVED lines=45> */
[----:B------:R-:W-:Y:S01]  /*1f00*/  MOV R131, RZ ;  /* 0x000000ff00837202 */ /* 0x000fe20000000f00 */
[----:B------:R-:W-:Y:S02]  /*1f10*/  @P6 HADD2.F32 R132, -RZ, R132.H0_H0 ;  /* 0x20000084ff846230 */ /* 0x000fe40000004100 */
        /* <DEDUP_REMOVED lines=8> */
[----:B------:R-:W-:Y:S01]  /*1fa0*/  F2FP.F16.F32.PACK_AB R134, RZ, R134 ;  /* 0x00000086ff86723e */ /* 0x000fe200000000ff */
[----:B------:R-:W-:-:S04]  /*1fb0*/  FMUL.FTZ R135, R141, R132 ;  /* 0x000000848d877220 */ /* 0x000fc80000410000 */
[----:B------:R-:W-:-:S04]  /*1fc0*/  FMUL.FTZ R135, R135, R128 ;  /* 0x0000008087877220 */ /* 0x000fc80000410000 */
[----:B------:R-:W-:Y:S02]  /*1fd0*/  FMUL.FTZ R135, R135, UR13 ;  /* 0x0000000d87877c20 */ /* 0x000fe40008410000 */
[----:B------:R-:W-:Y:S02]  /*1fe0*/  @P6 HADD2.F32 R132, -RZ, R186.H0_H0 ;  /* 0x200000baff846230 */ /* 0x000fe40000004100 */
[--C-:B------:R-:W-:Y:S01]  /*1ff0*/  FFMA.FTZ R186, R148, R129, R130.reuse ;  /* 0x0000008194ba7223 */ /* 0x100fe20000010082 */
[-C--:B------:R-:W-:Y:S02]  /*2000*/  FMUL.FTZ R183, R105, R135.reuse ;  /* 0x0000008769b77220 */ /* 0x080fe40000410000 */
[----:B------:R-:W-:Y:S01]  /*2010*/  @P6 FMUL.FTZ R188, R132, R135 ;  /* 0x0000008784bc6220 */ /* 0x000fe20000410000 */
[----:B------:R-:W-:Y:S02]  /*2020*/  FFMA.FTZ R135, R145, R129, R130 ;  /* 0x0000008191877223 */ /* 0x000fe40000010082 */
[----:B------:R-:W-:Y:S01]  /*2030*/  FSEL R183, R183, RZ, P6 ;  /* 0x000000ffb7b77208 */ /* 0x000fe20003000000 */
[----:B------:R-:W-:Y:S01]  /*2040*/  FADD.FTZ R186, R149, -R186 ;  /* 0x800000ba95ba7221 */ /* 0x000fe20000010000 */
[----:B------:R-:W-:Y:S01]  /*2050*/  LOP3.LUT P6, RZ, R138, 0xff0000, RZ, 0xc0, !PT ;  /* 0x00ff00008aff7812 */ /* 0x000fe200078cc0ff */
[----:B------:R-:W-:Y:S01]  /*2060*/  FADD.FTZ R132, R152, -R135 ;  /* 0x8000008798847221 */ /* 0x000fe20000010000 */
[----:B------:R-:W-:Y:S01]  /*2070*/  FADD.FTZ R188, R29, R188 ;  /* 0x000000bc1dbc7221 */ /* 0x000fe20000010000 */
[----:B------:R-:W-:-:S02]  /*2080*/  F2FP.F16.F32.PACK_AB R28, RZ, R183 ;  /* 0x000000b7ff1c723e */ /* 0x000fc400000000ff */
[----:B------:R-:W-:Y:S01]  /*2090*/  FMUL.FTZ R135, R141, R132 ;  /* 0x000000848d877220 */ /* 0x000fe20000410000 */
[----:B------:R-:W-:-:S03]  /*20a0*/  PRMT R183, R134, 0x7610, R183 ;  /* 0x0000761086b77816 */ /* 0x000fc600000000b7 */
[----:B------:R-:W-:-:S04]  /*20b0*/  FMUL.FTZ R135, R135, R128 ;  /* 0x0000008087877220 */ /* 0x000fc80000410000 */
[----:B------:R-:W-:Y:S01]  /*20c0*/  FMUL.FTZ R135, R135, UR13 ;  /* 0x0000000d87877c20 */ /* 0x000fe20008410000 */
[----:B------:R-:W-:-:S03]  /*20d0*/  @P6 HADD2.F32 R133, -RZ, R133.H0_H0 ;  /* 0x20000085ff856230 */ /* 0x000fc60000004100 */
[-C--:B------:R-:W-:Y:S02]  /*20e0*/  FMUL.FTZ R132, R106, R135.reuse ;  /* 0x000000876a847220 */ /* 0x080fe40000410000 */
[----:B------:R-:W-:Y:S01]  /*20f0*/  @P6 FMUL.FTZ R189, R133, R135 ;  /* 0x0000008785bd6220 */ /* 0x000fe20000410000 */
[----:B------:R-:W-:Y:S02]  /*2100*/  FMUL.FTZ R133, R141, R186 ;  /* 0x000000ba8d857220 */ /* 0x000fe40000410000 */
[----:B------:R-:W-:Y:S01]  /*2110*/  FSEL R132, R132, RZ, P6 ;  /* 0x000000ff84847208 */ /* 0x000fe20003000000 */
[----:B------:R-:W-:Y:S01]  /*2120*/  FADD.FTZ R189, R30, R189 ;  /* 0x000000bd1ebd7221 */ /* 0x000fe20000010000 */
[----:B------:R-:W-:Y:S01]  /*2130*/  ISETP.GE.U32.AND P6, PT, R138, 0x1000000, PT ;  /* 0x010000008a00780c */ /* 0x000fe20003fc6070 */
[----:B------:R-:W-:Y:S01]  /*2140*/  FMUL.FTZ R133, R133, R128 ;  /* 0x0000008085857220 */ /* 0x000fe20000410000 */
[----:B------:R-:W-:Y:S02]  /*2150*/  F2FP.F16.F32.PACK_AB R29, RZ, R132 ;  /* 0x00000084ff1d723e */ /* 0x000fe400000000ff */
[----:B------:R-:W-:Y:S01]  /*2160*/  PRMT R132, R28, 0x7610, R132 ;  /* 0x000076101c847816 */ /* 0x000fe20000000084 */
[----:B------:R-:W-:Y:S01]  /*2170*/  FMUL.FTZ R186, R133, UR13 ;  /* 0x0000000d85ba7c20 */ /* 0x000fe20008410000 */
[----:B------:R-:W-:-:S03]  /*2180*/  PRMT R134, R29, 0x7610, R134 ;  /* 0x000076101d867816 */ /* 0x000fc60000000086 */
[----:B------:R-:W-:-:S04]  /*2190*/  FMUL.FTZ R135, R107, R186 ;  /* 0x000000ba6b877220 */ /* 0x000fc80000410000 */
[----:B------:R-:W-:Y:S01]  /*21a0*/  @P6 HADD2.F32 R133, -RZ, R191.H0_H0 ;  /* 0x200000bfff856230 */ /* 0x000fe20000004100 */
[----:B------:R-:W-:-:S04]  /*21b0*/  FSEL R135, R135, RZ, P6 ;  /* 0x000000ff87877208 */ /* 0x000fc80003000000 */
[----:B------:R-:W-:Y:S01]  /*21c0*/  @P6 FMUL.FTZ R190, R133, R186 ;  /* 0x000000ba85be6220 */ /* 0x000fe20000410000 */
[----:B------:R-:W-:-:S03]  /*21d0*/  F2FP.F16.F32.PACK_AB R135, RZ, R135 ;  /* 0x00000087ff87723e */ /* 0x000fc600000000ff */
[----:B------:R-:W-:Y:S01]  /*21e0*/  FADD.FTZ R190, R31, R190 ;  /* 0x000000be1fbe7221 */ /* 0x000fe20000010000 */
[----:B------:R-:W-:Y:S06]  /*21f0*/  BRA `(.L_x_8528) ;  /* 0x0000000000d87947 */ /* 0x000fec0003800000 */
.L_x_8527:
[----:B------:R-:W-:Y:S01]  /*2200*/  FFMA.FTZ R125, R3, R129, R130 ;  /* 0x00000081037d7223 */ /* 0x000fe20000010082 */
[----:B------:R-:W-:Y:S02]  /*2210*/  LOP3.LUT P6, RZ, R138, 0xff, RZ, 0xc0, !PT ;  /* 0x000000ff8aff7812 */ /* 0x000fe400078cc0ff */
[----:B------:R-:W-:Y:S01]  /*2220*/  MOV R131, RZ ;  /* 0x000000ff00837202 */ /* 0x000fe20000000f00 */
[----:B------:R-:W-:-:S04]  /*2230*/  FADD.FTZ R124, R150, -R125 ;  /* 0x8000007d967c7221 */ /* 0x000fc80000010000 */
[----:B------:R-:W-:-:S04]  /*2240*/  FMUL.FTZ R124, R141, R124 ;  /* 0x0000007c8d7c7220 */ /* 0x000fc80000410000 */
[----:B------:R-:W-:Y:S02]  /*2250*/  FMUL.FTZ R125, R124, R128 ;  /* 0x000000807c7d7220 */ /* 0x000fe40000410000 */
[----:B------:R-:W-:Y:S02]  /*2260*/  @P6 HADD2.F32 R132, -RZ, R132.H0_H0 ;  /* 0x20000084ff846230 */ /* 0x000fe40000004100 */
        /* <DEDUP_REMOVED lines=8> */
[----:B------:R-:W-:Y:S01]  /*22f0*/  F2FP.F16.F32.PACK_AB R183, RZ, R183 ;  /* 0x000000b7ffb7723e */ /* 0x000fe200000000ff */
[----:B------:R-:W-:-:S04]  /*2300*/  FADD.FTZ R126, R147, -R126 ;  /* 0x8000007e937e7221 */ /* 0x000fc80000010000 */
[----:B------:R-:W-:-:S04]  /*2310*/  FMUL.FTZ R125, R141, R126 ;  /* 0x0000007e8d7d7220 */ /* 0x000fc80000410000 */
[----:B------:R-:W-:-:S04]  /*2320*/  FMUL.FTZ R126, R125, R128 ;  /* 0x000000807d7e7220 */ /* 0x000fc80000410000 */
[----:B------:R-:W-:Y:S01]  /*2330*/  FMUL.FTZ R127, R126, UR13 ;  /* 0x0000000d7e7f7c20 */ /* 0x000fe20008410000 */
[----:B------:R-:W-:-:S03]  /*2340*/  @P6 HADD2.F32 R126, -RZ, R186.H0_H0 ;  /* 0x200000baff7e6230 */ /* 0x000fc60000004100 */
[-C--:B------:R-:W-:Y:S02]  /*2350*/  FMUL.FTZ R134, R105, R127.reuse ;  /* 0x0000007f69867220 */ /* 0x080fe40000410000 */
[----:B------:R-:W-:Y:S01]  /*2360*/  @P6 FMUL.FTZ R132, R126, R127 ;  /* 0x0000007f7e846220 */ /* 0x000fe20000410000 */
[----:B------:R-:W-:Y:S02]  /*2370*/  FFMA.FTZ R127, R145, R129, R130 ;  /* 0x00000081917f7223 */ /* 0x000fe40000010082 */
[----:B------:R-:W-:Y:S02]  /*2380*/  FSEL R186, R134, RZ, P6 ;  /* 0x000000ff86ba7208 */ /* 0x000fe40003000000 */
[----:B------:R-:W-:Y:S01]  /*2390*/  FADD.FTZ R126, R152, -R127 ;  /* 0x8000007f987e7221 */ /* 0x000fe20000010000 */
[----:B------:R-:W-:Y:S02]  /*23a0*/  LOP3.LUT P6, RZ, R138, 0xff0000, RZ, 0xc0, !PT ;  /* 0x00ff00008aff7812 */ /* 0x000fe400078cc0ff */
[----:B------:R-:W-:Y:S01]  /*23b0*/  F2FP.F16.F32.PACK_AB R186, RZ, R186 ;  /* 0x000000baffba723e */ /* 0x000fe200000000ff */
[----:B------:R-:W-:-:S04]  /*23c0*/  FMUL.FTZ R126, R141, R126 ;  /* 0x0000007e8d7e7220 */ /* 0x000fc80000410000 */
[----:B------:R-:W-:-:S04]  /*23d0*/  FMUL.FTZ R127, R126, R128 ;  /* 0x000000807e7f7220 */ /* 0x000fc80000410000 */
[----:B------:R-:W-:Y:S02]  /*23e0*/  FMUL.FTZ R134, R127, UR13 ;  /* 0x0000000d7f867c20 */ /* 0x000fe40008410000 */
[----:B------:R-:W-:Y:S01]  /*23f0*/  @P6 HADD2.F32 R127, -RZ, R133.H0_H0 ;  /* 0x20000085ff7f6230 */ /* 0x000fe20000004100 */
[----:B------:R-:W-:Y:S01]  /*2400*/  MOV R133, RZ ;  /* 0x000000ff00857202 */ /* 0x000fe20000000f00 */
[----:B------:R-:W-:-:S03]  /*2410*/  FMUL.FTZ R135, R106, R134 ;  /* 0x000000866a877220 */ /* 0x000fc60000410000 */
[----:B------:R-:W-:Y:S01]  /*2420*/  @P6 FMUL.FTZ R133, R127, R134 ;  /* 0x000000867f856220 */ /* 0x000fe20000410000 */
[----:B------:R-:W-:Y:S01]  /*2430*/  FFMA.FTZ R134, R148, R129, R130 ;  /* 0x0000008194867223 */ /* 0x000fe20000010082 */
[----:B------:R-:W-:Y:S02]  /*2440*/  FSEL R187, R135, RZ, P6 ;  /* 0x000000ff87bb7208 */ /* 0x000fe40003000000 */
[----:B------:R-:W-:Y:S01]  /*2450*/  ISETP.GE.U32.AND P6, PT, R138, 0x1000000, PT ;  /* 0x010000008a00780c */ /* 0x000fe20003fc6070 */
[----:B------:R-:W-:Y:S01]  /*2460*/  FADD.FTZ R134, R149, -R134 ;  /* 0x8000008695867221 */ /* 0x000fe20000010000 */
[----:B------:R-:W-:-:S03]  /*2470*/  F2FP.F16.F32.PACK_AB R187, RZ, R187 ;  /* 0x000000bbffbb723e */ /* 0x000fc600000000ff */
[----:B------:R-:W-:Y:S01]  /*2480*/  FMUL.FTZ R127, R141, R134 ;  /* 0x000000868d7f7220 */ /* 0x000fe20000410000 */
[----:B------:R-:W-:-:S03]  /*2490*/  HFMA2 R134, -RZ, RZ, 0, 0 ;  /* 0x00000000ff867431 */ /* 0x000fc600000001ff */
[----:B------:R-:W-:-:S04]  /*24a0*/  FMUL.FTZ R135, R127, R128 ;  /* 0x000000807f877220 */ /* 0x000fc80000410000 */
[----:B------:R-:W-:Y:S01]  /*24b0*/  FMUL.FTZ R188, R135, UR13 ;  /* 0x0000000d87bc7c20 */ /* 0x000fe20008410000 */
[----:B------:R-:W-:-:S03]  /*24c0*/  @P6 HADD2.F32 R135, -RZ, R191.H0_H0 ;  /* 0x200000bfff876230 */ /* 0x000fc60000004100 */
[-C--:B------:R-:W-:Y:S02]  /*24d0*/  FMUL.FTZ R189, R107, R188.reuse ;  /* 0x000000bc6bbd7220 */ /* 0x080fe40000410000 */
[----:B------:R-:W-:Y:S01]  /*24e0*/  @P6 FMUL.FTZ R134, R135, R188 ;  /* 0x000000bc87866220 */ /* 0x000fe20000410000 */
[--C-:B------:R-:W-:Y:S01]  /*24f0*/  FADD.FTZ R188, R29, R132.reuse ;  /* 0x000000841dbc7221 */ /* 0x100fe20000010000 */
[----:B------:R-:W-:Y:S02]  /*2500*/  PRMT R132, R186, 0x7610, R132 ;  /* 0x00007610ba847816 */ /* 0x000fe40000000084 */
[----:B------:R-:W-:Y:S01]  /*2510*/  FSEL R135, R189, RZ, P6 ;  /* 0x000000ffbd877208 */ /* 0x000fe20003000000 */
[--C-:B------:R-:W-:Y:S01]  /*2520*/  FADD.FTZ R190, R31, R134.reuse ;  /* 0x000000861fbe7221 */ /* 0x100fe20000010000 */
[----:B------:R-:W-:Y:S01]  /*2530*/  FADD.FTZ R189, R30, R133 ;  /* 0x000000851ebd7221 */ /* 0x000fe20000010000 */
[----:B------:R-:W-:Y:S02]  /*2540*/  PRMT R134, R187, 0x7610, R134 ;  /* 0x00007610bb867816 */ /* 0x000fe40000000086 */
[----:B------:R-:W-:-:S07]  /*2550*/  F2FP.F16.F32.PACK_AB R135, RZ, R135 ;  /* 0x00000087ff87723e */ /* 0x000fce00000000ff */
.L_x_8528:
        /* <DEDUP_REMOVED lines=16> */
.L_x_8526:
[----:B------:R-:W-:Y:S05]  /*2660*/  BSYNC.RECONVERGENT B1 ;  /* 0x0000000000017941 */ /* 0x000fea0003800200 */
.L_x_8525:
        /* <DEDUP_REMOVED lines=20> */
[----:B------:R-:W-:Y:S02]  /*27b0*/  @P6 HADD2.F32 R132, -RZ, R132.H0_H0 ;  /* 0x20000084ff846230 */ /* 0x000fe40000004100 */
[----:B------:R-:W-:-:S04]  /*27c0*/  FMUL.FTZ R125, R125, UR13 ;  /* 0x0000000d7d7d7c20 */ /* 0x000fc80008410000 */
[-C--:B------:R-:W-:Y:S01]  /*27d0*/  FMUL.FTZ R126, R96, R125.reuse ;  /* 0x0000007d607e7220 */ /* 0x080fe20000410000 */
[----:B------:R-:W-:-:S04]  /*27e0*/  @P6 FMUL.FTZ R131, R132, R125 ;  /* 0x0000007d84836220 */ /* 0x000fc80000410000 */
        /* <DEDUP_REMOVED lines=24> */
[----:B------:R-:W-:Y:S01]  /*2970*/  FMUL.FTZ R127, R141, R188 ;  /* 0x000000bc8d7f7220 */ /* 0x000fe20000410000 */
[----:B------:R-:W-:Y:S02]  /*2980*/  FSEL R186, R186, RZ, P6 ;  /* 0x000000ffbaba7208 */ /* 0x000fe40003000000 */
[----:B------:R-:W-:Y:S01]  /*2990*/  ISETP.GE.U32.AND P6, PT, R140, 0x1000000, PT ;  /* 0x010000008c00780c */ /* 0x000fe20003fc6070 */
[----:B------:R-:W-:Y:S01]  /*29a0*/  FMUL.FTZ R183, R127, R128 ;  /* 0x000000807fb77220 */ /* 0x000fe20000410000 */
[----:B------:R-:W-:Y:S01]  /*29b0*/  F2FP.F16.F32.PACK_AB R186, RZ, R186 ;  /* 0x000000baffba723e */ /* 0x000fe200000000ff */
[----:B------:R-:W-:Y:S02]  /*29c0*/  FADD.FTZ R189, R26, R133 ;  /* 0x000000851abd7221 */ /* 0x000fe40000010000 */
[----:B------:R-:W-:-:S08]  /*29d0*/  FMUL.FTZ R188, R183, UR13 ;  /* 0x0000000db7bc7c20 */ /* 0x000fd00008410000 */
[----:B------:R-:W-:Y:S02]  /*29e0*/  @P6 HADD2.F32 R183, -RZ, R187.H0_H0 ;  /* 0x200000bbffb76230 */ /* 0x000fe40000004100 */
[----:B------:R-:W-:-:S03]  /*29f0*/  FMUL.FTZ R187, R99, R188 ;  /* 0x000000bc63bb7220 */ /* 0x000fc60000410000 */
[----:B------:R-:W-:Y:S02]  /*2a00*/  @P6 FMUL.FTZ R190, R183, R188 ;  /* 0x000000bcb7be6220 */ /* 0x000fe40000410000 */
[----:B------:R-:W-:Y:S01]  /*2a10*/  FSEL R187, R187, RZ, P6 ;  /* 0x000000ffbbbb7208 */ /* 0x000fe20003000000 */
[----:B------:R-:W-:Y:S01]  /*2a20*/  FADD.FTZ R188, R25, R134 ;  /* 0x0000008619bc7221 */ /* 0x000fe20000010000 */
[----:B------:R-:W-:Y:S01]  /*2a30*/  PRMT R183, R132, 0x7610, R183 ;  /* 0x0000761084b77816 */ /* 0x000fe200000000b7 */
[----:B------:R-:W-:Y:S01]  /*2a40*/  FADD.FTZ R190, R27, R190 ;  /* 0x000000be1bbe7221 */ /* 0x000fe20000010000 */
[----:B------:R-:W-:Y:S02]  /*2a50*/  F2FP.F16.F32.PACK_AB R187, RZ, R187 ;  /* 0x000000bbffbb723e */ /* 0x000fe400000000ff */
[----:B------:R-:W-:Y:S02]  /*2a60*/  PRMT R132, R135, 0x7610, R132 ;  /* 0x0000761087847816 */ /* 0x000fe40000000084 */
[----:B------:R-:W-:-:S02]  /*2a70*/  PRMT R134, R186, 0x7610, R134 ;  /* 0x00007610ba867816 */ /* 0x000fc40000000086 */
[----:B------:R-:W-:Y:S01]  /*2a80*/  PRMT R135, R187, 0x7610, R135 ;  /* 0x00007610bb877816 */ /* 0x000fe20000000087 */
[----:B------:R-:W-:Y:S06]  /*2a90*/  BRA `(.L_x_8532) ;  /* 0x0000000000d87947 */ /* 0x000fec0003800000 */
.L_x_8531:
        /* <DEDUP_REMOVED lines=22> */
[----:B------:R-:W-:-:S03]  /*2c00*/  FMUL.FTZ R183, R97, R135 ;  /* 0x0000008761b77220 */ /* 0x000fc60000410000 */
[----:B------:R-:W-:Y:S01]  /*2c10*/  @P6 FMUL.FTZ R188, R132, R135 ;  /* 0x0000008784bc6220 */ /* 0x000fe20000410000 */
[----:B------:R-:W-:Y:S01]  /*2c20*/  FFMA.FTZ R135, R153, R129, R130 ;  /* 0x0000008199877223 */ /* 0x000fe20000010082 */
[----:B------:R-:W-:Y:S02]  /*2c30*/  FSEL R183, R183, RZ, P6 ;  /* 0x000000ffb7b77208 */ /* 0x000fe40003000000 */
[----:B------:R-:W-:Y:S01]  /*2c40*/  LOP3.LUT P6, RZ, R140, 0xff0000, RZ, 0xc0, !PT ;  /* 0x00ff00008cff7812 */ /* 0x000fe200078cc0ff */
[----:B------:R-:W-:Y:S01]  /*2c50*/  FADD.FTZ R132, R160, -R135 ;  /* 0x80000087a0847221 */ /* 0x000fe20000010000 */
[----:B------:R-:W-:Y:S01]  /*2c60*/  F2FP.F16.F32.PACK_AB R24, RZ, R183 ;  /* 0x000000b7ff18723e */ /* 0x000fe200000000ff */
[----:B------:R-:W-:Y:S01]  /*2c70*/  FADD.FTZ R188, R25, R188 ;  /* 0x000000bc19bc7221 */ /* 0x000fe20000010000 */
[----:B------:R-:W-:Y:S01]  /*2c80*/  PRMT R183, R134, 0x7610, R183 ;  /* 0x0000761086b77816 */ /* 0x000fe200000000b7 */
[----:B------:R-:W-:-:S04]  /*2c90*/  FMUL.FTZ R135, R141, R132 ;  /* 0x000000848d877220 */ /* 0x000fc80000410000 */
[----:B------:R-:W-:-:S04]  /*2ca0*/  FMUL.FTZ R135, R135, R128 ;  /* 0x0000008087877220 */ /* 0x000fc80000410000 */
[----:B------:R-:W-:Y:S01]  /*2cb0*/  FMUL.FTZ R135, R135, UR13 ;  /* 0x0000000d87877c20 */ /* 0x000fe20008410000 */
[----:B------:R-:W-:-:S03]  /*2cc0*/  @P6 HADD2.F32 R133, -RZ, R133.H0_H0 ;  /* 0x20000085ff856230 */ /* 0x000fc60000004100 */
[-C--:B------:R-:W-:Y:S02]  /*2cd0*/  FMUL.FTZ R132, R98, R135.reuse ;  /* 0x0000008762847220 */ /* 0x080fe40000410000 */
[----:B------:R-:W-:-:S03]  /*2ce0*/  @P6 FMUL.FTZ R189, R133, R135 ;  /* 0x0000008785bd6220 */ /* 0x000fc60000410000 */
[----:B------:R-:W-:Y:S01]  /*2cf0*/  FSEL R133, R132, RZ, P6 ;  /* 0x000000ff84857208 */ /* 0x000fe20003000000 */
[----:B------:R-:W-:Y:S01]  /*2d00*/  FFMA.FTZ R132, R156, R129, R130 ;  /* 0x000000819c847223 */ /* 0x000fe20000010082 */
[----:B------:R-:W-:Y:S01]  /*2d10*/  ISETP.GE.U32.AND P6, PT, R140, 0x1000000, PT ;  /* 0x010000008c00780c */ /* 0x000fe20003fc6070 */
[----:B------:R-:W-:Y:S01]  /*2d20*/  FADD.FTZ R189, R26, R189 ;  /* 0x000000bd1abd7221 */ /* 0x000fe20000010000 */
[----:B------:R-:W-:Y:S01]  /*2d30*/  F2FP.F16.F32.PACK_AB R133, RZ, R133 ;  /* 0x00000085ff85723e */ /* 0x000fe200000000ff */
[----:B------:R-:W-:-:S03]  /*2d40*/  FADD.FTZ R132, R157, -R132 ;  /* 0x800000849d847221 */ /* 0x000fc60000010000 */
[----:B------:R-:W-:Y:S01]  /*2d50*/  PRMT R134, R133, 0x7610, R134 ;  /* 0x0000761085867816 */ /* 0x000fe20000000086 */
[----:B------:R-:W-:-:S04]  /*2d60*/  FMUL.FTZ R135, R141, R132 ;  /* 0x000000848d877220 */ /* 0x000fc80000410000 */
[----:B------:R-:W-:Y:S02]  /*2d70*/  FMUL.FTZ R135, R135, R128 ;  /* 0x0000008087877220 */ /* 0x000fe40000410000 */
[----:B------:R-:W-:Y:S02]  /*2d80*/  @P6 HADD2.F32 R132, -RZ, R187.H0_H0 ;  /* 0x200000bbff846230 */ /* 0x000fe40000004100 */
[----:B------:R-:W-:-:S04]  /*2d90*/  FMUL.FTZ R135, R135, UR13 ;  /* 0x0000000d87877c20 */ /* 0x000fc80008410000 */
[-C--:B------:R-:W-:Y:S01]  /*2da0*/  FMUL.FTZ R186, R99, R135.reuse ;  /* 0x0000008763ba7220 */ /* 0x080fe20000410000 */
[----:B------:R-:W-:-:S04]  /*2db0*/  @P6 FMUL.FTZ R190, R132, R135 ;  /* 0x0000008784be6220 */ /* 0x000fc80000410000 */
[----:B------:R-:W-:Y:S01]  /*2dc0*/  FSEL R132, R186, RZ, P6 ;  /* 0x000000ffba847208 */ /* 0x000fe20003000000 */
[----:B------:R-:W-:-:S03]  /*2dd0*/  FADD.FTZ R190, R27, R190 ;  /* 0x000000be1bbe7221 */ /* 0x000fc60000010000 */
[----:B------:R-:W-:Y:S02]  /*2de0*/  F2FP.F16.F32.PACK_AB R135, RZ, R132 ;  /* 0x00000084ff87723e */ /* 0x000fe400000000ff */
[----:B------:R-:W-:-:S07]  /*2df0*/  PRMT R132, R24, 0x7610, R132 ;  /* 0x0000761018847816 */ /* 0x000fce0000000084 */
.L_x_8532:
        /* <DEDUP_REMOVED lines=16> */
.L_x_8530:
[----:B------:R-:W-:Y:S05]  /*2f00*/  BSYNC.RECONVERGENT B1 ;  /* 0x0000000000017941 */ /* 0x000fea0003800200 */
.L_x_8529:
        /* <DEDUP_REMOVED lines=67> */
.L_x_8535:
        /* <DEDUP_REMOVED lines=54> */
.L_x_8536:
        /* <DEDUP_REMOVED lines=16> */
.L_x_8534:
[----:B------:R-:W-:Y:S05]  /*37a0*/  BSYNC.RECONVERGENT B1 ;  /* 0x0000000000017941 */ /* 0x000fea0003800200 */
.L_x_8533:
        /* <DEDUP_REMOVED lines=67> */
.L_x_8539:
        /* <DEDUP_REMOVED lines=54> */
.L_x_8540:
        /* <DEDUP_REMOVED lines=16> */
.L_x_8538:
[----:B------:R-:W-:Y:S05]  /*4040*/  BSYNC.RECONVERGENT B1 ;  /* 0x0000000000017941 */ /* 0x000fea0003800200 */
.L_x_8537:
[----:B------:R-:W-:Y:S05]  /*4050*/  @!P5 BRA `(.L_x_8541) ;  /* 0x000000340048d947 */ /* 0x000fea0003800000 */
[----:B0-234-:R-:W0:Y:S02]  /*4060*/  LDC.64 R132, c[0x0][0x390] ;  /* 0x0000e400ff847b82 */ /* 0x01de240000000a00 */
        /* <DEDUP_REMOVED lines=17> */
[----:B------:R-:W-:-:S03]  /*4180*/  @P6 HADD2.F32 R124, -RZ, R187.H1_H1 ;  /* 0x300000bbff7c6230 */ /* 0x000fc60000004100 */
[----:B------:R-:W-:Y:S02]  /*4190*/  FMUL.FTZ R125, R75, R126 ;  /* 0x0000007e4b7d7220 */ /* 0x000fe40000410000 */
[----:B------:R-:W-:-:S03]  /*41a0*/  @P6 FMUL.FTZ R188, R126, R124 ;  /* 0x0000007c7ebc6220 */ /* 0x000fc60000410000 */
[----:B------:R-:W-:Y:S01]  /*41b0*/  FSEL R183, R125, RZ, P6 ;  /* 0x000000ff7db77208 */ /* 0x000fe20003000000 */
[----:B------:R-:W-:Y:S01]  /*41c0*/  FFMA.FTZ R125, R175, R129, R130 ;  /* 0x00000081af7d7223 */ /* 0x000fe20000010082 */
[----:B------:R-:W-:Y:S01]  /*41d0*/  LOP3.LUT P6, RZ, R144, 0xff, RZ, 0xc0, !PT ;  /* 0x000000ff90ff7812 */ /* 0x000fe200078cc0ff */
[----:B------:R-:W-:Y:S01]  /*41e0*/  FADD.FTZ R188, R15, R188 ;  /* 0x000000bc0fbc7221 */ /* 0x000fe20000010000 */
[----:B------:R-:W-:Y:S01]  /*41f0*/  F2FP.F16.F32.PACK_AB R183, RZ, R183 ;  /* 0x000000b7ffb7723e */ /* 0x000fe200000000ff */
[----:B------:R-:W-:-:S04]  /*4200*/  FADD.FTZ R124, R180, -R125 ;  /* 0x8000007db47c7221 */ /* 0x000fc80000010000 */
[----:B------:R-:W-:-:S04]  /*4210*/  FMUL.FTZ R124, R141, R124 ;  /* 0x0000007c8d7c7220 */ /* 0x000fc80000410000 */
[----:B------:R-:W-:Y:S02]  /*4220*/  FMUL.FTZ R125, R124, R128 ;  /* 0x000000807c7d7220 */ /* 0x000fe40000410000 */
[----:B------:R-:W-:Y:S02]  /*4230*/  @P6 HADD2.F32 R132, -RZ, R132.H0_H0 ;  /* 0x20000084ff846230 */ /* 0x000fe40000004100 */
[----:B------:R-:W-:-:S04]  /*4240*/  FMUL.FTZ R125, R125, UR13 ;  /* 0x0000000d7d7d7c20 */ /* 0x000fc80008410000 */
[-C--:B------:R-:W-:Y:S01]  /*4250*/  FMUL.FTZ R126, R72, R125.reuse ;  /* 0x0000007d487e7220 */ /* 0x080fe20000410000 */
[----:B------:R-:W-:-:S04]  /*4260*/  @P6 FMUL.FTZ R131, R132, R125 ;  /* 0x0000007d84836220 */ /* 0x000fc80000410000 */
[----:B------:R-:W-:Y:S01]  /*4270*/  FSEL R132, R126, RZ, P6 ;  /* 0x000000ff7e847208 */ /* 0x000fe20003000000 */
[-CC-:B------:R-:W-:Y:S01]  /*4280*/  FFMA.FTZ R126, R178, R129.reuse, R130.reuse ;  /* 0x00000081b27e7223 */ /* 0x180fe20000010082 */
[----:B------:R-:W-:Y:S01]  /*4290*/  LOP3.LUT P6, RZ, R144, 0xff00, RZ, 0xc0, !PT ;  /* 0x0000ff0090ff7812 */ /* 0x000fe200078cc0ff */
[----:B------:R-:W-:Y:S01]  /*42a0*/  FFMA.FTZ R129, R177, R129, R130 ;  /* 0x00000081b1817223 */ /* 0x000fe20000010082 */
        /* <DEDUP_REMOVED lines=14> */
[----:B------:R-:W-:Y:S01]  /*4390*/  F2FP.F16.F32.PACK_AB R135, RZ, R135 ;  /* 0x00000087ff87723e */ /* 0x000fe200000000ff */
[----:B------:R-:W-:Y:S01]  /*43a0*/  FADD.FTZ R186, R13, R186 ;  /* 0x000000ba0dba7221 */ /* 0x000fe20000010000 */
[----:B------:R-:W-:Y:S01]  /*43b0*/  PRMT R131, R132, 0x7610, R131 ;  /* 0x0000761084837816 */ /* 0x000fe20000000083 */
[----:B------:R-:W-:-:S04]  /*43c0*/  FMUL.FTZ R128, R126, R128 ;  /* 0x000000807e807220 */ /* 0x000fc80000410000 */
[----:B------:R-:W-:-:S04]  /*43d0*/  FMUL.FTZ R128, R128, UR13 ;  /* 0x0000000d80807c20 */ /* 0x000fc80008410000 */
[----:B------:R-:W-:Y:S02]  /*43e0*/  @P6 HADD2.F32 R133, -RZ, R133.H0_H0 ;  /* 0x20000085ff856230 */ /* 0x000fe40000004100 */
[----:B------:R-:W-:-:S03]  /*43f0*/  FMUL.FTZ R130, R74, R128 ;  /* 0x000000804a827220 */ /* 0x000fc60000410000 */
[----:B------:R-:W-:Y:S02]  /*4400*/  @P6 FMUL.FTZ R129, R133, R128 ;  /* 0x0000008085816220 */ /* 0x000fe40000410000 */
[----:B------:R-:W-:Y:S02]  /*4410*/  FSEL R130, R130, RZ, P6 ;  /* 0x000000ff82827208 */ /* 0x000fe40003000000 */
[----:B------:R-:W-:Y:S01]  /*4420*/  PRMT R133, R183, 0x7610, R133 ;  /* 0x00007610b7857816 */ /* 0x000fe20000000085 */
[----:B------:R-:W-:Y:S01]  /*4430*/  FADD.FTZ R141, R14, R129 ;  /* 0x000000810e8d7221 */ /* 0x000fe20000010000 */
[----:B------:R-:W-:Y:S02]  /*4440*/  F2FP.F16.F32.PACK_AB R130, RZ, R130 ;  /* 0x00000082ff82723e */ /* 0x000fe400000000ff */
[----:B------:R-:W-:Y:S01]  /*4450*/  PRMT R14, R135, 0x7610, R14 ;  /* 0x00007610870e7816 */ /* 0x000fe2000000000e */
[----:B------:R-:W-:Y:S06]  /*4460*/  BRA `(.L_x_8543) ;  /* 0x0000000000e07947 */ /* 0x000fec0003800000 */
.L_x_8542:
        /* <DEDUP_REMOVED lines=8> */
[----:B------:R-:W-:-:S03]  /*44f0*/  @P6 HADD2.F32 R134, -RZ, R132.H0_H0 ;  /* 0x20000084ff866230 */ /* 0x000fc60000004100 */
[-C--:B------:R-:W-:Y:S02]  /*4500*/  FMUL.FTZ R132, R72, R135.reuse ;  /* 0x0000008748847220 */ /* 0x080fe40000410000 */
[----:B------:R-:W-:Y:S01]  /*4510*/  @P6 FMUL.FTZ R131, R134, R135 ;  /* 0x0000008786836220 */ /* 0x000fe20000410000 */
[----:B------:R-:W-:Y:S02]  /*4520*/  FFMA.FTZ R134, R178, R129, R130 ;  /* 0x00000081b2867223 */ /* 0x000fe40000010082 */
[----:B------:R-:W-:Y:S02]  /*4530*/  FSEL R132, R132, RZ, P6 ;  /* 0x000000ff84847208 */ /* 0x000fe40003000000 */
[----:B------:R-:W-:Y:S01]  /*4540*/  LOP3.LUT P6, RZ, R144, 0xff00, RZ, 0xc0, !PT ;  /* 0x0000ff0090ff7812 */ /* 0x000fe200078cc0ff */
[----:B------:R-:W-:Y:S01]  /*4550*/  FADD.FTZ R134, R179, -R134 ;  /* 0x80000086b3867221 */ /* 0x000fe20000010000 */
[----:B------:R-:W-:-:S03]  /*4560*/  F2FP.F16.F32.PACK_AB R132, RZ, R132 ;  /* 0x00000084ff84723e */ /* 0x000fc600000000ff */
[----:B------:R-:W-:-:S04]  /*4570*/  FMUL.FTZ R135, R141, R134 ;  /* 0x000000868d877220 */ /* 0x000fc80000410000 */
[----:B------:R-:W-:-:S04]  /*4580*/  FMUL.FTZ R134, R128, R135 ;  /* 0x0000008780867220 */ /* 0x000fc80000410000 */
[----:B------:R-:W-:Y:S02]  /*4590*/  @P6 HADD2.F32 R183, -RZ, R187.H0_H0 ;  /* 0x200000bbffb76230 */ /* 0x000fe40000004100 */
        /* <DEDUP_REMOVED lines=11> */
[----:B------:R-:W-:Y:S01]  /*4650*/  F2FP.F16.F32.PACK_AB R135, RZ, R135 ;  /* 0x00000087ff87723e */ /* 0x000fe200000000ff */
[----:B------:R-:W-:-:S02]  /*4660*/  FMUL.FTZ R141, R141, R130 ;  /* 0x000000828d8d7220 */ /* 0x000fc40000410000 */
[C---:B------:R-:W-:Y:S02]  /*4670*/  FMUL.FTZ R134, R128.reuse, R183 ;  /* 0x000000b780867220 */ /* 0x040fe40000410000 */
[----:B------:R-:W-:Y:S02]  /*4680*/  FMUL.FTZ R128, R128, R141 ;  /* 0x0000008d80807220 */ /* 0x000fe40000410000 */
[----:B------:R-:W-:Y:S02]  /*4690*/  FMUL.FTZ R183, R134, UR13 ;  /* 0x0000000d86b77c20 */ /* 0x000fe40008410000 */
[----:B------:R-:W-:Y:S02]  /*46a0*/  FMUL.FTZ R130, R128, UR13 ;  /* 0x0000000d80827c20 */ /* 0x000fe40008410000 */
[----:B------:R-:W-:Y:S02]  /*46b0*/  @P6 HADD2.F32 R188, -RZ, R133.H0_H0 ;  /* 0x20000085ffbc6230 */ /* 0x000fe40000004100 */
[-C--:B------:R-:W-:Y:S01]  /*46c0*/  FMUL.FTZ R134, R74, R183.reuse ;  /* 0x000000b74a867220 */ /* 0x080fe20000410000 */
[----:B------:R-:W-:Y:S01]  /*46d0*/  MOV R133, RZ ;  /* 0x000000ff00857202 */ /* 0x000fe20000000f00 */
[----:B------:R-:W-:Y:S01]  /*46e0*/  FMUL.FTZ R128, R75, R130 ;  /* 0x000000824b807220 */ /* 0x000fe20000410000 */
[----:B------:R-:W-:-:S02]  /*46f0*/  @P6 FMUL.FTZ R133, R188, R183 ;  /* 0x000000b7bc856220 */ /* 0x000fc40000410000 */
[----:B------:R-:W-:Y:S01]  /*4700*/  FSEL R183, R134, RZ, P6 ;  /* 0x000000ff86b77208 */ /* 0x000fe20003000000 */
[----:B------:R-:W-:Y:S01]  /*4710*/  HFMA2 R188, -RZ, RZ, 0, 0 ;  /* 0x00000000ffbc7431 */ /* 0x000fe200000001ff */
[----:B------:R-:W-:Y:S01]  /*4720*/  ISETP.GE.U32.AND P6, PT, R144, 0x1000000, PT ;  /* 0x010000009000780c */ /* 0x000fe20003fc6070 */
[----:B------:R-:W-:Y:S01]  /*4730*/  FADD.FTZ R134, R12, R131 ;  /* 0x000000830c867221 */ /* 0x000fe20000010000 */
[----:B------:R-:W-:Y:S01]  /*4740*/  F2FP.F16.F32.PACK_AB R183, RZ, R183 ;  /* 0x000000b7ffb7723e */ /* 0x000fe200000000ff */
[----:B------:R-:W-:Y:S01]  /*4750*/  FADD.FTZ R141, R14, R133 ;  /* 0x000000850e8d7221 */ /* 0x000fe20000010000 */
[----:B------:R-:W-:Y:S02]  /*4760*/  FSEL R128, R128, RZ, P6 ;  /* 0x000000ff80807208 */ /* 0x000fe40003000000 */
[----:B------:R-:W-:Y:S02]  /*4770*/  PRMT R131, R132, 0x7610, R131 ;  /* 0x0000761084837816 */ /* 0x000fe40000000083 */
[----:B------:R-:W-:-:S02]  /*4780*/  F2FP.F16.F32.PACK_AB R128, RZ, R128 ;  /* 0x00000080ff80723e */ /* 0x000fc400000000ff */
[----:B------:R-:W-:Y:S02]  /*4790*/  PRMT R14, R135, 0x7610, R14 ;  /* 0x00007610870e7816 */ /* 0x000fe4000000000e */
[----:B------:R-:W-:Y:S01]  /*47a0*/  PRMT R133, R128, 0x7610, R133 ;  /* 0x0000761080857816 */ /* 0x000fe20000000085 */
[----:B------:R-:W-:-:S05]  /*47b0*/  @P6 HADD2.F32 R129, -RZ, R187.H1_H1 ;  /* 0x300000bbff816230 */ /* 0x000fca0000004100 */
[----:B------:R-:W-:Y:S01]  /*47c0*/  @P6 FMUL.FTZ R188, R129, R130 ;  /* 0x0000008281bc6220 */ /* 0x000fe20000410000 */
[----:B------:R-:W-:-:S03]  /*47d0*/  PRMT R130, R183, 0x7610, R130 ;  /* 0x00007610b7827816 */ /* 0x000fc60000000082 */
[----:B------:R-:W-:-:S07]  /*47e0*/  FADD.FTZ R188, R15, R188 ;  /* 0x000000bc0fbc7221 */ /* 0x000fce0000010000 */
.L_x_8543:
        /* <DEDUP_REMOVED lines=16> */
.L_x_8524:
        /* <DEDUP_REMOVED lines=20> */
[----:B------:R-:W-:Y:S01]  /*4a30*/  F2F.F16.F32 R183, R183 ;  /* 0x000000b700b77304 */ /* 0x000fe20000200800 */
[----:B--2---:R-:W-:-:S05]  /*4a40*/  @P0 MOV R134, R132 ;  /* 0x0000008400860202 */ /* 0x004fca0000000f00 */
[----:B------:R-:W-:-:S05]  /*4a50*/  @P0 HADD2.F32 R134, -RZ, R134.H0_H0 ;  /* 0x20000086ff860230 */ /* 0x000fca0000004100 */
        /* <DEDUP_REMOVED lines=8> */
[----:B------:R-:W-:-:S03]  /*4ae0*/  MOV R132, RZ ;  /* 0x000000ff00847202 */ /* 0x000fc60000000f00 */
[----:B------:R-:W-:Y:S01]  /*4af0*/  @P0 HADD2.F32 R134, -RZ, R134.H0_H0 ;  /* 0x20000086ff860230 */ /* 0x000fe20000004100 */
[----:B------:R-:W-:-:S04]  /*4b00*/  FSEL R188, R186, RZ, P0 ;  /* 0x000000ffbabc7208 */ /* 0x000fc80000000000 */
        /* <DEDUP_REMOVED lines=12> */
[----:B------:R-:W-:-:S03]  /*4bd0*/  FMUL.FTZ R135, R135, UR13 ;  /* 0x0000000d87877c20 */ /* 0x000fc60008410000 */
[----:B------:R-:W-:Y:S02]  /*4be0*/  @P0 HADD2.F32 R134, -RZ, R134.H0_H0 ;  /* 0x20000086ff860230 */ /* 0x000fe40000004100 */
[-C--:B------:R-:W-:Y:S01]  /*4bf0*/  FMUL.FTZ R186, R106, R135.reuse ;  /* 0x000000876aba7220 */ /* 0x080fe20000410000 */
[----:B------:R-:W-:Y:S02]  /*4c00*/  FMUL.FTZ R192, R187, UR13 ;  /* 0x0000000dbbc07c20 */ /* 0x000fe40008410000 */
[----:B------:R0:W1:Y:S01]  /*4c10*/  F2F.F16.F32 R187, R188 ;  /* 0x000000bc00bb7304 */ /* 0x0000620000200800 */
[----:B------:R-:W-:Y:S01]  /*4c20*/  @P0 FMUL.FTZ R189, R134, R135 ;  /* 0x0000008786bd0220 */ /* 0x000fe20000410000 */
[----:B------:R-:W-:Y:S01]  /*4c30*/  FMUL.FTZ R134, R107, R192 ;  /* 0x000000c06b867220 */ /* 0x000fe20000410000 */
[----:B------:R-:W-:Y:S02]  /*4c40*/  FSEL R190, R186, RZ, P0 ;  /* 0x000000ffbabe7208 */ /* 0x000fe40000000000 */
[----:B------:R-:W-:Y:S01]  /*4c50*/  ISETP.GE.U32.AND P0, PT, R138, 0x1000000, PT ;  /* 0x010000008a00780c */ /* 0x000fe20003f06070 */
[----:B------:R-:W-:-:S03]  /*4c60*/  FADD.FTZ R30, R30, R189 ;  /* 0x000000bd1e1e7221 */ /* 0x000fc60000010000 */
[----:B------:R-:W-:Y:S01]  /*4c70*/  FSEL R191, R134, RZ, P0 ;  /* 0x000000ff86bf7208 */ /* 0x000fe20000000000 */
[----:B------:R-:W-:Y:S01]  /*4c80*/  F2F.F16.F32 R190, R190 ;  /* 0x000000be00be7304 */ /* 0x000fe20000200800 */
[----:B------:R-:W2:Y:S01]  /*4c90*/  LDC.64 R134, c[0x0][0x468] ;  /* 0x00011a00ff867b82 */ /* 0x000ea20000000a00 */
[----:B0-----:R-:W-:Y:S01]  /*4ca0*/  MOV R188, RZ ;  /* 0x000000ff00bc7202 */ /* 0x001fe20000000f00 */
[----:B-1----:R-:W-:-:S05]  /*4cb0*/  IMAD.WIDE.U32 R186, R187, 0x10000, RZ ;  /* 0x00010000bbba7825 */ /* 0x002fca00078e00ff */
[----:B------:R-:W0:Y:S01]  /*4cc0*/  F2F.F16.F32 R191, R191 ;  /* 0x000000bf00bf7304 */ /* 0x000e220000200800 */
[----:B------:R-:W-:Y:S02]  /*4cd0*/  @P0 SHF.R.U32.HI R133, RZ, 0x10, R133 ;  /* 0x00000010ff850819 */ /* 0x000fe40000011685 */
[----:B------:R-:W-:-:S03]  /*4ce0*/  LOP3.LUT R186, R186, R183, RZ, 0xfc, !PT ;  /* 0x000000b7baba7212 */ /* 0x000fc600078efcff */
[----:B------:R-:W-:-:S05]  /*4cf0*/  @P0 HADD2.F32 R133, -RZ, R133.H0_H0 ;  /* 0x20000085ff850230 */ /* 0x000fca0000004100 */
[----:B------:R-:W-:Y:S01]  /*4d00*/  @P0 FMUL.FTZ R188, R133, R192 ;  /* 0x000000c085bc0220 */ /* 0x000fe20000410000 */
[----:B0-----:R-:W-:-:S03]  /*4d10*/  SHF.L.U32 R193, R191, 0x10, RZ ;  /* 0x00000010bfc17819 */ /* 0x001fc600000006ff */
[----:B------:R-:W-:Y:S01]  /*4d20*/  FADD.FTZ R31, R31, R188 ;  /* 0x000000bc1f1f7221 */ /* 0x000fe20000010000 */
[C---:B--2---:R-:W-:Y:S01]  /*4d30*/  IMAD.WIDE.U32 R134, R137.reuse, 0x8, R134 ;  /* 0x0000000889867825 */ /* 0x044fe200078e0086 */
[----:B------:R-:W-:Y:S02]  /*4d40*/  IADD3 R137, PT, PT, R137, 0x80, RZ ;  /* 0x0000008089897810 */ /* 0x000fe40007ffe0ff */
[----:B------:R-:W-:-:S05]  /*4d50*/  LOP3.LUT R187, R187, R193, R190, 0xfe, !PT ;  /* 0x000000c1bbbb7212 */ /* 0x000fca00078efebe */
[----:B------:R0:W-:Y:S02]  /*4d60*/  STG.E.64 desc[UR8][R134.64], R186 ;  /* 0x000000ba86007986 */ /* 0x0001e4000c101b08 */
.L_x_8546:
[----:B------:R-:W-:Y:S05]  /*4d70*/  BSYNC.RECONVERGENT B1 ;  /* 0x0000000000017941 */ /* 0x000fea0003800200 */
.L_x_8545:
        /* <DEDUP_REMOVED lines=69> */
.L_x_8548:
[----:B------:R-:W-:Y:S05]  /*51d0*/  BSYNC.RECONVERGENT B1 ;  /* 0x0000000000017941 */ /* 0x000fea0003800200 */
.L_x_8547:
        /* <DEDUP_REMOVED lines=69> */
.L_x_8550:
[----:B------:R-:W-:Y:S05]  /*5630*/  BSYNC.RECONVERGENT B1 ;  /* 0x0000000000017941 */ /* 0x000fea0003800200 */
.L_x_8549:
        /* <DEDUP_REMOVED lines=18> */
[----:B---3--:R-:W-:-:S05]  /*5760*/  @P0 MOV R134, R132 ;  /* 0x0000008400860202 */ /* 0x008fca0000000f00 */
        /* <DEDUP_REMOVED lines=50> */
.L_x_8552:
[----:B------:R-:W-:Y:S05]  /*5a90*/  BSYNC.RECONVERGENT B1 ;  /* 0x0000000000017941 */ /* 0x000fea0003800200 */
.L_x_8551:
        /* <DEDUP_REMOVED lines=15> */
[----:B------:R-:W-:Y:S01]  /*5b90*/  F2F.F16.F32 R183, R183 ;  /* 0x000000b700b77304 */ /* 0x000fe20000200800 */
[----:B----4-:R-:W-:-:S05]  /*5ba0*/  @P0 MOV R131, R132 ;  /* 0x0000008400830202 */ /* 0x010fca0000000f00 */
[----:B------:R-:W-:-:S05]  /*5bb0*/  @P0 HADD2.F32 R131, -RZ, R131.H0_H0 ;  /* 0x20000083ff830230 */ /* 0x000fca0000004100 */
[----:B------:R-:W-:Y:S01]  /*5bc0*/  @P0 FMUL.FTZ R135, R131, R134 ;  /* 0x0000008683870220 */ /* 0x000fe20000410000 */
[----:B------:R-:W-:Y:S01]  /*5bd0*/  LOP3.LUT P0, RZ, R144, 0xff00, RZ, 0xc0, !PT ;  /* 0x0000ff0090ff7812 */ /* 0x000fe2000780c0ff */
[----:B------:R-:W-:Y:S02]  /*5be0*/  FFMA.FTZ R131, R141, R186, R121 ;  /* 0x000000ba8d837223 */ /* 0x000fe40000010079 */
[----:B------:R-:W-:Y:S02]  /*5bf0*/  FADD.FTZ R12, R12, R135 ;  /* 0x000000870c0c7221 */ /* 0x000fe40000010000 */
[----:B------:R-:W-:-:S04]  /*5c00*/  FMUL.FTZ R131, R131, R128 ;  /* 0x0000008083837220 */ /* 0x000fc80000410000 */
[----:B------:R-:W-:-:S04]  /*5c10*/  FMUL.FTZ R134, R131, UR13 ;  /* 0x0000000d83867c20 */ /* 0x000fc80008410000 */
[----:B------:R-:W-:Y:S02]  /*5c20*/  @P0 SHF.R.U64 R186, R132, 0x10, R133 ;  /* 0x0000001084ba0819 */ /* 0x000fe40000001285 */
[----:B------:R-:W-:-:S03]  /*5c30*/  MOV R132, RZ ;  /* 0x000000ff00847202 */ /* 0x000fc60000000f00 */
[----:B------:R-:W-:Y:S02]  /*5c40*/  @P0 HADD2.F32 R131, -RZ, R186.H0_H0 ;  /* 0x200000baff830230 */ /* 0x000fe40000004100 */
[----:B------:R-:W-:-:S03]  /*5c50*/  FMUL.FTZ R186, R73, R134 ;  /* 0x0000008649ba7220 */ /* 0x000fc60000410000 */
[----:B------:R-:W-:Y:S02]  /*5c60*/  @P0 FMUL.FTZ R132, R131, R134 ;  /* 0x0000008683840220 */ /* 0x000fe40000410000 */
[----:B------:R-:W-:Y:S01]  /*5c70*/  FSEL R186, R186, RZ, P0 ;  /* 0x000000ffbaba7208 */ /* 0x000fe20000000000 */
[-CC-:B------:R-:W-:Y:S01]  /*5c80*/  FFMA.FTZ R131, R177, R129.reuse, R130.reuse ;  /* 0x00000081b1837223 */ /* 0x180fe20000010082 */
[----:B------:R-:W-:Y:S01]  /*5c90*/  LOP3.LUT P0, RZ, R144, 0xff0000, RZ, 0xc0, !PT ;  /* 0x00ff000090ff7812 */ /* 0x000fe2000780c0ff */
[----:B------:R-:W-:Y:S01]  /*5ca0*/  FFMA.FTZ R130, R184, R129, R130 ;  /* 0x00000081b8827223 */ /* 0x000fe20000010082 */
[----:B------:R-:W-:Y:S01]  /*5cb0*/  FADD.FTZ R13, R13, R132 ;  /* 0x000000840d0d7221 */ /* 0x000fe20000010000 */
[----:B------:R-:W-:Y:S02]  /*5cc0*/  FADD.FTZ R129, R182, -R131 ;  /* 0x80000083b6817221 */ /* 0x000fe40000010000 */
[----:B------:R-:W-:Y:S02]  /*5cd0*/  FADD.FTZ R130, R181, -R130 ;  /* 0x80000082b5827221 */ /* 0x000fe40000010000 */
[----:B------:R-:W-:-:S02]  /*5ce0*/  FFMA.FTZ R129, R141, R129, R122 ;  /* 0x000000818d817223 */ /* 0x000fc4000001007a */
[----:B------:R-:W-:Y:S02]  /*5cf0*/  FFMA.FTZ R141, R141, R130, R123 ;  /* 0x000000828d8d7223 */ /* 0x000fe4000001007b */
[-C--:B------:R-:W-:Y:S02]  /*5d00*/  FMUL.FTZ R130, R129, R128.reuse ;  /* 0x0000008081827220 */ /* 0x080fe40000410000 */
[----:B------:R-:W-:Y:S01]  /*5d10*/  @P0 MOV R129, R133 ;  /* 0x0000008500810202 */ /* 0x000fe20000000f00 */
[----:B------:R-:W-:Y:S01]  /*5d20*/  FMUL.FTZ R134, R141, R128 ;  /* 0x000000808d867220 */ /* 0x000fe20000410000 */
[----:B------:R-:W-:Y:S01]  /*5d30*/  FMUL.FTZ R131, R130, UR13 ;  /* 0x0000000d82837c20 */ /* 0x000fe20008410000 */
[----:B------:R-:W-:Y:S01]  /*5d40*/  HFMA2 R141, -RZ, RZ, 0, 0 ;  /* 0x00000000ff8d7431 */ /* 0x000fe200000001ff */
[----:B------:R-:W0:Y:S01]  /*5d50*/  F2F.F16.F32 R130, R186 ;  /* 0x000000ba00827304 */ /* 0x000e220000200800 */
[----:B------:R-:W-:Y:S02]  /*5d60*/  @P0 HADD2.F32 R128, -RZ, R129.H0_H0 ;  /* 0x20000081ff800230 */ /* 0x000fe40000004100 */
[----:B------:R-:W-:Y:S01]  /*5d70*/  FMUL.FTZ R129, R74, R131 ;  /* 0x000000834a817220 */ /* 0x000fe20000410000 */
[----:B------:R-:W-:-:S02]  /*5d80*/  FMUL.FTZ R188, R134, UR13 ;  /* 0x0000000d86bc7c20 */ /* 0x000fc40008410000 */
[----:B------:R-:W-:Y:S02]  /*5d90*/  @P0 FMUL.FTZ R141, R128, R131 ;  /* 0x00000083808d0220 */ /* 0x000fe40000410000 */
[----:B------:R-:W-:Y:S01]  /*5da0*/  FMUL.FTZ R128, R75, R188 ;  /* 0x000000bc4b807220 */ /* 0x000fe20000410000 */
[----:B------:R-:W-:Y:S02]  /*5db0*/  FSEL R134, R129, RZ, P0 ;  /* 0x000000ff81867208 */ /* 0x000fe40000000000 */
[----:B------:R-:W-:Y:S01]  /*5dc0*/  ISETP.GE.U32.AND P0, PT, R144, 0x1000000, PT ;  /* 0x010000009000780c */ /* 0x000fe20003f06070 */
[----:B------:R-:W-:-:S03]  /*5dd0*/  FADD.FTZ R14, R14, R141 ;  /* 0x0000008d0e0e7221 */ /* 0x000fc60000010000 */
[----:B------:R-:W-:Y:S01]  /*5de0*/  FSEL R187, R128, RZ, P0 ;  /* 0x000000ff80bb7208 */ /* 0x000fe20000000000 */
[----:B------:R-:W-:Y:S01]  /*5df0*/  F2F.F16.F32 R134, R134 ;  /* 0x0000008600867304 */ /* 0x000fe20000200800 */
[----:B------:R-:W1:Y:S01]  /*5e00*/  LDC.64 R128, c[0x0][0x468] ;  /* 0x00011a00ff807b82 */ /* 0x000e620000000a00 */
[----:B0-----:R-:W-:-:S03]  /*5e10*/  IMAD.WIDE.U32 R130, R130, 0x10000, RZ ;  /* 0x0001000082827825 */ /* 0x001fc600078e00ff */
[----:B------:R-:W-:-:S03]  /*5e20*/  LOP3.LUT R130, R130, R183, RZ, 0xfc, !PT ;  /* 0x000000b782827212 */ /* 0x000fc600078efcff */
[----:B------:R-:W0:Y:S01]  /*5e30*/  F2F.F16.F32 R187, R187 ;  /* 0x000000bb00bb7304 */ /* 0x000e220000200800 */
[----:B------:R-:W-:-:S05]  /*5e40*/  @P0 SHF.R.U32.HI R133, RZ, 0x10, R133 ;  /* 0x00000010ff850819 */ /* 0x000fca0000011685 */
[----:B------:R-:W-:Y:S01]  /*5e50*/  @P0 HADD2.F32 R133, -RZ, R133.H0_H0 ;  /* 0x20000085ff850230 */ /* 0x000fe20000004100 */
        /* <DEDUP_REMOVED lines=8> */
.L_x_8544:
[----:B------:R-:W-:Y:S04]  /*5ee0*/  BSSY.RECONVERGENT B1, `(.L_x_8553) ;  /* 0x0000048000017945 */ /* 0x000fe80003800200 */
[----:B------:R-:W-:Y:S05]  /*5ef0*/  @!P1 BRA `(.L_x_8554) ;  /* 0x0000000400189947 */ /* 0x000fea0003800000 */
[----:B------:R-:W0:Y:S02]  /*5f00*/  LDC.64 R124, c[0x0][0x390] ;  /* 0x0000e400ff7c7b82 */ /* 0x000e240000000a00 */
[----:B0-----:R-:W-:-:S06]  /*5f10*/  IMAD.WIDE.U32 R132, R137, 0x8, R124 ;  /* 0x0000000889847825 */ /* 0x001fcc00078e007c */
[----:B------:R-:W2:Y:S01]  /*5f20*/  LDG.E.64 R132, desc[UR8][R132.64] ;  /* 0x0000000884847981 */ /* 0x000ea2000c1e1b00 */
[----:B------:R-:W-:Y:S01]  /*5f30*/  FFMA.FTZ R125, R3, R129, R130 ;  /* 0x00000081037d7223 */ /* 0x000fe20000010082 */
[----:B------:R-:W-:Y:S01]  /*5f40*/  LOP3.LUT P0, RZ, R138, 0xff, RZ, 0xc0, !PT ;  /* 0x000000ff8aff7812 */ /* 0x000fe2000780c0ff */
[----:B------:R-:W-:Y:S02]  /*5f50*/  HFMA2 R131, -RZ, RZ, 0, 0 ;  /* 0x00000000ff837431 */ /* 0x000fe400000001ff */
[----:B------:R-:W-:Y:S01]  /*5f60*/  FADD.FTZ R125, R150, -R125 ;  /* 0x8000007d967d7221 */ /* 0x000fe20000010000 */
[----:B------:R-:W-:-:S03]  /*5f70*/  HFMA2 R183, -RZ, RZ, 0, 0 ;  /* 0x00000000ffb77431 */ /* 0x000fc600000001ff */
[----:B------:R-:W-:-:S04]  /*5f80*/  FFMA.FTZ R124, R141, R125, R8 ;  /* 0x0000007d8d7c7223 */ /* 0x000fc80000010008 */
[----:B------:R-:W-:-:S04]  /*5f90*/  FMUL.FTZ R126, R124, R128 ;  /* 0x000000807c7e7220 */ /* 0x000fc80000410000 */
[----:B------:R-:W-:-:S04]  /*5fa0*/  FMUL.FTZ R126, R126, UR13 ;  /* 0x0000000d7e7e7c20 */ /* 0x000fc80008410000 */
[----:B------:R-:W-:-:S05]  /*5fb0*/  FMUL.FTZ R127, R104, R126 ;  /* 0x0000007e687f7220 */ /* 0x000fca0000410000 */
[----:B------:R-:W-:-:S04]  /*5fc0*/  FSEL R192, R127, RZ, P0 ;  /* 0x000000ff7fc07208 */ /* 0x000fc80000000000 */
[----:B------:R-:W-:Y:S01]  /*5fd0*/  F2F.F16.F32 R193, R192 ;  /* 0x000000c000c17304 */ /* 0x000fe20000200800 */
[----:B--2---:R-:W-:-:S05]  /*5fe0*/  @P0 MOV R125, R132 ;  /* 0x00000084007d0202 */ /* 0x004fca0000000f00 */
[----:B------:R-:W-:-:S05]  /*5ff0*/  @P0 HADD2.F32 R125, -RZ, R125.H0_H0 ;  /* 0x2000007dff7d0230 */ /* 0x000fca0000004100 */
[----:B------:R-:W-:Y:S01]  /*6000*/  @P0 FMUL.FTZ R131, R126, R125 ;  /* 0x0000007d7e830220 */ /* 0x000fe20000410000 */
[----:B------:R-:W-:Y:S01]  /*6010*/  LOP3.LUT P0, RZ, R138, 0xff00, RZ, 0xc0, !PT ;  /* 0x0000ff008aff7812 */ /* 0x000fe2000780c0ff */
[----:B------:R-:W-:Y:S02]  /*6020*/  FFMA.FTZ R126, R146, R129, R130 ;  /* 0x00000081927e7223 */ /* 0x000fe40000010082 */
[----:B------:R-:W-:Y:S02]  /*6030*/  FADD.FTZ R28, R28, R131 ;  /* 0x000000831c1c7221 */ /* 0x000fe40000010000 */
[----:B------:R-:W-:-:S04]  /*6040*/  FADD.FTZ R126, R147, -R126 ;  /* 0x8000007e937e7221 */ /* 0x000fc80000010000 */
[----:B------:R-:W-:-:S04]  /*6050*/  FFMA.FTZ R125, R141, R126, R9 ;  /* 0x0000007e8d7d7223 */ /* 0x000fc80000010009 */
[----:B------:R-:W-:Y:S01]  /*6060*/  FMUL.FTZ R127, R125, R128 ;  /* 0x000000807d7f7220 */ /* 0x000fe20000410000 */
[----:B------:R-:W-:Y:S02]  /*6070*/  @P0 SHF.R.U64 R126, R132, 0x10, R133 ;  /* 0x00000010847e0819 */ /* 0x000fe40000001285 */
[----:B------:R-:W-:Y:S01]  /*6080*/  MOV R132, RZ ;  /* 0x000000ff00847202 */ /* 0x000fe20000000f00 */
[----:B------:R-:W-:Y:S02]  /*6090*/  FMUL.FTZ R127, R127, UR13 ;  /* 0x0000000d7f7f7c20 */ /* 0x000fe40008410000 */
[----:B------:R-:W-:Y:S02]  /*60a0*/  @P0 HADD2.F32 R126, -RZ, R126.H0_H0 ;  /* 0x2000007eff7e0230 */ /* 0x000fe40000004100 */
[----:B------:R-:W-:-:S03]  /*60b0*/  FMUL.FTZ R134, R105, R127 ;  /* 0x0000007f69867220 */ /* 0x000fc60000410000 */
[----:B------:R-:W-:Y:S01]  /*60c0*/  @P0 FMUL.FTZ R132, R127, R126 ;  /* 0x0000007e7f840220 */ /* 0x000fe20000410000 */
[-CC-:B------:R-:W-:Y:S01]  /*60d0*/  FFMA.FTZ R127, R145, R129.reuse, R130.reuse ;  /* 0x00000081917f7223 */ /* 0x180fe20000010082 */
[----:B------:R-:W-:Y:S01]  /*60e0*/  FSEL R186, R134, RZ, P0 ;  /* 0x000000ff86ba7208 */ /* 0x000fe20000000000 */
[----:B------:R-:W-:Y:S01]  /*60f0*/  FFMA.FTZ R134, R148, R129, R130 ;  /* 0x0000008194867223 */ /* 0x000fe20000010082 */
[----:B------:R-:W-:Y:S01]  /*6100*/  LOP3.LUT P0, RZ, R138, 0xff0000, RZ, 0xc0, !PT ;  /* 0x00ff00008aff7812 */ /* 0x000fe2000780c0ff */
[----:B------:R-:W-:Y:S01]  /*6110*/  FADD.FTZ R127, R152, -R127 ;  /* 0x8000007f987f7221 */ /* 0x000fe20000010000 */
[----:B------:R-:W-:Y:S01]  /*6120*/  FADD.FTZ R29, R29, R132 ;  /* 0x000000841d1d7221 */ /* 0x000fe20000010000 */
[----:B------:R-:W-:Y:S01]  /*6130*/  FADD.FTZ R134, R149, -R134 ;  /* 0x8000008695867221 */ /* 0x000fe20000010000 */
[----:B------:R-:W0:Y:S01]  /*6140*/  F2F.F16.F32 R186, R186 ;  /* 0x000000ba00ba7304 */ /* 0x000e220000200800 */
[C---:B------:R-:W-:Y:S02]  /*6150*/  FFMA.FTZ R126, R141.reuse, R127, R10 ;  /* 0x0000007f8d7e7223 */ /* 0x040fe4000001000a */
[----:B------:R-:W-:-:S02]  /*6160*/  FFMA.FTZ R127, R141, R134, R11 ;  /* 0x000000868d7f7223 */ /* 0x000fc4000001000b */
[-C--:B------:R-:W-:Y:S02]  /*6170*/  FMUL.FTZ R135, R126, R128.reuse ;  /* 0x000000807e877220 */ /* 0x080fe40000410000 */
[----:B------:R-:W-:Y:S02]  /*6180*/  FMUL.FTZ R188, R127, R128 ;  /* 0x000000807fbc7220 */ /* 0x000fe40000410000 */
[----:B------:R-:W-:Y:S01]  /*6190*/  @P0 MOV R134, R133 ;  /* 0x0000008500860202 */ /* 0x000fe20000000f00 */
[----:B------:R-:W-:Y:S01]  /*61a0*/  FMUL.FTZ R135, R135, UR13 ;  /* 0x0000000d87877c20 */ /* 0x000fe20008410000 */
[----:B------:R-:W-:Y:S02]  /*61b0*/  FMUL.FTZ R196, R188, UR13 ;  /* 0x0000000dbcc47c20 */ /* 0x000fe40008410000 */
[----:B------:R-:W1:Y:S01]  /*61c0*/  LDC.64 R188, c[0x0][0x478] ;  /* 0x00011e00ffbc7b82 */ /* 0x000e620000000a00 */
[----:B------:R-:W-:Y:S02]  /*61d0*/  @P0 HADD2.F32 R134, -RZ, R134.H0_H0 ;  /* 0x20000086ff860230 */ /* 0x000fe40000004100 */
[----:B------:R-:W-:Y:S01]  /*61e0*/  FMUL.FTZ R187, R106, R135 ;  /* 0x000000876abb7220 */ /* 0x000fe20000410000 */
[----:B------:R-:W-:-:S02]  /*61f0*/  FMUL.FTZ R190, R107, R196 ;  /* 0x000000c46bbe7220 */ /* 0x000fc40000410000 */
[----:B------:R-:W-:Y:S02]  /*6200*/  @P0 FMUL.FTZ R183, R135, R134 ;  /* 0x0000008687b70220 */ /* 0x000fe40000410000 */
[----:B------:R-:W-:Y:S01]  /*6210*/  FSEL R194, R187, RZ, P0 ;  /* 0x000000ffbbc27208 */ /* 0x000fe20000000000 */
[----:B------:R-:W2:Y:S01]  /*6220*/  LDC.64 R134, c[0x0][0x468] ;  /* 0x00011a00ff867b82 */ /* 0x000ea20000000a00 */
[----:B------:R-:W-:Y:S01]  /*6230*/  ISETP.GE.U32.AND P0, PT, R138, 0x1000000, PT ;  /* 0x010000008a00780c */ /* 0x000fe20003f06070 */
[----:B0-----:R-:W-:-:S04]  /*6240*/  IMAD.WIDE.U32 R186, R186, 0x10000, RZ ;  /* 0x00010000baba7825 */ /* 0x001fc800078e00ff */
[----:B------:R-:W-:Y:S01]  /*6250*/  FADD.FTZ R30, R30, R183 ;  /* 0x000000b71e1e7221 */ /* 0x000fe20000010000 */
[----:B------:R-:W-:Y:S01]  /*6260*/  FSEL R190, R190, RZ, P0 ;  /* 0x000000ffbebe7208 */ /* 0x000fe20000000000 */
[----:B------:R-:W-:Y:S01]  /*6270*/  F2F.F16.F32 R194, R194 ;  /* 0x000000c200c27304 */ /* 0x000fe20000200800 */
[----:B------:R-:W-:-:S07]  /*6280*/  LOP3.LUT R186, R186, R193, RZ, 0xfc, !PT ;  /* 0x000000c1baba7212 */ /* 0x000fce00078efcff */
[----:B------:R-:W0:Y:S01]  /*6290*/  F2F.F16.F32 R190, R190 ;  /* 0x000000be00be7304 */ /* 0x000e220000200800 */
[----:B------:R-:W-:Y:S01]  /*62a0*/  @P0 SHF.R.U32.HI R133, RZ, 0x10, R133 ;  /* 0x00000010ff850819 */ /* 0x000fe20000011685 */
[----:B-1----:R-:W-:-:S04]  /*62b0*/  IMAD.WIDE.U32 R188, R137, 0x10, R188 ;  /* 0x0000001089bc7825 */ /* 0x002fc800078e00bc */
[----:B------:R-:W-:Y:S01]  /*62c0*/  @P0 HADD2.F32 R133, -RZ, R133.H0_H0 ;  /* 0x20000085ff850230 */ /* 0x000fe20000004100 */
[----:B------:R1:W-:Y:S01]  /*62d0*/  STG.E.128 desc[UR8][R188.64], R124 ;  /* 0x0000007cbc007986 */ /* 0x0003e2000c101d08 */
[C---:B--2---:R-:W-:Y:S01]  /*62e0*/  IMAD.WIDE.U32 R134, R137.reuse, 0x8, R134 ;  /* 0x0000000889867825 */ /* 0x044fe200078e0086 */
[----:B------:R-:W-:Y:S02]  /*62f0*/  IADD3 R137, PT, PT, R137, 0x80, RZ ;  /* 0x0000008089897810 */ /* 0x000fe40007ffe0ff */
[----:B0-----:R-:W-:Y:S02]  /*6300*/  SHF.L.U32 R191, R190, 0x10, RZ ;  /* 0x00000010bebf7819 */ /* 0x001fe400000006ff */
[----:B------:R-:W-:Y:S01]  /*6310*/  MOV R190, RZ ;  /* 0x000000ff00be7202 */ /* 0x000fe20000000f00 */
[----:B------:R-:W-:Y:S01]  /*6320*/  @P0 FMUL.FTZ R190, R196, R133 ;  /* 0x00000085c4be0220 */ /* 0x000fe20000410000 */
[----:B------:R-:W-:-:S03]  /*6330*/  LOP3.LUT R187, R187, R191, R194, 0xfe, !PT ;  /* 0x000000bfbbbb7212 */ /* 0x000fc600078efec2 */
[----:B------:R-:W-:Y:S02]  /*6340*/  FADD.FTZ R31, R31, R190 ;  /* 0x000000be1f1f7221 */ /* 0x000fe40000010000 */
[----:B------:R1:W-:Y:S05]  /*6350*/  STG.E.64 desc[UR8][R134.64], R186 ;  /* 0x000000ba86007986 */ /* 0x0003ea000c101b08 */
.L_x_8554:
[----:B------:R-:W-:Y:S05]  /*6360*/  BSYNC.RECONVERGENT B1 ;  /* 0x0000000000017941 */ /* 0x000fea0003800200 */
.L_x_8553:
[----:B------:R-:W-:Y:S04]  /*6370*/  BSSY.RECONVERGENT B1, `(.L_x_8555) ;  /* 0x0000048000017945 */ /* 0x000fe80003800200 */
[----:B------:R-:W-:Y:S05]  /*6380*/  @!P2 BRA `(.L_x_8556) ;  /* 0x000000040018a947 */ /* 0x000fea0003800000 */
[----:B-1----:R-:W0:Y:S02]  /*6390*/  LDC.64 R124, c[0x0][0x390] ;  /* 0x0000e400ff7c7b82 */ /* 0x002e240000000a00 */
        /* <DEDUP_REMOVED lines=69> */
.L_x_8556:
[----:B------:R-:W-:Y:S05]  /*67f0*/  BSYNC.RECONVERGENT B1 ;  /* 0x0000000000017941 */ /* 0x000fea0003800200 */
.L_x_8555:
[----:B------:R-:W-:Y:S04]  /*6800*/  BSSY.RECONVERGENT B1, `(.L_x_8557) ;  /* 0x0000048000017945 */ /* 0x000fe80003800200 */
[----:B------:R-:W-:Y:S05]  /*6810*/  @!P3 BRA `(.L_x_8558) ;  /* 0x000000040018b947 */ /* 0x000fea0003800000 */
[----:B-1-3--:R-:W0:Y:S02]  /*6820*/  LDC.64 R124, c[0x0][0x390] ;  /* 0x0000e400ff7c7b82 */ /* 0x00ae240000000a00 */
        /* <DEDUP_REMOVED lines=69> */
.L_x_8558:
[----:B------:R-:W-:Y:S05]  /*6c80*/  BSYNC.RECONVERGENT B1 ;  /* 0x0000000000017941 */ /* 0x000fea0003800200 */
.L_x_8557:
[----:B------:R-:W-:Y:S04]  /*6c90*/  BSSY.RECONVERGENT B1, `(.L_x_8559) ;  /* 0x0000048000017945 */ /* 0x000fe80003800200 */
[----:B------:R-:W-:Y:S05]  /*6ca0*/  @!P4 BRA `(.L_x_8560) ;  /* 0x000000040018c947 */ /* 0x000fea0003800000 */
[----:B-1-34-:R-:W0:Y:S02]  /*6cb0*/  LDC.64 R124, c[0x0][0x390] ;  /* 0x0000e400ff7c7b82 */ /* 0x01ae240000000a00 */
        /* <DEDUP_REMOVED lines=69> */
.L_x_8560:
[----:B------:R-:W-:Y:S05]  /*7110*/  BSYNC.RECONVERGENT B1 ;  /* 0x0000000000017941 */ /* 0x000fea0003800200 */
.L_x_8559:
[----:B------:R-:W-:Y:S05]  /*7120*/  @!P5 BRA `(.L_x_8541) ;  /* 0x000000040014d947 */ /* 0x000fea0003800000 */
[----:B------:R-:W0:Y:S02]  /*7130*/  LDC.64 R132, c[0x0][0x390] ;  /* 0x0000e400ff847b82 */ /* 0x000e240000000a00 */
[----:B0-----:R-:W-:-:S06]  /*7140*/  IMAD.WIDE.U32 R132, R137, 0x8, R132 ;  /* 0x0000000889847825 */ /* 0x001fcc00078e0084 */
[----:B------:R-:W2:Y:S01]  /*7150*/  LDG.E.64 R132, desc[UR8][R132.64] ;  /* 0x0000000884847981 */ /* 0x000ea2000c1e1b00 */
[----:B-1-34-:R-:W-:Y:S01]  /*7160*/  FFMA.FTZ R124, R184, R129, R130 ;  /* 0x00000081b87c7223 */ /* 0x01afe20000010082 */
[----:B------:R-:W-:Y:S01]  /*7170*/  ISETP.GE.U32.AND P0, PT, R144, 0x1000000, PT ;  /* 0x010000009000780c */ /* 0x000fe20003f06070 */
[----:B------:R-:W-:Y:S02]  /*7180*/  HFMA2 R190, -RZ, RZ, 0, 0 ;  /* 0x00000000ffbe7431 */ /* 0x000fe400000001ff */
[----:B------:R-:W-:Y:S01]  /*7190*/  FADD.FTZ R124, R181, -R124 ;  /* 0x8000007cb57c7221 */ /* 0x000fe20000010000 */
[----:B------:R-:W-:-:S03]  /*71a0*/  HFMA2 R183, -RZ, RZ, 0, 0 ;  /* 0x00000000ffb77431 */ /* 0x000fc600000001ff */
[----:B------:R-:W-:-:S04]  /*71b0*/  FFMA.FTZ R127, R141, R124, R123 ;  /* 0x0000007c8d7f7223 */ /* 0x000fc8000001007b */
[----:B------:R-:W-:-:S04]  /*71c0*/  FMUL.FTZ R124, R127, R128 ;  /* 0x000000807f7c7220 */ /* 0x000fc80000410000 */
[----:B------:R-:W-:Y:S01]  /*71d0*/  FMUL.FTZ R126, R124, UR13 ;  /* 0x0000000d7c7e7c20 */ /* 0x000fe20008410000 */
[----:B--2---:R-:W-:-:S05]  /*71e0*/  @P0 SHF.R.U32.HI R125, RZ, 0x10, R133 ;  /* 0x00000010ff7d0819 */ /* 0x004fca0000011685 */
[----:B------:R-:W-:Y:S02]  /*71f0*/  @P0 HADD2.F32 R124, -RZ, R125.H0_H0 ;  /* 0x2000007dff7c0230 */ /* 0x000fe40000004100 */
[----:B------:R-:W-:-:S03]  /*7200*/  FMUL.FTZ R125, R75, R126 ;  /* 0x0000007e4b7d7220 */ /* 0x000fc60000410000 */
[----:B------:R-:W-:Y:S02]  /*7210*/  @P0 FMUL.FTZ R190, R126, R124 ;  /* 0x0000007c7ebe0220 */ /* 0x000fe40000410000 */
[----:B------:R-:W-:Y:S01]  /*7220*/  FSEL R135, R125, RZ, P0 ;  /* 0x000000ff7d877208 */ /* 0x000fe20000000000 */
[----:B------:R-:W-:Y:S01]  /*7230*/  FFMA.FTZ R125, R175, R129, R130 ;  /* 0x00000081af7d7223 */ /* 0x000fe20000010082 */
[----:B------:R-:W-:Y:S01]  /*7240*/  LOP3.LUT P0, RZ, R144, 0xff, RZ, 0xc0, !PT ;  /* 0x000000ff90ff7812 */ /* 0x000fe2000780c0ff */
[----:B------:R-:W-:Y:S01]  /*7250*/  FADD.FTZ R15, R15, R190 ;  /* 0x000000be0f0f7221 */ /* 0x000fe20000010000 */
[----:B------:R-:W0:Y:S01]  /*7260*/  F2F.F16.F32 R189, R135 ;  /* 0x0000008700bd7304 */ /* 0x000e220000200800 */
[----:B------:R-:W-:-:S04]  /*7270*/  FADD.FTZ R125, R180, -R125 ;  /* 0x8000007db47d7221 */ /* 0x000fc80000010000 */
[----:B------:R-:W-:-:S04]  /*7280*/  FFMA.FTZ R124, R141, R125, R120 ;  /* 0x0000007d8d7c7223 */ /* 0x000fc80000010078 */
[----:B------:R-:W-:Y:S02]  /*7290*/  FMUL.FTZ R126, R124, R128 ;  /* 0x000000807c7e7220 */ /* 0x000fe40000410000 */
[----:B------:R-:W-:Y:S02]  /*72a0*/  @P0 MOV R125, R132 ;  /* 0x00000084007d0202 */ /* 0x000fe40000000f00 */
[----:B------:R-:W-:Y:S01]  /*72b0*/  FMUL.FTZ R126, R126, UR13 ;  /* 0x0000000d7e7e7c20 */ /* 0x000fe20008410000 */
[----:B0-----:R-:W-:Y:S02]  /*72c0*/  SHF.L.U32 R189, R189, 0x10, RZ ;  /* 0x00000010bdbd7819 */ /* 0x001fe400000006ff */
        /* <DEDUP_REMOVED lines=8> */
[----:B------:R-:W-:Y:S01]  /*7350*/  F2F.F16.F32 R191, R186 ;  /* 0x000000ba00bf7304 */ /* 0x000fe20000200800 */
[----:B------:R-:W-:Y:S01]  /*7360*/  FADD.FTZ R131, R182, -R129 ;  /* 0x80000081b6837221 */ /* 0x000fe20000010000 */
[----:B------:R-:W-:Y:S01]  /*7370*/  FADD.FTZ R12, R12, R183 ;  /* 0x000000b70c0c7221 */ /* 0x000fe20000010000 */
[C---:B------:R-:W-:Y:S02]  /*7380*/  FFMA.FTZ R125, R141.reuse, R126, R121 ;  /* 0x0000007e8d7d7223 */ /* 0x040fe40000010079 */
[----:B------:R-:W-:-:S02]  /*7390*/  FFMA.FTZ R126, R141, R131, R122 ;  /* 0x000000838d7e7223 */ /* 0x000fc4000001007a */
[-C--:B------:R-:W-:Y:S02]  /*73a0*/  FMUL.FTZ R129, R125, R128.reuse ;  /* 0x000000807d817220 */ /* 0x080fe40000410000 */
[----:B------:R-:W-:Y:S02]  /*73b0*/  FMUL.FTZ R131, R126, R128 ;  /* 0x000000807e837220 */ /* 0x000fe40000410000 */
[----:B------:R-:W-:Y:S01]  /*73c0*/  @P0 SHF.R.U64 R130, R132, 0x10, R133 ;  /* 0x0000001084820819 */ /* 0x000fe20000001285 */
[----:B------:R-:W-:Y:S01]  /*73d0*/  FMUL.FTZ R129, R129, UR13 ;  /* 0x0000000d81817c20 */ /* 0x000fe20008410000 */
[----:B------:R-:W-:Y:S01]  /*73e0*/  FMUL.FTZ R187, R131, UR13 ;  /* 0x0000000d83bb7c20 */ /* 0x000fe20008410000 */
[----:B------:R-:W-:Y:S02]  /*73f0*/  MOV R132, RZ ;  /* 0x000000ff00847202 */ /* 0x000fe40000000f00 */
[----:B------:R-:W-:Y:S02]  /*7400*/  @P0 HADD2.F32 R128, -RZ, R130.H0_H0 ;  /* 0x20000082ff800230 */ /* 0x000fe40000004100 */
[----:B------:R-:W-:Y:S01]  /*7410*/  FMUL.FTZ R130, R73, R129 ;  /* 0x0000008149827220 */ /* 0x000fe20000410000 */
[----:B------:R-:W-:-:S02]  /*7420*/  FMUL.FTZ R134, R74, R187 ;  /* 0x000000bb4a867220 */ /* 0x000fc40000410000 */
[----:B------:R-:W-:Y:S02]  /*7430*/  @P0 FMUL.FTZ R132, R128, R129 ;  /* 0x0000008180840220 */ /* 0x000fe40000410000 */
[----:B------:R-:W-:Y:S01]  /*7440*/  FSEL R141, R130, RZ, P0 ;  /* 0x000000ff828d7208 */ /* 0x000fe20000000000 */
[----:B------:R-:W0:Y:S01]  /*7450*/  LDC.64 R128, c[0x0][0x478] ;  /* 0x00011e00ff807b82 */ /* 0x000e220000000a00 */
[----:B------:R-:W-:Y:S01]  /*7460*/  LOP3.LUT P0, RZ, R144, 0xff0000, RZ, 0xc0, !PT ;  /* 0x00ff000090ff7812 */ /* 0x000fe2000780c0ff */
[----:B------:R-:W-:-:S03]  /*7470*/  FADD.FTZ R13, R13, R132 ;  /* 0x000000840d0d7221 */ /* 0x000fc60000010000 */
[----:B------:R-:W-:Y:S01]  /*7480*/  FSEL R188, R134, RZ, P0 ;  /* 0x000000ff86bc7208 */ /* 0x000fe20000000000 */
[----:B------:R-:W1:Y:S02]  /*7490*/  F2F.F16.F32 R141, R141 ;  /* 0x0000008d008d7304 */ /* 0x000e640000200800 */
[----:B------:R-:W2:Y:S06]  /*74a0*/  LDC.64 R130, c[0x0][0x468] ;  /* 0x00011a00ff827b82 */ /* 0x000eac0000000a00 */
[----:B------:R-:W3:Y:S01]  /*74b0*/  F2F.F16.F32 R188, R188 ;  /* 0x000000bc00bc7304 */ /* 0x000ee20000200800 */
        /* <DEDUP_REMOVED lines=9> */
[----:B------:R-:W-:-:S05]  /*7550*/  @P0 HADD2.F32 R137, -RZ, R137.H0_H0 ;  /* 0x20000089ff890230 */ /* 0x000fca0000004100 */
[----:B------:R-:W-:-:S04]  /*7560*/  @P0 FMUL.FTZ R133, R137, R187 ;  /* 0x000000bb89850220 */ /* 0x000fc80000410000 */
[----:B------:R-:W-:-:S07]  /*7570*/  FADD.FTZ R14, R14, R133 ;  /* 0x000000850e0e7221 */ /* 0x000fce0000010000 */
.L_x_8541:
[----:B------:R-:W-:Y:S05]  /*7580*/  BSYNC.RECONVERGENT B0 ;  /* 0x0000000000007941 */ /* 0x000fea0003800200 */
.L_x_8523:
[----:B0---4-:R-:W0:Y:S01]  /*7590*/  LDC.64 R128, c[0x0][0x380] ;  /* 0x0000e000ff807b82 */ /* 0x011e220000000a00 */
[----:B------:R-:W-:Y:S01]  /*75a0*/  UPLOP3.LUT UP1, UPT, UPT, UPT, UP1, 0x40, 0x4 ;  /* 0x000000000004789c */ /* 0x000fe20003f2e810 */
[----:B0-----:R-:W-:-:S04]  /*75b0*/  IADD3 R139, PT, PT, R139, R128, RZ ;  /* 0x000000808b8b7210 */ /* 0x001fc80007ffe0ff */
[----:B------:R-:W-:-:S13]  /*75c0*/  ISETP.GE.AND P0, PT, R139, R129, PT ;  /* 0x000000818b00720c */ /* 0x000fda0003f06270 */
[----:B------:R-:W-:Y:S05]  /*75d0*/  @!P0 BRA `(.L_x_8561) ;  /* 0xffffff9000788947 */ /* 0x000fea000383ffff */
.L_x_8510:
        /* <DEDUP_REMOVED lines=15> */
.L_x_8563:
[----:B------:R-:W-:Y:S05]  /*76d0*/  BSYNC.RECONVERGENT B0 ;  /* 0x0000000000007941 */ /* 0x000fea0003800200 */
.L_x_8562:
        /* <DEDUP_REMOVED lines=12> */
.L_x_8565:
[----:B------:R-:W-:Y:S05]  /*77a0*/  BSYNC.RECONVERGENT B0 ;  /* 0x0000000000007941 */ /* 0x000fea0003800200 */
.L_x_8564:
        /* <DEDUP_REMOVED lines=12> */
.L_x_8567:
[----:B------:R-:W-:Y:S05]  /*7870*/  BSYNC.RECONVERGENT B0 ;  /* 0x0000000000007941 */ /* 0x000fea0003800200 */
.L_x_8566:
        /* <DEDUP_REMOVED lines=12> */
.L_x_8569:
[----:B------:R-:W-:Y:S05]  /*7940*/  BSYNC.RECONVERGENT B0 ;  /* 0x0000000000007941 */ /* 0x000fea0003800200 */
.L_x_8568:
        /* <DEDUP_REMOVED lines=11> */
.L_x_8570:
        /* <DEDUP_REMOVED lines=16> */
.L_x_10934:


//--------------------- .text._ZN10layer_norm13ln_bwd_kernelINS_13Kernel_traitsIf6__halffS2_fjLj2560ELj1ELj1ELj4ELj8ENS_18Kernel_traits_baseILj2560EfS2_fS2_fjLj128EEEEELb1ELb1ELb0ELb1EEEvNS_9BwdParamsE --------------------------
	.section	.text._ZN10layer_norm13ln_bwd_kernelINS_13Kernel_traitsIf6__halffS2_fjLj2560ELj1ELj1ELj4ELj8ENS_18Kernel_traits_baseILj2560EfS2_fS2_fjLj128EEEEELb1ELb1ELb0ELb1EEEvNS_9BwdParamsE,"ax",@progbits
	.align	128
        .global         _ZN10layer_norm13ln_bwd_kernelINS_13Kernel_traitsIf6__halffS2_fjLj2560ELj1ELj1ELj4ELj8ENS_18Kernel_traits_baseILj2560EfS2_fS2_fjLj128EEEEELb1ELb1ELb0ELb1EEEvNS_9BwdParamsE
        .type           _ZN10layer_norm13ln_bwd_kernelINS_13Kernel_traitsIf6__halffS2_fjLj2560ELj1ELj1ELj4ELj8ENS_18Kernel_traits_baseILj2560EfS2_fS2_fjLj128EEEEELb1ELb1ELb0ELb1EEEvNS_9BwdParamsE,@function
        .size           _ZN10layer_norm13ln_bwd_kernelINS_13Kernel_traitsIf6__halffS2_fjLj2560ELj1ELj1ELj4ELj8ENS_18Kernel_traits_baseILj2560EfS2_fS2_fjLj128EEEEELb1ELb1ELb0ELb1EEEvNS_9BwdParamsE,(.L_x_10935 - _ZN10layer_norm13ln_bwd_kernelINS_13Kernel_traitsIf6__halffS2_fjLj2560ELj1ELj1ELj4ELj8ENS_18Kernel_traits_baseILj2560EfS2_fS2_fjLj128EEEEELb1ELb1ELb0ELb1EEEvNS_9BwdParamsE)
        .other          _ZN10layer_norm13ln_bwd_kernelINS_13Kernel_traitsIf6__halffS2_fjLj2560ELj1ELj1ELj4ELj8ENS_18Kernel_traits_baseILj2560EfS2_fS2_fjLj128EEEEELb1ELb1ELb0ELb1EEEvNS_9BwdParamsE,@"STO_CUDA_ENTRY STV_DEFAULT"
_ZN10layer_norm13ln_bwd_kernelINS_13Kernel_traitsIf6__halffS2_fjLj2560ELj1ELj1ELj4ELj8ENS_18Kernel_traits_baseILj2560EfS2_fS2_fjLj128EEEEELb1ELb1ELb0ELb1EEEvNS_9BwdParamsE:
.text._ZN10layer_norm13ln_bwd_kernelINS_13Kernel_traitsIf6__halffS2_fjLj2560ELj1ELj1ELj4ELj8ENS_18Kernel_traits_baseILj2560EfS2_fS2_fjLj128EEEEELb1ELb1ELb0ELb1EEEvNS_9BwdParamsE:
        /* <DEDUP_REMOVED lines=92> */
.L_x_8576:
        /* <DEDUP_REMOVED lines=15> */
[----:B------:R-:W2:Y:S01]  /*06b0*/  LDG.E.128 R116, desc[UR4][R116.64] ;  /* 0x0000000474747981 */ /* 0x000ea2000c1e1d00 */
[C---:B------:R-:W-:Y:S01]  /*06c0*/  IADD3 R142, PT, PT, R165.reuse, 0x200, RZ ;  /* 0x00000200a58e7810 */ /* 0x040fe20007ffe0ff */
[----:B----4-:R-:W-:Y:S02]  /*06d0*/  IMAD.WIDE.U32 R152, R165, 0x8, R148 ;  /* 0x00000008a5987825 */ /* 0x010fe400078e0094 */
[----:B------:R-:W4:Y:S02]  /*06e0*/  LDG.E.128 R104, desc[UR4][R104.64] ;  /* 0x0000000468687981 */ /* 0x000f24000c1e1d00 */
[--C-:B------:R-:W-:Y:S02]  /*06f0*/  IMAD.WIDE.U32 R112, R145, 0x10, R120.reuse ;  /* 0x0000001091707825 */ /* 0x100fe400078e0078 */
[----:B------:R-:W4:Y:S02]  /*0700*/  LDG.E.64 R152, desc[UR4][R152.64] ;  /* 0x0000000498987981 */ /* 0x000f24000c1e1b00 */
[----:B------:R-:W-:-:S02]  /*0710*/  IMAD.WIDE.U32 R108, R146, 0x10, R120 ;  /* 0x00000010926c7825 */ /* 0x000fc400078e0078 */
[----:B------:R-:W4:Y:S02]  /*0720*/  LDG.E.128 R112, desc[UR4][R112.64] ;  /* 0x0000000470707981 */ /* 0x000f24000c1e1d00 */
[----:B------:R-:W-:Y:S02]  /*0730*/  IMAD.WIDE.U32 R120, R142, 0x10, R120 ;  /* 0x000000108e787825 */ /* 0x000fe400078e0078 */
[----:B------:R-:W4:Y:S02]  /*0740*/  LDG.E.128 R108, desc[UR4][R108.64] ;  /* 0x000000046c6c7981 */ /* 0x000f24000c1e1d00 */
[----:B------:R-:W-:Y:S02]  /*0750*/  IMAD.WIDE.U32 R154, R146, 0x8, R148 ;  /* 0x00000008929a7825 */ /* 0x000fe400078e0094 */
[----:B------:R-:W4:Y:S02]  /*0760*/  LDG.E.128 R120, desc[UR4][R120.64] ;  /* 0x0000000478787981 */ /* 0x000f24000c1e1d00 */
[----:B---3--:R-:W-:-:S02]  /*0770*/  IMAD.WIDE R158, R0, 0x4, R158 ;  /* 0x00000004009e7825 */ /* 0x008fc400078e029e */
[----:B------:R-:W3:Y:S04]  /*0780*/  LDG.E.64 R154, desc[UR4][R154.64] ;  /* 0x000000049a9a7981 */ /* 0x000ee8000c1e1b00 */
[----:B------:R1:W3:Y:S01]  /*0790*/  LDG.E R144, desc[UR4][R158.64] ;  /* 0x000000049e907981 */ /* 0x0002e2000c1e1900 */
[----:B------:R-:W-:-:S04]  /*07a0*/  IMAD.WIDE.U32 R156, R145, 0x8, R148 ;  /* 0x00000008919c7825 */ /* 0x000fc800078e0094 */
[--C-:B------:R-:W-:Y:S02]  /*07b0*/  IMAD.WIDE.U32 R150, R143, 0x8, R148.reuse ;  /* 0x000000088f967825 */ /* 0x100fe400078e0094 */
[----:B------:R-:W3:Y:S02]  /*07c0*/  LDG.E.64 R156, desc[UR4][R156.64] ;  /* 0x000000049c9c7981 */ /* 0x000ee4000c1e1b00 */
[----:B------:R-:W-:Y:S02]  /*07d0*/  IMAD.WIDE.U32 R148, R142, 0x8, R148 ;  /* 0x000000088e947825 */ /* 0x000fe400078e0094 */
[----:B------:R-:W3:Y:S04]  /*07e0*/  LDG.E.64 R150, desc[UR4][R150.64] ;  /* 0x0000000496967981 */ /* 0x000ee8000c1e1b00 */
[----:B------:R-:W3:Y:S01]  /*07f0*/  LDG.E.64 R148, desc[UR4][R148.64] ;  /* 0x0000000494947981 */ /* 0x000ee2000c1e1b00 */
[----:B0-----:R-:W-:-:S02]  /*0800*/  ISETP.NE.U32.AND P0, PT, RZ, UR8, PT ;  /* 0x00000008ff007c0c */ /* 0x001fc4000bf05070 */
[----:B------:R-:W-:Y:S02]  /*0810*/  ISETP.NE.AND P4, PT, RZ, UR7, PT ;  /* 0x00000007ff007c0c */ /* 0x000fe4000bf85270 */
[----:B------:R-:W-:Y:S02]  /*0820*/  ISETP.NE.AND.EX P0, PT, RZ, UR9, PT, P0 ;  /* 0x00000009ff007c0c */ /* 0x000fe4000bf05300 */
[----:B--2---:R-:W-:-:S05]  /*0830*/  FSEL R147, R147, RZ, !P4 ;  /* 0x000000ff93937208 */ /* 0x004fca0006000000 */
[C---:B------:R-:W-:Y:S01]  /*0840*/  FADD.FTZ R177, -R147.reuse, R116 ;  /* 0x0000007493b17221 */ /* 0x040fe20000010100 */
[C---:B------:R-:W-:Y:S02]  /*0850*/  FADD.FTZ R163, -R147.reuse, R117 ;  /* 0x0000007593a37221 */ /* 0x040fe40000010100 */
[----:B------:R-:W0:Y:S01]  /*0860*/  @P1 LDC.64 R116, c[0x0][0x3e0] ;  /* 0x0000f800ff741b82 */ /* 0x000e220000000a00 */
        /* <DEDUP_REMOVED lines=8> */
[----:B------:R-:W-:Y:S01]  /*08f0*/  MOV R162, R152 ;  /* 0x0000009800a27202 */ /* 0x000fe20000000f00 */
[C---:B------:R-:W-:Y:S01]  /*0900*/  FADD.FTZ R161, -R147.reuse, R120 ;  /* 0x0000007893a17221 */ /* 0x040fe20000010100 */
[----:B-1----:R-:W-:-:S05]  /*0910*/  FADD.FTZ R159, -R147, R121 ;  /* 0x00000079939f7221 */ /* 0x002fca0000010100 */
[----:B------:R-:W1:Y:S01]  /*0920*/  LDC.64 R112, c[0x0][0x3b0] ;  /* 0x0000ec00ff707b82 */ /* 0x000e620000000a00 */
[----:B------:R-:W-:Y:S01]  /*0930*/  SHF.R.U64 R189, R152, 0x10, R153 ;  /* 0x0000001098bd7819 */ /* 0x000fe20000001299 */
[----:B0-----:R-:W-:Y:S01]  /*0940*/  @P1 IMAD.WIDE R120, R0, 0x2, R116 ;  /* 0x0000000200781825 */ /* 0x001fe200078e0274 */
[----:B------:R-:W-:-:S03]  /*0950*/  MOV R193, R153 ;  /* 0x0000009900c17202 */ /* 0x000fc60000000f00 */
[----:B------:R-:W-:Y:S02]  /*0960*/  HADD2.F32 R117, -RZ, R162.H0_H0 ;  /* 0x200000a2ff757230 */ /* 0x000fe40000004100 */
[----:B---3--:R-:W-:Y:S01]  /*0970*/  FMUL.FTZ R188, R144, R179 ;  /* 0x000000b390bc7220 */ /* 0x008fe20000410000 */
[----:B--2---:R-:W-:Y:S01]  /*0980*/  @P0 IMAD.WIDE.U32 R104, R142, 0x10, R104 ;  /* 0x000000108e680825 */ /* 0x004fe200078e0068 */
[----:B------:R-:W-:Y:S02]  /*0990*/  MOV R194, R154 ;  /* 0x0000009a00c27202 */ /* 0x000fe40000000f00 */
[----:B------:R-:W-:Y:S01]  /*09a0*/  SHF.R.U64 R172, R154, 0x10, R155 ;  /* 0x000000109aac7819 */ /* 0x000fe2000000129b */
[----:B------:R-:W-:Y:S02]  /*09b0*/  HADD2.F32 R189, -RZ, R189.H0_H0 ;  /* 0x200000bdffbd7230 */ /* 0x000fe40000004100 */
[----:B-----5:R-:W-:Y:S01]  /*09c0*/  FMUL.FTZ R179, R80, R117 ;  /* 0x0000007550b37220 */ /* 0x020fe20000410000 */
[----:B------:R-:W-:Y:S01]  /*09d0*/  FMUL.FTZ R154, R144, R167 ;  /* 0x000000a7909a7220 */ /* 0x000fe20000410000 */
[----:B------:R-:W-:Y:S01]  /*09e0*/  SHF.R.U32.HI R191, RZ, 0x10, R153 ;  /* 0x00000010ffbf7819 */ /* 0x000fe20000011699 */
[----:B------:R0:W5:Y:S01]  /*09f0*/  @P0 LDG.E.128 R100, desc[UR4][R104.64] ;  /* 0x0000000468640981 */ /* 0x000162000c1e1d00 */
[----:B------:R-:W-:-:S02]  /*0a00*/  HADD2.F32 R193, -RZ, R193.H0_H0 ;  /* 0x200000c1ffc17230 */ /* 0x000fc40000004100 */
[----:B------:R-:W-:Y:S01]  /*0a10*/  FMUL.FTZ R187, R81, R189 ;  /* 0x000000bd51bb7220 */ /* 0x000fe20000410000 */
[C---:B------:R-:W-:Y:S01]  /*0a20*/  FMUL.FTZ R192, R144.reuse, R185 ;  /* 0x000000b990c07220 */ /* 0x040fe20000410000 */
[----:B------:R-:W-:Y:S02]  /*0a30*/  HADD2.F32 R191, -RZ, R191.H0_H0 ;  /* 0x200000bfffbf7230 */ /* 0x000fe40000004100 */
[----:B------:R-:W-:Y:S01]  /*0a40*/  FMUL.FTZ R190, R144, R183 ;  /* 0x000000b790be7220 */ /* 0x000fe20000410000 */
[----:B------:R-:W-:Y:S01]  /*0a50*/  FMUL.FTZ R185, R82, R193 ;  /* 0x000000c152b97220 */ /* 0x000fe20000410000 */
[C---:B------:R-:W-:Y:S01]  /*0a60*/  FADD.FTZ R195, -R147.reuse, R108 ;  /* 0x0000006c93c37221 */ /* 0x040fe20000010100 */
[----:B------:R-:W-:Y:S01]  /*0a70*/  FADD.FTZ R199, -R147, R110 ;  /* 0x0000006e93c77221 */ /* 0x000fe20000010100 */
[----:B------:R-:W-:Y:S01]  /*0a80*/  SHF.R.U64 R164, R156, 0x10, R157 ;  /* 0x000000109ca47819 */ /* 0x000fe2000000129d */
[----:B0-----:R-:W-:Y:S01]  /*0a90*/  FADD.FTZ R104, RZ, R179 ;  /* 0x000000b3ff687221 */ /* 0x001fe20000010000 */
[----:B------:R-:W-:Y:S01]  /*0aa0*/  FFMA.FTZ R105, R154, R179, RZ ;  /* 0x000000b39a697223 */ /* 0x000fe200000100ff */
[----:B----4-:R-:W-:Y:S01]  /*0ab0*/  @P0 IMAD.WIDE.U32 R106, R143, 0x10, R106 ;  /* 0x000000108f6a0825 */ /* 0x010fe200078e006a */
[----:B------:R-:W-:-:S03]  /*0ac0*/  MOV R198, R156 ;  /* 0x0000009c00c67202 */ /* 0x000fc60000000f00 */
[----:B------:R-:W-:Y:S01]  /*0ad0*/  FADD.FTZ R104, R187, R104 ;  /* 0x00000068bb687221 */ /* 0x000fe20000010000 */
[----:B------:R-:W-:Y:S01]  /*0ae0*/  FFMA.FTZ R105, R188, R187, R105 ;  /* 0x000000bbbc697223 */ /* 0x000fe20000010069 */
[----:B------:R-:W-:Y:S01]  /*0af0*/  MOV R200, R157 ;  /* 0x0000009d00c87202 */ /* 0x000fe20000000f00 */
[----:B------:R-:W-:Y:S01]  /*0b00*/  HADD2.F32 R194, -RZ, R194.H0_H0 ;  /* 0x200000c2ffc27230 */ /* 0x000fe20000004100 */
[----:B------:R-:W-:Y:S01]  /*0b10*/  SHF.R.U32.HI R201, RZ, 0x10, R157 ;  /* 0x00000010ffc97819 */ /* 0x000fe2000001169d */
[----:B------:R-:W-:Y:S01]  /*0b20*/  FMUL.FTZ R167, R83, R191 ;  /* 0x000000bf53a77220 */ /* 0x000fe20000410000 */
[----:B------:R-:W-:Y:S01]  /*0b30*/  MOV R157, R148 ;  /* 0x00000094009d7202 */ /* 0x000fe20000000f00 */
[----:B------:R-:W-:Y:S01]  /*0b40*/  FADD.FTZ R104, R185, R104 ;  /* 0x00000068b9687221 */ /* 0x000fe20000010000 */
[----:B------:R-:W-:Y:S01]  /*0b50*/  SHF.R.U64 R156, R148, 0x10, R149 ;  /* 0x00000010949c7819 */ /* 0x000fe20000001295 */
[----:B------:R-:W-:Y:S01]  /*0b60*/  FFMA.FTZ R105, R190, R185, R105 ;  /* 0x000000b9be697223 */ /* 0x000fe20000010069 */
[----:B------:R-:W-:-:S02]  /*0b70*/  MOV R152, R149 ;  /* 0x0000009500987202 */ /* 0x000fc40000000f00 */
[----:B------:R-:W-:Y:S01]  /*0b80*/  SHF.R.U32.HI R160, RZ, 0x10, R149 ;  /* 0x00000010ffa07819 */ /* 0x000fe20000011695 */
[----:B-1----:R-:W-:Y:S01]  /*0b90*/  IMAD.WIDE.U32 R148, R146, 0x4, R112 ;  /* 0x0000000492947825 */ /* 0x002fe200078e0070 */
[----:B------:R-:W-:-:S03]  /*0ba0*/  MOV R196, R155 ;  /* 0x0000009b00c47202 */ /* 0x000fc60000000f00 */
[C---:B------:R-:W-:Y:S01]  /*0bb0*/  FMUL.FTZ R186, R144.reuse, R195 ;  /* 0x000000c390ba7220 */ /* 0x040fe20000410000 */
[----:B------:R-:W-:Y:S01]  /*0bc0*/  FMUL.FTZ R162, R144, R199 ;  /* 0x000000c790a27220 */ /* 0x000fe20000410000 */
[----:B------:R0:W5:Y:S01]  /*0bd0*/  @P0 LDG.E.128 R96, desc[UR4][R106.64] ;  /* 0x000000046a600981 */ /* 0x000162000c1e1d00 */
[----:B------:R-:W-:Y:S02]  /*0be0*/  HADD2.F32 R195, -RZ, R172.H0_H0 ;  /* 0x200000acffc37230 */ /* 0x000fe40000004100 */
[----:B------:R-:W-:Y:S02]  /*0bf0*/  HADD2.F32 R199, -RZ, R164.H0_H0 ;  /* 0x200000a4ffc77230 */ /* 0x000fe40000004100 */
[----:B------:R-:W-:Y:S01]  /*0c00*/  FMUL.FTZ R164, R76, R194 ;  /* 0x000000c24ca47220 */ /* 0x000fe20000410000 */
[----:B------:R-:W-:Y:S01]  /*0c10*/  FADD.FTZ R197, -R147, R109 ;  /* 0x0000006d93c57221 */ /* 0x000fe20000010100 */
[----:B------:R-:W2:Y:S01]  /*0c20*/  @P1 LDG.E.U16 R158, desc[UR4][R120.64] ;  /* 0x00000004789e1981 */ /* 0x000ea2000c1e1500 */
[----:B------:R-:W-:Y:S01]  /*0c30*/  FFMA.FTZ R105, R192, R167, R105 ;  /* 0x000000a7c0697223 */ /* 0x000fe20000010069 */
[----:B------:R-:W-:Y:S01]  /*0c40*/  SHF.R.U32.HI R166, RZ, 0x10, R155 ;  /* 0x00000010ffa67819 */ /* 0x000fe2000001169b */
[----:B0-----:R-:W-:Y:S01]  /*0c50*/  FADD.FTZ R107, R167, R104 ;  /* 0x00000068a76b7221 */ /* 0x001fe20000010000 */
[----:B------:R0:W5:Y:S01]  /*0c60*/  LDG.E R181, desc[UR4][R148.64] ;  /* 0x0000000494b57981 */ /* 0x000162000c1e1900 */
[----:B------:R-:W-:-:S02]  /*0c70*/  HADD2.F32 R196, -RZ, R196.H0_H0 ;  /* 0x200000c4ffc47230 */ /* 0x000fc40000004100 */
[----:B------:R-:W-:Y:S01]  /*0c80*/  FMUL.FTZ R184, R144, R197 ;  /* 0x000000c590b87220 */ /* 0x000fe20000410000 */
[----:B------:R-:W-:Y:S01]  /*0c90*/  FADD.FTZ R104, R164, R107 ;  /* 0x0000006ba4687221 */ /* 0x000fe20000010000 */
[----:B------:R-:W-:Y:S01]  /*0ca0*/  FFMA.FTZ R105, R186, R164, R105 ;  /* 0x000000a4ba697223 */ /* 0x000fe20000010069 */
[----:B------:R-:W-:Y:S02]  /*0cb0*/  HADD2.F32 R197, -RZ, R166.H0_H0 ;  /* 0x200000a6ffc57230 */ /* 0x000fe40000004100 */
[----:B------:R-:W-:Y:S01]  /*0cc0*/  FADD.FTZ R203, -R147, R111 ;  /* 0x0000006f93cb7221 */ /* 0x000fe20000010100 */
[----:B------:R-:W-:Y:S01]  /*0cd0*/  HADD2.F32 R198, -RZ, R198.H0_H0 ;  /* 0x200000c6ffc67230 */ /* 0x000fe20000004100 */
[----:B------:R-:W-:Y:S02]  /*0ce0*/  MOV R171, R150 ;  /* 0x0000009600ab7202 */ /* 0x000fe40000000f00 */
[----:B------:R-:W-:Y:S01]  /*0cf0*/  SHF.R.U64 R170, R150, 0x10, R151 ;  /* 0x0000001096aa7819 */ /* 0x000fe20000001297 */
[----:B0-----:R-:W-:Y:S01]  /*0d00*/  FMUL.FTZ R149, R144, R163 ;  /* 0x000000a390957220 */ /* 0x001fe20000410000 */
[----:B------:R-:W-:Y:S01]  /*0d10*/  FMUL.FTZ R163, R77, R195 ;  /* 0x000000c34da37220 */ /* 0x000fe20000410000 */
[----:B------:R-:W-:Y:S01]  /*0d20*/  FMUL.FTZ R166, R78, R196 ;  /* 0x000000c44ea67220 */ /* 0x000fe20000410000 */
[----:B------:R-:W-:Y:S01]  /*0d30*/  MOV R168, R151 ;  /* 0x0000009700a87202 */ /* 0x000fe20000000f00 */
[----:B------:R-:W-:Y:S01]  /*0d40*/  FMUL.FTZ R183, R79, R197 ;  /* 0x000000c54fb77220 */ /* 0x000fe20000410000 */
[----:B------:R-:W-:Y:S01]  /*0d50*/  FADD.FTZ R107, R163, R104 ;  /* 0x00000068a36b7221 */ /* 0x000fe20000010000 */
[----:B------:R-:W-:Y:S01]  /*0d60*/  FFMA.FTZ R105, R184, R163, R105 ;  /* 0x000000a3b8697223 */ /* 0x000fe20000010069 */
[----:B------:R-:W-:Y:S01]  /*0d70*/  SHF.R.U32.HI R169, RZ, 0x10, R151 ;  /* 0x00000010ffa97819 */ /* 0x000fe20000011697 */
[----:B------:R-:W-:-:S04]  /*0d80*/  IMAD.WIDE.U32 R150, R165, 0x4, R112 ;  /* 0x00000004a5967825 */ /* 0x000fc800078e0070 */
[----:B------:R-:W-:Y:S01]  /*0d90*/  FADD.FTZ R104, R166, R107 ;  /* 0x0000006ba6687221 */ /* 0x000fe20000010000 */
[----:B------:R-:W-:Y:S01]  /*0da0*/  FMUL.FTZ R182, R144, R203 ;  /* 0x000000cb90b67220 */ /* 0x000fe20000410000 */
[----:B------:R-:W-:Y:S01]  /*0db0*/  FFMA.FTZ R105, R162, R166, R105 ;  /* 0x000000a6a2697223 */ /* 0x000fe20000010069 */
[----:B------:R-:W-:Y:S01]  /*0dc0*/  FADD.FTZ R175, -R147, R118 ;  /* 0x0000007693af7221 */ /* 0x000fe20000010100 */
[----:B------:R-:W-:Y:S01]  /*0dd0*/  FMUL.FTZ R148, R144, R177 ;  /* 0x000000b190947220 */ /* 0x000fe20000410000 */
[----:B------:R-:W-:Y:S01]  /*0de0*/  FMUL.FTZ R177, R72, R198 ;  /* 0x000000c648b17220 */ /* 0x000fe20000410000 */
[----:B------:R-:W-:Y:S01]  /*0df0*/  FADD.FTZ R104, R183, R104 ;  /* 0x00000068b7687221 */ /* 0x000fe20000010000 */
[----:B------:R-:W-:Y:S01]  /*0e00*/  FMUL.FTZ R178, R144, R205 ;  /* 0x000000cd90b27220 */ /* 0x000fe20000410000 */
[----:B------:R-:W-:Y:S01]  /*0e10*/  FFMA.FTZ R105, R182, R183, R105 ;  /* 0x000000b7b6697223 */ /* 0x000fe20000010069 */
[C---:B------:R-:W-:Y:S01]  /*0e20*/  FADD.FTZ R209, -R147.reuse, R114 ;  /* 0x0000007293d17221 */ /* 0x040fe20000010100 */
[C---:B------:R-:W-:Y:S01]  /*0e30*/  FADD.FTZ R211, -R147.reuse, R115 ;  /* 0x0000007393d37221 */ /* 0x040fe20000010100 */
[----:B------:R0:W5:Y:S01]  /*0e40*/  LDG.E R155, desc[UR4][R150.64] ;  /* 0x00000004969b7981 */ /* 0x000162000c1e1900 */
[----:B------:R-:W-:Y:S01]  /*0e50*/  FADD.FTZ R173, -R147, R119 ;  /* 0x0000007793ad7221 */ /* 0x000fe20000010100 */
[----:B------:R-:W1:Y:S01]  /*0e60*/  @P0 LDC.64 R114, c[0x0][0x438] ;  /* 0x00010e00ff720b82 */ /* 0x000e620000000a00 */
[----:B------:R-:W-:-:S02]  /*0e70*/  HADD2.F32 R200, -RZ, R200.H0_H0 ;  /* 0x200000c8ffc87230 */ /* 0x000fc40000004100 */
[----:B------:R-:W-:Y:S01]  /*0e80*/  FADD.FTZ R104, R177, R104 ;  /* 0x00000068b1687221 */ /* 0x000fe20000010000 */
[----:B------:R-:W-:Y:S01]  /*0e90*/  FMUL.FTZ R176, R144, R207 ;  /* 0x000000cf90b07220 */ /* 0x000fe20000410000 */
[----:B------:R-:W-:Y:S01]  /*0ea0*/  FFMA.FTZ R105, R178, R177, R105 ;  /* 0x000000b1b2697223 */ /* 0x000fe20000010069 */
[C---:B0-----:R-:W-:Y:S01]  /*0eb0*/  FMUL.FTZ R150, R144.reuse, R175 ;  /* 0x000000af90967220 */ /* 0x041fe20000410000 */
[----:B------:R-:W-:Y:S01]  /*0ec0*/  FMUL.FTZ R175, R73, R199 ;  /* 0x000000c749af7220 */ /* 0x000fe20000410000 */
        /* <DEDUP_REMOVED lines=13> */
[----:B------:R-:W-:Y:S02]  /*0fa0*/  HADD2.F32 R204, -RZ, R157.H0_H0 ;  /* 0x2000009dffcc7230 */ /* 0x000fe40000004100 */
[----:B------:R-:W-:Y:S01]  /*0fb0*/  FMUL.FTZ R157, R68, R171 ;  /* 0x000000ab449d7220 */ /* 0x000fe20000410000 */
[----:B------:R-:W-:Y:S01]  /*0fc0*/  FFMA.FTZ R105, R174, R172, R105 ;  /* 0x000000acae697223 */ /* 0x000fe20000010069 */
[----:B------:R-:W-:-:S02]  /*0fd0*/  HADD2.F32 R202, -RZ, R168.H0_H0 ;  /* 0x200000a8ffca7230 */ /* 0x000fc40000004100 */
[----:B------:R-:W-:Y:S01]  /*0fe0*/  FADD.FTZ R153, -R147, R122 ;  /* 0x0000007a93997221 */ /* 0x000fe20000010100 */
[----:B------:R-:W-:Y:S02]  /*0ff0*/  HADD2.F32 R205, -RZ, R156.H0_H0 ;  /* 0x2000009cffcd7230 */ /* 0x000fe40000004100 */
[----:B------:R-:W-:Y:S01]  /*1000*/  FMUL.FTZ R156, R69, R170 ;  /* 0x000000aa459c7220 */ /* 0x000fe20000410000 */
[----:B------:R-:W-:Y:S01]  /*1010*/  FADD.FTZ R107, R157, R104 ;  /* 0x000000689d6b7221 */ /* 0x000fe20000010000 */
[----:B------:R-:W-:Y:S01]  /*1020*/  FFMA.FTZ R104, R148, R157, R105 ;  /* 0x0000009d94687223 */ /* 0x000fe20000010069 */
[----:B------:R-:W-:Y:S02]  /*1030*/  HADD2.F32 R203, -RZ, R169.H0_H0 ;  /* 0x200000a9ffcb7230 */ /* 0x000fe40000004100 */
[----:B------:R-:W-:Y:S01]  /*1040*/  FADD.FTZ R147, -R147, R123 ;  /* 0x0000007b93937221 */ /* 0x000fe20000010100 */
[----:B------:R-:W-:Y:S01]  /*1050*/  FMUL.FTZ R169, R70, R202 ;  /* 0x000000ca46a97220 */ /* 0x000fe20000410000 */
[----:B------:R-:W-:Y:S01]  /*1060*/  FADD.FTZ R106, R156, R107 ;  /* 0x0000006b9c6a7221 */ /* 0x000fe20000010000 */
[----:B------:R-:W-:-:S04]  /*1070*/  IMAD.WIDE.U32 R122, R145, 0x4, R112 ;  /* 0x00000004917a7825 */ /* 0x000fc800078e0070 */
[----:B------:R-:W-:Y:S01]  /*1080*/  FFMA.FTZ R105, R149, R156, R104 ;  /* 0x0000009c95697223 */ /* 0x000fe20000010068 */
[----:B------:R-:W-:Y:S01]  /*1090*/  FMUL.FTZ R168, R71, R203 ;  /* 0x000000cb47a87220 */ /* 0x000fe20000410000 */
[----:B------:R-:W-:Y:S01]  /*10a0*/  FADD.FTZ R107, R169, R106 ;  /* 0x0000006aa96b7221 */ /* 0x000fe20000010000 */
[----:B-1----:R-:W-:-:S04]  /*10b0*/  @P0 IMAD.WIDE.U32 R114, R165, 0x10, R114 ;  /* 0x00000010a5720825 */ /* 0x002fc800078e0072 */
[----:B------:R-:W-:Y:S01]  /*10c0*/  FFMA.FTZ R104, R150, R169, R105 ;  /* 0x000000a996687223 */ /* 0x000fe20000010069 */
[----:B------:R0:W5:Y:S01]  /*10d0*/  LDG.E R122, desc[UR4][R122.64] ;  /* 0x000000047a7a7981 */ /* 0x000162000c1e1900 */
[----:B------:R-:W-:Y:S01]  /*10e0*/  FADD.FTZ R106, R168, R107 ;  /* 0x0000006ba86a7221 */ /* 0x000fe20000010000 */
[----:B------:R-:W-:Y:S02]  /*10f0*/  HADD2.F32 R206, -RZ, R152.H0_H0 ;  /* 0x20000098ffce7230 */ /* 0x000fe40000004100 */
[----:B------:R-:W-:Y:S01]  /*1100*/  FFMA.FTZ R107, R151, R168, R104 ;  /* 0x000000a8976b7223 */ /* 0x000fe20000010068 */
[----:B------:R1:W5:Y:S01]  /*1110*/  @P0 LDG.E.128 R84, desc[UR4][R114.64] ;  /* 0x0000000472540981 */ /* 0x000362000c1e1d00 */
[----:B------:R-:W-:-:S04]  /*1120*/  IMAD.WIDE.U32 R118, R143, 0x4, R112 ;  /* 0x000000048f767825 */ /* 0x000fc800078e0070 */
[----:B------:R-:W-:Y:S01]  /*1130*/  FMUL.FTZ R120, R65, R205 ;  /* 0x000000cd41787220 */ /* 0x000fe20000410000 */
[----:B------:R-:W3:Y:S01]  /*1140*/  @P0 LDC.64 R110, c[0x0][0x438] ;  /* 0x00010e00ff6e0b82 */ /* 0x000ee20000000a00 */
[----:B0-----:R-:W-:Y:S01]  /*1150*/  FMUL.FTZ R123, R64, R204 ;  /* 0x000000cc407b7220 */ /* 0x001fe20000410000 */
[----:B------:R0:W5:Y:S01]  /*1160*/  LDG.E R116, desc[UR4][R118.64] ;  /* 0x0000000476747981 */ /* 0x000162000c1e1900 */
[C---:B-1----:R-:W-:Y:S02]  /*1170*/  FMUL.FTZ R114, R144.reuse, R161 ;  /* 0x000000a190727220 */ /* 0x042fe40000410000 */
[----:B------:R-:W-:Y:S01]  /*1180*/  FADD.FTZ R105, R123, R106 ;  /* 0x0000006a7b697221 */ /* 0x000fe20000010000 */
[----:B------:R-:W-:Y:S01]  /*1190*/  FMUL.FTZ R115, R144, R159 ;  /* 0x0000009f90737220 */ /* 0x000fe20000410000 */
[----:B------:R-:W-:Y:S02]  /*11a0*/  HADD2.F32 R160, -RZ, R160.H0_H0 ;  /* 0x200000a0ffa07230 */ /* 0x000fe40000004100 */
[----:B------:R-:W-:Y:S01]  /*11b0*/  FFMA.FTZ R104, R114, R123, R107 ;  /* 0x0000007b72687223 */ /* 0x000fe2000001006b */
[----:B------:R-:W-:Y:S01]  /*11c0*/  FADD.FTZ R106, R105, R120 ;  /* 0x00000078696a7221 */ /* 0x000fe20000010000 */
[----:B------:R-:W-:Y:S01]  /*11d0*/  FMUL.FTZ R121, R66, R206 ;  /* 0x000000ce42797220 */ /* 0x000fe20000410000 */
[C---:B0-----:R-:W-:Y:S01]  /*11e0*/  FMUL.FTZ R118, R144.reuse, R153 ;  /* 0x0000009990767220 */ /* 0x041fe20000410000 */
[----:B------:R-:W-:Y:S01]  /*11f0*/  FFMA.FTZ R105, R115, R120, R104 ;  /* 0x0000007873697223 */ /* 0x000fe20000010068 */
[----:B------:R-:W-:Y:S01]  /*1200*/  FMUL.FTZ R147, R144, R147 ;  /* 0x0000009390937220 */ /* 0x000fe20000410000 */
[----:B------:R-:W-:Y:S01]  /*1210*/  FMUL.FTZ R119, R67, R160 ;  /* 0x000000a043777220 */ /* 0x000fe20000410000 */
[----:B------:R-:W-:Y:S01]  /*1220*/  FADD.FTZ R106, R106, R121 ;  /* 0x000000796a6a7221 */ /* 0x000fe20000010000 */
[----:B------:R-:W-:Y:S01]  /*1230*/  FFMA.FTZ R104, R118, R121, R105 ;  /* 0x0000007976687223 */ /* 0x000fe20000010069 */
[----:B------:R-:W0:Y:S02]  /*1240*/  @P0 LDC.64 R108, c[0x0][0x438] ;  /* 0x00010e00ff6c0b82 */ /* 0x000e240000000a00 */
[----:B------:R-:W-:Y:S01]  /*1250*/  FADD.FTZ R106, R106, R119 ;  /* 0x000000776a6a7221 */ /* 0x000fe20000010000 */
[----:B------:R-:W-:-:S04]  /*1260*/  FFMA.FTZ R104, R147, R119, R104 ;  /* 0x0000007793687223 */ /* 0x000fc80000010068 */
[----:B------:R-:W1:Y:S04]  /*1270*/  SHFL.DOWN PT, R105, R106, 0x10, 0x1f ;  /* 0x0a001f006a697f89 */ /* 0x000e6800000e0000 */
[----:B------:R-:W4:Y:S01]  /*1280*/  SHFL.DOWN PT, R107, R104, 0x10, 0x1f ;  /* 0x0a001f00686b7f89 */ /* 0x000f2200000e0000 */
[----:B---3--:R-:W-:-:S05]  /*1290*/  @P0 IMAD.WIDE.U32 R110, R146, 0x10, R110 ;  /* 0x00000010926e0825 */ /* 0x008fca00078e006e */
[----:B------:R-:W5:Y:S01]  /*12a0*/  @P0 LDG.E.128 R88, desc[UR4][R110.64] ;  /* 0x000000046e580981 */ /* 0x000f62000c1e1d00 */
[----:B0-----:R-:W-:-:S05]  /*12b0*/  @P0 IMAD.WIDE.U32 R108, R145, 0x10, R108 ;  /* 0x00000010916c0825 */ /* 0x001fca00078e006c */
[----:B------:R0:W5:Y:S01]  /*12c0*/  @P0 LDG.E.128 R92, desc[UR4][R108.64] ;  /* 0x000000046c5c0981 */ /* 0x000162000c1e1d00 */
[----:B-1----:R-:W-:Y:S01]  /*12d0*/  FADD.FTZ R105, R106, R105 ;  /* 0x000000696a697221 */ /* 0x002fe20000010000 */
[----:B----4-:R-:W-:-:S04]  /*12e0*/  FADD.FTZ R107, R104, R107 ;  /* 0x0000006b686b7221 */ /* 0x010fc80000010000 */
[----:B0-----:R-:W0:Y:S04]  /*12f0*/  SHFL.DOWN PT, R108, R105, 0x8, 0x1f ;  /* 0x09001f00696c7f89 */ /* 0x001e2800000e0000 */
[----:B------:R-:W1:Y:S01]  /*1300*/  SHFL.DOWN PT, R110, R107, 0x8, 0x1f ;  /* 0x09001f006b6e7f89 */ /* 0x000e6200000e0000 */
[----:B------:R-:W-:-:S06]  /*1310*/  IMAD.WIDE.U32 R112, R142, 0x4, R112 ;  /* 0x000000048e707825 */ /* 0x000fcc00078e0070 */
[----:B------:R3:W5:Y:S01]  /*1320*/  LDG.E R113, desc[UR4][R112.64] ;  /* 0x0000000470717981 */ /* 0x000762000c1e1900 */
[----:B0-----:R-:W-:Y:S01]  /*1330*/  FADD.FTZ R108, R105, R108 ;  /* 0x0000006c696c7221 */ /* 0x001fe20000010000 */
[----:B-1----:R-:W-:-:S04]  /*1340*/  FADD.FTZ R110, R107, R110 ;  /* 0x0000006e6b6e7221 */ /* 0x002fc80000010000 */
[----:B------:R-:W0:Y:S04]  /*1350*/  SHFL.DOWN PT, R109, R108, 0x4, 0x1f ;  /* 0x08801f006c6d7f89 */ /* 0x000e2800000e0000 */
[----:B------:R-:W1:Y:S01]  /*1360*/  SHFL.DOWN PT, R111, R110, 0x4, 0x1f ;  /* 0x08801f006e6f7f89 */ /* 0x000e6200000e0000 */
[----:B---3--:R-:W3:Y:S01]  /*1370*/  S2R R112, SR_TID.X ;  /* 0x0000000000707919 */ /* 0x008ee20000002100 */
[----:B0-----:R-:W-:Y:S01]  /*1380*/  FADD.FTZ R109, R108, R109 ;  /* 0x0000006d6c6d7221 */ /* 0x001fe20000010000 */
[----:B-1----:R-:W-:-:S04]  /*1390*/  FADD.FTZ R111, R110, R111 ;  /* 0x0000006f6e6f7221 */ /* 0x002fc80000010000 */
[----:B------:R-:W0:Y:S04]  /*13a0*/  SHFL.DOWN PT, R104, R109, 0x2, 0x1f ;  /* 0x08401f006d687f89 */ /* 0x000e2800000e0000 */
[----:B------:R-:W1:Y:S01]  /*13b0*/  SHFL.DOWN PT, R106, R111, 0x2, 0x1f ;  /* 0x08401f006f6a7f89 */ /* 0x000e6200000e0000 */
[----:B------:R-:W4:Y:S01]  /*13c0*/  S2R R152, SR_CgaCtaId ;  /* 0x0000000000987919 */ /* 0x000f220000008800 */
        /* <DEDUP_REMOVED lines=119> */
[----:B------:R-:W3:Y:S01]  /*1b40*/  F2F.F16.F32 R109, R109 ;  /* 0x0000006d006d7304 */ /* 0x000ee20000200800 */
[----:B------:R-:W-:Y:S02]  /*1b50*/  FFMA.FTZ R111, R186, R170, R171 ;  /* 0x000000aaba6f7223 */ /* 0x000fe400000100ab */
[----:B------:R-:W-:Y:S02]  /*1b60*/  FMUL.FTZ R187, R108, UR14 ;  /* 0x0000000e6cbb7c20 */ /* 0x000fe40008410000 */
[----:B------:R-:W-:-:S02]  /*1b70*/  FADD.FTZ R193, R164, -R111 ;  /* 0x8000006fa4c17221 */ /* 0x000fc40000010000 */
[----:B------:R-:W-:Y:S01]  /*1b80*/  FMUL.FTZ R108, R44, R187 ;  /* 0x000000bb2c6c7220 */ /* 0x000fe20000410000 */
[----:B------:R-:W4:Y:S04]  /*1b90*/  F2F.F16.F32 R185, R185 ;  /* 0x000000b900b97304 */ /* 0x000f280000200800 */
[----:B------:R-:W-:Y:S01]  /*1ba0*/  FSEL R167, R108, RZ, P4 ;  /* 0x000000ff6ca77208 */ /* 0x000fe20002000000 */
[----:B---3--:R-:W-:-:S03]  /*1bb0*/  IMAD.WIDE.U32 R108, R109, 0x10000, RZ ;  /* 0x000100006d6c7825 */ /* 0x008fc600078e00ff */
[----:B------:R-:W3:Y:S01]  /*1bc0*/  F2F.F16.F32 R110, R110 ;  /* 0x0000006e006e7304 */ /* 0x000ee20000200800 */
[----:B----4-:R-:W-:-:S07]  /*1bd0*/  SHF.L.U32 R195, R185, 0x10, RZ ;  /* 0x00000010b9c37819 */ /* 0x010fce00000006ff */
[----:B------:R-:W4:Y:S01]  /*1be0*/  F2F.F16.F32 R167, R167 ;  /* 0x000000a700a77304 */ /* 0x000f220000200800 */
        /* <DEDUP_REMOVED lines=11> */
[----:B------:R-:W-:Y:S01]  /*1ca0*/  FFMA.FTZ R184, R182, R170, R171 ;  /* 0x000000aab6b87223 */ /* 0x000fe200000100ab */
[----:B------:R-:W-:Y:S01]  /*1cb0*/  MOV R179, RZ ;  /* 0x000000ff00b37202 */ /* 0x000fe20000000f00 */
[----:B------:R-:W-:Y:S02]  /*1cc0*/  HFMA2 R182, -RZ, RZ, 0, 0 ;  /* 0x00000000ffb67431 */ /* 0x000fe400000001ff */
[----:B0-----:R-:W-:Y:S01]  /*1cd0*/  FMUL.FTZ R110, R144, R185 ;  /* 0x000000b9906e7220 */ /* 0x001fe20000410000 */
[----:B------:R-:W-:-:S03]  /*1ce0*/  FADD.FTZ R111, R183, -R184 ;  /* 0x800000b8b76f7221 */ /* 0x000fc60000010000 */
[----:B------:R-:W-:Y:S01]  /*1cf0*/  FMUL.FTZ R105, R110, R117 ;  /* 0x000000756e697220 */ /* 0x000fe20000410000 */
[----:B------:R-:W-:Y:S01]  /*1d00*/  LOP3.LUT P6, RZ, R181, 0xff00, RZ, 0xc0, !PT ;  /* 0x0000ff00b5ff7812 */ /* 0x000fe200078cc0ff */
[----:B------:R-:W-:-:S04]  /*1d10*/  FMUL.FTZ R111, R144, R111 ;  /* 0x0000006f906f7220 */ /* 0x000fc80000410000 */
[----:B------:R-:W-:-:S04]  /*1d20*/  FMUL.FTZ R184, R111, R117 ;  /* 0x000000756fb87220 */ /* 0x000fc80000410000 */
[----:B------:R-:W-:Y:S01]  /*1d30*/  FMUL.FTZ R184, R184, UR14 ;  /* 0x0000000eb8b87c20 */ /* 0x000fe20008410000 */
[----:B------:R-:W-:Y:S01]  /*1d40*/  IMAD.WIDE.U32 R164, R145, 0x8, R158 ;  /* 0x0000000891a47825 */ /* 0x000fe200078e009e */
[----:B--2---:R-:W-:Y:S02]  /*1d50*/  @P4 MOV R108, R160 ;  /* 0x000000a0006c4202 */ /* 0x004fe40000000f00 */
[----:B------:R-:W-:-:S03]  /*1d60*/  @P5 SHF.R.U64 R186, R160, 0x10, R161 ;  /* 0x00000010a0ba5819 */ /* 0x000fc600000012a1 */
[----:B------:R-:W-:Y:S02]  /*1d70*/  @P4 HADD2.F32 R160, -RZ, R108.H0_H0 ;  /* 0x2000006cffa04230 */ /* 0x000fe40000004100 */
[----:B------:R-:W-:Y:S01]  /*1d80*/  FMUL.FTZ R108, R109, R117 ;  /* 0x000000756d6c7220 */ /* 0x000fe20000410000 */
[----:B------:R-:W-:-:S03]  /*1d90*/  @P5 HADD2.F32 R104, -RZ, R186.H0_H0 ;  /* 0x200000baff685230 */ /* 0x000fc60000004100 */
[----:B------:R-:W-:Y:S02]  /*1da0*/  FMUL.FTZ R185, R108, UR14 ;  /* 0x0000000e6cb97c20 */ /* 0x000fe40008410000 */
[----:B------:R-:W-:Y:S01]  /*1db0*/  @P5 FMUL.FTZ R179, R104, R189 ;  /* 0x000000bd68b35220 */ /* 0x000fe20000410000 */
[----:B------:R-:W-:Y:S01]  /*1dc0*/  @P4 FMUL.FTZ R182, R160, R187 ;  /* 0x000000bba0b64220 */ /* 0x000fe20000410000 */
[----:B------:R-:W-:Y:S01]  /*1dd0*/  FMUL.FTZ R104, R49, R185 ;  /* 0x000000b931687220 */ /* 0x000fe20000410000 */
[----:B------:R-:W-:Y:S01]  /*1de0*/  FMUL.FTZ R187, R105, UR14 ;  /* 0x0000000e69bb7c20 */ /* 0x000fe20008410000 */
[----:B------:R-:W-:-:S03]  /*1df0*/  LOP3.LUT P4, RZ, R181, 0xff0000, RZ, 0xc0, !PT ;  /* 0x00ff0000b5ff7812 */ /* 0x000fc6000788c0ff */
[----:B------:R-:W-:Y:S01]  /*1e00*/  FSEL R105, R104, RZ, P6 ;  /* 0x000000ff68697208 */ /* 0x000fe20003000000 */
[----:B------:R-:W-:Y:S01]  /*1e10*/  FMUL.FTZ R104, R50, R187 ;  /* 0x000000bb32687220 */ /* 0x000fe20000410000 */
[----:B------:R-:W-:Y:S01]  /*1e20*/  FMUL.FTZ R108, R144, R193 ;  /* 0x000000c1906c7220 */ /* 0x000fe20000410000 */
[----:B------:R-:W-:-:S03]  /*1e30*/  @P3 MOV R107, R161 ;  /* 0x000000a1006b3202 */ /* 0x000fc60000000f00 */
[----:B------:R-:W-:Y:S01]  /*1e40*/  FSEL R106, R104, RZ, P4 ;  /* 0x000000ff686a7208 */ /* 0x000fe20002000000 */
[----:B------:R-:W-:Y:S01]  /*1e50*/  FMUL.FTZ R104, R108, R117 ;  /* 0x000000756c687220 */ /* 0x000fe20000410000 */
[----:B------:R-:W-:Y:S02]  /*1e60*/  @P3 HADD2.F32 R162, -RZ, R107.H0_H0 ;  /* 0x2000006bffa23230 */ /* 0x000fe40000004100 */
[----:B------:R-:W-:Y:S01]  /*1e70*/  FMUL.FTZ R107, R51, R184 ;  /* 0x000000b8336b7220 */ /* 0x000fe20000410000 */
[----:B------:R-:W-:Y:S01]  /*1e80*/  ISETP.GE.U32.AND P5, PT, R181, 0x1000000, PT ;  /* 0x01000000b500780c */ /* 0x000fe20003fa6070 */
[----:B------:R-:W-:Y:S01]  /*1e90*/  FMUL.FTZ R183, R104, UR14 ;  /* 0x0000000e68b77c20 */ /* 0x000fe20008410000 */
[----:B------:R-:W-:Y:S02]  /*1ea0*/  HFMA2 R160, -RZ, RZ, 0, 0 ;  /* 0x00000000ffa07431 */ /* 0x000fe400000001ff */
[----:B------:R-:W-:Y:S01]  /*1eb0*/  @P3 FMUL.FTZ R160, R162, R191 ;  /* 0x000000bfa2a03220 */ /* 0x000fe20000410000 */
[----:B------:R-:W-:Y:S01]  /*1ec0*/  FSEL R186, R107, RZ, P5 ;  /* 0x000000ff6bba7208 */ /* 0x000fe20002800000 */
        /* <DEDUP_REMOVED lines=8> */
[----:B-1----:R-:W-:-:S03]  /*1f50*/  SHF.L.U32 R107, R186, 0x10, RZ ;  /* 0x00000010ba6b7819 */ /* 0x002fc600000006ff */
[----:B------:R-:W-:Y:S01]  /*1f60*/  IMAD.WIDE.U32 R162, R146, 0x8, R154 ;  /* 0x0000000892a27825 */ /* 0x000fe200078e009a */
[----:B--2---:R-:W-:-:S03]  /*1f70*/  LOP3.LUT R105, R105, R107, R106, 0xfe, !PT ;  /* 0x0000006b69697212 */ /* 0x004fc600078efe6a */
[----:B------:R-:W-:Y:S01]  /*1f80*/  IMAD.WIDE.U32 R106, R146, 0x10, R152 ;  /* 0x00000010926a7825 */ /* 0x000fe200078e0098 */
[----:B----4-:R-:W-:-:S04]  /*1f90*/  LOP3.LUT R104, R104, R181, RZ, 0xfc, !PT ;  /* 0x000000b568687212 */ /* 0x010fc800078efcff */
[----:B------:R3:W-:Y:S04]  /*1fa0*/  STG.E.128 desc[UR4][R106.64], R108 ;  /* 0x0000006c6a007986 */ /* 0x0007e8000c101d04 */
[----:B------:R0:W-:Y:S04]  /*1fb0*/  STG.E.64 desc[UR4][R162.64], R104 ;  /* 0x00000068a2007986 */ /* 0x0001e8000c101b04 */
[----:B------:R-:W2:Y:S01]  /*1fc0*/  LDG.E.64 R164, desc[UR4][R164.64] ;  /* 0x00000004a4a47981 */ /* 0x000ea2000c1e1b00 */
[----:B------:R-:W-:-:S04]  /*1fd0*/  FFMA.FTZ R176, R176, R170, R171 ;  /* 0x000000aab0b07223 */ /* 0x000fc800000100ab */
[----:B------:R-:W-:Y:S01]  /*1fe0*/  FADD.FTZ R175, R175, -R176 ;  /* 0x800000b0afaf7221 */ /* 0x000fe20000010000 */
[----:B------:R-:W-:Y:S01]  /*1ff0*/  @P0 SHF.R.U32.HI R176, RZ, 0x10, R161 ;  /* 0x00000010ffb00819 */ /* 0x000fe200000116a1 */
[----:B------:R-:W-:Y:S01]  /*2000*/  FFMA.FTZ R180, R180, R170, R171 ;  /* 0x000000aab4b47223 */ /* 0x000fe200000100ab */
[----:B---3--:R-:W-:-:S03]  /*2010*/  @P6 SHF.R.U64 R106, R166, 0x10, R167 ;  /* 0x00000010a66a6819 */ /* 0x008fc600000012a7 */
[----:B------:R-:W-:Y:S01]  /*2020*/  @P0 HADD2.F32 R107, -RZ, R176.H0_H0 ;  /* 0x200000b0ff6b0230 */ /* 0x000fe20000004100 */
[----:B0-----:R-:W-:Y:S01]  /*2030*/  @P3 MOV R104, R166 ;  /* 0x000000a600683202 */ /* 0x001fe20000000f00 */
[----:B------:R-:W-:Y:S01]  /*2040*/  FADD.FTZ R173, R173, -R180 ;  /* 0x800000b4adad7221 */ /* 0x000fe20000010000 */
[----:B------:R-:W-:Y:S02]  /*2050*/  @P6 HADD2.F32 R106, -RZ, R106.H0_H0 ;  /* 0x2000006aff6a6230 */ /* 0x000fe40000004100 */
[----:B------:R-:W-:Y:S01]  /*2060*/  FMUL.FTZ R105, R144, R175 ;  /* 0x000000af90697220 */ /* 0x000fe20000410000 */
[----:B------:R-:W-:Y:S01]  /*2070*/  CS2R R162, SRZ ;  /* 0x0000000000a27805 */ /* 0x000fe2000001ff00 */
[--C-:B------:R-:W-:Y:S01]  /*2080*/  FFMA.FTZ R181, R174, R170, R171.reuse ;  /* 0x000000aaaeb57223 */ /* 0x100fe200000100ab */
[----:B------:R-:W-:Y:S01]  /*2090*/  MOV R161, RZ ;  /* 0x000000ff00a17202 */ /* 0x000fe20000000f00 */
[----:B------:R-:W-:Y:S02]  /*20a0*/  @P3 HADD2.F32 R104, -RZ, R104.H0_H0 ;  /* 0x20000068ff683230 */ /* 0x000fe40000004100 */
[----:B------:R-:W-:Y:S01]  /*20b0*/  @P0 FMUL.FTZ R161, R107, R188 ;  /* 0x000000bc6ba10220 */ /* 0x000fe20000410000 */
[----:B------:R-:W-:Y:S01]  /*20c0*/  @P6 FMUL.FTZ R163, R106, R185 ;  /* 0x000000b96aa36220 */ /* 0x000fe20000410000 */
[----:B------:R-:W-:Y:S01]  /*20d0*/  FMUL.FTZ R107, R105, R117 ;  /* 0x00000075696b7220 */ /* 0x000fe20000410000 */
[----:B------:R-:W-:Y:S01]  /*20e0*/  FMUL.FTZ R106, R144, R173 ;  /* 0x000000ad906a7220 */ /* 0x000fe20000410000 */
[----:B------:R-:W-:Y:S01]  /*20f0*/  FFMA.FTZ R178, R178, R170, R171 ;  /* 0x000000aab2b27223 */ /* 0x000fe200000100ab */
[----:B------:R-:W-:-:S02]  /*2100*/  HFMA2 R146, -RZ, RZ, 0, 0 ;  /* 0x00000000ff927431 */ /* 0x000fc400000001ff */
[----:B------:R-:W-:Y:S01]  /*2110*/  FADD.FTZ R181, R172, -R181 ;  /* 0x800000b5acb57221 */ /* 0x000fe20000010000 */
[----:B------:R-:W-:Y:S01]  /*2120*/  @P3 FMUL.FTZ R146, R104, R183 ;  /* 0x000000b768923220 */ /* 0x000fe20000410000 */
[----:B------:R-:W-:Y:S01]  /*2130*/  FMUL.FTZ R172, R107, UR14 ;  /* 0x0000000e6bac7c20 */ /* 0x000fe20008410000 */
[----:B------:R-:W-:Y:S01]  /*2140*/  FMUL.FTZ R104, R106, R117 ;  /* 0x000000756a687220 */ /* 0x000fe20000410000 */
[----:B------:R-:W-:Y:S01]  /*2150*/  FADD.FTZ R177, R177, -R178 ;  /* 0x800000b2b1b17221 */ /* 0x000fe20000010000 */
[----:B------:R-:W-:Y:S01]  /*2160*/  FMUL.FTZ R107, R144, R181 ;  /* 0x000000b5906b7220 */ /* 0x000fe20000410000 */
[----:B------:R-:W-:Y:S01]  /*2170*/  FMUL.FTZ R108, R53, R172 ;  /* 0x000000ac356c7220 */ /* 0x000fe20000410000 */
[----:B------:R-:W-:Y:S01]  /*2180*/  FMUL.FTZ R175, R104, UR14 ;  /* 0x0000000e68af7c20 */ /* 0x000fe20008410000 */
[----:B------:R-:W-:Y:S01]  /*2190*/  LOP3.LUT P6, RZ, R122, 0xff00, RZ, 0xc0, !PT ;  /* 0x0000ff007aff7812 */ /* 0x000fe200078cc0ff */
[----:B------:R-:W-:Y:S01]  /*21a0*/  FMUL.FTZ R104, R144, R177 ;  /* 0x000000b190687220 */ /* 0x000fe20000410000 */
[----:B------:R-:W-:-:S02]  /*21b0*/  FMUL.FTZ R166, R107, R117 ;  /* 0x000000756ba67220 */ /* 0x000fc40000410000 */
[----:B------:R-:W-:Y:S01]  /*21c0*/  FSEL R110, R108, RZ, P6 ;  /* 0x000000ff6c6e7208 */ /* 0x000fe20003000000 */
[----:B------:R-:W-:Y:S01]  /*21d0*/  FMUL.FTZ R109, R104, R117 ;  /* 0x00000075686d7220 */ /* 0x000fe20000410000 */
[----:B------:R-:W-:Y:S01]  /*21e0*/  @P4 MOV R108, R167 ;  /* 0x000000a7006c4202 */ /* 0x000fe20000000f00 */
[----:B------:R-:W-:Y:S02]  /*21f0*/  FMUL.FTZ R166, R166, UR14 ;  /* 0x0000000ea6a67c20 */ /* 0x000fe40008410000 */
[----:B------:R-:W-:Y:S01]  /*2200*/  FMUL.FTZ R173, R109, UR14 ;  /* 0x0000000e6dad7c20 */ /* 0x000fe20008410000 */
[----:B------:R-:W-:Y:S01]  /*2210*/  ISETP.GE.U32.AND P3, PT, R122, 0x1000000, PT ;  /* 0x010000007a00780c */ /* 0x000fe20003f66070 */
[----:B------:R-:W-:Y:S01]  /*2220*/  FMUL.FTZ R109, R55, R166 ;  /* 0x000000a6376d7220 */ /* 0x000fe20000410000 */
[----:B------:R-:W-:Y:S02]  /*2230*/  @P4 HADD2.F32 R108, -RZ, R108.H0_H0 ;  /* 0x2000006cff6c4230 */ /* 0x000fe40000004100 */
[----:B------:R-:W-:Y:S01]  /*2240*/  FMUL.FTZ R111, R54, R175 ;  /* 0x000000af366f7220 */ /* 0x000fe20000410000 */
[----:B------:R-:W-:-:S02]  /*2250*/  LOP3.LUT P0, RZ, R122, 0xff0000, RZ, 0xc0, !PT ;  /* 0x00ff00007aff7812 */ /* 0x000fc4000780c0ff */
[----:B------:R-:W-:Y:S01]  /*2260*/  FSEL R174, R109, RZ, P3 ;  /* 0x000000ff6dae7208 */ /* 0x000fe20001800000 */
[----:B------:R-:W-:Y:S01]  /*2270*/  @P4 FMUL.FTZ R162, R108, R187 ;  /* 0x000000bb6ca24220 */ /* 0x000fe20000410000 */
[----:B------:R-:W-:Y:S01]  /*2280*/  FMUL.FTZ R108, R52, R173 ;  /* 0x000000ad346c7220 */ /* 0x000fe20000410000 */
[----:B------:R-:W-:Y:S01]  /*2290*/  LOP3.LUT P4, RZ, R122, 0xff, RZ, 0xc0, !PT ;  /* 0x000000ff7aff7812 */ /* 0x000fe2000788c0ff */
[----:B------:R0:W1:Y:S01]  /*22a0*/  F2F.F16.F32 R176, R110 ;  /* 0x0000006e00b07304 */ /* 0x0000620000200800 */
[----:B------:R-:W-:-:S07]  /*22b0*/  FSEL R111, R111, RZ, P0 ;  /* 0x000000ff6f6f7208 */ /* 0x000fce0000000000 */
[----:B------:R-:W3:Y:S01]  /*22c0*/  F2F.F16.F32 R174, R174 ;  /* 0x000000ae00ae7304 */ /* 0x000ee20000200800 */
[----:B0-----:R-:W-:Y:S01]  /*22d0*/  FSEL R110, R108, RZ, P4 ;  /* 0x000000ff6c6e7208 */ /* 0x001fe20002000000 */
[----:B------:R-:W-:-:S06]  /*22e0*/  FFMA.FTZ R149, R149, R170, R171 ;  /* 0x000000aa95957223 */ /* 0x000fcc00000100ab */
[----:B------:R-:W0:Y:S08]  /*22f0*/  F2F.F16.F32 R178, R111 ;  /* 0x0000006f00b27304 */ /* 0x000e300000200800 */
[----:B------:R4:W0:Y:S01]  /*2300*/  F2F.F16.F32 R187, R110 ;  /* 0x0000006e00bb7304 */ /* 0x0008220000200800 */
[----:B------:R-:W-:Y:S01]  /*2310*/  FADD.FTZ R181, R156, -R149 ;  /* 0x800000959cb57221 */ /* 0x000fe20000010000 */
[----:B------:R-:W-:Y:S01]  /*2320*/  FFMA.FTZ R151, R151, R170, R171 ;  /* 0x000000aa97977223 */ /* 0x000fe200000100ab */
[----:B-1----:R-:W-:-:S04]  /*2330*/  IMAD.WIDE.U32 R108, R176, 0x10000, RZ ;  /* 0x00010000b06c7825 */ /* 0x002fc800078e00ff */
[-CC-:B------:R-:W-:Y:S01]  /*2340*/  FFMA.FTZ R148, R148, R170.reuse, R171.reuse ;  /* 0x000000aa94947223 */ /* 0x180fe200000100ab */
[----:B------:R-:W-:Y:S01]  /*2350*/  FFMA.FTZ R150, R150, R170, R171 ;  /* 0x000000aa96967223 */ /* 0x000fe200000100ab */
[----:B---3--:R-:W-:Y:S01]  /*2360*/  SHF.L.U32 R149, R174, 0x10, RZ ;  /* 0x00000010ae957819 */ /* 0x008fe200000006ff */
[----:B------:R-:W-:Y:S01]  /*2370*/  FADD.FTZ R185, R168, -R151 ;  /* 0x80000097a8b97221 */ /* 0x000fe20000010000 */
[----:B------:R-:W-:Y:S01]  /*2380*/  FADD.FTZ R177, R157, -R148 ;  /* 0x800000949db17221 */ /* 0x000fe20000010000 */
[----:B------:R-:W-:Y:S01]  /*2390*/  FADD.FTZ R183, R169, -R150 ;  /* 0x80000096a9b77221 */ /* 0x000fe20000010000 */
[----:B----4-:R-:W-:Y:S01]  /*23a0*/  IMAD.WIDE.U32 R110, R145, 0x10, R152 ;  /* 0x00000010916e7825 */ /* 0x010fe200078e0098 */
[----:B0-----:R-:W-:-:S03]  /*23b0*/  LOP3.LUT R151, R109, R149, R178, 0xfe, !PT ;  /* 0x000000956d977212 */ /* 0x001fc600078efeb2 */
[----:B------:R-:W-:Y:S01]  /*23c0*/  IMAD.WIDE.U32 R168, R145, 0x8, R154 ;  /* 0x0000000891a87825 */ /* 0x000fe200078e009a */
[----:B------:R-:W-:-:S03]  /*23d0*/  LOP3.LUT R150, R108, R187, RZ, 0xfc, !PT ;  /* 0x000000bb6c967212 */ /* 0x000fc600078efcff */
[----:B------:R-:W-:Y:S01]  /*23e0*/  IMAD.WIDE.U32 R148, R143, 0x8, R158 ;  /* 0x000000088f947825 */ /* 0x000fe200078e009e */
[----:B------:R0:W-:Y:S04]  /*23f0*/  STG.E.128 desc[UR4][R110.64], R104 ;  /* 0x000000686e007986 */ /* 0x0001e8000c101d04 */
[----:B------:R1:W-:Y:S04]  /*2400*/  STG.E.64 desc[UR4][R168.64], R150 ;  /* 0x00000096a8007986 */ /* 0x0003e8000c101b04 */
[----:B------:R-:W3:Y:S01]  /*2410*/  LDG.E.64 R148, desc[UR4][R148.64] ;  /* 0x0000000494947981 */ /* 0x000ee2000c1e1b00 */
[----:B------:R-:W-:Y:S01]  /*2420*/  FMUL.FTZ R109, R144, R181 ;  /* 0x000000b5906d7220 */ /* 0x000fe20000410000 */
[----:B------:R-:W-:-:S03]  /*2430*/  @P5 SHF.R.U32.HI R145, RZ, 0x10, R167 ;  /* 0x00000010ff915819 */ /* 0x000fc600000116a7 */
[----:B0-----:R-:W-:Y:S01]  /*2440*/  FMUL.FTZ R105, R109, R117 ;  /* 0x000000756d697220 */ /* 0x001fe20000410000 */
[----:B------:R-:W-:-:S03]  /*2450*/  FMUL.FTZ R110, R144, R183 ;  /* 0x000000b7906e7220 */ /* 0x000fc60000410000 */
[----:B-1----:R-:W-:Y:S01]  /*2460*/  FMUL.FTZ R168, R105, UR14 ;  /* 0x0000000e69a87c20 */ /* 0x002fe20008410000 */
[----:B------:R-:W-:Y:S01]  /*2470*/  FMUL.FTZ R105, R110, R117 ;  /* 0x000000756e697220 */ /* 0x000fe20000410000 */
[----:B------:R-:W-:Y:S01]  /*2480*/  @P5 HADD2.F32 R145, -RZ, R145.H0_H0 ;  /* 0x20000091ff915230 */ /* 0x000fe20000004100 */
[----:B------:R-:W-:Y:S01]  /*2490*/  MOV R167, RZ ;  /* 0x000000ff00a77202 */ /* 0x000fe20000000f00 */
[----:B------:R-:W-:Y:S01]  /*24a0*/  FMUL.FTZ R111, R144, R185 ;  /* 0x000000b9906f7220 */ /* 0x000fe20000410000 */
[----:B------:R-:W-:Y:S01]  /*24b0*/  FMUL.FTZ R169, R105, UR14 ;  /* 0x0000000e69a97c20 */ /* 0x000fe20008410000 */
[----:B------:R-:W-:Y:S02]  /*24c0*/  HFMA2 R157, -RZ, RZ, 0, 0 ;  /* 0x00000000ff9d7431 */ /* 0x000fe400000001ff */
[----:B------:R-:W-:Y:S01]  /*24d0*/  @P5 FMUL.FTZ R157, R145, R184 ;  /* 0x000000b8919d5220 */ /* 0x000fe20000410000 */
[----:B------:R-:W-:Y:S02]  /*24e0*/  HFMA2 R122, -RZ, RZ, 0, 0 ;  /* 0x00000000ff7a7431 */ /* 0x000fe400000001ff */
[----:B------:R-:W-:Y:S01]  /*24f0*/  FMUL.FTZ R105, R58, R169 ;  /* 0x000000a93a697220 */ /* 0x000fe20000410000 */
[----:B------:R-:W-:-:S04]  /*2500*/  LOP3.LUT P5, RZ, R116, 0xff0000, RZ, 0xc0, !PT ;  /* 0x00ff000074ff7812 */ /* 0x000fc800078ac0ff */
[----:B------:R-:W-:-:S06]  /*2510*/  FSEL R150, R105, RZ, P5 ;  /* 0x000000ff69967208 */ /* 0x000fcc0002800000 */
[----:B------:R-:W-:Y:S01]  /*2520*/  F2F.F16.F32 R150, R150 ;  /* 0x0000009600967304 */ /* 0x000fe20000200800 */
[----:B------:R-:W-:Y:S01]  /*2530*/  IMAD.WIDE.U32 R158, R142, 0x8, R158 ;  /* 0x000000088e9e7825 */ /* 0x000fe200078e009e */
[----:B--2---:R-:W-:Y:S02]  /*2540*/  @P6 SHF.R.U64 R156, R164, 0x10, R165 ;  /* 0x00000010a49c6819 */ /* 0x004fe400000012a5 */
[----:B------:R-:W-:-:S03]  /*2550*/  @P4 MOV R108, R164 ;  /* 0x000000a4006c4202 */ /* 0x000fc60000000f00 */
[----:B------:R-:W-:Y:S02]  /*2560*/  @P6 HADD2.F32 R104, -RZ, R156.H0_H0 ;  /* 0x2000009cff686230 */ /* 0x000fe40000004100 */
[----:B------:R-:W-:-:S03]  /*2570*/  @P4 HADD2.F32 R108, -RZ, R108.H0_H0 ;  /* 0x2000006cff6c4230 */ /* 0x000fc60000004100 */
[----:B------:R-:W-:Y:S01]  /*2580*/  @P6 FMUL.FTZ R167, R104, R172 ;  /* 0x000000ac68a76220 */ /* 0x000fe20000410000 */
[----:B------:R-:W-:Y:S01]  /*2590*/  FMUL.FTZ R104, R57, R168 ;  /* 0x000000a839687220 */ /* 0x000fe20000410000 */
[----:B------:R-:W-:Y:S01]  /*25a0*/  LOP3.LUT P6, RZ, R116, 0xff00, RZ, 0xc0, !PT ;  /* 0x0000ff0074ff7812 */ /* 0x000fe200078cc0ff */
[----:B------:R-:W-:Y:S01]  /*25b0*/  FMUL.FTZ R164, R111, R117 ;  /* 0x000000756fa47220 */ /* 0x000fe20000410000 */
[----:B------:R-:W-:Y:S01]  /*25c0*/  @P4 FMUL.FTZ R122, R108, R173 ;  /* 0x000000ad6c7a4220 */ /* 0x000fe20000410000 */
[----:B------:R-:W-:Y:S01]  /*25d0*/  FMUL.FTZ R108, R144, R177 ;  /* 0x000000b1906c7220 */ /* 0x000fe20000410000 */
[----:B------:R-:W-:Y:S01]  /*25e0*/  FSEL R106, R104, RZ, P6 ;  /* 0x000000ff686a7208 */ /* 0x000fe20003000000 */
[----:B------:R-:W-:Y:S01]  /*25f0*/  FMUL.FTZ R164, R164, UR14 ;  /* 0x0000000ea4a47c20 */ /* 0x000fe20008410000 */
[----:B------:R-:W-:Y:S01]  /*2600*/  @P0 MOV R104, R165 ;  /* 0x000000a500680202 */ /* 0x000fe20000000f00 */
[----:B------:R-:W-:Y:S01]  /*2610*/  FMUL.FTZ R105, R108, R117 ;  /* 0x000000756c697220 */ /* 0x000fe20000410000 */
[----:B------:R-:W-:Y:S01]  /*2620*/  ISETP.GE.U32.AND P4, PT, R116, 0x1000000, PT ;  /* 0x010000007400780c */ /* 0x000fe20003f86070 */
[----:B------:R-:W-:-:S02]  /*2630*/  FMUL.FTZ R107, R59, R164 ;  /* 0x000000a43b6b7220 */ /* 0x000fc40000410000 */
[----:B------:R-:W-:Y:S02]  /*2640*/  @P0 HADD2.F32 R104, -RZ, R104.H0_H0 ;  /* 0x20000068ff680230 */ /* 0x000fe40000004100 */
[----:B------:R-:W-:Y:S01]  /*2650*/  FMUL.FTZ R145, R105, UR14 ;  /* 0x0000000e69917c20 */ /* 0x000fe20008410000 */
        /* <DEDUP_REMOVED lines=8> */
[----:B------:R-:W2:Y:S01]  /*26e0*/  F2F.F16.F32 R151, R116 ;  /* 0x0000007400977304 */ /* 0x000ea20000200800 */
        /* <DEDUP_REMOVED lines=15> */
[----:B------:R-:W-:Y:S01]  /*27e0*/  FADD.FTZ R121, R121, -R118 ;  /* 0x8000007679797221 */ /* 0x000fe20000010000 */
[----:B------:R-:W-:Y:S01]  /*27f0*/  FFMA.FTZ R170, R147, R170, R171 ;  /* 0x000000aa93aa7223 */ /* 0x000fe200000100ab */
[----:B------:R-:W-:Y:S01]  /*2800*/  FMUL.FTZ R109, R105, R117 ;  /* 0x00000075696d7220 */ /* 0x000fe20000410000 */
[----:B------:R-:W-:Y:S01]  /*2810*/  CS2R R110, SRZ ;  /* 0x00000000006e7805 */ /* 0x000fe2000001ff00 */
[----:B-1----:R-:W-:-:S02]  /*2820*/  @P3 HADD2.F32 R107, -RZ, R165.H0_H0 ;  /* 0x200000a5ff6b3230 */ /* 0x002fc40000004100 */
[----:B------:R-:W-:Y:S01]  /*2830*/  FADD.FTZ R123, R123, -R114 ;  /* 0x800000727b7b7221 */ /* 0x000fe20000010000 */
[----:B------:R-:W-:Y:S01]  /*2840*/  FMUL.FTZ R106, R144, R121 ;  /* 0x00000079906a7220 */ /* 0x000fe20000410000 */
[----:B------:R-:W-:Y:S01]  /*2850*/  FADD.FTZ R119, R119, -R170 ;  /* 0x800000aa77777221 */ /* 0x000fe20000010000 */
[----:B------:R-:W-:Y:S02]  /*2860*/  CS2R R114, SRZ ;  /* 0x0000000000727805 */ /* 0x000fe4000001ff00 */
[----:B---3--:R-:W-:Y:S02]  /*2870*/  @P0 MOV R104, R148 ;  /* 0x0000009400680202 */ /* 0x008fe40000000f00 */
[----:B------:R-:W-:-:S03]  /*2880*/  @P6 SHF.R.U64 R108, R148, 0x10, R149 ;  /* 0x00000010946c6819 */ /* 0x000fc60000001295 */
[----:B------:R-:W-:Y:S02]  /*2890*/  @P0 HADD2.F32 R104, -RZ, R104.H0_H0 ;  /* 0x20000068ff680230 */ /* 0x000fe40000004100 */
[----:B------:R-:W-:-:S03]  /*28a0*/  @P6 HADD2.F32 R108, -RZ, R108.H0_H0 ;  /* 0x2000006cff6c6230 */ /* 0x000fc60000004100 */
[----:B------:R-:W-:Y:S01]  /*28b0*/  @P0 FMUL.FTZ R110, R104, R145 ;  /* 0x00000091686e0220 */ /* 0x000fe20000410000 */
[----:B------:R-:W-:Y:S01]  /*28c0*/  FMUL.FTZ R145, R109, UR14 ;  /* 0x0000000e6d917c20 */ /* 0x000fe20008410000 */
[----:B------:R-:W-:Y:S01]  /*28d0*/  @P6 FMUL.FTZ R115, R108, R168 ;  /* 0x000000a86c736220 */ /* 0x000fe20000410000 */
[----:B------:R-:W-:Y:S01]  /*28e0*/  @P3 FMUL.FTZ R111, R107, R166 ;  /* 0x000000a66b6f3220 */ /* 0x000fe20000410000 */
[----:B------:R-:W-:Y:S01]  /*28f0*/  FMUL.FTZ R109, R106, R117 ;  /* 0x000000756a6d7220 */ /* 0x000fe20000410000 */
[----:B------:R-:W-:Y:S01]  /*2900*/  FMUL.FTZ R108, R61, R145 ;  /* 0x000000913d6c7220 */ /* 0x000fe20000410000 */
[----:B------:R-:W-:Y:S01]  /*2910*/  LOP3.LUT P6, RZ, R113, 0xff00, RZ, 0xc0, !PT ;  /* 0x0000ff0071ff7812 */ /* 0x000fe200078cc0ff */
[C---:B------:R-:W-:Y:S01]  /*2920*/  FMUL.FTZ R107, R144.reuse, R119 ;  /* 0x00000077906b7220 */ /* 0x040fe20000410000 */
[----:B------:R-:W-:Y:S01]  /*2930*/  FMUL.FTZ R104, R144, R123 ;  /* 0x0000007b90687220 */ /* 0x000fe20000410000 */
[----:B------:R-:W-:Y:S01]  /*2940*/  FMUL.FTZ R144, R109, UR14 ;  /* 0x0000000e6d907c20 */ /* 0x000fe20008410000 */
[----:B------:R-:W-:Y:S01]  /*2950*/  FSEL R109, R108, RZ, P6 ;  /* 0x000000ff6c6d7208 */ /* 0x000fe20003000000 */
[----:B------:R-:W-:Y:S01]  /*2960*/  FMUL.FTZ R118, R107, R117 ;  /* 0x000000756b767220 */ /* 0x000fe20000410000 */
[----:B------:R-:W-:Y:S01]  /*2970*/  @P5 MOV R108, R149 ;  /* 0x00000095006c5202 */ /* 0x000fe20000000f00 */
[----:B------:R-:W-:-:S02]  /*2980*/  FMUL.FTZ R117, R104, R117 ;  /* 0x0000007568757220 */ /* 0x000fc40000410000 */
[----:B------:R-:W-:Y:S02]  /*2990*/  FMUL.FTZ R150, R118, UR14 ;  /* 0x0000000e76967c20 */ /* 0x000fe40008410000 */
[----:B------:R-:W-:Y:S02]  /*29a0*/  @P5 HADD2.F32 R108, -RZ, R108.H0_H0 ;  /* 0x2000006cff6c5230 */ /* 0x000fe40000004100 */
[----:B------:R-:W-:Y:S01]  /*29b0*/  FMUL.FTZ R117, R117, UR14 ;  /* 0x0000000e75757c20 */ /* 0x000fe20008410000 */
[----:B------:R-:W-:Y:S01]  /*29c0*/  FMUL.FTZ R118, R63, R150 ;  /* 0x000000963f767220 */ /* 0x000fe20000410000 */
[C---:B------:R-:W-:Y:S01]  /*29d0*/  ISETP.GE.U32.AND P0, PT, R113.reuse, 0x1000000, PT ;  /* 0x010000007100780c */ /* 0x040fe20003f06070 */
[----:B------:R-:W-:Y:S01]  /*29e0*/  FMUL.FTZ R116, R62, R144 ;  /* 0x000000903e747220 */ /* 0x000fe20000410000 */
[----:B------:R-:W-:Y:S01]  /*29f0*/  @P5 FMUL.FTZ R114, R108, R169 ;  /* 0x000000a96c725220 */ /* 0x000fe20000410000 */
[----:B------:R-:W-:Y:S01]  /*2a00*/  FMUL.FTZ R108, R60, R117 ;  /* 0x000000753c6c7220 */ /* 0x000fe20000410000 */
[----:B------:R-:W-:-:S02]  /*2a10*/  LOP3.LUT P3, RZ, R113, 0xff0000, RZ, 0xc0, !PT ;  /* 0x00ff000071ff7812 */ /* 0x000fc4000786c0ff */
[----:B------:R-:W-:Y:S02]  /*2a20*/  FSEL R118, R118, RZ, P0 ;  /* 0x000000ff76767208 */ /* 0x000fe40000000000 */
[----:B------:R-:W-:Y:S01]  /*2a30*/  LOP3.LUT P5, RZ, R113, 0xff, RZ, 0xc0, !PT ;  /* 0x000000ff71ff7812 */ /* 0x000fe200078ac0ff */
[----:B------:R-:W0:Y:S01]  /*2a40*/  F2F.F16.F32 R109, R109 ;  /* 0x0000006d006d7304 */ /* 0x000e220000200800 */
[----:B------:R-:W-:Y:S02]  /*2a50*/  FSEL R116, R116, RZ, P3 ;  /* 0x000000ff74747208 */ /* 0x000fe40001800000 */
[----:B------:R-:W-:-:S05]  /*2a60*/  FSEL R113, R108, RZ, P5 ;  /* 0x000000ff6c717208 */ /* 0x000fca0002800000 */
[----:B------:R-:W1:Y:S08]  /*2a70*/  F2F.F16.F32 R118, R118 ;  /* 0x0000007600767304 */ /* 0x000e700000200800 */
[----:B------:R-:W3:Y:S08]  /*2a80*/  F2F.F16.F32 R116, R116 ;  /* 0x0000007400747304 */ /* 0x000ef00000200800 */
[----:B------:R-:W4:Y:S01]  /*2a90*/  F2F.F16.F32 R113, R113 ;  /* 0x0000007100717304 */ /* 0x000f220000200800 */
        /* <DEDUP_REMOVED lines=11> */
[----:B------:R-:W-:Y:S02]  /*2b50*/  HFMA2 R113, -RZ, RZ, 0, 0 ;  /* 0x00000000ff717431 */ /* 0x000fe400000001ff */
[----:B0-----:R-:W-:-:S05]  /*2b60*/  @P4 HADD2.F32 R105, -RZ, R149.H0_H0 ;  /* 0x20000095ff694230 */ /* 0x001fca0000004100 */
[----:B------:R-:W-:Y:S01]  /*2b70*/  @P4 FMUL.FTZ R113, R105, R164 ;  /* 0x000000a469714220 */ /* 0x000fe20000410000 */
[----:B--2---:R-:W-:Y:S02]  /*2b80*/  @P5 MOV R116, R158 ;  /* 0x0000009e00745202 */ /* 0x004fe40000000f00 */
[--C-:B------:R-:W-:Y:S02]  /*2b90*/  @P6 SHF.R.U64 R148, R158, 0x10, R159.reuse ;  /* 0x000000109e946819 */ /* 0x100fe4000000129f */
[----:B------:R-:W-:Y:S02]  /*2ba0*/  @P3 MOV R123, R159 ;  /* 0x0000009f007b3202 */ /* 0x000fe40000000f00 */
[----:B------:R-:W-:Y:S01]  /*2bb0*/  @P0 SHF.R.U32.HI R147, RZ, 0x10, R159 ;  /* 0x00000010ff930819 */ /* 0x000fe2000001169f */
[----:B------:R-:W-:Y:S02]  /*2bc0*/  @P5 HADD2.F32 R116, -RZ, R116.H0_H0 ;  /* 0x20000074ff745230 */ /* 0x000fe40000004100 */
[----:B------:R-:W-:-:S02]  /*2bd0*/  @P6 HADD2.F32 R104, -RZ, R148.H0_H0 ;  /* 0x20000094ff686230 */ /* 0x000fc40000004100 */
[----:B------:R-:W-:Y:S02]  /*2be0*/  @P3 HADD2.F32 R123, -RZ, R123.H0_H0 ;  /* 0x2000007bff7b3230 */ /* 0x000fe40000004100 */
[----:B------:R-:W-:Y:S02]  /*2bf0*/  @P0 HADD2.F32 R106, -RZ, R147.H0_H0 ;  /* 0x20000093ff6a0230 */ /* 0x000fe40000004100 */
[----:B------:R-:W-:Y:S01]  /*2c00*/  @P5 FMUL.FTZ R118, R116, R117 ;  /* 0x0000007574765220 */ /* 0x000fe20000410000 */
[----:B------:R-:W-:Y:S01]  /*2c10*/  @P6 FMUL.FTZ R119, R104, R145 ;  /* 0x0000009168776220 */ /* 0x000fe20000410000 */
[----:B------:R-:W-:Y:S01]  /*2c20*/  @P3 FMUL.FTZ R120, R123, R144 ;  /* 0x000000907b783220 */ /* 0x000fe20000410000 */
[----:B------:R-:W-:Y:S01]  /*2c30*/  @P0 FMUL.FTZ R121, R150, R106 ;  /* 0x0000006a96790220 */ /* 0x000fe20000410000 */
[----:B-1----:R-:W-:Y:S06]  /*2c40*/  BRA `(.L_x_8574) ;  /* 0x0000003800407947 */ /* 0x002fec0003800000 */
.L_x_8573:
        /* <DEDUP_REMOVED lines=31> */
[----:B------:R0:W1:Y:S02]  /*2e40*/  F2F.F16.F32 R109, R105 ;  /* 0x00000069006d7304 */ /* 0x0000640000200800 */
[----:B------:R-:W-:Y:S01]  /*2e50*/  FSEL R152, R104, RZ, P5 ;  /* 0x000000ff68987208 */ /* 0x000fe20002800000 */
[----:B------:R-:W-:Y:S01]  /*2e60*/  FMUL.FTZ R104, R117, R108 ;  /* 0x0000006c75687220 */ /* 0x000fe20000410000 */
[----:B------:R-:W-:-:S03]  /*2e70*/  FMUL.FTZ R108, R47, R188 ;  /* 0x000000bc2f6c7220 */ /* 0x000fc60000410000 */
[----:B------:R-:W-:Y:S01]  /*2e80*/  FMUL.FTZ R161, R104, UR14 ;  /* 0x0000000e68a17c20 */ /* 0x000fe20008410000 */
[----:B------:R-:W-:Y:S01]  /*2e90*/  F2F.F16.F32 R152, R152 ;  /* 0x0000009800987304 */ /* 0x000fe20000200800 */
[----:B------:R-:W-:Y:S01]  /*2ea0*/  FSEL R159, R108, RZ, P4 ;  /* 0x000000ff6c9f7208 */ /* 0x000fe20002000000 */
[----:B0-----:R-:W0:Y:S01]  /*2eb0*/  LDC.64 R104, c[0x0][0x468] ;  /* 0x00011a00ff687b82 */ /* 0x001e220000000a00 */
[----:B------:R-:W-:-:S05]  /*2ec0*/  FMUL.FTZ R108, R44, R161 ;  /* 0x000000a12c6c7220 */ /* 0x000fca0000410000 */
[----:B------:R-:W3:Y:S01]  /*2ed0*/  F2F.F16.F32 R159, R159 ;  /* 0x0000009f009f7304 */ /* 0x000ee20000200800 */
[----:B------:R-:W-:Y:S01]  /*2ee0*/  FSEL R158, R108, RZ, P0 ;  /* 0x000000ff6c9e7208 */ /* 0x000fe20000000000 */
[----:B-1----:R-:W-:-:S06]  /*2ef0*/  IMAD.WIDE.U32 R108, R109, 0x10000, RZ ;  /* 0x000100006d6c7825 */ /* 0x002fcc00078e00ff */
[----:B------:R-:W1:Y:S01]  /*2f00*/  F2F.F16.F32 R153, R158 ;  /* 0x0000009e00997304 */ /* 0x000e620000200800 */
        /* <DEDUP_REMOVED lines=11> */
[----:B------:R-:W-:Y:S02]  /*2fc0*/  HFMA2 R179, -RZ, RZ, 0, 0 ;  /* 0x00000000ffb37431 */ /* 0x000fe400000001ff */
[----:B------:R-:W-:Y:S01]  /*2fd0*/  FADD.FTZ R183, R183, -R164 ;  /* 0x800000a4b7b77221 */ /* 0x000fe20000010000 */
[----:B------:R-:W-:Y:S01]  /*2fe0*/  MOV R182, RZ ;  /* 0x000000ff00b67202 */ /* 0x000fe20000000f00 */
[----:B------:R-:W3:Y:S02]  /*2ff0*/  LDG.E.64 R108, desc[UR4][R108.64] ;  /* 0x000000046c6c7981 */ /* 0x000ee4000c1e1b00 */
[----:B------:R-:W-:Y:S01]  /*3000*/  FMUL.FTZ R164, R144, R183 ;  /* 0x000000b790a47220 */ /* 0x000fe20000410000 */
[----:B0-----:R-:W-:-:S03]  /*3010*/  FMUL.FTZ R153, R117, R162 ;  /* 0x000000a275997220 */ /* 0x001fc60000410000 */
[----:B------:R-:W-:Y:S01]  /*3020*/  FMUL.FTZ R164, R117, R164 ;  /* 0x000000a475a47220 */ /* 0x000fe20000410000 */
[----:B------:R-:W-:Y:S01]  /*3030*/  FMUL.FTZ R162, R153, UR14 ;  /* 0x0000000e99a27c20 */ /* 0x000fe20008410000 */
[----:B------:R-:W-:Y:S02]  /*3040*/  LOP3.LUT P6, RZ, R181, 0xff00, RZ, 0xc0, !PT ;  /* 0x0000ff00b5ff7812 */ /* 0x000fe400078cc0ff */
[----:B------:R-:W-:Y:S01]  /*3050*/  FMUL.FTZ R164, R164, UR14 ;  /* 0x0000000ea4a47c20 */ /* 0x000fe20008410000 */
[----:B--2---:R-:W-:Y:S02]  /*3060*/  @P3 SHF.R.U64 R159, R110, 0x10, R111 ;  /* 0x000000106e9f3819 */ /* 0x004fe4000000126f */
[----:B------:R-:W-:-:S03]  /*3070*/  @P0 MOV R158, R110 ;  /* 0x0000006e009e0202 */ /* 0x000fc60000000f00 */
[----:B------:R-:W-:Y:S02]  /*3080*/  @P3 HADD2.F32 R152, -RZ, R159.H0_H0 ;  /* 0x2000009fff983230 */ /* 0x000fe40000004100 */
[----:B------:R-:W-:-:S03]  /*3090*/  @P0 HADD2.F32 R110, -RZ, R158.H0_H0 ;  /* 0x2000009eff6e0230 */ /* 0x000fc60000004100 */
[----:B------:R-:W-:Y:S01]  /*30a0*/  @P3 FMUL.FTZ R179, R160, R152 ;  /* 0x00000098a0b33220 */ /* 0x000fe20000410000 */
[----:B------:R-:W-:Y:S01]  /*30b0*/  FMUL.FTZ R152, R144, R185 ;  /* 0x000000b990987220 */ /* 0x000fe20000410000 */
[----:B------:R-:W-:-:S03]  /*30c0*/  @P0 FMUL.FTZ R182, R161, R110 ;  /* 0x0000006ea1b60220 */ /* 0x000fc60000410000 */
[----:B------:R-:W-:Y:S01]  /*30d0*/  FMUL.FTZ R152, R117, R152 ;  /* 0x0000009875987220 */ /* 0x000fe20000410000 */
[----:B------:R-:W-:Y:S01]  /*30e0*/  FMUL.FTZ R110, R49, R162 ;  /* 0x000000a2316e7220 */ /* 0x000fe20000410000 */
[----:B------:R-:W-:Y:S02]  /*30f0*/  FMUL.FTZ R158, R144, R165 ;  /* 0x000000a5909e7220 */ /* 0x000fe40000410000 */
[----:B------:R-:W-:Y:S01]  /*3100*/  FMUL.FTZ R183, R152, UR14 ;  /* 0x0000000e98b77c20 */ /* 0x000fe20008410000 */
[----:B------:R-:W-:Y:S01]  /*3110*/  @P5 MOV R152, R111 ;  /* 0x0000006f00985202 */ /* 0x000fe20000000f00 */
[----:B------:R-:W-:Y:S01]  /*3120*/  FMUL.FTZ R153, R117, R158 ;  /* 0x0000009e75997220 */ /* 0x000fe20000410000 */
[----:B------:R-:W-:-:S03]  /*3130*/  FSEL R154, R110, RZ, P6 ;  /* 0x000000ff6e9a7208 */ /* 0x000fc60003000000 */
[----:B------:R-:W-:Y:S02]  /*3140*/  @P5 HADD2.F32 R110, -RZ, R152.H0_H0 ;  /* 0x20000098ff6e5230 */ /* 0x000fe40000004100 */
[----:B------:R-:W-:Y:S01]  /*3150*/  FMUL.FTZ R152, R51, R164 ;  /* 0x000000a433987220 */ /* 0x000fe20000410000 */
[----:B------:R-:W-:Y:S01]  /*3160*/  ISETP.GE.U32.AND P3, PT, R181, 0x1000000, PT ;  /* 0x01000000b500780c */ /* 0x000fe20003f66070 */
[----:B------:R-:W-:Y:S01]  /*3170*/  FMUL.FTZ R165, R153, UR14 ;  /* 0x0000000e99a57c20 */ /* 0x000fe20008410000 */
[----:B------:R-:W-:Y:S01]  /*3180*/  FMUL.FTZ R155, R50, R183 ;  /* 0x000000b7329b7220 */ /* 0x000fe20000410000 */
[----:B------:R-:W-:Y:S02]  /*3190*/  LOP3.LUT P0, RZ, R181, 0xff0000, RZ, 0xc0, !PT ;  /* 0x00ff0000b5ff7812 */ /* 0x000fe4000780c0ff */
[----:B------:R-:W-:Y:S01]  /*31a0*/  MOV R160, RZ ;  /* 0x000000ff00a07202 */ /* 0x000fe20000000f00 */
[----:B------:R-:W-:Y:S01]  /*31b0*/  @P5 FMUL.FTZ R160, R167, R110 ;  /* 0x0000006ea7a05220 */ /* 0x000fe20000410000 */
[----:B------:R-:W-:Y:S01]  /*31c0*/  FSEL R161, R152, RZ, P3 ;  /* 0x000000ff98a17208 */ /* 0x000fe20001800000 */
[----:B------:R-:W-:Y:S01]  /*31d0*/  FMUL.FTZ R110, R48, R165 ;  /* 0x000000a5306e7220 */ /* 0x000fe20000410000 */
[----:B------:R-:W-:Y:S01]  /*31e0*/  LOP3.LUT P5, RZ, R181, 0xff, RZ, 0xc0, !PT ;  /* 0x000000ffb5ff7812 */ /* 0x000fe200078ac0ff */
[----:B------:R-:W0:Y:S01]  /*31f0*/  F2F.F16.F32 R154, R154 ;  /* 0x0000009a009a7304 */ /* 0x000e220000200800 */
[----:B------:R-:W-:-:S02]  /*3200*/  FSEL R155, R155, RZ, P0 ;  /* 0x000000ff9b9b7208 */ /* 0x000fc40000000000 */
[----:B------:R-:W-:-:S05]  /*3210*/  FSEL R110, R110, RZ, P5 ;  /* 0x000000ff6e6e7208 */ /* 0x000fca0002800000 */
[----:B------:R-:W1:Y:S08]  /*3220*/  F2F.F16.F32 R161, R161 ;  /* 0x000000a100a17304 */ /* 0x000e700000200800 */
[----:B------:R-:W2:Y:S08]  /*3230*/  F2F.F16.F32 R155, R155 ;  /* 0x0000009b009b7304 */ /* 0x000eb00000200800 */
[----:B------:R-:W4:Y:S01]  /*3240*/  F2F.F16.F32 R163, R110 ;  /* 0x0000006e00a37304 */ /* 0x000f220000200800 */
[----:B0-----:R-:W-:Y:S01]  /*3250*/  IMAD.WIDE.U32 R152, R154, 0x10000, RZ ;  /* 0x000100009a987825 */ /* 0x001fe200078e00ff */
[----:B-1----:R-:W-:-:S04]  /*3260*/  SHF.L.U32 R159, R161, 0x10, RZ ;  /* 0x00000010a19f7819 */ /* 0x002fc800000006ff */
[----:B--2---:R-:W-:Y:S01]  /*3270*/  LOP3.LUT R153, R153, R159, R155, 0xfe, !PT ;  /* 0x0000009f99997212 */ /* 0x004fe200078efe9b */
[----:B------:R-:W-:-:S04]  /*3280*/  IMAD.WIDE.U32 R158, R146, 0x8, R104 ;  /* 0x00000008929e7825 */ /* 0x000fc800078e0068 */
[----:B------:R-:W-:Y:S01]  /*3290*/  IMAD.WIDE.U32 R154, R145, 0x8, R106 ;  /* 0x00000008919a7825 */ /* 0x000fe200078e006a */
[----:B----4-:R-:W-:-:S05]  /*32a0*/  LOP3.LUT R152, R152, R163, RZ, 0xfc, !PT ;  /* 0x000000a398987212 */ /* 0x010fca00078efcff */
[----:B------:R0:W-:Y:S04]  /*32b0*/  STG.E.64 desc[UR4][R158.64], R152 ;  /* 0x000000989e007986 */ /* 0x0001e8000c101b04 */
[----:B------:R-:W2:Y:S01]  /*32c0*/  LDG.E.64 R154, desc[UR4][R154.64] ;  /* 0x000000049a9a7981 */ /* 0x000ea2000c1e1b00 */
[----:B------:R-:W-:Y:S01]  /*32d0*/  FFMA.FTZ R176, R176, R170, R171 ;  /* 0x000000aab0b07223 */ /* 0x000fe200000100ab */
[----:B------:R-:W-:Y:S02]  /*32e0*/  @P4 SHF.R.U32.HI R111, RZ, 0x10, R111 ;  /* 0x00000010ff6f4819 */ /* 0x000fe4000001166f */
[----:B---3--:R-:W-:Y:S01]  /*32f0*/  @P5 MOV R110, R108 ;  /* 0x0000006c006e5202 */ /* 0x008fe20000000f00 */
[----:B------:R-:W-:Y:S01]  /*3300*/  FADD.FTZ R175, R175, -R176 ;  /* 0x800000b0afaf7221 */ /* 0x000fe20000010000 */
[----:B------:R-:W-:Y:S01]  /*3310*/  FFMA.FTZ R180, R180, R170, R171 ;  /* 0x000000aab4b47223 */ /* 0x000fe200000100ab */
[----:B------:R-:W-:Y:S01]  /*3320*/  @P4 HADD2.F32 R111, -RZ, R111.H0_H0 ;  /* 0x2000006fff6f4230 */ /* 0x000fe20000004100 */
[----:B0-----:R-:W-:Y:S01]  /*3330*/  @P6 SHF.R.U64 R152, R108, 0x10, R109 ;  /* 0x000000106c986819 */ /* 0x001fe2000000126d */
[----:B------:R-:W-:-:S02]  /*3340*/  @P5 HADD2.F32 R108, -RZ, R110.H0_H0 ;  /* 0x2000006eff6c5230 */ /* 0x000fc40000004100 */
[----:B------:R-:W-:Y:S01]  /*3350*/  FMUL.FTZ R158, R144, R175 ;  /* 0x000000af909e7220 */ /* 0x000fe20000410000 */
[----:B------:R-:W-:Y:S01]  /*3360*/  FADD.FTZ R173, R173, -R180 ;  /* 0x800000b4adad7221 */ /* 0x000fe20000010000 */
[----:B------:R-:W-:Y:S02]  /*3370*/  @P6 HADD2.F32 R110, -RZ, R152.H0_H0 ;  /* 0x20000098ff6e6230 */ /* 0x000fe40000004100 */
[----:B------:R-:W-:Y:S02]  /*3380*/  HFMA2 R161, -RZ, RZ, 0, 0 ;  /* 0x00000000ffa17431 */ /* 0x000fe400000001ff */
[----:B------:R-:W-:Y:S01]  /*3390*/  @P4 FMUL.FTZ R161, R188, R111 ;  /* 0x0000006fbca14220 */ /* 0x000fe20000410000 */
[----:B------:R-:W-:Y:S02]  /*33a0*/  HFMA2 R163, -RZ, RZ, 0, 0 ;  /* 0x00000000ffa37431 */ /* 0x000fe400000001ff */
[----:B------:R-:W-:Y:S01]  /*33b0*/  FMUL.FTZ R111, R117, R158 ;  /* 0x0000009e756f7220 */ /* 0x000fe20000410000 */
[----:B------:R-:W-:Y:S01]  /*33c0*/  FFMA.FTZ R167, R174, R170, R171 ;  /* 0x000000aaaea77223 */ /* 0x000fe200000100ab */
[----:B------:R-:W-:Y:S01]  /*33d0*/  @P6 FMUL.FTZ R163, R162, R110 ;  /* 0x0000006ea2a36220 */ /* 0x000fe20000410000 */
[----:B------:R-:W-:Y:S01]  /*33e0*/  MOV R146, RZ ;  /* 0x000000ff00927202 */ /* 0x000fe20000000f00 */
[----:B------:R-:W-:Y:S01]  /*33f0*/  FMUL.FTZ R110, R144, R173 ;  /* 0x000000ad906e7220 */ /* 0x000fe20000410000 */
[----:B------:R-:W-:Y:S01]  /*3400*/  @P5 FMUL.FTZ R146, R165, R108 ;  /* 0x0000006ca5925220 */ /* 0x000fe20000410000 */
[----:B------:R-:W-:Y:S01]  /*3410*/  FMUL.FTZ R165, R111, UR14 ;  /* 0x0000000e6fa57c20 */ /* 0x000fe20008410000 */
[----:B------:R-:W-:Y:S01]  /*3420*/  FADD.FTZ R167, R172, -R167 ;  /* 0x800000a7aca77221 */ /* 0x000fe20000010000 */
[----:B------:R-:W-:Y:S01]  /*3430*/  FFMA.FTZ R178, R178, R170, R171 ;  /* 0x000000aab2b27223 */ /* 0x000fe200000100ab */
[----:B------:R-:W-:Y:S01]  /*3440*/  FMUL.FTZ R110, R117, R110 ;  /* 0x0000006e756e7220 */ /* 0x000fe20000410000 */
[----:B------:R-:W-:Y:S01]  /*3450*/  FMUL.FTZ R108, R53, R165 ;  /* 0x000000a5356c7220 */ /* 0x000fe20000410000 */
[----:B------:R-:W-:Y:S01]  /*3460*/  LOP3.LUT P4, RZ, R122, 0xff00, RZ, 0xc0, !PT ;  /* 0x0000ff007aff7812 */ /* 0x000fe2000788c0ff */
[----:B------:R-:W-:Y:S01]  /*3470*/  FMUL.FTZ R152, R144, R167 ;  /* 0x000000a790987220 */ /* 0x000fe20000410000 */
[----:B------:R-:W-:Y:S01]  /*3480*/  FADD.FTZ R177, R177, -R178 ;  /* 0x800000b2b1b17221 */ /* 0x000fe20000010000 */
[----:B------:R-:W-:Y:S01]  /*3490*/  FMUL.FTZ R173, R110, UR14 ;  /* 0x0000000e6ead7c20 */ /* 0x000fe20008410000 */
[----:B------:R-:W-:Y:S01]  /*34a0*/  FSEL R153, R108, RZ, P4 ;  /* 0x000000ff6c997208 */ /* 0x000fe20002000000 */
[----:B------:R-:W-:Y:S01]  /*34b0*/  FMUL.FTZ R152, R117, R152 ;  /* 0x0000009875987220 */ /* 0x000fe20000410000 */
[----:B------:R-:W-:Y:S01]  /*34c0*/  FMUL.FTZ R158, R144, R177 ;  /* 0x000000b1909e7220 */ /* 0x000fe20000410000 */
[----:B------:R-:W-:Y:S01]  /*34d0*/  FMUL.FTZ R108, R54, R173 ;  /* 0x000000ad366c7220 */ /* 0x000fe20000410000 */
[----:B------:R-:W-:-:S02]  /*34e0*/  LOP3.LUT P6, RZ, R122, 0xff0000, RZ, 0xc0, !PT ;  /* 0x00ff00007aff7812 */ /* 0x000fc400078cc0ff */
[----:B------:R-:W-:Y:S01]  /*34f0*/  @P0 MOV R110, R109 ;  /* 0x0000006d006e0202 */ /* 0x000fe20000000f00 */
[----:B------:R-:W-:Y:S01]  /*3500*/  FMUL.FTZ R152, R152, UR14 ;  /* 0x0000000e98987c20 */ /* 0x000fe20008410000 */
[----:B------:R-:W-:Y:S01]  /*3510*/  FMUL.FTZ R111, R117, R158 ;  /* 0x0000009e756f7220 */ /* 0x000fe20000410000 */
[----:B------:R-:W-:Y:S02]  /*3520*/  FSEL R158, R108, RZ, P6 ;  /* 0x000000ff6c9e7208 */ /* 0x000fe40003000000 */
[----:B------:R-:W-:Y:S02]  /*3530*/  @P0 HADD2.F32 R108, -RZ, R110.H0_H0 ;  /* 0x2000006eff6c0230 */ /* 0x000fe40000004100 */
[----:B------:R-:W-:Y:S01]  /*3540*/  FMUL.FTZ R110, R55, R152 ;  /* 0x00000098376e7220 */ /* 0x000fe20000410000 */
[----:B------:R-:W-:Y:S01]  /*3550*/  ISETP.GE.U32.AND P5, PT, R122, 0x1000000, PT ;  /* 0x010000007a00780c */ /* 0x000fe20003fa6070 */
[----:B------:R-:W-:Y:S01]  /*3560*/  FMUL.FTZ R159, R111, UR14 ;  /* 0x0000000e6f9f7c20 */ /* 0x000fe20008410000 */
[----:B------:R-:W-:Y:S01]  /*3570*/  MOV R162, RZ ;  /* 0x000000ff00a27202 */ /* 0x000fe20000000f00 */
[----:B------:R-:W-:Y:S01]  /*3580*/  @P0 FMUL.FTZ R162, R183, R108 ;  /* 0x0000006cb7a20220 */ /* 0x000fe20000410000 */
[----:B------:R-:W-:Y:S01]  /*3590*/  FSEL R111, R110, RZ, P5 ;  /* 0x000000ff6e6f7208 */ /* 0x000fe20002800000 */
[----:B------:R-:W-:Y:S01]  /*35a0*/  FMUL.FTZ R108, R52, R159 ;  /* 0x0000009f346c7220 */ /* 0x000fe20000410000 */
[----:B------:R-:W-:Y:S01]  /*35b0*/  LOP3.LUT P0, RZ, R122, 0xff, RZ, 0xc0, !PT ;  /* 0x000000ff7aff7812 */ /* 0x000fe2000780c0ff */
[----:B------:R-:W-:Y:S01]  /*35c0*/  FFMA.FTZ R149, R149, R170, R171 ;  /* 0x000000aa95957223 */ /* 0x000fe200000100ab */
[----:B------:R-:W-:Y:S02]  /*35d0*/  F2F.F16.F32 R166, R153 ;  /* 0x0000009900a67304 */ /* 0x000fe40000200800 */
[----:B------:R-:W-:Y:S01]  /*35e0*/  FSEL R110, R108, RZ, P0 ;  /* 0x000000ff6c6e7208 */ /* 0x000fe20000000000 */
[----:B------:R-:W-:Y:S01]  /*35f0*/  FADD.FTZ R177, R156, -R149 ;  /* 0x800000959cb17221 */ /* 0x000fe20000010000 */
[----:B------:R-:W-:-:S04]  /*3600*/  @P3 SHF.R.U32.HI R149, RZ, 0x10, R109 ;  /* 0x00000010ff953819 */ /* 0x000fc8000001166d */
[----:B------:R-:W0:Y:S01]  /*3610*/  F2F.F16.F32 R111, R111 ;  /* 0x0000006f006f7304 */ /* 0x000e220000200800 */
[-CC-:B------:R-:W-:Y:S01]  /*3620*/  FFMA.FTZ R150, R150, R170.reuse, R171.reuse ;  /* 0x000000aa96967223 */ /* 0x180fe200000100ab */
[-CC-:B------:R-:W-:Y:S01]  /*3630*/  FFMA.FTZ R148, R148, R170.reuse, R171.reuse ;  /* 0x000000aa94947223 */ /* 0x180fe200000100ab */
[----:B------:R-:W-:Y:S01]  /*3640*/  FFMA.FTZ R151, R151, R170, R171 ;  /* 0x000000aa97977223 */ /* 0x000fe200000100ab */
[----:B------:R-:W-:-:S04]  /*3650*/  @P3 HADD2.F32 R149, -RZ, R149.H0_H0 ;  /* 0x20000095ff953230 */ /* 0x000fc80000004100 */
[----:B------:R-:W1:Y:S01]  /*3660*/  F2F.F16.F32 R158, R158 ;  /* 0x0000009e009e7304 */ /* 0x000e620000200800 */
[----:B------:R-:W-:Y:S01]  /*3670*/  FADD.FTZ R169, R169, -R150 ;  /* 0x80000096a9a97221 */ /* 0x000fe20000010000 */
[----:B------:R-:W-:Y:S01]  /*3680*/  FADD.FTZ R175, R157, -R148 ;  /* 0x800000949daf7221 */ /* 0x000fe20000010000 */
[----:B------:R-:W-:-:S05]  /*3690*/  FADD.FTZ R181, R168, -R151 ;  /* 0x80000097a8b57221 */ /* 0x000fca0000010000 */
[----:B------:R-:W3:Y:S01]  /*36a0*/  F2F.F16.F32 R153, R110 ;  /* 0x0000006e00997304 */ /* 0x000ee20000200800 */
[----:B------:R-:W-:Y:S02]  /*36b0*/  CS2R R156, SRZ ;  /* 0x00000000009c7805 */ /* 0x000fe4000001ff00 */
[----:B------:R-:W-:Y:S01]  /*36c0*/  @P3 FMUL.FTZ R157, R164, R149 ;  /* 0x00000095a49d3220 */ /* 0x000fe20000410000 */
[----:B------:R-:W-:Y:S01]  /*36d0*/  IMAD.WIDE.U32 R148, R145, 0x8, R104 ;  /* 0x0000000891947825 */ /* 0x000fe200078e0068 */
[----:B0-----:R-:W-:-:S03]  /*36e0*/  SHF.L.U32 R111, R111, 0x10, RZ ;  /* 0x000000106f6f7819 */ /* 0x001fc600000006ff */
[----:B------:R-:W-:Y:S01]  /*36f0*/  IMAD.WIDE.U32 R108, R166, 0x10000, RZ ;  /* 0x00010000a66c7825 */ /* 0x000fe200078e00ff */
[----:B------:R-:W-:-:S04]  /*3700*/  MOV R167, RZ ;  /* 0x000000ff00a77202 */ /* 0x000fc80000000f00 */
[----:B-1----:R-:W-:Y:S02]  /*3710*/  LOP3.LUT R111, R109, R111, R158, 0xfe, !PT ;  /* 0x0000006f6d6f7212 */ /* 0x002fe400078efe9e */
[----:B---3--:R-:W-:Y:S01]  /*3720*/  LOP3.LUT R110, R108, R153, RZ, 0xfc, !PT ;  /* 0x000000996c6e7212 */ /* 0x008fe200078efcff */
[----:B------:R-:W-:-:S04]  /*3730*/  IMAD.WIDE.U32 R108, R143, 0x8, R106 ;  /* 0x000000088f6c7825 */ /* 0x000fc800078e006a */
[----:B------:R-:W-:Y:S01]  /*3740*/  HFMA2 R122, -RZ, RZ, 0, 0 ;  /* 0x00000000ff7a7431 */ /* 0x000fe200000001ff */
[----:B------:R0:W-:Y:S01]  /*3750*/  STG.E.64 desc[UR4][R148.64], R110 ;  /* 0x0000006e94007986 */ /* 0x0001e2000c101b04 */
[----:B------:R-:W-:-:S03]  /*3760*/  FMUL.FTZ R158, R144, R175 ;  /* 0x000000af909e7220 */ /* 0x000fc60000410000 */
[----:B------:R-:W3:Y:S01]  /*3770*/  LDG.E.64 R108, desc[UR4][R108.64] ;  /* 0x000000046c6c7981 */ /* 0x000ee2000c1e1b00 */
[----:B0-----:R-:W-:Y:S01]  /*3780*/  FMUL.FTZ R110, R144, R181 ;  /* 0x000000b5906e7220 */ /* 0x001fe20000410000 */
[----:B------:R-:W-:Y:S01]  /*3790*/  FMUL.FTZ R111, R117, R158 ;  /* 0x0000009e756f7220 */ /* 0x000fe20000410000 */
[----:B------:R-:W-:Y:S01]  /*37a0*/  ISETP.GE.U32.AND P3, PT, R116, 0x1000000, PT ;  /* 0x010000007400780c */ /* 0x000fe20003f66070 */
[----:B------:R-:W-:Y:S01]  /*37b0*/  IMAD.WIDE.U32 R106, R142, 0x8, R106 ;  /* 0x000000088e6a7825 */ /* 0x000fe200078e006a */
[----:B--2---:R-:W-:Y:S02]  /*37c0*/  @P0 MOV R150, R154 ;  /* 0x0000009a00960202 */ /* 0x004fe40000000f00 */
[----:B------:R-:W-:-:S03]  /*37d0*/  @P4 SHF.R.U64 R151, R154, 0x10, R155 ;  /* 0x000000109a974819 */ /* 0x000fc6000000129b */
[----:B------:R-:W-:Y:S02]  /*37e0*/  @P0 HADD2.F32 R145, -RZ, R150.H0_H0 ;  /* 0x20000096ff910230 */ /* 0x000fe40000004100 */
[----:B------:R-:W-:Y:S02]  /*37f0*/  @P4 HADD2.F32 R150, -RZ, R151.H0_H0 ;  /* 0x20000097ff964230 */ /* 0x000fe40000004100 */
[----:B------:R-:W-:-:S03]  /*3800*/  FMUL.FTZ R154, R144, R177 ;  /* 0x000000b1909a7220 */ /* 0x000fc60000410000 */
[----:B------:R-:W-:Y:S01]  /*3810*/  @P4 FMUL.FTZ R167, R165, R150 ;  /* 0x00000096a5a74220 */ /* 0x000fe20000410000 */
[----:B------:R-:W-:Y:S01]  /*3820*/  FMUL.FTZ R150, R144, R169 ;  /* 0x000000a990967220 */ /* 0x000fe20000410000 */
[----:B------:R-:W-:-:S03]  /*3830*/  FMUL.FTZ R151, R117, R154 ;  /* 0x0000009a75977220 */ /* 0x000fc60000410000 */
[----:B------:R-:W-:Y:S01]  /*3840*/  FMUL.FTZ R150, R117, R150 ;  /* 0x0000009675967220 */ /* 0x000fe20000410000 */
[----:B------:R-:W-:Y:S01]  /*3850*/  @P0 FMUL.FTZ R122, R159, R145 ;  /* 0x000000919f7a0220 */ /* 0x000fe20000410000 */
[----:B------:R-:W-:Y:S02]  /*3860*/  FMUL.FTZ R154, R151, UR14 ;  /* 0x0000000e979a7c20 */ /* 0x000fe40008410000 */
[----:B------:R-:W-:Y:S01]  /*3870*/  FMUL.FTZ R159, R150, UR14 ;  /* 0x0000000e969f7c20 */ /* 0x000fe20008410000 */
[----:B------:R-:W-:Y:S01]  /*3880*/  FMUL.FTZ R150, R117, R110 ;  /* 0x0000006e75967220 */ /* 0x000fe20000410000 */
[----:B------:R-:W-:Y:S01]  /*3890*/  FMUL.FTZ R145, R57, R154 ;  /* 0x0000009a39917220 */ /* 0x000fe20000410000 */
[----:B------:R-:W-:Y:S02]  /*38a0*/  LOP3.LUT P4, RZ, R116, 0xff00, RZ, 0xc0, !PT ;  /* 0x0000ff0074ff7812 */ /* 0x000fe4000788c0ff */
[----:B------:R-:W-:Y:S01]  /*38b0*/  @P6 MOV R110, R155 ;  /* 0x0000009b006e6202 */ /* 0x000fe20000000f00 */
[----:B------:R-:W-:Y:S01]  /*38c0*/  FMUL.FTZ R150, R150, UR14 ;  /* 0x0000000e96967c20 */ /* 0x000fe20008410000 */
[----:B------:R-:W-:Y:S01]  /*38d0*/  FMUL.FTZ R151, R111, UR14 ;  /* 0x0000000e6f977c20 */ /* 0x000fe20008410000 */
[----:B------:R-:W-:-:S02]  /*38e0*/  FSEL R145, R145, RZ, P4 ;  /* 0x000000ff91917208 */ /* 0x000fc40002000000 */
[----:B------:R-:W-:Y:S01]  /*38f0*/  FMUL.FTZ R111, R59, R150 ;  /* 0x000000963b6f7220 */ /* 0x000fe20000410000 */
[----:B------:R-:W-:Y:S02]  /*3900*/  @P6 HADD2.F32 R110, -RZ, R110.H0_H0 ;  /* 0x2000006eff6e6230 */ /* 0x000fe40000004100 */
[----:B------:R-:W-:Y:S01]  /*3910*/  FMUL.FTZ R148, R58, R159 ;  /* 0x0000009f3a947220 */ /* 0x000fe20000410000 */
[----:B------:R0:W1:Y:S01]  /*3920*/  F2F.F16.F32 R149, R145 ;  /* 0x0000009100957304 */ /* 0x0000620000200800 */
[----:B------:R-:W-:Y:S01]  /*3930*/  LOP3.LUT P0, RZ, R116, 0xff0000, RZ, 0xc0, !PT ;  /* 0x00ff000074ff7812 */ /* 0x000fe2000780c0ff */
[----:B------:R-:W-:Y:S01]  /*3940*/  @P6 FMUL.FTZ R156, R173, R110 ;  /* 0x0000006ead9c6220 */ /* 0x000fe20000410000 */
[----:B------:R-:W-:Y:S01]  /*3950*/  FMUL.FTZ R110, R56, R151 ;  /* 0x00000097386e7220 */ /* 0x000fe20000410000 */
[----:B------:R-:W-:Y:S02]  /*3960*/  LOP3.LUT P6, RZ, R116, 0xff, RZ, 0xc0, !PT ;  /* 0x000000ff74ff7812 */ /* 0x000fe400078cc0ff */
[----:B0-----:R-:W-:-:S02]  /*3970*/  FSEL R145, R111, RZ, P3 ;  /* 0x000000ff6f917208 */ /* 0x001fc40001800000 */
[----:B------:R-:W-:Y:S02]  /*3980*/  FSEL R148, R148, RZ, P0 ;  /* 0x000000ff94947208 */ /* 0x000fe40000000000 */
[----:B------:R-:W-:Y:S02]  /*3990*/  FSEL R116, R110, RZ, P6 ;  /* 0x000000ff6e747208 */ /* 0x000fe40003000000 */
[----:B------:R-:W0:Y:S08]  /*39a0*/  F2F.F16.F32 R145, R145 ;  /* 0x0000009100917304 */ /* 0x000e300000200800 */
[----:B------:R-:W2:Y:S08]  /*39b0*/  F2F.F16.F32 R148, R148 ;  /* 0x0000009400947304 */ /* 0x000eb00000200800 */
[----:B------:R-:W4:Y:S01]  /*39c0*/  F2F.F16.F32 R153, R116 ;  /* 0x0000007400997304 */ /* 0x000f220000200800 */
[----:B-1----:R-:W-:Y:S01]  /*39d0*/  IMAD.WIDE.U32 R110, R149, 0x10000, RZ ;  /* 0x00010000956e7825 */ /* 0x002fe200078e00ff */
[----:B0-----:R-:W-:-:S04]  /*39e0*/  SHF.L.U32 R149, R145, 0x10, RZ ;  /* 0x0000001091957819 */ /* 0x001fc800000006ff */
        /* <DEDUP_REMOVED lines=14> */
[----:B------:R-:W-:Y:S01]  /*3ad0*/  @P5 SHF.R.U32.HI R115, RZ, 0x10, R155 ;  /* 0x00000010ff735819 */ /* 0x000fe2000001169b */
[C---:B------:R-:W-:Y:S01]  /*3ae0*/  FMUL.FTZ R118, R144.reuse, R123 ;  /* 0x0000007b90767220 */ /* 0x040fe20000410000 */
[C---:B0-----:R-:W-:Y:S01]  /*3af0*/  FMUL.FTZ R110, R144.reuse, R121 ;  /* 0x00000079906e7220 */ /* 0x041fe20000410000 */
[----:B------:R-:W-:Y:S01]  /*3b00*/  FMUL.FTZ R116, R117, R116 ;  /* 0x0000007475747220 */ /* 0x000fe20000410000 */
[----:B------:R-:W-:Y:S01]  /*3b10*/  FMUL.FTZ R120, R144, R119 ;  /* 0x0000007790787220 */ /* 0x000fe20000410000 */
[----:B---3--:R-:W-:Y:S01]  /*3b20*/  @P6 MOV R114, R108 ;  /* 0x0000006c00726202 */ /* 0x008fe20000000f00 */
[----:B------:R-:W-:-:S02]  /*3b30*/  @P5 HADD2.F32 R115, -RZ, R115.H0_H0 ;  /* 0x20000073ff735230 */ /* 0x000fc40000004100 */
[----:B------:R-:W-:Y:S01]  /*3b40*/  FMUL.FTZ R144, R116, UR14 ;  /* 0x0000000e74907c20 */ /* 0x000fe20008410000 */
[C---:B------:R-:W-:Y:S01]  /*3b50*/  FMUL.FTZ R118, R117.reuse, R118 ;  /* 0x0000007675767220 */ /* 0x040fe20000410000 */
[C---:B------:R-:W-:Y:S01]  /*3b60*/  FMUL.FTZ R119, R117.reuse, R110 ;  /* 0x0000006e75777220 */ /* 0x040fe20000410000 */
[----:B------:R-:W-:Y:S01]  /*3b70*/  FMUL.FTZ R120, R117, R120 ;  /* 0x0000007875787220 */ /* 0x000fe20000410000 */
[----:B------:R-:W-:Y:S01]  /*3b80*/  @P4 SHF.R.U64 R117, R108, 0x10, R109 ;  /* 0x000000106c754819 */ /* 0x000fe2000000126d */
[----:B------:R-:W-:Y:S02]  /*3b90*/  HFMA2 R111, -RZ, RZ, 0, 0 ;  /* 0x00000000ff6f7431 */ /* 0x000fe400000001ff */
[----:B------:R-:W-:Y:S02]  /*3ba0*/  @P6 HADD2.F32 R108, -RZ, R114.H0_H0 ;  /* 0x20000072ff6c6230 */ /* 0x000fe40000004100 */
[----:B------:R-:W-:Y:S01]  /*3bb0*/  @P5 FMUL.FTZ R111, R152, R115 ;  /* 0x00000073986f5220 */ /* 0x000fe20000410000 */
[----:B------:R-:W-:Y:S01]  /*3bc0*/  FMUL.FTZ R116, R61, R144 ;  /* 0x000000903d747220 */ /* 0x000fe20000410000 */
[----:B------:R-:W-:Y:S01]  /*3bd0*/  LOP3.LUT P5, RZ, R113, 0xff00, RZ, 0xc0, !PT ;  /* 0x0000ff0071ff7812 */ /* 0x000fe200078ac0ff */
[----:B------:R-:W-:Y:S01]  /*3be0*/  FMUL.FTZ R145, R119, UR14 ;  /* 0x0000000e77917c20 */ /* 0x000fe20008410000 */
[----:B------:R-:W-:-:S02]  /*3bf0*/  HFMA2 R110, -RZ, RZ, 0, 0 ;  /* 0x00000000ff6e7431 */ /* 0x000fc400000001ff */
[----:B------:R-:W-:Y:S02]  /*3c00*/  @P4 HADD2.F32 R114, -RZ, R117.H0_H0 ;  /* 0x20000075ff724230 */ /* 0x000fe40000004100 */
[----:B------:R-:W-:Y:S01]  /*3c10*/  @P6 FMUL.FTZ R110, R151, R108 ;  /* 0x0000006c976e6220 */ /* 0x000fe20000410000 */
[----:B------:R-:W-:Y:S01]  /*3c20*/  FSEL R117, R116, RZ, P5 ;  /* 0x000000ff74757208 */ /* 0x000fe20002800000 */
[----:B------:R-:W-:Y:S01]  /*3c30*/  FMUL.FTZ R108, R62, R145 ;  /* 0x000000913e6c7220 */ /* 0x000fe20000410000 */
[----:B------:R-:W-:Y:S02]  /*3c40*/  LOP3.LUT P6, RZ, R113, 0xff0000, RZ, 0xc0, !PT ;  /* 0x00ff000071ff7812 */ /* 0x000fe400078cc0ff */
[----:B------:R-:W-:Y:S01]  /*3c50*/  @P0 MOV R116, R109 ;  /* 0x0000006d00740202 */ /* 0x000fe20000000f00 */
[----:B------:R-:W-:Y:S01]  /*3c60*/  FMUL.FTZ R148, R120, UR14 ;  /* 0x0000000e78947c20 */ /* 0x000fe20008410000 */
[----:B------:R-:W-:Y:S01]  /*3c70*/  FSEL R119, R108, RZ, P6 ;  /* 0x000000ff6c777208 */ /* 0x000fe20003000000 */
[----:B------:R-:W-:Y:S01]  /*3c80*/  FMUL.FTZ R143, R118, UR14 ;  /* 0x0000000e768f7c20 */ /* 0x000fe20008410000 */
[----:B------:R-:W-:Y:S01]  /*3c90*/  MOV R115, RZ ;  /* 0x000000ff00737202 */ /* 0x000fe20000000f00 */
[----:B------:R-:W-:-:S02]  /*3ca0*/  @P0 HADD2.F32 R108, -RZ, R116.H0_H0 ;  /* 0x20000074ff6c0230 */ /* 0x000fc40000004100 */
[----:B------:R-:W-:Y:S01]  /*3cb0*/  @P4 FMUL.FTZ R115, R154, R114 ;  /* 0x000000729a734220 */ /* 0x000fe20000410000 */
[----:B------:R-:W-:Y:S01]  /*3cc0*/  FMUL.FTZ R116, R63, R148 ;  /* 0x000000943f747220 */ /* 0x000fe20000410000 */
[----:B------:R-:W-:Y:S01]  /*3cd0*/  ISETP.GE.U32.AND P4, PT, R113, 0x1000000, PT ;  /* 0x010000007100780c */ /* 0x000fe20003f86070 */
[----:B------:R-:W-:Y:S02]  /*3ce0*/  HFMA2 R114, -RZ, RZ, 0, 0 ;  /* 0x00000000ff727431 */ /* 0x000fe400000001ff */
[----:B------:R-:W-:Y:S01]  /*3cf0*/  @P0 FMUL.FTZ R114, R159, R108 ;  /* 0x0000006c9f720220 */ /* 0x000fe20000410000 */
[----:B------:R-:W-:Y:S01]  /*3d00*/  FMUL.FTZ R108, R60, R143 ;  /* 0x0000008f3c6c7220 */ /* 0x000fe20000410000 */
[----:B------:R-:W-:Y:S02]  /*3d10*/  FSEL R118, R116, RZ, P4 ;  /* 0x000000ff74767208 */ /* 0x000fe40002000000 */
[----:B------:R-:W-:Y:S01]  /*3d20*/  LOP3.LUT P0, RZ, R113, 0xff, RZ, 0xc0, !PT ;  /* 0x000000ff71ff7812 */ /* 0x000fe2000780c0ff */
[----:B------:R-:W0:Y:S03]  /*3d30*/  F2F.F16.F32 R117, R117 ;  /* 0x0000007500757304 */ /* 0x000e260000200800 */
[----:B------:R-:W-:-:S05]  /*3d40*/  FSEL R113, R108, RZ, P0 ;  /* 0x000000ff6c717208 */ /* 0x000fca0000000000 */
[----:B------:R-:W1:Y:S08]  /*3d50*/  F2F.F16.F32 R118, R118 ;  /* 0x0000007600767304 */ /* 0x000e700000200800 */
[----:B------:R-:W3:Y:S08]  /*3d60*/  F2F.F16.F32 R119, R119 ;  /* 0x0000007700777304 */ /* 0x000ef00000200800 */
[----:B------:R-:W4:Y:S01]  /*3d70*/  F2F.F16.F32 R113, R113 ;  /* 0x0000007100717304 */ /* 0x000f220000200800 */
[----:B0-----:R-:W-:Y:S01]  /*3d80*/  IMAD.WIDE.U32 R116, R117, 0x10000, RZ ;  /* 0x0001000075747825 */ /* 0x001fe200078e00ff */
[----:B-1----:R-:W-:-:S03]  /*3d90*/  SHF.L.U32 R121, R118, 0x10, RZ ;  /* 0x0000001076797819 */ /* 0x002fc600000006ff */
[----:B------:R-:W-:Y:S01]  /*3da0*/  IMAD.WIDE.U32 R104, R142, 0x8, R104 ;  /* 0x000000088e687825 */ /* 0x000fe200078e0068 */
[----:B------:R-:W-:Y:S02]  /*3db0*/  @P3 SHF.R.U32.HI R142, RZ, 0x10, R109 ;  /* 0x00000010ff8e3819 */ /* 0x000fe4000001166d */
        /* <DEDUP_REMOVED lines=15> */
[----:B------:R-:W-:Y:S01]  /*3eb0*/  @P3 FMUL.FTZ R113, R150, R107 ;  /* 0x0000006b96713220 */ /* 0x000fe20000410000 */
[----:B------:R-:W-:Y:S01]  /*3ec0*/  @P0 FMUL.FTZ R118, R143, R108 ;  /* 0x0000006c8f760220 */ /* 0x000fe20000410000 */
[----:B------:R-:W-:Y:S01]  /*3ed0*/  @P5 FMUL.FTZ R119, R144, R104 ;  /* 0x0000006890775220 */ /* 0x000fe20000410000 */
[----:B------:R-:W-:Y:S01]  /*3ee0*/  @P6 FMUL.FTZ R120, R145, R109 ;  /* 0x0000006d91786220 */ /* 0x000fe20000410000 */
[----:B------:R-:W-:Y:S01]  /*3ef0*/  @P4 FMUL.FTZ R121, R148, R105 ;  /* 0x0000006994794220 */ /* 0x000fe20000410000 */
[----:B------:R-:W-:Y:S06]  /*3f00*/  BRA `(.L_x_8574) ;  /* 0x0000002400907947 */ /* 0x000fec0003800000 */
.L_x_8572:
        /* <DEDUP_REMOVED lines=34> */
[----:B------:R0:W1:Y:S01]  /*4130*/  F2F.F16.F32 R111, R109 ;  /* 0x0000006d006f7304 */ /* 0x0000620000200800 */
[----:B------:R-:W-:Y:S01]  /*4140*/  FMUL.FTZ R108, R108, R117 ;  /* 0x000000756c6c7220 */ /* 0x000fe20000410000 */
[----:B------:R-:W-:Y:S01]  /*4150*/  FADD.FTZ R160, R163, -R184 ;  /* 0x800000b8a3a07221 */ /* 0x000fe20000010000 */
[----:B------:R-:W-:Y:S01]  /*4160*/  FFMA.FTZ R163, R162, R170, R171 ;  /* 0x000000aaa2a37223 */ /* 0x000fe200000100ab */
[----:B------:R-:W-:Y:S01]  /*4170*/  FSEL R159, R110, RZ, P4 ;  /* 0x000000ff6e9f7208 */ /* 0x000fe20002000000 */
[----:B------:R-:W-:-:S03]  /*4180*/  FMUL.FTZ R161, R108, UR14 ;  /* 0x0000000e6ca17c20 */ /* 0x000fc60008410000 */
[----:B------:R-:W-:Y:S01]  /*4190*/  F2F.F16.F32 R152, R152 ;  /* 0x0000009800987304 */ /* 0x000fe20000200800 */
[----:B------:R-:W-:Y:S01]  /*41a0*/  FMUL.FTZ R110, R44, R161 ;  /* 0x000000a12c6e7220 */ /* 0x000fe20000410000 */
[----:B0-----:R-:W0:Y:S01]  /*41b0*/  LDC.64 R108, c[0x0][0x468] ;  /* 0x00011a00ff6c7b82 */ /* 0x001e220000000a00 */
[----:B------:R-:W-:Y:S01]  /*41c0*/  FFMA.FTZ R160, R144, R160, R89 ;  /* 0x000000a090a07223 */ /* 0x000fe20000010059 */
[----:B------:R-:W-:Y:S01]  /*41d0*/  FFMA.FTZ R162, R182, R170, R171 ;  /* 0x000000aab6a27223 */ /* 0x000fe200000100ab */
[----:B------:R-:W-:Y:S01]  /*41e0*/  FADD.FTZ R163, R166, -R163 ;  /* 0x800000a3a6a37221 */ /* 0x000fe20000010000 */
[----:B------:R-:W-:Y:S01]  /*41f0*/  FSEL R158, R110, RZ, P0 ;  /* 0x000000ff6e9e7208 */ /* 0x000fe20000000000 */
[----:B-1----:R-:W-:Y:S01]  /*4200*/  IMAD.WIDE.U32 R110, R111, 0x10000, RZ ;  /* 0x000100006f6e7825 */ /* 0x002fe200078e00ff */
[----:B------:R-:W1:Y:S03]  /*4210*/  F2F.F16.F32 R159, R159 ;  /* 0x0000009f009f7304 */ /* 0x000e660000200800 */
[----:B------:R-:W-:Y:S01]  /*4220*/  FMUL.FTZ R160, R160, R117 ;  /* 0x00000075a0a07220 */ /* 0x000fe20000410000 */
[----:B------:R-:W-:Y:S01]  /*4230*/  HFMA2 R179, -RZ, RZ, 0, 0 ;  /* 0x00000000ffb37431 */ /* 0x000fe200000001ff */
[----:B------:R-:W-:-:S03]  /*4240*/  MOV R182, RZ ;  /* 0x000000ff00b67202 */ /* 0x000fc60000000f00 */
[----:B------:R-:W3:Y:S01]  /*4250*/  F2F.F16.F32 R153, R158 ;  /* 0x0000009e00997304 */ /* 0x000ee20000200800 */
[----:B-1----:R-:W-:-:S04]  /*4260*/  SHF.L.U32 R155, R159, 0x10, RZ ;  /* 0x000000109f9b7819 */ /* 0x002fc800000006ff */
[----:B------:R-:W-:Y:S01]  /*4270*/  LOP3.LUT R155, R111, R155, R152, 0xfe, !PT ;  /* 0x0000009b6f9b7212 */ /* 0x000fe200078efe98 */
[----:B------:R-:W-:Y:S01]  /*4280*/  FFMA.FTZ R111, R186, R170, R171 ;  /* 0x000000aaba6f7223 */ /* 0x000fe200000100ab */
[----:B---3--:R-:W-:Y:S01]  /*4290*/  LOP3.LUT R154, R110, R153, RZ, 0xfc, !PT ;  /* 0x000000996e9a7212 */ /* 0x008fe200078efcff */
[----:B0-----:R-:W-:-:S04]  /*42a0*/  IMAD.WIDE.U32 R152, R165, 0x8, R108 ;  /* 0x00000008a5987825 */ /* 0x001fc800078e006c */
[----:B------:R-:W-:Y:S01]  /*42b0*/  FADD.FTZ R165, R164, -R111 ;  /* 0x8000006fa4a57221 */ /* 0x000fe20000010000 */
[----:B------:R-:W-:Y:S01]  /*42c0*/  IMAD.WIDE.U32 R110, R146, 0x8, R104 ;  /* 0x00000008926e7825 */ /* 0x000fe200078e0068 */
[----:B------:R0:W-:Y:S01]  /*42d0*/  STG.E.64 desc[UR4][R152.64], R154 ;  /* 0x0000009a98007986 */ /* 0x0001e2000c101b04 */
[----:B------:R-:W-:-:S04]  /*42e0*/  LOP3.LUT P6, RZ, R181, 0xff00, RZ, 0xc0, !PT ;  /* 0x0000ff00b5ff7812 */ /* 0x000fc800078cc0ff */
[----:B------:R-:W3:Y:S01]  /*42f0*/  LDG.E.64 R110, desc[UR4][R110.64] ;  /* 0x000000046e6e7981 */ /* 0x000ee2000c1e1b00 */
[----:B--2---:R-:W-:Y:S02]  /*4300*/  @P0 MOV R158, R106 ;  /* 0x0000006a009e0202 */ /* 0x004fe40000000f00 */
[----:B------:R-:W-:-:S03]  /*4310*/  @P3 SHF.R.U64 R159, R106, 0x10, R107 ;  /* 0x000000106a9f3819 */ /* 0x000fc6000000126b */
[----:B------:R-:W-:Y:S02]  /*4320*/  @P0 HADD2.F32 R106, -RZ, R158.H0_H0 ;  /* 0x2000009eff6a0230 */ /* 0x000fe40000004100 */
[----:B------:R-:W-:Y:S01]  /*4330*/  FADD.FTZ R158, R183, -R162 ;  /* 0x800000a2b79e7221 */ /* 0x000fe20000010000 */
[----:B0-----:R-:W-:Y:S02]  /*4340*/  @P3 HADD2.F32 R152, -RZ, R159.H0_H0 ;  /* 0x2000009fff983230 */ /* 0x001fe40000004100 */
[----:B------:R-:W-:Y:S01]  /*4350*/  FMUL.FTZ R162, R160, UR14 ;  /* 0x0000000ea0a27c20 */ /* 0x000fe20008410000 */
[----:B------:R-:W-:Y:S01]  /*4360*/  @P0 FMUL.FTZ R182, R161, R106 ;  /* 0x0000006aa1b60220 */ /* 0x000fe20000410000 */
[C---:B------:R-:W-:Y:S01]  /*4370*/  FFMA.FTZ R158, R144.reuse, R158, R91 ;  /* 0x0000009e909e7223 */ /* 0x040fe2000001005b */
[----:B------:R-:W-:Y:S01]  /*4380*/  @P3 FMUL.FTZ R179, R185, R152 ;  /* 0x00000098b9b33220 */ /* 0x000fe20000410000 */
[----:B------:R-:W-:Y:S01]  /*4390*/  FMUL.FTZ R152, R49, R162 ;  /* 0x000000a231987220 */ /* 0x000fe20000410000 */
[----:B------:R-:W-:Y:S01]  /*43a0*/  FFMA.FTZ R106, R144, R163, R90 ;  /* 0x000000a3906a7223 */ /* 0x000fe2000001005a */
[----:B------:R-:W-:-:S03]  /*43b0*/  FMUL.FTZ R158, R158, R117 ;  /* 0x000000759e9e7220 */ /* 0x000fc60000410000 */
[----:B------:R-:W-:Y:S01]  /*43c0*/  FMUL.FTZ R153, R106, R117 ;  /* 0x000000756a997220 */ /* 0x000fe20000410000 */
[----:B------:R-:W-:Y:S01]  /*43d0*/  FSEL R154, R152, RZ, P6 ;  /* 0x000000ff989a7208 */ /* 0x000fe20003000000 */
[----:B------:R-:W-:Y:S01]  /*43e0*/  FFMA.FTZ R106, R144, R165, R88 ;  /* 0x000000a5906a7223 */ /* 0x000fe20000010058 */
[----:B------:R-:W-:Y:S01]  /*43f0*/  @P5 MOV R152, R107 ;  /* 0x0000006b00985202 */ /* 0x000fe20000000f00 */
[----:B------:R-:W-:Y:S01]  /*4400*/  FMUL.FTZ R164, R158, UR14 ;  /* 0x0000000e9ea47c20 */ /* 0x000fe20008410000 */
[----:B------:R-:W-:Y:S01]  /*4410*/  FMUL.FTZ R183, R153, UR14 ;  /* 0x0000000e99b77c20 */ /* 0x000fe20008410000 */
[----:B------:R-:W-:Y:S02]  /*4420*/  FMUL.FTZ R153, R106, R117 ;  /* 0x000000756a997220 */ /* 0x000fe40000410000 */
[----:B------:R-:W-:Y:S02]  /*4430*/  @P5 HADD2.F32 R106, -RZ, R152.H0_H0 ;  /* 0x20000098ff6a5230 */ /* 0x000fe40000004100 */
[----:B------:R-:W-:Y:S01]  /*4440*/  FMUL.FTZ R152, R51, R164 ;  /* 0x000000a433987220 */ /* 0x000fe20000410000 */
[----:B------:R-:W-:Y:S01]  /*4450*/  ISETP.GE.U32.AND P3, PT, R181, 0x1000000, PT ;  /* 0x01000000b500780c */ /* 0x000fe20003f66070 */
[----:B------:R-:W-:Y:S01]  /*4460*/  FMUL.FTZ R165, R153, UR14 ;  /* 0x0000000e99a57c20 */ /* 0x000fe20008410000 */
[----:B------:R-:W-:Y:S01]  /*4470*/  FMUL.FTZ R155, R50, R183 ;  /* 0x000000b7329b7220 */ /* 0x000fe20000410000 */
[----:B------:R-:W-:-:S02]  /*4480*/  LOP3.LUT P0, RZ, R181, 0xff0000, RZ, 0xc0, !PT ;  /* 0x00ff0000b5ff7812 */ /* 0x000fc4000780c0ff */
[----:B------:R-:W-:Y:S01]  /*4490*/  MOV R160, RZ ;  /* 0x000000ff00a07202 */ /* 0x000fe20000000f00 */
[----:B------:R-:W-:Y:S01]  /*44a0*/  @P5 FMUL.FTZ R160, R167, R106 ;  /* 0x0000006aa7a05220 */ /* 0x000fe20000410000 */
[----:B------:R-:W-:Y:S01]  /*44b0*/  FSEL R161, R152, RZ, P3 ;  /* 0x000000ff98a17208 */ /* 0x000fe20001800000 */
[----:B------:R-:W-:Y:S01]  /*44c0*/  FMUL.FTZ R106, R48, R165 ;  /* 0x000000a5306a7220 */ /* 0x000fe20000410000 */
[----:B------:R-:W-:Y:S01]  /*44d0*/  LOP3.LUT P5, RZ, R181, 0xff, RZ, 0xc0, !PT ;  /* 0x000000ffb5ff7812 */ /* 0x000fe200078ac0ff */
[----:B------:R-:W0:Y:S01]  /*44e0*/  F2F.F16.F32 R154, R154 ;  /* 0x0000009a009a7304 */ /* 0x000e220000200800 */
[----:B------:R-:W-:Y:S02]  /*44f0*/  FSEL R155, R155, RZ, P0 ;  /* 0x000000ff9b9b7208 */ /* 0x000fe40000000000 */
        /* <DEDUP_REMOVED lines=13> */
[----:B---3--:R-:W-:-:S03]  /*45d0*/  @P5 MOV R106, R110 ;  /* 0x0000006e006a5202 */ /* 0x008fc60000000f00 */
[----:B------:R-:W-:Y:S01]  /*45e0*/  FADD.FTZ R176, R175, -R176 ;  /* 0x800000b0afb07221 */ /* 0x000fe20000010000 */
[----:B------:R-:W-:Y:S01]  /*45f0*/  FFMA.FTZ R180, R180, R170, R171 ;  /* 0x000000aab4b47223 */ /* 0x000fe200000100ab */
[----:B------:R-:W-:Y:S01]  /*4600*/  @P4 SHF.R.U32.HI R107, RZ, 0x10, R107 ;  /* 0x00000010ff6b4819 */ /* 0x000fe2000001166b */
[----:B------:R-:W-:Y:S02]  /*4610*/  @P5 HADD2.F32 R106, -RZ, R106.H0_H0 ;  /* 0x2000006aff6a5230 */ /* 0x000fe40000004100 */
[----:B0-----:R-:W-:Y:S01]  /*4620*/  FFMA.FTZ R152, R144, R176, R93 ;  /* 0x000000b090987223 */ /* 0x001fe2000001005d */
[----:B------:R-:W-:Y:S01]  /*4630*/  FADD.FTZ R173, R173, -R180 ;  /* 0x800000b4adad7221 */ /* 0x000fe20000010000 */
[----:B------:R-:W-:Y:S01]  /*4640*/  FFMA.FTZ R167, R174, R170, R171 ;  /* 0x000000aaaea77223 */ /* 0x000fe200000100ab */
[----:B------:R-:W-:Y:S01]  /*4650*/  MOV R146, RZ ;  /* 0x000000ff00927202 */ /* 0x000fe20000000f00 */
[----:B------:R-:W-:Y:S01]  /*4660*/  FMUL.FTZ R152, R152, R117 ;  /* 0x0000007598987220 */ /* 0x000fe20000410000 */
[----:B------:R-:W-:Y:S01]  /*4670*/  @P6 SHF.R.U64 R110, R110, 0x10, R111 ;  /* 0x000000106e6e6819 */ /* 0x000fe2000000126f */
[----:B------:R-:W-:-:S02]  /*4680*/  @P4 HADD2.F32 R107, -RZ, R107.H0_H0 ;  /* 0x2000006bff6b4230 */ /* 0x000fc40000004100 */
[----:B------:R-:W-:Y:S01]  /*4690*/  @P5 FMUL.FTZ R146, R165, R106 ;  /* 0x0000006aa5925220 */ /* 0x000fe20000410000 */
[----:B------:R-:W-:Y:S01]  /*46a0*/  FFMA.FTZ R106, R144, R173, R94 ;  /* 0x000000ad906a7223 */ /* 0x000fe2000001005e */
[----:B------:R-:W-:Y:S01]  /*46b0*/  FFMA.FTZ R178, R178, R170, R171 ;  /* 0x000000aab2b27223 */ /* 0x000fe200000100ab */
[----:B------:R-:W-:Y:S01]  /*46c0*/  FMUL.FTZ R165, R152, UR14 ;  /* 0x0000000e98a57c20 */ /* 0x000fe20008410000 */
[----:B------:R-:W-:Y:S02]  /*46d0*/  HFMA2 R161, -RZ, RZ, 0, 0 ;  /* 0x00000000ffa17431 */ /* 0x000fe400000001ff */
[----:B------:R-:W-:Y:S01]  /*46e0*/  FADD.FTZ R167, R172, -R167 ;  /* 0x800000a7aca77221 */ /* 0x000fe20000010000 */
[----:B------:R-:W-:Y:S02]  /*46f0*/  @P6 HADD2.F32 R110, -RZ, R110.H0_H0 ;  /* 0x2000006eff6e6230 */ /* 0x000fe40000004100 */
[----:B------:R-:W-:Y:S01]  /*4700*/  @P4 FMUL.FTZ R161, R188, R107 ;  /* 0x0000006bbca14220 */ /* 0x000fe20000410000 */
[----:B------:R-:W-:Y:S01]  /*4710*/  FMUL.FTZ R107, R106, R117 ;  /* 0x000000756a6b7220 */ /* 0x000fe20000410000 */
[----:B------:R-:W-:Y:S01]  /*4720*/  FADD.FTZ R177, R177, -R178 ;  /* 0x800000b2b1b17221 */ /* 0x000fe20000010000 */
[----:B------:R-:W-:Y:S01]  /*4730*/  FMUL.FTZ R106, R53, R165 ;  /* 0x000000a5356a7220 */ /* 0x000fe20000410000 */
[----:B------:R-:W-:Y:S01]  /*4740*/  LOP3.LUT P4, RZ, R122, 0xff00, RZ, 0xc0, !PT ;  /* 0x0000ff007aff7812 */ /* 0x000fe2000788c0ff */
[----:B------:R-:W-:Y:S01]  /*4750*/  FFMA.FTZ R152, R144, R167, R95 ;  /* 0x000000a790987223 */ /* 0x000fe2000001005f */
[----:B------:R-:W-:-:S02]  /*4760*/  HFMA2 R163, -RZ, RZ, 0, 0 ;  /* 0x00000000ffa37431 */ /* 0x000fc400000001ff */
[----:B------:R-:W-:Y:S01]  /*4770*/  @P6 FMUL.FTZ R163, R162, R110 ;  /* 0x0000006ea2a36220 */ /* 0x000fe20000410000 */
[----:B------:R-:W-:Y:S01]  /*4780*/  FMUL.FTZ R173, R107, UR14 ;  /* 0x0000000e6bad7c20 */ /* 0x000fe20008410000 */
[----:B------:R-:W-:Y:S01]  /*4790*/  FFMA.FTZ R110, R144, R177, R92 ;  /* 0x000000b1906e7223 */ /* 0x000fe2000001005c */
[----:B------:R-:W-:Y:S01]  /*47a0*/  FSEL R107, R106, RZ, P4 ;  /* 0x000000ff6a6b7208 */ /* 0x000fe20002000000 */
[----:B------:R-:W-:Y:S01]  /*47b0*/  FMUL.FTZ R152, R152, R117 ;  /* 0x0000007598987220 */ /* 0x000fe20000410000 */
[----:B------:R-:W-:Y:S01]  /*47c0*/  @P0 MOV R106, R111 ;  /* 0x0000006f006a0202 */ /* 0x000fe20000000f00 */
[----:B------:R-:W-:Y:S02]  /*47d0*/  FMUL.FTZ R110, R110, R117 ;  /* 0x000000756e6e7220 */ /* 0x000fe40000410000 */
[----:B------:R-:W-:Y:S02]  /*47e0*/  FMUL.FTZ R152, R152, UR14 ;  /* 0x0000000e98987c20 */ /* 0x000fe40008410000 */
[----:B------:R-:W-:-:S02]  /*47f0*/  @P0 HADD2.F32 R106, -RZ, R106.H0_H0 ;  /* 0x2000006aff6a0230 */ /* 0x000fc40000004100 */
[----:B------:R-:W-:Y:S01]  /*4800*/  FMUL.FTZ R158, R110, UR14 ;  /* 0x0000000e6e9e7c20 */ /* 0x000fe20008410000 */
[----:B------:R-:W-:Y:S01]  /*4810*/  FMUL.FTZ R110, R55, R152 ;  /* 0x00000098376e7220 */ /* 0x000fe20000410000 */
[----:B------:R-:W-:Y:S01]  /*4820*/  ISETP.GE.U32.AND P5, PT, R122, 0x1000000, PT ;  /* 0x010000007a00780c */ /* 0x000fe20003fa6070 */
[----:B------:R-:W-:Y:S01]  /*4830*/  FMUL.FTZ R153, R54, R173 ;  /* 0x000000ad36997220 */ /* 0x000fe20000410000 */
[----:B------:R-:W-:Y:S01]  /*4840*/  MOV R162, RZ ;  /* 0x000000ff00a27202 */ /* 0x000fe20000000f00 */
[----:B------:R-:W-:Y:S01]  /*4850*/  @P0 FMUL.FTZ R162, R183, R106 ;  /* 0x0000006ab7a20220 */ /* 0x000fe20000410000 */
[----:B------:R-:W-:Y:S01]  /*4860*/  LOP3.LUT P6, RZ, R122, 0xff0000, RZ, 0xc0, !PT ;  /* 0x00ff00007aff7812 */ /* 0x000fe200078cc0ff */
[----:B------:R0:W-:Y:S01]  /*4870*/  F2F.F16.F32 R166, R107 ;  /* 0x0000006b00a67304 */ /* 0x0001e20000200800 */
[----:B------:R-:W-:Y:S01]  /*4880*/  FMUL.FTZ R106, R52, R158 ;  /* 0x0000009e346a7220 */ /* 0x000fe20000410000 */
[----:B------:R-:W-:Y:S01]  /*4890*/  LOP3.LUT P0, RZ, R122, 0xff, RZ, 0xc0, !PT ;  /* 0x000000ff7aff7812 */ /* 0x000fe2000780c0ff */
[----:B------:R-:W-:Y:S01]  /*48a0*/  FFMA.FTZ R149, R149, R170, R171 ;  /* 0x000000aa95957223 */ /* 0x000fe200000100ab */
[----:B------:R-:W-:-:S02]  /*48b0*/  FSEL R153, R153, RZ, P6 ;  /* 0x000000ff99997208 */ /* 0x000fc40003000000 */
[----:B0-----:R-:W-:Y:S01]  /*48c0*/  FSEL R107, R110, RZ, P5 ;  /* 0x000000ff6e6b7208 */ /* 0x001fe20002800000 */
[----:B------:R-:W-:Y:S01]  /*48d0*/  FADD.FTZ R156, R156, -R149 ;  /* 0x800000959c9c7221 */ /* 0x000fe20000010000 */
[----:B------:R-:W-:Y:S02]  /*48e0*/  FSEL R110, R106, RZ, P0 ;  /* 0x000000ff6a6e7208 */ /* 0x000fe40000000000 */
[----:B------:R-:W0:Y:S01]  /*48f0*/  F2F.F16.F32 R122, R107 ;  /* 0x0000006b007a7304 */ /* 0x000e220000200800 */
[----:B------:R-:W-:Y:S01]  /*4900*/  @P3 SHF.R.U32.HI R149, RZ, 0x10, R111 ;  /* 0x00000010ff953819 */ /* 0x000fe2000001166f */
[-CC-:B------:R-:W-:Y:S01]  /*4910*/  FFMA.FTZ R150, R150, R170.reuse, R171.reuse ;  /* 0x000000aa96967223 */ /* 0x180fe200000100ab */
[-CC-:B------:R-:W-:Y:S01]  /*4920*/  FFMA.FTZ R151, R151, R170.reuse, R171.reuse ;  /* 0x000000aa97977223 */ /* 0x180fe200000100ab */
[----:B------:R-:W-:Y:S02]  /*4930*/  FFMA.FTZ R148, R148, R170, R171 ;  /* 0x000000aa94947223 */ /* 0x000fe400000100ab */
[----:B------:R-:W-:-:S02]  /*4940*/  @P3 HADD2.F32 R149, -RZ, R149.H0_H0 ;  /* 0x20000095ff953230 */ /* 0x000fc40000004100 */
[----:B------:R-:W1:Y:S01]  /*4950*/  F2F.F16.F32 R153, R153 ;  /* 0x0000009900997304 */ /* 0x000e620000200800 */
[----:B------:R-:W-:Y:S01]  /*4960*/  FADD.FTZ R169, R169, -R150 ;  /* 0x80000096a9a97221 */ /* 0x000fe20000010000 */
[----:B------:R-:W-:Y:S01]  /*4970*/  FADD.FTZ R168, R168, -R151 ;  /* 0x80000097a8a87221 */ /* 0x000fe20000010000 */
[----:B------:R-:W-:-:S05]  /*4980*/  FADD.FTZ R175, R157, -R148 ;  /* 0x800000949daf7221 */ /* 0x000fca0000010000 */
[----:B------:R-:W3:Y:S01]  /*4990*/  F2F.F16.F32 R159, R110 ;  /* 0x0000006e009f7304 */ /* 0x000ee20000200800 */
[----:B------:R-:W-:Y:S02]  /*49a0*/  HFMA2 R157, -RZ, RZ, 0, 0 ;  /* 0x00000000ff9d7431 */ /* 0x000fe400000001ff */
[----:B------:R-:W-:Y:S01]  /*49b0*/  @P3 FMUL.FTZ R157, R164, R149 ;  /* 0x00000095a49d3220 */ /* 0x000fe20000410000 */
[----:B------:R-:W-:Y:S01]  /*49c0*/  IMAD.WIDE.U32 R148, R145, 0x8, R108 ;  /* 0x0000000891947825 */ /* 0x000fe200078e006c */
[----:B0-----:R-:W-:-:S03]  /*49d0*/  SHF.L.U32 R111, R122, 0x10, RZ ;  /* 0x000000107a6f7819 */ /* 0x001fc600000006ff */
[----:B------:R-:W-:-:S04]  /*49e0*/  IMAD.WIDE.U32 R106, R166, 0x10000, RZ ;  /* 0x00010000a66a7825 */ /* 0x000fc800078e00ff */
[----:B------:R-:W-:Y:S01]  /*49f0*/  HFMA2 R167, -RZ, RZ, 0, 0 ;  /* 0x00000000ffa77431 */ /* 0x000fe200000001ff */
[----:B-1----:R-:W-:Y:S02]  /*4a00*/  LOP3.LUT R111, R107, R111, R153, 0xfe, !PT ;  /* 0x0000006f6b6f7212 */ /* 0x002fe400078efe99 */
[----:B---3--:R-:W-:Y:S01]  /*4a10*/  LOP3.LUT R110, R106, R159, RZ, 0xfc, !PT ;  /* 0x0000009f6a6e7212 */ /* 0x008fe200078efcff */
[----:B------:R-:W-:-:S04]  /*4a20*/  IMAD.WIDE.U32 R106, R143, 0x8, R104 ;  /* 0x000000088f6a7825 */ /* 0x000fc800078e0068 */
[----:B------:R0:W-:Y:S04]  /*4a30*/  STG.E.64 desc[UR4][R148.64], R110 ;  /* 0x0000006e94007986 */ /* 0x0001e8000c101b04 */
[----:B------:R-:W3:Y:S01]  /*4a40*/  LDG.E.64 R106, desc[UR4][R106.64] ;  /* 0x000000046a6a7981 */ /* 0x000ee2000c1e1b00 */
[----:B------:R-:W-:Y:S01]  /*4a50*/  MOV R122, RZ ;  /* 0x000000ff007a7202 */ /* 0x000fe20000000f00 */
[C---:B0-----:R-:W-:Y:S01]  /*4a60*/  FFMA.FTZ R110, R144.reuse, R168, R99 ;  /* 0x000000a8906e7223 */ /* 0x041fe20000010063 */
[----:B------:R-:W-:Y:S01]  /*4a70*/  FFMA.FTZ R148, R144, R175, R96 ;  /* 0x000000af90947223 */ /* 0x000fe20000010060 */
[----:B------:R-:W-:-:S03]  /*4a80*/  ISETP.GE.U32.AND P3, PT, R116, 0x1000000, PT ;  /* 0x010000007400780c */ /* 0x000fc60003f66070 */
[----:B------:R-:W-:-:S04]  /*4a90*/  FMUL.FTZ R148, R148, R117 ;  /* 0x0000007594947220 */ /* 0x000fc80000410000 */
[----:B------:R-:W-:Y:S01]  /*4aa0*/  FMUL.FTZ R153, R148, UR14 ;  /* 0x0000000e94997c20 */ /* 0x000fe20008410000 */
[----:B------:R-:W-:Y:S01]  /*4ab0*/  IMAD.WIDE.U32 R104, R142, 0x8, R104 ;  /* 0x000000088e687825 */ /* 0x000fe200078e0068 */
[----:B--2---:R-:W-:Y:S02]  /*4ac0*/  @P0 MOV R150, R154 ;  /* 0x0000009a00960202 */ /* 0x004fe40000000f00 */
[----:B------:R-:W-:-:S03]  /*4ad0*/  @P4 SHF.R.U64 R151, R154, 0x10, R155 ;  /* 0x000000109a974819 */ /* 0x000fc6000000129b */
[----:B------:R-:W-:Y:S02]  /*4ae0*/  @P0 HADD2.F32 R145, -RZ, R150.H0_H0 ;  /* 0x20000096ff910230 */ /* 0x000fe40000004100 */
[----:B------:R-:W-:Y:S02]  /*4af0*/  @P4 HADD2.F32 R150, -RZ, R151.H0_H0 ;  /* 0x20000097ff964230 */ /* 0x000fe40000004100 */
[----:B------:R-:W-:-:S03]  /*4b00*/  FFMA.FTZ R154, R144, R156, R97 ;  /* 0x0000009c909a7223 */ /* 0x000fc60000010061 */
[----:B------:R-:W-:Y:S01]  /*4b10*/  @P4 FMUL.FTZ R167, R165, R150 ;  /* 0x00000096a5a74220 */ /* 0x000fe20000410000 */
[----:B------:R-:W-:Y:S01]  /*4b20*/  FFMA.FTZ R150, R144, R169, R98 ;  /* 0x000000a990967223 */ /* 0x000fe20000010062 */
[----:B------:R-:W-:-:S03]  /*4b30*/  FMUL.FTZ R154, R154, R117 ;  /* 0x000000759a9a7220 */ /* 0x000fc60000410000 */
[----:B------:R-:W-:Y:S01]  /*4b40*/  FMUL.FTZ R150, R150, R117 ;  /* 0x0000007596967220 */ /* 0x000fe20000410000 */
[----:B------:R-:W-:-:S03]  /*4b50*/  FMUL.FTZ R154, R154, UR14 ;  /* 0x0000000e9a9a7c20 */ /* 0x000fc60008410000 */
[----:B------:R-:W-:Y:S01]  /*4b60*/  FMUL.FTZ R165, R150, UR14 ;  /* 0x0000000e96a57c20 */ /* 0x000fe20008410000 */
[----:B------:R-:W-:Y:S01]  /*4b70*/  FMUL.FTZ R150, R110, R117 ;  /* 0x000000756e967220 */ /* 0x000fe20000410000 */
[----:B------:R-:W-:Y:S01]  /*4b80*/  @P0 FMUL.FTZ R122, R158, R145 ;  /* 0x000000919e7a0220 */ /* 0x000fe20000410000 */
[----:B------:R-:W-:Y:S01]  /*4b90*/  LOP3.LUT P0, RZ, R116, 0xff0000, RZ, 0xc0, !PT ;  /* 0x00ff000074ff7812 */ /* 0x000fe2000780c0ff */
[----:B------:R-:W-:Y:S01]  /*4ba0*/  FMUL.FTZ R111, R58, R165 ;  /* 0x000000a53a6f7220 */ /* 0x000fe20000410000 */
[----:B------:R-:W-:Y:S01]  /*4bb0*/  FMUL.FTZ R145, R57, R154 ;  /* 0x0000009a39917220 */ /* 0x000fe20000410000 */
[----:B------:R-:W-:Y:S01]  /*4bc0*/  LOP3.LUT P4, RZ, R116, 0xff00, RZ, 0xc0, !PT ;  /* 0x0000ff0074ff7812 */ /* 0x000fe2000788c0ff */
[----:B------:R-:W-:Y:S01]  /*4bd0*/  FMUL.FTZ R150, R150, UR14 ;  /* 0x0000000e96967c20 */ /* 0x000fe20008410000 */
[----:B------:R-:W-:Y:S02]  /*4be0*/  @P6 MOV R110, R155 ;  /* 0x0000009b006e6202 */ /* 0x000fe40000000f00 */
[----:B------:R-:W-:Y:S01]  /*4bf0*/  FSEL R149, R111, RZ, P0 ;  /* 0x000000ff6f957208 */ /* 0x000fe20000000000 */
[----:B------:R-:W-:Y:S01]  /*4c00*/  FMUL.FTZ R111, R59, R150 ;  /* 0x000000963b6f7220 */ /* 0x000fe20000410000 */
[----:B------:R-:W-:Y:S01]  /*4c10*/  FSEL R145, R145, RZ, P4 ;  /* 0x000000ff91917208 */ /* 0x000fe20002000000 */
[----:B------:R-:W-:-:S02]  /*4c20*/  @P6 HADD2.F32 R110, -RZ, R110.H0_H0 ;  /* 0x2000006eff6e6230 */ /* 0x000fc40000004100 */
[----:B------:R-:W-:Y:S01]  /*4c30*/  HFMA2 R156, -RZ, RZ, 0, 0 ;  /* 0x00000000ff9c7431 */ /* 0x000fe200000001ff */
[----:B------:R0:W1:Y:S02]  /*4c40*/  F2F.F16.F32 R151, R145 ;  /* 0x0000009100977304 */ /* 0x0000640000200800 */
[----:B------:R-:W-:Y:S01]  /*4c50*/  @P6 FMUL.FTZ R156, R173, R110 ;  /* 0x0000006ead9c6220 */ /* 0x000fe20000410000 */
[----:B------:R-:W-:Y:S01]  /*4c60*/  FMUL.FTZ R110, R56, R153 ;  /* 0x00000099386e7220 */ /* 0x000fe20000410000 */
[----:B------:R-:W-:Y:S02]  /*4c70*/  LOP3.LUT P6, RZ, R116, 0xff, RZ, 0xc0, !PT ;  /* 0x000000ff74ff7812 */ /* 0x000fe400078cc0ff */
[----:B0-----:R-:W-:Y:S02]  /*4c80*/  FSEL R145, R111, RZ, P3 ;  /* 0x000000ff6f917208 */ /* 0x001fe40001800000 */
[----:B------:R-:W-:-:S04]  /*4c90*/  FSEL R116, R110, RZ, P6 ;  /* 0x000000ff6e747208 */ /* 0x000fc80003000000 */
        /* <DEDUP_REMOVED lines=12> */
[-C--:B------:R-:W-:Y:S02]  /*4d60*/  FFMA.FTZ R118, R118, R170.reuse, R171 ;  /* 0x000000aa76767223 */ /* 0x080fe400000100ab */
[----:B------:R-:W-:Y:S01]  /*4d70*/  FADD.FTZ R123, R123, -R114 ;  /* 0x800000727b7b7221 */ /* 0x000fe20000010000 */
[----:B------:R-:W-:Y:S01]  /*4d80*/  FADD.FTZ R114, R120, -R115 ;  /* 0x8000007378727221 */ /* 0x000fe20000010000 */
[----:B------:R-:W-:Y:S01]  /*4d90*/  FFMA.FTZ R170, R147, R170, R171 ;  /* 0x000000aa93aa7223 */ /* 0x000fe200000100ab */
[----:B------:R-:W-:-:S02]  /*4da0*/  FADD.FTZ R121, R121, -R118 ;  /* 0x8000007679797221 */ /* 0x000fc40000010000 */
[C---:B------:R-:W-:Y:S01]  /*4db0*/  FFMA.FTZ R114, R144.reuse, R114, R101 ;  /* 0x0000007290727223 */ /* 0x040fe20000010065 */
[----:B------:R-:W-:Y:S01]  /*4dc0*/  FADD.FTZ R170, R119, -R170 ;  /* 0x800000aa77aa7221 */ /* 0x000fe20000010000 */
[----:B------:R-:W-:Y:S01]  /*4dd0*/  @P5 SHF.R.U32.HI R115, RZ, 0x10, R155 ;  /* 0x00000010ff735819 */ /* 0x000fe2000001169b */
[C---:B0-----:R-:W-:Y:S01]  /*4de0*/  FFMA.FTZ R110, R144.reuse, R123, R100 ;  /* 0x0000007b906e7223 */ /* 0x041fe20000010064 */
[----:B------:R-:W-:Y:S01]  /*4df0*/  FFMA.FTZ R120, R144, R121, R102 ;  /* 0x0000007990787223 */ /* 0x000fe20000010066 */
[-C--:B------:R-:W-:Y:S01]  /*4e00*/  FMUL.FTZ R116, R114, R117.reuse ;  /* 0x0000007572747220 */ /* 0x080fe20000410000 */
[----:B------:R-:W-:Y:S01]  /*4e10*/  FFMA.FTZ R144, R144, R170, R103 ;  /* 0x000000aa90907223 */ /* 0x000fe20000010067 */
[----:B---3--:R-:W-:Y:S01]  /*4e20*/  @P6 MOV R114, R106 ;  /* 0x0000006a00726202 */ /* 0x008fe20000000f00 */
[----:B------:R-:W-:Y:S02]  /*4e30*/  @P5 HADD2.F32 R115, -RZ, R115.H0_H0 ;  /* 0x20000073ff735230 */ /* 0x000fe40000004100 */
[----:B------:R-:W-:Y:S01]  /*4e40*/  FMUL.FTZ R145, R116, UR14 ;  /* 0x0000000e74917c20 */ /* 0x000fe20008410000 */
[-C--:B------:R-:W-:Y:S01]  /*4e50*/  FMUL.FTZ R118, R110, R117.reuse ;  /* 0x000000756e767220 */ /* 0x080fe20000410000 */
[-C--:B------:R-:W-:Y:S01]  /*4e60*/  FMUL.FTZ R120, R120, R117.reuse ;  /* 0x0000007578787220 */ /* 0x080fe20000410000 */
[----:B------:R-:W-:Y:S01]  /*4e70*/  FMUL.FTZ R144, R144, R117 ;  /* 0x0000007590907220 */ /* 0x000fe20000410000 */
[----:B------:R-:W-:Y:S01]  /*4e80*/  @P4 SHF.R.U64 R117, R106, 0x10, R107 ;  /* 0x000000106a754819 */ /* 0x000fe2000000126b */
[----:B------:R-:W-:-:S02]  /*4e90*/  HFMA2 R111, -RZ, RZ, 0, 0 ;  /* 0x00000000ff6f7431 */ /* 0x000fc400000001ff */
[----:B------:R-:W-:Y:S02]  /*4ea0*/  @P6 HADD2.F32 R106, -RZ, R114.H0_H0 ;  /* 0x20000072ff6a6230 */ /* 0x000fe40000004100 */
[----:B------:R-:W-:Y:S01]  /*4eb0*/  @P5 FMUL.FTZ R111, R152, R115 ;  /* 0x00000073986f5220 */ /* 0x000fe20000410000 */
[----:B------:R-:W-:Y:S01]  /*4ec0*/  FMUL.FTZ R116, R61, R145 ;  /* 0x000000913d747220 */ /* 0x000fe20000410000 */
[----:B------:R-:W-:Y:S01]  /*4ed0*/  LOP3.LUT P5, RZ, R113, 0xff00, RZ, 0xc0, !PT ;  /* 0x0000ff0071ff7812 */ /* 0x000fe200078ac0ff */
[----:B------:R-:W-:Y:S01]  /*4ee0*/  FMUL.FTZ R147, R120, UR14 ;  /* 0x0000000e78937c20 */ /* 0x000fe20008410000 */
[----:B------:R-:W-:Y:S02]  /*4ef0*/  HFMA2 R110, -RZ, RZ, 0, 0 ;  /* 0x00000000ff6e7431 */ /* 0x000fe400000001ff */
[----:B------:R-:W-:Y:S02]  /*4f00*/  @P4 HADD2.F32 R114, -RZ, R117.H0_H0 ;  /* 0x20000075ff724230 */ /* 0x000fe40000004100 */
[----:B------:R-:W-:Y:S01]  /*4f10*/  @P6 FMUL.FTZ R110, R153, R106 ;  /* 0x0000006a996e6220 */ /* 0x000fe20000410000 */
[----:B------:R-:W-:Y:S01]  /*4f20*/  FSEL R117, R116, RZ, P5 ;  /* 0x000000ff74757208 */ /* 0x000fe20002800000 */
[----:B------:R-:W-:Y:S01]  /*4f30*/  FMUL.FTZ R106, R62, R147 ;  /* 0x000000933e6a7220 */ /* 0x000fe20000410000 */
[----:B------:R-:W-:-:S02]  /*4f40*/  LOP3.LUT P6, RZ, R113, 0xff0000, RZ, 0xc0, !PT ;  /* 0x00ff000071ff7812 */ /* 0x000fc400078cc0ff */
[----:B------:R-:W-:Y:S01]  /*4f50*/  @P0 MOV R116, R107 ;  /* 0x0000006b00740202 */ /* 0x000fe20000000f00 */
[----:B------:R-:W-:Y:S01]  /*4f60*/  FMUL.FTZ R144, R144, UR14 ;  /* 0x0000000e90907c20 */ /* 0x000fe20008410000 */
[----:B------:R-:W-:Y:S01]  /*4f70*/  FSEL R119, R106, RZ, P6 ;  /* 0x000000ff6a777208 */ /* 0x000fe20003000000 */
[----:B------:R-:W-:Y:S01]  /*4f80*/  FMUL.FTZ R143, R118, UR14 ;  /* 0x0000000e768f7c20 */ /* 0x000fe20008410000 */
[----:B------:R-:W-:Y:S01]  /*4f90*/  MOV R115, RZ ;  /* 0x000000ff00737202 */ /* 0x000fe20000000f00 */
[----:B------:R-:W-:Y:S02]  /*4fa0*/  @P0 HADD2.F32 R106, -RZ, R116.H0_H0 ;  /* 0x20000074ff6a0230 */ /* 0x000fe40000004100 */
[----:B------:R-:W-:Y:S01]  /*4fb0*/  @P4 FMUL.FTZ R115, R154, R114 ;  /* 0x000000729a734220 */ /* 0x000fe20000410000 */
[----:B------:R-:W-:Y:S01]  /*4fc0*/  FMUL.FTZ R116, R63, R144 ;  /* 0x000000903f747220 */ /* 0x000fe20000410000 */
[----:B------:R-:W-:Y:S01]  /*4fd0*/  ISETP.GE.U32.AND P4, PT, R113, 0x1000000, PT ;  /* 0x010000007100780c */ /* 0x000fe20003f86070 */
[----:B------:R-:W-:-:S02]  /*4fe0*/  HFMA2 R114, -RZ, RZ, 0, 0 ;  /* 0x00000000ff727431 */ /* 0x000fc400000001ff */
        /* <DEDUP_REMOVED lines=34> */
.L_x_8575:
        /* <DEDUP_REMOVED lines=30> */
[----:B------:R-:W-:Y:S01]  /*53f0*/  FFMA.FTZ R191, R186, R170, R171 ;  /* 0x000000aababf7223 */ /* 0x000fe200000100ab */
[----:B------:R-:W-:Y:S01]  /*5400*/  FSEL R109, R104, RZ, P5 ;  /* 0x000000ff686d7208 */ /* 0x000fe20002800000 */
[----:B------:R-:W-:Y:S01]  /*5410*/  FFMA.FTZ R104, R144, R179, R84 ;  /* 0x000000b390687223 */ /* 0x000fe20000010054 */
[----:B------:R-:W-:Y:S01]  /*5420*/  FSEL R110, R108, RZ, P3 ;  /* 0x000000ff6c6e7208 */ /* 0x000fe20001800000 */
[----:B------:R-:W-:Y:S01]  /*5430*/  FADD.FTZ R184, R163, -R184 ;  /* 0x800000b8a3b87221 */ /* 0x000fe20000010000 */
[----:B------:R-:W-:Y:S01]  /*5440*/  FSEL R179, R111, RZ, P0 ;  /* 0x000000ff6fb37208 */ /* 0x000fe20000000000 */
[----:B------:R-:W-:Y:S01]  /*5450*/  FMUL.FTZ R108, R104, R117 ;  /* 0x00000075686c7220 */ /* 0x000fe20000410000 */
[----:B------:R-:W3:Y:S01]  /*5460*/  F2F.F16.F32 R109, R109 ;  /* 0x0000006d006d7304 */ /* 0x000ee20000200800 */
[----:B------:R-:W-:-:S02]  /*5470*/  FADD.FTZ R191, R164, -R191 ;  /* 0x800000bfa4bf7221 */ /* 0x000fc40000010000 */
[----:B------:R-:W-:-:S04]  /*5480*/  FMUL.FTZ R185, R108, UR14 ;  /* 0x0000000e6cb97c20 */ /* 0x000fc80008410000 */
        /* <DEDUP_REMOVED lines=18> */
[----:B------:R-:W-:Y:S01]  /*55b0*/  FFMA.FTZ R186, R182, R170, R171 ;  /* 0x000000aab6ba7223 */ /* 0x000fe200000100ab */
[----:B------:R-:W-:Y:S01]  /*55c0*/  HFMA2 R182, -RZ, RZ, 0, 0 ;  /* 0x00000000ffb67431 */ /* 0x000fe200000001ff */
[----:B------:R-:W-:Y:S01]  /*55d0*/  MOV R179, RZ ;  /* 0x000000ff00b37202 */ /* 0x000fe20000000f00 */
[----:B0-----:R-:W-:Y:S01]  /*55e0*/  FFMA.FTZ R110, R144, R193, R90 ;  /* 0x000000c1906e7223 */ /* 0x001fe2000001005a */
[----:B------:R-:W-:-:S03]  /*55f0*/  FADD.FTZ R111, R183, -R186 ;  /* 0x800000bab76f7221 */ /* 0x000fc60000010000 */
[----:B------:R-:W-:Y:S01]  /*5600*/  FMUL.FTZ R105, R110, R117 ;  /* 0x000000756e697220 */ /* 0x000fe20000410000 */
[----:B------:R-:W-:Y:S01]  /*5610*/  FFMA.FTZ R111, R144, R111, R91 ;  /* 0x0000006f906f7223 */ /* 0x000fe2000001005b */
[----:B------:R-:W-:Y:S01]  /*5620*/  LOP3.LUT P6, RZ, R181, 0xff00, RZ, 0xc0, !PT ;  /* 0x0000ff00b5ff7812 */ /* 0x000fe200078cc0ff */
[----:B------:R-:W-:Y:S01]  /*5630*/  IMAD.WIDE.U32 R164, R145, 0x8, R158 ;  /* 0x0000000891a47825 */ /* 0x000fe200078e009e */
[----:B--2---:R-:W-:Y:S02]  /*5640*/  @P4 MOV R108, R160 ;  /* 0x000000a0006c4202 */ /* 0x004fe40000000f00 */
[----:B------:R-:W-:Y:S01]  /*5650*/  @P5 SHF.R.U64 R184, R160, 0x10, R161 ;  /* 0x00000010a0b85819 */ /* 0x000fe200000012a1 */
[----:B------:R-:W-:Y:S02]  /*5660*/  FMUL.FTZ R160, R109, R117 ;  /* 0x000000756da07220 */ /* 0x000fe40000410000 */
[----:B------:R-:W-:Y:S02]  /*5670*/  @P4 HADD2.F32 R108, -RZ, R108.H0_H0 ;  /* 0x2000006cff6c4230 */ /* 0x000fe40000004100 */
[----:B------:R-:W-:-:S03]  /*5680*/  @P5 HADD2.F32 R104, -RZ, R184.H0_H0 ;  /* 0x200000b8ff685230 */ /* 0x000fc60000004100 */
[----:B------:R-:W-:Y:S01]  /*5690*/  @P4 FMUL.FTZ R182, R108, R185 ;  /* 0x000000b96cb64220 */ /* 0x000fe20000410000 */
[----:B------:R-:W-:Y:S01]  /*56a0*/  FMUL.FTZ R185, R160, UR14 ;  /* 0x0000000ea0b97c20 */ /* 0x000fe20008410000 */
[----:B------:R-:W-:Y:S01]  /*56b0*/  @P5 FMUL.FTZ R179, R104, R187 ;  /* 0x000000bb68b35220 */ /* 0x000fe20000410000 */
[----:B------:R-:W-:Y:S02]  /*56c0*/  FMUL.FTZ R187, R105, UR14 ;  /* 0x0000000e69bb7c20 */ /* 0x000fe40008410000 */
[----:B------:R-:W-:Y:S01]  /*56d0*/  FMUL.FTZ R104, R49, R185 ;  /* 0x000000b931687220 */ /* 0x000fe20000410000 */
[----:B------:R-:W-:Y:S01]  /*56e0*/  FMUL.FTZ R184, R111, R117 ;  /* 0x000000756fb87220 */ /* 0x000fe20000410000 */
[----:B------:R-:W-:Y:S01]  /*56f0*/  FMUL.FTZ R105, R50, R187 ;  /* 0x000000bb32697220 */ /* 0x000fe20000410000 */
[----:B------:R-:W-:Y:S01]  /*5700*/  LOP3.LUT P4, RZ, R181, 0xff0000, RZ, 0xc0, !PT ;  /* 0x00ff0000b5ff7812 */ /* 0x000fe2000788c0ff */
[----:B------:R-:W-:Y:S01]  /*5710*/  FFMA.FTZ R108, R144, R191, R88 ;  /* 0x000000bf906c7223 */ /* 0x000fe20000010058 */
[----:B------:R-:W-:Y:S01]  /*5720*/  FSEL R106, R104, RZ, P6 ;  /* 0x000000ff686a7208 */ /* 0x000fe20003000000 */
[----:B------:R-:W-:Y:S01]  /*5730*/  FMUL.FTZ R184, R184, UR14 ;  /* 0x0000000eb8b87c20 */ /* 0x000fe20008410000 */
[----:B------:R-:W-:-:S02]  /*5740*/  @P3 MOV R104, R161 ;  /* 0x000000a100683202 */ /* 0x000fc40000000f00 */
[----:B------:R-:W-:Y:S01]  /*5750*/  FSEL R107, R105, RZ, P4 ;  /* 0x000000ff696b7208 */ /* 0x000fe20002000000 */
[----:B------:R-:W-:Y:S01]  /*5760*/  FMUL.FTZ R105, R108, R117 ;  /* 0x000000756c697220 */ /* 0x000fe20000410000 */
[----:B------:R-:W-:Y:S01]  /*5770*/  FMUL.FTZ R162, R51, R184 ;  /* 0x000000b833a27220 */ /* 0x000fe20000410000 */
[----:B------:R-:W-:Y:S01]  /*5780*/  @P3 HADD2.F32 R104, -RZ, R104.H0_H0 ;  /* 0x20000068ff683230 */ /* 0x000fe20000004100 */
        /* <DEDUP_REMOVED lines=17> */
[----:B----4-:R-:W-:Y:S01]  /*58a0*/  LOP3.LUT R104, R104, R181, RZ, 0xfc, !PT ;  /* 0x000000b568687212 */ /* 0x010fe200078efcff */
[----:B------:R3:W-:Y:S04]  /*58b0*/  STG.E.128 desc[UR4][R106.64], R108 ;  /* 0x0000006c6a007986 */ /* 0x0007e8000c101d04 */
[----:B------:R0:W-:Y:S04]  /*58c0*/  STG.E.64 desc[UR4][R162.64], R104 ;  /* 0x00000068a2007986 */ /* 0x0001e8000c101b04 */
[----:B------:R-:W2:Y:S01]  /*58d0*/  LDG.E.64 R164, desc[UR4][R164.64] ;  /* 0x00000004a4a47981 */ /* 0x000ea2000c1e1b00 */
[-CC-:B------:R-:W-:Y:S01]  /*58e0*/  FFMA.FTZ R176, R176, R170.reuse, R171.reuse ;  /* 0x000000aab0b07223 */ /* 0x180fe200000100ab */
[----:B------:R-:W-:-:S03]  /*58f0*/  FFMA.FTZ R180, R180, R170, R171 ;  /* 0x000000aab4b47223 */ /* 0x000fc600000100ab */
[----:B------:R-:W-:Y:S01]  /*5900*/  FADD.FTZ R176, R175, -R176 ;  /* 0x800000b0afb07221 */ /* 0x000fe20000010000 */
[----:B------:R-:W-:Y:S01]  /*5910*/  FADD.FTZ R175, R173, -R180 ;  /* 0x800000b4adaf7221 */ /* 0x000fe20000010000 */
[----:B------:R-:W-:Y:S02]  /*5920*/  @P0 SHF.R.U32.HI R173, RZ, 0x10, R161 ;  /* 0x00000010ffad0819 */ /* 0x000fe400000116a1 */
[----:B---3--:R-:W-:Y:S02]  /*5930*/  @P6 SHF.R.U64 R106, R166, 0x10, R167 ;  /* 0x00000010a66a6819 */ /* 0x008fe400000012a7 */
[----:B0-----:R-:W-:Y:S01]  /*5940*/  @P3 MOV R104, R166 ;  /* 0x000000a600683202 */ /* 0x001fe20000000f00 */
[----:B------:R-:W-:Y:S02]  /*5950*/  @P0 HADD2.F32 R107, -RZ, R173.H0_H0 ;  /* 0x200000adff6b0230 */ /* 0x000fe40000004100 */
[----:B------:R-:W-:Y:S01]  /*5960*/  FFMA.FTZ R105, R144, R176, R93 ;  /* 0x000000b090697223 */ /* 0x000fe2000001005d */
[----:B------:R-:W-:Y:S01]  /*5970*/  @P6 HADD2.F32 R106, -RZ, R106.H0_H0 ;  /* 0x2000006aff6a6230 */ /* 0x000fe20000004100 */
[----:B------:R-:W-:-:S02]  /*5980*/  MOV R161, RZ ;  /* 0x000000ff00a17202 */ /* 0x000fc40000000f00 */
[----:B------:R-:W-:Y:S01]  /*5990*/  CS2R R162, SRZ ;  /* 0x0000000000a27805 */ /* 0x000fe2000001ff00 */
[--C-:B------:R-:W-:Y:S01]  /*59a0*/  FFMA.FTZ R181, R174, R170, R171.reuse ;  /* 0x000000aaaeb57223 */ /* 0x100fe200000100ab */
[----:B------:R-:W-:Y:S02]  /*59b0*/  @P3 HADD2.F32 R104, -RZ, R104.H0_H0 ;  /* 0x20000068ff683230 */ /* 0x000fe40000004100 */
[----:B------:R-:W-:Y:S01]  /*59c0*/  @P0 FMUL.FTZ R161, R107, R188 ;  /* 0x000000bc6ba10220 */ /* 0x000fe20000410000 */
[----:B------:R-:W-:Y:S01]  /*59d0*/  FMUL.FTZ R107, R105, R117 ;  /* 0x00000075696b7220 */ /* 0x000fe20000410000 */
[----:B------:R-:W-:Y:S01]  /*59e0*/  @P6 FMUL.FTZ R163, R106, R185 ;  /* 0x000000b96aa36220 */ /* 0x000fe20000410000 */
[----:B------:R-:W-:Y:S01]  /*59f0*/  FFMA.FTZ R106, R144, R175, R94 ;  /* 0x000000af906a7223 */ /* 0x000fe2000001005e */
[----:B------:R-:W-:Y:S01]  /*5a00*/  FFMA.FTZ R178, R178, R170, R171 ;  /* 0x000000aab2b27223 */ /* 0x000fe200000100ab */
[----:B------:R-:W-:Y:S02]  /*5a10*/  HFMA2 R146, -RZ, RZ, 0, 0 ;  /* 0x00000000ff927431 */ /* 0x000fe400000001ff */
[----:B------:R-:W-:Y:S01]  /*5a20*/  FADD.FTZ R181, R172, -R181 ;  /* 0x800000b5acb57221 */ /* 0x000fe20000010000 */
[----:B------:R-:W-:Y:S01]  /*5a30*/  @P3 FMUL.FTZ R146, R104, R183 ;  /* 0x000000b768923220 */ /* 0x000fe20000410000 */
[----:B------:R-:W-:Y:S01]  /*5a40*/  FMUL.FTZ R172, R107, UR14 ;  /* 0x0000000e6bac7c20 */ /* 0x000fe20008410000 */
[----:B------:R-:W-:Y:S01]  /*5a50*/  FMUL.FTZ R104, R106, R117 ;  /* 0x000000756a687220 */ /* 0x000fe20000410000 */
[----:B------:R-:W-:Y:S01]  /*5a60*/  FADD.FTZ R177, R177, -R178 ;  /* 0x800000b2b1b17221 */ /* 0x000fe20000010000 */
[----:B------:R-:W-:Y:S01]  /*5a70*/  FFMA.FTZ R107, R144, R181, R95 ;  /* 0x000000b5906b7223 */ /* 0x000fe2000001005f */
[----:B------:R-:W-:Y:S01]  /*5a80*/  FMUL.FTZ R108, R53, R172 ;  /* 0x000000ac356c7220 */ /* 0x000fe20000410000 */
[----:B------:R-:W-:Y:S01]  /*5a90*/  LOP3.LUT P6, RZ, R122, 0xff00, RZ, 0xc0, !PT ;  /* 0x0000ff007aff7812 */ /* 0x000fe200078cc0ff */
[----:B------:R-:W-:Y:S01]  /*5aa0*/  FMUL.FTZ R175, R104, UR14 ;  /* 0x0000000e68af7c20 */ /* 0x000fe20008410000 */
[----:B------:R-:W-:Y:S01]  /*5ab0*/  FFMA.FTZ R104, R144, R177, R92 ;  /* 0x000000b190687223 */ /* 0x000fe2000001005c */
[----:B------:R-:W-:Y:S01]  /*5ac0*/  FMUL.FTZ R166, R107, R117 ;  /* 0x000000756ba67220 */ /* 0x000fe20000410000 */
[----:B------:R-:W-:-:S02]  /*5ad0*/  FSEL R110, R108, RZ, P6 ;  /* 0x000000ff6c6e7208 */ /* 0x000fc40003000000 */
[----:B------:R-:W-:Y:S01]  /*5ae0*/  @P4 MOV R108, R167 ;  /* 0x000000a7006c4202 */ /* 0x000fe20000000f00 */
[----:B------:R-:W-:Y:S01]  /*5af0*/  FMUL.FTZ R109, R104, R117 ;  /* 0x00000075686d7220 */ /* 0x000fe20000410000 */
[----:B------:R-:W-:Y:S01]  /*5b00*/  FMUL.FTZ R166, R166, UR14 ;  /* 0x0000000ea6a67c20 */ /* 0x000fe20008410000 */
[----:B------:R-:W-:Y:S02]  /*5b10*/  ISETP.GE.U32.AND P3, PT, R122, 0x1000000, PT ;  /* 0x010000007a00780c */ /* 0x000fe40003f66070 */
[----:B------:R-:W-:Y:S01]  /*5b20*/  FMUL.FTZ R173, R109, UR14 ;  /* 0x0000000e6dad7c20 */ /* 0x000fe20008410000 */
[----:B------:R-:W-:Y:S02]  /*5b30*/  @P4 HADD2.F32 R108, -RZ, R108.H0_H0 ;  /* 0x2000006cff6c4230 */ /* 0x000fe40000004100 */
[----:B------:R-:W-:Y:S01]  /*5b40*/  FMUL.FTZ R109, R55, R166 ;  /* 0x000000a6376d7220 */ /* 0x000fe20000410000 */
[----:B------:R-:W-:Y:S01]  /*5b50*/  FMUL.FTZ R111, R54, R175 ;  /* 0x000000af366f7220 */ /* 0x000fe20000410000 */
[----:B------:R-:W-:Y:S01]  /*5b60*/  LOP3.LUT P0, RZ, R122, 0xff0000, RZ, 0xc0, !PT ;  /* 0x00ff00007aff7812 */ /* 0x000fe2000780c0ff */
[----:B------:R-:W-:-:S02]  /*5b70*/  @P4 FMUL.FTZ R162, R108, R187 ;  /* 0x000000bb6ca24220 */ /* 0x000fc40000410000 */
[----:B------:R-:W-:Y:S01]  /*5b80*/  FSEL R174, R109, RZ, P3 ;  /* 0x000000ff6dae7208 */ /* 0x000fe20001800000 */
[----:B------:R-:W-:Y:S01]  /*5b90*/  FMUL.FTZ R108, R52, R173 ;  /* 0x000000ad346c7220 */ /* 0x000fe20000410000 */
[----:B------:R-:W-:Y:S01]  /*5ba0*/  LOP3.LUT P4, RZ, R122, 0xff, RZ, 0xc0, !PT ;  /* 0x000000ff7aff7812 */ /* 0x000fe2000788c0ff */
[----:B------:R0:W1:Y:S01]  /*5bb0*/  F2F.F16.F32 R176, R110 ;  /* 0x0000006e00b07304 */ /* 0x0000620000200800 */
[----:B------:R-:W-:-:S07]  /*5bc0*/  FSEL R111, R111, RZ, P0 ;  /* 0x000000ff6f6f7208 */ /* 0x000fce0000000000 */
[----:B------:R-:W3:Y:S01]  /*5bd0*/  F2F.F16.F32 R174, R174 ;  /* 0x000000ae00ae7304 */ /* 0x000ee20000200800 */
[----:B0-----:R-:W-:-:S07]  /*5be0*/  FSEL R110, R108, RZ, P4 ;  /* 0x000000ff6c6e7208 */ /* 0x001fce0002000000 */
[----:B------:R0:W4:Y:S08]  /*5bf0*/  F2F.F16.F32 R178, R111 ;  /* 0x0000006f00b27304 */ /* 0x0001300000200800 */
[----:B------:R4:W4:Y:S01]  /*5c00*/  F2F.F16.F32 R177, R110 ;  /* 0x0000006e00b17304 */ /* 0x0009220000200800 */
[-CC-:B0-----:R-:W-:Y:S01]  /*5c10*/  FFMA.FTZ R111, R151, R170.reuse, R171.reuse ;  /* 0x000000aa976f7223 */ /* 0x181fe200000100ab */
[-CC-:B------:R-:W-:Y:S01]  /*5c20*/  FFMA.FTZ R148, R148, R170.reuse, R171.reuse ;  /* 0x000000aa94947223 */ /* 0x180fe200000100ab */
[-CC-:B------:R-:W-:Y:S01]  /*5c30*/  FFMA.FTZ R149, R149, R170.reuse, R171.reuse ;  /* 0x000000aa95957223 */ /* 0x180fe200000100ab */
[----:B------:R-:W-:Y:S01]  /*5c40*/  FFMA.FTZ R150, R150, R170, R171 ;  /* 0x000000aa96967223 */ /* 0x000fe200000100ab */
[----:B-1----:R-:W-:Y:S01]  /*5c50*/  IMAD.WIDE.U32 R108, R176, 0x10000, RZ ;  /* 0x00010000b06c7825 */ /* 0x002fe200078e00ff */
[----:B---3--:R-:W-:-:S03]  /*5c60*/  SHF.L.U32 R151, R174, 0x10, RZ ;  /* 0x00000010ae977819 */ /* 0x008fc600000006ff */
[----:B------:R-:W-:Y:S01]  /*5c70*/  FADD.FTZ R174, R168, -R111 ;  /* 0x8000006fa8ae7221 */ /* 0x000fe20000010000 */
[----:B------:R-:W-:Y:S01]  /*5c80*/  FADD.FTZ R181, R157, -R148 ;  /* 0x800000949db57221 */ /* 0x000fe20000010000 */
[----:B------:R-:W-:Y:S01]  /*5c90*/  FADD.FTZ R156, R156, -R149 ;  /* 0x800000959c9c7221 */ /* 0x000fe20000010000 */
[----:B------:R-:W-:Y:S01]  /*5ca0*/  FADD.FTZ R183, R169, -R150 ;  /* 0x80000096a9b77221 */ /* 0x000fe20000010000 */
[----:B----4-:R-:W-:Y:S01]  /*5cb0*/  IMAD.WIDE.U32 R110, R145, 0x10, R152 ;  /* 0x00000010916e7825 */ /* 0x010fe200078e0098 */
[----:B------:R-:W-:Y:S02]  /*5cc0*/  LOP3.LUT R151, R109, R151, R178, 0xfe, !PT ;  /* 0x000000976d977212 */ /* 0x000fe400078efeb2 */
[----:B------:R-:W-:Y:S01]  /*5cd0*/  LOP3.LUT R150, R108, R177, RZ, 0xfc, !PT ;  /* 0x000000b16c967212 */ /* 0x000fe200078efcff */
[----:B------:R-:W-:-:S04]  /*5ce0*/  IMAD.WIDE.U32 R168, R145, 0x8, R154 ;  /* 0x0000000891a87825 */ /* 0x000fc800078e009a */
[----:B------:R-:W-:Y:S01]  /*5cf0*/  IMAD.WIDE.U32 R148, R143, 0x8, R158 ;  /* 0x000000088f947825 */ /* 0x000fe200078e009e */
[----:B------:R0:W-:Y:S04]  /*5d00*/  STG.E.128 desc[UR4][R110.64], R104 ;  /* 0x000000686e007986 */ /* 0x0001e8000c101d04 */
[----:B------:R1:W-:Y:S04]  /*5d10*/  STG.E.64 desc[UR4][R168.64], R150 ;  /* 0x00000096a8007986 */ /* 0x0003e8000c101b04 */
[----:B------:R-:W3:Y:S01]  /*5d20*/  LDG.E.64 R148, desc[UR4][R148.64] ;  /* 0x0000000494947981 */ /* 0x000ee2000c1e1b00 */
[----:B------:R-:W-:Y:S01]  /*5d30*/  FFMA.FTZ R109, R144, R156, R97 ;  /* 0x0000009c906d7223 */ /* 0x000fe20000010061 */
[----:B------:R-:W-:-:S03]  /*5d40*/  @P5 SHF.R.U32.HI R145, RZ, 0x10, R167 ;  /* 0x00000010ff915819 */ /* 0x000fc600000116a7 */
[----:B0-----:R-:W-:Y:S01]  /*5d50*/  FMUL.FTZ R105, R109, R117 ;  /* 0x000000756d697220 */ /* 0x001fe20000410000 */
[----:B------:R-:W-:-:S03]  /*5d60*/  FFMA.FTZ R110, R144, R183, R98 ;  /* 0x000000b7906e7223 */ /* 0x000fc60000010062 */
[----:B-1----:R-:W-:Y:S01]  /*5d70*/  FMUL.FTZ R168, R105, UR14 ;  /* 0x0000000e69a87c20 */ /* 0x002fe20008410000 */
[----:B------:R-:W-:Y:S01]  /*5d80*/  FMUL.FTZ R105, R110, R117 ;  /* 0x000000756e697220 */ /* 0x000fe20000410000 */
[----:B------:R-:W-:Y:S01]  /*5d90*/  @P5 HADD2.F32 R145, -RZ, R145.H0_H0 ;  /* 0x20000091ff915230 */ /* 0x000fe20000004100 */
[----:B------:R-:W-:Y:S01]  /*5da0*/  MOV R167, RZ ;  /* 0x000000ff00a77202 */ /* 0x000fe20000000f00 */
[----:B------:R-:W-:Y:S01]  /*5db0*/  FFMA.FTZ R111, R144, R174, R99 ;  /* 0x000000ae906f7223 */ /* 0x000fe20000010063 */
        /* <DEDUP_REMOVED lines=18> */
[----:B------:R-:W-:Y:S01]  /*5ee0*/  FFMA.FTZ R108, R144, R181, R96 ;  /* 0x000000b5906c7223 */ /* 0x000fe20000010060 */
        /* <DEDUP_REMOVED lines=32> */
[----:B------:R-:W-:Y:S01]  /*60f0*/  FADD.FTZ R121, R121, -R118 ;  /* 0x8000007679797221 */ /* 0x000fe20000010000 */
[----:B------:R-:W-:Y:S01]  /*6100*/  FFMA.FTZ R170, R147, R170, R171 ;  /* 0x000000aa93aa7223 */ /* 0x000fe200000100ab */
[----:B------:R-:W-:Y:S01]  /*6110*/  FMUL.FTZ R109, R105, R117 ;  /* 0x00000075696d7220 */ /* 0x000fe20000410000 */
[----:B------:R-:W-:Y:S01]  /*6120*/  FADD.FTZ R143, R123, -R114 ;  /* 0x800000727b8f7221 */ /* 0x000fe20000010000 */
[----:B-1----:R-:W-:-:S02]  /*6130*/  @P3 HADD2.F32 R107, -RZ, R165.H0_H0 ;  /* 0x200000a5ff6b3230 */ /* 0x002fc40000004100 */
[----:B------:R-:W-:Y:S01]  /*6140*/  FFMA.FTZ R106, R144, R121, R102 ;  /* 0x00000079906a7223 */ /* 0x000fe20000010066 */
[----:B------:R-:W-:Y:S01]  /*6150*/  FMUL.FTZ R123, R109, UR14 ;  /* 0x0000000e6d7b7c20 */ /* 0x000fe20008410000 */
[----:B------:R-:W-:Y:S01]  /*6160*/  FADD.FTZ R170, R119, -R170 ;  /* 0x800000aa77aa7221 */ /* 0x000fe20000010000 */
[----:B------:R-:W-:Y:S02]  /*6170*/  CS2R R114, SRZ ;  /* 0x0000000000727805 */ /* 0x000fe4000001ff00 */
[----:B------:R-:W-:Y:S01]  /*6180*/  CS2R R110, SRZ ;  /* 0x00000000006e7805 */ /* 0x000fe2000001ff00 */
[----:B------:R-:W-:Y:S01]  /*6190*/  FMUL.FTZ R109, R106, R117 ;  /* 0x000000756a6d7220 */ /* 0x000fe20000410000 */
[----:B------:R-:W-:Y:S01]  /*61a0*/  @P3 FMUL.FTZ R111, R107, R166 ;  /* 0x000000a66b6f3220 */ /* 0x000fe20000410000 */
[----:B---3--:R-:W-:Y:S02]  /*61b0*/  @P6 SHF.R.U64 R108, R148, 0x10, R149 ;  /* 0x00000010946c6819 */ /* 0x008fe40000001295 */
[----:B------:R-:W-:-:S03]  /*61c0*/  @P0 MOV R104, R148 ;  /* 0x0000009400680202 */ /* 0x000fc60000000f00 */
[----:B------:R-:W-:Y:S02]  /*61d0*/  @P6 HADD2.F32 R108, -RZ, R108.H0_H0 ;  /* 0x2000006cff6c6230 */ /* 0x000fe40000004100 */
[----:B------:R-:W-:Y:S02]  /*61e0*/  @P0 HADD2.F32 R104, -RZ, R104.H0_H0 ;  /* 0x20000068ff680230 */ /* 0x000fe40000004100 */
[----:B------:R-:W-:Y:S01]  /*61f0*/  FFMA.FTZ R107, R144, R170, R103 ;  /* 0x000000aa906b7223 */ /* 0x000fe20000010067 */
[----:B------:R-:W-:Y:S01]  /*6200*/  @P6 FMUL.FTZ R115, R108, R168 ;  /* 0x000000a86c736220 */ /* 0x000fe20000410000 */
[----:B------:R-:W-:Y:S01]  /*6210*/  FMUL.FTZ R108, R61, R123 ;  /* 0x0000007b3d6c7220 */ /* 0x000fe20000410000 */
[----:B------:R-:W-:Y:S01]  /*6220*/  LOP3.LUT P6, RZ, R113, 0xff00, RZ, 0xc0, !PT ;  /* 0x0000ff0071ff7812 */ /* 0x000fe200078cc0ff */
[----:B------:R-:W-:Y:S01]  /*6230*/  @P0 FMUL.FTZ R110, R104, R145 ;  /* 0x00000091686e0220 */ /* 0x000fe20000410000 */
[----:B------:R-:W-:Y:S01]  /*6240*/  FMUL.FTZ R145, R109, UR14 ;  /* 0x0000000e6d917c20 */ /* 0x000fe20008410000 */
[----:B------:R-:W-:Y:S01]  /*6250*/  FFMA.FTZ R104, R144, R143, R100 ;  /* 0x0000008f90687223 */ /* 0x000fe20000010064 */
        /* <DEDUP_REMOVED lines=46> */
[----:B-1----:R-:W-:-:S07]  /*6540*/  @P0 FMUL.FTZ R121, R150, R106 ;  /* 0x0000006a96790220 */ /* 0x002fce0000410000 */
.L_x_8574:
        /* <DEDUP_REMOVED lines=85> */
.L_x_8571:
        /* <DEDUP_REMOVED lines=26> */
.L_x_8577:
        /* <DEDUP_REMOVED lines=12> */
.L_x_10935:


//--------------------- .text._ZN10layer_norm22ln_bwd_finalize_kernelINS_22Kernel_traits_finalizeILj2560Ef6__halffS2_fjLb1ELj1024ELj4ENS_18Kernel_traits_baseILj2560EfS2_fS2_fjLj1024EEEEELb1ELb0EEEvNS_9BwdParamsE --------------------------
	.section	.text._ZN10layer_norm22ln_bwd_finalize_kernelINS_22Kernel_traits_finalizeILj2560Ef6__halffS2_fjLb1ELj1024ELj4ENS_18Kernel_traits_baseILj2560EfS2_fS2_fjLj1024EEEEELb1ELb0EEEvNS_9BwdParamsE,"ax",@progbits
	.align	128
        .global         _ZN10layer_norm22ln_bwd_finalize_kernelINS_22Kernel_traits_finalizeILj2560Ef6__halffS2_fjLb1ELj1024ELj4ENS_18Kernel_traits_baseILj2560EfS2_fS2_fjLj1024EEEEELb1ELb0EEEvNS_9BwdParamsE
        .type           _ZN10layer_norm22ln_bwd_finalize_kernelINS_22Kernel_traits_finalizeILj2560Ef6__halffS2_fjLb1ELj1024ELj4ENS_18Kernel_traits_baseILj2560EfS2_fS2_fjLj1024EEEEELb1ELb0EEEvNS_9BwdParamsE,@function
        .size           _ZN10layer_norm22ln_bwd_finalize_kernelINS_22Kernel_traits_finalizeILj2560Ef6__halffS2_fjLb1ELj1024ELj4ENS_18Kernel_traits_baseILj2560EfS2_fS2_fjLj1024EEEEELb1ELb0EEEvNS_9BwdParamsE,(.L_x_10936 - _ZN10layer_norm22ln_bwd_finalize_kernelINS_22Kernel_traits_finalizeILj2560Ef6__halffS2_fjLb1ELj1024ELj4ENS_18Kernel_traits_baseILj2560EfS2_fS2_fjLj1024EEEEELb1ELb0EEEvNS_9BwdParamsE)
        .other          _ZN10layer_norm22ln_bwd_finalize_kernelINS_22Kernel_traits_finalizeILj2560Ef6__halffS2_fjLb1ELj1024ELj4ENS_18Kernel_traits_baseILj2560EfS2_fS2_fjLj1024EEEEELb1ELb0EEEvNS_9BwdParamsE,@"STO_CUDA_ENTRY STV_DEFAULT"
_ZN10layer_norm22ln_bwd_finalize_kernelINS_22Kernel_traits_finalizeILj2560Ef6__halffS2_fjLb1ELj1024ELj4ENS_18Kernel_traits_baseILj2560EfS2_fS2_fjLj1024EEEEELb1ELb0EEEvNS_9BwdParamsE:
.text._ZN10layer_norm22ln_bwd_finalize_kernelINS_22Kernel_traits_finalizeILj2560Ef6__halffS2_fjLb1ELj1024ELj4ENS_18Kernel_traits_baseILj2560EfS2_fS2_fjLj1024EEEEELb1ELb0EEEvNS_9BwdParamsE:
        /* <DEDUP_REMOVED lines=60> */
.L_x_8582:
        /* <DEDUP_REMOVED lines=87> */
.L_x_8581:
[----:B------:R-:W-:Y:S05]  /*0930*/  BSYNC.RECONVERGENT B1 ;  /* 0x0000000000017941 */ /* 0x000fea0003800200 */
.L_x_8580:
        /* <DEDUP_REMOVED lines=49> */
.L_x_8584:
[----:B------:R-:W-:Y:S05]  /*0c50*/  BSYNC.RECONVERGENT B1 ;  /* 0x0000000000017941 */ /* 0x000fea0003800200 */
.L_x_8583:
        /* <DEDUP_REMOVED lines=29> */
.L_x_8586:
[----:B------:R-:W-:Y:S05]  /*0e30*/  BSYNC.RECONVERGENT B1 ;  /* 0x0000000000017941 */ /* 0x000fea0003800200 */
.L_x_8585:
        /* <DEDUP_REMOVED lines=14> */
.L_x_8579:
[----:B------:R-:W-:Y:S05]  /*0f20*/  BSYNC.RECONVERGENT B0 ;  /* 0x0000000000007941 */ /* 0x000fea0003800200 */
.L_x_8578:
        /* <DEDUP_REMOVED lines=72> */
.L_x_8587:
        /* <DEDUP_REMOVED lines=13> */
.L_x_10936:


//--------------------- .text._ZN10layer_norm13ln_bwd_kernelINS_13Kernel_traitsIf6__halffS2_fjLj2560ELj1ELj1ELj4ELj8ENS_18Kernel_traits_baseILj2560EfS2_fS2_fjLj128EEEEELb1ELb1ELb1ELb0EEEvNS_9BwdParamsE --------------------------
	.section	.text._ZN10layer_norm13ln_bwd_kernelINS_13Kernel_traitsIf6__halffS2_fjLj2560ELj1ELj1ELj4ELj8ENS_18Kernel_traits_baseILj2560EfS2_fS2_fjLj128EEEEELb1ELb1ELb1ELb0EEEvNS_9BwdParamsE,"ax",@progbits
	.align	128
        .global         _ZN10layer_norm13ln_bwd_kernelINS_13Kernel_traitsIf6__halffS2_fjLj2560ELj1ELj1ELj4ELj8ENS_18Kernel_traits_baseILj2560EfS2_fS2_fjLj128EEEEELb1ELb1ELb1ELb0EEEvNS_9BwdParamsE
        .type           _ZN10layer_norm13ln_bwd_kernelINS_13Kernel_traitsIf6__halffS2_fjLj2560ELj1ELj1ELj4ELj8ENS_18Kernel_traits_baseILj2560EfS2_fS2_fjLj128EEEEELb1ELb1ELb1ELb0EEEvNS_9BwdParamsE,@function
        .size           _ZN10layer_norm13ln_bwd_kernelINS_13Kernel_traitsIf6__halffS2_fjLj2560ELj1ELj1ELj4ELj8ENS_18Kernel_traits_baseILj2560EfS2_fS2_fjLj128EEEEELb1ELb1ELb1ELb0EEEvNS_9BwdParamsE,(.L_x_10937 - _ZN10layer_norm13ln_bwd_kernelINS_13Kernel_traitsIf6__halffS2_fjLj2560ELj1ELj1ELj4ELj8ENS_18Kernel_traits_baseILj2560EfS2_fS2_fjLj128EEEEELb1ELb1ELb1ELb0EEEvNS_9BwdParamsE)
        .other          _ZN10layer_norm13ln_bwd_kernelINS_13Kernel_traitsIf6__halffS2_fjLj2560ELj1ELj1ELj4ELj8ENS_18Kernel_traits_baseILj2560EfS2_fS2_fjLj128EEEEELb1ELb1ELb1ELb0EEEvNS_9BwdParamsE,@"STO_CUDA_ENTRY STV_DEFAULT"
_ZN10layer_norm13ln_bwd_kernelINS_13Kernel_traitsIf6__halffS2_fjLj2560ELj1ELj1ELj4ELj8ENS_18Kernel_traits_baseILj2560EfS2_fS2_fjLj128EEEEELb1ELb1ELb1ELb0EEEvNS_9BwdParamsE:
.text._ZN10layer_norm13ln_bwd_kernelINS_13Kernel_traitsIf6__halffS2_fjLj2560ELj1ELj1ELj4ELj8ENS_18Kernel_traits_baseILj2560EfS2_fS2_fjLj128EEEEELb1ELb1ELb1ELb0EEEvNS_9BwdParamsE:
        /* <DEDUP_REMOVED lines=27> */
[----:B--2---:R-:W5:Y:S05]  /*01b0*/  @P4 LDG.E.128 R88, desc[UR8][R4.64] ;  /* 0x0000000804584981 */ /* 0x004f6a000c1e1d00 */
[----:B------:R-:W2:Y:S01]  /*01c0*/  @P1 LDC.64 R18, c[0x0][0x3e8] ;  /* 0x0000fa00ff121b82 */ /* 0x000ea20000000a00 */
[----:B---3--:R-:W-:-:S07]  /*01d0*/  @P0 IMAD.WIDE.U32 R12, R3, 0x10, R8 ;  /* 0x00000010030c0825 */ /* 0x008fce00078e0008 */
[----:B------:R-:W3:Y:S01]  /*01e0*/  @P2 LDC.64 R20, c[0x0][0x3d0] ;  /* 0x0000f400ff142b82 */ /* 0x000ee20000000a00 */
[C---:B0-----:R-:W-:Y:S01]  /*01f0*/  @P0 IMAD.WIDE.U32 R14, R3.reuse, 0x10, R10 ;  /* 0x00000010030e0825 */ /* 0x041fe200078e000a */
[----:B------:R-:W-:Y:S01]  /*0200*/  @P0 IADD3 R3, PT, PT, R3, 0x80, RZ ;  /* 0x0000008003030810 */ /* 0x000fe20007ffe0ff */
[----:B------:R-:W5:Y:S05]  /*0210*/  @P4 LDG.E.128 R84, desc[UR8][R6.64] ;  /* 0x0000000806544981 */ /* 0x000f6a000c1e1d00 */
[----:B------:R-:W0:Y:S01]  /*0220*/  @P2 LDC.64 R22, c[0x0][0x3e8] ;  /* 0x0000fa00ff162b82 */ /* 0x000e220000000a00 */
[----:B-1----:R-:W-:-:S07]  /*0230*/  @P1 IMAD.WIDE.U32 R16, R3, 0x10, R16 ;  /* 0x0000001003101825 */ /* 0x002fce00078e0010 */
[----:B------:R-:W1:Y:S01]  /*0240*/  @P3 LDC.64 R24, c[0x0][0x3d0] ;  /* 0x0000f400ff183b82 */ /* 0x000e620000000a00 */
[C---:B--2---:R-:W-:Y:S01]  /*0250*/  @P1 IMAD.WIDE.U32 R18, R3.reuse, 0x10, R18 ;  /* 0x0000001003121825 */ /* 0x044fe200078e0012 */
[----:B------:R-:W-:Y:S01]  /*0260*/  @P1 IADD3 R3, PT, PT, R3, 0x80, RZ ;  /* 0x0000008003031810 */ /* 0x000fe20007ffe0ff */
[----:B------:R-:W5:Y:S05]  /*0270*/  @P0 LDG.E.128 R80, desc[UR8][R12.64] ;  /* 0x000000080c500981 */ /* 0x000f6a000c1e1d00 */
[----:B------:R-:W2:Y:S01]  /*0280*/  @P3 LDC.64 R26, c[0x0][0x3e8] ;  /* 0x0000fa00ff1a3b82 */ /* 0x000ea20000000a00 */
[----:B---3--:R-:W-:Y:S01]  /*0290*/  @P2 IMAD.WIDE.U32 R20, R3, 0x10, R20 ;  /* 0x0000001003142825 */ /* 0x008fe200078e0014 */
[----:B------:R-:W-:Y:S01]  /*02a0*/  MOV R149, UR4 ;  /* 0x0000000400957c02 */ /* 0x000fe20008000f00 */
[----:B------:R-:W5:Y:S01]  /*02b0*/  @P0 LDG.E.128 R76, desc[UR8][R14.64] ;  /* 0x000000080e4c0981 */ /* 0x000f62000c1e1d00 */
[----:B------:R-:W-:-:S02]  /*02c0*/  CS2R R48, SRZ ;  /* 0x0000000000307805 */ /* 0x000fc4000001ff00 */
[----:B------:R-:W-:Y:S02]  /*02d0*/  CS2R R50, SRZ ;  /* 0x0000000000327805 */ /* 0x000fe4000001ff00 */
[----:B------:R-:W-:Y:S01]  /*02e0*/  CS2R R44, SRZ ;  /* 0x00000000002c7805 */ /* 0x000fe2000001ff00 */
[----:B------:R-:W5:Y:S01]  /*02f0*/  @P1 LDG.E.128 R72, desc[UR8][R16.64] ;  /* 0x0000000810481981 */ /* 0x000f62000c1e1d00 */
[C---:B0-----:R-:W-:Y:S01]  /*0300*/  @P2 IMAD.WIDE.U32 R22, R3.reuse, 0x10, R22 ;  /* 0x0000001003162825 */ /* 0x041fe200078e0016 */
[----:B------:R-:W-:Y:S02]  /*0310*/  @P2 IADD3 R3, PT, PT, R3, 0x80, RZ ;  /* 0x0000008003032810 */ /* 0x000fe40007ffe0ff */
[----:B------:R-:W-:Y:S01]  /*0320*/  CS2R R46, SRZ ;  /* 0x00000000002e7805 */ /* 0x000fe2000001ff00 */
[----:B------:R-:W5:Y:S01]  /*0330*/  @P1 LDG.E.128 R68, desc[UR8][R18.64] ;  /* 0x0000000812441981 */ /* 0x000f62000c1e1d00 */
[----:B------:R-:W-:Y:S02]  /*0340*/  CS2R R40, SRZ ;  /* 0x0000000000287805 */ /* 0x000fe4000001ff00 */
[----:B------:R-:W-:-:S02]  /*0350*/  CS2R R42, SRZ ;  /* 0x00000000002a7805 */ /* 0x000fc4000001ff00 */
[----:B------:R-:W-:Y:S01]  /*0360*/  CS2R R36, SRZ ;  /* 0x0000000000247805 */ /* 0x000fe2000001ff00 */
[----:B------:R0:W5:Y:S01]  /*0370*/  @P2 LDG.E.128 R64, desc[UR8][R20.64] ;  /* 0x0000000814402981 */ /* 0x000162000c1e1d00 */
[C---:B-1----:R-:W-:Y:S01]  /*0380*/  @P3 IMAD.WIDE.U32 R8, R3.reuse, 0x10, R24 ;  /* 0x0000001003083825 */ /* 0x042fe200078e0018 */
[----:B------:R-:W-:Y:S02]  /*0390*/  CS2R R38, SRZ ;  /* 0x0000000000267805 */ /* 0x000fe4000001ff00 */
[----:B------:R-:W-:Y:S01]  /*03a0*/  CS2R R32, SRZ ;  /* 0x0000000000207805 */ /* 0x000fe2000001ff00 */
[----:B------:R1:W5:Y:S04]  /*03b0*/  @P2 LDG.E.128 R60, desc[UR8][R22.64] ;  /* 0x00000008163c2981 */ /* 0x000368000c1e1d00 */
        /* <DEDUP_REMOVED lines=14> */
[----:B------:R-:W-:-:S02]  /*04a0*/  CS2R R14, SRZ ;  /* 0x00000000000e7805 */ /* 0x000fc4000001ff00 */
[----:B---3--:R-:W-:Y:S02]  /*04b0*/  CS2R R8, SRZ ;  /* 0x0000000000087805 */ /* 0x008fe4000001ff00 */
[----:B--2---:R-:W-:Y:S02]  /*04c0*/  CS2R R10, SRZ ;  /* 0x00000000000a7805 */ /* 0x004fe4000001ff00 */
        /* <DEDUP_REMOVED lines=45> */
.L_x_8770:
        /* <DEDUP_REMOVED lines=26> */
[----:B------:R-:W-:Y:S02]  /*0940*/  P2R R203, PR, RZ, 0x40 ;  /* 0x00000040ffcb7803 */ /* 0x000fe40000000000 */
        /* <DEDUP_REMOVED lines=29> */
[----:B------:R-:W-:Y:S02]  /*0b20*/  IADD3 R139, PT, PT, R139, 0x80, RZ ;  /* 0x000000808b8b7810 */ /* 0x000fe40007ffe0ff */
[----:B------:R-:W-:Y:S01]  /*0b30*/  IADD3 R140, PT, PT, R140, 0x80, RZ ;  /* 0x000000808c8c7810 */ /* 0x000fe20007ffe0ff */
[----:B0-----:R-:W-:-:S05]  /*0b40*/  @P5 IMAD.WIDE.U32 R134, R141, 0x10, R134 ;  /* 0x000000108d865825 */ /* 0x001fca00078e0086 */
[----:B------:R0:W5:Y:S01]  /*0b50*/  @P5 LDG.E.128 R104, desc[UR8][R134.64] ;  /* 0x0000000886685981 */ /* 0x000162000c1e1d00 */
[----:B------:R-:W-:Y:S02]  /*0b60*/  IADD3 R141, PT, PT, R141, 0x80, RZ ;  /* 0x000000808d8d7810 */ /* 0x000fe40007ffe0ff */
[----:B---3--:R-:W-:Y:S02]  /*0b70*/  MOV R3, R132 ;  /* 0x0000008400037202 */ /* 0x008fe40000000f00 */
[----:B------:R-:W-:Y:S02]  /*0b80*/  SHF.R.U64 R143, R132, 0x10, R133 ;  /* 0x00000010848f7819 */ /* 0x000fe40000001285 */
[----:B------:R-:W-:Y:S01]  /*0b90*/  MOV R142, R133 ;  /* 0x00000085008e7202 */ /* 0x000fe20000000f00 */
[C---:B----4-:R-:W-:Y:S01]  /*0ba0*/  FADD.FTZ R164, -R138.reuse, R129 ;  /* 0x000000818aa47221 */ /* 0x050fe20000010100 */
[----:B------:R-:W-:Y:S02]  /*0bb0*/  HADD2.F32 R129, -RZ, R3.H0_H0 ;  /* 0x20000003ff817230 */ /* 0x000fe40000004100 */
[C---:B------:R-:W-:Y:S01]  /*0bc0*/  FADD.FTZ R128, -R138.reuse, R128 ;  /* 0x000000808a807221 */ /* 0x040fe20000010100 */
[----:B------:R-:W-:Y:S01]  /*0bd0*/  FADD.FTZ R132, -R138, R130 ;  /* 0x000000828a847221 */ /* 0x000fe20000010100 */
[----:B------:R-:W-:-:S02]  /*0be0*/  HADD2.F32 R130, -RZ, R143.H0_H0 ;  /* 0x2000008fff827230 */ /* 0x000fc40000004100 */
[----:B------:R-:W-:Y:S01]  /*0bf0*/  FADD.FTZ R166, -R138, R131 ;  /* 0x000000838aa67221 */ /* 0x000fe20000010100 */
[C---:B------:R-:W-:Y:S01]  /*0c00*/  FMUL.FTZ R3, R151.reuse, R128 ;  /* 0x0000008097037220 */ /* 0x040fe20000410000 */
[-C--:B------:R-:W-:Y:S01]  /*0c10*/  FMUL.FTZ R168, R88, R129.reuse ;  /* 0x0000008158a87220 */ /* 0x080fe20000410000 */
[----:B------:R-:W-:Y:S01]  /*0c20*/  HADD2.F32 R131, -RZ, R142.H0_H0 ;  /* 0x2000008eff837230 */ /* 0x000fe20000004100 */
[----:B------:R-:W-:Y:S01]  /*0c30*/  SHF.R.U32.HI R133, RZ, 0x10, R133 ;  /* 0x00000010ff857819 */ /* 0x000fe20000011685 */
[----:B------:R-:W-:Y:S01]  /*0c40*/  FMUL.FTZ R165, R151, R132 ;  /* 0x0000008497a57220 */ /* 0x000fe20000410000 */
[----:B------:R-:W-:Y:S01]  /*0c50*/  FADD.FTZ R28, R28, R129 ;  /* 0x000000811c1c7221 */ /* 0x000fe20000010000 */
[----:B------:R-:W-:Y:S01]  /*0c60*/  FFMA.FTZ R48, R3, R129, R48 ;  /* 0x0000008103307223 */ /* 0x000fe20000010030 */
[----:B------:R-:W-:Y:S01]  /*0c70*/  FMUL.FTZ R167, R89, R130 ;  /* 0x0000008259a77220 */ /* 0x000fe20000410000 */
[----:B------:R-:W-:Y:S01]  /*0c80*/  FADD.FTZ R128, RZ, R168 ;  /* 0x000000a8ff807221 */ /* 0x000fe20000010000 */
[----:B------:R-:W-:Y:S01]  /*0c90*/  FMUL.FTZ R164, R151, R164 ;  /* 0x000000a497a47220 */ /* 0x000fe20000410000 */
[----:B------:R-:W-:Y:S01]  /*0ca0*/  FFMA.FTZ R129, R3, R168, RZ ;  /* 0x000000a803817223 */ /* 0x000fe200000100ff */
[----:B------:R-:W-:Y:S01]  /*0cb0*/  FADD.FTZ R30, R30, R131 ;  /* 0x000000831e1e7221 */ /* 0x000fe20000010000 */
[-C--:B------:R-:W-:Y:S01]  /*0cc0*/  FFMA.FTZ R50, R165, R131.reuse, R50 ;  /* 0x00000083a5327223 */ /* 0x080fe20000010032 */
[----:B------:R-:W-:Y:S01]  /*0cd0*/  FMUL.FTZ R170, R90, R131 ;  /* 0x000000835aaa7220 */ /* 0x000fe20000410000 */
[----:B0-----:R-:W-:-:S02]  /*0ce0*/  HADD2.F32 R134, -RZ, R133.H0_H0 ;  /* 0x20000085ff867230 */ /* 0x001fc40000004100 */
        /* <DEDUP_REMOVED lines=12> */
.L_x_8592:
[----:B----4-:R-:W-:Y:S05]  /*0db0*/  BSYNC.RECONVERGENT B1 ;  /* 0x0000000000017941 */ /* 0x010fea0003800200 */
.L_x_8591:
        /* <DEDUP_REMOVED lines=16> */
[----:B------:R-:W-:Y:S02]  /*0ec0*/  IADD3 R139, PT, PT, R139, 0x80, RZ ;  /* 0x000000808b8b7810 */ /* 0x000fe40007ffe0ff */
[----:B------:R-:W-:Y:S02]  /*0ed0*/  IADD3 R140, PT, PT, R140, 0x80, RZ ;  /* 0x000000808c8c7810 */ /* 0x000fe40007ffe0ff */
[----:B------:R-:W-:Y:S02]  /*0ee0*/  IADD3 R141, PT, PT, R141, 0x80, RZ ;  /* 0x000000808d8d7810 */ /* 0x000fe40007ffe0ff */
[----:B---3--:R-:W-:Y:S02]  /*0ef0*/  MOV R142, R132 ;  /* 0x00000084008e7202 */ /* 0x008fe40000000f00 */
[----:B------:R-:W-:Y:S01]  /*0f00*/  SHF.R.U64 R144, R132, 0x10, R133 ;  /* 0x0000001084907819 */ /* 0x000fe20000001285 */
[C---:B----4-:R-:W-:Y:S01]  /*0f10*/  FADD.FTZ R172, -R138.reuse, R129 ;  /* 0x000000818aac7221 */ /* 0x050fe20000010100 */
[C---:B------:R-:W-:Y:S01]  /*0f20*/  FADD.FTZ R174, -R138.reuse, R130 ;  /* 0x000000828aae7221 */ /* 0x040fe20000010100 */
[----:B------:R-:W-:Y:S01]  /*0f30*/  FADD.FTZ R176, -R138, R131 ;  /* 0x000000838ab07221 */ /* 0x000fe20000010100 */
[----:B------:R-:W-:-:S02]  /*0f40*/  HADD2.F32 R129, -RZ, R142.H0_H0 ;  /* 0x2000008eff817230 */ /* 0x000fc40000004100 */
[----:B------:R-:W-:Y:S01]  /*0f50*/  FADD.FTZ R146, -R138, R128 ;  /* 0x000000808a927221 */ /* 0x000fe20000010100 */
[----:B------:R-:W-:Y:S02]  /*0f60*/  HADD2.F32 R128, -RZ, R144.H0_H0 ;  /* 0x20000090ff807230 */ /* 0x000fe40000004100 */
[C---:B------:R-:W-:Y:S01]  /*0f70*/  FMUL.FTZ R173, R151.reuse, R174 ;  /* 0x000000ae97ad7220 */ /* 0x040fe20000410000 */
[----:B------:R-:W-:Y:S01]  /*0f80*/  MOV R143, R133 ;  /* 0x00000085008f7202 */ /* 0x000fe20000000f00 */
[C---:B------:R-:W-:Y:S01]  /*0f90*/  FMUL.FTZ R172, R151.reuse, R172 ;  /* 0x000000ac97ac7220 */ /* 0x040fe20000410000 */
[C---:B------:R-:W-:Y:S01]  /*0fa0*/  FMUL.FTZ R174, R151.reuse, R176 ;  /* 0x000000b097ae7220 */ /* 0x040fe20000410000 */
        /* <DEDUP_REMOVED lines=23> */
[----:B-1----:R-:W-:-:S07]  /*1120*/  FFMA.FTZ R206, R174, R177, R129 ;  /* 0x000000b1aece7223 */ /* 0x002fce0000010081 */
.L_x_8594:
[----:B------:R-:W-:Y:S05]  /*1130*/  BSYNC.RECONVERGENT B1 ;  /* 0x0000000000017941 */ /* 0x000fea0003800200 */
.L_x_8593:
        /* <DEDUP_REMOVED lines=55> */
.L_x_8596:
[----:B------:R-:W-:Y:S05]  /*14b0*/  BSYNC.RECONVERGENT B1 ;  /* 0x0000000000017941 */ /* 0x000fea0003800200 */
.L_x_8595:
        /* <DEDUP_REMOVED lines=55> */
.L_x_8598:
[----:B------:R-:W-:Y:S05]  /*1830*/  BSYNC.RECONVERGENT B1 ;  /* 0x0000000000017941 */ /* 0x000fea0003800200 */
.L_x_8597:
[----:B------:R-:W-:-:S04]  /*1840*/  ISETP.GE.U32.AND P5, PT, R148, 0x280, PT ;  /* 0x000002809400780c */ /* 0x000fc80003fa6070 */
[----:B------:R-:W-:-:S09]  /*1850*/  P2R R205, PR, RZ, 0x20 ;  /* 0x00000020ffcd7803 */ /* 0x000fd20000000000 */
        /* <DEDUP_REMOVED lines=16> */
[----:B------:R-:W-:-:S03]  /*1960*/  SHF.R.U64 R141, R132, 0x10, R133 ;  /* 0x00000010848d7819 */ /* 0x000fc60000001285 */
[----:B------:R-:W-:Y:S02]  /*1970*/  HADD2.F32 R139, -RZ, R139.H0_H0 ;  /* 0x2000008bff8b7230 */ /* 0x000fe40000004100 */
[C---:B----4-:R-:W-:Y:S01]  /*1980*/  FADD.FTZ R196, -R138.reuse, R129 ;  /* 0x000000818ac47221 */ /* 0x050fe20000010100 */
[----:B0-----:R-:W-:Y:S01]  /*1990*/  FADD.FTZ R134, -R138, R128 ;  /* 0x000000808a867221 */ /* 0x001fe20000010100 */
[----:B------:R-:W-:Y:S01]  /*19a0*/  HADD2.F32 R128, -RZ, R141.H0_H0 ;  /* 0x2000008dff807230 */ /* 0x000fe20000004100 */
[----:B------:R-:W-:Y:S01]  /*19b0*/  MOV R135, R133 ;  /* 0x0000008500877202 */ /* 0x000fe20000000f00 */
        /* <DEDUP_REMOVED lines=9> */
[C---:B------:R-:W-:Y:S01]  /*1a50*/  FADD.FTZ R130, -R138.reuse, R130 ;  /* 0x000000828a827221 */ /* 0x040fe20000010100 */
[----:B------:R-:W-:Y:S01]  /*1a60*/  FFMA.FTZ R129, R195, R198, R206 ;  /* 0x000000c6c3817223 */ /* 0x000fe200000100ce */
[----:B------:R-:W-:Y:S01]  /*1a70*/  FADD.FTZ R202, -R138, R131 ;  /* 0x000000838aca7221 */ /* 0x000fe20000010100 */
[----:B------:R-:W-:Y:S02]  /*1a80*/  HADD2.F32 R132, -RZ, R140.H0_H0 ;  /* 0x2000008cff847230 */ /* 0x000fe40000004100 */
[----:B------:R-:W-:Y:S01]  /*1a90*/  FADD.FTZ R131, R128, R199 ;  /* 0x000000c780837221 */ /* 0x000fe20000010000 */
[C---:B------:R-:W-:Y:S01]  /*1aa0*/  FMUL.FTZ R197, R151.reuse, R130 ;  /* 0x0000008297c57220 */ /* 0x040fe20000410000 */
        /* <DEDUP_REMOVED lines=15> */
.L_x_8590:
        /* <DEDUP_REMOVED lines=46> */
.L_x_8600:
        /* <DEDUP_REMOVED lines=46> */
.L_x_8599:
[----:B----4-:R-:W-:Y:S05]  /*2160*/  BSYNC.RECONVERGENT B0 ;  /* 0x0000000000007941 */ /* 0x010fea0003800200 */
.L_x_8589:
        /* <DEDUP_REMOVED lines=31> */
.L_x_8602:
[----:B------:R-:W-:Y:S05]  /*2360*/  BSYNC.RECONVERGENT B0 ;  /* 0x0000000000007941 */ /* 0x000fea0003800200 */
.L_x_8601:
        /* <DEDUP_REMOVED lines=19> */
[----:B------:R-:W-:Y:S02]  /*24a0*/  HFMA2 R133, -RZ, RZ, 0, 0 ;  /* 0x00000000ff857431 */ /* 0x000fe400000001ff */
        /* <DEDUP_REMOVED lines=21> */
.L_x_8605:
        /* <DEDUP_REMOVED lines=30> */
.L_x_8610:
[----:B------:R-:W-:Y:S05]  /*27e0*/  BSYNC.RECONVERGENT B1 ;  /* 0x0000000000017941 */ /* 0x000fea0003800200 */
.L_x_8609:
[----:B------:R-:W-:-:S07]  /*27f0*/  FADD.FTZ R8, R8, R129 ;  /* 0x0000008108087221 */ /* 0x000fce0000010000 */
.L_x_8608:
        /* <DEDUP_REMOVED lines=24> */
.L_x_8613:
[----:B------:R-:W-:Y:S05]  /*2980*/  BSYNC.RECONVERGENT B1 ;  /* 0x0000000000017941 */ /* 0x000fea0003800200 */
.L_x_8612:
[----:B------:R-:W-:-:S07]  /*2990*/  FADD.FTZ R9, R9, R128 ;  /* 0x0000008009097221 */ /* 0x000fce0000010000 */
.L_x_8611:
        /* <DEDUP_REMOVED lines=24> */
.L_x_8616:
[----:B------:R-:W-:Y:S05]  /*2b20*/  BSYNC.RECONVERGENT B1 ;  /* 0x0000000000017941 */ /* 0x000fea0003800200 */
.L_x_8615:
[----:B------:R-:W-:-:S07]  /*2b30*/  FADD.FTZ R10, R10, R129 ;  /* 0x000000810a0a7221 */ /* 0x000fce0000010000 */
.L_x_8614:
        /* <DEDUP_REMOVED lines=24> */
.L_x_8619:
[----:B------:R-:W-:Y:S05]  /*2cc0*/  BSYNC.RECONVERGENT B1 ;  /* 0x0000000000017941 */ /* 0x000fea0003800200 */
.L_x_8618:
[----:B------:R-:W-:Y:S01]  /*2cd0*/  FADD.FTZ R11, R11, R128 ;  /* 0x000000800b0b7221 */ /* 0x000fe20000010000 */
[----:B------:R-:W-:Y:S06]  /*2ce0*/  BRA `(.L_x_8617) ;  /* 0x0000000c00d07947 */ /* 0x000fec0003800000 */
.L_x_8607:
        /* <DEDUP_REMOVED lines=24> */
.L_x_8622:
[----:B------:R-:W-:Y:S05]  /*2e70*/  BSYNC.RECONVERGENT B1 ;  /* 0x0000000000017941 */ /* 0x000fea0003800200 */
.L_x_8621:
[----:B------:R-:W-:-:S07]  /*2e80*/  FADD.FTZ R8, R8, R125 ;  /* 0x0000007d08087221 */ /* 0x000fce0000010000 */
.L_x_8620:
        /* <DEDUP_REMOVED lines=24> */
.L_x_8625:
[----:B------:R-:W-:Y:S05]  /*3010*/  BSYNC.RECONVERGENT B1 ;  /* 0x0000000000017941 */ /* 0x000fea0003800200 */
.L_x_8624:
[----:B------:R-:W-:-:S07]  /*3020*/  FADD.FTZ R9, R9, R124 ;  /* 0x0000007c09097221 */ /* 0x000fce0000010000 */
.L_x_8623:
        /* <DEDUP_REMOVED lines=24> */
.L_x_8628:
[----:B------:R-:W-:Y:S05]  /*31b0*/  BSYNC.RECONVERGENT B1 ;  /* 0x0000000000017941 */ /* 0x000fea0003800200 */
.L_x_8627:
[----:B------:R-:W-:-:S07]  /*31c0*/  FADD.FTZ R10, R10, R125 ;  /* 0x0000007d0a0a7221 */ /* 0x000fce0000010000 */
.L_x_8626:
        /* <DEDUP_REMOVED lines=30> */
.L_x_8606:
        /* <DEDUP_REMOVED lines=21> */
.L_x_8630:
        /* <DEDUP_REMOVED lines=8> */
[----:B------:R-:W-:Y:S02]  /*3580*/  @P5 HADD2.F32 R137, -RZ, R204.H0_H0 ;  /* 0x200000ccff895230 */ /* 0x000fe40000004100 */
[----:B------:R-:W-:Y:S02]  /*3590*/  HFMA2 R128, -RZ, RZ, 0, 0 ;  /* 0x00000000ff807431 */ /* 0x000fe400000001ff */
[-C--:B------:R-:W-:Y:S01]  /*35a0*/  FMUL.FTZ R129, R85, R130.reuse ;  /* 0x0000008255817220 */ /* 0x080fe20000410000 */
[----:B------:R-:W-:-:S04]  /*35b0*/  @P5 FMUL.FTZ R128, R137, R130 ;  /* 0x0000008289805220 */ /* 0x000fc80000410000 */
[----:B------:R-:W-:Y:S01]  /*35c0*/  FSEL R129, R129, RZ, P5 ;  /* 0x000000ff81817208 */ /* 0x000fe20002800000 */
[----:B------:R-:W-:-:S03]  /*35d0*/  FADD.FTZ R9, R9, R128 ;  /* 0x0000008009097221 */ /* 0x000fc60000010000 */
[----:B------:R-:W-:-:S04]  /*35e0*/  F2FP.F16.F32.PACK_AB R129, RZ, R129 ;  /* 0x00000081ff81723e */ /* 0x000fc800000000ff */
[----:B------:R-:W-:-:S07]  /*35f0*/  PRMT R160, R129, 0x7610, R160 ;  /* 0x0000761081a07816 */ /* 0x000fce00000000a0 */
.L_x_8631:
        /* <DEDUP_REMOVED lines=9> */
[----:B------:R-:W-:-:S03]  /*3690*/  @P5 HADD2.F32 R130, -RZ, R163.H1_H1 ;  /* 0x300000a3ff825230 */ /* 0x000fc60000004100 */
[-C--:B------:R-:W-:Y:S02]  /*36a0*/  FMUL.FTZ R128, R86, R137.reuse ;  /* 0x0000008956807220 */ /* 0x080fe40000410000 */
[----:B------:R-:W-:-:S03]  /*36b0*/  @P5 FMUL.FTZ R129, R130, R137 ;  /* 0x0000008982815220 */ /* 0x000fc60000410000 */
[----:B------:R-:W-:Y:S01]  /*36c0*/  FSEL R128, R128, RZ, P5 ;  /* 0x000000ff80807208 */ /* 0x000fe20002800000 */
[----:B------:R-:W-:-:S03]  /*36d0*/  FADD.FTZ R10, R10, R129 ;  /* 0x000000810a0a7221 */ /* 0x000fc60000010000 */
[----:B------:R-:W-:-:S04]  /*36e0*/  F2FP.F16.F32.PACK_AB R128, RZ, R128 ;  /* 0x00000080ff80723e */ /* 0x000fc800000000ff */
[----:B------:R-:W-:-:S07]  /*36f0*/  PRMT R161, R128, 0x7610, R161 ;  /* 0x0000761080a17816 */ /* 0x000fce00000000a1 */
.L_x_8632:
        /* <DEDUP_REMOVED lines=8> */
[----:B------:R-:W-:Y:S02]  /*3780*/  @P5 HADD2.F32 R137, -RZ, R204.H1_H1 ;  /* 0x300000ccff895230 */ /* 0x000fe40000004100 */
[----:B------:R-:W-:Y:S02]  /*3790*/  HFMA2 R128, -RZ, RZ, 0, 0 ;  /* 0x00000000ff807431 */ /* 0x000fe400000001ff */
[-C--:B------:R-:W-:Y:S01]  /*37a0*/  FMUL.FTZ R129, R87, R130.reuse ;  /* 0x0000008257817220 */ /* 0x080fe20000410000 */
[----:B------:R-:W-:-:S04]  /*37b0*/  @P5 FMUL.FTZ R128, R137, R130 ;  /* 0x0000008289805220 */ /* 0x000fc80000410000 */
[----:B------:R-:W-:Y:S01]  /*37c0*/  FSEL R129, R129, RZ, P5 ;  /* 0x000000ff81817208 */ /* 0x000fe20002800000 */
[----:B------:R-:W-:-:S03]  /*37d0*/  FADD.FTZ R11, R11, R128 ;  /* 0x000000800b0b7221 */ /* 0x000fc60000010000 */
[----:B------:R-:W-:-:S04]  /*37e0*/  F2FP.F16.F32.PACK_AB R129, RZ, R129 ;  /* 0x00000081ff81723e */ /* 0x000fc800000000ff */
[----:B------:R-:W-:Y:S01]  /*37f0*/  PRMT R162, R129, 0x7610, R162 ;  /* 0x0000761081a27816 */ /* 0x000fe200000000a2 */
[----:B------:R-:W-:Y:S06]  /*3800*/  BRA `(.L_x_8617) ;  /* 0x0000000400087947 */ /* 0x000fec0003800000 */
.L_x_8629:
        /* <DEDUP_REMOVED lines=22> */
[----:B------:R-:W-:Y:S01]  /*3970*/  @P5 HADD2.F32 R130, -RZ, R163.H0_H0 ;  /* 0x200000a3ff825230 */ /* 0x000fe20000004100 */
[----:B------:R-:W-:-:S04]  /*3980*/  FSEL R128, R128, RZ, P5 ;  /* 0x000000ff80807208 */ /* 0x000fc80002800000 */
[----:B------:R-:W-:Y:S01]  /*3990*/  @P5 FMUL.FTZ R125, R130, R127 ;  /* 0x0000007f827d5220 */ /* 0x000fe20000410000 */
[----:B------:R-:W-:-:S03]  /*39a0*/  F2FP.F16.F32.PACK_AB R128, RZ, R128 ;  /* 0x00000080ff80723e */ /* 0x000fc600000000ff */
[----:B------:R-:W-:Y:S01]  /*39b0*/  FADD.FTZ R8, R8, R125 ;  /* 0x0000007d08087221 */ /* 0x000fe20000010000 */
[----:B------:R-:W-:-:S07]  /*39c0*/  PRMT R159, R128, 0x7610, R159 ;  /* 0x00007610809f7816 */ /* 0x000fce000000009f */
.L_x_8633:
        /* <DEDUP_REMOVED lines=12> */
.L_x_8634:
[----:B------:R-:W-:Y:S05]  /*3a90*/  @!P4 BRA `(.L_x_8635) ;  /* 0x00000000002cc947 */ /* 0x000fea0003800000 */
        /* <DEDUP_REMOVED lines=11> */
.L_x_8635:
        /* <DEDUP_REMOVED lines=8> */
[----:B------:R-:W-:Y:S01]  /*3bd0*/  @P5 HADD2.F32 R137, -RZ, R204.H1_H1 ;  /* 0x300000ccff895230 */ /* 0x000fe20000004100 */
[----:B------:R-:W-:-:S04]  /*3be0*/  FSEL R129, R129, RZ, P5 ;  /* 0x000000ff81817208 */ /* 0x000fc80002800000 */
[----:B------:R-:W-:Y:S01]  /*3bf0*/  @P5 FMUL.FTZ R128, R137, R130 ;  /* 0x0000008289805220 */ /* 0x000fe20000410000 */
[----:B------:R-:W-:-:S03]  /*3c00*/  F2FP.F16.F32.PACK_AB R129, RZ, R129 ;  /* 0x00000081ff81723e */ /* 0x000fc600000000ff */
[----:B------:R-:W-:Y:S01]  /*3c10*/  FADD.FTZ R11, R11, R128 ;  /* 0x000000800b0b7221 */ /* 0x000fe20000010000 */
[----:B------:R-:W-:-:S07]  /*3c20*/  PRMT R162, R129, 0x7610, R162 ;  /* 0x0000761081a27816 */ /* 0x000fce00000000a2 */
.L_x_8617:
        /* <DEDUP_REMOVED lines=14> */
.L_x_8636:
[----:B------:R-:W-:Y:S02]  /*3d10*/  IADD3 R153, PT, PT, R153, 0x80, RZ ;  /* 0x0000008099997810 */ /* 0x000fe40007ffe0ff */
[----:B------:R-:W-:-:S07]  /*3d20*/  IADD3 R133, PT, PT, R133, 0x80, RZ ;  /* 0x0000008085857810 */ /* 0x000fce0007ffe0ff */
.L_x_8604:
[----:B------:R-:W-:Y:S05]  /*3d30*/  BSYNC.RECONVERGENT B0 ;  /* 0x0000000000007941 */ /* 0x000fea0003800200 */
.L_x_8603:
        /* <DEDUP_REMOVED lines=12> */
.L_x_8639:
        /* <DEDUP_REMOVED lines=20> */
[----:B------:R-:W-:Y:S01]  /*3f40*/  MOV R126, R131 ;  /* 0x00000083007e7202 */ /* 0x000fe20000000f00 */
        /* <DEDUP_REMOVED lines=13> */
.L_x_8642:
        /* <DEDUP_REMOVED lines=12> */
.L_x_8643:
        /* <DEDUP_REMOVED lines=12> */
.L_x_8644:
        /* <DEDUP_REMOVED lines=15> */
.L_x_8641:
        /* <DEDUP_REMOVED lines=16> */
.L_x_8646:
[----:B------:R-:W-:Y:S05]  /*4390*/  @!P4 BRA `(.L_x_8647) ;  /* 0x00000000003cc947 */ /* 0x000fea0003800000 */
[----:B-1----:R-:W-:Y:S01]  /*43a0*/  @P3 FFMA.FTZ R130, R172, R135, R132 ;  /* 0x00000087ac823223 */ /* 0x002fe20000010084 */
[----:B0----5:R-:W-:Y:S02]  /*43b0*/  MOV R128, R109 ;  /* 0x0000006d00807202 */ /* 0x021fe40000000f00 */
        /* <DEDUP_REMOVED lines=13> */
.L_x_8647:
        /* <DEDUP_REMOVED lines=16> */
.L_x_8648:
[----:B------:R-:W-:Y:S05]  /*4590*/  @!P4 BRA `(.L_x_8645) ;  /* 0x0000000c00a0c947 */ /* 0x000fea0003800000 */
[----:B-1----:R-:W-:Y:S01]  /*45a0*/  @P3 FFMA.FTZ R130, R174, R135, R132 ;  /* 0x00000087ae823223 */ /* 0x002fe20000010084 */
[----:B0----5:R-:W-:Y:S02]  /*45b0*/  MOV R128, R111 ;  /* 0x0000006f00807202 */ /* 0x021fe40000000f00 */
        /* <DEDUP_REMOVED lines=14> */
.L_x_8640:
        /* <DEDUP_REMOVED lines=28> */
.L_x_8652:
[----:B------:R-:W-:Y:S05]  /*4860*/  BSYNC.RECONVERGENT B1 ;  /* 0x0000000000017941 */ /* 0x000fea0003800200 */
.L_x_8651:
[----:B------:R-:W-:-:S07]  /*4870*/  FADD.FTZ R4, R4, R125 ;  /* 0x0000007d04047221 */ /* 0x000fce0000010000 */
.L_x_8650:
        /* <DEDUP_REMOVED lines=24> */
.L_x_8655:
[----:B------:R-:W-:Y:S05]  /*4a00*/  BSYNC.RECONVERGENT B1 ;  /* 0x0000000000017941 */ /* 0x000fea0003800200 */
.L_x_8654:
[----:B------:R-:W-:-:S07]  /*4a10*/  FADD.FTZ R5, R5, R124 ;  /* 0x0000007c05057221 */ /* 0x000fce0000010000 */
.L_x_8653:
        /* <DEDUP_REMOVED lines=24> */
.L_x_8658:
[----:B------:R-:W-:Y:S05]  /*4ba0*/  BSYNC.RECONVERGENT B1 ;  /* 0x0000000000017941 */ /* 0x000fea0003800200 */
.L_x_8657:
[----:B------:R-:W-:-:S07]  /*4bb0*/  FADD.FTZ R6, R6, R125 ;  /* 0x0000007d06067221 */ /* 0x000fce0000010000 */
.L_x_8656:
        /* <DEDUP_REMOVED lines=30> */
.L_x_8649:
        /* <DEDUP_REMOVED lines=24> */
.L_x_8661:
[----:B------:R-:W-:Y:S05]  /*4f20*/  BSYNC.RECONVERGENT B1 ;  /* 0x0000000000017941 */ /* 0x000fea0003800200 */
.L_x_8660:
[----:B------:R-:W-:-:S07]  /*4f30*/  FADD.FTZ R4, R4, R129 ;  /* 0x0000008104047221 */ /* 0x000fce0000010000 */
.L_x_8659:
        /* <DEDUP_REMOVED lines=24> */
.L_x_8664:
[----:B------:R-:W-:Y:S05]  /*50c0*/  BSYNC.RECONVERGENT B1 ;  /* 0x0000000000017941 */ /* 0x000fea0003800200 */
.L_x_8663:
[----:B------:R-:W-:-:S07]  /*50d0*/  FADD.FTZ R5, R5, R128 ;  /* 0x0000008005057221 */ /* 0x000fce0000010000 */
.L_x_8662:
        /* <DEDUP_REMOVED lines=24> */
.L_x_8667:
[----:B------:R-:W-:Y:S05]  /*5260*/  BSYNC.RECONVERGENT B1 ;  /* 0x0000000000017941 */ /* 0x000fea0003800200 */
.L_x_8666:
[----:B------:R-:W-:-:S07]  /*5270*/  FADD.FTZ R6, R6, R129 ;  /* 0x0000008106067221 */ /* 0x000fce0000010000 */
.L_x_8665:
        /* <DEDUP_REMOVED lines=24> */
.L_x_8669:
[----:B------:R-:W-:Y:S05]  /*5400*/  BSYNC.RECONVERGENT B1 ;  /* 0x0000000000017941 */ /* 0x000fea0003800200 */
.L_x_8668:
[----:B------:R-:W-:-:S07]  /*5410*/  FADD.FTZ R7, R7, R128 ;  /* 0x0000008007077221 */ /* 0x000fce0000010000 */
.L_x_8645:
        /* <DEDUP_REMOVED lines=12> */
.L_x_8670:
[----:B------:R-:W-:Y:S02]  /*54e0*/  IADD3 R153, PT, PT, R153, 0x80, RZ ;  /* 0x0000008099997810 */ /* 0x000fe40007ffe0ff */
[----:B------:R-:W-:-:S07]  /*54f0*/  IADD3 R133, PT, PT, R133, 0x80, RZ ;  /* 0x0000008085857810 */ /* 0x000fce0007ffe0ff */
.L_x_8638:
[----:B------:R-:W-:Y:S05]  /*5500*/  BSYNC.RECONVERGENT B0 ;  /* 0x0000000000007941 */ /* 0x000fea0003800200 */
.L_x_8637:
        /* <DEDUP_REMOVED lines=12> */
.L_x_8673:
        /* <DEDUP_REMOVED lines=34> */
.L_x_8676:
        /* <DEDUP_REMOVED lines=12> */
.L_x_8677:
        /* <DEDUP_REMOVED lines=12> */
.L_x_8678:
        /* <DEDUP_REMOVED lines=15> */
.L_x_8675:
        /* <DEDUP_REMOVED lines=16> */
.L_x_8680:
        /* <DEDUP_REMOVED lines=16> */
.L_x_8681:
        /* <DEDUP_REMOVED lines=16> */
.L_x_8682:
        /* <DEDUP_REMOVED lines=17> */
.L_x_8674:
        /* <DEDUP_REMOVED lines=28> */
.L_x_8686:
[----:B------:R-:W-:Y:S05]  /*6030*/  BSYNC.RECONVERGENT B1 ;  /* 0x0000000000017941 */ /* 0x000fea0003800200 */
.L_x_8685:
[----:B------:R-:W-:-:S07]  /*6040*/  FADD.FTZ R92, R92, R125 ;  /* 0x0000007d5c5c7221 */ /* 0x000fce0000010000 */
.L_x_8684:
        /* <DEDUP_REMOVED lines=24> */
.L_x_8689:
[----:B------:R-:W-:Y:S05]  /*61d0*/  BSYNC.RECONVERGENT B1 ;  /* 0x0000000000017941 */ /* 0x000fea0003800200 */
.L_x_8688:
[----:B------:R-:W-:-:S07]  /*61e0*/  FADD.FTZ R93, R93, R124 ;  /* 0x0000007c5d5d7221 */ /* 0x000fce0000010000 */
.L_x_8687:
        /* <DEDUP_REMOVED lines=24> */
.L_x_8692:
[----:B------:R-:W-:Y:S05]  /*6370*/  BSYNC.RECONVERGENT B1 ;  /* 0x0000000000017941 */ /* 0x000fea0003800200 */
.L_x_8691:
[----:B------:R-:W-:-:S07]  /*6380*/  FADD.FTZ R94, R94, R125 ;  /* 0x0000007d5e5e7221 */ /* 0x000fce0000010000 */
.L_x_8690:
        /* <DEDUP_REMOVED lines=30> */
.L_x_8683:
        /* <DEDUP_REMOVED lines=24> */
.L_x_8695:
[----:B------:R-:W-:Y:S05]  /*66f0*/  BSYNC.RECONVERGENT B1 ;  /* 0x0000000000017941 */ /* 0x000fea0003800200 */
.L_x_8694:
[----:B------:R-:W-:-:S07]  /*6700*/  FADD.FTZ R92, R92, R129 ;  /* 0x000000815c5c7221 */ /* 0x000fce0000010000 */
.L_x_8693:
        /* <DEDUP_REMOVED lines=24> */
.L_x_8698:
[----:B------:R-:W-:Y:S05]  /*6890*/  BSYNC.RECONVERGENT B1 ;  /* 0x0000000000017941 */ /* 0x000fea0003800200 */
.L_x_8697:
[----:B------:R-:W-:-:S07]  /*68a0*/  FADD.FTZ R93, R93, R128 ;  /* 0x000000805d5d7221 */ /* 0x000fce0000010000 */
.L_x_8696:
        /* <DEDUP_REMOVED lines=24> */
.L_x_8701:
[----:B------:R-:W-:Y:S05]  /*6a30*/  BSYNC.RECONVERGENT B1 ;  /* 0x0000000000017941 */ /* 0x000fea0003800200 */
.L_x_8700:
[----:B------:R-:W-:-:S07]  /*6a40*/  FADD.FTZ R94, R94, R129 ;  /* 0x000000815e5e7221 */ /* 0x000fce0000010000 */
.L_x_8699:
        /* <DEDUP_REMOVED lines=24> */
.L_x_8703:
[----:B------:R-:W-:Y:S05]  /*6bd0*/  BSYNC.RECONVERGENT B1 ;  /* 0x0000000000017941 */ /* 0x000fea0003800200 */
.L_x_8702:
[----:B------:R-:W-:-:S07]  /*6be0*/  FADD.FTZ R95, R95, R128 ;  /* 0x000000805f5f7221 */ /* 0x000fce0000010000 */
.L_x_8679:
        /* <DEDUP_REMOVED lines=12> */
.L_x_8704:
[----:B------:R-:W-:Y:S02]  /*6cb0*/  IADD3 R153, PT, PT, R153, 0x80, RZ ;  /* 0x0000008099997810 */ /* 0x000fe40007ffe0ff */
[----:B------:R-:W-:-:S07]  /*6cc0*/  IADD3 R133, PT, PT, R133, 0x80, RZ ;  /* 0x0000008085857810 */ /* 0x000fce0007ffe0ff */
.L_x_8672:
[----:B------:R-:W-:Y:S05]  /*6cd0*/  BSYNC.RECONVERGENT B0 ;  /* 0x0000000000007941 */ /* 0x000fea0003800200 */
.L_x_8671:
        /* <DEDUP_REMOVED lines=12> */
.L_x_8707:
        /* <DEDUP_REMOVED lines=34> */
.L_x_8710:
        /* <DEDUP_REMOVED lines=12> */
.L_x_8711:
        /* <DEDUP_REMOVED lines=12> */
.L_x_8712:
        /* <DEDUP_REMOVED lines=15> */
.L_x_8709:
        /* <DEDUP_REMOVED lines=16> */
.L_x_8714:
        /* <DEDUP_REMOVED lines=16> */
.L_x_8715:
        /* <DEDUP_REMOVED lines=16> */
.L_x_8716:
        /* <DEDUP_REMOVED lines=17> */
.L_x_8708:
        /* <DEDUP_REMOVED lines=28> */
.L_x_8720:
[----:B------:R-:W-:Y:S05]  /*7800*/  BSYNC.RECONVERGENT B1 ;  /* 0x0000000000017941 */ /* 0x000fea0003800200 */
.L_x_8719:
[----:B------:R-:W-:-:S07]  /*7810*/  FADD.FTZ R96, R96, R125 ;  /* 0x0000007d60607221 */ /* 0x000fce0000010000 */
.L_x_8718:
        /* <DEDUP_REMOVED lines=24> */
.L_x_8723:
[----:B------:R-:W-:Y:S05]  /*79a0*/  BSYNC.RECONVERGENT B1 ;  /* 0x0000000000017941 */ /* 0x000fea0003800200 */
.L_x_8722:
[----:B------:R-:W-:-:S07]  /*79b0*/  FADD.FTZ R97, R97, R124 ;  /* 0x0000007c61617221 */ /* 0x000fce0000010000 */
.L_x_8721:
        /* <DEDUP_REMOVED lines=24> */
.L_x_8726:
[----:B------:R-:W-:Y:S05]  /*7b40*/  BSYNC.RECONVERGENT B1 ;  /* 0x0000000000017941 */ /* 0x000fea0003800200 */
.L_x_8725:
[----:B------:R-:W-:-:S07]  /*7b50*/  FADD.FTZ R98, R98, R125 ;  /* 0x0000007d62627221 */ /* 0x000fce0000010000 */
.L_x_8724:
        /* <DEDUP_REMOVED lines=30> */
.L_x_8717:
        /* <DEDUP_REMOVED lines=24> */
.L_x_8729:
[----:B------:R-:W-:Y:S05]  /*7ec0*/  BSYNC.RECONVERGENT B1 ;  /* 0x0000000000017941 */ /* 0x000fea0003800200 */
.L_x_8728:
[----:B------:R-:W-:-:S07]  /*7ed0*/  FADD.FTZ R96, R96, R129 ;  /* 0x0000008160607221 */ /* 0x000fce0000010000 */
.L_x_8727:
        /* <DEDUP_REMOVED lines=24> */
.L_x_8732:
[----:B------:R-:W-:Y:S05]  /*8060*/  BSYNC.RECONVERGENT B1 ;  /* 0x0000000000017941 */ /* 0x000fea0003800200 */
.L_x_8731:
[----:B------:R-:W-:-:S07]  /*8070*/  FADD.FTZ R97, R97, R128 ;  /* 0x0000008061617221 */ /* 0x000fce0000010000 */
.L_x_8730:
        /* <DEDUP_REMOVED lines=24> */
.L_x_8735:
[----:B------:R-:W-:Y:S05]  /*8200*/  BSYNC.RECONVERGENT B1 ;  /* 0x0000000000017941 */ /* 0x000fea0003800200 */
.L_x_8734:
[----:B------:R-:W-:-:S07]  /*8210*/  FADD.FTZ R98, R98, R129 ;  /* 0x0000008162627221 */ /* 0x000fce0000010000 */
.L_x_8733:
        /* <DEDUP_REMOVED lines=24> */
.L_x_8737:
[----:B------:R-:W-:Y:S05]  /*83a0*/  BSYNC.RECONVERGENT B1 ;  /* 0x0000000000017941 */ /* 0x000fea0003800200 */
.L_x_8736:
[----:B------:R-:W-:-:S07]  /*83b0*/  FADD.FTZ R99, R99, R128 ;  /* 0x0000008063637221 */ /* 0x000fce0000010000 */
.L_x_8713:
        /* <DEDUP_REMOVED lines=12> */
.L_x_8738:
[----:B------:R-:W-:Y:S02]  /*8480*/  IADD3 R153, PT, PT, R153, 0x80, RZ ;  /* 0x0000008099997810 */ /* 0x000fe40007ffe0ff */
[----:B------:R-:W-:-:S07]  /*8490*/  IADD3 R133, PT, PT, R133, 0x80, RZ ;  /* 0x0000008085857810 */ /* 0x000fce0007ffe0ff */
.L_x_8706:
[----:B------:R-:W-:Y:S05]  /*84a0*/  BSYNC.RECONVERGENT B0 ;  /* 0x0000000000007941 */ /* 0x000fea0003800200 */
.L_x_8705:
        /* <DEDUP_REMOVED lines=13> */
.L_x_8741:
        /* <DEDUP_REMOVED lines=13> */
[C---:B------:R-:W-:Y:S01]  /*8650*/  @P3 FFMA.FTZ R131, R151.reuse, R124, R122 ;  /* 0x0000007c97833223 */ /* 0x040fe2000001007a */
        /* <DEDUP_REMOVED lines=20> */
.L_x_8744:
        /* <DEDUP_REMOVED lines=12> */
.L_x_8745:
        /* <DEDUP_REMOVED lines=12> */
.L_x_8746:
        /* <DEDUP_REMOVED lines=15> */
.L_x_8743:
        /* <DEDUP_REMOVED lines=16> */
.L_x_8748:
        /* <DEDUP_REMOVED lines=16> */
.L_x_8749:
        /* <DEDUP_REMOVED lines=16> */
.L_x_8750:
        /* <DEDUP_REMOVED lines=8> */
[----:B------:R-:W-:-:S03]  /*8d90*/  HFMA2 R128, -RZ, RZ, 0, 0 ;  /* 0x00000000ff807431 */ /* 0x000fc600000001ff */
        /* <DEDUP_REMOVED lines=8> */
.L_x_8742:
        /* <DEDUP_REMOVED lines=28> */
.L_x_8754:
[----:B------:R-:W-:Y:S05]  /*8fe0*/  BSYNC.RECONVERGENT B1 ;  /* 0x0000000000017941 */ /* 0x000fea0003800200 */
.L_x_8753:
[----:B------:R-:W-:-:S07]  /*8ff0*/  FADD.FTZ R100, R100, R125 ;  /* 0x0000007d64647221 */ /* 0x000fce0000010000 */
.L_x_8752:
        /* <DEDUP_REMOVED lines=24> */
.L_x_8757:
[----:B------:R-:W-:Y:S05]  /*9180*/  BSYNC.RECONVERGENT B1 ;  /* 0x0000000000017941 */ /* 0x000fea0003800200 */
.L_x_8756:
[----:B------:R-:W-:-:S07]  /*9190*/  FADD.FTZ R101, R101, R124 ;  /* 0x0000007c65657221 */ /* 0x000fce0000010000 */
.L_x_8755:
        /* <DEDUP_REMOVED lines=24> */
.L_x_8760:
[----:B------:R-:W-:Y:S05]  /*9320*/  BSYNC.RECONVERGENT B1 ;  /* 0x0000000000017941 */ /* 0x000fea0003800200 */
.L_x_8759:
[----:B------:R-:W-:-:S07]  /*9330*/  FADD.FTZ R102, R102, R125 ;  /* 0x0000007d66667221 */ /* 0x000fce0000010000 */
.L_x_8758:
        /* <DEDUP_REMOVED lines=30> */
.L_x_8751:
        /* <DEDUP_REMOVED lines=24> */
.L_x_8763:
[----:B------:R-:W-:Y:S05]  /*96a0*/  BSYNC.RECONVERGENT B1 ;  /* 0x0000000000017941 */ /* 0x000fea0003800200 */
.L_x_8762:
[----:B------:R-:W-:-:S07]  /*96b0*/  FADD.FTZ R100, R100, R129 ;  /* 0x0000008164647221 */ /* 0x000fce0000010000 */
.L_x_8761:
        /* <DEDUP_REMOVED lines=24> */
.L_x_8766:
[----:B------:R-:W-:Y:S05]  /*9840*/  BSYNC.RECONVERGENT B1 ;  /* 0x0000000000017941 */ /* 0x000fea0003800200 */
.L_x_8765:
[----:B------:R-:W-:-:S07]  /*9850*/  FADD.FTZ R101, R101, R128 ;  /* 0x0000008065657221 */ /* 0x000fce0000010000 */
.L_x_8764:
        /* <DEDUP_REMOVED lines=24> */
.L_x_8769:
[----:B------:R-:W-:Y:S05]  /*99e0*/  BSYNC.RECONVERGENT B1 ;  /* 0x0000000000017941 */ /* 0x000fea0003800200 */
.L_x_8768:
[----:B------:R-:W-:-:S07]  /*99f0*/  FADD.FTZ R102, R102, R129 ;  /* 0x0000008166667221 */ /* 0x000fce0000010000 */
.L_x_8767:
        /* <DEDUP_REMOVED lines=17> */
.L_x_8747:
        /* <DEDUP_REMOVED lines=12> */
.L_x_8740:
[----:B------:R-:W-:Y:S05]  /*9bd0*/  BSYNC.RECONVERGENT B0 ;  /* 0x0000000000007941 */ /* 0x000fea0003800200 */
.L_x_8739:
[----:B0123--:R-:W0:Y:S01]  /*9be0*/  LDC.64 R128, c[0x0][0x380] ;  /* 0x0000e000ff807b82 */ /* 0x00fe220000000a00 */
[----:B------:R-:W-:Y:S01]  /*9bf0*/  UPLOP3.LUT UP1, UPT, UPT, UPT, UP1, 0x40, 0x4 ;  /* 0x000000000004789c */ /* 0x000fe20003f2e810 */
[----:B0-----:R-:W-:-:S04]  /*9c00*/  IADD3 R149, PT, PT, R149, R128, RZ ;  /* 0x0000008095957210 */ /* 0x001fc80007ffe0ff */
[----:B------:R-:W-:-:S13]  /*9c10*/  ISETP.GE.AND P3, PT, R149, R129, PT ;  /* 0x000000819500720c */ /* 0x000fda0003f66270 */
[----:B------:R-:W-:Y:S05]  /*9c20*/  @!P3 BRA `(.L_x_8770) ;  /* 0xffffff6800dcb947 */ /* 0x000fea000383ffff */
.L_x_8588:
        /* <DEDUP_REMOVED lines=16> */
.L_x_8772:
[----:B------:R-:W-:Y:S05]  /*9d30*/  BSYNC.RECONVERGENT B0 ;  /* 0x0000000000007941 */ /* 0x000fea0003800200 */
.L_x_8771:
        /* <DEDUP_REMOVED lines=12> */
.L_x_8774:
[----:B------:R-:W-:Y:S05]  /*9e00*/  BSYNC.RECONVERGENT B0 ;  /* 0x0000000000007941 */ /* 0x000fea0003800200 */
.L_x_8773:
        /* <DEDUP_REMOVED lines=12> */
.L_x_8776:
[----:B------:R-:W-:Y:S05]  /*9ed0*/  BSYNC.RECONVERGENT B0 ;  /* 0x0000000000007941 */ /* 0x000fea0003800200 */
.L_x_8775:
        /* <DEDUP_REMOVED lines=12> */
.L_x_8778:
[----:B------:R-:W-:Y:S05]  /*9fa0*/  BSYNC.RECONVERGENT B0 ;  /* 0x0000000000007941 */ /* 0x000fea0003800200 */
.L_x_8777:
        /* <DEDUP_REMOVED lines=12> */
.L_x_8779:
        /* <DEDUP_REMOVED lines=9> */
.L_x_10937:


//--------------------- .text._ZN10layer_norm22ln_bwd_finalize_kernelINS_22Kernel_traits_finalizeILj2560Ef6__halffS2_fjLb1ELj1024ELj4ENS_18Kernel_traits_baseILj2560EfS2_fS2_fjLj1024EEEEELb1ELb1EEEvNS_9BwdParamsE --------------------------
	.section	.text._ZN10layer_norm22ln_bwd_finalize_kernelINS_22Kernel_traits_finalizeILj2560Ef6__halffS2_fjLb1ELj1024ELj4ENS_18Kernel_traits_baseILj2560EfS2_fS2_fjLj1024EEEEELb1ELb1EEEvNS_9BwdParamsE,"ax",@progbits
	.align	128
        .global         _ZN10layer_norm22ln_bwd_finalize_kernelINS_22Kernel_traits_finalizeILj2560Ef6__halffS2_fjLb1ELj1024ELj4ENS_18Kernel_traits_baseILj2560EfS2_fS2_fjLj1024EEEEELb1ELb1EEEvNS_9BwdParamsE
        .type           _ZN10layer_norm22ln_bwd_finalize_kernelINS_22Kernel_traits_finalizeILj2560Ef6__halffS2_fjLb1ELj1024ELj4ENS_18Kernel_traits_baseILj2560EfS2_fS2_fjLj1024EEEEELb1ELb1EEEvNS_9BwdParamsE,@function
        .size           _ZN10layer_norm22ln_bwd_finalize_kernelINS_22Kernel_traits_finalizeILj2560Ef6__halffS2_fjLb1ELj1024ELj4ENS_18Kernel_traits_baseILj2560EfS2_fS2_fjLj1024EEEEELb1ELb1EEEvNS_9BwdParamsE,(.L_x_10938 - _ZN10layer_norm22ln_bwd_finalize_kernelINS_22Kernel_traits_finalizeILj2560Ef6__halffS2_fjLb1ELj1024ELj4ENS_18Kernel_traits_baseILj2560EfS2_fS2_fjLj1024EEEEELb1ELb1EEEvNS_9BwdParamsE)
        .other          _ZN10layer_norm22ln_bwd_finalize_kernelINS_22Kernel_traits_finalizeILj2560Ef6__halffS2_fjLb1ELj1024ELj4ENS_18Kernel_traits_baseILj2560EfS2_fS2_fjLj1024EEEEELb1ELb1EEEvNS_9BwdParamsE,@"STO_CUDA_ENTRY STV_DEFAULT"
_ZN10layer_norm22ln_bwd_finalize_kernelINS_22Kernel_traits_finalizeILj2560Ef6__halffS2_fjLb1ELj1024ELj4ENS_18Kernel_traits_baseILj2560EfS2_fS2_fjLj1024EEEEELb1ELb1EEEvNS_9BwdParamsE:
.text._ZN10layer_norm22ln_bwd_finalize_kernelINS_22Kernel_traits_finalizeILj2560Ef6__halffS2_fjLb1ELj1024ELj4ENS_18Kernel_traits_baseILj2560EfS2_fS2_fjLj1024EEEEELb1ELb1EEEvNS_9BwdParamsE:
        /* <DEDUP_REMOVED lines=60> */
.L_x_8784:
        /* <DEDUP_REMOVED lines=87> */
.L_x_8783:
[----:B------:R-:W-:Y:S05]  /*0930*/  BSYNC.RECONVERGENT B1 ;  /* 0x0000000000017941 */ /* 0x000fea0003800200 */
.L_x_8782:
        /* <DEDUP_REMOVED lines=50> */
.L_x_8786:
[----:B------:R-:W-:Y:S05]  /*0c60*/  BSYNC.RECONVERGENT B1 ;  /* 0x0000000000017941 */ /* 0x000fea0003800200 */
.L_x_8785:
        /* <DEDUP_REMOVED lines=30> */
.L_x_8788:
[----:B------:R-:W-:Y:S05]  /*0e50*/  BSYNC.RECONVERGENT B1 ;  /* 0x0000000000017941 */ /* 0x000fea0003800200 */
.L_x_8787:
        /* <DEDUP_REMOVED lines=15> */
.L_x_8781:
[----:B------:R-:W-:Y:S05]  /*0f50*/  BSYNC.RECONVERGENT B0 ;  /* 0x0000000000007941 */ /* 0x000fea0003800200 */
.L_x_8780:
        /* <DEDUP_REMOVED lines=70> */
.L_x_8789:
        /* <DEDUP_REMOVED lines=12> */
.L_x_10938:


//--------------------- .text._ZN10layer_norm13ln_bwd_kernelINS_13Kernel_traitsIf6__halffS2_fjLj2560ELj1ELj1ELj4ELj8ENS_18Kernel_traits_baseILj2560EfS2_fS2_fjLj128EEEEELb1ELb1ELb1ELb1EEEvNS_9BwdParamsE --------------------------
	.section	.text._ZN10layer_norm13ln_bwd_kernelINS_13Kernel_traitsIf6__halffS2_fjLj2560ELj1ELj1ELj4ELj8ENS_18Kernel_traits_baseILj2560EfS2_fS2_fjLj128EEEEELb1ELb1ELb1ELb1EEEvNS_9BwdParamsE,"ax",@progbits
	.align	128
        .global         _ZN10layer_norm13ln_bwd_kernelINS_13Kernel_traitsIf6__halffS2_fjLj2560ELj1ELj1ELj4ELj8ENS_18Kernel_traits_baseILj2560EfS2_fS2_fjLj128EEEEELb1ELb1ELb1ELb1EEEvNS_9BwdParamsE
        .type           _ZN10layer_norm13ln_bwd_kernelINS_13Kernel_traitsIf6__halffS2_fjLj2560ELj1ELj1ELj4ELj8ENS_18Kernel_traits_baseILj2560EfS2_fS2_fjLj128EEEEELb1ELb1ELb1ELb1EEEvNS_9BwdParamsE,@function
        .size           _ZN10layer_norm13ln_bwd_kernelINS_13Kernel_traitsIf6__halffS2_fjLj2560ELj1ELj1ELj4ELj8ENS_18Kernel_traits_baseILj2560EfS2_fS2_fjLj128EEEEELb1ELb1ELb1ELb1EEEvNS_9BwdParamsE,(.L_x_10939 - _ZN10layer_norm13ln_bwd_kernelINS_13Kernel_traitsIf6__halffS2_fjLj2560ELj1ELj1ELj4ELj8ENS_18Kernel_traits_baseILj2560EfS2_fS2_fjLj128EEEEELb1ELb1ELb1ELb1EEEvNS_9BwdParamsE)
        .other          _ZN10layer_norm13ln_bwd_kernelINS_13Kernel_traitsIf6__halffS2_fjLj2560ELj1ELj1ELj4ELj8ENS_18Kernel_traits_baseILj2560EfS2_fS2_fjLj128EEEEELb1ELb1ELb1ELb1EEEvNS_9BwdParamsE,@"STO_CUDA_ENTRY STV_DEFAULT"
_ZN10layer_norm13ln_bwd_kernelINS_13Kernel_traitsIf6__halffS2_fjLj2560ELj1ELj1ELj4ELj8ENS_18Kernel_traits_baseILj2560EfS2_fS2_fjLj128EEEEELb1ELb1ELb1ELb1EEEvNS_9BwdParamsE:
.text._ZN10layer_norm13ln_bwd_kernelINS_13Kernel_traitsIf6__halffS2_fjLj2560ELj1ELj1ELj4ELj8ENS_18Kernel_traits_baseILj2560EfS2_fS2_fjLj128EEEEELb1ELb1ELb1ELb1EEEvNS_9BwdParamsE:
        /* <DEDUP_REMOVED lines=60> */
.L_x_8954:
        /* <DEDUP_REMOVED lines=32> */
[----:B------:R-:W-:-:S03]  /*05c0*/  IADD3 R167, PT, PT, R3, 0x80, RZ ;  /* 0x0000008003a77810 */ /* 0x000fc60007ffe0ff */
[----:B----4-:R-:W-:Y:S01]  /*05d0*/  IMAD.WIDE.U32 R164, R3, 0x8, R172 ;  /* 0x0000000803a47825 */ /* 0x010fe200078e00ac */
[----:B------:R-:W-:Y:S01]  /*05e0*/  IADD3 R193, PT, PT, R197, 0x100, RZ ;  /* 0x00000100c5c17810 */ /* 0x000fe20007ffe0ff */
[----:B------:R-:W2:Y:S01]  /*05f0*/  LDG.E.128 R128, desc[UR12][R128.64] ;  /* 0x0000000c80807981 */ /* 0x000ea2000c1e1d00 */
[----:B------:R-:W-:Y:S01]  /*0600*/  IADD3 R169, PT, PT, R3, 0x100, RZ ;  /* 0x0000010003a97810 */ /* 0x000fe20007ffe0ff */
[----:B------:R-:W-:Y:S01]  /*0610*/  IMAD.WIDE.U32 R134, R137, 0x10, R156 ;  /* 0x0000001089867825 */ /* 0x000fe200078e009c */
[----:B------:R-:W-:Y:S01]  /*0620*/  IADD3 R171, PT, PT, R3, 0x180, RZ ;  /* 0x0000018003ab7810 */ /* 0x000fe20007ffe0ff */
[----:B------:R-:W4:Y:S01]  /*0630*/  LDG.E.64 R164, desc[UR12][R164.64] ;  /* 0x0000000ca4a47981 */ /* 0x000f22000c1e1b00 */
[----:B------:R-:W-:Y:S01]  /*0640*/  IADD3 R195, PT, PT, R197, 0x180, RZ ;  /* 0x00000180c5c37810 */ /* 0x000fe20007ffe0ff */
        /* <DEDUP_REMOVED lines=57> */
[----:B0-----:R-:W-:Y:S01]  /*09e0*/  FADD.FTZ R163, -R196, R130 ;  /* 0x00000082c4a37221 */ /* 0x001fe20000010100 */
[----:B----4-:R-:W-:Y:S02]  /*09f0*/  MOV R128, R164 ;  /* 0x000000a400807202 */ /* 0x010fe40000000f00 */
[----:B------:R-:W-:Y:S01]  /*0a00*/  SHF.R.U64 R195, R164, 0x10, R165 ;  /* 0x00000010a4c37819 */ /* 0x000fe200000012a5 */
[C---:B------:R-:W-:Y:S01]  /*0a10*/  FADD.FTZ R137, -R196.reuse, R129 ;  /* 0x00000081c4897221 */ /* 0x040fe20000010100 */
[----:B------:R-:W-:Y:S01]  /*0a20*/  MOV R130, R165 ;  /* 0x000000a500827202 */ /* 0x000fe20000000f00 */
[C---:B-1----:R-:W-:Y:S01]  /*0a30*/  FADD.FTZ R179, -R196.reuse, R131 ;  /* 0x00000083c4b37221 */ /* 0x042fe20000010100 */
[----:B------:R-:W-:Y:S01]  /*0a40*/  SHF.R.U32.HI R194, RZ, 0x10, R165 ;  /* 0x00000010ffc27819 */ /* 0x000fe200000116a5 */
[C---:B------:R-:W-:Y:S01]  /*0a50*/  FADD.FTZ R165, -R196.reuse, R132 ;  /* 0x00000084c4a57221 */ /* 0x040fe20000010100 */
[----:B------:R-:W-:Y:S01]  /*0a60*/  FADD.FTZ R177, -R196, R134 ;  /* 0x00000086c4b17221 */ /* 0x000fe20000010100 */
[----:B------:R-:W-:Y:S01]  /*0a70*/  MOV R132, R166 ;  /* 0x000000a600847202 */ /* 0x000fe20000000f00 */
[----:B------:R-:W-:Y:S01]  /*0a80*/  HADD2.F32 R131, -RZ, R128.H0_H0 ;  /* 0x20000080ff837230 */ /* 0x000fe20000004100 */
[--C-:B------:R-:W-:Y:S01]  /*0a90*/  SHF.R.U64 R166, R166, 0x10, R167.reuse ;  /* 0x00000010a6a67819 */ /* 0x100fe200000012a7 */
[----:B------:R-:W-:Y:S01]  /*0aa0*/  FMUL.FTZ R3, R138, R3 ;  /* 0x000000038a037220 */ /* 0x000fe20000410000 */
[----:B------:R-:W-:Y:S01]  /*0ab0*/  MOV R134, R167 ;  /* 0x000000a700867202 */ /* 0x000fe20000000f00 */
[----:B------:R-:W-:Y:S01]  /*0ac0*/  HADD2.F32 R128, -RZ, R195.H0_H0 ;  /* 0x200000c3ff807230 */ /* 0x000fe20000004100 */
[----:B------:R-:W-:Y:S01]  /*0ad0*/  SHF.R.U32.HI R164, RZ, 0x10, R167 ;  /* 0x00000010ffa47819 */ /* 0x000fe200000116a7 */
[C---:B------:R-:W-:Y:S01]  /*0ae0*/  FADD.FTZ R167, -R196.reuse, R148 ;  /* 0x00000094c4a77221 */ /* 0x040fe20000010100 */
[C---:B------:R-:W-:Y:S01]  /*0af0*/  FADD.FTZ R175, -R196.reuse, R133 ;  /* 0x00000085c4af7221 */ /* 0x040fe20000010100 */
[----:B------:R-:W-:Y:S01]  /*0b00*/  FADD.FTZ R183, -R196, R150 ;  /* 0x00000096c4b77221 */ /* 0x000fe20000010100 */
[--C-:B------:R-:W-:Y:S01]  /*0b10*/  SHF.R.U64 R190, R168, 0x10, R169.reuse ;  /* 0x00000010a8be7819 */ /* 0x100fe200000012a9 */
[----:B------:R-:W-:Y:S01]  /*0b20*/  FMUL.FTZ R148, R138, R137 ;  /* 0x000000898a947220 */ /* 0x000fe20000410000 */
[----:B------:R-:W-:Y:S01]  /*0b30*/  MOV R176, R169 ;  /* 0x000000a900b07202 */ /* 0x000fe20000000f00 */
[----:B------:R-:W-:Y:S01]  /*0b40*/  HADD2.F32 R133, -RZ, R130.H0_H0 ;  /* 0x20000082ff857230 */ /* 0x000fe20000004100 */
[----:B------:R-:W-:Y:S01]  /*0b50*/  SHF.R.U32.HI R182, RZ, 0x10, R169 ;  /* 0x00000010ffb67819 */ /* 0x000fe200000116a9 */
[C---:B------:R-:W-:Y:S01]  /*0b60*/  FADD.FTZ R169, -R196.reuse, R152 ;  /* 0x00000098c4a97221 */ /* 0x040fe20000010100 */
[----:B------:R-:W-:Y:S01]  /*0b70*/  MOV R178, R171 ;  /* 0x000000ab00b27202 */ /* 0x000fe20000000f00 */
[----:B------:R-:W-:Y:S01]  /*0b80*/  FADD.FTZ R181, -R196, R149 ;  /* 0x00000095c4b57221 */ /* 0x000fe20000010100 */
[----:B------:R-:W-:-:S02]  /*0b90*/  HADD2.F32 R130, -RZ, R194.H0_H0 ;  /* 0x200000c2ff827230 */ /* 0x000fc40000004100 */
[----:B------:R-:W-:Y:S01]  /*0ba0*/  FMUL.FTZ R152, R60, R131 ;  /* 0x000000833c987220 */ /* 0x000fe20000410000 */
[C---:B------:R-:W-:Y:S01]  /*0bb0*/  FADD.FTZ R135, -R196.reuse, R135 ;  /* 0x00000087c4877221 */ /* 0x040fe20000010100 */
[----:B------:R-:W-:Y:S01]  /*0bc0*/  FADD.FTZ R185, -R196, R151 ;  /* 0x00000097c4b97221 */ /* 0x000fe20000010100 */
[----:B------:R-:W-:Y:S01]  /*0bd0*/  MOV R174, R168 ;  /* 0x000000a800ae7202 */ /* 0x000fe20000000f00 */
[C---:B------:R-:W-:Y:S01]  /*0be0*/  FMUL.FTZ R149, R138.reuse, R163 ;  /* 0x000000a38a957220 */ /* 0x040fe20000410000 */
[----:B------:R-:W-:Y:S01]  /*0bf0*/  FMUL.FTZ R150, R138, R179 ;  /* 0x000000b38a967220 */ /* 0x000fe20000410000 */
[----:B------:R-:W-:Y:S01]  /*0c00*/  FFMA.FTZ R64, R3, R131, R64 ;  /* 0x0000008303407223 */ /* 0x000fe20000010040 */
[----:B------:R-:W-:Y:S01]  /*0c10*/  FADD.FTZ R84, R84, R131 ;  /* 0x0000008354547221 */ /* 0x000fe20000010000 */
[----:B------:R-:W-:Y:S01]  /*0c20*/  SHF.R.U64 R188, R172, 0x10, R173 ;  /* 0x00000010acbc7819 */ /* 0x000fe200000012ad */
[----:B------:R-:W-:Y:S01]  /*0c30*/  FADD.FTZ R187, -R196, R155 ;  /* 0x0000009bc4bb7221 */ /* 0x000fe20000010100 */
[----:B------:R-:W-:Y:S01]  /*0c40*/  MOV R180, R173 ;  /* 0x000000ad00b47202 */ /* 0x000fe20000000f00 */
[-C--:B------:R-:W-:Y:S01]  /*0c50*/  FFMA.FTZ R65, R148, R128.reuse, R65 ;  /* 0x0000008094417223 */ /* 0x080fe20000010041 */
[----:B------:R-:W-:Y:S01]  /*0c60*/  SHF.R.U32.HI R192, RZ, 0x10, R173 ;  /* 0x00000010ffc07819 */ /* 0x000fe200000116ad */
[----:B------:R-:W-:Y:S01]  /*0c70*/  FADD.FTZ R85, R85, R128 ;  /* 0x0000008055557221 */ /* 0x000fe20000010000 */
[----:B------:R-:W-:Y:S01]  /*0c80*/  FMUL.FTZ R151, R61, R128 ;  /* 0x000000803d977220 */ /* 0x000fe20000410000 */
[----:B------:R-:W-:-:S02]  /*0c90*/  HADD2.F32 R131, -RZ, R132.H0_H0 ;  /* 0x20000084ff837230 */ /* 0x000fc40000004100 */
[----:B------:R-:W-:Y:S01]  /*0ca0*/  FMUL.FTZ R163, R138, R183 ;  /* 0x000000b78aa37220 */ /* 0x000fe20000410000 */
[--C-:B------:R-:W-:Y:S01]  /*0cb0*/  SHF.R.U64 R184, R170, 0x10, R171.reuse ;  /* 0x00000010aab87819 */ /* 0x100fe200000012ab */
[C---:B------:R-:W-:Y:S01]  /*0cc0*/  FADD.FTZ R173, -R196.reuse, R154 ;  /* 0x0000009ac4ad7221 */ /* 0x040fe20000010100 */
[----:B------:R-:W-:Y:S01]  /*0cd0*/  SHF.R.U32.HI R186, RZ, 0x10, R171 ;  /* 0x00000010ffba7819 */ /* 0x000fe200000116ab */
[C---:B------:R-:W-:Y:S01]  /*0ce0*/  FADD.FTZ R189, -R196.reuse, R156 ;  /* 0x0000009cc4bd7221 */ /* 0x040fe20000010100 */
[----:B------:R-:W-:Y:S01]  /*0cf0*/  FADD.FTZ R191, -R196, R157 ;  /* 0x0000009dc4bf7221 */ /* 0x000fe20000010100 */
[----:B------:R-:W-:Y:S01]  /*0d00*/  FMUL.FTZ R155, R138, R165 ;  /* 0x000000a58a9b7220 */ /* 0x000fe20000410000 */
[----:B------:R-:W-:Y:S02]  /*0d10*/  HADD2.F32 R128, -RZ, R166.H0_H0 ;  /* 0x200000a6ff807230 */ /* 0x000fe40000004100 */
[----:B------:R-:W-:Y:S01]  /*0d20*/  FADD.FTZ R171, -R196, R153 ;  /* 0x00000099c4ab7221 */ /* 0x000fe20000010100 */
[----:B------:R-:W-:-:S02]  /*0d30*/  HADD2.F32 R183, -RZ, R178.H0_H0 ;  /* 0x200000b2ffb77230 */ /* 0x000fc40000004100 */
        /* <DEDUP_REMOVED lines=10> */
[----:B------:R-:W-:-:S02]  /*0de0*/  HADD2.F32 R130, -RZ, R164.H0_H0 ;  /* 0x200000a4ff827230 */ /* 0x000fc40000004100 */
[C---:B------:R-:W-:Y:S01]  /*0df0*/  FMUL.FTZ R159, R138.reuse, R167 ;  /* 0x000000a78a9f7220 */ /* 0x040fe20000410000 */
[----:B------:R-:W-:Y:S02]  /*0e00*/  HADD2.F32 R135, -RZ, R174.H0_H0 ;  /* 0x200000aeff877230 */ /* 0x000fe40000004100 */
        /* <DEDUP_REMOVED lines=12> */
[----:B------:R-:W-:-:S02]  /*0ed0*/  HADD2.F32 R133, -RZ, R134.H0_H0 ;  /* 0x20000086ff857230 */ /* 0x000fc40000004100 */
[-C--:B------:R-:W-:Y:S01]  /*0ee0*/  FFMA.FTZ R71, R158, R130.reuse, R71 ;  /* 0x000000829e477223 */ /* 0x080fe20000010047 */
[----:B------:R-:W-:Y:S01]  /*0ef0*/  FADD.FTZ R91, R91, R130 ;  /* 0x000000825b5b7221 */ /* 0x000fe20000010000 */
[----:B------:R-:W-:Y:S01]  /*0f00*/  FMUL.FTZ R175, R59, R130 ;  /* 0x000000823baf7220 */ /* 0x000fe20000410000 */
[----:B------:R-:W-:Y:S01]  /*0f10*/  FADD.FTZ R130, R154, R131 ;  /* 0x000000839a827221 */ /* 0x000fe20000010000 */
        /* <DEDUP_REMOVED lines=21> */
[----:B------:R-:W-:Y:S01]  /*1070*/  MOV R168, R170 ;  /* 0x000000aa00a87202 */ /* 0x000fe20000000f00 */
[----:B------:R-:W-:-:S02]  /*1080*/  HADD2.F32 R134, -RZ, R182.H0_H0 ;  /* 0x200000b6ff867230 */ /* 0x000fc40000004100 */
[----:B------:R-:W-:Y:S01]  /*1090*/  FADD.FTZ R133, R177, R130 ;  /* 0x00000082b1857221 */ /* 0x000fe20000010000 */
[----:B------:R-:W-:Y:S02]  /*10a0*/  HADD2.F32 R195, -RZ, R180.H0_H0 ;  /* 0x200000b4ffc37230 */ /* 0x000fe40000004100 */
        /* <DEDUP_REMOVED lines=17> */
[----:B------:R-:W-:Y:S01]  /*11c0*/  MOV R170, R172 ;  /* 0x000000ac00aa7202 */ /* 0x000fe20000000f00 */
[----:B------:R-:W-:Y:S01]  /*11d0*/  FFMA.FTZ R131, R165, R182, R128 ;  /* 0x000000b6a5837223 */ /* 0x000fe20000010080 */
[----:B------:R-:W-:-:S02]  /*11e0*/  HADD2.F32 R186, -RZ, R186.H0_H0 ;  /* 0x200000baffba7230 */ /* 0x000fc40000004100 */
[----:B------:R-:W-:Y:S01]  /*11f0*/  FADD.FTZ R97, R97, R184 ;  /* 0x000000b861617221 */ /* 0x000fe20000010000 */
[----:B------:R-:W-:Y:S01]  /*1200*/  FFMA.FTZ R77, R168, R184, R77 ;  /* 0x000000b8a84d7223 */ /* 0x000fe2000001004d */
        /* <DEDUP_REMOVED lines=49> */
.L_x_8791:
        /* <DEDUP_REMOVED lines=12> */
.L_x_8793:
        /* <DEDUP_REMOVED lines=19> */
.L_x_8794:
        /* <DEDUP_REMOVED lines=35> */
.L_x_8792:
        /* <DEDUP_REMOVED lines=41> */
.L_x_8796:
[----:B------:R-:W-:Y:S05]  /*1bd0*/  BSYNC.RECONVERGENT B0 ;  /* 0x0000000000007941 */ /* 0x000fea0003800200 */
.L_x_8795:
        /* <DEDUP_REMOVED lines=31> */
[--C-:B------:R-:W-:Y:S02]  /*1dd0*/  @P2 PRMT R143, R143, 0x5410, R137.reuse ;  /* 0x000054108f8f2816 */ /* 0x100fe40000000089 */
[----:B------:R-:W-:Y:S02]  /*1de0*/  @P2 SHF.R.U32.HI R137, RZ, 0x10, R137 ;  /* 0x00000010ff892819 */ /* 0x000fe40000011689 */
[----:B------:R-:W-:-:S04]  /*1df0*/  @P2 PRMT R144, R136, 0x7610, R144 ;  /* 0x0000761088902816 */ /* 0x000fc80000000090 */
        /* <DEDUP_REMOVED lines=31> */
.L_x_8801:
[----:B------:R-:W-:Y:S05]  /*1ff0*/  BSYNC.RECONVERGENT B0 ;  /* 0x0000000000007941 */ /* 0x000fea0003800200 */
.L_x_8800:
[----:B------:R-:W-:-:S07]  /*2000*/  FADD.FTZ R120, R120, R131 ;  /* 0x0000008378787221 */ /* 0x000fce0000010000 */
.L_x_8799:
        /* <DEDUP_REMOVED lines=24> */
.L_x_8804:
[----:B------:R-:W-:Y:S05]  /*2190*/  BSYNC.RECONVERGENT B0 ;  /* 0x0000000000007941 */ /* 0x000fea0003800200 */
.L_x_8803:
[----:B------:R-:W-:-:S07]  /*21a0*/  FADD.FTZ R121, R121, R132 ;  /* 0x0000008479797221 */ /* 0x000fce0000010000 */
.L_x_8802:
        /* <DEDUP_REMOVED lines=24> */
.L_x_8807:
[----:B------:R-:W-:Y:S05]  /*2330*/  BSYNC.RECONVERGENT B0 ;  /* 0x0000000000007941 */ /* 0x000fea0003800200 */
.L_x_8806:
[----:B------:R-:W-:-:S07]  /*2340*/  FADD.FTZ R122, R122, R131 ;  /* 0x000000837a7a7221 */ /* 0x000fce0000010000 */
.L_x_8805:
        /* <DEDUP_REMOVED lines=24> */
.L_x_8810:
[----:B------:R-:W-:Y:S05]  /*24d0*/  BSYNC.RECONVERGENT B0 ;  /* 0x0000000000007941 */ /* 0x000fea0003800200 */
.L_x_8809:
[----:B------:R-:W-:Y:S01]  /*24e0*/  FADD.FTZ R123, R123, R132 ;  /* 0x000000847b7b7221 */ /* 0x000fe20000010000 */
[----:B------:R-:W-:Y:S06]  /*24f0*/  BRA `(.L_x_8808) ;  /* 0x0000000c00d07947 */ /* 0x000fec0003800000 */
.L_x_8798:
        /* <DEDUP_REMOVED lines=24> */
.L_x_8813:
[----:B------:R-:W-:Y:S05]  /*2680*/  BSYNC.RECONVERGENT B0 ;  /* 0x0000000000007941 */ /* 0x000fea0003800200 */
.L_x_8812:
[----:B------:R-:W-:-:S07]  /*2690*/  FADD.FTZ R120, R120, R125 ;  /* 0x0000007d78787221 */ /* 0x000fce0000010000 */
.L_x_8811:
        /* <DEDUP_REMOVED lines=24> */
.L_x_8816:
[----:B------:R-:W-:Y:S05]  /*2820*/  BSYNC.RECONVERGENT B0 ;  /* 0x0000000000007941 */ /* 0x000fea0003800200 */
.L_x_8815:
[----:B------:R-:W-:-:S07]  /*2830*/  FADD.FTZ R121, R121, R124 ;  /* 0x0000007c79797221 */ /* 0x000fce0000010000 */
.L_x_8814:
        /* <DEDUP_REMOVED lines=24> */
.L_x_8819:
[----:B------:R-:W-:Y:S05]  /*29c0*/  BSYNC.RECONVERGENT B0 ;  /* 0x0000000000007941 */ /* 0x000fea0003800200 */
.L_x_8818:
[----:B------:R-:W-:-:S07]  /*29d0*/  FADD.FTZ R122, R122, R125 ;  /* 0x0000007d7a7a7221 */ /* 0x000fce0000010000 */
.L_x_8817:
        /* <DEDUP_REMOVED lines=30> */
.L_x_8797:
        /* <DEDUP_REMOVED lines=21> */
.L_x_8821:
        /* <DEDUP_REMOVED lines=16> */
.L_x_8822:
        /* <DEDUP_REMOVED lines=15> */
[----:B------:R-:W-:-:S07]  /*2f00*/  PRMT R141, R132, 0x7610, R141 ;  /* 0x00007610848d7816 */ /* 0x000fce000000008d */
.L_x_8823:
        /* <DEDUP_REMOVED lines=15> */
[----:B------:R-:W-:Y:S01]  /*3000*/  PRMT R142, R131, 0x7610, R142 ;  /* 0x00007610838e7816 */ /* 0x000fe2000000008e */
[----:B------:R-:W-:Y:S06]  /*3010*/  BRA `(.L_x_8808) ;  /* 0x0000000400087947 */ /* 0x000fec0003800000 */
.L_x_8820:
        /* <DEDUP_REMOVED lines=28> */
.L_x_8824:
        /* <DEDUP_REMOVED lines=12> */
.L_x_8825:
        /* <DEDUP_REMOVED lines=12> */
.L_x_8826:
        /* <DEDUP_REMOVED lines=14> */
.L_x_8808:
        /* <DEDUP_REMOVED lines=16> */
.L_x_8827:
[----:B------:R-:W-:Y:S05]  /*3540*/  @!P2 BRA `(.L_x_8828) ;  /* 0x000000000020a947 */ /* 0x000fea0003800000 */
        /* <DEDUP_REMOVED lines=8> */
.L_x_8828:
        /* <DEDUP_REMOVED lines=31> */
.L_x_8831:
        /* <DEDUP_REMOVED lines=12> */
.L_x_8832:
        /* <DEDUP_REMOVED lines=12> */
.L_x_8833:
        /* <DEDUP_REMOVED lines=15> */
.L_x_8830:
        /* <DEDUP_REMOVED lines=16> */
.L_x_8835:
        /* <DEDUP_REMOVED lines=16> */
.L_x_8836:
        /* <DEDUP_REMOVED lines=16> */
.L_x_8837:
        /* <DEDUP_REMOVED lines=17> */
.L_x_8829:
        /* <DEDUP_REMOVED lines=25> */
.L_x_8841:
[----:B------:R-:W-:Y:S05]  /*3fd0*/  BSYNC.RECONVERGENT B0 ;  /* 0x0000000000007941 */ /* 0x000fea0003800200 */
.L_x_8840:
[----:B------:R-:W-:-:S07]  /*3fe0*/  FADD.FTZ R116, R116, R125 ;  /* 0x0000007d74747221 */ /* 0x000fce0000010000 */
.L_x_8839:
        /* <DEDUP_REMOVED lines=24> */
.L_x_8844:
[----:B------:R-:W-:Y:S05]  /*4170*/  BSYNC.RECONVERGENT B0 ;  /* 0x0000000000007941 */ /* 0x000fea0003800200 */
.L_x_8843:
[----:B------:R-:W-:-:S07]  /*4180*/  FADD.FTZ R117, R117, R124 ;  /* 0x0000007c75757221 */ /* 0x000fce0000010000 */
.L_x_8842:
        /* <DEDUP_REMOVED lines=24> */
.L_x_8847:
[----:B------:R-:W-:Y:S05]  /*4310*/  BSYNC.RECONVERGENT B0 ;  /* 0x0000000000007941 */ /* 0x000fea0003800200 */
.L_x_8846:
[----:B------:R-:W-:-:S07]  /*4320*/  FADD.FTZ R118, R118, R125 ;  /* 0x0000007d76767221 */ /* 0x000fce0000010000 */
.L_x_8845:
        /* <DEDUP_REMOVED lines=30> */
.L_x_8838:
        /* <DEDUP_REMOVED lines=21> */
[----:B------:R-:W-:-:S03]  /*4660*/  HADD2.F32 R131, -RZ, R143.H0_H0 ;  /* 0x2000008fff837230 */ /* 0x000fc60000004100 */
[----:B------:R-:W-:-:S04]  /*4670*/  FMUL.FTZ R132, R132, UR16 ;  /* 0x0000001084847c20 */ /* 0x000fc80008410000 */
[----:B------:R-:W-:-:S07]  /*4680*/  FMUL.FTZ R131, R131, R132 ;  /* 0x0000008483837220 */ /* 0x000fce0000410000 */
.L_x_8850:
[----:B------:R-:W-:Y:S05]  /*4690*/  BSYNC.RECONVERGENT B0 ;  /* 0x0000000000007941 */ /* 0x000fea0003800200 */
.L_x_8849:
[----:B------:R-:W-:-:S07]  /*46a0*/  FADD.FTZ R116, R116, R131 ;  /* 0x0000008374747221 */ /* 0x000fce0000010000 */
.L_x_8848:
        /* <DEDUP_REMOVED lines=24> */
.L_x_8853:
[----:B------:R-:W-:Y:S05]  /*4830*/  BSYNC.RECONVERGENT B0 ;  /* 0x0000000000007941 */ /* 0x000fea0003800200 */
.L_x_8852:
[----:B------:R-:W-:-:S07]  /*4840*/  FADD.FTZ R117, R117, R132 ;  /* 0x0000008475757221 */ /* 0x000fce0000010000 */
.L_x_8851:
        /* <DEDUP_REMOVED lines=21> */
[----:B------:R-:W-:-:S03]  /*49a0*/  HADD2.F32 R131, -RZ, R143.H1_H1 ;  /* 0x3000008fff837230 */ /* 0x000fc60000004100 */
[----:B------:R-:W-:-:S04]  /*49b0*/  FMUL.FTZ R132, R132, UR16 ;  /* 0x0000001084847c20 */ /* 0x000fc80008410000 */
[----:B------:R-:W-:-:S07]  /*49c0*/  FMUL.FTZ R131, R131, R132 ;  /* 0x0000008483837220 */ /* 0x000fce0000410000 */
.L_x_8856:
[----:B------:R-:W-:Y:S05]  /*49d0*/  BSYNC.RECONVERGENT B0 ;  /* 0x0000000000007941 */ /* 0x000fea0003800200 */
.L_x_8855:
[----:B------:R-:W-:-:S07]  /*49e0*/  FADD.FTZ R118, R118, R131 ;  /* 0x0000008376767221 */ /* 0x000fce0000010000 */
.L_x_8854:
        /* <DEDUP_REMOVED lines=24> */
.L_x_8858:
[----:B------:R-:W-:Y:S05]  /*4b70*/  BSYNC.RECONVERGENT B0 ;  /* 0x0000000000007941 */ /* 0x000fea0003800200 */
.L_x_8857:
[----:B------:R-:W-:-:S07]  /*4b80*/  FADD.FTZ R119, R119, R132 ;  /* 0x0000008477777221 */ /* 0x000fce0000010000 */
.L_x_8834:
        /* <DEDUP_REMOVED lines=14> */
.L_x_8859:
        /* <DEDUP_REMOVED lines=9> */
.L_x_8860:
        /* <DEDUP_REMOVED lines=31> */
.L_x_8863:
        /* <DEDUP_REMOVED lines=12> */
.L_x_8864:
        /* <DEDUP_REMOVED lines=12> */
.L_x_8865:
        /* <DEDUP_REMOVED lines=15> */
.L_x_8862:
        /* <DEDUP_REMOVED lines=16> */
.L_x_8867:
        /* <DEDUP_REMOVED lines=16> */
.L_x_8868:
        /* <DEDUP_REMOVED lines=16> */
.L_x_8869:
        /* <DEDUP_REMOVED lines=17> */
.L_x_8861:
        /* <DEDUP_REMOVED lines=25> */
.L_x_8873:
[----:B------:R-:W-:Y:S05]  /*5700*/  BSYNC.RECONVERGENT B0 ;  /* 0x0000000000007941 */ /* 0x000fea0003800200 */
.L_x_8872:
[----:B------:R-:W-:-:S07]  /*5710*/  FADD.FTZ R112, R112, R125 ;  /* 0x0000007d70707221 */ /* 0x000fce0000010000 */
.L_x_8871:
        /* <DEDUP_REMOVED lines=24> */
.L_x_8876:
[----:B------:R-:W-:Y:S05]  /*58a0*/  BSYNC.RECONVERGENT B0 ;  /* 0x0000000000007941 */ /* 0x000fea0003800200 */
.L_x_8875:
[----:B------:R-:W-:-:S07]  /*58b0*/  FADD.FTZ R113, R113, R124 ;  /* 0x0000007c71717221 */ /* 0x000fce0000010000 */
.L_x_8874:
        /* <DEDUP_REMOVED lines=24> */
.L_x_8879:
[----:B------:R-:W-:Y:S05]  /*5a40*/  BSYNC.RECONVERGENT B0 ;  /* 0x0000000000007941 */ /* 0x000fea0003800200 */
.L_x_8878:
[----:B------:R-:W-:-:S07]  /*5a50*/  FADD.FTZ R114, R114, R125 ;  /* 0x0000007d72727221 */ /* 0x000fce0000010000 */
.L_x_8877:
        /* <DEDUP_REMOVED lines=30> */
.L_x_8870:
        /* <DEDUP_REMOVED lines=24> */
.L_x_8882:
[----:B------:R-:W-:Y:S05]  /*5dc0*/  BSYNC.RECONVERGENT B0 ;  /* 0x0000000000007941 */ /* 0x000fea0003800200 */
.L_x_8881:
[----:B------:R-:W-:-:S07]  /*5dd0*/  FADD.FTZ R112, R112, R131 ;  /* 0x0000008370707221 */ /* 0x000fce0000010000 */
.L_x_8880:
        /* <DEDUP_REMOVED lines=24> */
.L_x_8885:
[----:B------:R-:W-:Y:S05]  /*5f60*/  BSYNC.RECONVERGENT B0 ;  /* 0x0000000000007941 */ /* 0x000fea0003800200 */
.L_x_8884:
[----:B------:R-:W-:-:S07]  /*5f70*/  FADD.FTZ R113, R113, R132 ;  /* 0x0000008471717221 */ /* 0x000fce0000010000 */
.L_x_8883:
        /* <DEDUP_REMOVED lines=24> */
.L_x_8888:
[----:B------:R-:W-:Y:S05]  /*6100*/  BSYNC.RECONVERGENT B0 ;  /* 0x0000000000007941 */ /* 0x000fea0003800200 */
.L_x_8887:
[----:B------:R-:W-:-:S07]  /*6110*/  FADD.FTZ R114, R114, R131 ;  /* 0x0000008372727221 */ /* 0x000fce0000010000 */
.L_x_8886:
        /* <DEDUP_REMOVED lines=24> */
.L_x_8890:
[----:B------:R-:W-:Y:S05]  /*62a0*/  BSYNC.RECONVERGENT B0 ;  /* 0x0000000000007941 */ /* 0x000fea0003800200 */
.L_x_8889:
[----:B------:R-:W-:-:S07]  /*62b0*/  FADD.FTZ R115, R115, R132 ;  /* 0x0000008473737221 */ /* 0x000fce0000010000 */
.L_x_8866:
        /* <DEDUP_REMOVED lines=14> */
.L_x_8891:
        /* <DEDUP_REMOVED lines=9> */
.L_x_8892:
        /* <DEDUP_REMOVED lines=31> */
.L_x_8895:
        /* <DEDUP_REMOVED lines=12> */
.L_x_8896:
        /* <DEDUP_REMOVED lines=12> */
.L_x_8897:
        /* <DEDUP_REMOVED lines=15> */
.L_x_8894:
        /* <DEDUP_REMOVED lines=16> */
.L_x_8899:
        /* <DEDUP_REMOVED lines=16> */
.L_x_8900:
        /* <DEDUP_REMOVED lines=16> */
.L_x_8901:
        /* <DEDUP_REMOVED lines=17> */
.L_x_8893:
        /* <DEDUP_REMOVED lines=25> */
.L_x_8905:
[----:B------:R-:W-:Y:S05]  /*6e30*/  BSYNC.RECONVERGENT B0 ;  /* 0x0000000000007941 */ /* 0x000fea0003800200 */
.L_x_8904:
[----:B------:R-:W-:-:S07]  /*6e40*/  FADD.FTZ R108, R108, R125 ;  /* 0x0000007d6c6c7221 */ /* 0x000fce0000010000 */
.L_x_8903:
        /* <DEDUP_REMOVED lines=24> */
.L_x_8908:
[----:B------:R-:W-:Y:S05]  /*6fd0*/  BSYNC.RECONVERGENT B0 ;  /* 0x0000000000007941 */ /* 0x000fea0003800200 */
.L_x_8907:
[----:B------:R-:W-:-:S07]  /*6fe0*/  FADD.FTZ R109, R109, R124 ;  /* 0x0000007c6d6d7221 */ /* 0x000fce0000010000 */
.L_x_8906:
        /* <DEDUP_REMOVED lines=24> */
.L_x_8911:
[----:B------:R-:W-:Y:S05]  /*7170*/  BSYNC.RECONVERGENT B0 ;  /* 0x0000000000007941 */ /* 0x000fea0003800200 */
.L_x_8910:
[----:B------:R-:W-:-:S07]  /*7180*/  FADD.FTZ R110, R110, R125 ;  /* 0x0000007d6e6e7221 */ /* 0x000fce0000010000 */
.L_x_8909:
        /* <DEDUP_REMOVED lines=30> */
.L_x_8902:
        /* <DEDUP_REMOVED lines=24> */
.L_x_8914:
[----:B------:R-:W-:Y:S05]  /*74f0*/  BSYNC.RECONVERGENT B0 ;  /* 0x0000000000007941 */ /* 0x000fea0003800200 */
.L_x_8913:
[----:B------:R-:W-:-:S07]  /*7500*/  FADD.FTZ R108, R108, R131 ;  /* 0x000000836c6c7221 */ /* 0x000fce0000010000 */
.L_x_8912:
        /* <DEDUP_REMOVED lines=24> */
.L_x_8917:
[----:B------:R-:W-:Y:S05]  /*7690*/  BSYNC.RECONVERGENT B0 ;  /* 0x0000000000007941 */ /* 0x000fea0003800200 */
.L_x_8916:
[----:B------:R-:W-:-:S07]  /*76a0*/  FADD.FTZ R109, R109, R132 ;  /* 0x000000846d6d7221 */ /* 0x000fce0000010000 */
.L_x_8915:
        /* <DEDUP_REMOVED lines=24> */
.L_x_8920:
[----:B------:R-:W-:Y:S05]  /*7830*/  BSYNC.RECONVERGENT B0 ;  /* 0x0000000000007941 */ /* 0x000fea0003800200 */
.L_x_8919:
[----:B------:R-:W-:-:S07]  /*7840*/  FADD.FTZ R110, R110, R131 ;  /* 0x000000836e6e7221 */ /* 0x000fce0000010000 */
.L_x_8918:
        /* <DEDUP_REMOVED lines=24> */
.L_x_8922:
[----:B------:R-:W-:Y:S05]  /*79d0*/  BSYNC.RECONVERGENT B0 ;  /* 0x0000000000007941 */ /* 0x000fea0003800200 */
.L_x_8921:
[----:B------:R-:W-:-:S07]  /*79e0*/  FADD.FTZ R111, R111, R132 ;  /* 0x000000846f6f7221 */ /* 0x000fce0000010000 */
.L_x_8898:
        /* <DEDUP_REMOVED lines=15> */
.L_x_8923:
[----:B------:R-:W-:Y:S05]  /*7ae0*/  @!P2 BRA `(.L_x_8924) ;  /* 0x00000000001ca947 */ /* 0x000fea0003800000 */
[----:B01----:R-:W0:Y:S02]  /*7af0*/  LDC.64 R132, c[0x0][0x390] ;  /* 0x0000e400ff847b82 */ /* 0x003e240000000a00 */
[----:B0-----:R-:W-:-:S06]  /*7b00*/  IMAD.WIDE.U32 R132, R131, 0x8, R132 ;  /* 0x0000000883847825 */ /* 0x001fcc00078e0084 */
[----:B------:R-:W2:Y:S02]  /*7b10*/  LDG.E.64 R132, desc[UR12][R132.64] ;  /* 0x0000000c84847981 */ /* 0x000ea4000c1e1b00 */
[C-C-:B--2---:R-:W-:Y:S02]  /*7b20*/  SHF.R.U64 R144, R132.reuse, 0x10, R133.reuse ;  /* 0x0000001084907819 */ /* 0x144fe40000001285 */
[--C-:B------:R-:W-:Y:S02]  /*7b30*/  SHF.R.U32.HI R134, RZ, 0x10, R133.reuse ;  /* 0x00000010ff867819 */ /* 0x100fe40000011685 */
[----:B------:R-:W-:Y:S02]  /*7b40*/  PRMT R143, R132, 0x5410, R133 ;  /* 0x00005410848f7816 */ /* 0x000fe40000000085 */
[----:B------:R-:W-:-:S07]  /*7b50*/  PRMT R144, R144, 0x5410, R134 ;  /* 0x0000541090907816 */ /* 0x000fce0000000086 */
.L_x_8924:
        /* <DEDUP_REMOVED lines=30> */
.L_x_8927:
[----:B------:R-:W-:Y:S05]  /*7d40*/  @!P2 BRA `(.L_x_8928) ;  /* 0x00000000002ca947 */ /* 0x000fea0003800000 */
        /* <DEDUP_REMOVED lines=11> */
.L_x_8928:
        /* <DEDUP_REMOVED lines=12> */
.L_x_8929:
        /* <DEDUP_REMOVED lines=15> */
.L_x_8926:
        /* <DEDUP_REMOVED lines=16> */
.L_x_8931:
        /* <DEDUP_REMOVED lines=16> */
.L_x_8932:
        /* <DEDUP_REMOVED lines=16> */
.L_x_8933:
        /* <DEDUP_REMOVED lines=8> */
[----:B01----:R-:W-:Y:S02]  /*8330*/  @P1 HADD2.F32 R133, -RZ, R144.H1_H1 ;  /* 0x30000090ff851230 */ /* 0x003fe40000004100 */
        /* <DEDUP_REMOVED lines=8> */
.L_x_8925:
        /* <DEDUP_REMOVED lines=25> */
.L_x_8937:
[----:B------:R-:W-:Y:S05]  /*8550*/  BSYNC.RECONVERGENT B0 ;  /* 0x0000000000007941 */ /* 0x000fea0003800200 */
.L_x_8936:
[----:B------:R-:W-:-:S07]  /*8560*/  FADD.FTZ R104, R104, R125 ;  /* 0x0000007d68687221 */ /* 0x000fce0000010000 */
.L_x_8935:
        /* <DEDUP_REMOVED lines=24> */
.L_x_8940:
[----:B------:R-:W-:Y:S05]  /*86f0*/  BSYNC.RECONVERGENT B0 ;  /* 0x0000000000007941 */ /* 0x000fea0003800200 */
.L_x_8939:
[----:B------:R-:W-:-:S07]  /*8700*/  FADD.FTZ R105, R105, R124 ;  /* 0x0000007c69697221 */ /* 0x000fce0000010000 */
.L_x_8938:
        /* <DEDUP_REMOVED lines=24> */
.L_x_8943:
[----:B------:R-:W-:Y:S05]  /*8890*/  BSYNC.RECONVERGENT B0 ;  /* 0x0000000000007941 */ /* 0x000fea0003800200 */
.L_x_8942:
[----:B------:R-:W-:-:S07]  /*88a0*/  FADD.FTZ R106, R106, R125 ;  /* 0x0000007d6a6a7221 */ /* 0x000fce0000010000 */
.L_x_8941:
        /* <DEDUP_REMOVED lines=30> */
.L_x_8934:
        /* <DEDUP_REMOVED lines=24> */
.L_x_8946:
[----:B------:R-:W-:Y:S05]  /*8c10*/  BSYNC.RECONVERGENT B0 ;  /* 0x0000000000007941 */ /* 0x000fea0003800200 */
.L_x_8945:
[----:B------:R-:W-:-:S07]  /*8c20*/  FADD.FTZ R104, R104, R133 ;  /* 0x0000008568687221 */ /* 0x000fce0000010000 */
.L_x_8944:
        /* <DEDUP_REMOVED lines=24> */
.L_x_8949:
[----:B------:R-:W-:Y:S05]  /*8db0*/  BSYNC.RECONVERGENT B0 ;  /* 0x0000000000007941 */ /* 0x000fea0003800200 */
.L_x_8948:
[----:B------:R-:W-:-:S07]  /*8dc0*/  FADD.FTZ R105, R105, R132 ;  /* 0x0000008469697221 */ /* 0x000fce0000010000 */
.L_x_8947:
        /* <DEDUP_REMOVED lines=24> */
.L_x_8952:
[----:B------:R-:W-:Y:S05]  /*8f50*/  BSYNC.RECONVERGENT B0 ;  /* 0x0000000000007941 */ /* 0x000fea0003800200 */
.L_x_8951:
[----:B------:R-:W-:-:S07]  /*8f60*/  FADD.FTZ R106, R106, R133 ;  /* 0x000000856a6a7221 */ /* 0x000fce0000010000 */
.L_x_8950:
        /* <DEDUP_REMOVED lines=11> */
[----:B01----:R-:W-:-:S03]  /*9020*/  @P1 HADD2.F32 R133, -RZ, R144.H1_H1 ;  /* 0x30000090ff851230 */ /* 0x003fc60000004100 */
[----:B------:R-:W-:Y:S02]  /*9030*/  FSEL R129, R129, RZ, P1 ;  /* 0x000000ff81817208 */ /* 0x000fe40000800000 */
[----:B------:R-:W-:Y:S02]  /*9040*/  @P1 FMUL.FTZ R2, R133, R130 ;  /* 0x0000008285021220 */ /* 0x000fe40000410000 */
[----:B------:R-:W-:Y:S02]  /*9050*/  F2FP.F16.F32.PACK_AB R129, RZ, R129 ;  /* 0x00000081ff81723e */ /* 0x000fe400000000ff */
[----:B------:R-:W-:Y:S02]  /*9060*/  FADD.FTZ R107, R107, R2 ;  /* 0x000000026b6b7221 */ /* 0x000fe40000010000 */
[----:B------:R-:W-:-:S07]  /*9070*/  PRMT R142, R129, 0x7610, R142 ;  /* 0x00007610818e7816 */ /* 0x000fce000000008e */
.L_x_8930:
        /* <DEDUP_REMOVED lines=13> */
.L_x_8953:
[----:B01----:R-:W0:Y:S01]  /*9150*/  LDC.64 R128, c[0x0][0x380] ;  /* 0x0000e000ff807b82 */ /* 0x003e220000000a00 */
[----:B------:R-:W-:Y:S01]  /*9160*/  UPLOP3.LUT UP1, UPT, UPT, UPT, UP1, 0x40, 0x4 ;  /* 0x000000000004789c */ /* 0x000fe20003f2e810 */
[----:B0-----:R-:W-:-:S04]  /*9170*/  IADD3 R0, PT, PT, R0, R128, RZ ;  /* 0x0000008000007210 */ /* 0x001fc80007ffe0ff */
[----:B------:R-:W-:-:S13]  /*9180*/  ISETP.GE.AND P0, PT, R0, R129, PT ;  /* 0x000000810000720c */ /* 0x000fda0003f06270 */
[----:B------:R-:W-:Y:S05]  /*9190*/  @!P0 BRA `(.L_x_8954) ;  /* 0xffffff7000888947 */ /* 0x000fea000383ffff */
.L_x_8790:
        /* <DEDUP_REMOVED lines=26> */
.L_x_8955:
        /* <DEDUP_REMOVED lines=12> */
.L_x_10939:


//--------------------- .text._ZN10layer_norm13ln_bwd_kernelINS_13Kernel_traitsI6__halfffffjLj2560ELj1ELj1ELj4ELj16ENS_18Kernel_traits_baseILj2560ES2_ffffjLj128EEEEELb0ELb0ELb0ELb0EEEvNS_9BwdParamsE --------------------------
	.section	.text._ZN10layer_norm13ln_bwd_kernelINS_13Kernel_traitsI6__halfffffjLj2560ELj1ELj1ELj4ELj16ENS_18Kernel_traits_baseILj2560ES2_ffffjLj128EEEEELb0ELb0ELb0ELb0EEEvNS_9BwdParamsE,"ax",@progbits
	.align	128
        .global         _ZN10layer_norm13ln_bwd_kernelINS_13Kernel_traitsI6__halfffffjLj2560ELj1ELj1ELj4ELj16ENS_18Kernel_traits_baseILj2560ES2_ffffjLj128EEEEELb0ELb0ELb0ELb0EEEvNS_9BwdParamsE
        .type           _ZN10layer_norm13ln_bwd_kernelINS_13Kernel_traitsI6__halfffffjLj2560ELj1ELj1ELj4ELj16ENS_18Kernel_traits_baseILj2560ES2_ffffjLj128EEEEELb0ELb0ELb0ELb0EEEvNS_9BwdParamsE,@function
        .size           _ZN10layer_norm13ln_bwd_kernelINS_13Kernel_traitsI6__halfffffjLj2560ELj1ELj1ELj4ELj16ENS_18Kernel_traits_baseILj2560ES2_ffffjLj128EEEEELb0ELb0ELb0ELb0EEEvNS_9BwdParamsE,(.L_x_10940 - _ZN10layer_norm13ln_bwd_kernelINS_13Kernel_traitsI6__halfffffjLj2560ELj1ELj1ELj4ELj16ENS_18Kernel_traits_baseILj2560ES2_ffffjLj128EEEEELb0ELb0ELb0ELb0EEEvNS_9BwdParamsE)
        .other          _ZN10layer_norm13ln_bwd_kernelINS_13Kernel_traitsI6__halfffffjLj2560ELj1ELj1ELj4ELj16ENS_18Kernel_traits_baseILj2560ES2_ffffjLj128EEEEELb0ELb0ELb0ELb0EEEvNS_9BwdParamsE,@"STO_CUDA_ENTRY STV_DEFAULT"
_ZN10layer_norm13ln_bwd_kernelINS_13Kernel_traitsI6__halfffffjLj2560ELj1ELj1ELj4ELj16ENS_18Kernel_traits_baseILj2560ES2_ffffjLj128EEEEELb0ELb0ELb0ELb0EEEvNS_9BwdParamsE:
.text._ZN10layer_norm13ln_bwd_kernelINS_13Kernel_traitsI6__halfffffjLj2560ELj1ELj1ELj4ELj16ENS_18Kernel_traits_baseILj2560ES2_ffffjLj128EEEEELb0ELb0ELb0ELb0EEEvNS_9BwdParamsE:
        /* <DEDUP_REMOVED lines=93> */
[--C-:B------:R-:W-:Y:S02]  /*05d0*/  SHF.R.U64 R132, R96, 0x10, R97.reuse ;  /* 0x0000001060847819 */ /* 0x100fe40000001261 */
[----:B------:R-:W-:Y:S02]  /*05e0*/  CS2R R58, SRZ ;  /* 0x00000000003a7805 */ /* 0x000fe4000001ff00 */
[----:B------:R-:W-:-:S02]  /*05f0*/  SHF.R.U32.HI R2, RZ, 0x10, R97 ;  /* 0x00000010ff027819 */ /* 0x000fc40000011661 */
[----:B------:R-:W-:Y:S02]  /*0600*/  CS2R R60, SRZ ;  /* 0x00000000003c7805 */ /* 0x000fe4000001ff00 */
[----:B0-----:R-:W-:Y:S02]  /*0610*/  ISETP.NE.U32.AND P6, PT, R12, RZ, PT ;  /* 0x000000ff0c00720c */ /* 0x001fe40003fc5070 */
[----:B------:R-:W-:Y:S02]  /*0620*/  CS2R R62, SRZ ;  /* 0x00000000003e7805 */ /* 0x000fe4000001ff00 */
[----:B------:R-:W-:Y:S01]  /*0630*/  PRMT R126, R126, 0x5410, R5 ;  /* 0x000054107e7e7816 */ /* 0x000fe20000000005 */
[----:B------:R-:W0:Y:S01]  /*0640*/  LDCU.U8 UR10, c[0x0][0x410] ;  /* 0x00008200ff0a77ac */ /* 0x000e220008000000 */
[----:B------:R-:W-:Y:S02]  /*0650*/  PRMT R125, R125, 0x5410, R4 ;  /* 0x000054107d7d7816 */ /* 0x000fe40000000004 */
[----:B------:R-:W-:Y:S01]  /*0660*/  PRMT R127, R127, 0x5410, R6 ;  /* 0x000054107f7f7816 */ /* 0x000fe20000000006 */
[----:B------:R-:W-:Y:S01]  /*0670*/  UPLOP3.LUT UP1, UPT, UPT, UPT, UPT, 0x40, 0x4 ;  /* 0x000000000004789c */ /* 0x000fe20003f2e870 */
[----:B------:R-:W-:Y:S01]  /*0680*/  PRMT R128, R128, 0x5410, R7 ;  /* 0x0000541080807816 */ /* 0x000fe20000000007 */
[----:B------:R-:W1:Y:S01]  /*0690*/  LDCU UR11, c[0x0][0x400] ;  /* 0x00008000ff0b77ac */ /* 0x000e620008000800 */
[----:B------:R-:W-:-:S02]  /*06a0*/  PRMT R129, R129, 0x5410, R8 ;  /* 0x0000541081817816 */ /* 0x000fc40000000008 */
[----:B------:R-:W-:Y:S01]  /*06b0*/  PRMT R130, R130, 0x5410, R9 ;  /* 0x0000541082827816 */ /* 0x000fe20000000009 */
[----:B------:R-:W2:Y:S01]  /*06c0*/  LDCU.64 UR12, c[0x0][0x438] ;  /* 0x00008700ff0c77ac */ /* 0x000ea20008000a00 */
[----:B------:R-:W-:Y:S02]  /*06d0*/  PRMT R131, R131, 0x5410, R10 ;  /* 0x0000541083837816 */ /* 0x000fe4000000000a */
[----:B------:R-:W-:Y:S01]  /*06e0*/  PRMT R132, R132, 0x5410, R2 ;  /* 0x0000541084847816 */ /* 0x000fe20000000002 */
[----:B------:R-:W3:Y:S01]  /*06f0*/  LDCU.64 UR14, c[0x0][0x478] ;  /* 0x00008f00ff0e77ac */ /* 0x000ee20008000a00 */
[----:B------:R-:W-:Y:S02]  /*0700*/  ISETP.NE.AND.EX P6, PT, R13, RZ, PT, P6 ;  /* 0x000000ff0d00720c */ /* 0x000fe40003fc5360 */
[----:B------:R-:W-:-:S11]  /*0710*/  MOV R5, UR7 ;  /* 0x0000000700057c02 */ /* 0x000fd60008000f00 */
.L_x_9007:
[----:B------:R-:W4:Y:S08]  /*0720*/  LDC.64 R90, c[0x0][0x3c0] ;  /* 0x0000f000ff5a7b82 */ /* 0x000f300000000a00 */
[----:B------:R-:W0:Y:S01]  /*0730*/  @P6 LDC.64 R88, c[0x0][0x3e0] ;  /* 0x0000f800ff586b82 */ /* 0x000e220000000a00 */
[----:B-----5:R-:W-:-:S07]  /*0740*/  HFMA2 R20, -RZ, RZ, 1.875, 0 ;  /* 0x3f800000ff147431 */ /* 0x020fce00000001ff */
[----:B------:R-:W1:Y:S01]  /*0750*/  LDC R2, c[0x0][0x388] ;  /* 0x0000e200ff027b82 */ /* 0x000e620000000800 */
[----:B----4-:R-:W-:-:S06]  /*0760*/  IMAD.WIDE R92, R5, 0x4, R90 ;  /* 0x00000004055c7825 */ /* 0x010fcc00078e025a */
[----:B------:R-:W4:Y:S01]  /*0770*/  LDG.E R92, desc[UR8][R92.64] ;  /* 0x000000085c5c7981 */ /* 0x000f22000c1e1900 */
[----:B0-----:R-:W-:Y:S02]  /*0780*/  @P6 IMAD.WIDE R90, R5, 0x4, R88 ;  /* 0x00000004055a6825 */ /* 0x001fe400078e0258 */
[----:B------:R-:W0:Y:S03]  /*0790*/  LDC.64 R88, c[0x0][0x3c8] ;  /* 0x0000f200ff587b82 */ /* 0x000e260000000a00 */
[----:B------:R-:W5:Y:S01]  /*07a0*/  @P6 LDG.E R20, desc[UR8][R90.64] ;  /* 0x000000085a146981 */ /* 0x000f62000c1e1900 */
[----:B------:R-:W-:Y:S01]  /*07b0*/  ISETP.GE.U32.AND P4, PT, R3, 0x80, PT ;  /* 0x000000800300780c */ /* 0x000fe20003f86070 */
[----:B-1----:R-:W-:Y:S01]  /*07c0*/  IMAD R94, R5, R2, RZ ;  /* 0x00000002055e7224 */ /* 0x002fe200078e02ff */
[C---:B------:R-:W-:Y:S02]  /*07d0*/  ISETP.GE.U32.AND P1, PT, R3.reuse, 0x100, PT ;  /* 0x000001000300780c */ /* 0x040fe40003f26070 */
[----:B------:R-:W-:-:S02]  /*07e0*/  ISETP.GE.U32.AND P2, PT, R3, 0x180, PT ;  /* 0x000001800300780c */ /* 0x000fc40003f46070 */
[----:B------:R-:W-:Y:S02]  /*07f0*/  SHF.R.S32.HI R95, RZ, 0x1f, R94 ;  /* 0x0000001fff5f7819 */ /* 0x000fe4000001145e */
[----:B------:R-:W-:Y:S02]  /*0800*/  ISETP.GE.U32.AND P3, PT, R3, 0x200, PT ;  /* 0x000002000300780c */ /* 0x000fe40003f66070 */
[----:B------:R-:W-:Y:S01]  /*0810*/  LEA.HI R95, R95, R94, RZ, 0x2 ;  /* 0x0000005e5f5f7211 */ /* 0x000fe200078f10ff */
[----:B------:R-:W-:Y:S01]  /*0820*/  BSSY.RECONVERGENT B0, `(.L_x_8957) ;  /* 0x0000037000007945 */ /* 0x000fe20003800200 */
[----:B------:R-:W-:Y:S02]  /*0830*/  ISETP.NE.AND P0, PT, RZ, UR10, PT ;  /* 0x0000000aff007c0c */ /* 0x000fe4000bf05270 */
[----:B------:R-:W-:Y:S01]  /*0840*/  LEA.HI.SX32 R119, R95, R0, 0x1e ;  /* 0x000000005f777211 */ /* 0x000fe200078ff2ff */
[----:B------:R-:W-:Y:S02]  /*0850*/  HFMA2 R134, -RZ, RZ, 0, 0 ;  /* 0x00000000ff867431 */ /* 0x000fe400000001ff */
[----:B0-----:R-:W-:Y:S01]  /*0860*/  IMAD.WIDE R88, R5, 0x4, R88 ;  /* 0x0000000405587825 */ /* 0x001fe200078e0258 */
[----:B------:R-:W-:-:S02]  /*0870*/  MOV R123, RZ ;  /* 0x000000ff007b7202 */ /* 0x000fc40000000f00 */
[----:B------:R-:W-:Y:S02]  /*0880*/  MOV R133, R119 ;  /* 0x0000007700857202 */ /* 0x000fe40000000f00 */
[----:B------:R0:W5:Y:S02]  /*0890*/  LDG.E R121, desc[UR8][R88.64] ;  /* 0x0000000858797981 */ /* 0x000164000c1e1900 */
[----:B0-----:R-:W-:Y:S02]  /*08a0*/  P2R R88, PR, RZ, 0x1 ;  /* 0x00000001ff587803 */ /* 0x001fe40000000000 */
[----:B----4-:R-:W-:Y:S01]  /*08b0*/  FSEL R122, R92, RZ, !P0 ;  /* 0x000000ff5c7a7208 */ /* 0x010fe20004000000 */
[----:B------:R-:W-:Y:S06]  /*08c0*/  @!P4 BRA `(.L_x_8958) ;  /* 0x0000000000b0c947 */ /* 0x000fec0003800000 */
[----:B------:R-:W0:Y:S01]  /*08d0*/  LDC.64 R88, c[0x0][0x3a8] ;  /* 0x0000ea00ff587b82 */ /* 0x000e220000000a00 */
[----:B--2---:R-:W-:-:S04]  /*08e0*/  ISETP.NE.U32.AND P0, PT, RZ, UR12, PT ;  /* 0x0000000cff007c0c */ /* 0x004fc8000bf05070 */
[----:B------:R-:W-:-:S03]  /*08f0*/  ISETP.NE.AND.EX P0, PT, RZ, UR13, PT, P0 ;  /* 0x0000000dff007c0c */ /* 0x000fc6000bf05300 */
[----:B------:R-:W1:Y:S10]  /*0900*/  LDC.64 R92, c[0x0][0x428] ;  /* 0x00010a00ff5c7b82 */ /* 0x000e740000000a00 */
[----:B------:R-:W2:Y:S01]  /*0910*/  @P0 LDC.64 R98, c[0x0][0x438] ;  /* 0x00010e00ff620b82 */ /* 0x000ea20000000a00 */
[----:B0-----:R-:W-:-:S06]  /*0920*/  IMAD.WIDE.U32 R88, R119, 0x10, R88 ;  /* 0x0000001077587825 */ /* 0x001fcc00078e0058 */
[----:B------:R-:W4:Y:S01]  /*0930*/  LDG.E.128 R88, desc[UR8][R88.64] ;  /* 0x0000000858587981 */ /* 0x000f22000c1e1d00 */
[----:B-1----:R-:W-:-:S06]  /*0940*/  IMAD.WIDE.U32 R92, R119, 0x10, R92 ;  /* 0x00000010775c7825 */ /* 0x002fcc00078e005c */
[----:B------:R-:W3:Y:S01]  /*0950*/  LDG.E.128 R92, desc[UR8][R92.64] ;  /* 0x000000085c5c7981 */ /* 0x000ee2000c1e1d00 */
[----:B------:R-:W-:Y:S02]  /*0960*/  HADD2.F32 R117, -RZ, R96.H0_H0 ;  /* 0x20000060ff757230 */ /* 0x000fe40000004100 */
[----:B--2---:R-:W-:-:S04]  /*0970*/  @P0 IMAD.WIDE.U32 R108, R119, 0x10, R98 ;  /* 0x00000010776c0825 */ /* 0x004fc800078e0062 */
[--C-:B------:R-:W-:Y:S01]  /*0980*/  HADD2.F32 R98, -RZ, R132.reuse.H0_H0 ;  /* 0x20000084ff627230 */ /* 0x100fe20000004100 */
[----:B------:R0:W5:Y:S01]  /*0990*/  @P0 LDG.E.128 R64, desc[UR8][R108.64] ;  /* 0x000000086c400981 */ /* 0x000162000c1e1d00 */
[----:B------:R-:W-:Y:S01]  /*09a0*/  IADD3 R133, PT, PT, R119, 0x80, RZ ;  /* 0x0000008077857810 */ /* 0x000fe20007ffe0ff */
[C---:B----4-:R-:W-:Y:S01]  /*09b0*/  FADD.FTZ R22, -R122.reuse, R88 ;  /* 0x000000587a167221 */ /* 0x050fe20000010100 */
[C---:B------:R-:W-:Y:S01]  /*09c0*/  FADD.FTZ R100, -R122.reuse, R89 ;  /* 0x000000597a647221 */ /* 0x040fe20000010100 */
[----:B------:R-:W-:Y:S02]  /*09d0*/  HADD2.F32 R89, -RZ, R97.H0_H0 ;  /* 0x20000061ff597230 */ /* 0x000fe40000004100 */
[C---:B------:R-:W-:Y:S01]  /*09e0*/  FADD.FTZ R120, -R122.reuse, R91 ;  /* 0x0000005b7a787221 */ /* 0x040fe20000010100 */
[C---:B-----5:R-:W-:Y:S01]  /*09f0*/  FMUL.FTZ R99, R121.reuse, R22 ;  /* 0x0000001679637220 */ /* 0x060fe20000410000 */
[----:B------:R-:W-:Y:S02]  /*0a00*/  HADD2.F32 R88, -RZ, R132.H1_H1 ;  /* 0x30000084ff587230 */ /* 0x000fe40000004100 */
[----:B------:R-:W-:Y:S01]  /*0a10*/  FADD.FTZ R90, -R122, R90 ;  /* 0x0000005a7a5a7221 */ /* 0x000fe20000010100 */
[----:B------:R-:W-:Y:S01]  /*0a20*/  FMUL.FTZ R100, R121, R100 ;  /* 0x0000006479647220 */ /* 0x000fe20000410000 */
[----:B---3--:R-:W-:Y:S01]  /*0a30*/  FMUL.FTZ R22, R92, R117 ;  /* 0x000000755c167220 */ /* 0x008fe20000410000 */
[----:B0-----:R-:W-:Y:S01]  /*0a40*/  FMUL.FTZ R108, R94, R89 ;  /* 0x000000595e6c7220 */ /* 0x001fe20000410000 */
[----:B------:R-:W-:Y:S01]  /*0a50*/  FMUL.FTZ R98, R93, R98 ;  /* 0x000000625d627220 */ /* 0x000fe20000410000 */
[----:B------:R-:W-:Y:S01]  /*0a60*/  FMUL.FTZ R117, R95, R88 ;  /* 0x000000585f757220 */ /* 0x000fe20000410000 */
[----:B------:R-:W-:Y:S01]  /*0a70*/  FADD.FTZ R89, RZ, R22 ;  /* 0x00000016ff597221 */ /* 0x000fe20000010000 */
[----:B------:R-:W-:Y:S01]  /*0a80*/  FFMA.FTZ R91, R99, R22, RZ ;  /* 0x00000016635b7223 */ /* 0x000fe200000100ff */
[C---:B------:R-:W-:Y:S01]  /*0a90*/  FMUL.FTZ R109, R121.reuse, R90 ;  /* 0x0000005a796d7220 */ /* 0x040fe20000410000 */
        /* <DEDUP_REMOVED lines=15> */
.L_x_8958:
[----:B--23--:R-:W-:Y:S05]  /*0b90*/  BSYNC.RECONVERGENT B0 ;  /* 0x0000000000007941 */ /* 0x00cfea0003800200 */
.L_x_8957:
        /* <DEDUP_REMOVED lines=8> */
[----:B------:R-:W3:Y:S01]  /*0c20*/  LDG.E.128 R92, desc[UR8][R92.64] ;  /* 0x000000085c5c7981 */ /* 0x000ee2000c1e1d00 */
[----:B-1----:R-:W-:-:S06]  /*0c30*/  IMAD.WIDE.U32 R88, R133, 0x10, R88 ;  /* 0x0000001085587825 */ /* 0x002fcc00078e0058 */
[----:B------:R-:W4:Y:S01]  /*0c40*/  LDG.E.128 R88, desc[UR8][R88.64] ;  /* 0x0000000858587981 */ /* 0x000f22000c1e1d00 */
[----:B--2---:R-:W-:-:S05]  /*0c50*/  @P0 IMAD.WIDE.U32 R136, R133, 0x10, R136 ;  /* 0x0000001085880825 */ /* 0x004fca00078e0088 */
[----:B------:R0:W5:Y:S01]  /*0c60*/  @P0 LDG.E.128 R68, desc[UR8][R136.64] ;  /* 0x0000000888440981 */ /* 0x000162000c1e1d00 */
[--C-:B------:R-:W-:Y:S01]  /*0c70*/  HADD2.F32 R15, -RZ, R124.reuse.H0_H0 ;  /* 0x2000007cff0f7230 */ /* 0x100fe20000004100 */
[----:B------:R-:W-:Y:S01]  /*0c80*/  IADD3 R133, PT, PT, R133, 0x80, RZ ;  /* 0x0000008085857810 */ /* 0x000fe20007ffe0ff */
[--C-:B------:R-:W-:Y:S02]  /*0c90*/  HADD2.F32 R105, -RZ, R125.reuse.H0_H0 ;  /* 0x2000007dff697230 */ /* 0x100fe40000004100 */
[----:B------:R-:W-:Y:S02]  /*0ca0*/  HADD2.F32 R116, -RZ, R125.H1_H1 ;  /* 0x3000007dff747230 */ /* 0x000fe40000004100 */
[C---:B---3--:R-:W-:Y:S01]  /*0cb0*/  FADD.FTZ R4, -R122.reuse, R92 ;  /* 0x0000005c7a047221 */ /* 0x048fe20000010100 */
[C---:B------:R-:W-:Y:S01]  /*0cc0*/  FADD.FTZ R12, -R122.reuse, R93 ;  /* 0x0000005d7a0c7221 */ /* 0x040fe20000010100 */
[----:B------:R-:W-:Y:S02]  /*0cd0*/  HADD2.F32 R92, -RZ, R124.H1_H1 ;  /* 0x3000007cff5c7230 */ /* 0x000fe40000004100 */
[C---:B------:R-:W-:Y:S01]  /*0ce0*/  FADD.FTZ R94, -R122.reuse, R94 ;  /* 0x0000005e7a5e7221 */ /* 0x040fe20000010100 */
[C---:B-----5:R-:W-:Y:S01]  /*0cf0*/  FMUL.FTZ R7, R121.reuse, R4 ;  /* 0x0000000479077220 */ /* 0x060fe20000410000 */
[C---:B------:R-:W-:Y:S01]  /*0d00*/  FMUL.FTZ R12, R121.reuse, R12 ;  /* 0x0000000c790c7220 */ /* 0x040fe20000410000 */
[----:B------:R-:W-:Y:S01]  /*0d10*/  FADD.FTZ R118, -R122, R95 ;  /* 0x0000005f7a767221 */ /* 0x000fe20000010100 */
[----:B------:R-:W-:Y:S01]  /*0d20*/  FMUL.FTZ R107, R121, R94 ;  /* 0x0000005e796b7220 */ /* 0x000fe20000410000 */
[----:B----4-:R-:W-:Y:S01]  /*0d30*/  FMUL.FTZ R4, R88, R15 ;  /* 0x0000000f58047220 */ /* 0x010fe20000410000 */
        /* <DEDUP_REMOVED lines=19> */
[----:B0-----:R-:W-:-:S07]  /*0e70*/  FFMA.FTZ R134, R118, R116, R89 ;  /* 0x0000007476867223 */ /* 0x001fce0000010059 */
.L_x_8960:
[----:B------:R-:W-:Y:S05]  /*0e80*/  BSYNC.RECONVERGENT B0 ;  /* 0x0000000000007941 */ /* 0x000fea0003800200 */
.L_x_8959:
        /* <DEDUP_REMOVED lines=15> */
[C---:B---3--:R-:W-:Y:S01]  /*0f80*/  FADD.FTZ R6, -R122.reuse, R92 ;  /* 0x0000005c7a067221 */ /* 0x048fe20000010100 */
[C---:B------:R-:W-:Y:S01]  /*0f90*/  FADD.FTZ R14, -R122.reuse, R93 ;  /* 0x0000005d7a0e7221 */ /* 0x040fe20000010100 */
[----:B------:R-:W-:Y:S02]  /*0fa0*/  HADD2.F32 R92, -RZ, R126.H1_H1 ;  /* 0x3000007eff5c7230 */ /* 0x000fe40000004100 */
[----:B------:R-:W-:Y:S01]  /*0fb0*/  FADD.FTZ R94, -R122, R94 ;  /* 0x0000005e7a5e7221 */ /* 0x000fe20000010100 */
[C---:B-----5:R-:W-:Y:S01]  /*0fc0*/  FMUL.FTZ R9, R121.reuse, R6 ;  /* 0x0000000679097220 */ /* 0x060fe20000410000 */
[----:B------:R-:W-:Y:S01]  /*0fd0*/  FMUL.FTZ R14, R121, R14 ;  /* 0x0000000e790e7220 */ /* 0x000fe20000410000 */
[----:B------:R-:W-:-:S02]  /*0fe0*/  HADD2.F32 R93, -RZ, R127.H0_H0 ;  /* 0x2000007fff5d7230 */ /* 0x000fc40000004100 */
        /* <DEDUP_REMOVED lines=10> */
[----:B------:R-:W-:-:S02]  /*1090*/  HADD2.F32 R92, -RZ, R127.H1_H1 ;  /* 0x3000007fff5c7230 */ /* 0x000fc40000004100 */
[----:B------:R-:W-:Y:S01]  /*10a0*/  FADD.FTZ R93, R88, R17 ;  /* 0x00000011585d7221 */ /* 0x000fe20000010000 */
[----:B------:R-:W-:Y:S01]  /*10b0*/  FADD.FTZ R112, -R122, R95 ;  /* 0x0000005f7a707221 */ /* 0x000fe20000010100 */
        /* <DEDUP_REMOVED lines=11> */
.L_x_8962:
[----:B------:R-:W-:Y:S05]  /*1170*/  BSYNC.RECONVERGENT B0 ;  /* 0x0000000000007941 */ /* 0x000fea0003800200 */
.L_x_8961:
        /* <DEDUP_REMOVED lines=16> */
[C---:B---3--:R-:W-:Y:S01]  /*1280*/  FADD.FTZ R8, -R122.reuse, R92 ;  /* 0x0000005c7a087221 */ /* 0x048fe20000010100 */
[C---:B------:R-:W-:Y:S01]  /*1290*/  FADD.FTZ R16, -R122.reuse, R93 ;  /* 0x0000005d7a107221 */ /* 0x040fe20000010100 */
[----:B------:R-:W-:Y:S02]  /*12a0*/  HADD2.F32 R92, -RZ, R128.H1_H1 ;  /* 0x30000080ff5c7230 */ /* 0x000fe40000004100 */
[C---:B------:R-:W-:Y:S01]  /*12b0*/  FADD.FTZ R94, -R122.reuse, R94 ;  /* 0x0000005e7a5e7221 */ /* 0x040fe20000010100 */
[C---:B-----5:R-:W-:Y:S01]  /*12c0*/  FMUL.FTZ R11, R121.reuse, R8 ;  /* 0x00000008790b7220 */ /* 0x060fe20000410000 */
[----:B------:R-:W-:Y:S01]  /*12d0*/  FMUL.FTZ R16, R121, R16 ;  /* 0x0000001079107220 */ /* 0x000fe20000410000 */
[----:B------:R-:W-:Y:S01]  /*12e0*/  FADD.FTZ R110, -R122, R95 ;  /* 0x0000005f7a6e7221 */ /* 0x000fe20000010100 */
        /* <DEDUP_REMOVED lines=23> */
.L_x_8964:
[----:B------:R-:W-:Y:S05]  /*1460*/  BSYNC.RECONVERGENT B0 ;  /* 0x0000000000007941 */ /* 0x000fea0003800200 */
.L_x_8963:
        /* <DEDUP_REMOVED lines=11> */
[----:B------:R-:W2:Y:S01]  /*1520*/  LDG.E.128 R92, desc[UR8][R92.64] ;  /* 0x000000085c5c7981 */ /* 0x000ea2000c1e1d00 */
[----:B-1----:R-:W-:-:S06]  /*1530*/  IMAD.WIDE.U32 R88, R133, 0x10, R88 ;  /* 0x0000001085587825 */ /* 0x002fcc00078e0058 */
[----:B------:R-:W3:Y:S01]  /*1540*/  LDG.E.128 R88, desc[UR8][R88.64] ;  /* 0x0000000858587981 */ /* 0x000ee2000c1e1d00 */
[--C-:B------:R-:W-:Y:S02]  /*1550*/  HADD2.F32 R21, -RZ, R130.reuse.H0_H0 ;  /* 0x20000082ff157230 */ /* 0x100fe40000004100 */
[C---:B--2---:R-:W-:Y:S01]  /*1560*/  FADD.FTZ R10, -R122.reuse, R92 ;  /* 0x0000005c7a0a7221 */ /* 0x044fe20000010100 */
[C---:B------:R-:W-:Y:S01]  /*1570*/  FADD.FTZ R18, -R122.reuse, R93 ;  /* 0x0000005d7a127221 */ /* 0x040fe20000010100 */
[----:B------:R-:W-:Y:S01]  /*1580*/  FADD.FTZ R114, -R122, R94 ;  /* 0x0000005e7a727221 */ /* 0x000fe20000010100 */
[----:B------:R-:W-:Y:S02]  /*1590*/  HADD2.F32 R94, -RZ, R130.H1_H1 ;  /* 0x30000082ff5e7230 */ /* 0x000fe40000004100 */
[C---:B-----5:R-:W-:Y:S01]  /*15a0*/  FMUL.FTZ R13, R121.reuse, R10 ;  /* 0x0000000a790d7220 */ /* 0x060fe20000410000 */
[----:B------:R-:W-:Y:S01]  /*15b0*/  FMUL.FTZ R18, R121, R18 ;  /* 0x0000001279127220 */ /* 0x000fe20000410000 */
[----:B------:R-:W-:-:S02]  /*15c0*/  HADD2.F32 R93, -RZ, R131.H0_H0 ;  /* 0x20000083ff5d7230 */ /* 0x000fc40000004100 */
[----:B0-----:R-:W-:Y:S01]  /*15d0*/  FMUL.FTZ R103, R121, R114 ;  /* 0x0000007279677220 */ /* 0x001fe20000410000 */
[----:B------:R-:W-:Y:S02]  /*15e0*/  HADD2.F32 R92, -RZ, R131.H1_H1 ;  /* 0x30000083ff5c7230 */ /* 0x000fe40000004100 */
[----:B------:R-:W-:-:S04]  /*15f0*/  FADD.FTZ R122, -R122, R95 ;  /* 0x0000005f7a7a7221 */ /* 0x000fc80000010100 */
[----:B------:R-:W-:Y:S01]  /*1600*/  FMUL.FTZ R114, R121, R122 ;  /* 0x0000007a79727220 */ /* 0x000fe20000410000 */
[----:B---3--:R-:W-:Y:S01]  /*1610*/  FMUL.FTZ R10, R88, R21 ;  /* 0x00000015580a7220 */ /* 0x008fe20000410000 */
        /* <DEDUP_REMOVED lines=9> */
[----:B------:R-:W-:Y:S01]  /*16b0*/  FADD.FTZ R93, R88, R21 ;  /* 0x00000015585d7221 */ /* 0x000fe20000010000 */
[----:B------:R-:W-:Y:S01]  /*16c0*/  FFMA.FTZ R88, R18, R21, R89 ;  /* 0x0000001512587223 */ /* 0x000fe20000010059 */
        /* <DEDUP_REMOVED lines=8> */
.L_x_8966:
[----:B------:R-:W-:Y:S05]  /*1750*/  BSYNC.RECONVERGENT B0 ;  /* 0x0000000000007941 */ /* 0x000fea0003800200 */
.L_x_8965:
        /* <DEDUP_REMOVED lines=32> */
.L_x_8968:
[----:B------:R-:W-:Y:S05]  /*1960*/  BSYNC.RECONVERGENT B0 ;  /* 0x0000000000007941 */ /* 0x000fea0003800200 */
.L_x_8967:
        /* <DEDUP_REMOVED lines=28> */
[----:B------:R-:W-:-:S04]  /*1b30*/  ISETP.NE.U32.AND P0, PT, RZ, UR14, PT ;  /* 0x0000000eff007c0c */ /* 0x000fc8000bf05070 */
[----:B------:R-:W-:-:S13]  /*1b40*/  ISETP.NE.AND.EX P0, PT, RZ, UR15, PT, P0 ;  /* 0x0000000fff007c0c */ /* 0x000fda000bf05300 */
[----:B------:R-:W-:Y:S05]  /*1b50*/  @P0 BRA `(.L_x_8973) ;  /* 0x0000000000340947 */ /* 0x000fea0003800000 */
        /* <DEDUP_REMOVED lines=8> */
[C---:B-----5:R-:W-:Y:S01]  /*1be0*/  FMUL.FTZ R89, R121.reuse, R88 ;  /* 0x0000005879597220 */ /* 0x060fe20000410000 */
[C---:B------:R-:W-:Y:S01]  /*1bf0*/  FMUL.FTZ R91, R121.reuse, R90 ;  /* 0x0000005a795b7220 */ /* 0x040fe20000410000 */
[C---:B------:R-:W-:Y:S01]  /*1c00*/  FMUL.FTZ R133, R121.reuse, R92 ;  /* 0x0000005c79857220 */ /* 0x040fe20000410000 */
[----:B------:R-:W-:Y:S01]  /*1c10*/  FMUL.FTZ R135, R121, R122 ;  /* 0x0000007a79877220 */ /* 0x000fe20000410000 */
[----:B------:R-:W-:Y:S06]  /*1c20*/  BRA `(.L_x_8974) ;  /* 0x0000000000407947 */ /* 0x000fec0003800000 */
.L_x_8973:
        /* <DEDUP_REMOVED lines=11> */
[----:B------:R-:W-:-:S02]  /*1ce0*/  FMUL.FTZ R135, R121, R90 ;  /* 0x0000005a79877220 */ /* 0x000fc40000410000 */
[----:B------:R-:W-:Y:S02]  /*1cf0*/  MOV R84, R89 ;  /* 0x0000005900547202 */ /* 0x000fe40000000f00 */
[----:B------:R-:W-:Y:S02]  /*1d00*/  MOV R85, R91 ;  /* 0x0000005b00557202 */ /* 0x000fe40000000f00 */
[----:B------:R-:W-:Y:S02]  /*1d10*/  MOV R86, R133 ;  /* 0x0000008500567202 */ /* 0x000fe40000000f00 */
[----:B------:R-:W-:-:S07]  /*1d20*/  MOV R87, R135 ;  /* 0x0000008700577202 */ /* 0x000fce0000000f00 */
.L_x_8974:
[----:B------:R-:W0:Y:S01]  /*1d30*/  @P0 LDC.64 R122, c[0x0][0x478] ;  /* 0x00011e00ff7a0b82 */ /* 0x000e220000000a00 */
[-C--:B------:R-:W-:Y:S01]  /*1d40*/  FMUL.FTZ R88, R89, R20.reuse ;  /* 0x0000001459587220 */ /* 0x080fe20000410000 */
[-C--:B------:R-:W-:Y:S01]  /*1d50*/  FMUL.FTZ R89, R91, R20.reuse ;  /* 0x000000145b597220 */ /* 0x080fe20000410000 */
[-C--:B------:R-:W-:Y:S01]  /*1d60*/  FMUL.FTZ R90, R133, R20.reuse ;  /* 0x00000014855a7220 */ /* 0x080fe20000410000 */
[----:B------:R-:W-:-:S04]  /*1d70*/  FMUL.FTZ R91, R135, R20 ;  /* 0x00000014875b7220 */ /* 0x000fc80000410000 */
[----:B------:R-:W1:Y:S01]  /*1d80*/  LDC.64 R92, c[0x0][0x468] ;  /* 0x00011a00ff5c7b82 */ /* 0x000e620000000a00 */
[----:B0-----:R-:W-:-:S05]  /*1d90*/  @P0 IMAD.WIDE.U32 R122, R119, 0x10, R122 ;  /* 0x00000010777a0825 */ /* 0x001fca00078e007a */
[----:B------:R0:W-:Y:S01]  /*1da0*/  @P0 STG.E.128 desc[UR8][R122.64], R84 ;  /* 0x000000547a000986 */ /* 0x0001e2000c101d08 */
[C---:B-1----:R-:W-:Y:S01]  /*1db0*/  IMAD.WIDE.U32 R92, R119.reuse, 0x10, R92 ;  /* 0x00000010775c7825 */ /* 0x042fe200078e005c */
[----:B------:R-:W-:-:S04]  /*1dc0*/  IADD3 R119, PT, PT, R119, 0x80, RZ ;  /* 0x0000008077777810 */ /* 0x000fc80007ffe0ff */
[----:B------:R0:W-:Y:S03]  /*1dd0*/  STG.E.128 desc[UR8][R92.64], R88 ;  /* 0x000000585c007986 */ /* 0x0001e6000c101d08 */
.L_x_8972:
[----:B------:R-:W-:Y:S05]  /*1de0*/  BSYNC.RECONVERGENT B1 ;  /* 0x0000000000017941 */ /* 0x000fea0003800200 */
.L_x_8971:
[----:B------:R-:W-:Y:S04]  /*1df0*/  BSSY.RECONVERGENT B1, `(.L_x_8975) ;  /* 0x000002d000017945 */ /* 0x000fe80003800200 */
[----:B------:R-:W-:Y:S05]  /*1e00*/  @!P1 BRA `(.L_x_8976) ;  /* 0x0000000000ac9947 */ /* 0x000fea0003800000 */
[----:B------:R-:W-:-:S04]  /*1e10*/  ISETP.NE.U32.AND P0, PT, RZ, UR14, PT ;  /* 0x0000000eff007c0c */ /* 0x000fc8000bf05070 */
[----:B------:R-:W-:-:S13]  /*1e20*/  ISETP.NE.AND.EX P0, PT, RZ, UR15, PT, P0 ;  /* 0x0000000fff007c0c */ /* 0x000fda000bf05300 */
        /* <DEDUP_REMOVED lines=16> */
[----:B------:R-:W-:Y:S01]  /*1f30*/  MOV R87, R135 ;  /* 0x0000008700577202 */ /* 0x000fe20000000f00 */
[----:B------:R-:W-:Y:S06]  /*1f40*/  BRA `(.L_x_8978) ;  /* 0x0000000000307947 */ /* 0x000fec0003800000 */
.L_x_8977:
        /* <DEDUP_REMOVED lines=11> */
[----:B------:R-:W-:-:S07]  /*2000*/  FMUL.FTZ R135, R121, R122 ;  /* 0x0000007a79877220 */ /* 0x000fce0000410000 */
.L_x_8978:
        /* <DEDUP_REMOVED lines=11> */
.L_x_8976:
[----:B------:R-:W-:Y:S05]  /*20c0*/  BSYNC.RECONVERGENT B1 ;  /* 0x0000000000017941 */ /* 0x000fea0003800200 */
.L_x_8975:
[----:B------:R-:W-:Y:S04]  /*20d0*/  BSSY.RECONVERGENT B1, `(.L_x_8979) ;  /* 0x000002d000017945 */ /* 0x000fe80003800200 */
[----:B------:R-:W-:Y:S05]  /*20e0*/  @!P2 BRA `(.L_x_8980) ;  /* 0x0000000000aca947 */ /* 0x000fea0003800000 */
[----:B------:R-:W-:-:S04]  /*20f0*/  ISETP.NE.U32.AND P0, PT, RZ, UR14, PT ;  /* 0x0000000eff007c0c */ /* 0x000fc8000bf05070 */
[----:B------:R-:W-:-:S13]  /*2100*/  ISETP.NE.AND.EX P0, PT, RZ, UR15, PT, P0 ;  /* 0x0000000fff007c0c */ /* 0x000fda000bf05300 */
[----:B------:R-:W-:Y:S05]  /*2110*/  @!P0 BRA `(.L_x_8981) ;  /* 0x0000000000448947 */ /* 0x000fea0003800000 */
[-CC-:B0-2---:R-:W-:Y:S01]  /*2120*/  FFMA.FTZ R85, R9, R94.reuse, R95.reuse ;  /* 0x0000005e09557223 */ /* 0x185fe2000001005f */
        /* <DEDUP_REMOVED lines=16> */
.L_x_8981:
        /* <DEDUP_REMOVED lines=12> */
.L_x_8982:
        /* <DEDUP_REMOVED lines=11> */
.L_x_8980:
[----:B------:R-:W-:Y:S05]  /*23a0*/  BSYNC.RECONVERGENT B1 ;  /* 0x0000000000017941 */ /* 0x000fea0003800200 */
.L_x_8979:
[----:B------:R-:W-:Y:S04]  /*23b0*/  BSSY.RECONVERGENT B1, `(.L_x_8983) ;  /* 0x000002d000017945 */ /* 0x000fe80003800200 */
[----:B------:R-:W-:Y:S05]  /*23c0*/  @!P3 BRA `(.L_x_8984) ;  /* 0x0000000000acb947 */ /* 0x000fea0003800000 */
[----:B------:R-:W-:-:S04]  /*23d0*/  ISETP.NE.U32.AND P0, PT, RZ, UR14, PT ;  /* 0x0000000eff007c0c */ /* 0x000fc8000bf05070 */
[----:B------:R-:W-:-:S13]  /*23e0*/  ISETP.NE.AND.EX P0, PT, RZ, UR15, PT, P0 ;  /* 0x0000000fff007c0c */ /* 0x000fda000bf05300 */
[----:B------:R-:W-:Y:S05]  /*23f0*/  @!P0 BRA `(.L_x_8985) ;  /* 0x0000000000448947 */ /* 0x000fea0003800000 */
[-CC-:B0-23--:R-:W-:Y:S01]  /*2400*/  FFMA.FTZ R85, R11, R94.reuse, R95.reuse ;  /* 0x0000005e0b557223 */ /* 0x18dfe2000001005f */
        /* <DEDUP_REMOVED lines=16> */
.L_x_8985:
        /* <DEDUP_REMOVED lines=12> */
.L_x_8986:
        /* <DEDUP_REMOVED lines=11> */
.L_x_8984:
[----:B------:R-:W-:Y:S05]  /*2680*/  BSYNC.RECONVERGENT B1 ;  /* 0x0000000000017941 */ /* 0x000fea0003800200 */
.L_x_8983:
[----:B------:R-:W-:Y:S05]  /*2690*/  @!P5 BRA `(.L_x_8987) ;  /* 0x00000010007cd947 */ /* 0x000fea0003800000 */
[----:B------:R-:W-:-:S04]  /*26a0*/  ISETP.NE.U32.AND P0, PT, RZ, UR14, PT ;  /* 0x0000000eff007c0c */ /* 0x000fc8000bf05070 */
[----:B------:R-:W-:-:S13]  /*26b0*/  ISETP.NE.AND.EX P0, PT, RZ, UR15, PT, P0 ;  /* 0x0000000fff007c0c */ /* 0x000fda000bf05300 */
[----:B------:R-:W-:Y:S05]  /*26c0*/  @!P0 BRA `(.L_x_8988) ;  /* 0x0000000000448947 */ /* 0x000fea0003800000 */
[-CC-:B0-234-:R-:W-:Y:S01]  /*26d0*/  FFMA.FTZ R85, R13, R94.reuse, R95.reuse ;  /* 0x0000005e0d557223 */ /* 0x19dfe2000001005f */
        /* <DEDUP_REMOVED lines=16> */
.L_x_8988:
        /* <DEDUP_REMOVED lines=12> */
.L_x_8989:
[----:B------:R-:W0:Y:S01]  /*28a0*/  @P0 LDC.64 R92, c[0x0][0x478] ;  /* 0x00011e00ff5c0b82 */ /* 0x000e220000000a00 */
[-C--:B------:R-:W-:Y:S01]  /*28b0*/  FMUL.FTZ R88, R89, R20.reuse ;  /* 0x0000001459587220 */ /* 0x080fe20000410000 */
[----:B------:R-:W-:-:S06]  /*28c0*/  FMUL.FTZ R89, R123, R20 ;  /* 0x000000147b597220 */ /* 0x000fcc0000410000 */
[----:B------:R-:W1:Y:S01]  /*28d0*/  LDC.64 R90, c[0x0][0x468] ;  /* 0x00011a00ff5a7b82 */ /* 0x000e620000000a00 */
[----:B0-----:R-:W-:-:S05]  /*28e0*/  @P0 IMAD.WIDE.U32 R92, R119, 0x10, R92 ;  /* 0x00000010775c0825 */ /* 0x001fca00078e005c */
[----:B------:R0:W-:Y:S01]  /*28f0*/  @P0 STG.E.128 desc[UR8][R92.64], R84 ;  /* 0x000000545c000986 */ /* 0x0001e2000c101d08 */
[----:B-1----:R-:W-:-:S04]  /*2900*/  IMAD.WIDE.U32 R94, R119, 0x10, R90 ;  /* 0x00000010775e7825 */ /* 0x002fc800078e005a */
[-C--:B------:R-:W-:Y:S01]  /*2910*/  FMUL.FTZ R90, R133, R20.reuse ;  /* 0x00000014855a7220 */ /* 0x080fe20000410000 */
[----:B------:R-:W-:-:S05]  /*2920*/  FMUL.FTZ R91, R135, R20 ;  /* 0x00000014875b7220 */ /* 0x000fca0000410000 */
[----:B------:R0:W-:Y:S01]  /*2930*/  STG.E.128 desc[UR8][R94.64], R88 ;  /* 0x000000585e007986 */ /* 0x0001e2000c101d08 */
[----:B------:R-:W-:Y:S05]  /*2940*/  BRA `(.L_x_8987) ;  /* 0x0000000c00d07947 */ /* 0x000fea0003800000 */
.L_x_8970:
[----:B------:R-:W-:-:S04]  /*2950*/  UISETP.NE.U32.AND UP0, UPT, UR14, URZ, UPT ;  /* 0x000000ff0e00728c */ /* 0x000fc8000bf05070 */
[----:B------:R-:W-:-:S09]  /*2960*/  UISETP.NE.AND.EX UP0, UPT, UR15, URZ, UPT, UP0 ;  /* 0x000000ff0f00728c */ /* 0x000fd2000bf05300 */
[----:B------:R-:W-:Y:S05]  /*2970*/  BRA.U UP0, `(.L_x_8990) ;  /* 0x0000000500c87547 */ /* 0x000fea000b800000 */
[----:B------:R-:W-:Y:S01]  /*2980*/  ISETP.GT.U32.AND P0, PT, R3, 0x7f, PT ;  /* 0x0000007f0300780c */ /* 0x000fe20003f04070 */
[----:B------:R-:W-:-:S12]  /*2990*/  BSSY.RECONVERGENT B1, `(.L_x_8991) ;  /* 0x0000016000017945 */ /* 0x000fd80003800200 */
[----:B------:R-:W-:Y:S05]  /*29a0*/  @!P0 BRA `(.L_x_8992) ;  /* 0x0000000000508947 */ /* 0x000fea0003800000 */
[----:B------:R-:W0:Y:S01]  /*29b0*/  LDC.64 R92, c[0x0][0x468] ;  /* 0x00011a00ff5c7b82 */ /* 0x000e220000000a00 */
        /* <DEDUP_REMOVED lines=13> */
[-C--:B------:R-:W-:Y:S01]  /*2a90*/  FMUL.FTZ R89, R91, R20.reuse ;  /* 0x000000145b597220 */ /* 0x080fe20000410000 */
[-C--:B------:R-:W-:Y:S01]  /*2aa0*/  FMUL.FTZ R90, R123, R20.reuse ;  /* 0x000000147b5a7220 */ /* 0x080fe20000410000 */
[----:B------:R-:W-:Y:S01]  /*2ab0*/  FMUL.FTZ R91, R133, R20 ;  /* 0x00000014855b7220 */ /* 0x000fe20000410000 */
[C---:B0-----:R-:W-:Y:S01]  /*2ac0*/  IMAD.WIDE.U32 R92, R119.reuse, 0x10, R92 ;  /* 0x00000010775c7825 */ /* 0x041fe200078e005c */
[----:B------:R-:W-:-:S04]  /*2ad0*/  IADD3 R119, PT, PT, R119, 0x80, RZ ;  /* 0x0000008077777810 */ /* 0x000fc80007ffe0ff */
[----:B------:R0:W-:Y:S03]  /*2ae0*/  STG.E.128 desc[UR8][R92.64], R88 ;  /* 0x000000585c007986 */ /* 0x0001e6000c101d08 */
.L_x_8992:
[----:B------:R-:W-:Y:S05]  /*2af0*/  BSYNC.RECONVERGENT B1 ;  /* 0x0000000000017941 */ /* 0x000fea0003800200 */
.L_x_8991:
[----:B------:R-:W-:Y:S04]  /*2b00*/  BSSY.RECONVERGENT B1, `(.L_x_8993) ;  /* 0x0000016000017945 */ /* 0x000fe80003800200 */
[----:B------:R-:W-:Y:S05]  /*2b10*/  @!P1 BRA `(.L_x_8994) ;  /* 0x0000000000509947 */ /* 0x000fea0003800000 */
[----:B0-----:R-:W0:Y:S01]  /*2b20*/  LDC.64 R92, c[0x0][0x468] ;  /* 0x00011a00ff5c7b82 */ /* 0x001e220000000a00 */
        /* <DEDUP_REMOVED lines=19> */
.L_x_8994:
[----:B------:R-:W-:Y:S05]  /*2c60*/  BSYNC.RECONVERGENT B1 ;  /* 0x0000000000017941 */ /* 0x000fea0003800200 */
.L_x_8993:
[----:B------:R-:W-:Y:S04]  /*2c70*/  BSSY.RECONVERGENT B1, `(.L_x_8995) ;  /* 0x0000016000017945 */ /* 0x000fe80003800200 */
[----:B------:R-:W-:Y:S05]  /*2c80*/  @!P2 BRA `(.L_x_8996) ;  /* 0x000000000050a947 */ /* 0x000fea0003800000 */
[----:B01----:R-:W0:Y:S01]  /*2c90*/  LDC.64 R92, c[0x0][0x468] ;  /* 0x00011a00ff5c7b82 */ /* 0x003e220000000a00 */
        /* <DEDUP_REMOVED lines=19> */
.L_x_8996:
[----:B------:R-:W-:Y:S05]  /*2dd0*/  BSYNC.RECONVERGENT B1 ;  /* 0x0000000000017941 */ /* 0x000fea0003800200 */
.L_x_8995:
[----:B------:R-:W-:Y:S04]  /*2de0*/  BSSY.RECONVERGENT B1, `(.L_x_8997) ;  /* 0x0000016000017945 */ /* 0x000fe80003800200 */
[----:B------:R-:W-:Y:S05]  /*2df0*/  @!P3 BRA `(.L_x_8998) ;  /* 0x000000000050b947 */ /* 0x000fea0003800000 */
[----:B012---:R-:W0:Y:S01]  /*2e00*/  LDC.64 R92, c[0x0][0x468] ;  /* 0x00011a00ff5c7b82 */ /* 0x007e220000000a00 */
        /* <DEDUP_REMOVED lines=19> */
.L_x_8998:
[----:B------:R-:W-:Y:S05]  /*2f40*/  BSYNC.RECONVERGENT B1 ;  /* 0x0000000000017941 */ /* 0x000fea0003800200 */
.L_x_8997:
[----:B------:R-:W-:Y:S05]  /*2f50*/  @!P5 BRA `(.L_x_8987) ;  /* 0x00000008004cd947 */ /* 0x000fea0003800000 */
[----:B0123--:R-:W0:Y:S01]  /*2f60*/  LDC.64 R88, c[0x0][0x468] ;  /* 0x00011a00ff587b82 */ /* 0x00fe220000000a00 */
        /* <DEDUP_REMOVED lines=11> */
[----:B------:R-:W-:-:S04]  /*3020*/  FFMA.FTZ R121, R121, R93, R82 ;  /* 0x0000005d79797223 */ /* 0x000fc80000010052 */
[----:B------:R-:W-:Y:S01]  /*3030*/  FMUL.FTZ R90, R121, R20 ;  /* 0x00000014795a7220 */ /* 0x000fe20000410000 */
[----:B0-----:R-:W-:-:S04]  /*3040*/  IMAD.WIDE.U32 R92, R119, 0x10, R88 ;  /* 0x00000010775c7825 */ /* 0x001fc800078e0058 */
[-C--:B------:R-:W-:Y:S01]  /*3050*/  FMUL.FTZ R88, R91, R20.reuse ;  /* 0x000000145b587220 */ /* 0x080fe20000410000 */
[-C--:B------:R-:W-:Y:S01]  /*3060*/  FMUL.FTZ R89, R95, R20.reuse ;  /* 0x000000145f597220 */ /* 0x080fe20000410000 */
[----:B------:R-:W-:-:S05]  /*3070*/  FMUL.FTZ R91, R123, R20 ;  /* 0x000000147b5b7220 */ /* 0x000fca0000410000 */
[----:B------:R4:W-:Y:S01]  /*3080*/  STG.E.128 desc[UR8][R92.64], R88 ;  /* 0x000000585c007986 */ /* 0x0009e2000c101d08 */
[----:B------:R-:W-:Y:S05]  /*3090*/  BRA `(.L_x_8987) ;  /* 0x0000000400fc7947 */ /* 0x000fea0003800000 */
.L_x_8990:
[----:B------:R-:W-:Y:S04]  /*30a0*/  BSSY.RECONVERGENT B1, `(.L_x_8999) ;  /* 0x0000019000017945 */ /* 0x000fe80003800200 */
        /* <DEDUP_REMOVED lines=9> */
[----:B------:R-:W1:Y:S01]  /*3140*/  LDC.64 R92, c[0x0][0x468] ;  /* 0x00011a00ff5c7b82 */ /* 0x000e620000000a00 */
        /* <DEDUP_REMOVED lines=9> */
[----:B0-----:R-:W-:-:S05]  /*31e0*/  IMAD.WIDE.U32 R122, R119, 0x10, R122 ;  /* 0x00000010777a7825 */ /* 0x001fca00078e007a */
[----:B------:R0:W-:Y:S01]  /*31f0*/  STG.E.128 desc[UR8][R122.64], R84 ;  /* 0x000000547a007986 */ /* 0x0001e2000c101d08 */
[C---:B-1----:R-:W-:Y:S01]  /*3200*/  IMAD.WIDE.U32 R92, R119.reuse, 0x10, R92 ;  /* 0x00000010775c7825 */ /* 0x042fe200078e005c */
[----:B------:R-:W-:-:S04]  /*3210*/  IADD3 R119, PT, PT, R119, 0x80, RZ ;  /* 0x0000008077777810 */ /* 0x000fc80007ffe0ff */
[----:B------:R0:W-:Y:S03]  /*3220*/  STG.E.128 desc[UR8][R92.64], R88 ;  /* 0x000000585c007986 */ /* 0x0001e6000c101d08 */
.L_x_9000:
[----:B------:R-:W-:Y:S05]  /*3230*/  BSYNC.RECONVERGENT B1 ;  /* 0x0000000000017941 */ /* 0x000fea0003800200 */
.L_x_8999:
        /* <DEDUP_REMOVED lines=25> */
.L_x_9002:
[----:B------:R-:W-:Y:S05]  /*33d0*/  BSYNC.RECONVERGENT B1 ;  /* 0x0000000000017941 */ /* 0x000fea0003800200 */
.L_x_9001:
[----:B------:R-:W-:Y:S04]  /*33e0*/  BSSY.RECONVERGENT B1, `(.L_x_9003) ;  /* 0x0000019000017945 */ /* 0x000fe80003800200 */
[----:B------:R-:W-:Y:S05]  /*33f0*/  @!P2 BRA `(.L_x_9004) ;  /* 0x00000000005ca947 */ /* 0x000fea0003800000 */
[----:B0-2---:R-:W0:Y:S01]  /*3400*/  LDC.64 R122, c[0x0][0x478] ;  /* 0x00011e00ff7a7b82 */ /* 0x005e220000000a00 */
        /* <DEDUP_REMOVED lines=22> */
.L_x_9004:
[----:B------:R-:W-:Y:S05]  /*3570*/  BSYNC.RECONVERGENT B1 ;  /* 0x0000000000017941 */ /* 0x000fea0003800200 */
.L_x_9003:
[----:B------:R-:W-:Y:S04]  /*3580*/  BSSY.RECONVERGENT B1, `(.L_x_9005) ;  /* 0x0000019000017945 */ /* 0x000fe80003800200 */
[----:B------:R-:W-:Y:S05]  /*3590*/  @!P3 BRA `(.L_x_9006) ;  /* 0x00000000005cb947 */ /* 0x000fea0003800000 */
[----:B0-23--:R-:W0:Y:S01]  /*35a0*/  LDC.64 R122, c[0x0][0x478] ;  /* 0x00011e00ff7a7b82 */ /* 0x00de220000000a00 */
        /* <DEDUP_REMOVED lines=22> */
.L_x_9006:
[----:B------:R-:W-:Y:S05]  /*3710*/  BSYNC.RECONVERGENT B1 ;  /* 0x0000000000017941 */ /* 0x000fea0003800200 */
.L_x_9005:
[----:B------:R-:W-:Y:S05]  /*3720*/  @!P5 BRA `(.L_x_8987) ;  /* 0x000000000058d947 */ /* 0x000fea0003800000 */
[----:B0-234-:R-:W0:Y:S01]  /*3730*/  LDC.64 R84, c[0x0][0x468] ;  /* 0x00011a00ff547b82 */ /* 0x01de220000000a00 */
        /* <DEDUP_REMOVED lines=9> */
[----:B0-----:R-:W-:-:S04]  /*37d0*/  IMAD.WIDE.U32 R94, R119, 0x10, R84 ;  /* 0x00000010775e7825 */ /* 0x001fc800078e0054 */
[C---:B-----5:R-:W-:Y:S01]  /*37e0*/  FFMA.FTZ R84, R121.reuse, R87, R80 ;  /* 0x0000005779547223 */ /* 0x060fe20000010050 */
[C---:B------:R-:W-:Y:S01]  /*37f0*/  FFMA.FTZ R85, R121.reuse, R86, R81 ;  /* 0x0000005679557223 */ /* 0x040fe20000010051 */
[C---:B------:R-:W-:Y:S01]  /*3800*/  FFMA.FTZ R86, R121.reuse, R89, R82 ;  /* 0x0000005979567223 */ /* 0x040fe20000010052 */
[----:B------:R-:W-:Y:S01]  /*3810*/  FFMA.FTZ R87, R121, R88, R83 ;  /* 0x0000005879577223 */ /* 0x000fe20000010053 */
[-C--:B------:R-:W-:Y:S01]  /*3820*/  FMUL.FTZ R88, R84, R20.reuse ;  /* 0x0000001454587220 */ /* 0x080fe20000410000 */
[-C--:B------:R-:W-:Y:S01]  /*3830*/  FMUL.FTZ R89, R85, R20.reuse ;  /* 0x0000001455597220 */ /* 0x080fe20000410000 */
[----:B------:R-:W-:Y:S01]  /*3840*/  FMUL.FTZ R90, R86, R20 ;  /* 0x00000014565a7220 */ /* 0x000fe20000410000 */
[----:B-1----:R-:W-:-:S04]  /*3850*/  IMAD.WIDE.U32 R92, R119, 0x10, R92 ;  /* 0x00000010775c7825 */ /* 0x002fc800078e005c */
[----:B------:R-:W-:Y:S01]  /*3860*/  FMUL.FTZ R91, R87, R20 ;  /* 0x00000014575b7220 */ /* 0x000fe20000410000 */
[----:B------:R0:W-:Y:S04]  /*3870*/  STG.E.128 desc[UR8][R92.64], R84 ;  /* 0x000000545c007986 */ /* 0x0001e8000c101d08 */
[----:B------:R0:W-:Y:S02]  /*3880*/  STG.E.128 desc[UR8][R94.64], R88 ;  /* 0x000000585e007986 */ /* 0x0001e4000c101d08 */
.L_x_8987:
[----:B------:R-:W-:Y:S05]  /*3890*/  BSYNC.RECONVERGENT B0 ;  /* 0x0000000000007941 */ /* 0x000fea0003800200 */
.L_x_8969:
[----:B01234-:R-:W0:Y:S01]  /*38a0*/  LDC.64 R88, c[0x0][0x380] ;  /* 0x0000e000ff587b82 */ /* 0x01fe220000000a00 */
[----:B------:R-:W-:Y:S01]  /*38b0*/  UPLOP3.LUT UP1, UPT, UPT, UPT, UP1, 0x40, 0x4 ;  /* 0x000000000004789c */ /* 0x000fe20003f2e810 */
[----:B0-----:R-:W-:-:S04]  /*38c0*/  IADD3 R5, PT, PT, R5, R88, RZ ;  /* 0x0000005805057210 */ /* 0x001fc80007ffe0ff */
[----:B------:R-:W-:-:S13]  /*38d0*/  ISETP.GE.AND P0, PT, R5, R89, PT ;  /* 0x000000590500720c */ /* 0x000fda0003f06270 */
[----:B------:R-:W-:Y:S05]  /*38e0*/  @!P0 BRA `(.L_x_9007) ;  /* 0xffffffcc008c8947 */ /* 0x000fea000383ffff */
.L_x_8956:
        /* <DEDUP_REMOVED lines=38> */
.L_x_9008:
        /* <DEDUP_REMOVED lines=11> */
.L_x_10940:


//--------------------- .text._ZN10layer_norm13ln_bwd_kernelINS_13Kernel_traitsI6__halfffffjLj2560ELj1ELj1ELj4ELj16ENS_18Kernel_traits_baseILj2560ES2_ffffjLj128EEEEELb0ELb0ELb0ELb1EEEvNS_9BwdParamsE --------------------------
	.section	.text._ZN10layer_norm13ln_bwd_kernelINS_13Kernel_traitsI6__halfffffjLj2560ELj1ELj1ELj4ELj16ENS_18Kernel_traits_baseILj2560ES2_ffffjLj128EEEEELb0ELb0ELb0ELb1EEEvNS_9BwdParamsE,"ax",@progbits
	.align	128
        .global         _ZN10layer_norm13ln_bwd_kernelINS_13Kernel_traitsI6__halfffffjLj2560ELj1ELj1ELj4ELj16ENS_18Kernel_traits_baseILj2560ES2_ffffjLj128EEEEELb0ELb0ELb0ELb1EEEvNS_9BwdParamsE
        .type           _ZN10layer_norm13ln_bwd_kernelINS_13Kernel_traitsI6__halfffffjLj2560ELj1ELj1ELj4ELj16ENS_18Kernel_traits_baseILj2560ES2_ffffjLj128EEEEELb0ELb0ELb0ELb1EEEvNS_9BwdParamsE,@function
        .size           _ZN10layer_norm13ln_bwd_kernelINS_13Kernel_traitsI6__halfffffjLj2560ELj1ELj1ELj4ELj16ENS_18Kernel_traits_baseILj2560ES2_ffffjLj128EEEEELb0ELb0ELb0ELb1EEEvNS_9BwdParamsE,(.L_x_10941 - _ZN10layer_norm13ln_bwd_kernelINS_13Kernel_traitsI6__halfffffjLj2560ELj1ELj1ELj4ELj16ENS_18Kernel_traits_baseILj2560ES2_ffffjLj128EEEEELb0ELb0ELb0ELb1EEEvNS_9BwdParamsE)
        .other          _ZN10layer_norm13ln_bwd_kernelINS_13Kernel_traitsI6__halfffffjLj2560ELj1ELj1ELj4ELj16ENS_18Kernel_traits_baseILj2560ES2_ffffjLj128EEEEELb0ELb0ELb0ELb1EEEvNS_9BwdParamsE,@"STO_CUDA_ENTRY STV_DEFAULT"
_ZN10layer_norm13ln_bwd_kernelINS_13Kernel_traitsI6__halfffffjLj2560ELj1ELj1ELj4ELj16ENS_18Kernel_traits_baseILj2560ES2_ffffjLj128EEEEELb0ELb0ELb0ELb1EEEvNS_9BwdParamsE:
.text._ZN10layer_norm13ln_bwd_kernelINS_13Kernel_traitsI6__halfffffjLj2560ELj1ELj1ELj4ELj16ENS_18Kernel_traits_baseILj2560ES2_ffffjLj128EEEEELb0ELb0ELb0ELb1EEEvNS_9BwdParamsE:
        /* <DEDUP_REMOVED lines=45> */
[----:B------:R-:W-:Y:S01]  /*02d0*/  MOV R103, RZ ;  /* 0x000000ff00677202 */ /* 0x000fe20000000f00 */
[----:B------:R-:W0:Y:S03]  /*02e0*/  LDCU.U8 UR7, c[0x0][0x410] ;  /* 0x00008200ff0777ac */ /* 0x000e260008000000 */
[----:B--2---:R-:W2:Y:S01]  /*02f0*/  LDG.E.64 R6, desc[UR4][R2.64+0x1000] ;  /* 0x0010000402067981 */ /* 0x004ea2000c1e1b00 */
[----:B------:R-:W3:Y:S03]  /*0300*/  LDCU UR10, c[0x0][0x388] ;  /* 0x00007100ff0a77ac */ /* 0x000ee60008000800 */
        /* <DEDUP_REMOVED lines=8> */
[----:B------:R-:W-:Y:S02]  /*0390*/  MOV R101, UR6 ;  /* 0x0000000600657c02 */ /* 0x000fe40008000f00 */
        /* <DEDUP_REMOVED lines=37> */
[----:B------:R-:W-:-:S07]  /*05f0*/  HADD2.F32 R120, -RZ, R120.H0_H0 ;  /* 0x20000078ff787230 */ /* 0x000fce0000004100 */
.L_x_9014:
        /* <DEDUP_REMOVED lines=8> */
[----:B0-----:R-:W-:-:S05]  /*0680*/  IMAD.WIDE R58, R101, 0x4, R58 ;  /* 0x00000004653a7825 */ /* 0x001fca00078e023a */
[----:B------:R-:W4:Y:S01]  /*0690*/  LDG.E R143, desc[UR4][R58.64] ;  /* 0x000000043a8f7981 */ /* 0x000f22000c1e1900 */
[C---:B------:R-:W-:Y:S01]  /*06a0*/  IADD3 R139, PT, PT, R141.reuse, 0x100, RZ ;  /* 0x000001008d8b7810 */ /* 0x040fe20007ffe0ff */
[C-C-:B-1----:R-:W-:Y:S01]  /*06b0*/  IMAD.WIDE.U32 R48, R141.reuse, 0x10, R64.reuse ;  /* 0x000000108d307825 */ /* 0x142fe200078e0040 */
[----:B------:R-:W-:Y:S01]  /*06c0*/  IADD3 R137, PT, PT, R141, 0x80, RZ ;  /* 0x000000808d897810 */ /* 0x000fe20007ffe0ff */
[----:B------:R-:W0:Y:S04]  /*06d0*/  @P1 LDC.64 R132, c[0x0][0x3e0] ;  /* 0x0000f800ff841b82 */ /* 0x000e280000000a00 */
[----:B------:R-:W4:Y:S01]  /*06e0*/  LDG.E.128 R48, desc[UR4][R48.64] ;  /* 0x0000000430307981 */ /* 0x000f22000c1e1d00 */
[----:B------:R-:W-:Y:S01]  /*06f0*/  IMAD.WIDE.U32 R56, R139, 0x10, R64 ;  /* 0x000000108b387825 */ /* 0x000fe200078e0040 */
[----:B------:R-:W-:-:S03]  /*0700*/  IADD3 R127, PT, PT, R141, 0x180, RZ ;  /* 0x000001808d7f7810 */ /* 0x000fc60007ffe0ff */
[C---:B--2---:R-:W-:Y:S01]  /*0710*/  IMAD.WIDE.U32 R68, R141.reuse, 0x10, R84 ;  /* 0x000000108d447825 */ /* 0x044fe200078e0054 */
[----:B------:R-:W-:Y:S01]  /*0720*/  IADD3 R126, PT, PT, R141, 0x200, RZ ;  /* 0x000002008d7e7810 */ /* 0x000fe20007ffe0ff */
[----:B------:R-:W2:Y:S02]  /*0730*/  LDG.E.128 R56, desc[UR4][R56.64] ;  /* 0x0000000438387981 */ /* 0x000ea4000c1e1d00 */
[----:B------:R-:W-:Y:S02]  /*0740*/  IMAD.WIDE.U32 R52, R137, 0x10, R64 ;  /* 0x0000001089347825 */ /* 0x000fe400078e0040 */
[----:B------:R-:W2:Y:S02]  /*0750*/  LDG.E.128 R68, desc[UR4][R68.64] ;  /* 0x0000000444447981 */ /* 0x000ea4000c1e1d00 */
[----:B---3--:R-:W-:Y:S02]  /*0760*/  IMAD.WIDE R124, R101, 0x4, R72 ;  /* 0x00000004657c7825 */ /* 0x008fe400078e0248 */
[----:B------:R-:W3:Y:S02]  /*0770*/  LDG.E.128 R52, desc[UR4][R52.64] ;  /* 0x0000000434347981 */ /* 0x000ee4000c1e1d00 */
[----:B------:R-:W-:-:S02]  /*0780*/  IMAD.WIDE.U32 R60, R127, 0x10, R64 ;  /* 0x000000107f3c7825 */ /* 0x000fc400078e0040 */
[----:B------:R1:W3:Y:S02]  /*0790*/  LDG.E R125, desc[UR4][R124.64] ;  /* 0x000000047c7d7981 */ /* 0x0002e4000c1e1900 */
[----:B------:R-:W-:Y:S02]  /*07a0*/  IMAD.WIDE.U32 R64, R126, 0x10, R64 ;  /* 0x000000107e407825 */ /* 0x000fe400078e0040 */
[----:B------:R-:W3:Y:S02]  /*07b0*/  LDG.E.128 R60, desc[UR4][R60.64] ;  /* 0x000000043c3c7981 */ /* 0x000ee4000c1e1d00 */
[--C-:B------:R-:W-:Y:S02]  /*07c0*/  IMAD.WIDE.U32 R72, R137, 0x10, R84.reuse ;  /* 0x0000001089487825 */ /* 0x100fe400078e0054 */
[----:B------:R-:W3:Y:S04]  /*07d0*/  LDG.E.128 R64, desc[UR4][R64.64] ;  /* 0x0000000440407981 */ /* 0x000ee8000c1e1d00 */
[----:B------:R-:W3:Y:S01]  /*07e0*/  LDG.E.128 R72, desc[UR4][R72.64] ;  /* 0x0000000448487981 */ /* 0x000ee2000c1e1d00 */
[----:B------:R-:W-:-:S06]  /*07f0*/  IMAD.WIDE.U32 R76, R139, 0x10, R84 ;  /* 0x000000108b4c7825 */ /* 0x000fcc00078e0054 */
[----:B------:R-:W3:Y:S01]  /*0800*/  LDG.E.128 R76, desc[UR4][R76.64] ;  /* 0x000000044c4c7981 */ /* 0x000ee2000c1e1d00 */
[----:B------:R-:W-:-:S06]  /*0810*/  IMAD.WIDE.U32 R80, R127, 0x10, R84 ;  /* 0x000000107f507825 */ /* 0x000fcc00078e0054 */
[----:B------:R-:W3:Y:S01]  /*0820*/  LDG.E.128 R80, desc[UR4][R80.64] ;  /* 0x0000000450507981 */ /* 0x000ee2000c1e1d00 */
[----:B------:R-:W-:-:S06]  /*0830*/  IMAD.WIDE.U32 R84, R126, 0x10, R84 ;  /* 0x000000107e547825 */ /* 0x000fcc00078e0054 */
[----:B------:R-:W3:Y:S01]  /*0840*/  LDG.E.128 R84, desc[UR4][R84.64] ;  /* 0x0000000454547981 */ /* 0x000ee2000c1e1d00 */
[----:B------:R-:W-:-:S04]  /*0850*/  ISETP.NE.U32.AND P0, PT, RZ, UR8, PT ;  /* 0x00000008ff007c0c */ /* 0x000fc8000bf05070 */
[----:B------:R-:W-:Y:S02]  /*0860*/  ISETP.NE.AND.EX P0, PT, RZ, UR9, PT, P0 ;  /* 0x00000009ff007c0c */ /* 0x000fe4000bf05300 */
[----:B------:R-:W-:-:S11]  /*0870*/  ISETP.NE.AND P3, PT, RZ, UR7, PT ;  /* 0x00000007ff007c0c */ /* 0x000fd6000bf65270 */
[----:B------:R-:W0:Y:S08]  /*0880*/  @P0 LDC.64 R128, c[0x0][0x438] ;  /* 0x00010e00ff800b82 */ /* 0x000e300000000a00 */
[----:B------:R-:W0:Y:S01]  /*0890*/  @P0 LDC.64 R130, c[0x0][0x438] ;  /* 0x00010e00ff820b82 */ /* 0x000e220000000a00 */
[----:B-1----:R-:W-:Y:S01]  /*08a0*/  MOV R124, 0x3f800000 ;  /* 0x3f800000007c7802 */ /* 0x002fe20000000f00 */
[----:B0-----:R-:W-:-:S05]  /*08b0*/  @P1 IMAD.WIDE R132, R101, 0x4, R132 ;  /* 0x0000000465841825 */ /* 0x001fca00078e0284 */
[----:B------:R-:W5:Y:S01]  /*08c0*/  @P1 LDG.E R124, desc[UR4][R132.64] ;  /* 0x00000004847c1981 */ /* 0x000f62000c1e1900 */
[----:B------:R-:W0:Y:S01]  /*08d0*/  @P0 LDC.64 R134, c[0x0][0x438] ;  /* 0x00010e00ff860b82 */ /* 0x000e220000000a00 */
[----:B------:R-:W-:-:S05]  /*08e0*/  @P0 IMAD.WIDE.U32 R128, R137, 0x10, R128 ;  /* 0x0000001089800825 */ /* 0x000fca00078e0080 */
[----:B------:R1:W5:Y:S01]  /*08f0*/  @P0 LDG.E.128 R32, desc[UR4][R128.64] ;  /* 0x0000000480200981 */ /* 0x000362000c1e1d00 */
[----:B------:R-:W-:-:S05]  /*0900*/  @P0 IMAD.WIDE.U32 R130, R141, 0x10, R130 ;  /* 0x000000108d820825 */ /* 0x000fca00078e0082 */
[----:B------:R1:W5:Y:S01]  /*0910*/  @P0 LDG.E.128 R28, desc[UR4][R130.64] ;  /* 0x00000004821c0981 */ /* 0x000362000c1e1d00 */
[----:B0-----:R-:W-:-:S05]  /*0920*/  @P0 IMAD.WIDE.U32 R134, R139, 0x10, R134 ;  /* 0x000000108b860825 */ /* 0x001fca00078e0086 */
[----:B------:R-:W5:Y:S01]  /*0930*/  @P0 LDG.E.128 R36, desc[UR4][R134.64] ;  /* 0x0000000486240981 */ /* 0x000f62000c1e1d00 */
[----:B----4-:R-:W-:-:S05]  /*0940*/  FSEL R143, R143, RZ, !P3 ;  /* 0x000000ff8f8f7208 */ /* 0x010fca0005800000 */
[C---:B------:R-:W-:Y:S01]  /*0950*/  FADD.FTZ R136, -R143.reuse, R48 ;  /* 0x000000308f887221 */ /* 0x040fe20000010100 */
[C---:B------:R-:W-:Y:S01]  /*0960*/  FADD.FTZ R138, -R143.reuse, R49 ;  /* 0x000000318f8a7221 */ /* 0x040fe20000010100 */
[C---:B------:R-:W-:Y:S01]  /*0970*/  FADD.FTZ R140, -R143.reuse, R50 ;  /* 0x000000328f8c7221 */ /* 0x040fe20000010100 */
[C---:B------:R-:W-:Y:S01]  /*0980*/  FADD.FTZ R142, -R143.reuse, R51 ;  /* 0x000000338f8e7221 */ /* 0x040fe20000010100 */
[----:B------:R-:W0:Y:S08]  /*0990*/  @P0 LDC.64 R48, c[0x0][0x438] ;  /* 0x00010e00ff300b82 */ /* 0x000e300000000a00 */
[----:B------:R-:W4:Y:S01]  /*09a0*/  @P0 LDC.64 R50, c[0x0][0x438] ;  /* 0x00010e00ff320b82 */ /* 0x000f220000000a00 */
[C---:B--2---:R-:W-:Y:S01]  /*09b0*/  FADD.FTZ R150, -R143.reuse, R57 ;  /* 0x000000398f967221 */ /* 0x044fe20000010100 */
[----:B------:R-:W-:Y:S01]  /*09c0*/  FADD.FTZ R148, -R143, R56 ;  /* 0x000000388f947221 */ /* 0x000fe20000010100 */
[----:B------:R-:W-:Y:S01]  /*09d0*/  FMUL.FTZ R57, R123, R68 ;  /* 0x000000447b397220 */ /* 0x000fe20000410000 */
[----:B------:R-:W-:Y:S01]  /*09e0*/  FADD.FTZ R152, -R143, R59 ;  /* 0x0000003b8f987221 */ /* 0x000fe20000010100 */
[----:B---3--:R-:W-:Y:S01]  /*09f0*/  FMUL.FTZ R56, R125, R136 ;  /* 0x000000887d387220 */ /* 0x008fe20000410000 */
[----:B------:R-:W-:Y:S01]  /*0a00*/  FADD.FTZ R144, -R143, R53 ;  /* 0x000000358f907221 */ /* 0x000fe20000010100 */
[----:B------:R-:W-:Y:S01]  /*0a10*/  FMUL.FTZ R59, R122, R69 ;  /* 0x000000457a3b7220 */ /* 0x000fe20000410000 */
[----:B------:R-:W-:Y:S01]  /*0a20*/  FADD.FTZ R162, RZ, R57 ;  /* 0x00000039ffa27221 */ /* 0x000fe20000010000 */
[----:B------:R-:W-:Y:S01]  /*0a30*/  FMUL.FTZ R138, R125, R138 ;  /* 0x0000008a7d8a7220 */ /* 0x000fe20000410000 */
[----:B------:R-:W-:Y:S01]  /*0a40*/  FFMA.FTZ R53, R56, R57, RZ ;  /* 0x0000003938357223 */ /* 0x000fe200000100ff */
[----:B------:R-:W-:Y:S01]  /*0a50*/  FADD.FTZ R156, -R143, R63 ;  /* 0x0000003f8f9c7221 */ /* 0x000fe20000010100 */
[----:B------:R-:W-:Y:S01]  /*0a60*/  FMUL.FTZ R63, R121, R70 ;  /* 0x00000046793f7220 */ /* 0x000fe20000410000 */
[----:B------:R-:W-:Y:S01]  /*0a70*/  FADD.FTZ R162, R162, R59 ;  /* 0x0000003ba2a27221 */ /* 0x000fe20000010000 */
[----:B------:R-:W-:Y:S01]  /*0a80*/  FMUL.FTZ R140, R125, R140 ;  /* 0x0000008c7d8c7220 */ /* 0x000fe20000410000 */
[----:B------:R-:W-:Y:S01]  /*0a90*/  FFMA.FTZ R53, R138, R59, R53 ;  /* 0x0000003b8a357223 */ /* 0x000fe20000010035 */
[----:B0-----:R-:W-:-:S04]  /*0aa0*/  @P0 IMAD.WIDE.U32 R48, R126, 0x10, R48 ;  /* 0x000000107e300825 */ /* 0x001fc800078e0030 */
[C---:B------:R-:W-:Y:S01]  /*0ab0*/  FADD.FTZ R158, -R143.reuse, R65 ;  /* 0x000000418f9e7221 */ /* 0x040fe20000010100 */
[----:B------:R-:W-:Y:S01]  /*0ac0*/  FMUL.FTZ R65, R120, R71 ;  /* 0x0000004778417220 */ /* 0x000fe20000410000 */
[----:B------:R-:W-:Y:S01]  /*0ad0*/  FADD.FTZ R162, R162, R63 ;  /* 0x0000003fa2a27221 */ /* 0x000fe20000010000 */
[----:B------:R-:W-:Y:S01]  /*0ae0*/  FADD.FTZ R52, -R143, R52 ;  /* 0x000000348f347221 */ /* 0x000fe20000010100 */
[----:B----4-:R-:W-:-:S04]  /*0af0*/  @P0 IMAD.WIDE.U32 R50, R127, 0x10, R50 ;  /* 0x000000107f320825 */ /* 0x010fc800078e0032 */
[----:B------:R-:W-:Y:S01]  /*0b00*/  FMUL.FTZ R142, R125, R142 ;  /* 0x0000008e7d8e7220 */ /* 0x000fe20000410000 */
[----:B------:R-:W-:Y:S01]  /*0b10*/  FFMA.FTZ R53, R140, R63, R53 ;  /* 0x0000003f8c357223 */ /* 0x000fe20000010035 */
[----:B------:R0:W5:Y:S01]  /*0b20*/  @P0 LDG.E.128 R44, desc[UR4][R48.64] ;  /* 0x00000004302c0981 */ /* 0x000162000c1e1d00 */
[----:B-1----:R-:W-:Y:S01]  /*0b30*/  FMUL.FTZ R128, R119, R72 ;  /* 0x0000004877807220 */ /* 0x002fe20000410000 */
[----:B------:R-:W-:Y:S02]  /*0b40*/  FMUL.FTZ R145, R125, R52 ;  /* 0x000000347d917220 */ /* 0x000fe40000410000 */
[----:B------:R1:W5:Y:S01]  /*0b50*/  @P0 LDG.E.128 R40, desc[UR4][R50.64] ;  /* 0x0000000432280981 */ /* 0x000362000c1e1d00 */
[----:B------:R-:W-:Y:S01]  /*0b60*/  FMUL.FTZ R131, R118, R73 ;  /* 0x0000004976837220 */ /* 0x000fe20000410000 */
[----:B0-----:R-:W-:Y:S01]  /*0b70*/  FADD.FTZ R49, R162, R65 ;  /* 0x00000041a2317221 */ /* 0x001fe20000010000 */
[----:B-1----:R-:W-:-:S03]  /*0b80*/  FFMA.FTZ R50, R142, R65, R53 ;  /* 0x000000418e327223 */ /* 0x002fc60000010035 */
[----:B------:R-:W-:Y:S01]  /*0b90*/  FADD.FTZ R48, R49, R128 ;  /* 0x0000008031307221 */ /* 0x000fe20000010000 */
[----:B------:R-:W-:Y:S01]  /*0ba0*/  FADD.FTZ R54, -R143, R54 ;  /* 0x000000368f367221 */ /* 0x000fe20000010100 */
[----:B------:R-:W-:Y:S01]  /*0bb0*/  FMUL.FTZ R144, R125, R144 ;  /* 0x000000907d907220 */ /* 0x000fe20000410000 */
[----:B------:R-:W-:Y:S01]  /*0bc0*/  FFMA.FTZ R49, R145, R128, R50 ;  /* 0x0000008091317223 */ /* 0x000fe20000010032 */
[----:B------:R-:W-:Y:S01]  /*0bd0*/  FMUL.FTZ R132, R117, R74 ;  /* 0x0000004a75847220 */ /* 0x000fe20000410000 */
[----:B------:R-:W-:Y:S01]  /*0be0*/  FADD.FTZ R51, R48, R131 ;  /* 0x0000008330337221 */ /* 0x000fe20000010000 */
[----:B------:R-:W-:Y:S01]  /*0bf0*/  FADD.FTZ R146, -R143, R55 ;  /* 0x000000378f927221 */ /* 0x000fe20000010100 */
[----:B------:R-:W-:Y:S01]  /*0c00*/  FMUL.FTZ R147, R125, R54 ;  /* 0x000000367d937220 */ /* 0x000fe20000410000 */
[----:B------:R-:W-:Y:S01]  /*0c10*/  FFMA.FTZ R48, R144, R131, R49 ;  /* 0x0000008390307223 */ /* 0x000fe20000010031 */
[----:B------:R-:W-:Y:S01]  /*0c20*/  FADD.FTZ R160, -R143, R67 ;  /* 0x000000438fa07221 */ /* 0x000fe20000010100 */
        /* <DEDUP_REMOVED lines=32> */
[C---:B------:R-:W-:Y:S01]  /*0e30*/  FADD.FTZ R64, -R143.reuse, R64 ;  /* 0x000000408f407221 */ /* 0x040fe20000010100 */
        /* <DEDUP_REMOVED lines=42> */
[----:B------:R-:W-:Y:S02]  /*10e0*/  LOP3.LUT P4, RZ, R0, 0x1f, RZ, 0xc0, !PT ;  /* 0x0000001f00ff7812 */ /* 0x000fe4000788c0ff */
[----:B------:R-:W-:Y:S01]  /*10f0*/  PLOP3.LUT P0, PT, PT, PT, PT, 0x80, 0x8 ;  /* 0x000000000008781c */ /* 0x000fe20003f0f070 */
[----:B0-----:R-:W-:Y:S01]  /*1100*/  FADD.FTZ R50, R54, R49 ;  /* 0x0000003136327221 */ /* 0x001fe20000010000 */
[----:B-1----:R-:W-:-:S04]  /*1110*/  FADD.FTZ R51, R55, R48 ;  /* 0x0000003037337221 */ /* 0x002fc80000010000 */
[----:B------:R-:W0:Y:S04]  /*1120*/  SHFL.DOWN PT, R49, R50, 0x1, 0x1f ;  /* 0x08201f0032317f89 */ /* 0x000e2800000e0000 */
[----:B------:R-:W1:Y:S01]  /*1130*/  SHFL.DOWN PT, R52, R51, 0x1, 0x1f ;  /* 0x08201f0033347f89 */ /* 0x000e6200000e0000 */
[----:B------:R-:W-:Y:S02]  /*1140*/  MOV R48, 0x400 ;  /* 0x0000040000307802 */ /* 0x000fe40000000f00 */
[----:B------:R-:W-:Y:S02]  /*1150*/  @!P4 PLOP3.LUT P0, PT, P2, PT, PT, 0x80, 0x8 ;  /* 0x000000000008c81c */ /* 0x000fe4000170f070 */
[----:B--2---:R-:W-:-:S04]  /*1160*/  LEA R53, R163, R48, 0x18 ;  /* 0x00000030a3357211 */ /* 0x004fc800078ec0ff */
[----:B------:R-:W-:-:S04]  /*1170*/  IADD3 R66, PT, PT, R53, 0x2820, RZ ;  /* 0x0000282035427810 */ /* 0x000fc80007ffe0ff */
[----:B------:R-:W-:-:S03]  /*1180*/  @!P4 MOV R48, R66 ;  /* 0x000000420030c202 */ /* 0x000fc60000000f00 */
[----:B------:R-:W-:-:S04]  /*1190*/  @!P0 IADD3 R48, PT, PT, R53, 0x2800, RZ ;  /* 0x0000280035308810 */ /* 0x000fc80007ffe0ff */
[----:B------:R-:W-:Y:S01]  /*11a0*/  @!P4 MOV R55, R48 ;  /* 0x000000300037c202 */ /* 0x000fe20000000f00 */
[----:B0-----:R-:W-:Y:S01]  /*11b0*/  FADD.FTZ R48, R50, R49 ;  /* 0x0000003132307221 */ /* 0x001fe20000010000 */
[----:B-1----:R-:W-:Y:S02]  /*11c0*/  FADD.FTZ R49, R51, R52 ;  /* 0x0000003433317221 */ /* 0x002fe40000010000 */
[----:B------:R-:W-:-:S05]  /*11d0*/  @!P4 LEA R52, R102, R55, 0x3 ;  /* 0x000000376634c211 */ /* 0x000fca00078e18ff */
[----:B------:R-:W-:Y:S01]  /*11e0*/  @!P4 STS.64 [R52], R48 ;  /* 0x000000303400c388 */ /* 0x000fe20000000a00 */
[C---:B------:R-:W-:Y:S01]  /*11f0*/  @!P2 IADD3 R66, PT, PT, R53.reuse, 0x2800, RZ ;  /* 0x000028003542a810 */ /* 0x040fe20007ffe0ff */
[----:B------:R-:W-:Y:S01]  /*1200*/  BAR.SYNC.DEFER_BLOCKING 0x0 ;  /* 0x0000000000007b1d */ /* 0x000fe20000010000 */
[C---:B------:R-:W-:Y:S02]  /*1210*/  IADD3 R54, PT, PT, R53.reuse, 0x2830, RZ ;  /* 0x0000283035367810 */ /* 0x040fe40007ffe0ff */
[----:B------:R-:W-:-:S03]  /*1220*/  @!P2 IADD3 R54, PT, PT, R53, 0x2810, RZ ;  /* 0x000028103536a810 */ /* 0x000fc60007ffe0ff */
[----:B------:R-:W0:Y:S04]  /*1230*/  LDS.128 R48, [R66] ;  /* 0x0000000042307984 */ /* 0x000e280000000c00 */
[----:B------:R-:W1:Y:S01]  /*1240*/  LDS.128 R52, [R54] ;  /* 0x0000000036347984 */ /* 0x000e620000000c00 */
[C---:B------:R-:W-:Y:S01]  /*1250*/  FADD.FTZ R12, R69.reuse, R12 ;  /* 0x0000000c450c7221 */ /* 0x040fe20000010000 */
[----:B------:R-:W-:Y:S01]  /*1260*/  FFMA.FTZ R100, R69, R138, R100 ;  /* 0x0000008a45647223 */ /* 0x000fe20000010064 */
[----:B------:R-:W-:-:S04]  /*1270*/  UISETP.NE.U32.AND UP0, UPT, UR8, URZ, UPT ;  /* 0x000000ff0800728c */ /* 0x000fc8000bf05070 */
[----:B------:R-:W-:Y:S01]  /*1280*/  UISETP.NE.AND.EX UP0, UPT, UR9, URZ, UPT, UP0 ;  /* 0x000000ff0900728c */ /* 0x000fe2000bf05300 */
[C---:B------:R-:W-:Y:S01]  /*1290*/  FADD.FTZ R99, R68.reuse, R99 ;  /* 0x0000006344637221 */ /* 0x040fe20000010000 */
[----:B------:R-:W-:Y:S01]  /*12a0*/  FFMA.FTZ R103, R68, R56, R103 ;  /* 0x0000003844677223 */ /* 0x000fe20000010067 */
[C---:B------:R-:W-:Y:S01]  /*12b0*/  FADD.FTZ R11, R70.reuse, R11 ;  /* 0x0000000b460b7221 */ /* 0x040fe20000010000 */
[----:B------:R-:W-:Y:S01]  /*12c0*/  FFMA.FTZ R89, R70, R140, R89 ;  /* 0x0000008c46597223 */ /* 0x000fe20000010059 */
[C---:B------:R-:W-:Y:S01]  /*12d0*/  FADD.FTZ R10, R71.reuse, R10 ;  /* 0x0000000a470a7221 */ /* 0x040fe20000010000 */
[----:B------:R-:W-:Y:S01]  /*12e0*/  FFMA.FTZ R90, R71, R142, R90 ;  /* 0x0000008e475a7223 */ /* 0x000fe2000001005a */
[C---:B------:R-:W-:Y:S01]  /*12f0*/  FADD.FTZ R9, R72.reuse, R9 ;  /* 0x0000000948097221 */ /* 0x040fe20000010000 */
        /* <DEDUP_REMOVED lines=10> */
[----:B------:R-:W-:Y:S01]  /*13a0*/  FMUL.FTZ R49, R48, UR11 ;  /* 0x0000000b30317c20 */ /* 0x000fe20008410000 */
        /* <DEDUP_REMOVED lines=54> */
[----:B------:R-:W-:Y:S01]  /*1710*/  FFMA.FTZ R161, R161, R49, R48 ;  /* 0x00000031a1a17223 */ /* 0x000fe20000010030 */
[----:B------:R-:W-:Y:S01]  /*1720*/  FADD.FTZ R56, R57, -R56 ;  /* 0x8000003839387221 */ /* 0x000fe20000010000 */
[----:B------:R-:W0:Y:S01]  /*1730*/  LDC.64 R48, c[0x0][0x468] ;  /* 0x00011a00ff307b82 */ /* 0x000e220000000a00 */
[----:B------:R-:W-:Y:S01]  /*1740*/  FADD.FTZ R138, R59, -R138 ;  /* 0x8000008a3b8a7221 */ /* 0x000fe20000010000 */
        /* <DEDUP_REMOVED lines=17> */
[C---:B------:R-:W-:Y:S01]  /*1860*/  FMUL.FTZ R51, R125.reuse, R56 ;  /* 0x000000387d337220 */ /* 0x040fe20000410000 */
[----:B------:R-:W-:Y:S01]  /*1870*/  FADD.FTZ R62, R62, -R161 ;  /* 0x800000a13e3e7221 */ /* 0x000fe20000010000 */
[C---:B------:R-:W-:Y:S01]  /*1880*/  FMUL.FTZ R53, R125.reuse, R138 ;  /* 0x0000008a7d357220 */ /* 0x040fe20000410000 */
[C---:B------:R-:W-:Y:S01]  /*1890*/  FMUL.FTZ R55, R125.reuse, R140 ;  /* 0x0000008c7d377220 */ /* 0x040fe20000410000 */
[C---:B------:R-:W-:Y:S01]  /*18a0*/  FMUL.FTZ R57, R125.reuse, R142 ;  /* 0x0000008e7d397220 */ /* 0x040fe20000410000 */
[C---:B------:R-:W-:Y:S01]  /*18b0*/  FMUL.FTZ R59, R125.reuse, R128 ;  /* 0x000000807d3b7220 */ /* 0x040fe20000410000 */
[C---:B------:R-:W-:Y:S01]  /*18c0*/  FMUL.FTZ R61, R125.reuse, R144 ;  /* 0x000000907d3d7220 */ /* 0x040fe20000410000 */
[C---:B------:R-:W-:Y:S01]  /*18d0*/  FMUL.FTZ R63, R125.reuse, R132 ;  /* 0x000000847d3f7220 */ /* 0x040fe20000410000 */
[----:B------:R-:W-:Y:S01]  /*18e0*/  FMUL.FTZ R65, R125, R162 ;  /* 0x000000a27d417220 */ /* 0x000fe20000410000 */
[----:B0-----:R-:W-:-:S04]  /*18f0*/  IMAD.WIDE.U32 R74, R127, 0x10, R48 ;  /* 0x000000107f4a7825 */ /* 0x001fc800078e0030 */
[C---:B------:R-:W-:Y:S01]  /*1900*/  FMUL.FTZ R67, R125.reuse, R148 ;  /* 0x000000947d437220 */ /* 0x040fe20000410000 */
[C---:B------:R-:W-:Y:S01]  /*1910*/  FMUL.FTZ R77, R125.reuse, R130 ;  /* 0x000000827d4d7220 */ /* 0x040fe20000410000 */
[C---:B------:R-:W-:Y:S01]  /*1920*/  FMUL.FTZ R79, R125.reuse, R164 ;  /* 0x000000a47d4f7220 */ /* 0x040fe20000410000 */
[----:B------:R-:W-:Y:S01]  /*1930*/  FMUL.FTZ R81, R125, R134 ;  /* 0x000000867d517220 */ /* 0x000fe20000410000 */
[----:B------:R-:W-:-:S04]  /*1940*/  IMAD.WIDE.U32 R68, R141, 0x10, R48 ;  /* 0x000000108d447825 */ /* 0x000fc800078e0030 */
        /* <DEDUP_REMOVED lines=9> */
[----:B------:R-:W-:Y:S01]  /*19e0*/  FMUL.FTZ R125, R125, R62 ;  /* 0x0000003e7d7d7220 */ /* 0x000fe20000410000 */
[----:B-----5:R-:W-:Y:S01]  /*19f0*/  FMUL.FTZ R50, R55, R124 ;  /* 0x0000007c37327220 */ /* 0x020fe20000410000 */
[----:B------:R-:W-:-:S04]  /*1a00*/  IMAD.WIDE.U32 R126, R126, 0x10, R48 ;  /* 0x000000107e7e7825 */ /* 0x000fc800078e0030 */
[-C--:B------:R-:W-:Y:S01]  /*1a10*/  FMUL.FTZ R48, R51, R124.reuse ;  /* 0x0000007c33307220 */ /* 0x080fe20000410000 */
        /* <DEDUP_REMOVED lines=17> */
[----:B------:R-:W-:Y:S01]  /*1b30*/  FMUL.FTZ R67, R125, R124 ;  /* 0x0000007c7d437220 */ /* 0x000fe20000410000 */
[----:B------:R0:W-:Y:S04]  /*1b40*/  STG.E.128 desc[UR4][R68.64], R48 ;  /* 0x0000003044007986 */ /* 0x0001e8000c101d04 */
[----:B------:R0:W-:Y:S04]  /*1b50*/  STG.E.128 desc[UR4][R70.64], R52 ;  /* 0x0000003446007986 */ /* 0x0001e8000c101d04 */
[----:B------:R0:W-:Y:S04]  /*1b60*/  STG.E.128 desc[UR4][R72.64], R56 ;  /* 0x0000003848007986 */ /* 0x0001e8000c101d04 */
[----:B------:R0:W-:Y:S04]  /*1b70*/  STG.E.128 desc[UR4][R74.64], R60 ;  /* 0x0000003c4a007986 */ /* 0x0001e8000c101d04 */
[----:B------:R0:W-:Y:S01]  /*1b80*/  STG.E.128 desc[UR4][R126.64], R64 ;  /* 0x000000407e007986 */ /* 0x0001e2000c101d04 */
[----:B------:R-:W-:Y:S05]  /*1b90*/  BRA `(.L_x_9012) ;  /* 0x0000001000b07947 */ /* 0x000fea0003800000 */
.L_x_9011:
[----:B------:R-:W0:Y:S01]  /*1ba0*/  LDC.64 R72, c[0x0][0x478] ;  /* 0x00011e00ff487b82 */ /* 0x000e220000000a00 */
        /* <DEDUP_REMOVED lines=21> */
[----:B------:R-:W1:Y:S01]  /*1d00*/  LDC.64 R48, c[0x0][0x468] ;  /* 0x00011a00ff307b82 */ /* 0x000e620000000a00 */
[----:B------:R-:W-:Y:S01]  /*1d10*/  FADD.FTZ R138, R59, -R138 ;  /* 0x8000008a3b8a7221 */ /* 0x000fe20000010000 */
[----:B------:R-:W-:Y:S01]  /*1d20*/  FADD.FTZ R66, R63, -R140 ;  /* 0x8000008c3f427221 */ /* 0x000fe20000010000 */
[----:B------:R-:W-:Y:S01]  /*1d30*/  FADD.FTZ R142, R65, -R142 ;  /* 0x8000008e418e7221 */ /* 0x000fe20000010000 */
[----:B------:R-:W-:Y:S01]  /*1d40*/  FADD.FTZ R162, R67, -R162 ;  /* 0x800000a243a27221 */ /* 0x000fe20000010000 */
[----:B------:R-:W-:Y:S01]  /*1d50*/  FADD.FTZ R56, R128, -R145 ;  /* 0x8000009180387221 */ /* 0x000fe20000010000 */
[----:B------:R-:W-:Y:S01]  /*1d60*/  FADD.FTZ R144, R131, -R144 ;  /* 0x8000009083907221 */ /* 0x000fe20000010000 */
[----:B------:R-:W-:Y:S01]  /*1d70*/  FADD.FTZ R132, R132, -R147 ;  /* 0x8000009384847221 */ /* 0x000fe20000010000 */
[----:B0-----:R-:W-:-:S04]  /*1d80*/  IMAD.WIDE.U32 R50, R141, 0x10, R72 ;  /* 0x000000108d327825 */ /* 0x001fc800078e0048 */
[C---:B------:R-:W-:Y:S01]  /*1d90*/  FMUL.FTZ R64, R125.reuse, R64 ;  /* 0x000000407d407220 */ /* 0x040fe20000410000 */
[C---:B------:R-:W-:Y:S01]  /*1da0*/  FMUL.FTZ R65, R125.reuse, R138 ;  /* 0x0000008a7d417220 */ /* 0x040fe20000410000 */
[C---:B------:R-:W-:Y:S01]  /*1db0*/  FMUL.FTZ R66, R125.reuse, R66 ;  /* 0x000000427d427220 */ /* 0x040fe20000410000 */
[C---:B------:R-:W-:Y:S01]  /*1dc0*/  FMUL.FTZ R67, R125.reuse, R142 ;  /* 0x0000008e7d437220 */ /* 0x040fe20000410000 */
[----:B------:R-:W-:Y:S01]  /*1dd0*/  FADD.FTZ R138, R58, -R155 ;  /* 0x8000009b3a8a7221 */ /* 0x000fe20000010000 */
[C---:B------:R-:W-:Y:S01]  /*1de0*/  FMUL.FTZ R56, R125.reuse, R56 ;  /* 0x000000387d387220 */ /* 0x040fe20000410000 */
[C---:B------:R-:W-:Y:S01]  /*1df0*/  FMUL.FTZ R57, R125.reuse, R144 ;  /* 0x000000907d397220 */ /* 0x040fe20000410000 */
[C---:B------:R-:W-:Y:S01]  /*1e00*/  FMUL.FTZ R58, R125.reuse, R132 ;  /* 0x000000847d3a7220 */ /* 0x040fe20000410000 */
[----:B------:R-:W-:Y:S01]  /*1e10*/  FMUL.FTZ R59, R125, R162 ;  /* 0x000000a27d3b7220 */ /* 0x000fe20000410000 */
[----:B------:R-:W-:Y:S01]  /*1e20*/  FADD.FTZ R148, R129, -R148 ;  /* 0x8000009481947221 */ /* 0x000fe20000010000 */
[----:B------:R-:W-:Y:S01]  /*1e30*/  FADD.FTZ R130, R130, -R149 ;  /* 0x8000009582827221 */ /* 0x000fe20000010000 */
[----:B------:R-:W-:Y:S01]  /*1e40*/  FADD.FTZ R164, R133, -R164 ;  /* 0x800000a485a47221 */ /* 0x000fe20000010000 */
[----:B------:R-:W-:Y:S01]  /*1e50*/  FADD.FTZ R134, R134, -R151 ;  /* 0x8000009786867221 */ /* 0x000fe20000010000 */
[----:B------:R0:W-:Y:S01]  /*1e60*/  STG.E.128 desc[UR4][R50.64], R64 ;  /* 0x0000004032007986 */ /* 0x0001e2000c101d04 */
[----:B------:R-:W-:Y:S01]  /*1e70*/  FADD.FTZ R52, R135, -R52 ;  /* 0x8000003487347221 */ /* 0x000fe20000010000 */
[----:B-1----:R-:W-:-:S04]  /*1e80*/  IMAD.WIDE.U32 R84, R141, 0x10, R48 ;  /* 0x000000108d547825 */ /* 0x002fc800078e0030 */
[----:B------:R-:W-:Y:S01]  /*1e90*/  FADD.FTZ R136, R136, -R157 ;  /* 0x8000009d88887221 */ /* 0x000fe20000010000 */
[----:B------:R-:W-:Y:S01]  /*1ea0*/  FADD.FTZ R54, R143, -R54 ;  /* 0x800000368f367221 */ /* 0x000fe20000010000 */
[----:B------:R-:W-:Y:S01]  /*1eb0*/  FADD.FTZ R146, R146, -R153 ;  /* 0x8000009992927221 */ /* 0x000fe20000010000 */
[----:B------:R-:W-:Y:S01]  /*1ec0*/  FADD.FTZ R128, R61, -R68 ;  /* 0x800000443d807221 */ /* 0x000fe20000010000 */
[----:B------:R-:W-:-:S04]  /*1ed0*/  IMAD.WIDE.U32 R82, R137, 0x10, R72 ;  /* 0x0000001089527825 */ /* 0x000fc800078e0048 */
[----:B------:R-:W-:Y:S01]  /*1ee0*/  FADD.FTZ R140, R60, -R159 ;  /* 0x8000009f3c8c7221 */ /* 0x000fe20000010000 */
[----:B------:R-:W-:Y:S01]  /*1ef0*/  FADD.FTZ R142, R62, -R161 ;  /* 0x800000a13e8e7221 */ /* 0x000fe20000010000 */
[----:B-----5:R-:W-:Y:S01]  /*1f00*/  FMUL.FTZ R68, R56, R124 ;  /* 0x0000007c38447220 */ /* 0x020fe20000410000 */
[----:B------:R-:W-:-:S04]  /*1f10*/  IMAD.WIDE.U32 R80, R139, 0x10, R72 ;  /* 0x000000108b507825 */ /* 0x000fc800078e0048 */
[-C--:B------:R-:W-:Y:S01]  /*1f20*/  FMUL.FTZ R69, R57, R124.reuse ;  /* 0x0000007c39457220 */ /* 0x080fe20000410000 */
[-C--:B------:R-:W-:Y:S01]  /*1f30*/  FMUL.FTZ R70, R58, R124.reuse ;  /* 0x0000007c3a467220 */ /* 0x080fe20000410000 */
[----:B------:R-:W-:Y:S01]  /*1f40*/  FMUL.FTZ R71, R59, R124 ;  /* 0x0000007c3b477220 */ /* 0x000fe20000410000 */
[----:B------:R-:W-:-:S04]  /*1f50*/  IMAD.WIDE.U32 R74, R127, 0x10, R72 ;  /* 0x000000107f4a7825 */ /* 0x000fc800078e0048 */
[C---:B------:R-:W-:Y:S01]  /*1f60*/  FMUL.FTZ R60, R125.reuse, R148 ;  /* 0x000000947d3c7220 */ /* 0x040fe20000410000 */
[----:B------:R-:W-:Y:S01]  /*1f70*/  FMUL.FTZ R61, R125, R130 ;  /* 0x000000827d3d7220 */ /* 0x000fe20000410000 */
[-C--:B0-----:R-:W-:Y:S01]  /*1f80*/  FMUL.FTZ R64, R64, R124.reuse ;  /* 0x0000007c40407220 */ /* 0x081fe20000410000 */
[-C--:B------:R-:W-:Y:S01]  /*1f90*/  FMUL.FTZ R65, R65, R124.reuse ;  /* 0x0000007c41417220 */ /* 0x080fe20000410000 */
[-C--:B------:R-:W-:Y:S01]  /*1fa0*/  FMUL.FTZ R66, R66, R124.reuse ;  /* 0x0000007c42427220 */ /* 0x080fe20000410000 */
[----:B------:R-:W-:Y:S01]  /*1fb0*/  FMUL.FTZ R67, R67, R124 ;  /* 0x0000007c43437220 */ /* 0x000fe20000410000 */
[----:B------:R-:W-:-:S04]  /*1fc0*/  IMAD.WIDE.U32 R86, R137, 0x10, R48 ;  /* 0x0000001089567825 */ /* 0x000fc800078e0030 */
[C---:B------:R-:W-:Y:S01]  /*1fd0*/  FMUL.FTZ R62, R125.reuse, R164 ;  /* 0x000000a47d3e7220 */ /* 0x040fe20000410000 */
[C---:B------:R-:W-:Y:S01]  /*1fe0*/  FMUL.FTZ R63, R125.reuse, R134 ;  /* 0x000000867d3f7220 */ /* 0x040fe20000410000 */
[C---:B------:R-:W-:Y:S01]  /*1ff0*/  FMUL.FTZ R50, R125.reuse, R54 ;  /* 0x000000367d327220 */ /* 0x040fe20000410000 */
[C---:B------:R-:W-:Y:S01]  /*2000*/  IMAD.WIDE.U32 R72, R126.reuse, 0x10, R72 ;  /* 0x000000107e487825 */ /* 0x040fe200078e0048 */
[----:B------:R0:W-:Y:S03]  /*2010*/  STG.E.128 desc[UR4][R84.64], R64 ;  /* 0x0000004054007986 */ /* 0x0001e6000c101d04 */
[C---:B------:R-:W-:Y:S01]  /*2020*/  FMUL.FTZ R51, R125.reuse, R146 ;  /* 0x000000927d337220 */ /* 0x040fe20000410000 */
[----:B------:R-:W-:Y:S01]  /*2030*/  FMUL.FTZ R53, R125, R138 ;  /* 0x0000008a7d357220 */ /* 0x000fe20000410000 */
[--C-:B------:R-:W-:Y:S01]  /*2040*/  IMAD.WIDE.U32 R78, R127, 0x10, R48.reuse ;  /* 0x000000107f4e7825 */ /* 0x100fe200078e0030 */
[----:B------:R1:W-:Y:S03]  /*2050*/  STG.E.128 desc[UR4][R82.64], R56 ;  /* 0x0000003852007986 */ /* 0x0003e6000c101d04 */
[C---:B------:R-:W-:Y:S01]  /*2060*/  FMUL.FTZ R54, R125.reuse, R140 ;  /* 0x0000008c7d367220 */ /* 0x040fe20000410000 */
[----:B------:R-:W-:Y:S01]  /*2070*/  FMUL.FTZ R55, R125, R142 ;  /* 0x0000008e7d377220 */ /* 0x000fe20000410000 */
[--C-:B------:R-:W-:Y:S01]  /*2080*/  IMAD.WIDE.U32 R76, R139, 0x10, R48.reuse ;  /* 0x000000108b4c7825 */ /* 0x100fe200078e0030 */
[----:B------:R-:W-:Y:S03]  /*2090*/  STG.E.128 desc[UR4][R86.64], R68 ;  /* 0x0000004456007986 */ /* 0x000fe6000c101d04 */
[----:B------:R-:W-:-:S04]  /*20a0*/  IMAD.WIDE.U32 R126, R126, 0x10, R48 ;  /* 0x000000107e7e7825 */ /* 0x000fc800078e0030 */
[C---:B------:R-:W-:Y:S01]  /*20b0*/  FMUL.FTZ R48, R125.reuse, R52 ;  /* 0x000000347d307220 */ /* 0x040fe20000410000 */
[C---:B------:R-:W-:Y:S01]  /*20c0*/  FMUL.FTZ R49, R125.reuse, R136 ;  /* 0x000000887d317220 */ /* 0x040fe20000410000 */
[----:B------:R-:W-:Y:S01]  /*20d0*/  FMUL.FTZ R52, R125, R128 ;  /* 0x000000807d347220 */ /* 0x000fe20000410000 */
[----:B------:R2:W-:Y:S01]  /*20e0*/  STG.E.128 desc[UR4][R80.64], R60 ;  /* 0x0000003c50007986 */ /* 0x0005e2000c101d04 */
[-C--:B0-----:R-:W-:Y:S02]  /*20f0*/  FMUL.FTZ R67, R55, R124.reuse ;  /* 0x0000007c37437220 */ /* 0x081fe40000410000 */
[-C--:B------:R-:W-:Y:S01]  /*2100*/  FMUL.FTZ R64, R52, R124.reuse ;  /* 0x0000007c34407220 */ /* 0x080fe20000410000 */
[-C--:B------:R-:W-:Y:S01]  /*2110*/  FMUL.FTZ R65, R53, R124.reuse ;  /* 0x0000007c35417220 */ /* 0x080fe20000410000 */
[-C--:B------:R-:W-:Y:S01]  /*2120*/  FMUL.FTZ R66, R54, R124.reuse ;  /* 0x0000007c36427220 */ /* 0x080fe20000410000 */
[-C--:B-1----:R-:W-:Y:S01]  /*2130*/  FMUL.FTZ R56, R60, R124.reuse ;  /* 0x0000007c3c387220 */ /* 0x082fe20000410000 */
[-C--:B------:R-:W-:Y:S01]  /*2140*/  FMUL.FTZ R57, R61, R124.reuse ;  /* 0x0000007c3d397220 */ /* 0x080fe20000410000 */
[-C--:B------:R-:W-:Y:S01]  /*2150*/  FMUL.FTZ R58, R62, R124.reuse ;  /* 0x0000007c3e3a7220 */ /* 0x080fe20000410000 */
[----:B------:R-:W-:-:S05]  /*2160*/  FMUL.FTZ R59, R63, R124 ;  /* 0x0000007c3f3b7220 */ /* 0x000fca0000410000 */
[----:B------:R1:W-:Y:S01]  /*2170*/  STG.E.128 desc[UR4][R76.64], R56 ;  /* 0x000000384c007986 */ /* 0x0003e2000c101d04 */
[-C--:B--2---:R-:W-:Y:S01]  /*2180*/  FMUL.FTZ R60, R48, R124.reuse ;  /* 0x0000007c303c7220 */ /* 0x084fe20000410000 */
[-C--:B------:R-:W-:Y:S01]  /*2190*/  FMUL.FTZ R61, R49, R124.reuse ;  /* 0x0000007c313d7220 */ /* 0x080fe20000410000 */
[-C--:B------:R-:W-:Y:S01]  /*21a0*/  FMUL.FTZ R62, R50, R124.reuse ;  /* 0x0000007c323e7220 */ /* 0x080fe20000410000 */
[----:B------:R-:W-:Y:S01]  /*21b0*/  FMUL.FTZ R63, R51, R124 ;  /* 0x0000007c333f7220 */ /* 0x000fe20000410000 */
[----:B------:R1:W-:Y:S04]  /*21c0*/  STG.E.128 desc[UR4][R74.64], R48 ;  /* 0x000000304a007986 */ /* 0x0003e8000c101d04 */
[----:B------:R1:W-:Y:S04]  /*21d0*/  STG.E.128 desc[UR4][R78.64], R60 ;  /* 0x0000003c4e007986 */ /* 0x0003e8000c101d04 */
[----:B------:R1:W-:Y:S04]  /*21e0*/  STG.E.128 desc[UR4][R72.64], R52 ;  /* 0x0000003448007986 */ /* 0x0003e8000c101d04 */
[----:B------:R1:W-:Y:S01]  /*21f0*/  STG.E.128 desc[UR4][R126.64], R64 ;  /* 0x000000407e007986 */ /* 0x0003e2000c101d04 */
[----:B------:R-:W-:Y:S05]  /*2200*/  BRA `(.L_x_9012) ;  /* 0x0000000c00147947 */ /* 0x000fea0003800000 */
.L_x_9010:
        /* <DEDUP_REMOVED lines=43> */
[C---:B-----5:R-:W-:Y:S01]  /*24c0*/  FFMA.FTZ R51, R125.reuse, R51, R28 ;  /* 0x000000337d337223 */ /* 0x060fe2000001001c */
[----:B------:R-:W-:Y:S01]  /*24d0*/  FADD.FTZ R62, R62, -R161 ;  /* 0x800000a13e3e7221 */ /* 0x000fe20000010000 */
[C---:B------:R-:W-:Y:S01]  /*24e0*/  FFMA.FTZ R53, R125.reuse, R138, R29 ;  /* 0x0000008a7d357223 */ /* 0x040fe2000001001d */
[C---:B------:R-:W-:Y:S01]  /*24f0*/  FFMA.FTZ R55, R125.reuse, R55, R30 ;  /* 0x000000377d377223 */ /* 0x040fe2000001001e */
[C---:B------:R-:W-:Y:S01]  /*2500*/  FFMA.FTZ R57, R125.reuse, R142, R31 ;  /* 0x0000008e7d397223 */ /* 0x040fe2000001001f */
[C---:B------:R-:W-:Y:S01]  /*2510*/  FFMA.FTZ R59, R125.reuse, R59, R32 ;  /* 0x0000003b7d3b7223 */ /* 0x040fe20000010020 */
[C---:B------:R-:W-:Y:S01]  /*2520*/  FFMA.FTZ R61, R125.reuse, R144, R33 ;  /* 0x000000907d3d7223 */ /* 0x040fe20000010021 */
[C---:B------:R-:W-:Y:S01]  /*2530*/  FFMA.FTZ R63, R125.reuse, R63, R34 ;  /* 0x0000003f7d3f7223 */ /* 0x040fe20000010022 */
[----:B------:R-:W-:Y:S01]  /*2540*/  FFMA.FTZ R65, R125, R162, R35 ;  /* 0x000000a27d417223 */ /* 0x000fe20000010023 */
[----:B0-----:R-:W-:-:S04]  /*2550*/  IMAD.WIDE.U32 R74, R127, 0x10, R48 ;  /* 0x000000107f4a7825 */ /* 0x001fc800078e0030 */
[C---:B------:R-:W-:Y:S01]  /*2560*/  FFMA.FTZ R67, R125.reuse, R67, R36 ;  /* 0x000000437d437223 */ /* 0x040fe20000010024 */
[C---:B------:R-:W-:Y:S01]  /*2570*/  FFMA.FTZ R77, R125.reuse, R130, R37 ;  /* 0x000000827d4d7223 */ /* 0x040fe20000010025 */
[C---:B------:R-:W-:Y:S01]  /*2580*/  FFMA.FTZ R79, R125.reuse, R79, R38 ;  /* 0x0000004f7d4f7223 */ /* 0x040fe20000010026 */
[----:B------:R-:W-:Y:S01]  /*2590*/  FFMA.FTZ R81, R125, R134, R39 ;  /* 0x000000867d517223 */ /* 0x000fe20000010027 */
[----:B------:R-:W-:-:S04]  /*25a0*/  IMAD.WIDE.U32 R68, R141, 0x10, R48 ;  /* 0x000000108d447825 */ /* 0x000fc800078e0030 */
        /* <DEDUP_REMOVED lines=9> */
[----:B------:R-:W-:Y:S01]  /*2640*/  FFMA.FTZ R125, R125, R62, R47 ;  /* 0x0000003e7d7d7223 */ /* 0x000fe2000001002f */
[----:B------:R-:W-:Y:S01]  /*2650*/  FMUL.FTZ R50, R55, R124 ;  /* 0x0000007c37327220 */ /* 0x000fe20000410000 */
        /* <DEDUP_REMOVED lines=26> */
.L_x_9013:
        /* <DEDUP_REMOVED lines=31> */
[C---:B-----5:R-:W-:Y:S01]  /*29f0*/  FFMA.FTZ R64, R125.reuse, R64, R28 ;  /* 0x000000407d407223 */ /* 0x060fe2000001001c */
[C---:B------:R-:W-:Y:S01]  /*2a00*/  FFMA.FTZ R65, R125.reuse, R138, R29 ;  /* 0x0000008a7d417223 */ /* 0x040fe2000001001d */
[C---:B------:R-:W-:Y:S01]  /*2a10*/  FFMA.FTZ R66, R125.reuse, R63, R30 ;  /* 0x0000003f7d427223 */ /* 0x040fe2000001001e */
[C---:B------:R-:W-:Y:S01]  /*2a20*/  FFMA.FTZ R67, R125.reuse, R142, R31 ;  /* 0x0000008e7d437223 */ /* 0x040fe2000001001f */
[----:B------:R-:W-:Y:S01]  /*2a30*/  FADD.FTZ R54, R58, -R155 ;  /* 0x8000009b3a367221 */ /* 0x000fe20000010000 */
[C---:B------:R-:W-:Y:S01]  /*2a40*/  FFMA.FTZ R56, R125.reuse, R56, R32 ;  /* 0x000000387d387223 */ /* 0x040fe20000010020 */
[C---:B------:R-:W-:Y:S01]  /*2a50*/  FFMA.FTZ R57, R125.reuse, R144, R33 ;  /* 0x000000907d397223 */ /* 0x040fe20000010021 */
[C---:B------:R-:W-:Y:S01]  /*2a60*/  FFMA.FTZ R58, R125.reuse, R147, R34 ;  /* 0x000000937d3a7223 */ /* 0x040fe20000010022 */
[----:B------:R-:W-:Y:S01]  /*2a70*/  FFMA.FTZ R59, R125, R162, R35 ;  /* 0x000000a27d3b7223 */ /* 0x000fe20000010023 */
        /* <DEDUP_REMOVED lines=14> */
[----:B------:R-:W-:Y:S01]  /*2b60*/  FMUL.FTZ R68, R56, R124 ;  /* 0x0000007c38447220 */ /* 0x000fe20000410000 */
[----:B------:R-:W-:-:S04]  /*2b70*/  IMAD.WIDE.U32 R80, R139, 0x10, R72 ;  /* 0x000000108b507825 */ /* 0x000fc800078e0048 */
[-C--:B------:R-:W-:Y:S01]  /*2b80*/  FMUL.FTZ R69, R57, R124.reuse ;  /* 0x0000007c39457220 */ /* 0x080fe20000410000 */
[-C--:B------:R-:W-:Y:S01]  /*2b90*/  FMUL.FTZ R70, R58, R124.reuse ;  /* 0x0000007c3a467220 */ /* 0x080fe20000410000 */
[----:B------:R-:W-:Y:S01]  /*2ba0*/  FMUL.FTZ R71, R59, R124 ;  /* 0x0000007c3b477220 */ /* 0x000fe20000410000 */
[----:B------:R-:W-:-:S04]  /*2bb0*/  IMAD.WIDE.U32 R74, R127, 0x10, R72 ;  /* 0x000000107f4a7825 */ /* 0x000fc800078e0048 */
[C---:B------:R-:W-:Y:S01]  /*2bc0*/  FFMA.FTZ R60, R125.reuse, R129, R36 ;  /* 0x000000817d3c7223 */ /* 0x040fe20000010024 */
[----:B------:R-:W-:Y:S01]  /*2bd0*/  FFMA.FTZ R61, R125, R130, R37 ;  /* 0x000000827d3d7223 */ /* 0x000fe20000010025 */
[-C--:B0-----:R-:W-:Y:S01]  /*2be0*/  FMUL.FTZ R64, R64, R124.reuse ;  /* 0x0000007c40407220 */ /* 0x081fe20000410000 */
[-C--:B------:R-:W-:Y:S01]  /*2bf0*/  FMUL.FTZ R65, R65, R124.reuse ;  /* 0x0000007c41417220 */ /* 0x080fe20000410000 */
[-C--:B------:R-:W-:Y:S01]  /*2c00*/  FMUL.FTZ R66, R66, R124.reuse ;  /* 0x0000007c42427220 */ /* 0x080fe20000410000 */
[----:B------:R-:W-:Y:S01]  /*2c10*/  FMUL.FTZ R67, R67, R124 ;  /* 0x0000007c43437220 */ /* 0x000fe20000410000 */
[----:B------:R-:W-:-:S04]  /*2c20*/  IMAD.WIDE.U32 R86, R137, 0x10, R48 ;  /* 0x0000001089567825 */ /* 0x000fc800078e0030 */
[C---:B------:R-:W-:Y:S01]  /*2c30*/  FFMA.FTZ R62, R125.reuse, R133, R38 ;  /* 0x000000857d3e7223 */ /* 0x040fe20000010026 */
[C---:B------:R-:W-:Y:S01]  /*2c40*/  FFMA.FTZ R63, R125.reuse, R134, R39 ;  /* 0x000000867d3f7223 */ /* 0x040fe20000010027 */
[C---:B------:R-:W-:Y:S01]  /*2c50*/  FFMA.FTZ R50, R125.reuse, R143, R42 ;  /* 0x0000008f7d327223 */ /* 0x040fe2000001002a */
[C---:B------:R-:W-:Y:S01]  /*2c60*/  IMAD.WIDE.U32 R72, R126.reuse, 0x10, R72 ;  /* 0x000000107e487825 */ /* 0x040fe200078e0048 */
[----:B------:R0:W-:Y:S03]  /*2c70*/  STG.E.128 desc[UR4][R84.64], R64 ;  /* 0x0000004054007986 */ /* 0x0001e6000c101d04 */
[C---:B------:R-:W-:Y:S01]  /*2c80*/  FFMA.FTZ R51, R125.reuse, R146, R43 ;  /* 0x000000927d337223 */ /* 0x040fe2000001002b */
[----:B------:R-:W-:Y:S01]  /*2c90*/  FFMA.FTZ R52, R125, R53, R44 ;  /* 0x000000357d347223 */ /* 0x000fe2000001002c */
[----:B------:R-:W-:Y:S01]  /*2ca0*/  IMAD.WIDE.U32 R78, R127, 0x10, R48 ;  /* 0x000000107f4e7825 */ /* 0x000fe200078e0030 */
[----:B------:R1:W-:Y:S03]  /*2cb0*/  STG.E.128 desc[UR4][R82.64], R56 ;  /* 0x0000003852007986 */ /* 0x0003e6000c101d04 */
[C---:B------:R-:W-:Y:S01]  /*2cc0*/  FFMA.FTZ R53, R125.reuse, R54, R45 ;  /* 0x000000367d357223 */ /* 0x040fe2000001002d */
[----:B------:R-:W-:Y:S01]  /*2cd0*/  FFMA.FTZ R54, R125, R159, R46 ;  /* 0x0000009f7d367223 */ /* 0x000fe2000001002e */
[----:B------:R-:W-:Y:S01]  /*2ce0*/  IMAD.WIDE.U32 R76, R139, 0x10, R48 ;  /* 0x000000108b4c7825 */ /* 0x000fe200078e0030 */
[----:B------:R-:W-:Y:S03]  /*2cf0*/  STG.E.128 desc[UR4][R86.64], R68 ;  /* 0x0000004456007986 */ /* 0x000fe6000c101d04 */
[----:B------:R-:W-:Y:S01]  /*2d00*/  FFMA.FTZ R55, R125, R128, R47 ;  /* 0x000000807d377223 */ /* 0x000fe2000001002f */
[----:B------:R-:W-:-:S04]  /*2d10*/  IMAD.WIDE.U32 R126, R126, 0x10, R48 ;  /* 0x000000107e7e7825 */ /* 0x000fc800078e0030 */
[C---:B------:R-:W-:Y:S01]  /*2d20*/  FFMA.FTZ R48, R125.reuse, R135, R40 ;  /* 0x000000877d307223 */ /* 0x040fe20000010028 */
[----:B------:R-:W-:Y:S01]  /*2d30*/  FFMA.FTZ R49, R125, R136, R41 ;  /* 0x000000887d317223 */ /* 0x000fe20000010029 */
[----:B------:R2:W-:Y:S01]  /*2d40*/  STG.E.128 desc[UR4][R80.64], R60 ;  /* 0x0000003c50007986 */ /* 0x0005e2000c101d04 */
[-C--:B0-----:R-:W-:Y:S01]  /*2d50*/  FMUL.FTZ R67, R55, R124.reuse ;  /* 0x0000007c37437220 */ /* 0x081fe20000410000 */
        /* <DEDUP_REMOVED lines=15> */
[----:B------:R3:W-:Y:S02]  /*2e50*/  STG.E.128 desc[UR4][R126.64], R64 ;  /* 0x000000407e007986 */ /* 0x0007e4000c101d04 */
.L_x_9012:
        /* <DEDUP_REMOVED lines=45> */
.L_x_9009:
        /* <DEDUP_REMOVED lines=18> */
.L_x_9015:
        /* <DEDUP_REMOVED lines=11> */
.L_x_10941:


//--------------------- .text._ZN10layer_norm13ln_bwd_kernelINS_13Kernel_traitsI6__halfffffjLj2560ELj1ELj1ELj4ELj16ENS_18Kernel_traits_baseILj2560ES2_ffffjLj128EEEEELb0ELb0ELb1ELb0EEEvNS_9BwdParamsE --------------------------
	.section	.text._ZN10layer_norm13ln_bwd_kernelINS_13Kernel_traitsI6__halfffffjLj2560ELj1ELj1ELj4ELj16ENS_18Kernel_traits_baseILj2560ES2_ffffjLj128EEEEELb0ELb0ELb1ELb0EEEvNS_9BwdParamsE,"ax",@progbits
	.align	128
        .global         _ZN10layer_norm13ln_bwd_kernelINS_13Kernel_traitsI6__halfffffjLj2560ELj1ELj1ELj4ELj16ENS_18Kernel_traits_baseILj2560ES2_ffffjLj128EEEEELb0ELb0ELb1ELb0EEEvNS_9BwdParamsE
        .type           _ZN10layer_norm13ln_bwd_kernelINS_13Kernel_traitsI6__halfffffjLj2560ELj1ELj1ELj4ELj16ENS_18Kernel_traits_baseILj2560ES2_ffffjLj128EEEEELb0ELb0ELb1ELb0EEEvNS_9BwdParamsE,@function
        .size           _ZN10layer_norm13ln_bwd_kernelINS_13Kernel_traitsI6__halfffffjLj2560ELj1ELj1ELj4ELj16ENS_18Kernel_traits_baseILj2560ES2_ffffjLj128EEEEELb0ELb0ELb1ELb0EEEvNS_9BwdParamsE,(.L_x_10942 - _ZN10layer_norm13ln_bwd_kernelINS_13Kernel_traitsI6__halfffffjLj2560ELj1ELj1ELj4ELj16ENS_18Kernel_traits_baseILj2560ES2_ffffjLj128EEEEELb0ELb0ELb1ELb0EEEvNS_9BwdParamsE)
        .other          _ZN10layer_norm13ln_bwd_kernelINS_13Kernel_traitsI6__halfffffjLj2560ELj1ELj1ELj4ELj16ENS_18Kernel_traits_baseILj2560ES2_ffffjLj128EEEEELb0ELb0ELb1ELb0EEEvNS_9BwdParamsE,@"STO_CUDA_ENTRY STV_DEFAULT"
_ZN10layer_norm13ln_bwd_kernelINS_13Kernel_traitsI6__halfffffjLj2560ELj1ELj1ELj4ELj16ENS_18Kernel_traits_baseILj2560ES2_ffffjLj128EEEEELb0ELb0ELb1ELb0EEEvNS_9BwdParamsE:
.text._ZN10layer_norm13ln_bwd_kernelINS_13Kernel_traitsI6__halfffffjLj2560ELj1ELj1ELj4ELj16ENS_18Kernel_traits_baseILj2560ES2_ffffjLj128EEEEELb0ELb0ELb1ELb0EEEvNS_9BwdParamsE:
        /* <DEDUP_REMOVED lines=111> */
[----:B------:R-:W-:Y:S01]  /*06f0*/  MOV R4, UR9 ;  /* 0x0000000900047c02 */ /* 0x000fe20008000f00 */
[----:B------:R-:W3:Y:S01]  /*0700*/  LDCU.64 UR14, c[0x0][0x438] ;  /* 0x00008700ff0e77ac */ /* 0x000ee20008000a00 */
[----:B------:R-:W4:Y:S05]  /*0710*/  LDCU.64 UR6, c[0x0][0x478] ;  /* 0x00008f00ff0677ac */ /* 0x000f2a0008000a00 */
.L_x_9060:
        /* <DEDUP_REMOVED lines=50> */
[----:B------:R-:W-:Y:S02]  /*0a40*/  HADD2.F32 R15, -RZ, R104.H0_H0 ;  /* 0x20000068ff0f7230 */ /* 0x000fe40000004100 */
[----:B------:R-:W-:Y:S02]  /*0a50*/  HADD2.F32 R116, -RZ, R142.H1_H1 ;  /* 0x3000008eff747230 */ /* 0x000fe40000004100 */
[----:B--2---:R-:W-:-:S05]  /*0a60*/  @P0 IMAD.WIDE.U32 R126, R131, 0x10, R126 ;  /* 0x00000010837e0825 */ /* 0x004fca00078e007e */
[----:B------:R0:W5:Y:S01]  /*0a70*/  @P0 LDG.E.128 R64, desc[UR10][R126.64] ;  /* 0x0000000a7e400981 */ /* 0x000162000c1e1d00 */
[----:B------:R-:W-:Y:S02]  /*0a80*/  IADD3 R133, PT, PT, R133, 0x80, RZ ;  /* 0x0000008085857810 */ /* 0x000fe40007ffe0ff */
[----:B------:R-:W-:Y:S01]  /*0a90*/  IADD3 R131, PT, PT, R131, 0x80, RZ ;  /* 0x0000008083837810 */ /* 0x000fe20007ffe0ff */
[C---:B---3--:R-:W-:Y:S01]  /*0aa0*/  FADD.FTZ R10, -R132.reuse, R96 ;  /* 0x00000060840a7221 */ /* 0x048fe20000010100 */
[C---:B------:R-:W-:Y:S01]  /*0ab0*/  FADD.FTZ R18, -R132.reuse, R97 ;  /* 0x0000006184127221 */ /* 0x040fe20000010100 */
[----:B------:R-:W-:Y:S02]  /*0ac0*/  HADD2.F32 R96, -RZ, R142.H0_H0 ;  /* 0x2000008eff607230 */ /* 0x000fe40000004100 */
[----:B------:R-:W-:Y:S01]  /*0ad0*/  FADD.FTZ R98, -R132, R98 ;  /* 0x0000006284627221 */ /* 0x000fe20000010100 */
[C---:B-----5:R-:W-:Y:S01]  /*0ae0*/  FMUL.FTZ R3, R5.reuse, R10 ;  /* 0x0000000a05037220 */ /* 0x060fe20000410000 */
[----:B------:R-:W-:Y:S01]  /*0af0*/  FMUL.FTZ R18, R5, R18 ;  /* 0x0000001205127220 */ /* 0x000fe20000410000 */
[----:B------:R-:W-:-:S02]  /*0b00*/  HADD2.F32 R97, -RZ, R105.H0_H0 ;  /* 0x20000069ff617230 */ /* 0x000fc40000004100 */
[----:B------:R-:W-:Y:S01]  /*0b10*/  FADD.FTZ R128, -R132, R99 ;  /* 0x0000006384807221 */ /* 0x000fe20000010100 */
[----:B----4-:R-:W-:Y:S01]  /*0b20*/  FMUL.FTZ R10, R92, R15 ;  /* 0x0000000f5c0a7220 */ /* 0x010fe20000410000 */
[----:B------:R-:W-:Y:S01]  /*0b30*/  FADD.FTZ R44, R44, R92 ;  /* 0x0000005c2c2c7221 */ /* 0x000fe20000010000 */
[----:B------:R-:W-:Y:S01]  /*0b40*/  FFMA.FTZ R24, R92, R3, R24 ;  /* 0x000000035c187223 */ /* 0x000fe20000010018 */
[----:B------:R-:W-:Y:S01]  /*0b50*/  FMUL.FTZ R15, R93, R96 ;  /* 0x000000605d0f7220 */ /* 0x000fe20000410000 */
[----:B------:R-:W-:Y:S01]  /*0b60*/  FADD.FTZ R45, R45, R93 ;  /* 0x0000005d2d2d7221 */ /* 0x000fe20000010000 */
[----:B------:R-:W-:Y:S01]  /*0b70*/  FFMA.FTZ R25, R93, R18, R25 ;  /* 0x000000125d197223 */ /* 0x000fe20000010019 */
[----:B------:R-:W-:Y:S01]  /*0b80*/  FADD.FTZ R92, RZ, R10 ;  /* 0x0000000aff5c7221 */ /* 0x000fe20000010000 */
[----:B------:R-:W-:Y:S01]  /*0b90*/  FFMA.FTZ R93, R3, R10, RZ ;  /* 0x0000000a035d7223 */ /* 0x000fe200000100ff */
[----:B------:R-:W-:Y:S01]  /*0ba0*/  FMUL.FTZ R108, R94, R97 ;  /* 0x000000615e6c7220 */ /* 0x000fe20000410000 */
[----:B------:R-:W-:Y:S01]  /*0bb0*/  FMUL.FTZ R103, R5, R98 ;  /* 0x0000006205677220 */ /* 0x000fe20000410000 */
[----:B------:R-:W-:Y:S01]  /*0bc0*/  FADD.FTZ R97, R92, R15 ;  /* 0x0000000f5c617221 */ /* 0x000fe20000010000 */
[----:B------:R-:W-:Y:S01]  /*0bd0*/  FFMA.FTZ R92, R18, R15, R93 ;  /* 0x0000000f125c7223 */ /* 0x000fe2000001005d */
[----:B------:R-:W-:Y:S01]  /*0be0*/  FMUL.FTZ R116, R95, R116 ;  /* 0x000000745f747220 */ /* 0x000fe20000410000 */
[----:B0-----:R-:W-:Y:S01]  /*0bf0*/  FMUL.FTZ R126, R5, R128 ;  /* 0x00000080057e7220 */ /* 0x001fe20000410000 */
        /* <DEDUP_REMOVED lines=8> */
.L_x_9020:
[----:B----4-:R-:W-:Y:S05]  /*0c80*/  BSYNC.RECONVERGENT B1 ;  /* 0x0000000000017941 */ /* 0x010fea0003800200 */
.L_x_9019:
        /* <DEDUP_REMOVED lines=14> */
[----:B------:R-:W-:Y:S02]  /*0d70*/  IADD3 R133, PT, PT, R133, 0x80, RZ ;  /* 0x0000008085857810 */ /* 0x000fe40007ffe0ff */
        /* <DEDUP_REMOVED lines=32> */
.L_x_9022:
[----:B------:R-:W-:Y:S05]  /*0f80*/  BSYNC.RECONVERGENT B1 ;  /* 0x0000000000017941 */ /* 0x000fea0003800200 */
.L_x_9021:
        /* <DEDUP_REMOVED lines=47> */
.L_x_9024:
[----:B------:R-:W-:Y:S05]  /*1280*/  BSYNC.RECONVERGENT B1 ;  /* 0x0000000000017941 */ /* 0x000fea0003800200 */
.L_x_9023:
        /* <DEDUP_REMOVED lines=47> */
.L_x_9026:
[----:B------:R-:W-:Y:S05]  /*1580*/  BSYNC.RECONVERGENT B1 ;  /* 0x0000000000017941 */ /* 0x000fea0003800200 */
.L_x_9025:
        /* <DEDUP_REMOVED lines=12> */
[--C-:B------:R-:W-:Y:S02]  /*1650*/  HADD2.F32 R101, -RZ, R140.reuse.H0_H0 ;  /* 0x2000008cff657230 */ /* 0x100fe40000004100 */
[--C-:B------:R-:W-:Y:S02]  /*1660*/  HADD2.F32 R113, -RZ, R141.reuse.H0_H0 ;  /* 0x2000008dff717230 */ /* 0x100fe40000004100 */
[C---:B---3--:R-:W-:Y:S01]  /*1670*/  FADD.FTZ R102, -R132.reuse, R92 ;  /* 0x0000005c84667221 */ /* 0x048fe20000010100 */
[----:B------:R-:W-:Y:S02]  /*1680*/  HADD2.F32 R92, -RZ, R140.H1_H1 ;  /* 0x3000008cff5c7230 */ /* 0x000fe40000004100 */
[C---:B------:R-:W-:Y:S01]  /*1690*/  FADD.FTZ R106, -R132.reuse, R93 ;  /* 0x0000005d846a7221 */ /* 0x040fe20000010100 */
[C---:B------:R-:W-:Y:S01]  /*16a0*/  FADD.FTZ R94, -R132.reuse, R94 ;  /* 0x0000005e845e7221 */ /* 0x040fe20000010100 */
[C---:B-----5:R-:W-:Y:S01]  /*16b0*/  FMUL.FTZ R21, R5.reuse, R102 ;  /* 0x0000006605157220 */ /* 0x060fe20000410000 */
[----:B------:R-:W-:Y:S01]  /*16c0*/  FADD.FTZ R124, -R132, R95 ;  /* 0x0000005f847c7221 */ /* 0x000fe20000010100 */
[C---:B------:R-:W-:Y:S01]  /*16d0*/  FMUL.FTZ R106, R5.reuse, R106 ;  /* 0x0000006a056a7220 */ /* 0x040fe20000410000 */
[----:B------:R-:W-:Y:S01]  /*16e0*/  FMUL.FTZ R115, R5, R94 ;  /* 0x0000005e05737220 */ /* 0x000fe20000410000 */
[----:B----4-:R-:W-:Y:S01]  /*16f0*/  FMUL.FTZ R102, R96, R101 ;  /* 0x0000006560667220 */ /* 0x010fe20000410000 */
[----:B------:R-:W-:Y:S01]  /*1700*/  FMUL.FTZ R101, R97, R92 ;  /* 0x0000005c61657220 */ /* 0x000fe20000410000 */
        /* <DEDUP_REMOVED lines=21> */
.L_x_9018:
        /* <DEDUP_REMOVED lines=33> */
.L_x_9027:
[----:B----4-:R-:W-:Y:S05]  /*1a70*/  BSYNC.RECONVERGENT B0 ;  /* 0x0000000000007941 */ /* 0x010fea0003800200 */
.L_x_9017:
        /* <DEDUP_REMOVED lines=32> */
.L_x_9029:
[----:B------:R-:W-:Y:S05]  /*1c80*/  BSYNC.RECONVERGENT B0 ;  /* 0x0000000000007941 */ /* 0x000fea0003800200 */
.L_x_9028:
        /* <DEDUP_REMOVED lines=41> */
[-CC-:B------:R-:W-:Y:S01]  /*1f20*/  FFMA.FTZ R93, R3, R98.reuse, R99.reuse ;  /* 0x00000062035d7223 */ /* 0x180fe20000010063 */
[-CC-:B------:R-:W-:Y:S01]  /*1f30*/  FFMA.FTZ R94, R18, R98.reuse, R99.reuse ;  /* 0x00000062125e7223 */ /* 0x180fe20000010063 */
[-C--:B------:R-:W-:Y:S01]  /*1f40*/  FFMA.FTZ R95, R103, R98.reuse, R99 ;  /* 0x00000062675f7223 */ /* 0x080fe20000010063 */
[----:B------:R-:W-:Y:S01]  /*1f50*/  ISETP.GT.AND P1, PT, R2, RZ, PT ;  /* 0x000000ff0200720c */ /* 0x000fe20003f24270 */
        /* <DEDUP_REMOVED lines=8> */
[----:B------:R-:W-:-:S02]  /*1fe0*/  ISETP.GT.AND P0, PT, R0, RZ, PT ;  /* 0x000000ff0000720c */ /* 0x000fc40003f04270 */
[----:B------:R-:W-:Y:S01]  /*1ff0*/  FSEL R92, R92, RZ, P1 ;  /* 0x000000ff5c5c7208 */ /* 0x000fe20000800000 */
[----:B------:R-:W-:Y:S01]  /*2000*/  FMUL.FTZ R130, R5, R130 ;  /* 0x0000008205827220 */ /* 0x000fe20000410000 */
[----:B------:R-:W-:Y:S02]  /*2010*/  FSEL R94, R94, RZ, P1 ;  /* 0x000000ff5e5e7208 */ /* 0x000fe40000800000 */
[----:B------:R-:W-:Y:S01]  /*2020*/  FSEL R128, R128, RZ, P1 ;  /* 0x000000ff80807208 */ /* 0x000fe20000800000 */
[----:B------:R-:W-:Y:S01]  /*2030*/  FMUL.FTZ R93, R92, UR16 ;  /* 0x000000105c5d7c20 */ /* 0x000fe20008410000 */
[----:B------:R-:W-:Y:S01]  /*2040*/  FSEL R130, R130, RZ, P1 ;  /* 0x000000ff82827208 */ /* 0x000fe20000800000 */
[----:B------:R-:W-:Y:S02]  /*2050*/  FMUL.FTZ R94, R94, UR16 ;  /* 0x000000105e5e7c20 */ /* 0x000fe40008410000 */
[----:B------:R-:W-:Y:S01]  /*2060*/  FMUL.FTZ R95, R128, UR16 ;  /* 0x00000010805f7c20 */ /* 0x000fe20008410000 */
[----:B------:R-:W-:-:S02]  /*2070*/  SEL R84, R93, R84, P0 ;  /* 0x000000545d547207 */ /* 0x000fc40000000000 */
[----:B------:R-:W-:Y:S02]  /*2080*/  SEL R85, R94, R85, P0 ;  /* 0x000000555e557207 */ /* 0x000fe40000000000 */
[----:B------:R-:W-:Y:S01]  /*2090*/  SEL R86, R95, R86, P0 ;  /* 0x000000565f567207 */ /* 0x000fe20000000000 */
[----:B------:R-:W-:Y:S06]  /*20a0*/  @!P4 BRA `(.L_x_9034) ;  /* 0x000000040054c947 */ /* 0x000fec0003800000 */
[----:B------:R-:W-:Y:S01]  /*20b0*/  FMUL.FTZ R87, R130, UR16 ;  /* 0x0000001082577c20 */ /* 0x000fe20008410000 */
[----:B------:R-:W-:Y:S06]  /*20c0*/  BRA `(.L_x_9034) ;  /* 0x00000004004c7947 */ /* 0x000fec0003800000 */
.L_x_9033:
        /* <DEDUP_REMOVED lines=23> */
[----:B------:R-:W-:Y:S02]  /*2240*/  SEL R86, R93, R86, P0 ;  /* 0x000000565d567207 */ /* 0x000fe40000000000 */
[----:B------:R-:W-:Y:S01]  /*2250*/  MOV R91, R94 ;  /* 0x0000005e005b7202 */ /* 0x000fe20000000f00 */
[----:B------:R-:W-:Y:S06]  /*2260*/  @!P4 BRA `(.L_x_9034) ;  /* 0x0000000000e4c947 */ /* 0x000fec0003800000 */
[----:B------:R-:W-:Y:S01]  /*2270*/  FMUL.FTZ R87, R94, UR16 ;  /* 0x000000105e577c20 */ /* 0x000fe20008410000 */
[----:B------:R-:W-:Y:S06]  /*2280*/  BRA `(.L_x_9034) ;  /* 0x0000000000dc7947 */ /* 0x000fec0003800000 */
.L_x_9032:
[----:B------:R-:W-:Y:S01]  /*2290*/  UMOV UR4, UR6 ;  /* 0x0000000600047c82 */ /* 0x000fe20008000000 */
[----:B------:R-:W-:Y:S01]  /*22a0*/  UMOV UR5, UR7 ;  /* 0x0000000700057c82 */ /* 0x000fe20008000000 */
[----:B------:R-:W-:-:S04]  /*22b0*/  UISETP.NE.U32.AND UP0, UPT, UR4, URZ, UPT ;  /* 0x000000ff0400728c */ /* 0x000fc8000bf05070 */
[----:B------:R-:W-:-:S09]  /*22c0*/  UISETP.NE.AND.EX UP0, UPT, UR5, URZ, UPT, UP0 ;  /* 0x000000ff0500728c */ /* 0x000fd2000bf05300 */
[----:B------:R-:W-:Y:S05]  /*22d0*/  BRA.U UP0, `(.L_x_9035) ;  /* 0x0000000100687547 */ /* 0x000fea000b800000 */
        /* <DEDUP_REMOVED lines=12> */
[----:B------:R-:W-:Y:S01]  /*23a0*/  FMUL.FTZ R93, R92, UR16 ;  /* 0x000000105c5d7c20 */ /* 0x000fe20008410000 */
[----:B------:R-:W-:Y:S01]  /*23b0*/  ISETP.GT.AND P0, PT, R0, RZ, PT ;  /* 0x000000ff0000720c */ /* 0x000fe20003f04270 */
[----:B------:R-:W-:Y:S01]  /*23c0*/  FMUL.FTZ R92, R94, UR16 ;  /* 0x000000105e5c7c20 */ /* 0x000fe20008410000 */
[----:B------:R-:W-:-:S02]  /*23d0*/  FMUL.FTZ R95, R95, UR16 ;  /* 0x000000105f5f7c20 */ /* 0x000fc40008410000 */
[----:B------:R-:W-:Y:S02]  /*23e0*/  SEL R84, R93, R84, P0 ;  /* 0x000000545d547207 */ /* 0x000fe40000000000 */
[----:B------:R-:W-:Y:S02]  /*23f0*/  SEL R85, R92, R85, P0 ;  /* 0x000000555c557207 */ /* 0x000fe40000000000 */
[----:B------:R-:W-:Y:S01]  /*2400*/  SEL R86, R95, R86, P0 ;  /* 0x000000565f567207 */ /* 0x000fe20000000000 */
[----:B------:R-:W-:Y:S06]  /*2410*/  @!P4 BRA `(.L_x_9034) ;  /* 0x000000000078c947 */ /* 0x000fec0003800000 */
[----:B------:R-:W-:Y:S01]  /*2420*/  @P3 FFMA.FTZ R93, R126, R98, R99 ;  /* 0x000000627e5d3223 */ /* 0x000fe20000010063 */
[----:B------:R-:W-:-:S03]  /*2430*/  MOV R87, R67 ;  /* 0x0000004300577202 */ /* 0x000fc60000000f00 */
[----:B------:R-:W-:-:S04]  /*2440*/  @P3 FADD.FTZ R92, R116, -R93 ;  /* 0x8000005d745c3221 */ /* 0x000fc80000010000 */
[----:B------:R-:W-:-:S04]  /*2450*/  @P3 FFMA.FTZ R87, R5, R92, R67 ;  /* 0x0000005c05573223 */ /* 0x000fc80000010043 */
[----:B------:R-:W-:Y:S01]  /*2460*/  FMUL.FTZ R87, R87, UR16 ;  /* 0x0000001057577c20 */ /* 0x000fe20008410000 */
[----:B------:R-:W-:Y:S06]  /*2470*/  BRA `(.L_x_9034) ;  /* 0x0000000000607947 */ /* 0x000fec0003800000 */
.L_x_9035:
[-CC-:B------:R-:W-:Y:S01]  /*2480*/  @P3 FFMA.FTZ R91, R3, R98.reuse, R99.reuse ;  /* 0x00000062035b3223 */ /* 0x180fe20000010063 */
[-CC-:B------:R-:W-:Y:S01]  /*2490*/  @P3 FFMA.FTZ R90, R18, R98.reuse, R99.reuse ;  /* 0x00000062125a3223 */ /* 0x180fe20000010063 */
[-CC-:B------:R-:W-:Y:S01]  /*24a0*/  @P3 FFMA.FTZ R93, R103, R98.reuse, R99.reuse ;  /* 0x00000062675d3223 */ /* 0x180fe20000010063 */
[----:B------:R-:W-:Y:S01]  /*24b0*/  @P3 FFMA.FTZ R95, R126, R98, R99 ;  /* 0x000000627e5f3223 */ /* 0x000fe20000010063 */
        /* <DEDUP_REMOVED lines=9> */
[----:B------:R-:W-:Y:S01]  /*2550*/  @P3 FADD.FTZ R94, R116, -R95 ;  /* 0x8000005f745e3221 */ /* 0x000fe20000010000 */
[----:B------:R-:W-:Y:S01]  /*2560*/  MOV R91, R67 ;  /* 0x00000043005b7202 */ /* 0x000fe20000000f00 */
[----:B------:R-:W-:Y:S01]  /*2570*/  FMUL.FTZ R92, R89, UR16 ;  /* 0x00000010595c7c20 */ /* 0x000fe20008410000 */
[----:B------:R-:W-:Y:S01]  /*2580*/  FMUL.FTZ R93, R90, UR16 ;  /* 0x000000105a5d7c20 */ /* 0x000fe20008410000 */
[----:B------:R-:W-:Y:S01]  /*2590*/  FMUL.FTZ R95, R88, UR16 ;  /* 0x00000010585f7c20 */ /* 0x000fe20008410000 */
[----:B------:R-:W-:Y:S01]  /*25a0*/  ISETP.GT.AND P0, PT, R0, RZ, PT ;  /* 0x000000ff0000720c */ /* 0x000fe20003f04270 */
[----:B------:R-:W-:-:S03]  /*25b0*/  @P3 FFMA.FTZ R91, R5, R94, R67 ;  /* 0x0000005e055b3223 */ /* 0x000fc60000010043 */
[----:B------:R-:W-:Y:S01]  /*25c0*/  SEL R86, R93, R86, P0 ;  /* 0x000000565d567207 */ /* 0x000fe20000000000 */
[----:B------:R-:W-:Y:S01]  /*25d0*/  @P4 FMUL.FTZ R87, R91, UR16 ;  /* 0x000000105b574c20 */ /* 0x000fe20008410000 */
[----:B------:R-:W-:Y:S02]  /*25e0*/  SEL R85, R92, R85, P0 ;  /* 0x000000555c557207 */ /* 0x000fe40000000000 */
[----:B------:R-:W-:-:S07]  /*25f0*/  SEL R84, R95, R84, P0 ;  /* 0x000000545f547207 */ /* 0x000fce0000000000 */
.L_x_9034:
[----:B------:R-:W-:Y:S01]  /*2600*/  ISETP.NE.U32.AND P0, PT, RZ, UR4, PT ;  /* 0x00000004ff007c0c */ /* 0x000fe2000bf05070 */
[----:B------:R-:W0:Y:S03]  /*2610*/  @P4 LDC.64 R92, c[0x0][0x468] ;  /* 0x00011a00ff5c4b82 */ /* 0x000e260000000a00 */
[----:B------:R-:W-:-:S13]  /*2620*/  ISETP.NE.AND.EX P0, PT, RZ, UR5, PT, P0 ;  /* 0x00000005ff007c0c */ /* 0x000fda000bf05300 */
[----:B------:R-:W1:Y:S01]  /*2630*/  @P0 LDC.64 R94, c[0x0][0x478] ;  /* 0x00011e00ff5e0b82 */ /* 0x000e620000000a00 */
[C---:B0-----:R-:W-:Y:S01]  /*2640*/  @P4 IMAD.WIDE.U32 R92, R97.reuse, 0x10, R92 ;  /* 0x00000010615c4825 */ /* 0x041fe200078e005c */
[----:B------:R-:W-:-:S03]  /*2650*/  IADD3 R97, PT, PT, R97, 0x80, RZ ;  /* 0x0000008061617810 */ /* 0x000fc60007ffe0ff */
[C---:B-1----:R-:W-:Y:S01]  /*2660*/  @P0 IMAD.WIDE.U32 R94, R125.reuse, 0x10, R94 ;  /* 0x000000107d5e0825 */ /* 0x042fe200078e005e */
[----:B------:R-:W-:-:S04]  /*2670*/  IADD3 R125, PT, PT, R125, 0x80, RZ ;  /* 0x000000807d7d7810 */ /* 0x000fc80007ffe0ff */
[----:B------:R0:W-:Y:S04]  /*2680*/  @P0 STG.E.128 desc[UR10][R94.64], R88 ;  /* 0x000000585e000986 */ /* 0x0001e8000c101d0a */
[----:B------:R0:W-:Y:S02]  /*2690*/  @P4 STG.E.128 desc[UR10][R92.64], R84 ;  /* 0x000000545c004986 */ /* 0x0001e4000c101d0a */
.L_x_9031:
[----:B------:R-:W-:Y:S05]  /*26a0*/  BSYNC.RECONVERGENT B0 ;  /* 0x0000000000007941 */ /* 0x000fea0003800200 */
.L_x_9030:
        /* <DEDUP_REMOVED lines=22> */
[----:B------:R-:W-:Y:S01]  /*2810*/  @P3 FFMA.FTZ R92, R118, R98, R99 ;  /* 0x00000062765c3223 */ /* 0x000fe20000010063 */
[----:B------:R-:W-:Y:S01]  /*2820*/  FMUL.FTZ R95, R88, UR16 ;  /* 0x00000010585f7c20 */ /* 0x000fe20008410000 */
[----:B------:R-:W-:Y:S01]  /*2830*/  FMUL.FTZ R94, R89, UR16 ;  /* 0x00000010595e7c20 */ /* 0x000fe20008410000 */
[----:B------:R-:W-:Y:S01]  /*2840*/  FMUL.FTZ R93, R90, UR16 ;  /* 0x000000105a5d7c20 */ /* 0x000fe20008410000 */
[----:B------:R-:W-:Y:S01]  /*2850*/  ISETP.GT.AND P2, PT, R0, RZ, PT ;  /* 0x000000ff0000720c */ /* 0x000fe20003f44270 */
[----:B------:R-:W-:Y:S01]  /*2860*/  @P3 FADD.FTZ R92, R117, -R92 ;  /* 0x8000005c755c3221 */ /* 0x000fe20000010000 */
[----:B------:R-:W-:-:S02]  /*2870*/  MOV R91, R71 ;  /* 0x00000047005b7202 */ /* 0x000fc40000000f00 */
[----:B------:R-:W-:Y:S01]  /*2880*/  SEL R86, R93, R86, P2 ;  /* 0x000000565d567207 */ /* 0x000fe20001000000 */
[----:B------:R-:W-:Y:S01]  /*2890*/  @P3 FFMA.FTZ R91, R5, R92, R71 ;  /* 0x0000005c055b3223 */ /* 0x000fe20000010047 */
[----:B------:R-:W-:Y:S02]  /*28a0*/  SEL R85, R94, R85, P2 ;  /* 0x000000555e557207 */ /* 0x000fe40001000000 */
[----:B------:R-:W-:Y:S01]  /*28b0*/  SEL R84, R95, R84, P2 ;  /* 0x000000545f547207 */ /* 0x000fe20001000000 */
[----:B------:R-:W-:Y:S06]  /*28c0*/  @!P4 BRA `(.L_x_9040) ;  /* 0x000000040054c947 */ /* 0x000fec0003800000 */
[----:B------:R-:W-:Y:S01]  /*28d0*/  FMUL.FTZ R87, R91, UR16 ;  /* 0x000000105b577c20 */ /* 0x000fe20008410000 */
[----:B------:R-:W-:Y:S06]  /*28e0*/  BRA `(.L_x_9040) ;  /* 0x00000004004c7947 */ /* 0x000fec0003800000 */
.L_x_9039:
        /* <DEDUP_REMOVED lines=26> */
.L_x_9038:
        /* <DEDUP_REMOVED lines=32> */
.L_x_9041:
        /* <DEDUP_REMOVED lines=21> */
[----:B------:R-:W-:Y:S01]  /*2de0*/  SEL R84, R93, R84, P2 ;  /* 0x000000545d547207 */ /* 0x000fe20001000000 */
[----:B------:R-:W-:Y:S01]  /*2df0*/  @P4 FMUL.FTZ R87, R130, UR16 ;  /* 0x0000001082574c20 */ /* 0x000fe20008410000 */
[----:B------:R-:W-:-:S02]  /*2e00*/  SEL R85, R94, R85, P2 ;  /* 0x000000555e557207 */ /* 0x000fc40001000000 */
[----:B------:R-:W-:-:S07]  /*2e10*/  SEL R86, R95, R86, P2 ;  /* 0x000000565f567207 */ /* 0x000fce0001000000 */
.L_x_9040:
[----:B------:R-:W0:Y:S08]  /*2e20*/  @P1 LDC.64 R94, c[0x0][0x478] ;  /* 0x00011e00ff5e1b82 */ /* 0x000e300000000a00 */
[----:B------:R-:W1:Y:S01]  /*2e30*/  @P4 LDC.64 R92, c[0x0][0x468] ;  /* 0x00011a00ff5c4b82 */ /* 0x000e620000000a00 */
[C---:B0-----:R-:W-:Y:S01]  /*2e40*/  @P1 IMAD.WIDE.U32 R94, R125.reuse, 0x10, R94 ;  /* 0x000000107d5e1825 */ /* 0x041fe200078e005e */
[----:B------:R-:W-:-:S04]  /*2e50*/  IADD3 R125, PT, PT, R125, 0x80, RZ ;  /* 0x000000807d7d7810 */ /* 0x000fc80007ffe0ff */
[----:B------:R2:W-:Y:S01]  /*2e60*/  @P1 STG.E.128 desc[UR10][R94.64], R88 ;  /* 0x000000585e001986 */ /* 0x0005e2000c101d0a */
[C---:B-1----:R-:W-:Y:S01]  /*2e70*/  @P4 IMAD.WIDE.U32 R92, R97.reuse, 0x10, R92 ;  /* 0x00000010615c4825 */ /* 0x042fe200078e005c */
[----:B------:R-:W-:-:S04]  /*2e80*/  IADD3 R97, PT, PT, R97, 0x80, RZ ;  /* 0x0000008061617810 */ /* 0x000fc80007ffe0ff */
[----:B------:R2:W-:Y:S03]  /*2e90*/  @P4 STG.E.128 desc[UR10][R92.64], R84 ;  /* 0x000000545c004986 */ /* 0x0005e6000c101d0a */
.L_x_9037:
[----:B------:R-:W-:Y:S05]  /*2ea0*/  BSYNC.RECONVERGENT B0 ;  /* 0x0000000000007941 */ /* 0x000fea0003800200 */
.L_x_9036:
        /* <DEDUP_REMOVED lines=10> */
[-CC-:B0-2---:R-:W-:Y:S01]  /*2f50*/  @P3 FFMA.FTZ R91, R11, R98.reuse, R99.reuse ;  /* 0x000000620b5b3223 */ /* 0x185fe20000010063 */
        /* <DEDUP_REMOVED lines=25> */
.L_x_9045:
        /* <DEDUP_REMOVED lines=26> */
.L_x_9044:
[----:B0-2---:R-:W0:Y:S02]  /*3290*/  LDC.64 R92, c[0x0][0x478] ;  /* 0x00011e00ff5c7b82 */ /* 0x005e240000000a00 */
[----:B0-----:R-:W-:-:S04]  /*32a0*/  ISETP.NE.U32.AND P2, PT, R92, RZ, PT ;  /* 0x000000ff5c00720c */ /* 0x001fc80003f45070 */
[----:B------:R-:W-:-:S13]  /*32b0*/  ISETP.NE.AND.EX P2, PT, R93, RZ, PT, P2 ;  /* 0x000000ff5d00720c */ /* 0x000fda0003f45320 */
[----:B------:R-:W-:Y:S05]  /*32c0*/  @!P2 BRA `(.L_x_9047) ;  /* 0x00000000006ca947 */ /* 0x000fea0003800000 */
[-CC-:B------:R-:W-:Y:S01]  /*32d0*/  FFMA.FTZ R90, R22, R98.reuse, R99.reuse ;  /* 0x00000062165a7223 */ /* 0x180fe20000010063 */
[-CC-:B------:R-:W-:Y:S01]  /*32e0*/  FFMA.FTZ R89, R11, R98.reuse, R99.reuse ;  /* 0x000000620b597223 */ /* 0x180fe20000010063 */
[----:B------:R-:W-:Y:S01]  /*32f0*/  FFMA.FTZ R91, R109, R98, R99 ;  /* 0x000000626d5b7223 */ /* 0x000fe20000010063 */
[----:B------:R-:W-:Y:S01]  /*3300*/  ISETP.GT.AND P5, PT, R2, RZ, PT ;  /* 0x000000ff0200720c */ /* 0x000fe20003fa4270 */
[----:B------:R-:W-:Y:S01]  /*3310*/  FADD.FTZ R90, R19, -R90 ;  /* 0x8000005a135a7221 */ /* 0x000fe20000010000 */
[----:B------:R-:W-:Y:S01]  /*3320*/  FADD.FTZ R88, R14, -R89 ;  /* 0x800000590e587221 */ /* 0x000fe20000010000 */
[----:B------:R-:W-:Y:S01]  /*3330*/  FADD.FTZ R92, R112, -R91 ;  /* 0x8000005b705c7221 */ /* 0x000fe20000010000 */
[----:B------:R-:W-:Y:S01]  /*3340*/  ISETP.GT.AND P6, PT, R0, RZ, PT ;  /* 0x000000ff0000720c */ /* 0x000fe20003fc4270 */
[C---:B------:R-:W-:Y:S01]  /*3350*/  FMUL.FTZ R89, R5.reuse, R90 ;  /* 0x0000005a05597220 */ /* 0x040fe20000410000 */
[C---:B------:R-:W-:Y:S01]  /*3360*/  FMUL.FTZ R88, R5.reuse, R88 ;  /* 0x0000005805587220 */ /* 0x040fe20000410000 */
[----:B------:R-:W-:-:S03]  /*3370*/  FMUL.FTZ R90, R5, R92 ;  /* 0x0000005c055a7220 */ /* 0x000fc60000410000 */
[----:B------:R-:W-:Y:S02]  /*3380*/  FSEL R89, R89, RZ, P5 ;  /* 0x000000ff59597208 */ /* 0x000fe40002800000 */
[----:B------:R-:W-:Y:S02]  /*3390*/  FSEL R88, R88, RZ, P5 ;  /* 0x000000ff58587208 */ /* 0x000fe40002800000 */
[----:B------:R-:W-:Y:S01]  /*33a0*/  FSEL R90, R90, RZ, P5 ;  /* 0x000000ff5a5a7208 */ /* 0x000fe20002800000 */
[----:B------:R-:W-:Y:S02]  /*33b0*/  FMUL.FTZ R92, R89, UR16 ;  /* 0x00000010595c7c20 */ /* 0x000fe40008410000 */
[----:B------:R-:W-:Y:S02]  /*33c0*/  FMUL.FTZ R91, R88, UR16 ;  /* 0x00000010585b7c20 */ /* 0x000fe40008410000 */
[----:B------:R-:W-:Y:S01]  /*33d0*/  FMUL.FTZ R93, R90, UR16 ;  /* 0x000000105a5d7c20 */ /* 0x000fe20008410000 */
[----:B------:R-:W-:Y:S01]  /*33e0*/  SEL R85, R92, R85, P6 ;  /* 0x000000555c557207 */ /* 0x000fe20003000000 */
[----:B------:R-:W-:Y:S01]  /*33f0*/  FFMA.FTZ R92, R120, R98, R99 ;  /* 0x00000062785c7223 */ /* 0x000fe20000010063 */
[----:B------:R-:W-:-:S02]  /*3400*/  SEL R84, R91, R84, P6 ;  /* 0x000000545b547207 */ /* 0x000fc40003000000 */
[----:B------:R-:W-:Y:S01]  /*3410*/  SEL R86, R93, R86, P6 ;  /* 0x000000565d567207 */ /* 0x000fe20003000000 */
[----:B------:R-:W-:-:S04]  /*3420*/  FADD.FTZ R92, R119, -R92 ;  /* 0x8000005c775c7221 */ /* 0x000fc80000010000 */
[----:B------:R-:W-:-:S05]  /*3430*/  FMUL.FTZ R91, R5, R92 ;  /* 0x0000005c055b7220 */ /* 0x000fca0000410000 */
[----:B------:R-:W-:Y:S01]  /*3440*/  FSEL R91, R91, RZ, P5 ;  /* 0x000000ff5b5b7208 */ /* 0x000fe20002800000 */
[----:B------:R-:W-:Y:S06]  /*3450*/  @!P4 BRA `(.L_x_9046) ;  /* 0x00000000006cc947 */ /* 0x000fec0003800000 */
[----:B------:R-:W-:Y:S01]  /*3460*/  FMUL.FTZ R87, R91, UR16 ;  /* 0x000000105b577c20 */ /* 0x000fe20008410000 */
[----:B------:R-:W-:Y:S06]  /*3470*/  BRA `(.L_x_9046) ;  /* 0x0000000000647947 */ /* 0x000fec0003800000 */
.L_x_9047:
        /* <DEDUP_REMOVED lines=11> */
[----:B------:R-:W-:-:S02]  /*3530*/  FADD.FTZ R130, R119, -R130 ;  /* 0x8000008277827221 */ /* 0x000fc40000010000 */
[----:B------:R-:W-:Y:S02]  /*3540*/  FSEL R92, R92, RZ, P5 ;  /* 0x000000ff5c5c7208 */ /* 0x000fe40002800000 */
[----:B------:R-:W-:Y:S01]  /*3550*/  FMUL.FTZ R130, R5, R130 ;  /* 0x0000008205827220 */ /* 0x000fe20000410000 */
[----:B------:R-:W-:Y:S02]  /*3560*/  FSEL R94, R94, RZ, P5 ;  /* 0x000000ff5e5e7208 */ /* 0x000fe40002800000 */
[----:B------:R-:W-:Y:S01]  /*3570*/  FSEL R128, R128, RZ, P5 ;  /* 0x000000ff80807208 */ /* 0x000fe20002800000 */
[----:B------:R-:W-:Y:S01]  /*3580*/  FMUL.FTZ R93, R92, UR16 ;  /* 0x000000105c5d7c20 */ /* 0x000fe20008410000 */
[----:B------:R-:W-:Y:S01]  /*3590*/  FSEL R130, R130, RZ, P5 ;  /* 0x000000ff82827208 */ /* 0x000fe20002800000 */
[----:B------:R-:W-:Y:S01]  /*35a0*/  FMUL.FTZ R94, R94, UR16 ;  /* 0x000000105e5e7c20 */ /* 0x000fe20008410000 */
[----:B------:R-:W-:Y:S01]  /*35b0*/  ISETP.GT.AND P5, PT, R0, RZ, PT ;  /* 0x000000ff0000720c */ /* 0x000fe20003fa4270 */
[----:B------:R-:W-:-:S02]  /*35c0*/  FMUL.FTZ R95, R128, UR16 ;  /* 0x00000010805f7c20 */ /* 0x000fc40008410000 */
[----:B------:R-:W-:Y:S01]  /*35d0*/  @P4 FMUL.FTZ R87, R130, UR16 ;  /* 0x0000001082574c20 */ /* 0x000fe20008410000 */
[----:B------:R-:W-:Y:S02]  /*35e0*/  SEL R84, R93, R84, P5 ;  /* 0x000000545d547207 */ /* 0x000fe40002800000 */
[----:B------:R-:W-:Y:S02]  /*35f0*/  SEL R85, R94, R85, P5 ;  /* 0x000000555e557207 */ /* 0x000fe40002800000 */
[----:B------:R-:W-:-:S07]  /*3600*/  SEL R86, R95, R86, P5 ;  /* 0x000000565f567207 */ /* 0x000fce0002800000 */
.L_x_9046:
        /* <DEDUP_REMOVED lines=8> */
.L_x_9043:
[----:B------:R-:W-:Y:S05]  /*3690*/  BSYNC.RECONVERGENT B0 ;  /* 0x0000000000007941 */ /* 0x000fea0003800200 */
.L_x_9042:
        /* <DEDUP_REMOVED lines=10> */
[-CC-:B0-23--:R-:W-:Y:S01]  /*3740*/  @P3 FFMA.FTZ R92, R100, R98.reuse, R99.reuse ;  /* 0x00000062645c3223 */ /* 0x18dfe20000010063 */
[-CC-:B------:R-:W-:Y:S01]  /*3750*/  @P3 FFMA.FTZ R93, R111, R98.reuse, R99.reuse ;  /* 0x000000626f5d3223 */ /* 0x180fe20000010063 */
[----:B------:R-:W-:Y:S01]  /*3760*/  MOV R89, R77 ;  /* 0x0000004d00597202 */ /* 0x000fe20000000f00 */
[----:B------:R-:W-:Y:S01]  /*3770*/  @P3 FFMA.FTZ R91, R13, R98, R99 ;  /* 0x000000620d5b3223 */ /* 0x000fe20000010063 */
[----:B------:R-:W-:Y:S01]  /*3780*/  @P3 FADD.FTZ R92, R23, -R92 ;  /* 0x8000005c175c3221 */ /* 0x000fe20000010000 */
[----:B------:R-:W-:Y:S01]  /*3790*/  @P3 FADD.FTZ R93, R114, -R93 ;  /* 0x8000005d725d3221 */ /* 0x000fe20000010000 */
[----:B------:R-:W-:Y:S01]  /*37a0*/  ISETP.GT.AND P6, PT, R0, RZ, PT ;  /* 0x000000ff0000720c */ /* 0x000fe20003fc4270 */
[----:B------:R-:W-:Y:S01]  /*37b0*/  @P3 FADD.FTZ R91, R16, -R91 ;  /* 0x8000005b105b3221 */ /* 0x000fe20000010000 */
[C---:B------:R-:W-:Y:S01]  /*37c0*/  @P3 FFMA.FTZ R89, R5.reuse, R92, R77 ;  /* 0x0000005c05593223 */ /* 0x040fe2000001004d */
[----:B------:R-:W-:Y:S01]  /*37d0*/  MOV R90, R78 ;  /* 0x0000004e005a7202 */ /* 0x000fe20000000f00 */
[----:B------:R-:W-:Y:S01]  /*37e0*/  @P3 FFMA.FTZ R90, R5, R93, R78 ;  /* 0x0000005d055a3223 */ /* 0x000fe2000001004e */
[----:B------:R-:W-:Y:S01]  /*37f0*/  MOV R88, R76 ;  /* 0x0000004c00587202 */ /* 0x000fe20000000f00 */
[----:B------:R-:W-:Y:S01]  /*3800*/  FMUL.FTZ R92, R89, UR16 ;  /* 0x00000010595c7c20 */ /* 0x000fe20008410000 */
[----:B------:R-:W-:Y:S01]  /*3810*/  @P3 FFMA.FTZ R88, R5, R91, R76 ;  /* 0x0000005b05583223 */ /* 0x000fe2000001004c */
[----:B------:R-:W-:-:S03]  /*3820*/  FMUL.FTZ R91, R90, UR16 ;  /* 0x000000105a5b7c20 */ /* 0x000fc60008410000 */
[----:B------:R-:W-:Y:S01]  /*3830*/  SEL R85, R92, R85, P6 ;  /* 0x000000555c557207 */ /* 0x000fe20003000000 */
[----:B------:R-:W-:Y:S01]  /*3840*/  @P3 FFMA.FTZ R92, R122, R98, R99 ;  /* 0x000000627a5c3223 */ /* 0x000fe20000010063 */
[----:B------:R-:W-:Y:S01]  /*3850*/  FMUL.FTZ R93, R88, UR16 ;  /* 0x00000010585d7c20 */ /* 0x000fe20008410000 */
[----:B------:R-:W-:Y:S02]  /*3860*/  SEL R86, R91, R86, P6 ;  /* 0x000000565b567207 */ /* 0x000fe40003000000 */
[----:B------:R-:W-:Y:S01]  /*3870*/  @P3 FADD.FTZ R92, R121, -R92 ;  /* 0x8000005c795c3221 */ /* 0x000fe20000010000 */
[----:B------:R-:W-:Y:S02]  /*3880*/  MOV R91, R79 ;  /* 0x0000004f005b7202 */ /* 0x000fe40000000f00 */
[----:B------:R-:W-:Y:S01]  /*3890*/  SEL R84, R93, R84, P6 ;  /* 0x000000545d547207 */ /* 0x000fe20003000000 */
[----:B------:R-:W-:Y:S01]  /*38a0*/  @P3 FFMA.FTZ R91, R5, R92, R79 ;  /* 0x0000005c055b3223 */ /* 0x000fe2000001004f */
[----:B------:R-:W-:Y:S06]  /*38b0*/  @!P4 BRA `(.L_x_9052) ;  /* 0x000000040054c947 */ /* 0x000fec0003800000 */
[----:B------:R-:W-:Y:S01]  /*38c0*/  FMUL.FTZ R87, R91, UR16 ;  /* 0x000000105b577c20 */ /* 0x000fe20008410000 */
[----:B------:R-:W-:Y:S06]  /*38d0*/  BRA `(.L_x_9052) ;  /* 0x00000004004c7947 */ /* 0x000fec0003800000 */
.L_x_9051:
[-CC-:B0-23--:R-:W-:Y:S01]  /*38e0*/  @P3 FFMA.FTZ R93, R13, R98.reuse, R99.reuse ;  /* 0x000000620d5d3223 */ /* 0x18dfe20000010063 */
        /* <DEDUP_REMOVED lines=25> */
.L_x_9050:
[----:B0-23--:R-:W0:Y:S02]  /*3a80*/  LDC.64 R92, c[0x0][0x478] ;  /* 0x00011e00ff5c7b82 */ /* 0x00de240000000a00 */
        /* <DEDUP_REMOVED lines=15> */
[----:B------:R-:W-:-:S03]  /*3b80*/  FMUL.FTZ R91, R5, R94 ;  /* 0x0000005e055b7220 */ /* 0x000fc60000410000 */
[----:B------:R-:W-:Y:S02]  /*3b90*/  FSEL R88, R88, RZ, P6 ;  /* 0x000000ff58587208 */ /* 0x000fe40003000000 */
[----:B------:R-:W-:Y:S02]  /*3ba0*/  FSEL R89, R89, RZ, P6 ;  /* 0x000000ff59597208 */ /* 0x000fe40003000000 */
[----:B------:R-:W-:Y:S02]  /*3bb0*/  FSEL R90, R90, RZ, P6 ;  /* 0x000000ff5a5a7208 */ /* 0x000fe40003000000 */
[----:B------:R-:W-:Y:S01]  /*3bc0*/  FSEL R94, R91, RZ, P6 ;  /* 0x000000ff5b5e7208 */ /* 0x000fe20003000000 */
[----:B------:R-:W-:Y:S01]  /*3bd0*/  FMUL.FTZ R91, R88, UR16 ;  /* 0x00000010585b7c20 */ /* 0x000fe20008410000 */
[----:B------:R-:W-:Y:S01]  /*3be0*/  FMUL.FTZ R92, R89, UR16 ;  /* 0x00000010595c7c20 */ /* 0x000fe20008410000 */
[----:B------:R-:W-:Y:S01]  /*3bf0*/  FMUL.FTZ R93, R90, UR16 ;  /* 0x000000105a5d7c20 */ /* 0x000fe20008410000 */
[----:B------:R-:W-:-:S04]  /*3c00*/  ISETP.GT.AND P6, PT, R0, RZ, PT ;  /* 0x000000ff0000720c */ /* 0x000fc80003fc4270 */
[----:B------:R-:W-:Y:S02]  /*3c10*/  SEL R84, R91, R84, P6 ;  /* 0x000000545b547207 */ /* 0x000fe40003000000 */
[----:B------:R-:W-:Y:S02]  /*3c20*/  SEL R85, R92, R85, P6 ;  /* 0x000000555c557207 */ /* 0x000fe40003000000 */
[----:B------:R-:W-:Y:S02]  /*3c30*/  SEL R86, R93, R86, P6 ;  /* 0x000000565d567207 */ /* 0x000fe40003000000 */
[----:B------:R-:W-:Y:S01]  /*3c40*/  MOV R91, R94 ;  /* 0x0000005e005b7202 */ /* 0x000fe20000000f00 */
[----:B------:R-:W-:Y:S06]  /*3c50*/  @!P4 BRA `(.L_x_9052) ;  /* 0x00000000006cc947 */ /* 0x000fec0003800000 */
[----:B------:R-:W-:Y:S01]  /*3c60*/  FMUL.FTZ R87, R94, UR16 ;  /* 0x000000105e577c20 */ /* 0x000fe20008410000 */
[----:B------:R-:W-:Y:S06]  /*3c70*/  BRA `(.L_x_9052) ;  /* 0x0000000000647947 */ /* 0x000fec0003800000 */
.L_x_9053:
        /* <DEDUP_REMOVED lines=15> */
[----:B------:R-:W-:Y:S01]  /*3d70*/  FSEL R128, R128, RZ, P6 ;  /* 0x000000ff80807208 */ /* 0x000fe20003000000 */
[----:B------:R-:W-:Y:S01]  /*3d80*/  FMUL.FTZ R93, R92, UR16 ;  /* 0x000000105c5d7c20 */ /* 0x000fe20008410000 */
[----:B------:R-:W-:Y:S01]  /*3d90*/  FSEL R130, R130, RZ, P6 ;  /* 0x000000ff82827208 */ /* 0x000fe20003000000 */
[----:B------:R-:W-:Y:S01]  /*3da0*/  FMUL.FTZ R94, R94, UR16 ;  /* 0x000000105e5e7c20 */ /* 0x000fe20008410000 */
[----:B------:R-:W-:Y:S01]  /*3db0*/  ISETP.GT.AND P6, PT, R0, RZ, PT ;  /* 0x000000ff0000720c */ /* 0x000fe20003fc4270 */
[----:B------:R-:W-:Y:S02]  /*3dc0*/  FMUL.FTZ R95, R128, UR16 ;  /* 0x00000010805f7c20 */ /* 0x000fe40008410000 */
[----:B------:R-:W-:Y:S01]  /*3dd0*/  @P4 FMUL.FTZ R87, R130, UR16 ;  /* 0x0000001082574c20 */ /* 0x000fe20008410000 */
[----:B------:R-:W-:-:S02]  /*3de0*/  SEL R84, R93, R84, P6 ;  /* 0x000000545d547207 */ /* 0x000fc40003000000 */
[----:B------:R-:W-:Y:S02]  /*3df0*/  SEL R85, R94, R85, P6 ;  /* 0x000000555e557207 */ /* 0x000fe40003000000 */
[----:B------:R-:W-:-:S07]  /*3e00*/  SEL R86, R95, R86, P6 ;  /* 0x000000565f567207 */ /* 0x000fce0003000000 */
.L_x_9052:
        /* <DEDUP_REMOVED lines=8> */
.L_x_9049:
[----:B------:R-:W-:Y:S05]  /*3e90*/  BSYNC.RECONVERGENT B0 ;  /* 0x0000000000007941 */ /* 0x000fea0003800200 */
.L_x_9048:
        /* <DEDUP_REMOVED lines=11> */
[-CC-:B0-234-:R-:W-:Y:S01]  /*3f50*/  @P3 FFMA.FTZ R94, R124, R98.reuse, R99.reuse ;  /* 0x000000627c5e3223 */ /* 0x19dfe20000010063 */
        /* <DEDUP_REMOVED lines=8> */
[----:B------:R-:W-:Y:S01]  /*3fe0*/  @P3 FADD.FTZ R94, R123, -R94 ;  /* 0x8000005e7b5e3221 */ /* 0x000fe20000010000 */
[----:B------:R-:W-:Y:S01]  /*3ff0*/  MOV R90, R82 ;  /* 0x00000052005a7202 */ /* 0x000fe20000000f00 */
[C---:B------:R-:W-:Y:S01]  /*4000*/  @P3 FFMA.FTZ R88, R5.reuse, R91, R80 ;  /* 0x0000005b05583223 */ /* 0x040fe20000010050 */
[C---:B------:R-:W-:Y:S01]  /*4010*/  @P3 FFMA.FTZ R90, R5.reuse, R98, R82 ;  /* 0x00000062055a3223 */ /* 0x040fe20000010052 */
[C---:B------:R-:W-:Y:S01]  /*4020*/  @P3 FFMA.FTZ R89, R5.reuse, R2, R81 ;  /* 0x0000000205593223 */ /* 0x040fe20000010051 */
[----:B------:R-:W-:Y:S01]  /*4030*/  MOV R92, R83 ;  /* 0x00000053005c7202 */ /* 0x000fe20000000f00 */
[----:B------:R-:W-:Y:S01]  /*4040*/  @P3 FFMA.FTZ R92, R5, R94, R83 ;  /* 0x0000005e055c3223 */ /* 0x000fe20000010053 */
        /* <DEDUP_REMOVED lines=11> */
.L_x_9057:
[-CC-:B0-234-:R-:W-:Y:S01]  /*4100*/  @P3 FFMA.FTZ R93, R21, R98.reuse, R99.reuse ;  /* 0x00000062155d3223 */ /* 0x19dfe20000010063 */
        /* <DEDUP_REMOVED lines=25> */
.L_x_9056:
[----:B0-234-:R-:W0:Y:S02]  /*42a0*/  LDC.64 R92, c[0x0][0x478] ;  /* 0x00011e00ff5c7b82 */ /* 0x01de240000000a00 */
        /* <DEDUP_REMOVED lines=31> */
.L_x_9059:
        /* <DEDUP_REMOVED lines=25> */
.L_x_9058:
[----:B------:R-:W0:Y:S08]  /*4630*/  @P5 LDC.64 R94, c[0x0][0x478] ;  /* 0x00011e00ff5e5b82 */ /* 0x000e300000000a00 */
[----:B------:R-:W1:Y:S01]  /*4640*/  @P4 LDC.64 R92, c[0x0][0x468] ;  /* 0x00011a00ff5c4b82 */ /* 0x000e620000000a00 */
[----:B0-----:R-:W-:-:S05]  /*4650*/  @P5 IMAD.WIDE.U32 R94, R125, 0x10, R94 ;  /* 0x000000107d5e5825 */ /* 0x001fca00078e005e */
[----:B------:R0:W-:Y:S01]  /*4660*/  @P5 STG.E.128 desc[UR10][R94.64], R88 ;  /* 0x000000585e005986 */ /* 0x0001e2000c101d0a */
[----:B-1----:R-:W-:-:S05]  /*4670*/  @P4 IMAD.WIDE.U32 R92, R97, 0x10, R92 ;  /* 0x00000010615c4825 */ /* 0x002fca00078e005c */
[----:B------:R0:W-:Y:S02]  /*4680*/  @P4 STG.E.128 desc[UR10][R92.64], R84 ;  /* 0x000000545c004986 */ /* 0x0001e4000c101d0a */
.L_x_9055:
[----:B------:R-:W-:Y:S05]  /*4690*/  BSYNC.RECONVERGENT B0 ;  /* 0x0000000000007941 */ /* 0x000fea0003800200 */
.L_x_9054:
[----:B0-234-:R-:W0:Y:S01]  /*46a0*/  LDC.64 R92, c[0x0][0x380] ;  /* 0x0000e000ff5c7b82 */ /* 0x01de220000000a00 */
[----:B------:R-:W-:Y:S01]  /*46b0*/  UPLOP3.LUT UP1, UPT, UPT, UPT, UP1, 0x40, 0x4 ;  /* 0x000000000004789c */ /* 0x000fe20003f2e810 */
[----:B0-----:R-:W-:-:S04]  /*46c0*/  IADD3 R4, PT, PT, R4, R92, RZ ;  /* 0x0000005c04047210 */ /* 0x001fc80007ffe0ff */
[----:B------:R-:W-:-:S13]  /*46d0*/  ISETP.GE.AND P3, PT, R4, R93, PT ;  /* 0x0000005d0400720c */ /* 0x000fda0003f66270 */
[----:B------:R-:W-:Y:S05]  /*46e0*/  @!P3 BRA `(.L_x_9060) ;  /* 0xffffffc0000cb947 */ /* 0x000fea000383ffff */
.L_x_9016:
[----:B------:R-:W0:Y:S01]  /*46f0*/  LDC.64 R2, c[0x0][0x440] ;  /* 0x00011000ff027b82 */ /* 0x000e220000000a00 */
[----:B------:R-:W-:Y:S01]  /*4700*/  ISETP.NE.AND P4, PT, R96, RZ, PT ;  /* 0x000000ff6000720c */ /* 0x000fe20003f85270 */
[----:B------:R-:W-:Y:S01]  /*4710*/  IMAD R9, R7, UR9, RZ ;  /* 0x0000000907097c24 */ /* 0x000fe2000f8e02ff */
[----:B------:R-:W-:-:S04]  /*4720*/  ISETP.NE.AND P3, PT, R127, RZ, PT ;  /* 0x000000ff7f00720c */ /* 0x000fc80003f65270 */
[----:B-----5:R-:W-:Y:S01]  /*4730*/  LEA.HI R19, R9, R8, RZ, 0x1e ;  /* 0x0000000809137211 */ /* 0x020fe200078ff0ff */
        /* <DEDUP_REMOVED lines=35> */
.L_x_9061:
        /* <DEDUP_REMOVED lines=9> */
.L_x_10942:


//--------------------- .text._ZN10layer_norm13ln_bwd_kernelINS_13Kernel_traitsI6__halfffffjLj2560ELj1ELj1ELj4ELj16ENS_18Kernel_traits_baseILj2560ES2_ffffjLj128EEEEELb0ELb0ELb1ELb1EEEvNS_9BwdParamsE --------------------------
	.section	.text._ZN10layer_norm13ln_bwd_kernelINS_13Kernel_traitsI6__halfffffjLj2560ELj1ELj1ELj4ELj16ENS_18Kernel_traits_baseILj2560ES2_ffffjLj128EEEEELb0ELb0ELb1ELb1EEEvNS_9BwdParamsE,"ax",@progbits
	.align	128
        .global         _ZN10layer_norm13ln_bwd_kernelINS_13Kernel_traitsI6__halfffffjLj2560ELj1ELj1ELj4ELj16ENS_18Kernel_traits_baseILj2560ES2_ffffjLj128EEEEELb0ELb0ELb1ELb1EEEvNS_9BwdParamsE
        .type           _ZN10layer_norm13ln_bwd_kernelINS_13Kernel_traitsI6__halfffffjLj2560ELj1ELj1ELj4ELj16ENS_18Kernel_traits_baseILj2560ES2_ffffjLj128EEEEELb0ELb0ELb1ELb1EEEvNS_9BwdParamsE,@function
        .size           _ZN10layer_norm13ln_bwd_kernelINS_13Kernel_traitsI6__halfffffjLj2560ELj1ELj1ELj4ELj16ENS_18Kernel_traits_baseILj2560ES2_ffffjLj128EEEEELb0ELb0ELb1ELb1EEEvNS_9BwdParamsE,(.L_x_10943 - _ZN10layer_norm13ln_bwd_kernelINS_13Kernel_traitsI6__halfffffjLj2560ELj1ELj1ELj4ELj16ENS_18Kernel_traits_baseILj2560ES2_ffffjLj128EEEEELb0ELb0ELb1ELb1EEEvNS_9BwdParamsE)
        .other          _ZN10layer_norm13ln_bwd_kernelINS_13Kernel_traitsI6__halfffffjLj2560ELj1ELj1ELj4ELj16ENS_18Kernel_traits_baseILj2560ES2_ffffjLj128EEEEELb0ELb0ELb1ELb1EEEvNS_9BwdParamsE,@"STO_CUDA_ENTRY STV_DEFAULT"
_ZN10layer_norm13ln_bwd_kernelINS_13Kernel_traitsI6__halfffffjLj2560ELj1ELj1ELj4ELj16ENS_18Kernel_traits_baseILj2560ES2_ffffjLj128EEEEELb0ELb0ELb1ELb1EEEvNS_9BwdParamsE:
.text._ZN10layer_norm13ln_bwd_kernelINS_13Kernel_traitsI6__halfffffjLj2560ELj1ELj1ELj4ELj16ENS_18Kernel_traits_baseILj2560ES2_ffffjLj128EEEEELb0ELb0ELb1ELb1EEEvNS_9BwdParamsE:
        /* <DEDUP_REMOVED lines=43> */
[----:B------:R-:W-:Y:S02]  /*02b0*/  SHF.R.U32.HI R0, RZ, 0x10, R127 ;  /* 0x00000010ff007819 */ /* 0x000fe4000001167f */
[--C-:B-----5:R-:W-:Y:S02]  /*02c0*/  SHF.R.U64 R137, R124, 0x10, R125.reuse ;  /* 0x000000107c897819 */ /* 0x120fe4000000127d */
[----:B------:R-:W-:Y:S02]  /*02d0*/  PRMT R136, R136, 0x5410, R0 ;  /* 0x0000541088887816 */ /* 0x000fe40000000000 */
[----:B------:R-:W-:Y:S02]  /*02e0*/  SHF.R.U32.HI R0, RZ, 0x10, R125 ;  /* 0x00000010ff007819 */ /* 0x000fe4000001167d */
[----:B---3--:R-:W-:Y:S02]  /*02f0*/  SHF.R.U64 R138, R118, 0x10, R119 ;  /* 0x00000010768a7819 */ /* 0x008fe40000001277 */
[----:B------:R-:W-:-:S02]  /*0300*/  PRMT R137, R137, 0x5410, R0 ;  /* 0x0000541089897816 */ /* 0x000fc40000000000 */
[----:B------:R-:W-:Y:S02]  /*0310*/  SHF.R.U32.HI R0, RZ, 0x10, R119 ;  /* 0x00000010ff007819 */ /* 0x000fe40000011677 */
[--C-:B----4-:R-:W-:Y:S02]  /*0320*/  SHF.R.U64 R139, R116, 0x10, R117.reuse ;  /* 0x00000010748b7819 */ /* 0x110fe40000001275 */
[----:B------:R-:W-:Y:S02]  /*0330*/  PRMT R138, R138, 0x5410, R0 ;  /* 0x000054108a8a7816 */ /* 0x000fe40000000000 */
[----:B0-----:R-:W-:Y:S02]  /*0340*/  SHF.R.U32.HI R2, RZ, 0x10, R117 ;  /* 0x00000010ff027819 */ /* 0x001fe40000011675 */
[--C-:B------:R-:W-:Y:S02]  /*0350*/  SHF.R.U64 R140, R114, 0x10, R115.reuse ;  /* 0x00000010728c7819 */ /* 0x100fe40000001273 */
[----:B------:R-:W-:-:S02]  /*0360*/  SHF.R.U32.HI R0, RZ, 0x10, R115 ;  /* 0x00000010ff007819 */ /* 0x000fc40000011673 */
[----:B------:R-:W-:Y:S02]  /*0370*/  PRMT R139, R139, 0x5410, R2 ;  /* 0x000054108b8b7816 */ /* 0x000fe40000000002 */
[----:B------:R-:W-:Y:S02]  /*0380*/  PRMT R140, R140, 0x5410, R0 ;  /* 0x000054108c8c7816 */ /* 0x000fe40000000000 */
[----:B-1----:R-:W-:-:S07]  /*0390*/  MOV R2, UR16 ;  /* 0x0000001000027c02 */ /* 0x002fce0008000f00 */
.L_x_9087:
        /* <DEDUP_REMOVED lines=19> */
[----:B------:R-:W-:Y:S02]  /*04d0*/  LEA.HI R3, R3, R0, RZ, 0x2 ;  /* 0x0000000003037211 */ /* 0x000fe400078f10ff */
[----:B------:R-:W-:Y:S02]  /*04e0*/  SHF.R.S32.HI R0, RZ, 0x1f, R5 ;  /* 0x0000001fff007819 */ /* 0x000fe40000011405 */
[----:B------:R-:W-:Y:S01]  /*04f0*/  LEA.HI.SX32 R3, R3, R4, 0x1e ;  /* 0x0000000403037211 */ /* 0x000fe200078ff2ff */
[----:B------:R-:W2:Y:S01]  /*0500*/  LDC.64 R10, c[0x0][0x428] ;  /* 0x00010a00ff0a7b82 */ /* 0x000ea20000000a00 */
[----:B------:R-:W-:-:S02]  /*0510*/  LEA.HI R5, R0, R5, RZ, 0x2 ;  /* 0x0000000500057211 */ /* 0x000fc400078f10ff */
[----:B0-----:R-:W-:-:S04]  /*0520*/  LEA R18, P0, R2, R18, 0x2 ;  /* 0x0000001202127211 */ /* 0x001fc800078010ff */
[----:B------:R-:W-:Y:S02]  /*0530*/  LEA.HI.X R19, R2, R19, R6, 0x2, P0 ;  /* 0x0000001302137211 */ /* 0x000fe400000f1406 */
[----:B------:R-:W-:Y:S01]  /*0540*/  LEA.HI.SX32 R109, R5, R4, 0x1e ;  /* 0x00000004056d7211 */ /* 0x000fe200078ff2ff */
[C---:B-1----:R-:W-:Y:S02]  /*0550*/  IMAD.WIDE.U32 R132, R3.reuse, 0x10, R104 ;  /* 0x0000001003847825 */ /* 0x042fe400078e0068 */
[----:B------:R-:W3:Y:S01]  /*0560*/  LDG.E R141, desc[UR14][R18.64] ;  /* 0x0000000e128d7981 */ /* 0x000ee2000c1e1900 */
[----:B------:R-:W-:-:S03]  /*0570*/  IADD3 R5, PT, PT, R3, 0x80, RZ ;  /* 0x0000008003057810 */ /* 0x000fc60007ffe0ff */
[----:B------:R-:W4:Y:S01]  /*0580*/  LDG.E.128 R132, desc[UR14][R132.64] ;  /* 0x0000000e84847981 */ /* 0x000f22000c1e1d00 */
[C---:B--2---:R-:W-:Y:S01]  /*0590*/  IMAD.WIDE.U32 R12, R109.reuse, 0x10, R10 ;  /* 0x000000106d0c7825 */ /* 0x044fe200078e000a */
[----:B------:R-:W-:-:S03]  /*05a0*/  IADD3 R17, PT, PT, R109, 0x80, RZ ;  /* 0x000000806d117810 */ /* 0x000fc60007ffe0ff */
[----:B------:R-:W-:Y:S02]  /*05b0*/  IMAD.WIDE.U32 R120, R5, 0x10, R104 ;  /* 0x0000001005787825 */ /* 0x000fe400078e0068 */
[----:B------:R-:W2:Y:S01]  /*05c0*/  LDG.E.128 R12, desc[UR14][R12.64] ;  /* 0x0000000e0c0c7981 */ /* 0x000ea2000c1e1d00 */
[----:B------:R-:W-:Y:S01]  /*05d0*/  IADD3 R9, PT, PT, R3, 0x100, RZ ;  /* 0x0000010003097810 */ /* 0x000fe20007ffe0ff */
[----:B------:R-:W-:Y:S02]  /*05e0*/  IMAD.WIDE.U32 R16, R17, 0x10, R10 ;  /* 0x0000001011107825 */ /* 0x000fe400078e000a */
[----:B------:R-:W2:Y:S01]  /*05f0*/  LDG.E.128 R120, desc[UR14][R120.64] ;  /* 0x0000000e78787981 */ /* 0x000ea2000c1e1d00 */
[----:B------:R-:W-:Y:S01]  /*0600*/  IADD3 R129, PT, PT, R3, 0x180, RZ ;  /* 0x0000018003817810 */ /* 0x000fe20007ffe0ff */
[--C-:B------:R-:W-:Y:S02]  /*0610*/  IMAD.WIDE.U32 R88, R9, 0x10, R104.reuse ;  /* 0x0000001009587825 */ /* 0x100fe400078e0068 */
[----:B------:R-:W2:Y:S01]  /*0620*/  LDG.E.128 R16, desc[UR14][R16.64] ;  /* 0x0000000e10107981 */ /* 0x000ea2000c1e1d00 */
[----:B------:R-:W-:Y:S01]  /*0630*/  IADD3 R93, PT, PT, R109, 0x100, RZ ;  /* 0x000001006d5d7810 */ /* 0x000fe20007ffe0ff */
[----:B------:R-:W-:Y:S01]  /*0640*/  IMAD.WIDE.U32 R96, R129, 0x10, R104 ;  /* 0x0000001081607825 */ /* 0x000fe200078e0068 */
[----:B------:R-:W-:Y:S01]  /*0650*/  IADD3 R101, PT, PT, R109, 0x180, RZ ;  /* 0x000001806d657810 */ /* 0x000fe20007ffe0ff */
[----:B------:R-:W2:Y:S02]  /*0660*/  LDG.E.128 R88, desc[UR14][R88.64] ;  /* 0x0000000e58587981 */ /* 0x000ea4000c1e1d00 */
[----:B------:R-:W-:-:S02]  /*0670*/  IMAD.WIDE.U32 R92, R93, 0x10, R10 ;  /* 0x000000105d5c7825 */ /* 0x000fc400078e000a */
[----:B------:R-:W2:Y:S02]  /*0680*/  LDG.E.128 R96, desc[UR14][R96.64] ;  /* 0x0000000e60607981 */ /* 0x000ea4000c1e1d00 */
[----:B------:R-:W-:Y:S02]  /*0690*/  IMAD.WIDE.U32 R100, R101, 0x10, R10 ;  /* 0x0000001065647825 */ /* 0x000fe400078e000a */
[----:B------:R-:W2:Y:S04]  /*06a0*/  LDG.E.128 R92, desc[UR14][R92.64] ;  /* 0x0000000e5c5c7981 */ /* 0x000ea8000c1e1d00 */
[----:B------:R-:W2:Y:S01]  /*06b0*/  LDG.E.128 R100, desc[UR14][R100.64] ;  /* 0x0000000e64647981 */ /* 0x000ea2000c1e1d00 */
[----:B------:R-:W-:Y:S01]  /*06c0*/  IADD3 R147, PT, PT, R3, 0x200, RZ ;  /* 0x0000020003937810 */ /* 0x000fe20007ffe0ff */
[----:B------:R-:W-:-:S02]  /*06d0*/  UMOV UR6, UR8 ;  /* 0x0000000800067c82 */ /* 0x000fc40008000000 */
[----:B------:R-:W-:Y:S01]  /*06e0*/  UISETP.NE.U32.AND UP0, UPT, UR6, URZ, UPT ;  /* 0x000000ff0600728c */ /* 0x000fe2000bf05070 */
[----:B------:R-:W-:Y:S01]  /*06f0*/  IADD3 R109, PT, PT, R109, 0x200, RZ ;  /* 0x000002006d6d7810 */ /* 0x000fe20007ffe0ff */
[----:B------:R-:W-:Y:S01]  /*0700*/  UMOV UR7, UR9 ;  /* 0x0000000900077c82 */ /* 0x000fe20008000000 */
[----:B------:R-:W-:Y:S01]  /*0710*/  IMAD.WIDE.U32 R104, R147, 0x10, R104 ;  /* 0x0000001093687825 */ /* 0x000fe200078e0068 */
[----:B------:R-:W-:-:S03]  /*0720*/  UISETP.NE.AND.EX UP0, UPT, UR7, URZ, UPT, UP0 ;  /* 0x000000ff0700728c */ /* 0x000fc6000bf05300 */
[----:B------:R-:W-:Y:S02]  /*0730*/  IMAD.WIDE.U32 R108, R109, 0x10, R10 ;  /* 0x000000106d6c7825 */ /* 0x000fe400078e000a */
[----:B------:R-:W2:Y:S01]  /*0740*/  LDG.E.128 R104, desc[UR14][R104.64] ;  /* 0x0000000e68687981 */ /* 0x000ea2000c1e1d00 */
[----:B------:R-:W-:-:S03]  /*0750*/  PLOP3.LUT P0, PT, PT, PT, UP0, 0x80, 0x8 ;  /* 0x000000000008781c */ /* 0x000fc60003f0f008 */
[----:B------:R-:W2:Y:S10]  /*0760*/  LDG.E.128 R108, desc[UR14][R108.64] ;  /* 0x0000000e6c6c7981 */ /* 0x000eb4000c1e1d00 */
[----:B------:R-:W0:Y:S08]  /*0770*/  @P0 LDC.64 R144, c[0x0][0x438] ;  /* 0x00010e00ff900b82 */ /* 0x000e300000000a00 */
[----:B------:R-:W1:Y:S08]  /*0780*/  @P0 LDC.64 R10, c[0x0][0x438] ;  /* 0x00010e00ff0a0b82 */ /* 0x000e700000000a00 */
[----:B------:R-:W1:Y:S01]  /*0790*/  @P0 LDC.64 R112, c[0x0][0x438] ;  /* 0x00010e00ff700b82 */ /* 0x000e620000000a00 */
[----:B0-----:R-:W-:-:S07]  /*07a0*/  @P0 IMAD.WIDE.U32 R144, R5, 0x10, R144 ;  /* 0x0000001005900825 */ /* 0x001fce00078e0090 */
[----:B------:R-:W0:Y:S01]  /*07b0*/  @P0 LDC.64 R142, c[0x0][0x438] ;  /* 0x00010e00ff8e0b82 */ /* 0x000e220000000a00 */
[----:B------:R-:W5:Y:S07]  /*07c0*/  @P0 LDG.E.128 R32, desc[UR14][R144.64] ;  /* 0x0000000e90200981 */ /* 0x000f6e000c1e1d00 */
[----:B------:R-:W0:Y:S01]  /*07d0*/  @P0 LDC.64 R130, c[0x0][0x438] ;  /* 0x00010e00ff820b82 */ /* 0x000e220000000a00 */
[----:B------:R-:W-:Y:S01]  /*07e0*/  ISETP.NE.AND P1, PT, RZ, UR17, PT ;  /* 0x00000011ff007c0c */ /* 0x000fe2000bf25270 */
[----:B-1----:R-:W-:-:S04]  /*07f0*/  @P0 IMAD.WIDE.U32 R10, R3, 0x10, R10 ;  /* 0x00000010030a0825 */ /* 0x002fc800078e000a */
[----:B------:R-:W-:Y:S01]  /*0800*/  HADD2.F32 R5, -RZ, R114.H0_H0 ;  /* 0x20000072ff057230 */ /* 0x000fe20000004100 */
[----:B------:R1:W5:Y:S01]  /*0810*/  @P0 LDG.E.128 R36, desc[UR14][R10.64] ;  /* 0x0000000e0a240981 */ /* 0x000362000c1e1d00 */
[----:B------:R-:W-:-:S05]  /*0820*/  @P0 IMAD.WIDE.U32 R112, R147, 0x10, R112 ;  /* 0x0000001093700825 */ /* 0x000fca00078e0070 */
[----:B------:R0:W5:Y:S01]  /*0830*/  @P0 LDG.E.128 R20, desc[UR14][R112.64] ;  /* 0x0000000e70140981 */ /* 0x000162000c1e1d00 */
[----:B-1----:R-:W-:Y:S02]  /*0840*/  HADD2.F32 R10, -RZ, R140.H0_H0 ;  /* 0x2000008cff0a7230 */ /* 0x002fe40000004100 */
[----:B------:R-:W-:Y:S02]  /*0850*/  HADD2.F32 R11, -RZ, R115.H0_H0 ;  /* 0x20000073ff0b7230 */ /* 0x000fe40000004100 */
[----:B0-----:R-:W-:-:S04]  /*0860*/  @P0 IMAD.WIDE.U32 R142, R9, 0x10, R142 ;  /* 0x00000010098e0825 */ /* 0x001fc800078e008e */
[----:B------:R-:W-:Y:S01]  /*0870*/  HADD2.F32 R112, -RZ, R140.H1_H1 ;  /* 0x3000008cff707230 */ /* 0x000fe20000004100 */
[----:B------:R-:W5:Y:S01]  /*0880*/  @P0 LDG.E.128 R28, desc[UR14][R142.64] ;  /* 0x0000000e8e1c0981 */ /* 0x000f62000c1e1d00 */
[----:B------:R-:W-:-:S05]  /*0890*/  @P0 IMAD.WIDE.U32 R130, R129, 0x10, R130 ;  /* 0x0000001081820825 */ /* 0x000fca00078e0082 */
[----:B------:R0:W5:Y:S01]  /*08a0*/  @P0 LDG.E.128 R24, desc[UR14][R130.64] ;  /* 0x0000000e82180981 */ /* 0x000162000c1e1d00 */
[----:B---3--:R-:W-:-:S05]  /*08b0*/  FSEL R141, R141, RZ, !P1 ;  /* 0x000000ff8d8d7208 */ /* 0x008fca0004800000 */
[C---:B----4-:R-:W-:Y:S01]  /*08c0*/  FADD.FTZ R132, -R141.reuse, R132 ;  /* 0x000000848d847221 */ /* 0x050fe20000010100 */
[C---:B------:R-:W-:Y:S01]  /*08d0*/  FADD.FTZ R6, -R141.reuse, R133 ;  /* 0x000000858d067221 */ /* 0x040fe20000010100 */
[C---:B------:R-:W-:Y:S01]  /*08e0*/  FADD.FTZ R146, -R141.reuse, R135 ;  /* 0x000000878d927221 */ /* 0x040fe20000010100 */
[----:B------:R-:W-:Y:S01]  /*08f0*/  FADD.FTZ R134, -R141, R134 ;  /* 0x000000868d867221 */ /* 0x000fe20000010100 */
[C---:B-----5:R-:W-:Y:S01]  /*0900*/  FMUL.FTZ R3, R7.reuse, R132 ;  /* 0x0000008407037220 */ /* 0x060fe20000410000 */
[----:B------:R-:W-:Y:S01]  /*0910*/  FMUL.FTZ R6, R7, R6 ;  /* 0x0000000607067220 */ /* 0x000fe20000410000 */
[----:B--2---:R-:W-:Y:S01]  /*0920*/  FMUL.FTZ R0, R12, R5 ;  /* 0x000000050c007220 */ /* 0x004fe20000410000 */
[----:B------:R-:W-:Y:S01]  /*0930*/  FMUL.FTZ R5, R13, R10 ;  /* 0x0000000a0d057220 */ /* 0x000fe20000410000 */
[C---:B------:R-:W-:Y:S01]  /*0940*/  FMUL.FTZ R10, R7.reuse, R146 ;  /* 0x00000092070a7220 */ /* 0x040fe20000410000 */
[----:B------:R-:W-:Y:S01]  /*0950*/  FMUL.FTZ R9, R7, R134 ;  /* 0x0000008607097220 */ /* 0x000fe20000410000 */
[----:B------:R-:W-:Y:S01]  /*0960*/  FADD.FTZ R120, -R141, R120 ;  /* 0x000000788d787221 */ /* 0x000fe20000010100 */
        /* <DEDUP_REMOVED lines=12> */
[C---:B------:R-:W-:Y:S01]  /*0a30*/  FADD.FTZ R14, -R141.reuse, R121 ;  /* 0x000000798d0e7221 */ /* 0x040fe20000010100 */
[----:B------:R-:W-:Y:S02]  /*0a40*/  HADD2.F32 R112, -RZ, R139.H0_H0 ;  /* 0x2000008bff707230 */ /* 0x000fe40000004100 */
[----:B0-----:R-:W-:Y:S01]  /*0a50*/  FADD.FTZ R130, -R141, R123 ;  /* 0x0000007b8d827221 */ /* 0x001fe20000010100 */
[----:B------:R-:W-:Y:S01]  /*0a60*/  FMUL.FTZ R13, R16, R13 ;  /* 0x0000000d100d7220 */ /* 0x000fe20000410000 */
[----:B------:R-:W-:Y:S01]  /*0a70*/  FADD.FTZ R56, R56, R16 ;  /* 0x0000001038387221 */ /* 0x000fe20000010000 */
[----:B------:R-:W-:Y:S01]  /*0a80*/  FFMA.FTZ R76, R16, R15, R76 ;  /* 0x0000000f104c7223 */ /* 0x000fe2000001004c */
[----:B------:R-:W-:Y:S01]  /*0a90*/  FMUL.FTZ R16, R7, R14 ;  /* 0x0000000e07107220 */ /* 0x000fe20000410000 */
[----:B------:R-:W-:-:S02]  /*0aa0*/  HADD2.F32 R121, -RZ, R117.H0_H0 ;  /* 0x20000075ff797230 */ /* 0x000fc40000004100 */
[----:B------:R-:W-:Y:S01]  /*0ab0*/  FMUL.FTZ R14, R17, R112 ;  /* 0x00000070110e7220 */ /* 0x000fe20000410000 */
[----:B------:R-:W-:Y:S02]  /*0ac0*/  HADD2.F32 R120, -RZ, R139.H1_H1 ;  /* 0x3000008bff787230 */ /* 0x000fe40000004100 */
[----:B------:R-:W-:Y:S01]  /*0ad0*/  FMUL.FTZ R112, R7, R130 ;  /* 0x0000008207707220 */ /* 0x000fe20000410000 */
[C---:B------:R-:W-:Y:S01]  /*0ae0*/  FADD.FTZ R122, -R141.reuse, R122 ;  /* 0x0000007a8d7a7221 */ /* 0x040fe20000010100 */
[----:B------:R-:W-:Y:S01]  /*0af0*/  FADD.FTZ R88, -R141, R88 ;  /* 0x000000588d587221 */ /* 0x000fe20000010100 */
[----:B------:R-:W-:Y:S01]  /*0b00*/  FADD.FTZ R57, R57, R17 ;  /* 0x0000001139397221 */ /* 0x000fe20000010000 */
[----:B------:R-:W-:Y:S01]  /*0b10*/  FFMA.FTZ R77, R17, R16, R77 ;  /* 0x00000010114d7223 */ /* 0x000fe2000001004d */
[----:B------:R-:W-:Y:S01]  /*0b20*/  FMUL.FTZ R17, R18, R121 ;  /* 0x0000007912117220 */ /* 0x000fe20000410000 */
[----:B------:R-:W-:Y:S01]  /*0b30*/  FMUL.FTZ R121, R19, R120 ;  /* 0x0000007813797220 */ /* 0x000fe20000410000 */
[----:B------:R-:W-:Y:S01]  /*0b40*/  FADD.FTZ R59, R59, R19 ;  /* 0x000000133b3b7221 */ /* 0x000fe20000010000 */
[----:B------:R-:W-:Y:S01]  /*0b50*/  FFMA.FTZ R79, R19, R112, R79 ;  /* 0x00000070134f7223 */ /* 0x000fe2000001004f */
[----:B------:R-:W-:Y:S01]  /*0b60*/  FMUL.FTZ R113, R7, R122 ;  /* 0x0000007a07717220 */ /* 0x000fe20000410000 */
[----:B------:R-:W-:Y:S01]  /*0b70*/  FADD.FTZ R90, -R141, R90 ;  /* 0x0000005a8d5a7221 */ /* 0x000fe20000010100 */
[----:B------:R-:W-:Y:S01]  /*0b80*/  FMUL.FTZ R19, R7, R88 ;  /* 0x0000005807137220 */ /* 0x000fe20000410000 */
[----:B------:R-:W-:-:S02]  /*0b90*/  HADD2.F32 R123, -RZ, R118.H0_H0 ;  /* 0x20000076ff7b7230 */ /* 0x000fc40000004100 */
[C---:B------:R-:W-:Y:S01]  /*0ba0*/  FADD.FTZ R122, -R141.reuse, R89 ;  /* 0x000000598d7a7221 */ /* 0x040fe20000010100 */
[----:B------:R-:W-:Y:S02]  /*0bb0*/  HADD2.F32 R88, -RZ, R138.H1_H1 ;  /* 0x3000008aff587230 */ /* 0x000fe40000004100 */
[----:B------:R-:W-:Y:S01]  /*0bc0*/  FADD.FTZ R96, -R141, R96 ;  /* 0x000000608d607221 */ /* 0x000fe20000010100 */
[----:B------:R-:W-:Y:S02]  /*0bd0*/  HADD2.F32 R89, -RZ, R124.H0_H0 ;  /* 0x2000007cff597230 */ /* 0x000fe40000004100 */
[----:B------:R-:W-:Y:S01]  /*0be0*/  FMUL.FTZ R129, R7, R90 ;  /* 0x0000005a07817220 */ /* 0x000fe20000410000 */
[----:B------:R-:W-:Y:S01]  /*0bf0*/  FADD.FTZ R58, R58, R18 ;  /* 0x000000123a3a7221 */ /* 0x000fe20000010000 */
[----:B------:R-:W-:Y:S01]  /*0c00*/  FFMA.FTZ R78, R18, R113, R78 ;  /* 0x00000071124e7223 */ /* 0x000fe2000001004e */
[----:B------:R-:W-:Y:S01]  /*0c10*/  FADD.FTZ R90, -R141, R97 ;  /* 0x000000618d5a7221 */ /* 0x000fe20000010100 */
[----:B------:R-:W-:Y:S01]  /*0c20*/  FMUL.FTZ R18, R92, R123 ;  /* 0x0000007b5c127220 */ /* 0x000fe20000410000 */
[----:B------:R-:W-:Y:S01]  /*0c30*/  FMUL.FTZ R131, R95, R88 ;  /* 0x000000585f837220 */ /* 0x000fe20000410000 */
[----:B------:R-:W-:Y:S01]  /*0c40*/  FMUL.FTZ R97, R7, R96 ;  /* 0x0000006007617220 */ /* 0x000fe20000410000 */
[----:B------:R-:W-:-:S02]  /*0c50*/  HADD2.F32 R123, -RZ, R119.H0_H0 ;  /* 0x20000077ff7b7230 */ /* 0x000fc40000004100 */
[----:B------:R-:W-:Y:S01]  /*0c60*/  FMUL.FTZ R96, R100, R89 ;  /* 0x0000005964607220 */ /* 0x000fe20000410000 */
[----:B------:R-:W-:Y:S01]  /*0c70*/  FADD.FTZ R88, RZ, R0 ;  /* 0x00000000ff587221 */ /* 0x000fe20000010000 */
[----:B------:R-:W-:Y:S01]  /*0c80*/  FFMA.FTZ R89, R3, R0, RZ ;  /* 0x0000000003597223 */ /* 0x000fe200000100ff */
[C---:B------:R-:W-:Y:S01]  /*0c90*/  FADD.FTZ R130, -R141.reuse, R91 ;  /* 0x0000005b8d827221 */ /* 0x040fe20000010100 */
[----:B------:R-:W-:Y:S01]  /*0ca0*/  FMUL.FTZ R123, R94, R123 ;  /* 0x0000007b5e7b7220 */ /* 0x000fe20000410000 */
[----:B------:R-:W-:Y:S01]  /*0cb0*/  FADD.FTZ R91, R88, R5 ;  /* 0x00000005585b7221 */ /* 0x000fe20000010000 */
[----:B------:R-:W-:Y:S01]  /*0cc0*/  FADD.FTZ R54, R54, R94 ;  /* 0x0000005e36367221 */ /* 0x000fe20000010000 */
[----:B------:R-:W-:Y:S01]  /*0cd0*/  FFMA.FTZ R74, R94, R129, R74 ;  /* 0x000000815e4a7223 */ /* 0x000fe2000001004a */
        /* <DEDUP_REMOVED lines=19> */
[----:B------:R-:W-:Y:S01]  /*0e10*/  FADD.FTZ R91, R88, R121 ;  /* 0x00000079585b7221 */ /* 0x000fe20000010000 */
[----:B------:R-:W-:Y:S01]  /*0e20*/  FFMA.FTZ R72, R92, R19, R72 ;  /* 0x000000135c487223 */ /* 0x000fe20000010048 */
[----:B------:R-:W-:Y:S01]  /*0e30*/  FFMA.FTZ R88, R112, R121, R89 ;  /* 0x0000007970587223 */ /* 0x000fe20000010059 */
[--C-:B------:R-:W-:Y:S02]  /*0e40*/  HADD2.F32 R92, -RZ, R137.reuse.H0_H0 ;  /* 0x20000089ff5c7230 */ /* 0x100fe40000004100 */
[----:B------:R-:W-:Y:S01]  /*0e50*/  FMUL.FTZ R120, R93, R120 ;  /* 0x000000785d787220 */ /* 0x000fe20000410000 */
[----:B------:R-:W-:Y:S01]  /*0e60*/  FADD.FTZ R89, R91, R18 ;  /* 0x000000125b597221 */ /* 0x000fe20000010000 */
[----:B------:R-:W-:Y:S01]  /*0e70*/  FMUL.FTZ R122, R7, R122 ;  /* 0x0000007a077a7220 */ /* 0x000fe20000410000 */
[----:B------:R-:W-:Y:S01]  /*0e80*/  FADD.FTZ R132, -R141, R99 ;  /* 0x000000638d847221 */ /* 0x000fe20000010100 */
[----:B------:R-:W-:Y:S01]  /*0e90*/  FFMA.FTZ R91, R19, R18, R88 ;  /* 0x00000012135b7223 */ /* 0x000fe20000010058 */
[----:B------:R-:W-:Y:S01]  /*0ea0*/  FMUL.FTZ R99, R101, R92 ;  /* 0x0000005c65637220 */ /* 0x000fe20000410000 */
[----:B------:R-:W-:Y:S01]  /*0eb0*/  FADD.FTZ R49, R49, R101 ;  /* 0x0000006531317221 */ /* 0x000fe20000010000 */
[----:B------:R-:W-:Y:S01]  /*0ec0*/  FFMA.FTZ R69, R101, R98, R69 ;  /* 0x0000006265457223 */ /* 0x000fe20000010045 */
[----:B------:R-:W-:-:S02]  /*0ed0*/  HADD2.F32 R92, -RZ, R137.H1_H1 ;  /* 0x30000089ff5c7230 */ /* 0x000fc40000004100 */
[----:B------:R-:W-:Y:S01]  /*0ee0*/  FMUL.FTZ R101, R7, R94 ;  /* 0x0000005e07657220 */ /* 0x000fe20000410000 */
[----:B------:R-:W-:Y:S01]  /*0ef0*/  FADD.FTZ R88, R89, R120 ;  /* 0x0000007859587221 */ /* 0x000fe20000010000 */
[----:B------:R-:W-:Y:S01]  /*0f00*/  FMUL.FTZ R132, R7, R132 ;  /* 0x0000008407847220 */ /* 0x000fe20000410000 */
[----:B------:R-:W-:Y:S01]  /*0f10*/  FFMA.FTZ R90, R122, R120, R91 ;  /* 0x000000787a5a7223 */ /* 0x000fe2000001005b */
[----:B------:R-:W-:Y:S01]  /*0f20*/  FADD.FTZ R104, -R141, R104 ;  /* 0x000000688d687221 */ /* 0x000fe20000010100 */
[----:B------:R-:W-:Y:S02]  /*0f30*/  HADD2.F32 R91, -RZ, R126.H0_H0 ;  /* 0x2000007eff5b7230 */ /* 0x000fe40000004100 */
[----:B------:R-:W-:Y:S01]  /*0f40*/  FADD.FTZ R50, R50, R102 ;  /* 0x0000006632327221 */ /* 0x000fe20000010000 */
[----:B------:R-:W-:Y:S01]  /*0f50*/  FFMA.FTZ R70, R102, R101, R70 ;  /* 0x0000006566467223 */ /* 0x000fe20000010046 */
[----:B------:R-:W-:Y:S01]  /*0f60*/  FADD.FTZ R88, R88, R123 ;  /* 0x0000007b58587221 */ /* 0x000fe20000010000 */
[----:B------:R-:W-:Y:S01]  /*0f70*/  FMUL.FTZ R130, R7, R130 ;  /* 0x0000008207827220 */ /* 0x000fe20000410000 */
[----:B------:R-:W-:Y:S01]  /*0f80*/  FMUL.FTZ R102, R103, R92 ;  /* 0x0000005c67667220 */ /* 0x000fe20000410000 */
        /* <DEDUP_REMOVED lines=13> */
[----:B------:R-:W-:Y:S01]  /*1060*/  FADD.FTZ R92, -R141, R105 ;  /* 0x000000698d5c7221 */ /* 0x000fe20000010100 */
[----:B------:R-:W-:Y:S02]  /*1070*/  HADD2.F32 R94, -RZ, R136.H0_H0 ;  /* 0x20000088ff5e7230 */ /* 0x000fe40000004100 */
[----:B------:R-:W-:Y:S01]  /*1080*/  FADD.FTZ R91, R91, R102 ;  /* 0x000000665b5b7221 */ /* 0x000fe20000010000 */
[----:B------:R-:W-:Y:S01]  /*1090*/  FFMA.FTZ R90, R132, R102, R89 ;  /* 0x00000066845a7223 */ /* 0x000fe20000010059 */
[C---:B------:R-:W-:Y:S01]  /*10a0*/  FADD.FTZ R134, -R141.reuse, R106 ;  /* 0x0000006a8d867221 */ /* 0x040fe20000010100 */
[----:B------:R-:W-:Y:S01]  /*10b0*/  FADD.FTZ R142, -R141, R107 ;  /* 0x0000006b8d8e7221 */ /* 0x000fe20000010100 */
[----:B------:R-:W-:Y:S01]  /*10c0*/  FMUL.FTZ R106, R7, R92 ;  /* 0x0000005c076a7220 */ /* 0x000fe20000410000 */
[----:B------:R-:W-:-:S02]  /*10d0*/  HADD2.F32 R107, -RZ, R127.H0_H0 ;  /* 0x2000007fff6b7230 */ /* 0x000fc40000004100 */
[----:B------:R-:W-:Y:S01]  /*10e0*/  FMUL.FTZ R105, R109, R94 ;  /* 0x0000005e6d697220 */ /* 0x000fe20000410000 */
[----:B------:R-:W-:Y:S01]  /*10f0*/  FADD.FTZ R88, R91, R104 ;  /* 0x000000685b587221 */ /* 0x000fe20000010000 */
[----:B------:R-:W-:Y:S01]  /*1100*/  FFMA.FTZ R89, R103, R104, R90 ;  /* 0x0000006867597223 */ /* 0x000fe2000001005a */
[----:B------:R-:W-:Y:S01]  /*1110*/  FADD.FTZ R45, R45, R109 ;  /* 0x0000006d2d2d7221 */ /* 0x000fe20000010000 */
[----:B------:R-:W-:Y:S01]  /*1120*/  FFMA.FTZ R65, R109, R106, R65 ;  /* 0x0000006a6d417223 */ /* 0x000fe20000010041 */
[----:B------:R-:W-:Y:S02]  /*1130*/  HADD2.F32 R92, -RZ, R136.H1_H1 ;  /* 0x30000088ff5c7230 */ /* 0x000fe40000004100 */
        /* <DEDUP_REMOVED lines=21> */
.L_x_9063:
[----:B------:R-:W-:Y:S01]  /*1290*/  UMOV UR6, UR8 ;  /* 0x0000000800067c82 */ /* 0x000fe20008000000 */
[----:B------:R-:W-:Y:S01]  /*12a0*/  UMOV UR7, UR9 ;  /* 0x0000000900077c82 */ /* 0x000fe20008000000 */
        /* <DEDUP_REMOVED lines=22> */
.L_x_9064:
        /* <DEDUP_REMOVED lines=32> */
.L_x_9066:
[----:B------:R-:W-:Y:S05]  /*1610*/  BSYNC.RECONVERGENT B0 ;  /* 0x0000000000007941 */ /* 0x000fea0003800200 */
.L_x_9065:
[----:B------:R-:W1:Y:S08]  /*1620*/  S2UR UR5, SR_CgaCtaId ;  /* 0x00000000000579c3 */ /* 0x000e700000008800 */
[----:B------:R-:W-:Y:S01]  /*1630*/  BAR.SYNC.DEFER_BLOCKING 0x0 ;  /* 0x0000000000007b1d */ /* 0x000fe20000010000 */
[----:B-----5:R-:W-:Y:S01]  /*1640*/  ISETP.GE.AND P4, PT, R128, 0x1, PT ;  /* 0x000000018000780c */ /* 0x020fe20003f86270 */
[----:B------:R-:W-:Y:S01]  /*1650*/  UISETP.NE.U32.AND UP0, UPT, UR6, URZ, UPT ;  /* 0x000000ff0600728c */ /* 0x000fe2000bf05070 */
[----:B------:R-:W-:-:S03]  /*1660*/  ISETP.NE.AND P1, PT, RZ, UR17, PT ;  /* 0x00000011ff007c0c */ /* 0x000fc6000bf25270 */
[----:B------:R-:W-:Y:S02]  /*1670*/  UMOV UR4, 0x400 ;  /* 0x0000040000047882 */ /* 0x000fe40000000000 */
[----:B------:R-:W2:Y:S01]  /*1680*/  LDC R110, c[0x0][0x388] ;  /* 0x0000e200ff6e7b82 */ /* 0x000ea20000000800 */
        /* <DEDUP_REMOVED lines=10> */
[----:B------:R-:W-:Y:S02]  /*1730*/  @P4 IADD3 R89, PT, PT, R128, -0x1, RZ ;  /* 0xffffffff80594810 */ /* 0x000fe40007ffe0ff */
[----:B------:R-:W-:Y:S01]  /*1740*/  FADD.FTZ R111, R90, R111 ;  /* 0x0000006f5a6f7221 */ /* 0x000fe20000010000 */
[----:B------:R-:W-:Y:S01]  /*1750*/  FADD.FTZ R88, R91, R88 ;  /* 0x000000585b587221 */ /* 0x000fe20000010000 */
[----:B--2---:R-:W-:-:S02]  /*1760*/  IMAD R91, R2, R110, RZ ;  /* 0x0000006e025b7224 */ /* 0x004fc400078e02ff */
[----:B------:R-:W-:Y:S02]  /*1770*/  @P4 IMAD R89, R89, R110, RZ ;  /* 0x0000006e59594224 */ /* 0x000fe400078e02ff */
[----:B-1----:R-:W-:Y:S01]  /*1780*/  FADD.FTZ R111, R111, R92 ;  /* 0x0000005c6f6f7221 */ /* 0x002fe20000010000 */
[----:B------:R-:W-:Y:S01]  /*1790*/  FADD.FTZ R88, R88, R93 ;  /* 0x0000005d58587221 */ /* 0x000fe20000010000 */
[----:B------:R-:W-:Y:S01]  /*17a0*/  SHF.R.S32.HI R92, RZ, 0x1f, R91 ;  /* 0x0000001fff5c7819 */ /* 0x000fe2000001145b */
[----:B------:R-:W-:Y:S02]  /*17b0*/  HFMA2 R93, -RZ, RZ, 0, 0 ;  /* 0x00000000ff5d7431 */ /* 0x000fe400000001ff */
[----:B------:R-:W-:Y:S01]  /*17c0*/  FADD.FTZ R94, R94, R111 ;  /* 0x0000006f5e5e7221 */ /* 0x000fe20000010000 */
[----:B------:R-:W-:Y:S01]  /*17d0*/  @P4 SHF.R.S32.HI R90, RZ, 0x1f, R89 ;  /* 0x0000001fff5a4819 */ /* 0x000fe20000011459 */
[----:B------:R-:W-:Y:S01]  /*17e0*/  FADD.FTZ R88, R95, R88 ;  /* 0x000000585f587221 */ /* 0x000fe20000010000 */
[----:B------:R-:W-:Y:S01]  /*17f0*/  LEA.HI R91, R92, R91, RZ, 0x2 ;  /* 0x0000005b5c5b7211 */ /* 0x000fe200078f10ff */
        /* <DEDUP_REMOVED lines=22> */
[----:B------:R-:W-:Y:S01]  /*1960*/  FMUL.FTZ R110, R7, R110 ;  /* 0x0000006e076e7220 */ /* 0x000fe20000410000 */
[----:B------:R-:W-:Y:S01]  /*1970*/  FFMA.FTZ R128, R10, R94, R95 ;  /* 0x0000005e0a807223 */ /* 0x000fe2000001005f */
[----:B------:R-:W-:Y:S01]  /*1980*/  UMOV UR6, UR12 ;  /* 0x0000000c00067c82 */ /* 0x000fe20008000000 */
[----:B------:R-:W-:-:S02]  /*1990*/  FSEL R88, R88, RZ, P1 ;  /* 0x000000ff58587208 */ /* 0x000fc40000800000 */
[----:B------:R-:W-:Y:S01]  /*19a0*/  FSEL R90, R90, RZ, P1 ;  /* 0x000000ff5a5a7208 */ /* 0x000fe20000800000 */
[----:B------:R-:W-:Y:S01]  /*19b0*/  FADD.FTZ R128, R11, -R128 ;  /* 0x800000800b807221 */ /* 0x000fe20000010000 */
[----:B------:R-:W-:Y:S01]  /*19c0*/  FSEL R110, R110, RZ, P1 ;  /* 0x000000ff6e6e7208 */ /* 0x000fe20000800000 */
[----:B------:R-:W-:Y:S02]  /*19d0*/  FMUL.FTZ R89, R88, UR6 ;  /* 0x0000000658597c20 */ /* 0x000fe40008410000 */
[----:B------:R-:W-:Y:S01]  /*19e0*/  FMUL.FTZ R90, R90, UR6 ;  /* 0x000000065a5a7c20 */ /* 0x000fe20008410000 */
[----:B------:R-:W-:Y:S01]  /*19f0*/  FMUL.FTZ R128, R7, R128 ;  /* 0x0000008007807220 */ /* 0x000fe20000410000 */
[----:B------:R-:W-:Y:S01]  /*1a00*/  FMUL.FTZ R91, R110, UR6 ;  /* 0x000000066e5b7c20 */ /* 0x000fe20008410000 */
[----:B------:R-:W-:Y:S02]  /*1a10*/  SEL R84, R89, R84, P3 ;  /* 0x0000005459547207 */ /* 0x000fe40001800000 */
[----:B------:R-:W-:-:S02]  /*1a20*/  SEL R85, R90, R85, P3 ;  /* 0x000000555a557207 */ /* 0x000fc40001800000 */
[----:B------:R-:W-:Y:S02]  /*1a30*/  SEL R86, R91, R86, P3 ;  /* 0x000000565b567207 */ /* 0x000fe40001800000 */
[----:B------:R-:W-:Y:S01]  /*1a40*/  FSEL R128, R128, RZ, P1 ;  /* 0x000000ff80807208 */ /* 0x000fe20000800000 */
[----:B------:R-:W-:Y:S06]  /*1a50*/  @!P4 BRA `(.L_x_9069) ;  /* 0x000000040054c947 */ /* 0x000fec0003800000 */
[----:B------:R-:W-:Y:S01]  /*1a60*/  FMUL.FTZ R87, R128, UR6 ;  /* 0x0000000680577c20 */ /* 0x000fe20008410000 */
[----:B------:R-:W-:Y:S06]  /*1a70*/  BRA `(.L_x_9069) ;  /* 0x00000004004c7947 */ /* 0x000fec0003800000 */
.L_x_9068:
        /* <DEDUP_REMOVED lines=12> */
[----:B------:R-:W-:Y:S01]  /*1b40*/  UMOV UR6, UR12 ;  /* 0x0000000c00067c82 */ /* 0x000fe20008000000 */
[----:B------:R-:W-:-:S02]  /*1b50*/  FSEL R80, R80, RZ, P1 ;  /* 0x000000ff50507208 */ /* 0x000fc40000800000 */
[----:B------:R-:W-:Y:S01]  /*1b60*/  FSEL R81, R82, RZ, P1 ;  /* 0x000000ff52517208 */ /* 0x000fe20000800000 */
[----:B------:R-:W-:Y:S01]  /*1b70*/  FMUL.FTZ R90, R7, R90 ;  /* 0x0000005a075a7220 */ /* 0x000fe20000410000 */
[----:B------:R-:W-:Y:S01]  /*1b80*/  FSEL R82, R88, RZ, P1 ;  /* 0x000000ff58527208 */ /* 0x000fe20000800000 */
[----:B------:R-:W-:Y:S01]  /*1b90*/  FMUL.FTZ R83, R80, UR6 ;  /* 0x0000000650537c20 */ /* 0x000fe20008410000 */
[----:B------:R-:W-:Y:S01]  /*1ba0*/  ISETP.GT.AND P3, PT, R128, RZ, PT ;  /* 0x000000ff8000720c */ /* 0x000fe20003f64270 */
[----:B------:R-:W-:Y:S01]  /*1bb0*/  FMUL.FTZ R88, R81, UR6 ;  /* 0x0000000651587c20 */ /* 0x000fe20008410000 */
[----:B------:R-:W-:Y:S01]  /*1bc0*/  FSEL R90, R90, RZ, P1 ;  /* 0x000000ff5a5a7208 */ /* 0x000fe20000800000 */
[----:B------:R-:W-:Y:S01]  /*1bd0*/  FMUL.FTZ R89, R82, UR6 ;  /* 0x0000000652597c20 */ /* 0x000fe20008410000 */
[----:B------:R-:W-:Y:S02]  /*1be0*/  SEL R84, R83, R84, P3 ;  /* 0x0000005453547207 */ /* 0x000fe40001800000 */
[----:B------:R-:W-:-:S02]  /*1bf0*/  SEL R85, R88, R85, P3 ;  /* 0x0000005558557207 */ /* 0x000fc40001800000 */
[----:B------:R-:W-:Y:S02]  /*1c00*/  SEL R86, R89, R86, P3 ;  /* 0x0000005659567207 */ /* 0x000fe40001800000 */
[----:B------:R-:W-:Y:S01]  /*1c10*/  MOV R83, R90 ;  /* 0x0000005a00537202 */ /* 0x000fe20000000f00 */
[----:B------:R-:W-:Y:S06]  /*1c20*/  @!P4 BRA `(.L_x_9069) ;  /* 0x0000000000e0c947 */ /* 0x000fec0003800000 */
[----:B------:R-:W-:Y:S01]  /*1c30*/  FMUL.FTZ R87, R90, UR6 ;  /* 0x000000065a577c20 */ /* 0x000fe20008410000 */
[----:B------:R-:W-:Y:S06]  /*1c40*/  BRA `(.L_x_9069) ;  /* 0x0000000000d87947 */ /* 0x000fec0003800000 */
.L_x_9067:
        /* <DEDUP_REMOVED lines=17> */
[----:B------:R-:W-:Y:S01]  /*1d60*/  UMOV UR6, UR12 ;  /* 0x0000000c00067c82 */ /* 0x000fe20008000000 */
[----:B------:R-:W-:Y:S01]  /*1d70*/  ISETP.GT.AND P3, PT, R128, RZ, PT ;  /* 0x000000ff8000720c */ /* 0x000fe20003f64270 */
[----:B------:R-:W-:Y:S01]  /*1d80*/  FMUL.FTZ R89, R88, UR6 ;  /* 0x0000000658597c20 */ /* 0x000fe20008410000 */
[----:B------:R-:W-:Y:S01]  /*1d90*/  FMUL.FTZ R88, R90, UR6 ;  /* 0x000000065a587c20 */ /* 0x000fe20008410000 */
[----:B------:R-:W-:-:S03]  /*1da0*/  FMUL.FTZ R91, R91, UR6 ;  /* 0x000000065b5b7c20 */ /* 0x000fc60008410000 */
        /* <DEDUP_REMOVED lines=10> */
.L_x_9070:
[-CC-:B------:R-:W-:Y:S01]  /*1e50*/  @P2 FFMA.FTZ R81, R3, R94.reuse, R95.reuse ;  /* 0x0000005e03512223 */ /* 0x180fe2000001005f */
[----:B------:R-:W-:Y:S01]  /*1e60*/  ISETP.GT.AND P3, PT, R128, RZ, PT ;  /* 0x000000ff8000720c */ /* 0x000fe20003f64270 */
        /* <DEDUP_REMOVED lines=15> */
[----:B------:R-:W-:-:S02]  /*1f60*/  UMOV UR6, UR12 ;  /* 0x0000000c00067c82 */ /* 0x000fc40008000000 */
[----:B------:R-:W-:Y:S01]  /*1f70*/  @P3 FMUL.FTZ R84, R80, UR6 ;  /* 0x0000000650543c20 */ /* 0x000fe20008410000 */
[----:B------:R-:W-:Y:S01]  /*1f80*/  @P3 FMUL.FTZ R85, R81, UR6 ;  /* 0x0000000651553c20 */ /* 0x000fe20008410000 */
[----:B------:R-:W-:Y:S01]  /*1f90*/  @P3 FMUL.FTZ R86, R82, UR6 ;  /* 0x0000000652563c20 */ /* 0x000fe20008410000 */
[----:B------:R-:W-:-:S07]  /*1fa0*/  @P4 FMUL.FTZ R87, R83, UR6 ;  /* 0x0000000653574c20 */ /* 0x000fce0008410000 */
.L_x_9069:
[----:B------:R-:W-:Y:S01]  /*1fb0*/  ISETP.NE.U32.AND P1, PT, RZ, UR4, PT ;  /* 0x00000004ff007c0c */ /* 0x000fe2000bf25070 */
[----:B------:R-:W0:Y:S03]  /*1fc0*/  @P4 LDC.64 R88, c[0x0][0x468] ;  /* 0x00011a00ff584b82 */ /* 0x000e260000000a00 */
[----:B------:R-:W-:-:S13]  /*1fd0*/  ISETP.NE.AND.EX P1, PT, RZ, UR5, PT, P1 ;  /* 0x00000005ff007c0c */ /* 0x000fda000bf25310 */
[----:B------:R-:W1:Y:S01]  /*1fe0*/  @P1 LDC.64 R90, c[0x0][0x478] ;  /* 0x00011e00ff5a1b82 */ /* 0x000e620000000a00 */
[----:B0-----:R-:W-:-:S04]  /*1ff0*/  @P4 IMAD.WIDE.U32 R88, R93, 0x10, R88 ;  /* 0x000000105d584825 */ /* 0x001fc800078e0058 */
[----:B-1----:R-:W-:-:S05]  /*2000*/  @P1 IMAD.WIDE.U32 R90, R92, 0x10, R90 ;  /* 0x000000105c5a1825 */ /* 0x002fca00078e005a */
[----:B------:R0:W-:Y:S04]  /*2010*/  @P1 STG.E.128 desc[UR14][R90.64], R80 ;  /* 0x000000505a001986 */ /* 0x0001e8000c101d0e */
[----:B------:R0:W-:Y:S01]  /*2020*/  @P4 STG.E.128 desc[UR14][R88.64], R84 ;  /* 0x0000005458004986 */ /* 0x0001e2000c101d0e */
[----:B------:R-:W-:Y:S05]  /*2030*/  @!P0 BRA `(.L_x_9071) ;  /* 0x0000000000cc8947 */ /* 0x000fea0003800000 */
        /* <DEDUP_REMOVED lines=9> */
[----:B------:R-:W-:Y:S01]  /*20d0*/  @P2 FFMA.FTZ R90, R112, R94, R95 ;  /* 0x0000005e705a2223 */ /* 0x000fe2000001005f */
[----:B------:R-:W-:Y:S01]  /*20e0*/  MOV R82, R34 ;  /* 0x0000002200527202 */ /* 0x000fe20000000f00 */
[C---:B------:R-:W-:Y:S01]  /*20f0*/  @P2 FFMA.FTZ R80, R7.reuse, R83, R32 ;  /* 0x0000005307502223 */ /* 0x040fe20000010020 */
[C---:B------:R-:W-:Y:S01]  /*2100*/  @P2 FFMA.FTZ R82, R7.reuse, R91, R34 ;  /* 0x0000005b07522223 */ /* 0x040fe20000010022 */
[----:B------:R-:W-:Y:S01]  /*2110*/  @P2 FFMA.FTZ R81, R7, R88, R33 ;  /* 0x0000005807512223 */ /* 0x000fe20000010021 */
[----:B------:R-:W-:Y:S01]  /*2120*/  @P2 FADD.FTZ R90, R121, -R90 ;  /* 0x8000005a795a2221 */ /* 0x000fe20000010000 */
[----:B------:R-:W-:Y:S01]  /*2130*/  FMUL.FTZ R91, R80, UR6 ;  /* 0x00000006505b7c20 */ /* 0x000fe20008410000 */
[----:B------:R-:W-:Y:S01]  /*2140*/  FMUL.FTZ R89, R82, UR6 ;  /* 0x0000000652597c20 */ /* 0x000fe20008410000 */
[----:B------:R-:W-:Y:S01]  /*2150*/  FMUL.FTZ R88, R81, UR6 ;  /* 0x0000000651587c20 */ /* 0x000fe20008410000 */
[----:B------:R-:W-:Y:S01]  /*2160*/  MOV R83, R35 ;  /* 0x0000002300537202 */ /* 0x000fe20000000f00 */
[----:B------:R-:W-:Y:S01]  /*2170*/  @P2 FFMA.FTZ R83, R7, R90, R35 ;  /* 0x0000005a07532223 */ /* 0x000fe20000010023 */
[----:B------:R-:W-:-:S02]  /*2180*/  SEL R84, R91, R84, P3 ;  /* 0x000000545b547207 */ /* 0x000fc40001800000 */
[----:B------:R-:W-:Y:S02]  /*2190*/  SEL R86, R89, R86, P3 ;  /* 0x0000005659567207 */ /* 0x000fe40001800000 */
[----:B------:R-:W-:Y:S01]  /*21a0*/  SEL R85, R88, R85, P3 ;  /* 0x0000005558557207 */ /* 0x000fe20001800000 */
[----:B------:R-:W-:Y:S06]  /*21b0*/  @!P4 BRA `(.L_x_9073) ;  /* 0x000000040030c947 */ /* 0x000fec0003800000 */
[----:B------:R-:W-:Y:S01]  /*21c0*/  FMUL.FTZ R87, R83, UR6 ;  /* 0x0000000653577c20 */ /* 0x000fe20008410000 */
[----:B------:R-:W-:Y:S06]  /*21d0*/  BRA `(.L_x_9073) ;  /* 0x0000000400287947 */ /* 0x000fec0003800000 */
.L_x_9072:
[-CC-:B------:R-:W-:Y:S01]  /*21e0*/  @P2 FFMA.FTZ R110, R15, R94.reuse, R95.reuse ;  /* 0x0000005e0f6e2223 */ /* 0x180fe2000001005f */
[-CC-:B0-----:R-:W-:Y:S01]  /*21f0*/  @P2 FFMA.FTZ R89, R16, R94.reuse, R95.reuse ;  /* 0x0000005e10592223 */ /* 0x181fe2000001005f */
        /* <DEDUP_REMOVED lines=10> */
[----:B------:R-:W-:-:S02]  /*22a0*/  FMUL.FTZ R89, R88, UR6 ;  /* 0x0000000658597c20 */ /* 0x000fc40008410000 */
[----:B------:R-:W-:Y:S01]  /*22b0*/  FMUL.FTZ R88, R90, UR6 ;  /* 0x000000065a587c20 */ /* 0x000fe20008410000 */
[----:B------:R-:W-:Y:S02]  /*22c0*/  FMUL.FTZ R91, R91, UR6 ;  /* 0x000000065b5b7c20 */ /* 0x000fe40008410000 */
        /* <DEDUP_REMOVED lines=10> */
.L_x_9071:
        /* <DEDUP_REMOVED lines=14> */
[----:B------:R-:W-:Y:S01]  /*2450*/  FSEL R81, R81, RZ, P5 ;  /* 0x000000ff51517208 */ /* 0x000fe20002800000 */
[----:B------:R-:W-:Y:S01]  /*2460*/  FMUL.FTZ R90, R7, R90 ;  /* 0x0000005a075a7220 */ /* 0x000fe20000410000 */
[----:B------:R-:W-:Y:S01]  /*2470*/  FSEL R82, R82, RZ, P5 ;  /* 0x000000ff52527208 */ /* 0x000fe20002800000 */
[----:B------:R-:W-:Y:S02]  /*2480*/  FMUL.FTZ R83, R80, UR6 ;  /* 0x0000000650537c20 */ /* 0x000fe40008410000 */
[----:B------:R-:W-:Y:S01]  /*2490*/  FMUL.FTZ R88, R81, UR6 ;  /* 0x0000000651587c20 */ /* 0x000fe20008410000 */
[----:B------:R-:W-:Y:S01]  /*24a0*/  FSEL R90, R90, RZ, P5 ;  /* 0x000000ff5a5a7208 */ /* 0x000fe20002800000 */
        /* <DEDUP_REMOVED lines=8> */
.L_x_9074:
        /* <DEDUP_REMOVED lines=15> */
[----:B------:R-:W-:Y:S01]  /*2620*/  FSEL R110, R110, RZ, P5 ;  /* 0x000000ff6e6e7208 */ /* 0x000fe20002800000 */
[----:B------:R-:W-:Y:S01]  /*2630*/  @P3 FMUL.FTZ R84, R88, UR6 ;  /* 0x0000000658543c20 */ /* 0x000fe20008410000 */
[----:B------:R-:W-:Y:S01]  /*2640*/  FSEL R128, R128, RZ, P5 ;  /* 0x000000ff80807208 */ /* 0x000fe20002800000 */
[----:B------:R-:W-:Y:S02]  /*2650*/  @P3 FMUL.FTZ R85, R90, UR6 ;  /* 0x000000065a553c20 */ /* 0x000fe40008410000 */
[----:B------:R-:W-:Y:S02]  /*2660*/  @P3 FMUL.FTZ R86, R110, UR6 ;  /* 0x000000066e563c20 */ /* 0x000fe40008410000 */
[----:B------:R-:W-:-:S07]  /*2670*/  @P4 FMUL.FTZ R87, R128, UR6 ;  /* 0x0000000680574c20 */ /* 0x000fce0008410000 */
.L_x_9073:
[----:B------:R-:W0:Y:S01]  /*2680*/  @P1 LDC.64 R90, c[0x0][0x478] ;  /* 0x00011e00ff5a1b82 */ /* 0x000e220000000a00 */
[----:B------:R-:W-:Y:S02]  /*2690*/  @P1 IADD3 R111, PT, PT, R92, 0x80, RZ ;  /* 0x000000805c6f1810 */ /* 0x000fe40007ffe0ff */
[----:B------:R-:W-:-:S05]  /*26a0*/  @P4 IADD3 R135, PT, PT, R93, 0x80, RZ ;  /* 0x000000805d874810 */ /* 0x000fca0007ffe0ff */
[----:B------:R-:W1:Y:S01]  /*26b0*/  @P4 LDC.64 R88, c[0x0][0x468] ;  /* 0x00011a00ff584b82 */ /* 0x000e620000000a00 */
[----:B0-----:R-:W-:-:S05]  /*26c0*/  @P1 IMAD.WIDE.U32 R90, R111, 0x10, R90 ;  /* 0x000000106f5a1825 */ /* 0x001fca00078e005a */
[----:B------:R0:W-:Y:S01]  /*26d0*/  @P1 STG.E.128 desc[UR14][R90.64], R80 ;  /* 0x000000505a001986 */ /* 0x0001e2000c101d0e */
[----:B-1----:R-:W-:-:S05]  /*26e0*/  @P4 IMAD.WIDE.U32 R88, R135, 0x10, R88 ;  /* 0x0000001087584825 */ /* 0x002fca00078e0058 */
        /* <DEDUP_REMOVED lines=28> */
.L_x_9076:
        /* <DEDUP_REMOVED lines=25> */
.L_x_9075:
        /* <DEDUP_REMOVED lines=28> */
.L_x_9078:
        /* <DEDUP_REMOVED lines=21> */
.L_x_9077:
        /* <DEDUP_REMOVED lines=35> */
.L_x_9080:
        /* <DEDUP_REMOVED lines=25> */
.L_x_9079:
[----:B------:R-:W-:Y:S05]  /*3110*/  @!P1 BRA `(.L_x_9082) ;  /* 0x00000000006c9947 */ /* 0x000fea0003800000 */
[-CC-:B0-----:R-:W-:Y:S01]  /*3120*/  FFMA.FTZ R81, R97, R94.reuse, R95.reuse ;  /* 0x0000005e61517223 */ /* 0x181fe2000001005f */
        /* <DEDUP_REMOVED lines=26> */
.L_x_9082:
[-CC-:B0-----:R-:W-:Y:S01]  /*32d0*/  FFMA.FTZ R89, R97, R94.reuse, R95.reuse ;  /* 0x0000005e61597223 */ /* 0x181fe2000001005f */
        /* <DEDUP_REMOVED lines=9> */
[C---:B------:R-:W-:Y:S01]  /*3370*/  FMUL.FTZ R90, R7.reuse, R90 ;  /* 0x0000005a075a7220 */ /* 0x040fe20000410000 */
[----:B------:R-:W-:-:S02]  /*3380*/  FMUL.FTZ R110, R7, R110 ;  /* 0x0000006e076e7220 */ /* 0x000fc40000410000 */
[----:B------:R-:W-:Y:S01]  /*3390*/  FMUL.FTZ R128, R7, R128 ;  /* 0x0000008007807220 */ /* 0x000fe20000410000 */
[----:B------:R-:W-:Y:S02]  /*33a0*/  FSEL R88, R88, RZ, P5 ;  /* 0x000000ff58587208 */ /* 0x000fe40002800000 */
[----:B------:R-:W-:Y:S02]  /*33b0*/  FSEL R90, R90, RZ, P5 ;  /* 0x000000ff5a5a7208 */ /* 0x000fe40002800000 */
[----:B------:R-:W-:Y:S01]  /*33c0*/  FSEL R110, R110, RZ, P5 ;  /* 0x000000ff6e6e7208 */ /* 0x000fe20002800000 */
[----:B------:R-:W-:Y:S01]  /*33d0*/  @P3 FMUL.FTZ R84, R88, UR6 ;  /* 0x0000000658543c20 */ /* 0x000fe20008410000 */
[----:B------:R-:W-:Y:S01]  /*33e0*/  FSEL R128, R128, RZ, P5 ;  /* 0x000000ff80807208 */ /* 0x000fe20002800000 */
[----:B------:R-:W-:Y:S02]  /*33f0*/  @P3 FMUL.FTZ R85, R90, UR6 ;  /* 0x000000065a553c20 */ /* 0x000fe40008410000 */
[----:B------:R-:W-:-:S02]  /*3400*/  @P3 FMUL.FTZ R86, R110, UR6 ;  /* 0x000000066e563c20 */ /* 0x000fc40008410000 */
[----:B------:R-:W-:-:S07]  /*3410*/  @P4 FMUL.FTZ R87, R128, UR6 ;  /* 0x0000000680574c20 */ /* 0x000fce0008410000 */
.L_x_9081:
        /* <DEDUP_REMOVED lines=35> */
.L_x_9084:
        /* <DEDUP_REMOVED lines=25> */
.L_x_9083:
        /* <DEDUP_REMOVED lines=28> */
.L_x_9086:
[-CC-:B0-----:R-:W-:Y:S01]  /*39a0*/  FFMA.FTZ R89, R103, R94.reuse, R95.reuse ;  /* 0x0000005e67597223 */ /* 0x181fe2000001005f */
[-CC-:B------:R-:W-:Y:S01]  /*39b0*/  FFMA.FTZ R88, R106, R94.reuse, R95.reuse ;  /* 0x0000005e6a587223 */ /* 0x180fe2000001005f */
[-CC-:B------:R-:W-:Y:S01]  /*39c0*/  FFMA.FTZ R90, R109, R94.reuse, R95.reuse ;  /* 0x0000005e6d5a7223 */ /* 0x180fe2000001005f */
[----:B------:R-:W-:Y:S01]  /*39d0*/  FFMA.FTZ R94, R108, R94, R95 ;  /* 0x0000005e6c5e7223 */ /* 0x000fe2000001005f */
[----:B------:R-:W-:Y:S01]  /*39e0*/  ISETP.GT.AND P0, PT, R8, RZ, PT ;  /* 0x000000ff0800720c */ /* 0x000fe20003f04270 */
        /* <DEDUP_REMOVED lines=16> */
.L_x_9085:
[----:B------:R-:W0:Y:S01]  /*3af0*/  @P1 LDC.64 R94, c[0x0][0x478] ;  /* 0x00011e00ff5e1b82 */ /* 0x000e220000000a00 */
[----:B------:R-:W-:Y:S01]  /*3b00*/  @P1 IADD3 R7, PT, PT, R92, 0x200, RZ ;  /* 0x000002005c071810 */ /* 0x000fe20007ffe0ff */
[----:B------:R-:W-:Y:S01]  /*3b10*/  UPLOP3.LUT UP1, UPT, UPT, UPT, UP1, 0x40, 0x4 ;  /* 0x000000000004789c */ /* 0x000fe20003f2e810 */
[----:B------:R-:W-:-:S05]  /*3b20*/  @P4 IADD3 R93, PT, PT, R93, 0x200, RZ ;  /* 0x000002005d5d4810 */ /* 0x000fca0007ffe0ff */
[----:B------:R-:W1:Y:S08]  /*3b30*/  @P4 LDC.64 R90, c[0x0][0x468] ;  /* 0x00011a00ff5a4b82 */ /* 0x000e700000000a00 */
[----:B------:R-:W2:Y:S01]  /*3b40*/  LDC.64 R88, c[0x0][0x380] ;  /* 0x0000e000ff587b82 */ /* 0x000ea20000000a00 */
[----:B0-----:R-:W-:-:S05]  /*3b50*/  @P1 IMAD.WIDE.U32 R94, R7, 0x10, R94 ;  /* 0x00000010075e1825 */ /* 0x001fca00078e005e */
[----:B------:R0:W-:Y:S01]  /*3b60*/  @P1 STG.E.128 desc[UR14][R94.64], R80 ;  /* 0x000000505e001986 */ /* 0x0001e2000c101d0e */
[----:B-1----:R-:W-:-:S05]  /*3b70*/  @P4 IMAD.WIDE.U32 R90, R93, 0x10, R90 ;  /* 0x000000105d5a4825 */ /* 0x002fca00078e005a */
[----:B------:R0:W-:Y:S01]  /*3b80*/  @P4 STG.E.128 desc[UR14][R90.64], R84 ;  /* 0x000000545a004986 */ /* 0x0001e2000c101d0e */
[----:B--2---:R-:W-:-:S04]  /*3b90*/  IADD3 R2, PT, PT, R2, R88, RZ ;  /* 0x0000005802027210 */ /* 0x004fc80007ffe0ff */
[----:B------:R-:W-:-:S13]  /*3ba0*/  ISETP.GE.AND P0, PT, R2, R89, PT ;  /* 0x000000590200720c */ /* 0x000fda0003f06270 */
[----:B0-----:R-:W-:Y:S05]  /*3bb0*/  @!P0 BRA `(.L_x_9087) ;  /* 0xffffffc400f88947 */ /* 0x001fea000383ffff */
.L_x_9062:
        /* <DEDUP_REMOVED lines=18> */
.L_x_9088:
        /* <DEDUP_REMOVED lines=10> */
.L_x_10943:


//--------------------- .text._ZN10layer_norm13ln_bwd_kernelINS_13Kernel_traitsI6__halfffffjLj2560ELj1ELj1ELj4ELj16ENS_18Kernel_traits_baseILj2560ES2_ffffjLj128EEEEELb0ELb1ELb0ELb0EEEvNS_9BwdParamsE --------------------------
	.section	.text._ZN10layer_norm13ln_bwd_kernelINS_13Kernel_traitsI6__halfffffjLj2560ELj1ELj1ELj4ELj16ENS_18Kernel_traits_baseILj2560ES2_ffffjLj128EEEEELb0ELb1ELb0ELb0EEEvNS_9BwdParamsE,"ax",@progbits
	.align	128
        .global         _ZN10layer_norm13ln_bwd_kernelINS_13Kernel_traitsI6__halfffffjLj2560ELj1ELj1ELj4ELj16ENS_18Kernel_traits_baseILj2560ES2_ffffjLj128EEEEELb0ELb1ELb0ELb0EEEvNS_9BwdParamsE
        .type           _ZN10layer_norm13ln_bwd_kernelINS_13Kernel_traitsI6__halfffffjLj2560ELj1ELj1ELj4ELj16ENS_18Kernel_traits_baseILj2560ES2_ffffjLj128EEEEELb0ELb1ELb0ELb0EEEvNS_9BwdParamsE,@function
        .size           _ZN10layer_norm13ln_bwd_kernelINS_13Kernel_traitsI6__halfffffjLj2560ELj1ELj1ELj4ELj16ENS_18Kernel_traits_baseILj2560ES2_ffffjLj128EEEEELb0ELb1ELb0ELb0EEEvNS_9BwdParamsE,(.L_x_10944 - _ZN10layer_norm13ln_bwd_kernelINS_13Kernel_traitsI6__halfffffjLj2560ELj1ELj1ELj4ELj16ENS_18Kernel_traits_baseILj2560ES2_ffffjLj128EEEEELb0ELb1ELb0ELb0EEEvNS_9BwdParamsE)
        .other          _ZN10layer_norm13ln_bwd_kernelINS_13Kernel_traitsI6__halfffffjLj2560ELj1ELj1ELj4ELj16ENS_18Kernel_traits_baseILj2560ES2_ffffjLj128EEEEELb0ELb1ELb0ELb0EEEvNS_9BwdParamsE,@"STO_CUDA_ENTRY STV_DEFAULT"
_ZN10layer_norm13ln_bwd_kernelINS_13Kernel_traitsI6__halfffffjLj2560ELj1ELj1ELj4ELj16ENS_18Kernel_traits_baseILj2560ES2_ffffjLj128EEEEELb0ELb1ELb0ELb0EEEvNS_9BwdParamsE:
.text._ZN10layer_norm13ln_bwd_kernelINS_13Kernel_traitsI6__halfffffjLj2560ELj1ELj1ELj4ELj16ENS_18Kernel_traits_baseILj2560ES2_ffffjLj128EEEEELb0ELb1ELb0ELb0EEEvNS_9BwdParamsE:
        /* <DEDUP_REMOVED lines=26> */
[----:B------:R0:W5:Y:S04]  /*01a0*/  @P1 LDG.E.64 R22, desc[UR8][R2.64] ;  /* 0x0000000802161981 */ /* 0x000168000c1e1b00 */
[----:B---3--:R-:W-:Y:S02]  /*01b0*/  @P2 IMAD.WIDE.U32 R28, R5, 0x8, R28 ;  /* 0x00000008051c2825 */ /* 0x008fe400078e001c */
[----:B------:R-:W3:Y:S01]  /*01c0*/  @P3 LDC.64 R34, c[0x0][0x3e8] ;  /* 0x0000fa00ff223b82 */ /* 0x000ee20000000a00 */
[----:B------:R-:W-:Y:S02]  /*01d0*/  CS2R R48, SRZ ;  /* 0x0000000000307805 */ /* 0x000fe4000001ff00 */
[----:B------:R-:W-:-:S02]  /*01e0*/  CS2R R50, SRZ ;  /* 0x0000000000327805 */ /* 0x000fc4000001ff00 */
[----:B------:R-:W-:Y:S01]  /*01f0*/  CS2R R88, SRZ ;  /* 0x0000000000587805 */ /* 0x000fe2000001ff00 */
[----:B------:R4:W5:Y:S02]  /*0200*/  @P2 LDG.E.64 R26, desc[UR8][R28.64] ;  /* 0x000000081c1a2981 */ /* 0x000964000c1e1b00 */
[----:B------:R-:W4:Y:S01]  /*0210*/  @P4 LDC.64 R40, c[0x0][0x3d0] ;  /* 0x0000f400ff284b82 */ /* 0x000f220000000a00 */
[C---:B-1----:R-:W-:Y:S01]  /*0220*/  @P2 IMAD.WIDE.U32 R30, R5.reuse, 0x8, R30 ;  /* 0x00000008051e2825 */ /* 0x042fe200078e001e */
[----:B------:R-:W-:-:S06]  /*0230*/  @P2 IADD3 R5, PT, PT, R5, 0x80, RZ ;  /* 0x0000008005052810 */ /* 0x000fcc0007ffe0ff */
[----:B------:R-:W1:Y:S08]  /*0240*/  @P4 LDC.64 R42, c[0x0][0x3e8] ;  /* 0x0000fa00ff2a4b82 */ /* 0x000e700000000a00 */
[----:B------:R-:W1:Y:S08]  /*0250*/  @P5 LDC.64 R44, c[0x0][0x3d0] ;  /* 0x0000f400ff2c5b82 */ /* 0x000e700000000a00 */
[----:B------:R-:W1:Y:S01]  /*0260*/  @P5 LDC.64 R46, c[0x0][0x3e8] ;  /* 0x0000fa00ff2e5b82 */ /* 0x000e620000000a00 */
[----:B0-----:R-:W-:Y:S01]  /*0270*/  MOV R2, UR4 ;  /* 0x0000000400027c02 */ /* 0x001fe20008000f00 */
[C---:B--2---:R-:W-:Y:S01]  /*0280*/  @P3 IMAD.WIDE.U32 R36, R5.reuse, 0x8, R32 ;  /* 0x0000000805243825 */ /* 0x044fe200078e0020 */
[----:B------:R0:W5:Y:S03]  /*0290*/  @P2 LDG.E.64 R10, desc[UR8][R30.64] ;  /* 0x000000081e0a2981 */ /* 0x000166000c1e1b00 */
[C---:B---3--:R-:W-:Y:S01]  /*02a0*/  @P3 IMAD.WIDE.U32 R38, R5.reuse, 0x8, R34 ;  /* 0x0000000805263825 */ /* 0x048fe200078e0022 */
[----:B------:R-:W-:Y:S01]  /*02b0*/  @P3 IADD3 R5, PT, PT, R5, 0x80, RZ ;  /* 0x0000008005053810 */ /* 0x000fe20007ffe0ff */
[----:B------:R2:W5:Y:S01]  /*02c0*/  @P3 LDG.E.64 R84, desc[UR8][R36.64] ;  /* 0x0000000824543981 */ /* 0x000562000c1e1b00 */
[----:B------:R-:W-:-:S03]  /*02d0*/  ISETP.GE.AND P0, PT, R2, UR5, PT ;  /* 0x0000000502007c0c */ /* 0x000fc6000bf06270 */
[C---:B----4-:R-:W-:Y:S01]  /*02e0*/  @P4 IMAD.WIDE.U32 R40, R5.reuse, 0x8, R40 ;  /* 0x0000000805284825 */ /* 0x050fe200078e0028 */
[----:B------:R3:W5:Y:S03]  /*02f0*/  @P3 LDG.E.64 R12, desc[UR8][R38.64] ;  /* 0x00000008260c3981 */ /* 0x000766000c1e1b00 */
[C---:B-1----:R-:W-:Y:S01]  /*0300*/  @P4 IMAD.WIDE.U32 R42, R5.reuse, 0x8, R42 ;  /* 0x00000008052a4825 */ /* 0x042fe200078e002a */
[----:B------:R-:W-:Y:S01]  /*0310*/  @P4 IADD3 R5, PT, PT, R5, 0x80, RZ ;  /* 0x0000008005054810 */ /* 0x000fe20007ffe0ff */
[----:B------:R1:W5:Y:S04]  /*0320*/  @P4 LDG.E.64 R20, desc[UR8][R40.64] ;  /* 0x0000000828144981 */ /* 0x000368000c1e1b00 */
[C---:B------:R-:W-:Y:S01]  /*0330*/  @P5 IMAD.WIDE.U32 R32, R5.reuse, 0x8, R44 ;  /* 0x0000000805205825 */ /* 0x040fe200078e002c */
[----:B------:R4:W5:Y:S03]  /*0340*/  @P4 LDG.E.64 R14, desc[UR8][R42.64] ;  /* 0x000000082a0e4981 */ /* 0x000966000c1e1b00 */
[----:B------:R-:W-:Y:S01]  /*0350*/  @P5 IMAD.WIDE.U32 R34, R5, 0x8, R46 ;  /* 0x0000000805225825 */ /* 0x000fe200078e002e */
[----:B------:R4:W5:Y:S01]  /*0360*/  @P5 LDG.E.64 R16, desc[UR8][R32.64] ;  /* 0x0000000820105981 */ /* 0x000962000c1e1b00 */
[----:B------:R-:W-:-:S02]  /*0370*/  CS2R R28, SRZ ;  /* 0x00000000001c7805 */ /* 0x000fc4000001ff00 */
[----:B0-----:R-:W-:Y:S02]  /*0380*/  CS2R R30, SRZ ;  /* 0x00000000001e7805 */ /* 0x001fe4000001ff00 */
[----:B--2---:R-:W-:Y:S01]  /*0390*/  CS2R R36, SRZ ;  /* 0x0000000000247805 */ /* 0x004fe2000001ff00 */
[----:B------:R0:W5:Y:S01]  /*03a0*/  @P5 LDG.E.64 R18, desc[UR8][R34.64] ;  /* 0x0000000822125981 */ /* 0x000162000c1e1b00 */
[----:B---3--:R-:W-:Y:S02]  /*03b0*/  CS2R R38, SRZ ;  /* 0x0000000000267805 */ /* 0x008fe4000001ff00 */
[----:B-1----:R-:W-:Y:S02]  /*03c0*/  CS2R R40, SRZ ;  /* 0x0000000000287805 */ /* 0x002fe4000001ff00 */
[----:B----4-:R-:W-:Y:S02]  /*03d0*/  CS2R R42, SRZ ;  /* 0x00000000002a7805 */ /* 0x010fe4000001ff00 */
        /* <DEDUP_REMOVED lines=120> */
.L_x_9141:
[----:B------:R-:W0:Y:S08]  /*0b60*/  LDC.64 R6, c[0x0][0x3c0] ;  /* 0x0000f000ff067b82 */ /* 0x000e300000000a00 */
[----:B------:R-:W1:Y:S08]  /*0b70*/  @P6 LDC.64 R112, c[0x0][0x3e0] ;  /* 0x0000f800ff706b82 */ /* 0x000e700000000a00 */
[----:B------:R-:W2:Y:S01]  /*0b80*/  LDC.64 R108, c[0x0][0x3c8] ;  /* 0x0000f200ff6c7b82 */ /* 0x000ea20000000a00 */
[----:B-----5:R-:W-:-:S02]  /*0b90*/  HFMA2 R139, -RZ, RZ, 1.875, 0 ;  /* 0x3f800000ff8b7431 */ /* 0x020fc400000001ff */
[----:B0-----:R-:W-:-:S05]  /*0ba0*/  IMAD.WIDE R140, R2, 0x4, R6 ;  /* 0x00000004028c7825 */ /* 0x001fca00078e0206 */
[----:B------:R-:W0:Y:S01]  /*0bb0*/  LDC R7, c[0x0][0x388] ;  /* 0x0000e200ff077b82 */ /* 0x000e220000000800 */
[----:B------:R3:W4:Y:S01]  /*0bc0*/  LDG.E R140, desc[UR8][R140.64] ;  /* 0x000000088c8c7981 */ /* 0x000722000c1e1900 */
[----:B-1----:R-:W-:-:S05]  /*0bd0*/  @P6 IMAD.WIDE R112, R2, 0x4, R112 ;  /* 0x0000000402706825 */ /* 0x002fca00078e0270 */
[----:B------:R1:W5:Y:S01]  /*0be0*/  @P6 LDG.E R139, desc[UR8][R112.64] ;  /* 0x00000008708b6981 */ /* 0x000362000c1e1900 */
[----:B--2---:R-:W-:Y:S01]  /*0bf0*/  IMAD.WIDE R110, R2, 0x4, R108 ;  /* 0x00000004026e7825 */ /* 0x004fe200078e026c */
[----:B------:R-:W2:Y:S04]  /*0c00*/  S2R R6, SR_TID.X ;  /* 0x0000000000067919 */ /* 0x000ea80000002100 */
[----:B------:R1:W5:Y:S01]  /*0c10*/  LDG.E R137, desc[UR8][R110.64] ;  /* 0x000000086e897981 */ /* 0x000362000c1e1900 */
[----:B------:R-:W-:Y:S01]  /*0c20*/  ISETP.GE.U32.AND P1, PT, R4, 0x80, PT ;  /* 0x000000800400780c */ /* 0x000fe20003f26070 */
[----:B------:R-:W-:Y:S01]  /*0c30*/  BSSY.RECONVERGENT B0, `(.L_x_9090) ;  /* 0x000003b000007945 */ /* 0x000fe20003800200 */
[----:B------:R-:W-:Y:S01]  /*0c40*/  ISETP.NE.AND P0, PT, RZ, UR7, PT ;  /* 0x00000007ff007c0c */ /* 0x000fe2000bf05270 */
[----:B------:R-:W-:-:S02]  /*0c50*/  HFMA2 R142, -RZ, RZ, 0, 0 ;  /* 0x00000000ff8e7431 */ /* 0x000fc400000001ff */
[----:B0-----:R-:W-:Y:S01]  /*0c60*/  IMAD R109, R2, R7, RZ ;  /* 0x00000007026d7224 */ /* 0x001fe200078e02ff */
[C---:B------:R-:W-:Y:S02]  /*0c70*/  ISETP.GE.U32.AND P2, PT, R4.reuse, 0x100, PT ;  /* 0x000001000400780c */ /* 0x040fe40003f46070 */
[C---:B------:R-:W-:Y:S02]  /*0c80*/  ISETP.GE.U32.AND P3, PT, R4.reuse, 0x180, PT ;  /* 0x000001800400780c */ /* 0x040fe40003f66070 */
[----:B------:R-:W-:Y:S02]  /*0c90*/  SHF.R.S32.HI R0, RZ, 0x1f, R109 ;  /* 0x0000001fff007819 */ /* 0x000fe4000001146d */
[----:B------:R-:W-:Y:S02]  /*0ca0*/  ISETP.GE.U32.AND P4, PT, R4, 0x200, PT ;  /* 0x000002000400780c */ /* 0x000fe40003f86070 */
[----:B------:R-:W-:Y:S02]  /*0cb0*/  LEA.HI R109, R0, R109, RZ, 0x2 ;  /* 0x0000006d006d7211 */ /* 0x000fe400078f10ff */
[----:B------:R-:W-:-:S02]  /*0cc0*/  P2R R0, PR, RZ, 0x1 ;  /* 0x00000001ff007803 */ /* 0x000fc40000000000 */
[----:B---3--:R-:W-:Y:S02]  /*0cd0*/  MOV R141, RZ ;  /* 0x000000ff008d7202 */ /* 0x008fe40000000f00 */
[----:B--2---:R-:W-:-:S04]  /*0ce0*/  LEA.HI.SX32 R0, R109, R6, 0x1e ;  /* 0x000000066d007211 */ /* 0x004fc800078ff2ff */
[----:B------:R-:W-:Y:S02]  /*0cf0*/  MOV R146, R0 ;  /* 0x0000000000927202 */ /* 0x000fe40000000f00 */
[----:B----4-:R-:W-:Y:S01]  /*0d00*/  FSEL R140, R140, RZ, !P0 ;  /* 0x000000ff8c8c7208 */ /* 0x010fe20004000000 */
[----:B-1----:R-:W-:Y:S06]  /*0d10*/  @!P1 BRA `(.L_x_9091) ;  /* 0x0000000000b09947 */ /* 0x002fec0003800000 */
[----:B------:R-:W0:Y:S08]  /*0d20*/  LDC.64 R20, c[0x0][0x3a8] ;  /* 0x0000ea00ff147b82 */ /* 0x000e300000000a00 */
[----:B------:R-:W1:Y:S01]  /*0d30*/  LDC.64 R108, c[0x0][0x428] ;  /* 0x00010a00ff6c7b82 */ /* 0x000e620000000a00 */
[----:B------:R-:W-:-:S04]  /*0d40*/  ISETP.NE.U32.AND P0, PT, RZ, UR10, PT ;  /* 0x0000000aff007c0c */ /* 0x000fc8000bf05070 */
[----:B------:R-:W-:Y:S01]  /*0d50*/  ISETP.NE.AND.EX P0, PT, RZ, UR11, PT, P0 ;  /* 0x0000000bff007c0c */ /* 0x000fe2000bf05300 */
[----:B0-----:R-:W-:-:S12]  /*0d60*/  IMAD.WIDE.U32 R22, R0, 0x10, R20 ;  /* 0x0000001000167825 */ /* 0x001fd800078e0014 */
[----:B------:R-:W0:Y:S01]  /*0d70*/  @P0 LDC.64 R112, c[0x0][0x438] ;  /* 0x00010e00ff700b82 */ /* 0x000e220000000a00 */
[----:B------:R-:W2:Y:S01]  /*0d80*/  LDG.E.128 R20, desc[UR8][R22.64] ;  /* 0x0000000816147981 */ /* 0x000ea2000c1e1d00 */
[----:B-1----:R-:W-:-:S06]  /*0d90*/  IMAD.WIDE.U32 R108, R0, 0x10, R108 ;  /* 0x00000010006c7825 */ /* 0x002fcc00078e006c */
[----:B------:R-:W3:Y:S01]  /*0da0*/  LDG.E.128 R108, desc[UR8][R108.64] ;  /* 0x000000086c6c7981 */ /* 0x000ee2000c1e1d00 */
[----:B0-----:R-:W-:-:S05]  /*0db0*/  @P0 IMAD.WIDE.U32 R114, R0, 0x10, R112 ;  /* 0x0000001000720825 */ /* 0x001fca00078e0070 */
[----:B------:R0:W5:Y:S01]  /*0dc0*/  @P0 LDG.E.128 R84, desc[UR8][R114.64] ;  /* 0x0000000872540981 */ /* 0x000162000c1e1d00 */
[----:B------:R-:W-:Y:S01]  /*0dd0*/  HADD2.F32 R113, -RZ, R163.H1_H1 ;  /* 0x300000a3ff717230 */ /* 0x000fe20000004100 */
[----:B------:R-:W-:Y:S01]  /*0de0*/  IADD3 R146, PT, PT, R0, 0x80, RZ ;  /* 0x0000008000927810 */ /* 0x000fe20007ffe0ff */
[C---:B--2---:R-:W-:Y:S01]  /*0df0*/  FADD.FTZ R20, -R140.reuse, R20 ;  /* 0x000000148c147221 */ /* 0x044fe20000010100 */
[----:B------:R-:W-:-:S03]  /*0e00*/  FADD.FTZ R22, -R140, R22 ;  /* 0x000000168c167221 */ /* 0x000fc60000010100 */
[C---:B-----5:R-:W-:Y:S01]  /*0e10*/  FMUL.FTZ R3, R137.reuse, R20 ;  /* 0x0000001489037220 */ /* 0x060fe20000410000 */
[C---:B------:R-:W-:Y:S01]  /*0e20*/  FADD.FTZ R20, -R140.reuse, R21 ;  /* 0x000000158c147221 */ /* 0x040fe20000010100 */
[C---:B------:R-:W-:Y:S01]  /*0e30*/  FMUL.FTZ R21, R137.reuse, R22 ;  /* 0x0000001689157220 */ /* 0x040fe20000410000 */
[----:B------:R-:W-:Y:S01]  /*0e40*/  FADD.FTZ R22, -R140, R23 ;  /* 0x000000178c167221 */ /* 0x000fe20000010100 */
[----:B---3--:R-:W-:Y:S01]  /*0e50*/  FADD.FTZ R44, R44, R108 ;  /* 0x0000006c2c2c7221 */ /* 0x008fe20000010000 */
[C---:B------:R-:W-:Y:S01]  /*0e60*/  FFMA.FTZ R28, R108.reuse, R3, R28 ;  /* 0x000000036c1c7223 */ /* 0x040fe2000001001c */
[----:B------:R-:W-:Y:S01]  /*0e70*/  FMUL.FTZ R116, R108, R113 ;  /* 0x000000716c747220 */ /* 0x000fe20000410000 */
[----:B------:R-:W-:Y:S02]  /*0e80*/  HADD2.F32 R108, -RZ, R163.H0_H0 ;  /* 0x200000a3ff6c7230 */ /* 0x000fe40000004100 */
[----:B------:R-:W-:Y:S01]  /*0e90*/  FMUL.FTZ R20, R137, R20 ;  /* 0x0000001489147220 */ /* 0x000fe20000410000 */
[----:B------:R-:W-:Y:S01]  /*0ea0*/  FADD.FTZ R45, R45, R109 ;  /* 0x0000006d2d2d7221 */ /* 0x000fe20000010000 */
[----:B------:R-:W-:Y:S01]  /*0eb0*/  FADD.FTZ R46, R46, R110 ;  /* 0x0000006e2e2e7221 */ /* 0x000fe20000010000 */
[----:B------:R-:W-:Y:S01]  /*0ec0*/  FFMA.FTZ R30, R110, R21, R30 ;  /* 0x000000156e1e7223 */ /* 0x000fe2000001001e */
[C---:B------:R-:W-:Y:S01]  /*0ed0*/  FFMA.FTZ R29, R109.reuse, R20, R29 ;  /* 0x000000146d1d7223 */ /* 0x040fe2000001001d */
[----:B------:R-:W-:Y:S01]  /*0ee0*/  FMUL.FTZ R123, R109, R108 ;  /* 0x0000006c6d7b7220 */ /* 0x000fe20000410000 */
[----:B------:R-:W-:-:S02]  /*0ef0*/  HADD2.F32 R109, -RZ, R162.H1_H1 ;  /* 0x300000a2ff6d7230 */ /* 0x000fc40000004100 */
[----:B------:R-:W-:Y:S01]  /*0f00*/  FADD.FTZ R108, RZ, R116 ;  /* 0x00000074ff6c7221 */ /* 0x000fe20000010000 */
[----:B------:R-:W-:Y:S01]  /*0f10*/  FFMA.FTZ R23, R3, R116, RZ ;  /* 0x0000007403177223 */ /* 0x000fe200000100ff */
[----:B------:R-:W-:Y:S01]  /*0f20*/  FMUL.FTZ R22, R137, R22 ;  /* 0x0000001689167220 */ /* 0x000fe20000410000 */
[----:B------:R-:W-:Y:S01]  /*0f30*/  FADD.FTZ R47, R47, R111 ;  /* 0x0000006f2f2f7221 */ /* 0x000fe20000010000 */
[----:B------:R-:W-:Y:S01]  /*0f40*/  FMUL.FTZ R138, R110, R109 ;  /* 0x0000006d6e8a7220 */ /* 0x000fe20000410000 */
[----:B------:R-:W-:Y:S02]  /*0f50*/  HADD2.F32 R110, -RZ, R162.H0_H0 ;  /* 0x200000a2ff6e7230 */ /* 0x000fe40000004100 */
[----:B------:R-:W-:Y:S01]  /*0f60*/  FADD.FTZ R109, R108, R123 ;  /* 0x0000007b6c6d7221 */ /* 0x000fe20000010000 */
[----:B------:R-:W-:Y:S01]  /*0f70*/  FFMA.FTZ R108, R20, R123, R23 ;  /* 0x0000007b146c7223 */ /* 0x000fe20000010017 */
[C---:B------:R-:W-:Y:S01]  /*0f80*/  FFMA.FTZ R31, R111.reuse, R22, R31 ;  /* 0x000000166f1f7223 */ /* 0x040fe2000001001f */
[----:B------:R-:W-:Y:S01]  /*0f90*/  FMUL.FTZ R23, R111, R110 ;  /* 0x0000006e6f177220 */ /* 0x000fe20000410000 */
[----:B------:R-:W-:Y:S01]  /*0fa0*/  FADD.FTZ R110, R109, R138 ;  /* 0x0000008a6d6e7221 */ /* 0x000fe20000010000 */
[----:B------:R-:W-:-:S03]  /*0fb0*/  FFMA.FTZ R109, R21, R138, R108 ;  /* 0x0000008a156d7223 */ /* 0x000fc6000001006c */
[----:B------:R-:W-:Y:S01]  /*0fc0*/  FADD.FTZ R141, R110, R23 ;  /* 0x000000176e8d7221 */ /* 0x000fe20000010000 */
[----:B0-----:R-:W-:-:S07]  /*0fd0*/  FFMA.FTZ R142, R22, R23, R109 ;  /* 0x00000017168e7223 */ /* 0x001fce000001006d */
.L_x_9091:
[----:B------:R-:W-:Y:S05]  /*0fe0*/  BSYNC.RECONVERGENT B0 ;  /* 0x0000000000007941 */ /* 0x000fea0003800200 */
.L_x_9090:
[----:B------:R-:W-:Y:S04]  /*0ff0*/  BSSY.RECONVERGENT B0, `(.L_x_9092) ;  /* 0x000002e000007945 */ /* 0x000fe80003800200 */
[----:B------:R-:W-:Y:S05]  /*1000*/  @!P2 BRA `(.L_x_9093) ;  /* 0x0000000000b0a947 */ /* 0x000fea0003800000 */
[----:B------:R-:W0:Y:S01]  /*1010*/  LDC.64 R110, c[0x0][0x3a8] ;  /* 0x0000ea00ff6e7b82 */ /* 0x000e220000000a00 */
[----:B------:R-:W-:-:S07]  /*1020*/  ISETP.NE.U32.AND P0, PT, RZ, UR10, PT ;  /* 0x0000000aff007c0c */ /* 0x000fce000bf05070 */
[----:B------:R-:W1:Y:S01]  /*1030*/  LDC.64 R112, c[0x0][0x428] ;  /* 0x00010a00ff707b82 */ /* 0x000e620000000a00 */
[----:B0-----:R-:W-:-:S06]  /*1040*/  IMAD.WIDE.U32 R110, R146, 0x10, R110 ;  /* 0x00000010926e7825 */ /* 0x001fcc00078e006e */
[----:B------:R-:W2:Y:S01]  /*1050*/  LDG.E.128 R108, desc[UR8][R110.64] ;  /* 0x000000086e6c7981 */ /* 0x000ea2000c1e1d00 */
[----:B-1----:R-:W-:-:S06]  /*1060*/  IMAD.WIDE.U32 R112, R146, 0x10, R112 ;  /* 0x0000001092707825 */ /* 0x002fcc00078e0070 */
[----:B------:R-:W3:Y:S01]  /*1070*/  LDG.E.128 R112, desc[UR8][R112.64] ;  /* 0x0000000870707981 */ /* 0x000ee2000c1e1d00 */
[----:B------:R-:W-:-:S13]  /*1080*/  ISETP.NE.AND.EX P0, PT, RZ, UR11, PT, P0 ;  /* 0x0000000bff007c0c */ /* 0x000fda000bf05300 */
[----:B------:R-:W0:Y:S01]  /*1090*/  @P0 LDC.64 R134, c[0x0][0x438] ;  /* 0x00010e00ff860b82 */ /* 0x000e220000000a00 */
[----:B------:R-:W-:Y:S02]  /*10a0*/  HADD2.F32 R119, -RZ, R161.H1_H1 ;  /* 0x300000a1ff777230 */ /* 0x000fe40000004100 */
[----:B0-----:R-:W-:-:S05]  /*10b0*/  @P0 IMAD.WIDE.U32 R134, R146, 0x10, R134 ;  /* 0x0000001092860825 */ /* 0x001fca00078e0086 */
[----:B------:R0:W5:Y:S01]  /*10c0*/  @P0 LDG.E.128 R24, desc[UR8][R134.64] ;  /* 0x0000000886180981 */ /* 0x000162000c1e1d00 */
[----:B------:R-:W-:Y:S01]  /*10d0*/  IADD3 R146, PT, PT, R146, 0x80, RZ ;  /* 0x0000008092927810 */ /* 0x000fe20007ffe0ff */
[----:B--2---:R-:W-:-:S04]  /*10e0*/  FADD.FTZ R108, -R140, R108 ;  /* 0x0000006c8c6c7221 */ /* 0x004fc80000010100 */
[----:B-----5:R-:W-:Y:S01]  /*10f0*/  FMUL.FTZ R13, R137, R108 ;  /* 0x0000006c890d7220 */ /* 0x020fe20000410000 */
[----:B------:R-:W-:Y:S02]  /*1100*/  HADD2.F32 R108, -RZ, R161.H0_H0 ;  /* 0x200000a1ff6c7230 */ /* 0x000fe40000004100 */
[C---:B------:R-:W-:Y:S01]  /*1110*/  FADD.FTZ R16, -R140.reuse, R109 ;  /* 0x0000006d8c107221 */ /* 0x040fe20000010100 */
[----:B------:R-:W-:Y:S01]  /*1120*/  FADD.FTZ R110, -R140, R110 ;  /* 0x0000006e8c6e7221 */ /* 0x000fe20000010100 */
[----:B---3--:R-:W-:Y:S01]  /*1130*/  FMUL.FTZ R18, R112, R119 ;  /* 0x0000007770127220 */ /* 0x008fe20000410000 */
[--C-:B------:R-:W-:Y:S02]  /*1140*/  HADD2.F32 R109, -RZ, R160.reuse.H1_H1 ;  /* 0x300000a0ff6d7230 */ /* 0x100fe40000004100 */
[----:B------:R-:W-:Y:S01]  /*1150*/  FMUL.FTZ R121, R113, R108 ;  /* 0x0000006c71797220 */ /* 0x000fe20000410000 */
[----:B0-----:R-:W-:Y:S01]  /*1160*/  FADD.FTZ R134, -R140, R111 ;  /* 0x0000006f8c867221 */ /* 0x001fe20000010100 */
[----:B------:R-:W-:Y:S01]  /*1170*/  FADD.FTZ R108, R141, R18 ;  /* 0x000000128d6c7221 */ /* 0x000fe20000010000 */
[C---:B------:R-:W-:Y:S01]  /*1180*/  FMUL.FTZ R16, R137.reuse, R16 ;  /* 0x0000001089107220 */ /* 0x040fe20000410000 */
[----:B------:R-:W-:Y:S01]  /*1190*/  FMUL.FTZ R119, R137, R110 ;  /* 0x0000006e89777220 */ /* 0x000fe20000410000 */
[----:B------:R-:W-:Y:S01]  /*11a0*/  FFMA.FTZ R111, R13, R18, R142 ;  /* 0x000000120d6f7223 */ /* 0x000fe2000001008e */
[----:B------:R-:W-:-:S02]  /*11b0*/  HADD2.F32 R110, -RZ, R160.H0_H0 ;  /* 0x200000a0ff6e7230 */ /* 0x000fc40000004100 */
[----:B------:R-:W-:Y:S01]  /*11c0*/  FMUL.FTZ R136, R114, R109 ;  /* 0x0000006d72887220 */ /* 0x000fe20000410000 */
[----:B------:R-:W-:Y:S01]  /*11d0*/  FADD.FTZ R109, R108, R121 ;  /* 0x000000796c6d7221 */ /* 0x000fe20000010000 */
[----:B------:R-:W-:Y:S01]  /*11e0*/  FFMA.FTZ R108, R16, R121, R111 ;  /* 0x00000079106c7223 */ /* 0x000fe2000001006f */
[----:B------:R-:W-:Y:S02]  /*11f0*/  FMUL.FTZ R135, R115, R110 ;  /* 0x0000006e73877220 */ /* 0x000fe40000410000 */
[----:B------:R-:W-:Y:S01]  /*1200*/  FADD.FTZ R110, R109, R136 ;  /* 0x000000886d6e7221 */ /* 0x000fe20000010000 */
[----:B------:R-:W-:Y:S01]  /*1210*/  FMUL.FTZ R134, R137, R134 ;  /* 0x0000008689867220 */ /* 0x000fe20000410000 */
        /* <DEDUP_REMOVED lines=11> */
.L_x_9093:
[----:B------:R-:W-:Y:S05]  /*12d0*/  BSYNC.RECONVERGENT B0 ;  /* 0x0000000000007941 */ /* 0x000fea0003800200 */
.L_x_9092:
        /* <DEDUP_REMOVED lines=23> */
[----:B------:R-:W-:Y:S01]  /*1450*/  FADD.FTZ R124, -R140, R111 ;  /* 0x0000006f8c7c7221 */ /* 0x000fe20000010100 */
[----:B------:R-:W-:Y:S01]  /*1460*/  FADD.FTZ R108, R141, R14 ;  /* 0x0000000e8d6c7221 */ /* 0x000fe20000010000 */
[C---:B------:R-:W-:Y:S01]  /*1470*/  FMUL.FTZ R12, R137.reuse, R12 ;  /* 0x0000000c890c7220 */ /* 0x040fe20000410000 */
[----:B------:R-:W-:Y:S01]  /*1480*/  FMUL.FTZ R17, R137, R110 ;  /* 0x0000006e89117220 */ /* 0x000fe20000410000 */
[----:B------:R-:W-:Y:S01]  /*1490*/  FFMA.FTZ R111, R11, R14, R142 ;  /* 0x0000000e0b6f7223 */ /* 0x000fe2000001008e */
[----:B------:R-:W-:-:S02]  /*14a0*/  HADD2.F32 R110, -RZ, R158.H0_H0 ;  /* 0x2000009eff6e7230 */ /* 0x000fc40000004100 */
[----:B0-----:R-:W-:Y:S01]  /*14b0*/  FMUL.FTZ R132, R114, R109 ;  /* 0x0000006d72847220 */ /* 0x001fe20000410000 */
        /* <DEDUP_REMOVED lines=16> */
.L_x_9095:
[----:B------:R-:W-:Y:S05]  /*15c0*/  BSYNC.RECONVERGENT B0 ;  /* 0x0000000000007941 */ /* 0x000fea0003800200 */
.L_x_9094:
        /* <DEDUP_REMOVED lines=46> */
.L_x_9097:
[----:B------:R-:W-:Y:S05]  /*18b0*/  BSYNC.RECONVERGENT B0 ;  /* 0x0000000000007941 */ /* 0x000fea0003800200 */
.L_x_9096:
        /* <DEDUP_REMOVED lines=11> */
[----:B------:R-:W2:Y:S01]  /*1970*/  LDG.E.128 R112, desc[UR8][R128.64] ;  /* 0x0000000880707981 */ /* 0x000ea2000c1e1d00 */
[----:B-1----:R-:W-:-:S06]  /*1980*/  IMAD.WIDE.U32 R108, R146, 0x10, R108 ;  /* 0x00000010926c7825 */ /* 0x002fcc00078e006c */
[----:B------:R-:W3:Y:S01]  /*1990*/  LDG.E.128 R108, desc[UR8][R108.64] ;  /* 0x000000086c6c7981 */ /* 0x000ee2000c1e1d00 */
[C---:B--2---:R-:W-:Y:S01]  /*19a0*/  FADD.FTZ R112, -R140.reuse, R112 ;  /* 0x000000708c707221 */ /* 0x044fe20000010100 */
[C---:B------:R-:W-:Y:S01]  /*19b0*/  FADD.FTZ R118, -R140.reuse, R113 ;  /* 0x000000718c767221 */ /* 0x040fe20000010100 */
[----:B------:R-:W-:Y:S02]  /*19c0*/  HADD2.F32 R113, -RZ, R155.H1_H1 ;  /* 0x3000009bff717230 */ /* 0x000fe40000004100 */
[C---:B-----5:R-:W-:Y:S01]  /*19d0*/  FMUL.FTZ R5, R137.reuse, R112 ;  /* 0x0000007089057220 */ /* 0x060fe20000410000 */
[----:B------:R-:W-:Y:S01]  /*19e0*/  FMUL.FTZ R118, R137, R118 ;  /* 0x0000007689767220 */ /* 0x000fe20000410000 */
[----:B------:R-:W-:-:S04]  /*19f0*/  FADD.FTZ R114, -R140, R114 ;  /* 0x000000728c727221 */ /* 0x000fc80000010100 */
[----:B------:R-:W-:Y:S01]  /*1a00*/  FMUL.FTZ R125, R137, R114 ;  /* 0x00000072897d7220 */ /* 0x000fe20000410000 */
[----:B---3--:R-:W-:Y:S01]  /*1a10*/  FADD.FTZ R60, R60, R108 ;  /* 0x0000006c3c3c7221 */ /* 0x008fe20000010000 */
[C---:B------:R-:W-:Y:S01]  /*1a20*/  FFMA.FTZ R40, R108.reuse, R5, R40 ;  /* 0x000000056c287223 */ /* 0x040fe20000010028 */
[----:B------:R-:W-:Y:S01]  /*1a30*/  FMUL.FTZ R120, R108, R113 ;  /* 0x000000716c787220 */ /* 0x000fe20000410000 */
[----:B------:R-:W-:Y:S02]  /*1a40*/  HADD2.F32 R108, -RZ, R155.H0_H0 ;  /* 0x2000009bff6c7230 */ /* 0x000fe40000004100 */
[----:B------:R-:W-:Y:S01]  /*1a50*/  FADD.FTZ R61, R61, R109 ;  /* 0x0000006d3d3d7221 */ /* 0x000fe20000010000 */
[C---:B------:R-:W-:Y:S02]  /*1a60*/  FFMA.FTZ R41, R109.reuse, R118, R41 ;  /* 0x000000766d297223 */ /* 0x040fe40000010029 */
[----:B------:R-:W-:Y:S01]  /*1a70*/  FMUL.FTZ R127, R109, R108 ;  /* 0x0000006c6d7f7220 */ /* 0x000fe20000410000 */
[----:B------:R-:W-:-:S02]  /*1a80*/  HADD2.F32 R109, -RZ, R154.H1_H1 ;  /* 0x3000009aff6d7230 */ /* 0x000fc40000004100 */
[----:B------:R-:W-:Y:S01]  /*1a90*/  FADD.FTZ R108, R141, R120 ;  /* 0x000000788d6c7221 */ /* 0x000fe20000010000 */
[----:B------:R-:W-:Y:S01]  /*1aa0*/  FADD.FTZ R62, R62, R110 ;  /* 0x0000006e3e3e7221 */ /* 0x000fe20000010000 */
[C---:B------:R-:W-:Y:S01]  /*1ab0*/  FFMA.FTZ R42, R110.reuse, R125, R42 ;  /* 0x0000007d6e2a7223 */ /* 0x040fe2000001002a */
[----:B------:R-:W-:Y:S01]  /*1ac0*/  FFMA.FTZ R113, R5, R120, R142 ;  /* 0x0000007805717223 */ /* 0x000fe2000001008e */
[----:B------:R-:W-:Y:S01]  /*1ad0*/  FMUL.FTZ R128, R110, R109 ;  /* 0x0000006d6e807220 */ /* 0x000fe20000410000 */
[----:B------:R-:W-:Y:S02]  /*1ae0*/  HADD2.F32 R110, -RZ, R154.H0_H0 ;  /* 0x2000009aff6e7230 */ /* 0x000fe40000004100 */
        /* <DEDUP_REMOVED lines=9> */
[----:B------:R-:W-:Y:S01]  /*1b80*/  FFMA.FTZ R43, R111, R126, R43 ;  /* 0x0000007e6f2b7223 */ /* 0x000fe2000001002b */
[----:B0-----:R-:W-:-:S07]  /*1b90*/  FFMA.FTZ R142, R126, R129, R109 ;  /* 0x000000817e8e7223 */ /* 0x001fce000001006d */
.L_x_9099:
[----:B------:R-:W-:Y:S05]  /*1ba0*/  BSYNC.RECONVERGENT B0 ;  /* 0x0000000000007941 */ /* 0x000fea0003800200 */
.L_x_9098:
        /* <DEDUP_REMOVED lines=31> */
.L_x_9101:
[----:B------:R-:W-:Y:S05]  /*1da0*/  BSYNC.RECONVERGENT B0 ;  /* 0x0000000000007941 */ /* 0x000fea0003800200 */
.L_x_9100:
        /* <DEDUP_REMOVED lines=30> */
[----:B------:R-:W5:Y:S01]  /*1f90*/  LDG.E.128 R108, desc[UR8][R108.64] ;  /* 0x000000086c6c7981 */ /* 0x000f62000c1e1d00 */
[----:B------:R-:W-:-:S04]  /*1fa0*/  ISETP.NE.U32.AND P0, PT, RZ, UR14, PT ;  /* 0x0000000eff007c0c */ /* 0x000fc8000bf05070 */
[----:B------:R-:W-:-:S13]  /*1fb0*/  ISETP.NE.AND.EX P0, PT, RZ, UR15, PT, P0 ;  /* 0x0000000fff007c0c */ /* 0x000fda000bf05300 */
[----:B------:R-:W-:Y:S05]  /*1fc0*/  @P0 BRA `(.L_x_9106) ;  /* 0x0000000000740947 */ /* 0x000fea0003800000 */
[-CC-:B------:R-:W-:Y:S01]  /*1fd0*/  FFMA.FTZ R114, R20, R113.reuse, R112.reuse ;  /* 0x0000007114727223 */ /* 0x180fe20000010070 */
[----:B------:R-:W-:-:S03]  /*1fe0*/  FFMA.FTZ R115, R3, R113, R112 ;  /* 0x0000007103737223 */ /* 0x000fc60000010070 */
[----:B------:R-:W-:Y:S01]  /*1ff0*/  FADD.FTZ R114, R123, -R114 ;  /* 0x800000727b727221 */ /* 0x000fe20000010000 */
[----:B------:R-:W-:-:S03]  /*2000*/  FADD.FTZ R140, R116, -R115 ;  /* 0x80000073748c7221 */ /* 0x000fc60000010000 */
[C---:B-----5:R-:W-:Y:S01]  /*2010*/  FMUL.FTZ R114, R137.reuse, R114 ;  /* 0x0000007289727220 */ /* 0x060fe20000410000 */
[----:B------:R-:W-:-:S03]  /*2020*/  FMUL.FTZ R140, R137, R140 ;  /* 0x0000008c898c7220 */ /* 0x000fc60000410000 */
[-C--:B------:R-:W-:Y:S01]  /*2030*/  FMUL.FTZ R114, R114, R139.reuse ;  /* 0x0000008b72727220 */ /* 0x080fe20000410000 */
[----:B------:R-:W-:Y:S01]  /*2040*/  FMUL.FTZ R115, R140, R139 ;  /* 0x0000008b8c737220 */ /* 0x000fe20000410000 */
[-CC-:B------:R-:W-:Y:S02]  /*2050*/  FFMA.FTZ R140, R22, R113.reuse, R112.reuse ;  /* 0x00000071168c7223 */ /* 0x180fe40000010070 */
[----:B------:R-:W-:Y:S01]  /*2060*/  FFMA.FTZ R65, R109, R114, R65 ;  /* 0x000000726d417223 */ /* 0x000fe20000010041 */
[----:B------:R-:W-:Y:S01]  /*2070*/  FFMA.FTZ R109, R21, R113, R112 ;  /* 0x00000071156d7223 */ /* 0x000fe20000010070 */
[----:B------:R-:W-:Y:S01]  /*2080*/  FFMA.FTZ R64, R108, R115, R64 ;  /* 0x000000736c407223 */ /* 0x000fe20000010040 */
[----:B------:R-:W-:Y:S02]  /*2090*/  FADD.FTZ R140, R23, -R140 ;  /* 0x8000008c178c7221 */ /* 0x000fe40000010000 */
[----:B------:R-:W-:Y:S01]  /*20a0*/  FADD.FTZ R108, R138, -R109 ;  /* 0x8000006d8a6c7221 */ /* 0x000fe20000010000 */
[----:B------:R-:W-:-:S02]  /*20b0*/  HADD2.F32 R109, -RZ, R153.H0_H0 ;  /* 0x20000099ff6d7230 */ /* 0x000fc40000004100 */
[C---:B------:R-:W-:Y:S01]  /*20c0*/  FMUL.FTZ R140, R137.reuse, R140 ;  /* 0x0000008c898c7220 */ /* 0x040fe20000410000 */
[----:B------:R-:W-:-:S03]  /*20d0*/  FMUL.FTZ R108, R137, R108 ;  /* 0x0000006c896c7220 */ /* 0x000fc60000410000 */
[----:B------:R-:W-:Y:S01]  /*20e0*/  FMUL.FTZ R140, R140, R139 ;  /* 0x0000008b8c8c7220 */ /* 0x000fe20000410000 */
[----:B------:R-:W-:Y:S01]  /*20f0*/  FMUL.FTZ R109, R114, R109 ;  /* 0x0000006d726d7220 */ /* 0x000fe20000410000 */
[----:B------:R-:W-:Y:S01]  /*2100*/  FMUL.FTZ R141, R108, R139 ;  /* 0x0000008b6c8d7220 */ /* 0x000fe20000410000 */
[----:B------:R-:W-:Y:S02]  /*2110*/  HADD2.F32 R108, -RZ, R153.H1_H1 ;  /* 0x30000099ff6c7230 */ /* 0x000fe40000004100 */
[----:B------:R-:W-:Y:S01]  /*2120*/  FFMA.FTZ R67, R111, R140, R67 ;  /* 0x0000008c6f437223 */ /* 0x000fe20000010043 */
[--C-:B------:R-:W-:Y:S02]  /*2130*/  HADD2.F32 R111, -RZ, R152.reuse.H0_H0 ;  /* 0x20000098ff6f7230 */ /* 0x100fe40000004100 */
[----:B------:R-:W-:Y:S01]  /*2140*/  FFMA.FTZ R66, R110, R141, R66 ;  /* 0x0000008d6e427223 */ /* 0x000fe20000010042 */
[----:B------:R-:W-:Y:S02]  /*2150*/  HADD2.F32 R110, -RZ, R152.H1_H1 ;  /* 0x30000098ff6e7230 */ /* 0x000fe40000004100 */
[----:B------:R-:W-:Y:S01]  /*2160*/  FMUL.FTZ R108, R115, R108 ;  /* 0x0000006c736c7220 */ /* 0x000fe20000410000 */
[----:B------:R-:W-:-:S02]  /*2170*/  FMUL.FTZ R111, R140, R111 ;  /* 0x0000006f8c6f7220 */ /* 0x000fc40000410000 */
[----:B------:R-:W-:Y:S01]  /*2180*/  FMUL.FTZ R110, R141, R110 ;  /* 0x0000006e8d6e7220 */ /* 0x000fe20000410000 */
[----:B------:R-:W-:Y:S06]  /*2190*/  BRA `(.L_x_9107) ;  /* 0x0000000000707947 */ /* 0x000fec0003800000 */
.L_x_9106:
[-CC-:B------:R-:W-:Y:S01]  /*21a0*/  FFMA.FTZ R93, R3, R113.reuse, R112.reuse ;  /* 0x00000071035d7223 */ /* 0x180fe20000010070 */
[-CC-:B------:R-:W-:Y:S01]  /*21b0*/  FFMA.FTZ R94, R20, R113.reuse, R112.reuse ;  /* 0x00000071145e7223 */ /* 0x180fe20000010070 */
[----:B------:R-:W-:Y:S02]  /*21c0*/  FFMA.FTZ R95, R21, R113, R112 ;  /* 0x00000071155f7223 */ /* 0x000fe40000010070 */
[----:B------:R-:W-:Y:S01]  /*21d0*/  FADD.FTZ R92, R116, -R93 ;  /* 0x8000005d745c7221 */ /* 0x000fe20000010000 */
[----:B------:R-:W-:-:S03]  /*21e0*/  FADD.FTZ R94, R123, -R94 ;  /* 0x8000005e7b5e7221 */ /* 0x000fc60000010000 */
[C---:B-----5:R-:W-:Y:S01]  /*21f0*/  FMUL.FTZ R92, R137.reuse, R92 ;  /* 0x0000005c895c7220 */ /* 0x060fe20000410000 */
[----:B------:R-:W-:Y:S01]  /*2200*/  FMUL.FTZ R93, R137, R94 ;  /* 0x0000005e895d7220 */ /* 0x000fe20000410000 */
[----:B------:R-:W-:Y:S02]  /*2210*/  FADD.FTZ R94, R138, -R95 ;  /* 0x8000005f8a5e7221 */ /* 0x000fe40000010000 */
[-C--:B------:R-:W-:Y:S01]  /*2220*/  FMUL.FTZ R115, R92, R139.reuse ;  /* 0x0000008b5c737220 */ /* 0x080fe20000410000 */
[----:B------:R-:W-:Y:S01]  /*2230*/  FMUL.FTZ R114, R93, R139 ;  /* 0x0000008b5d727220 */ /* 0x000fe20000410000 */
[----:B------:R-:W-:Y:S02]  /*2240*/  FMUL.FTZ R94, R137, R94 ;  /* 0x0000005e895e7220 */ /* 0x000fe40000410000 */
[----:B------:R-:W-:Y:S01]  /*2250*/  FFMA.FTZ R64, R108, R115, R64 ;  /* 0x000000736c407223 */ /* 0x000fe20000010040 */
[----:B------:R-:W-:Y:S01]  /*2260*/  FFMA.FTZ R108, R22, R113, R112 ;  /* 0x00000071166c7223 */ /* 0x000fe20000010070 */
[----:B------:R-:W-:Y:S01]  /*2270*/  FMUL.FTZ R141, R94, R139 ;  /* 0x0000008b5e8d7220 */ /* 0x000fe20000410000 */
[----:B------:R-:W-:Y:S01]  /*2280*/  FFMA.FTZ R65, R109, R114, R65 ;  /* 0x000000726d417223 */ /* 0x000fe20000010041 */
[----:B------:R-:W-:-:S02]  /*2290*/  HADD2.F32 R109, -RZ, R153.H0_H0 ;  /* 0x20000099ff6d7230 */ /* 0x000fc40000004100 */
[----:B------:R-:W-:Y:S01]  /*22a0*/  FADD.FTZ R108, R23, -R108 ;  /* 0x8000006c176c7221 */ /* 0x000fe20000010000 */
[----:B------:R-:W-:Y:S01]  /*22b0*/  FFMA.FTZ R66, R110, R141, R66 ;  /* 0x0000008d6e427223 */ /* 0x000fe20000010042 */
[----:B------:R-:W-:Y:S02]  /*22c0*/  HADD2.F32 R110, -RZ, R152.H1_H1 ;  /* 0x30000098ff6e7230 */ /* 0x000fe40000004100 */
[----:B------:R-:W-:Y:S01]  /*22d0*/  FMUL.FTZ R95, R137, R108 ;  /* 0x0000006c895f7220 */ /* 0x000fe20000410000 */
[----:B------:R-:W-:Y:S02]  /*22e0*/  HADD2.F32 R108, -RZ, R153.H1_H1 ;  /* 0x30000099ff6c7230 */ /* 0x000fe40000004100 */
[----:B------:R-:W-:Y:S01]  /*22f0*/  FMUL.FTZ R109, R114, R109 ;  /* 0x0000006d726d7220 */ /* 0x000fe20000410000 */
[----:B------:R-:W-:Y:S01]  /*2300*/  FMUL.FTZ R110, R141, R110 ;  /* 0x0000006e8d6e7220 */ /* 0x000fe20000410000 */
[----:B------:R-:W-:Y:S01]  /*2310*/  FMUL.FTZ R140, R95, R139 ;  /* 0x0000008b5f8c7220 */ /* 0x000fe20000410000 */
[----:B------:R-:W-:-:S03]  /*2320*/  FMUL.FTZ R108, R115, R108 ;  /* 0x0000006c736c7220 */ /* 0x000fc60000410000 */
[----:B------:R-:W-:Y:S01]  /*2330*/  FFMA.FTZ R67, R111, R140, R67 ;  /* 0x0000008c6f437223 */ /* 0x000fe20000010043 */
[----:B------:R-:W-:-:S05]  /*2340*/  HADD2.F32 R111, -RZ, R152.H0_H0 ;  /* 0x20000098ff6f7230 */ /* 0x000fca0000004100 */
[----:B------:R-:W-:-:S07]  /*2350*/  FMUL.FTZ R111, R140, R111 ;  /* 0x0000006f8c6f7220 */ /* 0x000fce0000410000 */
.L_x_9107:
[----:B------:R-:W0:Y:S02]  /*2360*/  @P0 LDC.64 R114, c[0x0][0x478] ;  /* 0x00011e00ff720b82 */ /* 0x000e240000000a00 */
[----:B0-----:R-:W-:-:S06]  /*2370*/  @P0 IMAD.WIDE.U32 R140, R0, 0x10, R114 ;  /* 0x00000010008c0825 */ /* 0x001fcc00078e0072 */
[----:B------:R-:W0:Y:S01]  /*2380*/  LDC.64 R114, c[0x0][0x468] ;  /* 0x00011a00ff727b82 */ /* 0x000e220000000a00 */
[----:B------:R1:W-:Y:S01]  /*2390*/  @P0 STG.E.128 desc[UR8][R140.64], R92 ;  /* 0x0000005c8c000986 */ /* 0x0003e2000c101d08 */
[C---:B0-----:R-:W-:Y:S01]  /*23a0*/  IMAD.WIDE.U32 R114, R0.reuse, 0x10, R114 ;  /* 0x0000001000727825 */ /* 0x041fe200078e0072 */
[----:B------:R-:W-:-:S04]  /*23b0*/  IADD3 R0, PT, PT, R0, 0x80, RZ ;  /* 0x0000008000007810 */ /* 0x000fc80007ffe0ff */
[----:B------:R1:W-:Y:S03]  /*23c0*/  STG.E.128 desc[UR8][R114.64], R108 ;  /* 0x0000006c72007986 */ /* 0x0003e6000c101d08 */
.L_x_9105:
[----:B------:R-:W-:Y:S05]  /*23d0*/  BSYNC.RECONVERGENT B1 ;  /* 0x0000000000017941 */ /* 0x000fea0003800200 */
.L_x_9104:
[----:B------:R-:W-:Y:S04]  /*23e0*/  BSSY.RECONVERGENT B1, `(.L_x_9108) ;  /* 0x0000048000017945 */ /* 0x000fe80003800200 */
[----:B------:R-:W-:Y:S05]  /*23f0*/  @!P2 BRA `(.L_x_9109) ;  /* 0x000000040018a947 */ /* 0x000fea0003800000 */
[----:B-1----:R-:W0:Y:S02]  /*2400*/  LDC.64 R108, c[0x0][0x390] ;  /* 0x0000e400ff6c7b82 */ /* 0x002e240000000a00 */
[----:B0-----:R-:W-:-:S06]  /*2410*/  IMAD.WIDE.U32 R108, R0, 0x10, R108 ;  /* 0x00000010006c7825 */ /* 0x001fcc00078e006c */
[----:B------:R-:W5:Y:S01]  /*2420*/  LDG.E.128 R108, desc[UR8][R108.64] ;  /* 0x000000086c6c7981 */ /* 0x000f62000c1e1d00 */
[----:B------:R-:W-:-:S04]  /*2430*/  ISETP.NE.U32.AND P0, PT, RZ, UR14, PT ;  /* 0x0000000eff007c0c */ /* 0x000fc8000bf05070 */
[----:B------:R-:W-:-:S13]  /*2440*/  ISETP.NE.AND.EX P0, PT, RZ, UR15, PT, P0 ;  /* 0x0000000fff007c0c */ /* 0x000fda000bf05300 */
[----:B------:R-:W-:Y:S05]  /*2450*/  @!P0 BRA `(.L_x_9110) ;  /* 0x0000000000748947 */ /* 0x000fea0003800000 */
        /* <DEDUP_REMOVED lines=27> */
[----:B------:R-:W-:Y:S01]  /*2610*/  FMUL.FTZ R111, R140, R111 ;  /* 0x0000006f8c6f7220 */ /* 0x000fe20000410000 */
[----:B------:R-:W-:Y:S06]  /*2620*/  BRA `(.L_x_9111) ;  /* 0x0000000000707947 */ /* 0x000fec0003800000 */
.L_x_9110:
        /* <DEDUP_REMOVED lines=27> */
[----:B------:R-:W-:-:S07]  /*27e0*/  FMUL.FTZ R110, R141, R110 ;  /* 0x0000006e8d6e7220 */ /* 0x000fce0000410000 */
.L_x_9111:
[----:B------:R-:W0:Y:S08]  /*27f0*/  @P0 LDC.64 R140, c[0x0][0x478] ;  /* 0x00011e00ff8c0b82 */ /* 0x000e300000000a00 */
[----:B------:R-:W1:Y:S01]  /*2800*/  LDC.64 R114, c[0x0][0x468] ;  /* 0x00011a00ff727b82 */ /* 0x000e620000000a00 */
[----:B0-----:R-:W-:-:S05]  /*2810*/  @P0 IMAD.WIDE.U32 R140, R0, 0x10, R140 ;  /* 0x00000010008c0825 */ /* 0x001fca00078e008c */
[----:B------:R0:W-:Y:S01]  /*2820*/  @P0 STG.E.128 desc[UR8][R140.64], R92 ;  /* 0x0000005c8c000986 */ /* 0x0001e2000c101d08 */
[C---:B-1----:R-:W-:Y:S01]  /*2830*/  IMAD.WIDE.U32 R114, R0.reuse, 0x10, R114 ;  /* 0x0000001000727825 */ /* 0x042fe200078e0072 */
[----:B------:R-:W-:-:S04]  /*2840*/  IADD3 R0, PT, PT, R0, 0x80, RZ ;  /* 0x0000008000007810 */ /* 0x000fc80007ffe0ff */
[----:B------:R0:W-:Y:S03]  /*2850*/  STG.E.128 desc[UR8][R114.64], R108 ;  /* 0x0000006c72007986 */ /* 0x0001e6000c101d08 */
.L_x_9109:
[----:B------:R-:W-:Y:S05]  /*2860*/  BSYNC.RECONVERGENT B1 ;  /* 0x0000000000017941 */ /* 0x000fea0003800200 */
.L_x_9108:
[----:B------:R-:W-:Y:S04]  /*2870*/  BSSY.RECONVERGENT B1, `(.L_x_9112) ;  /* 0x0000048000017945 */ /* 0x000fe80003800200 */
[----:B------:R-:W-:Y:S05]  /*2880*/  @!P3 BRA `(.L_x_9113) ;  /* 0x000000040018b947 */ /* 0x000fea0003800000 */
[----:B01----:R-:W0:Y:S02]  /*2890*/  LDC.64 R108, c[0x0][0x390] ;  /* 0x0000e400ff6c7b82 */ /* 0x003e240000000a00 */
        /* <DEDUP_REMOVED lines=34> */
.L_x_9114:
        /* <DEDUP_REMOVED lines=28> */
.L_x_9115:
[----:B------:R-:W0:Y:S08]  /*2c80*/  @P0 LDC.64 R140, c[0x0][0x478] ;  /* 0x00011e00ff8c0b82 */ /* 0x000e300000000a00 */
[----:B------:R-:W1:Y:S01]  /*2c90*/  LDC.64 R114, c[0x0][0x468] ;  /* 0x00011a00ff727b82 */ /* 0x000e620000000a00 */
[----:B0-----:R-:W-:-:S05]  /*2ca0*/  @P0 IMAD.WIDE.U32 R140, R0, 0x10, R140 ;  /* 0x00000010008c0825 */ /* 0x001fca00078e008c */
[----:B------:R2:W-:Y:S01]  /*2cb0*/  @P0 STG.E.128 desc[UR8][R140.64], R92 ;  /* 0x0000005c8c000986 */ /* 0x0005e2000c101d08 */
[C---:B-1----:R-:W-:Y:S01]  /*2cc0*/  IMAD.WIDE.U32 R114, R0.reuse, 0x10, R114 ;  /* 0x0000001000727825 */ /* 0x042fe200078e0072 */
[----:B------:R-:W-:-:S04]  /*2cd0*/  IADD3 R0, PT, PT, R0, 0x80, RZ ;  /* 0x0000008000007810 */ /* 0x000fc80007ffe0ff */
[----:B------:R2:W-:Y:S03]  /*2ce0*/  STG.E.128 desc[UR8][R114.64], R108 ;  /* 0x0000006c72007986 */ /* 0x0005e6000c101d08 */
.L_x_9113:
[----:B------:R-:W-:Y:S05]  /*2cf0*/  BSYNC.RECONVERGENT B1 ;  /* 0x0000000000017941 */ /* 0x000fea0003800200 */
.L_x_9112:
[----:B------:R-:W-:Y:S04]  /*2d00*/  BSSY.RECONVERGENT B1, `(.L_x_9116) ;  /* 0x0000048000017945 */ /* 0x000fe80003800200 */
[----:B------:R-:W-:Y:S05]  /*2d10*/  @!P4 BRA `(.L_x_9117) ;  /* 0x000000040018c947 */ /* 0x000fea0003800000 */
[----:B012---:R-:W0:Y:S02]  /*2d20*/  LDC.64 R108, c[0x0][0x390] ;  /* 0x0000e400ff6c7b82 */ /* 0x007e240000000a00 */
        /* <DEDUP_REMOVED lines=34> */
.L_x_9118:
        /* <DEDUP_REMOVED lines=28> */
.L_x_9119:
[----:B------:R-:W0:Y:S08]  /*3110*/  @P0 LDC.64 R140, c[0x0][0x478] ;  /* 0x00011e00ff8c0b82 */ /* 0x000e300000000a00 */
[----:B------:R-:W1:Y:S01]  /*3120*/  LDC.64 R114, c[0x0][0x468] ;  /* 0x00011a00ff727b82 */ /* 0x000e620000000a00 */
[----:B0-----:R-:W-:-:S05]  /*3130*/  @P0 IMAD.WIDE.U32 R140, R0, 0x10, R140 ;  /* 0x00000010008c0825 */ /* 0x001fca00078e008c */
[----:B------:R3:W-:Y:S01]  /*3140*/  @P0 STG.E.128 desc[UR8][R140.64], R92 ;  /* 0x0000005c8c000986 */ /* 0x0007e2000c101d08 */
[C---:B-1----:R-:W-:Y:S01]  /*3150*/  IMAD.WIDE.U32 R114, R0.reuse, 0x10, R114 ;  /* 0x0000001000727825 */ /* 0x042fe200078e0072 */
[----:B------:R-:W-:-:S04]  /*3160*/  IADD3 R0, PT, PT, R0, 0x80, RZ ;  /* 0x0000008000007810 */ /* 0x000fc80007ffe0ff */
[----:B------:R3:W-:Y:S03]  /*3170*/  STG.E.128 desc[UR8][R114.64], R108 ;  /* 0x0000006c72007986 */ /* 0x0007e6000c101d08 */
.L_x_9117:
[----:B------:R-:W-:Y:S05]  /*3180*/  BSYNC.RECONVERGENT B1 ;  /* 0x0000000000017941 */ /* 0x000fea0003800200 */
.L_x_9116:
[----:B------:R-:W-:Y:S05]  /*3190*/  @!P5 BRA `(.L_x_9120) ;  /* 0x0000001800c8d947 */ /* 0x000fea0003800000 */
[----:B0123--:R-:W0:Y:S02]  /*31a0*/  LDC.64 R108, c[0x0][0x390] ;  /* 0x0000e400ff6c7b82 */ /* 0x00fe240000000a00 */
[----:B0-----:R-:W-:-:S06]  /*31b0*/  IMAD.WIDE.U32 R108, R0, 0x10, R108 ;  /* 0x00000010006c7825 */ /* 0x001fcc00078e006c */
[----:B------:R-:W5:Y:S01]  /*31c0*/  LDG.E.128 R108, desc[UR8][R108.64] ;  /* 0x000000086c6c7981 */ /* 0x000f62000c1e1d00 */
[----:B------:R-:W-:-:S04]  /*31d0*/  ISETP.NE.U32.AND P0, PT, RZ, UR14, PT ;  /* 0x0000000eff007c0c */ /* 0x000fc8000bf05070 */
[----:B------:R-:W-:-:S13]  /*31e0*/  ISETP.NE.AND.EX P0, PT, RZ, UR15, PT, P0 ;  /* 0x0000000fff007c0c */ /* 0x000fda000bf05300 */
        /* <DEDUP_REMOVED lines=13> */
[-C--:B------:R-:W-:Y:S01]  /*32c0*/  FMUL.FTZ R112, R95, R139.reuse ;  /* 0x0000008b5f707220 */ /* 0x080fe20000410000 */
[----:B------:R-:W-:-:S03]  /*32d0*/  FMUL.FTZ R114, R93, R139 ;  /* 0x0000008b5d727220 */ /* 0x000fc60000410000 */
[----:B------:R-:W-:Y:S01]  /*32e0*/  FFMA.FTZ R83, R111, R112, R83 ;  /* 0x000000706f537223 */ /* 0x000fe20000010053 */
[-C--:B------:R-:W-:Y:S01]  /*32f0*/  FMUL.FTZ R111, R92, R139.reuse ;  /* 0x0000008b5c6f7220 */ /* 0x080fe20000410000 */
[----:B------:R-:W-:Y:S01]  /*3300*/  FMUL.FTZ R139, R94, R139 ;  /* 0x0000008b5e8b7220 */ /* 0x000fe20000410000 */
[----:B------:R-:W-:Y:S01]  /*3310*/  FFMA.FTZ R81, R109, R114, R81 ;  /* 0x000000726d517223 */ /* 0x000fe20000010051 */
[--C-:B------:R-:W-:Y:S02]  /*3320*/  HADD2.F32 R109, -RZ, R144.reuse.H0_H0 ;  /* 0x20000090ff6d7230 */ /* 0x100fe40000004100 */
[----:B------:R-:W-:Y:S01]  /*3330*/  FFMA.FTZ R80, R108, R111, R80 ;  /* 0x0000006f6c507223 */ /* 0x000fe20000010050 */
[----:B------:R-:W-:Y:S02]  /*3340*/  HADD2.F32 R108, -RZ, R144.H1_H1 ;  /* 0x30000090ff6c7230 */ /* 0x000fe40000004100 */
[----:B------:R-:W-:Y:S01]  /*3350*/  FFMA.FTZ R82, R110, R139, R82 ;  /* 0x0000008b6e527223 */ /* 0x000fe20000010052 */
[----:B------:R-:W-:-:S02]  /*3360*/  HADD2.F32 R110, -RZ, R143.H1_H1 ;  /* 0x3000008fff6e7230 */ /* 0x000fc40000004100 */
[----:B------:R-:W-:Y:S01]  /*3370*/  FMUL.FTZ R109, R114, R109 ;  /* 0x0000006d726d7220 */ /* 0x000fe20000410000 */
[----:B------:R-:W-:Y:S01]  /*3380*/  FMUL.FTZ R108, R111, R108 ;  /* 0x0000006c6f6c7220 */ /* 0x000fe20000410000 */
[----:B------:R-:W-:Y:S02]  /*3390*/  HADD2.F32 R111, -RZ, R143.H0_H0 ;  /* 0x2000008fff6f7230 */ /* 0x000fe40000004100 */
[----:B------:R-:W-:-:S03]  /*33a0*/  FMUL.FTZ R110, R139, R110 ;  /* 0x0000006e8b6e7220 */ /* 0x000fc60000410000 */
[----:B------:R-:W-:Y:S01]  /*33b0*/  FMUL.FTZ R111, R112, R111 ;  /* 0x0000006f706f7220 */ /* 0x000fe20000410000 */
[----:B------:R-:W-:Y:S06]  /*33c0*/  BRA `(.L_x_9122) ;  /* 0x0000000000707947 */ /* 0x000fec0003800000 */
.L_x_9121:
        /* <DEDUP_REMOVED lines=13> */
[-C--:B------:R-:W-:Y:S01]  /*34a0*/  FMUL.FTZ R113, R112, R139.reuse ;  /* 0x0000008b70717220 */ /* 0x080fe20000410000 */
[-C--:B------:R-:W-:Y:S01]  /*34b0*/  FMUL.FTZ R140, R140, R139.reuse ;  /* 0x0000008b8c8c7220 */ /* 0x080fe20000410000 */
[----:B------:R-:W-:Y:S01]  /*34c0*/  FMUL.FTZ R139, R142, R139 ;  /* 0x0000008b8e8b7220 */ /* 0x000fe20000410000 */
[----:B------:R-:W-:Y:S01]  /*34d0*/  FFMA.FTZ R83, R111, R114, R83 ;  /* 0x000000726f537223 */ /* 0x000fe20000010053 */
[----:B------:R-:W-:Y:S01]  /*34e0*/  FFMA.FTZ R80, R108, R113, R80 ;  /* 0x000000716c507223 */ /* 0x000fe20000010050 */
[----:B------:R-:W-:Y:S01]  /*34f0*/  FFMA.FTZ R81, R109, R140, R81 ;  /* 0x0000008c6d517223 */ /* 0x000fe20000010051 */
[----:B------:R-:W-:Y:S01]  /*3500*/  FFMA.FTZ R82, R110, R139, R82 ;  /* 0x0000008b6e527223 */ /* 0x000fe20000010052 */
[----:B------:R-:W-:-:S02]  /*3510*/  HADD2.F32 R108, -RZ, R144.H1_H1 ;  /* 0x30000090ff6c7230 */ /* 0x000fc40000004100 */
[----:B------:R-:W-:Y:S02]  /*3520*/  HADD2.F32 R109, -RZ, R144.H0_H0 ;  /* 0x20000090ff6d7230 */ /* 0x000fe40000004100 */
[--C-:B------:R-:W-:Y:S02]  /*3530*/  HADD2.F32 R110, -RZ, R143.reuse.H1_H1 ;  /* 0x3000008fff6e7230 */ /* 0x100fe40000004100 */
[----:B------:R-:W-:Y:S01]  /*3540*/  FMUL.FTZ R108, R113, R108 ;  /* 0x0000006c716c7220 */ /* 0x000fe20000410000 */
[----:B------:R-:W-:Y:S02]  /*3550*/  HADD2.F32 R111, -RZ, R143.H0_H0 ;  /* 0x2000008fff6f7230 */ /* 0x000fe40000004100 */
[----:B------:R-:W-:Y:S01]  /*3560*/  FMUL.FTZ R109, R140, R109 ;  /* 0x0000006d8c6d7220 */ /* 0x000fe20000410000 */
[----:B------:R-:W-:Y:S02]  /*3570*/  FMUL.FTZ R110, R139, R110 ;  /* 0x0000006e8b6e7220 */ /* 0x000fe40000410000 */
[----:B------:R-:W-:-:S07]  /*3580*/  FMUL.FTZ R111, R114, R111 ;  /* 0x0000006f726f7220 */ /* 0x000fce0000410000 */
.L_x_9122:
[----:B------:R-:W0:Y:S08]  /*3590*/  @P0 LDC.64 R114, c[0x0][0x478] ;  /* 0x00011e00ff720b82 */ /* 0x000e300000000a00 */
[----:B------:R-:W1:Y:S01]  /*35a0*/  LDC.64 R112, c[0x0][0x468] ;  /* 0x00011a00ff707b82 */ /* 0x000e620000000a00 */
[----:B0-----:R-:W-:-:S05]  /*35b0*/  @P0 IMAD.WIDE.U32 R114, R0, 0x10, R114 ;  /* 0x0000001000720825 */ /* 0x001fca00078e0072 */
[----:B------:R0:W-:Y:S01]  /*35c0*/  @P0 STG.E.128 desc[UR8][R114.64], R92 ;  /* 0x0000005c72000986 */ /* 0x0001e2000c101d08 */
[----:B-1----:R-:W-:-:S05]  /*35d0*/  IMAD.WIDE.U32 R112, R0, 0x10, R112 ;  /* 0x0000001000707825 */ /* 0x002fca00078e0070 */
[----:B------:R0:W-:Y:S01]  /*35e0*/  STG.E.128 desc[UR8][R112.64], R108 ;  /* 0x0000006c70007986 */ /* 0x0001e2000c101d08 */
[----:B------:R-:W-:Y:S05]  /*35f0*/  BRA `(.L_x_9120) ;  /* 0x0000001400b07947 */ /* 0x000fea0003800000 */
.L_x_9103:
[----:B------:R-:W-:Y:S04]  /*3600*/  BSSY.RECONVERGENT B1, `(.L_x_9123) ;  /* 0x000004a000017945 */ /* 0x000fe80003800200 */
[----:B------:R-:W-:Y:S05]  /*3610*/  @!P1 BRA `(.L_x_9124) ;  /* 0x0000000400209947 */ /* 0x000fea0003800000 */
[----:B------:R-:W0:Y:S02]  /*3620*/  LDC.64 R108, c[0x0][0x390] ;  /* 0x0000e400ff6c7b82 */ /* 0x000e240000000a00 */
[----:B0-----:R-:W-:-:S06]  /*3630*/  IMAD.WIDE.U32 R108, R0, 0x10, R108 ;  /* 0x00000010006c7825 */ /* 0x001fcc00078e006c */
[----:B------:R-:W5:Y:S01]  /*3640*/  LDG.E.128 R108, desc[UR8][R108.64] ;  /* 0x000000086c6c7981 */ /* 0x000f62000c1e1d00 */
[----:B------:R-:W-:-:S04]  /*3650*/  UISETP.NE.U32.AND UP0, UPT, UR14, URZ, UPT ;  /* 0x000000ff0e00728c */ /* 0x000fc8000bf05070 */
[----:B------:R-:W-:-:S09]  /*3660*/  UISETP.NE.AND.EX UP0, UPT, UR15, URZ, UPT, UP0 ;  /* 0x000000ff0f00728c */ /* 0x000fd2000bf05300 */
[----:B------:R-:W-:Y:S05]  /*3670*/  BRA.U UP0, `(.L_x_9125) ;  /* 0x0000000100747547 */ /* 0x000fea000b800000 */
[-CC-:B------:R-:W-:Y:S01]  /*3680*/  FFMA.FTZ R114, R20, R113.reuse, R112.reuse ;  /* 0x0000007114727223 */ /* 0x180fe20000010070 */
[----:B------:R-:W-:-:S03]  /*3690*/  FFMA.FTZ R115, R3, R113, R112 ;  /* 0x0000007103737223 */ /* 0x000fc60000010070 */
[----:B------:R-:W-:Y:S01]  /*36a0*/  FADD.FTZ R114, R123, -R114 ;  /* 0x800000727b727221 */ /* 0x000fe20000010000 */
[----:B------:R-:W-:-:S03]  /*36b0*/  FADD.FTZ R140, R116, -R115 ;  /* 0x80000073748c7221 */ /* 0x000fc60000010000 */
[C---:B-----5:R-:W-:Y:S01]  /*36c0*/  FFMA.FTZ R114, R137.reuse, R114, R85 ;  /* 0x0000007289727223 */ /* 0x060fe20000010055 */
[----:B------:R-:W-:-:S03]  /*36d0*/  FFMA.FTZ R140, R137, R140, R84 ;  /* 0x0000008c898c7223 */ /* 0x000fc60000010054 */
        /* <DEDUP_REMOVED lines=9> */
[C---:B------:R-:W-:Y:S01]  /*3770*/  FFMA.FTZ R140, R137.reuse, R140, R87 ;  /* 0x0000008c898c7223 */ /* 0x040fe20000010057 */
[----:B------:R-:W-:-:S03]  /*3780*/  FFMA.FTZ R108, R137, R108, R86 ;  /* 0x0000006c896c7223 */ /* 0x000fc60000010056 */
[-C--:B------:R-:W-:Y:S01]  /*3790*/  FMUL.FTZ R140, R140, R139.reuse ;  /* 0x0000008b8c8c7220 */ /* 0x080fe20000410000 */
[----:B------:R-:W-:Y:S01]  /*37a0*/  FMUL.FTZ R109, R109, R114 ;  /* 0x000000726d6d7220 */ /* 0x000fe20000410000 */
[----:B------:R-:W-:Y:S01]  /*37b0*/  FMUL.FTZ R141, R108, R139 ;  /* 0x0000008b6c8d7220 */ /* 0x000fe20000410000 */
[----:B------:R-:W-:Y:S02]  /*37c0*/  HADD2.F32 R108, -RZ, R153.H1_H1 ;  /* 0x30000099ff6c7230 */ /* 0x000fe40000004100 */
[-C--:B------:R-:W-:Y:S01]  /*37d0*/  FFMA.FTZ R67, R111, R140.reuse, R67 ;  /* 0x0000008c6f437223 */ /* 0x080fe20000010043 */
[--C-:B------:R-:W-:Y:S02]  /*37e0*/  HADD2.F32 R111, -RZ, R152.reuse.H0_H0 ;  /* 0x20000098ff6f7230 */ /* 0x100fe40000004100 */
[----:B------:R-:W-:Y:S01]  /*37f0*/  FFMA.FTZ R66, R110, R141, R66 ;  /* 0x0000008d6e427223 */ /* 0x000fe20000010042 */
[----:B------:R-:W-:Y:S02]  /*3800*/  HADD2.F32 R110, -RZ, R152.H1_H1 ;  /* 0x30000098ff6e7230 */ /* 0x000fe40000004100 */
[----:B------:R-:W-:Y:S01]  /*3810*/  FMUL.FTZ R108, R108, R115 ;  /* 0x000000736c6c7220 */ /* 0x000fe20000410000 */
[----:B------:R-:W-:-:S02]  /*3820*/  FMUL.FTZ R111, R111, R140 ;  /* 0x0000008c6f6f7220 */ /* 0x000fc40000410000 */
[----:B------:R-:W-:Y:S01]  /*3830*/  FMUL.FTZ R110, R110, R141 ;  /* 0x0000008d6e6e7220 */ /* 0x000fe20000410000 */
[----:B------:R-:W-:Y:S06]  /*3840*/  BRA `(.L_x_9126) ;  /* 0x0000000000707947 */ /* 0x000fec0003800000 */
.L_x_9125:
[-CC-:B------:R-:W-:Y:S01]  /*3850*/  FFMA.FTZ R93, R3, R113.reuse, R112.reuse ;  /* 0x00000071035d7223 */ /* 0x180fe20000010070 */
[-CC-:B------:R-:W-:Y:S01]  /*3860*/  FFMA.FTZ R94, R20, R113.reuse, R112.reuse ;  /* 0x00000071145e7223 */ /* 0x180fe20000010070 */
[----:B------:R-:W-:Y:S02]  /*3870*/  FFMA.FTZ R95, R21, R113, R112 ;  /* 0x00000071155f7223 */ /* 0x000fe40000010070 */
[----:B------:R-:W-:Y:S01]  /*3880*/  FADD.FTZ R92, R116, -R93 ;  /* 0x8000005d745c7221 */ /* 0x000fe20000010000 */
[----:B------:R-:W-:-:S03]  /*3890*/  FADD.FTZ R94, R123, -R94 ;  /* 0x8000005e7b5e7221 */ /* 0x000fc60000010000 */
[C---:B-----5:R-:W-:Y:S01]  /*38a0*/  FFMA.FTZ R92, R137.reuse, R92, R84 ;  /* 0x0000005c895c7223 */ /* 0x060fe20000010054 */
[----:B------:R-:W-:Y:S01]  /*38b0*/  FFMA.FTZ R93, R137, R94, R85 ;  /* 0x0000005e895d7223 */ /* 0x000fe20000010055 */
[----:B------:R-:W-:Y:S02]  /*38c0*/  FADD.FTZ R94, R138, -R95 ;  /* 0x8000005f8a5e7221 */ /* 0x000fe40000010000 */
[-C--:B------:R-:W-:Y:S01]  /*38d0*/  FMUL.FTZ R115, R92, R139.reuse ;  /* 0x0000008b5c737220 */ /* 0x080fe20000410000 */
[----:B------:R-:W-:Y:S01]  /*38e0*/  FMUL.FTZ R114, R93, R139 ;  /* 0x0000008b5d727220 */ /* 0x000fe20000410000 */
[----:B------:R-:W-:Y:S02]  /*38f0*/  FFMA.FTZ R94, R137, R94, R86 ;  /* 0x0000005e895e7223 */ /* 0x000fe40000010056 */
[----:B------:R-:W-:Y:S01]  /*3900*/  FFMA.FTZ R64, R108, R115, R64 ;  /* 0x000000736c407223 */ /* 0x000fe20000010040 */
[----:B------:R-:W-:Y:S01]  /*3910*/  FFMA.FTZ R108, R22, R113, R112 ;  /* 0x00000071166c7223 */ /* 0x000fe20000010070 */
[----:B------:R-:W-:Y:S01]  /*3920*/  FMUL.FTZ R141, R94, R139 ;  /* 0x0000008b5e8d7220 */ /* 0x000fe20000410000 */
[----:B------:R-:W-:Y:S01]  /*3930*/  FFMA.FTZ R65, R109, R114, R65 ;  /* 0x000000726d417223 */ /* 0x000fe20000010041 */
[----:B------:R-:W-:-:S02]  /*3940*/  HADD2.F32 R109, -RZ, R153.H0_H0 ;  /* 0x20000099ff6d7230 */ /* 0x000fc40000004100 */
[----:B------:R-:W-:Y:S01]  /*3950*/  FADD.FTZ R108, R23, -R108 ;  /* 0x8000006c176c7221 */ /* 0x000fe20000010000 */
[-C--:B------:R-:W-:Y:S01]  /*3960*/  FFMA.FTZ R66, R110, R141.reuse, R66 ;  /* 0x0000008d6e427223 */ /* 0x080fe20000010042 */
[----:B------:R-:W-:Y:S02]  /*3970*/  HADD2.F32 R110, -RZ, R152.H1_H1 ;  /* 0x30000098ff6e7230 */ /* 0x000fe40000004100 */
[----:B------:R-:W-:Y:S01]  /*3980*/  FFMA.FTZ R95, R137, R108, R87 ;  /* 0x0000006c895f7223 */ /* 0x000fe20000010057 */
        /* <DEDUP_REMOVED lines=8> */
.L_x_9126:
[----:B------:R-:W-:Y:S01]  /*3a10*/  ISETP.NE.U32.AND P0, PT, RZ, UR14, PT ;  /* 0x0000000eff007c0c */ /* 0x000fe2000bf05070 */
[----:B------:R-:W0:Y:S03]  /*3a20*/  LDC.64 R114, c[0x0][0x468] ;  /* 0x00011a00ff727b82 */ /* 0x000e260000000a00 */
[----:B------:R-:W-:-:S13]  /*3a30*/  ISETP.NE.AND.EX P0, PT, RZ, UR15, PT, P0 ;  /* 0x0000000fff007c0c */ /* 0x000fda000bf05300 */
[----:B------:R-:W1:Y:S01]  /*3a40*/  @P0 LDC.64 R140, c[0x0][0x478] ;  /* 0x00011e00ff8c0b82 */ /* 0x000e620000000a00 */
[----:B0-----:R-:W-:-:S04]  /*3a50*/  IMAD.WIDE.U32 R114, R0, 0x10, R114 ;  /* 0x0000001000727825 */ /* 0x001fc800078e0072 */
[C---:B-1----:R-:W-:Y:S01]  /*3a60*/  @P0 IMAD.WIDE.U32 R140, R0.reuse, 0x10, R140 ;  /* 0x00000010008c0825 */ /* 0x042fe200078e008c */
[----:B------:R-:W-:-:S04]  /*3a70*/  IADD3 R0, PT, PT, R0, 0x80, RZ ;  /* 0x0000008000007810 */ /* 0x000fc80007ffe0ff */
[----:B------:R0:W-:Y:S04]  /*3a80*/  @P0 STG.E.128 desc[UR8][R140.64], R92 ;  /* 0x0000005c8c000986 */ /* 0x0001e8000c101d08 */
[----:B------:R0:W-:Y:S02]  /*3a90*/  STG.E.128 desc[UR8][R114.64], R108 ;  /* 0x0000006c72007986 */ /* 0x0001e4000c101d08 */
.L_x_9124:
[----:B------:R-:W-:Y:S05]  /*3aa0*/  BSYNC.RECONVERGENT B1 ;  /* 0x0000000000017941 */ /* 0x000fea0003800200 */
.L_x_9123:
[----:B------:R-:W-:Y:S04]  /*3ab0*/  BSSY.RECONVERGENT B1, `(.L_x_9127) ;  /* 0x0000048000017945 */ /* 0x000fe80003800200 */
[----:B------:R-:W-:Y:S05]  /*3ac0*/  @!P2 BRA `(.L_x_9128) ;  /* 0x000000040018a947 */ /* 0x000fea0003800000 */
[----:B0-----:R-:W0:Y:S02]  /*3ad0*/  LDC.64 R108, c[0x0][0x390] ;  /* 0x0000e400ff6c7b82 */ /* 0x001e240000000a00 */
        /* <DEDUP_REMOVED lines=34> */
.L_x_9129:
        /* <DEDUP_REMOVED lines=27> */
[----:B------:R-:W-:-:S07]  /*3eb0*/  FMUL.FTZ R110, R110, R141 ;  /* 0x0000008d6e6e7220 */ /* 0x000fce0000410000 */
.L_x_9130:
[----:B------:R-:W0:Y:S08]  /*3ec0*/  @P0 LDC.64 R140, c[0x0][0x478] ;  /* 0x00011e00ff8c0b82 */ /* 0x000e300000000a00 */
[----:B------:R-:W1:Y:S01]  /*3ed0*/  LDC.64 R114, c[0x0][0x468] ;  /* 0x00011a00ff727b82 */ /* 0x000e620000000a00 */
[----:B0-----:R-:W-:-:S05]  /*3ee0*/  @P0 IMAD.WIDE.U32 R140, R0, 0x10, R140 ;  /* 0x00000010008c0825 */ /* 0x001fca00078e008c */
[----:B------:R2:W-:Y:S01]  /*3ef0*/  @P0 STG.E.128 desc[UR8][R140.64], R92 ;  /* 0x0000005c8c000986 */ /* 0x0005e2000c101d08 */
[C---:B-1----:R-:W-:Y:S01]  /*3f00*/  IMAD.WIDE.U32 R114, R0.reuse, 0x10, R114 ;  /* 0x0000001000727825 */ /* 0x042fe200078e0072 */
[----:B------:R-:W-:-:S04]  /*3f10*/  IADD3 R0, PT, PT, R0, 0x80, RZ ;  /* 0x0000008000007810 */ /* 0x000fc80007ffe0ff */
[----:B------:R2:W-:Y:S03]  /*3f20*/  STG.E.128 desc[UR8][R114.64], R108 ;  /* 0x0000006c72007986 */ /* 0x0005e6000c101d08 */
.L_x_9128:
[----:B------:R-:W-:Y:S05]  /*3f30*/  BSYNC.RECONVERGENT B1 ;  /* 0x0000000000017941 */ /* 0x000fea0003800200 */
.L_x_9127:
[----:B------:R-:W-:Y:S04]  /*3f40*/  BSSY.RECONVERGENT B1, `(.L_x_9131) ;  /* 0x0000048000017945 */ /* 0x000fe80003800200 */
[----:B------:R-:W-:Y:S05]  /*3f50*/  @!P3 BRA `(.L_x_9132) ;  /* 0x000000040018b947 */ /* 0x000fea0003800000 */
[----:B0-2---:R-:W0:Y:S02]  /*3f60*/  LDC.64 R108, c[0x0][0x390] ;  /* 0x0000e400ff6c7b82 */ /* 0x005e240000000a00 */
        /* <DEDUP_REMOVED lines=34> */
.L_x_9133:
        /* <DEDUP_REMOVED lines=28> */
.L_x_9134:
[----:B------:R-:W0:Y:S08]  /*4350*/  @P0 LDC.64 R140, c[0x0][0x478] ;  /* 0x00011e00ff8c0b82 */ /* 0x000e300000000a00 */
[----:B------:R-:W1:Y:S01]  /*4360*/  LDC.64 R114, c[0x0][0x468] ;  /* 0x00011a00ff727b82 */ /* 0x000e620000000a00 */
[----:B0-----:R-:W-:-:S05]  /*4370*/  @P0 IMAD.WIDE.U32 R140, R0, 0x10, R140 ;  /* 0x00000010008c0825 */ /* 0x001fca00078e008c */
[----:B------:R3:W-:Y:S01]  /*4380*/  @P0 STG.E.128 desc[UR8][R140.64], R92 ;  /* 0x0000005c8c000986 */ /* 0x0007e2000c101d08 */
[C---:B-1----:R-:W-:Y:S01]  /*4390*/  IMAD.WIDE.U32 R114, R0.reuse, 0x10, R114 ;  /* 0x0000001000727825 */ /* 0x042fe200078e0072 */
[----:B------:R-:W-:-:S04]  /*43a0*/  IADD3 R0, PT, PT, R0, 0x80, RZ ;  /* 0x0000008000007810 */ /* 0x000fc80007ffe0ff */
[----:B------:R3:W-:Y:S03]  /*43b0*/  STG.E.128 desc[UR8][R114.64], R108 ;  /* 0x0000006c72007986 */ /* 0x0007e6000c101d08 */
.L_x_9132:
[----:B------:R-:W-:Y:S05]  /*43c0*/  BSYNC.RECONVERGENT B1 ;  /* 0x0000000000017941 */ /* 0x000fea0003800200 */
.L_x_9131:
[----:B------:R-:W-:Y:S04]  /*43d0*/  BSSY.RECONVERGENT B1, `(.L_x_9135) ;  /* 0x0000048000017945 */ /* 0x000fe80003800200 */
[----:B------:R-:W-:Y:S05]  /*43e0*/  @!P4 BRA `(.L_x_9136) ;  /* 0x000000040018c947 */ /* 0x000fea0003800000 */
[----:B0-23--:R-:W0:Y:S02]  /*43f0*/  LDC.64 R108, c[0x0][0x390] ;  /* 0x0000e400ff6c7b82 */ /* 0x00de240000000a00 */
        /* <DEDUP_REMOVED lines=34> */
.L_x_9137:
        /* <DEDUP_REMOVED lines=28> */
.L_x_9138:
[----:B------:R-:W0:Y:S08]  /*47e0*/  @P0 LDC.64 R140, c[0x0][0x478] ;  /* 0x00011e00ff8c0b82 */ /* 0x000e300000000a00 */
[----:B------:R-:W1:Y:S01]  /*47f0*/  LDC.64 R114, c[0x0][0x468] ;  /* 0x00011a00ff727b82 */ /* 0x000e620000000a00 */
[----:B0-----:R-:W-:-:S05]  /*4800*/  @P0 IMAD.WIDE.U32 R140, R0, 0x10, R140 ;  /* 0x00000010008c0825 */ /* 0x001fca00078e008c */
[----:B------:R4:W-:Y:S01]  /*4810*/  @P0 STG.E.128 desc[UR8][R140.64], R92 ;  /* 0x0000005c8c000986 */ /* 0x0009e2000c101d08 */
[C---:B-1----:R-:W-:Y:S01]  /*4820*/  IMAD.WIDE.U32 R114, R0.reuse, 0x10, R114 ;  /* 0x0000001000727825 */ /* 0x042fe200078e0072 */
[----:B------:R-:W-:-:S04]  /*4830*/  IADD3 R0, PT, PT, R0, 0x80, RZ ;  /* 0x0000008000007810 */ /* 0x000fc80007ffe0ff */
[----:B------:R4:W-:Y:S03]  /*4840*/  STG.E.128 desc[UR8][R114.64], R108 ;  /* 0x0000006c72007986 */ /* 0x0009e6000c101d08 */
.L_x_9136:
[----:B------:R-:W-:Y:S05]  /*4850*/  BSYNC.RECONVERGENT B1 ;  /* 0x0000000000017941 */ /* 0x000fea0003800200 */
.L_x_9135:
[----:B------:R-:W-:Y:S05]  /*4860*/  @!P5 BRA `(.L_x_9120) ;  /* 0x000000040014d947 */ /* 0x000fea0003800000 */
[----:B0-234-:R-:W0:Y:S02]  /*4870*/  LDC.64 R108, c[0x0][0x390] ;  /* 0x0000e400ff6c7b82 */ /* 0x01de240000000a00 */
        /* <DEDUP_REMOVED lines=17> */
[----:B------:R-:W-:-:S02]  /*4990*/  FMUL.FTZ R112, R95, R139 ;  /* 0x0000008b5f707220 */ /* 0x000fc40000410000 */
[-C--:B------:R-:W-:Y:S02]  /*49a0*/  FMUL.FTZ R114, R93, R139.reuse ;  /* 0x0000008b5d727220 */ /* 0x080fe40000410000 */
        /* <DEDUP_REMOVED lines=15> */
.L_x_9139:
        /* <DEDUP_REMOVED lines=28> */
.L_x_9140:
[----:B------:R-:W0:Y:S08]  /*4c60*/  @P0 LDC.64 R114, c[0x0][0x478] ;  /* 0x00011e00ff720b82 */ /* 0x000e300000000a00 */
[----:B------:R-:W1:Y:S01]  /*4c70*/  LDC.64 R112, c[0x0][0x468] ;  /* 0x00011a00ff707b82 */ /* 0x000e620000000a00 */
[----:B0-----:R-:W-:-:S05]  /*4c80*/  @P0 IMAD.WIDE.U32 R114, R0, 0x10, R114 ;  /* 0x0000001000720825 */ /* 0x001fca00078e0072 */
[----:B------:R0:W-:Y:S01]  /*4c90*/  @P0 STG.E.128 desc[UR8][R114.64], R92 ;  /* 0x0000005c72000986 */ /* 0x0001e2000c101d08 */
[----:B-1----:R-:W-:-:S05]  /*4ca0*/  IMAD.WIDE.U32 R112, R0, 0x10, R112 ;  /* 0x0000001000707825 */ /* 0x002fca00078e0070 */
[----:B------:R0:W-:Y:S02]  /*4cb0*/  STG.E.128 desc[UR8][R112.64], R108 ;  /* 0x0000006c70007986 */ /* 0x0001e4000c101d08 */
.L_x_9120:
[----:B------:R-:W-:Y:S05]  /*4cc0*/  BSYNC.RECONVERGENT B0 ;  /* 0x0000000000007941 */ /* 0x000fea0003800200 */
.L_x_9102:
[----:B01234-:R-:W0:Y:S01]  /*4cd0*/  LDC.64 R108, c[0x0][0x380] ;  /* 0x0000e000ff6c7b82 */ /* 0x01fe220000000a00 */
[----:B------:R-:W-:Y:S01]  /*4ce0*/  UPLOP3.LUT UP1, UPT, UPT, UPT, UP1, 0x40, 0x4 ;  /* 0x000000000004789c */ /* 0x000fe20003f2e810 */
[----:B0-----:R-:W-:-:S04]  /*4cf0*/  IADD3 R2, PT, PT, R2, R108, RZ ;  /* 0x0000006c02027210 */ /* 0x001fc80007ffe0ff */
[----:B------:R-:W-:-:S13]  /*4d00*/  ISETP.GE.AND P0, PT, R2, R109, PT ;  /* 0x0000006d0200720c */ /* 0x000fda0003f06270 */
[----:B------:R-:W-:Y:S05]  /*4d10*/  @!P0 BRA `(.L_x_9141) ;  /* 0xffffffbc00908947 */ /* 0x000fea000383ffff */
.L_x_9089:
        /* <DEDUP_REMOVED lines=15> */
.L_x_9143:
[----:B------:R-:W-:Y:S05]  /*4e10*/  BSYNC.RECONVERGENT B0 ;  /* 0x0000000000007941 */ /* 0x000fea0003800200 */
.L_x_9142:
        /* <DEDUP_REMOVED lines=12> */
.L_x_9145:
[----:B------:R-:W-:Y:S05]  /*4ee0*/  BSYNC.RECONVERGENT B0 ;  /* 0x0000000000007941 */ /* 0x000fea0003800200 */
.L_x_9144:
        /* <DEDUP_REMOVED lines=12> */
.L_x_9147:
[----:B------:R-:W-:Y:S05]  /*4fb0*/  BSYNC.RECONVERGENT B0 ;  /* 0x0000000000007941 */ /* 0x000fea0003800200 */
.L_x_9146:
        /* <DEDUP_REMOVED lines=12> */
.L_x_9149:
[----:B------:R-:W-:Y:S05]  /*5080*/  BSYNC.RECONVERGENT B0 ;  /* 0x0000000000007941 */ /* 0x000fea0003800200 */
.L_x_9148:
        /* <DEDUP_REMOVED lines=11> */
.L_x_9150:
        /* <DEDUP_REMOVED lines=12> */
.L_x_10944:


//--------------------- .text._ZN10layer_norm13ln_bwd_kernelINS_13Kernel_traitsI6__halfffffjLj2560ELj1ELj1ELj4ELj16ENS_18Kernel_traits_baseILj2560ES2_ffffjLj128EEEEELb0ELb1ELb0ELb1EEEvNS_9BwdParamsE --------------------------
	.section	.text._ZN10layer_norm13ln_bwd_kernelINS_13Kernel_traitsI6__halfffffjLj2560ELj1ELj1ELj4ELj16ENS_18Kernel_traits_baseILj2560ES2_ffffjLj128EEEEELb0ELb1ELb0ELb1EEEvNS_9BwdParamsE,"ax",@progbits
	.align	128
        .global         _ZN10layer_norm13ln_bwd_kernelINS_13Kernel_traitsI6__halfffffjLj2560ELj1ELj1ELj4ELj16ENS_18Kernel_traits_baseILj2560ES2_ffffjLj128EEEEELb0ELb1ELb0ELb1EEEvNS_9BwdParamsE
        .type           _ZN10layer_norm13ln_bwd_kernelINS_13Kernel_traitsI6__halfffffjLj2560ELj1ELj1ELj4ELj16ENS_18Kernel_traits_baseILj2560ES2_ffffjLj128EEEEELb0ELb1ELb0ELb1EEEvNS_9BwdParamsE,@function
        .size           _ZN10layer_norm13ln_bwd_kernelINS_13Kernel_traitsI6__halfffffjLj2560ELj1ELj1ELj4ELj16ENS_18Kernel_traits_baseILj2560ES2_ffffjLj128EEEEELb0ELb1ELb0ELb1EEEvNS_9BwdParamsE,(.L_x_10945 - _ZN10layer_norm13ln_bwd_kernelINS_13Kernel_traitsI6__halfffffjLj2560ELj1ELj1ELj4ELj16ENS_18Kernel_traits_baseILj2560ES2_ffffjLj128EEEEELb0ELb1ELb0ELb1EEEvNS_9BwdParamsE)
        .other          _ZN10layer_norm13ln_bwd_kernelINS_13Kernel_traitsI6__halfffffjLj2560ELj1ELj1ELj4ELj16ENS_18Kernel_traits_baseILj2560ES2_ffffjLj128EEEEELb0ELb1ELb0ELb1EEEvNS_9BwdParamsE,@"STO_CUDA_ENTRY STV_DEFAULT"
_ZN10layer_norm13ln_bwd_kernelINS_13Kernel_traitsI6__halfffffjLj2560ELj1ELj1ELj4ELj16ENS_18Kernel_traits_baseILj2560ES2_ffffjLj128EEEEELb0ELb1ELb0ELb1EEEvNS_9BwdParamsE:
.text._ZN10layer_norm13ln_bwd_kernelINS_13Kernel_traitsI6__halfffffjLj2560ELj1ELj1ELj4ELj16ENS_18Kernel_traits_baseILj2560ES2_ffffjLj128EEEEELb0ELb1ELb0ELb1EEEvNS_9BwdParamsE:
        /* <DEDUP_REMOVED lines=39> */
[----:B------:R-:W-:Y:S02]  /*0270*/  MOV R146, UR4 ;  /* 0x0000000400927c02 */ /* 0x000fe40008000f00 */
        /* <DEDUP_REMOVED lines=19> */
[----:B0-----:R-:W3:Y:S01]  /*03b0*/  LDG.E.64 R130, desc[UR8][R2.64+0xc00] ;  /* 0x000c000802827981 */ /* 0x001ee2000c1e1b00 */
[----:B------:R-:W-:-:S02]  /*03c0*/  CS2R R34, SRZ ;  /* 0x0000000000227805 */ /* 0x000fc4000001ff00 */
[----:B------:R-:W-:Y:S02]  /*03d0*/  CS2R R32, SRZ ;  /* 0x0000000000207805 */ /* 0x000fe4000001ff00 */
[----:B------:R-:W-:Y:S01]  /*03e0*/  CS2R R30, SRZ ;  /* 0x00000000001e7805 */ /* 0x000fe2000001ff00 */
[----:B------:R-:W4:Y:S01]  /*03f0*/  LDG.E.64 R132, desc[UR8][R2.64+0x1000] ;  /* 0x0010000802847981 */ /* 0x000f22000c1e1b00 */
[----:B--2---:R-:W-:Y:S01]  /*0400*/  IMAD.WIDE.U32 R148, R148, 0x8, R4 ;  /* 0x0000000894947825 */ /* 0x004fe200078e0004 */
[----:B------:R-:W-:Y:S01]  /*0410*/  CS2R R28, SRZ ;  /* 0x00000000001c7805 */ /* 0x000fe2000001ff00 */
[----:B------:R-:W0:Y:S01]  /*0420*/  LDC.64 R4, c[0x0][0x3e0] ;  /* 0x0000f800ff047b82 */ /* 0x000e220000000a00 */
[----:B------:R-:W2:Y:S01]  /*0430*/  LDG.E.64 R126, desc[UR8][R2.64+0x400] ;  /* 0x00040008027e7981 */ /* 0x000ea2000c1e1b00 */
[----:B------:R-:W-:Y:S02]  /*0440*/  CS2R R26, SRZ ;  /* 0x00000000001a7805 */ /* 0x000fe4000001ff00 */
[----:B------:R-:W-:-:S02]  /*0450*/  CS2R R24, SRZ ;  /* 0x0000000000187805 */ /* 0x000fc4000001ff00 */
[----:B------:R-:W-:Y:S01]  /*0460*/  MOV R19, RZ ;  /* 0x000000ff00137202 */ /* 0x000fe20000000f00 */
[----:B------:R-:W5:Y:S01]  /*0470*/  LDG.E.64 R128, desc[UR8][R2.64+0x800] ;  /* 0x0008000802807981 */ /* 0x000f62000c1e1b00 */
[----:B------:R-:W-:Y:S01]  /*0480*/  MOV R15, RZ ;  /* 0x000000ff000f7202 */ /* 0x000fe20000000f00 */
[----:B------:R-:W-:Y:S02]  /*0490*/  UPLOP3.LUT UP1, UPT, UPT, UPT, UPT, 0x40, 0x4 ;  /* 0x000000000004789c */ /* 0x000fe40003f2e870 */
[----:B------:R-:W5:Y:S01]  /*04a0*/  LDG.E.64 R20, desc[UR8][R148.64+0x1000] ;  /* 0x0010000894147981 */ /* 0x000f62000c1e1b00 */
[----:B------:R-:W-:Y:S01]  /*04b0*/  MOV R11, RZ ;  /* 0x000000ff000b7202 */ /* 0x000fe20000000f00 */
[----:B------:R-:W1:Y:S02]  /*04c0*/  LDCU UR12, c[0x0][0x388] ;  /* 0x00007100ff0c77ac */ /* 0x000e640008000800 */
[----:B------:R-:W5:Y:S01]  /*04d0*/  LDG.E.64 R16, desc[UR8][R148.64+0xc00] ;  /* 0x000c000894107981 */ /* 0x000f62000c1e1b00 */
[----:B------:R-:W-:Y:S01]  /*04e0*/  MOV R7, RZ ;  /* 0x000000ff00077202 */ /* 0x000fe20000000f00 */
[----:B------:R-:W0:Y:S02]  /*04f0*/  LDCU.U8 UR7, c[0x0][0x410] ;  /* 0x00008200ff0777ac */ /* 0x000e240008000000 */
[----:B------:R-:W5:Y:S01]  /*0500*/  LDG.E.64 R12, desc[UR8][R148.64+0x800] ;  /* 0x00080008940c7981 */ /* 0x000f62000c1e1b00 */
[----:B------:R-:W0:Y:S03]  /*0510*/  LDCU UR13, c[0x0][0x400] ;  /* 0x00008000ff0d77ac */ /* 0x000e260008000800 */
[----:B------:R-:W5:Y:S01]  /*0520*/  LDG.E.64 R8, desc[UR8][R148.64+0x400] ;  /* 0x0004000894087981 */ /* 0x000f62000c1e1b00 */
[----:B------:R-:W0:Y:S03]  /*0530*/  LDCU.64 UR14, c[0x0][0x478] ;  /* 0x00008f00ff0e77ac */ /* 0x000e260008000a00 */
[----:B------:R-:W5:Y:S01]  /*0540*/  LDG.E.64 R22, desc[UR8][R148.64] ;  /* 0x0000000894167981 */ /* 0x000f62000c1e1b00 */
[----:B------:R-:W0:Y:S03]  /*0550*/  LDCU.64 UR10, c[0x0][0x438] ;  /* 0x00008700ff0a77ac */ /* 0x000e260008000a00 */
[----:B------:R1:W5:Y:S01]  /*0560*/  LDG.E.64 R124, desc[UR8][R2.64] ;  /* 0x00000008027c7981 */ /* 0x000362000c1e1b00 */
[----:B0-----:R-:W-:-:S04]  /*0570*/  ISETP.NE.U32.AND P0, PT, R4, RZ, PT ;  /* 0x000000ff0400720c */ /* 0x001fc80003f05070 */
[----:B------:R-:W-:Y:S01]  /*0580*/  ISETP.NE.AND.EX P0, PT, R5, RZ, PT, P0 ;  /* 0x000000ff0500720c */ /* 0x000fe20003f05300 */
[----:B------:R-:W-:Y:S01]  /*0590*/  HFMA2 R5, -RZ, RZ, 0, 0 ;  /* 0x00000000ff057431 */ /* 0x000fe200000001ff */
[----:B-1----:R-:W-:Y:S02]  /*05a0*/  MOV R3, RZ ;  /* 0x000000ff00037202 */ /* 0x002fe40000000f00 */
[--C-:B---3--:R-:W-:Y:S02]  /*05b0*/  SHF.R.U64 R184, R130, 0x10, R131.reuse ;  /* 0x0000001082b87819 */ /* 0x108fe40000001283 */
[----:B------:R-:W-:Y:S02]  /*05c0*/  SHF.R.U32.HI R2, RZ, 0x10, R131 ;  /* 0x00000010ff027819 */ /* 0x000fe40000011683 */
[--C-:B----4-:R-:W-:Y:S02]  /*05d0*/  SHF.R.U64 R174, R132, 0x10, R133.reuse ;  /* 0x0000001084ae7819 */ /* 0x110fe40000001285 */
[----:B------:R-:W-:-:S02]  /*05e0*/  SHF.R.U32.HI R0, RZ, 0x10, R133 ;  /* 0x00000010ff007819 */ /* 0x000fc40000011685 */
[----:B------:R-:W-:Y:S02]  /*05f0*/  PRMT R184, R184, 0x5410, R2 ;  /* 0x00005410b8b87816 */ /* 0x000fe40000000002 */
[----:B------:R-:W-:Y:S02]  /*0600*/  PRMT R174, R174, 0x5410, R0 ;  /* 0x00005410aeae7816 */ /* 0x000fe40000000000 */
[--C-:B--2---:R-:W-:Y:S02]  /*0610*/  SHF.R.U64 R188, R126, 0x10, R127.reuse ;  /* 0x000000107ebc7819 */ /* 0x104fe4000000127f */
[----:B------:R-:W-:Y:S02]  /*0620*/  SHF.R.U32.HI R2, RZ, 0x10, R127 ;  /* 0x00000010ff027819 */ /* 0x000fe4000001167f */
[--C-:B-----5:R-:W-:Y:S02]  /*0630*/  SHF.R.U64 R186, R128, 0x10, R129.reuse ;  /* 0x0000001080ba7819 */ /* 0x120fe40000001281 */
[----:B------:R-:W-:Y:S01]  /*0640*/  SHF.R.U32.HI R0, RZ, 0x10, R129 ;  /* 0x00000010ff007819 */ /* 0x000fe20000011681 */
[----:B------:R-:W-:Y:S01]  /*0650*/  HADD2.F32 R165, -RZ, R20.H0_H0 ;  /* 0x20000014ffa57230 */ /* 0x000fe20000004100 */
[----:B------:R-:W-:Y:S01]  /*0660*/  PRMT R188, R188, 0x5410, R2 ;  /* 0x00005410bcbc7816 */ /* 0x000fe20000000002 */
[----:B------:R-:W-:Y:S01]  /*0670*/  HADD2.F32 R161, -RZ, R16.H0_H0 ;  /* 0x20000010ffa17230 */ /* 0x000fe20000004100 */
[----:B------:R-:W-:Y:S01]  /*0680*/  PRMT R186, R186, 0x5410, R0 ;  /* 0x00005410baba7816 */ /* 0x000fe20000000000 */
[----:B------:R-:W-:Y:S01]  /*0690*/  HADD2.F32 R157, -RZ, R12.H0_H0 ;  /* 0x2000000cff9d7230 */ /* 0x000fe20000004100 */
[----:B------:R-:W-:-:S02]  /*06a0*/  SHF.R.U64 R20, R20, 0x10, R21 ;  /* 0x0000001014147819 */ /* 0x000fc40000001215 */
[----:B------:R-:W-:Y:S01]  /*06b0*/  SHF.R.U32.HI R18, RZ, 0x10, R21 ;  /* 0x00000010ff127819 */ /* 0x000fe20000011615 */
[----:B------:R-:W-:Y:S01]  /*06c0*/  HADD2.F32 R153, -RZ, R8.H0_H0 ;  /* 0x20000008ff997230 */ /* 0x000fe20000004100 */
[--C-:B------:R-:W-:Y:S02]  /*06d0*/  SHF.R.U64 R16, R16, 0x10, R17.reuse ;  /* 0x0000001010107819 */ /* 0x100fe40000001211 */
[----:B------:R-:W-:Y:S02]  /*06e0*/  SHF.R.U32.HI R14, RZ, 0x10, R17 ;  /* 0x00000010ff0e7819 */ /* 0x000fe40000011611 */
[--C-:B------:R-:W-:Y:S02]  /*06f0*/  SHF.R.U64 R12, R12, 0x10, R13.reuse ;  /* 0x000000100c0c7819 */ /* 0x100fe4000000120d */
[----:B------:R-:W-:Y:S02]  /*0700*/  SHF.R.U32.HI R10, RZ, 0x10, R13 ;  /* 0x00000010ff0a7819 */ /* 0x000fe4000001160d */
[----:B------:R-:W-:-:S02]  /*0710*/  SHF.R.U64 R8, R8, 0x10, R9 ;  /* 0x0000001008087819 */ /* 0x000fc40000001209 */
[----:B------:R-:W-:Y:S02]  /*0720*/  SHF.R.U32.HI R6, RZ, 0x10, R9 ;  /* 0x00000010ff067819 */ /* 0x000fe40000011609 */
[--C-:B------:R-:W-:Y:S02]  /*0730*/  SHF.R.U64 R4, R22, 0x10, R23.reuse ;  /* 0x0000001016047819 */ /* 0x100fe40000001217 */
[----:B------:R-:W-:Y:S01]  /*0740*/  SHF.R.U32.HI R2, RZ, 0x10, R23 ;  /* 0x00000010ff027819 */ /* 0x000fe20000011617 */
[----:B------:R-:W-:Y:S01]  /*0750*/  HADD2.F32 R163, -RZ, R21.H0_H0 ;  /* 0x20000015ffa37230 */ /* 0x000fe20000004100 */
[--C-:B------:R-:W-:Y:S01]  /*0760*/  SHF.R.U64 R190, R124, 0x10, R125.reuse ;  /* 0x000000107cbe7819 */ /* 0x100fe2000000127d */
[----:B------:R-:W-:Y:S01]  /*0770*/  HADD2.F32 R159, -RZ, R17.H0_H0 ;  /* 0x20000011ff9f7230 */ /* 0x000fe20000004100 */
[----:B------:R-:W-:Y:S01]  /*0780*/  SHF.R.U32.HI R0, RZ, 0x10, R125 ;  /* 0x00000010ff007819 */ /* 0x000fe2000001167d */
[----:B------:R-:W-:Y:S02]  /*0790*/  HADD2.F32 R155, -RZ, R13.H0_H0 ;  /* 0x2000000dff9b7230 */ /* 0x000fe40000004100 */
[----:B------:R-:W-:-:S02]  /*07a0*/  HFMA2 R21, -RZ, RZ, 0, 0 ;  /* 0x00000000ff157431 */ /* 0x000fc400000001ff */
[----:B------:R-:W-:Y:S02]  /*07b0*/  HADD2.F32 R151, -RZ, R9.H0_H0 ;  /* 0x20000009ff977230 */ /* 0x000fe40000004100 */
[----:B------:R-:W-:Y:S02]  /*07c0*/  HFMA2 R17, -RZ, RZ, 0, 0 ;  /* 0x00000000ff117431 */ /* 0x000fe400000001ff */
[----:B------:R-:W-:Y:S02]  /*07d0*/  HADD2.F32 R149, -RZ, R22.H0_H0 ;  /* 0x20000016ff957230 */ /* 0x000fe40000004100 */
[----:B------:R-:W-:Y:S02]  /*07e0*/  HFMA2 R13, -RZ, RZ, 0, 0 ;  /* 0x00000000ff0d7431 */ /* 0x000fe400000001ff */
[----:B------:R-:W-:Y:S02]  /*07f0*/  HADD2.F32 R147, -RZ, R23.H0_H0 ;  /* 0x20000017ff937230 */ /* 0x000fe40000004100 */
[----:B------:R-:W-:Y:S01]  /*0800*/  HFMA2 R9, -RZ, RZ, 0, 0 ;  /* 0x00000000ff097431 */ /* 0x000fe200000001ff */
[----:B------:R-:W-:-:S02]  /*0810*/  PRMT R190, R190, 0x5410, R0 ;  /* 0x00005410bebe7816 */ /* 0x000fc40000000000 */
[----:B------:R-:W-:Y:S01]  /*0820*/  CS2R R22, SRZ ;  /* 0x0000000000167805 */ /* 0x000fe2000001ff00 */
        /* <DEDUP_REMOVED lines=9> */
[----:B------:R-:W-:-:S07]  /*08c0*/  HADD2.F32 R2, -RZ, R2.H0_H0 ;  /* 0x20000002ff027230 */ /* 0x000fce0000004100 */
.L_x_9176:
[----:B------:R-:W0:Y:S01]  /*08d0*/  S2R R148, SR_TID.X ;  /* 0x0000000000947919 */ /* 0x000e220000002100 */
[----:B------:R-:W1:Y:S01]  /*08e0*/  LDC.64 R56, c[0x0][0x3c0] ;  /* 0x0000f000ff387b82 */ /* 0x000e620000000a00 */
[----:B------:R-:W-:-:S05]  /*08f0*/  IMAD R0, R146, UR12, RZ ;  /* 0x0000000c92007c24 */ /* 0x000fca000f8e02ff */
[----:B------:R-:W-:Y:S02]  /*0900*/  SHF.R.S32.HI R59, RZ, 0x1f, R0 ;  /* 0x0000001fff3b7819 */ /* 0x000fe40000011400 */
[----:B------:R-:W2:Y:S02]  /*0910*/  LDC.64 R116, c[0x0][0x3a8] ;  /* 0x0000ea00ff747b82 */ /* 0x000ea40000000a00 */
[----:B------:R-:W-:-:S06]  /*0920*/  LEA.HI R59, R59, R0, RZ, 0x2 ;  /* 0x000000003b3b7211 */ /* 0x000fcc00078f10ff */
[----:B------:R-:W3:Y:S08]  /*0930*/  LDC.64 R72, c[0x0][0x428] ;  /* 0x00010a00ff487b82 */ /* 0x000ef00000000a00 */
[----:B------:R-:W4:Y:S01]  /*0940*/  LDC.64 R166, c[0x0][0x3c8] ;  /* 0x0000f200ffa67b82 */ /* 0x000f220000000a00 */
[----:B-1----:R-:W-:-:S05]  /*0950*/  IMAD.WIDE R56, R146, 0x4, R56 ;  /* 0x0000000492387825 */ /* 0x002fca00078e0238 */
[----:B------:R3:W4:Y:S01]  /*0960*/  LDG.E R154, desc[UR8][R56.64] ;  /* 0x00000008389a7981 */ /* 0x000722000c1e1900 */
[----:B0-----:R-:W-:Y:S01]  /*0970*/  LEA.HI.SX32 R185, R59, R148, 0x1e ;  /* 0x000000943bb97211 */ /* 0x001fe200078ff2ff */
[----:B------:R-:W0:Y:S04]  /*0980*/  @P0 LDC.64 R182, c[0x0][0x3e0] ;  /* 0x0000f800ffb60b82 */ /* 0x000e280000000a00 */
[----:B--2---:R-:W-:-:S04]  /*0990*/  IMAD.WIDE.U32 R100, R185, 0x10, R116 ;  /* 0x00000010b9647825 */ /* 0x004fc800078e0074 */
[C---:B---3--:R-:W-:Y:S02]  /*09a0*/  IMAD.WIDE.U32 R56, R185.reuse, 0x10, R72 ;  /* 0x00000010b9387825 */ /* 0x048fe400078e0048 */
[----:B------:R-:W2:Y:S02]  /*09b0*/  LDG.E.128 R100, desc[UR8][R100.64] ;  /* 0x0000000864647981 */ /* 0x000ea4000c1e1d00 */
[----:B----4-:R-:W-:Y:S02]  /*09c0*/  IMAD.WIDE R166, R146, 0x4, R166 ;  /* 0x0000000492a67825 */ /* 0x010fe400078e02a6 */
[----:B------:R-:W3:Y:S01]  /*09d0*/  LDG.E.128 R56, desc[UR8][R56.64] ;  /* 0x0000000838387981 */ /* 0x000ee2000c1e1d00 */
[----:B------:R-:W-:-:S03]  /*09e0*/  IADD3 R175, PT, PT, R185, 0x80, RZ ;  /* 0x00000080b9af7810 */ /* 0x000fc60007ffe0ff */
[----:B------:R-:W4:Y:S02]  /*09f0*/  LDG.E R167, desc[UR8][R166.64] ;  /* 0x00000008a6a77981 */ /* 0x000f24000c1e1900 */
[----:B------:R-:W-:-:S04]  /*0a00*/  IMAD.WIDE.U32 R104, R175, 0x10, R116 ;  /* 0x00000010af687825 */ /* 0x000fc800078e0074 */
[----:B------:R-:W-:Y:S02]  /*0a10*/  IMAD.WIDE.U32 R60, R175, 0x10, R72 ;  /* 0x00000010af3c7825 */ /* 0x000fe400078e0048 */
[----:B------:R-:W4:Y:S01]  /*0a20*/  LDG.E.128 R104, desc[UR8][R104.64] ;  /* 0x0000000868687981 */ /* 0x000f22000c1e1d00 */
[----:B------:R-:W-:-:S03]  /*0a30*/  IADD3 R169, PT, PT, R185, 0x100, RZ ;  /* 0x00000100b9a97810 */ /* 0x000fc60007ffe0ff */
[----:B------:R-:W4:Y:S02]  /*0a40*/  LDG.E.128 R60, desc[UR8][R60.64] ;  /* 0x000000083c3c7981 */ /* 0x000f24000c1e1d00 */
[----:B------:R-:W-:-:S04]  /*0a50*/  IMAD.WIDE.U32 R108, R169, 0x10, R116 ;  /* 0x00000010a96c7825 */ /* 0x000fc800078e0074 */
[----:B------:R-:W-:Y:S02]  /*0a60*/  IMAD.WIDE.U32 R64, R169, 0x10, R72 ;  /* 0x00000010a9407825 */ /* 0x000fe400078e0048 */
[----:B------:R-:W4:Y:S01]  /*0a70*/  LDG.E.128 R108, desc[UR8][R108.64] ;  /* 0x000000086c6c7981 */ /* 0x000f22000c1e1d00 */
[----:B------:R-:W-:-:S03]  /*0a80*/  IADD3 R152, PT, PT, R185, 0x180, RZ ;  /* 0x00000180b9987810 */ /* 0x000fc60007ffe0ff */
[----:B------:R-:W4:Y:S01]  /*0a90*/  LDG.E.128 R64, desc[UR8][R64.64] ;  /* 0x0000000840407981 */ /* 0x000f22000c1e1d00 */
[----:B------:R-:W-:Y:S01]  /*0aa0*/  IADD3 R0, PT, PT, R185, 0x200, RZ ;  /* 0x00000200b9007810 */ /* 0x000fe20007ffe0ff */
[----:B------:R-:W-:-:S04]  /*0ab0*/  IMAD.WIDE.U32 R112, R152, 0x10, R116 ;  /* 0x0000001098707825 */ /* 0x000fc800078e0074 */
[----:B------:R-:W-:Y:S02]  /*0ac0*/  IMAD.WIDE.U32 R116, R0, 0x10, R116 ;  /* 0x0000001000747825 */ /* 0x000fe400078e0074 */
[----:B------:R-:W4:Y:S02]  /*0ad0*/  LDG.E.128 R112, desc[UR8][R112.64] ;  /* 0x0000000870707981 */ /* 0x000f24000c1e1d00 */
[--C-:B------:R-:W-:Y:S02]  /*0ae0*/  IMAD.WIDE.U32 R68, R152, 0x10, R72.reuse ;  /* 0x0000001098447825 */ /* 0x100fe400078e0048 */
[----:B------:R-:W4:Y:S04]  /*0af0*/  LDG.E.128 R116, desc[UR8][R116.64] ;  /* 0x0000000874747981 */ /* 0x000f28000c1e1d00 */
[----:B------:R-:W4:Y:S01]  /*0b00*/  LDG.E.128 R68, desc[UR8][R68.64] ;  /* 0x0000000844447981 */ /* 0x000f22000c1e1d00 */
[----:B------:R-:W-:-:S06]  /*0b10*/  IMAD.WIDE.U32 R72, R0, 0x10, R72 ;  /* 0x0000001000487825 */ /* 0x000fcc00078e0048 */
[----:B------:R-:W4:Y:S01]  /*0b20*/  LDG.E.128 R72, desc[UR8][R72.64] ;  /* 0x0000000848487981 */ /* 0x000f22000c1e1d00 */
[----:B------:R-:W-:-:S04]  /*0b30*/  ISETP.NE.U32.AND P1, PT, RZ, UR10, PT ;  /* 0x0000000aff007c0c */ /* 0x000fc8000bf25070 */
[----:B------:R-:W-:-:S13]  /*0b40*/  ISETP.NE.AND.EX P1, PT, RZ, UR11, PT, P1 ;  /* 0x0000000bff007c0c */ /* 0x000fda000bf25310 */
[----:B------:R-:W1:Y:S08]  /*0b50*/  @P1 LDC.64 R176, c[0x0][0x438] ;  /* 0x00010e00ffb01b82 */ /* 0x000e700000000a00 */
[----:B------:R-:W0:Y:S08]  /*0b60*/  @P1 LDC.64 R178, c[0x0][0x438] ;  /* 0x00010e00ffb21b82 */ /* 0x000e300000000a00 */
[----:B------:R-:W0:Y:S01]  /*0b70*/  @P1 LDC.64 R180, c[0x0][0x438] ;  /* 0x00010e00ffb41b82 */ /* 0x000e220000000a00 */
[----:B------:R-:W-:-:S07]  /*0b80*/  ISETP.NE.AND P2, PT, RZ, UR7, PT ;  /* 0x00000007ff007c0c */ /* 0x000fce000bf45270 */
[----:B------:R-:W0:Y:S01]  /*0b90*/  @P1 LDC.64 R170, c[0x0][0x438] ;  /* 0x00010e00ffaa1b82 */ /* 0x000e220000000a00 */
[----:B-1----:R-:W-:-:S05]  /*0ba0*/  @P1 IMAD.WIDE.U32 R176, R169, 0x10, R176 ;  /* 0x00000010a9b01825 */ /* 0x002fca00078e00b0 */
[----:B------:R3:W5:Y:S02]  /*0bb0*/  @P1 LDG.E.128 R84, desc[UR8][R176.64] ;  /* 0x00000008b0541981 */ /* 0x000764000c1e1d00 */
[----:B------:R-:W1:Y:S01]  /*0bc0*/  @P1 LDC.64 R172, c[0x0][0x438] ;  /* 0x00010e00ffac1b82 */ /* 0x000e620000000a00 */
[----:B0-----:R-:W-:Y:S01]  /*0bd0*/  @P1 IMAD.WIDE.U32 R178, R175, 0x10, R178 ;  /* 0x00000010afb21825 */ /* 0x001fe200078e00b2 */
[----:B------:R-:W-:-:S04]  /*0be0*/  MOV R150, 0x3f800000 ;  /* 0x3f80000000967802 */ /* 0x000fc80000000f00 */
[----:B------:R0:W5:Y:S01]  /*0bf0*/  @P1 LDG.E.128 R80, desc[UR8][R178.64] ;  /* 0x00000008b2501981 */ /* 0x000162000c1e1d00 */
[----:B------:R-:W-:-:S04]  /*0c00*/  @P1 IMAD.WIDE.U32 R180, R185, 0x10, R180 ;  /* 0x00000010b9b41825 */ /* 0x000fc800078e00b4 */
[----:B------:R-:W-:Y:S01]  /*0c10*/  @P0 IMAD.WIDE R182, R146, 0x4, R182 ;  /* 0x0000000492b60825 */ /* 0x000fe200078e02b6 */
[----:B------:R4:W5:Y:S04]  /*0c20*/  @P1 LDG.E.128 R76, desc[UR8][R180.64] ;  /* 0x00000008b44c1981 */ /* 0x000968000c1e1d00 */
[----:B------:R4:W5:Y:S01]  /*0c30*/  @P0 LDG.E R150, desc[UR8][R182.64] ;  /* 0x00000008b6960981 */ /* 0x000962000c1e1900 */
[----:B------:R-:W-:-:S05]  /*0c40*/  @P1 IMAD.WIDE.U32 R170, R0, 0x10, R170 ;  /* 0x0000001000aa1825 */ /* 0x000fca00078e00aa */
[----:B------:R4:W5:Y:S01]  /*0c50*/  @P1 LDG.E.128 R92, desc[UR8][R170.64] ;  /* 0x00000008aa5c1981 */ /* 0x000962000c1e1d00 */
[----:B-1----:R-:W-:-:S05]  /*0c60*/  @P1 IMAD.WIDE.U32 R172, R152, 0x10, R172 ;  /* 0x0000001098ac1825 */ /* 0x002fca00078e00ac */
[----:B------:R1:W5:Y:S01]  /*0c70*/  @P1 LDG.E.128 R88, desc[UR8][R172.64] ;  /* 0x00000008ac581981 */ /* 0x000362000c1e1d00 */
[----:B------:R-:W-:-:S05]  /*0c80*/  FSEL R204, R154, RZ, !P2 ;  /* 0x000000ff9acc7208 */ /* 0x000fca0005000000 */
[C---:B--2---:R-:W-:Y:S01]  /*0c90*/  FADD.FTZ R100, -R204.reuse, R100 ;  /* 0x00000064cc647221 */ /* 0x044fe20000010100 */
[C---:B------:R-:W-:Y:S01]  /*0ca0*/  FADD.FTZ R154, -R204.reuse, R101 ;  /* 0x00000065cc9a7221 */ /* 0x040fe20000010100 */
[----:B------:R-:W-:Y:S01]  /*0cb0*/  FADD.FTZ R102, -R204, R102 ;  /* 0x00000066cc667221 */ /* 0x000fe20000010100 */
[----:B---3--:R-:W-:Y:S01]  /*0cc0*/  FMUL.FTZ R176, R149, R56 ;  /* 0x0000003895b07220 */ /* 0x008fe20000410000 */
[----:B0-----:R-:W-:Y:S01]  /*0cd0*/  FMUL.FTZ R178, R4, R57 ;  /* 0x0000003904b27220 */ /* 0x001fe20000410000 */
[C---:B----4-:R-:W-:Y:S02]  /*0ce0*/  FMUL.FTZ R187, R167.reuse, R100 ;  /* 0x00000064a7bb7220 */ /* 0x050fe40000410000 */
[----:B------:R-:W-:Y:S01]  /*0cf0*/  FADD.FTZ R101, RZ, R176 ;  /* 0x000000b0ff657221 */ /* 0x000fe20000010000 */
[----:B------:R-:W-:Y:S01]  /*0d00*/  FMUL.FTZ R197, R167, R154 ;  /* 0x0000009aa7c57220 */ /* 0x000fe20000410000 */
[----:B------:R-:W-:Y:S01]  /*0d10*/  FFMA.FTZ R100, R187, R176, RZ ;  /* 0x000000b0bb647223 */ /* 0x000fe200000100ff */
        /* <DEDUP_REMOVED lines=25> */
[----:B-1----:R-:W-:Y:S01]  /*0eb0*/  FMUL.FTZ R172, R6, R63 ;  /* 0x0000003f06ac7220 */ /* 0x002fe20000410000 */
        /* <DEDUP_REMOVED lines=21> */
[C---:B------:R-:W-:Y:S01]  /*1010*/  FADD.FTZ R112, -R204.reuse, R112 ;  /* 0x00000070cc707221 */ /* 0x040fe20000010100 */
[----:B------:R-:W-:Y:S01]  /*1020*/  FMUL.FTZ R183, R167, R192 ;  /* 0x000000c0a7b77220 */ /* 0x000fe20000410000 */
[----:B------:R-:W-:Y:S01]  /*1030*/  FFMA.FTZ R100, R181, R162, R100 ;  /* 0x000000a2b5647223 */ /* 0x000fe20000010064 */
[C---:B------:R-:W-:Y:S01]  /*1040*/  FADD.FTZ R198, -R204.reuse, R116 ;  /* 0x00000074ccc67221 */ /* 0x040fe20000010100 */
[----:B------:R-:W-:Y:S01]  /*1050*/  FADD.FTZ R200, -R204, R117 ;  /* 0x00000075ccc87221 */ /* 0x000fe20000010100 */
[----:B------:R-:W-:Y:S01]  /*1060*/  FMUL.FTZ R116, R161, R68 ;  /* 0x00000044a1747220 */ /* 0x000fe20000410000 */
[----:B------:R-:W-:Y:S01]  /*1070*/  FADD.FTZ R101, R164, R101 ;  /* 0x00000065a4657221 */ /* 0x000fe20000010000 */
[C---:B------:R-:W-:Y:S01]  /*1080*/  FADD.FTZ R194, -R204.reuse, R113 ;  /* 0x00000071ccc27221 */ /* 0x040fe20000010100 */
[----:B------:R-:W-:Y:S01]  /*1090*/  FMUL.FTZ R117, R167, R112 ;  /* 0x00000070a7757220 */ /* 0x000fe20000410000 */
[----:B------:R-:W-:Y:S01]  /*10a0*/  FFMA.FTZ R100, R183, R164, R100 ;  /* 0x000000a4b7647223 */ /* 0x000fe20000010064 */
[C---:B------:R-:W-:Y:S01]  /*10b0*/  FADD.FTZ R114, -R204.reuse, R114 ;  /* 0x00000072cc727221 */ /* 0x040fe20000010100 */
[C---:B------:R-:W-:Y:S01]  /*10c0*/  FADD.FTZ R196, -R204.reuse, R115 ;  /* 0x00000073ccc47221 */ /* 0x040fe20000010100 */
        /* <DEDUP_REMOVED lines=46> */
[----:B------:R-:W-:Y:S01]  /*13b0*/  LOP3.LUT P1, RZ, R148, 0x1f, RZ, 0xc0, !PT ;  /* 0x0000001f94ff7812 */ /* 0x000fe2000782c0ff */
[----:B0-----:R-:W-:Y:S01]  /*13c0*/  FADD.FTZ R192, R106, R101 ;  /* 0x000000656ac07221 */ /* 0x001fe20000010000 */
[----:B-1----:R-:W-:-:S04]  /*13d0*/  FADD.FTZ R102, R107, R100 ;  /* 0x000000646b667221 */ /* 0x002fc80000010000 */
[----:B------:R-:W0:Y:S04]  /*13e0*/  SHFL.DOWN PT, R101, R192, 0x1, 0x1f ;  /* 0x08201f00c0657f89 */ /* 0x000e2800000e0000 */
[----:B------:R-:W1:Y:S01]  /*13f0*/  SHFL.DOWN PT, R103, R102, 0x1, 0x1f ;  /* 0x08201f0066677f89 */ /* 0x000e6200000e0000 */
[----:B------:R-:W-:Y:S01]  /*1400*/  BSSY.RECONVERGENT B0, `(.L_x_9152) ;  /* 0x000000c000007945 */ /* 0x000fe20003800200 */
[----:B0-----:R-:W-:Y:S01]  /*1410*/  FADD.FTZ R100, R192, R101 ;  /* 0x00000065c0647221 */ /* 0x001fe20000010000 */
[----:B-1----:R-:W-:Y:S02]  /*1420*/  FADD.FTZ R101, R102, R103 ;  /* 0x0000006766657221 */ /* 0x002fe40000010000 */
        /* <DEDUP_REMOVED lines=9> */
.L_x_9153:
[----:B------:R-:W-:Y:S05]  /*14c0*/  BSYNC.RECONVERGENT B0 ;  /* 0x0000000000007941 */ /* 0x000fea0003800200 */
.L_x_9152:
[----:B------:R-:W1:Y:S08]  /*14d0*/  S2UR UR5, SR_CgaCtaId ;  /* 0x00000000000579c3 */ /* 0x000e700000008800 */
[----:B------:R-:W-:Y:S01]  /*14e0*/  BAR.SYNC.DEFER_BLOCKING 0x0 ;  /* 0x0000000000007b1d */ /* 0x000fe20000010000 */
[C---:B------:R-:W-:Y:S01]  /*14f0*/  FADD.FTZ R42, R57.reuse, R42 ;  /* 0x0000002a392a7221 */ /* 0x040fe20000010000 */
[----:B------:R-:W-:Y:S01]  /*1500*/  FFMA.FTZ R22, R57, R197, R22 ;  /* 0x000000c539167223 */ /* 0x000fe20000010016 */
[C---:B------:R-:W-:Y:S01]  /*1510*/  FADD.FTZ R23, R56.reuse, R23 ;  /* 0x0000001738177221 */ /* 0x040fe20000010000 */
[----:B------:R-:W-:Y:S01]  /*1520*/  FFMA.FTZ R3, R56, R187, R3 ;  /* 0x000000bb38037223 */ /* 0x000fe20000010003 */
[----:B------:R-:W-:Y:S01]  /*1530*/  UISETP.NE.U32.AND UP0, UPT, UR10, URZ, UPT ;  /* 0x000000ff0a00728c */ /* 0x000fe2000bf05070 */
[C---:B------:R-:W-:Y:S01]  /*1540*/  FADD.FTZ R25, R58.reuse, R25 ;  /* 0x000000193a197221 */ /* 0x040fe20000010000 */
[----:B------:R-:W-:Y:S01]  /*1550*/  UMOV UR4, 0x400 ;  /* 0x0000040000047882 */ /* 0x000fe20000000000 */
[----:B------:R-:W-:Y:S01]  /*1560*/  FFMA.FTZ R5, R58, R199, R5 ;  /* 0x000000c73a057223 */ /* 0x000fe20000010005 */
        /* <DEDUP_REMOVED lines=14> */
[----:B-1----:R-:W-:Y:S01]  /*1650*/  ULEA UR4, UR5, UR4, 0x18 ;  /* 0x0000000405047291 */ /* 0x002fe2000f8ec0ff */
[----:B------:R-:W-:Y:S01]  /*1660*/  FFMA.FTZ R30, R65, R179, R30 ;  /* 0x000000b3411e7223 */ /* 0x000fe2000001001e */
[C---:B------:R-:W-:Y:S01]  /*1670*/  FADD.FTZ R33, R66.reuse, R33 ;  /* 0x0000002142217221 */ /* 0x040fe20000010000 */
[----:B------:R-:W-:Y:S01]  /*1680*/  FFMA.FTZ R13, R66, R181, R13 ;  /* 0x000000b5420d7223 */ /* 0x000fe2000001000d */
[----:B------:R-:W-:Y:S01]  /*1690*/  UIADD3 UR5, UPT, UPT, UR4, 0x2820, URZ ;  /* 0x0000282004057890 */ /* 0x000fe2000fffe0ff */
[C---:B------:R-:W-:Y:S01]  /*16a0*/  FADD.FTZ R52, R67.reuse, R52 ;  /* 0x0000003443347221 */ /* 0x040fe20000010000 */
[----:B------:R-:W-:Y:S01]  /*16b0*/  @!UP1 UIADD3 UR5, UPT, UPT, UR4, 0x2800, URZ ;  /* 0x0000280004059890 */ /* 0x000fe2000fffe0ff */
[----:B------:R-:W-:Y:S01]  /*16c0*/  FFMA.FTZ R32, R67, R183, R32 ;  /* 0x000000b743207223 */ /* 0x000fe20000010020 */
[----:B------:R-:W-:Y:S01]  /*16d0*/  UIADD3 UR6, UPT, UPT, UR4, 0x2830, URZ ;  /* 0x0000283004067890 */ /* 0x000fe2000fffe0ff */
[C---:B------:R-:W-:Y:S01]  /*16e0*/  FADD.FTZ R35, R68.reuse, R35 ;  /* 0x0000002344237221 */ /* 0x040fe20000010000 */
[----:B------:R-:W-:Y:S01]  /*16f0*/  @!UP1 UIADD3 UR6, UPT, UPT, UR4, 0x2810, URZ ;  /* 0x0000281004069890 */ /* 0x000fe2000fffe0ff */
[----:B------:R-:W-:Y:S01]  /*1700*/  FFMA.FTZ R15, R68, R117, R15 ;  /* 0x00000075440f7223 */ /* 0x000fe2000001000f */
[C---:B------:R-:W-:Y:S01]  /*1710*/  FADD.FTZ R54, R69.reuse, R54 ;  /* 0x0000003645367221 */ /* 0x040fe20000010000 */
[----:B------:R-:W-:Y:S01]  /*1720*/  FFMA.FTZ R34, R69, R119, R34 ;  /* 0x0000007745227223 */ /* 0x000fe20000010022 */
[C---:B------:R-:W-:Y:S01]  /*1730*/  FADD.FTZ R37, R70.reuse, R37 ;  /* 0x0000002546257221 */ /* 0x040fe20000010000 */
[----:B0-----:R-:W0:Y:S01]  /*1740*/  LDS.128 R100, [UR5] ;  /* 0x00000005ff647984 */ /* 0x001e220008000c00 */
[----:B------:R-:W-:Y:S01]  /*1750*/  FFMA.FTZ R17, R70, R171, R17 ;  /* 0x000000ab46117223 */ /* 0x000fe20000010011 */
[C---:B------:R-:W-:Y:S01]  /*1760*/  FADD.FTZ R120, R71.reuse, R120 ;  /* 0x0000007847787221 */ /* 0x040fe20000010000 */
[----:B------:R-:W-:Y:S01]  /*1770*/  FFMA.FTZ R36, R71, R173, R36 ;  /* 0x000000ad47247223 */ /* 0x000fe20000010024 */
[----:B------:R-:W1:Y:S01]  /*1780*/  LDS.128 R104, [UR6] ;  /* 0x00000006ff687984 */ /* 0x000e620008000c00 */
        /* <DEDUP_REMOVED lines=20> */
[----:B------:R-:W0:Y:S02]  /*18d0*/  LDC.64 R66, c[0x0][0x390] ;  /* 0x0000e400ff427b82 */ /* 0x000e240000000a00 */
[----:B0-----:R-:W-:-:S06]  /*18e0*/  IMAD.WIDE.U32 R56, R185, 0x10, R66 ;  /* 0x00000010b9387825 */ /* 0x001fcc00078e0042 */
[----:B------:R-:W5:Y:S01]  /*18f0*/  LDG.E.128 R56, desc[UR8][R56.64] ;  /* 0x0000000838387981 */ /* 0x000f62000c1e1d00 */
        /* <DEDUP_REMOVED lines=16> */
[-C--:B-----5:R-:W-:Y:S01]  /*1a00*/  FMUL.FTZ R61, R61, R150.reuse ;  /* 0x000000963d3d7220 */ /* 0x0a0fe20000410000 */
[--C-:B------:R-:W-:Y:S02]  /*1a10*/  HADD2.F32 R65, -RZ, R190.reuse.H0_H0 ;  /* 0x200000beff417230 */ /* 0x100fe40000004100 */
[-C--:B------:R-:W-:Y:S01]  /*1a20*/  FMUL.FTZ R62, R63, R150.reuse ;  /* 0x000000963f3e7220 */ /* 0x080fe20000410000 */
[----:B------:R-:W-:Y:S02]  /*1a30*/  HADD2.F32 R64, -RZ, R125.H0_H0 ;  /* 0x2000007dff407230 */ /* 0x000fe40000004100 */
[-C--:B------:R-:W-:Y:S01]  /*1a40*/  FMUL.FTZ R69, R69, R150.reuse ;  /* 0x0000009645457220 */ /* 0x080fe20000410000 */
[----:B------:R-:W-:Y:S02]  /*1a50*/  HADD2.F32 R73, -RZ, R190.H1_H1 ;  /* 0x300000beff497230 */ /* 0x000fe40000004100 */
        /* <DEDUP_REMOVED lines=10> */
.L_x_9155:
        /* <DEDUP_REMOVED lines=28> */
.L_x_9156:
[----:B------:R-:W0:Y:S01]  /*1cc0*/  @P1 LDC.64 R68, c[0x0][0x478] ;  /* 0x00011e00ff441b82 */ /* 0x000e220000000a00 */
[----:B------:R-:W-:-:S07]  /*1cd0*/  IMAD.WIDE.U32 R60, R175, 0x10, R66 ;  /* 0x00000010af3c7825 */ /* 0x000fce00078e0042 */
[----:B------:R-:W1:Y:S01]  /*1ce0*/  LDC.64 R64, c[0x0][0x468] ;  /* 0x00011a00ff407b82 */ /* 0x000e620000000a00 */
[----:B0-----:R-:W-:-:S05]  /*1cf0*/  @P1 IMAD.WIDE.U32 R68, R185, 0x10, R68 ;  /* 0x00000010b9441825 */ /* 0x001fca00078e0044 */
[----:B------:R0:W-:Y:S01]  /*1d00*/  @P1 STG.E.128 desc[UR8][R68.64], R96 ;  /* 0x0000006044001986 */ /* 0x0001e2000c101d08 */
[----:B-1----:R-:W-:-:S05]  /*1d10*/  IMAD.WIDE.U32 R70, R185, 0x10, R64 ;  /* 0x00000010b9467825 */ /* 0x002fca00078e0040 */
[----:B------:R0:W-:Y:S04]  /*1d20*/  STG.E.128 desc[UR8][R70.64], R56 ;  /* 0x0000003846007986 */ /* 0x0001e8000c101d08 */
[----:B------:R-:W5:Y:S01]  /*1d30*/  LDG.E.128 R60, desc[UR8][R60.64] ;  /* 0x000000083c3c7981 */ /* 0x000f62000c1e1d00 */
[----:B------:R-:W-:Y:S05]  /*1d40*/  @!P1 BRA `(.L_x_9157) ;  /* 0x0000000000749947 */ /* 0x000fea0003800000 */
[-CC-:B------:R-:W-:Y:S01]  /*1d50*/  FFMA.FTZ R189, R189, R102.reuse, R104.reuse ;  /* 0x00000066bdbd7223 */ /* 0x180fe20000010068 */
[-CC-:B------:R-:W-:Y:S01]  /*1d60*/  FFMA.FTZ R191, R191, R102.reuse, R104.reuse ;  /* 0x00000066bfbf7223 */ /* 0x180fe20000010068 */
[-CC-:B------:R-:W-:Y:S01]  /*1d70*/  FFMA.FTZ R193, R193, R102.reuse, R104.reuse ;  /* 0x00000066c1c17223 */ /* 0x180fe20000010068 */
[----:B------:R-:W-:Y:S01]  /*1d80*/  FFMA.FTZ R195, R195, R102, R104 ;  /* 0x00000066c3c37223 */ /* 0x000fe20000010068 */
[----:B0-----:R-:W-:Y:S01]  /*1d90*/  FADD.FTZ R96, R166, -R189 ;  /* 0x800000bda6607221 */ /* 0x001fe20000010000 */
        /* <DEDUP_REMOVED lines=9> */
[--C-:B------:R-:W-:Y:S02]  /*1e30*/  HADD2.F32 R59, -RZ, R188.reuse.H0_H0 ;  /* 0x200000bcff3b7230 */ /* 0x100fe40000004100 */
[-C--:B------:R-:W-:Y:S01]  /*1e40*/  FMUL.FTZ R58, R97, R150.reuse ;  /* 0x00000096613a7220 */ /* 0x080fe20000410000 */
[----:B------:R-:W-:Y:S02]  /*1e50*/  HADD2.F32 R68, -RZ, R127.H0_H0 ;  /* 0x2000007fff447230 */ /* 0x000fe40000004100 */
[-C--:B------:R-:W-:Y:S01]  /*1e60*/  FMUL.FTZ R69, R98, R150.reuse ;  /* 0x0000009662457220 */ /* 0x080fe20000410000 */
[----:B------:R-:W-:Y:S02]  /*1e70*/  HADD2.F32 R71, -RZ, R188.H1_H1 ;  /* 0x300000bcff477230 */ /* 0x000fe40000004100 */
[----:B------:R-:W-:Y:S01]  /*1e80*/  FMUL.FTZ R70, R99, R150 ;  /* 0x0000009663467220 */ /* 0x000fe20000410000 */
[----:B-----5:R-:W-:Y:S01]  /*1e90*/  FMUL.FTZ R166, R60, R57 ;  /* 0x000000393ca67220 */ /* 0x020fe20000410000 */
        /* <DEDUP_REMOVED lines=8> */
.L_x_9157:
        /* <DEDUP_REMOVED lines=8> */
[C---:B0-----:R-:W-:Y:S01]  /*1fa0*/  FMUL.FTZ R57, R167.reuse, R166 ;  /* 0x000000a6a7397220 */ /* 0x041fe20000410000 */
        /* <DEDUP_REMOVED lines=18> */
[----:B------:R-:W-:-:S07]  /*20d0*/  FMUL.FTZ R59, R70, R75 ;  /* 0x0000004b463b7220 */ /* 0x000fce0000410000 */
.L_x_9158:
[----:B------:R-:W0:Y:S01]  /*20e0*/  @P1 LDC.64 R68, c[0x0][0x478] ;  /* 0x00011e00ff441b82 */ /* 0x000e220000000a00 */
[----:B------:R-:W-:-:S04]  /*20f0*/  IMAD.WIDE.U32 R70, R175, 0x10, R64 ;  /* 0x00000010af467825 */ /* 0x000fc800078e0040 */
[----:B------:R-:W-:-:S04]  /*2100*/  IMAD.WIDE.U32 R60, R169, 0x10, R66 ;  /* 0x00000010a93c7825 */ /* 0x000fc800078e0042 */
[----:B0-----:R-:W-:-:S05]  /*2110*/  @P1 IMAD.WIDE.U32 R68, R175, 0x10, R68 ;  /* 0x00000010af441825 */ /* 0x001fca00078e0044 */
[----:B------:R0:W-:Y:S04]  /*2120*/  @P1 STG.E.128 desc[UR8][R68.64], R96 ;  /* 0x0000006044001986 */ /* 0x0001e8000c101d08 */
        /* <DEDUP_REMOVED lines=32> */
.L_x_9159:
        /* <DEDUP_REMOVED lines=28> */
.L_x_9160:
        /* <DEDUP_REMOVED lines=37> */
.L_x_9161:
        /* <DEDUP_REMOVED lines=28> */
.L_x_9162:
[----:B------:R-:W0:Y:S01]  /*2900*/  @P1 LDC.64 R60, c[0x0][0x478] ;  /* 0x00011e00ff3c1b82 */ /* 0x000e220000000a00 */
[----:B------:R-:W-:-:S04]  /*2910*/  IMAD.WIDE.U32 R70, R152, 0x10, R64 ;  /* 0x0000001098467825 */ /* 0x000fc800078e0040 */
[----:B0-----:R-:W-:-:S04]  /*2920*/  @P1 IMAD.WIDE.U32 R68, R152, 0x10, R60 ;  /* 0x0000001098441825 */ /* 0x001fc800078e003c */
[----:B------:R-:W-:Y:S01]  /*2930*/  IMAD.WIDE.U32 R60, R0, 0x10, R66 ;  /* 0x00000010003c7825 */ /* 0x000fe200078e0042 */
        /* <DEDUP_REMOVED lines=33> */
.L_x_9163:
        /* <DEDUP_REMOVED lines=12> */
[----:B------:R-:W-:Y:S01]  /*2c10*/  FMUL.FTZ R58, R59, R150 ;  /* 0x000000963b3a7220 */ /* 0x000fe20000410000 */
[----:B------:R-:W-:-:S02]  /*2c20*/  HADD2.F32 R56, -RZ, R132.H0_H0 ;  /* 0x20000084ff387230 */ /* 0x000fc40000004100 */
[-C--:B------:R-:W-:Y:S01]  /*2c30*/  FMUL.FTZ R57, R57, R150.reuse ;  /* 0x0000009639397220 */ /* 0x080fe20000410000 */
[--C-:B------:R-:W-:Y:S02]  /*2c40*/  HADD2.F32 R59, -RZ, R174.reuse.H0_H0 ;  /* 0x200000aeff3b7230 */ /* 0x100fe40000004100 */
[-C--:B------:R-:W-:Y:S01]  /*2c50*/  FMUL.FTZ R67, R67, R150.reuse ;  /* 0x0000009643437220 */ /* 0x080fe20000410000 */
[----:B------:R-:W-:Y:S02]  /*2c60*/  HADD2.F32 R66, -RZ, R133.H0_H0 ;  /* 0x20000085ff427230 */ /* 0x000fe40000004100 */
[----:B------:R-:W-:Y:S01]  /*2c70*/  FMUL.FTZ R150, R167, R150 ;  /* 0x00000096a7967220 */ /* 0x000fe20000410000 */
[----:B------:R-:W-:Y:S02]  /*2c80*/  HADD2.F32 R69, -RZ, R174.H1_H1 ;  /* 0x300000aeff457230 */ /* 0x000fe40000004100 */
        /* <DEDUP_REMOVED lines=8> */
.L_x_9164:
[----:B------:R-:W0:Y:S01]  /*2d10*/  @P1 LDC.64 R60, c[0x0][0x478] ;  /* 0x00011e00ff3c1b82 */ /* 0x000e220000000a00 */
[----:B------:R-:W-:-:S04]  /*2d20*/  IMAD.WIDE.U32 R64, R0, 0x10, R64 ;  /* 0x0000001000407825 */ /* 0x000fc800078e0040 */
[----:B0-----:R-:W-:-:S05]  /*2d30*/  @P1 IMAD.WIDE.U32 R60, R0, 0x10, R60 ;  /* 0x00000010003c1825 */ /* 0x001fca00078e003c */
[----:B------:R1:W-:Y:S04]  /*2d40*/  @P1 STG.E.128 desc[UR8][R60.64], R96 ;  /* 0x000000603c001986 */ /* 0x0003e8000c101d08 */
[----:B------:R1:W-:Y:S01]  /*2d50*/  STG.E.128 desc[UR8][R64.64], R56 ;  /* 0x0000003840007986 */ /* 0x0003e2000c101d08 */
[----:B------:R-:W-:Y:S05]  /*2d60*/  BRA `(.L_x_9165) ;  /* 0x00000014002c7947 */ /* 0x000fea0003800000 */
.L_x_9154:
[----:B------:R-:W0:Y:S02]  /*2d70*/  LDC.64 R66, c[0x0][0x390] ;  /* 0x0000e400ff427b82 */ /* 0x000e240000000a00 */
[----:B0-----:R-:W-:-:S06]  /*2d80*/  IMAD.WIDE.U32 R56, R185, 0x10, R66 ;  /* 0x00000010b9387825 */ /* 0x001fcc00078e0042 */
[----:B------:R-:W5:Y:S01]  /*2d90*/  LDG.E.128 R56, desc[UR8][R56.64] ;  /* 0x0000000838387981 */ /* 0x000f62000c1e1d00 */
        /* <DEDUP_REMOVED lines=32> */
.L_x_9166:
        /* <DEDUP_REMOVED lines=28> */
.L_x_9167:
[----:B------:R-:W-:Y:S01]  /*3160*/  ISETP.NE.U32.AND P1, PT, RZ, UR14, PT ;  /* 0x0000000eff007c0c */ /* 0x000fe2000bf25070 */
[----:B------:R-:W0:Y:S01]  /*3170*/  LDC.64 R64, c[0x0][0x468] ;  /* 0x00011a00ff407b82 */ /* 0x000e220000000a00 */
[----:B------:R-:W-:Y:S02]  /*3180*/  IMAD.WIDE.U32 R60, R175, 0x10, R66 ;  /* 0x00000010af3c7825 */ /* 0x000fe400078e0042 */
[----:B------:R-:W-:-:S13]  /*3190*/  ISETP.NE.AND.EX P1, PT, RZ, UR15, PT, P1 ;  /* 0x0000000fff007c0c */ /* 0x000fda000bf25310 */
[----:B------:R-:W1:Y:S01]  /*31a0*/  @P1 LDC.64 R68, c[0x0][0x478] ;  /* 0x00011e00ff441b82 */ /* 0x000e620000000a00 */
[----:B0-----:R-:W-:-:S04]  /*31b0*/  IMAD.WIDE.U32 R70, R185, 0x10, R64 ;  /* 0x00000010b9467825 */ /* 0x001fc800078e0040 */
[----:B-1----:R-:W-:-:S05]  /*31c0*/  @P1 IMAD.WIDE.U32 R68, R185, 0x10, R68 ;  /* 0x00000010b9441825 */ /* 0x002fca00078e0044 */
        /* <DEDUP_REMOVED lines=12> */
[C---:B0-----:R-:W-:Y:S01]  /*3290*/  FFMA.FTZ R96, R167.reuse, R189, R80 ;  /* 0x000000bda7607223 */ /* 0x041fe20000010050 */
[C---:B------:R-:W-:Y:S01]  /*32a0*/  FFMA.FTZ R97, R167.reuse, R168, R81 ;  /* 0x000000a8a7617223 */ /* 0x040fe20000010051 */
[----:B------:R-:W-:Y:S01]  /*32b0*/  FFMA.FTZ R98, R167, R193, R82 ;  /* 0x000000c1a7627223 */ /* 0x000fe20000010052 */
[----:B------:R-:W-:-:S02]  /*32c0*/  HADD2.F32 R56, -RZ, R126.H0_H0 ;  /* 0x2000007eff387230 */ /* 0x000fc40000004100 */
[----:B------:R-:W-:Y:S01]  /*32d0*/  FFMA.FTZ R99, R167, R172, R83 ;  /* 0x000000aca7637223 */ /* 0x000fe20000010053 */
[--C-:B------:R-:W-:Y:S02]  /*32e0*/  HADD2.F32 R69, -RZ, R188.reuse.H0_H0 ;  /* 0x200000bcff457230 */ /* 0x100fe40000004100 */
[-C--:B------:R-:W-:Y:S01]  /*32f0*/  FMUL.FTZ R57, R96, R150.reuse ;  /* 0x0000009660397220 */ /* 0x080fe20000410000 */
[----:B------:R-:W-:Y:S02]  /*3300*/  HADD2.F32 R70, -RZ, R127.H0_H0 ;  /* 0x2000007fff467230 */ /* 0x000fe40000004100 */
[-C--:B------:R-:W-:Y:S01]  /*3310*/  FMUL.FTZ R58, R97, R150.reuse ;  /* 0x00000096613a7220 */ /* 0x080fe20000410000 */
[----:B------:R-:W-:Y:S02]  /*3320*/  HADD2.F32 R71, -RZ, R188.H1_H1 ;  /* 0x300000bcff477230 */ /* 0x000fe40000004100 */
[-C--:B------:R-:W-:Y:S01]  /*3330*/  FMUL.FTZ R59, R98, R150.reuse ;  /* 0x00000096623b7220 */ /* 0x080fe20000410000 */
[----:B------:R-:W-:Y:S01]  /*3340*/  FMUL.FTZ R68, R99, R150 ;  /* 0x0000009663447220 */ /* 0x000fe20000410000 */
[-C--:B-----5:R-:W-:Y:S01]  /*3350*/  FMUL.FTZ R166, R60, R57.reuse ;  /* 0x000000393ca67220 */ /* 0x0a0fe20000410000 */
[----:B------:R-:W-:Y:S01]  /*3360*/  FMUL.FTZ R56, R56, R57 ;  /* 0x0000003938387220 */ /* 0x000fe20000410000 */
[-C--:B------:R-:W-:Y:S01]  /*3370*/  FMUL.FTZ R168, R61, R58.reuse ;  /* 0x0000003a3da87220 */ /* 0x080fe20000410000 */
[----:B------:R-:W-:Y:S01]  /*3380*/  FMUL.FTZ R57, R69, R58 ;  /* 0x0000003a45397220 */ /* 0x000fe20000410000 */
[-C--:B------:R-:W-:Y:S01]  /*3390*/  FMUL.FTZ R170, R62, R59.reuse ;  /* 0x0000003b3eaa7220 */ /* 0x080fe20000410000 */
[----:B------:R-:W-:Y:S01]  /*33a0*/  FMUL.FTZ R58, R70, R59 ;  /* 0x0000003b463a7220 */ /* 0x000fe20000410000 */
[-C--:B------:R-:W-:Y:S01]  /*33b0*/  FMUL.FTZ R172, R63, R68.reuse ;  /* 0x000000443fac7220 */ /* 0x080fe20000410000 */
[----:B------:R-:W-:Y:S01]  /*33c0*/  FMUL.FTZ R59, R71, R68 ;  /* 0x00000044473b7220 */ /* 0x000fe20000410000 */
[----:B------:R-:W-:Y:S06]  /*33d0*/  BRA `(.L_x_9169) ;  /* 0x0000000000707947 */ /* 0x000fec0003800000 */
.L_x_9168:
        /* <DEDUP_REMOVED lines=10> */
[C---:B------:R-:W-:Y:S01]  /*3480*/  FFMA.FTZ R193, R167.reuse, R193, R82 ;  /* 0x000000c1a7c17223 */ /* 0x040fe20000010052 */
[----:B------:R-:W-:Y:S01]  /*3490*/  FFMA.FTZ R69, R167, R172, R83 ;  /* 0x000000aca7457223 */ /* 0x000fe20000010053 */
[----:B------:R-:W-:-:S02]  /*34a0*/  HADD2.F32 R59, -RZ, R188.H0_H0 ;  /* 0x200000bcff3b7230 */ /* 0x000fc40000004100 */
[-C--:B------:R-:W-:Y:S01]  /*34b0*/  FMUL.FTZ R58, R57, R150.reuse ;  /* 0x00000096393a7220 */ /* 0x080fe20000410000 */
[----:B------:R-:W-:Y:S02]  /*34c0*/  HADD2.F32 R56, -RZ, R126.H0_H0 ;  /* 0x2000007eff387230 */ /* 0x000fe40000004100 */
[-C--:B------:R-:W-:Y:S01]  /*34d0*/  FMUL.FTZ R189, R189, R150.reuse ;  /* 0x00000096bdbd7220 */ /* 0x080fe20000410000 */
[----:B------:R-:W-:Y:S02]  /*34e0*/  HADD2.F32 R68, -RZ, R127.H0_H0 ;  /* 0x2000007fff447230 */ /* 0x000fe40000004100 */
[-C--:B------:R-:W-:Y:S01]  /*34f0*/  FMUL.FTZ R193, R193, R150.reuse ;  /* 0x00000096c1c17220 */ /* 0x080fe20000410000 */
[----:B------:R-:W-:Y:S02]  /*3500*/  HADD2.F32 R71, -RZ, R188.H1_H1 ;  /* 0x300000bcff477230 */ /* 0x000fe40000004100 */
[----:B------:R-:W-:Y:S01]  /*3510*/  FMUL.FTZ R70, R69, R150 ;  /* 0x0000009645467220 */ /* 0x000fe20000410000 */
[-C--:B-----5:R-:W-:Y:S01]  /*3520*/  FMUL.FTZ R168, R61, R58.reuse ;  /* 0x0000003a3da87220 */ /* 0x0a0fe20000410000 */
[----:B------:R-:W-:Y:S01]  /*3530*/  FMUL.FTZ R57, R59, R58 ;  /* 0x0000003a3b397220 */ /* 0x000fe20000410000 */
[----:B------:R-:W-:Y:S01]  /*3540*/  FMUL.FTZ R166, R60, R189 ;  /* 0x000000bd3ca67220 */ /* 0x000fe20000410000 */
[----:B------:R-:W-:Y:S01]  /*3550*/  FMUL.FTZ R170, R62, R193 ;  /* 0x000000c13eaa7220 */ /* 0x000fe20000410000 */
[-C--:B------:R-:W-:Y:S01]  /*3560*/  FMUL.FTZ R172, R63, R70.reuse ;  /* 0x000000463fac7220 */ /* 0x080fe20000410000 */
[----:B------:R-:W-:Y:S01]  /*3570*/  FMUL.FTZ R56, R56, R189 ;  /* 0x000000bd38387220 */ /* 0x000fe20000410000 */
[----:B------:R-:W-:Y:S01]  /*3580*/  FMUL.FTZ R58, R68, R193 ;  /* 0x000000c1443a7220 */ /* 0x000fe20000410000 */
[----:B------:R-:W-:-:S07]  /*3590*/  FMUL.FTZ R59, R71, R70 ;  /* 0x00000046473b7220 */ /* 0x000fce0000410000 */
.L_x_9169:
        /* <DEDUP_REMOVED lines=37> */
.L_x_9170:
        /* <DEDUP_REMOVED lines=28> */
.L_x_9171:
        /* <DEDUP_REMOVED lines=37> */
.L_x_9172:
        /* <DEDUP_REMOVED lines=28> */
.L_x_9173:
        /* <DEDUP_REMOVED lines=37> */
.L_x_9174:
        /* <DEDUP_REMOVED lines=12> */
[----:B------:R-:W-:Y:S01]  /*40d0*/  FMUL.FTZ R58, R57, R150 ;  /* 0x00000096393a7220 */ /* 0x000fe20000410000 */
[----:B------:R-:W-:-:S02]  /*40e0*/  HADD2.F32 R57, -RZ, R174.H0_H0 ;  /* 0x200000aeff397230 */ /* 0x000fc40000004100 */
[-C--:B------:R-:W-:Y:S01]  /*40f0*/  FMUL.FTZ R109, R109, R150.reuse ;  /* 0x000000966d6d7220 */ /* 0x080fe20000410000 */
[-C--:B------:R-:W-:Y:S01]  /*4100*/  FMUL.FTZ R113, R113, R150.reuse ;  /* 0x0000009671717220 */ /* 0x080fe20000410000 */
[----:B------:R-:W-:Y:S02]  /*4110*/  HADD2.F32 R56, -RZ, R132.H0_H0 ;  /* 0x20000084ff387230 */ /* 0x000fe40000004100 */
[----:B------:R-:W-:Y:S01]  /*4120*/  FMUL.FTZ R150, R167, R150 ;  /* 0x00000096a7967220 */ /* 0x000fe20000410000 */
[----:B------:R-:W-:Y:S02]  /*4130*/  HADD2.F32 R66, -RZ, R133.H0_H0 ;  /* 0x20000085ff427230 */ /* 0x000fe40000004100 */
[-C--:B-----5:R-:W-:Y:S01]  /*4140*/  FMUL.FTZ R71, R61, R58.reuse ;  /* 0x0000003a3d477220 */ /* 0x0a0fe20000410000 */
[----:B------:R-:W-:Y:S02]  /*4150*/  HADD2.F32 R59, -RZ, R174.H1_H1 ;  /* 0x300000aeff3b7230 */ /* 0x000fe40000004100 */
[----:B------:R-:W-:Y:S01]  /*4160*/  FMUL.FTZ R57, R57, R58 ;  /* 0x0000003a39397220 */ /* 0x000fe20000410000 */
[----:B------:R-:W-:Y:S01]  /*4170*/  FMUL.FTZ R70, R60, R109 ;  /* 0x0000006d3c467220 */ /* 0x000fe20000410000 */
[----:B------:R-:W-:Y:S01]  /*4180*/  FMUL.FTZ R62, R62, R113 ;  /* 0x000000713e3e7220 */ /* 0x000fe20000410000 */
[-C--:B------:R-:W-:Y:S01]  /*4190*/  FMUL.FTZ R63, R63, R150.reuse ;  /* 0x000000963f3f7220 */ /* 0x080fe20000410000 */
[----:B------:R-:W-:Y:S01]  /*41a0*/  FMUL.FTZ R56, R56, R109 ;  /* 0x0000006d38387220 */ /* 0x000fe20000410000 */
[----:B------:R-:W-:Y:S01]  /*41b0*/  FMUL.FTZ R58, R66, R113 ;  /* 0x00000071423a7220 */ /* 0x000fe20000410000 */
[----:B------:R-:W-:-:S07]  /*41c0*/  FMUL.FTZ R59, R59, R150 ;  /* 0x000000963b3b7220 */ /* 0x000fce0000410000 */
.L_x_9175:
[----:B------:R-:W0:Y:S01]  /*41d0*/  @P1 LDC.64 R60, c[0x0][0x478] ;  /* 0x00011e00ff3c1b82 */ /* 0x000e220000000a00 */
[----:B------:R-:W-:-:S04]  /*41e0*/  IMAD.WIDE.U32 R64, R0, 0x10, R64 ;  /* 0x0000001000407825 */ /* 0x000fc800078e0040 */
[----:B0-----:R-:W-:-:S05]  /*41f0*/  @P1 IMAD.WIDE.U32 R60, R0, 0x10, R60 ;  /* 0x00000010003c1825 */ /* 0x001fca00078e003c */
[----:B------:R0:W-:Y:S04]  /*4200*/  @P1 STG.E.128 desc[UR8][R60.64], R96 ;  /* 0x000000603c001986 */ /* 0x0001e8000c101d08 */
[----:B------:R0:W-:Y:S02]  /*4210*/  STG.E.128 desc[UR8][R64.64], R56 ;  /* 0x0000003840007986 */ /* 0x0001e4000c101d08 */
.L_x_9165:
[----:B01----:R-:W0:Y:S01]  /*4220*/  LDC.64 R56, c[0x0][0x380] ;  /* 0x0000e000ff387b82 */ /* 0x003e220000000a00 */
        /* <DEDUP_REMOVED lines=84> */
.L_x_9151:
        /* <DEDUP_REMOVED lines=26> */
.L_x_9177:
        /* <DEDUP_REMOVED lines=15> */
.L_x_10945:


//--------------------- .text._ZN10layer_norm13ln_bwd_kernelINS_13Kernel_traitsI6__halfffffjLj2560ELj1ELj1ELj4ELj16ENS_18Kernel_traits_baseILj2560ES2_ffffjLj128EEEEELb0ELb1ELb1ELb0EEEvNS_9BwdParamsE --------------------------
	.section	.text._ZN10layer_norm13ln_bwd_kernelINS_13Kernel_traitsI6__halfffffjLj2560ELj1ELj1ELj4ELj16ENS_18Kernel_traits_baseILj2560ES2_ffffjLj128EEEEELb0ELb1ELb1ELb0EEEvNS_9BwdParamsE,"ax",@progbits
	.align	128
        .global         _ZN10layer_norm13ln_bwd_kernelINS_13Kernel_traitsI6__halfffffjLj2560ELj1ELj1ELj4ELj16ENS_18Kernel_traits_baseILj2560ES2_ffffjLj128EEEEELb0ELb1ELb1ELb0EEEvNS_9BwdParamsE
        .type           _ZN10layer_norm13ln_bwd_kernelINS_13Kernel_traitsI6__halfffffjLj2560ELj1ELj1ELj4ELj16ENS_18Kernel_traits_baseILj2560ES2_ffffjLj128EEEEELb0ELb1ELb1ELb0EEEvNS_9BwdParamsE,@function
        .size           _ZN10layer_norm13ln_bwd_kernelINS_13Kernel_traitsI6__halfffffjLj2560ELj1ELj1ELj4ELj16ENS_18Kernel_traits_baseILj2560ES2_ffffjLj128EEEEELb0ELb1ELb1ELb0EEEvNS_9BwdParamsE,(.L_x_10946 - _ZN10layer_norm13ln_bwd_kernelINS_13Kernel_traitsI6__halfffffjLj2560ELj1ELj1ELj4ELj16ENS_18Kernel_traits_baseILj2560ES2_ffffjLj128EEEEELb0ELb1ELb1ELb0EEEvNS_9BwdParamsE)
        .other          _ZN10layer_norm13ln_bwd_kernelINS_13Kernel_traitsI6__halfffffjLj2560ELj1ELj1ELj4ELj16ENS_18Kernel_traits_baseILj2560ES2_ffffjLj128EEEEELb0ELb1ELb1ELb0EEEvNS_9BwdParamsE,@"STO_CUDA_ENTRY STV_DEFAULT"
_ZN10layer_norm13ln_bwd_kernelINS_13Kernel_traitsI6__halfffffjLj2560ELj1ELj1ELj4ELj16ENS_18Kernel_traits_baseILj2560ES2_ffffjLj128EEEEELb0ELb1ELb1ELb0EEEvNS_9BwdParamsE:
.text._ZN10layer_norm13ln_bwd_kernelINS_13Kernel_traitsI6__halfffffjLj2560ELj1ELj1ELj4ELj16ENS_18Kernel_traits_baseILj2560ES2_ffffjLj128EEEEELb0ELb1ELb1ELb0EEEvNS_9BwdParamsE:
        /* <DEDUP_REMOVED lines=27> */
[----:B--2---:R-:W5:Y:S05]  /*01b0*/  @P4 LDG.E.64 R64, desc[UR10][R4.64] ;  /* 0x0000000a04404981 */ /* 0x004f6a000c1e1b00 */
[----:B------:R-:W2:Y:S01]  /*01c0*/  @P1 LDC.64 R18, c[0x0][0x3e8] ;  /* 0x0000fa00ff121b82 */ /* 0x000ea20000000a00 */
[----:B---3--:R-:W-:-:S07]  /*01d0*/  @P0 IMAD.WIDE.U32 R12, R3, 0x8, R8 ;  /* 0x00000008030c0825 */ /* 0x008fce00078e0008 */
[----:B------:R-:W3:Y:S01]  /*01e0*/  @P2 LDC.64 R20, c[0x0][0x3d0] ;  /* 0x0000f400ff142b82 */ /* 0x000ee20000000a00 */
[C---:B0-----:R-:W-:Y:S01]  /*01f0*/  @P0 IMAD.WIDE.U32 R14, R3.reuse, 0x8, R10 ;  /* 0x00000008030e0825 */ /* 0x041fe200078e000a */
[----:B------:R-:W-:Y:S01]  /*0200*/  @P0 IADD3 R3, PT, PT, R3, 0x80, RZ ;  /* 0x0000008003030810 */ /* 0x000fe20007ffe0ff */
[----:B------:R-:W5:Y:S05]  /*0210*/  @P4 LDG.E.64 R66, desc[UR10][R6.64] ;  /* 0x0000000a06424981 */ /* 0x000f6a000c1e1b00 */
[----:B------:R-:W0:Y:S01]  /*0220*/  @P2 LDC.64 R22, c[0x0][0x3e8] ;  /* 0x0000fa00ff162b82 */ /* 0x000e220000000a00 */
[----:B-1----:R-:W-:-:S07]  /*0230*/  @P1 IMAD.WIDE.U32 R16, R3, 0x8, R16 ;  /* 0x0000000803101825 */ /* 0x002fce00078e0010 */
[----:B------:R-:W1:Y:S01]  /*0240*/  @P3 LDC.64 R24, c[0x0][0x3d0] ;  /* 0x0000f400ff183b82 */ /* 0x000e620000000a00 */
[C---:B--2---:R-:W-:Y:S01]  /*0250*/  @P1 IMAD.WIDE.U32 R18, R3.reuse, 0x8, R18 ;  /* 0x0000000803121825 */ /* 0x044fe200078e0012 */
[----:B------:R-:W-:Y:S01]  /*0260*/  @P1 IADD3 R3, PT, PT, R3, 0x80, RZ ;  /* 0x0000008003031810 */ /* 0x000fe20007ffe0ff */
[----:B------:R-:W5:Y:S05]  /*0270*/  @P0 LDG.E.64 R68, desc[UR10][R12.64] ;  /* 0x0000000a0c440981 */ /* 0x000f6a000c1e1b00 */
[----:B------:R-:W2:Y:S01]  /*0280*/  @P3 LDC.64 R26, c[0x0][0x3e8] ;  /* 0x0000fa00ff1a3b82 */ /* 0x000ea20000000a00 */
[----:B---3--:R-:W-:Y:S01]  /*0290*/  @P2 IMAD.WIDE.U32 R20, R3, 0x8, R20 ;  /* 0x0000000803142825 */ /* 0x008fe200078e0014 */
[----:B------:R-:W-:Y:S01]  /*02a0*/  MOV R107, UR4 ;  /* 0x00000004006b7c02 */ /* 0x000fe20008000f00 */
        /* <DEDUP_REMOVED lines=8> */
[----:B------:R-:W5:Y:S01]  /*0330*/  @P1 LDG.E.64 R74, desc[UR10][R18.64] ;  /* 0x0000000a124a1981 */ /* 0x000f62000c1e1b00 */
[----:B------:R-:W-:Y:S02]  /*0340*/  CS2R R52, SRZ ;  /* 0x0000000000347805 */ /* 0x000fe4000001ff00 */
[----:B------:R-:W-:-:S02]  /*0350*/  CS2R R54, SRZ ;  /* 0x0000000000367805 */ /* 0x000fc4000001ff00 */
[----:B------:R-:W-:Y:S01]  /*0360*/  CS2R R48, SRZ ;  /* 0x0000000000307805 */ /* 0x000fe2000001ff00 */
[----:B------:R0:W5:Y:S01]  /*0370*/  @P2 LDG.E.64 R76, desc[UR10][R20.64] ;  /* 0x0000000a144c2981 */ /* 0x000162000c1e1b00 */
[C---:B-1----:R-:W-:Y:S01]  /*0380*/  @P3 IMAD.WIDE.U32 R8, R3.reuse, 0x8, R24 ;  /* 0x0000000803083825 */ /* 0x042fe200078e0018 */
[----:B------:R-:W-:Y:S02]  /*0390*/  CS2R R50, SRZ ;  /* 0x0000000000327805 */ /* 0x000fe4000001ff00 */
[----:B------:R-:W-:Y:S01]  /*03a0*/  CS2R R44, SRZ ;  /* 0x00000000002c7805 */ /* 0x000fe2000001ff00 */
[----:B------:R1:W5:Y:S04]  /*03b0*/  @P2 LDG.E.64 R78, desc[UR10][R22.64] ;  /* 0x0000000a164e2981 */ /* 0x000368000c1e1b00 */
        /* <DEDUP_REMOVED lines=68> */
[----:B------:R-:W-:Y:S01]  /*0800*/  SHF.R.U32.HI R14, RZ, 0x10, R71 ;  /* 0x00000010ff0e7819 */ /* 0x000fe20000011647 */
[----:B------:R-:W-:Y:S01]  /*0810*/  UPLOP3.LUT UP1, UPT, UPT, UPT, UPT, 0x40, 0x4 ;  /* 0x000000000004789c */ /* 0x000fe20003f2e870 */
[----:B------:R-:W-:Y:S01]  /*0820*/  MOV R124, R74 ;  /* 0x0000004a007c7202 */ /* 0x000fe20000000f00 */
[----:B------:R-:W0:Y:S01]  /*0830*/  LDCU UR15, c[0x0][0x40c] ;  /* 0x00008180ff0f77ac */ /* 0x000e220008000800 */
[--C-:B------:R-:W-:Y:S02]  /*0840*/  SHF.R.U64 R15, R74, 0x10, R75.reuse ;  /* 0x000000104a0f7819 */ /* 0x100fe4000000124b */
[----:B------:R-:W-:Y:S01]  /*0850*/  MOV R125, R75 ;  /* 0x0000004b007d7202 */ /* 0x000fe20000000f00 */
[----:B------:R-:W1:Y:S01]  /*0860*/  LDCU.U8 UR9, c[0x0][0x410] ;  /* 0x00008200ff0977ac */ /* 0x000e620008000000 */
[----:B------:R-:W-:Y:S02]  /*0870*/  SHF.R.U32.HI R16, RZ, 0x10, R75 ;  /* 0x00000010ff107819 */ /* 0x000fe4000001164b */
[----:B------:R-:W-:Y:S01]  /*0880*/  MOV R170, R78 ;  /* 0x0000004e00aa7202 */ /* 0x000fe20000000f00 */
[----:B------:R-:W2:Y:S01]  /*0890*/  LDCU UR14, c[0x0][0x400] ;  /* 0x00008000ff0e77ac */ /* 0x000ea20008000800 */
[----:B------:R-:W-:-:S02]  /*08a0*/  SHF.R.U64 R17, R78, 0x10, R79 ;  /* 0x000000104e117819 */ /* 0x000fc4000000124f */
[----:B------:R-:W-:Y:S01]  /*08b0*/  MOV R172, R79 ;  /* 0x0000004f00ac7202 */ /* 0x000fe20000000f00 */
[----:B------:R-:W3:Y:S01]  /*08c0*/  LDCU.64 UR12, c[0x0][0x438] ;  /* 0x00008700ff0c77ac */ /* 0x000ee20008000a00 */
[----:B------:R-:W-:Y:S02]  /*08d0*/  SHF.R.U32.HI R18, RZ, 0x10, R79 ;  /* 0x00000010ff127819 */ /* 0x000fe4000001164f */
[----:B------:R-:W-:Y:S01]  /*08e0*/  MOV R174, R82 ;  /* 0x0000005200ae7202 */ /* 0x000fe20000000f00 */
[----:B------:R-:W4:Y:S01]  /*08f0*/  LDCU.64 UR6, c[0x0][0x478] ;  /* 0x00008f00ff0677ac */ /* 0x000f220008000a00 */
        /* <DEDUP_REMOVED lines=37> */
[----:B01234-:R-:W-:-:S07]  /*0b50*/  PRMT R112, R112, 0x5410, R3 ;  /* 0x0000541070707816 */ /* 0x01ffce0000000003 */
.L_x_9257:
[----:B------:R-:W0:Y:S08]  /*0b60*/  LDC.64 R100, c[0x0][0x3f8] ;  /* 0x0000fe00ff647b82 */ /* 0x000e300000000a00 */
        /* <DEDUP_REMOVED lines=50> */
[----:B------:R-:W-:Y:S01]  /*0e90*/  HADD2.F32 R135, -RZ, R109.H0_H0 ;  /* 0x2000006dff877230 */ /* 0x000fe20000004100 */
[----:B------:R-:W-:Y:S01]  /*0ea0*/  IADD3 R173, PT, PT, R173, 0x80, RZ ;  /* 0x00000080adad7810 */ /* 0x000fe20007ffe0ff */
[----:B------:R-:W-:Y:S01]  /*0eb0*/  HADD2.F32 R154, -RZ, R111.H1_H1 ;  /* 0x3000006fff9a7230 */ /* 0x000fe20000004100 */
        /* <DEDUP_REMOVED lines=30> */
[----:B0-----:R-:W-:-:S07]  /*10a0*/  FFMA.FTZ R168, R156, R154, R97 ;  /* 0x0000009a9ca87223 */ /* 0x001fce0000010061 */
.L_x_9182:
[----:B------:R-:W-:Y:S05]  /*10b0*/  BSYNC.RECONVERGENT B1 ;  /* 0x0000000000017941 */ /* 0x000fea0003800200 */
.L_x_9181:
        /* <DEDUP_REMOVED lines=20> */
[----:B------:R-:W-:-:S02]  /*1200*/  HADD2.F32 R97, -RZ, R113.H0_H0 ;  /* 0x20000071ff617230 */ /* 0x000fc40000004100 */
[C---:B-----5:R-:W-:Y:S01]  /*1210*/  FMUL.FTZ R127, R110.reuse, R127 ;  /* 0x0000007f6e7f7220 */ /* 0x060fe20000410000 */
[----:B------:R-:W-:Y:S01]  /*1220*/  FADD.FTZ R157, -R169, R98 ;  /* 0x00000062a99d7221 */ /* 0x000fe20000010100 */
[----:B------:R-:W-:Y:S01]  /*1230*/  FMUL.FTZ R140, R110, R141 ;  /* 0x0000008d6e8c7220 */ /* 0x000fe20000410000 */
[----:B----4-:R-:W-:Y:S01]  /*1240*/  FMUL.FTZ R128, R100, R139 ;  /* 0x0000008b64807220 */ /* 0x010fe20000410000 */
[----:B------:R-:W-:Y:S01]  /*1250*/  FMUL.FTZ R139, R101, R96 ;  /* 0x00000060658b7220 */ /* 0x000fe20000410000 */
[----:B------:R-:W-:Y:S01]  /*1260*/  FMUL.FTZ R142, R102, R97 ;  /* 0x00000061668e7220 */ /* 0x000fe20000410000 */
[----:B------:R-:W-:Y:S02]  /*1270*/  HADD2.F32 R98, -RZ, R113.H1_H1 ;  /* 0x30000071ff627230 */ /* 0x000fe40000004100 */
[----:B------:R-:W-:Y:S01]  /*1280*/  FADD.FTZ R96, R167, R128 ;  /* 0x00000080a7607221 */ /* 0x000fe20000010000 */
[----:B------:R-:W-:Y:S01]  /*1290*/  FFMA.FTZ R97, R127, R128, R168 ;  /* 0x000000807f617223 */ /* 0x000fe200000100a8 */
[C---:B------:R-:W-:Y:S01]  /*12a0*/  FMUL.FTZ R158, R110.reuse, R99 ;  /* 0x000000636e9e7220 */ /* 0x040fe20000410000 */
[----:B------:R-:W-:Y:S01]  /*12b0*/  FMUL.FTZ R141, R110, R157 ;  /* 0x0000009d6e8d7220 */ /* 0x000fe20000410000 */
[----:B------:R-:W-:Y:S01]  /*12c0*/  FADD.FTZ R99, R96, R139 ;  /* 0x0000008b60637221 */ /* 0x000fe20000010000 */
[----:B------:R-:W-:Y:S01]  /*12d0*/  FFMA.FTZ R96, R140, R139, R97 ;  /* 0x0000008b8c607223 */ /* 0x000fe20000010061 */
[----:B------:R-:W-:Y:S01]  /*12e0*/  FMUL.FTZ R157, R103, R98 ;  /* 0x00000062679d7220 */ /* 0x000fe20000410000 */
[----:B------:R-:W-:Y:S01]  /*12f0*/  FADD.FTZ R36, R36, R100 ;  /* 0x0000006424247221 */ /* 0x000fe20000010000 */
        /* <DEDUP_REMOVED lines=11> */
.L_x_9184:
[----:B------:R-:W-:Y:S05]  /*13b0*/  BSYNC.RECONVERGENT B1 ;  /* 0x0000000000017941 */ /* 0x000fea0003800200 */
.L_x_9183:
        /* <DEDUP_REMOVED lines=47> */
.L_x_9186:
[----:B------:R-:W-:Y:S05]  /*16b0*/  BSYNC.RECONVERGENT B1 ;  /* 0x0000000000017941 */ /* 0x000fea0003800200 */
.L_x_9185:
        /* <DEDUP_REMOVED lines=47> */
.L_x_9188:
[----:B------:R-:W-:Y:S05]  /*19b0*/  BSYNC.RECONVERGENT B1 ;  /* 0x0000000000017941 */ /* 0x000fea0003800200 */
.L_x_9187:
        /* <DEDUP_REMOVED lines=45> */
.L_x_9180:
        /* <DEDUP_REMOVED lines=34> */
.L_x_9189:
[----:B------:R-:W-:Y:S05]  /*1eb0*/  BSYNC.RECONVERGENT B0 ;  /* 0x0000000000007941 */ /* 0x000fea0003800200 */
.L_x_9179:
        /* <DEDUP_REMOVED lines=31> */
.L_x_9191:
[----:B------:R-:W-:Y:S05]  /*20b0*/  BSYNC.RECONVERGENT B0 ;  /* 0x0000000000007941 */ /* 0x000fea0003800200 */
.L_x_9190:
        /* <DEDUP_REMOVED lines=38> */
[----:B------:R-:W5:Y:S02]  /*2320*/  LDG.E.128 R84, desc[UR10][R84.64] ;  /* 0x0000000a54547981 */ /* 0x000f64000c1e1d00 */
.L_x_9194:
        /* <DEDUP_REMOVED lines=14> */
[----:B-----5:R-:W-:Y:S01]  /*2410*/  FFMA.FTZ R20, R84, R97, R20 ;  /* 0x0000006154147223 */ /* 0x020fe20000010014 */
[----:B------:R-:W-:-:S07]  /*2420*/  FMUL.FTZ R88, R97, R88 ;  /* 0x0000005861587220 */ /* 0x000fce0000410000 */
.L_x_9197:
        /* <DEDUP_REMOVED lines=8> */
[----:B-----5:R-:W-:Y:S01]  /*24b0*/  FFMA.FTZ R21, R85, R96, R21 ;  /* 0x0000006055157223 */ /* 0x020fe20000010015 */
[----:B------:R-:W-:-:S07]  /*24c0*/  FMUL.FTZ R89, R96, R97 ;  /* 0x0000006160597220 */ /* 0x000fce0000410000 */
.L_x_9198:
        /* <DEDUP_REMOVED lines=10> */
.L_x_9199:
        /* <DEDUP_REMOVED lines=9> */
[----:B------:R-:W-:Y:S01]  /*2600*/  FMUL.FTZ R91, R96, R97 ;  /* 0x00000061605b7220 */ /* 0x000fe20000410000 */
[----:B------:R-:W-:Y:S06]  /*2610*/  BRA `(.L_x_9200) ;  /* 0x0000000800107947 */ /* 0x000fec0003800000 */
.L_x_9196:
        /* <DEDUP_REMOVED lines=27> */
.L_x_9201:
        /* <DEDUP_REMOVED lines=10> */
.L_x_9202:
        /* <DEDUP_REMOVED lines=10> */
.L_x_9203:
[----:B------:R-:W-:Y:S05]  /*2910*/  @!P4 BRA `(.L_x_9200) ;  /* 0x000000040050c947 */ /* 0x000fea0003800000 */
[----:B------:R-:W-:Y:S02]  /*2920*/  HADD2.F32 R91, -RZ, R121.H1_H1 ;  /* 0x30000079ff5b7230 */ /* 0x000fe40000004100 */
[----:B------:R-:W-:-:S04]  /*2930*/  FMUL.FTZ R96, R95, UR15 ;  /* 0x0000000f5f607c20 */ /* 0x000fc80008410000 */
[-C--:B-----5:R-:W-:Y:S01]  /*2940*/  FFMA.FTZ R23, R87, R96.reuse, R23 ;  /* 0x0000006057177223 */ /* 0x0a0fe20000010017 */
[----:B------:R-:W-:Y:S01]  /*2950*/  FMUL.FTZ R91, R91, R96 ;  /* 0x000000605b5b7220 */ /* 0x000fe20000410000 */
[----:B------:R-:W-:Y:S06]  /*2960*/  BRA `(.L_x_9200) ;  /* 0x00000004003c7947 */ /* 0x000fec0003800000 */
.L_x_9195:
        /* <DEDUP_REMOVED lines=16> */
[C---:B------:R-:W-:Y:S01]  /*2a70*/  @P3 FFMA.FTZ R98, R110.reuse, R104, R65 ;  /* 0x000000686e623223 */ /* 0x040fe20000010041 */
[----:B------:R-:W-:Y:S01]  /*2a80*/  MOV R99, R66 ;  /* 0x0000004200637202 */ /* 0x000fe20000000f00 */
[----:B------:R-:W-:Y:S01]  /*2a90*/  @P3 FFMA.FTZ R99, R110, R167, R66 ;  /* 0x000000a76e633223 */ /* 0x000fe20000010042 */
[----:B------:R-:W-:-:S02]  /*2aa0*/  @P4 HADD2.F32 R104, -RZ, R120.H0_H0 ;  /* 0x20000078ff684230 */ /* 0x000fc40000004100 */
[----:B------:R-:W2:Y:S01]  /*2ab0*/  @P4 LDC R168, c[0x0][0x40c] ;  /* 0x00010300ffa84b82 */ /* 0x000ea20000000800 */
[----:B0-----:R-:W-:Y:S01]  /*2ac0*/  @P4 FMUL.FTZ R97, R96, R105 ;  /* 0x0000006960614220 */ /* 0x001fe20000410000 */
[----:B------:R-:W-:-:S03]  /*2ad0*/  @P4 HADD2.F32 R105, -RZ, R120.H1_H1 ;  /* 0x30000078ff694230 */ /* 0x000fc60000004100 */
[-C--:B------:R-:W-:Y:S01]  /*2ae0*/  @P4 FMUL.FTZ R88, R104, R97.reuse ;  /* 0x0000006168584220 */ /* 0x080fe20000410000 */
[----:B-----5:R-:W-:Y:S01]  /*2af0*/  @P4 FFMA.FTZ R20, R84, R97, R20 ;  /* 0x0000006154144223 */ /* 0x020fe20000010014 */
[----:B-1----:R-:W-:Y:S01]  /*2b00*/  @P4 FMUL.FTZ R96, R98, R165 ;  /* 0x000000a562604220 */ /* 0x002fe20000410000 */
[----:B------:R-:W-:-:S03]  /*2b10*/  @P4 HADD2.F32 R98, -RZ, R121.H0_H0 ;  /* 0x20000079ff624230 */ /* 0x000fc60000004100 */
[-C--:B------:R-:W-:Y:S01]  /*2b20*/  @P4 FMUL.FTZ R89, R105, R96.reuse ;  /* 0x0000006069594220 */ /* 0x080fe20000410000 */
[----:B------:R-:W-:Y:S01]  /*2b30*/  @P4 FFMA.FTZ R21, R85, R96, R21 ;  /* 0x0000006055154223 */ /* 0x000fe20000010015 */
[----:B--2---:R-:W-:-:S04]  /*2b40*/  @P4 FMUL.FTZ R99, R99, R168 ;  /* 0x000000a863634220 */ /* 0x004fc80000410000 */
[-C--:B------:R-:W-:Y:S01]  /*2b50*/  @P4 FMUL.FTZ R90, R98, R99.reuse ;  /* 0x00000063625a4220 */ /* 0x080fe20000410000 */
[----:B------:R-:W-:Y:S01]  /*2b60*/  @P4 FFMA.FTZ R22, R86, R99, R22 ;  /* 0x0000006356164223 */ /* 0x000fe20000010016 */
[----:B------:R-:W-:Y:S06]  /*2b70*/  @!P4 BRA `(.L_x_9200) ;  /* 0x0000000000b8c947 */ /* 0x000fec0003800000 */
[----:B------:R-:W-:Y:S01]  /*2b80*/  @P3 FFMA.FTZ R97, R156, R100, R103 ;  /* 0x000000649c613223 */ /* 0x000fe20000010067 */
[----:B------:R-:W-:-:S03]  /*2b90*/  MOV R91, R67 ;  /* 0x00000043005b7202 */ /* 0x000fc60000000f00 */
[----:B------:R-:W-:-:S04]  /*2ba0*/  @P3 FADD.FTZ R97, R154, -R97 ;  /* 0x800000619a613221 */ /* 0x000fc80000010000 */
[----:B------:R-:W-:Y:S01]  /*2bb0*/  @P3 FFMA.FTZ R91, R110, R97, R67 ;  /* 0x000000616e5b3223 */ /* 0x000fe20000010043 */
[----:B------:R-:W-:-:S03]  /*2bc0*/  HADD2.F32 R97, -RZ, R121.H1_H1 ;  /* 0x30000079ff617230 */ /* 0x000fc60000004100 */
[----:B------:R-:W-:-:S04]  /*2bd0*/  FMUL.FTZ R96, R91, UR15 ;  /* 0x0000000f5b607c20 */ /* 0x000fc80008410000 */
[-C--:B------:R-:W-:Y:S01]  /*2be0*/  FFMA.FTZ R23, R87, R96.reuse, R23 ;  /* 0x0000006057177223 */ /* 0x080fe20000010017 */
[----:B------:R-:W-:Y:S01]  /*2bf0*/  FMUL.FTZ R91, R97, R96 ;  /* 0x00000060615b7220 */ /* 0x000fe20000410000 */
[----:B------:R-:W-:Y:S06]  /*2c00*/  BRA `(.L_x_9200) ;  /* 0x0000000000947947 */ /* 0x000fec0003800000 */
.L_x_9204:
        /* <DEDUP_REMOVED lines=9> */
[----:B------:R-:W-:Y:S01]  /*2ca0*/  @P3 FADD.FTZ R94, R135, -R94 ;  /* 0x8000005e875e3221 */ /* 0x000fe20000010000 */
[C---:B------:R-:W-:Y:S01]  /*2cb0*/  @P3 FFMA.FTZ R92, R110.reuse, R95, R64 ;  /* 0x0000005f6e5c3223 */ /* 0x040fe20000010040 */
[----:B------:R-:W-:Y:S01]  /*2cc0*/  @P3 FFMA.FTZ R95, R137, R100, R103 ;  /* 0x00000064895f3223 */ /* 0x000fe20000010067 */
[----:B------:R-:W-:Y:S01]  /*2cd0*/  @P3 FFMA.FTZ R98, R110, R96, R67 ;  /* 0x000000606e623223 */ /* 0x000fe20000010043 */
[----:B------:R-:W-:Y:S01]  /*2ce0*/  MOV R93, R65 ;  /* 0x00000041005d7202 */ /* 0x000fe20000000f00 */
[----:B------:R-:W-:-:S02]  /*2cf0*/  @P4 HADD2.F32 R104, -RZ, R120.H0_H0 ;  /* 0x20000078ff684230 */ /* 0x000fc40000004100 */
[----:B------:R-:W-:Y:S01]  /*2d00*/  @P3 FADD.FTZ R99, R138, -R95 ;  /* 0x8000005f8a633221 */ /* 0x000fe20000010000 */
[----:B------:R-:W2:Y:S01]  /*2d10*/  @P4 LDC R168, c[0x0][0x40c] ;  /* 0x00010300ffa84b82 */ /* 0x000ea20000000800 */
[C---:B------:R-:W-:Y:S01]  /*2d20*/  @P3 FFMA.FTZ R93, R110.reuse, R94, R65 ;  /* 0x0000005e6e5d3223 */ /* 0x040fe20000010041 */
[----:B------:R-:W-:Y:S01]  /*2d30*/  @P4 HADD2.F32 R167, -RZ, R121.H1_H1 ;  /* 0x30000079ffa74230 */ /* 0x000fe20000004100 */
[----:B------:R-:W-:Y:S01]  /*2d40*/  MOV R94, R66 ;  /* 0x00000042005e7202 */ /* 0x000fe20000000f00 */
[----:B------:R-:W-:Y:S01]  /*2d50*/  @P3 FFMA.FTZ R94, R110, R99, R66 ;  /* 0x000000636e5e3223 */ /* 0x000fe20000010042 */
[----:B------:R-:W-:-:S03]  /*2d60*/  @P4 HADD2.F32 R99, -RZ, R120.H1_H1 ;  /* 0x30000078ff634230 */ /* 0x000fc60000004100 */
[----:B------:R-:W3:Y:S01]  /*2d70*/  @P4 LDC R105, c[0x0][0x40c] ;  /* 0x00010300ff694b82 */ /* 0x000ee20000000800 */
[----:B0-----:R-:W-:-:S04]  /*2d80*/  @P4 FMUL.FTZ R95, R92, R97 ;  /* 0x000000615c5f4220 */ /* 0x001fc80000410000 */
[-C--:B------:R-:W-:Y:S01]  /*2d90*/  @P4 FMUL.FTZ R88, R104, R95.reuse ;  /* 0x0000005f68584220 */ /* 0x080fe20000410000 */
[----:B------:R-:W-:Y:S02]  /*2da0*/  @P4 HADD2.F32 R104, -RZ, R121.H0_H0 ;  /* 0x20000079ff684230 */ /* 0x000fe40000004100 */
[----:B-----5:R-:W-:Y:S01]  /*2db0*/  @P4 FFMA.FTZ R20, R84, R95, R20 ;  /* 0x0000005f54144223 */ /* 0x020fe20000010014 */
[----:B-1----:R-:W-:Y:S01]  /*2dc0*/  @P4 FMUL.FTZ R96, R98, R165 ;  /* 0x000000a562604220 */ /* 0x002fe20000410000 */
[----:B------:R-:W-:-:S03]  /*2dd0*/  MOV R95, R98 ;  /* 0x00000062005f7202 */ /* 0x000fc60000000f00 */
[-C--:B------:R-:W-:Y:S01]  /*2de0*/  @P4 FMUL.FTZ R91, R167, R96.reuse ;  /* 0x00000060a75b4220 */ /* 0x080fe20000410000 */
[----:B------:R-:W-:Y:S01]  /*2df0*/  @P4 FFMA.FTZ R23, R87, R96, R23 ;  /* 0x0000006057174223 */ /* 0x000fe20000010017 */
[----:B--2---:R-:W-:-:S04]  /*2e00*/  @P4 FMUL.FTZ R96, R93, R168 ;  /* 0x000000a85d604220 */ /* 0x004fc80000410000 */
[-C--:B------:R-:W-:Y:S01]  /*2e10*/  @P4 FMUL.FTZ R89, R99, R96.reuse ;  /* 0x0000006063594220 */ /* 0x080fe20000410000 */
[----:B------:R-:W-:Y:S01]  /*2e20*/  @P4 FFMA.FTZ R21, R85, R96, R21 ;  /* 0x0000006055154223 */ /* 0x000fe20000010015 */
[----:B---3--:R-:W-:-:S04]  /*2e30*/  @P4 FMUL.FTZ R97, R94, R105 ;  /* 0x000000695e614220 */ /* 0x008fc80000410000 */
[-C--:B------:R-:W-:Y:S01]  /*2e40*/  @P4 FMUL.FTZ R90, R104, R97.reuse ;  /* 0x00000061685a4220 */ /* 0x080fe20000410000 */
[----:B------:R-:W-:-:S07]  /*2e50*/  @P4 FFMA.FTZ R22, R86, R97, R22 ;  /* 0x0000006156164223 */ /* 0x000fce0000010016 */
.L_x_9200:
        /* <DEDUP_REMOVED lines=10> */
.L_x_9193:
[----:B------:R-:W-:Y:S05]  /*2f00*/  BSYNC.RECONVERGENT B0 ;  /* 0x0000000000007941 */ /* 0x000fea0003800200 */
.L_x_9192:
[----:B------:R-:W-:Y:S01]  /*2f10*/  ISETP.GE.U32.AND P0, PT, R106, 0x100, PT ;  /* 0x000001006a00780c */ /* 0x000fe20003f06070 */
[----:B------:R-:W-:-:S12]  /*2f20*/  BSSY.RECONVERGENT B0, `(.L_x_9205) ;  /* 0x00000c5000007945 */ /* 0x000fd80003800200 */
[----:B------:R-:W-:Y:S05]  /*2f30*/  @!P0 BRA `(.L_x_9206) ;  /* 0x0000000c000c8947 */ /* 0x000fea0003800000 */
[----:B------:R-:W-:-:S04]  /*2f40*/  UISETP.NE.U32.AND UP0, UPT, UR12, URZ, UPT ;  /* 0x000000ff0c00728c */ /* 0x000fc8000bf05070 */
[----:B------:R-:W-:Y:S01]  /*2f50*/  UISETP.NE.AND.EX UP0, UPT, UR13, URZ, UPT, UP0 ;  /* 0x000000ff0d00728c */ /* 0x000fe2000bf05300 */
[----:B------:R-:W-:Y:S10]  /*2f60*/  @!P4 BRA `(.L_x_9207) ;  /* 0x00000000000cc947 */ /* 0x000ff40003800000 */
[----:B-----5:R-:W1:Y:S02]  /*2f70*/  LDC.64 R84, c[0x0][0x390] ;  /* 0x0000e400ff547b82 */ /* 0x020e640000000a00 */
[----:B-1----:R-:W-:-:S06]  /*2f80*/  IMAD.WIDE.U32 R84, R101, 0x10, R84 ;  /* 0x0000001065547825 */ /* 0x002fcc00078e0054 */
[----:B------:R-:W5:Y:S02]  /*2f90*/  LDG.E.128 R84, desc[UR10][R84.64] ;  /* 0x0000000a54547981 */ /* 0x000f64000c1e1d00 */
.L_x_9207:
[----:B------:R-:W-:Y:S05]  /*2fa0*/  BRA.U !UP0, `(.L_x_9208) ;  /* 0x00000005083c7547 */ /* 0x000fea000b800000 */
[----:B------:R-:W-:-:S04]  /*2fb0*/  UISETP.NE.U32.AND UP0, UPT, UR6, URZ, UPT ;  /* 0x000000ff0600728c */ /* 0x000fc8000bf05070 */
[----:B------:R-:W-:-:S06]  /*2fc0*/  UISETP.NE.AND.EX UP0, UPT, UR7, URZ, UPT, UP0 ;  /* 0x000000ff0700728c */ /* 0x000fcc000bf05300 */
[----:B------:R-:W-:-:S13]  /*2fd0*/  PLOP3.LUT P1, PT, PT, PT, UP0, 0x80, 0x8 ;  /* 0x000000000008781c */ /* 0x000fda0003f2f008 */
[----:B------:R-:W-:Y:S05]  /*2fe0*/  @!P1 BRA `(.L_x_9209) ;  /* 0x0000000000989947 */ /* 0x000fea0003800000 */
[----:B0-----:R-:W0:Y:S01]  /*2ff0*/  @P4 LDC R99, c[0x0][0x40c] ;  /* 0x00010300ff634b82 */ /* 0x001e220000000800 */
[-CC-:B------:R-:W-:Y:S01]  /*3000*/  @P3 FFMA.FTZ R93, R127, R100.reuse, R103.reuse ;  /* 0x000000647f5d3223 */ /* 0x180fe20000010067 */
[-CC-:B------:R-:W-:Y:S01]  /*3010*/  @P3 FFMA.FTZ R98, R140, R100.reuse, R103.reuse ;  /* 0x000000648c623223 */ /* 0x180fe20000010067 */
[----:B------:R-:W-:Y:S01]  /*3020*/  @P3 FFMA.FTZ R95, R141, R100, R103 ;  /* 0x000000648d5f3223 */ /* 0x000fe20000010067 */
[----:B------:R-:W-:Y:S01]  /*3030*/  MOV R92, R68 ;  /* 0x00000044005c7202 */ /* 0x000fe20000000f00 */
[----:B------:R-:W-:Y:S01]  /*3040*/  @P3 FADD.FTZ R93, R128, -R93 ;  /* 0x8000005d805d3221 */ /* 0x000fe20000010000 */
[----:B------:R-:W-:Y:S01]  /*3050*/  @P3 FFMA.FTZ R168, R158, R100, R103 ;  /* 0x000000649ea83223 */ /* 0x000fe20000010067 */
[----:B------:R-:W-:Y:S01]  /*3060*/  @P3 FADD.FTZ R98, R139, -R98 ;  /* 0x800000628b623221 */ /* 0x000fe20000010000 */
[----:B------:R-:W1:Y:S01]  /*3070*/  @P4 LDC R176, c[0x0][0x40c] ;  /* 0x00010300ffb04b82 */ /* 0x000e620000000800 */
[----:B------:R-:W-:Y:S01]  /*3080*/  @P3 FFMA.FTZ R92, R110, R93, R68 ;  /* 0x0000005d6e5c3223 */ /* 0x000fe20000010044 */
[----:B------:R-:W-:Y:S01]  /*3090*/  @P3 FADD.FTZ R97, R142, -R95 ;  /* 0x8000005f8e613221 */ /* 0x000fe20000010000 */
[--C-:B------:R-:W-:Y:S01]  /*30a0*/  @P4 HADD2.F32 R96, -RZ, R122.reuse.H0_H0 ;  /* 0x2000007aff604230 */ /* 0x100fe20000004100 */
[----:B------:R-:W-:Y:S01]  /*30b0*/  MOV R93, R69 ;  /* 0x00000045005d7202 */ /* 0x000fe20000000f00 */
[----:B------:R-:W-:Y:S01]  /*30c0*/  @P3 FADD.FTZ R168, R157, -R168 ;  /* 0x800000a89da83221 */ /* 0x000fe20000010000 */
[----:B------:R-:W-:Y:S01]  /*30d0*/  MOV R94, R70 ;  /* 0x00000046005e7202 */ /* 0x000fe20000000f00 */
[C---:B------:R-:W-:Y:S01]  /*30e0*/  @P3 FFMA.FTZ R93, R110.reuse, R98, R69 ;  /* 0x000000626e5d3223 */ /* 0x040fe20000010045 */
[----:B------:R-:W2:Y:S01]  /*30f0*/  @P4 LDC R105, c[0x0][0x40c] ;  /* 0x00010300ff694b82 */ /* 0x000ea20000000800 */
[C---:B------:R-:W-:Y:S01]  /*3100*/  @P3 FFMA.FTZ R94, R110.reuse, R97, R70 ;  /* 0x000000616e5e3223 */ /* 0x040fe20000010046 */
[----:B------:R-:W-:Y:S01]  /*3110*/  MOV R104, R71 ;  /* 0x0000004700687202 */ /* 0x000fe20000000f00 */
[----:B------:R-:W-:Y:S01]  /*3120*/  @P3 FFMA.FTZ R104, R110, R168, R71 ;  /* 0x000000a86e683223 */ /* 0x000fe20000010047 */
[----:B------:R-:W-:-:S02]  /*3130*/  @P4 HADD2.F32 R97, -RZ, R122.H1_H1 ;  /* 0x3000007aff614230 */ /* 0x000fc40000004100 */
[----:B------:R-:W-:Y:S02]  /*3140*/  @P4 HADD2.F32 R98, -RZ, R123.H0_H0 ;  /* 0x2000007bff624230 */ /* 0x000fe40000004100 */
[----:B0-----:R-:W-:-:S04]  /*3150*/  @P4 FMUL.FTZ R95, R92, R99 ;  /* 0x000000635c5f4220 */ /* 0x001fc80000410000 */
[----:B------:R-:W-:Y:S01]  /*3160*/  @P4 FMUL.FTZ R88, R95, R96 ;  /* 0x000000605f584220 */ /* 0x000fe20000410000 */
[----:B-----5:R-:W-:Y:S01]  /*3170*/  @P4 FFMA.FTZ R16, R84, R95, R16 ;  /* 0x0000005f54104223 */ /* 0x020fe20000010010 */
[----:B------:R-:W-:Y:S01]  /*3180*/  MOV R95, R104 ;  /* 0x00000068005f7202 */ /* 0x000fe20000000f00 */
[----:B-1----:R-:W-:-:S04]  /*3190*/  @P4 FMUL.FTZ R96, R93, R176 ;  /* 0x000000b05d604220 */ /* 0x002fc80000410000 */
[----:B------:R-:W-:Y:S01]  /*31a0*/  @P4 FMUL.FTZ R89, R96, R97 ;  /* 0x0000006160594220 */ /* 0x000fe20000410000 */
[----:B------:R-:W-:Y:S01]  /*31b0*/  @P4 FFMA.FTZ R17, R85, R96, R17 ;  /* 0x0000006055114223 */ /* 0x000fe20000010011 */
[----:B--2---:R-:W-:-:S04]  /*31c0*/  @P4 FMUL.FTZ R99, R94, R105 ;  /* 0x000000695e634220 */ /* 0x004fc80000410000 */
[----:B------:R-:W-:Y:S01]  /*31d0*/  @P4 FMUL.FTZ R90, R99, R98 ;  /* 0x00000062635a4220 */ /* 0x000fe20000410000 */
[----:B------:R-:W-:Y:S01]  /*31e0*/  @P4 FFMA.FTZ R18, R86, R99, R18 ;  /* 0x0000006356124223 */ /* 0x000fe20000010012 */
[----:B------:R-:W-:Y:S06]  /*31f0*/  @!P4 BRA `(.L_x_9210) ;  /* 0x00000008003cc947 */ /* 0x000fec0003800000 */
[----:B------:R-:W-:Y:S02]  /*3200*/  HADD2.F32 R91, -RZ, R123.H1_H1 ;  /* 0x3000007bff5b7230 */ /* 0x000fe40000004100 */
[----:B------:R-:W-:-:S04]  /*3210*/  FMUL.FTZ R96, R104, UR15 ;  /* 0x0000000f68607c20 */ /* 0x000fc80008410000 */
[----:B------:R-:W-:Y:S01]  /*3220*/  FFMA.FTZ R19, R87, R96, R19 ;  /* 0x0000006057137223 */ /* 0x000fe20000010013 */
[----:B------:R-:W-:Y:S01]  /*3230*/  FMUL.FTZ R91, R96, R91 ;  /* 0x0000005b605b7220 */ /* 0x000fe20000410000 */
[----:B------:R-:W-:Y:S06]  /*3240*/  BRA `(.L_x_9210) ;  /* 0x0000000800287947 */ /* 0x000fec0003800000 */
.L_x_9209:
        /* <DEDUP_REMOVED lines=10> */
[C---:B------:R-:W-:Y:S01]  /*32f0*/  @P3 FFMA.FTZ R96, R110.reuse, R97, R68 ;  /* 0x000000616e603223 */ /* 0x040fe20000010044 */
[C---:B------:R-:W-:Y:S01]  /*3300*/  @P3 FFMA.FTZ R98, R110.reuse, R104, R69 ;  /* 0x000000686e623223 */ /* 0x040fe20000010045 */
[----:B------:R-:W-:Y:S01]  /*3310*/  MOV R99, R70 ;  /* 0x0000004600637202 */ /* 0x000fe20000000f00 */
[----:B------:R-:W-:Y:S01]  /*3320*/  @P3 FFMA.FTZ R99, R110, R167, R70 ;  /* 0x000000a76e633223 */ /* 0x000fe20000010046 */
[----:B------:R-:W-:-:S02]  /*3330*/  @P4 HADD2.F32 R104, -RZ, R122.H0_H0 ;  /* 0x2000007aff684230 */ /* 0x000fc40000004100 */
[----:B------:R-:W2:Y:S01]  /*3340*/  @P4 LDC R168, c[0x0][0x40c] ;  /* 0x00010300ffa84b82 */ /* 0x000ea20000000800 */
[----:B-1----:R-:W-:Y:S01]  /*3350*/  @P4 FMUL.FTZ R97, R96, R105 ;  /* 0x0000006960614220 */ /* 0x002fe20000410000 */
[----:B------:R-:W-:-:S03]  /*3360*/  @P4 HADD2.F32 R105, -RZ, R122.H1_H1 ;  /* 0x3000007aff694230 */ /* 0x000fc60000004100 */
[-C--:B------:R-:W-:Y:S01]  /*3370*/  @P4 FMUL.FTZ R88, R104, R97.reuse ;  /* 0x0000006168584220 */ /* 0x080fe20000410000 */
[----:B-----5:R-:W-:Y:S01]  /*3380*/  @P4 FFMA.FTZ R16, R84, R97, R16 ;  /* 0x0000006154104223 */ /* 0x020fe20000010010 */
[----:B0-----:R-:W-:Y:S01]  /*3390*/  @P4 FMUL.FTZ R96, R98, R165 ;  /* 0x000000a562604220 */ /* 0x001fe20000410000 */
        /* <DEDUP_REMOVED lines=13> */
[-C--:B------:R-:W-:Y:S01]  /*3470*/  FFMA.FTZ R19, R87, R96.reuse, R19 ;  /* 0x0000006057137223 */ /* 0x080fe20000010013 */
[----:B------:R-:W-:Y:S01]  /*3480*/  FMUL.FTZ R91, R97, R96 ;  /* 0x00000060615b7220 */ /* 0x000fe20000410000 */
[----:B------:R-:W-:Y:S06]  /*3490*/  BRA `(.L_x_9210) ;  /* 0x0000000400947947 */ /* 0x000fec0003800000 */
.L_x_9208:
        /* <DEDUP_REMOVED lines=29> */
[-C--:B-----5:R-:W-:Y:S01]  /*3670*/  FFMA.FTZ R16, R84, R95.reuse, R16 ;  /* 0x0000005f54107223 */ /* 0x0a0fe20000010010 */
[----:B------:R-:W-:-:S07]  /*3680*/  FMUL.FTZ R88, R92, R95 ;  /* 0x0000005f5c587220 */ /* 0x000fce0000410000 */
.L_x_9212:
        /* <DEDUP_REMOVED lines=8> */
[-C--:B-----5:R-:W-:Y:S01]  /*3710*/  FFMA.FTZ R17, R85, R92.reuse, R17 ;  /* 0x0000005c55117223 */ /* 0x0a0fe20000010011 */
[----:B------:R-:W-:-:S07]  /*3720*/  FMUL.FTZ R89, R95, R92 ;  /* 0x0000005c5f597220 */ /* 0x000fce0000410000 */
.L_x_9213:
        /* <DEDUP_REMOVED lines=10> */
.L_x_9214:
[----:B------:R-:W-:Y:S02]  /*37d0*/  MOV R92, R96 ;  /* 0x00000060005c7202 */ /* 0x000fe40000000f00 */
[----:B------:R-:W-:Y:S01]  /*37e0*/  MOV R95, R97 ;  /* 0x00000061005f7202 */ /* 0x000fe20000000f00 */
[----:B------:R-:W-:Y:S06]  /*37f0*/  @!P4 BRA `(.L_x_9210) ;  /* 0x0000000000bcc947 */ /* 0x000fec0003800000 */
[----:B------:R-:W-:Y:S02]  /*3800*/  HADD2.F32 R91, -RZ, R123.H1_H1 ;  /* 0x3000007bff5b7230 */ /* 0x000fe40000004100 */
[----:B------:R-:W-:Y:S01]  /*3810*/  FMUL.FTZ R92, R97, UR15 ;  /* 0x0000000f615c7c20 */ /* 0x000fe20008410000 */
[----:B------:R-:W-:-:S03]  /*3820*/  MOV R95, R97 ;  /* 0x00000061005f7202 */ /* 0x000fc60000000f00 */
[-C--:B-----5:R-:W-:Y:S01]  /*3830*/  FFMA.FTZ R19, R87, R92.reuse, R19 ;  /* 0x0000005c57137223 */ /* 0x0a0fe20000010013 */
[----:B------:R-:W-:Y:S01]  /*3840*/  FMUL.FTZ R91, R91, R92 ;  /* 0x0000005c5b5b7220 */ /* 0x000fe20000410000 */
[----:B------:R-:W-:Y:S01]  /*3850*/  MOV R92, R96 ;  /* 0x00000060005c7202 */ /* 0x000fe20000000f00 */
[----:B------:R-:W-:Y:S06]  /*3860*/  BRA `(.L_x_9210) ;  /* 0x0000000000a07947 */ /* 0x000fec0003800000 */
.L_x_9211:
        /* <DEDUP_REMOVED lines=10> */
.L_x_9215:
        /* <DEDUP_REMOVED lines=10> */
.L_x_9216:
        /* <DEDUP_REMOVED lines=10> */
.L_x_9217:
        /* <DEDUP_REMOVED lines=10> */
.L_x_9210:
        /* <DEDUP_REMOVED lines=8> */
.L_x_9206:
[----:B------:R-:W-:Y:S05]  /*3b70*/  BSYNC.RECONVERGENT B0 ;  /* 0x0000000000007941 */ /* 0x000fea0003800200 */
.L_x_9205:
        /* <DEDUP_REMOVED lines=9> */
.L_x_9220:
[----:B------:R-:W-:Y:S05]  /*3c10*/  BRA.U !UP0, `(.L_x_9221) ;  /* 0x00000005083c7547 */ /* 0x000fea000b800000 */
[----:B------:R-:W-:-:S04]  /*3c20*/  UISETP.NE.U32.AND UP0, UPT, UR6, URZ, UPT ;  /* 0x000000ff0600728c */ /* 0x000fc8000bf05070 */
[----:B------:R-:W-:-:S06]  /*3c30*/  UISETP.NE.AND.EX UP0, UPT, UR7, URZ, UPT, UP0 ;  /* 0x000000ff0700728c */ /* 0x000fcc000bf05300 */
[----:B------:R-:W-:-:S13]  /*3c40*/  PLOP3.LUT P2, PT, PT, PT, UP0, 0x80, 0x8 ;  /* 0x000000000008781c */ /* 0x000fda0003f4f008 */
[----:B------:R-:W-:Y:S05]  /*3c50*/  @!P2 BRA `(.L_x_9222) ;  /* 0x000000000098a947 */ /* 0x000fea0003800000 */
[----:B0-2---:R-:W0:Y:S01]  /*3c60*/  @P4 LDC R99, c[0x0][0x40c] ;  /* 0x00010300ff634b82 */ /* 0x005e220000000800 */
        /* <DEDUP_REMOVED lines=37> */
.L_x_9222:
[----:B------:R-:W1:Y:S01]  /*3ec0*/  @P4 LDC R105, c[0x0][0x40c] ;  /* 0x00010300ff694b82 */ /* 0x000e620000000800 */
[-CC-:B0-2---:R-:W-:Y:S01]  /*3ed0*/  @P3 FFMA.FTZ R97, R129, R100.reuse, R103.reuse ;  /* 0x0000006481613223 */ /* 0x185fe20000010067 */
        /* <DEDUP_REMOVED lines=35> */
.L_x_9221:
[----:B0-2---:R-:W0:Y:S02]  /*4110*/  LDC.64 R96, c[0x0][0x478] ;  /* 0x00011e00ff607b82 */ /* 0x005e240000000a00 */
        /* <DEDUP_REMOVED lines=30> */
.L_x_9225:
        /* <DEDUP_REMOVED lines=10> */
.L_x_9226:
        /* <DEDUP_REMOVED lines=10> */
.L_x_9227:
        /* <DEDUP_REMOVED lines=10> */
.L_x_9224:
        /* <DEDUP_REMOVED lines=10> */
.L_x_9228:
        /* <DEDUP_REMOVED lines=10> */
.L_x_9229:
        /* <DEDUP_REMOVED lines=10> */
.L_x_9230:
        /* <DEDUP_REMOVED lines=10> */
.L_x_9223:
        /* <DEDUP_REMOVED lines=8> */
.L_x_9219:
[----:B------:R-:W-:Y:S05]  /*47e0*/  BSYNC.RECONVERGENT B0 ;  /* 0x0000000000007941 */ /* 0x000fea0003800200 */
.L_x_9218:
        /* <DEDUP_REMOVED lines=9> */
.L_x_9233:
[----:B------:R-:W-:Y:S05]  /*4880*/  BRA.U !UP0, `(.L_x_9234) ;  /* 0x00000005083c7547 */ /* 0x000fea000b800000 */
[----:B------:R-:W-:-:S04]  /*4890*/  UISETP.NE.U32.AND UP0, UPT, UR6, URZ, UPT ;  /* 0x000000ff0600728c */ /* 0x000fc8000bf05070 */
[----:B------:R-:W-:-:S06]  /*48a0*/  UISETP.NE.AND.EX UP0, UPT, UR7, URZ, UPT, UP0 ;  /* 0x000000ff0700728c */ /* 0x000fcc000bf05300 */
[----:B------:R-:W-:-:S13]  /*48b0*/  PLOP3.LUT P5, PT, PT, PT, UP0, 0x80, 0x8 ;  /* 0x000000000008781c */ /* 0x000fda0003faf008 */
[----:B------:R-:W-:Y:S05]  /*48c0*/  @!P5 BRA `(.L_x_9235) ;  /* 0x000000000098d947 */ /* 0x000fea0003800000 */
[----:B0-23--:R-:W0:Y:S01]  /*48d0*/  @P4 LDC R99, c[0x0][0x40c] ;  /* 0x00010300ff634b82 */ /* 0x00de220000000800 */
        /* <DEDUP_REMOVED lines=37> */
.L_x_9235:
[----:B------:R-:W1:Y:S01]  /*4b30*/  @P4 LDC R105, c[0x0][0x40c] ;  /* 0x00010300ff694b82 */ /* 0x000e620000000800 */
[-CC-:B0-23--:R-:W-:Y:S01]  /*4b40*/  @P3 FFMA.FTZ R97, R131, R100.reuse, R103.reuse ;  /* 0x0000006483613223 */ /* 0x18dfe20000010067 */
        /* <DEDUP_REMOVED lines=35> */
.L_x_9234:
        /* <DEDUP_REMOVED lines=31> */
.L_x_9238:
        /* <DEDUP_REMOVED lines=10> */
.L_x_9239:
        /* <DEDUP_REMOVED lines=10> */
.L_x_9240:
        /* <DEDUP_REMOVED lines=10> */
.L_x_9237:
        /* <DEDUP_REMOVED lines=10> */
.L_x_9241:
        /* <DEDUP_REMOVED lines=10> */
.L_x_9242:
        /* <DEDUP_REMOVED lines=10> */
.L_x_9243:
        /* <DEDUP_REMOVED lines=10> */
.L_x_9236:
        /* <DEDUP_REMOVED lines=8> */
.L_x_9232:
[----:B------:R-:W-:Y:S05]  /*5450*/  BSYNC.RECONVERGENT B0 ;  /* 0x0000000000007941 */ /* 0x000fea0003800200 */
.L_x_9231:
[----:B------:R-:W-:Y:S01]  /*5460*/  ISETP.GE.U32.AND P5, PT, R106, 0x280, PT ;  /* 0x000002806a00780c */ /* 0x000fe20003fa6070 */
[----:B------:R-:W-:Y:S03]  /*5470*/  BSSY.RECONVERGENT B0, `(.L_x_9244) ;  /* 0x00000c1000007945 */ /* 0x000fe60003800200 */
[----:B------:R-:W-:-:S09]  /*5480*/  P2R R104, PR, RZ, 0x20 ;  /* 0x00000020ff687803 */ /* 0x000fd20000000000 */
[----:B------:R-:W-:Y:S05]  /*5490*/  @!P5 BRA `(.L_x_9245) ;  /* 0x0000000800f8d947 */ /* 0x000fea0003800000 */
[----:B------:R-:W-:-:S04]  /*54a0*/  UISETP.NE.U32.AND UP0, UPT, UR12, URZ, UPT ;  /* 0x000000ff0c00728c */ /* 0x000fc8000bf05070 */
[----:B------:R-:W-:Y:S01]  /*54b0*/  UISETP.NE.AND.EX UP0, UPT, UR13, URZ, UPT, UP0 ;  /* 0x000000ff0d00728c */ /* 0x000fe2000bf05300 */
[----:B------:R-:W-:Y:S10]  /*54c0*/  @!P4 BRA `(.L_x_9246) ;  /* 0x00000000000cc947 */ /* 0x000ff40003800000 */
[----:B-----5:R-:W1:Y:S02]  /*54d0*/  LDC.64 R84, c[0x0][0x390] ;  /* 0x0000e400ff547b82 */ /* 0x020e640000000a00 */
[----:B-1----:R-:W-:-:S06]  /*54e0*/  IMAD.WIDE.U32 R84, R101, 0x10, R84 ;  /* 0x0000001065547825 */ /* 0x002fcc00078e0054 */
[----:B------:R-:W5:Y:S02]  /*54f0*/  LDG.E.128 R84, desc[UR10][R84.64] ;  /* 0x0000000a54547981 */ /* 0x000f64000c1e1d00 */
.L_x_9246:
[----:B------:R-:W-:Y:S05]  /*5500*/  BRA.U !UP0, `(.L_x_9247) ;  /* 0x00000005083c7547 */ /* 0x000fea000b800000 */
[----:B------:R-:W-:-:S04]  /*5510*/  UISETP.NE.U32.AND UP0, UPT, UR6, URZ, UPT ;  /* 0x000000ff0600728c */ /* 0x000fc8000bf05070 */
[----:B------:R-:W-:-:S06]  /*5520*/  UISETP.NE.AND.EX UP0, UPT, UR7, URZ, UPT, UP0 ;  /* 0x000000ff0700728c */ /* 0x000fcc000bf05300 */
[----:B------:R-:W-:-:S13]  /*5530*/  PLOP3.LUT P5, PT, PT, PT, UP0, 0x80, 0x8 ;  /* 0x000000000008781c */ /* 0x000fda0003faf008 */
[----:B------:R-:W-:Y:S05]  /*5540*/  @!P5 BRA `(.L_x_9248) ;  /* 0x000000000098d947 */ /* 0x000fea0003800000 */
[-CC-:B0-234-:R-:W-:Y:S01]  /*5550*/  @P3 FFMA.FTZ R95, R133, R100.reuse, R103.reuse ;  /* 0x00000064855f3223 */ /* 0x19dfe20000010067 */
[--C-:B------:R-:W-:Y:S01]  /*5560*/  @P3 FFMA.FTZ R98, R164, R100, R103.reuse ;  /* 0x00000064a4623223 */ /* 0x100fe20000010067 */
[----:B------:R-:W-:Y:S01]  /*5570*/  MOV R92, R80 ;  /* 0x00000050005c7202 */ /* 0x000fe20000000f00 */
[-C--:B------:R-:W-:Y:S01]  /*5580*/  @P3 FFMA.FTZ R96, R152, R100.reuse, R103 ;  /* 0x0000006498603223 */ /* 0x080fe20000010067 */
[----:B------:R-:W-:Y:S01]  /*5590*/  @P3 FADD.FTZ R95, R134, -R95 ;  /* 0x8000005f865f3221 */ /* 0x000fe20000010000 */
[----:B------:R-:W-:Y:S01]  /*55a0*/  @P3 FADD.FTZ R98, R163, -R98 ;  /* 0x80000062a3623221 */ /* 0x000fe20000010000 */
[----:B------:R-:W-:Y:S01]  /*55b0*/  @P3 FFMA.FTZ R100, R155, R100, R103 ;  /* 0x000000649b643223 */ /* 0x000fe20000010067 */
[----:B------:R-:W-:Y:S01]  /*55c0*/  MOV R103, R83 ;  /* 0x0000005300677202 */ /* 0x000fe20000000f00 */
[C---:B------:R-:W-:Y:S01]  /*55d0*/  @P3 FFMA.FTZ R92, R110.reuse, R95, R80 ;  /* 0x0000005f6e5c3223 */ /* 0x040fe20000010050 */
[C---:B------:R-:W-:Y:S01]  /*55e0*/  @P3 FFMA.FTZ R103, R110.reuse, R98, R83 ;  /* 0x000000626e673223 */ /* 0x040fe20000010053 */
[----:B------:R-:W0:Y:S01]  /*55f0*/  @P4 LDC R95, c[0x0][0x40c] ;  /* 0x00010300ff5f4b82 */ /* 0x000e220000000800 */
[----:B------:R-:W-:Y:S01]  /*5600*/  @P3 FADD.FTZ R96, R151, -R96 ;  /* 0x8000006097603221 */ /* 0x000fe20000010000 */
[----:B------:R-:W-:Y:S01]  /*5610*/  MOV R93, R81 ;  /* 0x00000051005d7202 */ /* 0x000fe20000000f00 */
[----:B------:R-:W-:Y:S01]  /*5620*/  @P3 FADD.FTZ R97, R153, -R100 ;  /* 0x8000006499613221 */ /* 0x000fe20000010000 */
[----:B------:R-:W-:Y:S01]  /*5630*/  MOV R94, R82 ;  /* 0x00000052005e7202 */ /* 0x000fe20000000f00 */
[----:B------:R-:W-:Y:S01]  /*5640*/  @P3 FFMA.FTZ R93, R110, R96, R81 ;  /* 0x000000606e5d3223 */ /* 0x000fe20000010051 */
[----:B------:R-:W-:-:S02]  /*5650*/  @P4 HADD2.F32 R96, -RZ, R174.H0_H0 ;  /* 0x200000aeff604230 */ /* 0x000fc40000004100 */
[----:B------:R-:W-:Y:S01]  /*5660*/  @P3 FFMA.FTZ R94, R110, R97, R82 ;  /* 0x000000616e5e3223 */ /* 0x000fe20000010052 */
[----:B------:R-:W1:Y:S01]  /*5670*/  @P4 LDC R98, c[0x0][0x40c] ;  /* 0x00010300ff624b82 */ /* 0x000e620000000800 */
[----:B------:R-:W-:-:S07]  /*5680*/  @P4 HADD2.F32 R97, -RZ, R174.H1_H1 ;  /* 0x300000aeff614230 */ /* 0x000fce0000004100 */
[----:B------:R-:W2:Y:S01]  /*5690*/  @P4 LDC R99, c[0x0][0x40c] ;  /* 0x00010300ff634b82 */ /* 0x000ea20000000800 */
[----:B0-----:R-:W-:-:S04]  /*56a0*/  @P4 FMUL.FTZ R95, R92, R95 ;  /* 0x0000005f5c5f4220 */ /* 0x001fc80000410000 */
[----:B------:R-:W-:Y:S01]  /*56b0*/  @P4 FMUL.FTZ R88, R95, R96 ;  /* 0x000000605f584220 */ /* 0x000fe20000410000 */
[----:B-----5:R-:W-:Y:S01]  /*56c0*/  @P4 FFMA.FTZ R4, R84, R95, R4 ;  /* 0x0000005f54044223 */ /* 0x020fe20000010004 */
[----:B------:R-:W-:Y:S01]  /*56d0*/  MOV R95, R103 ;  /* 0x00000067005f7202 */ /* 0x000fe20000000f00 */
[----:B-1----:R-:W-:Y:S01]  /*56e0*/  @P4 FMUL.FTZ R96, R93, R98 ;  /* 0x000000625d604220 */ /* 0x002fe20000410000 */
[----:B------:R-:W-:-:S03]  /*56f0*/  @P4 HADD2.F32 R98, -RZ, R175.H0_H0 ;  /* 0x200000afff624230 */ /* 0x000fc60000004100 */
        /* <DEDUP_REMOVED lines=11> */
.L_x_9248:
[----:B------:R-:W1:Y:S01]  /*57b0*/  @P4 LDC R105, c[0x0][0x40c] ;  /* 0x00010300ff694b82 */ /* 0x000e620000000800 */
[-CC-:B0-234-:R-:W-:Y:S01]  /*57c0*/  @P3 FFMA.FTZ R97, R133, R100.reuse, R103.reuse ;  /* 0x0000006485613223 */ /* 0x19dfe20000010067 */
        /* <DEDUP_REMOVED lines=35> */
.L_x_9247:
        /* <DEDUP_REMOVED lines=31> */
.L_x_9251:
        /* <DEDUP_REMOVED lines=10> */
.L_x_9252:
        /* <DEDUP_REMOVED lines=10> */
.L_x_9253:
[----:B------:R-:W-:Y:S01]  /*5d30*/  MOV R95, R97 ;  /* 0x00000061005f7202 */ /* 0x000fe20000000f00 */
[----:B------:R-:W-:Y:S06]  /*5d40*/  @!P4 BRA `(.L_x_9249) ;  /* 0x0000000000b4c947 */ /* 0x000fec0003800000 */
[----:B------:R-:W-:Y:S02]  /*5d50*/  HADD2.F32 R91, -RZ, R175.H1_H1 ;  /* 0x300000afff5b7230 */ /* 0x000fe40000004100 */
[----:B------:R-:W-:-:S04]  /*5d60*/  FMUL.FTZ R96, R97, UR15 ;  /* 0x0000000f61607c20 */ /* 0x000fc80008410000 */
[-C--:B-----5:R-:W-:Y:S01]  /*5d70*/  FFMA.FTZ R7, R87, R96.reuse, R7 ;  /* 0x0000006057077223 */ /* 0x0a0fe20000010007 */
[----:B------:R-:W-:Y:S01]  /*5d80*/  FMUL.FTZ R91, R91, R96 ;  /* 0x000000605b5b7220 */ /* 0x000fe20000410000 */
[----:B------:R-:W-:Y:S06]  /*5d90*/  BRA `(.L_x_9249) ;  /* 0x0000000000a07947 */ /* 0x000fec0003800000 */
.L_x_9250:
[----:B------:R-:W-:Y:S01]  /*5da0*/  FFMA.FTZ R96, R164, R100, R103 ;  /* 0x00000064a4607223 */ /* 0x000fe20000010067 */
[----:B------:R-:W-:Y:S01]  /*5db0*/  ISETP.GT.AND P3, PT, R108, RZ, PT ;  /* 0x000000ff6c00720c */ /* 0x000fe20003f64270 */
[----:B------:R-:W-:Y:S02]  /*5dc0*/  @P4 HADD2.F32 R99, -RZ, R175.H1_H1 ;  /* 0x300000afff634230 */ /* 0x000fe40000004100 */
[----:B------:R-:W-:-:S04]  /*5dd0*/  FADD.FTZ R97, R163, -R96 ;  /* 0x80000060a3617221 */ /* 0x000fc80000010000 */
[----:B------:R-:W-:-:S05]  /*5de0*/  FMUL.FTZ R97, R110, R97 ;  /* 0x000000616e617220 */ /* 0x000fca0000410000 */
[----:B------:R-:W-:Y:S02]  /*5df0*/  FSEL R96, R97, RZ, P3 ;  /* 0x000000ff61607208 */ /* 0x000fe40001800000 */
[----:B------:R-:W0:Y:S03]  /*5e00*/  @P4 LDC R97, c[0x0][0x40c] ;  /* 0x00010300ff614b82 */ /* 0x000e260000000800 */
[----:B0-----:R-:W-:Y:S01]  /*5e10*/  @P4 FMUL.FTZ R96, R96, R97 ;  /* 0x0000006160604220 */ /* 0x001fe20000410000 */
        /* <DEDUP_REMOVED lines=10> */
.L_x_9254:
        /* <DEDUP_REMOVED lines=10> */
.L_x_9255:
        /* <DEDUP_REMOVED lines=10> */
.L_x_9256:
[-C--:B------:R-:W-:Y:S01]  /*6000*/  @P4 FMUL.FTZ R91, R99, R96.reuse ;  /* 0x00000060635b4220 */ /* 0x080fe20000410000 */
[----:B-----5:R-:W-:-:S07]  /*6010*/  @P4 FFMA.FTZ R7, R87, R96, R7 ;  /* 0x0000006057074223 */ /* 0x020fce0000010007 */
.L_x_9249:
[----:B------:R-:W0:Y:S08]  /*6020*/  @P5 LDC.64 R98, c[0x0][0x478] ;  /* 0x00011e00ff625b82 */ /* 0x000e300000000a00 */
[----:B------:R-:W1:Y:S01]  /*6030*/  @P4 LDC.64 R96, c[0x0][0x468] ;  /* 0x00011a00ff604b82 */ /* 0x000e620000000a00 */
[----:B0-----:R-:W-:-:S05]  /*6040*/  @P5 IMAD.WIDE.U32 R98, R166, 0x10, R98 ;  /* 0x00000010a6625825 */ /* 0x001fca00078e0062 */
[----:B------:R0:W-:Y:S01]  /*6050*/  @P5 STG.E.128 desc[UR10][R98.64], R92 ;  /* 0x0000005c62005986 */ /* 0x0001e2000c101d0a */
[----:B-1----:R-:W-:-:S05]  /*6060*/  @P4 IMAD.WIDE.U32 R96, R101, 0x10, R96 ;  /* 0x0000001065604825 */ /* 0x002fca00078e0060 */
[----:B------:R0:W-:Y:S02]  /*6070*/  @P4 STG.E.128 desc[UR10][R96.64], R88 ;  /* 0x0000005860004986 */ /* 0x0001e4000c101d0a */
.L_x_9245:
[----:B------:R-:W-:Y:S05]  /*6080*/  BSYNC.RECONVERGENT B0 ;  /* 0x0000000000007941 */ /* 0x000fea0003800200 */
.L_x_9244:
[----:B0-234-:R-:W0:Y:S01]  /*6090*/  LDC.64 R96, c[0x0][0x380] ;  /* 0x0000e000ff607b82 */ /* 0x01de220000000a00 */
[----:B------:R-:W-:Y:S01]  /*60a0*/  UPLOP3.LUT UP1, UPT, UPT, UPT, UP1, 0x40, 0x4 ;  /* 0x000000000004789c */ /* 0x000fe20003f2e810 */
[----:B0-----:R-:W-:-:S04]  /*60b0*/  IADD3 R107, PT, PT, R107, R96, RZ ;  /* 0x000000606b6b7210 */ /* 0x001fc80007ffe0ff */
[----:B------:R-:W-:-:S13]  /*60c0*/  ISETP.GE.AND P3, PT, R107, R97, PT ;  /* 0x000000616b00720c */ /* 0x000fda0003f66270 */
[----:B------:R-:W-:Y:S05]  /*60d0*/  @!P3 BRA `(.L_x_9257) ;  /* 0xffffffa800a0b947 */ /* 0x000fea000383ffff */
.L_x_9178:
        /* <DEDUP_REMOVED lines=16> */
.L_x_9259:
[----:B------:R-:W-:Y:S05]  /*61e0*/  BSYNC.RECONVERGENT B0 ;  /* 0x0000000000007941 */ /* 0x000fea0003800200 */
.L_x_9258:
        /* <DEDUP_REMOVED lines=12> */
.L_x_9261:
[----:B------:R-:W-:Y:S05]  /*62b0*/  BSYNC.RECONVERGENT B0 ;  /* 0x0000000000007941 */ /* 0x000fea0003800200 */
.L_x_9260:
        /* <DEDUP_REMOVED lines=12> */
.L_x_9263:
[----:B------:R-:W-:Y:S05]  /*6380*/  BSYNC.RECONVERGENT B0 ;  /* 0x0000000000007941 */ /* 0x000fea0003800200 */
.L_x_9262:
        /* <DEDUP_REMOVED lines=12> */
.L_x_9265:
[----:B------:R-:W-:Y:S05]  /*6450*/  BSYNC.RECONVERGENT B0 ;  /* 0x0000000000007941 */ /* 0x000fea0003800200 */
.L_x_9264:
        /* <DEDUP_REMOVED lines=12> */
.L_x_9266:
        /* <DEDUP_REMOVED lines=14> */
.L_x_10946:


//--------------------- .text._ZN10layer_norm13ln_bwd_kernelINS_13Kernel_traitsI6__halfffffjLj2560ELj1ELj1ELj4ELj16ENS_18Kernel_traits_baseILj2560ES2_ffffjLj128EEEEELb0ELb1ELb1ELb1EEEvNS_9BwdParamsE --------------------------
	.section	.text._ZN10layer_norm13ln_bwd_kernelINS_13Kernel_traitsI6__halfffffjLj2560ELj1ELj1ELj4ELj16ENS_18Kernel_traits_baseILj2560ES2_ffffjLj128EEEEELb0ELb1ELb1ELb1EEEvNS_9BwdParamsE,"ax",@progbits
	.align	128
        .global         _ZN10layer_norm13ln_bwd_kernelINS_13Kernel_traitsI6__halfffffjLj2560ELj1ELj1ELj4ELj16ENS_18Kernel_traits_baseILj2560ES2_ffffjLj128EEEEELb0ELb1ELb1ELb1EEEvNS_9BwdParamsE
        .type           _ZN10layer_norm13ln_bwd_kernelINS_13Kernel_traitsI6__halfffffjLj2560ELj1ELj1ELj4ELj16ENS_18Kernel_traits_baseILj2560ES2_ffffjLj128EEEEELb0ELb1ELb1ELb1EEEvNS_9BwdParamsE,@function
        .size           _ZN10layer_norm13ln_bwd_kernelINS_13Kernel_traitsI6__halfffffjLj2560ELj1ELj1ELj4ELj16ENS_18Kernel_traits_baseILj2560ES2_ffffjLj128EEEEELb0ELb1ELb1ELb1EEEvNS_9BwdParamsE,(.L_x_10947 - _ZN10layer_norm13ln_bwd_kernelINS_13Kernel_traitsI6__halfffffjLj2560ELj1ELj1ELj4ELj16ENS_18Kernel_traits_baseILj2560ES2_ffffjLj128EEEEELb0ELb1ELb1ELb1EEEvNS_9BwdParamsE)
        .other          _ZN10layer_norm13ln_bwd_kernelINS_13Kernel_traitsI6__halfffffjLj2560ELj1ELj1ELj4ELj16ENS_18Kernel_traits_baseILj2560ES2_ffffjLj128EEEEELb0ELb1ELb1ELb1EEEvNS_9BwdParamsE,@"STO_CUDA_ENTRY STV_DEFAULT"
_ZN10layer_norm13ln_bwd_kernelINS_13Kernel_traitsI6__halfffffjLj2560ELj1ELj1ELj4ELj16ENS_18Kernel_traits_baseILj2560ES2_ffffjLj128EEEEELb0ELb1ELb1ELb1EEEvNS_9BwdParamsE:
.text._ZN10layer_norm13ln_bwd_kernelINS_13Kernel_traitsI6__halfffffjLj2560ELj1ELj1ELj4ELj16ENS_18Kernel_traits_baseILj2560ES2_ffffjLj128EEEEELb0ELb1ELb1ELb1EEEvNS_9BwdParamsE:
        /* <DEDUP_REMOVED lines=54> */
[----:B------:R0:W3:Y:S04]  /*0360*/  LDG.E.64 R136, desc[UR12][R2.64+0x1000] ;  /* 0x0010000c02887981 */ /* 0x0000e8000c1e1b00 */
        /* <DEDUP_REMOVED lines=19> */
[----:B------:R-:W-:Y:S02]  /*04a0*/  PRMT R160, R0, 0x5410, R160 ;  /* 0x0000541000a07816 */ /* 0x000fe400000000a0 */
[----:B0-----:R-:W-:Y:S02]  /*04b0*/  SHF.R.U32.HI R2, RZ, 0x10, R141 ;  /* 0x00000010ff027819 */ /* 0x001fe4000001168d */
[--C-:B------:R-:W-:Y:S02]  /*04c0*/  SHF.R.U64 R159, R150, 0x10, R151.reuse ;  /* 0x00000010969f7819 */ /* 0x100fe40000001297 */
[----:B------:R-:W-:-:S02]  /*04d0*/  SHF.R.U32.HI R0, RZ, 0x10, R151 ;  /* 0x00000010ff007819 */ /* 0x000fc40000011697 */
[--C-:B------:R-:W-:Y:S02]  /*04e0*/  SHF.R.U64 R166, R136, 0x10, R137.reuse ;  /* 0x0000001088a67819 */ /* 0x100fe40000001289 */
[----:B------:R-:W-:Y:S02]  /*04f0*/  SHF.R.U32.HI R62, RZ, 0x10, R137 ;  /* 0x00000010ff3e7819 */ /* 0x000fe40000011689 */
[----:B------:R-:W-:Y:S02]  /*0500*/  PRMT R164, R2, 0x5410, R164 ;  /* 0x0000541002a47816 */ /* 0x000fe400000000a4 */
[----:B------:R-:W-:Y:S02]  /*0510*/  PRMT R159, R0, 0x5410, R159 ;  /* 0x00005410009f7816 */ /* 0x000fe4000000009f */
[--C-:B------:R-:W-:Y:S02]  /*0520*/  SHF.R.U64 R158, R152, 0x10, R153.reuse ;  /* 0x00000010989e7819 */ /* 0x100fe40000001299 */
[----:B------:R-:W-:-:S02]  /*0530*/  SHF.R.U32.HI R2, RZ, 0x10, R153 ;  /* 0x00000010ff027819 */ /* 0x000fc40000011699 */
[--C-:B------:R-:W-:Y:S02]  /*0540*/  SHF.R.U64 R157, R154, 0x10, R155.reuse ;  /* 0x000000109a9d7819 */ /* 0x100fe4000000129b */
[----:B------:R-:W-:Y:S02]  /*0550*/  SHF.R.U32.HI R0, RZ, 0x10, R155 ;  /* 0x00000010ff007819 */ /* 0x000fe4000001169b */
[----:B------:R-:W-:Y:S01]  /*0560*/  PRMT R166, R62, 0x5410, R166 ;  /* 0x000054103ea67816 */ /* 0x000fe200000000a6 */
[----:B------:R-:W-:Y:S01]  /*0570*/  HFMA2 R62, -RZ, RZ, 0, 0 ;  /* 0x00000000ff3e7431 */ /* 0x000fe200000001ff */
[----:B------:R-:W-:Y:S02]  /*0580*/  PRMT R158, R2, 0x5410, R158 ;  /* 0x00005410029e7816 */ /* 0x000fe4000000009e */
[----:B------:R-:W-:-:S07]  /*0590*/  PRMT R157, R0, 0x5410, R157 ;  /* 0x00005410009d7816 */ /* 0x000fce000000009d */
.L_x_9326:
[----:B------:R-:W0:Y:S08]  /*05a0*/  LDC.64 R98, c[0x0][0x3f8] ;  /* 0x0000fe00ff627b82 */ /* 0x000e300000000a00 */
[----:B------:R-:W1:Y:S08]  /*05b0*/  LDC.64 R176, c[0x0][0x3f0] ;  /* 0x0000fc00ffb07b82 */ /* 0x000e700000000a00 */
[----:B------:R-:W2:Y:S01]  /*05c0*/  LDC.64 R96, c[0x0][0x3c8] ;  /* 0x0000f200ff607b82 */ /* 0x000ea20000000a00 */
[----:B0-----:R-:W-:-:S05]  /*05d0*/  IMAD.WIDE R98, R156, 0x4, R98 ;  /* 0x000000049c627825 */ /* 0x001fca00078e0262 */
[----:B------:R-:W3:Y:S01]  /*05e0*/  LDG.E R2, desc[UR12][R98.64] ;  /* 0x0000000c62027981 */ /* 0x000ee2000c1e1900 */
[----:B-1----:R-:W-:-:S06]  /*05f0*/  IMAD.WIDE R176, R156, 0x4, R176 ;  /* 0x000000049cb07825 */ /* 0x002fcc00078e02b0 */
[----:B-----5:R0:W5:Y:S01]  /*0600*/  LDG.E R176, desc[UR12][R176.64] ;  /* 0x0000000cb0b07981 */ /* 0x020162000c1e1900 */
        /* <DEDUP_REMOVED lines=13> */
[----:B------:R-:W-:-:S05]  /*06e0*/  LEA.HI R96, R96, R3, RZ, 0x2 ;  /* 0x0000000360607211 */ /* 0x000fca00078f10ff */
[----:B------:R-:W3:Y:S01]  /*06f0*/  LDC.64 R128, c[0x0][0x428] ;  /* 0x00010a00ff807b82 */ /* 0x000ee20000000a00 */
[----:B-1----:R-:W-:-:S04]  /*0700*/  LEA R106, P0, R156, R106, 0x2 ;  /* 0x0000006a9c6a7211 */ /* 0x002fc800078010ff */
[----:B------:R-:W-:Y:S02]  /*0710*/  LEA.HI.X R107, R156, R107, R98, 0x2, P0 ;  /* 0x0000006b9c6b7211 */ /* 0x000fe400000f1462 */
[----:B------:R-:W-:Y:S02]  /*0720*/  SHF.R.S32.HI R98, RZ, 0x1f, R97 ;  /* 0x0000001fff627819 */ /* 0x000fe40000011461 */
[----:B0-----:R-:W-:Y:S01]  /*0730*/  LEA.HI.SX32 R183, R96, R131, 0x1e ;  /* 0x0000008360b77211 */ /* 0x001fe200078ff2ff */
[----:B------:R-:W4:Y:S01]  /*0740*/  LDG.E R177, desc[UR12][R106.64] ;  /* 0x0000000c6ab17981 */ /* 0x000f22000c1e1900 */
[----:B------:R-:W-:-:S03]  /*0750*/  LEA.HI R98, R98, R97, RZ, 0x2 ;  /* 0x0000006162627211 */ /* 0x000fc600078f10ff */
[C---:B--2---:R-:W-:Y:S01]  /*0760*/  IMAD.WIDE.U32 R132, R183.reuse, 0x10, R124 ;  /* 0x00000010b7847825 */ /* 0x044fe200078e007c */
[----:B------:R-:W-:Y:S02]  /*0770*/  LEA.HI.SX32 R131, R98, R131, 0x1e ;  /* 0x0000008362837211 */ /* 0x000fe400078ff2ff */
[----:B------:R-:W-:-:S03]  /*0780*/  IADD3 R3, PT, PT, R183, 0x80, RZ ;  /* 0x00000080b7037810 */ /* 0x000fc60007ffe0ff */
[----:B------:R-:W2:Y:S01]  /*0790*/  LDG.E.128 R132, desc[UR12][R132.64] ;  /* 0x0000000c84847981 */ /* 0x000ea2000c1e1d00 */
[C---:B---3--:R-:W-:Y:S01]  /*07a0*/  IMAD.WIDE.U32 R96, R131.reuse, 0x10, R128 ;  /* 0x0000001083607825 */ /* 0x048fe200078e0080 */
[----:B------:R-:W-:-:S03]  /*07b0*/  IADD3 R105, PT, PT, R131, 0x80, RZ ;  /* 0x0000008083697810 */ /* 0x000fc60007ffe0ff */
[----:B------:R-:W-:Y:S02]  /*07c0*/  IMAD.WIDE.U32 R100, R3, 0x10, R124 ;  /* 0x0000001003647825 */ /* 0x000fe400078e007c */
[----:B------:R-:W3:Y:S02]  /*07d0*/  LDG.E.128 R96, desc[UR12][R96.64] ;  /* 0x0000000c60607981 */ /* 0x000ee4000c1e1d00 */
[----:B------:R-:W-:Y:S02]  /*07e0*/  IMAD.WIDE.U32 R104, R105, 0x10, R128 ;  /* 0x0000001069687825 */ /* 0x000fe400078e0080 */
[----:B------:R-:W3:Y:S01]  /*07f0*/  LDG.E.128 R100, desc[UR12][R100.64] ;  /* 0x0000000c64647981 */ /* 0x000ee2000c1e1d00 */
[----:B------:R-:W-:Y:S02]  /*0800*/  IADD3 R167, PT, PT, R183, 0x100, RZ ;  /* 0x00000100b7a77810 */ /* 0x000fe40007ffe0ff */
[----:B------:R-:W-:Y:S01]  /*0810*/  IADD3 R113, PT, PT, R131, 0x100, RZ ;  /* 0x0000010083717810 */ /* 0x000fe20007ffe0ff */
[----:B------:R-:W3:Y:S02]  /*0820*/  LDG.E.128 R104, desc[UR12][R104.64] ;  /* 0x0000000c68687981 */ /* 0x000ee4000c1e1d00 */
[----:B------:R-:W-:-:S04]  /*0830*/  IMAD.WIDE.U32 R108, R167, 0x10, R124 ;  /* 0x00000010a76c7825 */ /* 0x000fc800078e007c */
[----:B------:R-:W-:Y:S02]  /*0840*/  IMAD.WIDE.U32 R112, R113, 0x10, R128 ;  /* 0x0000001071707825 */ /* 0x000fe400078e0080 */
[----:B------:R-:W3:Y:S01]  /*0850*/  LDG.E.128 R108, desc[UR12][R108.64] ;  /* 0x0000000c6c6c7981 */ /* 0x000ee2000c1e1d00 */
[----:B------:R-:W-:Y:S02]  /*0860*/  IADD3 R181, PT, PT, R183, 0x180, RZ ;  /* 0x00000180b7b57810 */ /* 0x000fe40007ffe0ff */
[----:B------:R-:W-:Y:S01]  /*0870*/  IADD3 R121, PT, PT, R131, 0x180, RZ ;  /* 0x0000018083797810 */ /* 0x000fe20007ffe0ff */
[----:B------:R-:W3:Y:S02]  /*0880*/  LDG.E.128 R112, desc[UR12][R112.64] ;  /* 0x0000000c70707981 */ /* 0x000ee4000c1e1d00 */
[----:B------:R-:W-:-:S04]  /*0890*/  IMAD.WIDE.U32 R116, R181, 0x10, R124 ;  /* 0x00000010b5747825 */ /* 0x000fc800078e007c */
[----:B------:R-:W-:Y:S02]  /*08a0*/  IMAD.WIDE.U32 R120, R121, 0x10, R128 ;  /* 0x0000001079787825 */ /* 0x000fe400078e0080 */
[----:B------:R-:W3:Y:S04]  /*08b0*/  LDG.E.128 R116, desc[UR12][R116.64] ;  /* 0x0000000c74747981 */ /* 0x000ee8000c1e1d00 */
[----:B------:R-:W3:Y:S01]  /*08c0*/  LDG.E.128 R120, desc[UR12][R120.64] ;  /* 0x0000000c78787981 */ /* 0x000ee2000c1e1d00 */
[----:B------:R-:W-:Y:S01]  /*08d0*/  UISETP.NE.U32.AND UP0, UPT, UR6, URZ, UPT ;  /* 0x000000ff0600728c */ /* 0x000fe2000bf05070 */
[----:B------:R-:W-:-:S03]  /*08e0*/  IADD3 R131, PT, PT, R131, 0x200, RZ ;  /* 0x0000020083837810 */ /* 0x000fc60007ffe0ff */
[----:B------:R-:W-:Y:S02]  /*08f0*/  UISETP.NE.AND.EX UP0, UPT, UR7, URZ, UPT, UP0 ;  /* 0x000000ff0700728c */ /* 0x000fe4000bf05300 */
[----:B------:R-:W-:-:S04]  /*0900*/  IMAD.WIDE.U32 R128, R131, 0x10, R128 ;  /* 0x0000001083807825 */ /* 0x000fc800078e0080 */
[----:B------:R-:W-:Y:S02]  /*0910*/  PLOP3.LUT P0, PT, PT, PT, UP0, 0x80, 0x8 ;  /* 0x000000000008781c */ /* 0x000fe40003f0f008 */
[----:B------:R-:W3:Y:S01]  /*0920*/  LDG.E.128 R128, desc[UR12][R128.64] ;  /* 0x0000000c80807981 */ /* 0x000ee2000c1e1d00 */
[----:B------:R-:W-:-:S05]  /*0930*/  IADD3 R185, PT, PT, R183, 0x200, RZ ;  /* 0x00000200b7b97810 */ /* 0x000fca0007ffe0ff */
[----:B------:R-:W-:-:S05]  /*0940*/  IMAD.WIDE.U32 R124, R185, 0x10, R124 ;  /* 0x00000010b97c7825 */ /* 0x000fca00078e007c */
[----:B------:R-:W0:Y:S01]  /*0950*/  @P0 LDC.64 R178, c[0x0][0x438] ;  /* 0x00010e00ffb20b82 */ /* 0x000e220000000a00 */
[----:B------:R-:W3:Y:S07]  /*0960*/  LDG.E.128 R124, desc[UR12][R124.64] ;  /* 0x0000000c7c7c7981 */ /* 0x000eee000c1e1d00 */
        /* <DEDUP_REMOVED lines=8> */
[----:B------:R-:W-:Y:S01]  /*09f0*/  @P0 IMAD.WIDE.U32 R168, R183, 0x10, R168 ;  /* 0x00000010b7a80825 */ /* 0x000fe200078e00a8 */
[----:B------:R-:W5:Y:S04]  /*0a00*/  @P0 LDG.E.128 R68, desc[UR12][R170.64] ;  /* 0x0000000caa440981 */ /* 0x000f68000c1e1d00 */
[----:B------:R1:W5:Y:S01]  /*0a10*/  @P0 LDG.E.128 R64, desc[UR12][R168.64] ;  /* 0x0000000ca8400981 */ /* 0x000362000c1e1d00 */
[----:B0-----:R-:W-:-:S04]  /*0a20*/  @P0 IMAD.WIDE.U32 R172, R167, 0x10, R172 ;  /* 0x00000010a7ac0825 */ /* 0x001fc800078e00ac */
[----:B------:R-:W-:Y:S01]  /*0a30*/  HADD2.F32 R167, -RZ, R144.H0_H0 ;  /* 0x20000090ffa77230 */ /* 0x000fe20000004100 */
[----:B------:R0:W5:Y:S01]  /*0a40*/  @P0 LDG.E.128 R72, desc[UR12][R172.64] ;  /* 0x0000000cac480981 */ /* 0x000162000c1e1d00 */
[----:B-1----:R-:W-:Y:S02]  /*0a50*/  HADD2.F32 R168, -RZ, R162.H1_H1 ;  /* 0x300000a2ffa87230 */ /* 0x002fe40000004100 */
[----:B------:R-:W-:-:S05]  /*0a60*/  @P0 IMAD.WIDE.U32 R174, R181, 0x10, R174 ;  /* 0x00000010b5ae0825 */ /* 0x000fca00078e00ae */
[----:B------:R1:W5:Y:S01]  /*0a70*/  @P0 LDG.E.128 R76, desc[UR12][R174.64] ;  /* 0x0000000cae4c0981 */ /* 0x000362000c1e1d00 */
[----:B----4-:R-:W-:-:S05]  /*0a80*/  FSEL R177, R177, RZ, !P1 ;  /* 0x000000ffb1b17208 */ /* 0x010fca0004800000 */
[C---:B--2---:R-:W-:Y:S01]  /*0a90*/  FADD.FTZ R3, -R177.reuse, R132 ;  /* 0x00000084b1037221 */ /* 0x044fe20000010100 */
[----:B------:R-:W-:-:S03]  /*0aa0*/  FADD.FTZ R133, -R177, R133 ;  /* 0x00000085b1857221 */ /* 0x000fc60000010100 */
[----:B-----5:R-:W-:Y:S01]  /*0ab0*/  FMUL.FTZ R3, R0, R3 ;  /* 0x0000000300037220 */ /* 0x020fe20000410000 */
[C---:B------:R-:W-:Y:S01]  /*0ac0*/  FADD.FTZ R169, -R177.reuse, R135 ;  /* 0x00000087b1a97221 */ /* 0x040fe20000010100 */
[----:B---3--:R-:W-:Y:S01]  /*0ad0*/  FMUL.FTZ R132, R96, R167 ;  /* 0x000000a760847220 */ /* 0x008fe20000410000 */
[----:B------:R-:W-:Y:S01]  /*0ae0*/  FADD.FTZ R48, R48, R96 ;  /* 0x0000006030307221 */ /* 0x000fe20000010000 */
[----:B------:R-:W-:Y:S01]  /*0af0*/  FFMA.FTZ R4, R96, R3, R4 ;  /* 0x0000000360047223 */ /* 0x000fe20000010004 */
[----:B------:R-:W-:Y:S02]  /*0b00*/  HADD2.F32 R167, -RZ, R145.H0_H0 ;  /* 0x20000091ffa77230 */ /* 0x000fe40000004100 */
[C---:B------:R-:W-:Y:S01]  /*0b10*/  FADD.FTZ R181, -R177.reuse, R134 ;  /* 0x00000086b1b57221 */ /* 0x040fe20000010100 */
[----:B------:R-:W-:Y:S02]  /*0b20*/  HADD2.F32 R96, -RZ, R162.H0_H0 ;  /* 0x200000a2ff607230 */ /* 0x000fe40000004100 */
[C---:B------:R-:W-:Y:S01]  /*0b30*/  FMUL.FTZ R134, R0.reuse, R133 ;  /* 0x0000008500867220 */ /* 0x040fe20000410000 */
[----:B------:R-:W-:Y:S01]  /*0b40*/  FADD.FTZ R171, -R177, R100 ;  /* 0x00000064b1ab7221 */ /* 0x000fe20000010100 */
[----:B------:R-:W-:Y:S01]  /*0b50*/  FMUL.FTZ R133, R97, R168 ;  /* 0x000000a861857220 */ /* 0x000fe20000410000 */
[----:B------:R-:W-:Y:S01]  /*0b60*/  FMUL.FTZ R168, R0, R169 ;  /* 0x000000a900a87220 */ /* 0x000fe20000410000 */
[----:B------:R-:W-:Y:S01]  /*0b70*/  FMUL.FTZ R170, R98, R167 ;  /* 0x000000a762aa7220 */ /* 0x000fe20000410000 */
[----:B------:R-:W-:Y:S01]  /*0b80*/  FMUL.FTZ R167, R99, R96 ;  /* 0x0000006063a77220 */ /* 0x000fe20000410000 */
[----:B------:R-:W-:-:S02]  /*0b90*/  HADD2.F32 R169, -RZ, R142.H0_H0 ;  /* 0x2000008effa97230 */ /* 0x000fc40000004100 */
[----:B------:R-:W-:Y:S01]  /*0ba0*/  FADD.FTZ R101, -R177, R101 ;  /* 0x00000065b1657221 */ /* 0x000fe20000010100 */
[----:B------:R-:W-:Y:S01]  /*0bb0*/  FMUL.FTZ R171, R0, R171 ;  /* 0x000000ab00ab7220 */ /* 0x000fe20000410000 */
[----:B------:R-:W-:Y:S02]  /*0bc0*/  HADD2.F32 R96, -RZ, R163.H1_H1 ;  /* 0x300000a3ff607230 */ /* 0x000fe40000004100 */
[----:B------:R-:W-:Y:S01]  /*0bd0*/  FADD.FTZ R49, R49, R97 ;  /* 0x0000006131317221 */ /* 0x000fe20000010000 */
[----:B------:R-:W-:Y:S01]  /*0be0*/  FFMA.FTZ R5, R97, R134, R5 ;  /* 0x0000008661057223 */ /* 0x000fe20000010005 */
[----:B------:R-:W-:Y:S01]  /*0bf0*/  FADD.FTZ R103, -R177, R103 ;  /* 0x00000067b1677221 */ /* 0x000fe20000010100 */
[----:B------:R-:W-:Y:S01]  /*0c00*/  FMUL.FTZ R169, R104, R169 ;  /* 0x000000a968a97220 */ /* 0x000fe20000410000 */
[----:B------:R-:W-:Y:S01]  /*0c10*/  FADD.FTZ R44, R44, R104 ;  /* 0x000000682c2c7221 */ /* 0x000fe20000010000 */
[----:B------:R-:W-:Y:S01]  /*0c20*/  FFMA.FTZ R8, R104, R171, R8 ;  /* 0x000000ab68087223 */ /* 0x000fe20000010008 */
[----:B0-----:R-:W-:Y:S01]  /*0c30*/  FMUL.FTZ R172, R0, R101 ;  /* 0x0000006500ac7220 */ /* 0x001fe20000410000 */
[----:B------:R-:W-:-:S02]  /*0c40*/  HADD2.F32 R97, -RZ, R143.H0_H0 ;  /* 0x2000008fff617230 */ /* 0x000fc40000004100 */
[----:B------:R-:W-:Y:S01]  /*0c50*/  FMUL.FTZ R104, R105, R96 ;  /* 0x0000006069687220 */ /* 0x000fe20000410000 */
[----:B------:R-:W-:Y:S01]  /*0c60*/  FADD.FTZ R173, -R177, R102 ;  /* 0x00000066b1ad7221 */ /* 0x000fe20000010100 */
[----:B------:R-:W-:Y:S02]  /*0c70*/  HADD2.F32 R96, -RZ, R163.H0_H0 ;  /* 0x200000a3ff607230 */ /* 0x000fe40000004100 */
[----:B-1----:R-:W-:Y:S01]  /*0c80*/  FMUL.FTZ R174, R0, R103 ;  /* 0x0000006700ae7220 */ /* 0x002fe20000410000 */
[----:B------:R-:W-:Y:S01]  /*0c90*/  FADD.FTZ R45, R45, R105 ;  /* 0x000000692d2d7221 */ /* 0x000fe20000010000 */
[----:B------:R-:W-:Y:S01]  /*0ca0*/  FFMA.FTZ R9, R105, R172, R9 ;  /* 0x000000ac69097223 */ /* 0x000fe20000010009 */
[----:B------:R-:W-:Y:S01]  /*0cb0*/  FMUL.FTZ R105, R106, R97 ;  /* 0x000000616a697220 */ /* 0x000fe20000410000 */
[----:B------:R-:W-:Y:S01]  /*0cc0*/  FMUL.FTZ R173, R0, R173 ;  /* 0x000000ad00ad7220 */ /* 0x000fe20000410000 */
[----:B------:R-:W-:Y:S02]  /*0cd0*/  HADD2.F32 R97, -RZ, R140.H0_H0 ;  /* 0x2000008cff617230 */ /* 0x000fe40000004100 */
[----:B------:R-:W-:Y:S01]  /*0ce0*/  FMUL.FTZ R175, R107, R96 ;  /* 0x000000606baf7220 */ /* 0x000fe20000410000 */
[----:B------:R-:W-:Y:S01]  /*0cf0*/  FADD.FTZ R47, R47, R107 ;  /* 0x0000006b2f2f7221 */ /* 0x000fe20000010000 */
[----:B------:R-:W-:Y:S01]  /*0d00*/  FFMA.FTZ R11, R107, R174, R11 ;  /* 0x000000ae6b0b7223 */ /* 0x000fe2000001000b */
[C---:B------:R-:W-:Y:S01]  /*0d10*/  FADD.FTZ R107, -R177.reuse, R108 ;  /* 0x0000006cb16b7221 */ /* 0x040fe20000010100 */
[----:B------:R-:W-:Y:S01]  /*0d20*/  FADD.FTZ R46, R46, R106 ;  /* 0x0000006a2e2e7221 */ /* 0x000fe20000010000 */
[----:B------:R-:W-:Y:S01]  /*0d30*/  FFMA.FTZ R10, R106, R173, R10 ;  /* 0x000000ad6a0a7223 */ /* 0x000fe2000001000a */
[----:B------:R-:W-:Y:S01]  /*0d40*/  FADD.FTZ R109, -R177, R109 ;  /* 0x0000006db16d7221 */ /* 0x000fe20000010100 */
[----:B------:R-:W-:-:S02]  /*0d50*/  HADD2.F32 R96, -RZ, R164.H1_H1 ;  /* 0x300000a4ff607230 */ /* 0x000fc40000004100 */
[----:B------:R-:W-:Y:S01]  /*0d60*/  FMUL.FTZ R106, R112, R97 ;  /* 0x00000061706a7220 */ /* 0x000fe20000410000 */
[C---:B------:R-:W-:Y:S01]  /*0d70*/  FMUL.FTZ R107, R0.reuse, R107 ;  /* 0x0000006b006b7220 */ /* 0x040fe20000410000 */
[----:B------:R-:W-:Y:S02]  /*0d80*/  HADD2.F32 R97, -RZ, R141.H0_H0 ;  /* 0x2000008dff617230 */ /* 0x000fe40000004100 */
[----:B------:R-:W-:Y:S01]  /*0d90*/  FADD.FTZ R51, R51, R99 ;  /* 0x0000006333337221 */ /* 0x000fe20000010000 */
[----:B------:R-:W-:Y:S01]  /*0da0*/  FFMA.FTZ R7, R99, R168, R7 ;  /* 0x000000a863077223 */ /* 0x000fe20000010007 */
[----:B------:R-:W-:Y:S01]  /*0db0*/  FADD.FTZ R99, -R177, R110 ;  /* 0x0000006eb1637221 */ /* 0x000fe20000010100 */
[----:B------:R-:W-:Y:S01]  /*0dc0*/  FMUL.FTZ R108, R0, R109 ;  /* 0x0000006d006c7220 */ /* 0x000fe20000410000 */
[----:B------:R-:W-:Y:S01]  /*0dd0*/  FMUL.FTZ R109, R113, R96 ;  /* 0x00000060716d7220 */ /* 0x000fe20000410000 */
[----:B------:R-:W-:Y:S01]  /*0de0*/  FADD.FTZ R101, -R177, R111 ;  /* 0x0000006fb1657221 */ /* 0x000fe20000010100 */
[----:B------:R-:W-:Y:S01]  /*0df0*/  FADD.FTZ R40, R40, R112 ;  /* 0x0000007028287221 */ /* 0x000fe20000010000 */
[----:B------:R-:W-:Y:S01]  /*0e00*/  FFMA.FTZ R60, R112, R107, R60 ;  /* 0x0000006b703c7223 */ /* 0x000fe2000001003c */
[----:B------:R-:W-:-:S02]  /*0e10*/  HADD2.F32 R96, -RZ, R164.H0_H0 ;  /* 0x200000a4ff607230 */ /* 0x000fc40000004100 */
[----:B------:R-:W-:Y:S01]  /*0e20*/  FMUL.FTZ R112, R114, R97 ;  /* 0x0000006172707220 */ /* 0x000fe20000410000 */
[C---:B------:R-:W-:Y:S01]  /*0e30*/  FMUL.FTZ R111, R0.reuse, R99 ;  /* 0x00000063006f7220 */ /* 0x040fe20000410000 */
[----:B------:R-:W-:Y:S02]  /*0e40*/  HADD2.F32 R97, -RZ, R138.H0_H0 ;  /* 0x2000008aff617230 */ /* 0x000fe40000004100 */
[C---:B------:R-:W-:Y:S01]  /*0e50*/  FMUL.FTZ R135, R0.reuse, R181 ;  /* 0x000000b500877220 */ /* 0x040fe20000410000 */
[----:B------:R-:W-:Y:S01]  /*0e60*/  FADD.FTZ R41, R41, R113 ;  /* 0x0000007129297221 */ /* 0x000fe20000010000 */
[----:B------:R-:W-:Y:S01]  /*0e70*/  FFMA.FTZ R61, R113, R108, R61 ;  /* 0x0000006c713d7223 */ /* 0x000fe2000001003d */
[----:B------:R-:W-:Y:S01]  /*0e80*/  FMUL.FTZ R110, R0, R101 ;  /* 0x00000065006e7220 */ /* 0x000fe20000410000 */
[----:B------:R-:W-:Y:S01]  /*0e90*/  FMUL.FTZ R113, R115, R96 ;  /* 0x0000006073717220 */ /* 0x000fe20000410000 */
[----:B------:R-:W-:Y:S01]  /*0ea0*/  FADD.FTZ R42, R42, R114 ;  /* 0x000000722a2a7221 */ /* 0x000fe20000010000 */
[----:B------:R-:W-:Y:S01]  /*0eb0*/  FFMA.FTZ R62, R114, R111, R62 ;  /* 0x0000006f723e7223 */ /* 0x000fe2000001003e */
[----:B------:R-:W-:Y:S01]  /*0ec0*/  FADD.FTZ R117, -R177, R117 ;  /* 0x00000075b1757221 */ /* 0x000fe20000010100 */
[----:B------:R-:W-:-:S02]  /*0ed0*/  HADD2.F32 R96, -RZ, R165.H1_H1 ;  /* 0x300000a5ff607230 */ /* 0x000fc40000004100 */
[----:B------:R-:W-:Y:S01]  /*0ee0*/  FMUL.FTZ R114, R120, R97 ;  /* 0x0000006178727220 */ /* 0x000fe20000410000 */
[----:B------:R-:W-:Y:S01]  /*0ef0*/  FADD.FTZ R50, R50, R98 ;  /* 0x0000006232327221 */ /* 0x000fe20000010000 */
[----:B------:R-:W-:Y:S01]  /*0f00*/  FFMA.FTZ R6, R98, R135, R6 ;  /* 0x0000008762067223 */ /* 0x000fe20000010006 */
[----:B------:R-:W-:Y:S01]  /*0f10*/  FADD.FTZ R43, R43, R115 ;  /* 0x000000732b2b7221 */ /* 0x000fe20000010000 */
[----:B------:R-:W-:Y:S01]  /*0f20*/  FFMA.FTZ R63, R115, R110, R63 ;  /* 0x0000006e733f7223 */ /* 0x000fe2000001003f */
[----:B------:R-:W-:Y:S01]  /*0f30*/  FFMA.FTZ R97, R3, R132, RZ ;  /* 0x0000008403617223 */ /* 0x000fe200000100ff */
[----:B------:R-:W-:Y:S01]  /*0f40*/  FADD.FTZ R115, -R177, R116 ;  /* 0x00000074b1737221 */ /* 0x000fe20000010100 */
[----:B------:R-:W-:Y:S01]  /*0f50*/  FADD.FTZ R98, RZ, R132 ;  /* 0x00000084ff627221 */ /* 0x000fe20000010000 */
[----:B------:R-:W-:Y:S01]  /*0f60*/  FMUL.FTZ R116, R0, R117 ;  /* 0x0000007500747220 */ /* 0x000fe20000410000 */
[----:B------:R-:W-:Y:S01]  /*0f70*/  FMUL.FTZ R117, R121, R96 ;  /* 0x0000006079757220 */ /* 0x000fe20000410000 */
[----:B------:R-:W-:Y:S01]  /*0f80*/  FFMA.FTZ R96, R134, R133, R97 ;  /* 0x0000008586607223 */ /* 0x000fe20000010061 */
[----:B------:R-:W-:-:S03]  /*0f90*/  FADD.FTZ R101, R133, R98 ;  /* 0x0000006285657221 */ /* 0x000fc60000010000 */
[----:B------:R-:W-:Y:S01]  /*0fa0*/  FFMA.FTZ R97, R135, R170, R96 ;  /* 0x000000aa87617223 */ /* 0x000fe20000010060 */
[----:B------:R-:W-:Y:S01]  /*0fb0*/  FADD.FTZ R100, R170, R101 ;  /* 0x00000065aa647221 */ /* 0x000fe20000010000 */
[----:B------:R-:W-:Y:S02]  /*0fc0*/  FADD.FTZ R99, -R177, R118 ;  /* 0x00000076b1637221 */ /* 0x000fe40000010100 */
[----:B------:R-:W-:Y:S01]  /*0fd0*/  FFMA.FTZ R96, R168, R167, R97 ;  /* 0x000000a7a8607223 */ /* 0x000fe20000010061 */
[----:B------:R-:W-:Y:S01]  /*0fe0*/  FADD.FTZ R100, R167, R100 ;  /* 0x00000064a7647221 */ /* 0x000fe20000010000 */
[----:B------:R-:W-:Y:S01]  /*0ff0*/  FADD.FTZ R103, -R177, R119 ;  /* 0x00000077b1677221 */ /* 0x000fe20000010100 */
[----:B------:R-:W-:Y:S01]  /*1000*/  FMUL.FTZ R119, R0, R99 ;  /* 0x0000006300777220 */ /* 0x000fe20000410000 */
[----:B------:R-:W-:Y:S01]  /*1010*/  FFMA.FTZ R97, R171, R169, R96 ;  /* 0x000000a9ab617223 */ /* 0x000fe20000010060 */
[----:B------:R-:W-:-:S03]  /*1020*/  FADD.FTZ R99, R169, R100 ;  /* 0x00000064a9637221 */ /* 0x000fc60000010000 */
[----:B------:R-:W-:Y:S01]  /*1030*/  FFMA.FTZ R96, R172, R104, R97 ;  /* 0x00000068ac607223 */ /* 0x000fe20000010061 */
[----:B------:R-:W-:-:S03]  /*1040*/  FADD.FTZ R100, R104, R99 ;  /* 0x0000006368647221 */ /* 0x000fc60000010000 */
[----:B------:R-:W-:Y:S01]  /*1050*/  FFMA.FTZ R97, R173, R105, R96 ;  /* 0x00000069ad617223 */ /* 0x000fe20000010060 */
[----:B------:R-:W-:Y:S01]  /*1060*/  FADD.FTZ R100, R105, R100 ;  /* 0x0000006469647221 */ /* 0x000fe20000010000 */
[----:B------:R-:W-:Y:S02]  /*1070*/  HADD2.F32 R98, -RZ, R165.H0_H0 ;  /* 0x200000a5ff627230 */ /* 0x000fe40000004100 */
[----:B------:R-:W-:Y:S01]  /*1080*/  FFMA.FTZ R96, R174, R175, R97 ;  /* 0x000000afae607223 */ /* 0x000fe20000010061 */
[----:B------:R-:W-:Y:S01]  /*1090*/  FADD.FTZ R99, R175, R100 ;  /* 0x00000064af637221 */ /* 0x000fe20000010000 */
[----:B------:R-:W-:Y:S01]  /*10a0*/  FADD.FTZ R37, R37, R121 ;  /* 0x0000007925257221 */ /* 0x000fe20000010000 */
[----:B------:R-:W-:Y:S01]  /*10b0*/  FFMA.FTZ R57, R121, R116, R57 ;  /* 0x0000007479397223 */ /* 0x000fe20000010039 */
[----:B------:R-:W-:Y:S02]  /*10c0*/  HADD2.F32 R101, -RZ, R139.H0_H0 ;  /* 0x2000008bff657230 */ /* 0x000fe40000004100 */
[----:B------:R-:W-:Y:S01]  /*10d0*/  FMUL.FTZ R121, R123, R98 ;  /* 0x000000627b797220 */ /* 0x000fe20000410000 */
[----:B------:R-:W-:Y:S01]  /*10e0*/  FFMA.FTZ R97, R107, R106, R96 ;  /* 0x0000006a6b617223 */ /* 0x000fe20000010060 */
[----:B------:R-:W-:Y:S01]  /*10f0*/  FADD.FTZ R98, R106, R99 ;  /* 0x000000636a627221 */ /* 0x000fe20000010000 */
[----:B------:R-:W-:-:S02]  /*1100*/  FMUL.FTZ R118, R122, R101 ;  /* 0x000000657a767220 */ /* 0x000fc40000410000 */
[----:B------:R-:W-:Y:S01]  /*1110*/  FFMA.FTZ R96, R108, R109, R97 ;  /* 0x0000006d6c607223 */ /* 0x000fe20000010061 */
[----:B------:R-:W-:Y:S01]  /*1120*/  FADD.FTZ R101, R109, R98 ;  /* 0x000000626d657221 */ /* 0x000fe20000010000 */
[----:B------:R-:W-:Y:S02]  /*1130*/  HADD2.F32 R99, -RZ, R136.H0_H0 ;  /* 0x20000088ff637230 */ /* 0x000fe40000004100 */
[----:B------:R-:W-:Y:S01]  /*1140*/  FFMA.FTZ R97, R111, R112, R96 ;  /* 0x000000706f617223 */ /* 0x000fe20000010060 */
[----:B------:R-:W-:Y:S01]  /*1150*/  FADD.FTZ R98, R112, R101 ;  /* 0x0000006570627221 */ /* 0x000fe20000010000 */
[----:B------:R-:W-:Y:S01]  /*1160*/  FADD.FTZ R38, R38, R122 ;  /* 0x0000007a26267221 */ /* 0x000fe20000010000 */
[----:B------:R-:W-:Y:S01]  /*1170*/  FFMA.FTZ R58, R122, R119, R58 ;  /* 0x000000777a3a7223 */ /* 0x000fe2000001003a */
[----:B------:R-:W-:Y:S01]  /*1180*/  FMUL.FTZ R115, R0, R115 ;  /* 0x0000007300737220 */ /* 0x000fe20000410000 */
[----:B------:R-:W-:Y:S01]  /*1190*/  FMUL.FTZ R122, R128, R99 ;  /* 0x00000063807a7220 */ /* 0x000fe20000410000 */
[----:B------:R-:W-:Y:S01]  /*11a0*/  FFMA.FTZ R96, R110, R113, R97 ;  /* 0x000000716e607223 */ /* 0x000fe20000010061 */
[----:B------:R-:W-:-:S03]  /*11b0*/  FADD.FTZ R99, R113, R98 ;  /* 0x0000006271637221 */ /* 0x000fc60000010000 */
[----:B------:R-:W-:Y:S01]  /*11c0*/  FFMA.FTZ R97, R115, R114, R96 ;  /* 0x0000007273617223 */ /* 0x000fe20000010060 */
[----:B------:R-:W-:Y:S01]  /*11d0*/  FADD.FTZ R98, R114, R99 ;  /* 0x0000006372627221 */ /* 0x000fe20000010000 */
[----:B------:R-:W-:Y:S01]  /*11e0*/  FADD.FTZ R36, R36, R120 ;  /* 0x0000007824247221 */ /* 0x000fe20000010000 */
[----:B------:R-:W-:Y:S01]  /*11f0*/  FFMA.FTZ R56, R120, R115, R56 ;  /* 0x0000007378387223 */ /* 0x000fe20000010038 */
[----:B------:R-:W-:Y:S01]  /*1200*/  FMUL.FTZ R120, R0, R103 ;  /* 0x0000006700787220 */ /* 0x000fe20000410000 */
[----:B------:R-:W-:Y:S01]  /*1210*/  FFMA.FTZ R96, R116, R117, R97 ;  /* 0x0000007574607223 */ /* 0x000fe20000010061 */
[----:B------:R-:W-:Y:S01]  /*1220*/  FADD.FTZ R99, R117, R98 ;  /* 0x0000006275637221 */ /* 0x000fe20000010000 */
[----:B------:R-:W-:Y:S01]  /*1230*/  FADD.FTZ R39, R39, R123 ;  /* 0x0000007b27277221 */ /* 0x000fe20000010000 */
[----:B------:R-:W-:Y:S01]  /*1240*/  FFMA.FTZ R59, R123, R120, R59 ;  /* 0x000000787b3b7223 */ /* 0x000fe2000001003b */
[----:B------:R-:W-:Y:S01]  /*1250*/  FFMA.FTZ R97, R119, R118, R96 ;  /* 0x0000007677617223 */ /* 0x000fe20000010060 */
[----:B------:R-:W-:Y:S01]  /*1260*/  FADD.FTZ R123, -R177, R124 ;  /* 0x0000007cb17b7221 */ /* 0x000fe20000010100 */
[----:B------:R-:W-:Y:S01]  /*1270*/  FADD.FTZ R96, R118, R99 ;  /* 0x0000006376607221 */ /* 0x000fe20000010000 */
[----:B------:R-:W-:-:S02]  /*1280*/  HADD2.F32 R99, -RZ, R137.H0_H0 ;  /* 0x20000089ff637230 */ /* 0x000fc40000004100 */
[----:B------:R-:W-:Y:S01]  /*1290*/  FADD.FTZ R125, -R177, R125 ;  /* 0x0000007db17d7221 */ /* 0x000fe20000010100 */
[--C-:B------:R-:W-:Y:S02]  /*12a0*/  HADD2.F32 R100, -RZ, R166.reuse.H1_H1 ;  /* 0x300000a6ff647230 */ /* 0x100fe40000004100 */
[----:B------:R-:W-:Y:S01]  /*12b0*/  FFMA.FTZ R98, R120, R121, R97 ;  /* 0x0000007978627223 */ /* 0x000fe20000010061 */
[C---:B------:R-:W-:Y:S01]  /*12c0*/  FMUL.FTZ R123, R0.reuse, R123 ;  /* 0x0000007b007b7220 */ /* 0x040fe20000410000 */
[----:B------:R-:W-:Y:S01]  /*12d0*/  FADD.FTZ R97, R121, R96 ;  /* 0x0000006079617221 */ /* 0x000fe20000010000 */
[----:B------:R-:W-:Y:S01]  /*12e0*/  FADD.FTZ R103, -R177, R126 ;  /* 0x0000007eb1677221 */ /* 0x000fe20000010100 */
[----:B------:R-:W-:Y:S01]  /*12f0*/  FMUL.FTZ R124, R0, R125 ;  /* 0x0000007d007c7220 */ /* 0x000fe20000410000 */
[----:B------:R-:W-:Y:S01]  /*1300*/  FMUL.FTZ R126, R130, R99 ;  /* 0x00000063827e7220 */ /* 0x000fe20000410000 */
[----:B------:R-:W-:Y:S01]  /*1310*/  FMUL.FTZ R125, R129, R100 ;  /* 0x00000064817d7220 */ /* 0x000fe20000410000 */
[----:B------:R-:W-:Y:S01]  /*1320*/  FFMA.FTZ R99, R123, R122, R98 ;  /* 0x0000007a7b637223 */ /* 0x000fe20000010062 */
[----:B------:R-:W-:Y:S01]  /*1330*/  FADD.FTZ R96, R122, R97 ;  /* 0x000000617a607221 */ /* 0x000fe20000010000 */
[----:B------:R-:W-:-:S02]  /*1340*/  HADD2.F32 R100, -RZ, R166.H0_H0 ;  /* 0x200000a6ff647230 */ /* 0x000fc40000004100 */
[----:B------:R-:W-:Y:S01]  /*1350*/  FADD.FTZ R177, -R177, R127 ;  /* 0x0000007fb1b17221 */ /* 0x000fe20000010100 */
[----:B------:R-:W-:Y:S01]  /*1360*/  FMUL.FTZ R127, R0, R103 ;  /* 0x00000067007f7220 */ /* 0x000fe20000410000 */
        /* <DEDUP_REMOVED lines=8> */
[----:B------:R-:W-:Y:S01]  /*13f0*/  FFMA.FTZ R101, R127, R126, R98 ;  /* 0x0000007e7f657223 */ /* 0x000fe20000010062 */
[----:B------:R-:W-:Y:S01]  /*1400*/  FADD.FTZ R100, R97, R126 ;  /* 0x0000007e61647221 */ /* 0x000fe20000010000 */
[----:B------:R-:W-:Y:S01]  /*1410*/  FADD.FTZ R34, R34, R130 ;  /* 0x0000008222227221 */ /* 0x000fe20000010000 */
[----:B------:R-:W-:Y:S01]  /*1420*/  FFMA.FTZ R54, R130, R127, R54 ;  /* 0x0000007f82367223 */ /* 0x000fe20000010036 */
[----:B------:R-:W-:Y:S01]  /*1430*/  FADD.FTZ R35, R35, R131 ;  /* 0x0000008323237221 */ /* 0x000fe20000010000 */
[----:B------:R-:W-:Y:S01]  /*1440*/  FFMA.FTZ R55, R131, R128, R55 ;  /* 0x0000008083377223 */ /* 0x000fe20000010037 */
[----:B------:R-:W-:Y:S01]  /*1450*/  FFMA.FTZ R101, R128, R129, R101 ;  /* 0x0000008180657223 */ /* 0x000fe20000010065 */
[----:B------:R-:W-:Y:S01]  /*1460*/  FADD.FTZ R100, R100, R129 ;  /* 0x0000008164647221 */ /* 0x000fe20000010000 */
[----:B------:R-:W-:Y:S06]  /*1470*/  BRA `(.L_x_9269) ;  /* 0x00000000005c7947 */ /* 0x000fec0003800000 */
.L_x_9268:
        /* <DEDUP_REMOVED lines=23> */
.L_x_9269:
[----:B------:R-:W0:Y:S01]  /*15f0*/  SHFL.DOWN PT, R97, R100, 0x10, 0x1f ;  /* 0x0a001f0064617f89 */ /* 0x000e2200000e0000 */
[----:B------:R-:W1:Y:S01]  /*1600*/  LDC R181, c[0x0][0x388] ;  /* 0x0000e200ffb57b82 */ /* 0x000e620000000800 */
[C---:B-----5:R-:W-:Y:S01]  /*1610*/  ISETP.GE.AND P3, PT, R176.reuse, 0x1, PT ;  /* 0x00000001b000780c */ /* 0x060fe20003f66270 */
[----:B------:R-:W-:Y:S01]  /*1620*/  BSSY.RECONVERGENT B0, `(.L_x_9270) ;  /* 0x0000027000007945 */ /* 0x000fe20003800200 */
[----:B------:R-:W2:Y:S01]  /*1630*/  SHFL.DOWN PT, R96, R101, 0x10, 0x1f ;  /* 0x0a001f0065607f89 */ /* 0x000ea200000e0000 */
[----:B------:R-:W-:Y:S01]  /*1640*/  MOV R131, RZ ;  /* 0x000000ff00837202 */ /* 0x000fe20000000f00 */
        /* <DEDUP_REMOVED lines=11> */
[----:B------:R-:W1:Y:S03]  /*1700*/  @P3 LDC.64 R96, c[0x0][0x390] ;  /* 0x0000e400ff603b82 */ /* 0x000e660000000a00 */
[----:B------:R-:W2:Y:S01]  /*1710*/  SHFL.DOWN PT, R102, R99, 0x4, 0x1f ;  /* 0x08801f0063667f89 */ /* 0x000ea200000e0000 */
[----:B0-----:R-:W-:Y:S01]  /*1720*/  FADD.FTZ R103, R98, R103 ;  /* 0x0000006762677221 */ /* 0x001fe20000010000 */
[----:B--2---:R-:W-:-:S04]  /*1730*/  FADD.FTZ R102, R99, R102 ;  /* 0x0000006663667221 */ /* 0x004fc80000010000 */
[----:B------:R-:W0:Y:S04]  /*1740*/  SHFL.DOWN PT, R100, R103, 0x2, 0x1f ;  /* 0x08401f0067647f89 */ /* 0x000e2800000e0000 */
        /* <DEDUP_REMOVED lines=20> */
.L_x_9271:
[----:B------:R-:W-:Y:S05]  /*1890*/  BSYNC.RECONVERGENT B0 ;  /* 0x0000000000007941 */ /* 0x000fea0003800200 */
.L_x_9270:
[----:B------:R-:W-:Y:S06]  /*18a0*/  BAR.SYNC.DEFER_BLOCKING 0x0 ;  /* 0x0000000000007b1d */ /* 0x000fec0000010000 */
[----:B------:R1:W5:Y:S02]  /*18b0*/  @P3 LDG.E.128 R84, desc[UR12][R176.64] ;  /* 0x0000000cb0543981 */ /* 0x000364000c1e1d00 */
[----:B------:R-:W2:Y:S01]  /*18c0*/  S2UR UR5, SR_CgaCtaId ;  /* 0x00000000000579c3 */ /* 0x000ea20000008800 */
[----:B------:R-:W-:Y:S01]  /*18d0*/  UMOV UR4, 0x400 ;  /* 0x0000040000047882 */ /* 0x000fe20000000000 */
[----:B------:R-:W-:Y:S01]  /*18e0*/  UISETP.NE.U32.AND UP0, UPT, UR6, URZ, UPT ;  /* 0x000000ff0600728c */ /* 0x000fe2000bf05070 */
[----:B------:R-:W-:Y:S01]  /*18f0*/  IMAD R181, R156, R181, RZ ;  /* 0x000000b59cb57224 */ /* 0x000fe200078e02ff */
[----:B------:R-:W-:-:S02]  /*1900*/  ISETP.NE.AND P1, PT, RZ, UR11, PT ;  /* 0x0000000bff007c0c */ /* 0x000fc4000bf25270 */
[----:B------:R-:W-:Y:S02]  /*1910*/  UISETP.NE.AND.EX UP0, UPT, UR7, URZ, UPT, UP0 ;  /* 0x000000ff0700728c */ /* 0x000fe4000bf05300 */
[----:B--2---:R-:W-:-:S04]  /*1920*/  ULEA UR4, UR5, UR4, 0x18 ;  /* 0x0000000405047291 */ /* 0x004fc8000f8ec0ff */
[----:B------:R-:W-:Y:S02]  /*1930*/  UIADD3 UR5, UPT, UPT, UR4, 0x2820, URZ ;  /* 0x0000282004057890 */ /* 0x000fe4000fffe0ff */
[----:B------:R-:W-:Y:S02]  /*1940*/  @!UP1 UIADD3 UR5, UPT, UPT, UR4, 0x2800, URZ ;  /* 0x0000280004059890 */ /* 0x000fe4000fffe0ff */
[----:B------:R-:W-:Y:S02]  /*1950*/  UIADD3 UR10, UPT, UPT, UR4, 0x2830, URZ ;  /* 0x00002830040a7890 */ /* 0x000fe4000fffe0ff */
[----:B------:R-:W-:-:S05]  /*1960*/  @!UP1 UIADD3 UR10, UPT, UPT, UR4, 0x2810, URZ ;  /* 0x00002810040a9890 */ /* 0x000fca000fffe0ff */
[----:B0-----:R-:W0:Y:S04]  /*1970*/  LDS.128 R96, [UR5] ;  /* 0x00000005ff607984 */ /* 0x001e280008000c00 */
[----:B------:R-:W2:Y:S01]  /*1980*/  LDS.128 R100, [UR10] ;  /* 0x0000000aff647984 */ /* 0x000ea20008000c00 */
[----:B0-----:R-:W-:Y:S01]  /*1990*/  FADD.FTZ R179, RZ, R96 ;  /* 0x00000060ffb37221 */ /* 0x001fe20000010000 */
[----:B------:R-:W-:-:S03]  /*19a0*/  FADD.FTZ R96, RZ, R97 ;  /* 0x00000061ff607221 */ /* 0x000fc60000010000 */
[----:B------:R-:W-:Y:S01]  /*19b0*/  FADD.FTZ R179, R98, R179 ;  /* 0x000000b362b37221 */ /* 0x000fe20000010000 */
[----:B------:R-:W-:Y:S01]  /*19c0*/  FADD.FTZ R96, R99, R96 ;  /* 0x0000006063607221 */ /* 0x000fe20000010000 */
[----:B------:R-:W-:Y:S02]  /*19d0*/  SHF.R.S32.HI R98, RZ, 0x1f, R181 ;  /* 0x0000001fff627819 */ /* 0x000fe400000114b5 */
[----:B--2---:R-:W-:Y:S01]  /*19e0*/  FADD.FTZ R179, R179, R100 ;  /* 0x00000064b3b37221 */ /* 0x004fe20000010000 */
[----:B------:R-:W-:Y:S01]  /*19f0*/  FADD.FTZ R96, R96, R101 ;  /* 0x0000006560607221 */ /* 0x000fe20000010000 */
[----:B------:R-:W-:Y:S02]  /*1a00*/  LEA.HI R101, R98, R181, RZ, 0x2 ;  /* 0x000000b562657211 */ /* 0x000fe400078f10ff */
[----:B------:R-:W-:Y:S01]  /*1a10*/  FADD.FTZ R102, R102, R179 ;  /* 0x000000b366667221 */ /* 0x000fe20000010000 */
[----:B------:R-:W-:Y:S01]  /*1a20*/  FADD.FTZ R96, R103, R96 ;  /* 0x0000006067607221 */ /* 0x000fe20000010000 */
[----:B------:R-:W-:-:S02]  /*1a30*/  LEA.HI.SX32 R101, R101, R130, 0x1e ;  /* 0x0000008265657211 */ /* 0x000fc400078ff2ff */
[----:B------:R-:W-:Y:S01]  /*1a40*/  FMUL.FTZ R103, R102, UR15 ;  /* 0x0000000f66677c20 */ /* 0x000fe20008410000 */
[----:B------:R-:W-:-:S04]  /*1a50*/  FMUL.FTZ R100, R96, UR15 ;  /* 0x0000000f60647c20 */ /* 0x000fc80008410000 */
[----:B------:R-:W-:Y:S01]  /*1a60*/  FSEL R103, R103, RZ, !P1 ;  /* 0x000000ff67677208 */ /* 0x000fe20004800000 */
[----:B-1----:R-:W-:Y:S06]  /*1a70*/  BRA.U UP0, `(.L_x_9272) ;  /* 0x00000005008c7547 */ /* 0x002fec000b800000 */
        /* <DEDUP_REMOVED lines=15> */
.L_x_9274:
        /* <DEDUP_REMOVED lines=10> */
.L_x_9275:
        /* <DEDUP_REMOVED lines=10> */
.L_x_9276:
        /* <DEDUP_REMOVED lines=9> */
[----:B------:R-:W-:Y:S01]  /*1d40*/  FMUL.FTZ R91, R96, R97 ;  /* 0x00000061605b7220 */ /* 0x000fe20000410000 */
[----:B------:R-:W-:Y:S06]  /*1d50*/  BRA `(.L_x_9277) ;  /* 0x0000000800107947 */ /* 0x000fec0003800000 */
.L_x_9273:
        /* <DEDUP_REMOVED lines=27> */
.L_x_9278:
        /* <DEDUP_REMOVED lines=10> */
.L_x_9279:
        /* <DEDUP_REMOVED lines=10> */
.L_x_9280:
[----:B------:R-:W-:Y:S05]  /*2050*/  @!P3 BRA `(.L_x_9277) ;  /* 0x000000040050b947 */ /* 0x000fea0003800000 */
[----:B------:R-:W-:Y:S02]  /*2060*/  HADD2.F32 R91, -RZ, R157.H0_H0 ;  /* 0x2000009dff5b7230 */ /* 0x000fe40000004100 */
[----:B------:R-:W-:-:S04]  /*2070*/  FMUL.FTZ R96, R95, UR16 ;  /* 0x000000105f607c20 */ /* 0x000fc80008410000 */
[-C--:B-----5:R-:W-:Y:S01]  /*2080*/  FFMA.FTZ R31, R87, R96.reuse, R31 ;  /* 0x00000060571f7223 */ /* 0x0a0fe2000001001f */
[----:B------:R-:W-:Y:S01]  /*2090*/  FMUL.FTZ R91, R91, R96 ;  /* 0x000000605b5b7220 */ /* 0x000fe20000410000 */
[----:B------:R-:W-:Y:S06]  /*20a0*/  BRA `(.L_x_9277) ;  /* 0x00000004003c7947 */ /* 0x000fec0003800000 */
.L_x_9272:
        /* <DEDUP_REMOVED lines=35> */
[----:B------:R-:W-:Y:S02]  /*22e0*/  HADD2.F32 R97, -RZ, R157.H0_H0 ;  /* 0x2000009dff617230 */ /* 0x000fe40000004100 */
[----:B------:R-:W-:-:S04]  /*22f0*/  @P2 FADD.FTZ R96, R167, -R96 ;  /* 0x80000060a7602221 */ /* 0x000fc80000010000 */
[----:B------:R-:W-:-:S04]  /*2300*/  @P2 FFMA.FTZ R91, R0, R96, R67 ;  /* 0x00000060005b2223 */ /* 0x000fc80000010043 */
[----:B------:R-:W-:-:S04]  /*2310*/  FMUL.FTZ R96, R91, UR16 ;  /* 0x000000105b607c20 */ /* 0x000fc80008410000 */
[-C--:B------:R-:W-:Y:S01]  /*2320*/  FFMA.FTZ R31, R87, R96.reuse, R31 ;  /* 0x00000060571f7223 */ /* 0x080fe2000001001f */
[----:B------:R-:W-:Y:S01]  /*2330*/  FMUL.FTZ R91, R97, R96 ;  /* 0x00000060615b7220 */ /* 0x000fe20000410000 */
[----:B------:R-:W-:Y:S06]  /*2340*/  BRA `(.L_x_9277) ;  /* 0x0000000000947947 */ /* 0x000fec0003800000 */
.L_x_9281:
        /* <DEDUP_REMOVED lines=9> */
[C---:B------:R-:W-:Y:S01]  /*23e0*/  @P2 FFMA.FTZ R92, R0.reuse, R95, R64 ;  /* 0x0000005f005c2223 */ /* 0x040fe20000010040 */
[----:B------:R-:W-:Y:S01]  /*23f0*/  @P2 FFMA.FTZ R95, R135, R100, R103 ;  /* 0x00000064875f2223 */ /* 0x000fe20000010067 */
[----:B------:R-:W-:Y:S01]  /*2400*/  @P2 FADD.FTZ R94, R133, -R94 ;  /* 0x8000005e855e2221 */ /* 0x000fe20000010000 */
[----:B------:R-:W-:Y:S01]  /*2410*/  @P2 FFMA.FTZ R98, R0, R96, R67 ;  /* 0x0000006000622223 */ /* 0x000fe20000010043 */
[----:B------:R-:W-:Y:S01]  /*2420*/  MOV R93, R65 ;  /* 0x00000041005d7202 */ /* 0x000fe20000000f00 */
[----:B------:R-:W-:Y:S01]  /*2430*/  @P2 FADD.FTZ R99, R170, -R95 ;  /* 0x8000005faa632221 */ /* 0x000fe20000010000 */
[----:B------:R-:W-:Y:S01]  /*2440*/  @P3 HADD2.F32 R102, -RZ, R154.H0_H0 ;  /* 0x2000009aff663230 */ /* 0x000fe20000004100 */
[----:B------:R-:W2:Y:S01]  /*2450*/  @P3 LDC R176, c[0x0][0x40c] ;  /* 0x00010300ffb03b82 */ /* 0x000ea20000000800 */
[C---:B------:R-:W-:Y:S01]  /*2460*/  @P2 FFMA.FTZ R93, R0.reuse, R94, R65 ;  /* 0x0000005e005d2223 */ /* 0x040fe20000010041 */
[--C-:B------:R-:W-:Y:S01]  /*2470*/  @P3 HADD2.F32 R181, -RZ, R157.reuse.H0_H0 ;  /* 0x2000009dffb53230 */ /* 0x100fe20000004100 */
        /* <DEDUP_REMOVED lines=18> */
.L_x_9277:
        /* <DEDUP_REMOVED lines=9> */
[----:B-----5:R-:W1:Y:S01]  /*2630*/  LDC.64 R84, c[0x0][0x390] ;  /* 0x0000e400ff547b82 */ /* 0x020e620000000a00 */
[----:B------:R-:W-:-:S05]  /*2640*/  IADD3 R87, PT, PT, R131, 0x80, RZ ;  /* 0x0000008083577810 */ /* 0x000fca0007ffe0ff */
[----:B-1----:R-:W-:-:S06]  /*2650*/  IMAD.WIDE.U32 R84, R87, 0x10, R84 ;  /* 0x0000001057547825 */ /* 0x002fcc00078e0054 */
[----:B------:R-:W5:Y:S02]  /*2660*/  LDG.E.128 R84, desc[UR12][R84.64] ;  /* 0x0000000c54547981 */ /* 0x000f64000c1e1d00 */
.L_x_9282:
[----:B------:R-:W-:Y:S05]  /*2670*/  @!P0 BRA `(.L_x_9283) ;  /* 0x0000000400308947 */ /* 0x000fea0003800000 */
[----:B------:R-:W-:Y:S05]  /*2680*/  @!P1 BRA `(.L_x_9284) ;  /* 0x0000000000989947 */ /* 0x000fea0003800000 */
[----:B------:R-:W1:Y:S01]  /*2690*/  @P3 LDC R177, c[0x0][0x40c] ;  /* 0x00010300ffb13b82 */ /* 0x000e620000000800 */
[-CC-:B0-----:R-:W-:Y:S01]  /*26a0*/  @P2 FFMA.FTZ R94, R171, R100.reuse, R103.reuse ;  /* 0x00000064ab5e2223 */ /* 0x181fe20000010067 */
[-CC-:B------:R-:W-:Y:S01]  /*26b0*/  @P2 FFMA.FTZ R98, R174, R100.reuse, R103.reuse ;  /* 0x00000064ae622223 */ /* 0x180fe20000010067 */
[-CC-:B------:R-:W-:Y:S01]  /*26c0*/  @P2 FFMA.FTZ R95, R172, R100.reuse, R103.reuse ;  /* 0x00000064ac5f2223 */ /* 0x180fe20000010067 */
[----:B------:R-:W-:Y:S01]  /*26d0*/  @P2 FFMA.FTZ R102, R173, R100, R103 ;  /* 0x00000064ad662223 */ /* 0x000fe20000010067 */
[----:B------:R-:W-:Y:S01]  /*26e0*/  @P2 FADD.FTZ R93, R169, -R94 ;  /* 0x8000005ea95d2221 */ /* 0x000fe20000010000 */
[----:B------:R-:W-:Y:S01]  /*26f0*/  MOV R92, R68 ;  /* 0x00000044005c7202 */ /* 0x000fe20000000f00 */
[----:B------:R-:W-:Y:S01]  /*2700*/  @P2 FADD.FTZ R99, R175, -R98 ;  /* 0x80000062af632221 */ /* 0x000fe20000010000 */
[----:B------:R-:W0:Y:S01]  /*2710*/  @P3 LDC R178, c[0x0][0x40c] ;  /* 0x00010300ffb23b82 */ /* 0x000e220000000800 */
[----:B------:R-:W-:Y:S01]  /*2720*/  @P2 FFMA.FTZ R92, R0, R93, R68 ;  /* 0x0000005d005c2223 */ /* 0x000fe20000010044 */
[----:B------:R-:W-:Y:S01]  /*2730*/  @P2 FADD.FTZ R98, R104, -R95 ;  /* 0x8000005f68622221 */ /* 0x000fe20000010000 */
[----:B------:R-:W-:Y:S01]  /*2740*/  @P2 FADD.FTZ R97, R105, -R102 ;  /* 0x8000006669612221 */ /* 0x000fe20000010000 */
[----:B------:R-:W-:Y:S01]  /*2750*/  @P3 HADD2.F32 R96, -RZ, R152.H0_H0 ;  /* 0x20000098ff603230 */ /* 0x000fe20000004100 */
[----:B------:R-:W-:Y:S01]  /*2760*/  MOV R93, R69 ;  /* 0x00000045005d7202 */ /* 0x000fe20000000f00 */
[C---:B------:R-:W-:Y:S01]  /*2770*/  @P2 FFMA.FTZ R93, R0.reuse, R98, R69 ;  /* 0x00000062005d2223 */ /* 0x040fe20000010045 */
[----:B------:R-:W-:Y:S01]  /*2780*/  MOV R94, R70 ;  /* 0x00000046005e7202 */ /* 0x000fe20000000f00 */
[----:B------:R-:W2:Y:S01]  /*2790*/  @P3 LDC R179, c[0x0][0x40c] ;  /* 0x00010300ffb33b82 */ /* 0x000ea20000000800 */
[C---:B------:R-:W-:Y:S01]  /*27a0*/  @P2 FFMA.FTZ R94, R0.reuse, R97, R70 ;  /* 0x00000061005e2223 */ /* 0x040fe20000010046 */
[----:B------:R-:W-:Y:S01]  /*27b0*/  MOV R176, R71 ;  /* 0x0000004700b07202 */ /* 0x000fe20000000f00 */
[----:B------:R-:W-:Y:S01]  /*27c0*/  @P2 FFMA.FTZ R176, R0, R99, R71 ;  /* 0x0000006300b02223 */ /* 0x000fe20000010047 */
[----:B------:R-:W-:-:S02]  /*27d0*/  @P3 HADD2.F32 R97, -RZ, R158.H1_H1 ;  /* 0x3000009eff613230 */ /* 0x000fc40000004100 */
[----:B------:R-:W-:Y:S02]  /*27e0*/  @P3 HADD2.F32 R98, -RZ, R153.H0_H0 ;  /* 0x20000099ff623230 */ /* 0x000fe40000004100 */
[----:B-1----:R-:W-:-:S04]  /*27f0*/  @P3 FMUL.FTZ R95, R92, R177 ;  /* 0x000000b15c5f3220 */ /* 0x002fc80000410000 */
[----:B------:R-:W-:Y:S01]  /*2800*/  @P3 FMUL.FTZ R88, R95, R96 ;  /* 0x000000605f583220 */ /* 0x000fe20000410000 */
[----:B-----5:R-:W-:Y:S01]  /*2810*/  @P3 FFMA.FTZ R24, R84, R95, R24 ;  /* 0x0000005f54183223 */ /* 0x020fe20000010018 */
[----:B------:R-:W-:Y:S01]  /*2820*/  MOV R95, R176 ;  /* 0x000000b0005f7202 */ /* 0x000fe20000000f00 */
[----:B0-----:R-:W-:-:S04]  /*2830*/  @P3 FMUL.FTZ R96, R93, R178 ;  /* 0x000000b25d603220 */ /* 0x001fc80000410000 */
[----:B------:R-:W-:Y:S01]  /*2840*/  @P3 FMUL.FTZ R89, R96, R97 ;  /* 0x0000006160593220 */ /* 0x000fe20000410000 */
[----:B------:R-:W-:Y:S01]  /*2850*/  @P3 FFMA.FTZ R25, R85, R96, R25 ;  /* 0x0000006055193223 */ /* 0x000fe20000010019 */
[----:B--2---:R-:W-:-:S04]  /*2860*/  @P3 FMUL.FTZ R99, R94, R179 ;  /* 0x000000b35e633220 */ /* 0x004fc80000410000 */
[----:B------:R-:W-:Y:S01]  /*2870*/  @P3 FMUL.FTZ R90, R99, R98 ;  /* 0x00000062635a3220 */ /* 0x000fe20000410000 */
[----:B------:R-:W-:Y:S01]  /*2880*/  @P3 FFMA.FTZ R26, R86, R99, R26 ;  /* 0x00000063561a3223 */ /* 0x000fe2000001001a */
[----:B------:R-:W-:Y:S06]  /*2890*/  @!P3 BRA `(.L_x_9285) ;  /* 0x000000080030b947 */ /* 0x000fec0003800000 */
[----:B------:R-:W-:Y:S02]  /*28a0*/  HADD2.F32 R91, -RZ, R158.H0_H0 ;  /* 0x2000009eff5b7230 */ /* 0x000fe40000004100 */
[----:B------:R-:W-:-:S04]  /*28b0*/  FMUL.FTZ R96, R176, UR16 ;  /* 0x00000010b0607c20 */ /* 0x000fc80008410000 */
[----:B------:R-:W-:Y:S01]  /*28c0*/  FFMA.FTZ R27, R87, R96, R27 ;  /* 0x00000060571b7223 */ /* 0x000fe2000001001b */
[----:B------:R-:W-:Y:S01]  /*28d0*/  FMUL.FTZ R91, R96, R91 ;  /* 0x0000005b605b7220 */ /* 0x000fe20000410000 */
[----:B------:R-:W-:Y:S06]  /*28e0*/  BRA `(.L_x_9285) ;  /* 0x00000008001c7947 */ /* 0x000fec0003800000 */
.L_x_9284:
[----:B------:R-:W1:Y:S01]  /*28f0*/  @P3 LDC R177, c[0x0][0x40c] ;  /* 0x00010300ffb13b82 */ /* 0x000e620000000800 */
[-CC-:B------:R-:W-:Y:S01]  /*2900*/  @P2 FFMA.FTZ R102, R171, R100.reuse, R103.reuse ;  /* 0x00000064ab662223 */ /* 0x180fe20000010067 */
        /* <DEDUP_REMOVED lines=35> */
.L_x_9283:
        /* <DEDUP_REMOVED lines=28> */
.L_x_9287:
        /* <DEDUP_REMOVED lines=10> */
.L_x_9288:
        /* <DEDUP_REMOVED lines=10> */
.L_x_9289:
[----:B------:R-:W-:Y:S02]  /*2e40*/  MOV R92, R96 ;  /* 0x00000060005c7202 */ /* 0x000fe40000000f00 */
[----:B------:R-:W-:Y:S01]  /*2e50*/  MOV R95, R97 ;  /* 0x00000061005f7202 */ /* 0x000fe20000000f00 */
[----:B------:R-:W-:Y:S06]  /*2e60*/  @!P3 BRA `(.L_x_9285) ;  /* 0x0000000000bcb947 */ /* 0x000fec0003800000 */
[----:B------:R-:W-:Y:S02]  /*2e70*/  HADD2.F32 R91, -RZ, R158.H0_H0 ;  /* 0x2000009eff5b7230 */ /* 0x000fe40000004100 */
[----:B------:R-:W-:Y:S01]  /*2e80*/  FMUL.FTZ R98, R97, UR16 ;  /* 0x0000001061627c20 */ /* 0x000fe20008410000 */
[----:B------:R-:W-:Y:S02]  /*2e90*/  MOV R92, R96 ;  /* 0x00000060005c7202 */ /* 0x000fe40000000f00 */
[----:B------:R-:W-:Y:S01]  /*2ea0*/  MOV R95, R97 ;  /* 0x00000061005f7202 */ /* 0x000fe20000000f00 */
[-C--:B-----5:R-:W-:Y:S01]  /*2eb0*/  FFMA.FTZ R27, R87, R98.reuse, R27 ;  /* 0x00000062571b7223 */ /* 0x0a0fe2000001001b */
[----:B------:R-:W-:Y:S01]  /*2ec0*/  FMUL.FTZ R91, R91, R98 ;  /* 0x000000625b5b7220 */ /* 0x000fe20000410000 */
[----:B------:R-:W-:Y:S06]  /*2ed0*/  BRA `(.L_x_9285) ;  /* 0x0000000000a07947 */ /* 0x000fec0003800000 */
.L_x_9286:
[----:B------:R-:W-:Y:S05]  /*2ee0*/  @!P3 BRA `(.L_x_9290) ;  /* 0x000000000024b947 */ /* 0x000fea0003800000 */
[----:B0-----:R-:W-:Y:S01]  /*2ef0*/  FFMA.FTZ R88, R171, R100, R103 ;  /* 0x00000064ab587223 */ /* 0x001fe20000010067 */
[----:B------:R-:W-:-:S03]  /*2f00*/  ISETP.GT.AND P4, PT, R2, RZ, PT ;  /* 0x000000ff0200720c */ /* 0x000fc60003f84270 */
[----:B------:R-:W-:Y:S01]  /*2f10*/  FADD.FTZ R97, R169, -R88 ;  /* 0x80000058a9617221 */ /* 0x000fe20000010000 */
[----:B------:R-:W-:-:S03]  /*2f20*/  HADD2.F32 R88, -RZ, R152.H0_H0 ;  /* 0x20000098ff587230 */ /* 0x000fc60000004100 */
[----:B------:R-:W-:-:S05]  /*2f30*/  FMUL.FTZ R97, R0, R97 ;  /* 0x0000006100617220 */ /* 0x000fca0000410000 */
[----:B------:R-:W-:-:S05]  /*2f40*/  FSEL R97, R97, RZ, P4 ;  /* 0x000000ff61617208 */ /* 0x000fca0002000000 */
[----:B------:R-:W-:-:S04]  /*2f50*/  FMUL.FTZ R97, R97, UR16 ;  /* 0x0000001061617c20 */ /* 0x000fc80008410000 */
[-C--:B-----5:R-:W-:Y:S01]  /*2f60*/  FFMA.FTZ R24, R84, R97.reuse, R24 ;  /* 0x0000006154187223 */ /* 0x0a0fe20000010018 */
[----:B------:R-:W-:-:S07]  /*2f70*/  FMUL.FTZ R88, R88, R97 ;  /* 0x0000006158587220 */ /* 0x000fce0000410000 */
.L_x_9290:
[----:B------:R-:W-:Y:S05]  /*2f80*/  @!P3 BRA `(.L_x_9291) ;  /* 0x000000000024b947 */ /* 0x000fea0003800000 */
[----:B0-----:R-:W-:Y:S01]  /*2f90*/  FFMA.FTZ R89, R172, R100, R103 ;  /* 0x00000064ac597223 */ /* 0x001fe20000010067 */
        /* <DEDUP_REMOVED lines=8> */
.L_x_9291:
        /* <DEDUP_REMOVED lines=10> */
.L_x_9292:
[----:B------:R-:W-:Y:S05]  /*30c0*/  @!P3 BRA `(.L_x_9285) ;  /* 0x000000000024b947 */ /* 0x000fea0003800000 */
[----:B0-----:R-:W-:Y:S01]  /*30d0*/  FFMA.FTZ R96, R174, R100, R103 ;  /* 0x00000064ae607223 */ /* 0x001fe20000010067 */
        /* <DEDUP_REMOVED lines=8> */
.L_x_9285:
[----:B0-----:R-:W0:Y:S01]  /*3160*/  @P1 LDC.64 R98, c[0x0][0x478] ;  /* 0x00011e00ff621b82 */ /* 0x001e220000000a00 */
        /* <DEDUP_REMOVED lines=8> */
[----:B-----5:R-:W1:Y:S01]  /*31f0*/  LDC.64 R84, c[0x0][0x390] ;  /* 0x0000e400ff547b82 */ /* 0x020e620000000a00 */
[----:B------:R-:W-:-:S05]  /*3200*/  IADD3 R87, PT, PT, R131, 0x100, RZ ;  /* 0x0000010083577810 */ /* 0x000fca0007ffe0ff */
[----:B-1----:R-:W-:-:S06]  /*3210*/  IMAD.WIDE.U32 R84, R87, 0x10, R84 ;  /* 0x0000001057547825 */ /* 0x002fcc00078e0054 */
[----:B------:R-:W5:Y:S02]  /*3220*/  LDG.E.128 R84, desc[UR12][R84.64] ;  /* 0x0000000c54547981 */ /* 0x000f64000c1e1d00 */
.L_x_9293:
[----:B------:R-:W-:Y:S05]  /*3230*/  @!P0 BRA `(.L_x_9294) ;  /* 0x0000000400308947 */ /* 0x000fea0003800000 */
        /* <DEDUP_REMOVED lines=12> */
[----:B------:R-:W-:Y:S01]  /*3300*/  @P3 HADD2.F32 R96, -RZ, R150.H0_H0 ;  /* 0x20000096ff603230 */ /* 0x000fe20000004100 */
        /* <DEDUP_REMOVED lines=26> */
.L_x_9295:
        /* <DEDUP_REMOVED lines=37> */
.L_x_9294:
        /* <DEDUP_REMOVED lines=28> */
.L_x_9298:
        /* <DEDUP_REMOVED lines=10> */
.L_x_9299:
        /* <DEDUP_REMOVED lines=10> */
.L_x_9300:
        /* <DEDUP_REMOVED lines=10> */
.L_x_9297:
        /* <DEDUP_REMOVED lines=10> */
.L_x_9301:
        /* <DEDUP_REMOVED lines=10> */
.L_x_9302:
        /* <DEDUP_REMOVED lines=10> */
.L_x_9303:
        /* <DEDUP_REMOVED lines=10> */
.L_x_9296:
        /* <DEDUP_REMOVED lines=13> */
.L_x_9304:
        /* <DEDUP_REMOVED lines=40> */
.L_x_9306:
        /* <DEDUP_REMOVED lines=37> */
.L_x_9305:
        /* <DEDUP_REMOVED lines=28> */
.L_x_9309:
        /* <DEDUP_REMOVED lines=10> */
.L_x_9310:
        /* <DEDUP_REMOVED lines=10> */
.L_x_9311:
[----:B------:R-:W-:Y:S02]  /*45c0*/  MOV R92, R96 ;  /* 0x00000060005c7202 */ /* 0x000fe40000000f00 */
[----:B------:R-:W-:Y:S01]  /*45d0*/  MOV R95, R97 ;  /* 0x00000061005f7202 */ /* 0x000fe20000000f00 */
[----:B------:R-:W-:Y:S06]  /*45e0*/  @!P3 BRA `(.L_x_9307) ;  /* 0x0000000000bcb947 */ /* 0x000fec0003800000 */
[----:B------:R-:W-:Y:S02]  /*45f0*/  HADD2.F32 R91, -RZ, R160.H0_H0 ;  /* 0x200000a0ff5b7230 */ /* 0x000fe40000004100 */
[----:B------:R-:W-:Y:S01]  /*4600*/  FMUL.FTZ R92, R97, UR16 ;  /* 0x00000010615c7c20 */ /* 0x000fe20008410000 */
[----:B------:R-:W-:-:S03]  /*4610*/  MOV R95, R97 ;  /* 0x00000061005f7202 */ /* 0x000fc60000000f00 */
[-C--:B-----5:R-:W-:Y:S01]  /*4620*/  FFMA.FTZ R19, R87, R92.reuse, R19 ;  /* 0x0000005c57137223 */ /* 0x0a0fe20000010013 */
[----:B------:R-:W-:Y:S01]  /*4630*/  FMUL.FTZ R91, R91, R92 ;  /* 0x0000005c5b5b7220 */ /* 0x000fe20000410000 */
[----:B------:R-:W-:Y:S01]  /*4640*/  MOV R92, R96 ;  /* 0x00000060005c7202 */ /* 0x000fe20000000f00 */
[----:B------:R-:W-:Y:S06]  /*4650*/  BRA `(.L_x_9307) ;  /* 0x0000000000a07947 */ /* 0x000fec0003800000 */
.L_x_9308:
        /* <DEDUP_REMOVED lines=10> */
.L_x_9312:
        /* <DEDUP_REMOVED lines=10> */
.L_x_9313:
        /* <DEDUP_REMOVED lines=10> */
.L_x_9314:
        /* <DEDUP_REMOVED lines=10> */
.L_x_9307:
[----:B0-----:R-:W0:Y:S01]  /*48e0*/  @P1 LDC.64 R98, c[0x0][0x478] ;  /* 0x00011e00ff621b82 */ /* 0x001e220000000a00 */
[----:B------:R-:W-:Y:S02]  /*48f0*/  @P1 IADD3 R177, PT, PT, R101, 0x180, RZ ;  /* 0x0000018065b11810 */ /* 0x000fe40007ffe0ff */
[C---:B------:R-:W-:Y:S02]  /*4900*/  @P3 IADD3 R179, PT, PT, R131.reuse, 0x180, RZ ;  /* 0x0000018083b33810 */ /* 0x040fe40007ffe0ff */
[----:B------:R-:W-:-:S03]  /*4910*/  IADD3 R131, PT, PT, R131, 0x200, RZ ;  /* 0x0000020083837810 */ /* 0x000fc60007ffe0ff */
[----:B------:R-:W1:Y:S01]  /*4920*/  @P3 LDC.64 R96, c[0x0][0x468] ;  /* 0x00011a00ff603b82 */ /* 0x000e620000000a00 */
[----:B0-----:R-:W-:-:S05]  /*4930*/  @P1 IMAD.WIDE.U32 R98, R177, 0x10, R98 ;  /* 0x00000010b1621825 */ /* 0x001fca00078e0062 */
[----:B------:R0:W-:Y:S01]  /*4940*/  @P1 STG.E.128 desc[UR12][R98.64], R92 ;  /* 0x0000005c62001986 */ /* 0x0001e2000c101d0c */
[----:B-1----:R-:W-:-:S05]  /*4950*/  @P3 IMAD.WIDE.U32 R96, R179, 0x10, R96 ;  /* 0x00000010b3603825 */ /* 0x002fca00078e0060 */
[----:B------:R0:W-:Y:S01]  /*4960*/  @P3 STG.E.128 desc[UR12][R96.64], R88 ;  /* 0x0000005860003986 */ /* 0x0001e2000c101d0c */
[----:B------:R-:W-:Y:S05]  /*4970*/  @!P3 BRA `(.L_x_9315) ;  /* 0x00000000000cb947 */ /* 0x000fea0003800000 */
[----:B-----5:R-:W1:Y:S02]  /*4980*/  LDC.64 R84, c[0x0][0x390] ;  /* 0x0000e400ff547b82 */ /* 0x020e640000000a00 */
[----:B-1----:R-:W-:-:S06]  /*4990*/  IMAD.WIDE.U32 R84, R131, 0x10, R84 ;  /* 0x0000001083547825 */ /* 0x002fcc00078e0054 */
[----:B------:R-:W5:Y:S02]  /*49a0*/  LDG.E.128 R84, desc[UR12][R84.64] ;  /* 0x0000000c54547981 */ /* 0x000f64000c1e1d00 */
.L_x_9315:
[----:B------:R-:W-:Y:S05]  /*49b0*/  @!P0 BRA `(.L_x_9316) ;  /* 0x0000000400308947 */ /* 0x000fea0003800000 */
[----:B------:R-:W-:Y:S05]  /*49c0*/  @!P1 BRA `(.L_x_9317) ;  /* 0x0000000000989947 */ /* 0x000fea0003800000 */
[----:B0-----:R-:W0:Y:S01]  /*49d0*/  @P3 LDC R95, c[0x0][0x40c] ;  /* 0x00010300ff5f3b82 */ /* 0x001e220000000800 */
[-CC-:B------:R-:W-:Y:S01]  /*49e0*/  @P2 FFMA.FTZ R93, R123, R100.reuse, R103.reuse ;  /* 0x000000647b5d2223 */ /* 0x180fe20000010067 */
[-CC-:B------:R-:W-:Y:S01]  /*49f0*/  @P2 FFMA.FTZ R102, R128, R100.reuse, R103.reuse ;  /* 0x0000006480662223 */ /* 0x180fe20000010067 */
[-CC-:B------:R-:W-:Y:S01]  /*4a00*/  @P2 FFMA.FTZ R96, R124, R100.reuse, R103.reuse ;  /* 0x000000647c602223 */ /* 0x180fe20000010067 */
[----:B------:R-:W-:Y:S01]  /*4a10*/  @P2 FFMA.FTZ R103, R127, R100, R103 ;  /* 0x000000647f672223 */ /* 0x000fe20000010067 */
[----:B------:R-:W-:Y:S01]  /*4a20*/  @P2 FADD.FTZ R93, R122, -R93 ;  /* 0x8000005d7a5d2221 */ /* 0x000fe20000010000 */
[----:B------:R-:W-:Y:S01]  /*4a30*/  MOV R92, R80 ;  /* 0x00000050005c7202 */ /* 0x000fe20000000f00 */
        /* <DEDUP_REMOVED lines=14> */
[----:B0-----:R-:W-:-:S04]  /*4b20*/  @P3 FMUL.FTZ R95, R92, R95 ;  /* 0x0000005f5c5f3220 */ /* 0x001fc80000410000 */
[----:B------:R-:W-:Y:S01]  /*4b30*/  @P3 FMUL.FTZ R88, R95, R2 ;  /* 0x000000025f583220 */ /* 0x000fe20000410000 */
[----:B------:R-:W-:Y:S02]  /*4b40*/  @P3 HADD2.F32 R2, -RZ, R147.H0_H0 ;  /* 0x20000093ff023230 */ /* 0x000fe40000004100 */
        /* <DEDUP_REMOVED lines=14> */
.L_x_9317:
[----:B0-----:R-:W0:Y:S01]  /*4c30*/  @P3 LDC R99, c[0x0][0x40c] ;  /* 0x00010300ff633b82 */ /* 0x001e220000000800 */
        /* <DEDUP_REMOVED lines=15> */
[----:B0-----:R-:W-:-:S04]  /*4d30*/  @P3 FMUL.FTZ R97, R2, R99 ;  /* 0x0000006302613220 */ /* 0x001fc80000410000 */
[-C--:B------:R-:W-:Y:S01]  /*4d40*/  @P3 FMUL.FTZ R88, R102, R97.reuse ;  /* 0x0000006166583220 */ /* 0x080fe20000410000 */
[----:B-----5:R-:W-:Y:S01]  /*4d50*/  @P3 FFMA.FTZ R12, R84, R97, R12 ;  /* 0x00000061540c3223 */ /* 0x020fe2000001000c */
[----:B-1----:R-:W-:Y:S01]  /*4d60*/  @P3 FMUL.FTZ R2, R96, R177 ;  /* 0x000000b160023220 */ /* 0x002fe20000410000 */
[----:B------:R-:W-:Y:S02]  /*4d70*/  @P3 HADD2.F32 R177, -RZ, R161.H1_H1 ;  /* 0x300000a1ffb13230 */ /* 0x000fe40000004100 */
[----:B------:R-:W-:Y:S02]  /*4d80*/  @P3 HADD2.F32 R96, -RZ, R147.H0_H0 ;  /* 0x20000093ff603230 */ /* 0x000fe40000004100 */
[-C--:B------:R-:W-:Y:S01]  /*4d90*/  @P3 FFMA.FTZ R13, R85, R2.reuse, R13 ;  /* 0x00000002550d3223 */ /* 0x080fe2000001000d */
[----:B------:R-:W-:Y:S01]  /*4da0*/  @P3 FMUL.FTZ R89, R177, R2 ;  /* 0x00000002b1593220 */ /* 0x000fe20000410000 */
        /* <DEDUP_REMOVED lines=13> */
.L_x_9316:
        /* <DEDUP_REMOVED lines=24> */
.L_x_9320:
        /* <DEDUP_REMOVED lines=10> */
.L_x_9321:
        /* <DEDUP_REMOVED lines=10> */
.L_x_9322:
[----:B------:R-:W-:Y:S02]  /*5140*/  FSEL R95, R94, RZ, P0 ;  /* 0x000000ff5e5f7208 */ /* 0x000fe40000000000 */
[----:B------:R-:W-:Y:S02]  /*5150*/  FSEL R94, R96, RZ, P0 ;  /* 0x000000ff605e7208 */ /* 0x000fe40000000000 */
[----:B------:R-:W-:Y:S02]  /*5160*/  FSEL R93, R97, RZ, P0 ;  /* 0x000000ff615d7208 */ /* 0x000fe40000000000 */
[----:B------:R-:W-:Y:S01]  /*5170*/  FSEL R92, R99, RZ, P0 ;  /* 0x000000ff635c7208 */ /* 0x000fe20000000000 */
[----:B------:R-:W-:Y:S06]  /*5180*/  @!P3 BRA `(.L_x_9318) ;  /* 0x0000000000b4b947 */ /* 0x000fec0003800000 */
[----:B------:R-:W-:Y:S02]  /*5190*/  HADD2.F32 R91, -RZ, R161.H0_H0 ;  /* 0x200000a1ff5b7230 */ /* 0x000fe40000004100 */
[----:B------:R-:W-:-:S04]  /*51a0*/  FMUL.FTZ R0, R95, UR16 ;  /* 0x000000105f007c20 */ /* 0x000fc80008410000 */
[-C--:B-----5:R-:W-:Y:S01]  /*51b0*/  FFMA.FTZ R15, R87, R0.reuse, R15 ;  /* 0x00000000570f7223 */ /* 0x0a0fe2000001000f */
[----:B------:R-:W-:Y:S01]  /*51c0*/  FMUL.FTZ R91, R91, R0 ;  /* 0x000000005b5b7220 */ /* 0x000fe20000410000 */
[----:B------:R-:W-:Y:S06]  /*51d0*/  BRA `(.L_x_9318) ;  /* 0x0000000000a07947 */ /* 0x000fec0003800000 */
.L_x_9319:
[----:B0-----:R-:W0:Y:S01]  /*51e0*/  @P3 LDC R99, c[0x0][0x40c] ;  /* 0x00010300ff633b82 */ /* 0x001e220000000800 */
[----:B------:R-:W-:Y:S01]  /*51f0*/  FFMA.FTZ R96, R128, R100, R103 ;  /* 0x0000006480607223 */ /* 0x000fe20000010067 */
[----:B------:R-:W-:Y:S01]  /*5200*/  ISETP.GT.AND P0, PT, R2, RZ, PT ;  /* 0x000000ff0200720c */ /* 0x000fe20003f04270 */
[----:B------:R-:W-:Y:S02]  /*5210*/  @P3 HADD2.F32 R177, -RZ, R161.H0_H0 ;  /* 0x200000a1ffb13230 */ /* 0x000fe40000004100 */
[----:B------:R-:W-:-:S04]  /*5220*/  FADD.FTZ R97, R129, -R96 ;  /* 0x8000006081617221 */ /* 0x000fc80000010000 */
[----:B------:R-:W-:-:S05]  /*5230*/  FMUL.FTZ R97, R0, R97 ;  /* 0x0000006100617220 */ /* 0x000fca0000410000 */
[----:B------:R-:W-:-:S05]  /*5240*/  FSEL R96, R97, RZ, P0 ;  /* 0x000000ff61607208 */ /* 0x000fca0000000000 */
        /* <DEDUP_REMOVED lines=11> */
.L_x_9323:
        /* <DEDUP_REMOVED lines=10> */
.L_x_9324:
        /* <DEDUP_REMOVED lines=10> */
.L_x_9325:
[-C--:B------:R-:W-:Y:S01]  /*5440*/  @P3 FMUL.FTZ R91, R177, R96.reuse ;  /* 0x00000060b15b3220 */ /* 0x080fe20000410000 */
[----:B-----5:R-:W-:-:S07]  /*5450*/  @P3 FFMA.FTZ R15, R87, R96, R15 ;  /* 0x00000060570f3223 */ /* 0x020fce000001000f */
.L_x_9318:
[----:B------:R-:W0:Y:S01]  /*5460*/  @P1 LDC.64 R98, c[0x0][0x478] ;  /* 0x00011e00ff621b82 */ /* 0x000e220000000a00 */
[----:B------:R-:W-:Y:S01]  /*5470*/  @P1 IADD3 R101, PT, PT, R101, 0x200, RZ ;  /* 0x0000020065651810 */ /* 0x000fe20007ffe0ff */
[----:B------:R-:W-:-:S06]  /*5480*/  UPLOP3.LUT UP1, UPT, UPT, UPT, UP1, 0x40, 0x4 ;  /* 0x000000000004789c */ /* 0x000fcc0003f2e810 */
        /* <DEDUP_REMOVED lines=8> */
[----:B---3--:R-:W-:Y:S05]  /*5510*/  @!P0 BRA `(.L_x_9326) ;  /* 0xffffffb000208947 */ /* 0x008fea000383ffff */
.L_x_9267:
        /* <DEDUP_REMOVED lines=26> */
.L_x_9327:
        /* <DEDUP_REMOVED lines=12> */
.L_x_10947:


//--------------------- .text._ZN10layer_norm13ln_bwd_kernelINS_13Kernel_traitsI6__halfffffjLj2560ELj1ELj1ELj4ELj16ENS_18Kernel_traits_baseILj2560ES2_ffffjLj128EEEEELb1ELb0ELb0ELb0EEEvNS_9BwdParamsE --------------------------
	.section	.text._ZN10layer_norm13ln_bwd_kernelINS_13Kernel_traitsI6__halfffffjLj2560ELj1ELj1ELj4ELj16ENS_18Kernel_traits_baseILj2560ES2_ffffjLj128EEEEELb1ELb0ELb0ELb0EEEvNS_9BwdParamsE,"ax",@progbits
	.align	128
        .global         _ZN10layer_norm13ln_bwd_kernelINS_13Kernel_traitsI6__halfffffjLj2560ELj1ELj1ELj4ELj16ENS_18Kernel_traits_baseILj2560ES2_ffffjLj128EEEEELb1ELb0ELb0ELb0EEEvNS_9BwdParamsE
        .type           _ZN10layer_norm13ln_bwd_kernelINS_13Kernel_traitsI6__halfffffjLj2560ELj1ELj1ELj4ELj16ENS_18Kernel_traits_baseILj2560ES2_ffffjLj128EEEEELb1ELb0ELb0ELb0EEEvNS_9BwdParamsE,@function
        .size           _ZN10layer_norm13ln_bwd_kernelINS_13Kernel_traitsI6__halfffffjLj2560ELj1ELj1ELj4ELj16ENS_18Kernel_traits_baseILj2560ES2_ffffjLj128EEEEELb1ELb0ELb0ELb0EEEvNS_9BwdParamsE,(.L_x_10948 - _ZN10layer_norm13ln_bwd_kernelINS_13Kernel_traitsI6__halfffffjLj2560ELj1ELj1ELj4ELj16ENS_18Kernel_traits_baseILj2560ES2_ffffjLj128EEEEELb1ELb0ELb0ELb0EEEvNS_9BwdParamsE)
        .other          _ZN10layer_norm13ln_bwd_kernelINS_13Kernel_traitsI6__halfffffjLj2560ELj1ELj1ELj4ELj16ENS_18Kernel_traits_baseILj2560ES2_ffffjLj128EEEEELb1ELb0ELb0ELb0EEEvNS_9BwdParamsE,@"STO_CUDA_ENTRY STV_DEFAULT"
_ZN10layer_norm13ln_bwd_kernelINS_13Kernel_traitsI6__halfffffjLj2560ELj1ELj1ELj4ELj16ENS_18Kernel_traits_baseILj2560ES2_ffffjLj128EEEEELb1ELb0ELb0ELb0EEEvNS_9BwdParamsE:
.text._ZN10layer_norm13ln_bwd_kernelINS_13Kernel_traitsI6__halfffffjLj2560ELj1ELj1ELj4ELj16ENS_18Kernel_traits_baseILj2560ES2_ffffjLj128EEEEELb1ELb0ELb0ELb0EEEvNS_9BwdParamsE:
        /* <DEDUP_REMOVED lines=93> */
[----:B------:R-:W-:Y:S02]  /*05d0*/  SHF.R.U64 R140, R96, 0x10, R97 ;  /* 0x00000010608c7819 */ /* 0x000fe40000001261 */
[----:B------:R-:W-:Y:S02]  /*05e0*/  CS2R R58, SRZ ;  /* 0x00000000003a7805 */ /* 0x000fe4000001ff00 */
[----:B0-----:R-:W-:-:S02]  /*05f0*/  ISETP.NE.U32.AND P0, PT, R12, RZ, PT ;  /* 0x000000ff0c00720c */ /* 0x001fc40003f05070 */
[----:B------:R-:W-:Y:S02]  /*0600*/  CS2R R60, SRZ ;  /* 0x00000000003c7805 */ /* 0x000fe4000001ff00 */
[----:B------:R-:W-:Y:S02]  /*0610*/  SHF.R.U32.HI R2, RZ, 0x10, R97 ;  /* 0x00000010ff027819 */ /* 0x000fe40000011661 */
[----:B------:R-:W-:Y:S02]  /*0620*/  CS2R R62, SRZ ;  /* 0x00000000003e7805 */ /* 0x000fe4000001ff00 */
[----:B------:R-:W-:Y:S01]  /*0630*/  ISETP.NE.AND.EX P0, PT, R13, RZ, PT, P0 ;  /* 0x000000ff0d00720c */ /* 0x000fe20003f05300 */
        /* <DEDUP_REMOVED lines=14> */
[----:B------:R-:W4:Y:S01]  /*0720*/  LDCU.64 UR14, c[0x0][0x478] ;  /* 0x00008f00ff0e77ac */ /* 0x000f220008000a00 */
[----:B------:R-:W-:-:S07]  /*0730*/  P2R R4, PR, RZ, 0x1 ;  /* 0x00000001ff047803 */ /* 0x000fce0000000000 */
.L_x_9379:
[----:B------:R-:W-:Y:S01]  /*0740*/  ISETP.NE.AND P0, PT, R4, RZ, PT ;  /* 0x000000ff0400720c */ /* 0x000fe20003f05270 */
[----:B------:R-:W0:Y:S01]  /*0750*/  LDC.64 R90, c[0x0][0x3c0] ;  /* 0x0000f000ff5a7b82 */ /* 0x000e220000000a00 */
[----:B-----5:R-:W-:-:S07]  /*0760*/  HFMA2 R125, -RZ, RZ, 1.875, 0 ;  /* 0x3f800000ff7d7431 */ /* 0x020fce00000001ff */
[----:B------:R-:W1:Y:S08]  /*0770*/  LDC R2, c[0x0][0x388] ;  /* 0x0000e200ff027b82 */ /* 0x000e700000000800 */
[----:B------:R-:W2:Y:S01]  /*0780*/  @P0 LDC.64 R88, c[0x0][0x3e0] ;  /* 0x0000f800ff580b82 */ /* 0x000ea20000000a00 */
[----:B0-----:R-:W-:-:S06]  /*0790*/  IMAD.WIDE R92, R5, 0x4, R90 ;  /* 0x00000004055c7825 */ /* 0x001fcc00078e025a */
[----:B------:R-:W3:Y:S01]  /*07a0*/  LDG.E R92, desc[UR8][R92.64] ;  /* 0x000000085c5c7981 */ /* 0x000ee2000c1e1900 */
[C---:B--2---:R-:W-:Y:S02]  /*07b0*/  @P0 IMAD.WIDE R90, R5.reuse, 0x4, R88 ;  /* 0x00000004055a0825 */ /* 0x044fe400078e0258 */
[----:B------:R-:W0:Y:S03]  /*07c0*/  LDC.64 R88, c[0x0][0x3c8] ;  /* 0x0000f200ff587b82 */ /* 0x000e260000000a00 */
[----:B------:R2:W5:Y:S01]  /*07d0*/  @P0 LDG.E R125, desc[UR8][R90.64] ;  /* 0x000000085a7d0981 */ /* 0x000562000c1e1900 */
[----:B-1----:R-:W-:Y:S01]  /*07e0*/  IMAD R23, R5, R2, RZ ;  /* 0x0000000205177224 */ /* 0x002fe200078e02ff */
[C---:B------:R-:W-:Y:S02]  /*07f0*/  ISETP.GE.U32.AND P4, PT, R3.reuse, 0x80, PT ;  /* 0x000000800300780c */ /* 0x040fe40003f86070 */
        /* <DEDUP_REMOVED lines=9> */
[----:B------:R-:W-:Y:S01]  /*0890*/  LEA.HI.SX32 R23, R23, R0, 0x1e ;  /* 0x0000000017177211 */ /* 0x000fe200078ff2ff */
[----:B------:R-:W-:Y:S01]  /*08a0*/  HFMA2 R136, -RZ, RZ, 0, 0 ;  /* 0x00000000ff887431 */ /* 0x000fe200000001ff */
[----:B------:R-:W-:Y:S02]  /*08b0*/  MOV R129, RZ ;  /* 0x000000ff00817202 */ /* 0x000fe40000000f00 */
[----:B------:R-:W-:Y:S02]  /*08c0*/  MOV R135, R23 ;  /* 0x0000001700877202 */ /* 0x000fe40000000f00 */
[----:B---3--:R-:W-:Y:S01]  /*08d0*/  FSEL R128, R92, RZ, !P6 ;  /* 0x000000ff5c807208 */ /* 0x008fe20007000000 */
[----:B--2---:R-:W-:Y:S06]  /*08e0*/  @!P4 BRA `(.L_x_9330) ;  /* 0x0000000000bcc947 */ /* 0x004fec0003800000 */
[----:B------:R-:W0:Y:S01]  /*08f0*/  LDC.64 R88, c[0x0][0x3a8] ;  /* 0x0000ea00ff587b82 */ /* 0x000e220000000a00 */
[----:B------:R-:W-:-:S04]  /*0900*/  ISETP.NE.U32.AND P0, PT, RZ, UR12, PT ;  /* 0x0000000cff007c0c */ /* 0x000fc8000bf05070 */
[----:B------:R-:W-:-:S03]  /*0910*/  ISETP.NE.AND.EX P0, PT, RZ, UR13, PT, P0 ;  /* 0x0000000dff007c0c */ /* 0x000fc6000bf05300 */
[----:B------:R-:W1:Y:S08]  /*0920*/  LDC.64 R92, c[0x0][0x428] ;  /* 0x00010a00ff5c7b82 */ /* 0x000e700000000a00 */
[----:B------:R-:W2:Y:S01]  /*0930*/  LDC.64 R142, c[0x0][0x3b0] ;  /* 0x0000ec00ff8e7b82 */ /* 0x000ea20000000a00 */
[----:B0-----:R-:W-:-:S07]  /*0940*/  IMAD.WIDE.U32 R88, R23, 0x10, R88 ;  /* 0x0000001017587825 */ /* 0x001fce00078e0058 */
[----:B------:R-:W0:Y:S01]  /*0950*/  @P0 LDC.64 R114, c[0x0][0x438] ;  /* 0x00010e00ff720b82 */ /* 0x000e220000000a00 */
[----:B------:R-:W3:Y:S01]  /*0960*/  LDG.E.128 R88, desc[UR8][R88.64] ;  /* 0x0000000858587981 */ /* 0x000ee2000c1e1d00 */
[----:B-1----:R-:W-:-:S06]  /*0970*/  IMAD.WIDE.U32 R92, R23, 0x10, R92 ;  /* 0x00000010175c7825 */ /* 0x002fcc00078e005c */
[----:B------:R-:W4:Y:S01]  /*0980*/  LDG.E.128 R92, desc[UR8][R92.64] ;  /* 0x000000085c5c7981 */ /* 0x000f22000c1e1d00 */
[----:B--2---:R-:W-:-:S05]  /*0990*/  IMAD.WIDE.U32 R142, R23, 0x4, R142 ;  /* 0x00000004178e7825 */ /* 0x004fca00078e008e */
[----:B------:R-:W5:Y:S01]  /*09a0*/  LDG.E R6, desc[UR8][R142.64] ;  /* 0x000000088e067981 */ /* 0x000f62000c1e1900 */
[----:B------:R-:W-:Y:S02]  /*09b0*/  HADD2.F32 R103, -RZ, R96.H0_H0 ;  /* 0x20000060ff677230 */ /* 0x000fe40000004100 */
[----:B0-----:R-:W-:-:S05]  /*09c0*/  @P0 IMAD.WIDE.U32 R114, R23, 0x10, R114 ;  /* 0x0000001017720825 */ /* 0x001fca00078e0072 */
[----:B------:R0:W5:Y:S01]  /*09d0*/  @P0 LDG.E.128 R64, desc[UR8][R114.64] ;  /* 0x0000000872400981 */ /* 0x000162000c1e1d00 */
[----:B------:R-:W-:Y:S01]  /*09e0*/  IADD3 R135, PT, PT, R23, 0x80, RZ ;  /* 0x0000008017877810 */ /* 0x000fe20007ffe0ff */
[C---:B---3--:R-:W-:Y:S01]  /*09f0*/  FADD.FTZ R98, -R128.reuse, R88 ;  /* 0x0000005880627221 */ /* 0x048fe20000010100 */
[----:B------:R-:W-:Y:S01]  /*0a00*/  FADD.FTZ R106, -R128, R89 ;  /* 0x00000059806a7221 */ /* 0x000fe20000010100 */
[----:B------:R-:W-:Y:S02]  /*0a10*/  HADD2.F32 R88, -RZ, R140.H0_H0 ;  /* 0x2000008cff587230 */ /* 0x000fe40000004100 */
[----:B-----5:R-:W-:Y:S01]  /*0a20*/  FMUL.FTZ R99, R127, R98 ;  /* 0x000000627f637220 */ /* 0x020fe20000410000 */
[----:B------:R-:W-:Y:S02]  /*0a30*/  HADD2.F32 R89, -RZ, R97.H0_H0 ;  /* 0x20000061ff597230 */ /* 0x000fe40000004100 */
[----:B----4-:R-:W-:Y:S01]  /*0a40*/  FMUL.FTZ R98, R92, R103 ;  /* 0x000000675c627220 */ /* 0x010fe20000410000 */
[----:B------:R-:W-:-:S02]  /*0a50*/  FMUL.FTZ R103, R93, R88 ;  /* 0x000000585d677220 */ /* 0x000fc40000410000 */
[----:B0-----:R-:W-:Y:S01]  /*0a60*/  FMUL.FTZ R114, R94, R89 ;  /* 0x000000595e727220 */ /* 0x001fe20000410000 */
[C---:B------:R-:W-:Y:S01]  /*0a70*/  FADD.FTZ R90, -R128.reuse, R90 ;  /* 0x0000005a805a7221 */ /* 0x040fe20000010100 */
[----:B------:R-:W-:Y:S01]  /*0a80*/  FADD.FTZ R88, RZ, R98 ;  /* 0x00000062ff587221 */ /* 0x000fe20000010000 */
[----:B------:R-:W-:Y:S01]  /*0a90*/  FMUL.FTZ R106, R127, R106 ;  /* 0x0000006a7f6a7220 */ /* 0x000fe20000410000 */
[----:B------:R-:W-:Y:S01]  /*0aa0*/  FFMA.FTZ R89, R99, R98, RZ ;  /* 0x0000006263597223 */ /* 0x000fe200000100ff */
[----:B------:R-:W-:Y:S01]  /*0ab0*/  FADD.FTZ R126, -R128, R91 ;  /* 0x0000005b807e7221 */ /* 0x000fe20000010100 */
[----:B------:R-:W-:Y:S01]  /*0ac0*/  FADD.FTZ R44, R44, R92 ;  /* 0x0000005c2c2c7221 */ /* 0x000fe20000010000 */
[----:B------:R-:W-:Y:S01]  /*0ad0*/  FFMA.FTZ R24, R92, R99, R24 ;  /* 0x000000635c187223 */ /* 0x000fe20000010018 */
[----:B------:R-:W-:Y:S02]  /*0ae0*/  HADD2.F32 R92, -RZ, R140.H1_H1 ;  /* 0x3000008cff5c7230 */ /* 0x000fe40000004100 */
[----:B------:R-:W-:Y:S01]  /*0af0*/  FADD.FTZ R91, R88, R103 ;  /* 0x00000067585b7221 */ /* 0x000fe20000010000 */
[C---:B------:R-:W-:Y:S01]  /*0b00*/  FMUL.FTZ R115, R127.reuse, R90 ;  /* 0x0000005a7f737220 */ /* 0x040fe20000410000 */
        /* <DEDUP_REMOVED lines=13> */
.L_x_9330:
[----:B----4-:R-:W-:Y:S05]  /*0be0*/  BSYNC.RECONVERGENT B0 ;  /* 0x0000000000007941 */ /* 0x010fea0003800200 */
.L_x_9329:
[----:B------:R-:W-:Y:S04]  /*0bf0*/  BSSY.RECONVERGENT B0, `(.L_x_9331) ;  /* 0x0000031000007945 */ /* 0x000fe80003800200 */
        /* <DEDUP_REMOVED lines=9> */
[----:B-1----:R-:W-:-:S05]  /*0c90*/  IMAD.WIDE.U32 R8, R135, 0x10, R8 ;  /* 0x0000001087087825 */ /* 0x002fca00078e0008 */
[----:B------:R1:W4:Y:S01]  /*0ca0*/  LDG.E.128 R88, desc[UR8][R8.64] ;  /* 0x0000000808587981 */ /* 0x000322000c1e1d00 */
[----:B--2---:R-:W-:-:S05]  /*0cb0*/  IMAD.WIDE.U32 R142, R135, 0x4, R142 ;  /* 0x00000004878e7825 */ /* 0x004fca00078e008e */
[----:B------:R-:W5:Y:S01]  /*0cc0*/  LDG.E R7, desc[UR8][R142.64] ;  /* 0x000000088e077981 */ /* 0x000f62000c1e1900 */
[----:B------:R-:W-:Y:S02]  /*0cd0*/  HADD2.F32 R101, -RZ, R130.H0_H0 ;  /* 0x20000082ff657230 */ /* 0x000fe40000004100 */
[----:B0-----:R-:W-:-:S05]  /*0ce0*/  @P0 IMAD.WIDE.U32 R112, R135, 0x10, R112 ;  /* 0x0000001087700825 */ /* 0x001fca00078e0070 */
[----:B------:R0:W5:Y:S01]  /*0cf0*/  @P0 LDG.E.128 R68, desc[UR8][R112.64] ;  /* 0x0000000870440981 */ /* 0x000162000c1e1d00 */
[----:B------:R-:W-:Y:S01]  /*0d00*/  IADD3 R135, PT, PT, R135, 0x80, RZ ;  /* 0x0000008087877810 */ /* 0x000fe20007ffe0ff */
[C---:B---3--:R-:W-:Y:S01]  /*0d10*/  FADD.FTZ R104, -R128.reuse, R92 ;  /* 0x0000005c80687221 */ /* 0x048fe20000010100 */
[C---:B------:R-:W-:Y:S01]  /*0d20*/  FADD.FTZ R92, -R128.reuse, R93 ;  /* 0x0000005d805c7221 */ /* 0x040fe20000010100 */
[----:B------:R-:W-:Y:S01]  /*0d30*/  FADD.FTZ R124, -R128, R94 ;  /* 0x0000005e807c7221 */ /* 0x000fe20000010100 */
[----:B------:R-:W-:Y:S02]  /*0d40*/  HADD2.F32 R94, -RZ, R130.H1_H1 ;  /* 0x30000082ff5e7230 */ /* 0x000fe40000004100 */
[C---:B-1---5:R-:W-:Y:S01]  /*0d50*/  FMUL.FTZ R9, R127.reuse, R104 ;  /* 0x000000687f097220 */ /* 0x062fe20000410000 */
[----:B------:R-:W-:Y:S01]  /*0d60*/  FMUL.FTZ R104, R127, R92 ;  /* 0x0000005c7f687220 */ /* 0x000fe20000410000 */
[----:B----4-:R-:W-:Y:S01]  /*0d70*/  FMUL.FTZ R8, R88, R101 ;  /* 0x0000006558087220 */ /* 0x010fe20000410000 */
        /* <DEDUP_REMOVED lines=8> */
[----:B0-----:R-:W-:Y:S01]  /*0e00*/  FMUL.FTZ R112, R90, R93 ;  /* 0x0000005d5a707220 */ /* 0x001fe20000410000 */
[----:B------:R-:W-:Y:S02]  /*0e10*/  HADD2.F32 R92, -RZ, R131.H1_H1 ;  /* 0x30000083ff5c7230 */ /* 0x000fe40000004100 */
[----:B------:R-:W-:Y:S01]  /*0e20*/  FMUL.FTZ R113, R127, R124 ;  /* 0x0000007c7f717220 */ /* 0x000fe20000410000 */
        /* <DEDUP_REMOVED lines=13> */
.L_x_9332:
[----:B------:R-:W-:Y:S05]  /*0f00*/  BSYNC.RECONVERGENT B0 ;  /* 0x0000000000007941 */ /* 0x000fea0003800200 */
.L_x_9331:
        /* <DEDUP_REMOVED lines=14> */
[--C-:B------:R-:W-:Y:S02]  /*0ff0*/  HADD2.F32 R119, -RZ, R132.reuse.H0_H0 ;  /* 0x20000084ff777230 */ /* 0x100fe40000004100 */
[----:B------:R-:W-:Y:S02]  /*1000*/  HADD2.F32 R100, -RZ, R132.H1_H1 ;  /* 0x30000084ff647230 */ /* 0x000fe40000004100 */
[----:B0-----:R-:W-:-:S05]  /*1010*/  @P0 IMAD.WIDE.U32 R110, R135, 0x10, R110 ;  /* 0x00000010876e0825 */ /* 0x001fca00078e006e */
[----:B------:R0:W5:Y:S01]  /*1020*/  @P0 LDG.E.128 R72, desc[UR8][R110.64] ;  /* 0x000000086e480981 */ /* 0x000162000c1e1d00 */
[----:B------:R-:W-:Y:S01]  /*1030*/  IADD3 R135, PT, PT, R135, 0x80, RZ ;  /* 0x0000008087877810 */ /* 0x000fe20007ffe0ff */
[C---:B---3--:R-:W-:Y:S01]  /*1040*/  FADD.FTZ R12, -R128.reuse, R92 ;  /* 0x0000005c800c7221 */ /* 0x048fe20000010100 */
[----:B------:R-:W-:-:S03]  /*1050*/  FADD.FTZ R102, -R128, R93 ;  /* 0x0000005d80667221 */ /* 0x000fc60000010100 */
[C---:B-----5:R-:W-:Y:S01]  /*1060*/  FMUL.FTZ R11, R127.reuse, R12 ;  /* 0x0000000c7f0b7220 */ /* 0x060fe20000410000 */
[----:B------:R-:W-:Y:S01]  /*1070*/  FMUL.FTZ R102, R127, R102 ;  /* 0x000000667f667220 */ /* 0x000fe20000410000 */
[----:B----4-:R-:W-:Y:S01]  /*1080*/  FMUL.FTZ R12, R88, R119 ;  /* 0x00000077580c7220 */ /* 0x010fe20000410000 */
[----:B------:R-:W-:Y:S01]  /*1090*/  FADD.FTZ R52, R52, R88 ;  /* 0x0000005834347221 */ /* 0x000fe20000010000 */
[----:B------:R-:W-:Y:S01]  /*10a0*/  FFMA.FTZ R32, R88, R11, R32 ;  /* 0x0000000b58207223 */ /* 0x000fe20000010020 */
[--C-:B------:R-:W-:Y:S02]  /*10b0*/  HADD2.F32 R88, -RZ, R133.reuse.H1_H1 ;  /* 0x30000085ff587230 */ /* 0x100fe40000004100 */
[C---:B------:R-:W-:Y:S01]  /*10c0*/  FADD.FTZ R94, -R128.reuse, R94 ;  /* 0x0000005e805e7221 */ /* 0x040fe20000010100 */
[----:B------:R-:W-:Y:S02]  /*10d0*/  HADD2.F32 R93, -RZ, R133.H0_H0 ;  /* 0x20000085ff5d7230 */ /* 0x000fe40000004100 */
[----:B------:R-:W-:Y:S01]  /*10e0*/  FMUL.FTZ R100, R89, R100 ;  /* 0x0000006459647220 */ /* 0x000fe20000410000 */
[----:B------:R-:W-:Y:S01]  /*10f0*/  FADD.FTZ R53, R53, R89 ;  /* 0x0000005935357221 */ /* 0x000fe20000010000 */
[----:B------:R-:W-:Y:S01]  /*1100*/  FFMA.FTZ R33, R89, R102, R33 ;  /* 0x0000006659217223 */ /* 0x000fe20000010021 */
[----:B------:R-:W-:Y:S01]  /*1110*/  FADD.FTZ R129, R129, R12 ;  /* 0x0000000c81817221 */ /* 0x000fe20000010000 */
[----:B------:R-:W-:Y:S01]  /*1120*/  FFMA.FTZ R89, R11, R12, R136 ;  /* 0x0000000c0b597223 */ /* 0x000fe20000010088 */
[----:B0-----:R-:W-:Y:S01]  /*1130*/  FMUL.FTZ R111, R127, R94 ;  /* 0x0000005e7f6f7220 */ /* 0x001fe20000410000 */
[----:B------:R-:W-:Y:S01]  /*1140*/  FMUL.FTZ R119, R91, R88 ;  /* 0x000000585b777220 */ /* 0x000fe20000410000 */
[----:B------:R-:W-:Y:S01]  /*1150*/  FADD.FTZ R122, -R128, R95 ;  /* 0x0000005f807a7221 */ /* 0x000fe20000010100 */
        /* <DEDUP_REMOVED lines=12> */
.L_x_9334:
[----:B------:R-:W-:Y:S05]  /*1220*/  BSYNC.RECONVERGENT B0 ;  /* 0x0000000000007941 */ /* 0x000fea0003800200 */
.L_x_9333:
        /* <DEDUP_REMOVED lines=19> */
[----:B------:R-:W-:-:S03]  /*1360*/  FADD.FTZ R20, -R128, R93 ;  /* 0x0000005d80147221 */ /* 0x000fc60000010100 */
[C---:B-----5:R-:W-:Y:S01]  /*1370*/  FMUL.FTZ R15, R127.reuse, R92 ;  /* 0x0000005c7f0f7220 */ /* 0x060fe20000410000 */
[----:B------:R-:W-:Y:S02]  /*1380*/  HADD2.F32 R92, -RZ, R134.H1_H1 ;  /* 0x30000086ff5c7230 */ /* 0x000fe40000004100 */
[----:B------:R-:W-:Y:S01]  /*1390*/  FMUL.FTZ R20, R127, R20 ;  /* 0x000000147f147220 */ /* 0x000fe20000410000 */
[--C-:B------:R-:W-:Y:S02]  /*13a0*/  HADD2.F32 R93, -RZ, R137.reuse.H0_H0 ;  /* 0x20000089ff5d7230 */ /* 0x100fe40000004100 */
[----:B----4-:R-:W-:Y:S01]  /*13b0*/  FMUL.FTZ R14, R88, R19 ;  /* 0x00000013580e7220 */ /* 0x010fe20000410000 */
        /* <DEDUP_REMOVED lines=8> */
[----:B0-----:R-:W-:Y:S01]  /*1440*/  FMUL.FTZ R108, R90, R93 ;  /* 0x0000005d5a6c7220 */ /* 0x001fe20000410000 */
[----:B------:R-:W-:-:S02]  /*1450*/  HADD2.F32 R92, -RZ, R137.H1_H1 ;  /* 0x30000089ff5c7230 */ /* 0x000fc40000004100 */
        /* <DEDUP_REMOVED lines=14> */
.L_x_9336:
[----:B------:R-:W-:Y:S05]  /*1540*/  BSYNC.RECONVERGENT B0 ;  /* 0x0000000000007941 */ /* 0x000fea0003800200 */
.L_x_9335:
        /* <DEDUP_REMOVED lines=12> */
[C---:B-1----:R-:W-:Y:S02]  /*1610*/  IMAD.WIDE.U32 R88, R135.reuse, 0x10, R16 ;  /* 0x0000001087587825 */ /* 0x042fe400078e0010 */
[----:B------:R-:W1:Y:S04]  /*1620*/  LDC.64 R16, c[0x0][0x3b0] ;  /* 0x0000ec00ff107b82 */ /* 0x000e680000000a00 */
[----:B------:R-:W3:Y:S01]  /*1630*/  LDG.E.128 R88, desc[UR8][R88.64] ;  /* 0x0000000858587981 */ /* 0x000ee2000c1e1d00 */
[----:B-1----:R-:W-:-:S05]  /*1640*/  IMAD.WIDE.U32 R142, R135, 0x4, R16 ;  /* 0x00000004878e7825 */ /* 0x002fca00078e0010 */
[----:B------:R0:W5:Y:S01]  /*1650*/  LDG.E R16, desc[UR8][R142.64] ;  /* 0x000000088e107981 */ /* 0x000162000c1e1900 */
[--C-:B------:R-:W-:Y:S02]  /*1660*/  HADD2.F32 R21, -RZ, R138.reuse.H0_H0 ;  /* 0x2000008aff157230 */ /* 0x100fe40000004100 */
[--C-:B------:R-:W-:Y:S02]  /*1670*/  HADD2.F32 R105, -RZ, R139.reuse.H0_H0 ;  /* 0x2000008bff697230 */ /* 0x100fe40000004100 */
[----:B------:R-:W-:Y:S02]  /*1680*/  HADD2.F32 R116, -RZ, R139.H1_H1 ;  /* 0x3000008bff747230 */ /* 0x000fe40000004100 */
[C---:B--2---:R-:W-:Y:S01]  /*1690*/  FADD.FTZ R18, -R128.reuse, R92 ;  /* 0x0000005c80127221 */ /* 0x044fe20000010100 */
[C---:B------:R-:W-:Y:S01]  /*16a0*/  FADD.FTZ R22, -R128.reuse, R93 ;  /* 0x0000005d80167221 */ /* 0x040fe20000010100 */
[----:B------:R-:W-:Y:S02]  /*16b0*/  HADD2.F32 R92, -RZ, R138.H1_H1 ;  /* 0x3000008aff5c7230 */ /* 0x000fe40000004100 */
[C---:B------:R-:W-:Y:S01]  /*16c0*/  FADD.FTZ R94, -R128.reuse, R94 ;  /* 0x0000005e805e7221 */ /* 0x040fe20000010100 */
[C---:B-----5:R-:W-:Y:S01]  /*16d0*/  FMUL.FTZ R17, R127.reuse, R18 ;  /* 0x000000127f117220 */ /* 0x060fe20000410000 */
[C---:B------:R-:W-:Y:S01]  /*16e0*/  FMUL.FTZ R22, R127.reuse, R22 ;  /* 0x000000167f167220 */ /* 0x040fe20000410000 */
[----:B------:R-:W-:Y:S01]  /*16f0*/  FADD.FTZ R118, -R128, R95 ;  /* 0x0000005f80767221 */ /* 0x000fe20000010100 */
[----:B------:R-:W-:-:S03]  /*1700*/  FMUL.FTZ R107, R127, R94 ;  /* 0x0000005e7f6b7220 */ /* 0x000fc60000410000 */
        /* <DEDUP_REMOVED lines=18> */
[----:B------:R-:W-:-:S02]  /*1830*/  FFMA.FTZ R43, R91, R118, R43 ;  /* 0x000000765b2b7223 */ /* 0x000fc4000001002b */
[----:B------:R-:W-:Y:S01]  /*1840*/  FADD.FTZ R129, R129, R116 ;  /* 0x0000007481817221 */ /* 0x000fe20000010000 */
[----:B0-----:R-:W-:-:S07]  /*1850*/  FFMA.FTZ R136, R118, R116, R89 ;  /* 0x0000007476887223 */ /* 0x001fce0000010059 */
.L_x_9338:
[----:B------:R-:W-:Y:S05]  /*1860*/  BSYNC.RECONVERGENT B0 ;  /* 0x0000000000007941 */ /* 0x000fea0003800200 */
.L_x_9337:
        /* <DEDUP_REMOVED lines=32> */
.L_x_9340:
[----:B------:R-:W-:Y:S05]  /*1a70*/  BSYNC.RECONVERGENT B0 ;  /* 0x0000000000007941 */ /* 0x000fea0003800200 */
.L_x_9339:
        /* <DEDUP_REMOVED lines=32> */
[----:B------:R-:W-:Y:S01]  /*1c80*/  LOP3.LUT P6, RZ, R6, 0xff, RZ, 0xc0, !PT ;  /* 0x000000ff06ff7812 */ /* 0x000fe200078cc0ff */
[-C--:B------:R-:W-:Y:S01]  /*1c90*/  FFMA.FTZ R91, R115, R93.reuse, R92 ;  /* 0x0000005d735b7223 */ /* 0x080fe2000001005c */
[----:B------:R-:W-:Y:S01]  /*1ca0*/  FADD.FTZ R88, R98, -R89 ;  /* 0x8000005962587221 */ /* 0x000fe20000010000 */
[----:B------:R-:W-:Y:S01]  /*1cb0*/  FADD.FTZ R90, R103, -R90 ;  /* 0x8000005a675a7221 */ /* 0x000fe20000010000 */
[----:B------:R-:W-:Y:S02]  /*1cc0*/  FFMA.FTZ R94, R126, R93, R92 ;  /* 0x0000005d7e5e7223 */ /* 0x000fe4000001005c */
[C---:B-----5:R-:W-:Y:S01]  /*1cd0*/  FMUL.FTZ R88, R127.reuse, R88 ;  /* 0x000000587f587220 */ /* 0x060fe20000410000 */
        /* <DEDUP_REMOVED lines=8> */
[----:B------:R-:W-:Y:S01]  /*1d60*/  SEL R88, R88, RZ, P6 ;  /* 0x000000ff58587207 */ /* 0x000fe20003000000 */
[----:B------:R-:W-:Y:S01]  /*1d70*/  FMUL.FTZ R94, R94, UR16 ;  /* 0x000000105e5e7c20 */ /* 0x000fe20008410000 */
[----:B------:R-:W-:-:S04]  /*1d80*/  LOP3.LUT P6, RZ, R6, 0xff00, RZ, 0xc0, !PT ;  /* 0x0000ff0006ff7812 */ /* 0x000fc800078cc0ff */
[----:B------:R-:W-:Y:S01]  /*1d90*/  SEL R89, R90, RZ, P6 ;  /* 0x000000ff5a597207 */ /* 0x000fe20003000000 */
[----:B------:R-:W-:Y:S01]  /*1da0*/  FADD.FTZ R90, R114, -R91 ;  /* 0x8000005b725a7221 */ /* 0x000fe20000010000 */
[----:B------:R-:W-:-:S03]  /*1db0*/  LOP3.LUT P6, RZ, R6, 0xff0000, RZ, 0xc0, !PT ;  /* 0x00ff000006ff7812 */ /* 0x000fc600078cc0ff */
[----:B------:R-:W-:-:S04]  /*1dc0*/  FMUL.FTZ R90, R127, R90 ;  /* 0x0000005a7f5a7220 */ /* 0x000fc80000410000 */
[----:B------:R-:W-:-:S04]  /*1dd0*/  FMUL.FTZ R90, R90, R125 ;  /* 0x0000007d5a5a7220 */ /* 0x000fc80000410000 */
[----:B------:R-:W-:-:S05]  /*1de0*/  FMUL.FTZ R90, R90, UR16 ;  /* 0x000000105a5a7c20 */ /* 0x000fca0008410000 */
[----:B------:R-:W-:Y:S02]  /*1df0*/  SEL R90, R90, RZ, P6 ;  /* 0x000000ff5a5a7207 */ /* 0x000fe40003000000 */
[----:B------:R-:W-:-:S04]  /*1e00*/  ISETP.GE.U32.AND P6, PT, R6, 0x1000000, PT ;  /* 0x010000000600780c */ /* 0x000fc80003fc6070 */
[----:B------:R-:W-:Y:S01]  /*1e10*/  SEL R91, R94, RZ, P6 ;  /* 0x000000ff5e5b7207 */ /* 0x000fe20003000000 */
[----:B------:R-:W-:Y:S08]  /*1e20*/  BRA `(.L_x_9346) ;  /* 0x0000000000707947 */ /* 0x000ff00003800000 */
.L_x_9345:
[-CC-:B------:R-:W-:Y:S01]  /*1e30*/  FFMA.FTZ R85, R99, R93.reuse, R92.reuse ;  /* 0x0000005d63557223 */ /* 0x180fe2000001005c */
[-CC-:B------:R-:W-:Y:S01]  /*1e40*/  FFMA.FTZ R86, R106, R93.reuse, R92.reuse ;  /* 0x0000005d6a567223 */ /* 0x180fe2000001005c */
[----:B------:R-:W-:Y:S01]  /*1e50*/  LOP3.LUT P6, RZ, R6, 0xff, RZ, 0xc0, !PT ;  /* 0x000000ff06ff7812 */ /* 0x000fe200078cc0ff */
[-C--:B------:R-:W-:Y:S01]  /*1e60*/  FFMA.FTZ R87, R115, R93.reuse, R92 ;  /* 0x0000005d73577223 */ /* 0x080fe2000001005c */
[----:B------:R-:W-:Y:S01]  /*1e70*/  FADD.FTZ R84, R98, -R85 ;  /* 0x8000005562547221 */ /* 0x000fe20000010000 */
[----:B------:R-:W-:Y:S01]  /*1e80*/  FADD.FTZ R86, R103, -R86 ;  /* 0x8000005667567221 */ /* 0x000fe20000010000 */
[----:B------:R-:W-:Y:S02]  /*1e90*/  FFMA.FTZ R94, R126, R93, R92 ;  /* 0x0000005d7e5e7223 */ /* 0x000fe4000001005c */
[----:B-----5:R-:W-:Y:S02]  /*1ea0*/  FMUL.FTZ R84, R127, R84 ;  /* 0x000000547f547220 */ /* 0x020fe40000410000 */
[----:B------:R-:W-:-:S02]  /*1eb0*/  FADD.FTZ R94, R123, -R94 ;  /* 0x8000005e7b5e7221 */ /* 0x000fc40000010000 */
[----:B------:R-:W-:-:S04]  /*1ec0*/  FMUL.FTZ R85, R84, R125 ;  /* 0x0000007d54557220 */ /* 0x000fc80000410000 */
[----:B------:R-:W-:-:S05]  /*1ed0*/  FMUL.FTZ R85, R85, UR16 ;  /* 0x0000001055557c20 */ /* 0x000fca0008410000 */
[----:B------:R-:W-:Y:S01]  /*1ee0*/  SEL R88, R85, RZ, P6 ;  /* 0x000000ff55587207 */ /* 0x000fe20003000000 */
[----:B------:R-:W-:Y:S01]  /*1ef0*/  FMUL.FTZ R85, R127, R86 ;  /* 0x000000567f557220 */ /* 0x000fe20000410000 */
[----:B------:R-:W-:-:S03]  /*1f00*/  LOP3.LUT P6, RZ, R6, 0xff00, RZ, 0xc0, !PT ;  /* 0x0000ff0006ff7812 */ /* 0x000fc600078cc0ff */
[----:B------:R-:W-:-:S04]  /*1f10*/  FMUL.FTZ R86, R85, R125 ;  /* 0x0000007d55567220 */ /* 0x000fc80000410000 */
[----:B------:R-:W-:-:S05]  /*1f20*/  FMUL.FTZ R86, R86, UR16 ;  /* 0x0000001056567c20 */ /* 0x000fca0008410000 */
[----:B------:R-:W-:Y:S01]  /*1f30*/  SEL R89, R86, RZ, P6 ;  /* 0x000000ff56597207 */ /* 0x000fe20003000000 */
[----:B------:R-:W-:Y:S01]  /*1f40*/  FADD.FTZ R86, R114, -R87 ;  /* 0x8000005772567221 */ /* 0x000fe20000010000 */
[----:B------:R-:W-:-:S03]  /*1f50*/  LOP3.LUT P6, RZ, R6, 0xff0000, RZ, 0xc0, !PT ;  /* 0x00ff000006ff7812 */ /* 0x000fc600078cc0ff */
[----:B------:R-:W-:-:S04]  /*1f60*/  FMUL.FTZ R86, R127, R86 ;  /* 0x000000567f567220 */ /* 0x000fc80000410000 */
[----:B------:R-:W-:-:S04]  /*1f70*/  FMUL.FTZ R87, R86, R125 ;  /* 0x0000007d56577220 */ /* 0x000fc80000410000 */
[----:B------:R-:W-:-:S05]  /*1f80*/  FMUL.FTZ R87, R87, UR16 ;  /* 0x0000001057577c20 */ /* 0x000fca0008410000 */
[----:B------:R-:W-:Y:S01]  /*1f90*/  SEL R90, R87, RZ, P6 ;  /* 0x000000ff575a7207 */ /* 0x000fe20003000000 */
[----:B------:R-:W-:Y:S01]  /*1fa0*/  FMUL.FTZ R87, R127, R94 ;  /* 0x0000005e7f577220 */ /* 0x000fe20000410000 */
[----:B------:R-:W-:-:S03]  /*1fb0*/  ISETP.GE.U32.AND P6, PT, R6, 0x1000000, PT ;  /* 0x010000000600780c */ /* 0x000fc60003fc6070 */
[----:B------:R-:W-:-:S04]  /*1fc0*/  FMUL.FTZ R91, R87, R125 ;  /* 0x0000007d575b7220 */ /* 0x000fc80000410000 */
[----:B------:R-:W-:-:S05]  /*1fd0*/  FMUL.FTZ R91, R91, UR16 ;  /* 0x000000105b5b7c20 */ /* 0x000fca0008410000 */
[----:B------:R-:W-:-:S07]  /*1fe0*/  SEL R91, R91, RZ, P6 ;  /* 0x000000ff5b5b7207 */ /* 0x000fce0003000000 */
.L_x_9346:
[----:B------:R-:W0:Y:S08]  /*1ff0*/  @P0 LDC.64 R128, c[0x0][0x478] ;  /* 0x00011e00ff800b82 */ /* 0x000e300000000a00 */
[----:B------:R-:W1:Y:S01]  /*2000*/  LDC.64 R94, c[0x0][0x468] ;  /* 0x00011a00ff5e7b82 */ /* 0x000e620000000a00 */
[----:B0-----:R-:W-:-:S05]  /*2010*/  @P0 IMAD.WIDE.U32 R128, R23, 0x10, R128 ;  /* 0x0000001017800825 */ /* 0x001fca00078e0080 */
[----:B------:R0:W-:Y:S01]  /*2020*/  @P0 STG.E.128 desc[UR8][R128.64], R84 ;  /* 0x0000005480000986 */ /* 0x0001e2000c101d08 */
[C---:B-1----:R-:W-:Y:S01]  /*2030*/  IMAD.WIDE.U32 R94, R23.reuse, 0x10, R94 ;  /* 0x00000010175e7825 */ /* 0x042fe200078e005e */
[----:B------:R-:W-:-:S04]  /*2040*/  IADD3 R23, PT, PT, R23, 0x80, RZ ;  /* 0x0000008017177810 */ /* 0x000fc80007ffe0ff */
[----:B------:R0:W-:Y:S03]  /*2050*/  STG.E.128 desc[UR8][R94.64], R88 ;  /* 0x000000585e007986 */ /* 0x0001e6000c101d08 */
.L_x_9344:
[----:B------:R-:W-:Y:S05]  /*2060*/  BSYNC.RECONVERGENT B1 ;  /* 0x0000000000017941 */ /* 0x000fea0003800200 */
.L_x_9343:
[----:B------:R-:W-:Y:S04]  /*2070*/  BSSY.RECONVERGENT B1, `(.L_x_9347) ;  /* 0x0000045000017945 */ /* 0x000fe80003800200 */
[----:B------:R-:W-:Y:S05]  /*2080*/  @!P1 BRA `(.L_x_9348) ;  /* 0x00000004000c9947 */ /* 0x000fea0003800000 */
[----:B------:R-:W-:-:S04]  /*2090*/  ISETP.NE.U32.AND P0, PT, RZ, UR14, PT ;  /* 0x0000000eff007c0c */ /* 0x000fc8000bf05070 */
[----:B------:R-:W-:-:S13]  /*20a0*/  ISETP.NE.AND.EX P0, PT, RZ, UR15, PT, P0 ;  /* 0x0000000fff007c0c */ /* 0x000fda000bf05300 */
[----:B------:R-:W-:Y:S05]  /*20b0*/  @!P0 BRA `(.L_x_9349) ;  /* 0x0000000000748947 */ /* 0x000fea0003800000 */
[-CC-:B0-----:R-:W-:Y:S01]  /*20c0*/  FFMA.FTZ R85, R9, R93.reuse, R92.reuse ;  /* 0x0000005d09557223 */ /* 0x181fe2000001005c */
        /* <DEDUP_REMOVED lines=26> */
[----:B------:R-:W-:Y:S01]  /*2270*/  SEL R91, R91, RZ, P6 ;  /* 0x000000ff5b5b7207 */ /* 0x000fe20003000000 */
[----:B------:R-:W-:Y:S06]  /*2280*/  BRA `(.L_x_9350) ;  /* 0x0000000000707947 */ /* 0x000fec0003800000 */
.L_x_9349:
[-CC-:B0-----:R-:W-:Y:S01]  /*2290*/  FFMA.FTZ R89, R9, R93.reuse, R92.reuse ;  /* 0x0000005d09597223 */ /* 0x181fe2000001005c */
        /* <DEDUP_REMOVED lines=26> */
[----:B------:R-:W-:-:S09]  /*2440*/  SEL R91, R94, RZ, P6 ;  /* 0x000000ff5e5b7207 */ /* 0x000fd20003000000 */
.L_x_9350:
[----:B------:R-:W0:Y:S08]  /*2450*/  @P0 LDC.64 R128, c[0x0][0x478] ;  /* 0x00011e00ff800b82 */ /* 0x000e300000000a00 */
[----:B------:R-:W1:Y:S01]  /*2460*/  LDC.64 R94, c[0x0][0x468] ;  /* 0x00011a00ff5e7b82 */ /* 0x000e620000000a00 */
[----:B0-----:R-:W-:-:S05]  /*2470*/  @P0 IMAD.WIDE.U32 R128, R23, 0x10, R128 ;  /* 0x0000001017800825 */ /* 0x001fca00078e0080 */
[----:B------:R2:W-:Y:S01]  /*2480*/  @P0 STG.E.128 desc[UR8][R128.64], R84 ;  /* 0x0000005480000986 */ /* 0x0005e2000c101d08 */
[C---:B-1----:R-:W-:Y:S01]  /*2490*/  IMAD.WIDE.U32 R94, R23.reuse, 0x10, R94 ;  /* 0x00000010175e7825 */ /* 0x042fe200078e005e */
[----:B------:R-:W-:-:S04]  /*24a0*/  IADD3 R23, PT, PT, R23, 0x80, RZ ;  /* 0x0000008017177810 */ /* 0x000fc80007ffe0ff */
[----:B------:R2:W-:Y:S03]  /*24b0*/  STG.E.128 desc[UR8][R94.64], R88 ;  /* 0x000000585e007986 */ /* 0x0005e6000c101d08 */
.L_x_9348:
[----:B------:R-:W-:Y:S05]  /*24c0*/  BSYNC.RECONVERGENT B1 ;  /* 0x0000000000017941 */ /* 0x000fea0003800200 */
.L_x_9347:
[----:B------:R-:W-:Y:S04]  /*24d0*/  BSSY.RECONVERGENT B1, `(.L_x_9351) ;  /* 0x0000045000017945 */ /* 0x000fe80003800200 */
[----:B------:R-:W-:Y:S05]  /*24e0*/  @!P2 BRA `(.L_x_9352) ;  /* 0x00000004000ca947 */ /* 0x000fea0003800000 */
[----:B------:R-:W-:-:S04]  /*24f0*/  ISETP.NE.U32.AND P0, PT, RZ, UR14, PT ;  /* 0x0000000eff007c0c */ /* 0x000fc8000bf05070 */
[----:B------:R-:W-:-:S13]  /*2500*/  ISETP.NE.AND.EX P0, PT, RZ, UR15, PT, P0 ;  /* 0x0000000fff007c0c */ /* 0x000fda000bf05300 */
[----:B------:R-:W-:Y:S05]  /*2510*/  @!P0 BRA `(.L_x_9353) ;  /* 0x0000000000748947 */ /* 0x000fea0003800000 */
[-CC-:B0-2---:R-:W-:Y:S01]  /*2520*/  FFMA.FTZ R85, R11, R93.reuse, R92.reuse ;  /* 0x0000005d0b557223 */ /* 0x185fe2000001005c */
[----:B------:R-:W-:Y:S01]  /*2530*/  LOP3.LUT P6, RZ, R10, 0xff, RZ, 0xc0, !PT ;  /* 0x000000ff0aff7812 */ /* 0x000fe200078cc0ff */
[-CC-:B------:R-:W-:Y:S01]  /*2540*/  FFMA.FTZ R87, R111, R93.reuse, R92.reuse ;  /* 0x0000005d6f577223 */ /* 0x180fe2000001005c */
[----:B------:R-:W-:Y:S01]  /*2550*/  FFMA.FTZ R94, R122, R93, R92 ;  /* 0x0000005d7a5e7223 */ /* 0x000fe2000001005c */
[----:B------:R-:W-:-:S03]  /*2560*/  FADD.FTZ R84, R12, -R85 ;  /* 0x800000550c547221 */ /* 0x000fc60000010000 */
[----:B------:R-:W-:Y:S01]  /*2570*/  FADD.FTZ R94, R119, -R94 ;  /* 0x8000005e775e7221 */ /* 0x000fe20000010000 */
[----:B-----5:R-:W-:-:S04]  /*2580*/  FMUL.FTZ R84, R127, R84 ;  /* 0x000000547f547220 */ /* 0x020fc80000410000 */
[----:B------:R-:W-:-:S04]  /*2590*/  FMUL.FTZ R85, R84, R125 ;  /* 0x0000007d54557220 */ /* 0x000fc80000410000 */
[----:B------:R-:W-:-:S05]  /*25a0*/  FMUL.FTZ R85, R85, UR16 ;  /* 0x0000001055557c20 */ /* 0x000fca0008410000 */
[----:B------:R-:W-:Y:S01]  /*25b0*/  SEL R88, R85, RZ, P6 ;  /* 0x000000ff55587207 */ /* 0x000fe20003000000 */
[----:B------:R-:W-:Y:S01]  /*25c0*/  FFMA.FTZ R85, R102, R93, R92 ;  /* 0x0000005d66557223 */ /* 0x000fe2000001005c */
[----:B------:R-:W-:-:S03]  /*25d0*/  LOP3.LUT P6, RZ, R10, 0xff00, RZ, 0xc0, !PT ;  /* 0x0000ff000aff7812 */ /* 0x000fc600078cc0ff */
[----:B------:R-:W-:-:S04]  /*25e0*/  FADD.FTZ R86, R100, -R85 ;  /* 0x8000005564567221 */ /* 0x000fc80000010000 */
[----:B------:R-:W-:-:S04]  /*25f0*/  FMUL.FTZ R85, R127, R86 ;  /* 0x000000567f557220 */ /* 0x000fc80000410000 */
        /* <DEDUP_REMOVED lines=15> */
.L_x_9353:
[-CC-:B0-2---:R-:W-:Y:S01]  /*26f0*/  FFMA.FTZ R89, R11, R93.reuse, R92.reuse ;  /* 0x0000005d0b597223 */ /* 0x185fe2000001005c */
[----:B------:R-:W-:Y:S01]  /*2700*/  LOP3.LUT P6, RZ, R10, 0xff, RZ, 0xc0, !PT ;  /* 0x000000ff0aff7812 */ /* 0x000fe200078cc0ff */
[-CC-:B------:R-:W-:Y:S01]  /*2710*/  FFMA.FTZ R91, R111, R93.reuse, R92.reuse ;  /* 0x0000005d6f5b7223 */ /* 0x180fe2000001005c */
[-CC-:B------:R-:W-:Y:S01]  /*2720*/  FFMA.FTZ R94, R122, R93.reuse, R92.reuse ;  /* 0x0000005d7a5e7223 */ /* 0x180fe2000001005c */
[----:B------:R-:W-:Y:S01]  /*2730*/  FADD.FTZ R88, R12, -R89 ;  /* 0x800000590c587221 */ /* 0x000fe20000010000 */
[----:B------:R-:W-:Y:S02]  /*2740*/  FFMA.FTZ R89, R102, R93, R92 ;  /* 0x0000005d66597223 */ /* 0x000fe4000001005c */
[----:B------:R-:W-:Y:S01]  /*2750*/  FADD.FTZ R94, R119, -R94 ;  /* 0x8000005e775e7221 */ /* 0x000fe20000010000 */
[C---:B-----5:R-:W-:Y:S01]  /*2760*/  FMUL.FTZ R88, R127.reuse, R88 ;  /* 0x000000587f587220 */ /* 0x060fe20000410000 */
[----:B------:R-:W-:Y:S02]  /*2770*/  FADD.FTZ R90, R100, -R89 ;  /* 0x80000059645a7221 */ /* 0x000fe40000010000 */
[C---:B------:R-:W-:Y:S01]  /*2780*/  FMUL.FTZ R94, R127.reuse, R94 ;  /* 0x0000005e7f5e7220 */ /* 0x040fe20000410000 */
[----:B------:R-:W-:Y:S01]  /*2790*/  FMUL.FTZ R88, R88, R125 ;  /* 0x0000007d58587220 */ /* 0x000fe20000410000 */
[----:B------:R-:W-:-:S02]  /*27a0*/  FMUL.FTZ R90, R127, R90 ;  /* 0x0000005a7f5a7220 */ /* 0x000fc40000410000 */
[-C--:B------:R-:W-:Y:S01]  /*27b0*/  FMUL.FTZ R94, R94, R125.reuse ;  /* 0x0000007d5e5e7220 */ /* 0x080fe20000410000 */
[----:B------:R-:W-:Y:S01]  /*27c0*/  FMUL.FTZ R88, R88, UR16 ;  /* 0x0000001058587c20 */ /* 0x000fe20008410000 */
[----:B------:R-:W-:Y:S02]  /*27d0*/  FMUL.FTZ R90, R90, R125 ;  /* 0x0000007d5a5a7220 */ /* 0x000fe40000410000 */
[----:B------:R-:W-:Y:S02]  /*27e0*/  FMUL.FTZ R94, R94, UR16 ;  /* 0x000000105e5e7c20 */ /* 0x000fe40008410000 */
        /* <DEDUP_REMOVED lines=12> */
.L_x_9354:
[----:B------:R-:W0:Y:S08]  /*28b0*/  @P0 LDC.64 R128, c[0x0][0x478] ;  /* 0x00011e00ff800b82 */ /* 0x000e300000000a00 */
[----:B------:R-:W1:Y:S01]  /*28c0*/  LDC.64 R94, c[0x0][0x468] ;  /* 0x00011a00ff5e7b82 */ /* 0x000e620000000a00 */
[----:B0-----:R-:W-:-:S05]  /*28d0*/  @P0 IMAD.WIDE.U32 R128, R23, 0x10, R128 ;  /* 0x0000001017800825 */ /* 0x001fca00078e0080 */
[----:B------:R3:W-:Y:S01]  /*28e0*/  @P0 STG.E.128 desc[UR8][R128.64], R84 ;  /* 0x0000005480000986 */ /* 0x0007e2000c101d08 */
[C---:B-1----:R-:W-:Y:S01]  /*28f0*/  IMAD.WIDE.U32 R94, R23.reuse, 0x10, R94 ;  /* 0x00000010175e7825 */ /* 0x042fe200078e005e */
[----:B------:R-:W-:-:S04]  /*2900*/  IADD3 R23, PT, PT, R23, 0x80, RZ ;  /* 0x0000008017177810 */ /* 0x000fc80007ffe0ff */
[----:B------:R3:W-:Y:S03]  /*2910*/  STG.E.128 desc[UR8][R94.64], R88 ;  /* 0x000000585e007986 */ /* 0x0007e6000c101d08 */
.L_x_9352:
[----:B------:R-:W-:Y:S05]  /*2920*/  BSYNC.RECONVERGENT B1 ;  /* 0x0000000000017941 */ /* 0x000fea0003800200 */
.L_x_9351:
[----:B------:R-:W-:Y:S04]  /*2930*/  BSSY.RECONVERGENT B1, `(.L_x_9355) ;  /* 0x0000045000017945 */ /* 0x000fe80003800200 */
[----:B------:R-:W-:Y:S05]  /*2940*/  @!P3 BRA `(.L_x_9356) ;  /* 0x00000004000cb947 */ /* 0x000fea0003800000 */
[----:B------:R-:W-:-:S04]  /*2950*/  ISETP.NE.U32.AND P0, PT, RZ, UR14, PT ;  /* 0x0000000eff007c0c */ /* 0x000fc8000bf05070 */
[----:B------:R-:W-:-:S13]  /*2960*/  ISETP.NE.AND.EX P0, PT, RZ, UR15, PT, P0 ;  /* 0x0000000fff007c0c */ /* 0x000fda000bf05300 */
[----:B------:R-:W-:Y:S05]  /*2970*/  @!P0 BRA `(.L_x_9357) ;  /* 0x0000000000748947 */ /* 0x000fea0003800000 */
[-CC-:B0-23--:R-:W-:Y:S01]  /*2980*/  FFMA.FTZ R85, R15, R93.reuse, R92.reuse ;  /* 0x0000005d0f557223 */ /* 0x18dfe2000001005c */
        /* <DEDUP_REMOVED lines=28> */
.L_x_9357:
[-CC-:B0-23--:R-:W-:Y:S01]  /*2b50*/  FFMA.FTZ R89, R15, R93.reuse, R92.reuse ;  /* 0x0000005d0f597223 */ /* 0x18dfe2000001005c */
        /* <DEDUP_REMOVED lines=27> */
.L_x_9358:
[----:B------:R-:W0:Y:S08]  /*2d10*/  @P0 LDC.64 R128, c[0x0][0x478] ;  /* 0x00011e00ff800b82 */ /* 0x000e300000000a00 */
[----:B------:R-:W1:Y:S01]  /*2d20*/  LDC.64 R94, c[0x0][0x468] ;  /* 0x00011a00ff5e7b82 */ /* 0x000e620000000a00 */
[----:B0-----:R-:W-:-:S05]  /*2d30*/  @P0 IMAD.WIDE.U32 R128, R23, 0x10, R128 ;  /* 0x0000001017800825 */ /* 0x001fca00078e0080 */
[----:B------:R4:W-:Y:S01]  /*2d40*/  @P0 STG.E.128 desc[UR8][R128.64], R84 ;  /* 0x0000005480000986 */ /* 0x0009e2000c101d08 */
[C---:B-1----:R-:W-:Y:S01]  /*2d50*/  IMAD.WIDE.U32 R94, R23.reuse, 0x10, R94 ;  /* 0x00000010175e7825 */ /* 0x042fe200078e005e */
[----:B------:R-:W-:-:S04]  /*2d60*/  IADD3 R23, PT, PT, R23, 0x80, RZ ;  /* 0x0000008017177810 */ /* 0x000fc80007ffe0ff */
[----:B------:R4:W-:Y:S03]  /*2d70*/  STG.E.128 desc[UR8][R94.64], R88 ;  /* 0x000000585e007986 */ /* 0x0009e6000c101d08 */
.L_x_9356:
[----:B------:R-:W-:Y:S05]  /*2d80*/  BSYNC.RECONVERGENT B1 ;  /* 0x0000000000017941 */ /* 0x000fea0003800200 */
.L_x_9355:
[----:B------:R-:W-:Y:S05]  /*2d90*/  @!P5 BRA `(.L_x_9359) ;  /* 0x0000001800bcd947 */ /* 0x000fea0003800000 */
[----:B------:R-:W-:-:S04]  /*2da0*/  ISETP.NE.U32.AND P0, PT, RZ, UR14, PT ;  /* 0x0000000eff007c0c */ /* 0x000fc8000bf05070 */
[----:B------:R-:W-:-:S13]  /*2db0*/  ISETP.NE.AND.EX P0, PT, RZ, UR15, PT, P0 ;  /* 0x0000000fff007c0c */ /* 0x000fda000bf05300 */
[----:B------:R-:W-:Y:S05]  /*2dc0*/  @!P0 BRA `(.L_x_9360) ;  /* 0x0000000000748947 */ /* 0x000fea0003800000 */
[-CC-:B0-234-:R-:W-:Y:S01]  /*2dd0*/  FFMA.FTZ R85, R118, R93.reuse, R92.reuse ;  /* 0x0000005d76557223 */ /* 0x19dfe2000001005c */
[----:B------:R-:W-:Y:S01]  /*2de0*/  ISETP.GE.U32.AND P6, PT, R16, 0x1000000, PT ;  /* 0x010000001000780c */ /* 0x000fe20003fc6070 */
[-CC-:B------:R-:W-:Y:S02]  /*2df0*/  FFMA.FTZ R86, R22, R93.reuse, R92.reuse ;  /* 0x0000005d16567223 */ /* 0x180fe4000001005c */
[----:B------:R-:W-:Y:S01]  /*2e00*/  FADD.FTZ R84, R116, -R85 ;  /* 0x8000005574547221 */ /* 0x000fe20000010000 */
[-C--:B------:R-:W-:Y:S01]  /*2e10*/  FFMA.FTZ R85, R17, R93.reuse, R92 ;  /* 0x0000005d11557223 */ /* 0x080fe2000001005c */
[----:B------:R-:W-:Y:S01]  /*2e20*/  FADD.FTZ R86, R21, -R86 ;  /* 0x8000005615567221 */ /* 0x000fe20000010000 */
[----:B------:R-:W-:Y:S01]  /*2e30*/  FFMA.FTZ R92, R107, R93, R92 ;  /* 0x0000005d6b5c7223 */ /* 0x000fe2000001005c */
[----:B-----5:R-:W-:-:S03]  /*2e40*/  FMUL.FTZ R87, R127, R84 ;  /* 0x000000547f577220 */ /* 0x020fc60000410000 */
[----:B------:R-:W-:Y:S01]  /*2e50*/  FADD.FTZ R92, R105, -R92 ;  /* 0x8000005c695c7221 */ /* 0x000fe20000010000 */
        /* <DEDUP_REMOVED lines=19> */
[----:B------:R-:W-:Y:S06]  /*2f90*/  BRA `(.L_x_9361) ;  /* 0x0000000000707947 */ /* 0x000fec0003800000 */
.L_x_9360:
[-CC-:B0-234-:R-:W-:Y:S01]  /*2fa0*/  FFMA.FTZ R89, R118, R93.reuse, R92.reuse ;  /* 0x0000005d76597223 */ /* 0x19dfe2000001005c */
[----:B------:R-:W-:Y:S01]  /*2fb0*/  ISETP.GE.U32.AND P6, PT, R16, 0x1000000, PT ;  /* 0x010000001000780c */ /* 0x000fe20003fc6070 */
[-CC-:B------:R-:W-:Y:S02]  /*2fc0*/  FFMA.FTZ R90, R22, R93.reuse, R92.reuse ;  /* 0x0000005d165a7223 */ /* 0x180fe4000001005c */
[----:B------:R-:W-:Y:S01]  /*2fd0*/  FADD.FTZ R88, R116, -R89 ;  /* 0x8000005974587221 */ /* 0x000fe20000010000 */
[-C--:B------:R-:W-:Y:S01]  /*2fe0*/  FFMA.FTZ R89, R17, R93.reuse, R92 ;  /* 0x0000005d11597223 */ /* 0x080fe2000001005c */
[----:B------:R-:W-:Y:S01]  /*2ff0*/  FADD.FTZ R90, R21, -R90 ;  /* 0x8000005a155a7221 */ /* 0x000fe20000010000 */
[----:B------:R-:W-:Y:S01]  /*3000*/  FFMA.FTZ R92, R107, R93, R92 ;  /* 0x0000005d6b5c7223 */ /* 0x000fe2000001005c */
[C---:B-----5:R-:W-:Y:S02]  /*3010*/  FMUL.FTZ R88, R127.reuse, R88 ;  /* 0x000000587f587220 */ /* 0x060fe40000410000 */
[----:B------:R-:W-:Y:S01]  /*3020*/  FMUL.FTZ R90, R127, R90 ;  /* 0x0000005a7f5a7220 */ /* 0x000fe20000410000 */
[----:B------:R-:W-:Y:S01]  /*3030*/  FADD.FTZ R92, R105, -R92 ;  /* 0x8000005c695c7221 */ /* 0x000fe20000010000 */
[----:B------:R-:W-:-:S02]  /*3040*/  FMUL.FTZ R88, R88, R125 ;  /* 0x0000007d58587220 */ /* 0x000fc40000410000 */
[-C--:B------:R-:W-:Y:S01]  /*3050*/  FMUL.FTZ R90, R90, R125.reuse ;  /* 0x0000007d5a5a7220 */ /* 0x080fe20000410000 */
[----:B------:R-:W-:Y:S01]  /*3060*/  FMUL.FTZ R92, R127, R92 ;  /* 0x0000005c7f5c7220 */ /* 0x000fe20000410000 */
[----:B------:R-:W-:Y:S02]  /*3070*/  FMUL.FTZ R88, R88, UR16 ;  /* 0x0000001058587c20 */ /* 0x000fe40008410000 */
[----:B------:R-:W-:Y:S01]  /*3080*/  FMUL.FTZ R90, R90, UR16 ;  /* 0x000000105a5a7c20 */ /* 0x000fe20008410000 */
[----:B------:R-:W-:Y:S02]  /*3090*/  FMUL.FTZ R92, R92, R125 ;  /* 0x0000007d5c5c7220 */ /* 0x000fe40000410000 */
[----:B------:R-:W-:Y:S01]  /*30a0*/  SEL R91, R88, RZ, P6 ;  /* 0x000000ff585b7207 */ /* 0x000fe20003000000 */
[----:B------:R-:W-:Y:S01]  /*30b0*/  FADD.FTZ R88, R18, -R89 ;  /* 0x8000005912587221 */ /* 0x000fe20000010000 */
[----:B------:R-:W-:Y:S01]  /*30c0*/  LOP3.LUT P6, RZ, R16, 0xff, RZ, 0xc0, !PT ;  /* 0x000000ff10ff7812 */ /* 0x000fe200078cc0ff */
[----:B------:R-:W-:-:S02]  /*30d0*/  FMUL.FTZ R92, R92, UR16 ;  /* 0x000000105c5c7c20 */ /* 0x000fc40008410000 */
[----:B------:R-:W-:-:S04]  /*30e0*/  FMUL.FTZ R88, R127, R88 ;  /* 0x000000587f587220 */ /* 0x000fc80000410000 */
[----:B------:R-:W-:-:S04]  /*30f0*/  FMUL.FTZ R88, R88, R125 ;  /* 0x0000007d58587220 */ /* 0x000fc80000410000 */
[----:B------:R-:W-:-:S05]  /*3100*/  FMUL.FTZ R88, R88, UR16 ;  /* 0x0000001058587c20 */ /* 0x000fca0008410000 */
[----:B------:R-:W-:Y:S02]  /*3110*/  SEL R88, R88, RZ, P6 ;  /* 0x000000ff58587207 */ /* 0x000fe40003000000 */
[----:B------:R-:W-:-:S04]  /*3120*/  LOP3.LUT P6, RZ, R16, 0xff00, RZ, 0xc0, !PT ;  /* 0x0000ff0010ff7812 */ /* 0x000fc800078cc0ff */
[----:B------:R-:W-:Y:S02]  /*3130*/  SEL R89, R90, RZ, P6 ;  /* 0x000000ff5a597207 */ /* 0x000fe40003000000 */
[----:B------:R-:W-:-:S04]  /*3140*/  LOP3.LUT P6, RZ, R16, 0xff0000, RZ, 0xc0, !PT ;  /* 0x00ff000010ff7812 */ /* 0x000fc800078cc0ff */
[----:B------:R-:W-:-:S09]  /*3150*/  SEL R90, R92, RZ, P6 ;  /* 0x000000ff5c5a7207 */ /* 0x000fd20003000000 */
.L_x_9361:
[----:B------:R-:W0:Y:S08]  /*3160*/  @P0 LDC.64 R94, c[0x0][0x478] ;  /* 0x00011e00ff5e0b82 */ /* 0x000e300000000a00 */
[----:B------:R-:W1:Y:S01]  /*3170*/  LDC.64 R92, c[0x0][0x468] ;  /* 0x00011a00ff5c7b82 */ /* 0x000e620000000a00 */
[----:B0-----:R-:W-:-:S05]  /*3180*/  @P0 IMAD.WIDE.U32 R94, R23, 0x10, R94 ;  /* 0x00000010175e0825 */ /* 0x001fca00078e005e */
[----:B------:R0:W-:Y:S01]  /*3190*/  @P0 STG.E.128 desc[UR8][R94.64], R84 ;  /* 0x000000545e000986 */ /* 0x0001e2000c101d08 */
[----:B-1----:R-:W-:-:S05]  /*31a0*/  IMAD.WIDE.U32 R92, R23, 0x10, R92 ;  /* 0x00000010175c7825 */ /* 0x002fca00078e005c */
[----:B------:R0:W-:Y:S01]  /*31b0*/  STG.E.128 desc[UR8][R92.64], R88 ;  /* 0x000000585c007986 */ /* 0x0001e2000c101d08 */
[----:B------:R-:W-:Y:S05]  /*31c0*/  BRA `(.L_x_9359) ;  /* 0x0000001400b07947 */ /* 0x000fea0003800000 */
.L_x_9342:
        /* <DEDUP_REMOVED lines=8> */
[----:B------:R-:W0:Y:S01]  /*3250*/  LDC.64 R94, c[0x0][0x468] ;  /* 0x00011a00ff5e7b82 */ /* 0x000e220000000a00 */
[-C--:B------:R-:W-:Y:S01]  /*3260*/  FFMA.FTZ R128, R126, R93.reuse, R92 ;  /* 0x0000005d7e807223 */ /* 0x080fe2000001005c */
[----:B------:R-:W-:Y:S01]  /*3270*/  FADD.FTZ R88, R98, -R89 ;  /* 0x8000005962587221 */ /* 0x000fe20000010000 */
[----:B------:R-:W-:Y:S01]  /*3280*/  FADD.FTZ R90, R103, -R90 ;  /* 0x8000005a675a7221 */ /* 0x000fe20000010000 */
[----:B------:R-:W-:Y:S01]  /*3290*/  FFMA.FTZ R89, R115, R93, R92 ;  /* 0x0000005d73597223 */ /* 0x000fe2000001005c */
[----:B------:R-:W-:Y:S01]  /*32a0*/  FADD.FTZ R136, R123, -R128 ;  /* 0x800000807b887221 */ /* 0x000fe20000010000 */
[C---:B-----5:R-:W-:Y:S01]  /*32b0*/  FFMA.FTZ R88, R127.reuse, R88, R64 ;  /* 0x000000587f587223 */ /* 0x060fe20000010040 */
[C---:B------:R-:W-:Y:S01]  /*32c0*/  FFMA.FTZ R90, R127.reuse, R90, R65 ;  /* 0x0000005a7f5a7223 */ /* 0x040fe20000010041 */
[----:B------:R-:W-:Y:S01]  /*32d0*/  FADD.FTZ R89, R114, -R89 ;  /* 0x8000005972597221 */ /* 0x000fe20000010000 */
[----:B------:R-:W-:Y:S01]  /*32e0*/  LOP3.LUT P0, RZ, R6, 0xff, RZ, 0xc0, !PT ;  /* 0x000000ff06ff7812 */ /* 0x000fe2000780c0ff */
[-C--:B------:R-:W-:Y:S01]  /*32f0*/  FMUL.FTZ R88, R88, R125.reuse ;  /* 0x0000007d58587220 */ /* 0x080fe20000410000 */
[----:B------:R-:W-:Y:S01]  /*3300*/  FMUL.FTZ R90, R90, R125 ;  /* 0x0000007d5a5a7220 */ /* 0x000fe20000410000 */
[C---:B------:R-:W-:Y:S01]  /*3310*/  FFMA.FTZ R128, R127.reuse, R89, R66 ;  /* 0x000000597f807223 */ /* 0x040fe20000010042 */
[----:B------:R-:W-:Y:S01]  /*3320*/  FFMA.FTZ R136, R127, R136, R67 ;  /* 0x000000887f887223 */ /* 0x000fe20000010043 */
[----:B------:R-:W-:Y:S01]  /*3330*/  FMUL.FTZ R88, R88, UR16 ;  /* 0x0000001058587c20 */ /* 0x000fe20008410000 */
[----:B------:R-:W-:Y:S01]  /*3340*/  FMUL.FTZ R89, R90, UR16 ;  /* 0x000000105a597c20 */ /* 0x000fe20008410000 */
[-C--:B------:R-:W-:Y:S01]  /*3350*/  FMUL.FTZ R128, R128, R125.reuse ;  /* 0x0000007d80807220 */ /* 0x080fe20000410000 */
[----:B------:R-:W-:-:S02]  /*3360*/  FMUL.FTZ R136, R136, R125 ;  /* 0x0000007d88887220 */ /* 0x000fc40000410000 */
[----:B------:R-:W-:Y:S01]  /*3370*/  SEL R88, R88, RZ, P0 ;  /* 0x000000ff58587207 */ /* 0x000fe20000000000 */
[----:B------:R-:W-:Y:S01]  /*3380*/  FMUL.FTZ R90, R128, UR16 ;  /* 0x00000010805a7c20 */ /* 0x000fe20008410000 */
[----:B------:R-:W-:Y:S01]  /*3390*/  LOP3.LUT P0, RZ, R6, 0xff00, RZ, 0xc0, !PT ;  /* 0x0000ff0006ff7812 */ /* 0x000fe2000780c0ff */
[----:B------:R-:W-:Y:S01]  /*33a0*/  FMUL.FTZ R91, R136, UR16 ;  /* 0x00000010885b7c20 */ /* 0x000fe20008410000 */
[----:B0-----:R-:W-:Y:S02]  /*33b0*/  IMAD.WIDE.U32 R94, R23, 0x10, R94 ;  /* 0x00000010175e7825 */ /* 0x001fe400078e005e */
[----:B------:R-:W-:Y:S02]  /*33c0*/  SEL R89, R89, RZ, P0 ;  /* 0x000000ff59597207 */ /* 0x000fe40000000000 */
[----:B------:R-:W-:Y:S02]  /*33d0*/  LOP3.LUT P0, RZ, R6, 0xff0000, RZ, 0xc0, !PT ;  /* 0x00ff000006ff7812 */ /* 0x000fe4000780c0ff */
[----:B------:R-:W-:-:S02]  /*33e0*/  IADD3 R23, PT, PT, R23, 0x80, RZ ;  /* 0x0000008017177810 */ /* 0x000fc40007ffe0ff */
[----:B------:R-:W-:Y:S02]  /*33f0*/  SEL R90, R90, RZ, P0 ;  /* 0x000000ff5a5a7207 */ /* 0x000fe40000000000 */
[----:B------:R-:W-:-:S04]  /*3400*/  ISETP.GE.U32.AND P0, PT, R6, 0x1000000, PT ;  /* 0x010000000600780c */ /* 0x000fc80003f06070 */
[----:B------:R-:W-:-:S05]  /*3410*/  SEL R91, R91, RZ, P0 ;  /* 0x000000ff5b5b7207 */ /* 0x000fca0000000000 */
[----:B------:R0:W-:Y:S04]  /*3420*/  STG.E.128 desc[UR8][R94.64], R88 ;  /* 0x000000585e007986 */ /* 0x0001e8000c101d08 */
.L_x_9364:
[----:B------:R-:W-:Y:S05]  /*3430*/  BSYNC.RECONVERGENT B1 ;  /* 0x0000000000017941 */ /* 0x000fea0003800200 */
.L_x_9363:
[----:B------:R-:W-:Y:S04]  /*3440*/  BSSY.RECONVERGENT B1, `(.L_x_9365) ;  /* 0x0000022000017945 */ /* 0x000fe80003800200 */
[----:B------:R-:W-:Y:S05]  /*3450*/  @!P1 BRA `(.L_x_9366) ;  /* 0x0000000000809947 */ /* 0x000fea0003800000 */
[-CC-:B0-----:R-:W-:Y:S01]  /*3460*/  FFMA.FTZ R89, R9, R93.reuse, R92.reuse ;  /* 0x0000005d09597223 */ /* 0x181fe2000001005c */
        /* <DEDUP_REMOVED lines=8> */
[----:B------:R-:W-:Y:S01]  /*34f0*/  FFMA.FTZ R90, R127, R90, R69 ;  /* 0x0000005a7f5a7223 */ /* 0x000fe20000010045 */
        /* <DEDUP_REMOVED lines=22> */
.L_x_9366:
[----:B------:R-:W-:Y:S05]  /*3660*/  BSYNC.RECONVERGENT B1 ;  /* 0x0000000000017941 */ /* 0x000fea0003800200 */
.L_x_9365:
[----:B------:R-:W-:Y:S04]  /*3670*/  BSSY.RECONVERGENT B1, `(.L_x_9367) ;  /* 0x0000022000017945 */ /* 0x000fe80003800200 */
[----:B------:R-:W-:Y:S05]  /*3680*/  @!P2 BRA `(.L_x_9368) ;  /* 0x000000000080a947 */ /* 0x000fea0003800000 */
[-CC-:B01----:R-:W-:Y:S01]  /*3690*/  FFMA.FTZ R89, R11, R93.reuse, R92.reuse ;  /* 0x0000005d0b597223 */ /* 0x183fe2000001005c */
[-CC-:B------:R-:W-:Y:S01]  /*36a0*/  FFMA.FTZ R91, R102, R93.reuse, R92.reuse ;  /* 0x0000005d665b7223 */ /* 0x180fe2000001005c */
[----:B------:R-:W0:Y:S01]  /*36b0*/  LDC.64 R94, c[0x0][0x468] ;  /* 0x00011a00ff5e7b82 */ /* 0x000e220000000a00 */
[-CC-:B------:R-:W-:Y:S01]  /*36c0*/  FFMA.FTZ R128, R122, R93.reuse, R92.reuse ;  /* 0x0000005d7a807223 */ /* 0x180fe2000001005c */
        /* <DEDUP_REMOVED lines=28> */
.L_x_9368:
[----:B------:R-:W-:Y:S05]  /*3890*/  BSYNC.RECONVERGENT B1 ;  /* 0x0000000000017941 */ /* 0x000fea0003800200 */
.L_x_9367:
[----:B------:R-:W-:Y:S04]  /*38a0*/  BSSY.RECONVERGENT B1, `(.L_x_9369) ;  /* 0x0000022000017945 */ /* 0x000fe80003800200 */
[----:B------:R-:W-:Y:S05]  /*38b0*/  @!P3 BRA `(.L_x_9370) ;  /* 0x000000000080b947 */ /* 0x000fea0003800000 */
[-CC-:B012---:R-:W-:Y:S01]  /*38c0*/  FFMA.FTZ R89, R15, R93.reuse, R92.reuse ;  /* 0x0000005d0f597223 */ /* 0x187fe2000001005c */
        /* <DEDUP_REMOVED lines=31> */
.L_x_9370:
[----:B------:R-:W-:Y:S05]  /*3ac0*/  BSYNC.RECONVERGENT B1 ;  /* 0x0000000000017941 */ /* 0x000fea0003800200 */
.L_x_9369:
        /* <DEDUP_REMOVED lines=8> */
[----:B------:R-:W0:Y:S01]  /*3b50*/  LDC.64 R92, c[0x0][0x468] ;  /* 0x00011a00ff5c7b82 */ /* 0x000e220000000a00 */
[C---:B-----5:R-:W-:Y:S01]  /*3b60*/  FFMA.FTZ R90, R127.reuse, R90, R83 ;  /* 0x0000005a7f5a7223 */ /* 0x060fe20000010053 */
[----:B------:R-:W-:Y:S01]  /*3b70*/  FFMA.FTZ R88, R127, R89, R80 ;  /* 0x000000597f587223 */ /* 0x000fe20000010050 */
[----:B------:R-:W-:Y:S01]  /*3b80*/  ISETP.GE.U32.AND P0, PT, R16, 0x1000000, PT ;  /* 0x010000001000780c */ /* 0x000fe20003f06070 */
[----:B------:R-:W-:Y:S01]  /*3b90*/  FADD.FTZ R128, R105, -R128 ;  /* 0x8000008069807221 */ /* 0x000fe20000010000 */
[-C--:B------:R-:W-:Y:S01]  /*3ba0*/  FMUL.FTZ R89, R90, R125.reuse ;  /* 0x0000007d5a597220 */ /* 0x080fe20000410000 */
[-C--:B------:R-:W-:Y:S01]  /*3bb0*/  FMUL.FTZ R88, R88, R125.reuse ;  /* 0x0000007d58587220 */ /* 0x080fe20000410000 */
        /* <DEDUP_REMOVED lines=9> */
[----:B------:R-:W-:-:S03]  /*3c50*/  FMUL.FTZ R90, R94, UR16 ;  /* 0x000000105e5a7c20 */ /* 0x000fc60008410000 */
[----:B------:R-:W-:Y:S02]  /*3c60*/  SEL R88, R88, RZ, P0 ;  /* 0x000000ff58587207 */ /* 0x000fe40000000000 */
[----:B------:R-:W-:Y:S01]  /*3c70*/  LOP3.LUT P0, RZ, R16, 0xff00, RZ, 0xc0, !PT ;  /* 0x0000ff0010ff7812 */ /* 0x000fe2000780c0ff */
[----:B0-----:R-:W-:-:S03]  /*3c80*/  IMAD.WIDE.U32 R92, R23, 0x10, R92 ;  /* 0x00000010175c7825 */ /* 0x001fc600078e005c */
[----:B------:R-:W-:Y:S02]  /*3c90*/  SEL R89, R89, RZ, P0 ;  /* 0x000000ff59597207 */ /* 0x000fe40000000000 */
[----:B------:R-:W-:-:S04]  /*3ca0*/  LOP3.LUT P0, RZ, R16, 0xff0000, RZ, 0xc0, !PT ;  /* 0x00ff000010ff7812 */ /* 0x000fc8000780c0ff */
[----:B------:R-:W-:-:S05]  /*3cb0*/  SEL R90, R90, RZ, P0 ;  /* 0x000000ff5a5a7207 */ /* 0x000fca0000000000 */
[----:B------:R4:W-:Y:S01]  /*3cc0*/  STG.E.128 desc[UR8][R92.64], R88 ;  /* 0x000000585c007986 */ /* 0x0009e2000c101d08 */
[----:B------:R-:W-:Y:S05]  /*3cd0*/  BRA `(.L_x_9359) ;  /* 0x0000000800ec7947 */ /* 0x000fea0003800000 */
.L_x_9362:
[----:B------:R-:W-:Y:S04]  /*3ce0*/  BSSY.RECONVERGENT B1, `(.L_x_9371) ;  /* 0x0000025000017945 */ /* 0x000fe80003800200 */
[----:B------:R-:W-:Y:S05]  /*3cf0*/  @!P4 BRA `(.L_x_9372) ;  /* 0x00000000008cc947 */ /* 0x000fea0003800000 */
[-CC-:B------:R-:W-:Y:S01]  /*3d00*/  FFMA.FTZ R85, R99, R93.reuse, R92.reuse ;  /* 0x0000005d63557223 */ /* 0x180fe2000001005c */
[-CC-:B------:R-:W-:Y:S01]  /*3d10*/  FFMA.FTZ R84, R106, R93.reuse, R92.reuse ;  /* 0x0000005d6a547223 */ /* 0x180fe2000001005c */
[-CC-:B------:R-:W-:Y:S01]  /*3d20*/  FFMA.FTZ R87, R115, R93.reuse, R92.reuse ;  /* 0x0000005d73577223 */ /* 0x180fe2000001005c */
[----:B------:R-:W-:Y:S01]  /*3d30*/  FFMA.FTZ R88, R126, R93, R92 ;  /* 0x0000005d7e587223 */ /* 0x000fe2000001005c */
[----:B------:R-:W-:Y:S01]  /*3d40*/  FADD.FTZ R85, R98, -R85 ;  /* 0x8000005562557221 */ /* 0x000fe20000010000 */
[----:B------:R-:W-:Y:S01]  /*3d50*/  FADD.FTZ R86, R103, -R84 ;  /* 0x8000005467567221 */ /* 0x000fe20000010000 */
[----:B------:R-:W0:Y:S01]  /*3d60*/  LDC.64 R128, c[0x0][0x478] ;  /* 0x00011e00ff807b82 */ /* 0x000e220000000a00 */
[----:B------:R-:W-:Y:S01]  /*3d70*/  FADD.FTZ R89, R114, -R87 ;  /* 0x8000005772597221 */ /* 0x000fe20000010000 */
[C---:B-----5:R-:W-:Y:S01]  /*3d80*/  FFMA.FTZ R84, R127.reuse, R85, R64 ;  /* 0x000000557f547223 */ /* 0x060fe20000010040 */
[----:B------:R-:W-:Y:S01]  /*3d90*/  FFMA.FTZ R85, R127, R86, R65 ;  /* 0x000000567f557223 */ /* 0x000fe20000010041 */
[----:B------:R-:W-:Y:S01]  /*3da0*/  FADD.FTZ R90, R123, -R88 ;  /* 0x800000587b5a7221 */ /* 0x000fe20000010000 */
[----:B------:R-:W-:Y:S01]  /*3db0*/  FFMA.FTZ R86, R127, R89, R66 ;  /* 0x000000597f567223 */ /* 0x000fe20000010042 */
[-C--:B------:R-:W-:Y:S01]  /*3dc0*/  FMUL.FTZ R87, R84, R125.reuse ;  /* 0x0000007d54577220 */ /* 0x080fe20000410000 */
[-C--:B------:R-:W-:Y:S01]  /*3dd0*/  FMUL.FTZ R89, R85, R125.reuse ;  /* 0x0000007d55597220 */ /* 0x080fe20000410000 */
[----:B------:R-:W1:Y:S01]  /*3de0*/  LDC.64 R94, c[0x0][0x468] ;  /* 0x00011a00ff5e7b82 */ /* 0x000e620000000a00 */
[----:B------:R-:W-:Y:S01]  /*3df0*/  LOP3.LUT P0, RZ, R6, 0xff, RZ, 0xc0, !PT ;  /* 0x000000ff06ff7812 */ /* 0x000fe2000780c0ff */
[----:B------:R-:W-:Y:S01]  /*3e00*/  FMUL.FTZ R88, R87, UR16 ;  /* 0x0000001057587c20 */ /* 0x000fe20008410000 */
[----:B------:R-:W-:Y:S01]  /*3e10*/  FFMA.FTZ R87, R127, R90, R67 ;  /* 0x0000005a7f577223 */ /* 0x000fe20000010043 */
[----:B------:R-:W-:Y:S01]  /*3e20*/  FMUL.FTZ R89, R89, UR16 ;  /* 0x0000001059597c20 */ /* 0x000fe20008410000 */
[----:B------:R-:W-:-:S02]  /*3e30*/  FMUL.FTZ R90, R86, R125 ;  /* 0x0000007d565a7220 */ /* 0x000fc40000410000 */
[----:B------:R-:W-:Y:S01]  /*3e40*/  SEL R88, R88, RZ, P0 ;  /* 0x000000ff58587207 */ /* 0x000fe20000000000 */
[----:B------:R-:W-:Y:S01]  /*3e50*/  FMUL.FTZ R91, R87, R125 ;  /* 0x0000007d575b7220 */ /* 0x000fe20000410000 */
[----:B------:R-:W-:Y:S01]  /*3e60*/  LOP3.LUT P0, RZ, R6, 0xff00, RZ, 0xc0, !PT ;  /* 0x0000ff0006ff7812 */ /* 0x000fe2000780c0ff */
[----:B------:R-:W-:Y:S02]  /*3e70*/  FMUL.FTZ R90, R90, UR16 ;  /* 0x000000105a5a7c20 */ /* 0x000fe40008410000 */
[----:B------:R-:W-:Y:S01]  /*3e80*/  FMUL.FTZ R91, R91, UR16 ;  /* 0x000000105b5b7c20 */ /* 0x000fe20008410000 */
[----:B------:R-:W-:Y:S02]  /*3e90*/  SEL R89, R89, RZ, P0 ;  /* 0x000000ff59597207 */ /* 0x000fe40000000000 */
[----:B------:R-:W-:Y:S01]  /*3ea0*/  LOP3.LUT P0, RZ, R6, 0xff0000, RZ, 0xc0, !PT ;  /* 0x00ff000006ff7812 */ /* 0x000fe2000780c0ff */
[----:B0-----:R-:W-:-:S03]  /*3eb0*/  IMAD.WIDE.U32 R128, R23, 0x10, R128 ;  /* 0x0000001017807825 */ /* 0x001fc600078e0080 */
[----:B------:R-:W-:Y:S02]  /*3ec0*/  SEL R90, R90, RZ, P0 ;  /* 0x000000ff5a5a7207 */ /* 0x000fe40000000000 */
[----:B------:R-:W-:Y:S01]  /*3ed0*/  ISETP.GE.U32.AND P0, PT, R6, 0x1000000, PT ;  /* 0x010000000600780c */ /* 0x000fe20003f06070 */
[----:B------:R0:W-:Y:S01]  /*3ee0*/  STG.E.128 desc[UR8][R128.64], R84 ;  /* 0x0000005480007986 */ /* 0x0001e2000c101d08 */
[----:B-1----:R-:W-:Y:S02]  /*3ef0*/  IMAD.WIDE.U32 R94, R23, 0x10, R94 ;  /* 0x00000010175e7825 */ /* 0x002fe400078e005e */
[----:B------:R-:W-:Y:S02]  /*3f00*/  SEL R91, R91, RZ, P0 ;  /* 0x000000ff5b5b7207 */ /* 0x000fe40000000000 */
[----:B------:R-:W-:-:S03]  /*3f10*/  IADD3 R23, PT, PT, R23, 0x80, RZ ;  /* 0x0000008017177810 */ /* 0x000fc60007ffe0ff */
[----:B------:R0:W-:Y:S04]  /*3f20*/  STG.E.128 desc[UR8][R94.64], R88 ;  /* 0x000000585e007986 */ /* 0x0001e8000c101d08 */
.L_x_9372:
[----:B------:R-:W-:Y:S05]  /*3f30*/  BSYNC.RECONVERGENT B1 ;  /* 0x0000000000017941 */ /* 0x000fea0003800200 */
.L_x_9371:
[----:B------:R-:W-:Y:S04]  /*3f40*/  BSSY.RECONVERGENT B1, `(.L_x_9373) ;  /* 0x0000025000017945 */ /* 0x000fe80003800200 */
[----:B------:R-:W-:Y:S05]  /*3f50*/  @!P1 BRA `(.L_x_9374) ;  /* 0x00000000008c9947 */ /* 0x000fea0003800000 */
[-CC-:B0-----:R-:W-:Y:S01]  /*3f60*/  FFMA.FTZ R85, R9, R93.reuse, R92.reuse ;  /* 0x0000005d09557223 */ /* 0x181fe2000001005c */
        /* <DEDUP_REMOVED lines=34> */
.L_x_9374:
[----:B------:R-:W-:Y:S05]  /*4190*/  BSYNC.RECONVERGENT B1 ;  /* 0x0000000000017941 */ /* 0x000fea0003800200 */
.L_x_9373:
[----:B------:R-:W-:Y:S04]  /*41a0*/  BSSY.RECONVERGENT B1, `(.L_x_9375) ;  /* 0x0000025000017945 */ /* 0x000fe80003800200 */
[----:B------:R-:W-:Y:S05]  /*41b0*/  @!P2 BRA `(.L_x_9376) ;  /* 0x00000000008ca947 */ /* 0x000fea0003800000 */
[-CC-:B0-2---:R-:W-:Y:S01]  /*41c0*/  FFMA.FTZ R85, R11, R93.reuse, R92.reuse ;  /* 0x0000005d0b557223 */ /* 0x185fe2000001005c */
        /* <DEDUP_REMOVED lines=34> */
.L_x_9376:
[----:B------:R-:W-:Y:S05]  /*43f0*/  BSYNC.RECONVERGENT B1 ;  /* 0x0000000000017941 */ /* 0x000fea0003800200 */
.L_x_9375:
        /* <DEDUP_REMOVED lines=37> */
.L_x_9378:
[----:B------:R-:W-:Y:S05]  /*4650*/  BSYNC.RECONVERGENT B1 ;  /* 0x0000000000017941 */ /* 0x000fea0003800200 */
.L_x_9377:
[----:B------:R-:W-:Y:S05]  /*4660*/  @!P5 BRA `(.L_x_9359) ;  /* 0x000000000088d947 */ /* 0x000fea0003800000 */
[-CC-:B0-234-:R-:W-:Y:S01]  /*4670*/  FFMA.FTZ R87, R118, R93.reuse, R92.reuse ;  /* 0x0000005d76577223 */ /* 0x19dfe2000001005c */
[-CC-:B------:R-:W-:Y:S01]  /*4680*/  FFMA.FTZ R85, R17, R93.reuse, R92.reuse ;  /* 0x0000005d11557223 */ /* 0x180fe2000001005c */
[-CC-:B------:R-:W-:Y:S01]  /*4690*/  FFMA.FTZ R84, R22, R93.reuse, R92.reuse ;  /* 0x0000005d16547223 */ /* 0x180fe2000001005c */
[----:B------:R-:W-:Y:S01]  /*46a0*/  FFMA.FTZ R88, R107, R93, R92 ;  /* 0x0000005d6b587223 */ /* 0x000fe2000001005c */
[----:B------:R-:W-:Y:S01]  /*46b0*/  FADD.FTZ R86, R116, -R87 ;  /* 0x8000005774567221 */ /* 0x000fe20000010000 */
[----:B------:R-:W-:Y:S01]  /*46c0*/  FADD.FTZ R85, R18, -R85 ;  /* 0x8000005512557221 */ /* 0x000fe20000010000 */
[----:B------:R-:W0:Y:S01]  /*46d0*/  LDC.64 R94, c[0x0][0x478] ;  /* 0x00011e00ff5e7b82 */ /* 0x000e220000000a00 */
[----:B------:R-:W-:Y:S01]  /*46e0*/  FADD.FTZ R89, R105, -R88 ;  /* 0x8000005869597221 */ /* 0x000fe20000010000 */
[----:B-----5:R-:W-:Y:S01]  /*46f0*/  FFMA.FTZ R87, R127, R86, R83 ;  /* 0x000000567f577223 */ /* 0x020fe20000010053 */
[----:B------:R-:W-:Y:S01]  /*4700*/  FADD.FTZ R86, R21, -R84 ;  /* 0x8000005415567221 */ /* 0x000fe20000010000 */
[----:B------:R-:W-:Y:S01]  /*4710*/  FFMA.FTZ R84, R127, R85, R80 ;  /* 0x000000557f547223 */ /* 0x000fe20000010050 */
[----:B------:R-:W-:Y:S01]  /*4720*/  ISETP.GE.U32.AND P0, PT, R16, 0x1000000, PT ;  /* 0x010000001000780c */ /* 0x000fe20003f06070 */
[-C--:B------:R-:W-:Y:S01]  /*4730*/  FMUL.FTZ R90, R87, R125.reuse ;  /* 0x0000007d575a7220 */ /* 0x080fe20000410000 */
[C---:B------:R-:W-:Y:S01]  /*4740*/  FFMA.FTZ R85, R127.reuse, R86, R81 ;  /* 0x000000567f557223 */ /* 0x040fe20000010051 */
[----:B------:R-:W1:Y:S01]  /*4750*/  LDC.64 R92, c[0x0][0x468] ;  /* 0x00011a00ff5c7b82 */ /* 0x000e620000000a00 */
[----:B------:R-:W-:Y:S01]  /*4760*/  FMUL.FTZ R88, R84, R125 ;  /* 0x0000007d54587220 */ /* 0x000fe20000410000 */
[----:B------:R-:W-:Y:S01]  /*4770*/  FMUL.FTZ R90, R90, UR16 ;  /* 0x000000105a5a7c20 */ /* 0x000fe20008410000 */
[----:B------:R-:W-:Y:S01]  /*4780*/  FFMA.FTZ R86, R127, R89, R82 ;  /* 0x000000597f567223 */ /* 0x000fe20000010052 */
[----:B------:R-:W-:Y:S01]  /*4790*/  FMUL.FTZ R89, R85, R125 ;  /* 0x0000007d55597220 */ /* 0x000fe20000410000 */
[----:B------:R-:W-:-:S02]  /*47a0*/  FMUL.FTZ R88, R88, UR16 ;  /* 0x0000001058587c20 */ /* 0x000fc40008410000 */
[----:B------:R-:W-:Y:S01]  /*47b0*/  SEL R91, R90, RZ, P0 ;  /* 0x000000ff5a5b7207 */ /* 0x000fe20000000000 */
[----:B------:R-:W-:Y:S01]  /*47c0*/  FMUL.FTZ R89, R89, UR16 ;  /* 0x0000001059597c20 */ /* 0x000fe20008410000 */
[----:B------:R-:W-:Y:S01]  /*47d0*/  LOP3.LUT P0, RZ, R16, 0xff, RZ, 0xc0, !PT ;  /* 0x000000ff10ff7812 */ /* 0x000fe2000780c0ff */
[----:B------:R-:W-:-:S03]  /*47e0*/  FMUL.FTZ R125, R86, R125 ;  /* 0x0000007d567d7220 */ /* 0x000fc60000410000 */
[----:B------:R-:W-:Y:S01]  /*47f0*/  SEL R88, R88, RZ, P0 ;  /* 0x000000ff58587207 */ /* 0x000fe20000000000 */
[----:B------:R-:W-:Y:S01]  /*4800*/  FMUL.FTZ R90, R125, UR16 ;  /* 0x000000107d5a7c20 */ /* 0x000fe20008410000 */
[----:B------:R-:W-:Y:S01]  /*4810*/  LOP3.LUT P0, RZ, R16, 0xff00, RZ, 0xc0, !PT ;  /* 0x0000ff0010ff7812 */ /* 0x000fe2000780c0ff */
[----:B0-----:R-:W-:-:S03]  /*4820*/  IMAD.WIDE.U32 R94, R23, 0x10, R94 ;  /* 0x00000010175e7825 */ /* 0x001fc600078e005e */
[----:B------:R-:W-:Y:S02]  /*4830*/  SEL R89, R89, RZ, P0 ;  /* 0x000000ff59597207 */ /* 0x000fe40000000000 */
[----:B------:R-:W-:Y:S01]  /*4840*/  LOP3.LUT P0, RZ, R16, 0xff0000, RZ, 0xc0, !PT ;  /* 0x00ff000010ff7812 */ /* 0x000fe2000780c0ff */
[----:B------:R0:W-:Y:S01]  /*4850*/  STG.E.128 desc[UR8][R94.64], R84 ;  /* 0x000000545e007986 */ /* 0x0001e2000c101d08 */
[----:B-1----:R-:W-:Y:S02]  /*4860*/  IMAD.WIDE.U32 R92, R23, 0x10, R92 ;  /* 0x00000010175c7825 */ /* 0x002fe400078e005c */
[----:B------:R-:W-:-:S05]  /*4870*/  SEL R90, R90, RZ, P0 ;  /* 0x000000ff5a5a7207 */ /* 0x000fca0000000000 */
[----:B------:R0:W-:Y:S04]  /*4880*/  STG.E.128 desc[UR8][R92.64], R88 ;  /* 0x000000585c007986 */ /* 0x0001e8000c101d08 */
.L_x_9359:
[----:B------:R-:W-:Y:S05]  /*4890*/  BSYNC.RECONVERGENT B0 ;  /* 0x0000000000007941 */ /* 0x000fea0003800200 */
.L_x_9341:
[----:B01234-:R-:W0:Y:S01]  /*48a0*/  LDC.64 R88, c[0x0][0x380] ;  /* 0x0000e000ff587b82 */ /* 0x01fe220000000a00 */
[----:B------:R-:W-:Y:S01]  /*48b0*/  UPLOP3.LUT UP1, UPT, UPT, UPT, UP1, 0x40, 0x4 ;  /* 0x000000000004789c */ /* 0x000fe20003f2e810 */
[----:B0-----:R-:W-:-:S04]  /*48c0*/  IADD3 R5, PT, PT, R5, R88, RZ ;  /* 0x0000005805057210 */ /* 0x001fc80007ffe0ff */
[----:B------:R-:W-:-:S13]  /*48d0*/  ISETP.GE.AND P0, PT, R5, R89, PT ;  /* 0x000000590500720c */ /* 0x000fda0003f06270 */
[----:B------:R-:W-:Y:S05]  /*48e0*/  @!P0 BRA `(.L_x_9379) ;  /* 0xffffffbc00948947 */ /* 0x000fea000383ffff */
.L_x_9328:
        /* <DEDUP_REMOVED lines=38> */
.L_x_9380:
        /* <DEDUP_REMOVED lines=11> */
.L_x_10948:


//--------------------- .text._ZN10layer_norm13ln_bwd_kernelINS_13Kernel_traitsI6__halfffffjLj2560ELj1ELj1ELj4ELj16ENS_18Kernel_traits_baseILj2560ES2_ffffjLj128EEEEELb1ELb0ELb0ELb1EEEvNS_9BwdParamsE --------------------------
	.section	.text._ZN10layer_norm13ln_bwd_kernelINS_13Kernel_traitsI6__halfffffjLj2560ELj1ELj1ELj4ELj16ENS_18Kernel_traits_baseILj2560ES2_ffffjLj128EEEEELb1ELb0ELb0ELb1EEEvNS_9BwdParamsE,"ax",@progbits
	.align	128
        .global         _ZN10layer_norm13ln_bwd_kernelINS_13Kernel_traitsI6__halfffffjLj2560ELj1ELj1ELj4ELj16ENS_18Kernel_traits_baseILj2560ES2_ffffjLj128EEEEELb1ELb0ELb0ELb1EEEvNS_9BwdParamsE
        .type           _ZN10layer_norm13ln_bwd_kernelINS_13Kernel_traitsI6__halfffffjLj2560ELj1ELj1ELj4ELj16ENS_18Kernel_traits_baseILj2560ES2_ffffjLj128EEEEELb1ELb0ELb0ELb1EEEvNS_9BwdParamsE,@function
        .size           _ZN10layer_norm13ln_bwd_kernelINS_13Kernel_traitsI6__halfffffjLj2560ELj1ELj1ELj4ELj16ENS_18Kernel_traits_baseILj2560ES2_ffffjLj128EEEEELb1ELb0ELb0ELb1EEEvNS_9BwdParamsE,(.L_x_10949 - _ZN10layer_norm13ln_bwd_kernelINS_13Kernel_traitsI6__halfffffjLj2560ELj1ELj1ELj4ELj16ENS_18Kernel_traits_baseILj2560ES2_ffffjLj128EEEEELb1ELb0ELb0ELb1EEEvNS_9BwdParamsE)
        .other          _ZN10layer_norm13ln_bwd_kernelINS_13Kernel_traitsI6__halfffffjLj2560ELj1ELj1ELj4ELj16ENS_18Kernel_traits_baseILj2560ES2_ffffjLj128EEEEELb1ELb0ELb0ELb1EEEvNS_9BwdParamsE,@"STO_CUDA_ENTRY STV_DEFAULT"
_ZN10layer_norm13ln_bwd_kernelINS_13Kernel_traitsI6__halfffffjLj2560ELj1ELj1ELj4ELj16ENS_18Kernel_traits_baseILj2560ES2_ffffjLj128EEEEELb1ELb0ELb0ELb1EEEvNS_9BwdParamsE:
.text._ZN10layer_norm13ln_bwd_kernelINS_13Kernel_traitsI6__halfffffjLj2560ELj1ELj1ELj4ELj16ENS_18Kernel_traits_baseILj2560ES2_ffffjLj128EEEEELb1ELb0ELb0ELb1EEEvNS_9BwdParamsE:
        /* <DEDUP_REMOVED lines=43> */
[----:B------:R-:W-:Y:S01]  /*02b0*/  MOV R0, RZ ;  /* 0x000000ff00007202 */ /* 0x000fe20000000f00 */
        /* <DEDUP_REMOVED lines=53> */
.L_x_9395:
        /* <DEDUP_REMOVED lines=11> */
[----:B------:R-:W4:Y:S01]  /*06c0*/  LDG.E R133, desc[UR6][R62.64] ;  /* 0x000000063e857981 */ /* 0x000f22000c1e1900 */
[C---:B------:R-:W-:Y:S01]  /*06d0*/  IADD3 R130, PT, PT, R132.reuse, 0x100, RZ ;  /* 0x0000010084827810 */ /* 0x040fe20007ffe0ff */
[C---:B-1----:R-:W-:Y:S01]  /*06e0*/  IMAD.WIDE.U32 R52, R132.reuse, 0x10, R72 ;  /* 0x0000001084347825 */ /* 0x042fe200078e0048 */
[----:B------:R-:W-:-:S03]  /*06f0*/  IADD3 R126, PT, PT, R132, 0x200, RZ ;  /* 0x00000200847e7810 */ /* 0x000fc60007ffe0ff */
[----:B------:R-:W-:Y:S02]  /*0700*/  IMAD.WIDE.U32 R56, R131, 0x10, R72 ;  /* 0x0000001083387825 */ /* 0x000fe400078e0048 */
[----:B------:R-:W4:Y:S02]  /*0710*/  LDG.E.128 R52, desc[UR6][R52.64] ;  /* 0x0000000634347981 */ /* 0x000f24000c1e1d00 */
[----:B--2---:R-:W-:Y:S02]  /*0720*/  IMAD.WIDE.U32 R68, R132, 0x10, R88 ;  /* 0x0000001084447825 */ /* 0x004fe400078e0058 */
[----:B------:R-:W2:Y:S02]  /*0730*/  LDG.E.128 R56, desc[UR6][R56.64] ;  /* 0x0000000638387981 */ /* 0x000ea4000c1e1d00 */
[----:B------:R-:W-:Y:S02]  /*0740*/  IMAD.WIDE.U32 R64, R129, 0x10, R72 ;  /* 0x0000001081407825 */ /* 0x000fe400078e0048 */
[----:B------:R-:W2:Y:S02]  /*0750*/  LDG.E.128 R68, desc[UR6][R68.64] ;  /* 0x0000000644447981 */ /* 0x000ea4000c1e1d00 */
[----:B---3--:R-:W-:-:S02]  /*0760*/  IMAD.WIDE R134, R105, 0x4, R134 ;  /* 0x0000000469867825 */ /* 0x008fc400078e0286 */
[----:B------:R-:W3:Y:S02]  /*0770*/  LDG.E.128 R64, desc[UR6][R64.64] ;  /* 0x0000000640407981 */ /* 0x000ee4000c1e1d00 */
[--C-:B------:R-:W-:Y:S02]  /*0780*/  IMAD.WIDE.U32 R60, R130, 0x10, R72.reuse ;  /* 0x00000010823c7825 */ /* 0x100fe400078e0048 */
[----:B------:R-:W3:Y:S02]  /*0790*/  LDG.E R128, desc[UR6][R134.64] ;  /* 0x0000000686807981 */ /* 0x000ee4000c1e1900 */
[----:B------:R-:W-:Y:S02]  /*07a0*/  IMAD.WIDE.U32 R72, R126, 0x10, R72 ;  /* 0x000000107e487825 */ /* 0x000fe400078e0048 */
        /* <DEDUP_REMOVED lines=8> */
[----:B------:R-:W-:-:S06]  /*0830*/  IMAD.WIDE.U32 R88, R126, 0x10, R88 ;  /* 0x000000107e587825 */ /* 0x000fcc00078e0058 */
[----:B------:R-:W3:Y:S01]  /*0840*/  LDG.E.128 R88, desc[UR6][R88.64] ;  /* 0x0000000658587981 */ /* 0x000ee2000c1e1d00 */
[----:B------:R-:W-:Y:S02]  /*0850*/  ISETP.NE.AND P4, PT, RZ, UR8, PT ;  /* 0x00000008ff007c0c */ /* 0x000fe4000bf85270 */
[----:B------:R-:W-:-:S13]  /*0860*/  LOP3.LUT P3, RZ, R96, 0x1f, RZ, 0xc0, !PT ;  /* 0x0000001f60ff7812 */ /* 0x000fda000786c0ff */
[----:B------:R-:W0:Y:S01]  /*0870*/  @!P3 S2R R96, SR_TID.X ;  /* 0x000000000060b919 */ /* 0x000e220000002100 */
[----:B------:R-:W-:Y:S02]  /*0880*/  PLOP3.LUT P0, PT, PT, PT, PT, 0x80, 0x8 ;  /* 0x000000000008781c */ /* 0x000fe40003f0f070 */
[----:B------:R-:W-:Y:S02]  /*0890*/  @!P3 PLOP3.LUT P0, PT, P2, PT, PT, 0x80, 0x8 ;  /* 0x000000000008b81c */ /* 0x000fe4000170f070 */
[----:B----4-:R-:W-:-:S05]  /*08a0*/  FSEL R136, R133, RZ, !P4 ;  /* 0x000000ff85887208 */ /* 0x010fca0006000000 */
[C---:B------:R-:W-:Y:S01]  /*08b0*/  FADD.FTZ R163, -R136.reuse, R52 ;  /* 0x0000003488a37221 */ /* 0x040fe20000010100 */
[C---:B------:R-:W-:Y:S01]  /*08c0*/  FADD.FTZ R139, -R136.reuse, R53 ;  /* 0x00000035888b7221 */ /* 0x040fe20000010100 */
[C---:B------:R-:W-:Y:S01]  /*08d0*/  FADD.FTZ R161, -R136.reuse, R54 ;  /* 0x0000003688a17221 */ /* 0x040fe20000010100 */
[----:B--2---:R-:W-:Y:S01]  /*08e0*/  FADD.FTZ R157, -R136, R59 ;  /* 0x0000003b889d7221 */ /* 0x004fe20000010100 */
[----:B------:R-:W-:Y:S01]  /*08f0*/  FMUL.FTZ R154, R127, R68 ;  /* 0x000000447f9a7220 */ /* 0x000fe20000410000 */
[----:B------:R-:W-:Y:S01]  /*0900*/  FMUL.FTZ R159, R124, R69 ;  /* 0x000000457c9f7220 */ /* 0x000fe20000410000 */
[----:B---3--:R-:W-:Y:S02]  /*0910*/  FADD.FTZ R59, -R136, R67 ;  /* 0x00000043883b7221 */ /* 0x008fe40000010100 */
[----:B------:R-:W-:Y:S01]  /*0920*/  FADD.FTZ R52, RZ, R154 ;  /* 0x0000009aff347221 */ /* 0x000fe20000010000 */
[C---:B------:R-:W-:Y:S01]  /*0930*/  FMUL.FTZ R163, R128.reuse, R163 ;  /* 0x000000a380a37220 */ /* 0x040fe20000410000 */
[----:B------:R-:W-:-:S03]  /*0940*/  FMUL.FTZ R164, R128, R139 ;  /* 0x0000008b80a47220 */ /* 0x000fc60000410000 */
[----:B------:R-:W-:Y:S01]  /*0950*/  FFMA.FTZ R67, R163, R154, RZ ;  /* 0x0000009aa3437223 */ /* 0x000fe200000100ff */
[----:B------:R-:W-:Y:S01]  /*0960*/  FMUL.FTZ R160, R125, R70 ;  /* 0x000000467da07220 */ /* 0x000fe20000410000 */
[C---:B------:R-:W-:Y:S01]  /*0970*/  FADD.FTZ R141, -R136.reuse, R55 ;  /* 0x00000037888d7221 */ /* 0x040fe20000010100 */
[----:B------:R-:W-:Y:S01]  /*0980*/  FADD.FTZ R53, -R136, R75 ;  /* 0x0000004b88357221 */ /* 0x000fe20000010100 */
        /* <DEDUP_REMOVED lines=22> */
[C---:B------:R-:W-:Y:S01]  /*0af0*/  FADD.FTZ R55, -R136.reuse, R73 ;  /* 0x0000004988377221 */ /* 0x040fe20000010100 */
[----:B------:R-:W-:Y:S01]  /*0b00*/  FADD.FTZ R73, -R136, R74 ;  /* 0x0000004a88497221 */ /* 0x000fe20000010100 */
[----:B------:R-:W-:Y:S01]  /*0b10*/  FMUL.FTZ R74, R118, R79 ;  /* 0x0000004f764a7220 */ /* 0x000fe20000410000 */
[----:B------:R-:W-:Y:S01]  /*0b20*/  FADD.FTZ R135, R52, R75 ;  /* 0x0000004b34877221 */ /* 0x000fe20000010000 */
[----:B------:R-:W-:Y:S01]  /*0b30*/  FADD.FTZ R147, -R136, R60 ;  /* 0x0000003c88937221 */ /* 0x000fe20000010100 */
[----:B------:R-:W-:Y:S01]  /*0b40*/  FMUL.FTZ R157, R128, R157 ;  /* 0x0000009d809d7220 */ /* 0x000fe20000410000 */
[----:B------:R-:W-:Y:S01]  /*0b50*/  FFMA.FTZ R52, R158, R75, R67 ;  /* 0x0000004b9e347223 */ /* 0x000fe20000010043 */
        /* <DEDUP_REMOVED lines=10> */
[----:B------:R-:W-:Y:S01]  /*0c00*/  FADD.FTZ R149, -R136, R62 ;  /* 0x0000003e88957221 */ /* 0x000fe20000010100 */
        /* <DEDUP_REMOVED lines=9> */
[C---:B------:R-:W-:Y:S01]  /*0ca0*/  FMUL.FTZ R151, R128.reuse, R63 ;  /* 0x0000003f80977220 */ /* 0x040fe20000410000 */
[----:B------:R-:W-:Y:S01]  /*0cb0*/  FFMA.FTZ R52, R149, R62, R52 ;  /* 0x0000003e95347223 */ /* 0x000fe20000010034 */
[----:B------:R-:W-:Y:S01]  /*0cc0*/  FMUL.FTZ R141, R115, R84 ;  /* 0x00000054738d7220 */ /* 0x000fe20000410000 */
[----:B------:R-:W-:Y:S01]  /*0cd0*/  FADD.FTZ R54, R135, R60 ;  /* 0x0000003c87367221 */ /* 0x000fe20000010000 */
        /* <DEDUP_REMOVED lines=43> */
[----:B------:R-:W3:Y:S01]  /*0f90*/  S2R R53, SR_CgaCtaId ;  /* 0x0000000000357919 */ /* 0x000ee20000008800 */
[----:B-1----:R-:W-:Y:S01]  /*0fa0*/  FADD.FTZ R61, R58, R57 ;  /* 0x000000393a3d7221 */ /* 0x002fe20000010000 */
[----:B--2---:R-:W-:-:S04]  /*0fb0*/  FADD.FTZ R137, R59, R56 ;  /* 0x000000383b897221 */ /* 0x004fc80000010000 */
[----:B------:R-:W1:Y:S04]  /*0fc0*/  SHFL.DOWN PT, R56, R61, 0x2, 0x1f ;  /* 0x08401f003d387f89 */ /* 0x000e6800000e0000 */
[----:B------:R-:W2:Y:S01]  /*0fd0*/  SHFL.DOWN PT, R54, R137, 0x2, 0x1f ;  /* 0x08401f0089367f89 */ /* 0x000ea200000e0000 */
[----:B-1----:R-:W-:Y:S01]  /*0fe0*/  FADD.FTZ R56, R61, R56 ;  /* 0x000000383d387221 */ /* 0x002fe20000010000 */
[----:B--2---:R-:W-:Y:S01]  /*0ff0*/  FADD.FTZ R57, R137, R54 ;  /* 0x0000003689397221 */ /* 0x004fe20000010000 */
[----:B------:R-:W-:-:S04]  /*1000*/  MOV R54, 0x400 ;  /* 0x0000040000367802 */ /* 0x000fc80000000f00 */
[----:B---3--:R-:W-:Y:S01]  /*1010*/  LEA R54, R53, R54, 0x18 ;  /* 0x0000003635367211 */ /* 0x008fe200078ec0ff */
[----:B------:R-:W-:Y:S04]  /*1020*/  SHFL.DOWN PT, R58, R57, 0x1, 0x1f ;  /* 0x08201f00393a7f89 */ /* 0x000fe800000e0000 */
[----:B------:R-:W1:Y:S01]  /*1030*/  SHFL.DOWN PT, R53, R56, 0x1, 0x1f ;  /* 0x08201f0038357f89 */ /* 0x000e6200000e0000 */
[----:B------:R-:W-:Y:S02]  /*1040*/  IADD3 R55, PT, PT, R54, 0x2820, RZ ;  /* 0x0000282036377810 */ /* 0x000fe40007ffe0ff */
[----:B0-----:R-:W-:Y:S02]  /*1050*/  @!P3 SHF.R.U32.HI R59, RZ, 0x2, R96 ;  /* 0x00000002ff3bb819 */ /* 0x001fe40000011660 */
[----:B------:R-:W-:-:S02]  /*1060*/  @!P3 MOV R52, R55 ;  /* 0x000000370034b202 */ /* 0x000fc40000000f00 */
[----:B------:R-:W-:Y:S02]  /*1070*/  @!P0 IADD3 R52, PT, PT, R54, 0x2800, RZ ;  /* 0x0000280036348810 */ /* 0x000fe40007ffe0ff */
[----:B------:R-:W-:-:S04]  /*1080*/  @!P3 LOP3.LUT R59, R59, 0x18, RZ, 0xc0, !PT ;  /* 0x000000183b3bb812 */ /* 0x000fc800078ec0ff */
[----:B------:R-:W-:Y:S01]  /*1090*/  @!P3 IADD3 R61, PT, PT, R59, R52, RZ ;  /* 0x000000343b3db210 */ /* 0x000fe20007ffe0ff */
[----:B-1----:R-:W-:Y:S01]  /*10a0*/  FADD.FTZ R52, R56, R53 ;  /* 0x0000003538347221 */ /* 0x002fe20000010000 */
[----:B------:R-:W-:Y:S02]  /*10b0*/  FADD.FTZ R53, R57, R58 ;  /* 0x0000003a39357221 */ /* 0x000fe40000010000 */
[----:B------:R-:W0:Y:S01]  /*10c0*/  @P1 LDC.64 R56, c[0x0][0x3e0] ;  /* 0x0000f800ff381b82 */ /* 0x000e220000000a00 */
[----:B------:R-:W-:-:S04]  /*10d0*/  ISETP.NE.U32.AND P0, PT, RZ, UR10, PT ;  /* 0x0000000aff007c0c */ /* 0x000fc8000bf05070 */
[----:B------:R-:W-:Y:S02]  /*10e0*/  ISETP.NE.AND.EX P0, PT, RZ, UR11, PT, P0 ;  /* 0x0000000bff007c0c */ /* 0x000fe4000bf05300 */
[----:B------:R-:W-:Y:S01]  /*10f0*/  MOV R137, 0x3f800000 ;  /* 0x3f80000000897802 */ /* 0x000fe20000000f00 */
[----:B------:R1:W-:Y:S10]  /*1100*/  @!P3 STS.64 [R61], R52 ;  /* 0x000000343d00b388 */ /* 0x0003f40000000a00 */
[----:B------:R-:W2:Y:S01]  /*1110*/  @P0 LDC.64 R58, c[0x0][0x438] ;  /* 0x00010e00ff3a0b82 */ /* 0x000ea20000000a00 */
[----:B0-----:R-:W-:-:S07]  /*1120*/  @P1 IMAD.WIDE R56, R105, 0x4, R56 ;  /* 0x0000000469381825 */ /* 0x001fce00078e0238 */
[----:B-1----:R-:W0:Y:S01]  /*1130*/  @P0 LDC.64 R52, c[0x0][0x438] ;  /* 0x00010e00ff340b82 */ /* 0x002e220000000a00 */
[----:B------:R1:W5:Y:S07]  /*1140*/  @P1 LDG.E R137, desc[UR6][R56.64] ;  /* 0x0000000638891981 */ /* 0x00036e000c1e1900 */
[----:B-1----:R-:W1:Y:S01]  /*1150*/  @P0 LDC.64 R56, c[0x0][0x438] ;  /* 0x00010e00ff380b82 */ /* 0x002e620000000a00 */
[----:B0-----:R-:W-:-:S05]  /*1160*/  @P0 IMAD.WIDE.U32 R52, R130, 0x10, R52 ;  /* 0x0000001082340825 */ /* 0x001fca00078e0034 */
[----:B------:R0:W5:Y:S01]  /*1170*/  @P0 LDG.E.128 R36, desc[UR6][R52.64] ;  /* 0x0000000634240981 */ /* 0x000162000c1e1d00 */
[----:B-1----:R-:W-:Y:S01]  /*1180*/  @P0 IMAD.WIDE.U32 R56, R131, 0x10, R56 ;  /* 0x0000001083380825 */ /* 0x002fe200078e0038 */
[----:B0-----:R-:W0:Y:S04]  /*1190*/  LDC.64 R52, c[0x0][0x3b0] ;  /* 0x0000ec00ff347b82 */ /* 0x001e280000000a00 */
[----:B------:R1:W5:Y:S04]  /*11a0*/  @P0 LDG.E.128 R32, desc[UR6][R56.64] ;  /* 0x0000000638200981 */ /* 0x000368000c1e1d00 */
[----:B-1----:R-:W1:Y:S01]  /*11b0*/  @P0 LDC.64 R56, c[0x0][0x438] ;  /* 0x00010e00ff380b82 */ /* 0x002e620000000a00 */
[----:B--2---:R-:W-:-:S04]  /*11c0*/  @P0 IMAD.WIDE.U32 R58, R132, 0x10, R58 ;  /* 0x00000010843a0825 */ /* 0x004fc800078e003a */
[C---:B------:R-:W-:Y:S01]  /*11d0*/  FADD.FTZ R103, R68.reuse, R103 ;  /* 0x0000006744677221 */ /* 0x040fe20000010000 */
[----:B------:R-:W-:Y:S01]  /*11e0*/  FFMA.FTZ R107, R68, R163, R107 ;  /* 0x000000a3446b7223 */ /* 0x000fe2000001006b */
[C---:B------:R-:W-:Y:S01]  /*11f0*/  FADD.FTZ R18, R69.reuse, R18 ;  /* 0x0000001245127221 */ /* 0x040fe20000010000 */
[----:B------:R-:W-:Y:S01]  /*1200*/  FFMA.FTZ R104, R69, R164, R104 ;  /* 0x000000a445687223 */ /* 0x000fe20000010068 */
[----:B------:R1:W5:Y:S01]  /*1210*/  @P0 LDG.E.128 R28, desc[UR6][R58.64] ;  /* 0x000000063a1c0981 */ /* 0x000362000c1e1d00 */
[----:B0-----:R-:W-:-:S06]  /*1220*/  IMAD.WIDE.U32 R68, R132, 0x4, R52 ;  /* 0x0000000484447825 */ /* 0x001fcc00078e0034 */
[----:B------:R-:W5:Y:S01]  /*1230*/  LDG.E R69, desc[UR6][R68.64] ;  /* 0x0000000644457981 */ /* 0x000f62000c1e1900 */
[----:B-1----:R-:W-:-:S04]  /*1240*/  @P0 IMAD.WIDE.U32 R58, R129, 0x10, R56 ;  /* 0x00000010813a0825 */ /* 0x002fc800078e0038 */
[--C-:B------:R-:W-:Y:S01]  /*1250*/  IMAD.WIDE.U32 R56, R131, 0x4, R52.reuse ;  /* 0x0000000483387825 */ /* 0x100fe200078e0034 */
[----:B------:R-:W5:Y:S04]  /*1260*/  @P0 LDG.E.128 R40, desc[UR6][R58.64] ;  /* 0x000000063a280981 */ /* 0x000f68000c1e1d00 */
[----:B------:R0:W5:Y:S02]  /*1270*/  LDG.E R68, desc[UR6][R56.64] ;  /* 0x0000000638447981 */ /* 0x000164000c1e1900 */
[----:B0-----:R-:W-:-:S04]  /*1280*/  IMAD.WIDE.U32 R56, R130, 0x4, R52 ;  /* 0x0000000482387825 */ /* 0x001fc800078e0034 */
[--C-:B------:R-:W-:Y:S01]  /*1290*/  IMAD.WIDE.U32 R58, R129, 0x4, R52.reuse ;  /* 0x00000004813a7825 */ /* 0x100fe200078e0034 */
[----:B------:R0:W5:Y:S04]  /*12a0*/  LDG.E R61, desc[UR6][R56.64] ;  /* 0x00000006383d7981 */ /* 0x000168000c1e1900 */
[----:B------:R-:W5:Y:S01]  /*12b0*/  LDG.E R142, desc[UR6][R58.64] ;  /* 0x000000063a8e7981 */ /* 0x000f62000c1e1900 */
[C---:B0-----:R-:W-:Y:S02]  /*12c0*/  IMAD.WIDE.U32 R56, R126.reuse, 0x4, R52 ;  /* 0x000000047e387825 */ /* 0x041fe400078e0034 */
[----:B------:R-:W0:Y:S03]  /*12d0*/  @P0 LDC.64 R52, c[0x0][0x438] ;  /* 0x00010e00ff340b82 */ /* 0x000e260000000a00 */
[----:B------:R-:W5:Y:S01]  /*12e0*/  LDG.E R138, desc[UR6][R56.64] ;  /* 0x00000006388a7981 */ /* 0x000f62000c1e1900 */
[----:B0-----:R-:W-:-:S05]  /*12f0*/  @P0 IMAD.WIDE.U32 R52, R126, 0x10, R52 ;  /* 0x000000107e340825 */ /* 0x001fca00078e0034 */
[----:B------:R0:W5:Y:S01]  /*1300*/  @P0 LDG.E.128 R44, desc[UR6][R52.64] ;  /* 0x00000006342c0981 */ /* 0x000162000c1e1d00 */
[C---:B------:R-:W-:Y:S02]  /*1310*/  @!P2 IADD3 R55, PT, PT, R54.reuse, 0x2800, RZ ;  /* 0x000028003637a810 */ /* 0x040fe40007ffe0ff */
[C---:B------:R-:W-:Y:S02]  /*1320*/  IADD3 R165, PT, PT, R54.reuse, 0x2830, RZ ;  /* 0x0000283036a57810 */ /* 0x040fe40007ffe0ff */
[----:B------:R-:W-:Y:S01]  /*1330*/  @!P2 IADD3 R165, PT, PT, R54, 0x2810, RZ ;  /* 0x0000281036a5a810 */ /* 0x000fe20007ffe0ff */
[----:B------:R-:W-:Y:S06]  /*1340*/  BAR.SYNC.DEFER_BLOCKING 0x0 ;  /* 0x0000000000007b1d */ /* 0x000fec0000010000 */
[----:B0-----:R-:W0:Y:S04]  /*1350*/  LDS.128 R52, [R55] ;  /* 0x0000000037347984 */ /* 0x001e280000000c00 */
[----:B------:R-:W1:Y:S01]  /*1360*/  LDS.128 R56, [R165] ;  /* 0x00000000a5387984 */ /* 0x000e620000000c00 */
        /* <DEDUP_REMOVED lines=45> */
[----:B------:R-:W-:Y:S01]  /*1640*/  FMUL.FTZ R76, R52, UR12 ;  /* 0x0000000c344c7c20 */ /* 0x000fe20008410000 */
[----:B------:R-:W-:Y:S01]  /*1650*/  FSEL R77, R58, RZ, !P4 ;  /* 0x000000ff3a4d7208 */ /* 0x000fe20006000000 */
[----:B------:R-:W-:Y:S06]  /*1660*/  @!P0 BRA `(.L_x_9382) ;  /* 0x0000001000f88947 */ /* 0x000fec0003800000 */
        /* <DEDUP_REMOVED lines=12> */
[C---:B------:R-:W-:Y:S01]  /*1730*/  FFMA.FTZ R52, R128.reuse, R161, R30 ;  /* 0x000000a180347223 */ /* 0x040fe2000001001e */
[----:B------:R-:W-:Y:S01]  /*1740*/  FFMA.FTZ R162, R128, R162, R31 ;  /* 0x000000a280a27223 */ /* 0x000fe2000001001f */
[-C--:B------:R-:W-:Y:S01]  /*1750*/  FFMA.FTZ R149, R149, R76.reuse, R77 ;  /* 0x0000004c95957223 */ /* 0x080fe2000001004d */
[-C--:B------:R-:W-:Y:S01]  /*1760*/  FMUL.FTZ R164, R164, R137.reuse ;  /* 0x00000089a4a47220 */ /* 0x080fe20000410000 */
[-C--:B------:R-:W-:Y:S01]  /*1770*/  FMUL.FTZ R52, R52, R137.reuse ;  /* 0x0000008934347220 */ /* 0x080fe20000410000 */
[----:B------:R-:W-:Y:S01]  /*1780*/  FMUL.FTZ R162, R162, R137 ;  /* 0x00000089a2a27220 */ /* 0x000fe20000410000 */
[----:B------:R-:W-:Y:S01]  /*1790*/  FADD.FTZ R157, R74, -R157 ;  /* 0x8000009d4a9d7221 */ /* 0x000fe20000010000 */
[----:B------:R-:W-:Y:S01]  /*17a0*/  FADD.FTZ R147, R72, -R147 ;  /* 0x8000009348937221 */ /* 0x000fe20000010000 */
[----:B------:R-:W-:Y:S01]  /*17b0*/  FADD.FTZ R149, R62, -R149 ;  /* 0x800000953e957221 */ /* 0x000fe20000010000 */
        /* <DEDUP_REMOVED lines=13> */
[----:B------:R-:W-:Y:S01]  /*1890*/  FMUL.FTZ R53, R164, UR4 ;  /* 0x00000004a4357c20 */ /* 0x000fe20008410000 */
[----:B------:R-:W-:Y:S01]  /*18a0*/  FMUL.FTZ R52, R52, UR4 ;  /* 0x0000000434347c20 */ /* 0x000fe20008410000 */
[----:B------:R-:W-:Y:S01]  /*18b0*/  FMUL.FTZ R55, R162, UR4 ;  /* 0x00000004a2377c20 */ /* 0x000fe20008410000 */
[----:B------:R-:W-:Y:S01]  /*18c0*/  FFMA.FTZ R76, R66, R76, R77 ;  /* 0x0000004c424c7223 */ /* 0x000fe2000001004d */
[C---:B------:R-:W-:Y:S01]  /*18d0*/  LOP3.LUT P3, RZ, R69.reuse, 0xff00, RZ, 0xc0, !PT ;  /* 0x0000ff0045ff7812 */ /* 0x040fe2000786c0ff */
[C---:B------:R-:W-:Y:S01]  /*18e0*/  FFMA.FTZ R64, R128.reuse, R157, R35 ;  /* 0x0000009d80407223 */ /* 0x040fe20000010023 */
[C---:B------:R-:W-:Y:S01]  /*18f0*/  LOP3.LUT P0, RZ, R69.reuse, 0xff0000, RZ, 0xc0, !PT ;  /* 0x00ff000045ff7812 */ /* 0x040fe2000780c0ff */
[C---:B------:R-:W-:Y:S01]  /*1900*/  FFMA.FTZ R62, R128.reuse, R147, R36 ;  /* 0x00000093803e7223 */ /* 0x040fe20000010024 */
[----:B------:R-:W-:Y:S01]  /*1910*/  ISETP.GE.U32.AND P6, PT, R69, 0x1000000, PT ;  /* 0x010000004500780c */ /* 0x000fe20003fc6070 */
[----:B------:R-:W-:Y:S01]  /*1920*/  FFMA.FTZ R66, R128, R149, R38 ;  /* 0x0000009580427223 */ /* 0x000fe20000010026 */
[----:B------:R-:W-:Y:S01]  /*1930*/  FADD.FTZ R163, R154, -R163 ;  /* 0x800000a39aa37221 */ /* 0x000fe20000010000 */
[----:B------:R-:W-:Y:S01]  /*1940*/  SEL R53, R53, RZ, P3 ;  /* 0x000000ff35357207 */ /* 0x000fe20001800000 */
[----:B------:R-:W-:Y:S01]  /*1950*/  FADD.FTZ R155, R144, -R155 ;  /* 0x8000009b909b7221 */ /* 0x000fe20000010000 */
[----:B------:R-:W-:Y:S01]  /*1960*/  SEL R54, R52, RZ, P0 ;  /* 0x000000ff34367207 */ /* 0x000fe20000000000 */
[----:B------:R-:W-:Y:S01]  /*1970*/  FADD.FTZ R156, R143, -R156 ;  /* 0x8000009c8f9c7221 */ /* 0x000fe20000010000 */
[----:B------:R-:W-:Y:S01]  /*1980*/  SEL R55, R55, RZ, P6 ;  /* 0x000000ff37377207 */ /* 0x000fe20003000000 */
[----:B------:R-:W-:Y:S01]  /*1990*/  FADD.FTZ R75, R75, -R158 ;  /* 0x8000009e4b4b7221 */ /* 0x000fe20000010000 */
[-C--:B------:R-:W-:Y:S01]  /*19a0*/  FMUL.FTZ R64, R64, R137.reuse ;  /* 0x0000008940407220 */ /* 0x080fe20000410000 */
[-C--:B------:R-:W-:Y:S01]  /*19b0*/  FMUL.FTZ R62, R62, R137.reuse ;  /* 0x000000893e3e7220 */ /* 0x080fe20000410000 */
[----:B------:R-:W-:Y:S01]  /*19c0*/  LOP3.LUT P5, RZ, R69, 0xff, RZ, 0xc0, !PT ;  /* 0x000000ff45ff7812 */ /* 0x000fe200078ac0ff */
[----:B------:R-:W-:Y:S01]  /*19d0*/  FADD.FTZ R151, R60, -R151 ;  /* 0x800000973c977221 */ /* 0x000fe20000010000 */
[----:B------:R-:W-:Y:S01]  /*19e0*/  LOP3.LUT P4, RZ, R68, 0xff, RZ, 0xc0, !PT ;  /* 0x000000ff44ff7812 */ /* 0x000fe2000788c0ff */
[----:B------:R-:W-:Y:S01]  /*19f0*/  FMUL.FTZ R66, R66, R137 ;  /* 0x0000008942427220 */ /* 0x000fe20000410000 */
[C---:B------:R-:W-:Y:S01]  /*1a00*/  LOP3.LUT P3, RZ, R68.reuse, 0xff00, RZ, 0xc0, !PT ;  /* 0x0000ff0044ff7812 */ /* 0x040fe2000786c0ff */
[----:B------:R-:W-:Y:S01]  /*1a10*/  FADD.FTZ R141, R141, -R146 ;  /* 0x800000928d8d7221 */ /* 0x000fe20000010000 */
[C---:B------:R-:W-:Y:S01]  /*1a20*/  LOP3.LUT P0, RZ, R68.reuse, 0xff0000, RZ, 0xc0, !PT ;  /* 0x00ff000044ff7812 */ /* 0x040fe2000780c0ff */
[----:B------:R-:W-:Y:S01]  /*1a30*/  FADD.FTZ R63, R63, -R148 ;  /* 0x800000943f3f7221 */ /* 0x000fe20000010000 */
[----:B------:R-:W-:Y:S01]  /*1a40*/  ISETP.GE.U32.AND P6, PT, R68, 0x1000000, PT ;  /* 0x010000004400780c */ /* 0x000fe20003fc6070 */
[C---:B------:R-:W-:Y:S01]  /*1a50*/  FFMA.FTZ R52, R128.reuse, R163, R28 ;  /* 0x000000a380347223 */ /* 0x040fe2000001001c */
[----:B------:R-:W0:Y:S01]  /*1a60*/  LDC.64 R68, c[0x0][0x468] ;  /* 0x00011a00ff447b82 */ /* 0x000e220000000a00 */
[C---:B------:R-:W-:Y:S01]  /*1a70*/  FFMA.FTZ R56, R128.reuse, R155, R32 ;  /* 0x0000009b80387223 */ /* 0x040fe20000010020 */
[C---:B------:R-:W-:Y:S01]  /*1a80*/  FFMA.FTZ R156, R128.reuse, R156, R33 ;  /* 0x0000009c809c7223 */ /* 0x040fe20000010021 */
[----:B------:R-:W-:Y:S01]  /*1a90*/  FFMA.FTZ R58, R128, R75, R34 ;  /* 0x0000004b803a7223 */ /* 0x000fe20000010022 */
[----:B------:R-:W-:Y:S01]  /*1aa0*/  FMUL.FTZ R59, R64, UR4 ;  /* 0x00000004403b7c20 */ /* 0x000fe20008410000 */
[----:B------:R-:W-:Y:S01]  /*1ab0*/  FMUL.FTZ R60, R62, UR4 ;  /* 0x000000043e3c7c20 */ /* 0x000fe20008410000 */
[----:B------:R-:W-:Y:S01]  /*1ac0*/  FMUL.FTZ R62, R66, UR4 ;  /* 0x00000004423e7c20 */ /* 0x000fe20008410000 */
[C---:B------:R-:W-:Y:S01]  /*1ad0*/  FFMA.FTZ R64, R128.reuse, R151, R39 ;  /* 0x0000009780407223 */ /* 0x040fe20000010027 */
[C---:B------:R-:W-:Y:S01]  /*1ae0*/  FFMA.FTZ R66, R128.reuse, R141, R40 ;  /* 0x0000008d80427223 */ /* 0x040fe20000010028 */
[----:B------:R-:W-:Y:S01]  /*1af0*/  FADD.FTZ R152, R67, -R152 ;  /* 0x8000009843987221 */ /* 0x000fe20000010000 */
[----:B------:R-:W-:Y:S01]  /*1b00*/  FFMA.FTZ R72, R128, R63, R42 ;  /* 0x0000003f80487223 */ /* 0x000fe2000001002a */
[-C--:B------:R-:W-:Y:S01]  /*1b10*/  FMUL.FTZ R52, R52, R137.reuse ;  /* 0x0000008934347220 */ /* 0x080fe20000410000 */
[-C--:B------:R-:W-:Y:S01]  /*1b20*/  FMUL.FTZ R56, R56, R137.reuse ;  /* 0x0000008938387220 */ /* 0x080fe20000410000 */
[-C--:B------:R-:W-:Y:S01]  /*1b30*/  FMUL.FTZ R156, R156, R137.reuse ;  /* 0x000000899c9c7220 */ /* 0x080fe20000410000 */
[-C--:B------:R-:W-:Y:S01]  /*1b40*/  FMUL.FTZ R58, R58, R137.reuse ;  /* 0x000000893a3a7220 */ /* 0x080fe20000410000 */
[-C--:B------:R-:W-:Y:S01]  /*1b50*/  FMUL.FTZ R64, R64, R137.reuse ;  /* 0x0000008940407220 */ /* 0x080fe20000410000 */
[-C--:B------:R-:W-:Y:S01]  /*1b60*/  FMUL.FTZ R66, R66, R137.reuse ;  /* 0x0000008942427220 */ /* 0x080fe20000410000 */
[----:B------:R-:W-:Y:S01]  /*1b70*/  FFMA.FTZ R152, R128, R152, R37 ;  /* 0x0000009880987223 */ /* 0x000fe20000010025 */
[-C--:B------:R-:W-:Y:S01]  /*1b80*/  FMUL.FTZ R72, R72, R137.reuse ;  /* 0x0000008948487220 */ /* 0x080fe20000410000 */
[----:B------:R-:W-:Y:S01]  /*1b90*/  FMUL.FTZ R52, R52, UR4 ;  /* 0x0000000434347c20 */ /* 0x000fe20008410000 */
[----:B------:R-:W-:Y:S01]  /*1ba0*/  FMUL.FTZ R56, R56, UR4 ;  /* 0x0000000438387c20 */ /* 0x000fe20008410000 */
[----:B------:R-:W-:Y:S01]  /*1bb0*/  FMUL.FTZ R57, R156, UR4 ;  /* 0x000000049c397c20 */ /* 0x000fe20008410000 */
[----:B------:R-:W-:Y:S01]  /*1bc0*/  FMUL.FTZ R58, R58, UR4 ;  /* 0x000000043a3a7c20 */ /* 0x000fe20008410000 */
[----:B------:R-:W-:Y:S01]  /*1bd0*/  FADD.FTZ R140, R140, -R145 ;  /* 0x800000918c8c7221 */ /* 0x000fe20000010000 */
[----:B------:R-:W-:Y:S01]  /*1be0*/  FMUL.FTZ R63, R64, UR4 ;  /* 0x00000004403f7c20 */ /* 0x000fe20008410000 */
[----:B------:R-:W-:Y:S01]  /*1bf0*/  FMUL.FTZ R64, R66, UR4 ;  /* 0x0000000442407c20 */ /* 0x000fe20008410000 */
[-C--:B------:R-:W-:Y:S01]  /*1c00*/  FMUL.FTZ R152, R152, R137.reuse ;  /* 0x0000008998987220 */ /* 0x080fe20000410000 */
[----:B------:R-:W-:Y:S01]  /*1c10*/  FMUL.FTZ R66, R72, UR4 ;  /* 0x0000000448427c20 */ /* 0x000fe20008410000 */
[----:B------:R-:W-:Y:S01]  /*1c20*/  FFMA.FTZ R140, R128, R140, R41 ;  /* 0x0000008c808c7223 */ /* 0x000fe20000010029 */
[----:B------:R-:W-:Y:S01]  /*1c30*/  FADD.FTZ R150, R139, -R150 ;  /* 0x800000968b967221 */ /* 0x000fe20000010000 */
[----:B------:R-:W-:Y:S01]  /*1c40*/  FADD.FTZ R71, R136, -R71 ;  /* 0x8000004788477221 */ /* 0x000fe20000010000 */
[----:B------:R-:W-:Y:S01]  /*1c50*/  FADD.FTZ R72, R135, -R70 ;  /* 0x8000004687487221 */ /* 0x000fe20000010000 */
[----:B------:R-:W-:Y:S01]  /*1c60*/  FADD.FTZ R73, R134, -R73 ;  /* 0x8000004986497221 */ /* 0x000fe20000010000 */
[----:B------:R-:W-:Y:S01]  /*1c70*/  SEL R52, R52, RZ, P5 ;  /* 0x000000ff34347207 */ /* 0x000fe20002800000 */
[----:B------:R-:W-:Y:S01]  /*1c80*/  FADD.FTZ R76, R133, -R76 ;  /* 0x8000004c854c7221 */ /* 0x000fe20000010000 */
[----:B------:R-:W-:Y:S01]  /*1c90*/  SEL R56, R56, RZ, P4 ;  /* 0x000000ff38387207 */ /* 0x000fe20002000000 */
[----:B------:R-:W-:Y:S01]  /*1ca0*/  FMUL.FTZ R140, R140, R137 ;  /* 0x000000898c8c7220 */ /* 0x000fe20000410000 */
[----:B------:R-:W-:Y:S01]  /*1cb0*/  SEL R57, R57, RZ, P3 ;  /* 0x000000ff39397207 */ /* 0x000fe20001800000 */
[----:B------:R-:W-:Y:S01]  /*1cc0*/  FFMA.FTZ R150, R128, R150, R43 ;  /* 0x0000009680967223 */ /* 0x000fe2000001002b */
[----:B------:R-:W-:Y:S01]  /*1cd0*/  SEL R58, R58, RZ, P0 ;  /* 0x000000ff3a3a7207 */ /* 0x000fe20000000000 */
[C---:B------:R-:W-:Y:S01]  /*1ce0*/  FFMA.FTZ R70, R128.reuse, R71, R44 ;  /* 0x0000004780467223 */ /* 0x040fe2000001002c */
[C---:B------:R-:W-:Y:S01]  /*1cf0*/  LOP3.LUT P5, RZ, R61.reuse, 0xff, RZ, 0xc0, !PT ;  /* 0x000000ff3dff7812 */ /* 0x040fe200078ac0ff */
[C---:B------:R-:W-:Y:S01]  /*1d00*/  FFMA.FTZ R72, R128.reuse, R72, R45 ;  /* 0x0000004880487223 */ /* 0x040fe2000001002d */
[C---:B------:R-:W-:Y:S01]  /*1d10*/  LOP3.LUT P4, RZ, R61.reuse, 0xff00, RZ, 0xc0, !PT ;  /* 0x0000ff003dff7812 */ /* 0x040fe2000788c0ff */
[C---:B------:R-:W-:Y:S01]  /*1d20*/  FFMA.FTZ R74, R128.reuse, R73, R46 ;  /* 0x00000049804a7223 */ /* 0x040fe2000001002e */
[C---:B------:R-:W-:Y:S01]  /*1d30*/  LOP3.LUT P3, RZ, R61.reuse, 0xff0000, RZ, 0xc0, !PT ;  /* 0x00ff00003dff7812 */ /* 0x040fe2000786c0ff */
[----:B------:R-:W-:Y:S01]  /*1d40*/  FFMA.FTZ R76, R128, R76, R47 ;  /* 0x0000004c804c7223 */ /* 0x000fe2000001002f */
[----:B------:R-:W-:Y:S01]  /*1d50*/  ISETP.GE.U32.AND P0, PT, R61, 0x1000000, PT ;  /* 0x010000003d00780c */ /* 0x000fe20003f06070 */
[----:B------:R-:W-:Y:S01]  /*1d60*/  FMUL.FTZ R61, R152, UR4 ;  /* 0x00000004983d7c20 */ /* 0x000fe20008410000 */
[----:B------:R-:W-:Y:S01]  /*1d70*/  SEL R59, R59, RZ, P6 ;  /* 0x000000ff3b3b7207 */ /* 0x000fe20003000000 */
[----:B------:R-:W-:Y:S01]  /*1d80*/  FMUL.FTZ R65, R140, UR4 ;  /* 0x000000048c417c20 */ /* 0x000fe20008410000 */
[----:B------:R-:W-:Y:S01]  /*1d90*/  SEL R60, R60, RZ, P5 ;  /* 0x000000ff3c3c7207 */ /* 0x000fe20002800000 */
[-C--:B------:R-:W-:Y:S01]  /*1da0*/  FMUL.FTZ R150, R150, R137.reuse ;  /* 0x0000008996967220 */ /* 0x080fe20000410000 */
[----:B------:R-:W-:Y:S01]  /*1db0*/  SEL R61, R61, RZ, P4 ;  /* 0x000000ff3d3d7207 */ /* 0x000fe20002000000 */
[-C--:B------:R-:W-:Y:S01]  /*1dc0*/  FMUL.FTZ R70, R70, R137.reuse ;  /* 0x0000008946467220 */ /* 0x080fe20000410000 */
[-C--:B------:R-:W-:Y:S01]  /*1dd0*/  FMUL.FTZ R71, R72, R137.reuse ;  /* 0x0000008948477220 */ /* 0x080fe20000410000 */
[-C--:B------:R-:W-:Y:S01]  /*1de0*/  FMUL.FTZ R78, R74, R137.reuse ;  /* 0x000000894a4e7220 */ /* 0x080fe20000410000 */
[----:B------:R-:W-:Y:S01]  /*1df0*/  LOP3.LUT P6, RZ, R142, 0xff, RZ, 0xc0, !PT ;  /* 0x000000ff8eff7812 */ /* 0x000fe200078cc0ff */
[----:B------:R-:W-:Y:S01]  /*1e00*/  FMUL.FTZ R137, R76, R137 ;  /* 0x000000894c897220 */ /* 0x000fe20000410000 */
[C---:B------:R-:W-:Y:S01]  /*1e10*/  LOP3.LUT P5, RZ, R142.reuse, 0xff00, RZ, 0xc0, !PT ;  /* 0x0000ff008eff7812 */ /* 0x040fe200078ac0ff */
[----:B0-----:R-:W-:Y:S01]  /*1e20*/  IMAD.WIDE.U32 R72, R131, 0x10, R68 ;  /* 0x0000001083487825 */ /* 0x001fe200078e0044 */
[----:B------:R-:W-:-:S03]  /*1e30*/  LOP3.LUT P4, RZ, R142, 0xff0000, RZ, 0xc0, !PT ;  /* 0x00ff00008eff7812 */ /* 0x000fc6000788c0ff */
[----:B------:R-:W-:Y:S01]  /*1e40*/  FMUL.FTZ R67, R150, UR4 ;  /* 0x0000000496437c20 */ /* 0x000fe20008410000 */
[----:B------:R-:W-:Y:S01]  /*1e50*/  SEL R62, R62, RZ, P3 ;  /* 0x000000ff3e3e7207 */ /* 0x000fe20001800000 */
[--C-:B------:R-:W-:Y:S01]  /*1e60*/  IMAD.WIDE.U32 R132, R132, 0x10, R68.reuse ;  /* 0x0000001084847825 */ /* 0x100fe200078e0044 */
[----:B------:R-:W-:Y:S02]  /*1e70*/  ISETP.GE.U32.AND P3, PT, R142, 0x1000000, PT ;  /* 0x010000008e00780c */ /* 0x000fe40003f66070 */
[----:B------:R-:W-:Y:S01]  /*1e80*/  SEL R63, R63, RZ, P0 ;  /* 0x000000ff3f3f7207 */ /* 0x000fe20000000000 */
[--C-:B------:R-:W-:Y:S01]  /*1e90*/  IMAD.WIDE.U32 R130, R130, 0x10, R68.reuse ;  /* 0x0000001082827825 */ /* 0x100fe200078e0044 */
[----:B------:R-:W-:Y:S01]  /*1ea0*/  SEL R64, R64, RZ, P6 ;  /* 0x000000ff40407207 */ /* 0x000fe20003000000 */
[----:B------:R0:W-:Y:S01]  /*1eb0*/  STG.E.128 desc[UR6][R132.64], R52 ;  /* 0x0000003484007986 */ /* 0x0001e2000c101d06 */
[----:B------:R-:W-:Y:S01]  /*1ec0*/  SEL R65, R65, RZ, P5 ;  /* 0x000000ff41417207 */ /* 0x000fe20002800000 */
[--C-:B------:R-:W-:Y:S01]  /*1ed0*/  IMAD.WIDE.U32 R74, R129, 0x10, R68.reuse ;  /* 0x00000010814a7825 */ /* 0x100fe200078e0044 */
[----:B------:R-:W-:Y:S01]  /*1ee0*/  SEL R66, R66, RZ, P4 ;  /* 0x000000ff42427207 */ /* 0x000fe20002000000 */
[----:B------:R0:W-:Y:S01]  /*1ef0*/  STG.E.128 desc[UR6][R72.64], R56 ;  /* 0x0000003848007986 */ /* 0x0001e2000c101d06 */
[----:B------:R-:W-:Y:S01]  /*1f00*/  LOP3.LUT P0, RZ, R138, 0xff, RZ, 0xc0, !PT ;  /* 0x000000ff8aff7812 */ /* 0x000fe2000780c0ff */
[----:B------:R-:W-:-:S04]  /*1f10*/  IMAD.WIDE.U32 R76, R126, 0x10, R68 ;  /* 0x000000107e4c7825 */ /* 0x000fc800078e0044 */
[----:B------:R-:W-:Y:S01]  /*1f20*/  FMUL.FTZ R68, R70, UR4 ;  /* 0x0000000446447c20 */ /* 0x000fe20008410000 */
[----:B------:R-:W-:Y:S01]  /*1f30*/  FMUL.FTZ R69, R71, UR4 ;  /* 0x0000000447457c20 */ /* 0x000fe20008410000 */
[----:B------:R-:W-:Y:S01]  /*1f40*/  FMUL.FTZ R70, R78, UR4 ;  /* 0x000000044e467c20 */ /* 0x000fe20008410000 */
[----:B------:R-:W-:Y:S01]  /*1f50*/  FMUL.FTZ R71, R137, UR4 ;  /* 0x0000000489477c20 */ /* 0x000fe20008410000 */
[C---:B------:R-:W-:Y:S01]  /*1f60*/  LOP3.LUT P6, RZ, R138.reuse, 0xff00, RZ, 0xc0, !PT ;  /* 0x0000ff008aff7812 */ /* 0x040fe200078cc0ff */
[----:B------:R0:W-:Y:S01]  /*1f70*/  STG.E.128 desc[UR6][R130.64], R60 ;  /* 0x0000003c82007986 */ /* 0x0001e2000c101d06 */
[C---:B------:R-:W-:Y:S02]  /*1f80*/  LOP3.LUT P5, RZ, R138.reuse, 0xff0000, RZ, 0xc0, !PT ;  /* 0x00ff00008aff7812 */ /* 0x040fe400078ac0ff */
[----:B------:R-:W-:Y:S02]  /*1f90*/  ISETP.GE.U32.AND P4, PT, R138, 0x1000000, PT ;  /* 0x010000008a00780c */ /* 0x000fe40003f86070 */
[----:B------:R-:W-:-:S02]  /*1fa0*/  SEL R67, R67, RZ, P3 ;  /* 0x000000ff43437207 */ /* 0x000fc40001800000 */
[----:B------:R-:W-:Y:S02]  /*1fb0*/  SEL R68, R68, RZ, P0 ;  /* 0x000000ff44447207 */ /* 0x000fe40000000000 */
[----:B------:R-:W-:Y:S01]  /*1fc0*/  SEL R69, R69, RZ, P6 ;  /* 0x000000ff45457207 */ /* 0x000fe20003000000 */
[----:B------:R0:W-:Y:S01]  /*1fd0*/  STG.E.128 desc[UR6][R74.64], R64 ;  /* 0x000000404a007986 */ /* 0x0001e2000c101d06 */
[----:B------:R-:W-:Y:S02]  /*1fe0*/  SEL R70, R70, RZ, P5 ;  /* 0x000000ff46467207 */ /* 0x000fe40002800000 */
[----:B------:R-:W-:-:S05]  /*1ff0*/  SEL R71, R71, RZ, P4 ;  /* 0x000000ff47477207 */ /* 0x000fca0002000000 */
[----:B------:R0:W-:Y:S01]  /*2000*/  STG.E.128 desc[UR6][R76.64], R68 ;  /* 0x000000444c007986 */ /* 0x0001e2000c101d06 */
[----:B------:R-:W-:Y:S05]  /*2010*/  BRA `(.L_x_9384) ;  /* 0x0000001c00847947 */ /* 0x000fea0003800000 */
.L_x_9383:
        /* <DEDUP_REMOVED lines=11> */
[-CC-:B------:R-:W-:Y:S01]  /*20d0*/  FFMA.FTZ R86, R64, R76.reuse, R77.reuse ;  /* 0x0000004c40567223 */ /* 0x180fe2000001004d */
[-C--:B------:R-:W-:Y:S01]  /*20e0*/  FMUL.FTZ R51, R48, R137.reuse ;  /* 0x0000008930337220 */ /* 0x080fe20000410000 */
[-C--:B------:R-:W-:Y:S01]  /*20f0*/  FMUL.FTZ R52, R49, R137.reuse ;  /* 0x0000008931347220 */ /* 0x080fe20000410000 */
[----:B------:R-:W-:Y:S01]  /*2100*/  FMUL.FTZ R53, R50, R137 ;  /* 0x0000008932357220 */ /* 0x000fe20000410000 */
[-CC-:B------:R-:W-:Y:S01]  /*2110*/  FFMA.FTZ R155, R155, R76.reuse, R77.reuse ;  /* 0x0000004c9b9b7223 */ /* 0x180fe2000001004d */
[----:B------:R-:W-:Y:S01]  /*2120*/  FMUL.FTZ R51, R51, UR4 ;  /* 0x0000000433337c20 */ /* 0x000fe20008410000 */
[-C--:B------:R-:W-:Y:S01]  /*2130*/  FFMA.FTZ R156, R156, R76.reuse, R77 ;  /* 0x0000004c9c9c7223 */ /* 0x080fe2000001004d */
[----:B------:R-:W-:Y:S01]  /*2140*/  FMUL.FTZ R52, R52, UR4 ;  /* 0x0000000434347c20 */ /* 0x000fe20008410000 */
[----:B------:R-:W-:Y:S01]  /*2150*/  FMUL.FTZ R53, R53, UR4 ;  /* 0x0000000435357c20 */ /* 0x000fe20008410000 */
[----:B------:R-:W-:Y:S01]  /*2160*/  LOP3.LUT P3, RZ, R69, 0xff00, RZ, 0xc0, !PT ;  /* 0x0000ff0045ff7812 */ /* 0x000fe2000786c0ff */
[----:B------:R-:W-:Y:S01]  /*2170*/  FADD.FTZ R155, R144, -R155 ;  /* 0x8000009b909b7221 */ /* 0x000fe20000010000 */
[----:B------:R-:W-:Y:S01]  /*2180*/  SEL R64, R51, RZ, P0 ;  /* 0x000000ff33407207 */ /* 0x000fe20000000000 */
[----:B------:R-:W-:Y:S01]  /*2190*/  FADD.FTZ R51, R153, -R162 ;  /* 0x800000a299337221 */ /* 0x000fe20000010000 */
[----:B------:R-:W-:Y:S01]  /*21a0*/  LOP3.LUT P6, RZ, R69, 0xff0000, RZ, 0xc0, !PT ;  /* 0x00ff000045ff7812 */ /* 0x000fe200078cc0ff */
[-CC-:B------:R-:W-:Y:S01]  /*21b0*/  FFMA.FTZ R158, R158, R76.reuse, R77.reuse ;  /* 0x0000004c9e9e7223 */ /* 0x180fe2000001004d */
[-C--:B------:R-:W-:Y:S01]  /*21c0*/  FFMA.FTZ R59, R65, R76.reuse, R77 ;  /* 0x0000004c413b7223 */ /* 0x080fe2000001004d */
[----:B------:R-:W-:Y:S01]  /*21d0*/  FFMA.FTZ R51, R128, R51, R31 ;  /* 0x0000003380337223 */ /* 0x000fe2000001001f */
[-CC-:B------:R-:W-:Y:S01]  /*21e0*/  FFMA.FTZ R88, R66, R76.reuse, R77.reuse ;  /* 0x0000004c42587223 */ /* 0x180fe2000001004d */
[----:B------:R-:W-:Y:S01]  /*21f0*/  FADD.FTZ R156, R143, -R156 ;  /* 0x8000009c8f9c7221 */ /* 0x000fe20000010000 */
[----:B------:R-:W-:Y:S01]  /*2200*/  SEL R65, R52, RZ, P3 ;  /* 0x000000ff34417207 */ /* 0x000fe20001800000 */
[----:B------:R-:W0:Y:S01]  /*2210*/  LDC.64 R80, c[0x0][0x478] ;  /* 0x00011e00ff507b82 */ /* 0x000e220000000a00 */
[----:B------:R-:W-:Y:S01]  /*2220*/  SEL R66, R53, RZ, P6 ;  /* 0x000000ff35427207 */ /* 0x000fe20003000000 */
[----:B------:R-:W-:Y:S01]  /*2230*/  FMUL.FTZ R52, R51, R137 ;  /* 0x0000008933347220 */ /* 0x000fe20000410000 */
[C---:B------:R-:W-:Y:S01]  /*2240*/  LOP3.LUT P4, RZ, R68.reuse, 0xff, RZ, 0xc0, !PT ;  /* 0x000000ff44ff7812 */ /* 0x040fe2000788c0ff */
[----:B------:R-:W-:Y:S01]  /*2250*/  FADD.FTZ R75, R75, -R158 ;  /* 0x8000009e4b4b7221 */ /* 0x000fe20000010000 */
[C---:B------:R-:W-:Y:S01]  /*2260*/  LOP3.LUT P0, RZ, R68.reuse, 0xff00, RZ, 0xc0, !PT ;  /* 0x0000ff0044ff7812 */ /* 0x040fe2000780c0ff */
[----:B------:R-:W-:Y:S01]  /*2270*/  FFMA.FTZ R157, R157, R76, R77 ;  /* 0x0000004c9d9d7223 */ /* 0x000fe2000001004d */
[C---:B------:R-:W-:Y:S01]  /*2280*/  LOP3.LUT P3, RZ, R68.reuse, 0xff0000, RZ, 0xc0, !PT ;  /* 0x00ff000044ff7812 */ /* 0x040fe2000786c0ff */
[----:B------:R-:W1:Y:S01]  /*2290*/  LDC.64 R82, c[0x0][0x468] ;  /* 0x00011a00ff527b82 */ /* 0x000e620000000a00 */
[----:B------:R-:W-:Y:S01]  /*22a0*/  ISETP.GE.U32.AND P6, PT, R68, 0x1000000, PT ;  /* 0x010000004400780c */ /* 0x000fe20003fc6070 */
[C---:B------:R-:W-:Y:S01]  /*22b0*/  FFMA.FTZ R68, R128.reuse, R155, R32 ;  /* 0x0000009b80447223 */ /* 0x040fe20000010020 */
[----:B------:R-:W-:Y:S01]  /*22c0*/  ISETP.GE.U32.AND P5, PT, R69, 0x1000000, PT ;  /* 0x010000004500780c */ /* 0x000fe20003fa6070 */
[----:B------:R-:W-:Y:S01]  /*22d0*/  FFMA.FTZ R69, R128, R156, R33 ;  /* 0x0000009c80457223 */ /* 0x000fe20000010021 */
[-CC-:B------:R-:W-:Y:S01]  /*22e0*/  FFMA.FTZ R147, R147, R76.reuse, R77.reuse ;  /* 0x0000004c93937223 */ /* 0x180fe2000001004d */
[-CC-:B------:R-:W-:Y:S01]  /*22f0*/  FFMA.FTZ R152, R152, R76.reuse, R77.reuse ;  /* 0x0000004c98987223 */ /* 0x180fe2000001004d */
[----:B------:R-:W-:Y:S01]  /*2300*/  FMUL.FTZ R52, R52, UR4 ;  /* 0x0000000434347c20 */ /* 0x000fe20008410000 */
[-C--:B------:R-:W-:Y:S01]  /*2310*/  FFMA.FTZ R149, R149, R76.reuse, R77 ;  /* 0x0000004c95957223 */ /* 0x080fe2000001004d */
[-C--:B------:R-:W-:Y:S01]  /*2320*/  FMUL.FTZ R53, R68, R137.reuse ;  /* 0x0000008944357220 */ /* 0x080fe20000410000 */
[----:B------:R-:W-:Y:S01]  /*2330*/  FMUL.FTZ R54, R69, R137 ;  /* 0x0000008945367220 */ /* 0x000fe20000410000 */
[----:B------:R-:W-:Y:S01]  /*2340*/  FFMA.FTZ R70, R128, R75, R34 ;  /* 0x0000004b80467223 */ /* 0x000fe20000010022 */
[----:B------:R-:W-:Y:S01]  /*2350*/  FADD.FTZ R74, R74, -R157 ;  /* 0x8000009d4a4a7221 */ /* 0x000fe20000010000 */
[----:B------:R-:W-:Y:S01]  /*2360*/  FADD.FTZ R147, R72, -R147 ;  /* 0x8000009348937221 */ /* 0x000fe20000010000 */
[----:B------:R-:W-:Y:S01]  /*2370*/  FADD.FTZ R152, R67, -R152 ;  /* 0x8000009843987221 */ /* 0x000fe20000010000 */
[----:B------:R-:W-:Y:S01]  /*2380*/  FMUL.FTZ R53, R53, UR4 ;  /* 0x0000000435357c20 */ /* 0x000fe20008410000 */
[----:B------:R-:W-:Y:S01]  /*2390*/  FADD.FTZ R149, R62, -R149 ;  /* 0x800000953e957221 */ /* 0x000fe20000010000 */
[----:B------:R-:W-:Y:S01]  /*23a0*/  SEL R67, R52, RZ, P5 ;  /* 0x000000ff34437207 */ /* 0x000fe20002800000 */
[----:B------:R-:W-:Y:S01]  /*23b0*/  FMUL.FTZ R54, R54, UR4 ;  /* 0x0000000436367c20 */ /* 0x000fe20008410000 */
[----:B------:R-:W-:Y:S01]  /*23c0*/  FMUL.FTZ R52, R70, R137 ;  /* 0x0000008946347220 */ /* 0x000fe20000410000 */
[-CC-:B------:R-:W-:Y:S01]  /*23d0*/  FFMA.FTZ R151, R151, R76.reuse, R77.reuse ;  /* 0x0000004c97977223 */ /* 0x180fe2000001004d */
[-CC-:B------:R-:W-:Y:S01]  /*23e0*/  FFMA.FTZ R146, R146, R76.reuse, R77.reuse ;  /* 0x0000004c92927223 */ /* 0x180fe2000001004d */
[-CC-:B------:R-:W-:Y:S01]  /*23f0*/  FFMA.FTZ R145, R145, R76.reuse, R77.reuse ;  /* 0x0000004c91917223 */ /* 0x180fe2000001004d */
[-CC-:B------:R-:W-:Y:S01]  /*2400*/  FFMA.FTZ R148, R148, R76.reuse, R77.reuse ;  /* 0x0000004c94947223 */ /* 0x180fe2000001004d */
[-CC-:B------:R-:W-:Y:S01]  /*2410*/  FFMA.FTZ R150, R150, R76.reuse, R77.reuse ;  /* 0x0000004c96967223 */ /* 0x180fe2000001004d */
[----:B------:R-:W-:Y:S01]  /*2420*/  FFMA.FTZ R87, R73, R76, R77 ;  /* 0x0000004c49577223 */ /* 0x000fe2000001004d */
[C---:B------:R-:W-:Y:S01]  /*2430*/  FFMA.FTZ R71, R128.reuse, R74, R35 ;  /* 0x0000004a80477223 */ /* 0x040fe20000010023 */
[C---:B------:R-:W-:Y:S01]  /*2440*/  FFMA.FTZ R76, R128.reuse, R147, R36 ;  /* 0x00000093804c7223 */ /* 0x040fe20000010024 */
[C---:B------:R-:W-:Y:S01]  /*2450*/  FFMA.FTZ R77, R128.reuse, R152, R37 ;  /* 0x00000098804d7223 */ /* 0x040fe20000010025 */
[----:B------:R-:W-:Y:S01]  /*2460*/  FFMA.FTZ R78, R128, R149, R38 ;  /* 0x00000095804e7223 */ /* 0x000fe20000010026 */
[----:B------:R-:W-:Y:S01]  /*2470*/  SEL R72, R53, RZ, P4 ;  /* 0x000000ff35487207 */ /* 0x000fe20002000000 */
[----:B------:R-:W-:Y:S01]  /*2480*/  FMUL.FTZ R52, R52, UR4 ;  /* 0x0000000434347c20 */ /* 0x000fe20008410000 */
[----:B------:R-:W-:Y:S01]  /*2490*/  SEL R73, R54, RZ, P0 ;  /* 0x000000ff36497207 */ /* 0x000fe20000000000 */
[-C--:B------:R-:W-:Y:S01]  /*24a0*/  FMUL.FTZ R53, R71, R137.reuse ;  /* 0x0000008947357220 */ /* 0x080fe20000410000 */
[-C--:B------:R-:W-:Y:S01]  /*24b0*/  FMUL.FTZ R54, R76, R137.reuse ;  /* 0x000000894c367220 */ /* 0x080fe20000410000 */
[-C--:B------:R-:W-:Y:S01]  /*24c0*/  FMUL.FTZ R55, R77, R137.reuse ;  /* 0x000000894d377220 */ /* 0x080fe20000410000 */
[----:B------:R-:W-:Y:S01]  /*24d0*/  FMUL.FTZ R56, R78, R137 ;  /* 0x000000894e387220 */ /* 0x000fe20000410000 */
[----:B------:R-:W-:Y:S01]  /*24e0*/  FADD.FTZ R79, R60, -R151 ;  /* 0x800000973c4f7221 */ /* 0x000fe20000010000 */
[----:B------:R-:W-:Y:S01]  /*24f0*/  FADD.FTZ R141, R141, -R146 ;  /* 0x800000928d8d7221 */ /* 0x000fe20000010000 */
[----:B------:R-:W-:Y:S01]  /*2500*/  FADD.FTZ R140, R140, -R145 ;  /* 0x800000918c8c7221 */ /* 0x000fe20000010000 */
[----:B------:R-:W-:Y:S01]  /*2510*/  FADD.FTZ R63, R63, -R148 ;  /* 0x800000943f3f7221 */ /* 0x000fe20000010000 */
[----:B------:R-:W-:Y:S01]  /*2520*/  FMUL.FTZ R53, R53, UR4 ;  /* 0x0000000435357c20 */ /* 0x000fe20008410000 */
[----:B------:R-:W-:Y:S01]  /*2530*/  SEL R74, R52, RZ, P3 ;  /* 0x000000ff344a7207 */ /* 0x000fe20001800000 */
[----:B------:R-:W-:Y:S01]  /*2540*/  FMUL.FTZ R52, R54, UR4 ;  /* 0x0000000436347c20 */ /* 0x000fe20008410000 */
[----:B------:R-:W-:Y:S01]  /*2550*/  FMUL.FTZ R55, R55, UR4 ;  /* 0x0000000437377c20 */ /* 0x000fe20008410000 */
[----:B------:R-:W-:Y:S01]  /*2560*/  LOP3.LUT P4, RZ, R61, 0xff00, RZ, 0xc0, !PT ;  /* 0x0000ff003dff7812 */ /* 0x000fe2000788c0ff */
[----:B------:R-:W-:Y:S01]  /*2570*/  FMUL.FTZ R54, R56, UR4 ;  /* 0x0000000438367c20 */ /* 0x000fe20008410000 */
[C---:B------:R-:W-:Y:S01]  /*2580*/  FFMA.FTZ R79, R128.reuse, R79, R39 ;  /* 0x0000004f804f7223 */ /* 0x040fe20000010027 */
[C---:B------:R-:W-:Y:S01]  /*2590*/  FFMA.FTZ R56, R128.reuse, R141, R40 ;  /* 0x0000008d80387223 */ /* 0x040fe20000010028 */
[C---:B------:R-:W-:Y:S01]  /*25a0*/  FFMA.FTZ R57, R128.reuse, R140, R41 ;  /* 0x0000008c80397223 */ /* 0x040fe20000010029 */
[----:B------:R-:W-:Y:S01]  /*25b0*/  FFMA.FTZ R58, R128, R63, R42 ;  /* 0x0000003f803a7223 */ /* 0x000fe2000001002a */
[----:B0-----:R-:W-:Y:S01]  /*25c0*/  IMAD.WIDE.U32 R84, R132, 0x10, R80 ;  /* 0x0000001084547825 */ /* 0x001fe200078e0050 */
[----:B------:R-:W-:-:S03]  /*25d0*/  SEL R75, R53, RZ, P6 ;  /* 0x000000ff354b7207 */ /* 0x000fc60003000000 */
[----:B------:R-:W-:Y:S01]  /*25e0*/  FADD.FTZ R150, R139, -R150 ;  /* 0x800000968b967221 */ /* 0x000fe20000010000 */
[----:B------:R-:W-:Y:S01]  /*25f0*/  FADD.FTZ R63, R136, -R59 ;  /* 0x8000003b883f7221 */ /* 0x000fe20000010000 */
[----:B------:R-:W-:Y:S01]  /*2600*/  LOP3.LUT P5, RZ, R61, 0xff, RZ, 0xc0, !PT ;  /* 0x000000ff3dff7812 */ /* 0x000fe200078ac0ff */
[----:B------:R-:W-:Y:S01]  /*2610*/  FADD.FTZ R136, R135, -R86 ;  /* 0x8000005687887221 */ /* 0x000fe20000010000 */
[----:B------:R-:W-:Y:S01]  /*2620*/  LOP3.LUT P0, RZ, R61, 0xff0000, RZ, 0xc0, !PT ;  /* 0x00ff00003dff7812 */ /* 0x000fe2000780c0ff */
[----:B------:R-:W-:Y:S01]  /*2630*/  FADD.FTZ R140, R133, -R88 ;  /* 0x80000058858c7221 */ /* 0x000fe20000010000 */
[----:B------:R-:W-:Y:S01]  /*2640*/  ISETP.GE.U32.AND P3, PT, R61, 0x1000000, PT ;  /* 0x010000003d00780c */ /* 0x000fe20003f66070 */
[-C--:B------:R-:W-:Y:S01]  /*2650*/  FMUL.FTZ R60, R56, R137.reuse ;  /* 0x00000089383c7220 */ /* 0x080fe20000410000 */
[----:B------:R-:W-:Y:S01]  /*2660*/  SEL R53, R55, RZ, P4 ;  /* 0x000000ff37357207 */ /* 0x000fe20002000000 */
[-C--:B------:R-:W-:Y:S01]  /*2670*/  FMUL.FTZ R55, R79, R137.reuse ;  /* 0x000000894f377220 */ /* 0x080fe20000410000 */
[-C--:B------:R-:W-:Y:S01]  /*2680*/  FMUL.FTZ R61, R57, R137.reuse ;  /* 0x00000089393d7220 */ /* 0x080fe20000410000 */
[----:B------:R-:W-:Y:S01]  /*2690*/  FMUL.FTZ R62, R58, R137 ;  /* 0x000000893a3e7220 */ /* 0x000fe20000410000 */
[----:B------:R-:W-:Y:S01]  /*26a0*/  FADD.FTZ R141, R134, -R87 ;  /* 0x80000057868d7221 */ /* 0x000fe20000010000 */
[----:B-1----:R-:W-:Y:S01]  /*26b0*/  IMAD.WIDE.U32 R134, R132, 0x10, R82 ;  /* 0x0000001084867825 */ /* 0x002fe200078e0052 */
[----:B------:R0:W-:Y:S03]  /*26c0*/  STG.E.128 desc[UR6][R84.64], R48 ;  /* 0x0000003054007986 */ /* 0x0001e6000c101d06 */
[----:B------:R-:W-:Y:S01]  /*26d0*/  FFMA.FTZ R59, R128, R150, R43 ;  /* 0x00000096803b7223 */ /* 0x000fe2000001002b */
[----:B------:R-:W-:Y:S01]  /*26e0*/  SEL R52, R52, RZ, P5 ;  /* 0x000000ff34347207 */ /* 0x000fe20002800000 */
[----:B------:R-:W-:Y:S01]  /*26f0*/  FMUL.FTZ R55, R55, UR4 ;  /* 0x0000000437377c20 */ /* 0x000fe20008410000 */
[----:B------:R-:W-:Y:S01]  /*2700*/  FMUL.FTZ R60, R60, UR4 ;  /* 0x000000043c3c7c20 */ /* 0x000fe20008410000 */
[----:B------:R-:W-:Y:S01]  /*2710*/  FMUL.FTZ R61, R61, UR4 ;  /* 0x000000043d3d7c20 */ /* 0x000fe20008410000 */
[----:B------:R-:W-:Y:S01]  /*2720*/  FMUL.FTZ R62, R62, UR4 ;  /* 0x000000043e3e7c20 */ /* 0x000fe20008410000 */
[C---:B------:R-:W-:Y:S01]  /*2730*/  LOP3.LUT P6, RZ, R142.reuse, 0xff, RZ, 0xc0, !PT ;  /* 0x000000ff8eff7812 */ /* 0x040fe200078cc0ff */
[----:B------:R1:W-:Y:S01]  /*2740*/  STG.E.128 desc[UR6][R134.64], R64 ;  /* 0x0000004086007986 */ /* 0x0003e2000c101d06 */
[C---:B------:R-:W-:Y:S01]  /*2750*/  LOP3.LUT P5, RZ, R142.reuse, 0xff00, RZ, 0xc0, !PT ;  /* 0x0000ff008eff7812 */ /* 0x040fe200078ac0ff */
[----:B------:R-:W-:Y:S01]  /*2760*/  IMAD.WIDE.U32 R90, R131, 0x10, R80 ;  /* 0x00000010835a7825 */ /* 0x000fe200078e0050 */
[----:B------:R-:W-:-:S02]  /*2770*/  LOP3.LUT P4, RZ, R142, 0xff0000, RZ, 0xc0, !PT ;  /* 0x00ff00008eff7812 */ /* 0x000fc4000788c0ff */
[----:B------:R-:W-:Y:S01]  /*2780*/  SEL R55, R55, RZ, P3 ;  /* 0x000000ff37377207 */ /* 0x000fe20001800000 */
[----:B------:R-:W-:Y:S01]  /*2790*/  IMAD.WIDE.U32 R88, R130, 0x10, R80 ;  /* 0x0000001082587825 */ /* 0x000fe200078e0050 */
[----:B------:R-:W-:Y:S01]  /*27a0*/  SEL R60, R60, RZ, P6 ;  /* 0x000000ff3c3c7207 */ /* 0x000fe20003000000 */
[----:B------:R2:W-:Y:S01]  /*27b0*/  STG.E.128 desc[UR6][R90.64], R68 ;  /* 0x000000445a007986 */ /* 0x0005e2000c101d06 */
[----:B------:R-:W-:Y:S01]  /*27c0*/  SEL R61, R61, RZ, P5 ;  /* 0x000000ff3d3d7207 */ /* 0x000fe20002800000 */
[C---:B0-----:R-:W-:Y:S01]  /*27d0*/  FFMA.FTZ R48, R128.reuse, R63, R44 ;  /* 0x0000003f80307223 */ /* 0x041fe2000001002c */
[C---:B------:R-:W-:Y:S01]  /*27e0*/  FFMA.FTZ R49, R128.reuse, R136, R45 ;  /* 0x0000008880317223 */ /* 0x040fe2000001002d */
[C---:B------:R-:W-:Y:S01]  /*27f0*/  FFMA.FTZ R51, R128.reuse, R140, R47 ;  /* 0x0000008c80337223 */ /* 0x040fe2000001002f */
[----:B------:R-:W-:Y:S01]  /*2800*/  FFMA.FTZ R50, R128, R141, R46 ;  /* 0x0000008d80327223 */ /* 0x000fe2000001002e */
[-C--:B------:R-:W-:Y:S01]  /*2810*/  FMUL.FTZ R63, R59, R137.reuse ;  /* 0x000000893b3f7220 */ /* 0x080fe20000410000 */
[----:B------:R-:W-:Y:S01]  /*2820*/  FMUL.FTZ R84, R48, R137 ;  /* 0x0000008930547220 */ /* 0x000fe20000410000 */
[----:B------:R-:W-:Y:S01]  /*2830*/  SEL R62, R62, RZ, P4 ;  /* 0x000000ff3e3e7207 */ /* 0x000fe20002000000 */
[----:B------:R-:W-:-:S04]  /*2840*/  IMAD.WIDE.U32 R86, R129, 0x10, R80 ;  /* 0x0000001081567825 */ /* 0x000fc800078e0050 */
[-C--:B-1----:R-:W-:Y:S01]  /*2850*/  FMUL.FTZ R65, R49, R137.reuse ;  /* 0x0000008931417220 */ /* 0x082fe20000410000 */
[-C--:B------:R-:W-:Y:S01]  /*2860*/  FMUL.FTZ R66, R51, R137.reuse ;  /* 0x0000008933427220 */ /* 0x080fe20000410000 */
[----:B------:R-:W-:Y:S01]  /*2870*/  FMUL.FTZ R137, R50, R137 ;  /* 0x0000008932897220 */ /* 0x000fe20000410000 */
[----:B------:R-:W-:Y:S01]  /*2880*/  SEL R54, R54, RZ, P0 ;  /* 0x000000ff36367207 */ /* 0x000fe20000000000 */
[----:B------:R-:W-:Y:S01]  /*2890*/  FMUL.FTZ R63, R63, UR4 ;  /* 0x000000043f3f7c20 */ /* 0x000fe20008410000 */
[----:B------:R-:W-:Y:S01]  /*28a0*/  LOP3.LUT P3, RZ, R138, 0xff, RZ, 0xc0, !PT ;  /* 0x000000ff8aff7812 */ /* 0x000fe2000786c0ff */
[----:B------:R-:W-:Y:S01]  /*28b0*/  FMUL.FTZ R67, R66, UR4 ;  /* 0x0000000442437c20 */ /* 0x000fe20008410000 */
[----:B------:R-:W-:Y:S01]  /*28c0*/  LOP3.LUT P6, RZ, R138, 0xff00, RZ, 0xc0, !PT ;  /* 0x0000ff008aff7812 */ /* 0x000fe200078cc0ff */
[----:B------:R-:W-:Y:S01]  /*28d0*/  FMUL.FTZ R64, R84, UR4 ;  /* 0x0000000454407c20 */ /* 0x000fe20008410000 */
[C---:B------:R-:W-:Y:S01]  /*28e0*/  LOP3.LUT P5, RZ, R138.reuse, 0xff0000, RZ, 0xc0, !PT ;  /* 0x00ff00008aff7812 */ /* 0x040fe200078ac0ff */
[----:B------:R-:W-:Y:S01]  /*28f0*/  FMUL.FTZ R65, R65, UR4 ;  /* 0x0000000441417c20 */ /* 0x000fe20008410000 */
[----:B------:R-:W-:Y:S01]  /*2900*/  ISETP.GE.U32.AND P4, PT, R138, 0x1000000, PT ;  /* 0x010000008a00780c */ /* 0x000fe20003f86070 */
[----:B------:R-:W-:Y:S01]  /*2910*/  IMAD.WIDE.U32 R138, R131, 0x10, R82 ;  /* 0x00000010838a7825 */ /* 0x000fe200078e0052 */
[----:B------:R-:W-:-:S03]  /*2920*/  ISETP.GE.U32.AND P0, PT, R142, 0x1000000, PT ;  /* 0x010000008e00780c */ /* 0x000fc60003f06070 */
[----:B------:R-:W-:Y:S01]  /*2930*/  FMUL.FTZ R66, R137, UR4 ;  /* 0x0000000489427c20 */ /* 0x000fe20008410000 */
[----:B------:R-:W-:Y:S01]  /*2940*/  SEL R64, R64, RZ, P3 ;  /* 0x000000ff40407207 */ /* 0x000fe20001800000 */
[--C-:B------:R-:W-:Y:S01]  /*2950*/  IMAD.WIDE.U32 R130, R130, 0x10, R82.reuse ;  /* 0x0000001082827825 */ /* 0x100fe200078e0052 */
[----:B------:R-:W-:Y:S01]  /*2960*/  SEL R63, R63, RZ, P0 ;  /* 0x000000ff3f3f7207 */ /* 0x000fe20000000000 */
[----:B------:R2:W-:Y:S01]  /*2970*/  STG.E.128 desc[UR6][R138.64], R72 ;  /* 0x000000488a007986 */ /* 0x0005e2000c101d06 */
[----:B------:R-:W-:Y:S01]  /*2980*/  SEL R65, R65, RZ, P6 ;  /* 0x000000ff41417207 */ /* 0x000fe20003000000 */
[----:B------:R-:W-:Y:S01]  /*2990*/  IMAD.WIDE.U32 R132, R129, 0x10, R82 ;  /* 0x0000001081847825 */ /* 0x000fe200078e0052 */
[----:B------:R-:W-:Y:S01]  /*29a0*/  SEL R67, R67, RZ, P4 ;  /* 0x000000ff43437207 */ /* 0x000fe20002000000 */
[----:B------:R2:W-:Y:S01]  /*29b0*/  STG.E.128 desc[UR6][R88.64], R76 ;  /* 0x0000004c58007986 */ /* 0x0005e2000c101d06 */
[----:B------:R-:W-:Y:S01]  /*29c0*/  SEL R66, R66, RZ, P5 ;  /* 0x000000ff42427207 */ /* 0x000fe20002800000 */
[----:B------:R-:W-:-:S02]  /*29d0*/  IMAD.WIDE.U32 R80, R126, 0x10, R80 ;  /* 0x000000107e507825 */ /* 0x000fc400078e0050 */
[----:B------:R2:W-:Y:S02]  /*29e0*/  STG.E.128 desc[UR6][R130.64], R52 ;  /* 0x0000003482007986 */ /* 0x0005e4000c101d06 */
[----:B------:R-:W-:Y:S02]  /*29f0*/  IMAD.WIDE.U32 R82, R126, 0x10, R82 ;  /* 0x000000107e527825 */ /* 0x000fe400078e0052 */
[----:B------:R2:W-:Y:S04]  /*2a00*/  STG.E.128 desc[UR6][R86.64], R56 ;  /* 0x0000003856007986 */ /* 0x0005e8000c101d06 */
[----:B------:R2:W-:Y:S04]  /*2a10*/  STG.E.128 desc[UR6][R132.64], R60 ;  /* 0x0000003c84007986 */ /* 0x0005e8000c101d06 */
[----:B------:R2:W-:Y:S04]  /*2a20*/  STG.E.128 desc[UR6][R80.64], R48 ;  /* 0x0000003050007986 */ /* 0x0005e8000c101d06 */
[----:B------:R2:W-:Y:S01]  /*2a30*/  STG.E.128 desc[UR6][R82.64], R64 ;  /* 0x0000004052007986 */ /* 0x0005e2000c101d06 */
[----:B------:R-:W-:Y:S05]  /*2a40*/  BRA `(.L_x_9384) ;  /* 0x0000001000f87947 */ /* 0x000fea0003800000 */
.L_x_9382:
        /* <DEDUP_REMOVED lines=15> */
[-C--:B-----5:R-:W-:Y:S01]  /*2b40*/  FMUL.FTZ R54, R54, R137.reuse ;  /* 0x0000008936367220 */ /* 0x0a0fe20000410000 */
[-C--:B------:R-:W-:Y:S01]  /*2b50*/  FMUL.FTZ R52, R52, R137.reuse ;  /* 0x0000008934347220 */ /* 0x080fe20000410000 */
[-C--:B------:R-:W-:Y:S01]  /*2b60*/  FMUL.FTZ R56, R56, R137.reuse ;  /* 0x0000008938387220 */ /* 0x080fe20000410000 */
[----:B------:R-:W-:Y:S01]  /*2b70*/  FMUL.FTZ R58, R58, R137 ;  /* 0x000000893a3a7220 */ /* 0x000fe20000410000 */
[----:B------:R-:W-:Y:S01]  /*2b80*/  FMUL.FTZ R54, R54, UR4 ;  /* 0x0000000436367c20 */ /* 0x000fe20008410000 */
[C---:B------:R-:W-:Y:S01]  /*2b90*/  LOP3.LUT P4, RZ, R69.reuse, 0xff00, RZ, 0xc0, !PT ;  /* 0x0000ff0045ff7812 */ /* 0x040fe2000788c0ff */
[----:B------:R-:W-:Y:S01]  /*2ba0*/  FMUL.FTZ R52, R52, UR4 ;  /* 0x0000000434347c20 */ /* 0x000fe20008410000 */
[----:B------:R-:W-:Y:S01]  /*2bb0*/  FMUL.FTZ R56, R56, UR4 ;  /* 0x0000000438387c20 */ /* 0x000fe20008410000 */
[----:B------:R-:W-:Y:S01]  /*2bc0*/  FMUL.FTZ R58, R58, UR4 ;  /* 0x000000043a3a7c20 */ /* 0x000fe20008410000 */
[----:B------:R-:W-:-:S02]  /*2bd0*/  LOP3.LUT P3, RZ, R69, 0xff, RZ, 0xc0, !PT ;  /* 0x000000ff45ff7812 */ /* 0x000fc4000786c0ff */
[C---:B------:R-:W-:Y:S02]  /*2be0*/  LOP3.LUT P5, RZ, R69.reuse, 0xff0000, RZ, 0xc0, !PT ;  /* 0x00ff000045ff7812 */ /* 0x040fe400078ac0ff */
[----:B------:R-:W-:Y:S02]  /*2bf0*/  ISETP.GE.U32.AND P6, PT, R69, 0x1000000, PT ;  /* 0x010000004500780c */ /* 0x000fe40003fc6070 */
[----:B------:R-:W-:Y:S02]  /*2c00*/  SEL R53, R54, RZ, P4 ;  /* 0x000000ff36357207 */ /* 0x000fe40002000000 */
[----:B------:R-:W-:Y:S02]  /*2c10*/  SEL R52, R52, RZ, P3 ;  /* 0x000000ff34347207 */ /* 0x000fe40001800000 */
[----:B------:R-:W-:Y:S02]  /*2c20*/  SEL R54, R56, RZ, P5 ;  /* 0x000000ff38367207 */ /* 0x000fe40002800000 */
[----:B------:R-:W-:Y:S01]  /*2c30*/  SEL R55, R58, RZ, P6 ;  /* 0x000000ff3a377207 */ /* 0x000fe20003000000 */
[----:B------:R-:W-:Y:S06]  /*2c40*/  BRA `(.L_x_9386) ;  /* 0x0000000000707947 */ /* 0x000fec0003800000 */
.L_x_9385:
        /* <DEDUP_REMOVED lines=17> */
[----:B------:R-:W-:Y:S01]  /*2d60*/  FMUL.FTZ R53, R53, UR4 ;  /* 0x0000000435357c20 */ /* 0x000fe20008410000 */
[----:B------:R-:W-:Y:S01]  /*2d70*/  FMUL.FTZ R54, R54, UR4 ;  /* 0x0000000436367c20 */ /* 0x000fe20008410000 */
[----:B------:R-:W-:Y:S01]  /*2d80*/  FMUL.FTZ R55, R55, UR4 ;  /* 0x0000000437377c20 */ /* 0x000fe20008410000 */
[----:B------:R-:W-:-:S02]  /*2d90*/  LOP3.LUT P3, RZ, R69, 0xff, RZ, 0xc0, !PT ;  /* 0x000000ff45ff7812 */ /* 0x000fc4000786c0ff */
[C---:B------:R-:W-:Y:S02]  /*2da0*/  LOP3.LUT P4, RZ, R69.reuse, 0xff00, RZ, 0xc0, !PT ;  /* 0x0000ff0045ff7812 */ /* 0x040fe4000788c0ff */
[C---:B------:R-:W-:Y:S02]  /*2db0*/  LOP3.LUT P5, RZ, R69.reuse, 0xff0000, RZ, 0xc0, !PT ;  /* 0x00ff000045ff7812 */ /* 0x040fe400078ac0ff */
[----:B------:R-:W-:Y:S02]  /*2dc0*/  ISETP.GE.U32.AND P6, PT, R69, 0x1000000, PT ;  /* 0x010000004500780c */ /* 0x000fe40003fc6070 */
[----:B------:R-:W-:Y:S02]  /*2dd0*/  SEL R52, R52, RZ, P3 ;  /* 0x000000ff34347207 */ /* 0x000fe40001800000 */
[----:B------:R-:W-:Y:S02]  /*2de0*/  SEL R53, R53, RZ, P4 ;  /* 0x000000ff35357207 */ /* 0x000fe40002000000 */
[----:B------:R-:W-:-:S02]  /*2df0*/  SEL R54, R54, RZ, P5 ;  /* 0x000000ff36367207 */ /* 0x000fc40002800000 */
[----:B------:R-:W-:-:S07]  /*2e00*/  SEL R55, R55, RZ, P6 ;  /* 0x000000ff37377207 */ /* 0x000fce0003000000 */
.L_x_9386:
[----:B------:R-:W0:Y:S08]  /*2e10*/  @P0 LDC.64 R58, c[0x0][0x478] ;  /* 0x00011e00ff3a0b82 */ /* 0x000e300000000a00 */
[----:B------:R-:W1:Y:S01]  /*2e20*/  LDC.64 R56, c[0x0][0x468] ;  /* 0x00011a00ff387b82 */ /* 0x000e620000000a00 */
[----:B0-----:R-:W-:-:S05]  /*2e30*/  @P0 IMAD.WIDE.U32 R58, R132, 0x10, R58 ;  /* 0x00000010843a0825 */ /* 0x001fca00078e003a */
[----:B------:R0:W-:Y:S01]  /*2e40*/  @P0 STG.E.128 desc[UR6][R58.64], R48 ;  /* 0x000000303a000986 */ /* 0x0001e2000c101d06 */
[----:B-1----:R-:W-:-:S05]  /*2e50*/  IMAD.WIDE.U32 R70, R132, 0x10, R56 ;  /* 0x0000001084467825 */ /* 0x002fca00078e0038 */
[----:B------:R0:W-:Y:S01]  /*2e60*/  STG.E.128 desc[UR6][R70.64], R52 ;  /* 0x0000003446007986 */ /* 0x0001e2000c101d06 */
[----:B------:R-:W-:Y:S05]  /*2e70*/  @!P0 BRA `(.L_x_9387) ;  /* 0x0000000000748947 */ /* 0x000fea0003800000 */
[-CC-:B------:R-:W-:Y:S01]  /*2e80*/  FFMA.FTZ R155, R155, R76.reuse, R77.reuse ;  /* 0x0000004c9b9b7223 */ /* 0x180fe2000001004d */
[-CC-:B------:R-:W-:Y:S01]  /*2e90*/  FFMA.FTZ R156, R156, R76.reuse, R77.reuse ;  /* 0x0000004c9c9c7223 */ /* 0x180fe2000001004d */
[-CC-:B------:R-:W-:Y:S01]  /*2ea0*/  FFMA.FTZ R158, R158, R76.reuse, R77.reuse ;  /* 0x0000004c9e9e7223 */ /* 0x180fe2000001004d */
[----:B------:R-:W-:Y:S01]  /*2eb0*/  FFMA.FTZ R157, R157, R76, R77 ;  /* 0x0000004c9d9d7223 */ /* 0x000fe2000001004d */
[----:B------:R-:W-:Y:S01]  /*2ec0*/  FADD.FTZ R155, R144, -R155 ;  /* 0x8000009b909b7221 */ /* 0x000fe20000010000 */
[----:B0-----:R-:W-:Y:S01]  /*2ed0*/  FADD.FTZ R49, R143, -R156 ;  /* 0x8000009c8f317221 */ /* 0x001fe20000010000 */
[----:B------:R-:W-:Y:S01]  /*2ee0*/  FADD.FTZ R75, R75, -R158 ;  /* 0x8000009e4b4b7221 */ /* 0x000fe20000010000 */
[----:B------:R-:W-:Y:S01]  /*2ef0*/  FADD.FTZ R157, R74, -R157 ;  /* 0x8000009d4a9d7221 */ /* 0x000fe20000010000 */
[C---:B------:R-:W-:Y:S01]  /*2f00*/  FMUL.FTZ R48, R128.reuse, R155 ;  /* 0x0000009b80307220 */ /* 0x040fe20000410000 */
[C---:B------:R-:W-:Y:S01]  /*2f10*/  FMUL.FTZ R49, R128.reuse, R49 ;  /* 0x0000003180317220 */ /* 0x040fe20000410000 */
[C---:B------:R-:W-:Y:S01]  /*2f20*/  FMUL.FTZ R50, R128.reuse, R75 ;  /* 0x0000004b80327220 */ /* 0x040fe20000410000 */
[----:B------:R-:W-:Y:S01]  /*2f30*/  FMUL.FTZ R51, R128, R157 ;  /* 0x0000009d80337220 */ /* 0x000fe20000410000 */
[-C--:B------:R-:W-:Y:S01]  /*2f40*/  FMUL.FTZ R52, R48, R137.reuse ;  /* 0x0000008930347220 */ /* 0x080fe20000410000 */
        /* <DEDUP_REMOVED lines=14> */
[----:B------:R-:W-:Y:S01]  /*3030*/  SEL R55, R55, RZ, P6 ;  /* 0x000000ff37377207 */ /* 0x000fe20003000000 */
[----:B------:R-:W-:Y:S06]  /*3040*/  BRA `(.L_x_9388) ;  /* 0x0000000000707947 */ /* 0x000fec0003800000 */
.L_x_9387:
        /* <DEDUP_REMOVED lines=8> */
[----:B------:R-:W-:Y:S01]  /*30d0*/  LOP3.LUT P3, RZ, R68, 0xff, RZ, 0xc0, !PT ;  /* 0x000000ff44ff7812 */ /* 0x000fe2000786c0ff */
[----:B0-----:R-:W-:Y:S01]  /*30e0*/  FMUL.FTZ R54, R128, R143 ;  /* 0x0000008f80367220 */ /* 0x001fe20000410000 */
[----:B------:R-:W-:Y:S01]  /*30f0*/  LOP3.LUT P4, RZ, R68, 0xff00, RZ, 0xc0, !PT ;  /* 0x0000ff0044ff7812 */ /* 0x000fe2000788c0ff */
[----:B------:R-:W-:Y:S01]  /*3100*/  FMUL.FTZ R52, R128, R155 ;  /* 0x0000009b80347220 */ /* 0x000fe20000410000 */
[----:B------:R-:W-:Y:S01]  /*3110*/  LOP3.LUT P5, RZ, R68, 0xff0000, RZ, 0xc0, !PT ;  /* 0x00ff000044ff7812 */ /* 0x000fe200078ac0ff */
[----:B------:R-:W-:Y:S01]  /*3120*/  FMUL.FTZ R58, R128, R75 ;  /* 0x0000004b803a7220 */ /* 0x000fe20000410000 */
[----:B------:R-:W-:Y:S01]  /*3130*/  ISETP.GE.U32.AND P6, PT, R68, 0x1000000, PT ;  /* 0x010000004400780c */ /* 0x000fe20003fc6070 */
        /* <DEDUP_REMOVED lines=8> */
[----:B------:R-:W-:-:S02]  /*31c0*/  FMUL.FTZ R68, R68, UR4 ;  /* 0x0000000444447c20 */ /* 0x000fc40008410000 */
[----:B------:R-:W-:Y:S02]  /*31d0*/  SEL R53, R54, RZ, P4 ;  /* 0x000000ff36357207 */ /* 0x000fe40002000000 */
[----:B------:R-:W-:Y:S02]  /*31e0*/  SEL R52, R52, RZ, P3 ;  /* 0x000000ff34347207 */ /* 0x000fe40001800000 */
[----:B------:R-:W-:Y:S02]  /*31f0*/  SEL R54, R58, RZ, P5 ;  /* 0x000000ff3a367207 */ /* 0x000fe40002800000 */
[----:B------:R-:W-:-:S07]  /*3200*/  SEL R55, R68, RZ, P6 ;  /* 0x000000ff44377207 */ /* 0x000fce0003000000 */
.L_x_9388:
[----:B------:R-:W0:Y:S01]  /*3210*/  @P0 LDC.64 R58, c[0x0][0x478] ;  /* 0x00011e00ff3a0b82 */ /* 0x000e220000000a00 */
[----:B------:R-:W-:-:S04]  /*3220*/  IMAD.WIDE.U32 R68, R131, 0x10, R56 ;  /* 0x0000001083447825 */ /* 0x000fc800078e0038 */
[----:B0-----:R-:W-:-:S05]  /*3230*/  @P0 IMAD.WIDE.U32 R58, R131, 0x10, R58 ;  /* 0x00000010833a0825 */ /* 0x001fca00078e003a */
[----:B------:R0:W-:Y:S04]  /*3240*/  @P0 STG.E.128 desc[UR6][R58.64], R48 ;  /* 0x000000303a000986 */ /* 0x0001e8000c101d06 */
        /* <DEDUP_REMOVED lines=31> */
.L_x_9389:
        /* <DEDUP_REMOVED lines=27> */
[----:B------:R-:W-:-:S07]  /*35f0*/  SEL R55, R60, RZ, P6 ;  /* 0x000000ff3c377207 */ /* 0x000fce0003000000 */
.L_x_9390:
[----:B------:R-:W0:Y:S02]  /*3600*/  @P0 LDC.64 R58, c[0x0][0x478] ;  /* 0x00011e00ff3a0b82 */ /* 0x000e240000000a00 */
[----:B0-----:R-:W-:-:S04]  /*3610*/  @P0 IMAD.WIDE.U32 R58, R130, 0x10, R58 ;  /* 0x00000010823a0825 */ /* 0x001fc800078e003a */
[----:B------:R-:W-:Y:S01]  /*3620*/  IMAD.WIDE.U32 R130, R130, 0x10, R56 ;  /* 0x0000001082827825 */ /* 0x000fe200078e0038 */
        /* <DEDUP_REMOVED lines=10> */
[----:B0-----:R-:W-:Y:S01]  /*36d0*/  FADD.FTZ R51, R139, -R150 ;  /* 0x800000968b337221 */ /* 0x001fe20000010000 */
        /* <DEDUP_REMOVED lines=21> */
.L_x_9391:
        /* <DEDUP_REMOVED lines=17> */
[----:B------:R-:W-:Y:S01]  /*3940*/  LOP3.LUT P4, RZ, R142, 0xff00, RZ, 0xc0, !PT ;  /* 0x0000ff008eff7812 */ /* 0x000fe2000788c0ff */
        /* <DEDUP_REMOVED lines=10> */
.L_x_9392:
        /* <DEDUP_REMOVED lines=35> */
.L_x_9393:
        /* <DEDUP_REMOVED lines=16> */
[----:B------:R-:W-:Y:S01]  /*3d20*/  LOP3.LUT P4, RZ, R138, 0xff00, RZ, 0xc0, !PT ;  /* 0x0000ff008aff7812 */ /* 0x000fe2000788c0ff */
[----:B------:R-:W-:Y:S01]  /*3d30*/  FMUL.FTZ R54, R54, UR4 ;  /* 0x0000000436367c20 */ /* 0x000fe20008410000 */
        /* <DEDUP_REMOVED lines=10> */
.L_x_9394:
[----:B------:R-:W0:Y:S01]  /*3de0*/  @P0 LDC.64 R58, c[0x0][0x478] ;  /* 0x00011e00ff3a0b82 */ /* 0x000e220000000a00 */
[----:B------:R-:W-:-:S04]  /*3df0*/  IMAD.WIDE.U32 R56, R126, 0x10, R56 ;  /* 0x000000107e387825 */ /* 0x000fc800078e0038 */
[----:B0-----:R-:W-:-:S05]  /*3e00*/  @P0 IMAD.WIDE.U32 R58, R126, 0x10, R58 ;  /* 0x000000107e3a0825 */ /* 0x001fca00078e003a */
[----:B------:R1:W-:Y:S04]  /*3e10*/  @P0 STG.E.128 desc[UR6][R58.64], R48 ;  /* 0x000000303a000986 */ /* 0x0003e8000c101d06 */
[----:B------:R1:W-:Y:S02]  /*3e20*/  STG.E.128 desc[UR6][R56.64], R52 ;  /* 0x0000003438007986 */ /* 0x0003e4000c101d06 */
.L_x_9384:
[----:B012---:R-:W0:Y:S01]  /*3e30*/  LDC.64 R52, c[0x0][0x380] ;  /* 0x0000e000ff347b82 */ /* 0x007e220000000a00 */
        /* <DEDUP_REMOVED lines=44> */
.L_x_9381:
        /* <DEDUP_REMOVED lines=18> */
.L_x_9396:
        /* <DEDUP_REMOVED lines=14> */
.L_x_10949:


//--------------------- .text._ZN10layer_norm22ln_bwd_finalize_kernelINS_22Kernel_traits_finalizeILj2560E6__halfffffjLb0ELj1024ELj4ENS_18Kernel_traits_baseILj2560ES2_ffffjLj1024EEEEELb0ELb0EEEvNS_9BwdParamsE --------------------------
	.section	.text._ZN10layer_norm22ln_bwd_finalize_kernelINS_22Kernel_traits_finalizeILj2560E6__halfffffjLb0ELj1024ELj4ENS_18Kernel_traits_baseILj2560ES2_ffffjLj1024EEEEELb0ELb0EEEvNS_9BwdParamsE,"ax",@progbits
	.align	128
        .global         _ZN10layer_norm22ln_bwd_finalize_kernelINS_22Kernel_traits_finalizeILj2560E6__halfffffjLb0ELj1024ELj4ENS_18Kernel_traits_baseILj2560ES2_ffffjLj1024EEEEELb0ELb0EEEvNS_9BwdParamsE
        .type           _ZN10layer_norm22ln_bwd_finalize_kernelINS_22Kernel_traits_finalizeILj2560E6__halfffffjLb0ELj1024ELj4ENS_18Kernel_traits_baseILj2560ES2_ffffjLj1024EEEEELb0ELb0EEEvNS_9BwdParamsE,@function
        .size           _ZN10layer_norm22ln_bwd_finalize_kernelINS_22Kernel_traits_finalizeILj2560E6__halfffffjLb0ELj1024ELj4ENS_18Kernel_traits_baseILj2560ES2_ffffjLj1024EEEEELb0ELb0EEEvNS_9BwdParamsE,(.L_x_10950 - _ZN10layer_norm22ln_bwd_finalize_kernelINS_22Kernel_traits_finalizeILj2560E6__halfffffjLb0ELj1024ELj4ENS_18Kernel_traits_baseILj2560ES2_ffffjLj1024EEEEELb0ELb0EEEvNS_9BwdParamsE)
        .other          _ZN10layer_norm22ln_bwd_finalize_kernelINS_22Kernel_traits_finalizeILj2560E6__halfffffjLb0ELj1024ELj4ENS_18Kernel_traits_baseILj2560ES2_ffffjLj1024EEEEELb0ELb0EEEvNS_9BwdParamsE,@"STO_CUDA_ENTRY STV_DEFAULT"
_ZN10layer_norm22ln_bwd_finalize_kernelINS_22Kernel_traits_finalizeILj2560E6__halfffffjLb0ELj1024ELj4ENS_18Kernel_traits_baseILj2560ES2_ffffjLj1024EEEEELb0ELb0EEEvNS_9BwdParamsE:
.text._ZN10layer_norm22ln_bwd_finalize_kernelINS_22Kernel_traits_finalizeILj2560E6__halfffffjLb0ELj1024ELj4ENS_18Kernel_traits_baseILj2560ES2_ffffjLj1024EEEEELb0ELb0EEEvNS_9BwdParamsE:
        /* <DEDUP_REMOVED lines=82> */
.L_x_9401:
        /* <DEDUP_REMOVED lines=118> */
.L_x_9400:
[----:B------:R-:W-:Y:S05]  /*0c80*/  BSYNC.RECONVERGENT B1 ;  /* 0x0000000000017941 */ /* 0x000fea0003800200 */
.L_x_9399:
        /* <DEDUP_REMOVED lines=75> */
.L_x_9403:
[----:B------:R-:W-:Y:S05]  /*1140*/  BSYNC.RECONVERGENT B1 ;  /* 0x0000000000017941 */ /* 0x000fea0003800200 */
.L_x_9402:
        /* <DEDUP_REMOVED lines=37> */
.L_x_9405:
[----:B------:R-:W-:Y:S05]  /*13a0*/  BSYNC.RECONVERGENT B1 ;  /* 0x0000000000017941 */ /* 0x000fea0003800200 */
.L_x_9404:
[----:B------:R-:W-:Y:S05]  /*13b0*/  @!P1 BRA `(.L_x_9398) ;  /* 0x0000000000409947 */ /* 0x000fea0003800000 */
[----:B------:R-:W0:Y:S01]  /*13c0*/  LDC.64 R10, c[0x0][0x440] ;  /* 0x00011000ff0a7b82 */ /* 0x000e220000000a00 */
[----:B------:R-:W-:Y:S01]  /*13d0*/  IMAD R59, R0, R56, R59 ;  /* 0x00000038003b7224 */ /* 0x000fe200078e023b */
[----:B------:R-:W-:Y:S02]  /*13e0*/  LOP3.LUT R8, R8, 0x1f, RZ, 0xc0, !PT ;  /* 0x0000001f08087812 */ /* 0x000fe400078ec0ff */
[----:B------:R-:W-:Y:S02]  /*13f0*/  IADD3 R9, PT, PT, -R9, RZ, RZ ;  /* 0x000000ff09097210 */ /* 0x000fe40007ffe1ff */
[----:B------:R-:W-:Y:S02]  /*1400*/  IADD3 R59, PT, PT, R8, R59, RZ ;  /* 0x0000003b083b7210 */ /* 0x000fe40007ffe0ff */
[----:B------:R-:W1:Y:S05]  /*1410*/  LDC.64 R12, c[0x0][0x448] ;  /* 0x00011200ff0c7b82 */ /* 0x000e6a0000000a00 */
.L_x_9406:
        /* <DEDUP_REMOVED lines=10> */
.L_x_9398:
[----:B------:R-:W-:Y:S05]  /*14c0*/  BSYNC.RECONVERGENT B0 ;  /* 0x0000000000007941 */ /* 0x000fea0003800200 */
.L_x_9397:
        /* <DEDUP_REMOVED lines=59> */
.L_x_9407:
        /* <DEDUP_REMOVED lines=16> */
.L_x_10950:


//--------------------- .text._ZN10layer_norm13ln_bwd_kernelINS_13Kernel_traitsI6__halfffffjLj2560ELj1ELj1ELj4ELj16ENS_18Kernel_traits_baseILj2560ES2_ffffjLj128EEEEELb1ELb0ELb1ELb0EEEvNS_9BwdParamsE --------------------------
	.section	.text._ZN10layer_norm13ln_bwd_kernelINS_13Kernel_traitsI6__halfffffjLj2560ELj1ELj1ELj4ELj16ENS_18Kernel_traits_baseILj2560ES2_ffffjLj128EEEEELb1ELb0ELb1ELb0EEEvNS_9BwdParamsE,"ax",@progbits
	.align	128
        .global         _ZN10layer_norm13ln_bwd_kernelINS_13Kernel_traitsI6__halfffffjLj2560ELj1ELj1ELj4ELj16ENS_18Kernel_traits_baseILj2560ES2_ffffjLj128EEEEELb1ELb0ELb1ELb0EEEvNS_9BwdParamsE
        .type           _ZN10layer_norm13ln_bwd_kernelINS_13Kernel_traitsI6__halfffffjLj2560ELj1ELj1ELj4ELj16ENS_18Kernel_traits_baseILj2560ES2_ffffjLj128EEEEELb1ELb0ELb1ELb0EEEvNS_9BwdParamsE,@function
        .size           _ZN10layer_norm13ln_bwd_kernelINS_13Kernel_traitsI6__halfffffjLj2560ELj1ELj1ELj4ELj16ENS_18Kernel_traits_baseILj2560ES2_ffffjLj128EEEEELb1ELb0ELb1ELb0EEEvNS_9BwdParamsE,(.L_x_10951 - _ZN10layer_norm13ln_bwd_kernelINS_13Kernel_traitsI6__halfffffjLj2560ELj1ELj1ELj4ELj16ENS_18Kernel_traits_baseILj2560ES2_ffffjLj128EEEEELb1ELb0ELb1ELb0EEEvNS_9BwdParamsE)
        .other          _ZN10layer_norm13ln_bwd_kernelINS_13Kernel_traitsI6__halfffffjLj2560ELj1ELj1ELj4ELj16ENS_18Kernel_traits_baseILj2560ES2_ffffjLj128EEEEELb1ELb0ELb1ELb0EEEvNS_9BwdParamsE,@"STO_CUDA_ENTRY STV_DEFAULT"
_ZN10layer_norm13ln_bwd_kernelINS_13Kernel_traitsI6__halfffffjLj2560ELj1ELj1ELj4ELj16ENS_18Kernel_traits_baseILj2560ES2_ffffjLj128EEEEELb1ELb0ELb1ELb0EEEvNS_9BwdParamsE:
.text._ZN10layer_norm13ln_bwd_kernelINS_13Kernel_traitsI6__halfffffjLj2560ELj1ELj1ELj4ELj16ENS_18Kernel_traits_baseILj2560ES2_ffffjLj128EEEEELb1ELb0ELb1ELb0EEEvNS_9BwdParamsE:
        /* <DEDUP_REMOVED lines=16> */
[----:B------:R-:W-:Y:S02]  /*0100*/  ISETP.GE.U32.AND P4, PT, R0, 0x280, PT ;  /* 0x000002800000780c */ /* 0x000fe40003f86070 */
[----:B------:R-:W-:Y:S02]  /*0110*/  CS2R R24, SRZ ;  /* 0x0000000000187805 */ /* 0x000fe4000001ff00 */
[----:B------:R-:W-:-:S02]  /*0120*/  CS2R R26, SRZ ;  /* 0x00000000001a7805 */ /* 0x000fc4000001ff00 */
        /* <DEDUP_REMOVED lines=90> */
[----:B------:R-:W-:Y:S01]  /*06d0*/  PRMT R150, R150, 0x5410, R2 ;  /* 0x0000541096967816 */ /* 0x000fe20000000002 */
[----:B------:R-:W3:Y:S01]  /*06e0*/  LDCU.64 UR22, c[0x0][0x408] ;  /* 0x00008100ff1677ac */ /* 0x000ee20008000a00 */
[----:B------:R-:W4:Y:S01]  /*06f0*/  LDCU.64 UR24, c[0x0][0x438] ;  /* 0x00008700ff1877ac */ /* 0x000f220008000a00 */
[----:B------:R-:W0:Y:S01]  /*0700*/  LDCU.64 UR4, c[0x0][0x478] ;  /* 0x00008f00ff0477ac */ /* 0x000e220008000a00 */
[----:B------:R-:W0:Y:S01]  /*0710*/  LDCU.128 UR12, c[0x0][0x3c0] ;  /* 0x00007800ff0c77ac */ /* 0x000e220008000c00 */
[----:B------:R-:W0:Y:S01]  /*0720*/  LDCU.128 UR16, c[0x0][0x3f0] ;  /* 0x00007e00ff1077ac */ /* 0x000e220008000c00 */
[----:B------:R-:W0:Y:S01]  /*0730*/  LDCU.64 UR26, c[0x0][0x380] ;  /* 0x00007000ff1a77ac */ /* 0x000e220008000a00 */
[----:B------:R-:W-:-:S05]  /*0740*/  UMOV UR6, UR9 ;  /* 0x0000000900067c82 */ /* 0x000fca0008000000 */
.L_x_9467:
[----:B0-----:R-:W-:-:S06]  /*0750*/  UIMAD.WIDE UR28, UR6, 0x4, UR18 ;  /* 0x00000004061c78a5 */ /* 0x001fcc000f8e0212 */
[----:B--234-:R-:W-:Y:S02]  /*0760*/  MOV R94, UR28 ;  /* 0x0000001c005e7c02 */ /* 0x01cfe40008000f00 */
[----:B------:R-:W-:Y:S01]  /*0770*/  MOV R95, UR29 ;  /* 0x0000001d005f7c02 */ /* 0x000fe20008000f00 */
[----:B------:R-:W-:-:S04]  /*0780*/  UIMAD.WIDE UR28, UR6, 0x4, UR14 ;  /* 0x00000004061c78a5 */ /* 0x000fc8000f8e020e */
[----:B------:R-:W2:Y:S02]  /*0790*/  LDG.E R94, desc[UR20][R94.64] ;  /* 0x000000145e5e7981 */ /* 0x000ea4000c1e1900 */
[----:B------:R-:W-:Y:S02]  /*07a0*/  MOV R96, UR28 ;  /* 0x0000001c00607c02 */ /* 0x000fe40008000f00 */
[----:B------:R-:W-:Y:S01]  /*07b0*/  MOV R97, UR29 ;  /* 0x0000001d00617c02 */ /* 0x000fe20008000f00 */
[----:B------:R-:W-:-:S04]  /*07c0*/  UIMAD.WIDE UR28, UR6, 0x4, UR16 ;  /* 0x00000004061c78a5 */ /* 0x000fc8000f8e0210 */
[----:B------:R-:W3:Y:S02]  /*07d0*/  LDG.E R96, desc[UR20][R96.64] ;  /* 0x0000001460607981 */ /* 0x000ee4000c1e1900 */
[----:B------:R-:W-:Y:S02]  /*07e0*/  MOV R92, UR28 ;  /* 0x0000001c005c7c02 */ /* 0x000fe40008000f00 */
        /* <DEDUP_REMOVED lines=8> */
[----:B------:R-:W-:Y:S02]  /*0870*/  MOV R92, UR28 ;  /* 0x0000001c005c7c02 */ /* 0x000fe40008000f00 */
[----:B------:R-:W-:-:S05]  /*0880*/  MOV R93, UR29 ;  /* 0x0000001d005d7c02 */ /* 0x000fca0008000f00 */
[----:B------:R0:W2:Y:S01]  /*0890*/  LDG.E R92, desc[UR20][R92.64] ;  /* 0x000000145c5c7981 */ /* 0x0000a2000c1e1900 */
[----:B-----5:R-:W-:Y:S01]  /*08a0*/  ISETP.GE.AND P4, PT, R128, 0x1, PT ;  /* 0x000000018000780c */ /* 0x020fe20003f86270 */
[----:B------:R-:W-:Y:S01]  /*08b0*/  UIADD3 UR7, UPT, UPT, UR33, -0x1, URZ ;  /* 0xffffffff21077890 */ /* 0x000fe2000fffe0ff */
[C---:B------:R-:W-:Y:S01]  /*08c0*/  ISETP.GE.U32.AND P3, PT, R0.reuse, 0x80, PT ;  /* 0x000000800000780c */ /* 0x040fe20003f66070 */
[----:B------:R-:W-:Y:S01]  /*08d0*/  HFMA2 R130, -RZ, RZ, 0, 0 ;  /* 0x00000000ff827431 */ /* 0x000fe200000001ff */
[C---:B------:R-:W-:Y:S01]  /*08e0*/  ISETP.GE.U32.AND P6, PT, R0.reuse, 0x280, PT ;  /* 0x000002800000780c */ /* 0x040fe20003fc6070 */
[----:B------:R-:W-:Y:S01]  /*08f0*/  BSSY.RECONVERGENT B1, `(.L_x_9411) ;  /* 0x000004a000017945 */ /* 0x000fe20003800200 */
[----:B-1----:R-:W-:Y:S02]  /*0900*/  ISETP.NE.AND P5, PT, RZ, UR30, PT ;  /* 0x0000001eff007c0c */ /* 0x002fe4000bfa5270 */
[----:B------:R-:W-:Y:S02]  /*0910*/  CS2R R138, SRZ ;  /* 0x00000000008a7805 */ /* 0x000fe4000001ff00 */
[----:B------:R-:W-:Y:S01]  /*0920*/  MOV R95, UR7 ;  /* 0x00000007005f7c02 */ /* 0x000fe20008000f00 */
[----:B------:R-:W-:Y:S01]  /*0930*/  UIMAD UR7, UR6, UR10, URZ ;  /* 0x0000000a060772a4 */ /* 0x000fe2000f8e02ff */
[----:B------:R-:W-:-:S02]  /*0940*/  ISETP.GE.U32.AND P0, PT, R0, 0x100, PT ;  /* 0x000001000000780c */ /* 0x000fc40003f06070 */
[----:B------:R-:W-:Y:S01]  /*0950*/  ISETP.GE.U32.AND P1, PT, R0, 0x180, PT ;  /* 0x000001800000780c */ /* 0x000fe20003f26070 */
[----:B------:R-:W-:Y:S01]  /*0960*/  USHF.R.S32.HI UR8, URZ, 0x1f, UR7 ;  /* 0x0000001fff087899 */ /* 0x000fe20008011407 */
[----:B------:R-:W-:Y:S02]  /*0970*/  @P4 IADD3 R8, PT, PT, R128, -0x1, RZ ;  /* 0xffffffff80084810 */ /* 0x000fe40007ffe0ff */
[----:B------:R-:W-:Y:S01]  /*0980*/  ISETP.GE.U32.AND P2, PT, R0, 0x200, PT ;  /* 0x000002000000780c */ /* 0x000fe20003f46070 */
[----:B------:R-:W-:Y:S02]  /*0990*/  ULEA.HI UR8, UR8, UR7, URZ, 0x2 ;  /* 0x0000000708087291 */ /* 0x000fe4000f8f10ff */
[----:B------:R-:W-:Y:S02]  /*09a0*/  @P4 IMAD R94, R8, UR10, RZ ;  /* 0x0000000a085e4c24 */ /* 0x000fe4000f8e02ff */
[----:B------:R-:W-:-:S03]  /*09b0*/  IMAD R8, R95, UR10, RZ ;  /* 0x0000000a5f087c24 */ /* 0x000fc6000f8e02ff */
[----:B------:R-:W-:Y:S02]  /*09c0*/  @P4 SHF.R.S32.HI R95, RZ, 0x1f, R94 ;  /* 0x0000001fff5f4819 */ /* 0x000fe4000001145e */
[----:B0-----:R-:W-:Y:S02]  /*09d0*/  SHF.R.S32.HI R93, RZ, 0x1f, R8 ;  /* 0x0000001fff5d7819 */ /* 0x001fe40000011408 */
[----:B------:R-:W-:Y:S02]  /*09e0*/  @P4 LEA.HI R94, R95, R94, RZ, 0x2 ;  /* 0x0000005e5f5e4211 */ /* 0x000fe400078f10ff */
[----:B------:R-:W-:Y:S02]  /*09f0*/  LEA.HI R8, R93, R8, RZ, 0x2 ;  /* 0x000000085d087211 */ /* 0x000fe400078f10ff */
[----:B------:R-:W-:Y:S02]  /*0a00*/  @P4 LEA.HI.SX32 R130, R94, R125, 0x1e ;  /* 0x0000007d5e824211 */ /* 0x000fe400078ff2ff */
[----:B------:R-:W-:-:S02]  /*0a10*/  MOV R94, UR8 ;  /* 0x00000008005e7c02 */ /* 0x000fc40008000f00 */
[-C--:B------:R-:W-:Y:S02]  /*0a20*/  LEA.HI.SX32 R132, R8, R125.reuse, 0x1e ;  /* 0x0000007d08847211 */ /* 0x080fe400078ff2ff */
[----:B------:R-:W-:Y:S02]  /*0a30*/  LEA.HI.SX32 R127, R94, R125, 0x1e ;  /* 0x0000007d5e7f7211 */ /* 0x000fe400078ff2ff */
[----:B------:R-:W-:Y:S02]  /*0a40*/  P2R R8, PR, RZ, 0x40 ;  /* 0x00000040ff087803 */ /* 0x000fe40000000000 */
[----:B------:R-:W-:Y:S02]  /*0a50*/  MOV R131, R127 ;  /* 0x0000007f00837202 */ /* 0x000fe40000000f00 */
[----:B--2---:R-:W-:Y:S01]  /*0a60*/  FSEL R125, R92, RZ, !P5 ;  /* 0x000000ff5c7d7208 */ /* 0x004fe20006800000 */
[----:B------:R-:W-:Y:S06]  /*0a70*/  @!P3 BRA `(.L_x_9412) ;  /* 0x0000000000c4b947 */ /* 0x000fec0003800000 */
[----:B------:R-:W0:Y:S01]  /*0a80*/  LDC.64 R92, c[0x0][0x3a8] ;  /* 0x0000ea00ff5c7b82 */ /* 0x000e220000000a00 */
[----:B----4-:R-:W-:-:S04]  /*0a90*/  ISETP.NE.U32.AND P5, PT, RZ, UR24, PT ;  /* 0x00000018ff007c0c */ /* 0x010fc8000bfa5070 */
        /* <DEDUP_REMOVED lines=9> */
[----:B------:R1:W5:Y:S01]  /*0b30*/  LDG.E R2, desc[UR20][R136.64] ;  /* 0x0000001488027981 */ /* 0x000362000c1e1900 */
[----:B0-----:R-:W-:-:S05]  /*0b40*/  @P5 IMAD.WIDE.U32 R134, R131, 0x10, R134 ;  /* 0x0000001083865825 */ /* 0x001fca00078e0086 */
[----:B------:R1:W5:Y:S01]  /*0b50*/  @P5 LDG.E.128 R64, desc[UR20][R134.64] ;  /* 0x0000001486405981 */ /* 0x000362000c1e1d00 */
[----:B------:R-:W-:Y:S01]  /*0b60*/  HADD2.F32 R15, -RZ, R102.H0_H0 ;  /* 0x20000066ff0f7230 */ /* 0x000fe20000004100 */
[----:B------:R-:W-:Y:S02]  /*0b70*/  IADD3 R130, PT, PT, R130, 0x80, RZ ;  /* 0x0000008082827810 */ /* 0x000fe40007ffe0ff */
[----:B------:R-:W-:Y:S02]  /*0b80*/  IADD3 R132, PT, PT, R132, 0x80, RZ ;  /* 0x0000008084847810 */ /* 0x000fe40007ffe0ff */
[----:B------:R-:W-:Y:S01]  /*0b90*/  IADD3 R131, PT, PT, R131, 0x80, RZ ;  /* 0x0000008083837810 */ /* 0x000fe20007ffe0ff */
[C---:B---3--:R-:W-:Y:S01]  /*0ba0*/  FADD.FTZ R3, -R125.reuse, R96 ;  /* 0x000000607d037221 */ /* 0x048fe20000010100 */
[----:B------:R-:W-:-:S03]  /*0bb0*/  FADD.FTZ R18, -R125, R97 ;  /* 0x000000617d127221 */ /* 0x000fc60000010100 */
[----:B------:R-:W-:Y:S01]  /*0bc0*/  FMUL.FTZ R3, R3, UR32 ;  /* 0x0000002003037c20 */ /* 0x000fe20008410000 */
[--C-:B------:R-:W-:Y:S02]  /*0bd0*/  HADD2.F32 R96, -RZ, R150.reuse.H0_H0 ;  /* 0x20000096ff607230 */ /* 0x100fe40000004100 */
[----:B----4-:R-:W-:Y:S01]  /*0be0*/  FMUL.FTZ R10, R92, R15 ;  /* 0x0000000f5c0a7220 */ /* 0x010fe20000410000 */
[----:B------:R-:W-:Y:S01]  /*0bf0*/  FADD.FTZ R44, R44, R92 ;  /* 0x0000005c2c2c7221 */ /* 0x000fe20000010000 */
[----:B------:R-:W-:Y:S01]  /*0c00*/  FFMA.FTZ R24, R92, R3, R24 ;  /* 0x000000035c187223 */ /* 0x000fe20000010018 */
[----:B------:R-:W-:Y:S02]  /*0c10*/  HADD2.F32 R92, -RZ, R150.H1_H1 ;  /* 0x30000096ff5c7230 */ /* 0x000fe40000004100 */
[----:B------:R-:W-:Y:S01]  /*0c20*/  FMUL.FTZ R18, R18, UR32 ;  /* 0x0000002012127c20 */ /* 0x000fe20008410000 */
[----:B------:R-:W-:Y:S02]  /*0c30*/  HADD2.F32 R97, -RZ, R103.H0_H0 ;  /* 0x20000067ff617230 */ /* 0x000fe40000004100 */
[----:B------:R-:W-:Y:S01]  /*0c40*/  FADD.FTZ R17, -R125, R98 ;  /* 0x000000627d117221 */ /* 0x000fe20000010100 */
[----:B------:R-:W-:Y:S01]  /*0c50*/  FMUL.FTZ R15, R93, R96 ;  /* 0x000000605d0f7220 */ /* 0x000fe20000410000 */
[----:B------:R-:W-:Y:S01]  /*0c60*/  FMUL.FTZ R123, R95, R92 ;  /* 0x0000005c5f7b7220 */ /* 0x000fe20000410000 */
[----:B------:R-:W-:Y:S01]  /*0c70*/  FADD.FTZ R45, R45, R93 ;  /* 0x0000005d2d2d7221 */ /* 0x000fe20000010000 */
[----:B------:R-:W-:Y:S01]  /*0c80*/  FFMA.FTZ R25, R93, R18, R25 ;  /* 0x000000125d197223 */ /* 0x000fe20000010019 */
[----:B------:R-:W-:Y:S01]  /*0c90*/  FADD.FTZ R92, RZ, R10 ;  /* 0x0000000aff5c7221 */ /* 0x000fe20000010000 */
[----:B------:R-:W-:Y:S01]  /*0ca0*/  FFMA.FTZ R93, R3, R10, RZ ;  /* 0x0000000a035d7223 */ /* 0x000fe200000100ff */
[----:B------:R-:W-:Y:S01]  /*0cb0*/  FMUL.FTZ R108, R94, R97 ;  /* 0x000000615e6c7220 */ /* 0x000fe20000410000 */
[----:B------:R-:W-:Y:S01]  /*0cc0*/  FMUL.FTZ R17, R17, UR32 ;  /* 0x0000002011117c20 */ /* 0x000fe20008410000 */
[----:B------:R-:W-:Y:S01]  /*0cd0*/  FADD.FTZ R97, R92, R15 ;  /* 0x0000000f5c617221 */ /* 0x000fe20000010000 */
[----:B------:R-:W-:Y:S01]  /*0ce0*/  FADD.FTZ R99, -R125, R99 ;  /* 0x000000637d637221 */ /* 0x000fe20000010100 */
[----:B------:R-:W-:Y:S01]  /*0cf0*/  FFMA.FTZ R92, R18, R15, R93 ;  /* 0x0000000f125c7223 */ /* 0x000fe2000001005d */
[----:B------:R-:W-:Y:S01]  /*0d00*/  FADD.FTZ R46, R46, R94 ;  /* 0x0000005e2e2e7221 */ /* 0x000fe20000010000 */
[----:B------:R-:W-:Y:S01]  /*0d10*/  FFMA.FTZ R26, R94, R17, R26 ;  /* 0x000000115e1a7223 */ /* 0x000fe2000001001a */
[----:B------:R-:W-:Y:S01]  /*0d20*/  FMUL.FTZ R126, R99, UR32 ;  /* 0x00000020637e7c20 */ /* 0x000fe20008410000 */
[----:B------:R-:W-:Y:S01]  /*0d30*/  FADD.FTZ R94, R97, R108 ;  /* 0x0000006c615e7221 */ /* 0x000fe20000010000 */
[----:B------:R-:W-:Y:S01]  /*0d40*/  FFMA.FTZ R93, R17, R108, R92 ;  /* 0x0000006c115d7223 */ /* 0x000fe2000001005c */
[----:B------:R-:W-:Y:S01]  /*0d50*/  FADD.FTZ R47, R47, R95 ;  /* 0x0000005f2f2f7221 */ /* 0x000fe20000010000 */
[----:B------:R-:W-:Y:S01]  /*0d60*/  FFMA.FTZ R27, R95, R126, R27 ;  /* 0x0000007e5f1b7223 */ /* 0x000fe2000001001b */
[----:B------:R-:W-:Y:S01]  /*0d70*/  FADD.FTZ R139, R94, R123 ;  /* 0x0000007b5e8b7221 */ /* 0x000fe20000010000 */
[----:B-1----:R-:W-:-:S07]  /*0d80*/  FFMA.FTZ R138, R126, R123, R93 ;  /* 0x0000007b7e8a7223 */ /* 0x002fce000001005d */
.L_x_9412:
[----:B----4-:R-:W-:Y:S05]  /*0d90*/  BSYNC.RECONVERGENT B1 ;  /* 0x0000000000017941 */ /* 0x010fea0003800200 */
.L_x_9411:
        /* <DEDUP_REMOVED lines=17> */
[--C-:B------:R-:W-:Y:S01]  /*0eb0*/  HADD2.F32 R116, -RZ, R142.reuse.H1_H1 ;  /* 0x3000008eff747230 */ /* 0x100fe20000004100 */
[----:B------:R-:W-:Y:S02]  /*0ec0*/  IADD3 R130, PT, PT, R130, 0x80, RZ ;  /* 0x0000008082827810 */ /* 0x000fe40007ffe0ff */
[----:B------:R-:W-:Y:S02]  /*0ed0*/  IADD3 R132, PT, PT, R132, 0x80, RZ ;  /* 0x0000008084847810 */ /* 0x000fe40007ffe0ff */
[----:B------:R-:W-:Y:S01]  /*0ee0*/  IADD3 R131, PT, PT, R131, 0x80, RZ ;  /* 0x0000008083837810 */ /* 0x000fe20007ffe0ff */
[C---:B---3--:R-:W-:Y:S01]  /*0ef0*/  FADD.FTZ R9, -R125.reuse, R96 ;  /* 0x000000607d097221 */ /* 0x048fe20000010100 */
[----:B------:R-:W-:Y:S01]  /*0f00*/  FADD.FTZ R110, -R125, R97 ;  /* 0x000000617d6e7221 */ /* 0x000fe20000010100 */
[----:B------:R-:W-:Y:S02]  /*0f10*/  HADD2.F32 R96, -RZ, R129.H1_H1 ;  /* 0x30000081ff607230 */ /* 0x000fe40000004100 */
[----:B------:R-:W-:Y:S01]  /*0f20*/  FMUL.FTZ R9, R9, UR32 ;  /* 0x0000002009097c20 */ /* 0x000fe20008410000 */
[----:B0-----:R-:W-:Y:S01]  /*0f30*/  FMUL.FTZ R20, R110, UR32 ;  /* 0x000000206e147c20 */ /* 0x001fe20008410000 */
[----:B------:R-:W-:-:S02]  /*0f40*/  HADD2.F32 R97, -RZ, R142.H0_H0 ;  /* 0x2000008eff617230 */ /* 0x000fc40000004100 */
[----:B----4-:R-:W-:Y:S01]  /*0f50*/  FMUL.FTZ R12, R92, R19 ;  /* 0x000000135c0c7220 */ /* 0x010fe20000410000 */
[----:B------:R-:W-:Y:S01]  /*0f60*/  FADD.FTZ R48, R48, R92 ;  /* 0x0000005c30307221 */ /* 0x000fe20000010000 */
[----:B------:R-:W-:Y:S01]  /*0f70*/  FFMA.FTZ R28, R92, R9, R28 ;  /* 0x000000095c1c7223 */ /* 0x000fe2000001001c */
[----:B------:R-:W-:Y:S01]  /*0f80*/  FMUL.FTZ R19, R93, R96 ;  /* 0x000000605d137220 */ /* 0x000fe20000410000 */
[----:B------:R-:W-:Y:S01]  /*0f90*/  FADD.FTZ R49, R49, R93 ;  /* 0x0000005d31317221 */ /* 0x000fe20000010000 */
[----:B------:R-:W-:Y:S01]  /*0fa0*/  FFMA.FTZ R29, R93, R20, R29 ;  /* 0x000000145d1d7223 */ /* 0x000fe2000001001d */
[----:B------:R-:W-:Y:S01]  /*0fb0*/  FADD.FTZ R92, R139, R12 ;  /* 0x0000000c8b5c7221 */ /* 0x000fe20000010000 */
[----:B------:R-:W-:Y:S01]  /*0fc0*/  FADD.FTZ R98, -R125, R98 ;  /* 0x000000627d627221 */ /* 0x000fe20000010100 */
[----:B------:R-:W-:Y:S01]  /*0fd0*/  FFMA.FTZ R93, R9, R12, R138 ;  /* 0x0000000c095d7223 */ /* 0x000fe2000001008a */
[----:B------:R-:W-:Y:S01]  /*0fe0*/  FMUL.FTZ R110, R94, R97 ;  /* 0x000000615e6e7220 */ /* 0x000fe20000410000 */
[----:B------:R-:W-:Y:S01]  /*0ff0*/  FADD.FTZ R97, R92, R19 ;  /* 0x000000135c617221 */ /* 0x000fe20000010000 */
[----:B------:R-:W-:Y:S01]  /*1000*/  FADD.FTZ R99, -R125, R99 ;  /* 0x000000637d637221 */ /* 0x000fe20000010100 */
[----:B------:R-:W-:Y:S01]  /*1010*/  FMUL.FTZ R21, R98, UR32 ;  /* 0x0000002062157c20 */ /* 0x000fe20008410000 */
        /* <DEDUP_REMOVED lines=11> */
.L_x_9414:
[----:B------:R-:W-:Y:S05]  /*10d0*/  BSYNC.RECONVERGENT B1 ;  /* 0x0000000000017941 */ /* 0x000fea0003800200 */
.L_x_9413:
        /* <DEDUP_REMOVED lines=17> */
[----:B------:R-:W-:Y:S02]  /*11f0*/  IADD3 R130, PT, PT, R130, 0x80, RZ ;  /* 0x0000008082827810 */ /* 0x000fe40007ffe0ff */
[----:B------:R-:W-:Y:S02]  /*1200*/  IADD3 R132, PT, PT, R132, 0x80, RZ ;  /* 0x0000008084847810 */ /* 0x000fe40007ffe0ff */
[----:B------:R-:W-:Y:S01]  /*1210*/  IADD3 R131, PT, PT, R131, 0x80, RZ ;  /* 0x0000008083837810 */ /* 0x000fe20007ffe0ff */
[C---:B---3--:R-:W-:Y:S01]  /*1220*/  FADD.FTZ R11, -R125.reuse, R96 ;  /* 0x000000607d0b7221 */ /* 0x048fe20000010100 */
[----:B------:R-:W-:-:S03]  /*1230*/  FADD.FTZ R112, -R125, R97 ;  /* 0x000000617d707221 */ /* 0x000fc60000010100 */
[----:B------:R-:W-:Y:S01]  /*1240*/  FMUL.FTZ R11, R11, UR32 ;  /* 0x000000200b0b7c20 */ /* 0x000fe20008410000 */
[----:B------:R-:W-:Y:S02]  /*1250*/  HADD2.F32 R96, -RZ, R143.H1_H1 ;  /* 0x3000008fff607230 */ /* 0x000fe40000004100 */
[----:B----4-:R-:W-:Y:S01]  /*1260*/  FMUL.FTZ R14, R92, R105 ;  /* 0x000000695c0e7220 */ /* 0x010fe20000410000 */
[----:B------:R-:W-:Y:S01]  /*1270*/  FADD.FTZ R52, R52, R92 ;  /* 0x0000005c34347221 */ /* 0x000fe20000010000 */
[----:B------:R-:W-:Y:S01]  /*1280*/  FFMA.FTZ R32, R92, R11, R32 ;  /* 0x0000000b5c207223 */ /* 0x000fe20000010020 */
[--C-:B------:R-:W-:Y:S02]  /*1290*/  HADD2.F32 R92, -RZ, R144.reuse.H1_H1 ;  /* 0x30000090ff5c7230 */ /* 0x100fe40000004100 */
[----:B0-----:R-:W-:Y:S01]  /*12a0*/  FMUL.FTZ R22, R112, UR32 ;  /* 0x0000002070167c20 */ /* 0x001fe20008410000 */
[----:B------:R-:W-:Y:S02]  /*12b0*/  HADD2.F32 R97, -RZ, R144.H0_H0 ;  /* 0x20000090ff617230 */ /* 0x000fe40000004100 */
[----:B------:R-:W-:Y:S01]  /*12c0*/  FADD.FTZ R98, -R125, R98 ;  /* 0x000000627d627221 */ /* 0x000fe20000010100 */
[----:B------:R-:W-:Y:S01]  /*12d0*/  FMUL.FTZ R23, R93, R96 ;  /* 0x000000605d177220 */ /* 0x000fe20000410000 */
[----:B------:R-:W-:Y:S01]  /*12e0*/  FMUL.FTZ R117, R95, R92 ;  /* 0x0000005c5f757220 */ /* 0x000fe20000410000 */
[----:B------:R-:W-:Y:S01]  /*12f0*/  FADD.FTZ R53, R53, R93 ;  /* 0x0000005d35357221 */ /* 0x000fe20000010000 */
[----:B------:R-:W-:Y:S01]  /*1300*/  FFMA.FTZ R33, R93, R22, R33 ;  /* 0x000000165d217223 */ /* 0x000fe20000010021 */
[----:B------:R-:W-:Y:S01]  /*1310*/  FADD.FTZ R92, R139, R14 ;  /* 0x0000000e8b5c7221 */ /* 0x000fe20000010000 */
[----:B------:R-:W-:Y:S01]  /*1320*/  FFMA.FTZ R93, R11, R14, R138 ;  /* 0x0000000e0b5d7223 */ /* 0x000fe2000001008a */
        /* <DEDUP_REMOVED lines=13> */
[----:B------:R-:W-:-:S07]  /*1400*/  FFMA.FTZ R138, R120, R117, R93 ;  /* 0x00000075788a7223 */ /* 0x000fce000001005d */
.L_x_9416:
[----:B------:R-:W-:Y:S05]  /*1410*/  BSYNC.RECONVERGENT B1 ;  /* 0x0000000000017941 */ /* 0x000fea0003800200 */
.L_x_9415:
        /* <DEDUP_REMOVED lines=28> */
[----:B------:R-:W-:Y:S01]  /*15e0*/  FMUL.FTZ R104, R104, UR32 ;  /* 0x0000002068687c20 */ /* 0x000fe20008410000 */
        /* <DEDUP_REMOVED lines=22> */
.L_x_9418:
[----:B------:R-:W-:Y:S05]  /*1750*/  BSYNC.RECONVERGENT B1 ;  /* 0x0000000000017941 */ /* 0x000fea0003800200 */
.L_x_9417:
[----:B------:R-:W-:Y:S05]  /*1760*/  @!P6 BRA `(.L_x_9419) ;  /* 0x000000080020e947 */ /* 0x000fea0003800000 */
[----:B------:R-:W0:Y:S01]  /*1770*/  LDC.64 R92, c[0x0][0x3a8] ;  /* 0x0000ea00ff5c7b82 */ /* 0x000e220000000a00 */
[----:B------:R-:W-:-:S04]  /*1780*/  ISETP.NE.U32.AND P5, PT, RZ, UR24, PT ;  /* 0x00000018ff007c0c */ /* 0x000fc8000bfa5070 */
[----:B------:R-:W-:-:S03]  /*1790*/  ISETP.NE.AND.EX P5, PT, RZ, UR25, PT, P5 ;  /* 0x00000019ff007c0c */ /* 0x000fc6000bfa5350 */
[----:B------:R-:W1:Y:S08]  /*17a0*/  LDC.64 R96, c[0x0][0x428] ;  /* 0x00010a00ff607b82 */ /* 0x000e700000000a00 */
[----:B------:R-:W2:Y:S01]  /*17b0*/  LDC.64 R100, c[0x0][0x3b0] ;  /* 0x0000ec00ff647b82 */ /* 0x000ea20000000a00 */
[----:B0-----:R-:W-:-:S06]  /*17c0*/  IMAD.WIDE.U32 R92, R131, 0x10, R92 ;  /* 0x00000010835c7825 */ /* 0x001fcc00078e005c */
[----:B------:R-:W3:Y:S01]  /*17d0*/  LDG.E.128 R92, desc[UR20][R92.64] ;  /* 0x000000145c5c7981 */ /* 0x000ee2000c1e1d00 */
[----:B-1----:R-:W-:Y:S02]  /*17e0*/  IMAD.WIDE.U32 R96, R132, 0x10, R96 ;  /* 0x0000001084607825 */ /* 0x002fe400078e0060 */
[----:B------:R-:W0:Y:S04]  /*17f0*/  @P5 LDC.64 R132, c[0x0][0x438] ;  /* 0x00010e00ff845b82 */ /* 0x000e280000000a00 */
[----:B------:R-:W4:Y:S01]  /*1800*/  LDG.E.128 R96, desc[UR20][R96.64] ;  /* 0x0000001460607981 */ /* 0x000f22000c1e1d00 */
[----:B--2---:R-:W-:-:S05]  /*1810*/  IMAD.WIDE.U32 R134, R130, 0x4, R100 ;  /* 0x0000000482867825 */ /* 0x004fca00078e0064 */
[----:B------:R1:W5:Y:S01]  /*1820*/  LDG.E R7, desc[UR20][R134.64] ;  /* 0x0000001486077981 */ /* 0x000362000c1e1900 */
[----:B0-----:R-:W-:-:S05]  /*1830*/  @P5 IMAD.WIDE.U32 R132, R131, 0x10, R132 ;  /* 0x0000001083845825 */ /* 0x001fca00078e0084 */
[----:B------:R1:W5:Y:S01]  /*1840*/  @P5 LDG.E.128 R80, desc[UR20][R132.64] ;  /* 0x0000001484505981 */ /* 0x000362000c1e1d00 */
[--C-:B------:R-:W-:Y:S02]  /*1850*/  HADD2.F32 R111, -RZ, R148.reuse.H0_H0 ;  /* 0x20000094ff6f7230 */ /* 0x100fe40000004100 */
[----:B------:R-:W-:Y:S02]  /*1860*/  HADD2.F32 R113, -RZ, R149.H0_H0 ;  /* 0x20000095ff717230 */ /* 0x000fe40000004100 */
[C---:B---3--:R-:W-:Y:S01]  /*1870*/  FADD.FTZ R101, -R125.reuse, R92 ;  /* 0x0000005c7d657221 */ /* 0x048fe20000010100 */
[----:B------:R-:W-:Y:S02]  /*1880*/  HADD2.F32 R92, -RZ, R148.H1_H1 ;  /* 0x30000094ff5c7230 */ /* 0x000fe40000004100 */
[----:B------:R-:W-:Y:S01]  /*1890*/  FADD.FTZ R93, -R125, R93 ;  /* 0x0000005d7d5d7221 */ /* 0x000fe20000010100 */
[----:B------:R-:W-:Y:S01]  /*18a0*/  FMUL.FTZ R101, R101, UR32 ;  /* 0x0000002065657c20 */ /* 0x000fe20008410000 */
[----:B------:R-:W-:Y:S01]  /*18b0*/  FADD.FTZ R94, -R125, R94 ;  /* 0x0000005e7d5e7221 */ /* 0x000fe20000010100 */
[----:B----4-:R-:W-:Y:S01]  /*18c0*/  FMUL.FTZ R100, R96, R111 ;  /* 0x0000006f60647220 */ /* 0x010fe20000410000 */
[----:B------:R-:W-:Y:S01]  /*18d0*/  FMUL.FTZ R106, R93, UR32 ;  /* 0x000000205d6a7c20 */ /* 0x000fe20008410000 */
[----:B------:R-:W-:-:S02]  /*18e0*/  FMUL.FTZ R111, R97, R92 ;  /* 0x0000005c616f7220 */ /* 0x000fc40000410000 */
[----:B------:R-:W-:Y:S01]  /*18f0*/  FADD.FTZ R92, R139, R100 ;  /* 0x000000648b5c7221 */ /* 0x000fe20000010000 */
[----:B------:R-:W-:Y:S01]  /*1900*/  FFMA.FTZ R93, R101, R100, R138 ;  /* 0x00000064655d7223 */ /* 0x000fe2000001008a */
[----:B------:R-:W-:Y:S01]  /*1910*/  FADD.FTZ R60, R60, R96 ;  /* 0x000000603c3c7221 */ /* 0x000fe20000010000 */
[----:B------:R-:W-:Y:S01]  /*1920*/  FFMA.FTZ R40, R96, R101, R40 ;  /* 0x0000006560287223 */ /* 0x000fe20000010028 */
[----:B------:R-:W-:Y:S02]  /*1930*/  HADD2.F32 R96, -RZ, R149.H1_H1 ;  /* 0x30000095ff607230 */ /* 0x000fe40000004100 */
[----:B------:R-:W-:Y:S01]  /*1940*/  FMUL.FTZ R115, R94, UR32 ;  /* 0x000000205e737c20 */ /* 0x000fe20008410000 */
[----:B------:R-:W-:Y:S01]  /*1950*/  FADD.FTZ R95, -R125, R95 ;  /* 0x0000005f7d5f7221 */ /* 0x000fe20000010100 */
        /* <DEDUP_REMOVED lines=16> */
.L_x_9410:
        /* <DEDUP_REMOVED lines=8> */
[----:B------:R-:W-:-:S03]  /*1ae0*/  MOV R92, UR8 ;  /* 0x00000008005c7c02 */ /* 0x000fc60008000f00 */
[----:B------:R-:W-:Y:S01]  /*1af0*/  @P4 IMAD R8, R8, UR10, RZ ;  /* 0x0000000a08084c24 */ /* 0x000fe2000f8e02ff */
[----:B------:R-:W-:-:S04]  /*1b00*/  LEA.HI.SX32 R127, R92, R125, 0x1e ;  /* 0x0000007d5c7f7211 */ /* 0x000fc800078ff2ff */
[----:B------:R-:W-:-:S04]  /*1b10*/  @P4 SHF.R.S32.HI R93, RZ, 0x1f, R8 ;  /* 0x0000001fff5d4819 */ /* 0x000fc80000011408 */
[----:B------:R-:W-:-:S04]  /*1b20*/  @P4 LEA.HI R8, R93, R8, RZ, 0x2 ;  /* 0x000000085d084211 */ /* 0x000fc800078f10ff */
        /* <DEDUP_REMOVED lines=14> */
[C---:B--2---:R-:W-:Y:S01]  /*1c10*/  @P0 IMAD.WIDE.U32 R96, R147.reuse, 0x4, R96 ;  /* 0x0000000493600825 */ /* 0x044fe200078e0060 */
[----:B------:R-:W-:-:S04]  /*1c20*/  @P0 IADD3 R147, PT, PT, R147, 0x80, RZ ;  /* 0x0000008093930810 */ /* 0x000fc80007ffe0ff */
[----:B------:R0:W5:Y:S01]  /*1c30*/  @P0 LDG.E R4, desc[UR20][R96.64] ;  /* 0x0000001460040981 */ /* 0x000162000c1e1900 */
[C---:B---3--:R-:W-:Y:S01]  /*1c40*/  @P1 IMAD.WIDE.U32 R94, R147.reuse, 0x4, R94 ;  /* 0x00000004935e1825 */ /* 0x048fe200078e005e */
[----:B------:R-:W-:-:S04]  /*1c50*/  @P1 IADD3 R147, PT, PT, R147, 0x80, RZ ;  /* 0x0000008093931810 */ /* 0x000fc80007ffe0ff */
[----:B------:R0:W5:Y:S01]  /*1c60*/  @P1 LDG.E R5, desc[UR20][R94.64] ;  /* 0x000000145e051981 */ /* 0x000162000c1e1900 */
        /* <DEDUP_REMOVED lines=11> */
.L_x_9420:
        /* <DEDUP_REMOVED lines=14> */
[C---:B--2---:R-:W-:Y:S01]  /*1e00*/  @P3 IMAD.WIDE.U32 R138, R147.reuse, 0x4, R138 ;  /* 0x00000004938a3825 */ /* 0x044fe200078e008a */
[----:B------:R-:W-:-:S04]  /*1e10*/  @P3 IADD3 R147, PT, PT, R147, 0x80, RZ ;  /* 0x0000008093933810 */ /* 0x000fc80007ffe0ff */
[----:B------:R2:W5:Y:S02]  /*1e20*/  @P3 LDG.E R2, desc[UR20][R138.64] ;  /* 0x000000148a023981 */ /* 0x000564000c1e1900 */
[----:B------:R-:W1:Y:S01]  /*1e30*/  @P1 LDC.64 R130, c[0x0][0x3b0] ;  /* 0x0000ec00ff821b82 */ /* 0x000e620000000a00 */
[C---:B---3--:R-:W-:Y:S01]  /*1e40*/  @P0 IMAD.WIDE.U32 R136, R125.reuse, 0x10, R136 ;  /* 0x000000107d880825 */ /* 0x048fe200078e0088 */
[----:B------:R-:W-:-:S04]  /*1e50*/  @P0 IADD3 R125, PT, PT, R125, 0x80, RZ ;  /* 0x000000807d7d0810 */ /* 0x000fc80007ffe0ff */
[----:B------:R3:W5:Y:S02]  /*1e60*/  @P0 LDG.E.128 R68, desc[UR20][R136.64] ;  /* 0x0000001488440981 */ /* 0x000764000c1e1d00 */
[----:B------:R-:W2:Y:S01]  /*1e70*/  @P2 LDC.64 R98, c[0x0][0x438] ;  /* 0x00010e00ff622b82 */ /* 0x000ea20000000a00 */
[C---:B----4-:R-:W-:Y:S01]  /*1e80*/  @P0 IMAD.WIDE.U32 R134, R147.reuse, 0x4, R134 ;  /* 0x0000000493860825 */ /* 0x050fe200078e0086 */
[----:B------:R-:W-:-:S04]  /*1e90*/  @P0 IADD3 R147, PT, PT, R147, 0x80, RZ ;  /* 0x0000008093930810 */ /* 0x000fc80007ffe0ff */
[----:B------:R3:W5:Y:S02]  /*1ea0*/  @P0 LDG.E R4, desc[UR20][R134.64] ;  /* 0x0000001486040981 */ /* 0x000764000c1e1900 */
[----:B------:R-:W4:Y:S01]  /*1eb0*/  @P2 LDC.64 R96, c[0x0][0x3b0] ;  /* 0x0000ec00ff602b82 */ /* 0x000f220000000a00 */
        /* <DEDUP_REMOVED lines=11> */
[C---:B----4-:R-:W-:Y:S01]  /*1f70*/  @P2 IMAD.WIDE.U32 R96, R147.reuse, 0x4, R96 ;  /* 0x0000000493602825 */ /* 0x050fe200078e0060 */
[----:B------:R-:W-:-:S04]  /*1f80*/  @P2 IADD3 R147, PT, PT, R147, 0x80, RZ ;  /* 0x0000008093932810 */ /* 0x000fc80007ffe0ff */
[----:B------:R3:W5:Y:S01]  /*1f90*/  @P2 LDG.E R6, desc[UR20][R96.64] ;  /* 0x0000001460062981 */ /* 0x000762000c1e1900 */
[----:B0-----:R-:W-:-:S05]  /*1fa0*/  @P5 IMAD.WIDE.U32 R92, R147, 0x4, R92 ;  /* 0x00000004935c5825 */ /* 0x001fca00078e005c */
[----:B------:R3:W5:Y:S01]  /*1fb0*/  @P5 LDG.E R7, desc[UR20][R92.64] ;  /* 0x000000145c075981 */ /* 0x000762000c1e1900 */
[----:B-1----:R-:W-:-:S05]  /*1fc0*/  @P5 IMAD.WIDE.U32 R94, R125, 0x10, R94 ;  /* 0x000000107d5e5825 */ /* 0x002fca00078e005e */
[----:B------:R3:W5:Y:S01]  /*1fd0*/  @P5 LDG.E.128 R80, desc[UR20][R94.64] ;  /* 0x000000145e505981 */ /* 0x000762000c1e1d00 */
[----:B------:R-:W-:-:S07]  /*1fe0*/  CS2R R138, SRZ ;  /* 0x00000000008a7805 */ /* 0x000fce000001ff00 */
.L_x_9419:
[----:B-1----:R-:W-:Y:S05]  /*1ff0*/  BSYNC.RECONVERGENT B0 ;  /* 0x0000000000007941 */ /* 0x002fea0003800200 */
.L_x_9409:
        /* <DEDUP_REMOVED lines=32> */
.L_x_9422:
[----:B------:R-:W-:Y:S05]  /*2200*/  BSYNC.RECONVERGENT B0 ;  /* 0x0000000000007941 */ /* 0x000fea0003800200 */
.L_x_9421:
        /* <DEDUP_REMOVED lines=27> */
[----:B------:R-:W-:Y:S01]  /*23c0*/  FMUL.FTZ R98, R98, UR31 ;  /* 0x0000001f62627c20 */ /* 0x000fe20008410000 */
[----:B------:R-:W-:-:S03]  /*23d0*/  MOV R97, R127 ;  /* 0x0000007f00617202 */ /* 0x000fc60000000f00 */
[----:B------:R-:W-:Y:S02]  /*23e0*/  R2UR UR7, R99 ;  /* 0x00000000630772ca */ /* 0x000fe400000e0000 */
        /* <DEDUP_REMOVED lines=17> */
[----:B------:R-:W-:-:S07]  /*2500*/  SEL R84, R84, RZ, P5 ;  /* 0x000000ff54547207 */ /* 0x000fce0002800000 */
.L_x_9427:
        /* <DEDUP_REMOVED lines=10> */
.L_x_9428:
        /* <DEDUP_REMOVED lines=10> */
.L_x_9429:
        /* <DEDUP_REMOVED lines=9> */
[----:B------:R-:W-:Y:S01]  /*26e0*/  SEL R87, R87, RZ, P5 ;  /* 0x000000ff57577207 */ /* 0x000fe20002800000 */
[----:B------:R-:W-:Y:S06]  /*26f0*/  BRA `(.L_x_9430) ;  /* 0x0000000800287947 */ /* 0x000fec0003800000 */
.L_x_9426:
[----:B------:R-:W0:Y:S01]  /*2700*/  @P4 LDC.64 R90, c[0x0][0x408] ;  /* 0x00010200ff5a4b82 */ /* 0x000e220000000a00 */
[--C-:B------:R-:W-:Y:S01]  /*2710*/  FFMA.FTZ R89, R3, UR7, R98.reuse ;  /* 0x0000000703597c23 */ /* 0x100fe20008010062 */
[----:B------:R-:W-:Y:S01]  /*2720*/  ISETP.LT.AND P5, PT, RZ, UR33, PT ;  /* 0x00000021ff007c0c */ /* 0x000fe2000bfa1270 */
[----:B------:R-:W-:Y:S01]  /*2730*/  FFMA.FTZ R92, R18, UR7, R98 ;  /* 0x00000007125c7c23 */ /* 0x000fe20008010062 */
[----:B-----5:R-:W-:Y:S01]  /*2740*/  @P4 LOP3.LUT P6, RZ, R2, 0xff, RZ, 0xc0, !PT ;  /* 0x000000ff02ff4812 */ /* 0x020fe200078cc0ff */
[----:B------:R-:W-:Y:S02]  /*2750*/  FADD.FTZ R88, R10, -R89 ;  /* 0x800000590a587221 */ /* 0x000fe40000010000 */
[----:B------:R-:W-:Y:S02]  /*2760*/  FADD.FTZ R89, R15, -R92 ;  /* 0x8000005c0f597221 */ /* 0x000fe40000010000 */
[----:B------:R-:W-:Y:S01]  /*2770*/  FMUL.FTZ R88, R88, UR32 ;  /* 0x0000002058587c20 */ /* 0x000fe20008410000 */
[----:B------:R-:W1:Y:S01]  /*2780*/  @P4 LDC.64 R92, c[0x0][0x408] ;  /* 0x00010200ff5c4b82 */ /* 0x000e620000000a00 */
[----:B------:R-:W-:-:S03]  /*2790*/  FMUL.FTZ R89, R89, UR32 ;  /* 0x0000002059597c20 */ /* 0x000fc60008410000 */
[----:B------:R-:W-:Y:S02]  /*27a0*/  FSEL R88, R88, RZ, P5 ;  /* 0x000000ff58587208 */ /* 0x000fe40002800000 */
[----:B------:R-:W-:-:S03]  /*27b0*/  FSEL R89, R89, RZ, P5 ;  /* 0x000000ff59597208 */ /* 0x000fc60002800000 */
[----:B0-----:R-:W-:-:S04]  /*27c0*/  @P4 FMUL.FTZ R91, R88, R91 ;  /* 0x0000005b585b4220 */ /* 0x001fc80000410000 */
[----:B------:R-:W-:-:S05]  /*27d0*/  @P4 FMUL.FTZ R90, R91, R90 ;  /* 0x0000005a5b5a4220 */ /* 0x000fca0000410000 */
[----:B------:R-:W-:Y:S02]  /*27e0*/  @P4 SEL R84, R90, RZ, P6 ;  /* 0x000000ff5a544207 */ /* 0x000fe40003000000 */
[----:B------:R-:W0:Y:S01]  /*27f0*/  @P4 LDC.64 R90, c[0x0][0x408] ;  /* 0x00010200ff5a4b82 */ /* 0x000e220000000a00 */
[----:B------:R-:W-:Y:S01]  /*2800*/  @P4 LOP3.LUT P6, RZ, R2, 0xff00, RZ, 0xc0, !PT ;  /* 0x0000ff0002ff4812 */ /* 0x000fe200078cc0ff */
[----:B0-----:R-:W-:-:S04]  /*2810*/  @P4 FMUL.FTZ R91, R89, R91 ;  /* 0x0000005b595b4220 */ /* 0x001fc80000410000 */
[----:B------:R-:W-:Y:S01]  /*2820*/  @P4 FMUL.FTZ R90, R91, R90 ;  /* 0x0000005a5b5a4220 */ /* 0x000fe20000410000 */
[----:B------:R-:W-:-:S04]  /*2830*/  FFMA.FTZ R91, R17, UR7, R98 ;  /* 0x00000007115b7c23 */ /* 0x000fc80008010062 */
[----:B------:R-:W-:Y:S01]  /*2840*/  @P4 SEL R85, R90, RZ, P6 ;  /* 0x000000ff5a554207 */ /* 0x000fe20003000000 */
[----:B------:R-:W-:Y:S01]  /*2850*/  FADD.FTZ R90, R108, -R91 ;  /* 0x8000005b6c5a7221 */ /* 0x000fe20000010000 */
[----:B------:R-:W-:-:S03]  /*2860*/  @P4 LOP3.LUT P6, RZ, R2, 0xff0000, RZ, 0xc0, !PT ;  /* 0x00ff000002ff4812 */ /* 0x000fc600078cc0ff */
[----:B------:R-:W-:-:S05]  /*2870*/  FMUL.FTZ R90, R90, UR32 ;  /* 0x000000205a5a7c20 */ /* 0x000fca0008410000 */
[----:B------:R-:W-:-:S05]  /*2880*/  FSEL R90, R90, RZ, P5 ;  /* 0x000000ff5a5a7208 */ /* 0x000fca0002800000 */
[----:B-1----:R-:W-:-:S04]  /*2890*/  @P4 FMUL.FTZ R93, R90, R93 ;  /* 0x0000005d5a5d4220 */ /* 0x002fc80000410000 */
[----:B------:R-:W-:-:S05]  /*28a0*/  @P4 FMUL.FTZ R92, R93, R92 ;  /* 0x0000005c5d5c4220 */ /* 0x000fca0000410000 */
[----:B------:R-:W-:Y:S01]  /*28b0*/  @P4 SEL R86, R92, RZ, P6 ;  /* 0x000000ff5c564207 */ /* 0x000fe20003000000 */
[----:B------:R-:W-:-:S04]  /*28c0*/  FFMA.FTZ R92, R126, UR7, R98 ;  /* 0x000000077e5c7c23 */ /* 0x000fc80008010062 */
[----:B------:R-:W-:-:S04]  /*28d0*/  FADD.FTZ R91, R123, -R92 ;  /* 0x8000005c7b5b7221 */ /* 0x000fc80000010000 */
[----:B------:R-:W-:-:S05]  /*28e0*/  FMUL.FTZ R91, R91, UR32 ;  /* 0x000000205b5b7c20 */ /* 0x000fca0008410000 */
[----:B------:R-:W-:Y:S01]  /*28f0*/  FSEL R91, R91, RZ, P5 ;  /* 0x000000ff5b5b7208 */ /* 0x000fe20002800000 */
[----:B------:R-:W-:Y:S06]  /*2900*/  @!P4 BRA `(.L_x_9430) ;  /* 0x0000000400a4c947 */ /* 0x000fec0003800000 */
[----:B------:R-:W-:Y:S01]  /*2910*/  FMUL.FTZ R87, R91, UR23 ;  /* 0x000000175b577c20 */ /* 0x000fe20008410000 */
[----:B------:R-:W-:-:S03]  /*2920*/  ISETP.GE.U32.AND P5, PT, R2, 0x1000000, PT ;  /* 0x010000000200780c */ /* 0x000fc60003fa6070 */
[----:B------:R-:W-:-:S05]  /*2930*/  FMUL.FTZ R87, R87, UR22 ;  /* 0x0000001657577c20 */ /* 0x000fca0008410000 */
[----:B------:R-:W-:Y:S01]  /*2940*/  SEL R87, R87, RZ, P5 ;  /* 0x000000ff57577207 */ /* 0x000fe20002800000 */
[----:B------:R-:W-:Y:S06]  /*2950*/  BRA `(.L_x_9430) ;  /* 0x0000000400907947 */ /* 0x000fec0003800000 */
.L_x_9425:
[----:B------:R-:W-:-:S04]  /*2960*/  UISETP.NE.U32.AND UP0, UPT, UR4, URZ, UPT ;  /* 0x000000ff0400728c */ /* 0x000fc8000bf05070 */
[----:B------:R-:W-:-:S09]  /*2970*/  UISETP.NE.AND.EX UP0, UPT, UR5, URZ, UPT, UP0 ;  /* 0x000000ff0500728c */ /* 0x000fd2000bf05300 */
[----:B------:R-:W-:Y:S05]  /*2980*/  BRA.U UP0, `(.L_x_9431) ;  /* 0x0000000100c47547 */ /* 0x000fea000b800000 */
[----:B------:R-:W-:Y:S01]  /*2990*/  PLOP3.LUT P5, PT, PT, PT, UP2, 0x80, 0x8 ;  /* 0x000000000008781c */ /* 0x000fe20003faf028 */
[----:B------:R-:W0:Y:S01]  /*29a0*/  @P4 LDC.64 R92, c[0x0][0x408] ;  /* 0x00010200ff5c4b82 */ /* 0x000e220000000a00 */
[----:B-----5:R-:W-:-:S11]  /*29b0*/  MOV R130, R66 ;  /* 0x0000004200827202 */ /* 0x020fd60000000f00 */
[----:B------:R-:W-:Y:S01]  /*29c0*/  @P5 FFMA.FTZ R94, R18, UR7, R98 ;  /* 0x00000007125e5c23 */ /* 0x000fe20008010062 */
[----:B------:R-:W-:-:S13]  /*29d0*/  PLOP3.LUT P5, PT, PT, PT, UP2, 0x80, 0x8 ;  /* 0x000000000008781c */ /* 0x000fda0003faf028 */
[----:B------:R-:W-:Y:S01]  /*29e0*/  @P5 FADD.FTZ R128, R15, -R94 ;  /* 0x8000005e0f805221 */ /* 0x000fe20000010000 */
[----:B------:R-:W-:Y:S02]  /*29f0*/  PLOP3.LUT P5, PT, PT, PT, UP2, 0x80, 0x8 ;  /* 0x000000000008781c */ /* 0x000fe40003faf028 */
[----:B------:R-:W-:-:S11]  /*2a00*/  MOV R94, R65 ;  /* 0x00000041005e7202 */ /* 0x000fd60000000f00 */
[----:B------:R-:W-:Y:S01]  /*2a10*/  @P5 FFMA.FTZ R94, R128, UR32, R65 ;  /* 0x00000020805e5c23 */ /* 0x000fe20008010041 */
[----:B------:R-:W-:Y:S02]  /*2a20*/  @P4 LOP3.LUT P5, RZ, R2, 0xff00, RZ, 0xc0, !PT ;  /* 0x0000ff0002ff4812 */ /* 0x000fe400078ac0ff */
[----:B------:R-:W-:Y:S01]  /*2a30*/  MOV R128, R64 ;  /* 0x0000004000807202 */ /* 0x000fe20000000f00 */
[----:B0-----:R-:W-:Y:S02]  /*2a40*/  @P4 FMUL.FTZ R93, R94, R93 ;  /* 0x0000005d5e5d4220 */ /* 0x001fe40000410000 */
[----:B------:R-:W0:Y:S02]  /*2a50*/  @P4 LDC.64 R94, c[0x0][0x408] ;  /* 0x00010200ff5e4b82 */ /* 0x000e240000000a00 */
[----:B------:R-:W-:-:S05]  /*2a60*/  @P4 FMUL.FTZ R92, R93, R92 ;  /* 0x0000005c5d5c4220 */ /* 0x000fca0000410000 */
[----:B------:R-:W-:Y:S02]  /*2a70*/  @P4 SEL R85, R92, RZ, P5 ;  /* 0x000000ff5c554207 */ /* 0x000fe40002800000 */
[----:B------:R-:W-:-:S13]  /*2a80*/  PLOP3.LUT P5, PT, PT, PT, UP2, 0x80, 0x8 ;  /* 0x000000000008781c */ /* 0x000fda0003faf028 */
[----:B------:R-:W-:Y:S01]  /*2a90*/  @P5 FFMA.FTZ R93, R17, UR7, R98 ;  /* 0x00000007115d5c23 */ /* 0x000fe20008010062 */
[----:B------:R-:W-:-:S13]  /*2aa0*/  PLOP3.LUT P5, PT, PT, PT, UP2, 0x80, 0x8 ;  /* 0x000000000008781c */ /* 0x000fda0003faf028 */
[----:B------:R-:W-:Y:S01]  /*2ab0*/  @P5 FADD.FTZ R93, R108, -R93 ;  /* 0x8000005d6c5d5221 */ /* 0x000fe20000010000 */
[----:B------:R-:W-:-:S13]  /*2ac0*/  PLOP3.LUT P5, PT, PT, PT, UP2, 0x80, 0x8 ;  /* 0x000000000008781c */ /* 0x000fda0003faf028 */
[----:B------:R-:W-:Y:S01]  /*2ad0*/  @P5 FFMA.FTZ R130, R93, UR32, R66 ;  /* 0x000000205d825c23 */ /* 0x000fe20008010042 */
[----:B------:R-:W-:Y:S01]  /*2ae0*/  PLOP3.LUT P5, PT, PT, PT, UP2, 0x80, 0x8 ;  /* 0x000000000008781c */ /* 0x000fe20003faf028 */
[----:B------:R-:W1:-:S12]  /*2af0*/  @P4 LDC.64 R92, c[0x0][0x408] ;  /* 0x00010200ff5c4b82 */ /* 0x000e580000000a00 */
[----:B------:R-:W-:Y:S01]  /*2b00*/  @P5 FFMA.FTZ R99, R3, UR7, R98 ;  /* 0x0000000703635c23 */ /* 0x000fe20008010062 */
[----:B------:R-:W-:Y:S01]  /*2b10*/  PLOP3.LUT P5, PT, PT, PT, UP2, 0x80, 0x8 ;  /* 0x000000000008781c */ /* 0x000fe20003faf028 */
[----:B-1----:R-:W-:-:S12]  /*2b20*/  @P4 FMUL.FTZ R93, R130, R93 ;  /* 0x0000005d825d4220 */ /* 0x002fd80000410000 */
[----:B------:R-:W-:Y:S01]  /*2b30*/  @P5 FADD.FTZ R99, R10, -R99 ;  /* 0x800000630a635221 */ /* 0x000fe20000010000 */
[----:B------:R-:W-:Y:S01]  /*2b40*/  PLOP3.LUT P5, PT, PT, PT, UP2, 0x80, 0x8 ;  /* 0x000000000008781c */ /* 0x000fe20003faf028 */
[----:B------:R-:W-:-:S12]  /*2b50*/  @P4 FMUL.FTZ R92, R93, R92 ;  /* 0x0000005c5d5c4220 */ /* 0x000fd80000410000 */
[----:B------:R-:W-:Y:S01]  /*2b60*/  @P5 FFMA.FTZ R128, R99, UR32, R64 ;  /* 0x0000002063805c23 */ /* 0x000fe20008010040 */
[----:B------:R-:W-:-:S03]  /*2b70*/  @P4 LOP3.LUT P5, RZ, R2, 0xff0000, RZ, 0xc0, !PT ;  /* 0x00ff000002ff4812 */ /* 0x000fc600078ac0ff */
[----:B0-----:R-:W-:Y:S01]  /*2b80*/  @P4 FMUL.FTZ R95, R128, R95 ;  /* 0x0000005f805f4220 */ /* 0x001fe20000410000 */
[----:B------:R-:W-:Y:S02]  /*2b90*/  @P4 SEL R86, R92, RZ, P5 ;  /* 0x000000ff5c564207 */ /* 0x000fe40002800000 */
[----:B------:R-:W-:Y:S01]  /*2ba0*/  @P4 LOP3.LUT P5, RZ, R2, 0xff, RZ, 0xc0, !PT ;  /* 0x000000ff02ff4812 */ /* 0x000fe200078ac0ff */
[----:B------:R-:W-:-:S05]  /*2bb0*/  @P4 FMUL.FTZ R94, R95, R94 ;  /* 0x0000005e5f5e4220 */ /* 0x000fca0000410000 */
[----:B------:R-:W-:Y:S01]  /*2bc0*/  @P4 SEL R84, R94, RZ, P5 ;  /* 0x000000ff5e544207 */ /* 0x000fe20002800000 */
        /* <DEDUP_REMOVED lines=11> */
[----:B------:R-:W-:Y:S01]  /*2c80*/  SEL R87, R87, RZ, P5 ;  /* 0x000000ff57577207 */ /* 0x000fe20002800000 */
[----:B------:R-:W-:Y:S06]  /*2c90*/  BRA `(.L_x_9430) ;  /* 0x0000000000c07947 */ /* 0x000fec0003800000 */
.L_x_9431:
[----:B------:R-:W-:Y:S01]  /*2ca0*/  PLOP3.LUT P5, PT, PT, PT, UP2, 0x80, 0x8 ;  /* 0x000000000008781c */ /* 0x000fe20003faf028 */
[----:B------:R-:W0:Y:S01]  /*2cb0*/  @P4 LDC.64 R92, c[0x0][0x408] ;  /* 0x00010200ff5c4b82 */ /* 0x000e220000000a00 */
[----:B-----5:R-:W-:Y:S02]  /*2cc0*/  MOV R89, R65 ;  /* 0x0000004100597202 */ /* 0x020fe40000000f00 */
[----:B------:R-:W-:-:S05]  /*2cd0*/  MOV R90, R66 ;  /* 0x00000042005a7202 */ /* 0x000fca0000000f00 */
[----:B------:R-:W1:Y:S04]  /*2ce0*/  @P4 LDC.64 R94, c[0x0][0x408] ;  /* 0x00010200ff5e4b82 */ /* 0x000e680000000a00 */
[----:B------:R-:W-:Y:S01]  /*2cf0*/  @P5 FFMA.FTZ R88, R18, UR7, R98 ;  /* 0x0000000712585c23 */ /* 0x000fe20008010062 */
[----:B------:R-:W-:-:S13]  /*2d00*/  PLOP3.LUT P5, PT, PT, PT, UP2, 0x80, 0x8 ;  /* 0x000000000008781c */ /* 0x000fda0003faf028 */
[----:B------:R-:W-:Y:S01]  /*2d10*/  @P5 FADD.FTZ R88, R15, -R88 ;  /* 0x800000580f585221 */ /* 0x000fe20000010000 */
[----:B------:R-:W-:-:S13]  /*2d20*/  PLOP3.LUT P5, PT, PT, PT, UP2, 0x80, 0x8 ;  /* 0x000000000008781c */ /* 0x000fda0003faf028 */
[----:B------:R-:W-:Y:S01]  /*2d30*/  @P5 FFMA.FTZ R89, R88, UR32, R65 ;  /* 0x0000002058595c23 */ /* 0x000fe20008010041 */
[----:B------:R-:W-:-:S03]  /*2d40*/  PLOP3.LUT P5, PT, PT, PT, UP2, 0x80, 0x8 ;  /* 0x000000000008781c */ /* 0x000fc60003faf028 */
[----:B0-----:R-:W-:-:S04]  /*2d50*/  @P4 FMUL.FTZ R93, R89, R93 ;  /* 0x0000005d595d4220 */ /* 0x001fc80000410000 */
[----:B------:R-:W-:-:S06]  /*2d60*/  @P4 FMUL.FTZ R92, R93, R92 ;  /* 0x0000005c5d5c4220 */ /* 0x000fcc0000410000 */
[----:B------:R-:W-:Y:S01]  /*2d70*/  @P5 FFMA.FTZ R91, R17, UR7, R98 ;  /* 0x00000007115b5c23 */ /* 0x000fe20008010062 */
[----:B------:R-:W-:-:S13]  /*2d80*/  PLOP3.LUT P5, PT, PT, PT, UP2, 0x80, 0x8 ;  /* 0x000000000008781c */ /* 0x000fda0003faf028 */
[----:B------:R-:W-:Y:S01]  /*2d90*/  @P5 FADD.FTZ R91, R108, -R91 ;  /* 0x8000005b6c5b5221 */ /* 0x000fe20000010000 */
[----:B------:R-:W-:-:S13]  /*2da0*/  PLOP3.LUT P5, PT, PT, PT, UP2, 0x80, 0x8 ;  /* 0x000000000008781c */ /* 0x000fda0003faf028 */
[----:B------:R-:W-:Y:S01]  /*2db0*/  @P5 FFMA.FTZ R90, R91, UR32, R66 ;  /* 0x000000205b5a5c23 */ /* 0x000fe20008010042 */
[----:B------:R-:W-:Y:S02]  /*2dc0*/  @P4 LOP3.LUT P5, RZ, R2, 0xff00, RZ, 0xc0, !PT ;  /* 0x0000ff0002ff4812 */ /* 0x000fe400078ac0ff */
[----:B------:R-:W-:Y:S01]  /*2dd0*/  MOV R91, R67 ;  /* 0x00000043005b7202 */ /* 0x000fe20000000f00 */
[----:B-1----:R-:W-:Y:S01]  /*2de0*/  @P4 FMUL.FTZ R95, R90, R95 ;  /* 0x0000005f5a5f4220 */ /* 0x002fe20000410000 */
[----:B------:R-:W-:Y:S02]  /*2df0*/  @P4 SEL R85, R92, RZ, P5 ;  /* 0x000000ff5c554207 */ /* 0x000fe40002800000 */
[----:B------:R-:W-:Y:S01]  /*2e00*/  @P4 LOP3.LUT P5, RZ, R2, 0xff0000, RZ, 0xc0, !PT ;  /* 0x00ff000002ff4812 */ /* 0x000fe200078ac0ff */
[----:B------:R-:W-:Y:S01]  /*2e10*/  @P4 FMUL.FTZ R94, R95, R94 ;  /* 0x0000005e5f5e4220 */ /* 0x000fe20000410000 */
[----:B------:R-:W0:Y:S04]  /*2e20*/  @P4 LDC.64 R92, c[0x0][0x408] ;  /* 0x00010200ff5c4b82 */ /* 0x000e280000000a00 */
[----:B------:R-:W-:-:S02]  /*2e30*/  @P4 SEL R86, R94, RZ, P5 ;  /* 0x000000ff5e564207 */ /* 0x000fc40002800000 */
[----:B------:R-:W-:Y:S02]  /*2e40*/  PLOP3.LUT P5, PT, PT, PT, UP2, 0x80, 0x8 ;  /* 0x000000000008781c */ /* 0x000fe40003faf028 */
[----:B------:R-:W1:Y:S11]  /*2e50*/  @P4 LDC.64 R94, c[0x0][0x408] ;  /* 0x00010200ff5e4b82 */ /* 0x000e760000000a00 */
[----:B------:R-:W-:Y:S01]  /*2e60*/  @P5 FFMA.FTZ R88, R126, UR7, R98 ;  /* 0x000000077e585c23 */ /* 0x000fe20008010062 */
[----:B------:R-:W-:-:S13]  /*2e70*/  PLOP3.LUT P5, PT, PT, PT, UP2, 0x80, 0x8 ;  /* 0x000000000008781c */ /* 0x000fda0003faf028 */
[----:B------:R-:W-:Y:S01]  /*2e80*/  @P5 FADD.FTZ R88, R123, -R88 ;  /* 0x800000587b585221 */ /* 0x000fe20000010000 */
[----:B------:R-:W-:-:S13]  /*2e90*/  PLOP3.LUT P5, PT, PT, PT, UP2, 0x80, 0x8 ;  /* 0x000000000008781c */ /* 0x000fda0003faf028 */
[----:B------:R-:W-:Y:S01]  /*2ea0*/  @P5 FFMA.FTZ R91, R88, UR32, R67 ;  /* 0x00000020585b5c23 */ /* 0x000fe20008010043 */
[----:B------:R-:W-:Y:S02]  /*2eb0*/  PLOP3.LUT P5, PT, PT, PT, UP2, 0x80, 0x8 ;  /* 0x000000000008781c */ /* 0x000fe40003faf028 */
[----:B------:R-:W-:Y:S01]  /*2ec0*/  MOV R88, R64 ;  /* 0x0000004000587202 */ /* 0x000fe20000000f00 */
[----:B0-----:R-:W-:-:S04]  /*2ed0*/  @P4 FMUL.FTZ R93, R91, R93 ;  /* 0x0000005d5b5d4220 */ /* 0x001fc80000410000 */
[----:B------:R-:W-:-:S06]  /*2ee0*/  @P4 FMUL.FTZ R92, R93, R92 ;  /* 0x0000005c5d5c4220 */ /* 0x000fcc0000410000 */
[----:B------:R-:W-:Y:S01]  /*2ef0*/  @P5 FFMA.FTZ R99, R3, UR7, R98 ;  /* 0x0000000703635c23 */ /* 0x000fe20008010062 */
[----:B------:R-:W-:-:S13]  /*2f00*/  PLOP3.LUT P5, PT, PT, PT, UP2, 0x80, 0x8 ;  /* 0x000000000008781c */ /* 0x000fda0003faf028 */
[----:B------:R-:W-:Y:S01]  /*2f10*/  @P5 FADD.FTZ R99, R10, -R99 ;  /* 0x800000630a635221 */ /* 0x000fe20000010000 */
[----:B------:R-:W-:-:S13]  /*2f20*/  PLOP3.LUT P5, PT, PT, PT, UP2, 0x80, 0x8 ;  /* 0x000000000008781c */ /* 0x000fda0003faf028 */
[----:B------:R-:W-:Y:S01]  /*2f30*/  @P5 FFMA.FTZ R88, R99, UR32, R64 ;  /* 0x0000002063585c23 */ /* 0x000fe20008010040 */
[----:B------:R-:W-:-:S03]  /*2f40*/  @P4 ISETP.GE.U32.AND P5, PT, R2, 0x1000000, PT ;  /* 0x010000000200480c */ /* 0x000fc60003fa6070 */
[----:B-1----:R-:W-:Y:S01]  /*2f50*/  @P4 FMUL.FTZ R95, R88, R95 ;  /* 0x0000005f585f4220 */ /* 0x002fe20000410000 */
[----:B------:R-:W-:Y:S02]  /*2f60*/  @P4 SEL R87, R92, RZ, P5 ;  /* 0x000000ff5c574207 */ /* 0x000fe40002800000 */
[----:B------:R-:W-:Y:S01]  /*2f70*/  @P4 LOP3.LUT P5, RZ, R2, 0xff, RZ, 0xc0, !PT ;  /* 0x000000ff02ff4812 */ /* 0x000fe200078ac0ff */
[----:B------:R-:W-:-:S05]  /*2f80*/  @P4 FMUL.FTZ R94, R95, R94 ;  /* 0x0000005e5f5e4220 */ /* 0x000fca0000410000 */
[----:B------:R-:W-:-:S07]  /*2f90*/  @P4 SEL R84, R94, RZ, P5 ;  /* 0x000000ff5e544207 */ /* 0x000fce0002800000 */
.L_x_9430:
        /* <DEDUP_REMOVED lines=10> */
.L_x_9424:
[----:B------:R-:W-:Y:S05]  /*3040*/  BSYNC.RECONVERGENT B0 ;  /* 0x0000000000007941 */ /* 0x000fea0003800200 */
.L_x_9423:
        /* <DEDUP_REMOVED lines=20> */
[----:B------:R-:W-:Y:S02]  /*3190*/  PLOP3.LUT P6, PT, PT, PT, UP2, 0x80, 0x8 ;  /* 0x000000000008781c */ /* 0x000fe40003fcf028 */
[----:B------:R-:W-:-:S11]  /*31a0*/  MOV R89, R69 ;  /* 0x0000004500597202 */ /* 0x000fd60000000f00 */
[----:B------:R-:W-:Y:S01]  /*31b0*/  @P6 FADD.FTZ R90, R116, -R93 ;  /* 0x8000005d745a6221 */ /* 0x000fe20000010000 */
[----:B------:R-:W-:Y:S01]  /*31c0*/  PLOP3.LUT P6, PT, PT, PT, UP2, 0x80, 0x8 ;  /* 0x000000000008781c */ /* 0x000fe20003fcf028 */
[----:B------:R-:W0:-:S12]  /*31d0*/  @P4 LDC.64 R92, c[0x0][0x408] ;  /* 0x00010200ff5c4b82 */ /* 0x000e180000000a00 */
[----:B------:R-:W-:Y:S01]  /*31e0*/  @P6 FFMA.FTZ R94, R90, UR32, R71 ;  /* 0x000000205a5e6c23 */ /* 0x000fe20008010047 */
[----:B------:R-:W-:Y:S02]  /*31f0*/  PLOP3.LUT P6, PT, PT, PT, UP2, 0x80, 0x8 ;  /* 0x000000000008781c */ /* 0x000fe40003fcf028 */
[----:B------:R-:W-:-:S11]  /*3200*/  MOV R90, R70 ;  /* 0x00000046005a7202 */ /* 0x000fd60000000f00 */
[----:B------:R-:W-:Y:S01]  /*3210*/  @P6 FFMA.FTZ R89, R88, UR32, R69 ;  /* 0x0000002058596c23 */ /* 0x000fe20008010045 */
[----:B------:R-:W-:Y:S02]  /*3220*/  PLOP3.LUT P6, PT, PT, PT, UP2, 0x80, 0x8 ;  /* 0x000000000008781c */ /* 0x000fe40003fcf028 */
[----:B------:R-:W-:Y:S01]  /*3230*/  MOV R88, R68 ;  /* 0x0000004400587202 */ /* 0x000fe20000000f00 */
[----:B0-----:R-:W-:-:S04]  /*3240*/  @P4 FMUL.FTZ R93, R89, R93 ;  /* 0x0000005d595d4220 */ /* 0x001fc80000410000 */
[----:B------:R-:W-:-:S06]  /*3250*/  @P4 FMUL.FTZ R92, R93, R92 ;  /* 0x0000005c5d5c4220 */ /* 0x000fcc0000410000 */
[----:B------:R-:W-:Y:S01]  /*3260*/  @P6 FFMA.FTZ R90, R91, UR32, R70 ;  /* 0x000000205b5a6c23 */ /* 0x000fe20008010046 */
[----:B------:R-:W-:-:S13]  /*3270*/  PLOP3.LUT P6, PT, PT, PT, UP2, 0x80, 0x8 ;  /* 0x000000000008781c */ /* 0x000fda0003fcf028 */
[----:B------:R-:W-:Y:S01]  /*3280*/  @P6 FFMA.FTZ R91, R9, UR7, R98 ;  /* 0x00000007095b6c23 */ /* 0x000fe20008010062 */
[----:B------:R-:W-:-:S13]  /*3290*/  PLOP3.LUT P6, PT, PT, PT, UP2, 0x80, 0x8 ;  /* 0x000000000008781c */ /* 0x000fda0003fcf028 */
[----:B------:R-:W-:Y:S01]  /*32a0*/  @P6 FADD.FTZ R91, R12, -R91 ;  /* 0x8000005b0c5b6221 */ /* 0x000fe20000010000 */
[----:B------:R-:W-:-:S13]  /*32b0*/  PLOP3.LUT P6, PT, PT, PT, UP2, 0x80, 0x8 ;  /* 0x000000000008781c */ /* 0x000fda0003fcf028 */
[----:B------:R-:W-:Y:S01]  /*32c0*/  @P6 FFMA.FTZ R88, R91, UR32, R68 ;  /* 0x000000205b586c23 */ /* 0x000fe20008010044 */
[----:B------:R-:W-:Y:S02]  /*32d0*/  @P4 LOP3.LUT P6, RZ, R4, 0xff00, RZ, 0xc0, !PT ;  /* 0x0000ff0004ff4812 */ /* 0x000fe400078cc0ff */
[----:B------:R-:W-:Y:S02]  /*32e0*/  MOV R91, R94 ;  /* 0x0000005e005b7202 */ /* 0x000fe40000000f00 */
[----:B------:R-:W-:Y:S02]  /*32f0*/  @P4 SEL R85, R92, RZ, P6 ;  /* 0x000000ff5c554207 */ /* 0x000fe40003000000 */
[----:B------:R-:W0:Y:S01]  /*3300*/  @P4 LDC.64 R92, c[0x0][0x408] ;  /* 0x00010200ff5c4b82 */ /* 0x000e220000000a00 */
[----:B------:R-:W-:Y:S01]  /*3310*/  @P4 LOP3.LUT P6, RZ, R4, 0xff0000, RZ, 0xc0, !PT ;  /* 0x00ff000004ff4812 */ /* 0x000fe200078cc0ff */
[----:B0-----:R-:W-:-:S04]  /*3320*/  @P4 FMUL.FTZ R93, R90, R93 ;  /* 0x0000005d5a5d4220 */ /* 0x001fc80000410000 */
[----:B------:R-:W-:-:S05]  /*3330*/  @P4 FMUL.FTZ R92, R93, R92 ;  /* 0x0000005c5d5c4220 */ /* 0x000fca0000410000 */
[----:B------:R-:W-:Y:S02]  /*3340*/  @P4 SEL R86, R92, RZ, P6 ;  /* 0x000000ff5c564207 */ /* 0x000fe40003000000 */
[----:B------:R-:W0:Y:S01]  /*3350*/  @P4 LDC.64 R92, c[0x0][0x408] ;  /* 0x00010200ff5c4b82 */ /* 0x000e220000000a00 */
[----:B------:R-:W-:Y:S01]  /*3360*/  @P4 LOP3.LUT P6, RZ, R4, 0xff, RZ, 0xc0, !PT ;  /* 0x000000ff04ff4812 */ /* 0x000fe200078cc0ff */
[----:B0-----:R-:W-:-:S04]  /*3370*/  @P4 FMUL.FTZ R93, R88, R93 ;  /* 0x0000005d585d4220 */ /* 0x001fc80000410000 */
[----:B------:R-:W-:-:S05]  /*3380*/  @P4 FMUL.FTZ R92, R93, R92 ;  /* 0x0000005c5d5c4220 */ /* 0x000fca0000410000 */
[----:B------:R-:W-:Y:S01]  /*3390*/  @P4 SEL R84, R92, RZ, P6 ;  /* 0x000000ff5c544207 */ /* 0x000fe20003000000 */
[----:B------:R-:W-:Y:S06]  /*33a0*/  @!P4 BRA `(.L_x_9436) ;  /* 0x000000080028c947 */ /* 0x000fec0003800000 */
[----:B------:R-:W-:Y:S01]  /*33b0*/  FMUL.FTZ R87, R94, UR23 ;  /* 0x000000175e577c20 */ /* 0x000fe20008410000 */
[----:B------:R-:W-:-:S03]  /*33c0*/  ISETP.GE.U32.AND P6, PT, R4, 0x1000000, PT ;  /* 0x010000000400780c */ /* 0x000fc60003fc6070 */
[----:B------:R-:W-:-:S05]  /*33d0*/  FMUL.FTZ R87, R87, UR22 ;  /* 0x0000001657577c20 */ /* 0x000fca0008410000 */
[----:B------:R-:W-:Y:S01]  /*33e0*/  SEL R87, R87, RZ, P6 ;  /* 0x000000ff57577207 */ /* 0x000fe20003000000 */
[----:B------:R-:W-:Y:S06]  /*33f0*/  BRA `(.L_x_9436) ;  /* 0x0000000800147947 */ /* 0x000fec0003800000 */
.L_x_9435:
[----:B------:R-:W-:Y:S02]  /*3400*/  PLOP3.LUT P6, PT, PT, PT, UP2, 0x80, 0x8 ;  /* 0x000000000008781c */ /* 0x000fe40003fcf028 */
[----:B-----5:R-:W-:Y:S02]  /*3410*/  MOV R128, R69 ;  /* 0x0000004500807202 */ /* 0x020fe40000000f00 */
[----:B------:R-:W-:Y:S02]  /*3420*/  MOV R130, R70 ;  /* 0x0000004600827202 */ /* 0x000fe40000000f00 */
[----:B0-----:R-:W-:-:S07]  /*3430*/  MOV R94, R68 ;  /* 0x00000044005e7202 */ /* 0x001fce0000000f00 */
        /* <DEDUP_REMOVED lines=43> */
[----:B------:R-:W-:Y:S01]  /*36f0*/  SEL R87, R87, RZ, P6 ;  /* 0x000000ff57577207 */ /* 0x000fe20003000000 */
[----:B------:R-:W-:Y:S06]  /*3700*/  BRA `(.L_x_9436) ;  /* 0x0000000400507947 */ /* 0x000fec0003800000 */
.L_x_9434:
[----:B0-----:R-:W0:Y:S02]  /*3710*/  LDC.64 R92, c[0x0][0x478] ;  /* 0x00011e00ff5c7b82 */ /* 0x001e240000000a00 */
        /* <DEDUP_REMOVED lines=10> */
[----:B------:R-:W-:Y:S02]  /*37c0*/  FADD.FTZ R89, R19, -R92 ;  /* 0x8000005c13597221 */ /* 0x000fe40000010000 */
[----:B------:R-:W-:Y:S02]  /*37d0*/  FMUL.FTZ R88, R88, UR32 ;  /* 0x0000002058587c20 */ /* 0x000fe40008410000 */
        /* <DEDUP_REMOVED lines=13> */
[----:B------:R-:W-:Y:S01]  /*38b0*/  ISETP.NE.AND P0, PT, R93, RZ, PT ;  /* 0x000000ff5d00720c */ /* 0x000fe20003f05270 */
[----:B------:R-:W-:Y:S02]  /*38c0*/  FFMA.FTZ R93, R118, UR7, R98 ;  /* 0x00000007765d7c23 */ /* 0x000fe40008010062 */
[----:B------:R-:W-:Y:S02]  /*38d0*/  FMUL.FTZ R90, R90, UR32 ;  /* 0x000000205a5a7c20 */ /* 0x000fe40008410000 */
[----:B------:R-:W-:-:S03]  /*38e0*/  FADD.FTZ R93, R116, -R93 ;  /* 0x8000005d745d7221 */ /* 0x000fc60000010000 */
[----:B------:R-:W-:Y:S01]  /*38f0*/  FSEL R90, R90, RZ, P6 ;  /* 0x000000ff5a5a7208 */ /* 0x000fe20003000000 */
[----:B------:R-:W-:Y:S02]  /*3900*/  FMUL.FTZ R91, R93, UR32 ;  /* 0x000000205d5b7c20 */ /* 0x000fe40008410000 */
[----:B------:R-:W0:Y:S03]  /*3910*/  @P4 LDC.64 R92, c[0x0][0x408] ;  /* 0x00010200ff5c4b82 */ /* 0x000e260000000a00 */
[----:B------:R-:W-:Y:S02]  /*3920*/  FSEL R91, R91, RZ, P6 ;  /* 0x000000ff5b5b7208 */ /* 0x000fe40003000000 */
        /* <DEDUP_REMOVED lines=10> */
.L_x_9437:
        /* <DEDUP_REMOVED lines=10> */
.L_x_9438:
        /* <DEDUP_REMOVED lines=10> */
.L_x_9439:
        /* <DEDUP_REMOVED lines=10> */
.L_x_9440:
        /* <DEDUP_REMOVED lines=9> */
[----:B------:R-:W-:-:S07]  /*3c40*/  SEL R87, R87, RZ, P6 ;  /* 0x000000ff57577207 */ /* 0x000fce0003000000 */
.L_x_9436:
        /* <DEDUP_REMOVED lines=8> */
.L_x_9433:
[----:B------:R-:W-:Y:S05]  /*3cd0*/  BSYNC.RECONVERGENT B0 ;  /* 0x0000000000007941 */ /* 0x000fea0003800200 */
.L_x_9432:
        /* <DEDUP_REMOVED lines=10> */
[----:B0-2---:R-:W0:Y:S01]  /*3d80*/  @P4 LDC.64 R92, c[0x0][0x408] ;  /* 0x00010200ff5c4b82 */ /* 0x005e220000000a00 */
[----:B-----5:R-:W-:-:S11]  /*3d90*/  MOV R94, R75 ;  /* 0x0000004b005e7202 */ /* 0x020fd60000000f00 */
        /* <DEDUP_REMOVED lines=12> */
[----:B------:R-:W-:-:S13]  /*3e60*/  PLOP3.LUT P6, PT, PT, PT, UP2, 0x80, 0x8 ;  /* 0x000000000008781c */ /* 0x000fda0003fcf028 */
        /* <DEDUP_REMOVED lines=15> */
[C---:B------:R-:W-:Y:S02]  /*3f60*/  @P4 LOP3.LUT P6, RZ, R5.reuse, 0xff00, RZ, 0xc0, !PT ;  /* 0x0000ff0005ff4812 */ /* 0x040fe400078cc0ff */
        /* <DEDUP_REMOVED lines=18> */
.L_x_9444:
[----:B------:R-:W-:Y:S02]  /*4090*/  PLOP3.LUT P6, PT, PT, PT, UP2, 0x80, 0x8 ;  /* 0x000000000008781c */ /* 0x000fe40003fcf028 */
[----:B-----5:R-:W-:Y:S02]  /*40a0*/  MOV R128, R73 ;  /* 0x0000004900807202 */ /* 0x020fe40000000f00 */
[----:B------:R-:W-:Y:S02]  /*40b0*/  MOV R130, R74 ;  /* 0x0000004a00827202 */ /* 0x000fe40000000f00 */
[----:B0-2---:R-:W-:-:S07]  /*40c0*/  MOV R94, R72 ;  /* 0x00000048005e7202 */ /* 0x005fce0000000f00 */
        /* <DEDUP_REMOVED lines=45> */
.L_x_9443:
[----:B0-2---:R-:W0:Y:S02]  /*43a0*/  LDC.64 R92, c[0x0][0x478] ;  /* 0x00011e00ff5c7b82 */ /* 0x005e240000000a00 */
        /* <DEDUP_REMOVED lines=24> */
[----:B------:R-:W-:Y:S01]  /*4530*/  FFMA.FTZ R90, R120, UR7, R98 ;  /* 0x00000007785a7c23 */ /* 0x000fe20008010062 */
[----:B------:R-:W-:-:S03]  /*4540*/  ISETP.NE.AND P0, PT, R93, RZ, PT ;  /* 0x000000ff5d00720c */ /* 0x000fc60003f05270 */
[----:B------:R-:W-:Y:S01]  /*4550*/  FADD.FTZ R92, R117, -R90 ;  /* 0x8000005a755c7221 */ /* 0x000fe20000010000 */
[----:B------:R-:W-:-:S03]  /*4560*/  FADD.FTZ R90, R112, -R91 ;  /* 0x8000005b705a7221 */ /* 0x000fc60000010000 */
[----:B------:R-:W-:Y:S01]  /*4570*/  FMUL.FTZ R91, R92, UR32 ;  /* 0x000000205c5b7c20 */ /* 0x000fe20008410000 */
[----:B------:R-:W-:Y:S01]  /*4580*/  FMUL.FTZ R90, R90, UR32 ;  /* 0x000000205a5a7c20 */ /* 0x000fe20008410000 */
[----:B------:R-:W0:Y:S03]  /*4590*/  @P4 LDC.64 R92, c[0x0][0x408] ;  /* 0x00010200ff5c4b82 */ /* 0x000e260000000a00 */
[----:B------:R-:W-:Y:S02]  /*45a0*/  FSEL R91, R91, RZ, P6 ;  /* 0x000000ff5b5b7208 */ /* 0x000fe40003000000 */
[----:B------:R-:W-:Y:S02]  /*45b0*/  FSEL R90, R90, RZ, P6 ;  /* 0x000000ff5a5a7208 */ /* 0x000fe40003000000 */
[----:B------:R-:W-:-:S03]  /*45c0*/  @P4 LOP3.LUT P6, RZ, R5, 0xff0000, RZ, 0xc0, !PT ;  /* 0x00ff000005ff4812 */ /* 0x000fc600078cc0ff */
        /* <DEDUP_REMOVED lines=9> */
.L_x_9446:
        /* <DEDUP_REMOVED lines=10> */
.L_x_9447:
        /* <DEDUP_REMOVED lines=10> */
.L_x_9448:
        /* <DEDUP_REMOVED lines=10> */
.L_x_9449:
        /* <DEDUP_REMOVED lines=10> */
.L_x_9445:
        /* <DEDUP_REMOVED lines=8> */
.L_x_9442:
[----:B------:R-:W-:Y:S05]  /*4960*/  BSYNC.RECONVERGENT B0 ;  /* 0x0000000000007941 */ /* 0x000fea0003800200 */
.L_x_9441:
        /* <DEDUP_REMOVED lines=10> */
[----:B0-23--:R-:W0:Y:S01]  /*4a10*/  @P4 LDC.64 R92, c[0x0][0x408] ;  /* 0x00010200ff5c4b82 */ /* 0x00de220000000a00 */
        /* <DEDUP_REMOVED lines=48> */
.L_x_9453:
[----:B------:R-:W-:Y:S02]  /*4d20*/  PLOP3.LUT P6, PT, PT, PT, UP2, 0x80, 0x8 ;  /* 0x000000000008781c */ /* 0x000fe40003fcf028 */
[----:B-----5:R-:W-:Y:S02]  /*4d30*/  MOV R128, R77 ;  /* 0x0000004d00807202 */ /* 0x020fe40000000f00 */
[----:B------:R-:W-:Y:S02]  /*4d40*/  MOV R130, R78 ;  /* 0x0000004e00827202 */ /* 0x000fe40000000f00 */
[----:B0-23--:R-:W-:-:S07]  /*4d50*/  MOV R94, R76 ;  /* 0x0000004c005e7202 */ /* 0x00dfce0000000f00 */
        /* <DEDUP_REMOVED lines=45> */
.L_x_9452:
[----:B0-23--:R-:W0:Y:S02]  /*5030*/  LDC.64 R92, c[0x0][0x478] ;  /* 0x00011e00ff5c7b82 */ /* 0x00de240000000a00 */
        /* <DEDUP_REMOVED lines=43> */
.L_x_9455:
        /* <DEDUP_REMOVED lines=10> */
.L_x_9456:
        /* <DEDUP_REMOVED lines=10> */
.L_x_9457:
        /* <DEDUP_REMOVED lines=10> */
.L_x_9458:
        /* <DEDUP_REMOVED lines=10> */
.L_x_9454:
        /* <DEDUP_REMOVED lines=8> */
.L_x_9451:
[----:B------:R-:W-:Y:S05]  /*55f0*/  BSYNC.RECONVERGENT B0 ;  /* 0x0000000000007941 */ /* 0x000fea0003800200 */
.L_x_9450:
        /* <DEDUP_REMOVED lines=11> */
[----:B0-2345:R-:W-:Y:S02]  /*56b0*/  MOV R94, R83 ;  /* 0x00000053005e7202 */ /* 0x03dfe40000000f00 */
[----:B------:R-:W-:-:S09]  /*56c0*/  MOV R89, R81 ;  /* 0x0000005100597202 */ /* 0x000fd20000000f00 */
        /* <DEDUP_REMOVED lines=14> */
[----:B------:R-:W-:Y:S01]  /*57b0*/  PLOP3.LUT P6, PT, PT, PT, UP2, 0x80, 0x8 ;  /* 0x000000000008781c */ /* 0x000fe20003fcf028 */
[----:B------:R-:W0:-:S12]  /*57c0*/  @P4 LDC.64 R92, c[0x0][0x408] ;  /* 0x00010200ff5c4b82 */ /* 0x000e180000000a00 */
[----:B------:R-:W-:Y:S01]  /*57d0*/  @P6 FFMA.FTZ R89, R88, UR32, R81 ;  /* 0x0000002058596c23 */ /* 0x000fe20008010051 */
[----:B------:R-:W-:Y:S02]  /*57e0*/  PLOP3.LUT P6, PT, PT, PT, UP2, 0x80, 0x8 ;  /* 0x000000000008781c */ /* 0x000fe40003fcf028 */
[----:B------:R-:W-:Y:S01]  /*57f0*/  MOV R88, R80 ;  /* 0x0000005000587202 */ /* 0x000fe20000000f00 */
[----:B0-----:R-:W-:-:S10]  /*5800*/  @P4 FMUL.FTZ R93, R89, R93 ;  /* 0x0000005d595d4220 */ /* 0x001fd40000410000 */
[----:B------:R-:W-:Y:S01]  /*5810*/  @P6 FFMA.FTZ R90, R91, UR32, R82 ;  /* 0x000000205b5a6c23 */ /* 0x000fe20008010052 */
[----:B------:R-:W-:Y:S01]  /*5820*/  PLOP3.LUT P6, PT, PT, PT, UP2, 0x80, 0x8 ;  /* 0x000000000008781c */ /* 0x000fe20003fcf028 */
[----:B------:R-:W-:-:S12]  /*5830*/  @P4 FMUL.FTZ R92, R93, R92 ;  /* 0x0000005c5d5c4220 */ /* 0x000fd80000410000 */
        /* <DEDUP_REMOVED lines=24> */
.L_x_9462:
[----:B------:R-:W-:Y:S02]  /*59c0*/  PLOP3.LUT P6, PT, PT, PT, UP2, 0x80, 0x8 ;  /* 0x000000000008781c */ /* 0x000fe40003fcf028 */
[----:B-----5:R-:W-:Y:S02]  /*59d0*/  MOV R128, R81 ;  /* 0x0000005100807202 */ /* 0x020fe40000000f00 */
[----:B------:R-:W-:-:S09]  /*59e0*/  MOV R130, R82 ;  /* 0x0000005200827202 */ /* 0x000fd20000000f00 */
[----:B0-234-:R-:W-:Y:S01]  /*59f0*/  @P6 FFMA.FTZ R92, R106, UR7, R98 ;  /* 0x000000076a5c6c23 */ /* 0x01dfe20008010062 */
        /* <DEDUP_REMOVED lines=45> */
.L_x_9461:
[----:B0-234-:R-:W0:Y:S02]  /*5cd0*/  LDC.64 R92, c[0x0][0x478] ;  /* 0x00011e00ff5c7b82 */ /* 0x01de240000000a00 */
        /* <DEDUP_REMOVED lines=23> */
[--C-:B------:R-:W-:Y:S01]  /*5e50*/  FFMA.FTZ R90, R124, UR7, R98.reuse ;  /* 0x000000077c5a7c23 */ /* 0x100fe20008010062 */
[----:B------:R-:W-:Y:S01]  /*5e60*/  ISETP.NE.AND P0, PT, R93, RZ, PT ;  /* 0x000000ff5d00720c */ /* 0x000fe20003f05270 */
[----:B------:R-:W-:Y:S01]  /*5e70*/  FFMA.FTZ R98, R115, UR7, R98 ;  /* 0x0000000773627c23 */ /* 0x000fe20008010062 */
[----:B------:R-:W0:Y:S01]  /*5e80*/  @P4 LDC.64 R92, c[0x0][0x408] ;  /* 0x00010200ff5c4b82 */ /* 0x000e220000000a00 */
[----:B------:R-:W-:Y:S02]  /*5e90*/  FADD.FTZ R91, R121, -R90 ;  /* 0x8000005a795b7221 */ /* 0x000fe40000010000 */
[----:B------:R-:W-:Y:S02]  /*5ea0*/  FADD.FTZ R90, R113, -R98 ;  /* 0x80000062715a7221 */ /* 0x000fe40000010000 */
[----:B------:R-:W-:Y:S02]  /*5eb0*/  FMUL.FTZ R91, R91, UR32 ;  /* 0x000000205b5b7c20 */ /* 0x000fe40008410000 */
[----:B------:R-:W-:-:S03]  /*5ec0*/  FMUL.FTZ R90, R90, UR32 ;  /* 0x000000205a5a7c20 */ /* 0x000fc60008410000 */
        /* <DEDUP_REMOVED lines=12> */
.L_x_9464:
        /* <DEDUP_REMOVED lines=10> */
[----:B------:R-:W-:Y:S01]  /*6030*/  @P4 SEL R87, R92, RZ, P6 ;  /* 0x000000ff5c574207 */ /* 0x000fe20003000000 */
        /* <DEDUP_REMOVED lines=9> */
[----:B------:R-:W-:-:S07]  /*60d0*/  SEL R84, R84, RZ, P6 ;  /* 0x000000ff54547207 */ /* 0x000fce0003000000 */
.L_x_9465:
        /* <DEDUP_REMOVED lines=10> */
.L_x_9466:
        /* <DEDUP_REMOVED lines=10> */
.L_x_9463:
[----:B------:R-:W0:Y:S08]  /*6220*/  @P5 LDC.64 R94, c[0x0][0x478] ;  /* 0x00011e00ff5e5b82 */ /* 0x000e300000000a00 */
[----:B------:R-:W1:Y:S01]  /*6230*/  @P4 LDC.64 R92, c[0x0][0x468] ;  /* 0x00011a00ff5c4b82 */ /* 0x000e620000000a00 */
[----:B0-----:R-:W-:-:S05]  /*6240*/  @P5 IMAD.WIDE.U32 R94, R97, 0x10, R94 ;  /* 0x00000010615e5825 */ /* 0x001fca00078e005e */
[----:B------:R0:W-:Y:S01]  /*6250*/  @P5 STG.E.128 desc[UR20][R94.64], R88 ;  /* 0x000000585e005986 */ /* 0x0001e2000c101d14 */
[----:B-1----:R-:W-:-:S05]  /*6260*/  @P4 IMAD.WIDE.U32 R92, R96, 0x10, R92 ;  /* 0x00000010605c4825 */ /* 0x002fca00078e005c */
[----:B------:R0:W-:Y:S02]  /*6270*/  @P4 STG.E.128 desc[UR20][R92.64], R84 ;  /* 0x000000545c004986 */ /* 0x0001e4000c101d14 */
.L_x_9460:
[----:B------:R-:W-:Y:S05]  /*6280*/  BSYNC.RECONVERGENT B0 ;  /* 0x0000000000007941 */ /* 0x000fea0003800200 */
.L_x_9459:
[----:B------:R-:W-:Y:S02]  /*6290*/  UIADD3 UR6, UPT, UPT, UR6, UR26, URZ ;  /* 0x0000001a06067290 */ /* 0x000fe4000fffe0ff */
[----:B------:R-:W-:Y:S02]  /*62a0*/  UPLOP3.LUT UP1, UPT, UPT, UPT, UP1, 0x40, 0x4 ;  /* 0x000000000004789c */ /* 0x000fe40003f2e810 */
[----:B------:R-:W-:-:S09]  /*62b0*/  UISETP.GE.AND UP0, UPT, UR6, UR27, UPT ;  /* 0x0000001b0600728c */ /* 0x000fd2000bf06270 */
[----:B------:R-:W-:Y:S05]  /*62c0*/  BRA.U !UP0, `(.L_x_9467) ;  /* 0xffffffa508207547 */ /* 0x000fea000b83ffff */
.L_x_9408:
[----:B-----5:R-:W1:Y:S01]  /*62d0*/  LDC.64 R2, c[0x0][0x440] ;  /* 0x00011000ff027b82 */ /* 0x020e620000000a00 */
[----:B------:R-:W-:Y:S01]  /*62e0*/  ISETP.NE.AND P4, PT, R8, RZ, PT ;  /* 0x000000ff0800720c */ /* 0x000fe20003f85270 */
[----:B------:R-:W-:-:S06]  /*62f0*/  UIMAD UR7, UR9, UR10, URZ ;  /* 0x0000000a090772a4 */ /* 0x000fcc000f8e02ff */
[----:B------:R-:W0:Y:S01]  /*6300*/  LDC.64 R4, c[0x0][0x448] ;  /* 0x00011200ff047b82 */ /* 0x000e220000000a00 */
[----:B------:R-:W-:-:S04]  /*6310*/  MOV R0, UR7 ;  /* 0x0000000700007c02 */ /* 0x000fc80008000f00 */
[----:B------:R-:W-:-:S03]  /*6320*/  LEA.HI R125, R0, R125, RZ, 0x1e ;  /* 0x0000007d007d7211 */ /* 0x000fc600078ff0ff */
[----:B------:R-:W2:Y:S08]  /*6330*/  LDC.64 R6, c[0x0][0x440] ;  /* 0x00011000ff067b82 */ /* 0x000eb00000000a00 */
[----:B------:R-:W3:Y:S01]  /*6340*/  LDC.64 R8, c[0x0][0x448] ;  /* 0x00011200ff087b82 */ /* 0x000ee20000000a00 */
[----:B-1----:R-:W-:-:S05]  /*6350*/  @P3 IMAD.WIDE.U32 R2, R125, 0x10, R2 ;  /* 0x000000107d023825 */ /* 0x002fca00078e0002 */
[----:B------:R1:W-:Y:S02]  /*6360*/  @P3 STG.E.128 desc[UR20][R2.64], R44 ;  /* 0x0000002c02003986 */ /* 0x0003e4000c101d14 */
[----:B------:R-:W4:Y:S01]  /*6370*/  LDC.64 R10, c[0x0][0x440] ;  /* 0x00011000ff0a7b82 */ /* 0x000f220000000a00 */
[C---:B0-----:R-:W-:Y:S01]  /*6380*/  @P3 IMAD.WIDE.U32 R4, R125.reuse, 0x10, R4 ;  /* 0x000000107d043825 */ /* 0x041fe200078e0004 */
[----:B------:R-:W-:-:S04]  /*6390*/  @P3 IADD3 R125, PT, PT, R125, 0x80, RZ ;  /* 0x000000807d7d3810 */ /* 0x000fc80007ffe0ff */
[----:B------:R1:W-:Y:S02]  /*63a0*/  @P3 STG.E.128 desc[UR20][R4.64], R24 ;  /* 0x0000001804003986 */ /* 0x0003e4000c101d14 */
[----:B------:R-:W0:Y:S01]  /*63b0*/  LDC.64 R12, c[0x0][0x448] ;  /* 0x00011200ff0c7b82 */ /* 0x000e220000000a00 */
        /* <DEDUP_REMOVED lines=9> */
[C---:B0-----:R-:W-:Y:S01]  /*6450*/  @P1 IMAD.WIDE.U32 R12, R125.reuse, 0x10, R12 ;  /* 0x000000107d0c1825 */ /* 0x041fe200078e000c */
[----:B------:R-:W-:-:S04]  /*6460*/  @P1 IADD3 R125, PT, PT, R125, 0x80, RZ ;  /* 0x000000807d7d1810 */ /* 0x000fc80007ffe0ff */
[----:B------:R1:W-:Y:S01]  /*6470*/  @P1 STG.E.128 desc[UR20][R12.64], R32 ;  /* 0x000000200c001986 */ /* 0x0003e2000c101d14 */
[----:B--2---:R-:W-:-:S05]  /*6480*/  @P2 IMAD.WIDE.U32 R14, R125, 0x10, R14 ;  /* 0x000000107d0e2825 */ /* 0x004fca00078e000e */
[----:B------:R1:W-:Y:S01]  /*6490*/  @P2 STG.E.128 desc[UR20][R14.64], R56 ;  /* 0x000000380e002986 */ /* 0x0003e2000c101d14 */
[----:B---3--:R-:W-:-:S05]  /*64a0*/  @P2 IMAD.WIDE.U32 R16, R125, 0x10, R16 ;  /* 0x000000107d102825 */ /* 0x008fca00078e0010 */
        /* <DEDUP_REMOVED lines=10> */
.L_x_9468:
        /* <DEDUP_REMOVED lines=11> */
.L_x_10951:


//--------------------- .text._ZN10layer_norm22ln_bwd_finalize_kernelINS_22Kernel_traits_finalizeILj2560E6__halfffffjLb0ELj1024ELj4ENS_18Kernel_traits_baseILj2560ES2_ffffjLj1024EEEEELb0ELb1EEEvNS_9BwdParamsE --------------------------
	.section	.text._ZN10layer_norm22ln_bwd_finalize_kernelINS_22Kernel_traits_finalizeILj2560E6__halfffffjLb0ELj1024ELj4ENS_18Kernel_traits_baseILj2560ES2_ffffjLj1024EEEEELb0ELb1EEEvNS_9BwdParamsE,"ax",@progbits
	.align	128
        .global         _ZN10layer_norm22ln_bwd_finalize_kernelINS_22Kernel_traits_finalizeILj2560E6__halfffffjLb0ELj1024ELj4ENS_18Kernel_traits_baseILj2560ES2_ffffjLj1024EEEEELb0ELb1EEEvNS_9BwdParamsE
        .type           _ZN10layer_norm22ln_bwd_finalize_kernelINS_22Kernel_traits_finalizeILj2560E6__halfffffjLb0ELj1024ELj4ENS_18Kernel_traits_baseILj2560ES2_ffffjLj1024EEEEELb0ELb1EEEvNS_9BwdParamsE,@function
        .size           _ZN10layer_norm22ln_bwd_finalize_kernelINS_22Kernel_traits_finalizeILj2560E6__halfffffjLb0ELj1024ELj4ENS_18Kernel_traits_baseILj2560ES2_ffffjLj1024EEEEELb0ELb1EEEvNS_9BwdParamsE,(.L_x_10952 - _ZN10layer_norm22ln_bwd_finalize_kernelINS_22Kernel_traits_finalizeILj2560E6__halfffffjLb0ELj1024ELj4ENS_18Kernel_traits_baseILj2560ES2_ffffjLj1024EEEEELb0ELb1EEEvNS_9BwdParamsE)
        .other          _ZN10layer_norm22ln_bwd_finalize_kernelINS_22Kernel_traits_finalizeILj2560E6__halfffffjLb0ELj1024ELj4ENS_18Kernel_traits_baseILj2560ES2_ffffjLj1024EEEEELb0ELb1EEEvNS_9BwdParamsE,@"STO_CUDA_ENTRY STV_DEFAULT"
_ZN10layer_norm22ln_bwd_finalize_kernelINS_22Kernel_traits_finalizeILj2560E6__halfffffjLb0ELj1024ELj4ENS_18Kernel_traits_baseILj2560ES2_ffffjLj1024EEEEELb0ELb1EEEvNS_9BwdParamsE:
.text._ZN10layer_norm22ln_bwd_finalize_kernelINS_22Kernel_traits_finalizeILj2560E6__halfffffjLb0ELj1024ELj4ENS_18Kernel_traits_baseILj2560ES2_ffffjLj1024EEEEELb0ELb1EEEvNS_9BwdParamsE:
        /* <DEDUP_REMOVED lines=81> */
.L_x_9473:
        /* <DEDUP_REMOVED lines=118> */
.L_x_9472:
[----:B------:R-:W-:Y:S05]  /*0c70*/  BSYNC.RECONVERGENT B1 ;  /* 0x0000000000017941 */ /* 0x000fea0003800200 */
.L_x_9471:
        /* <DEDUP_REMOVED lines=77> */
.L_x_9475:
[----:B------:R-:W-:Y:S05]  /*1150*/  BSYNC.RECONVERGENT B1 ;  /* 0x0000000000017941 */ /* 0x000fea0003800200 */
.L_x_9474:
        /* <DEDUP_REMOVED lines=38> */
.L_x_9477:
[----:B------:R-:W-:Y:S05]  /*13c0*/  BSYNC.RECONVERGENT B1 ;  /* 0x0000000000017941 */ /* 0x000fea0003800200 */
.L_x_9476:
        /* <DEDUP_REMOVED lines=8> */
.L_x_9478:
        /* <DEDUP_REMOVED lines=10> */
.L_x_9470:
[----:B------:R-:W-:Y:S05]  /*14f0*/  BSYNC.RECONVERGENT B0 ;  /* 0x0000000000007941 */ /* 0x000fea0003800200 */
.L_x_9469:
        /* <DEDUP_REMOVED lines=57> */
.L_x_9479:
        /* <DEDUP_REMOVED lines=15> */
.L_x_10952:


//--------------------- .text._ZN10layer_norm13ln_bwd_kernelINS_13Kernel_traitsI6__halfffffjLj2560ELj1ELj1ELj4ELj16ENS_18Kernel_traits_baseILj2560ES2_ffffjLj128EEEEELb1ELb0ELb1ELb1EEEvNS_9BwdParamsE --------------------------
	.section	.text._ZN10layer_norm13ln_bwd_kernelINS_13Kernel_traitsI6__halfffffjLj2560ELj1ELj1ELj4ELj16ENS_18Kernel_traits_baseILj2560ES2_ffffjLj128EEEEELb1ELb0ELb1ELb1EEEvNS_9BwdParamsE,"ax",@progbits
	.align	128
        .global         _ZN10layer_norm13ln_bwd_kernelINS_13Kernel_traitsI6__halfffffjLj2560ELj1ELj1ELj4ELj16ENS_18Kernel_traits_baseILj2560ES2_ffffjLj128EEEEELb1ELb0ELb1ELb1EEEvNS_9BwdParamsE
        .type           _ZN10layer_norm13ln_bwd_kernelINS_13Kernel_traitsI6__halfffffjLj2560ELj1ELj1ELj4ELj16ENS_18Kernel_traits_baseILj2560ES2_ffffjLj128EEEEELb1ELb0ELb1ELb1EEEvNS_9BwdParamsE,@function
        .size           _ZN10layer_norm13ln_bwd_kernelINS_13Kernel_traitsI6__halfffffjLj2560ELj1ELj1ELj4ELj16ENS_18Kernel_traits_baseILj2560ES2_ffffjLj128EEEEELb1ELb0ELb1ELb1EEEvNS_9BwdParamsE,(.L_x_10953 - _ZN10layer_norm13ln_bwd_kernelINS_13Kernel_traitsI6__halfffffjLj2560ELj1ELj1ELj4ELj16ENS_18Kernel_traits_baseILj2560ES2_ffffjLj128EEEEELb1ELb0ELb1ELb1EEEvNS_9BwdParamsE)
        .other          _ZN10layer_norm13ln_bwd_kernelINS_13Kernel_traitsI6__halfffffjLj2560ELj1ELj1ELj4ELj16ENS_18Kernel_traits_baseILj2560ES2_ffffjLj128EEEEELb1ELb0ELb1ELb1EEEvNS_9BwdParamsE,@"STO_CUDA_ENTRY STV_DEFAULT"
_ZN10layer_norm13ln_bwd_kernelINS_13Kernel_traitsI6__halfffffjLj2560ELj1ELj1ELj4ELj16ENS_18Kernel_traits_baseILj2560ES2_ffffjLj128EEEEELb1ELb0ELb1ELb1EEEvNS_9BwdParamsE:
.text._ZN10layer_norm13ln_bwd_kernelINS_13Kernel_traitsI6__halfffffjLj2560ELj1ELj1ELj4ELj16ENS_18Kernel_traits_baseILj2560ES2_ffffjLj128EEEEELb1ELb0ELb1ELb1EEEvNS_9BwdParamsE:
        /* <DEDUP_REMOVED lines=46> */
[----:B------:R-:W-:Y:S02]  /*02e0*/  PRMT R144, R144, 0x5410, R2 ;  /* 0x0000541090907816 */ /* 0x000fe40000000002 */
[----:B------:R-:W-:Y:S02]  /*02f0*/  PRMT R142, R142, 0x5410, R4 ;  /* 0x000054108e8e7816 */ /* 0x000fe40000000004 */
[----:B---3--:R-:W-:-:S02]  /*0300*/  SHF.R.U64 R146, R120, 0x10, R121 ;  /* 0x0000001078927819 */ /* 0x008fc40000001279 */
[----:B------:R-:W-:Y:S02]  /*0310*/  SHF.R.U32.HI R2, RZ, 0x10, R121 ;  /* 0x00000010ff027819 */ /* 0x000fe40000011679 */
[--C-:B----4-:R-:W-:Y:S02]  /*0320*/  SHF.R.U64 R143, R126, 0x10, R127.reuse ;  /* 0x000000107e8f7819 */ /* 0x110fe4000000127f */
[----:B------:R-:W-:Y:S02]  /*0330*/  SHF.R.U32.HI R4, RZ, 0x10, R127 ;  /* 0x00000010ff047819 */ /* 0x000fe4000001167f */
[--C-:B------:R-:W-:Y:S02]  /*0340*/  SHF.R.U64 R145, R122, 0x10, R123.reuse ;  /* 0x000000107a917819 */ /* 0x100fe4000000127b */
[----:B------:R-:W-:Y:S02]  /*0350*/  SHF.R.U32.HI R3, RZ, 0x10, R123 ;  /* 0x00000010ff037819 */ /* 0x000fe4000001167b */
[----:B------:R-:W-:-:S02]  /*0360*/  PRMT R146, R146, 0x5410, R2 ;  /* 0x0000541092927816 */ /* 0x000fc40000000002 */
[----:B------:R-:W-:Y:S02]  /*0370*/  PRMT R143, R143, 0x5410, R4 ;  /* 0x000054108f8f7816 */ /* 0x000fe40000000004 */
[----:B------:R-:W-:Y:S02]  /*0380*/  PRMT R145, R145, 0x5410, R3 ;  /* 0x0000541091917816 */ /* 0x000fe40000000003 */
[----:B-1----:R-:W-:-:S07]  /*0390*/  MOV R2, UR11 ;  /* 0x0000000b00027c02 */ /* 0x002fce0008000f00 */
.L_x_9521:
        /* <DEDUP_REMOVED lines=14> */
[----:B------:R-:W-:-:S06]  /*0480*/  IMAD.WIDE R92, R2, 0x4, R92 ;  /* 0x00000004025c7825 */ /* 0x000fcc00078e025c */
[----:B------:R-:W1:Y:S08]  /*0490*/  LDC.64 R14, c[0x0][0x3a8] ;  /* 0x0000ea00ff0e7b82 */ /* 0x000e700000000a00 */
[----:B------:R-:W2:Y:S01]  /*04a0*/  LDC.64 R12, c[0x0][0x428] ;  /* 0x00010a00ff0c7b82 */ /* 0x000ea20000000a00 */
[-C--:B0-----:R-:W-:Y:S01]  /*04b0*/  IMAD R3, R2, R5.reuse, RZ ;  /* 0x0000000502037224 */ /* 0x081fe200078e02ff */
[----:B-----5:R-:W-:Y:S01]  /*04c0*/  ISETP.GE.AND P3, PT, R135, 0x1, PT ;  /* 0x000000018700780c */ /* 0x020fe20003f66270 */
[----:B------:R-:W-:-:S05]  /*04d0*/  IMAD R10, R10, R5, RZ ;  /* 0x000000050a0a7224 */ /* 0x000fca00078e02ff */
[----:B------:R-:W0:Y:S01]  /*04e0*/  LDC.64 R150, c[0x0][0x3b0] ;  /* 0x0000ec00ff967b82 */ /* 0x000e220000000a00 */
[----:B------:R-:W-:-:S04]  /*04f0*/  SHF.R.S32.HI R8, RZ, 0x1f, R3 ;  /* 0x0000001fff087819 */ /* 0x000fc80000011403 */
[----:B------:R-:W-:Y:S02]  /*0500*/  LEA.HI R157, R8, R3, RZ, 0x2 ;  /* 0x00000003089d7211 */ /* 0x000fe400078f10ff */
[----:B------:R-:W-:Y:S02]  /*0510*/  SHF.R.S32.HI R3, RZ, 0x1f, R10 ;  /* 0x0000001fff037819 */ /* 0x000fe4000001140a */
[----:B------:R-:W-:Y:S02]  /*0520*/  LEA.HI.SX32 R157, R157, R0, 0x1e ;  /* 0x000000009d9d7211 */ /* 0x000fe400078ff2ff */
[----:B------:R-:W-:Y:S02]  /*0530*/  LEA.HI R7, R3, R10, RZ, 0x2 ;  /* 0x0000000a03077211 */ /* 0x000fe400078f10ff */
[----:B------:R3:W4:Y:S01]  /*0540*/  LDG.E R3, desc[UR12][R92.64] ;  /* 0x0000000c5c037981 */ /* 0x000722000c1e1900 */
[----:B-1----:R-:W-:Y:S01]  /*0550*/  IMAD.WIDE.U32 R8, R157, 0x10, R14 ;  /* 0x000000109d087825 */ /* 0x002fe200078e000e */
[----:B------:R-:W-:-:S02]  /*0560*/  LEA.HI.SX32 R7, R7, R0, 0x1e ;  /* 0x0000000007077211 */ /* 0x000fc400078ff2ff */
[----:B------:R-:W-:-:S03]  /*0570*/  IADD3 R161, PT, PT, R157, 0x80, RZ ;  /* 0x000000809da17810 */ /* 0x000fc60007ffe0ff */
[----:B------:R-:W4:Y:S01]  /*0580*/  LDG.E.128 R8, desc[UR12][R8.64] ;  /* 0x0000000c08087981 */ /* 0x000f22000c1e1d00 */
[C---:B--2---:R-:W-:Y:S01]  /*0590*/  IMAD.WIDE.U32 R16, R7.reuse, 0x10, R12 ;  /* 0x0000001007107825 */ /* 0x044fe200078e000c */
[----:B------:R-:W-:-:S03]  /*05a0*/  IADD3 R89, PT, PT, R7, 0x80, RZ ;  /* 0x0000008007597810 */ /* 0x000fc60007ffe0ff */
[----:B------:R-:W-:Y:S01]  /*05b0*/  IMAD.WIDE.U32 R116, R161, 0x10, R14 ;  /* 0x00000010a1747825 */ /* 0x000fe200078e000e */
[----:B------:R-:W-:Y:S01]  /*05c0*/  IADD3 R159, PT, PT, R157, 0x100, RZ ;  /* 0x000001009d9f7810 */ /* 0x000fe20007ffe0ff */
[----:B------:R-:W2:Y:S02]  /*05d0*/  LDG.E.128 R16, desc[UR12][R16.64] ;  /* 0x0000000c10107981 */ /* 0x000ea4000c1e1d00 */
[----:B------:R-:W-:Y:S02]  /*05e0*/  IMAD.WIDE.U32 R88, R89, 0x10, R12 ;  /* 0x0000001059587825 */ /* 0x000fe400078e000c */
[----:B------:R-:W2:Y:S02]  /*05f0*/  LDG.E.128 R116, desc[UR12][R116.64] ;  /* 0x0000000c74747981 */ /* 0x000ea4000c1e1d00 */
[----:B---3--:R-:W-:Y:S01]  /*0600*/  IMAD.WIDE.U32 R92, R159, 0x10, R14 ;  /* 0x000000109f5c7825 */ /* 0x008fe200078e000e */
[----:B------:R-:W-:Y:S01]  /*0610*/  IADD3 R97, PT, PT, R7, 0x100, RZ ;  /* 0x0000010007617810 */ /* 0x000fe20007ffe0ff */
[----:B------:R-:W3:Y:S01]  /*0620*/  LDG.E.128 R88, desc[UR12][R88.64] ;  /* 0x0000000c58587981 */ /* 0x000ee2000c1e1d00 */
[----:B------:R-:W-:-:S03]  /*0630*/  IADD3 R163, PT, PT, R157, 0x180, RZ ;  /* 0x000001809da37810 */ /* 0x000fc60007ffe0ff */
[----:B------:R-:W3:Y:S01]  /*0640*/  LDG.E.128 R92, desc[UR12][R92.64] ;  /* 0x0000000c5c5c7981 */ /* 0x000ee2000c1e1d00 */
[----:B------:R-:W-:Y:S01]  /*0650*/  IMAD.WIDE.U32 R96, R97, 0x10, R12 ;  /* 0x0000001061607825 */ /* 0x000fe200078e000c */
[----:B------:R-:W-:-:S03]  /*0660*/  IADD3 R105, PT, PT, R7, 0x180, RZ ;  /* 0x0000018007697810 */ /* 0x000fc60007ffe0ff */
[----:B------:R-:W-:Y:S02]  /*0670*/  IMAD.WIDE.U32 R100, R163, 0x10, R14 ;  /* 0x00000010a3647825 */ /* 0x000fe400078e000e */
[----:B------:R-:W3:Y:S02]  /*0680*/  LDG.E.128 R96, desc[UR12][R96.64] ;  /* 0x0000000c60607981 */ /* 0x000ee4000c1e1d00 */
[----:B------:R-:W-:Y:S02]  /*0690*/  IMAD.WIDE.U32 R104, R105, 0x10, R12 ;  /* 0x0000001069687825 */ /* 0x000fe400078e000c */
[----:B------:R-:W3:Y:S04]  /*06a0*/  LDG.E.128 R100, desc[UR12][R100.64] ;  /* 0x0000000c64647981 */ /* 0x000ee8000c1e1d00 */
[----:B------:R-:W3:Y:S01]  /*06b0*/  LDG.E.128 R104, desc[UR12][R104.64] ;  /* 0x0000000c68687981 */ /* 0x000ee2000c1e1d00 */
[----:B------:R-:W-:-:S05]  /*06c0*/  IADD3 R147, PT, PT, R157, 0x200, RZ ;  /* 0x000002009d937810 */ /* 0x000fca0007ffe0ff */
[----:B------:R-:W-:-:S06]  /*06d0*/  IMAD.WIDE.U32 R108, R147, 0x10, R14 ;  /* 0x00000010936c7825 */ /* 0x000fcc00078e000e */
[----:B------:R-:W3:Y:S01]  /*06e0*/  LDG.E.128 R108, desc[UR12][R108.64] ;  /* 0x0000000c6c6c7981 */ /* 0x000ee2000c1e1d00 */
[----:B------:R-:W-:Y:S02]  /*06f0*/  @P3 IADD3 R14, PT, PT, R135, -0x1, RZ ;  /* 0xffffffff870e3810 */ /* 0x000fe40007ffe0ff */
[----:B------:R-:W-:Y:S02]  /*0700*/  IADD3 R113, PT, PT, R7, 0x200, RZ ;  /* 0x0000020007717810 */ /* 0x000fe40007ffe0ff */
[----:B------:R-:W-:Y:S01]  /*0710*/  MOV R139, UR7 ;  /* 0x00000007008b7c02 */ /* 0x000fe20008000f00 */
[----:B------:R-:W-:Y:S01]  /*0720*/  @P3 IMAD R14, R14, R5, RZ ;  /* 0x000000050e0e3224 */ /* 0x000fe200078e02ff */
[----:B------:R-:W-:Y:S01]  /*0730*/  ISETP.NE.U32.AND P0, PT, RZ, UR6, PT ;  /* 0x00000006ff007c0c */ /* 0x000fe2000bf05070 */
[----:B------:R-:W-:-:S03]  /*0740*/  IMAD.WIDE.U32 R112, R113, 0x10, R12 ;  /* 0x0000001071707825 */ /* 0x000fc600078e000c */
[----:B------:R-:W-:Y:S02]  /*0750*/  @P3 SHF.R.S32.HI R5, RZ, 0x1f, R14 ;  /* 0x0000001fff053819 */ /* 0x000fe4000001140e */
[----:B------:R-:W-:Y:S01]  /*0760*/  MOV R141, RZ ;  /* 0x000000ff008d7202 */ /* 0x000fe20000000f00 */
[----:B------:R-:W3:Y:S01]  /*0770*/  LDG.E.128 R112, desc[UR12][R112.64] ;  /* 0x0000000c70707981 */ /* 0x000ee2000c1e1d00 */
[----:B------:R-:W-:Y:S02]  /*0780*/  @P3 LEA.HI R5, R5, R14, RZ, 0x2 ;  /* 0x0000000e05053211 */ /* 0x000fe400078f10ff */
[----:B------:R-:W-:Y:S02]  /*0790*/  ISETP.NE.AND.EX P0, PT, R139, RZ, PT, P0 ;  /* 0x000000ff8b00720c */ /* 0x000fe40003f05300 */
[----:B------:R-:W-:-:S04]  /*07a0*/  @P3 LEA.HI.SX32 R141, R5, R0, 0x1e ;  /* 0x00000000058d3211 */ /* 0x000fc800078ff2ff */
[C---:B------:R-:W-:Y:S02]  /*07b0*/  IADD3 R155, PT, PT, R141.reuse, 0x80, RZ ;  /* 0x000000808d9b7810 */ /* 0x040fe40007ffe0ff */
[C---:B------:R-:W-:Y:S02]  /*07c0*/  IADD3 R133, PT, PT, R141.reuse, 0x100, RZ ;  /* 0x000001008d857810 */ /* 0x040fe40007ffe0ff */
[C---:B------:R-:W-:Y:S02]  /*07d0*/  IADD3 R153, PT, PT, R141.reuse, 0x180, RZ ;  /* 0x000001808d997810 */ /* 0x040fe40007ffe0ff */
[C---:B------:R-:W-:Y:S01]  /*07e0*/  IADD3 R5, PT, PT, R141.reuse, 0x200, RZ ;  /* 0x000002008d057810 */ /* 0x040fe20007ffe0ff */
[--C-:B0-----:R-:W-:Y:S01]  /*07f0*/  IMAD.WIDE.U32 R140, R141, 0x4, R150.reuse ;  /* 0x000000048d8c7825 */ /* 0x101fe200078e0096 */
[----:B------:R-:W0:Y:S03]  /*0800*/  @P0 LDC.64 R148, c[0x0][0x438] ;  /* 0x00010e00ff940b82 */ /* 0x000e260000000a00 */
[----:B------:R-:W-:-:S02]  /*0810*/  IMAD.WIDE.U32 R154, R155, 0x4, R150 ;  /* 0x000000049b9a7825 */ /* 0x000fc400078e0096 */
[----:B------:R-:W5:Y:S02]  /*0820*/  LDG.E R140, desc[UR12][R140.64] ;  /* 0x0000000c8c8c7981 */ /* 0x000f64000c1e1900 */
[--C-:B------:R-:W-:Y:S01]  /*0830*/  IMAD.WIDE.U32 R132, R133, 0x4, R150.reuse ;  /* 0x0000000485847825 */ /* 0x100fe200078e0096 */
[----:B------:R-:W1:Y:S01]  /*0840*/  @P0 LDC.64 R136, c[0x0][0x438] ;  /* 0x00010e00ff880b82 */ /* 0x000e620000000a00 */
[----:B------:R-:W5:Y:S02]  /*0850*/  LDG.E R138, desc[UR12][R154.64] ;  /* 0x0000000c9a8a7981 */ /* 0x000f64000c1e1900 */
[--C-:B------:R-:W-:Y:S02]  /*0860*/  IMAD.WIDE.U32 R152, R153, 0x4, R150.reuse ;  /* 0x0000000499987825 */ /* 0x100fe400078e0096 */
[----:B------:R-:W5:Y:S02]  /*0870*/  LDG.E R133, desc[UR12][R132.64] ;  /* 0x0000000c84857981 */ /* 0x000f64000c1e1900 */
[----:B------:R-:W-:Y:S01]  /*0880*/  IMAD.WIDE.U32 R150, R5, 0x4, R150 ;  /* 0x0000000405967825 */ /* 0x000fe200078e0096 */
[----:B------:R-:W1:Y:S01]  /*0890*/  @P0 LDC.64 R130, c[0x0][0x438] ;  /* 0x00010e00ff820b82 */ /* 0x000e620000000a00 */
[----:B------:R-:W5:Y:S04]  /*08a0*/  LDG.E R5, desc[UR12][R152.64] ;  /* 0x0000000c98057981 */ /* 0x000f68000c1e1900 */
[----:B------:R-:W5:Y:S03]  /*08b0*/  LDG.E R7, desc[UR12][R150.64] ;  /* 0x0000000c96077981 */ /* 0x000f66000c1e1900 */
[----:B------:R-:W1:Y:S08]  /*08c0*/  @P0 LDC.64 R12, c[0x0][0x438] ;  /* 0x00010e00ff0c0b82 */ /* 0x000e700000000a00 */
[----:B------:R-:W1:Y:S01]  /*08d0*/  @P0 LDC.64 R14, c[0x0][0x438] ;  /* 0x00010e00ff0e0b82 */ /* 0x000e620000000a00 */
[----:B0-----:R-:W-:-:S04]  /*08e0*/  @P0 IMAD.WIDE.U32 R148, R157, 0x10, R148 ;  /* 0x000000109d940825 */ /* 0x001fc800078e0094 */
[----:B-1----:R-:W-:Y:S01]  /*08f0*/  @P0 IMAD.WIDE.U32 R156, R161, 0x10, R136 ;  /* 0x00000010a19c0825 */ /* 0x002fe200078e0088 */
[----:B------:R-:W5:Y:S03]  /*0900*/  @P0 LDG.E.128 R36, desc[UR12][R148.64] ;  /* 0x0000000c94240981 */ /* 0x000f66000c1e1d00 */
[----:B------:R-:W-:Y:S01]  /*0910*/  @P0 IMAD.WIDE.U32 R130, R159, 0x10, R130 ;  /* 0x000000109f820825 */ /* 0x000fe200078e0082 */
[----:B------:R-:W5:Y:S04]  /*0920*/  @P0 LDG.E.128 R32, desc[UR12][R156.64] ;  /* 0x0000000c9c200981 */ /* 0x000f68000c1e1d00 */
[----:B------:R0:W5:Y:S01]  /*0930*/  @P0 LDG.E.128 R28, desc[UR12][R130.64] ;  /* 0x0000000c821c0981 */ /* 0x000162000c1e1d00 */
[----:B------:R-:W-:-:S05]  /*0940*/  @P0 IMAD.WIDE.U32 R12, R163, 0x10, R12 ;  /* 0x00000010a30c0825 */ /* 0x000fca00078e000c */
[----:B------:R1:W5:Y:S01]  /*0950*/  @P0 LDG.E.128 R24, desc[UR12][R12.64] ;  /* 0x0000000c0c180981 */ /* 0x000362000c1e1d00 */
[----:B------:R-:W-:-:S05]  /*0960*/  @P0 IMAD.WIDE.U32 R14, R147, 0x10, R14 ;  /* 0x00000010930e0825 */ /* 0x000fca00078e000e */
[----:B------:R2:W5:Y:S01]  /*0970*/  @P0 LDG.E.128 R20, desc[UR12][R14.64] ;  /* 0x0000000c0e140981 */ /* 0x000562000c1e1d00 */
[----:B------:R-:W-:Y:S01]  /*0980*/  ISETP.NE.AND P0, PT, RZ, UR14, PT ;  /* 0x0000000eff007c0c */ /* 0x000fe2000bf05270 */
[----:B------:R-:W-:Y:S02]  /*0990*/  HADD2.F32 R137, -RZ, R120.H0_H0 ;  /* 0x20000078ff897230 */ /* 0x000fe40000004100 */
[----:B0-----:R-:W-:Y:S02]  /*09a0*/  HADD2.F32 R130, -RZ, R146.H0_H0 ;  /* 0x20000092ff827230 */ /* 0x001fe40000004100 */
[----:B-1----:R-:W-:Y:S01]  /*09b0*/  HADD2.F32 R13, -RZ, R121.H0_H0 ;  /* 0x20000079ff0d7230 */ /* 0x002fe20000004100 */
[----:B----4-:R-:W-:-:S05]  /*09c0*/  FSEL R136, R3, RZ, !P0 ;  /* 0x000000ff03887208 */ /* 0x010fca0004000000 */
[C---:B------:R-:W-:Y:S01]  /*09d0*/  FADD.FTZ R3, -R136.reuse, R8 ;  /* 0x0000000888037221 */ /* 0x040fe20000010100 */
[C---:B------:R-:W-:Y:S01]  /*09e0*/  FADD.FTZ R9, -R136.reuse, R9 ;  /* 0x0000000988097221 */ /* 0x040fe20000010100 */
[----:B------:R-:W-:Y:S02]  /*09f0*/  FADD.FTZ R141, -R136, R10 ;  /* 0x0000000a888d7221 */ /* 0x000fe40000010100 */
[C---:B------:R-:W-:Y:S01]  /*0a00*/  FMUL.FTZ R3, R6.reuse, R3 ;  /* 0x0000000306037220 */ /* 0x040fe20000410000 */
[----:B------:R-:W-:Y:S01]  /*0a10*/  FMUL.FTZ R10, R6, R9 ;  /* 0x00000009060a7220 */ /* 0x000fe20000410000 */
[----:B------:R-:W-:Y:S01]  /*0a20*/  FADD.FTZ R147, -R136, R11 ;  /* 0x0000000b88937221 */ /* 0x000fe20000010100 */
[----:B--2---:R-:W-:Y:S01]  /*0a30*/  FMUL.FTZ R8, R16, R137 ;  /* 0x0000008910087220 */ /* 0x004fe20000410000 */
[----:B------:R-:W-:Y:S01]  /*0a40*/  FADD.FTZ R60, R60, R16 ;  /* 0x000000103c3c7221 */ /* 0x000fe20000010000 */
[----:B------:R-:W-:Y:S01]  /*0a50*/  FFMA.FTZ R40, R16, R3, R40 ;  /* 0x0000000310287223 */ /* 0x000fe20000010028 */
[----:B------:R-:W-:Y:S01]  /*0a60*/  FMUL.FTZ R9, R17, R130 ;  /* 0x0000008211097220 */ /* 0x000fe20000410000 */
[----:B------:R-:W-:Y:S01]  /*0a70*/  FADD.FTZ R61, R61, R17 ;  /* 0x000000113d3d7221 */ /* 0x000fe20000010000 */
[----:B------:R-:W-:Y:S01]  /*0a80*/  FFMA.FTZ R41, R17, R10, R41 ;  /* 0x0000000a11297223 */ /* 0x000fe20000010029 */
[----:B------:R-:W-:-:S02]  /*0a90*/  HADD2.F32 R16, -RZ, R146.H1_H1 ;  /* 0x30000092ff107230 */ /* 0x000fc40000004100 */
[C---:B------:R-:W-:Y:S01]  /*0aa0*/  FMUL.FTZ R11, R6.reuse, R141 ;  /* 0x0000008d060b7220 */ /* 0x040fe20000410000 */
[----:B------:R-:W-:Y:S01]  /*0ab0*/  FMUL.FTZ R14, R6, R147 ;  /* 0x00000093060e7220 */ /* 0x000fe20000410000 */
[----:B------:R-:W-:Y:S02]  /*0ac0*/  HADD2.F32 R17, -RZ, R122.H0_H0 ;  /* 0x2000007aff117230 */ /* 0x000fe40000004100 */
[C---:B------:R-:W-:Y:S01]  /*0ad0*/  FADD.FTZ R15, -R136.reuse, R116 ;  /* 0x00000074880f7221 */ /* 0x040fe20000010100 */
[----:B------:R-:W-:Y:S01]  /*0ae0*/  FADD.FTZ R117, -R136, R117 ;  /* 0x0000007588757221 */ /* 0x000fe20000010100 */
[----:B------:R-:W-:Y:S02]  /*0af0*/  HADD2.F32 R116, -RZ, R145.H0_H0 ;  /* 0x20000091ff747230 */ /* 0x000fe40000004100 */
[----:B------:R-:W-:Y:S01]  /*0b00*/  FMUL.FTZ R12, R18, R13 ;  /* 0x0000000d120c7220 */ /* 0x000fe20000410000 */
[----:B------:R-:W-:Y:S01]  /*0b10*/  FADD.FTZ R119, -R136, R119 ;  /* 0x0000007788777221 */ /* 0x000fe20000010100 */
[----:B------:R-:W-:Y:S01]  /*0b20*/  FADD.FTZ R62, R62, R18 ;  /* 0x000000123e3e7221 */ /* 0x000fe20000010000 */
[----:B------:R-:W-:Y:S01]  /*0b30*/  FFMA.FTZ R42, R18, R11, R42 ;  /* 0x0000000b122a7223 */ /* 0x000fe2000001002a */
[----:B------:R-:W-:Y:S01]  /*0b40*/  FMUL.FTZ R13, R19, R16 ;  /* 0x00000010130d7220 */ /* 0x000fe20000410000 */
[----:B------:R-:W-:Y:S01]  /*0b50*/  FADD.FTZ R63, R63, R19 ;  /* 0x000000133f3f7221 */ /* 0x000fe20000010000 */
[----:B------:R-:W-:Y:S01]  /*0b60*/  FFMA.FTZ R43, R19, R14, R43 ;  /* 0x0000000e132b7223 */ /* 0x000fe2000001002b */
[----:B------:R-:W-:Y:S01]  /*0b70*/  FADD.FTZ R19, -R136, R118 ;  /* 0x0000007688137221 */ /* 0x000fe20000010100 */
[----:B---3--:R-:W-:Y:S01]  /*0b80*/  FMUL.FTZ R16, R88, R17 ;  /* 0x0000001158107220 */ /* 0x008fe20000410000 */
[C---:B------:R-:W-:Y:S01]  /*0b90*/  FMUL.FTZ R18, R6.reuse, R117 ;  /* 0x0000007506127220 */ /* 0x040fe20000410000 */
[----:B------:R-:W-:Y:S01]  /*0ba0*/  FMUL.FTZ R15, R6, R15 ;  /* 0x0000000f060f7220 */ /* 0x000fe20000410000 */
[----:B------:R-:W-:-:S02]  /*0bb0*/  HADD2.F32 R117, -RZ, R123.H0_H0 ;  /* 0x2000007bff757230 */ /* 0x000fc40000004100 */
[----:B------:R-:W-:Y:S01]  /*0bc0*/  FMUL.FTZ R17, R89, R116 ;  /* 0x0000007459117220 */ /* 0x000fe20000410000 */
[----:B------:R-:W-:Y:S02]  /*0bd0*/  HADD2.F32 R118, -RZ, R145.H1_H1 ;  /* 0x30000091ff767230 */ /* 0x000fe40000004100 */
[----:B------:R-:W-:Y:S01]  /*0be0*/  FMUL.FTZ R116, R6, R119 ;  /* 0x0000007706747220 */ /* 0x000fe20000410000 */
[----:B------:R-:W-:Y:S01]  /*0bf0*/  FADD.FTZ R56, R56, R88 ;  /* 0x0000005838387221 */ /* 0x000fe20000010000 */
[----:B------:R-:W-:Y:S01]  /*0c00*/  FFMA.FTZ R76, R88, R15, R76 ;  /* 0x0000000f584c7223 */ /* 0x000fe2000001004c */
[----:B------:R-:W-:Y:S01]  /*0c10*/  FADD.FTZ R57, R57, R89 ;  /* 0x0000005939397221 */ /* 0x000fe20000010000 */
[----:B------:R-:W-:Y:S01]  /*0c20*/  FFMA.FTZ R77, R89, R18, R77 ;  /* 0x00000012594d7223 */ /* 0x000fe2000001004d */
[----:B------:R-:W-:Y:S01]  /*0c30*/  FADD.FTZ R93, -R136, R93 ;  /* 0x0000005d885d7221 */ /* 0x000fe20000010100 */
[----:B------:R-:W-:Y:S01]  /*0c40*/  FMUL.FTZ R88, R90, R117 ;  /* 0x000000755a587220 */ /* 0x000fe20000410000 */
[----:B------:R-:W-:Y:S01]  /*0c50*/  FMUL.FTZ R89, R91, R118 ;  /* 0x000000765b597220 */ /* 0x000fe20000410000 */
[----:B------:R-:W-:Y:S01]  /*0c60*/  FADD.FTZ R59, R59, R91 ;  /* 0x0000005b3b3b7221 */ /* 0x000fe20000010000 */
[----:B------:R-:W-:Y:S01]  /*0c70*/  FFMA.FTZ R79, R91, R116, R79 ;  /* 0x000000745b4f7223 */ /* 0x000fe2000001004f */
[----:B------:R-:W-:Y:S01]  /*0c80*/  FMUL.FTZ R19, R6, R19 ;  /* 0x0000001306137220 */ /* 0x000fe20000410000 */
[----:B------:R-:W-:-:S02]  /*0c90*/  HADD2.F32 R117, -RZ, R124.H0_H0 ;  /* 0x2000007cff757230 */ /* 0x000fc40000004100 */
[----:B------:R-:W-:Y:S01]  /*0ca0*/  FADD.FTZ R91, -R136, R92 ;  /* 0x0000005c885b7221 */ /* 0x000fe20000010100 */
[--C-:B------:R-:W-:Y:S02]  /*0cb0*/  HADD2.F32 R92, -RZ, R144.reuse.H0_H0 ;  /* 0x20000090ff5c7230 */ /* 0x100fe40000004100 */
[----:B------:R-:W-:Y:S01]  /*0cc0*/  FMUL.FTZ R118, R6, R93 ;  /* 0x0000005d06767220 */ /* 0x000fe20000410000 */
[----:B------:R-:W-:Y:S02]  /*0cd0*/  HADD2.F32 R93, -RZ, R125.H0_H0 ;  /* 0x2000007dff5d7230 */ /* 0x000fe40000004100 */
[----:B------:R-:W-:Y:S01]  /*0ce0*/  FADD.FTZ R58, R58, R90 ;  /* 0x0000005a3a3a7221 */ /* 0x000fe20000010000 */
[----:B------:R-:W-:Y:S01]  /*0cf0*/  FFMA.FTZ R78, R90, R19, R78 ;  /* 0x000000135a4e7223 */ /* 0x000fe2000001004e */
[----:B------:R-:W-:Y:S01]  /*0d00*/  FMUL.FTZ R90, R96, R117 ;  /* 0x00000075605a7220 */ /* 0x000fe20000410000 */
[----:B------:R-:W-:Y:S01]  /*0d10*/  FADD.FTZ R95, -R136, R95 ;  /* 0x0000005f885f7221 */ /* 0x000fe20000010100 */
[----:B------:R-:W-:Y:S01]  /*0d20*/  FMUL.FTZ R117, R97, R92 ;  /* 0x0000005c61757220 */ /* 0x000fe20000410000 */
[----:B------:R-:W-:-:S02]  /*0d30*/  HADD2.F32 R92, -RZ, R144.H1_H1 ;  /* 0x30000090ff5c7230 */ /* 0x000fc40000004100 */
[----:B------:R-:W-:Y:S01]  /*0d40*/  FMUL.FTZ R130, R98, R93 ;  /* 0x0000005d62827220 */ /* 0x000fe20000410000 */
[----:B------:R-:W-:Y:S01]  /*0d50*/  FADD.FTZ R93, -R136, R100 ;  /* 0x00000064885d7221 */ /* 0x000fe20000010100 */
[----:B------:R-:W-:Y:S01]  /*0d60*/  FMUL.FTZ R132, R6, R95 ;  /* 0x0000005f06847220 */ /* 0x000fe20000410000 */
[----:B------:R-:W-:Y:S01]  /*0d70*/  FADD.FTZ R53, R53, R97 ;  /* 0x0000006135357221 */ /* 0x000fe20000010000 */
[----:B------:R-:W-:Y:S01]  /*0d80*/  FFMA.FTZ R73, R97, R118, R73 ;  /* 0x0000007661497223 */ /* 0x000fe20000010049 */
[----:B------:R-:W-:Y:S02]  /*0d90*/  HADD2.F32 R95, -RZ, R126.H0_H0 ;  /* 0x2000007eff5f7230 */ /* 0x000fe40000004100 */
[----:B------:R-:W-:Y:S01]  /*0da0*/  FMUL.FTZ R131, R99, R92 ;  /* 0x0000005c63837220 */ /* 0x000fe20000410000 */
[----:B------:R-:W-:Y:S01]  /*0db0*/  FADD.FTZ R97, -R136, R101 ;  /* 0x0000006588617221 */ /* 0x000fe20000010100 */
[----:B------:R-:W-:Y:S01]  /*0dc0*/  FMUL.FTZ R101, R6, R93 ;  /* 0x0000005d06657220 */ /* 0x000fe20000410000 */
[----:B------:R-:W-:Y:S01]  /*0dd0*/  FADD.FTZ R92, RZ, R8 ;  /* 0x00000008ff5c7221 */ /* 0x000fe20000010000 */
[----:B------:R-:W-:Y:S01]  /*0de0*/  FFMA.FTZ R93, R3, R8, RZ ;  /* 0x00000008035d7223 */ /* 0x000fe200000100ff */
[----:B------:R-:W-:-:S02]  /*0df0*/  FMUL.FTZ R100, R104, R95 ;  /* 0x0000005f68647220 */ /* 0x000fc40000410000 */
[----:B------:R-:W-:Y:S01]  /*0e00*/  FADD.FTZ R95, R92, R9 ;  /* 0x000000095c5f7221 */ /* 0x000fe20000010000 */
[----:B------:R-:W-:Y:S01]  /*0e10*/  FFMA.FTZ R92, R10, R9, R93 ;  /* 0x000000090a5c7223 */ /* 0x000fe2000001005d */
[----:B------:R-:W-:Y:S02]  /*0e20*/  FADD.FTZ R119, -R136, R94 ;  /* 0x0000005e88777221 */ /* 0x000fe40000010100 */
        /* <DEDUP_REMOVED lines=10> */
[----:B------:R-:W-:Y:S02]  /*0ed0*/  FMUL.FTZ R91, R6, R91 ;  /* 0x0000005b065b7220 */ /* 0x000fe40000410000 */
[----:B------:R-:W-:Y:S01]  /*0ee0*/  FADD.FTZ R95, R94, R89 ;  /* 0x000000595e5f7221 */ /* 0x000fe20000010000 */
[----:B------:R-:W-:Y:S01]  /*0ef0*/  FFMA.FTZ R94, R116, R89, R93 ;  /* 0x00000059745e7223 */ /* 0x000fe2000001005d */
[----:B------:R-:W-:Y:S01]  /*0f00*/  FADD.FTZ R55, R55, R99 ;  /* 0x0000006337377221 */ /* 0x000fe20000010000 */
[----:B------:R-:W-:Y:S01]  /*0f10*/  FFMA.FTZ R75, R99, R132, R75 ;  /* 0x00000084634b7223 */ /* 0x000fe2000001004b */
[----:B------:R-:W-:Y:S01]  /*0f20*/  FADD.FTZ R99, -R136, R102 ;  /* 0x0000006688637221 */ /* 0x000fe20000010100 */
[----:B------:R-:W-:Y:S02]  /*0f30*/  HADD2.F32 R102, -RZ, R143.H0_H0 ;  /* 0x2000008fff667230 */ /* 0x000fe40000004100 */
[----:B------:R-:W-:Y:S01]  /*0f40*/  FADD.FTZ R48, R48, R104 ;  /* 0x0000006830307221 */ /* 0x000fe20000010000 */
[----:B------:R-:W-:Y:S01]  /*0f50*/  FFMA.FTZ R68, R104, R101, R68 ;  /* 0x0000006568447223 */ /* 0x000fe20000010044 */
[----:B------:R-:W-:Y:S01]  /*0f60*/  FADD.FTZ R92, R95, R90 ;  /* 0x0000005a5f5c7221 */ /* 0x000fe20000010000 */
[C---:B------:R-:W-:Y:S01]  /*0f70*/  FMUL.FTZ R104, R6.reuse, R97 ;  /* 0x0000006106687220 */ /* 0x040fe20000410000 */
[----:B------:R-:W-:Y:S01]  /*0f80*/  FFMA.FTZ R93, R91, R90, R94 ;  /* 0x0000005a5b5d7223 */ /* 0x000fe2000001005e */
[----:B------:R-:W-:Y:S01]  /*0f90*/  FMUL.FTZ R119, R6, R119 ;  /* 0x0000007706777220 */ /* 0x000fe20000410000 */
[----:B------:R-:W-:Y:S01]  /*0fa0*/  FADD.FTZ R97, R92, R117 ;  /* 0x000000755c617221 */ /* 0x000fe20000010000 */
[----:B------:R-:W-:Y:S01]  /*0fb0*/  FADD.FTZ R137, -R136, R103 ;  /* 0x0000006788897221 */ /* 0x000fe20000010100 */
[----:B------:R-:W-:Y:S01]  /*0fc0*/  FMUL.FTZ R102, R105, R102 ;  /* 0x0000006669667220 */ /* 0x000fe20000410000 */
[----:B------:R-:W-:Y:S01]  /*0fd0*/  FADD.FTZ R49, R49, R105 ;  /* 0x0000006931317221 */ /* 0x000fe20000010000 */
[----:B------:R-:W-:Y:S01]  /*0fe0*/  FFMA.FTZ R69, R105, R104, R69 ;  /* 0x0000006869457223 */ /* 0x000fe20000010045 */
[----:B------:R-:W-:Y:S01]  /*0ff0*/  FFMA.FTZ R92, R118, R117, R93 ;  /* 0x00000075765c7223 */ /* 0x000fe2000001005d */
[----:B------:R-:W-:Y:S01]  /*1000*/  FMUL.FTZ R105, R6, R99 ;  /* 0x0000006306697220 */ /* 0x000fe20000410000 */
[----:B------:R-:W-:Y:S01]  /*1010*/  FADD.FTZ R99, -R136, R108 ;  /* 0x0000006c88637221 */ /* 0x000fe20000010100 */
[----:B------:R-:W-:Y:S01]  /*1020*/  FADD.FTZ R94, R97, R130 ;  /* 0x00000082615e7221 */ /* 0x000fe20000010000 */
[----:B------:R-:W-:Y:S01]  /*1030*/  FMUL.FTZ R134, R6, R137 ;  /* 0x0000008906867220 */ /* 0x000fe20000410000 */
[----:B------:R-:W-:Y:S01]  /*1040*/  FFMA.FTZ R97, R119, R130, R92 ;  /* 0x0000008277617223 */ /* 0x000fe2000001005c */
[----:B------:R-:W-:Y:S01]  /*1050*/  FADD.FTZ R137, -R136, R109 ;  /* 0x0000006d88897221 */ /* 0x000fe20000010100 */
[----:B------:R-:W-:Y:S01]  /*1060*/  FMUL.FTZ R109, R6, R99 ;  /* 0x00000063066d7220 */ /* 0x000fe20000410000 */
[----:B------:R-:W-:Y:S01]  /*1070*/  FADD.FTZ R99, R94, R131 ;  /* 0x000000835e637221 */ /* 0x000fe20000010000 */
[----:B------:R-:W-:Y:S01]  /*1080*/  FFMA.FTZ R92, R132, R131, R97 ;  /* 0x00000083845c7223 */ /* 0x000fe20000010061 */
[----:B------:R-:W-:-:S02]  /*1090*/  HADD2.F32 R103, -RZ, R127.H0_H0 ;  /* 0x2000007fff677230 */ /* 0x000fc40000004100 */
[----:B------:R-:W-:Y:S01]  /*10a0*/  FADD.FTZ R52, R52, R96 ;  /* 0x0000006034347221 */ /* 0x000fe20000010000 */
[----:B------:R-:W-:Y:S01]  /*10b0*/  FADD.FTZ R97, R99, R100 ;  /* 0x0000006463617221 */ /* 0x000fe20000010000 */
[----:B------:R-:W-:Y:S01]  /*10c0*/  FFMA.FTZ R72, R96, R91, R72 ;  /* 0x0000005b60487223 */ /* 0x000fe20000010048 */
[----:B------:R-:W-:Y:S01]  /*10d0*/  FFMA.FTZ R99, R101, R100, R92 ;  /* 0x0000006465637223 */ /* 0x000fe2000001005c */
[----:B------:R-:W-:Y:S02]  /*10e0*/  HADD2.F32 R96, -RZ, R143.H1_H1 ;  /* 0x3000008fff607230 */ /* 0x000fe40000004100 */
        /* <DEDUP_REMOVED lines=11> */
[----:B------:R-:W-:Y:S01]  /*11a0*/  FADD.FTZ R95, -R136, R110 ;  /* 0x0000006e885f7221 */ /* 0x000fe20000010100 */
[----:B------:R-:W-:Y:S02]  /*11b0*/  HADD2.F32 R108, -RZ, R142.H0_H0 ;  /* 0x2000008eff6c7230 */ /* 0x000fe40000004100 */
[----:B------:R-:W-:Y:S01]  /*11c0*/  FMUL.FTZ R110, R6, R137 ;  /* 0x00000089066e7220 */ /* 0x000fe20000410000 */
[----:B------:R-:W-:Y:S01]  /*11d0*/  FMUL.FTZ R107, R112, R107 ;  /* 0x0000006b706b7220 */ /* 0x000fe20000410000 */
[----:B------:R-:W-:Y:S01]  /*11e0*/  FADD.FTZ R92, R97, R106 ;  /* 0x0000006a615c7221 */ /* 0x000fe20000010000 */
[----:B------:R-:W-:Y:S01]  /*11f0*/  FFMA.FTZ R94, R134, R106, R99 ;  /* 0x0000006a865e7223 */ /* 0x000fe20000010063 */
[----:B------:R-:W-:Y:S01]  /*1200*/  FADD.FTZ R93, -R136, R111 ;  /* 0x0000006f885d7221 */ /* 0x000fe20000010100 */
        /* <DEDUP_REMOVED lines=26> */
.L_x_9481:
        /* <DEDUP_REMOVED lines=25> */
[----:B------:R-:W-:Y:S02]  /*1540*/  IMAD.WIDE.U32 R92, R5, 0x4, R92 ;  /* 0x00000004055c7825 */ /* 0x000fe400078e005c */
[----:B------:R0:W5:Y:S04]  /*1550*/  LDG.E R5, desc[UR12][R94.64] ;  /* 0x0000000c5e057981 */ /* 0x000168000c1e1900 */
[----:B------:R0:W5:Y:S04]  /*1560*/  LDG.E R140, desc[UR12][R140.64] ;  /* 0x0000000c8c8c7981 */ /* 0x000168000c1e1900 */
[----:B------:R0:W5:Y:S01]  /*1570*/  LDG.E R7, desc[UR12][R92.64] ;  /* 0x0000000c5c077981 */ /* 0x000162000c1e1900 */
[----:B------:R-:W-:Y:S05]  /*1580*/  BRA `(.L_x_9482) ;  /* 0x0000000000887947 */ /* 0x000fea0003800000 */
.L_x_9483:
        /* <DEDUP_REMOVED lines=34> */
.L_x_9482:
        /* <DEDUP_REMOVED lines=32> */
.L_x_9485:
[----:B------:R-:W-:Y:S05]  /*19b0*/  BSYNC.RECONVERGENT B0 ;  /* 0x0000000000007941 */ /* 0x000fea0003800200 */
.L_x_9484:
[----:B------:R-:W1:Y:S08]  /*19c0*/  S2UR UR5, SR_CgaCtaId ;  /* 0x00000000000579c3 */ /* 0x000e700000008800 */
[----:B------:R-:W-:Y:S01]  /*19d0*/  BAR.SYNC.DEFER_BLOCKING 0x0 ;  /* 0x0000000000007b1d */ /* 0x000fe20000010000 */
[----:B------:R-:W-:Y:S02]  /*19e0*/  ISETP.NE.U32.AND P0, PT, RZ, UR6, PT ;  /* 0x00000006ff007c0c */ /* 0x000fe4000bf05070 */
[----:B------:R-:W-:-:S02]  /*19f0*/  ISETP.NE.AND P1, PT, RZ, UR14, PT ;  /* 0x0000000eff007c0c */ /* 0x000fc4000bf25270 */
[----:B------:R-:W-:Y:S01]  /*1a00*/  ISETP.NE.AND.EX P0, PT, R139, RZ, PT, P0 ;  /* 0x000000ff8b00720c */ /* 0x000fe20003f05300 */
[----:B------:R-:W-:Y:S02]  /*1a10*/  UMOV UR4, 0x400 ;  /* 0x0000040000047882 */ /* 0x000fe40000000000 */
[----:B------:R-:W2:Y:S01]  /*1a20*/  LDC R137, c[0x0][0x388] ;  /* 0x0000e200ff897b82 */ /* 0x000ea20000000800 */
        /* <DEDUP_REMOVED lines=12> */
[----:B------:R-:W-:Y:S01]  /*1af0*/  FADD.FTZ R92, R95, R92 ;  /* 0x0000005c5f5c7221 */ /* 0x000fe20000010000 */
[----:B------:R-:W-:Y:S01]  /*1b00*/  MOV R135, RZ ;  /* 0x000000ff00877202 */ /* 0x000fe20000000f00 */
[----:B-1----:R-:W-:-:S02]  /*1b10*/  FADD.FTZ R115, R115, R96 ;  /* 0x0000006073737221 */ /* 0x002fc40000010000 */
[----:B------:R-:W-:Y:S02]  /*1b20*/  @P3 IMAD R137, R94, R137, RZ ;  /* 0x000000895e893224 */ /* 0x000fe400078e02ff */
[----:B------:R-:W-:Y:S01]  /*1b30*/  FADD.FTZ R92, R92, R97 ;  /* 0x000000615c5c7221 */ /* 0x000fe20000010000 */
[----:B------:R-:W-:Y:S01]  /*1b40*/  FADD.FTZ R98, R98, R115 ;  /* 0x0000007362627221 */ /* 0x000fe20000010000 */
[----:B------:R-:W-:Y:S02]  /*1b50*/  SHF.R.S32.HI R94, RZ, 0x1f, R93 ;  /* 0x0000001fff5e7819 */ /* 0x000fe4000001145d */
[----:B------:R-:W-:Y:S01]  /*1b60*/  @P3 SHF.R.S32.HI R96, RZ, 0x1f, R137 ;  /* 0x0000001fff603819 */ /* 0x000fe20000011489 */
[----:B------:R-:W-:Y:S01]  /*1b70*/  FMUL.FTZ R136, R98, UR15 ;  /* 0x0000000f62887c20 */ /* 0x000fe20008410000 */
[----:B------:R-:W-:Y:S01]  /*1b80*/  FADD.FTZ R92, R99, R92 ;  /* 0x0000005c635c7221 */ /* 0x000fe20000010000 */
[----:B------:R-:W-:Y:S02]  /*1b90*/  LEA.HI R115, R94, R93, RZ, 0x2 ;  /* 0x0000005d5e737211 */ /* 0x000fe400078f10ff */
[----:B------:R-:W-:-:S02]  /*1ba0*/  @P3 LEA.HI R137, R96, R137, RZ, 0x2 ;  /* 0x0000008960893211 */ /* 0x000fc400078f10ff */
[-C--:B------:R-:W-:Y:S02]  /*1bb0*/  LEA.HI.SX32 R115, R115, R0.reuse, 0x1e ;  /* 0x0000000073737211 */ /* 0x080fe400078ff2ff */
[----:B------:R-:W-:Y:S01]  /*1bc0*/  @P3 LEA.HI.SX32 R135, R137, R0, 0x1e ;  /* 0x0000000089873211 */ /* 0x000fe200078ff2ff */
[----:B------:R-:W-:Y:S01]  /*1bd0*/  FMUL.FTZ R137, R92, UR15 ;  /* 0x0000000f5c897c20 */ /* 0x000fe20008410000 */
        /* <DEDUP_REMOVED lines=16> */
[----:B------:R-:W-:-:S07]  /*1ce0*/  SEL R80, R93, RZ, P0 ;  /* 0x000000ff5d507207 */ /* 0x000fce0000000000 */
.L_x_9488:
        /* <DEDUP_REMOVED lines=10> */
.L_x_9489:
        /* <DEDUP_REMOVED lines=10> */
.L_x_9490:
        /* <DEDUP_REMOVED lines=9> */
[----:B------:R-:W-:Y:S01]  /*1ec0*/  SEL R83, R83, RZ, P0 ;  /* 0x000000ff53537207 */ /* 0x000fe20000000000 */
[----:B------:R-:W-:Y:S06]  /*1ed0*/  BRA `(.L_x_9491) ;  /* 0x0000000400d07947 */ /* 0x000fec0003800000 */
.L_x_9487:
        /* <DEDUP_REMOVED lines=26> */
[----:B------:R-:W-:Y:S01]  /*2080*/  @P3 SEL R80, R92, RZ, P1 ;  /* 0x000000ff5c503207 */ /* 0x000fe20000800000 */
[----:B------:R-:W-:Y:S01]  /*2090*/  @P3 FMUL.FTZ R94, R95, R94 ;  /* 0x0000005e5f5e3220 */ /* 0x000fe20000410000 */
[----:B--2---:R-:W-:-:S04]  /*20a0*/  @P3 FMUL.FTZ R97, R86, R97 ;  /* 0x0000006156613220 */ /* 0x004fc80000410000 */
[----:B------:R-:W-:Y:S01]  /*20b0*/  @P3 SEL R81, R94, RZ, P4 ;  /* 0x000000ff5e513207 */ /* 0x000fe20002000000 */
        /* <DEDUP_REMOVED lines=8> */
.L_x_9486:
        /* <DEDUP_REMOVED lines=40> */
[----:B------:R-:W-:Y:S01]  /*23c0*/  SEL R83, R83, RZ, P0 ;  /* 0x000000ff53537207 */ /* 0x000fe20000000000 */
[----:B------:R-:W-:Y:S06]  /*23d0*/  BRA `(.L_x_9491) ;  /* 0x0000000000907947 */ /* 0x000fec0003800000 */
.L_x_9492:
[----:B------:R-:W0:Y:S01]  /*23e0*/  @P3 LDC.64 R92, c[0x0][0x408] ;  /* 0x00010200ff5c3b82 */ /* 0x000e220000000a00 */
[----:B-----5:R-:W-:Y:S01]  /*23f0*/  @P3 LOP3.LUT P0, RZ, R140, 0xff, RZ, 0xc0, !PT ;  /* 0x000000ff8cff3812 */ /* 0x020fe2000780c0ff */
[-CC-:B------:R-:W-:Y:S01]  /*2400*/  @P2 FFMA.FTZ R148, R14, R137.reuse, R136.reuse ;  /* 0x000000890e942223 */ /* 0x180fe20000010088 */
[C---:B------:R-:W-:Y:S01]  /*2410*/  @P3 LOP3.LUT P1, RZ, R140.reuse, 0xff00, RZ, 0xc0, !PT ;  /* 0x0000ff008cff3812 */ /* 0x040fe2000782c0ff */
[-CC-:B------:R-:W-:Y:S01]  /*2420*/  @P2 FFMA.FTZ R141, R3, R137.reuse, R136.reuse ;  /* 0x00000089038d2223 */ /* 0x180fe20000010088 */
[C---:B------:R-:W-:Y:S01]  /*2430*/  @P3 LOP3.LUT P4, RZ, R140.reuse, 0xff0000, RZ, 0xc0, !PT ;  /* 0x00ff00008cff3812 */ /* 0x040fe2000788c0ff */
[-CC-:B------:R-:W-:Y:S01]  /*2440*/  @P2 FFMA.FTZ R147, R11, R137.reuse, R136.reuse ;  /* 0x000000890b932223 */ /* 0x180fe20000010088 */
[----:B------:R-:W-:Y:S01]  /*2450*/  @P3 ISETP.GE.U32.AND P5, PT, R140, 0x1000000, PT ;  /* 0x010000008c00380c */ /* 0x000fe20003fa6070 */
[----:B------:R-:W1:Y:S01]  /*2460*/  @P3 LDC.64 R94, c[0x0][0x408] ;  /* 0x00010200ff5e3b82 */ /* 0x000e620000000a00 */
[----:B------:R-:W-:Y:S01]  /*2470*/  @P2 FFMA.FTZ R140, R10, R137, R136 ;  /* 0x000000890a8c2223 */ /* 0x000fe20000010088 */
[----:B------:R-:W-:Y:S01]  /*2480*/  @P2 FADD.FTZ R148, R13, -R148 ;  /* 0x800000940d942221 */ /* 0x000fe20000010000 */
[----:B------:R-:W-:Y:S01]  /*2490*/  @P2 FADD.FTZ R141, R8, -R141 ;  /* 0x8000008d088d2221 */ /* 0x000fe20000010000 */
[----:B------:R-:W-:Y:S01]  /*24a0*/  @P2 FADD.FTZ R147, R12, -R147 ;  /* 0x800000930c932221 */ /* 0x000fe20000010000 */
[----:B------:R-:W-:Y:S01]  /*24b0*/  @P2 FADD.FTZ R140, R9, -R140 ;  /* 0x8000008c098c2221 */ /* 0x000fe20000010000 */
[----:B------:R-:W-:Y:S01]  /*24c0*/  MOV R87, R39 ;  /* 0x0000002700577202 */ /* 0x000fe20000000f00 */
[C---:B------:R-:W-:Y:S01]  /*24d0*/  @P2 FFMA.FTZ R87, R6.reuse, R148, R39 ;  /* 0x0000009406572223 */ /* 0x040fe20000010027 */
[----:B------:R-:W2:Y:S01]  /*24e0*/  @P3 LDC.64 R96, c[0x0][0x408] ;  /* 0x00010200ff603b82 */ /* 0x000ea20000000a00 */
[----:B------:R-:W-:Y:S01]  /*24f0*/  MOV R84, R36 ;  /* 0x0000002400547202 */ /* 0x000fe20000000f00 */
[C---:B------:R-:W-:Y:S01]  /*2500*/  @P2 FFMA.FTZ R84, R6.reuse, R141, R36 ;  /* 0x0000008d06542223 */ /* 0x040fe20000010024 */
[----:B------:R-:W-:Y:S01]  /*2510*/  MOV R85, R37 ;  /* 0x0000002500557202 */ /* 0x000fe20000000f00 */
[C---:B------:R-:W-:Y:S01]  /*2520*/  @P2 FFMA.FTZ R85, R6.reuse, R140, R37 ;  /* 0x0000008c06552223 */ /* 0x040fe20000010025 */
[----:B------:R-:W-:Y:S01]  /*2530*/  MOV R86, R38 ;  /* 0x0000002600567202 */ /* 0x000fe20000000f00 */
[----:B------:R-:W-:-:S02]  /*2540*/  @P2 FFMA.FTZ R86, R6, R147, R38 ;  /* 0x0000009306562223 */ /* 0x000fc40000010026 */
[----:B------:R-:W3:Y:S01]  /*2550*/  @P3 LDC.64 R98, c[0x0][0x408] ;  /* 0x00010200ff623b82 */ /* 0x000ee20000000a00 */
[----:B0-----:R-:W-:-:S04]  /*2560*/  @P3 FMUL.FTZ R93, R87, R93 ;  /* 0x0000005d575d3220 */ /* 0x001fc80000410000 */
[----:B------:R-:W-:Y:S01]  /*2570*/  @P3 FMUL.FTZ R92, R93, R92 ;  /* 0x0000005c5d5c3220 */ /* 0x000fe20000410000 */
[----:B-1----:R-:W-:-:S04]  /*2580*/  @P3 FMUL.FTZ R95, R84, R95 ;  /* 0x0000005f545f3220 */ /* 0x002fc80000410000 */
[----:B------:R-:W-:Y:S01]  /*2590*/  @P3 SEL R83, R92, RZ, P5 ;  /* 0x000000ff5c533207 */ /* 0x000fe20002800000 */
[----:B------:R-:W-:Y:S01]  /*25a0*/  @P3 FMUL.FTZ R94, R95, R94 ;  /* 0x0000005e5f5e3220 */ /* 0x000fe20000410000 */
[----:B--2---:R-:W-:-:S04]  /*25b0*/  @P3 FMUL.FTZ R97, R85, R97 ;  /* 0x0000006155613220 */ /* 0x004fc80000410000 */
[----:B------:R-:W-:Y:S01]  /*25c0*/  @P3 SEL R80, R94, RZ, P0 ;  /* 0x000000ff5e503207 */ /* 0x000fe20000000000 */
[----:B------:R-:W-:Y:S01]  /*25d0*/  @P3 FMUL.FTZ R96, R97, R96 ;  /* 0x0000006061603220 */ /* 0x000fe20000410000 */
[----:B---3--:R-:W-:-:S04]  /*25e0*/  @P3 FMUL.FTZ R99, R86, R99 ;  /* 0x0000006356633220 */ /* 0x008fc80000410000 */
[----:B------:R-:W-:Y:S01]  /*25f0*/  @P3 SEL R81, R96, RZ, P1 ;  /* 0x000000ff60513207 */ /* 0x000fe20000800000 */
[----:B------:R-:W-:-:S05]  /*2600*/  @P3 FMUL.FTZ R98, R99, R98 ;  /* 0x0000006263623220 */ /* 0x000fca0000410000 */
[----:B------:R-:W-:-:S07]  /*2610*/  @P3 SEL R82, R98, RZ, P4 ;  /* 0x000000ff62523207 */ /* 0x000fce0002000000 */
.L_x_9491:
[----:B------:R-:W-:Y:S01]  /*2620*/  ISETP.NE.U32.AND P0, PT, RZ, UR4, PT ;  /* 0x00000004ff007c0c */ /* 0x000fe2000bf05070 */
[----:B------:R-:W0:Y:S01]  /*2630*/  @P3 LDC.64 R92, c[0x0][0x468] ;  /* 0x00011a00ff5c3b82 */ /* 0x000e220000000a00 */
[----:B------:R-:W-:Y:S02]  /*2640*/  ISETP.NE.U32.AND P1, PT, RZ, UR6, PT ;  /* 0x00000006ff007c0c */ /* 0x000fe4000bf25070 */
[----:B------:R-:W-:Y:S02]  /*2650*/  ISETP.NE.AND.EX P0, PT, RZ, UR5, PT, P0 ;  /* 0x00000005ff007c0c */ /* 0x000fe4000bf05300 */
[----:B------:R-:W-:-:S11]  /*2660*/  ISETP.NE.AND.EX P1, PT, R139, RZ, PT, P1 ;  /* 0x000000ff8b00720c */ /* 0x000fd60003f25310 */
[----:B------:R-:W1:Y:S01]  /*2670*/  @P0 LDC.64 R94, c[0x0][0x478] ;  /* 0x00011e00ff5e0b82 */ /* 0x000e620000000a00 */
[----:B0-----:R-:W-:-:S04]  /*2680*/  @P3 IMAD.WIDE.U32 R92, R135, 0x10, R92 ;  /* 0x00000010875c3825 */ /* 0x001fc800078e005c */
[----:B-1----:R-:W-:-:S05]  /*2690*/  @P0 IMAD.WIDE.U32 R94, R115, 0x10, R94 ;  /* 0x00000010735e0825 */ /* 0x002fca00078e005e */
[----:B------:R0:W-:Y:S04]  /*26a0*/  @P0 STG.E.128 desc[UR12][R94.64], R84 ;  /* 0x000000545e000986 */ /* 0x0001e8000c101d0c */
[----:B------:R0:W-:Y:S01]  /*26b0*/  @P3 STG.E.128 desc[UR12][R92.64], R80 ;  /* 0x000000505c003986 */ /* 0x0001e2000c101d0c */
[----:B------:R-:W-:Y:S05]  /*26c0*/  @!P1 BRA `(.L_x_9493) ;  /* 0x00000004002c9947 */ /* 0x000fea0003800000 */
[----:B------:R-:W-:Y:S05]  /*26d0*/  @!P0 BRA `(.L_x_9494) ;  /* 0x0000000000948947 */ /* 0x000fea0003800000 */
[----:B0-----:R-:W0:Y:S01]  /*26e0*/  @P3 LDC.64 R92, c[0x0][0x408] ;  /* 0x00010200ff5c3b82 */ /* 0x001e220000000a00 */
        /* <DEDUP_REMOVED lines=13> */
[----:B------:R-:W-:Y:S01]  /*27c0*/  @P2 FFMA.FTZ R98, R116, R137, R136 ;  /* 0x0000008974622223 */ /* 0x000fe20000010088 */
[C---:B------:R-:W-:Y:S01]  /*27d0*/  @P3 LOP3.LUT P4, RZ, R138.reuse, 0xff, RZ, 0xc0, !PT ;  /* 0x000000ff8aff3812 */ /* 0x040fe2000788c0ff */
[----:B------:R-:W2:Y:S01]  /*27e0*/  @P3 LDC.64 R96, c[0x0][0x408] ;  /* 0x00010200ff603b82 */ /* 0x000ea20000000a00 */
[C---:B------:R-:W-:Y:S01]  /*27f0*/  @P3 LOP3.LUT P5, RZ, R138.reuse, 0xff00, RZ, 0xc0, !PT ;  /* 0x0000ff008aff3812 */ /* 0x040fe200078ac0ff */
[----:B------:R-:W-:Y:S01]  /*2800*/  @P2 FADD.FTZ R98, R89, -R98 ;  /* 0x8000006259622221 */ /* 0x000fe20000010000 */
[----:B------:R-:W-:-:S02]  /*2810*/  @P3 LOP3.LUT P6, RZ, R138, 0xff0000, RZ, 0xc0, !PT ;  /* 0x00ff00008aff3812 */ /* 0x000fc400078cc0ff */
[----:B------:R-:W-:Y:S01]  /*2820*/  MOV R87, R35 ;  /* 0x0000002300577202 */ /* 0x000fe20000000f00 */
[----:B------:R-:W-:Y:S01]  /*2830*/  @P2 FFMA.FTZ R87, R6, R98, R35 ;  /* 0x0000006206572223 */ /* 0x000fe20000010023 */
        /* <DEDUP_REMOVED lines=15> */
.L_x_9494:
        /* <DEDUP_REMOVED lines=37> */
.L_x_9493:
[----:B------:R-:W-:Y:S05]  /*2b80*/  @!P0 BRA `(.L_x_9496) ;  /* 0x0000000000988947 */ /* 0x000fea0003800000 */
[----:B0-----:R-:W0:Y:S01]  /*2b90*/  @P3 LDC.64 R92, c[0x0][0x408] ;  /* 0x00010200ff5c3b82 */ /* 0x001e220000000a00 */
        /* <DEDUP_REMOVED lines=24> */
[----:B------:R-:W-:Y:S02]  /*2d20*/  @P3 SEL R80, R92, RZ, P5 ;  /* 0x000000ff5c503207 */ /* 0x000fe40002800000 */
[----:B------:R-:W-:Y:S01]  /*2d30*/  @P3 LOP3.LUT P5, RZ, R138, 0xff00, RZ, 0xc0, !PT ;  /* 0x0000ff008aff3812 */ /* 0x000fe200078ac0ff */
        /* <DEDUP_REMOVED lines=11> */
.L_x_9496:
[----:B------:R-:W-:Y:S05]  /*2df0*/  @!P3 BRA `(.L_x_9497) ;  /* 0x000000000024b947 */ /* 0x000fea0003800000 */
[----:B0-----:R-:W-:Y:S01]  /*2e00*/  FFMA.FTZ R93, R15, R137, R136 ;  /* 0x000000890f5d7223 */ /* 0x001fe20000010088 */
        /* <DEDUP_REMOVED lines=8> */
.L_x_9497:
        /* <DEDUP_REMOVED lines=10> */
.L_x_9498:
        /* <DEDUP_REMOVED lines=10> */
.L_x_9499:
[----:B------:R-:W-:Y:S05]  /*2fd0*/  @!P3 BRA `(.L_x_9495) ;  /* 0x000000000024b947 */ /* 0x000fea0003800000 */
[----:B0-----:R-:W-:Y:S01]  /*2fe0*/  FFMA.FTZ R92, R116, R137, R136 ;  /* 0x00000089745c7223 */ /* 0x001fe20000010088 */
[----:B------:R-:W-:-:S03]  /*2ff0*/  ISETP.GT.AND P4, PT, R4, RZ, PT ;  /* 0x000000ff0400720c */ /* 0x000fc60003f84270 */
[----:B------:R-:W-:-:S04]  /*3000*/  FADD.FTZ R83, R89, -R92 ;  /* 0x8000005c59537221 */ /* 0x000fc80000010000 */
[----:B------:R-:W-:-:S05]  /*3010*/  FMUL.FTZ R83, R6, R83 ;  /* 0x0000005306537220 */ /* 0x000fca0000410000 */
[----:B------:R-:W-:Y:S02]  /*3020*/  FSEL R83, R83, RZ, P4 ;  /* 0x000000ff53537208 */ /* 0x000fe40002000000 */
[----:B-----5:R-:W-:-:S03]  /*3030*/  ISETP.GE.U32.AND P4, PT, R138, 0x1000000, PT ;  /* 0x010000008a00780c */ /* 0x020fc60003f86070 */
[----:B------:R-:W-:-:S04]  /*3040*/  FMUL.FTZ R83, R83, UR17 ;  /* 0x0000001153537c20 */ /* 0x000fc80008410000 */
[----:B------:R-:W-:-:S05]  /*3050*/  FMUL.FTZ R83, R83, UR16 ;  /* 0x0000001053537c20 */ /* 0x000fca0008410000 */
[----:B------:R-:W-:-:S07]  /*3060*/  SEL R83, R83, RZ, P4 ;  /* 0x000000ff53537207 */ /* 0x000fce0002000000 */
.L_x_9495:
        /* <DEDUP_REMOVED lines=27> */
[----:B------:R-:W-:Y:S01]  /*3220*/  @P3 LOP3.LUT P5, RZ, R133, 0xff00, RZ, 0xc0, !PT ;  /* 0x0000ff0085ff3812 */ /* 0x000fe200078ac0ff */
        /* <DEDUP_REMOVED lines=19> */
.L_x_9501:
[----:B0-----:R-:W0:Y:S01]  /*3360*/  @P3 LDC.64 R92, c[0x0][0x408] ;  /* 0x00010200ff5c3b82 */ /* 0x001e220000000a00 */
        /* <DEDUP_REMOVED lines=36> */
.L_x_9500:
        /* <DEDUP_REMOVED lines=39> */
.L_x_9503:
        /* <DEDUP_REMOVED lines=10> */
.L_x_9504:
        /* <DEDUP_REMOVED lines=10> */
.L_x_9505:
        /* <DEDUP_REMOVED lines=10> */
.L_x_9506:
        /* <DEDUP_REMOVED lines=10> */
.L_x_9502:
        /* <DEDUP_REMOVED lines=19> */
[C---:B------:R-:W-:Y:S01]  /*3bd0*/  @P2 FFMA.FTZ R84, R6.reuse, R87, R24 ;  /* 0x0000005706542223 */ /* 0x040fe20000010018 */
[----:B------:R-:W-:Y:S01]  /*3be0*/  MOV R85, R25 ;  /* 0x0000001900557202 */ /* 0x000fe20000000f00 */
[C---:B------:R-:W-:Y:S01]  /*3bf0*/  @P2 FFMA.FTZ R85, R6.reuse, R98, R25 ;  /* 0x0000006206552223 */ /* 0x040fe20000010019 */
[----:B------:R-:W-:Y:S01]  /*3c00*/  MOV R86, R26 ;  /* 0x0000001a00567202 */ /* 0x000fe20000000f00 */
        /* <DEDUP_REMOVED lines=10> */
[----:B------:R-:W-:Y:S01]  /*3cb0*/  @P2 FADD.FTZ R93, R106, -R93 ;  /* 0x8000005d6a5d2221 */ /* 0x000fe20000010000 */
[----:B------:R-:W-:Y:S01]  /*3cc0*/  @P3 SEL R80, R92, RZ, P4 ;  /* 0x000000ff5c503207 */ /* 0x000fe20002000000 */
[----:B------:R-:W-:Y:S02]  /*3cd0*/  @P3 FMUL.FTZ R94, R95, R94 ;  /* 0x0000005e5f5e3220 */ /* 0x000fe40000410000 */
[----:B------:R-:W-:Y:S01]  /*3ce0*/  @P2 FFMA.FTZ R87, R6, R93, R27 ;  /* 0x0000005d06572223 */ /* 0x000fe2000001001b */
[----:B--2---:R-:W-:Y:S02]  /*3cf0*/  @P3 FMUL.FTZ R97, R86, R97 ;  /* 0x0000006156613220 */ /* 0x004fe40000410000 */
[----:B------:R-:W-:Y:S02]  /*3d00*/  @P3 SEL R81, R94, RZ, P5 ;  /* 0x000000ff5e513207 */ /* 0x000fe40002800000 */
        /* <DEDUP_REMOVED lines=8> */
.L_x_9508:
[----:B0-----:R-:W0:Y:S01]  /*3d90*/  @P3 LDC.64 R92, c[0x0][0x408] ;  /* 0x00010200ff5c3b82 */ /* 0x001e220000000a00 */
[-CC-:B-----5:R-:W-:Y:S01]  /*3da0*/  @P2 FFMA.FTZ R133, R104, R137.reuse, R136.reuse ;  /* 0x0000008968852223 */ /* 0x1a0fe20000010088 */
[-CC-:B------:R-:W-:Y:S01]  /*3db0*/  @P2 FFMA.FTZ R99, R101, R137.reuse, R136.reuse ;  /* 0x0000008965632223 */ /* 0x180fe20000010088 */
        /* <DEDUP_REMOVED lines=34> */
.L_x_9507:
        /* <DEDUP_REMOVED lines=39> */
.L_x_9510:
        /* <DEDUP_REMOVED lines=10> */
.L_x_9511:
        /* <DEDUP_REMOVED lines=10> */
.L_x_9512:
        /* <DEDUP_REMOVED lines=10> */
.L_x_9513:
        /* <DEDUP_REMOVED lines=10> */
.L_x_9509:
[----:B0-----:R-:W0:Y:S01]  /*44d0*/  @P0 LDC.64 R94, c[0x0][0x478] ;  /* 0x00011e00ff5e0b82 */ /* 0x001e220000000a00 */
[----:B-----5:R-:W-:Y:S02]  /*44e0*/  @P0 IADD3 R5, PT, PT, R115, 0x180, RZ ;  /* 0x0000018073050810 */ /* 0x020fe40007ffe0ff */
        /* <DEDUP_REMOVED lines=8> */
[----:B------:R-:W1:Y:S01]  /*4570*/  @P3 LDC.64 R4, c[0x0][0x408] ;  /* 0x00010200ff043b82 */ /* 0x000e620000000a00 */
[-CC-:B------:R-:W-:Y:S01]  /*4580*/  @P2 FFMA.FTZ R96, R109, R137.reuse, R136.reuse ;  /* 0x000000896d602223 */ /* 0x180fe20000010088 */
[-CC-:B------:R-:W-:Y:S01]  /*4590*/  @P2 FFMA.FTZ R97, R110, R137.reuse, R136.reuse ;  /* 0x000000896e612223 */ /* 0x180fe20000010088 */
[----:B------:R-:W-:Y:S01]  /*45a0*/  @P2 FFMA.FTZ R98, R113, R137, R136 ;  /* 0x0000008971622223 */ /* 0x000fe20000010088 */
[----:B0-----:R-:W-:Y:S01]  /*45b0*/  MOV R84, R20 ;  /* 0x0000001400547202 */ /* 0x001fe20000000f00 */
[----:B------:R-:W-:Y:S01]  /*45c0*/  @P2 FADD.FTZ R87, R107, -R96 ;  /* 0x800000606b572221 */ /* 0x000fe20000010000 */
[----:B------:R-:W-:Y:S01]  /*45d0*/  @P2 FADD.FTZ R96, R108, -R97 ;  /* 0x800000616c602221 */ /* 0x000fe20000010000 */
[----:B------:R-:W-:Y:S01]  /*45e0*/  @P2 FADD.FTZ R97, R111, -R98 ;  /* 0x800000626f612221 */ /* 0x000fe20000010000 */
[----:B------:R-:W0:Y:S01]  /*45f0*/  @P3 LDC.64 R92, c[0x0][0x408] ;  /* 0x00010200ff5c3b82 */ /* 0x000e220000000a00 */
        /* <DEDUP_REMOVED lines=13> */
[----:B-1----:R-:W-:-:S04]  /*46d0*/  @P3 FMUL.FTZ R5, R84, R5 ;  /* 0x0000000554053220 */ /* 0x002fc80000410000 */
[----:B------:R-:W-:Y:S01]  /*46e0*/  @P3 FMUL.FTZ R4, R5, R4 ;  /* 0x0000000405043220 */ /* 0x000fe20000410000 */
[----:B0-----:R-:W-:-:S04]  /*46f0*/  @P3 FMUL.FTZ R93, R85, R93 ;  /* 0x0000005d555d3220 */ /* 0x001fc80000410000 */
        /* <DEDUP_REMOVED lines=12> */
.L_x_9515:
[----:B------:R-:W1:Y:S01]  /*47c0*/  @P3 LDC.64 R4, c[0x0][0x408] ;  /* 0x00010200ff043b82 */ /* 0x000e620000000a00 */
[-CC-:B------:R-:W-:Y:S01]  /*47d0*/  @P2 FFMA.FTZ R99, R110, R137.reuse, R136.reuse ;  /* 0x000000896e632223 */ /* 0x180fe20000010088 */
[-CC-:B------:R-:W-:Y:S01]  /*47e0*/  @P2 FFMA.FTZ R138, R109, R137.reuse, R136.reuse ;  /* 0x000000896d8a2223 */ /* 0x180fe20000010088 */
[----:B------:R-:W-:Y:S01]  /*47f0*/  @P2 FFMA.FTZ R148, R113, R137, R136 ;  /* 0x0000008971942223 */ /* 0x000fe20000010088 */
[----:B------:R-:W-:Y:S01]  /*4800*/  MOV R96, R20 ;  /* 0x0000001400607202 */ /* 0x000fe20000000f00 */
[----:B------:R-:W-:Y:S01]  /*4810*/  @P2 FADD.FTZ R140, R108, -R99 ;  /* 0x800000636c8c2221 */ /* 0x000fe20000010000 */
[----:B------:R-:W-:Y:S01]  /*4820*/  @P2 FADD.FTZ R97, R107, -R138 ;  /* 0x8000008a6b612221 */ /* 0x000fe20000010000 */
[----:B------:R-:W-:Y:S01]  /*4830*/  @P2 FADD.FTZ R99, R111, -R148 ;  /* 0x800000946f632221 */ /* 0x000fe20000010000 */
[----:B0-----:R-:W0:Y:S01]  /*4840*/  @P3 LDC.64 R92, c[0x0][0x408] ;  /* 0x00010200ff5c3b82 */ /* 0x001e220000000a00 */
        /* <DEDUP_REMOVED lines=28> */
.L_x_9514:
        /* <DEDUP_REMOVED lines=39> */
.L_x_9517:
[----:B0-----:R-:W0:Y:S01]  /*4c80*/  @P3 LDC.64 R92, c[0x0][0x408] ;  /* 0x00010200ff5c3b82 */ /* 0x001e220000000a00 */
[----:B------:R-:W-:Y:S01]  /*4c90*/  FFMA.FTZ R5, R114, R137, R136 ;  /* 0x0000008972057223 */ /* 0x000fe20000010088 */
[----:B------:R-:W-:-:S03]  /*4ca0*/  ISETP.GT.AND P1, PT, R4, RZ, PT ;  /* 0x000000ff0400720c */ /* 0x000fc60003f24270 */
[----:B------:R-:W-:-:S04]  /*4cb0*/  FADD.FTZ R5, R112, -R5 ;  /* 0x8000000570057221 */ /* 0x000fc80000010000 */
[----:B------:R-:W-:-:S05]  /*4cc0*/  FMUL.FTZ R5, R6, R5 ;  /* 0x0000000506057220 */ /* 0x000fca0000410000 */
[----:B------:R-:W-:Y:S02]  /*4cd0*/  FSEL R94, R5, RZ, P1 ;  /* 0x000000ff055e7208 */ /* 0x000fe40000800000 */
[----:B------:R-:W-:-:S03]  /*4ce0*/  @P3 ISETP.GE.U32.AND P1, PT, R7, 0x1000000, PT ;  /* 0x010000000700380c */ /* 0x000fc60003f26070 */
[----:B0-----:R-:W-:-:S04]  /*4cf0*/  @P3 FMUL.FTZ R93, R94, R93 ;  /* 0x0000005d5e5d3220 */ /* 0x001fc80000410000 */
[----:B------:R-:W-:Y:S01]  /*4d00*/  @P3 FMUL.FTZ R92, R93, R92 ;  /* 0x0000005c5d5c3220 */ /* 0x000fe20000410000 */
        /* <DEDUP_REMOVED lines=9> */
[----:B------:R-:W-:-:S07]  /*4da0*/  SEL R80, R5, RZ, P2 ;  /* 0x000000ff05507207 */ /* 0x000fce0001000000 */
.L_x_9518:
        /* <DEDUP_REMOVED lines=10> */
.L_x_9519:
        /* <DEDUP_REMOVED lines=10> */
.L_x_9520:
[----:B------:R-:W-:-:S07]  /*4ef0*/  @P3 SEL R83, R92, RZ, P1 ;  /* 0x000000ff5c533207 */ /* 0x000fce0000800000 */
.L_x_9516:
        /* <DEDUP_REMOVED lines=13> */
.L_x_9480:
        /* <DEDUP_REMOVED lines=18> */
.L_x_9522:
        /* <DEDUP_REMOVED lines=9> */
.L_x_10953:


//--------------------- .text._ZN10layer_norm13ln_bwd_kernelINS_13Kernel_traitsI6__halfffffjLj2560ELj1ELj1ELj4ELj16ENS_18Kernel_traits_baseILj2560ES2_ffffjLj128EEEEELb1ELb1ELb0ELb0EEEvNS_9BwdParamsE --------------------------
	.section	.text._ZN10layer_norm13ln_bwd_kernelINS_13Kernel_traitsI6__halfffffjLj2560ELj1ELj1ELj4ELj16ENS_18Kernel_traits_baseILj2560ES2_ffffjLj128EEEEELb1ELb1ELb0ELb0EEEvNS_9BwdParamsE,"ax",@progbits
	.align	128
        .global         _ZN10layer_norm13ln_bwd_kernelINS_13Kernel_traitsI6__halfffffjLj2560ELj1ELj1ELj4ELj16ENS_18Kernel_traits_baseILj2560ES2_ffffjLj128EEEEELb1ELb1ELb0ELb0EEEvNS_9BwdParamsE
        .type           _ZN10layer_norm13ln_bwd_kernelINS_13Kernel_traitsI6__halfffffjLj2560ELj1ELj1ELj4ELj16ENS_18Kernel_traits_baseILj2560ES2_ffffjLj128EEEEELb1ELb1ELb0ELb0EEEvNS_9BwdParamsE,@function
        .size           _ZN10layer_norm13ln_bwd_kernelINS_13Kernel_traitsI6__halfffffjLj2560ELj1ELj1ELj4ELj16ENS_18Kernel_traits_baseILj2560ES2_ffffjLj128EEEEELb1ELb1ELb0ELb0EEEvNS_9BwdParamsE,(.L_x_10954 - _ZN10layer_norm13ln_bwd_kernelINS_13Kernel_traitsI6__halfffffjLj2560ELj1ELj1ELj4ELj16ENS_18Kernel_traits_baseILj2560ES2_ffffjLj128EEEEELb1ELb1ELb0ELb0EEEvNS_9BwdParamsE)
        .other          _ZN10layer_norm13ln_bwd_kernelINS_13Kernel_traitsI6__halfffffjLj2560ELj1ELj1ELj4ELj16ENS_18Kernel_traits_baseILj2560ES2_ffffjLj128EEEEELb1ELb1ELb0ELb0EEEvNS_9BwdParamsE,@"STO_CUDA_ENTRY STV_DEFAULT"
_ZN10layer_norm13ln_bwd_kernelINS_13Kernel_traitsI6__halfffffjLj2560ELj1ELj1ELj4ELj16ENS_18Kernel_traits_baseILj2560ES2_ffffjLj128EEEEELb1ELb1ELb0ELb0EEEvNS_9BwdParamsE:
.text._ZN10layer_norm13ln_bwd_kernelINS_13Kernel_traitsI6__halfffffjLj2560ELj1ELj1ELj4ELj16ENS_18Kernel_traits_baseILj2560ES2_ffffjLj128EEEEELb1ELb1ELb0ELb0EEEvNS_9BwdParamsE:
        /* <DEDUP_REMOVED lines=54> */
[----:B------:R-:W-:Y:S02]  /*0360*/  CS2R R122, SRZ ;  /* 0x00000000007a7805 */ /* 0x000fe4000001ff00 */
[----:B------:R-:W-:-:S02]  /*0370*/  CS2R R116, SRZ ;  /* 0x0000000000747805 */ /* 0x000fc4000001ff00 */
[----:B0-----:R-:W-:-:S04]  /*0380*/  MOV R7, UR4 ;  /* 0x0000000400077c02 */ /* 0x001fc80008000f00 */
        /* <DEDUP_REMOVED lines=26> */
[----:B-1----:R-:W-:Y:S06]  /*0530*/  @P0 BRA `(.L_x_9523) ;  /* 0x0000006000b00947 */ /* 0x002fec0003800000 */
        /* <DEDUP_REMOVED lines=39> */
[----:B------:R-:W-:Y:S02]  /*07b0*/  SHF.R.U32.HI R8, RZ, 0x10, R19 ;  /* 0x00000010ff087819 */ /* 0x000fe40000011613 */
[----:B------:R-:W-:Y:S02]  /*07c0*/  CS2R R90, SRZ ;  /* 0x00000000005a7805 */ /* 0x000fe4000001ff00 */
[----:B------:R-:W-:Y:S02]  /*07d0*/  MOV R155, R22 ;  /* 0x00000016009b7202 */ /* 0x000fe40000000f00 */
[----:B------:R-:W-:Y:S02]  /*07e0*/  CS2R R84, SRZ ;  /* 0x0000000000547805 */ /* 0x000fe4000001ff00 */
        /* <DEDUP_REMOVED lines=25> */
[----:B------:R-:W-:Y:S02]  /*0980*/  SHF.R.U32.HI R13, RZ, 0x10, R13 ;  /* 0x00000010ff0d7819 */ /* 0x000fe4000001160d */
[----:B------:R-:W-:Y:S01]  /*0990*/  MOV R166, R24 ;  /* 0x0000001800a67202 */ /* 0x000fe20000000f00 */
[----:B------:R-:W2:Y:S01]  /*09a0*/  LDCU UR12, c[0x0][0x400] ;  /* 0x00008000ff0c77ac */ /* 0x000ea20008000800 */
[--C-:B------:R-:W-:Y:S02]  /*09b0*/  SHF.R.U64 R19, R24, 0x10, R25.reuse ;  /* 0x0000001018137819 */ /* 0x100fe40000001219 */
[----:B------:R-:W-:Y:S01]  /*09c0*/  MOV R172, R25 ;  /* 0x0000001900ac7202 */ /* 0x000fe20000000f00 */
[----:B------:R-:W3:Y:S01]  /*09d0*/  LDCU.64 UR14, c[0x0][0x478] ;  /* 0x00008f00ff0e77ac */ /* 0x000ee20008000a00 */
[----:B------:R-:W-:-:S02]  /*09e0*/  SHF.R.U32.HI R20, RZ, 0x10, R25 ;  /* 0x00000010ff147819 */ /* 0x000fc40000011619 */
[----:B------:R-:W-:Y:S01]  /*09f0*/  MOV R173, R32 ;  /* 0x0000002000ad7202 */ /* 0x000fe20000000f00 */
[----:B------:R-:W4:Y:S01]  /*0a00*/  LDCU.64 UR10, c[0x0][0x438] ;  /* 0x00008700ff0a77ac */ /* 0x000f220008000a00 */
[--C-:B------:R-:W-:Y:S02]  /*0a10*/  SHF.R.U64 R21, R32, 0x10, R33.reuse ;  /* 0x0000001020157819 */ /* 0x100fe40000001221 */
[----:B------:R-:W-:Y:S02]  /*0a20*/  MOV R174, R33 ;  /* 0x0000002100ae7202 */ /* 0x000fe40000000f00 */
[----:B------:R-:W-:Y:S02]  /*0a30*/  SHF.R.U32.HI R22, RZ, 0x10, R33 ;  /* 0x00000010ff167819 */ /* 0x000fe40000011621 */
[----:B------:R-:W-:Y:S02]  /*0a40*/  ISETP.NE.AND.EX P0, PT, R3, RZ, PT, P0 ;  /* 0x000000ff0300720c */ /* 0x000fe40003f05300 */
        /* <DEDUP_REMOVED lines=18> */
[----:B01234-:R-:W-:-:S07]  /*0b70*/  P2R R6, PR, RZ, 0x1 ;  /* 0x00000001ff067803 */ /* 0x01ffce0000000000 */
.L_x_9585:
[----:B------:R-:W-:Y:S01]  /*0b80*/  ISETP.NE.AND P0, PT, R6, RZ, PT ;  /* 0x000000ff0600720c */ /* 0x000fe20003f05270 */
[----:B------:R-:W0:Y:S08]  /*0b90*/  LDC.64 R128, c[0x0][0x3c0] ;  /* 0x0000f000ff807b82 */ /* 0x000e300000000a00 */
[----:B------:R-:W1:Y:S08]  /*0ba0*/  LDC R4, c[0x0][0x388] ;  /* 0x0000e200ff047b82 */ /* 0x000e700000000800 */
[----:B------:R-:W2:Y:S01]  /*0bb0*/  @P0 LDC.64 R42, c[0x0][0x3e0] ;  /* 0x0000f800ff2a0b82 */ /* 0x000ea20000000a00 */
[----:B0-----:R-:W-:-:S04]  /*0bc0*/  IMAD.WIDE R130, R7, 0x4, R128 ;  /* 0x0000000407827825 */ /* 0x001fc800078e0280 */
[----:B-----5:R-:W-:Y:S02]  /*0bd0*/  HFMA2 R39, -RZ, RZ, 1.875, 0 ;  /* 0x3f800000ff277431 */ /* 0x020fe400000001ff */
[----:B------:R-:W3:Y:S01]  /*0be0*/  LDG.E R130, desc[UR8][R130.64] ;  /* 0x0000000882827981 */ /* 0x000ee2000c1e1900 */
[C---:B--2---:R-:W-:Y:S02]  /*0bf0*/  @P0 IMAD.WIDE R128, R7.reuse, 0x4, R42 ;  /* 0x0000000407800825 */ /* 0x044fe400078e022a */
[----:B------:R-:W0:Y:S02]  /*0c00*/  LDC.64 R42, c[0x0][0x3c8] ;  /* 0x0000f200ff2a7b82 */ /* 0x000e240000000a00 */
[----:B-1----:R-:W-:Y:S01]  /*0c10*/  IMAD R8, R7, R4, RZ ;  /* 0x0000000407087224 */ /* 0x002fe200078e02ff */
[----:B------:R1:W5:Y:S01]  /*0c20*/  @P0 LDG.E R39, desc[UR8][R128.64] ;  /* 0x0000000880270981 */ /* 0x000362000c1e1900 */
[C---:B------:R-:W-:Y:S02]  /*0c30*/  ISETP.GE.U32.AND P1, PT, R5.reuse, 0x80, PT ;  /* 0x000000800500780c */ /* 0x040fe40003f26070 */
[----:B------:R-:W-:Y:S01]  /*0c40*/  ISETP.GE.U32.AND P2, PT, R5, 0x100, PT ;  /* 0x000001000500780c */ /* 0x000fe20003f46070 */
[----:B------:R-:W2:Y:S01]  /*0c50*/  S2R R2, SR_TID.X ;  /* 0x0000000000027919 */ /* 0x000ea20000002100 */
[----:B------:R-:W-:-:S02]  /*0c60*/  SHF.R.S32.HI R17, RZ, 0x1f, R8 ;  /* 0x0000001fff117819 */ /* 0x000fc40000011408 */
        /* <DEDUP_REMOVED lines=9> */
[----:B--2---:R-:W-:-:S04]  /*0d00*/  LEA.HI.SX32 R8, R41, R2, 0x1e ;  /* 0x0000000229087211 */ /* 0x004fc800078ff2ff */
[----:B------:R-:W-:Y:S02]  /*0d10*/  MOV R171, R8 ;  /* 0x0000000800ab7202 */ /* 0x000fe40000000f00 */
[----:B---3--:R-:W-:Y:S01]  /*0d20*/  FSEL R162, R130, RZ, !P6 ;  /* 0x000000ff82a27208 */ /* 0x008fe20007000000 */
[----:B-1----:R-:W-:Y:S06]  /*0d30*/  @!P1 BRA `(.L_x_9525) ;  /* 0x0000000000bc9947 */ /* 0x002fec0003800000 */
[----:B------:R-:W0:Y:S01]  /*0d40*/  LDC.64 R128, c[0x0][0x3a8] ;  /* 0x0000ea00ff807b82 */ /* 0x000e220000000a00 */
[----:B------:R-:W-:-:S04]  /*0d50*/  ISETP.NE.U32.AND P0, PT, RZ, UR10, PT ;  /* 0x0000000aff007c0c */ /* 0x000fc8000bf05070 */
[----:B------:R-:W-:-:S03]  /*0d60*/  ISETP.NE.AND.EX P0, PT, RZ, UR11, PT, P0 ;  /* 0x0000000bff007c0c */ /* 0x000fc6000bf05300 */
[----:B------:R-:W1:Y:S08]  /*0d70*/  LDC.64 R42, c[0x0][0x428] ;  /* 0x00010a00ff2a7b82 */ /* 0x000e700000000a00 */
[----:B------:R-:W2:Y:S01]  /*0d80*/  LDC.64 R168, c[0x0][0x3b0] ;  /* 0x0000ec00ffa87b82 */ /* 0x000ea20000000a00 */
[----:B0-----:R-:W-:-:S06]  /*0d90*/  IMAD.WIDE.U32 R132, R8, 0x10, R128 ;  /* 0x0000001008847825 */ /* 0x001fcc00078e0080 */
[----:B------:R-:W3:Y:S01]  /*0da0*/  LDG.E.128 R132, desc[UR8][R132.64] ;  /* 0x0000000884847981 */ /* 0x000ee2000c1e1d00 */
[C---:B-1----:R-:W-:Y:S02]  /*0db0*/  IMAD.WIDE.U32 R128, R8.reuse, 0x10, R42 ;  /* 0x0000001008807825 */ /* 0x042fe400078e002a */
[----:B------:R-:W0:Y:S04]  /*0dc0*/  @P0 LDC.64 R42, c[0x0][0x438] ;  /* 0x00010e00ff2a0b82 */ /* 0x000e280000000a00 */
[----:B------:R-:W4:Y:S01]  /*0dd0*/  LDG.E.128 R128, desc[UR8][R128.64] ;  /* 0x0000000880807981 */ /* 0x000f22000c1e1d00 */
[----:B--2---:R-:W-:-:S05]  /*0de0*/  IMAD.WIDE.U32 R168, R8, 0x4, R168 ;  /* 0x0000000408a87825 */ /* 0x004fca00078e00a8 */
[----:B------:R-:W5:Y:S01]  /*0df0*/  LDG.E R9, desc[UR8][R168.64] ;  /* 0x00000008a8097981 */ /* 0x000f62000c1e1900 */
[----:B------:R-:W-:Y:S02]  /*0e00*/  HADD2.F32 R25, -RZ, R149.H0_H0 ;  /* 0x20000095ff197230 */ /* 0x000fe40000004100 */
[----:B------:R-:W-:Y:S02]  /*0e10*/  HADD2.F32 R31, -RZ, R150.H0_H0 ;  /* 0x20000096ff1f7230 */ /* 0x000fe40000004100 */
[----:B0-----:R-:W-:-:S05]  /*0e20*/  @P0 IMAD.WIDE.U32 R42, R8, 0x10, R42 ;  /* 0x00000010082a0825 */ /* 0x001fca00078e002a */
[----:B------:R0:W5:Y:S01]  /*0e30*/  @P0 LDG.E.128 R64, desc[UR8][R42.64] ;  /* 0x000000082a400981 */ /* 0x000162000c1e1d00 */
[----:B------:R-:W-:Y:S01]  /*0e40*/  IADD3 R171, PT, PT, R8, 0x80, RZ ;  /* 0x0000008008ab7810 */ /* 0x000fe20007ffe0ff */
[----:B---3--:R-:W-:Y:S01]  /*0e50*/  FADD.FTZ R20, -R162, R132 ;  /* 0x00000084a2147221 */ /* 0x008fe20000010100 */
[----:B------:R-:W-:-:S03]  /*0e60*/  HADD2.F32 R132, -RZ, R149.H1_H1 ;  /* 0x30000095ff847230 */ /* 0x000fc60000004100 */
[C---:B-----5:R-:W-:Y:S01]  /*0e70*/  FMUL.FTZ R3, R17.reuse, R20 ;  /* 0x0000001411037220 */ /* 0x060fe20000410000 */
[----:B------:R-:W-:Y:S01]  /*0e80*/  FADD.FTZ R26, -R162, R133 ;  /* 0x00000085a21a7221 */ /* 0x000fe20000010100 */
[----:B----4-:R-:W-:Y:S01]  /*0e90*/  FMUL.FTZ R20, R128, R25 ;  /* 0x0000001980147220 */ /* 0x010fe20000410000 */
[----:B------:R-:W-:Y:S01]  /*0ea0*/  FADD.FTZ R104, R104, R128 ;  /* 0x0000008068687221 */ /* 0x000fe20000010000 */
[----:B------:R-:W-:Y:S01]  /*0eb0*/  FFMA.FTZ R124, R128, R3, R124 ;  /* 0x00000003807c7223 */ /* 0x000fe2000001007c */
[----:B------:R-:W-:Y:S02]  /*0ec0*/  HADD2.F32 R128, -RZ, R150.H1_H1 ;  /* 0x30000096ff807230 */ /* 0x000fe40000004100 */
[C---:B------:R-:W-:Y:S01]  /*0ed0*/  FADD.FTZ R134, -R162.reuse, R134 ;  /* 0x00000086a2867221 */ /* 0x040fe20000010100 */
[----:B------:R-:W-:Y:S01]  /*0ee0*/  FMUL.FTZ R26, R17, R26 ;  /* 0x0000001a111a7220 */ /* 0x000fe20000410000 */
[----:B------:R-:W-:Y:S01]  /*0ef0*/  FMUL.FTZ R25, R129, R132 ;  /* 0x0000008481197220 */ /* 0x000fe20000410000 */
[----:B0-----:R-:W-:Y:S01]  /*0f00*/  FADD.FTZ R42, RZ, R20 ;  /* 0x00000014ff2a7221 */ /* 0x001fe20000010000 */
[----:B------:R-:W-:Y:S01]  /*0f10*/  FFMA.FTZ R41, R3, R20, RZ ;  /* 0x0000001403297223 */ /* 0x000fe200000100ff */
[----:B------:R-:W-:Y:S01]  /*0f20*/  FMUL.FTZ R147, R131, R128 ;  /* 0x0000008083937220 */ /* 0x000fe20000410000 */
[----:B------:R-:W-:Y:S01]  /*0f30*/  FADD.FTZ R148, -R162, R135 ;  /* 0x00000087a2947221 */ /* 0x000fe20000010100 */
[----:B------:R-:W-:Y:S01]  /*0f40*/  FMUL.FTZ R31, R130, R31 ;  /* 0x0000001f821f7220 */ /* 0x000fe20000410000 */
[C---:B------:R-:W-:Y:S01]  /*0f50*/  FMUL.FTZ R33, R17.reuse, R134 ;  /* 0x0000008611217220 */ /* 0x040fe20000410000 */
[----:B------:R-:W-:Y:S01]  /*0f60*/  FADD.FTZ R42, R42, R25 ;  /* 0x000000192a2a7221 */ /* 0x000fe20000010000 */
[----:B------:R-:W-:Y:S01]  /*0f70*/  FFMA.FTZ R128, R26, R25, R41 ;  /* 0x000000191a807223 */ /* 0x000fe20000010029 */
[----:B------:R-:W-:-:S02]  /*0f80*/  FMUL.FTZ R148, R17, R148 ;  /* 0x0000009411947220 */ /* 0x000fc40000410000 */
        /* <DEDUP_REMOVED lines=10> */
.L_x_9525:
[----:B------:R-:W-:Y:S05]  /*1030*/  BSYNC.RECONVERGENT B0 ;  /* 0x0000000000007941 */ /* 0x000fea0003800200 */
.L_x_9524:
[----:B------:R-:W-:Y:S04]  /*1040*/  BSSY.RECONVERGENT B0, `(.L_x_9526) ;  /* 0x0000031000007945 */ /* 0x000fe80003800200 */
        /* <DEDUP_REMOVED lines=13> */
[--C-:B------:R-:W-:Y:S02]  /*1120*/  HADD2.F32 R27, -RZ, R151.reuse.H0_H0 ;  /* 0x20000097ff1b7230 */ /* 0x100fe40000004100 */
[----:B------:R-:W-:Y:S02]  /*1130*/  HADD2.F32 R32, -RZ, R151.H1_H1 ;  /* 0x30000097ff207230 */ /* 0x000fe40000004100 */
[----:B------:R-:W-:Y:S02]  /*1140*/  HADD2.F32 R35, -RZ, R152.H0_H0 ;  /* 0x20000098ff237230 */ /* 0x000fe40000004100 */
[----:B0-----:R-:W-:-:S05]  /*1150*/  @P0 IMAD.WIDE.U32 R42, R171, 0x10, R42 ;  /* 0x00000010ab2a0825 */ /* 0x001fca00078e002a */
[----:B------:R0:W5:Y:S01]  /*1160*/  @P0 LDG.E.128 R60, desc[UR8][R42.64] ;  /* 0x000000082a3c0981 */ /* 0x000162000c1e1d00 */
[----:B------:R-:W-:Y:S01]  /*1170*/  HADD2.F32 R144, -RZ, R152.H1_H1 ;  /* 0x30000098ff907230 */ /* 0x000fe20000004100 */
[----:B------:R-:W-:Y:S01]  /*1180*/  IADD3 R171, PT, PT, R171, 0x80, RZ ;  /* 0x00000080abab7810 */ /* 0x000fe20007ffe0ff */
[C---:B---3--:R-:W-:Y:S01]  /*1190*/  FADD.FTZ R22, -R162.reuse, R132 ;  /* 0x00000084a2167221 */ /* 0x048fe20000010100 */
[----:B------:R-:W-:-:S03]  /*11a0*/  FADD.FTZ R28, -R162, R133 ;  /* 0x00000085a21c7221 */ /* 0x000fc60000010100 */
[----:B-----5:R-:W-:Y:S01]  /*11b0*/  FMUL.FTZ R21, R17, R22 ;  /* 0x0000001611157220 */ /* 0x020fe20000410000 */
[----:B----4-:R-:W-:Y:S01]  /*11c0*/  FMUL.FTZ R22, R128, R27 ;  /* 0x0000001b80167220 */ /* 0x010fe20000410000 */
[----:B------:R-:W-:Y:S01]  /*11d0*/  FMUL.FTZ R27, R129, R32 ;  /* 0x00000020811b7220 */ /* 0x000fe20000410000 */
[----:B------:R-:W-:Y:S01]  /*11e0*/  FADD.FTZ R134, -R162, R134 ;  /* 0x00000086a2867221 */ /* 0x000fe20000010100 */
[----:B------:R-:W-:Y:S01]  /*11f0*/  FMUL.FTZ R28, R17, R28 ;  /* 0x0000001c111c7220 */ /* 0x000fe20000410000 */
[----:B0-----:R-:W-:Y:S01]  /*1200*/  FADD.FTZ R42, R167, R22 ;  /* 0x00000016a72a7221 */ /* 0x001fe20000010000 */
[----:B------:R-:W-:Y:S01]  /*1210*/  FFMA.FTZ R41, R21, R22, R170 ;  /* 0x0000001615297223 */ /* 0x000fe200000100aa */
[----:B------:R-:W-:Y:S01]  /*1220*/  FMUL.FTZ R32, R130, R35 ;  /* 0x0000002382207220 */ /* 0x000fe20000410000 */
[----:B------:R-:W-:Y:S01]  /*1230*/  FADD.FTZ R146, -R162, R135 ;  /* 0x00000087a2927221 */ /* 0x000fe20000010100 */
[----:B------:R-:W-:Y:S01]  /*1240*/  FADD.FTZ R43, R42, R27 ;  /* 0x0000001b2a2b7221 */ /* 0x000fe20000010000 */
        /* <DEDUP_REMOVED lines=16> */
.L_x_9527:
[----:B------:R-:W-:Y:S05]  /*1350*/  BSYNC.RECONVERGENT B0 ;  /* 0x0000000000007941 */ /* 0x000fea0003800200 */
.L_x_9526:
[----:B------:R-:W-:Y:S04]  /*1360*/  BSSY.RECONVERGENT B0, `(.L_x_9528) ;  /* 0x0000031000007945 */ /* 0x000fe80003800200 */
[----:B------:R-:W-:Y:S05]  /*1370*/  @!P3 BRA `(.L_x_9529) ;  /* 0x0000000000bcb947 */ /* 0x000fea0003800000 */
[----:B------:R-:W0:Y:S01]  /*1380*/  LDC.64 R42, c[0x0][0x3a8] ;  /* 0x0000ea00ff2a7b82 */ /* 0x000e220000000a00 */
[----:B------:R-:W-:-:S04]  /*1390*/  ISETP.NE.U32.AND P0, PT, RZ, UR10, PT ;  /* 0x0000000aff007c0c */ /* 0x000fc8000bf05070 */
[----:B------:R-:W-:-:S03]  /*13a0*/  ISETP.NE.AND.EX P0, PT, RZ, UR11, PT, P0 ;  /* 0x0000000bff007c0c */ /* 0x000fc6000bf05300 */
[----:B------:R-:W1:Y:S01]  /*13b0*/  LDC.64 R36, c[0x0][0x428] ;  /* 0x00010a00ff247b82 */ /* 0x000e620000000a00 */
[----:B0-----:R-:W-:-:S07]  /*13c0*/  IMAD.WIDE.U32 R132, R171, 0x10, R42 ;  /* 0x00000010ab847825 */ /* 0x001fce00078e002a */
[----:B------:R-:W0:Y:S01]  /*13d0*/  LDC.64 R42, c[0x0][0x3b0] ;  /* 0x0000ec00ff2a7b82 */ /* 0x000e220000000a00 */
[----:B------:R-:W2:Y:S01]  /*13e0*/  LDG.E.128 R132, desc[UR8][R132.64] ;  /* 0x0000000884847981 */ /* 0x000ea2000c1e1d00 */
[----:B-1----:R-:W-:-:S06]  /*13f0*/  IMAD.WIDE.U32 R128, R171, 0x10, R36 ;  /* 0x00000010ab807825 */ /* 0x002fcc00078e0024 */
[----:B------:R-:W1:Y:S01]  /*1400*/  @P0 LDC.64 R36, c[0x0][0x438] ;  /* 0x00010e00ff240b82 */ /* 0x000e620000000a00 */
[----:B------:R-:W3:Y:S01]  /*1410*/  LDG.E.128 R128, desc[UR8][R128.64] ;  /* 0x0000000880807981 */ /* 0x000ee2000c1e1d00 */
[--C-:B------:R-:W-:Y:S02]  /*1420*/  HADD2.F32 R29, -RZ, R153.reuse.H0_H0 ;  /* 0x20000099ff1d7230 */ /* 0x100fe40000004100 */
[----:B------:R-:W-:Y:S02]  /*1430*/  HADD2.F32 R34, -RZ, R153.H1_H1 ;  /* 0x30000099ff227230 */ /* 0x000fe40000004100 */
[----:B0-----:R-:W-:-:S05]  /*1440*/  IMAD.WIDE.U32 R42, R171, 0x4, R42 ;  /* 0x00000004ab2a7825 */ /* 0x001fca00078e002a */
[----:B------:R0:W5:Y:S01]  /*1450*/  LDG.E R0, desc[UR8][R42.64] ;  /* 0x000000082a007981 */ /* 0x000162000c1e1900 */
[----:B-1----:R-:W-:-:S05]  /*1460*/  @P0 IMAD.WIDE.U32 R36, R171, 0x10, R36 ;  /* 0x00000010ab240825 */ /* 0x002fca00078e0024 */
[----:B------:R1:W5:Y:S01]  /*1470*/  @P0 LDG.E.128 R56, desc[UR8][R36.64] ;  /* 0x0000000824380981 */ /* 0x000362000c1e1d00 */
[--C-:B0-----:R-:W-:Y:S02]  /*1480*/  HADD2.F32 R42, -RZ, R154.reuse.H1_H1 ;  /* 0x3000009aff2a7230 */ /* 0x101fe40000004100 */
[----:B-1----:R-:W-:Y:S01]  /*1490*/  HADD2.F32 R37, -RZ, R154.H0_H0 ;  /* 0x2000009aff257230 */ /* 0x002fe20000004100 */
[----:B------:R-:W-:Y:S01]  /*14a0*/  IADD3 R171, PT, PT, R171, 0x80, RZ ;  /* 0x00000080abab7810 */ /* 0x000fe20007ffe0ff */
[C---:B--2---:R-:W-:Y:S01]  /*14b0*/  FADD.FTZ R24, -R162.reuse, R132 ;  /* 0x00000084a2187221 */ /* 0x044fe20000010100 */
[----:B------:R-:W-:-:S03]  /*14c0*/  FADD.FTZ R30, -R162, R133 ;  /* 0x00000085a21e7221 */ /* 0x000fc60000010100 */
[C---:B-----5:R-:W-:Y:S01]  /*14d0*/  FMUL.FTZ R23, R17.reuse, R24 ;  /* 0x0000001811177220 */ /* 0x060fe20000410000 */
[----:B---3--:R-:W-:Y:S01]  /*14e0*/  FMUL.FTZ R24, R128, R29 ;  /* 0x0000001d80187220 */ /* 0x008fe20000410000 */
[----:B------:R-:W-:Y:S01]  /*14f0*/  FADD.FTZ R134, -R162, R134 ;  /* 0x00000086a2867221 */ /* 0x000fe20000010100 */
[----:B------:R-:W-:Y:S01]  /*1500*/  FMUL.FTZ R30, R17, R30 ;  /* 0x0000001e111e7220 */ /* 0x000fe20000410000 */
[----:B------:R-:W-:Y:S01]  /*1510*/  FMUL.FTZ R29, R129, R34 ;  /* 0x00000022811d7220 */ /* 0x000fe20000410000 */
[----:B------:R-:W-:Y:S01]  /*1520*/  FADD.FTZ R36, R167, R24 ;  /* 0x00000018a7247221 */ /* 0x000fe20000010000 */
[----:B------:R-:W-:Y:S01]  /*1530*/  FFMA.FTZ R41, R23, R24, R170 ;  /* 0x0000001817297223 */ /* 0x000fe200000100aa */
[----:B------:R-:W-:Y:S01]  /*1540*/  FMUL.FTZ R34, R130, R37 ;  /* 0x0000002582227220 */ /* 0x000fe20000410000 */
[----:B------:R-:W-:Y:S01]  /*1550*/  FMUL.FTZ R145, R131, R42 ;  /* 0x0000002a83917220 */ /* 0x000fe20000410000 */
[----:B------:R-:W-:Y:S01]  /*1560*/  FADD.FTZ R132, -R162, R135 ;  /* 0x00000087a2847221 */ /* 0x000fe20000010100 */
[C---:B------:R-:W-:Y:S01]  /*1570*/  FMUL.FTZ R37, R17.reuse, R134 ;  /* 0x0000008611257220 */ /* 0x040fe20000410000 */
        /* <DEDUP_REMOVED lines=15> */
.L_x_9529:
[----:B------:R-:W-:Y:S05]  /*1670*/  BSYNC.RECONVERGENT B0 ;  /* 0x0000000000007941 */ /* 0x000fea0003800200 */
.L_x_9528:
        /* <DEDUP_REMOVED lines=12> */
[----:B------:R-:W-:Y:S02]  /*1740*/  HADD2.F32 R41, -RZ, R155.H0_H0 ;  /* 0x2000009bff297230 */ /* 0x000fe40000004100 */
[----:B--2---:R-:W-:-:S05]  /*1750*/  IMAD.WIDE.U32 R138, R171, 0x4, R138 ;  /* 0x00000004ab8a7825 */ /* 0x004fca00078e008a */
[----:B------:R1:W5:Y:S01]  /*1760*/  LDG.E R11, desc[UR8][R138.64] ;  /* 0x000000088a0b7981 */ /* 0x000362000c1e1900 */
[----:B0-----:R-:W-:-:S05]  /*1770*/  @P0 IMAD.WIDE.U32 R42, R171, 0x10, R42 ;  /* 0x00000010ab2a0825 */ /* 0x001fca00078e002a */
[----:B------:R0:W5:Y:S01]  /*1780*/  @P0 LDG.E.128 R52, desc[UR8][R42.64] ;  /* 0x000000082a340981 */ /* 0x000162000c1e1d00 */
[----:B------:R-:W-:Y:S01]  /*1790*/  IADD3 R171, PT, PT, R171, 0x80, RZ ;  /* 0x00000080abab7810 */ /* 0x000fe20007ffe0ff */
[C---:B---3--:R-:W-:Y:S01]  /*17a0*/  FADD.FTZ R136, -R162.reuse, R128 ;  /* 0x00000080a2887221 */ /* 0x048fe20000010100 */
[----:B------:R-:W-:Y:S01]  /*17b0*/  FADD.FTZ R140, -R162, R129 ;  /* 0x00000081a28c7221 */ /* 0x000fe20000010100 */
[----:B------:R-:W-:Y:S02]  /*17c0*/  HADD2.F32 R128, -RZ, R155.H1_H1 ;  /* 0x3000009bff807230 */ /* 0x000fe40000004100 */
[C---:B-----5:R-:W-:Y:S01]  /*17d0*/  FMUL.FTZ R137, R17.reuse, R136 ;  /* 0x0000008811897220 */ /* 0x060fe20000410000 */
[----:B----4-:R-:W-:Y:S01]  /*17e0*/  FMUL.FTZ R136, R132, R41 ;  /* 0x0000002984887220 */ /* 0x010fe20000410000 */
[--C-:B------:R-:W-:Y:S02]  /*17f0*/  HADD2.F32 R41, -RZ, R156.reuse.H0_H0 ;  /* 0x2000009cff297230 */ /* 0x100fe40000004100 */
[----:B-1----:R-:W-:Y:S01]  /*1800*/  FMUL.FTZ R138, R17, R140 ;  /* 0x0000008c118a7220 */ /* 0x002fe20000410000 */
[----:B------:R-:W-:Y:S01]  /*1810*/  FMUL.FTZ R139, R133, R128 ;  /* 0x00000080858b7220 */ /* 0x000fe20000410000 */
[----:B0-----:R-:W-:Y:S01]  /*1820*/  FADD.FTZ R42, R167, R136 ;  /* 0x00000088a72a7221 */ /* 0x001fe20000010000 */
[----:B------:R-:W-:Y:S01]  /*1830*/  FADD.FTZ R130, -R162, R130 ;  /* 0x00000082a2827221 */ /* 0x000fe20000010100 */
[----:B------:R-:W-:Y:S01]  /*1840*/  FMUL.FTZ R140, R134, R41 ;  /* 0x00000029868c7220 */ /* 0x000fe20000410000 */
[----:B------:R-:W-:Y:S01]  /*1850*/  FFMA.FTZ R41, R137, R136, R170 ;  /* 0x0000008889297223 */ /* 0x000fe200000100aa */
[----:B------:R-:W-:-:S02]  /*1860*/  HADD2.F32 R128, -RZ, R156.H1_H1 ;  /* 0x3000009cff807230 */ /* 0x000fc40000004100 */
[----:B------:R-:W-:Y:S01]  /*1870*/  FADD.FTZ R43, R42, R139 ;  /* 0x0000008b2a2b7221 */ /* 0x000fe20000010000 */
[----:B------:R-:W-:Y:S01]  /*1880*/  FADD.FTZ R142, -R162, R131 ;  /* 0x00000083a28e7221 */ /* 0x000fe20000010100 */
        /* <DEDUP_REMOVED lines=16> */
.L_x_9531:
[----:B------:R-:W-:Y:S05]  /*1990*/  BSYNC.RECONVERGENT B0 ;  /* 0x0000000000007941 */ /* 0x000fea0003800200 */
.L_x_9530:
        /* <DEDUP_REMOVED lines=10> */
[----:B------:R-:W5:Y:S04]  /*1a40*/  @P0 LDG.E.128 R48, desc[UR8][R132.64] ;  /* 0x0000000884300981 */ /* 0x000f68000c1e1d00 */
[----:B------:R-:W2:Y:S01]  /*1a50*/  LDG.E.128 R128, desc[UR8][R14.64] ;  /* 0x000000080e807981 */ /* 0x000ea2000c1e1d00 */
[----:B-1----:R-:W-:Y:S02]  /*1a60*/  IMAD.WIDE.U32 R40, R171, 0x10, R12 ;  /* 0x00000010ab287825 */ /* 0x002fe400078e000c */
[----:B------:R-:W0:Y:S04]  /*1a70*/  LDC.64 R12, c[0x0][0x3b0] ;  /* 0x0000ec00ff0c7b82 */ /* 0x000e280000000a00 */
[----:B------:R-:W3:Y:S01]  /*1a80*/  LDG.E.128 R40, desc[UR8][R40.64] ;  /* 0x0000000828287981 */ /* 0x000ee2000c1e1d00 */
[----:B------:R-:W-:-:S02]  /*1a90*/  HADD2.F32 R135, -RZ, R157.H0_H0 ;  /* 0x2000009dff877230 */ /* 0x000fc40000004100 */
[----:B------:R-:W-:Y:S02]  /*1aa0*/  HADD2.F32 R38, -RZ, R157.H1_H1 ;  /* 0x3000009dff267230 */ /* 0x000fe40000004100 */
[----:B0-----:R-:W-:-:S05]  /*1ab0*/  IMAD.WIDE.U32 R18, R171, 0x4, R12 ;  /* 0x00000004ab127825 */ /* 0x001fca00078e000c */
[----:B------:R0:W5:Y:S02]  /*1ac0*/  LDG.E R12, desc[UR8][R18.64] ;  /* 0x00000008120c7981 */ /* 0x000164000c1e1900 */
[--C-:B0-----:R-:W-:Y:S02]  /*1ad0*/  HADD2.F32 R19, -RZ, R158.reuse.H0_H0 ;  /* 0x2000009eff137230 */ /* 0x101fe40000004100 */
[C---:B--2---:R-:W-:Y:S01]  /*1ae0*/  FADD.FTZ R16, -R162.reuse, R129 ;  /* 0x00000081a2107221 */ /* 0x044fe20000010100 */
[C---:B------:R-:W-:Y:S01]  /*1af0*/  FADD.FTZ R128, -R162.reuse, R128 ;  /* 0x00000080a2807221 */ /* 0x040fe20000010100 */
[C---:B------:R-:W-:Y:S01]  /*1b00*/  FADD.FTZ R130, -R162.reuse, R130 ;  /* 0x00000082a2827221 */ /* 0x040fe20000010100 */
[----:B------:R-:W-:Y:S01]  /*1b10*/  FADD.FTZ R162, -R162, R131 ;  /* 0x00000083a2a27221 */ /* 0x000fe20000010100 */
[C---:B-----5:R-:W-:Y:S01]  /*1b20*/  FMUL.FTZ R16, R17.reuse, R16 ;  /* 0x0000001011107220 */ /* 0x060fe20000410000 */
[----:B------:R-:W-:Y:S01]  /*1b30*/  FMUL.FTZ R13, R17, R128 ;  /* 0x00000080110d7220 */ /* 0x000fe20000410000 */
[----:B---3--:R-:W-:Y:S01]  /*1b40*/  FMUL.FTZ R14, R40, R135 ;  /* 0x00000087280e7220 */ /* 0x008fe20000410000 */
[----:B------:R-:W-:Y:S01]  /*1b50*/  FMUL.FTZ R18, R42, R19 ;  /* 0x000000132a127220 */ /* 0x000fe20000410000 */
        /* <DEDUP_REMOVED lines=21> */
.L_x_9533:
[----:B------:R-:W-:Y:S05]  /*1cb0*/  BSYNC.RECONVERGENT B0 ;  /* 0x0000000000007941 */ /* 0x000fea0003800200 */
.L_x_9532:
        /* <DEDUP_REMOVED lines=31> */
.L_x_9535:
[----:B------:R-:W-:Y:S05]  /*1eb0*/  BSYNC.RECONVERGENT B0 ;  /* 0x0000000000007941 */ /* 0x000fea0003800200 */
.L_x_9534:
        /* <DEDUP_REMOVED lines=28> */
[----:B0-----:R-:W-:-:S05]  /*2080*/  IMAD.WIDE.U32 R42, R8, 0x10, R42 ;  /* 0x00000010082a7825 */ /* 0x001fca00078e002a */
[----:B------:R0:W5:Y:S01]  /*2090*/  LDG.E.128 R128, desc[UR8][R42.64] ;  /* 0x000000082a807981 */ /* 0x000162000c1e1d00 */
[----:B------:R-:W-:Y:S01]  /*20a0*/  ISETP.NE.U32.AND P0, PT, RZ, UR14, PT ;  /* 0x0000000eff007c0c */ /* 0x000fe2000bf05070 */
[----:B------:R-:W-:Y:S03]  /*20b0*/  BSSY.RECONVERGENT B2, `(.L_x_9540) ;  /* 0x0000061000027945 */ /* 0x000fe60003800200 */
[----:B------:R-:W-:-:S13]  /*20c0*/  ISETP.NE.AND.EX P0, PT, RZ, UR15, PT, P0 ;  /* 0x0000000fff007c0c */ /* 0x000fda000bf05300 */
[----:B0-----:R-:W-:Y:S05]  /*20d0*/  @P0 BRA `(.L_x_9541) ;  /* 0x0000000000c00947 */ /* 0x001fea0003800000 */
[----:B------:R-:W-:Y:S01]  /*20e0*/  FFMA.FTZ R43, R3, R41, R162 ;  /* 0x00000029032b7223 */ /* 0x000fe200000100a2 */
[----:B------:R-:W-:Y:S02]  /*20f0*/  LOP3.LUT P6, RZ, R9, 0xff, RZ, 0xc0, !PT ;  /* 0x000000ff09ff7812 */ /* 0x000fe400078cc0ff */
[----:B------:R-:W-:Y:S01]  /*2100*/  CS2R R132, SRZ ;  /* 0x0000000000847805 */ /* 0x000fe2000001ff00 */
[----:B------:R-:W-:-:S04]  /*2110*/  FADD.FTZ R42, R20, -R43 ;  /* 0x8000002b142a7221 */ /* 0x000fc80000010000 */
[----:B-----5:R-:W-:-:S04]  /*2120*/  FMUL.FTZ R42, R17, R42 ;  /* 0x0000002a112a7220 */ /* 0x020fc80000410000 */
[----:B------:R-:W-:-:S04]  /*2130*/  FMUL.FTZ R42, R42, R39 ;  /* 0x000000272a2a7220 */ /* 0x000fc80000410000 */
[----:B------:R-:W-:Y:S01]  /*2140*/  FMUL.FTZ R43, R42, UR13 ;  /* 0x0000000d2a2b7c20 */ /* 0x000fe20008410000 */
[----:B------:R-:W-:-:S03]  /*2150*/  @P6 HADD2.F32 R42, -RZ, R159.H0_H0 ;  /* 0x2000009fff2a6230 */ /* 0x000fc60000004100 */
[----:B------:R-:W-:Y:S02]  /*2160*/  FMUL.FTZ R128, R128, R43 ;  /* 0x0000002b80807220 */ /* 0x000fe40000410000 */
[----:B------:R-:W-:Y:S01]  /*2170*/  @P6 FMUL.FTZ R132, R43, R42 ;  /* 0x0000002a2b846220 */ /* 0x000fe20000410000 */
[-CC-:B------:R-:W-:Y:S02]  /*2180*/  FFMA.FTZ R42, R26, R41.reuse, R162.reuse ;  /* 0x000000291a2a7223 */ /* 0x180fe400000100a2 */
[----:B------:R-:W-:Y:S01]  /*2190*/  FSEL R43, R128, RZ, P6 ;  /* 0x000000ff802b7208 */ /* 0x000fe20003000000 */
[----:B------:R-:W-:Y:S01]  /*21a0*/  FFMA.FTZ R128, R33, R41, R162 ;  /* 0x0000002921807223 */ /* 0x000fe200000100a2 */
[----:B------:R-:W-:Y:S01]  /*21b0*/  FADD.FTZ R42, R25, -R42 ;  /* 0x8000002a192a7221 */ /* 0x000fe20000010000 */
[----:B------:R-:W-:Y:S02]  /*21c0*/  LOP3.LUT P6, RZ, R9, 0xff00, RZ, 0xc0, !PT ;  /* 0x0000ff0009ff7812 */ /* 0x000fe400078cc0ff */
[----:B------:R-:W-:Y:S01]  /*21d0*/  FADD.FTZ R128, R31, -R128 ;  /* 0x800000801f807221 */ /* 0x000fe20000010000 */
[----:B------:R-:W-:Y:S01]  /*21e0*/  FMUL.FTZ R42, R17, R42 ;  /* 0x0000002a112a7220 */ /* 0x000fe20000410000 */
[----:B------:R-:W-:-:S02]  /*21f0*/  FADD.FTZ R84, R84, R43 ;  /* 0x0000002b54547221 */ /* 0x000fc40000010000 */
[----:B------:R-:W-:Y:S01]  /*2200*/  FMUL.FTZ R128, R17, R128 ;  /* 0x0000008011807220 */ /* 0x000fe20000410000 */
[----:B------:R-:W-:-:S03]  /*2210*/  FMUL.FTZ R42, R42, R39 ;  /* 0x000000272a2a7220 */ /* 0x000fc60000410000 */
[----:B------:R-:W-:Y:S01]  /*2220*/  FMUL.FTZ R128, R128, R39 ;  /* 0x0000002780807220 */ /* 0x000fe20000410000 */
[----:B------:R-:W-:Y:S02]  /*2230*/  FMUL.FTZ R42, R42, UR13 ;  /* 0x0000000d2a2a7c20 */ /* 0x000fe40008410000 */
[----:B------:R-:W-:Y:S02]  /*2240*/  @P6 HADD2.F32 R135, -RZ, R159.H1_H1 ;  /* 0x3000009fff876230 */ /* 0x000fe40000004100 */
[----:B------:R-:W-:-:S03]  /*2250*/  FMUL.FTZ R129, R129, R42 ;  /* 0x0000002a81817220 */ /* 0x000fc60000410000 */
[----:B------:R-:W-:Y:S01]  /*2260*/  @P6 FMUL.FTZ R133, R42, R135 ;  /* 0x000000872a856220 */ /* 0x000fe20000410000 */
[----:B------:R-:W-:Y:S02]  /*2270*/  CS2R R134, SRZ ;  /* 0x0000000000867805 */ /* 0x000fe4000001ff00 */
[----:B------:R-:W-:Y:S01]  /*2280*/  FSEL R42, R129, RZ, P6 ;  /* 0x000000ff812a7208 */ /* 0x000fe20003000000 */
[----:B------:R-:W-:Y:S01]  /*2290*/  FMUL.FTZ R129, R128, UR13 ;  /* 0x0000000d80817c20 */ /* 0x000fe20008410000 */
[----:B------:R-:W-:-:S03]  /*22a0*/  LOP3.LUT P6, RZ, R9, 0xff0000, RZ, 0xc0, !PT ;  /* 0x00ff000009ff7812 */ /* 0x000fc600078cc0ff */
[----:B------:R-:W-:Y:S01]  /*22b0*/  FMUL.FTZ R130, R130, R129 ;  /* 0x0000008182827220 */ /* 0x000fe20000410000 */
[----:B------:R-:W-:-:S09]  /*22c0*/  FADD.FTZ R85, R85, R42 ;  /* 0x0000002a55557221 */ /* 0x000fd20000010000 */
[----:B------:R-:W-:-:S05]  /*22d0*/  @P6 HADD2.F32 R128, -RZ, R160.H0_H0 ;  /* 0x200000a0ff806230 */ /* 0x000fca0000004100 */
[----:B------:R-:W-:Y:S01]  /*22e0*/  @P6 FMUL.FTZ R134, R129, R128 ;  /* 0x0000008081866220 */ /* 0x000fe20000410000 */
[----:B------:R-:W-:Y:S01]  /*22f0*/  FFMA.FTZ R128, R148, R41, R162 ;  /* 0x0000002994807223 */ /* 0x000fe200000100a2 */
[----:B------:R-:W-:Y:S02]  /*2300*/  FSEL R129, R130, RZ, P6 ;  /* 0x000000ff82817208 */ /* 0x000fe40003000000 */
[----:B------:R-:W-:Y:S01]  /*2310*/  ISETP.GE.U32.AND P6, PT, R9, 0x1000000, PT ;  /* 0x010000000900780c */ /* 0x000fe20003fc6070 */
[----:B------:R-:W-:Y:S02]  /*2320*/  FADD.FTZ R128, R147, -R128 ;  /* 0x8000008093807221 */ /* 0x000fe40000010000 */
[----:B------:R-:W-:Y:S02]  /*2330*/  FADD.FTZ R86, R86, R129 ;  /* 0x0000008156567221 */ /* 0x000fe40000010000 */
[----:B------:R-:W-:-:S04]  /*2340*/  FMUL.FTZ R128, R17, R128 ;  /* 0x0000008011807220 */ /* 0x000fc80000410000 */
[----:B------:R-:W-:-:S04]  /*2350*/  FMUL.FTZ R128, R128, R39 ;  /* 0x0000002780807220 */ /* 0x000fc80000410000 */
[----:B------:R-:W-:-:S04]  /*2360*/  FMUL.FTZ R128, R128, UR13 ;  /* 0x0000000d80807c20 */ /* 0x000fc80008410000 */
[----:B------:R-:W-:-:S05]  /*2370*/  FMUL.FTZ R131, R131, R128 ;  /* 0x0000008083837220 */ /* 0x000fca0000410000 */
[----:B------:R-:W-:-:S05]  /*2380*/  FSEL R130, R131, RZ, P6 ;  /* 0x000000ff83827208 */ /* 0x000fca0003000000 */
[----:B------:R-:W-:Y:S01]  /*2390*/  FADD.FTZ R87, R87, R130 ;  /* 0x0000008257577221 */ /* 0x000fe20000010000 */
[----:B------:R-:W-:Y:S06]  /*23a0*/  @!P6 BRA `(.L_x_9542) ;  /* 0x0000000000c4e947 */ /* 0x000fec0003800000 */
[----:B------:R-:W-:-:S05]  /*23b0*/  HADD2.F32 R135, -RZ, R160.H1_H1 ;  /* 0x300000a0ff877230 */ /* 0x000fca0000004100 */
[----:B------:R-:W-:Y:S01]  /*23c0*/  FMUL.FTZ R135, R128, R135 ;  /* 0x0000008780877220 */ /* 0x000fe20000410000 */
[----:B------:R-:W-:Y:S06]  /*23d0*/  BRA `(.L_x_9542) ;  /* 0x0000000000b87947 */ /* 0x000fec0003800000 */
.L_x_9541:
[-CC-:B------:R-:W-:Y:S01]  /*23e0*/  FFMA.FTZ R43, R3, R41.reuse, R162.reuse ;  /* 0x00000029032b7223 */ /* 0x180fe200000100a2 */
[----:B------:R-:W-:Y:S02]  /*23f0*/  LOP3.LUT P6, RZ, R9, 0xff, RZ, 0xc0, !PT ;  /* 0x000000ff09ff7812 */ /* 0x000fe400078cc0ff */
[----:B------:R-:W-:Y:S01]  /*2400*/  CS2R R132, SRZ ;  /* 0x0000000000847805 */ /* 0x000fe2000001ff00 */
[----:B------:R-:W-:Y:S01]  /*2410*/  FFMA.FTZ R46, R33, R41, R162 ;  /* 0x00000029212e7223 */ /* 0x000fe200000100a2 */
[----:B------:R-:W-:Y:S01]  /*2420*/  FADD.FTZ R42, R20, -R43 ;  /* 0x8000002b142a7221 */ /* 0x000fe20000010000 */
[----:B------:R-:W-:Y:S02]  /*2430*/  CS2R R134, SRZ ;  /* 0x0000000000867805 */ /* 0x000fe4000001ff00 */
[----:B------:R-:W-:Y:S01]  /*2440*/  FADD.FTZ R46, R31, -R46 ;  /* 0x8000002e1f2e7221 */ /* 0x000fe20000010000 */
[----:B-----5:R-:W-:-:S03]  /*2450*/  FMUL.FTZ R44, R17, R42 ;  /* 0x0000002a112c7220 */ /* 0x020fc60000410000 */
[----:B------:R-:W-:Y:S01]  /*2460*/  FMUL.FTZ R46, R17, R46 ;  /* 0x0000002e112e7220 */ /* 0x000fe20000410000 */
[----:B------:R-:W-:-:S04]  /*2470*/  FMUL.FTZ R42, R44, R39 ;  /* 0x000000272c2a7220 */ /* 0x000fc80000410000 */
[----:B------:R-:W-:Y:S01]  /*2480*/  FMUL.FTZ R43, R42, UR13 ;  /* 0x0000000d2a2b7c20 */ /* 0x000fe20008410000 */
[----:B------:R-:W-:-:S03]  /*2490*/  @P6 HADD2.F32 R42, -RZ, R159.H0_H0 ;  /* 0x2000009fff2a6230 */ /* 0x000fc60000004100 */
[----:B------:R-:W-:Y:S02]  /*24a0*/  FMUL.FTZ R128, R128, R43 ;  /* 0x0000002b80807220 */ /* 0x000fe40000410000 */
[----:B------:R-:W-:Y:S01]  /*24b0*/  @P6 FMUL.FTZ R132, R43, R42 ;  /* 0x0000002a2b846220 */ /* 0x000fe20000410000 */
[----:B------:R-:W-:Y:S02]  /*24c0*/  FFMA.FTZ R42, R26, R41, R162 ;  /* 0x000000291a2a7223 */ /* 0x000fe400000100a2 */
[----:B------:R-:W-:Y:S02]  /*24d0*/  FSEL R43, R128, RZ, P6 ;  /* 0x000000ff802b7208 */ /* 0x000fe40003000000 */
[----:B------:R-:W-:Y:S01]  /*24e0*/  FADD.FTZ R42, R25, -R42 ;  /* 0x8000002a192a7221 */ /* 0x000fe20000010000 */
[----:B------:R-:W-:Y:S02]  /*24f0*/  LOP3.LUT P6, RZ, R9, 0xff00, RZ, 0xc0, !PT ;  /* 0x0000ff0009ff7812 */ /* 0x000fe400078cc0ff */
[----:B------:R-:W-:Y:S01]  /*2500*/  FADD.FTZ R84, R84, R43 ;  /* 0x0000002b54547221 */ /* 0x000fe20000010000 */
[----:B------:R-:W-:-:S04]  /*2510*/  FMUL.FTZ R45, R17, R42 ;  /* 0x0000002a112d7220 */ /* 0x000fc80000410000 */
[----:B------:R-:W-:-:S04]  /*2520*/  FMUL.FTZ R42, R45, R39 ;  /* 0x000000272d2a7220 */ /* 0x000fc80000410000 */
[----:B------:R-:W-:Y:S02]  /*2530*/  FMUL.FTZ R42, R42, UR13 ;  /* 0x0000000d2a2a7c20 */ /* 0x000fe40008410000 */
[----:B------:R-:W-:Y:S02]  /*2540*/  @P6 HADD2.F32 R47, -RZ, R159.H1_H1 ;  /* 0x3000009fff2f6230 */ /* 0x000fe40000004100 */
[----:B------:R-:W-:-:S03]  /*2550*/  FMUL.FTZ R129, R129, R42 ;  /* 0x0000002a81817220 */ /* 0x000fc60000410000 */
[----:B------:R-:W-:Y:S01]  /*2560*/  @P6 FMUL.FTZ R133, R42, R47 ;  /* 0x0000002f2a856220 */ /* 0x000fe20000410000 */
[----:B------:R-:W-:Y:S01]  /*2570*/  FMUL.FTZ R47, R46, R39 ;  /* 0x000000272e2f7220 */ /* 0x000fe20000410000 */
[----:B------:R-:W-:Y:S02]  /*2580*/  FSEL R42, R129, RZ, P6 ;  /* 0x000000ff812a7208 */ /* 0x000fe40003000000 */
[----:B------:R-:W-:Y:S01]  /*2590*/  LOP3.LUT P6, RZ, R9, 0xff0000, RZ, 0xc0, !PT ;  /* 0x00ff000009ff7812 */ /* 0x000fe200078cc0ff */
[----:B------:R-:W-:Y:S02]  /*25a0*/  FMUL.FTZ R47, R47, UR13 ;  /* 0x0000000d2f2f7c20 */ /* 0x000fe40008410000 */
[----:B------:R-:W-:Y:S02]  /*25b0*/  FADD.FTZ R85, R85, R42 ;  /* 0x0000002a55557221 */ /* 0x000fe40000010000 */
[----:B------:R-:W-:-:S05]  /*25c0*/  FMUL.FTZ R130, R130, R47 ;  /* 0x0000002f82827220 */ /* 0x000fca0000410000 */
[----:B------:R-:W-:-:S03]  /*25d0*/  FSEL R129, R130, RZ, P6 ;  /* 0x000000ff82817208 */ /* 0x000fc60003000000 */
[----:B------:R-:W-:Y:S02]  /*25e0*/  @P6 HADD2.F32 R128, -RZ, R160.H0_H0 ;  /* 0x200000a0ff806230 */ /* 0x000fe40000004100 */
[----:B------:R-:W-:-:S03]  /*25f0*/  FADD.FTZ R86, R86, R129 ;  /* 0x0000008156567221 */ /* 0x000fc60000010000 */
[----:B------:R-:W-:Y:S01]  /*2600*/  @P6 FMUL.FTZ R134, R47, R128 ;  /* 0x000000802f866220 */ /* 0x000fe20000410000 */
[----:B------:R-:W-:Y:S01]  /*2610*/  FFMA.FTZ R128, R148, R41, R162 ;  /* 0x0000002994807223 */ /* 0x000fe200000100a2 */
[----:B------:R-:W-:-:S03]  /*2620*/  ISETP.GE.U32.AND P6, PT, R9, 0x1000000, PT ;  /* 0x010000000900780c */ /* 0x000fc60003fc6070 */
[----:B------:R-:W-:-:S04]  /*2630*/  FADD.FTZ R128, R147, -R128 ;  /* 0x8000008093807221 */ /* 0x000fc80000010000 */
[----:B------:R-:W-:-:S04]  /*2640*/  FMUL.FTZ R47, R17, R128 ;  /* 0x00000080112f7220 */ /* 0x000fc80000410000 */
[----:B------:R-:W-:Y:S02]  /*2650*/  FMUL.FTZ R128, R47, R39 ;  /* 0x000000272f807220 */ /* 0x000fe40000410000 */
[----:B------:R-:W-:Y:S02]  /*2660*/  @P6 HADD2.F32 R167, -RZ, R160.H1_H1 ;  /* 0x300000a0ffa76230 */ /* 0x000fe40000004100 */
[----:B------:R-:W-:-:S04]  /*2670*/  FMUL.FTZ R128, R128, UR13 ;  /* 0x0000000d80807c20 */ /* 0x000fc80008410000 */
[----:B------:R-:W-:Y:S01]  /*2680*/  FMUL.FTZ R131, R131, R128 ;  /* 0x0000008083837220 */ /* 0x000fe20000410000 */
[----:B------:R-:W-:-:S04]  /*2690*/  @P6 FMUL.FTZ R135, R128, R167 ;  /* 0x000000a780876220 */ /* 0x000fc80000410000 */
[----:B------:R-:W-:-:S05]  /*26a0*/  FSEL R130, R131, RZ, P6 ;  /* 0x000000ff83827208 */ /* 0x000fca0003000000 */
[----:B------:R-:W-:-:S07]  /*26b0*/  FADD.FTZ R87, R87, R130 ;  /* 0x0000008257577221 */ /* 0x000fce0000010000 */
.L_x_9542:
[----:B------:R-:W-:Y:S05]  /*26c0*/  BSYNC.RECONVERGENT B2 ;  /* 0x0000000000027941 */ /* 0x000fea0003800200 */
.L_x_9540:
[----:B------:R-:W0:Y:S08]  /*26d0*/  @P0 LDC.64 R128, c[0x0][0x478] ;  /* 0x00011e00ff800b82 */ /* 0x000e300000000a00 */
[----:B------:R-:W1:Y:S01]  /*26e0*/  LDC.64 R42, c[0x0][0x468] ;  /* 0x00011a00ff2a7b82 */ /* 0x000e620000000a00 */
[----:B0-----:R-:W-:-:S05]  /*26f0*/  @P0 IMAD.WIDE.U32 R128, R8, 0x10, R128 ;  /* 0x0000001008800825 */ /* 0x001fca00078e0080 */
[----:B------:R0:W-:Y:S01]  /*2700*/  @P0 STG.E.128 desc[UR8][R128.64], R44 ;  /* 0x0000002c80000986 */ /* 0x0001e2000c101d08 */
[C---:B-1----:R-:W-:Y:S01]  /*2710*/  IMAD.WIDE.U32 R42, R8.reuse, 0x10, R42 ;  /* 0x00000010082a7825 */ /* 0x042fe200078e002a */
[----:B------:R-:W-:-:S04]  /*2720*/  IADD3 R8, PT, PT, R8, 0x80, RZ ;  /* 0x0000008008087810 */ /* 0x000fc80007ffe0ff */
[----:B------:R0:W-:Y:S03]  /*2730*/  STG.E.128 desc[UR8][R42.64], R132 ;  /* 0x000000842a007986 */ /* 0x0001e6000c101d08 */
.L_x_9539:
[----:B------:R-:W-:Y:S05]  /*2740*/  BSYNC.RECONVERGENT B1 ;  /* 0x0000000000017941 */ /* 0x000fea0003800200 */
.L_x_9538:
[----:B------:R-:W-:Y:S04]  /*2750*/  BSSY.RECONVERGENT B1, `(.L_x_9543) ;  /* 0x0000072000017945 */ /* 0x000fe80003800200 */
[----:B------:R-:W-:Y:S05]  /*2760*/  @!P2 BRA `(.L_x_9544) ;  /* 0x0000000400c0a947 */ /* 0x000fea0003800000 */
[----:B0-----:R-:W0:Y:S02]  /*2770*/  LDC.64 R42, c[0x0][0x390] ;  /* 0x0000e400ff2a7b82 */ /* 0x001e240000000a00 */
[----:B0-----:R-:W-:-:S05]  /*2780*/  IMAD.WIDE.U32 R42, R8, 0x10, R42 ;  /* 0x00000010082a7825 */ /* 0x001fca00078e002a */
[----:B------:R0:W5:Y:S01]  /*2790*/  LDG.E.128 R128, desc[UR8][R42.64] ;  /* 0x000000082a807981 */ /* 0x000162000c1e1d00 */
[----:B------:R-:W-:Y:S01]  /*27a0*/  ISETP.NE.U32.AND P0, PT, RZ, UR14, PT ;  /* 0x0000000eff007c0c */ /* 0x000fe2000bf05070 */
[----:B------:R-:W-:Y:S03]  /*27b0*/  BSSY.RECONVERGENT B2, `(.L_x_9545) ;  /* 0x0000064000027945 */ /* 0x000fe60003800200 */
[----:B------:R-:W-:-:S13]  /*27c0*/  ISETP.NE.AND.EX P0, PT, RZ, UR15, PT, P0 ;  /* 0x0000000fff007c0c */ /* 0x000fda000bf05300 */
[----:B0-----:R-:W-:Y:S05]  /*27d0*/  @!P0 BRA `(.L_x_9546) ;  /* 0x0000000000c88947 */ /* 0x001fea0003800000 */
[----:B------:R-:W-:Y:S01]  /*27e0*/  FFMA.FTZ R43, R21, R41, R162 ;  /* 0x00000029152b7223 */ /* 0x000fe200000100a2 */
[----:B------:R-:W-:Y:S02]  /*27f0*/  LOP3.LUT P6, RZ, R10, 0xff, RZ, 0xc0, !PT ;  /* 0x000000ff0aff7812 */ /* 0x000fe400078cc0ff */
[----:B------:R-:W-:Y:S02]  /*2800*/  CS2R R132, SRZ ;  /* 0x0000000000847805 */ /* 0x000fe4000001ff00 */
        /* <DEDUP_REMOVED lines=19> */
[-CC-:B------:R-:W-:Y:S01]  /*2940*/  FFMA.FTZ R47, R35, R41.reuse, R162.reuse ;  /* 0x00000029232f7223 */ /* 0x180fe200000100a2 */
[----:B------:R-:W-:Y:S01]  /*2950*/  FSEL R42, R129, RZ, P6 ;  /* 0x000000ff812a7208 */ /* 0x000fe20003000000 */
[----:B------:R-:W-:Y:S01]  /*2960*/  FFMA.FTZ R129, R146, R41, R162 ;  /* 0x0000002992817223 */ /* 0x000fe200000100a2 */
[----:B------:R-:W-:Y:S01]  /*2970*/  LOP3.LUT P6, RZ, R10, 0xff0000, RZ, 0xc0, !PT ;  /* 0x00ff00000aff7812 */ /* 0x000fe200078cc0ff */
[----:B------:R-:W-:Y:S02]  /*2980*/  FADD.FTZ R46, R32, -R47 ;  /* 0x8000002f202e7221 */ /* 0x000fe40000010000 */
[----:B------:R-:W-:Y:S02]  /*2990*/  FADD.FTZ R81, R81, R42 ;  /* 0x0000002a51517221 */ /* 0x000fe40000010000 */
[----:B------:R-:W-:-:S04]  /*29a0*/  FMUL.FTZ R46, R17, R46 ;  /* 0x0000002e112e7220 */ /* 0x000fc80000410000 */
[----:B------:R-:W-:-:S04]  /*29b0*/  FMUL.FTZ R47, R46, R39 ;  /* 0x000000272e2f7220 */ /* 0x000fc80000410000 */
[----:B------:R-:W-:Y:S02]  /*29c0*/  @P6 HADD2.F32 R128, -RZ, R163.H0_H0 ;  /* 0x200000a3ff806230 */ /* 0x000fe40000004100 */
[----:B------:R-:W-:-:S04]  /*29d0*/  FMUL.FTZ R47, R47, UR13 ;  /* 0x0000000d2f2f7c20 */ /* 0x000fc80008410000 */
[----:B------:R-:W-:Y:S01]  /*29e0*/  @P6 FMUL.FTZ R134, R47, R128 ;  /* 0x000000802f866220 */ /* 0x000fe20000410000 */
[----:B------:R-:W-:Y:S01]  /*29f0*/  FADD.FTZ R128, R144, -R129 ;  /* 0x8000008190807221 */ /* 0x000fe20000010000 */
[----:B------:R-:W-:-:S03]  /*2a00*/  FMUL.FTZ R130, R130, R47 ;  /* 0x0000002f82827220 */ /* 0x000fc60000410000 */
[----:B------:R-:W-:Y:S02]  /*2a10*/  FMUL.FTZ R128, R17, R128 ;  /* 0x0000008011807220 */ /* 0x000fe40000410000 */
[----:B------:R-:W-:Y:S02]  /*2a20*/  FSEL R47, R130, RZ, P6 ;  /* 0x000000ff822f7208 */ /* 0x000fe40003000000 */
[----:B------:R-:W-:Y:S01]  /*2a30*/  FMUL.FTZ R129, R128, R39 ;  /* 0x0000002780817220 */ /* 0x000fe20000410000 */
[----:B------:R-:W-:Y:S02]  /*2a40*/  ISETP.GE.U32.AND P6, PT, R10, 0x1000000, PT ;  /* 0x010000000a00780c */ /* 0x000fe40003fc6070 */
[----:B------:R-:W-:Y:S01]  /*2a50*/  FADD.FTZ R82, R82, R47 ;  /* 0x0000002f52527221 */ /* 0x000fe20000010000 */
[----:B------:R-:W-:Y:S01]  /*2a60*/  FMUL.FTZ R130, R129, UR13 ;  /* 0x0000000d81827c20 */ /* 0x000fe20008410000 */
[----:B------:R-:W-:-:S03]  /*2a70*/  MOV R47, R128 ;  /* 0x00000080002f7202 */ /* 0x000fc60000000f00 */
[----:B------:R-:W-:-:S05]  /*2a80*/  FMUL.FTZ R131, R131, R130 ;  /* 0x0000008283837220 */ /* 0x000fca0000410000 */
[----:B------:R-:W-:-:S05]  /*2a90*/  FSEL R168, R131, RZ, P6 ;  /* 0x000000ff83a87208 */ /* 0x000fca0003000000 */
[----:B------:R-:W-:Y:S01]  /*2aa0*/  FADD.FTZ R83, R83, R168 ;  /* 0x000000a853537221 */ /* 0x000fe20000010000 */
[----:B------:R-:W-:Y:S06]  /*2ab0*/  @!P6 BRA `(.L_x_9547) ;  /* 0x0000000000cce947 */ /* 0x000fec0003800000 */
[----:B------:R-:W-:Y:S01]  /*2ac0*/  HADD2.F32 R135, -RZ, R163.H1_H1 ;  /* 0x300000a3ff877230 */ /* 0x000fe20000004100 */
[----:B------:R-:W-:-:S04]  /*2ad0*/  MOV R47, R128 ;  /* 0x00000080002f7202 */ /* 0x000fc80000000f00 */
[----:B------:R-:W-:Y:S01]  /*2ae0*/  FMUL.FTZ R135, R130, R135 ;  /* 0x0000008782877220 */ /* 0x000fe20000410000 */
[----:B------:R-:W-:Y:S06]  /*2af0*/  BRA `(.L_x_9547) ;  /* 0x0000000000bc7947 */ /* 0x000fec0003800000 */
.L_x_9546:
[----:B------:R-:W-:Y:S01]  /*2b00*/  FFMA.FTZ R43, R21, R41, R162 ;  /* 0x00000029152b7223 */ /* 0x000fe200000100a2 */
[----:B------:R-:W-:Y:S02]  /*2b10*/  LOP3.LUT P6, RZ, R10, 0xff, RZ, 0xc0, !PT ;  /* 0x000000ff0aff7812 */ /* 0x000fe400078cc0ff */
[----:B------:R-:W-:Y:S01]  /*2b20*/  CS2R R132, SRZ ;  /* 0x0000000000847805 */ /* 0x000fe2000001ff00 */
[----:B------:R-:W-:Y:S02]  /*2b30*/  HFMA2 R134, -RZ, RZ, 0, 0 ;  /* 0x00000000ff867431 */ /* 0x000fe400000001ff */
        /* <DEDUP_REMOVED lines=21> */
[----:B------:R-:W-:-:S03]  /*2c90*/  LOP3.LUT P6, RZ, R10, 0xff0000, RZ, 0xc0, !PT ;  /* 0x00ff00000aff7812 */ /* 0x000fc600078cc0ff */
[----:B------:R-:W-:Y:S01]  /*2ca0*/  FADD.FTZ R128, R32, -R129 ;  /* 0x8000008120807221 */ /* 0x000fe20000010000 */
[----:B------:R-:W-:-:S03]  /*2cb0*/  FADD.FTZ R81, R81, R42 ;  /* 0x0000002a51517221 */ /* 0x000fc60000010000 */
[----:B------:R-:W-:-:S04]  /*2cc0*/  FMUL.FTZ R128, R17, R128 ;  /* 0x0000008011807220 */ /* 0x000fc80000410000 */
[----:B------:R-:W-:-:S04]  /*2cd0*/  FMUL.FTZ R128, R128, R39 ;  /* 0x0000002780807220 */ /* 0x000fc80000410000 */
[----:B------:R-:W-:Y:S01]  /*2ce0*/  FMUL.FTZ R129, R128, UR13 ;  /* 0x0000000d80817c20 */ /* 0x000fe20008410000 */
[----:B------:R-:W-:-:S03]  /*2cf0*/  @P6 HADD2.F32 R128, -RZ, R163.H0_H0 ;  /* 0x200000a3ff806230 */ /* 0x000fc60000004100 */
[----:B------:R-:W-:Y:S02]  /*2d00*/  FMUL.FTZ R130, R130, R129 ;  /* 0x0000008182827220 */ /* 0x000fe40000410000 */
[----:B------:R-:W-:Y:S01]  /*2d10*/  @P6 FMUL.FTZ R134, R129, R128 ;  /* 0x0000008081866220 */ /* 0x000fe20000410000 */
[----:B------:R-:W-:Y:S01]  /*2d20*/  FADD.FTZ R128, R144, -R135 ;  /* 0x8000008790807221 */ /* 0x000fe20000010000 */
[----:B------:R-:W-:Y:S02]  /*2d30*/  MOV R135, RZ ;  /* 0x000000ff00877202 */ /* 0x000fe40000000f00 */
[----:B------:R-:W-:Y:S01]  /*2d40*/  FSEL R129, R130, RZ, P6 ;  /* 0x000000ff82817208 */ /* 0x000fe20003000000 */
[----:B------:R-:W-:Y:S01]  /*2d50*/  FMUL.FTZ R128, R17, R128 ;  /* 0x0000008011807220 */ /* 0x000fe20000410000 */
[----:B------:R-:W-:-:S03]  /*2d60*/  ISETP.GE.U32.AND P6, PT, R10, 0x1000000, PT ;  /* 0x010000000a00780c */ /* 0x000fc60003fc6070 */
[----:B------:R-:W-:Y:S01]  /*2d70*/  FMUL.FTZ R128, R128, R39 ;  /* 0x0000002780807220 */ /* 0x000fe20000410000 */
[----:B------:R-:W-:-:S03]  /*2d80*/  FADD.FTZ R82, R82, R129 ;  /* 0x0000008152527221 */ /* 0x000fc60000010000 */
[----:B------:R-:W-:-:S04]  /*2d90*/  FMUL.FTZ R128, R128, UR13 ;  /* 0x0000000d80807c20 */ /* 0x000fc80008410000 */
[----:B------:R-:W-:Y:S02]  /*2da0*/  FMUL.FTZ R131, R131, R128 ;  /* 0x0000008083837220 */ /* 0x000fe40000410000 */
[----:B------:R-:W-:-:S03]  /*2db0*/  @P6 HADD2.F32 R167, -RZ, R163.H1_H1 ;  /* 0x300000a3ffa76230 */ /* 0x000fc60000004100 */
[----:B------:R-:W-:Y:S02]  /*2dc0*/  FSEL R130, R131, RZ, P6 ;  /* 0x000000ff83827208 */ /* 0x000fe40003000000 */
[----:B------:R-:W-:-:S03]  /*2dd0*/  @P6 FMUL.FTZ R135, R128, R167 ;  /* 0x000000a780876220 */ /* 0x000fc60000410000 */
[----:B------:R-:W-:-:S07]  /*2de0*/  FADD.FTZ R83, R83, R130 ;  /* 0x0000008253537221 */ /* 0x000fce0000010000 */
.L_x_9547:
[----:B------:R-:W-:Y:S05]  /*2df0*/  BSYNC.RECONVERGENT B2 ;  /* 0x0000000000027941 */ /* 0x000fea0003800200 */
.L_x_9545:
[----:B------:R-:W0:Y:S08]  /*2e00*/  @P0 LDC.64 R128, c[0x0][0x478] ;  /* 0x00011e00ff800b82 */ /* 0x000e300000000a00 */
[----:B------:R-:W1:Y:S01]  /*2e10*/  LDC.64 R42, c[0x0][0x468] ;  /* 0x00011a00ff2a7b82 */ /* 0x000e620000000a00 */
[----:B0-----:R-:W-:-:S05]  /*2e20*/  @P0 IMAD.WIDE.U32 R128, R8, 0x10, R128 ;  /* 0x0000001008800825 */ /* 0x001fca00078e0080 */
[----:B------:R2:W-:Y:S01]  /*2e30*/  @P0 STG.E.128 desc[UR8][R128.64], R44 ;  /* 0x0000002c80000986 */ /* 0x0005e2000c101d08 */
[C---:B-1----:R-:W-:Y:S01]  /*2e40*/  IMAD.WIDE.U32 R42, R8.reuse, 0x10, R42 ;  /* 0x00000010082a7825 */ /* 0x042fe200078e002a */
[----:B------:R-:W-:-:S04]  /*2e50*/  IADD3 R8, PT, PT, R8, 0x80, RZ ;  /* 0x0000008008087810 */ /* 0x000fc80007ffe0ff */
[----:B------:R2:W-:Y:S03]  /*2e60*/  STG.E.128 desc[UR8][R42.64], R132 ;  /* 0x000000842a007986 */ /* 0x0005e6000c101d08 */
.L_x_9544:
[----:B------:R-:W-:Y:S05]  /*2e70*/  BSYNC.RECONVERGENT B1 ;  /* 0x0000000000017941 */ /* 0x000fea0003800200 */
.L_x_9543:
[----:B------:R-:W-:Y:S04]  /*2e80*/  BSSY.RECONVERGENT B1, `(.L_x_9548) ;  /* 0x0000071000017945 */ /* 0x000fe80003800200 */
[----:B------:R-:W-:Y:S05]  /*2e90*/  @!P3 BRA `(.L_x_9549) ;  /* 0x0000000400bcb947 */ /* 0x000fea0003800000 */
[----:B0-2---:R-:W0:Y:S02]  /*2ea0*/  LDC.64 R42, c[0x0][0x390] ;  /* 0x0000e400ff2a7b82 */ /* 0x005e240000000a00 */
        /* <DEDUP_REMOVED lines=28> */
[----:B------:R-:W-:Y:S01]  /*3070*/  FFMA.FTZ R47, R37, R41, R162 ;  /* 0x00000029252f7223 */ /* 0x000fe200000100a2 */
[----:B------:R-:W-:Y:S02]  /*3080*/  FSEL R42, R129, RZ, P6 ;  /* 0x000000ff812a7208 */ /* 0x000fe40003000000 */
        /* <DEDUP_REMOVED lines=8> */
[----:B------:R-:W-:Y:S01]  /*3110*/  FFMA.FTZ R128, R36, R41, R162 ;  /* 0x0000002924807223 */ /* 0x000fe200000100a2 */
[----:B------:R-:W-:-:S03]  /*3120*/  FMUL.FTZ R130, R130, R47 ;  /* 0x0000002f82827220 */ /* 0x000fc60000410000 */
[----:B------:R-:W-:Y:S02]  /*3130*/  FADD.FTZ R128, R145, -R128 ;  /* 0x8000008091807221 */ /* 0x000fe40000010000 */
[----:B------:R-:W-:Y:S02]  /*3140*/  FSEL R47, R130, RZ, P6 ;  /* 0x000000ff822f7208 */ /* 0x000fe40003000000 */
[----:B------:R-:W-:Y:S01]  /*3150*/  FMUL.FTZ R128, R17, R128 ;  /* 0x0000008011807220 */ /* 0x000fe20000410000 */
[----:B------:R-:W-:Y:S02]  /*3160*/  ISETP.GE.U32.AND P6, PT, R0, 0x1000000, PT ;  /* 0x010000000000780c */ /* 0x000fe40003fc6070 */
[----:B------:R-:W-:Y:S01]  /*3170*/  FADD.FTZ R78, R78, R47 ;  /* 0x0000002f4e4e7221 */ /* 0x000fe20000010000 */
[----:B------:R-:W-:Y:S01]  /*3180*/  FMUL.FTZ R129, R128, R39 ;  /* 0x0000002780817220 */ /* 0x000fe20000410000 */
[----:B------:R-:W-:-:S03]  /*3190*/  MOV R47, R128 ;  /* 0x00000080002f7202 */ /* 0x000fc60000000f00 */
[----:B------:R-:W-:-:S04]  /*31a0*/  FMUL.FTZ R130, R129, UR13 ;  /* 0x0000000d81827c20 */ /* 0x000fc80008410000 */
        /* <DEDUP_REMOVED lines=8> */
.L_x_9551:
        /* <DEDUP_REMOVED lines=21> */
[----:B------:R-:W-:Y:S02]  /*3380*/  CS2R R134, SRZ ;  /* 0x0000000000867805 */ /* 0x000fe4000001ff00 */
        /* <DEDUP_REMOVED lines=14> */
[----:B------:R-:W-:Y:S02]  /*3470*/  ISETP.GE.U32.AND P6, PT, R0, 0x1000000, PT ;  /* 0x010000000000780c */ /* 0x000fe40003fc6070 */
[----:B------:R-:W-:Y:S01]  /*3480*/  FADD.FTZ R78, R78, R129 ;  /* 0x000000814e4e7221 */ /* 0x000fe20000010000 */
[----:B------:R-:W-:-:S04]  /*3490*/  FMUL.FTZ R128, R17, R128 ;  /* 0x0000008011807220 */ /* 0x000fc80000410000 */
[----:B------:R-:W-:-:S04]  /*34a0*/  FMUL.FTZ R128, R128, R39 ;  /* 0x0000002780807220 */ /* 0x000fc80000410000 */
[----:B------:R-:W-:Y:S02]  /*34b0*/  FMUL.FTZ R128, R128, UR13 ;  /* 0x0000000d80807c20 */ /* 0x000fe40008410000 */
[----:B------:R-:W-:Y:S02]  /*34c0*/  @P6 HADD2.F32 R167, -RZ, R165.H1_H1 ;  /* 0x300000a5ffa76230 */ /* 0x000fe40000004100 */
[----:B------:R-:W-:-:S03]  /*34d0*/  FMUL.FTZ R131, R131, R128 ;  /* 0x0000008083837220 */ /* 0x000fc60000410000 */
[----:B------:R-:W-:Y:S02]  /*34e0*/  @P6 FMUL.FTZ R135, R128, R167 ;  /* 0x000000a780876220 */ /* 0x000fe40000410000 */
[----:B------:R-:W-:-:S05]  /*34f0*/  FSEL R130, R131, RZ, P6 ;  /* 0x000000ff83827208 */ /* 0x000fca0003000000 */
[----:B------:R-:W-:-:S07]  /*3500*/  FADD.FTZ R79, R79, R130 ;  /* 0x000000824f4f7221 */ /* 0x000fce0000010000 */
.L_x_9552:
[----:B------:R-:W-:Y:S05]  /*3510*/  BSYNC.RECONVERGENT B2 ;  /* 0x0000000000027941 */ /* 0x000fea0003800200 */
.L_x_9550:
[----:B------:R-:W0:Y:S08]  /*3520*/  @P0 LDC.64 R128, c[0x0][0x478] ;  /* 0x00011e00ff800b82 */ /* 0x000e300000000a00 */
[----:B------:R-:W1:Y:S01]  /*3530*/  LDC.64 R42, c[0x0][0x468] ;  /* 0x00011a00ff2a7b82 */ /* 0x000e620000000a00 */
[----:B0-----:R-:W-:-:S05]  /*3540*/  @P0 IMAD.WIDE.U32 R128, R8, 0x10, R128 ;  /* 0x0000001008800825 */ /* 0x001fca00078e0080 */
[----:B------:R3:W-:Y:S01]  /*3550*/  @P0 STG.E.128 desc[UR8][R128.64], R44 ;  /* 0x0000002c80000986 */ /* 0x0007e2000c101d08 */
[C---:B-1----:R-:W-:Y:S01]  /*3560*/  IMAD.WIDE.U32 R42, R8.reuse, 0x10, R42 ;  /* 0x00000010082a7825 */ /* 0x042fe200078e002a */
[----:B------:R-:W-:-:S04]  /*3570*/  IADD3 R8, PT, PT, R8, 0x80, RZ ;  /* 0x0000008008087810 */ /* 0x000fc80007ffe0ff */
[----:B------:R3:W-:Y:S03]  /*3580*/  STG.E.128 desc[UR8][R42.64], R132 ;  /* 0x000000842a007986 */ /* 0x0007e6000c101d08 */
.L_x_9549:
[----:B------:R-:W-:Y:S05]  /*3590*/  BSYNC.RECONVERGENT B1 ;  /* 0x0000000000017941 */ /* 0x000fea0003800200 */
.L_x_9548:
[----:B------:R-:W-:Y:S04]  /*35a0*/  BSSY.RECONVERGENT B1, `(.L_x_9553) ;  /* 0x0000071000017945 */ /* 0x000fe80003800200 */
[----:B------:R-:W-:Y:S05]  /*35b0*/  @!P4 BRA `(.L_x_9554) ;  /* 0x0000000400bcc947 */ /* 0x000fea0003800000 */
[----:B0-23--:R-:W0:Y:S02]  /*35c0*/  LDC.64 R42, c[0x0][0x390] ;  /* 0x0000e400ff2a7b82 */ /* 0x00de240000000a00 */
        /* <DEDUP_REMOVED lines=56> */
.L_x_9556:
        /* <DEDUP_REMOVED lines=46> */
.L_x_9557:
[----:B------:R-:W-:Y:S05]  /*3c30*/  BSYNC.RECONVERGENT B2 ;  /* 0x0000000000027941 */ /* 0x000fea0003800200 */
.L_x_9555:
[----:B------:R-:W0:Y:S08]  /*3c40*/  @P0 LDC.64 R128, c[0x0][0x478] ;  /* 0x00011e00ff800b82 */ /* 0x000e300000000a00 */
[----:B------:R-:W1:Y:S01]  /*3c50*/  LDC.64 R42, c[0x0][0x468] ;  /* 0x00011a00ff2a7b82 */ /* 0x000e620000000a00 */
[----:B0-----:R-:W-:-:S05]  /*3c60*/  @P0 IMAD.WIDE.U32 R128, R8, 0x10, R128 ;  /* 0x0000001008800825 */ /* 0x001fca00078e0080 */
[----:B------:R4:W-:Y:S01]  /*3c70*/  @P0 STG.E.128 desc[UR8][R128.64], R44 ;  /* 0x0000002c80000986 */ /* 0x0009e2000c101d08 */
[C---:B-1----:R-:W-:Y:S01]  /*3c80*/  IMAD.WIDE.U32 R42, R8.reuse, 0x10, R42 ;  /* 0x00000010082a7825 */ /* 0x042fe200078e002a */
[----:B------:R-:W-:-:S04]  /*3c90*/  IADD3 R8, PT, PT, R8, 0x80, RZ ;  /* 0x0000008008087810 */ /* 0x000fc80007ffe0ff */
[----:B------:R4:W-:Y:S03]  /*3ca0*/  STG.E.128 desc[UR8][R42.64], R132 ;  /* 0x000000842a007986 */ /* 0x0009e6000c101d08 */
.L_x_9554:
[----:B------:R-:W-:Y:S05]  /*3cb0*/  BSYNC.RECONVERGENT B1 ;  /* 0x0000000000017941 */ /* 0x000fea0003800200 */
.L_x_9553:
[----:B------:R-:W-:Y:S05]  /*3cc0*/  @!P5 BRA `(.L_x_9558) ;  /* 0x0000002800b4d947 */ /* 0x000fea0003800000 */
[----:B0-234-:R-:W0:Y:S02]  /*3cd0*/  LDC.64 R42, c[0x0][0x390] ;  /* 0x0000e400ff2a7b82 */ /* 0x01de240000000a00 */
        /* <DEDUP_REMOVED lines=20> */
[----:B------:R-:W-:-:S03]  /*3e20*/  LOP3.LUT P6, RZ, R12, 0xff00, RZ, 0xc0, !PT ;  /* 0x0000ff000cff7812 */ /* 0x000fc600078cc0ff */
        /* <DEDUP_REMOVED lines=10> */
[----:B------:R-:W-:-:S04]  /*3ed0*/  FADD.FTZ R46, R18, -R47 ;  /* 0x8000002f122e7221 */ /* 0x000fc80000010000 */
[----:B------:R-:W-:-:S04]  /*3ee0*/  FMUL.FTZ R46, R17, R46 ;  /* 0x0000002e112e7220 */ /* 0x000fc80000410000 */
[----:B------:R-:W-:-:S04]  /*3ef0*/  FMUL.FTZ R47, R46, R39 ;  /* 0x000000272e2f7220 */ /* 0x000fc80000410000 */
[----:B------:R-:W-:Y:S02]  /*3f00*/  @P6 HADD2.F32 R128, -RZ, R174.H0_H0 ;  /* 0x200000aeff806230 */ /* 0x000fe40000004100 */
[----:B------:R-:W-:-:S04]  /*3f10*/  FMUL.FTZ R47, R47, UR13 ;  /* 0x0000000d2f2f7c20 */ /* 0x000fc80008410000 */
[----:B------:R-:W-:Y:S01]  /*3f20*/  @P6 FMUL.FTZ R134, R47, R128 ;  /* 0x000000802f866220 */ /* 0x000fe20000410000 */
[----:B------:R-:W-:Y:S01]  /*3f30*/  FADD.FTZ R128, R38, -R41 ;  /* 0x8000002926807221 */ /* 0x000fe20000010000 */
[----:B------:R-:W-:-:S03]  /*3f40*/  FMUL.FTZ R130, R130, R47 ;  /* 0x0000002f82827220 */ /* 0x000fc60000410000 */
[----:B------:R-:W-:Y:S01]  /*3f50*/  FMUL.FTZ R47, R17, R128 ;  /* 0x00000080112f7220 */ /* 0x000fe20000410000 */
[----:B------:R-:W-:Y:S01]  /*3f60*/  FADD.FTZ R17, R68, R43 ;  /* 0x0000002b44117221 */ /* 0x000fe20000010000 */
[----:B------:R-:W-:Y:S02]  /*3f70*/  FSEL R129, R130, RZ, P6 ;  /* 0x000000ff82817208 */ /* 0x000fe40003000000 */
[----:B------:R-:W-:Y:S01]  /*3f80*/  FMUL.FTZ R39, R47, R39 ;  /* 0x000000272f277220 */ /* 0x000fe20000410000 */
[----:B------:R-:W-:Y:S02]  /*3f90*/  ISETP.GE.U32.AND P6, PT, R12, 0x1000000, PT ;  /* 0x010000000c00780c */ /* 0x000fe40003fc6070 */
[----:B------:R-:W-:Y:S01]  /*3fa0*/  FADD.FTZ R70, R70, R129 ;  /* 0x0000008146467221 */ /* 0x000fe20000010000 */
[----:B------:R-:W-:Y:S01]  /*3fb0*/  FMUL.FTZ R130, R39, UR13 ;  /* 0x0000000d27827c20 */ /* 0x000fe20008410000 */
[----:B------:R-:W-:-:S03]  /*3fc0*/  FADD.FTZ R39, R69, R42 ;  /* 0x0000002a45277221 */ /* 0x000fc60000010000 */
[----:B------:R-:W-:-:S05]  /*3fd0*/  FMUL.FTZ R131, R131, R130 ;  /* 0x0000008283837220 */ /* 0x000fca0000410000 */
[----:B------:R-:W-:-:S05]  /*3fe0*/  FSEL R128, R131, RZ, P6 ;  /* 0x000000ff83807208 */ /* 0x000fca0003000000 */
[----:B------:R-:W-:Y:S01]  /*3ff0*/  FADD.FTZ R71, R71, R128 ;  /* 0x0000008047477221 */ /* 0x000fe20000010000 */
[----:B------:R-:W-:Y:S06]  /*4000*/  @!P6 BRA `(.L_x_9561) ;  /* 0x0000000000c4e947 */ /* 0x000fec0003800000 */
[----:B------:R-:W-:-:S05]  /*4010*/  HADD2.F32 R135, -RZ, R174.H1_H1 ;  /* 0x300000aeff877230 */ /* 0x000fca0000004100 */
[----:B------:R-:W-:Y:S01]  /*4020*/  FMUL.FTZ R135, R130, R135 ;  /* 0x0000008782877220 */ /* 0x000fe20000410000 */
[----:B------:R-:W-:Y:S06]  /*4030*/  BRA `(.L_x_9561) ;  /* 0x0000000000b87947 */ /* 0x000fec0003800000 */
.L_x_9560:
        /* <DEDUP_REMOVED lines=22> */
[-CC-:B------:R-:W-:Y:S01]  /*41a0*/  FFMA.FTZ R129, R19, R41.reuse, R162.reuse ;  /* 0x0000002913817223 */ /* 0x180fe200000100a2 */
[----:B------:R-:W-:Y:S01]  /*41b0*/  LOP3.LUT P6, RZ, R12, 0xff0000, RZ, 0xc0, !PT ;  /* 0x00ff00000cff7812 */ /* 0x000fe200078cc0ff */
[----:B------:R-:W-:Y:S02]  /*41c0*/  FFMA.FTZ R41, R40, R41, R162 ;  /* 0x0000002928297223 */ /* 0x000fe400000100a2 */
[----:B------:R-:W-:-:S04]  /*41d0*/  FADD.FTZ R42, R18, -R129 ;  /* 0x80000081122a7221 */ /* 0x000fc80000010000 */
[----:B------:R-:W-:-:S04]  /*41e0*/  FMUL.FTZ R42, R17, R42 ;  /* 0x0000002a112a7220 */ /* 0x000fc80000410000 */
[----:B------:R-:W-:-:S04]  /*41f0*/  FMUL.FTZ R42, R42, R39 ;  /* 0x000000272a2a7220 */ /* 0x000fc80000410000 */
[----:B------:R-:W-:Y:S01]  /*4200*/  FMUL.FTZ R129, R42, UR13 ;  /* 0x0000000d2a817c20 */ /* 0x000fe20008410000 */
[----:B------:R-:W-:-:S03]  /*4210*/  @P6 HADD2.F32 R42, -RZ, R174.H0_H0 ;  /* 0x200000aeff2a6230 */ /* 0x000fc60000004100 */
[----:B------:R-:W-:Y:S02]  /*4220*/  FMUL.FTZ R130, R130, R129 ;  /* 0x0000008182827220 */ /* 0x000fe40000410000 */
[----:B------:R-:W-:Y:S01]  /*4230*/  @P6 FMUL.FTZ R134, R129, R42 ;  /* 0x0000002a81866220 */ /* 0x000fe20000410000 */
[----:B------:R-:W-:Y:S02]  /*4240*/  FADD.FTZ R42, R38, -R41 ;  /* 0x80000029262a7221 */ /* 0x000fe40000010000 */
[----:B------:R-:W-:Y:S02]  /*4250*/  FSEL R129, R130, RZ, P6 ;  /* 0x000000ff82817208 */ /* 0x000fe40003000000 */
[----:B------:R-:W-:Y:S01]  /*4260*/  FMUL.FTZ R42, R17, R42 ;  /* 0x0000002a112a7220 */ /* 0x000fe20000410000 */
[----:B------:R-:W-:Y:S02]  /*4270*/  ISETP.GE.U32.AND P6, PT, R12, 0x1000000, PT ;  /* 0x010000000c00780c */ /* 0x000fe40003fc6070 */
[----:B------:R-:W-:Y:S01]  /*4280*/  FADD.FTZ R70, R70, R129 ;  /* 0x0000008146467221 */ /* 0x000fe20000010000 */
[----:B------:R-:W-:Y:S01]  /*4290*/  FMUL.FTZ R42, R42, R39 ;  /* 0x000000272a2a7220 */ /* 0x000fe20000410000 */
[----:B------:R-:W-:-:S03]  /*42a0*/  FADD.FTZ R39, R69, R128 ;  /* 0x0000008045277221 */ /* 0x000fc60000010000 */
[----:B------:R-:W-:-:S04]  /*42b0*/  FMUL.FTZ R130, R42, UR13 ;  /* 0x0000000d2a827c20 */ /* 0x000fc80008410000 */
[----:B------:R-:W-:Y:S02]  /*42c0*/  FMUL.FTZ R131, R131, R130 ;  /* 0x0000008283837220 */ /* 0x000fe40000410000 */
[----:B------:R-:W-:-:S03]  /*42d0*/  @P6 HADD2.F32 R17, -RZ, R174.H1_H1 ;  /* 0x300000aeff116230 */ /* 0x000fc60000004100 */
[----:B------:R-:W-:Y:S02]  /*42e0*/  FSEL R42, R131, RZ, P6 ;  /* 0x000000ff832a7208 */ /* 0x000fe40003000000 */
[----:B------:R-:W-:Y:S01]  /*42f0*/  @P6 FMUL.FTZ R135, R17, R130 ;  /* 0x0000008211876220 */ /* 0x000fe20000410000 */
[----:B------:R-:W-:Y:S02]  /*4300*/  FADD.FTZ R17, R68, R43 ;  /* 0x0000002b44117221 */ /* 0x000fe40000010000 */
[----:B------:R-:W-:-:S07]  /*4310*/  FADD.FTZ R71, R71, R42 ;  /* 0x0000002a47477221 */ /* 0x000fce0000010000 */
.L_x_9561:
[----:B------:R-:W-:Y:S05]  /*4320*/  BSYNC.RECONVERGENT B1 ;  /* 0x0000000000017941 */ /* 0x000fea0003800200 */
.L_x_9559:
[----:B------:R-:W0:Y:S08]  /*4330*/  @P0 LDC.64 R68, c[0x0][0x478] ;  /* 0x00011e00ff440b82 */ /* 0x000e300000000a00 */
[----:B------:R-:W1:Y:S01]  /*4340*/  LDC.64 R42, c[0x0][0x468] ;  /* 0x00011a00ff2a7b82 */ /* 0x000e620000000a00 */
[----:B0-----:R-:W-:Y:S01]  /*4350*/  @P0 IMAD.WIDE.U32 R128, R8, 0x10, R68 ;  /* 0x0000001008800825 */ /* 0x001fe200078e0044 */
[----:B------:R-:W-:-:S02]  /*4360*/  MOV R68, R17 ;  /* 0x0000001100447202 */ /* 0x000fc40000000f00 */
[----:B------:R-:W-:Y:S02]  /*4370*/  MOV R69, R39 ;  /* 0x0000002700457202 */ /* 0x000fe40000000f00 */
[----:B------:R0:W-:Y:S01]  /*4380*/  @P0 STG.E.128 desc[UR8][R128.64], R44 ;  /* 0x0000002c80000986 */ /* 0x0001e2000c101d08 */
[----:B-1----:R-:W-:-:S05]  /*4390*/  IMAD.WIDE.U32 R42, R8, 0x10, R42 ;  /* 0x00000010082a7825 */ /* 0x002fca00078e002a */
[----:B------:R0:W-:Y:S01]  /*43a0*/  STG.E.128 desc[UR8][R42.64], R132 ;  /* 0x000000842a007986 */ /* 0x0001e2000c101d08 */
[----:B------:R-:W-:Y:S05]  /*43b0*/  BRA `(.L_x_9558) ;  /* 0x0000002000f87947 */ /* 0x000fea0003800000 */
.L_x_9537:
[----:B------:R-:W-:Y:S04]  /*43c0*/  BSSY.RECONVERGENT B1, `(.L_x_9562) ;  /* 0x0000077000017945 */ /* 0x000fe80003800200 */
[----:B------:R-:W-:Y:S05]  /*43d0*/  @!P1 BRA `(.L_x_9563) ;  /* 0x0000000400d49947 */ /* 0x000fea0003800000 */
[----:B------:R-:W0:Y:S02]  /*43e0*/  LDC.64 R42, c[0x0][0x390] ;  /* 0x0000e400ff2a7b82 */ /* 0x000e240000000a00 */
[----:B0-----:R-:W-:-:S06]  /*43f0*/  IMAD.WIDE.U32 R128, R8, 0x10, R42 ;  /* 0x0000001008807825 */ /* 0x001fcc00078e002a */
[----:B------:R-:W0:Y:S01]  /*4400*/  LDC.64 R42, c[0x0][0x478] ;  /* 0x00011e00ff2a7b82 */ /* 0x000e220000000a00 */
[----:B------:R-:W5:Y:S01]  /*4410*/  LDG.E.128 R128, desc[UR8][R128.64] ;  /* 0x0000000880807981 */ /* 0x000f62000c1e1d00 */
[----:B------:R-:W-:Y:S01]  /*4420*/  BSSY.RECONVERGENT B2, `(.L_x_9564) ;  /* 0x0000067000027945 */ /* 0x000fe20003800200 */
[----:B0-----:R-:W-:-:S04]  /*4430*/  ISETP.NE.U32.AND P0, PT, R42, RZ, PT ;  /* 0x000000ff2a00720c */ /* 0x001fc80003f05070 */
[----:B------:R-:W-:-:S13]  /*4440*/  ISETP.NE.AND.EX P0, PT, R43, RZ, PT, P0 ;  /* 0x000000ff2b00720c */ /* 0x000fda0003f05300 */
[----:B------:R-:W-:Y:S05]  /*4450*/  @P0 BRA `(.L_x_9565) ;  /* 0x0000000000c80947 */ /* 0x000fea0003800000 */
[-CC-:B------:R-:W-:Y:S01]  /*4460*/  FFMA.FTZ R133, R3, R41.reuse, R162.reuse ;  /* 0x0000002903857223 */ /* 0x180fe200000100a2 */
[----:B------:R-:W-:Y:S01]  /*4470*/  LOP3.LUT P0, RZ, R9, 0xff, RZ, 0xc0, !PT ;  /* 0x000000ff09ff7812 */ /* 0x000fe2000780c0ff */
[-CC-:B------:R-:W-:Y:S01]  /*4480*/  FFMA.FTZ R168, R26, R41.reuse, R162.reuse ;  /* 0x000000291aa87223 */ /* 0x180fe200000100a2 */
[----:B------:R-:W-:Y:S01]  /*4490*/  FFMA.FTZ R170, R148, R41, R162 ;  /* 0x0000002994aa7223 */ /* 0x000fe200000100a2 */
[----:B------:R-:W-:Y:S02]  /*44a0*/  FADD.FTZ R132, R20, -R133 ;  /* 0x8000008514847221 */ /* 0x000fe40000010000 */
[----:B------:R-:W-:Y:S01]  /*44b0*/  FADD.FTZ R168, R25, -R168 ;  /* 0x800000a819a87221 */ /* 0x000fe20000010000 */
[----:B------:R-:W-:Y:S01]  /*44c0*/  FADD.FTZ R170, R147, -R170 ;  /* 0x800000aa93aa7221 */ /* 0x000fe20000010000 */
[----:B-----5:R-:W-:-:S04]  /*44d0*/  FFMA.FTZ R132, R17, R132, R64 ;  /* 0x0000008411847223 */ /* 0x020fc80000010040 */
[----:B------:R-:W-:Y:S02]  /*44e0*/  FMUL.FTZ R132, R132, R39 ;  /* 0x0000002784847220 */ /* 0x000fe40000410000 */
[----:B------:R-:W-:Y:S02]  /*44f0*/  @P0 HADD2.F32 R134, -RZ, R159.H0_H0 ;  /* 0x2000009fff860230 */ /* 0x000fe40000004100 */
[----:B------:R-:W-:Y:S01]  /*4500*/  FMUL.FTZ R133, R132, UR13 ;  /* 0x0000000d84857c20 */ /* 0x000fe20008410000 */
[----:B------:R-:W-:-:S03]  /*4510*/  HFMA2 R132, -RZ, RZ, 0, 0 ;  /* 0x00000000ff847431 */ /* 0x000fc600000001ff */
[-C--:B------:R-:W-:Y:S01]  /*4520*/  FMUL.FTZ R128, R128, R133.reuse ;  /* 0x0000008580807220 */ /* 0x080fe20000410000 */
[----:B------:R-:W-:Y:S01]  /*4530*/  @P0 FMUL.FTZ R132, R134, R133 ;  /* 0x0000008586840220 */ /* 0x000fe20000410000 */
[----:B------:R-:W-:Y:S01]  /*4540*/  FFMA.FTZ R134, R33, R41, R162 ;  /* 0x0000002921867223 */ /* 0x000fe200000100a2 */
[----:B------:R-:W-:Y:S02]  /*4550*/  MOV R133, RZ ;  /* 0x000000ff00857202 */ /* 0x000fe40000000f00 */
[----:B------:R-:W-:Y:S01]  /*4560*/  FSEL R135, R128, RZ, P0 ;  /* 0x000000ff80877208 */ /* 0x000fe20000000000 */
[----:B------:R-:W-:Y:S01]  /*4570*/  FFMA.FTZ R128, R17, R168, R65 ;  /* 0x000000a811807223 */ /* 0x000fe20000010041 */
[----:B------:R-:W-:Y:S01]  /*4580*/  LOP3.LUT P0, RZ, R9, 0xff00, RZ, 0xc0, !PT ;  /* 0x0000ff0009ff7812 */ /* 0x000fe2000780c0ff */
[----:B------:R-:W-:Y:S02]  /*4590*/  FADD.FTZ R134, R31, -R134 ;  /* 0x800000861f867221 */ /* 0x000fe40000010000 */
[----:B------:R-:W-:Y:S01]  /*45a0*/  FMUL.FTZ R128, R128, R39 ;  /* 0x0000002780807220 */ /* 0x000fe20000410000 */
[----:B------:R-:W-:Y:S01]  /*45b0*/  FADD.FTZ R84, R84, R135 ;  /* 0x0000008754547221 */ /* 0x000fe20000010000 */
[----:B------:R-:W-:-:S02]  /*45c0*/  MOV R135, RZ ;  /* 0x000000ff00877202 */ /* 0x000fc40000000f00 */
[----:B------:R-:W-:-:S04]  /*45d0*/  FMUL.FTZ R128, R128, UR13 ;  /* 0x0000000d80807c20 */ /* 0x000fc80008410000 */
[----:B------:R-:W-:Y:S02]  /*45e0*/  FMUL.FTZ R129, R129, R128 ;  /* 0x0000008081817220 */ /* 0x000fe40000410000 */
[----:B------:R-:W-:-:S03]  /*45f0*/  @P0 HADD2.F32 R167, -RZ, R159.H1_H1 ;  /* 0x3000009fffa70230 */ /* 0x000fc60000004100 */
[----:B------:R-:W-:Y:S02]  /*4600*/  FSEL R168, R129, RZ, P0 ;  /* 0x000000ff81a87208 */ /* 0x000fe40000000000 */
[----:B------:R-:W-:Y:S01]  /*4610*/  @P0 FMUL.FTZ R133, R167, R128 ;  /* 0x00000080a7850220 */ /* 0x000fe20000410000 */
[----:B------:R-:W-:Y:S01]  /*4620*/  LOP3.LUT P0, RZ, R9, 0xff0000, RZ, 0xc0, !PT ;  /* 0x00ff000009ff7812 */ /* 0x000fe2000780c0ff */
[C---:B------:R-:W-:Y:S01]  /*4630*/  FFMA.FTZ R128, R17.reuse, R134, R66 ;  /* 0x0000008611807223 */ /* 0x040fe20000010042 */
[----:B------:R-:W-:Y:S01]  /*4640*/  FFMA.FTZ R134, R17, R170, R67 ;  /* 0x000000aa11867223 */ /* 0x000fe20000010043 */
[----:B------:R-:W-:Y:S02]  /*4650*/  FADD.FTZ R85, R85, R168 ;  /* 0x000000a855557221 */ /* 0x000fe40000010000 */
[-C--:B------:R-:W-:Y:S01]  /*4660*/  FMUL.FTZ R128, R128, R39.reuse ;  /* 0x0000002780807220 */ /* 0x080fe20000410000 */
[----:B------:R-:W-:Y:S01]  /*4670*/  FMUL.FTZ R167, R134, R39 ;  /* 0x0000002786a77220 */ /* 0x000fe20000410000 */
[----:B------:R-:W-:-:S02]  /*4680*/  HFMA2 R134, -RZ, RZ, 0, 0 ;  /* 0x00000000ff867431 */ /* 0x000fc400000001ff */
[----:B------:R-:W-:Y:S01]  /*4690*/  FMUL.FTZ R129, R128, UR13 ;  /* 0x0000000d80817c20 */ /* 0x000fe20008410000 */
[----:B------:R-:W-:-:S03]  /*46a0*/  FMUL.FTZ R128, R167, UR13 ;  /* 0x0000000da7807c20 */ /* 0x000fc60008410000 */
[-C--:B------:R-:W-:Y:S01]  /*46b0*/  FMUL.FTZ R130, R130, R129.reuse ;  /* 0x0000008182827220 */ /* 0x080fe20000410000 */
[----:B------:R-:W-:Y:S02]  /*46c0*/  @P0 HADD2.F32 R170, -RZ, R160.H0_H0 ;  /* 0x200000a0ffaa0230 */ /* 0x000fe40000004100 */
[----:B------:R-:W-:Y:S02]  /*46d0*/  FMUL.FTZ R167, R131, R128 ;  /* 0x0000008083a77220 */ /* 0x000fe40000410000 */
[----:B------:R-:W-:Y:S01]  /*46e0*/  FSEL R131, R130, RZ, P0 ;  /* 0x000000ff82837208 */ /* 0x000fe20000000000 */
[----:B------:R-:W-:Y:S01]  /*46f0*/  @P0 FMUL.FTZ R134, R170, R129 ;  /* 0x00000081aa860220 */ /* 0x000fe20000410000 */
[----:B------:R-:W-:-:S03]  /*4700*/  ISETP.GE.U32.AND P0, PT, R9, 0x1000000, PT ;  /* 0x010000000900780c */ /* 0x000fc60003f06070 */
[----:B------:R-:W-:Y:S01]  /*4710*/  FADD.FTZ R86, R86, R131 ;  /* 0x0000008356567221 */ /* 0x000fe20000010000 */
[----:B------:R-:W-:-:S05]  /*4720*/  FSEL R130, R167, RZ, P0 ;  /* 0x000000ffa7827208 */ /* 0x000fca0000000000 */
[----:B------:R-:W-:-:S04]  /*4730*/  FADD.FTZ R87, R87, R130 ;  /* 0x0000008257577221 */ /* 0x000fc80000010000 */
[----:B------:R-:W-:Y:S05]  /*4740*/  @!P0 BRA `(.L_x_9566) ;  /* 0x0000000000d08947 */ /* 0x000fea0003800000 */
[----:B------:R-:W-:-:S05]  /*4750*/  HADD2.F32 R135, -RZ, R160.H1_H1 ;  /* 0x300000a0ff877230 */ /* 0x000fca0000004100 */
[----:B------:R-:W-:Y:S01]  /*4760*/  FMUL.FTZ R135, R135, R128 ;  /* 0x0000008087877220 */ /* 0x000fe20000410000 */
[----:B------:R-:W-:Y:S06]  /*4770*/  BRA `(.L_x_9566) ;  /* 0x0000000000c47947 */ /* 0x000fec0003800000 */
.L_x_9565:
[-CC-:B------:R-:W-:Y:S01]  /*4780*/  FFMA.FTZ R45, R3, R41.reuse, R162.reuse ;  /* 0x00000029032d7223 */ /* 0x180fe200000100a2 */
[----:B------:R-:W-:Y:S01]  /*4790*/  LOP3.LUT P0, RZ, R9, 0xff, RZ, 0xc0, !PT ;  /* 0x000000ff09ff7812 */ /* 0x000fe2000780c0ff */
[-CC-:B------:R-:W-:Y:S01]  /*47a0*/  FFMA.FTZ R134, R26, R41.reuse, R162.reuse ;  /* 0x000000291a867223 */ /* 0x180fe200000100a2 */
[----:B------:R-:W-:Y:S01]  /*47b0*/  CS2R R132, SRZ ;  /* 0x0000000000847805 */ /* 0x000fe2000001ff00 */
[----:B------:R-:W-:Y:S01]  /*47c0*/  FADD.FTZ R45, R20, -R45 ;  /* 0x8000002d142d7221 */ /* 0x000fe20000010000 */
[----:B------:R-:W-:Y:S01]  /*47d0*/  FFMA.FTZ R168, R148, R41, R162 ;  /* 0x0000002994a87223 */ /* 0x000fe200000100a2 */
[----:B------:R-:W-:Y:S02]  /*47e0*/  FADD.FTZ R134, R25, -R134 ;  /* 0x8000008619867221 */ /* 0x000fe40000010000 */
[----:B-----5:R-:W-:Y:S01]  /*47f0*/  FFMA.FTZ R44, R17, R45, R64 ;  /* 0x0000002d112c7223 */ /* 0x020fe20000010040 */
[----:B------:R-:W-:-:S03]  /*4800*/  FADD.FTZ R168, R147, -R168 ;  /* 0x800000a893a87221 */ /* 0x000fc60000010000 */
[----:B------:R-:W-:Y:S01]  /*4810*/  FMUL.FTZ R45, R44, R39 ;  /* 0x000000272c2d7220 */ /* 0x000fe20000410000 */
[----:B------:R-:W-:Y:S01]  /*4820*/  FFMA.FTZ R170, R17, R168, R67 ;  /* 0x000000a811aa7223 */ /* 0x000fe20000010043 */
[----:B------:R-:W-:Y:S02]  /*4830*/  @P0 HADD2.F32 R46, -RZ, R159.H0_H0 ;  /* 0x2000009fff2e0230 */ /* 0x000fe40000004100 */
[----:B------:R-:W-:-:S04]  /*4840*/  FMUL.FTZ R45, R45, UR13 ;  /* 0x0000000d2d2d7c20 */ /* 0x000fc80008410000 */
[-C--:B------:R-:W-:Y:S01]  /*4850*/  FMUL.FTZ R128, R128, R45.reuse ;  /* 0x0000002d80807220 */ /* 0x080fe20000410000 */
[----:B------:R-:W-:Y:S01]  /*4860*/  @P0 FMUL.FTZ R132, R46, R45 ;  /* 0x0000002d2e840220 */ /* 0x000fe20000410000 */
[----:B------:R-:W-:-:S03]  /*4870*/  FFMA.FTZ R45, R17, R134, R65 ;  /* 0x00000086112d7223 */ /* 0x000fc60000010041 */
[----:B------:R-:W-:Y:S01]  /*4880*/  FSEL R47, R128, RZ, P0 ;  /* 0x000000ff802f7208 */ /* 0x000fe20000000000 */
[----:B------:R-:W-:Y:S01]  /*4890*/  FMUL.FTZ R46, R45, R39 ;  /* 0x000000272d2e7220 */ /* 0x000fe20000410000 */
[----:B------:R-:W-:Y:S01]  /*48a0*/  LOP3.LUT P0, RZ, R9, 0xff00, RZ, 0xc0, !PT ;  /* 0x0000ff0009ff7812 */ /* 0x000fe2000780c0ff */
[----:B------:R-:W-:Y:S02]  /*48b0*/  FFMA.FTZ R128, R33, R41, R162 ;  /* 0x0000002921807223 */ /* 0x000fe400000100a2 */
[----:B------:R-:W-:Y:S01]  /*48c0*/  FMUL.FTZ R46, R46, UR13 ;  /* 0x0000000d2e2e7c20 */ /* 0x000fe20008410000 */
[----:B------:R-:W-:Y:S01]  /*48d0*/  FADD.FTZ R84, R84, R47 ;  /* 0x0000002f54547221 */ /* 0x000fe20000010000 */
[----:B------:R-:W-:Y:S01]  /*48e0*/  FADD.FTZ R134, R31, -R128 ;  /* 0x800000801f867221 */ /* 0x000fe20000010000 */
[----:B------:R-:W-:Y:S01]  /*48f0*/  MOV R47, R170 ;  /* 0x000000aa002f7202 */ /* 0x000fe20000000f00 */
[----:B------:R-:W-:-:S05]  /*4900*/  FMUL.FTZ R129, R129, R46 ;  /* 0x0000002e81817220 */ /* 0x000fca0000410000 */
[----:B------:R-:W-:Y:S01]  /*4910*/  FSEL R128, R129, RZ, P0 ;  /* 0x000000ff81807208 */ /* 0x000fe20000000000 */
[----:B------:R-:W-:-:S04]  /*4920*/  @P0 HADD2.F32 R135, -RZ, R159.H1_H1 ;  /* 0x3000009fff870230 */ /* 0x000fc80000004100 */
[----:B------:R-:W-:Y:S01]  /*4930*/  FADD.FTZ R85, R85, R128 ;  /* 0x0000008055557221 */ /* 0x000fe20000010000 */
[----:B------:R-:W-:Y:S01]  /*4940*/  @P0 FMUL.FTZ R133, R135, R46 ;  /* 0x0000002e87850220 */ /* 0x000fe20000410000 */
[----:B------:R-:W-:Y:S01]  /*4950*/  LOP3.LUT P0, RZ, R9, 0xff0000, RZ, 0xc0, !PT ;  /* 0x00ff000009ff7812 */ /* 0x000fe2000780c0ff */
[----:B------:R-:W-:Y:S01]  /*4960*/  FFMA.FTZ R46, R17, R134, R66 ;  /* 0x00000086112e7223 */ /* 0x000fe20000010042 */
[-C--:B------:R-:W-:Y:S01]  /*4970*/  FMUL.FTZ R135, R170, R39.reuse ;  /* 0x00000027aa877220 */ /* 0x080fe20000410000 */
[----:B------:R-:W-:Y:S02]  /*4980*/  HFMA2 R134, -RZ, RZ, 0, 0 ;  /* 0x00000000ff867431 */ /* 0x000fe400000001ff */
[----:B------:R-:W-:Y:S01]  /*4990*/  FMUL.FTZ R129, R46, R39 ;  /* 0x000000272e817220 */ /* 0x000fe20000410000 */
[----:B------:R-:W-:-:S03]  /*49a0*/  FMUL.FTZ R176, R135, UR13 ;  /* 0x0000000d87b07c20 */ /* 0x000fc60008410000 */
[----:B------:R-:W-:Y:S01]  /*49b0*/  FMUL.FTZ R129, R129, UR13 ;  /* 0x0000000d81817c20 */ /* 0x000fe20008410000 */
[----:B------:R-:W-:-:S03]  /*49c0*/  FMUL.FTZ R135, R131, R176 ;  /* 0x000000b083877220 */ /* 0x000fc60000410000 */
[----:B------:R-:W-:Y:S01]  /*49d0*/  FMUL.FTZ R130, R130, R129 ;  /* 0x0000008182827220 */ /* 0x000fe20000410000 */
[----:B------:R-:W-:-:S04]  /*49e0*/  @P0 HADD2.F32 R168, -RZ, R160.H0_H0 ;  /* 0x200000a0ffa80230 */ /* 0x000fc80000004100 */
[----:B------:R-:W-:Y:S01]  /*49f0*/  FSEL R131, R130, RZ, P0 ;  /* 0x000000ff82837208 */ /* 0x000fe20000000000 */
[----:B------:R-:W-:Y:S01]  /*4a00*/  @P0 FMUL.FTZ R134, R168, R129 ;  /* 0x00000081a8860220 */ /* 0x000fe20000410000 */
[----:B------:R-:W-:-:S03]  /*4a10*/  ISETP.GE.U32.AND P0, PT, R9, 0x1000000, PT ;  /* 0x010000000900780c */ /* 0x000fc60003f06070 */
[----:B------:R-:W-:Y:S01]  /*4a20*/  FADD.FTZ R86, R86, R131 ;  /* 0x0000008356567221 */ /* 0x000fe20000010000 */
[----:B------:R-:W-:Y:S02]  /*4a30*/  FSEL R130, R135, RZ, P0 ;  /* 0x000000ff87827208 */ /* 0x000fe40000000000 */
[----:B------:R-:W-:-:S03]  /*4a40*/  MOV R135, RZ ;  /* 0x000000ff00877202 */ /* 0x000fc60000000f00 */
[----:B------:R-:W-:-:S04]  /*4a50*/  FADD.FTZ R87, R87, R130 ;  /* 0x0000008257577221 */ /* 0x000fc80000010000 */
[----:B------:R-:W-:Y:S01]  /*4a60*/  @P0 HADD2.F32 R129, -RZ, R160.H1_H1 ;  /* 0x300000a0ff810230 */ /* 0x000fe20000004100 */
[----:B------:R-:W-:-:S04]  /*4a70*/  @P0 MOV R47, R170 ;  /* 0x000000aa002f0202 */ /* 0x000fc80000000f00 */
[----:B------:R-:W-:-:S07]  /*4a80*/  @P0 FMUL.FTZ R135, R129, R176 ;  /* 0x000000b081870220 */ /* 0x000fce0000410000 */
.L_x_9566:
[----:B------:R-:W-:Y:S05]  /*4a90*/  BSYNC.RECONVERGENT B2 ;  /* 0x0000000000027941 */ /* 0x000fea0003800200 */
.L_x_9564:
[----:B------:R-:W-:-:S04]  /*4aa0*/  ISETP.NE.U32.AND P0, PT, R42, RZ, PT ;  /* 0x000000ff2a00720c */ /* 0x000fc80003f05070 */
[----:B------:R-:W-:Y:S02]  /*4ab0*/  ISETP.NE.AND.EX P0, PT, R43, RZ, PT, P0 ;  /* 0x000000ff2b00720c */ /* 0x000fe40003f05300 */
[----:B------:R-:W0:Y:S11]  /*4ac0*/  LDC.64 R42, c[0x0][0x468] ;  /* 0x00011a00ff2a7b82 */ /* 0x000e360000000a00 */
[----:B------:R-:W1:Y:S01]  /*4ad0*/  @P0 LDC.64 R128, c[0x0][0x478] ;  /* 0x00011e00ff800b82 */ /* 0x000e620000000a00 */
[----:B0-----:R-:W-:-:S04]  /*4ae0*/  IMAD.WIDE.U32 R42, R8, 0x10, R42 ;  /* 0x00000010082a7825 */ /* 0x001fc800078e002a */
[C---:B-1----:R-:W-:Y:S01]  /*4af0*/  @P0 IMAD.WIDE.U32 R128, R8.reuse, 0x10, R128 ;  /* 0x0000001008800825 */ /* 0x042fe200078e0080 */
[----:B------:R-:W-:-:S04]  /*4b00*/  IADD3 R8, PT, PT, R8, 0x80, RZ ;  /* 0x0000008008087810 */ /* 0x000fc80007ffe0ff */
[----:B------:R0:W-:Y:S04]  /*4b10*/  @P0 STG.E.128 desc[UR8][R128.64], R44 ;  /* 0x0000002c80000986 */ /* 0x0001e8000c101d08 */
[----:B------:R0:W-:Y:S02]  /*4b20*/  STG.E.128 desc[UR8][R42.64], R132 ;  /* 0x000000842a007986 */ /* 0x0001e4000c101d08 */
.L_x_9563:
[----:B------:R-:W-:Y:S05]  /*4b30*/  BSYNC.RECONVERGENT B1 ;  /* 0x0000000000017941 */ /* 0x000fea0003800200 */
.L_x_9562:
        /* <DEDUP_REMOVED lines=14> */
[----:B-----5:R-:W-:-:S04]  /*4c20*/  FFMA.FTZ R44, R17, R43, R60 ;  /* 0x0000002b112c7223 */ /* 0x020fc8000001003c */
        /* <DEDUP_REMOVED lines=9> */
[----:B------:R-:W-:Y:S01]  /*4cc0*/  FADD.FTZ R80, R80, R43 ;  /* 0x0000002b50507221 */ /* 0x000fe20000010000 */
[----:B------:R-:W-:-:S04]  /*4cd0*/  FFMA.FTZ R45, R17, R42, R61 ;  /* 0x0000002a112d7223 */ /* 0x000fc8000001003d */
        /* <DEDUP_REMOVED lines=11> */
[----:B------:R-:W-:-:S04]  /*4d90*/  FFMA.FTZ R46, R17, R46, R62 ;  /* 0x0000002e112e7223 */ /* 0x000fc8000001003e */
[----:B------:R-:W-:-:S04]  /*4da0*/  FMUL.FTZ R47, R46, R39 ;  /* 0x000000272e2f7220 */ /* 0x000fc80000410000 */
[----:B------:R-:W-:Y:S02]  /*4db0*/  @P6 HADD2.F32 R128, -RZ, R163.H0_H0 ;  /* 0x200000a3ff806230 */ /* 0x000fe40000004100 */
[----:B------:R-:W-:-:S04]  /*4dc0*/  FMUL.FTZ R47, R47, UR13 ;  /* 0x0000000d2f2f7c20 */ /* 0x000fc80008410000 */
[-C--:B------:R-:W-:Y:S01]  /*4dd0*/  @P6 FMUL.FTZ R134, R128, R47.reuse ;  /* 0x0000002f80866220 */ /* 0x080fe20000410000 */
[----:B------:R-:W-:Y:S01]  /*4de0*/  FADD.FTZ R128, R144, -R129 ;  /* 0x8000008190807221 */ /* 0x000fe20000010000 */
[----:B------:R-:W-:-:S03]  /*4df0*/  FMUL.FTZ R130, R130, R47 ;  /* 0x0000002f82827220 */ /* 0x000fc60000410000 */
[----:B------:R-:W-:Y:S02]  /*4e00*/  FFMA.FTZ R128, R17, R128, R63 ;  /* 0x0000008011807223 */ /* 0x000fe4000001003f */
        /* <DEDUP_REMOVED lines=14> */
.L_x_9570:
[----:B------:R-:W-:Y:S01]  /*4ef0*/  FFMA.FTZ R43, R21, R41, R162 ;  /* 0x00000029152b7223 */ /* 0x000fe200000100a2 */
[----:B------:R-:W-:Y:S02]  /*4f00*/  LOP3.LUT P6, RZ, R10, 0xff, RZ, 0xc0, !PT ;  /* 0x000000ff0aff7812 */ /* 0x000fe400078cc0ff */
[----:B------:R-:W-:Y:S01]  /*4f10*/  CS2R R132, SRZ ;  /* 0x0000000000847805 */ /* 0x000fe2000001ff00 */
[----:B------:R-:W-:Y:S02]  /*4f20*/  HFMA2 R134, -RZ, RZ, 0, 0 ;  /* 0x00000000ff867431 */ /* 0x000fe400000001ff */
        /* <DEDUP_REMOVED lines=24> */
[----:B------:R-:W-:-:S04]  /*50b0*/  FFMA.FTZ R128, R17, R129, R62 ;  /* 0x0000008111807223 */ /* 0x000fc8000001003e */
[----:B------:R-:W-:-:S04]  /*50c0*/  FMUL.FTZ R128, R128, R39 ;  /* 0x0000002780807220 */ /* 0x000fc80000410000 */
[----:B------:R-:W-:Y:S01]  /*50d0*/  FMUL.FTZ R129, R128, UR13 ;  /* 0x0000000d80817c20 */ /* 0x000fe20008410000 */
[----:B------:R-:W-:-:S03]  /*50e0*/  @P6 HADD2.F32 R128, -RZ, R163.H0_H0 ;  /* 0x200000a3ff806230 */ /* 0x000fc60000004100 */
[-C--:B------:R-:W-:Y:S02]  /*50f0*/  FMUL.FTZ R130, R130, R129.reuse ;  /* 0x0000008182827220 */ /* 0x080fe40000410000 */
[----:B------:R-:W-:Y:S01]  /*5100*/  @P6 FMUL.FTZ R134, R128, R129 ;  /* 0x0000008180866220 */ /* 0x000fe20000410000 */
[----:B------:R-:W-:Y:S01]  /*5110*/  FADD.FTZ R128, R144, -R135 ;  /* 0x8000008790807221 */ /* 0x000fe20000010000 */
[----:B------:R-:W-:Y:S02]  /*5120*/  MOV R135, RZ ;  /* 0x000000ff00877202 */ /* 0x000fe40000000f00 */
[----:B------:R-:W-:Y:S01]  /*5130*/  FSEL R129, R130, RZ, P6 ;  /* 0x000000ff82817208 */ /* 0x000fe20003000000 */
[----:B------:R-:W-:Y:S01]  /*5140*/  FFMA.FTZ R128, R17, R128, R63 ;  /* 0x0000008011807223 */ /* 0x000fe2000001003f */
        /* <DEDUP_REMOVED lines=9> */
.L_x_9571:
[----:B------:R-:W-:Y:S05]  /*51e0*/  BSYNC.RECONVERGENT B2 ;  /* 0x0000000000027941 */ /* 0x000fea0003800200 */
.L_x_9569:
[----:B------:R-:W0:Y:S08]  /*51f0*/  @P0 LDC.64 R128, c[0x0][0x478] ;  /* 0x00011e00ff800b82 */ /* 0x000e300000000a00 */
[----:B------:R-:W1:Y:S01]  /*5200*/  LDC.64 R42, c[0x0][0x468] ;  /* 0x00011a00ff2a7b82 */ /* 0x000e620000000a00 */
[----:B0-----:R-:W-:-:S05]  /*5210*/  @P0 IMAD.WIDE.U32 R128, R8, 0x10, R128 ;  /* 0x0000001008800825 */ /* 0x001fca00078e0080 */
[----:B------:R2:W-:Y:S01]  /*5220*/  @P0 STG.E.128 desc[UR8][R128.64], R44 ;  /* 0x0000002c80000986 */ /* 0x0005e2000c101d08 */
[C---:B-1----:R-:W-:Y:S01]  /*5230*/  IMAD.WIDE.U32 R42, R8.reuse, 0x10, R42 ;  /* 0x00000010082a7825 */ /* 0x042fe200078e002a */
[----:B------:R-:W-:-:S04]  /*5240*/  IADD3 R8, PT, PT, R8, 0x80, RZ ;  /* 0x0000008008087810 */ /* 0x000fc80007ffe0ff */
[----:B------:R2:W-:Y:S03]  /*5250*/  STG.E.128 desc[UR8][R42.64], R132 ;  /* 0x000000842a007986 */ /* 0x0005e6000c101d08 */
.L_x_9568:
[----:B------:R-:W-:Y:S05]  /*5260*/  BSYNC.RECONVERGENT B1 ;  /* 0x0000000000017941 */ /* 0x000fea0003800200 */
.L_x_9567:
        /* <DEDUP_REMOVED lines=36> */
[----:B------:R-:W-:-:S04]  /*54b0*/  FFMA.FTZ R46, R17, R46, R58 ;  /* 0x0000002e112e7223 */ /* 0x000fc8000001003a */
        /* <DEDUP_REMOVED lines=8> */
[----:B------:R-:W-:Y:S01]  /*5540*/  FFMA.FTZ R128, R17, R128, R59 ;  /* 0x0000008011807223 */ /* 0x000fe2000001003b */
        /* <DEDUP_REMOVED lines=13> */
.L_x_9575:
[----:B------:R-:W-:Y:S01]  /*5620*/  FFMA.FTZ R43, R23, R41, R162 ;  /* 0x00000029172b7223 */ /* 0x000fe200000100a2 */
[----:B------:R-:W-:Y:S02]  /*5630*/  LOP3.LUT P6, RZ, R0, 0xff, RZ, 0xc0, !PT ;  /* 0x000000ff00ff7812 */ /* 0x000fe400078cc0ff */
        /* <DEDUP_REMOVED lines=34> */
[----:B------:R-:W-:Y:S02]  /*5860*/  ISETP.GE.U32.AND P6, PT, R0, 0x1000000, PT ;  /* 0x010000000000780c */ /* 0x000fe40003fc6070 */
[----:B------:R-:W-:Y:S01]  /*5870*/  FADD.FTZ R78, R78, R129 ;  /* 0x000000814e4e7221 */ /* 0x000fe20000010000 */
[----:B------:R-:W-:-:S04]  /*5880*/  FFMA.FTZ R128, R17, R128, R59 ;  /* 0x0000008011807223 */ /* 0x000fc8000001003b */
[----:B------:R-:W-:-:S04]  /*5890*/  FMUL.FTZ R128, R128, R39 ;  /* 0x0000002780807220 */ /* 0x000fc80000410000 */
[----:B------:R-:W-:Y:S02]  /*58a0*/  FMUL.FTZ R128, R128, UR13 ;  /* 0x0000000d80807c20 */ /* 0x000fe40008410000 */
[----:B------:R-:W-:Y:S02]  /*58b0*/  @P6 HADD2.F32 R167, -RZ, R165.H1_H1 ;  /* 0x300000a5ffa76230 */ /* 0x000fe40000004100 */
[----:B------:R-:W-:-:S03]  /*58c0*/  FMUL.FTZ R131, R131, R128 ;  /* 0x0000008083837220 */ /* 0x000fc60000410000 */
[----:B------:R-:W-:Y:S02]  /*58d0*/  @P6 FMUL.FTZ R135, R167, R128 ;  /* 0x00000080a7876220 */ /* 0x000fe40000410000 */
[----:B------:R-:W-:-:S05]  /*58e0*/  FSEL R130, R131, RZ, P6 ;  /* 0x000000ff83827208 */ /* 0x000fca0003000000 */
[----:B------:R-:W-:-:S07]  /*58f0*/  FADD.FTZ R79, R79, R130 ;  /* 0x000000824f4f7221 */ /* 0x000fce0000010000 */
.L_x_9576:
[----:B------:R-:W-:Y:S05]  /*5900*/  BSYNC.RECONVERGENT B2 ;  /* 0x0000000000027941 */ /* 0x000fea0003800200 */
.L_x_9574:
[----:B------:R-:W0:Y:S08]  /*5910*/  @P0 LDC.64 R128, c[0x0][0x478] ;  /* 0x00011e00ff800b82 */ /* 0x000e300000000a00 */
[----:B------:R-:W1:Y:S01]  /*5920*/  LDC.64 R42, c[0x0][0x468] ;  /* 0x00011a00ff2a7b82 */ /* 0x000e620000000a00 */
[----:B0-----:R-:W-:-:S05]  /*5930*/  @P0 IMAD.WIDE.U32 R128, R8, 0x10, R128 ;  /* 0x0000001008800825 */ /* 0x001fca00078e0080 */
[----:B------:R3:W-:Y:S01]  /*5940*/  @P0 STG.E.128 desc[UR8][R128.64], R44 ;  /* 0x0000002c80000986 */ /* 0x0007e2000c101d08 */
[C---:B-1----:R-:W-:Y:S01]  /*5950*/  IMAD.WIDE.U32 R42, R8.reuse, 0x10, R42 ;  /* 0x00000010082a7825 */ /* 0x042fe200078e002a */
[----:B------:R-:W-:-:S04]  /*5960*/  IADD3 R8, PT, PT, R8, 0x80, RZ ;  /* 0x0000008008087810 */ /* 0x000fc80007ffe0ff */
[----:B------:R3:W-:Y:S03]  /*5970*/  STG.E.128 desc[UR8][R42.64], R132 ;  /* 0x000000842a007986 */ /* 0x0007e6000c101d08 */
.L_x_9573:
[----:B------:R-:W-:Y:S05]  /*5980*/  BSYNC.RECONVERGENT B1 ;  /* 0x0000000000017941 */ /* 0x000fea0003800200 */
.L_x_9572:
        /* <DEDUP_REMOVED lines=59> */
.L_x_9580:
        /* <DEDUP_REMOVED lines=46> */
.L_x_9581:
[----:B------:R-:W-:Y:S05]  /*6020*/  BSYNC.RECONVERGENT B2 ;  /* 0x0000000000027941 */ /* 0x000fea0003800200 */
.L_x_9579:
[----:B------:R-:W0:Y:S08]  /*6030*/  @P0 LDC.64 R128, c[0x0][0x478] ;  /* 0x00011e00ff800b82 */ /* 0x000e300000000a00 */
[----:B------:R-:W1:Y:S01]  /*6040*/  LDC.64 R42, c[0x0][0x468] ;  /* 0x00011a00ff2a7b82 */ /* 0x000e620000000a00 */
[----:B0-----:R-:W-:-:S05]  /*6050*/  @P0 IMAD.WIDE.U32 R128, R8, 0x10, R128 ;  /* 0x0000001008800825 */ /* 0x001fca00078e0080 */
[----:B------:R4:W-:Y:S01]  /*6060*/  @P0 STG.E.128 desc[UR8][R128.64], R44 ;  /* 0x0000002c80000986 */ /* 0x0009e2000c101d08 */
[C---:B-1----:R-:W-:Y:S01]  /*6070*/  IMAD.WIDE.U32 R42, R8.reuse, 0x10, R42 ;  /* 0x00000010082a7825 */ /* 0x042fe200078e002a */
[----:B------:R-:W-:-:S04]  /*6080*/  IADD3 R8, PT, PT, R8, 0x80, RZ ;  /* 0x0000008008087810 */ /* 0x000fc80007ffe0ff */
[----:B------:R4:W-:Y:S03]  /*6090*/  STG.E.128 desc[UR8][R42.64], R132 ;  /* 0x000000842a007986 */ /* 0x0009e6000c101d08 */
.L_x_9578:
[----:B------:R-:W-:Y:S05]  /*60a0*/  BSYNC.RECONVERGENT B1 ;  /* 0x0000000000017941 */ /* 0x000fea0003800200 */
.L_x_9577:
        /* <DEDUP_REMOVED lines=22> */
[----:B------:R-:W-:-:S03]  /*6210*/  LOP3.LUT P6, RZ, R12, 0xff00, RZ, 0xc0, !PT ;  /* 0x0000ff000cff7812 */ /* 0x000fc600078cc0ff */
        /* <DEDUP_REMOVED lines=11> */
[----:B------:R-:W-:-:S04]  /*62d0*/  FFMA.FTZ R46, R17, R47, R50 ;  /* 0x0000002f112e7223 */ /* 0x000fc80000010032 */
[----:B------:R-:W-:-:S04]  /*62e0*/  FMUL.FTZ R47, R46, R39 ;  /* 0x000000272e2f7220 */ /* 0x000fc80000410000 */
[----:B------:R-:W-:Y:S02]  /*62f0*/  @P6 HADD2.F32 R128, -RZ, R174.H0_H0 ;  /* 0x200000aeff806230 */ /* 0x000fe40000004100 */
[----:B------:R-:W-:-:S04]  /*6300*/  FMUL.FTZ R47, R47, UR13 ;  /* 0x0000000d2f2f7c20 */ /* 0x000fc80008410000 */
[-C--:B------:R-:W-:Y:S01]  /*6310*/  @P6 FMUL.FTZ R134, R128, R47.reuse ;  /* 0x0000002f80866220 */ /* 0x080fe20000410000 */
[----:B------:R-:W-:Y:S01]  /*6320*/  FADD.FTZ R128, R38, -R41 ;  /* 0x8000002926807221 */ /* 0x000fe20000010000 */
[----:B------:R-:W-:-:S03]  /*6330*/  FMUL.FTZ R130, R130, R47 ;  /* 0x0000002f82827220 */ /* 0x000fc60000410000 */
[----:B------:R-:W-:Y:S01]  /*6340*/  FFMA.FTZ R47, R17, R128, R51 ;  /* 0x00000080112f7223 */ /* 0x000fe20000010033 */
        /* <DEDUP_REMOVED lines=14> */
.L_x_9583:
        /* <DEDUP_REMOVED lines=26> */
[----:B------:R-:W-:-:S04]  /*65d0*/  FFMA.FTZ R42, R17, R129, R50 ;  /* 0x00000081112a7223 */ /* 0x000fc80000010032 */
[----:B------:R-:W-:-:S04]  /*65e0*/  FMUL.FTZ R42, R42, R39 ;  /* 0x000000272a2a7220 */ /* 0x000fc80000410000 */
[----:B------:R-:W-:Y:S01]  /*65f0*/  FMUL.FTZ R129, R42, UR13 ;  /* 0x0000000d2a817c20 */ /* 0x000fe20008410000 */
[----:B------:R-:W-:-:S03]  /*6600*/  @P6 HADD2.F32 R42, -RZ, R174.H0_H0 ;  /* 0x200000aeff2a6230 */ /* 0x000fc60000004100 */
[-C--:B------:R-:W-:Y:S02]  /*6610*/  FMUL.FTZ R130, R130, R129.reuse ;  /* 0x0000008182827220 */ /* 0x080fe40000410000 */
[----:B------:R-:W-:Y:S01]  /*6620*/  @P6 FMUL.FTZ R134, R42, R129 ;  /* 0x000000812a866220 */ /* 0x000fe20000410000 */
[----:B------:R-:W-:Y:S02]  /*6630*/  FADD.FTZ R42, R38, -R41 ;  /* 0x80000029262a7221 */ /* 0x000fe40000010000 */
[----:B------:R-:W-:Y:S02]  /*6640*/  FSEL R129, R130, RZ, P6 ;  /* 0x000000ff82817208 */ /* 0x000fe40003000000 */
[----:B------:R-:W-:Y:S01]  /*6650*/  FFMA.FTZ R42, R17, R42, R51 ;  /* 0x0000002a112a7223 */ /* 0x000fe20000010033 */
        /* <DEDUP_REMOVED lines=11> */
.L_x_9584:
[----:B------:R-:W-:Y:S05]  /*6710*/  BSYNC.RECONVERGENT B1 ;  /* 0x0000000000017941 */ /* 0x000fea0003800200 */
.L_x_9582:
[----:B------:R-:W0:Y:S08]  /*6720*/  @P0 LDC.64 R68, c[0x0][0x478] ;  /* 0x00011e00ff440b82 */ /* 0x000e300000000a00 */
[----:B------:R-:W1:Y:S01]  /*6730*/  LDC.64 R42, c[0x0][0x468] ;  /* 0x00011a00ff2a7b82 */ /* 0x000e620000000a00 */
[----:B0-----:R-:W-:Y:S01]  /*6740*/  @P0 IMAD.WIDE.U32 R128, R8, 0x10, R68 ;  /* 0x0000001008800825 */ /* 0x001fe200078e0044 */
[----:B------:R-:W-:-:S02]  /*6750*/  MOV R68, R17 ;  /* 0x0000001100447202 */ /* 0x000fc40000000f00 */
[----:B------:R-:W-:Y:S02]  /*6760*/  MOV R69, R39 ;  /* 0x0000002700457202 */ /* 0x000fe40000000f00 */
[----:B------:R0:W-:Y:S01]  /*6770*/  @P0 STG.E.128 desc[UR8][R128.64], R44 ;  /* 0x0000002c80000986 */ /* 0x0001e2000c101d08 */
[----:B-1----:R-:W-:-:S05]  /*6780*/  IMAD.WIDE.U32 R42, R8, 0x10, R42 ;  /* 0x00000010082a7825 */ /* 0x002fca00078e002a */
[----:B------:R0:W-:Y:S02]  /*6790*/  STG.E.128 desc[UR8][R42.64], R132 ;  /* 0x000000842a007986 */ /* 0x0001e4000c101d08 */
.L_x_9558:
[----:B------:R-:W-:Y:S05]  /*67a0*/  BSYNC.RECONVERGENT B0 ;  /* 0x0000000000007941 */ /* 0x000fea0003800200 */
.L_x_9536:
[----:B0-234-:R-:W0:Y:S01]  /*67b0*/  LDC.64 R42, c[0x0][0x380] ;  /* 0x0000e000ff2a7b82 */ /* 0x01de220000000a00 */
[----:B------:R-:W-:Y:S01]  /*67c0*/  UPLOP3.LUT UP1, UPT, UPT, UPT, UP1, 0x40, 0x4 ;  /* 0x000000000004789c */ /* 0x000fe20003f2e810 */
[----:B0-----:R-:W-:-:S04]  /*67d0*/  IADD3 R7, PT, PT, R7, R42, RZ ;  /* 0x0000002a07077210 */ /* 0x001fc80007ffe0ff */
[----:B------:R-:W-:-:S13]  /*67e0*/  ISETP.GE.AND P0, PT, R7, R43, PT ;  /* 0x0000002b0700720c */ /* 0x000fda0003f06270 */
[----:B------:R-:W-:Y:S05]  /*67f0*/  @!P0 BRA `(.L_x_9585) ;  /* 0xffffffa000e08947 */ /* 0x000fea000383ffff */
.L_x_9523:
        /* <DEDUP_REMOVED lines=15> */
.L_x_9587:
[----:B------:R-:W-:Y:S05]  /*68f0*/  BSYNC.RECONVERGENT B0 ;  /* 0x0000000000007941 */ /* 0x000fea0003800200 */
.L_x_9586:
        /* <DEDUP_REMOVED lines=12> */
.L_x_9589:
[----:B------:R-:W-:Y:S05]  /*69c0*/  BSYNC.RECONVERGENT B0 ;  /* 0x0000000000007941 */ /* 0x000fea0003800200 */
.L_x_9588:
        /* <DEDUP_REMOVED lines=12> */
.L_x_9591:
[----:B------:R-:W-:Y:S05]  /*6a90*/  BSYNC.RECONVERGENT B0 ;  /* 0x0000000000007941 */ /* 0x000fea0003800200 */
.L_x_9590:
        /* <DEDUP_REMOVED lines=12> */
.L_x_9593:
[----:B------:R-:W-:Y:S05]  /*6b60*/  BSYNC.RECONVERGENT B0 ;  /* 0x0000000000007941 */ /* 0x000fea0003800200 */
.L_x_9592:
        /* <DEDUP_REMOVED lines=11> */
.L_x_9594:
        /* <DEDUP_REMOVED lines=14> */
.L_x_10954:


//--------------------- .text._ZN10layer_norm13ln_bwd_kernelINS_13Kernel_traitsI6__halfffffjLj2560ELj1ELj1ELj4ELj16ENS_18Kernel_traits_baseILj2560ES2_ffffjLj128EEEEELb1ELb1ELb0ELb1EEEvNS_9BwdParamsE --------------------------
	.section	.text._ZN10layer_norm13ln_bwd_kernelINS_13Kernel_traitsI6__halfffffjLj2560ELj1ELj1ELj4ELj16ENS_18Kernel_traits_baseILj2560ES2_ffffjLj128EEEEELb1ELb1ELb0ELb1EEEvNS_9BwdParamsE,"ax",@progbits
	.align	128
        .global         _ZN10layer_norm13ln_bwd_kernelINS_13Kernel_traitsI6__halfffffjLj2560ELj1ELj1ELj4ELj16ENS_18Kernel_traits_baseILj2560ES2_ffffjLj128EEEEELb1ELb1ELb0ELb1EEEvNS_9BwdParamsE
        .type           _ZN10layer_norm13ln_bwd_kernelINS_13Kernel_traitsI6__halfffffjLj2560ELj1ELj1ELj4ELj16ENS_18Kernel_traits_baseILj2560ES2_ffffjLj128EEEEELb1ELb1ELb0ELb1EEEvNS_9BwdParamsE,@function
        .size           _ZN10layer_norm13ln_bwd_kernelINS_13Kernel_traitsI6__halfffffjLj2560ELj1ELj1ELj4ELj16ENS_18Kernel_traits_baseILj2560ES2_ffffjLj128EEEEELb1ELb1ELb0ELb1EEEvNS_9BwdParamsE,(.L_x_10955 - _ZN10layer_norm13ln_bwd_kernelINS_13Kernel_traitsI6__halfffffjLj2560ELj1ELj1ELj4ELj16ENS_18Kernel_traits_baseILj2560ES2_ffffjLj128EEEEELb1ELb1ELb0ELb1EEEvNS_9BwdParamsE)
        .other          _ZN10layer_norm13ln_bwd_kernelINS_13Kernel_traitsI6__halfffffjLj2560ELj1ELj1ELj4ELj16ENS_18Kernel_traits_baseILj2560ES2_ffffjLj128EEEEELb1ELb1ELb0ELb1EEEvNS_9BwdParamsE,@"STO_CUDA_ENTRY STV_DEFAULT"
_ZN10layer_norm13ln_bwd_kernelINS_13Kernel_traitsI6__halfffffjLj2560ELj1ELj1ELj4ELj16ENS_18Kernel_traits_baseILj2560ES2_ffffjLj128EEEEELb1ELb1ELb0ELb1EEEvNS_9BwdParamsE:
.text._ZN10layer_norm13ln_bwd_kernelINS_13Kernel_traitsI6__halfffffjLj2560ELj1ELj1ELj4ELj16ENS_18Kernel_traits_baseILj2560ES2_ffffjLj128EEEEELb1ELb1ELb0ELb1EEEvNS_9BwdParamsE:
        /* <DEDUP_REMOVED lines=39> */
[----:B------:R-:W-:Y:S02]  /*0270*/  PLOP3.LUT P2, PT, PT, PT, PT, 0x8, 0x80 ;  /* 0x000000000080781c */ /* 0x000fe40003f4e170 */
[----:B------:R-:W-:-:S02]  /*0280*/  CS2R R144, SRZ ;  /* 0x0000000000907805 */ /* 0x000fc4000001ff00 */
        /* <DEDUP_REMOVED lines=29> */
[----:B------:R-:W-:Y:S01]  /*0460*/  CS2R R24, SRZ ;  /* 0x0000000000187805 */ /* 0x000fe2000001ff00 */
[----:B------:R-:W5:Y:S01]  /*0470*/  LDG.E.64 R128, desc[UR6][R2.64+0x800] ;  /* 0x0008000602807981 */ /* 0x000f62000c1e1b00 */
[----:B------:R-:W-:Y:S01]  /*0480*/  MOV R19, RZ ;  /* 0x000000ff00137202 */ /* 0x000fe20000000f00 */
[----:B------:R-:W1:Y:S02]  /*0490*/  LDCU UR4, c[0x0][0x408] ;  /* 0x00008100ff0477ac */ /* 0x000e640008000800 */
[----:B------:R-:W5:Y:S01]  /*04a0*/  LDG.E.64 R20, desc[UR6][R148.64+0x1000] ;  /* 0x0010000694147981 */ /* 0x000f62000c1e1b00 */
[----:B------:R-:W-:Y:S01]  /*04b0*/  MOV R15, RZ ;  /* 0x000000ff000f7202 */ /* 0x000fe20000000f00 */
[----:B------:R-:W0:Y:S02]  /*04c0*/  LDCU UR9, c[0x0][0x388] ;  /* 0x00007100ff0977ac */ /* 0x000e240008000800 */
[----:B------:R-:W5:Y:S01]  /*04d0*/  LDG.E.64 R16, desc[UR6][R148.64+0xc00] ;  /* 0x000c000694107981 */ /* 0x000f62000c1e1b00 */
[----:B------:R-:W-:Y:S01]  /*04e0*/  MOV R11, RZ ;  /* 0x000000ff000b7202 */ /* 0x000fe20000000f00 */
[----:B------:R-:W0:Y:S02]  /*04f0*/  LDCU.U8 UR8, c[0x0][0x410] ;  /* 0x00008200ff0877ac */ /* 0x000e240008000000 */
[----:B------:R-:W5:Y:S01]  /*0500*/  LDG.E.64 R12, desc[UR6][R148.64+0x800] ;  /* 0x00080006940c7981 */ /* 0x000f62000c1e1b00 */
[----:B------:R-:W-:Y:S01]  /*0510*/  MOV R7, RZ ;  /* 0x000000ff00077202 */ /* 0x000fe20000000f00 */
[----:B------:R-:W0:Y:S02]  /*0520*/  LDCU UR12, c[0x0][0x400] ;  /* 0x00008000ff0c77ac */ /* 0x000e240008000800 */
        /* <DEDUP_REMOVED lines=59> */
.L_x_9628:
[----:B------:R-:W0:Y:S01]  /*08e0*/  S2R R148, SR_TID.X ;  /* 0x0000000000947919 */ /* 0x000e220000002100 */
[----:B------:R-:W1:Y:S01]  /*08f0*/  LDC.64 R92, c[0x0][0x3c0] ;  /* 0x0000f000ff5c7b82 */ /* 0x000e620000000a00 */
[----:B------:R-:W-:-:S05]  /*0900*/  IMAD R0, R146, UR9, RZ ;  /* 0x0000000992007c24 */ /* 0x000fca000f8e02ff */
[----:B------:R-:W-:Y:S02]  /*0910*/  SHF.R.S32.HI R81, RZ, 0x1f, R0 ;  /* 0x0000001fff517819 */ /* 0x000fe40000011400 */
[----:B------:R-:W2:Y:S02]  /*0920*/  LDC.64 R96, c[0x0][0x3a8] ;  /* 0x0000ea00ff607b82 */ /* 0x000ea40000000a00 */
[----:B------:R-:W-:-:S06]  /*0930*/  LEA.HI R81, R81, R0, RZ, 0x2 ;  /* 0x0000000051517211 */ /* 0x000fcc00078f10ff */
[----:B------:R-:W3:Y:S01]  /*0940*/  LDC.64 R116, c[0x0][0x428] ;  /* 0x00010a00ff747b82 */ /* 0x000ee20000000a00 */
[----:B-1----:R-:W-:-:S07]  /*0950*/  IMAD.WIDE R92, R146, 0x4, R92 ;  /* 0x00000004925c7825 */ /* 0x002fce00078e025c */
[----:B------:R-:W1:Y:S01]  /*0960*/  LDC.64 R166, c[0x0][0x3c8] ;  /* 0x0000f200ffa67b82 */ /* 0x000e620000000a00 */
[----:B------:R-:W4:Y:S01]  /*0970*/  LDG.E R152, desc[UR6][R92.64] ;  /* 0x000000065c987981 */ /* 0x000f22000c1e1900 */
[----:B0-----:R-:W-:Y:S02]  /*0980*/  LEA.HI.SX32 R183, R81, R148, 0x1e ;  /* 0x0000009451b77211 */ /* 0x001fe400078ff2ff */
[----:B------:R-:W-:-:S04]  /*0990*/  ISETP.NE.AND P4, PT, RZ, UR8, PT ;  /* 0x00000008ff007c0c */ /* 0x000fc8000bf85270 */
[----:B------:R-:W0:Y:S01]  /*09a0*/  @P1 LDC.64 R168, c[0x0][0x3e0] ;  /* 0x0000f800ffa81b82 */ /* 0x000e220000000a00 */
[----:B--2---:R-:W-:-:S06]  /*09b0*/  IMAD.WIDE.U32 R80, R183, 0x10, R96 ;  /* 0x00000010b7507825 */ /* 0x004fcc00078e0060 */
[----:B------:R-:W2:Y:S01]  /*09c0*/  LDG.E.128 R80, desc[UR6][R80.64] ;  /* 0x0000000650507981 */ /* 0x000ea2000c1e1d00 */
[C---:B------:R-:W-:Y:S02]  /*09d0*/  IADD3 R181, PT, PT, R183.reuse, 0x80, RZ ;  /* 0x00000080b7b57810 */ /* 0x040fe40007ffe0ff */
[C---:B------:R-:W-:Y:S02]  /*09e0*/  IADD3 R171, PT, PT, R183.reuse, 0x100, RZ ;  /* 0x00000100b7ab7810 */ /* 0x040fe40007ffe0ff */
[C---:B------:R-:W-:Y:S02]  /*09f0*/  IADD3 R150, PT, PT, R183.reuse, 0x180, RZ ;  /* 0x00000180b7967810 */ /* 0x040fe40007ffe0ff */
[----:B------:R-:W-:Y:S01]  /*0a00*/  IADD3 R0, PT, PT, R183, 0x200, RZ ;  /* 0x00000200b7007810 */ /* 0x000fe20007ffe0ff */
[----:B------:R-:W-:-:S04]  /*0a10*/  IMAD.WIDE.U32 R84, R181, 0x10, R96 ;  /* 0x00000010b5547825 */ /* 0x000fc800078e0060 */
[--C-:B------:R-:W-:Y:S02]  /*0a20*/  IMAD.WIDE.U32 R88, R171, 0x10, R96.reuse ;  /* 0x00000010ab587825 */ /* 0x100fe400078e0060 */
[----:B------:R-:W2:Y:S02]  /*0a30*/  LDG.E.128 R84, desc[UR6][R84.64] ;  /* 0x0000000654547981 */ /* 0x000ea4000c1e1d00 */
[--C-:B------:R-:W-:Y:S02]  /*0a40*/  IMAD.WIDE.U32 R94, R150, 0x10, R96.reuse ;  /* 0x00000010965e7825 */ /* 0x100fe400078e0060 */
[----:B------:R-:W2:Y:S02]  /*0a50*/  LDG.E.128 R88, desc[UR6][R88.64] ;  /* 0x0000000658587981 */ /* 0x000ea4000c1e1d00 */
[----:B------:R-:W-:Y:S02]  /*0a60*/  IMAD.WIDE.U32 R96, R0, 0x10, R96 ;  /* 0x0000001000607825 */ /* 0x000fe400078e0060 */
[----:B------:R-:W2:Y:S02]  /*0a70*/  LDG.E.128 R92, desc[UR6][R94.64] ;  /* 0x000000065e5c7981 */ /* 0x000ea4000c1e1d00 */
[----:B---3--:R-:W-:-:S02]  /*0a80*/  IMAD.WIDE.U32 R100, R183, 0x10, R116 ;  /* 0x00000010b7647825 */ /* 0x008fc400078e0074 */
[----:B------:R-:W3:Y:S02]  /*0a90*/  LDG.E.128 R96, desc[UR6][R96.64] ;  /* 0x0000000660607981 */ /* 0x000ee4000c1e1d00 */
[----:B-1----:R-:W-:Y:S02]  /*0aa0*/  IMAD.WIDE R166, R146, 0x4, R166 ;  /* 0x0000000492a67825 */ /* 0x002fe400078e02a6 */
[----:B------:R-:W3:Y:S04]  /*0ab0*/  LDG.E.128 R100, desc[UR6][R100.64] ;  /* 0x0000000664647981 */ /* 0x000ee8000c1e1d00 */
[----:B------:R-:W3:Y:S01]  /*0ac0*/  LDG.E R167, desc[UR6][R166.64] ;  /* 0x00000006a6a77981 */ /* 0x000ee2000c1e1900 */
        /* <DEDUP_REMOVED lines=9> */
[----:B------:R-:W-:-:S13]  /*0b60*/  ISETP.NE.AND.EX P0, PT, RZ, UR11, PT, P0 ;  /* 0x0000000bff007c0c */ /* 0x000fda000bf05300 */
[----:B------:R-:W1:Y:S01]  /*0b70*/  @P0 LDC.64 R172, c[0x0][0x438] ;  /* 0x00010e00ffac0b82 */ /* 0x000e620000000a00 */
[----:B0-----:R-:W-:-:S04]  /*0b80*/  @P1 IMAD.WIDE R168, R146, 0x4, R168 ;  /* 0x0000000492a81825 */ /* 0x001fc800078e02a8 */
[----:B-1----:R-:W-:-:S05]  /*0b90*/  @P0 IMAD.WIDE.U32 R172, R183, 0x10, R172 ;  /* 0x00000010b7ac0825 */ /* 0x002fca00078e00ac */
[----:B------:R-:W5:Y:S01]  /*0ba0*/  @P0 LDG.E.128 R56, desc[UR6][R172.64] ;  /* 0x00000006ac380981 */ /* 0x000f62000c1e1d00 */
[----:B----4-:R-:W-:-:S05]  /*0bb0*/  FSEL R200, R152, RZ, !P4 ;  /* 0x000000ff98c87208 */ /* 0x010fca0006000000 */
[C---:B--2---:R-:W-:Y:S01]  /*0bc0*/  FADD.FTZ R198, -R200.reuse, R80 ;  /* 0x00000050c8c67221 */ /* 0x044fe20000010100 */
[C---:B------:R-:W-:Y:S02]  /*0bd0*/  FADD.FTZ R206, -R200.reuse, R81 ;  /* 0x00000051c8ce7221 */ /* 0x040fe40000010100 */
[----:B------:R-:W0:Y:S01]  /*0be0*/  LDC.64 R80, c[0x0][0x3b0] ;  /* 0x0000ec00ff507b82 */ /* 0x000e220000000a00 */
[C---:B------:R-:W-:Y:S01]  /*0bf0*/  FADD.FTZ R208, -R200.reuse, R82 ;  /* 0x00000052c8d07221 */ /* 0x040fe20000010100 */
[----:B------:R-:W-:-:S06]  /*0c00*/  FADD.FTZ R210, -R200, R83 ;  /* 0x00000053c8d27221 */ /* 0x000fcc0000010100 */
[----:B------:R-:W1:Y:S01]  /*0c10*/  @P0 LDC.64 R82, c[0x0][0x438] ;  /* 0x00010e00ff520b82 */ /* 0x000e620000000a00 */
        /* <DEDUP_REMOVED lines=16> */
[----:B0-----:R-:W-:-:S04]  /*0d20*/  IMAD.WIDE.U32 R98, R183, 0x4, R80 ;  /* 0x00000004b7627825 */ /* 0x001fc800078e0050 */
[----:B------:R-:W-:Y:S01]  /*0d30*/  FMUL.FTZ R199, R149, R100 ;  /* 0x0000006495c77220 */ /* 0x000fe20000410000 */
[----:B------:R-:W-:Y:S01]  /*0d40*/  FMUL.FTZ R201, R4, R101 ;  /* 0x0000006504c97220 */ /* 0x000fe20000410000 */
[----:B------:R-:W-:Y:S01]  /*0d50*/  FMUL.FTZ R203, R147, R102 ;  /* 0x0000006693cb7220 */ /* 0x000fe20000410000 */
[----:B------:R-:W-:-:S04]  /*0d60*/  IMAD.WIDE.U32 R96, R181, 0x4, R80 ;  /* 0x00000004b5607825 */ /* 0x000fc800078e0050 */
[C---:B------:R-:W-:Y:S01]  /*0d70*/  FMUL.FTZ R198, R167.reuse, R198 ;  /* 0x000000c6a7c67220 */ /* 0x040fe20000410000 */
[C---:B------:R-:W-:Y:S01]  /*0d80*/  FMUL.FTZ R206, R167.reuse, R206 ;  /* 0x000000cea7ce7220 */ /* 0x040fe20000410000 */
[----:B------:R-:W-:Y:S01]  /*0d90*/  FMUL.FTZ R208, R167, R208 ;  /* 0x000000d0a7d07220 */ /* 0x000fe20000410000 */
[----:B------:R-:W-:-:S04]  /*0da0*/  IMAD.WIDE.U32 R94, R171, 0x4, R80 ;  /* 0x00000004ab5e7825 */ /* 0x000fc800078e0050 */
[----:B------:R-:W-:Y:S01]  /*0db0*/  FMUL.FTZ R205, R2, R103 ;  /* 0x0000006702cd7220 */ /* 0x000fe20000410000 */
[----:B------:R-:W-:Y:S01]  /*0dc0*/  FMUL.FTZ R210, R167, R210 ;  /* 0x000000d2a7d27220 */ /* 0x000fe20000410000 */
[----:B------:R-:W-:Y:S01]  /*0dd0*/  FMUL.FTZ R187, R153, R104 ;  /* 0x0000006899bb7220 */ /* 0x000fe20000410000 */
[----:B------:R-:W-:-:S04]  /*0de0*/  IMAD.WIDE.U32 R92, R150, 0x4, R80 ;  /* 0x00000004965c7825 */ /* 0x000fc800078e0050 */
[C---:B------:R-:W-:Y:S01]  /*0df0*/  FMUL.FTZ R188, R167.reuse, R188 ;  /* 0x000000bca7bc7220 */ /* 0x040fe20000410000 */
[----:B------:R-:W-:Y:S01]  /*0e00*/  FMUL.FTZ R189, R8, R105 ;  /* 0x0000006908bd7220 */ /* 0x000fe20000410000 */
[----:B------:R-:W-:Y:S01]  /*0e10*/  FMUL.FTZ R190, R167, R190 ;  /* 0x000000bea7be7220 */ /* 0x000fe20000410000 */
[----:B------:R-:W-:-:S04]  /*0e20*/  IMAD.WIDE.U32 R80, R0, 0x4, R80 ;  /* 0x0000000400507825 */ /* 0x000fc800078e0050 */
[----:B------:R-:W-:Y:S01]  /*0e30*/  FMUL.FTZ R191, R151, R106 ;  /* 0x0000006a97bf7220 */ /* 0x000fe20000410000 */
[C---:B------:R-:W-:Y:S01]  /*0e40*/  FMUL.FTZ R192, R167.reuse, R192 ;  /* 0x000000c0a7c07220 */ /* 0x040fe20000410000 */
[----:B------:R-:W-:Y:S01]  /*0e50*/  MOV R88, 0x3f800000 ;  /* 0x3f80000000587802 */ /* 0x000fe20000000f00 */
[----:B-1----:R-:W-:Y:S01]  /*0e60*/  @P0 IMAD.WIDE.U32 R82, R0, 0x10, R82 ;  /* 0x0000001000520825 */ /* 0x002fe200078e0052 */
[----:B------:R0:W5:Y:S03]  /*0e70*/  LDG.E R89, desc[UR6][R80.64] ;  /* 0x0000000650597981 */ /* 0x000166000c1e1900 */
[----:B------:R-:W-:Y:S01]  /*0e80*/  FMUL.FTZ R193, R6, R107 ;  /* 0x0000006b06c17220 */ /* 0x000fe20000410000 */
[----:B------:R-:W-:Y:S01]  /*0e90*/  FMUL.FTZ R194, R167, R194 ;  /* 0x000000c2a7c27220 */ /* 0x000fe20000410000 */
[----:B------:R-:W-:Y:S01]  /*0ea0*/  FMUL.FTZ R166, R157, R108 ;  /* 0x0000006c9da67220 */ /* 0x000fe20000410000 */
[----:B------:R-:W5:Y:S01]  /*0eb0*/  @P0 LDG.E.128 R72, desc[UR6][R82.64] ;  /* 0x0000000652480981 */ /* 0x000f62000c1e1d00 */
[----:B------:R-:W1:Y:S03]  /*0ec0*/  @P0 LDC.64 R90, c[0x0][0x438] ;  /* 0x00010e00ff5a0b82 */ /* 0x000e660000000a00 */
[----:B------:R2:W5:Y:S01]  /*0ed0*/  @P1 LDG.E R88, desc[UR6][R168.64] ;  /* 0x00000006a8581981 */ /* 0x000562000c1e1900 */
[----:B0-----:R-:W-:Y:S01]  /*0ee0*/  FADD.FTZ R80, RZ, R199 ;  /* 0x000000c7ff507221 */ /* 0x001fe20000010000 */
[----:B------:R-:W-:Y:S01]  /*0ef0*/  FFMA.FTZ R81, R198, R199, RZ ;  /* 0x000000c7c6517223 */ /* 0x000fe200000100ff */
[C---:B------:R-:W-:Y:S01]  /*0f00*/  FMUL.FTZ R172, R167.reuse, R174 ;  /* 0x000000aea7ac7220 */ /* 0x040fe20000410000 */
        /* <DEDUP_REMOVED lines=23> */
[----:B--2---:R-:W-:Y:S01]  /*1080*/  FMUL.FTZ R168, R167, R170 ;  /* 0x000000aaa7a87220 */ /* 0x004fe20000410000 */
[----:B------:R0:W5:Y:S01]  /*1090*/  LDG.E R164, desc[UR6][R94.64] ;  /* 0x000000065ea47981 */ /* 0x000162000c1e1900 */
[----:B------:R-:W-:Y:S01]  /*10a0*/  FADD.FTZ R83, R193, R80 ;  /* 0x00000050c1537221 */ /* 0x000fe20000010000 */
[----:B------:R-:W-:Y:S01]  /*10b0*/  FFMA.FTZ R81, R194, R193, R81 ;  /* 0x000000c1c2517223 */ /* 0x000fe20000010051 */
[----:B------:R-:W-:Y:S01]  /*10c0*/  FMUL.FTZ R170, R12, R109 ;  /* 0x0000006d0caa7220 */ /* 0x000fe20000410000 */
[----:B------:R-:W5:Y:S01]  /*10d0*/  LDG.E R197, desc[UR6][R98.64] ;  /* 0x0000000662c57981 */ /* 0x000f62000c1e1900 */
[----:B------:R-:W-:Y:S01]  /*10e0*/  FADD.FTZ R83, R166, R83 ;  /* 0x00000053a6537221 */ /* 0x000fe20000010000 */
[----:B------:R-:W-:Y:S01]  /*10f0*/  FFMA.FTZ R81, R168, R166, R81 ;  /* 0x000000a6a8517223 */ /* 0x000fe20000010051 */
[----:B------:R-:W-:Y:S01]  /*1100*/  FMUL.FTZ R174, R155, R110 ;  /* 0x0000006e9bae7220 */ /* 0x000fe20000410000 */
[----:B------:R-:W2:Y:S01]  /*1110*/  @P0 LDC.64 R84, c[0x0][0x438] ;  /* 0x00010e00ff540b82 */ /* 0x000ea20000000a00 */
[----:B------:R-:W-:Y:S01]  /*1120*/  FADD.FTZ R83, R170, R83 ;  /* 0x00000053aa537221 */ /* 0x000fe20000010000 */
[----:B------:R-:W-:Y:S01]  /*1130*/  FFMA.FTZ R81, R172, R170, R81 ;  /* 0x000000aaac517223 */ /* 0x000fe20000010051 */
[----:B------:R-:W5:Y:S02]  /*1140*/  LDG.E R182, desc[UR6][R96.64] ;  /* 0x0000000660b67981 */ /* 0x000f64000c1e1900 */
[----:B------:R-:W-:Y:S01]  /*1150*/  FADD.FTZ R83, R174, R83 ;  /* 0x00000053ae537221 */ /* 0x000fe20000010000 */
[----:B------:R-:W-:Y:S01]  /*1160*/  FFMA.FTZ R81, R176, R174, R81 ;  /* 0x000000aeb0517223 */ /* 0x000fe20000010051 */
[----:B------:R-:W-:Y:S01]  /*1170*/  LOP3.LUT P3, RZ, R148, 0x1f, RZ, 0xc0, !PT ;  /* 0x0000001f94ff7812 */ /* 0x000fe2000786c0ff */
[----:B------:R-:W3:Y:S01]  /*1180*/  @P0 LDC.64 R86, c[0x0][0x438] ;  /* 0x00010e00ff560b82 */ /* 0x000ee20000000a00 */
[----:B------:R-:W-:Y:S01]  /*1190*/  FADD.FTZ R80, R178, R83 ;  /* 0x00000053b2507221 */ /* 0x000fe20000010000 */
[----:B------:R-:W-:Y:S01]  /*11a0*/  FFMA.FTZ R81, R180, R178, R81 ;  /* 0x000000b2b4517223 */ /* 0x000fe20000010051 */
[----:B------:R-:W5:Y:S02]  /*11b0*/  LDG.E R162, desc[UR6][R92.64] ;  /* 0x000000065ca27981 */ /* 0x000f64000c1e1900 */
[----:B------:R-:W-:Y:S01]  /*11c0*/  FADD.FTZ R80, R179, R80 ;  /* 0x00000050b3507221 */ /* 0x000fe20000010000 */
[----:B------:R-:W-:-:S03]  /*11d0*/  FFMA.FTZ R81, R160, R179, R81 ;  /* 0x000000b3a0517223 */ /* 0x000fc60000010051 */
[----:B------:R-:W-:Y:S01]  /*11e0*/  FADD.FTZ R80, R177, R80 ;  /* 0x00000050b1507221 */ /* 0x000fe20000010000 */
[----:B------:R-:W-:Y:S01]  /*11f0*/  FFMA.FTZ R81, R158, R177, R81 ;  /* 0x000000b19e517223 */ /* 0x000fe20000010051 */
[----:B-1----:R-:W-:-:S04]  /*1200*/  @P0 IMAD.WIDE.U32 R90, R181, 0x10, R90 ;  /* 0x00000010b55a0825 */ /* 0x002fc800078e005a */
[----:B------:R-:W-:Y:S01]  /*1210*/  FADD.FTZ R80, R175, R80 ;  /* 0x00000050af507221 */ /* 0x000fe20000010000 */
[----:B------:R-:W-:Y:S01]  /*1220*/  FFMA.FTZ R81, R156, R175, R81 ;  /* 0x000000af9c517223 */ /* 0x000fe20000010051 */
[----:B------:R1:W5:Y:S02]  /*1230*/  @P0 LDG.E.128 R60, desc[UR6][R90.64] ;  /* 0x000000065a3c0981 */ /* 0x000364000c1e1d00 */
[----:B------:R-:W-:Y:S01]  /*1240*/  FADD.FTZ R83, R173, R80 ;  /* 0x00000050ad537221 */ /* 0x000fe20000010000 */
[----:B------:R-:W-:Y:S01]  /*1250*/  FFMA.FTZ R80, R154, R173, R81 ;  /* 0x000000ad9a507223 */ /* 0x000fe20000010051 */
[----:B0-----:R-:W-:Y:S01]  /*1260*/  FMUL.FTZ R94, R20, R117 ;  /* 0x00000075145e7220 */ /* 0x001fe20000410000 */
[----:B------:R-:W-:Y:S01]  /*1270*/  FMUL.FTZ R95, R167, R202 ;  /* 0x000000caa75f7220 */ /* 0x000fe20000410000 */
[----:B-1----:R-:W-:Y:S01]  /*1280*/  FMUL.FTZ R90, R165, R116 ;  /* 0x00000074a55a7220 */ /* 0x002fe20000410000 */
[----:B------:R-:W-:-:S03]  /*1290*/  FMUL.FTZ R91, R167, R204 ;  /* 0x000000cca75b7220 */ /* 0x000fc60000410000 */
        /* <DEDUP_REMOVED lines=14> */
[----:B--2---:R-:W-:-:S05]  /*1380*/  @P0 IMAD.WIDE.U32 R84, R150, 0x10, R84 ;  /* 0x0000001096540825 */ /* 0x004fca00078e0054 */
[----:B------:R2:W5:Y:S01]  /*1390*/  @P0 LDG.E.128 R68, desc[UR6][R84.64] ;  /* 0x0000000654440981 */ /* 0x000562000c1e1d00 */
[----:B0-----:R-:W-:Y:S01]  /*13a0*/  FADD.FTZ R82, R83, R82 ;  /* 0x0000005253527221 */ /* 0x001fe20000010000 */
[----:B-1----:R-:W-:-:S04]  /*13b0*/  FADD.FTZ R81, R80, R81 ;  /* 0x0000005150517221 */ /* 0x002fc80000010000 */
[----:B--2---:R-:W0:Y:S04]  /*13c0*/  SHFL.DOWN PT, R85, R82, 0x8, 0x1f ;  /* 0x09001f0052557f89 */ /* 0x004e2800000e0000 */
[----:B------:R-:W1:Y:S01]  /*13d0*/  SHFL.DOWN PT, R84, R81, 0x8, 0x1f ;  /* 0x09001f0051547f89 */ /* 0x000e6200000e0000 */
[----:B---3--:R-:W-:-:S05]  /*13e0*/  @P0 IMAD.WIDE.U32 R86, R171, 0x10, R86 ;  /* 0x00000010ab560825 */ /* 0x008fca00078e0056 */
[----:B------:R2:W5:Y:S01]  /*13f0*/  @P0 LDG.E.128 R64, desc[UR6][R86.64] ;  /* 0x0000000656400981 */ /* 0x000562000c1e1d00 */
[----:B0-----:R-:W-:Y:S01]  /*1400*/  FADD.FTZ R85, R82, R85 ;  /* 0x0000005552557221 */ /* 0x001fe20000010000 */
[----:B-1----:R-:W-:-:S04]  /*1410*/  FADD.FTZ R84, R81, R84 ;  /* 0x0000005451547221 */ /* 0x002fc80000010000 */
[----:B--2---:R-:W0:Y:S04]  /*1420*/  SHFL.DOWN PT, R86, R85, 0x4, 0x1f ;  /* 0x08801f0055567f89 */ /* 0x004e2800000e0000 */
        /* <DEDUP_REMOVED lines=8> */
[----:B------:R-:W-:Y:S01]  /*14b0*/  @!P3 PLOP3.LUT P0, PT, P2, PT, PT, 0x80, 0x8 ;  /* 0x000000000008b81c */ /* 0x000fe2000170f070 */
[----:B0-----:R-:W-:Y:S01]  /*14c0*/  FADD.FTZ R83, R86, R83 ;  /* 0x0000005356537221 */ /* 0x001fe20000010000 */
[----:B-1----:R-:W-:-:S04]  /*14d0*/  FADD.FTZ R80, R87, R80 ;  /* 0x0000005057507221 */ /* 0x002fc80000010000 */
[----:B------:R-:W0:Y:S04]  /*14e0*/  SHFL.DOWN PT, R92, R83, 0x1, 0x1f ;  /* 0x08201f00535c7f89 */ /* 0x000e2800000e0000 */
[----:B------:R-:W1:Y:S01]  /*14f0*/  SHFL.DOWN PT, R93, R80, 0x1, 0x1f ;  /* 0x08201f00505d7f89 */ /* 0x000e6200000e0000 */
[----:B--2---:R-:W-:Y:S02]  /*1500*/  LEA R84, R96, R81, 0x18 ;  /* 0x0000005160547211 */ /* 0x004fe400078ec0ff */
[----:B------:R-:W-:Y:S02]  /*1510*/  @!P3 SHF.R.U32.HI R82, RZ, 0x2, R148 ;  /* 0x00000002ff52b819 */ /* 0x000fe40000011694 */
[----:B------:R-:W-:Y:S02]  /*1520*/  IADD3 R97, PT, PT, R84, 0x2820, RZ ;  /* 0x0000282054617810 */ /* 0x000fe40007ffe0ff */
[----:B------:R-:W-:-:S02]  /*1530*/  @!P3 LOP3.LUT R82, R82, 0x18, RZ, 0xc0, !PT ;  /* 0x000000185252b812 */ /* 0x000fc400078ec0ff */
[----:B------:R-:W-:Y:S02]  /*1540*/  @!P3 MOV R81, R97 ;  /* 0x000000610051b202 */ /* 0x000fe40000000f00 */
        /* <DEDUP_REMOVED lines=64> */
[----:B------:R-:W-:Y:S06]  /*1950*/  BRA.U UP0, `(.L_x_9596) ;  /* 0x0000001d00a87547 */ /* 0x000fec000b800000 */
[----:B------:R-:W0:Y:S02]  /*1960*/  LDC.64 R96, c[0x0][0x390] ;  /* 0x0000e400ff607b82 */ /* 0x000e240000000a00 */
[----:B0-----:R-:W-:-:S06]  /*1970*/  IMAD.WIDE.U32 R80, R183, 0x10, R96 ;  /* 0x00000010b7507825 */ /* 0x001fcc00078e0060 */
[----:B------:R-:W5:Y:S01]  /*1980*/  LDG.E.128 R80, desc[UR6][R80.64] ;  /* 0x0000000650507981 */ /* 0x000f62000c1e1d00 */
[----:B------:R-:W-:Y:S01]  /*1990*/  ISETP.NE.U32.AND P0, PT, RZ, UR14, PT ;  /* 0x0000000eff007c0c */ /* 0x000fe2000bf05070 */
[----:B------:R-:W-:Y:S03]  /*19a0*/  BSSY.RECONVERGENT B0, `(.L_x_9597) ;  /* 0x000005a000007945 */ /* 0x000fe60003800200 */
        /* <DEDUP_REMOVED lines=10> */
[----:B-----5:R-:W-:Y:S01]  /*1a50*/  LOP3.LUT P5, RZ, R197, 0xff0000, RZ, 0xc0, !PT ;  /* 0x00ff0000c5ff7812 */ /* 0x020fe200078ac0ff */
[----:B------:R-:W-:Y:S01]  /*1a60*/  FMUL.FTZ R87, R167, R198 ;  /* 0x000000c6a7577220 */ /* 0x000fe20000410000 */
[----:B------:R-:W-:Y:S01]  /*1a70*/  LOP3.LUT P3, RZ, R197, 0xff, RZ, 0xc0, !PT ;  /* 0x000000ffc5ff7812 */ /* 0x000fe2000786c0ff */
[----:B------:R-:W-:Y:S01]  /*1a80*/  FMUL.FTZ R93, R167, R206 ;  /* 0x000000cea75d7220 */ /* 0x000fe20000410000 */
[----:B------:R-:W-:Y:S01]  /*1a90*/  LOP3.LUT P4, RZ, R197, 0xff00, RZ, 0xc0, !PT ;  /* 0x0000ff00c5ff7812 */ /* 0x000fe2000788c0ff */
[C---:B------:R-:W-:Y:S01]  /*1aa0*/  FMUL.FTZ R101, R167.reuse, R208 ;  /* 0x000000d0a7657220 */ /* 0x040fe20000410000 */
[----:B------:R-:W-:Y:S01]  /*1ab0*/  FMUL.FTZ R103, R167, R210 ;  /* 0x000000d2a7677220 */ /* 0x000fe20000410000 */
[----:B------:R-:W-:Y:S01]  /*1ac0*/  ISETP.GE.U32.AND P6, PT, R197, 0x1000000, PT ;  /* 0x01000000c500780c */ /* 0x000fe20003fc6070 */
        /* <DEDUP_REMOVED lines=8> */
[----:B------:R-:W-:-:S02]  /*1b50*/  @P5 HADD2.F32 R87, -RZ, R125.H0_H0 ;  /* 0x2000007dff575230 */ /* 0x000fc40000004100 */
[----:B------:R-:W-:Y:S01]  /*1b60*/  FMUL.FTZ R80, R80, R107 ;  /* 0x0000006b50507220 */ /* 0x000fe20000410000 */
[----:B------:R-:W-:Y:S02]  /*1b70*/  @P3 HADD2.F32 R92, -RZ, R124.H0_H0 ;  /* 0x2000007cff5c3230 */ /* 0x000fe40000004100 */
[----:B------:R-:W-:Y:S01]  /*1b80*/  FMUL.FTZ R81, R81, R93 ;  /* 0x0000005d51517220 */ /* 0x000fe20000410000 */
[----:B------:R-:W-:Y:S02]  /*1b90*/  @P4 HADD2.F32 R100, -RZ, R196.H0_H0 ;  /* 0x200000c4ff644230 */ /* 0x000fe40000004100 */
[----:B------:R-:W-:Y:S01]  /*1ba0*/  FMUL.FTZ R82, R82, R101 ;  /* 0x0000006552527220 */ /* 0x000fe20000410000 */
[----:B------:R-:W-:Y:S01]  /*1bb0*/  FMUL.FTZ R83, R83, R102 ;  /* 0x0000006653537220 */ /* 0x000fe20000410000 */
[----:B------:R-:W-:Y:S01]  /*1bc0*/  CS2R R84, SRZ ;  /* 0x0000000000547805 */ /* 0x000fe2000001ff00 */
[----:B------:R-:W-:Y:S02]  /*1bd0*/  HFMA2 R86, -RZ, RZ, 0, 0 ;  /* 0x00000000ff567431 */ /* 0x000fe400000001ff */
[----:B------:R-:W-:Y:S01]  /*1be0*/  @P5 FMUL.FTZ R86, R101, R87 ;  /* 0x0000005765565220 */ /* 0x000fe20000410000 */
[----:B------:R-:W-:Y:S01]  /*1bf0*/  FSEL R106, R80, RZ, P3 ;  /* 0x000000ff506a7208 */ /* 0x000fe20001800000 */
[----:B------:R-:W-:Y:S01]  /*1c00*/  @P3 FMUL.FTZ R84, R107, R92 ;  /* 0x0000005c6b543220 */ /* 0x000fe20000410000 */
[----:B------:R-:W-:Y:S01]  /*1c10*/  @P4 FMUL.FTZ R85, R93, R100 ;  /* 0x000000645d554220 */ /* 0x000fe20000410000 */
[----:B------:R-:W-:-:S02]  /*1c20*/  MOV R87, RZ ;  /* 0x000000ff00577202 */ /* 0x000fc40000000f00 */
[----:B------:R-:W-:Y:S02]  /*1c30*/  FSEL R108, R81, RZ, P4 ;  /* 0x000000ff516c7208 */ /* 0x000fe40002000000 */
[----:B------:R-:W-:Y:S02]  /*1c40*/  FSEL R110, R82, RZ, P5 ;  /* 0x000000ff526e7208 */ /* 0x000fe40002800000 */
[----:B------:R-:W-:Y:S01]  /*1c50*/  FSEL R112, R83, RZ, P6 ;  /* 0x000000ff53707208 */ /* 0x000fe20003000000 */
[----:B------:R-:W-:Y:S06]  /*1c60*/  @!P6 BRA `(.L_x_9599) ;  /* 0x0000000000b4e947 */ /* 0x000fec0003800000 */
[----:B------:R-:W-:-:S05]  /*1c70*/  HADD2.F32 R87, -RZ, R196.H1_H1 ;  /* 0x300000c4ff577230 */ /* 0x000fca0000004100 */
[----:B------:R-:W-:Y:S01]  /*1c80*/  FMUL.FTZ R87, R102, R87 ;  /* 0x0000005766577220 */ /* 0x000fe20000410000 */
[----:B------:R-:W-:Y:S06]  /*1c90*/  BRA `(.L_x_9599) ;  /* 0x0000000000a87947 */ /* 0x000fec0003800000 */
.L_x_9598:
        /* <DEDUP_REMOVED lines=8> */
[----:B-----5:R-:W-:Y:S01]  /*1d20*/  ISETP.GE.U32.AND P6, PT, R197, 0x1000000, PT ;  /* 0x01000000c500780c */ /* 0x020fe20003fc6070 */
[----:B------:R-:W-:Y:S01]  /*1d30*/  FMUL.FTZ R76, R167, R198 ;  /* 0x000000c6a74c7220 */ /* 0x000fe20000410000 */
[----:B------:R-:W-:Y:S01]  /*1d40*/  LOP3.LUT P3, RZ, R197, 0xff, RZ, 0xc0, !PT ;  /* 0x000000ffc5ff7812 */ /* 0x000fe2000786c0ff */
[----:B------:R-:W-:Y:S01]  /*1d50*/  FMUL.FTZ R77, R167, R206 ;  /* 0x000000cea74d7220 */ /* 0x000fe20000410000 */
[----:B------:R-:W-:Y:S01]  /*1d60*/  LOP3.LUT P4, RZ, R197, 0xff00, RZ, 0xc0, !PT ;  /* 0x0000ff00c5ff7812 */ /* 0x000fe2000788c0ff */
[----:B------:R-:W-:Y:S01]  /*1d70*/  FMUL.FTZ R78, R167, R208 ;  /* 0x000000d0a74e7220 */ /* 0x000fe20000410000 */
[----:B------:R-:W-:Y:S01]  /*1d80*/  LOP3.LUT P5, RZ, R197, 0xff0000, RZ, 0xc0, !PT ;  /* 0x00ff0000c5ff7812 */ /* 0x000fe200078ac0ff */
        /* <DEDUP_REMOVED lines=9> */
[----:B------:R-:W-:-:S02]  /*1e20*/  @P6 HADD2.F32 R107, -RZ, R196.H1_H1 ;  /* 0x300000c4ff6b6230 */ /* 0x000fc40000004100 */
[----:B------:R-:W-:Y:S01]  /*1e30*/  FMUL.FTZ R80, R80, R93 ;  /* 0x0000005d50507220 */ /* 0x000fe20000410000 */
[----:B------:R-:W-:Y:S01]  /*1e40*/  FMUL.FTZ R81, R81, R92 ;  /* 0x0000005c51517220 */ /* 0x000fe20000410000 */
[----:B------:R-:W-:Y:S01]  /*1e50*/  FMUL.FTZ R82, R82, R101 ;  /* 0x0000006552527220 */ /* 0x000fe20000410000 */
[----:B------:R-:W-:Y:S01]  /*1e60*/  FMUL.FTZ R83, R83, R108 ;  /* 0x0000006c53537220 */ /* 0x000fe20000410000 */
[----:B------:R-:W-:Y:S01]  /*1e70*/  @P3 HADD2.F32 R100, -RZ, R124.H0_H0 ;  /* 0x2000007cff643230 */ /* 0x000fe20000004100 */
[----:B------:R-:W-:Y:S01]  /*1e80*/  CS2R R86, SRZ ;  /* 0x0000000000567805 */ /* 0x000fe2000001ff00 */
[----:B------:R-:W-:Y:S01]  /*1e90*/  @P4 HADD2.F32 R103, -RZ, R196.H0_H0 ;  /* 0x200000c4ff674230 */ /* 0x000fe20000004100 */
[----:B------:R-:W-:Y:S01]  /*1ea0*/  CS2R R84, SRZ ;  /* 0x0000000000547805 */ /* 0x000fe2000001ff00 */
[----:B------:R-:W-:Y:S02]  /*1eb0*/  @P5 HADD2.F32 R102, -RZ, R125.H0_H0 ;  /* 0x2000007dff665230 */ /* 0x000fe40000004100 */
[----:B------:R-:W-:Y:S01]  /*1ec0*/  @P6 FMUL.FTZ R87, R108, R107 ;  /* 0x0000006b6c576220 */ /* 0x000fe20000410000 */
[----:B------:R-:W-:Y:S01]  /*1ed0*/  FSEL R106, R80, RZ, P3 ;  /* 0x000000ff506a7208 */ /* 0x000fe20001800000 */
[----:B------:R-:W-:Y:S01]  /*1ee0*/  @P3 FMUL.FTZ R84, R93, R100 ;  /* 0x000000645d543220 */ /* 0x000fe20000410000 */
[----:B------:R-:W-:Y:S01]  /*1ef0*/  @P4 FMUL.FTZ R85, R92, R103 ;  /* 0x000000675c554220 */ /* 0x000fe20000410000 */
[----:B------:R-:W-:Y:S01]  /*1f00*/  @P5 FMUL.FTZ R86, R101, R102 ;  /* 0x0000006665565220 */ /* 0x000fe20000410000 */
[----:B------:R-:W-:-:S02]  /*1f10*/  FSEL R108, R81, RZ, P4 ;  /* 0x000000ff516c7208 */ /* 0x000fc40002000000 */
[----:B------:R-:W-:Y:S02]  /*1f20*/  FSEL R110, R82, RZ, P5 ;  /* 0x000000ff526e7208 */ /* 0x000fe40002800000 */
[----:B------:R-:W-:-:S07]  /*1f30*/  FSEL R112, R83, RZ, P6 ;  /* 0x000000ff53707208 */ /* 0x000fce0003000000 */
.L_x_9599:
[----:B------:R-:W-:Y:S05]  /*1f40*/  BSYNC.RECONVERGENT B0 ;  /* 0x0000000000007941 */ /* 0x000fea0003800200 */
.L_x_9597:
        /* <DEDUP_REMOVED lines=18> */
[C---:B------:R-:W-:Y:S01]  /*2070*/  LOP3.LUT P3, RZ, R182.reuse, 0xff, RZ, 0xc0, !PT ;  /* 0x000000ffb6ff7812 */ /* 0x040fe2000786c0ff */
[C---:B0-----:R-:W-:Y:S01]  /*2080*/  FMUL.FTZ R76, R167.reuse, R188 ;  /* 0x000000bca74c7220 */ /* 0x041fe20000410000 */
[C---:B------:R-:W-:Y:S01]  /*2090*/  LOP3.LUT P5, RZ, R182.reuse, 0xff0000, RZ, 0xc0, !PT ;  /* 0x00ff0000b6ff7812 */ /* 0x040fe200078ac0ff */
[C---:B------:R-:W-:Y:S01]  /*20a0*/  FMUL.FTZ R77, R167.reuse, R190 ;  /* 0x000000bea74d7220 */ /* 0x040fe20000410000 */
[C---:B------:R-:W-:Y:S01]  /*20b0*/  LOP3.LUT P4, RZ, R182.reuse, 0xff00, RZ, 0xc0, !PT ;  /* 0x0000ff00b6ff7812 */ /* 0x040fe2000788c0ff */
        /* <DEDUP_REMOVED lines=12> */
[----:B-----5:R-:W-:Y:S01]  /*2180*/  FMUL.FTZ R80, R80, R87 ;  /* 0x0000005750507220 */ /* 0x020fe20000410000 */
        /* <DEDUP_REMOVED lines=8> */
[----:B------:R-:W-:Y:S01]  /*2210*/  @P5 FMUL.FTZ R86, R107, R116 ;  /* 0x000000746b565220 */ /* 0x000fe20000410000 */
[----:B------:R-:W-:Y:S01]  /*2220*/  FSEL R114, R80, RZ, P3 ;  /* 0x000000ff50727208 */ /* 0x000fe20001800000 */
        /* <DEDUP_REMOVED lines=9> */
.L_x_9601:
        /* <DEDUP_REMOVED lines=10> */
[C---:B------:R-:W-:Y:S01]  /*2360*/  ISETP.GE.U32.AND P6, PT, R182.reuse, 0x1000000, PT ;  /* 0x01000000b600780c */ /* 0x040fe20003fc6070 */
[C---:B------:R-:W-:Y:S01]  /*2370*/  FMUL.FTZ R87, R167.reuse, R190 ;  /* 0x000000bea7577220 */ /* 0x040fe20000410000 */
[C---:B------:R-:W-:Y:S01]  /*2380*/  LOP3.LUT P3, RZ, R182.reuse, 0xff, RZ, 0xc0, !PT ;  /* 0x000000ffb6ff7812 */ /* 0x040fe2000786c0ff */
[C---:B------:R-:W-:Y:S01]  /*2390*/  FMUL.FTZ R101, R167.reuse, R192 ;  /* 0x000000c0a7657220 */ /* 0x040fe20000410000 */
[----:B------:R-:W-:Y:S01]  /*23a0*/  LOP3.LUT P4, RZ, R182, 0xff00, RZ, 0xc0, !PT ;  /* 0x0000ff00b6ff7812 */ /* 0x000fe2000788c0ff */
[----:B------:R-:W-:Y:S01]  /*23b0*/  FMUL.FTZ R103, R167, R194 ;  /* 0x000000c2a7677220 */ /* 0x000fe20000410000 */
[C---:B------:R-:W-:Y:S01]  /*23c0*/  FMUL.FTZ R84, R88.reuse, R85 ;  /* 0x0000005558547220 */ /* 0x040fe20000410000 */
[C---:B------:R-:W-:Y:S01]  /*23d0*/  FMUL.FTZ R85, R88.reuse, R87 ;  /* 0x0000005758557220 */ /* 0x040fe20000410000 */
[----:B------:R-:W-:Y:S01]  /*23e0*/  FMUL.FTZ R86, R88, R101 ;  /* 0x0000006558567220 */ /* 0x000fe20000410000 */
[----:B------:R-:W-:Y:S01]  /*23f0*/  FMUL.FTZ R87, R103, R88 ;  /* 0x0000005867577220 */ /* 0x000fe20000410000 */
[----:B------:R-:W-:Y:S01]  /*2400*/  FMUL.FTZ R101, R84, UR4 ;  /* 0x0000000454657c20 */ /* 0x000fe20008410000 */
[----:B------:R-:W-:Y:S01]  /*2410*/  FMUL.FTZ R100, R85, UR4 ;  /* 0x0000000455647c20 */ /* 0x000fe20008410000 */
[----:B------:R-:W-:Y:S01]  /*2420*/  FMUL.FTZ R103, R86, UR4 ;  /* 0x0000000456677c20 */ /* 0x000fe20008410000 */
[----:B------:R-:W-:Y:S01]  /*2430*/  FMUL.FTZ R118, R87, UR4 ;  /* 0x0000000457767c20 */ /* 0x000fe20008410000 */
[----:B------:R-:W-:-:S02]  /*2440*/  @P5 HADD2.F32 R116, -RZ, R127.H0_H0 ;  /* 0x2000007fff745230 */ /* 0x000fc40000004100 */
[----:B-----5:R-:W-:Y:S01]  /*2450*/  FMUL.FTZ R80, R80, R101 ;  /* 0x0000006550507220 */ /* 0x020fe20000410000 */
[--C-:B------:R-:W-:Y:S02]  /*2460*/  @P6 HADD2.F32 R109, -RZ, R195.reuse.H1_H1 ;  /* 0x300000c3ff6d6230 */ /* 0x100fe40000004100 */
[----:B------:R-:W-:Y:S01]  /*2470*/  FMUL.FTZ R81, R81, R100 ;  /* 0x0000006451517220 */ /* 0x000fe20000410000 */
[-C--:B------:R-:W-:Y:S01]  /*2480*/  FMUL.FTZ R82, R82, R103.reuse ;  /* 0x0000006752527220 */ /* 0x080fe20000410000 */
[-C--:B------:R-:W-:Y:S01]  /*2490*/  FMUL.FTZ R83, R83, R118.reuse ;  /* 0x0000007653537220 */ /* 0x080fe20000410000 */
[----:B------:R-:W-:Y:S01]  /*24a0*/  @P3 HADD2.F32 R102, -RZ, R126.H0_H0 ;  /* 0x2000007eff663230 */ /* 0x000fe20000004100 */
[----:B------:R-:W-:Y:S01]  /*24b0*/  CS2R R86, SRZ ;  /* 0x0000000000567805 */ /* 0x000fe2000001ff00 */
[----:B------:R-:W-:Y:S01]  /*24c0*/  @P4 HADD2.F32 R107, -RZ, R195.H0_H0 ;  /* 0x200000c3ff6b4230 */ /* 0x000fe20000004100 */
[----:B------:R-:W-:Y:S01]  /*24d0*/  CS2R R84, SRZ ;  /* 0x0000000000547805 */ /* 0x000fe2000001ff00 */
[----:B------:R-:W-:Y:S01]  /*24e0*/  @P5 FMUL.FTZ R86, R116, R103 ;  /* 0x0000006774565220 */ /* 0x000fe20000410000 */
[----:B------:R-:W-:Y:S01]  /*24f0*/  @P6 FMUL.FTZ R87, R109, R118 ;  /* 0x000000766d576220 */ /* 0x000fe20000410000 */
[----:B------:R-:W-:Y:S01]  /*2500*/  FSEL R114, R80, RZ, P3 ;  /* 0x000000ff50727208 */ /* 0x000fe20001800000 */
[----:B------:R-:W-:Y:S01]  /*2510*/  @P3 FMUL.FTZ R84, R102, R101 ;  /* 0x0000006566543220 */ /* 0x000fe20000410000 */
[----:B------:R-:W-:Y:S01]  /*2520*/  @P4 FMUL.FTZ R85, R107, R100 ;  /* 0x000000646b554220 */ /* 0x000fe20000410000 */
[----:B------:R-:W-:-:S02]  /*2530*/  FSEL R116, R81, RZ, P4 ;  /* 0x000000ff51747208 */ /* 0x000fc40002000000 */
[----:B------:R-:W-:Y:S02]  /*2540*/  FSEL R118, R82, RZ, P5 ;  /* 0x000000ff52767208 */ /* 0x000fe40002800000 */
[----:B------:R-:W-:-:S07]  /*2550*/  FSEL R182, R83, RZ, P6 ;  /* 0x000000ff53b67208 */ /* 0x000fce0003000000 */
.L_x_9602:
[----:B------:R-:W-:Y:S05]  /*2560*/  BSYNC.RECONVERGENT B0 ;  /* 0x0000000000007941 */ /* 0x000fea0003800200 */
.L_x_9600:
[----:B------:R-:W0:Y:S01]  /*2570*/  @P0 LDC.64 R100, c[0x0][0x478] ;  /* 0x00011e00ff640b82 */ /* 0x000e220000000a00 */
[----:B------:R-:W-:-:S04]  /*2580*/  IMAD.WIDE.U32 R102, R181, 0x10, R92 ;  /* 0x00000010b5667825 */ /* 0x000fc800078e005c */
[----:B------:R-:W-:-:S04]  /*2590*/  IMAD.WIDE.U32 R80, R171, 0x10, R96 ;  /* 0x00000010ab507825 */ /* 0x000fc800078e0060 */
[----:B0-----:R-:W-:-:S05]  /*25a0*/  @P0 IMAD.WIDE.U32 R100, R181, 0x10, R100 ;  /* 0x00000010b5640825 */ /* 0x001fca00078e0064 */
[----:B------:R0:W-:Y:S04]  /*25b0*/  @P0 STG.E.128 desc[UR6][R100.64], R76 ;  /* 0x0000004c64000986 */ /* 0x0001e8000c101d06 */
[----:B------:R0:W-:Y:S04]  /*25c0*/  STG.E.128 desc[UR6][R102.64], R84 ;  /* 0x0000005466007986 */ /* 0x0001e8000c101d06 */
[----:B------:R-:W5:Y:S01]  /*25d0*/  LDG.E.128 R80, desc[UR6][R80.64] ;  /* 0x0000000650507981 */ /* 0x000f62000c1e1d00 */
        /* <DEDUP_REMOVED lines=11> */
[C---:B------:R-:W-:Y:S01]  /*2690*/  FMUL.FTZ R76, R167.reuse, R76 ;  /* 0x0000004ca74c7220 */ /* 0x040fe20000410000 */
        /* <DEDUP_REMOVED lines=35> */
.L_x_9604:
        /* <DEDUP_REMOVED lines=12> */
[C---:B------:R-:W-:Y:S01]  /*2990*/  ISETP.GE.U32.AND P6, PT, R164.reuse, 0x1000000, PT ;  /* 0x01000000a400780c */ /* 0x040fe20003fc6070 */
        /* <DEDUP_REMOVED lines=15> */
[----:B------:R-:W-:Y:S02]  /*2a90*/  @P6 HADD2.F32 R109, -RZ, R186.H1_H1 ;  /* 0x300000baff6d6230 */ /* 0x000fe40000004100 */
[-C--:B------:R-:W-:Y:S01]  /*2aa0*/  FMUL.FTZ R82, R82, R103.reuse ;  /* 0x0000006752527220 */ /* 0x080fe20000410000 */
[----:B------:R-:W-:Y:S01]  /*2ab0*/  FMUL.FTZ R83, R83, R168 ;  /* 0x000000a853537220 */ /* 0x000fe20000410000 */
[----:B------:R-:W-:Y:S01]  /*2ac0*/  @P3 HADD2.F32 R102, -RZ, R128.H0_H0 ;  /* 0x20000080ff663230 */ /* 0x000fe20000004100 */
[----:B------:R-:W-:Y:S02]  /*2ad0*/  CS2R R84, SRZ ;  /* 0x0000000000547805 */ /* 0x000fe4000001ff00 */
[----:B------:R-:W-:Y:S01]  /*2ae0*/  CS2R R86, SRZ ;  /* 0x0000000000567805 */ /* 0x000fe2000001ff00 */
[----:B------:R-:W-:Y:S01]  /*2af0*/  @P4 FMUL.FTZ R85, R107, R100 ;  /* 0x000000646b554220 */ /* 0x000fe20000410000 */
[----:B------:R-:W-:Y:S01]  /*2b00*/  @P5 FMUL.FTZ R86, R166, R103 ;  /* 0x00000067a6565220 */ /* 0x000fe20000410000 */
[----:B------:R-:W-:Y:S01]  /*2b10*/  @P6 FMUL.FTZ R87, R109, R168 ;  /* 0x000000a86d576220 */ /* 0x000fe20000410000 */
[----:B------:R-:W-:Y:S01]  /*2b20*/  FSEL R164, R80, RZ, P3 ;  /* 0x000000ff50a47208 */ /* 0x000fe20001800000 */
[----:B------:R-:W-:Y:S01]  /*2b30*/  @P3 FMUL.FTZ R84, R102, R101 ;  /* 0x0000006566543220 */ /* 0x000fe20000410000 */
[----:B------:R-:W-:-:S02]  /*2b40*/  FSEL R166, R81, RZ, P4 ;  /* 0x000000ff51a67208 */ /* 0x000fc40002000000 */
[----:B------:R-:W-:Y:S02]  /*2b50*/  FSEL R107, R82, RZ, P5 ;  /* 0x000000ff526b7208 */ /* 0x000fe40002800000 */
[----:B------:R-:W-:-:S07]  /*2b60*/  FSEL R168, R83, RZ, P6 ;  /* 0x000000ff53a87208 */ /* 0x000fce0003000000 */
.L_x_9605:
[----:B------:R-:W-:Y:S05]  /*2b70*/  BSYNC.RECONVERGENT B0 ;  /* 0x0000000000007941 */ /* 0x000fea0003800200 */
.L_x_9603:
        /* <DEDUP_REMOVED lines=54> */
.L_x_9607:
        /* <DEDUP_REMOVED lines=42> */
.L_x_9608:
[----:B------:R-:W-:Y:S05]  /*3180*/  BSYNC.RECONVERGENT B0 ;  /* 0x0000000000007941 */ /* 0x000fea0003800200 */
.L_x_9606:
[----:B------:R-:W0:Y:S01]  /*3190*/  @P0 LDC.64 R80, c[0x0][0x478] ;  /* 0x00011e00ff500b82 */ /* 0x000e220000000a00 */
[----:B------:R-:W-:-:S04]  /*31a0*/  IMAD.WIDE.U32 R102, R150, 0x10, R92 ;  /* 0x0000001096667825 */ /* 0x000fc800078e005c */
[----:B0-----:R-:W-:-:S04]  /*31b0*/  @P0 IMAD.WIDE.U32 R100, R150, 0x10, R80 ;  /* 0x0000001096640825 */ /* 0x001fc800078e0050 */
[----:B------:R-:W-:Y:S01]  /*31c0*/  IMAD.WIDE.U32 R80, R0, 0x10, R96 ;  /* 0x0000001000507825 */ /* 0x000fe200078e0060 */
        /* <DEDUP_REMOVED lines=13> */
[----:B------:R-:W-:Y:S01]  /*32a0*/  LOP3.LUT P3, RZ, R89, 0xff, RZ, 0xc0, !PT ;  /* 0x000000ff59ff7812 */ /* 0x000fe2000786c0ff */
        /* <DEDUP_REMOVED lines=36> */
.L_x_9610:
        /* <DEDUP_REMOVED lines=12> */
[C---:B------:R-:W-:Y:S01]  /*35b0*/  LOP3.LUT P5, RZ, R89.reuse, 0xff0000, RZ, 0xc0, !PT ;  /* 0x00ff000059ff7812 */ /* 0x040fe200078ac0ff */
[C---:B------:R-:W-:Y:S01]  /*35c0*/  FMUL.FTZ R84, R88.reuse, R85 ;  /* 0x0000005558547220 */ /* 0x040fe20000410000 */
[----:B------:R-:W-:Y:S01]  /*35d0*/  ISETP.GE.U32.AND P6, PT, R89, 0x1000000, PT ;  /* 0x010000005900780c */ /* 0x000fe20003fc6070 */
[C---:B------:R-:W-:Y:S01]  /*35e0*/  FMUL.FTZ R89, R167.reuse, R98 ;  /* 0x00000062a7597220 */ /* 0x040fe20000410000 */
[----:B------:R-:W-:Y:S01]  /*35f0*/  FMUL.FTZ R167, R167, R152 ;  /* 0x00000098a7a77220 */ /* 0x000fe20000410000 */
[----:B------:R-:W-:Y:S01]  /*3600*/  FMUL.FTZ R85, R88, R87 ;  /* 0x0000005758557220 */ /* 0x000fe20000410000 */
[----:B------:R-:W-:Y:S01]  /*3610*/  FMUL.FTZ R91, R84, UR4 ;  /* 0x00000004545b7c20 */ /* 0x000fe20008410000 */
[----:B------:R-:W-:Y:S01]  /*3620*/  FMUL.FTZ R86, R88, R89 ;  /* 0x0000005958567220 */ /* 0x000fe20000410000 */
[----:B------:R-:W-:Y:S01]  /*3630*/  FMUL.FTZ R167, R167, R88 ;  /* 0x00000058a7a77220 */ /* 0x000fe20000410000 */
[----:B------:R-:W-:Y:S01]  /*3640*/  FMUL.FTZ R90, R85, UR4 ;  /* 0x00000004555a7c20 */ /* 0x000fe20008410000 */
[----:B-----5:R-:W-:Y:S01]  /*3650*/  FMUL.FTZ R80, R80, R91 ;  /* 0x0000005b50507220 */ /* 0x020fe20000410000 */
[----:B------:R-:W-:Y:S01]  /*3660*/  FMUL.FTZ R95, R86, UR4 ;  /* 0x00000004565f7c20 */ /* 0x000fe20008410000 */
[----:B------:R-:W-:Y:S01]  /*3670*/  FMUL.FTZ R96, R167, UR4 ;  /* 0x00000004a7607c20 */ /* 0x000fe20008410000 */
[----:B------:R-:W-:Y:S01]  /*3680*/  FMUL.FTZ R81, R81, R90 ;  /* 0x0000005a51517220 */ /* 0x000fe20000410000 */
[----:B------:R-:W-:-:S02]  /*3690*/  @P4 HADD2.F32 R97, -RZ, R184.H0_H0 ;  /* 0x200000b8ff614230 */ /* 0x000fc40000004100 */
[----:B------:R-:W-:Y:S01]  /*36a0*/  FMUL.FTZ R89, R82, R95 ;  /* 0x0000005f52597220 */ /* 0x000fe20000410000 */
[----:B------:R-:W-:Y:S02]  /*36b0*/  @P3 HADD2.F32 R82, -RZ, R132.H0_H0 ;  /* 0x20000084ff523230 */ /* 0x000fe40000004100 */
[----:B------:R-:W-:Y:S01]  /*36c0*/  FMUL.FTZ R88, R83, R96 ;  /* 0x0000006053587220 */ /* 0x000fe20000410000 */
[----:B------:R-:W-:Y:S01]  /*36d0*/  @P5 HADD2.F32 R94, -RZ, R133.H0_H0 ;  /* 0x20000085ff5e5230 */ /* 0x000fe20000004100 */
[----:B------:R-:W-:Y:S01]  /*36e0*/  CS2R R84, SRZ ;  /* 0x0000000000547805 */ /* 0x000fe2000001ff00 */
[----:B------:R-:W-:Y:S01]  /*36f0*/  @P6 HADD2.F32 R99, -RZ, R184.H1_H1 ;  /* 0x300000b8ff636230 */ /* 0x000fe20000004100 */
[----:B------:R-:W-:Y:S01]  /*3700*/  CS2R R86, SRZ ;  /* 0x0000000000567805 */ /* 0x000fe2000001ff00 */
        /* <DEDUP_REMOVED lines=8> */
.L_x_9611:
[----:B------:R-:W-:Y:S05]  /*3790*/  BSYNC.RECONVERGENT B0 ;  /* 0x0000000000007941 */ /* 0x000fea0003800200 */
.L_x_9609:
[----:B------:R-:W0:Y:S01]  /*37a0*/  @P0 LDC.64 R80, c[0x0][0x478] ;  /* 0x00011e00ff500b82 */ /* 0x000e220000000a00 */
[----:B------:R-:W-:-:S04]  /*37b0*/  IMAD.WIDE.U32 R92, R0, 0x10, R92 ;  /* 0x00000010005c7825 */ /* 0x000fc800078e005c */
[----:B0-----:R-:W-:-:S05]  /*37c0*/  @P0 IMAD.WIDE.U32 R80, R0, 0x10, R80 ;  /* 0x0000001000500825 */ /* 0x001fca00078e0050 */
[----:B------:R0:W-:Y:S04]  /*37d0*/  @P0 STG.E.128 desc[UR6][R80.64], R76 ;  /* 0x0000004c50000986 */ /* 0x0001e8000c101d06 */
[----:B------:R0:W-:Y:S01]  /*37e0*/  STG.E.128 desc[UR6][R92.64], R84 ;  /* 0x000000545c007986 */ /* 0x0001e2000c101d06 */
[----:B------:R-:W-:Y:S05]  /*37f0*/  BRA `(.L_x_9612) ;  /* 0x0000001c00ac7947 */ /* 0x000fea0003800000 */
.L_x_9596:
[----:B------:R-:W0:Y:S02]  /*3800*/  LDC.64 R96, c[0x0][0x390] ;  /* 0x0000e400ff607b82 */ /* 0x000e240000000a00 */
[----:B0-----:R-:W-:-:S06]  /*3810*/  IMAD.WIDE.U32 R80, R183, 0x10, R96 ;  /* 0x00000010b7507825 */ /* 0x001fcc00078e0060 */
[----:B------:R-:W5:Y:S01]  /*3820*/  LDG.E.128 R80, desc[UR6][R80.64] ;  /* 0x0000000650507981 */ /* 0x000f62000c1e1d00 */
[----:B------:R-:W-:Y:S01]  /*3830*/  UISETP.NE.U32.AND UP0, UPT, UR14, URZ, UPT ;  /* 0x000000ff0e00728c */ /* 0x000fe2000bf05070 */
[----:B------:R-:W-:Y:S03]  /*3840*/  BSSY.RECONVERGENT B0, `(.L_x_9613) ;  /* 0x000005a000007945 */ /* 0x000fe60003800200 */
        /* <DEDUP_REMOVED lines=11> */
[----:B------:R-:W-:Y:S01]  /*3900*/  FFMA.FTZ R87, R167, R87, R56 ;  /* 0x00000057a7577223 */ /* 0x000fe20000010038 */
[----:B------:R-:W-:Y:S01]  /*3910*/  LOP3.LUT P4, RZ, R197, 0xff0000, RZ, 0xc0, !PT ;  /* 0x00ff0000c5ff7812 */ /* 0x000fe2000788c0ff */
[----:B------:R-:W-:Y:S01]  /*3920*/  FFMA.FTZ R93, R167, R206, R57 ;  /* 0x000000cea75d7223 */ /* 0x000fe20000010039 */
[----:B------:R-:W-:Y:S01]  /*3930*/  LOP3.LUT P3, RZ, R197, 0xff00, RZ, 0xc0, !PT ;  /* 0x0000ff00c5ff7812 */ /* 0x000fe2000786c0ff */
[C---:B------:R-:W-:Y:S01]  /*3940*/  FFMA.FTZ R101, R167.reuse, R101, R58 ;  /* 0x00000065a7657223 */ /* 0x040fe2000001003a */
[----:B------:R-:W-:Y:S01]  /*3950*/  FFMA.FTZ R103, R167, R210, R59 ;  /* 0x000000d2a7677223 */ /* 0x000fe2000001003b */
        /* <DEDUP_REMOVED lines=20> */
[----:B------:R-:W-:Y:S01]  /*3aa0*/  @P3 FMUL.FTZ R85, R107, R92 ;  /* 0x0000005c6b553220 */ /* 0x000fe20000410000 */
[----:B------:R-:W-:-:S02]  /*3ab0*/  MOV R87, RZ ;  /* 0x000000ff00577202 */ /* 0x000fc40000000f00 */
[----:B------:R-:W-:Y:S02]  /*3ac0*/  FSEL R106, R80, RZ, P0 ;  /* 0x000000ff506a7208 */ /* 0x000fe40000000000 */
[----:B------:R-:W-:Y:S02]  /*3ad0*/  FSEL R108, R81, RZ, P3 ;  /* 0x000000ff516c7208 */ /* 0x000fe40001800000 */
[----:B------:R-:W-:Y:S02]  /*3ae0*/  FSEL R110, R82, RZ, P4 ;  /* 0x000000ff526e7208 */ /* 0x000fe40002000000 */
[----:B------:R-:W-:Y:S01]  /*3af0*/  FSEL R112, R83, RZ, P5 ;  /* 0x000000ff53707208 */ /* 0x000fe20002800000 */
[----:B------:R-:W-:Y:S06]  /*3b00*/  @!P5 BRA `(.L_x_9615) ;  /* 0x0000000000b4d947 */ /* 0x000fec0003800000 */
[----:B------:R-:W-:-:S05]  /*3b10*/  HADD2.F32 R87, -RZ, R196.H1_H1 ;  /* 0x300000c4ff577230 */ /* 0x000fca0000004100 */
[----:B------:R-:W-:Y:S01]  /*3b20*/  FMUL.FTZ R87, R87, R100 ;  /* 0x0000006457577220 */ /* 0x000fe20000410000 */
[----:B------:R-:W-:Y:S06]  /*3b30*/  BRA `(.L_x_9615) ;  /* 0x0000000000a87947 */ /* 0x000fec0003800000 */
.L_x_9614:
        /* <DEDUP_REMOVED lines=13> */
[----:B------:R-:W-:Y:S01]  /*3c10*/  FFMA.FTZ R78, R167, R203, R58 ;  /* 0x000000cba74e7223 */ /* 0x000fe2000001003a */
[----:B------:R-:W-:Y:S01]  /*3c20*/  ISETP.GE.U32.AND P5, PT, R197, 0x1000000, PT ;  /* 0x01000000c500780c */ /* 0x000fe20003fa6070 */
[----:B------:R-:W-:Y:S01]  /*3c30*/  FFMA.FTZ R79, R167, R210, R59 ;  /* 0x000000d2a74f7223 */ /* 0x000fe2000001003b */
        /* <DEDUP_REMOVED lines=12> */
[--C-:B------:R-:W-:Y:S02]  /*3d00*/  @P3 HADD2.F32 R103, -RZ, R196.reuse.H0_H0 ;  /* 0x200000c4ff673230 */ /* 0x100fe40000004100 */
[----:B------:R-:W-:Y:S01]  /*3d10*/  FMUL.FTZ R82, R82, R101 ;  /* 0x0000006552527220 */ /* 0x000fe20000410000 */
[----:B------:R-:W-:Y:S02]  /*3d20*/  @P5 HADD2.F32 R109, -RZ, R196.H1_H1 ;  /* 0x300000c4ff6d5230 */ /* 0x000fe40000004100 */
[----:B------:R-:W-:Y:S01]  /*3d30*/  FMUL.FTZ R83, R83, R92 ;  /* 0x0000005c53537220 */ /* 0x000fe20000410000 */
[----:B------:R-:W-:-:S02]  /*3d40*/  CS2R R86, SRZ ;  /* 0x0000000000567805 */ /* 0x000fc4000001ff00 */
[----:B------:R-:W-:Y:S01]  /*3d50*/  CS2R R84, SRZ ;  /* 0x0000000000547805 */ /* 0x000fe2000001ff00 */
[----:B------:R-:W-:Y:S01]  /*3d60*/  @P4 FMUL.FTZ R86, R106, R101 ;  /* 0x000000656a564220 */ /* 0x000fe20000410000 */
[----:B------:R-:W-:Y:S01]  /*3d70*/  @P0 FMUL.FTZ R84, R102, R93 ;  /* 0x0000005d66540220 */ /* 0x000fe20000410000 */
[----:B------:R-:W-:Y:S01]  /*3d80*/  @P3 FMUL.FTZ R85, R103, R100 ;  /* 0x0000006467553220 */ /* 0x000fe20000410000 */
[----:B------:R-:W-:Y:S01]  /*3d90*/  @P5 FMUL.FTZ R87, R109, R92 ;  /* 0x0000005c6d575220 */ /* 0x000fe20000410000 */
[----:B------:R-:W-:Y:S02]  /*3da0*/  FSEL R106, R80, RZ, P0 ;  /* 0x000000ff506a7208 */ /* 0x000fe40000000000 */
[----:B------:R-:W-:Y:S02]  /*3db0*/  FSEL R108, R81, RZ, P3 ;  /* 0x000000ff516c7208 */ /* 0x000fe40001800000 */
[----:B------:R-:W-:Y:S02]  /*3dc0*/  FSEL R110, R82, RZ, P4 ;  /* 0x000000ff526e7208 */ /* 0x000fe40002000000 */
[----:B------:R-:W-:-:S07]  /*3dd0*/  FSEL R112, R83, RZ, P5 ;  /* 0x000000ff53707208 */ /* 0x000fce0002800000 */
.L_x_9615:
[----:B------:R-:W-:Y:S05]  /*3de0*/  BSYNC.RECONVERGENT B0 ;  /* 0x0000000000007941 */ /* 0x000fea0003800200 */
.L_x_9613:
        /* <DEDUP_REMOVED lines=21> */
[C---:B0-----:R-:W-:Y:S01]  /*3f40*/  FFMA.FTZ R76, R167.reuse, R188, R60 ;  /* 0x000000bca74c7223 */ /* 0x041fe2000001003c */
[C---:B------:R-:W-:Y:S01]  /*3f50*/  LOP3.LUT P5, RZ, R182.reuse, 0xff0000, RZ, 0xc0, !PT ;  /* 0x00ff0000b6ff7812 */ /* 0x040fe200078ac0ff */
[C---:B------:R-:W-:Y:S01]  /*3f60*/  FFMA.FTZ R77, R167.reuse, R190, R61 ;  /* 0x000000bea74d7223 */ /* 0x040fe2000001003d */
[C---:B------:R-:W-:Y:S01]  /*3f70*/  LOP3.LUT P4, RZ, R182.reuse, 0xff00, RZ, 0xc0, !PT ;  /* 0x0000ff00b6ff7812 */ /* 0x040fe2000788c0ff */
        /* <DEDUP_REMOVED lines=32> */
.L_x_9617:
        /* <DEDUP_REMOVED lines=10> */
[C---:B------:R-:W-:Y:S01]  /*4220*/  ISETP.GE.U32.AND P6, PT, R182.reuse, 0x1000000, PT ;  /* 0x01000000b600780c */ /* 0x040fe20003fc6070 */
[C---:B------:R-:W-:Y:S01]  /*4230*/  FFMA.FTZ R87, R167.reuse, R190, R61 ;  /* 0x000000bea7577223 */ /* 0x040fe2000001003d */
[C---:B------:R-:W-:Y:S01]  /*4240*/  LOP3.LUT P3, RZ, R182.reuse, 0xff, RZ, 0xc0, !PT ;  /* 0x000000ffb6ff7812 */ /* 0x040fe2000786c0ff */
[C---:B------:R-:W-:Y:S01]  /*4250*/  FFMA.FTZ R191, R167.reuse, R191, R62 ;  /* 0x000000bfa7bf7223 */ /* 0x040fe2000001003e */
[----:B------:R-:W-:Y:S01]  /*4260*/  LOP3.LUT P4, RZ, R182, 0xff00, RZ, 0xc0, !PT ;  /* 0x0000ff00b6ff7812 */ /* 0x000fe2000788c0ff */
[----:B------:R-:W-:Y:S01]  /*4270*/  FFMA.FTZ R101, R167, R194, R63 ;  /* 0x000000c2a7657223 */ /* 0x000fe2000001003f */
        /* <DEDUP_REMOVED lines=26> */
.L_x_9618:
[----:B------:R-:W-:Y:S05]  /*4420*/  BSYNC.RECONVERGENT B0 ;  /* 0x0000000000007941 */ /* 0x000fea0003800200 */
.L_x_9616:
        /* <DEDUP_REMOVED lines=18> */
[C---:B------:R-:W-:Y:S01]  /*4550*/  FFMA.FTZ R76, R167.reuse, R77, R64 ;  /* 0x0000004da74c7223 */ /* 0x040fe20000010040 */
        /* <DEDUP_REMOVED lines=35> */
.L_x_9620:
        /* <DEDUP_REMOVED lines=12> */
[C---:B------:R-:W-:Y:S01]  /*4850*/  ISETP.GE.U32.AND P6, PT, R164.reuse, 0x1000000, PT ;  /* 0x01000000a400780c */ /* 0x040fe20003fc6070 */
        /* <DEDUP_REMOVED lines=29> */
.L_x_9621:
[----:B------:R-:W-:Y:S05]  /*4a30*/  BSYNC.RECONVERGENT B0 ;  /* 0x0000000000007941 */ /* 0x000fea0003800200 */
.L_x_9619:
        /* <DEDUP_REMOVED lines=54> */
.L_x_9623:
        /* <DEDUP_REMOVED lines=42> */
.L_x_9624:
[----:B------:R-:W-:Y:S05]  /*5040*/  BSYNC.RECONVERGENT B0 ;  /* 0x0000000000007941 */ /* 0x000fea0003800200 */
.L_x_9622:
        /* <DEDUP_REMOVED lines=18> */
[----:B0-----:R-:W-:Y:S01]  /*5170*/  FFMA.FTZ R77, R167, R94, R73 ;  /* 0x0000005ea74d7223 */ /* 0x001fe20000010049 */
        /* <DEDUP_REMOVED lines=26> */
[----:B------:R-:W-:-:S02]  /*5320*/  FSEL R83, R80, RZ, P3 ;  /* 0x000000ff50537208 */ /* 0x000fc40001800000 */
[----:B------:R-:W-:Y:S02]  /*5330*/  MOV R87, RZ ;  /* 0x000000ff00577202 */ /* 0x000fe40000000f00 */
[----:B------:R-:W-:Y:S02]  /*5340*/  FSEL R82, R81, RZ, P4 ;  /* 0x000000ff51527208 */ /* 0x000fe40002000000 */
[----:B------:R-:W-:Y:S02]  /*5350*/  FSEL R89, R90, RZ, P5 ;  /* 0x000000ff5a597208 */ /* 0x000fe40002800000 */
[----:B------:R-:W-:Y:S01]  /*5360*/  FSEL R88, R91, RZ, P6 ;  /* 0x000000ff5b587208 */ /* 0x000fe20003000000 */
[----:B------:R-:W-:Y:S06]  /*5370*/  @!P6 BRA `(.L_x_9627) ;  /* 0x0000000000b4e947 */ /* 0x000fec0003800000 */
[----:B------:R-:W-:-:S05]  /*5380*/  HADD2.F32 R87, -RZ, R184.H1_H1 ;  /* 0x300000b8ff577230 */ /* 0x000fca0000004100 */
[----:B------:R-:W-:Y:S01]  /*5390*/  FMUL.FTZ R87, R87, R94 ;  /* 0x0000005e57577220 */ /* 0x000fe20000410000 */
[----:B------:R-:W-:Y:S06]  /*53a0*/  BRA `(.L_x_9627) ;  /* 0x0000000000a87947 */ /* 0x000fec0003800000 */
.L_x_9626:
        /* <DEDUP_REMOVED lines=9> */
[----:B------:R-:W-:Y:S01]  /*5440*/  FFMA.FTZ R99, R167, R99, R74 ;  /* 0x00000063a7637223 */ /* 0x000fe2000001004a */
[----:B------:R-:W-:Y:S01]  /*5450*/  LOP3.LUT P4, RZ, R89, 0xff00, RZ, 0xc0, !PT ;  /* 0x0000ff0059ff7812 */ /* 0x000fe2000788c0ff */
[----:B------:R-:W-:Y:S01]  /*5460*/  FFMA.FTZ R91, R167, R91, R72 ;  /* 0x0000005ba75b7223 */ /* 0x000fe20000010048 */
[----:B------:R-:W-:Y:S01]  /*5470*/  LOP3.LUT P5, RZ, R89, 0xff0000, RZ, 0xc0, !PT ;  /* 0x00ff000059ff7812 */ /* 0x000fe200078ac0ff */
[----:B0-----:R-:W-:Y:S01]  /*5480*/  FFMA.FTZ R85, R167, R94, R73 ;  /* 0x0000005ea7557223 */ /* 0x001fe20000010049 */
[----:B------:R-:W-:Y:S01]  /*5490*/  ISETP.GE.U32.AND P6, PT, R89, 0x1000000, PT ;  /* 0x010000005900780c */ /* 0x000fe20003fc6070 */
        /* <DEDUP_REMOVED lines=9> */
[----:B-----5:R-:W-:Y:S01]  /*5530*/  FMUL.FTZ R89, R82, R95 ;  /* 0x0000005f52597220 */ /* 0x020fe20000410000 */
[----:B------:R-:W-:-:S02]  /*5540*/  @P3 HADD2.F32 R82, -RZ, R132.H0_H0 ;  /* 0x20000084ff523230 */ /* 0x000fc40000004100 */
[-C--:B------:R-:W-:Y:S01]  /*5550*/  FMUL.FTZ R80, R80, R91.reuse ;  /* 0x0000005b50507220 */ /* 0x080fe20000410000 */
[----:B------:R-:W-:Y:S01]  /*5560*/  FMUL.FTZ R81, R81, R90 ;  /* 0x0000005a51517220 */ /* 0x000fe20000410000 */
[----:B------:R-:W-:Y:S01]  /*5570*/  FMUL.FTZ R88, R83, R96 ;  /* 0x0000006053587220 */ /* 0x000fe20000410000 */
[--C-:B------:R-:W-:Y:S01]  /*5580*/  @P4 HADD2.F32 R97, -RZ, R184.reuse.H0_H0 ;  /* 0x200000b8ff614230 */ /* 0x100fe20000004100 */
[----:B------:R-:W-:Y:S01]  /*5590*/  CS2R R84, SRZ ;  /* 0x0000000000547805 */ /* 0x000fe2000001ff00 */
[----:B------:R-:W-:Y:S01]  /*55a0*/  @P5 HADD2.F32 R94, -RZ, R133.H0_H0 ;  /* 0x20000085ff5e5230 */ /* 0x000fe20000004100 */
[----:B------:R-:W-:Y:S01]  /*55b0*/  CS2R R86, SRZ ;  /* 0x0000000000567805 */ /* 0x000fe2000001ff00 */
[----:B------:R-:W-:Y:S02]  /*55c0*/  @P6 HADD2.F32 R99, -RZ, R184.H1_H1 ;  /* 0x300000b8ff636230 */ /* 0x000fe40000004100 */
        /* <DEDUP_REMOVED lines=8> */
.L_x_9627:
[----:B------:R-:W-:Y:S05]  /*5650*/  BSYNC.RECONVERGENT B0 ;  /* 0x0000000000007941 */ /* 0x000fea0003800200 */
.L_x_9625:
[----:B------:R-:W0:Y:S01]  /*5660*/  @P0 LDC.64 R80, c[0x0][0x478] ;  /* 0x00011e00ff500b82 */ /* 0x000e220000000a00 */
[----:B------:R-:W-:-:S04]  /*5670*/  IMAD.WIDE.U32 R92, R0, 0x10, R92 ;  /* 0x00000010005c7825 */ /* 0x000fc800078e005c */
[----:B0-----:R-:W-:-:S05]  /*5680*/  @P0 IMAD.WIDE.U32 R80, R0, 0x10, R80 ;  /* 0x0000001000500825 */ /* 0x001fca00078e0050 */
[----:B------:R1:W-:Y:S04]  /*5690*/  @P0 STG.E.128 desc[UR6][R80.64], R76 ;  /* 0x0000004c50000986 */ /* 0x0003e8000c101d06 */
[----:B------:R1:W-:Y:S02]  /*56a0*/  STG.E.128 desc[UR6][R92.64], R84 ;  /* 0x000000545c007986 */ /* 0x0003e4000c101d06 */
.L_x_9612:
[----:B01----:R-:W0:Y:S01]  /*56b0*/  LDC.64 R80, c[0x0][0x380] ;  /* 0x0000e000ff507b82 */ /* 0x003e220000000a00 */
        /* <DEDUP_REMOVED lines=83> */
.L_x_9595:
        /* <DEDUP_REMOVED lines=26> */
.L_x_9629:
        /* <DEDUP_REMOVED lines=15> */
.L_x_10955:


//--------------------- .text._ZN10layer_norm22ln_bwd_finalize_kernelINS_22Kernel_traits_finalizeILj2560E6__halfffffjLb1ELj1024ELj4ENS_18Kernel_traits_baseILj2560ES2_ffffjLj1024EEEEELb1ELb0EEEvNS_9BwdParamsE --------------------------
	.section	.text._ZN10layer_norm22ln_bwd_finalize_kernelINS_22Kernel_traits_finalizeILj2560E6__halfffffjLb1ELj1024ELj4ENS_18Kernel_traits_baseILj2560ES2_ffffjLj1024EEEEELb1ELb0EEEvNS_9BwdParamsE,"ax",@progbits
	.align	128
        .global         _ZN10layer_norm22ln_bwd_finalize_kernelINS_22Kernel_traits_finalizeILj2560E6__halfffffjLb1ELj1024ELj4ENS_18Kernel_traits_baseILj2560ES2_ffffjLj1024EEEEELb1ELb0EEEvNS_9BwdParamsE
        .type           _ZN10layer_norm22ln_bwd_finalize_kernelINS_22Kernel_traits_finalizeILj2560E6__halfffffjLb1ELj1024ELj4ENS_18Kernel_traits_baseILj2560ES2_ffffjLj1024EEEEELb1ELb0EEEvNS_9BwdParamsE,@function
        .size           _ZN10layer_norm22ln_bwd_finalize_kernelINS_22Kernel_traits_finalizeILj2560E6__halfffffjLb1ELj1024ELj4ENS_18Kernel_traits_baseILj2560ES2_ffffjLj1024EEEEELb1ELb0EEEvNS_9BwdParamsE,(.L_x_10956 - _ZN10layer_norm22ln_bwd_finalize_kernelINS_22Kernel_traits_finalizeILj2560E6__halfffffjLb1ELj1024ELj4ENS_18Kernel_traits_baseILj2560ES2_ffffjLj1024EEEEELb1ELb0EEEvNS_9BwdParamsE)
        .other          _ZN10layer_norm22ln_bwd_finalize_kernelINS_22Kernel_traits_finalizeILj2560E6__halfffffjLb1ELj1024ELj4ENS_18Kernel_traits_baseILj2560ES2_ffffjLj1024EEEEELb1ELb0EEEvNS_9BwdParamsE,@"STO_CUDA_ENTRY STV_DEFAULT"
_ZN10layer_norm22ln_bwd_finalize_kernelINS_22Kernel_traits_finalizeILj2560E6__halfffffjLb1ELj1024ELj4ENS_18Kernel_traits_baseILj2560ES2_ffffjLj1024EEEEELb1ELb0EEEvNS_9BwdParamsE:
.text._ZN10layer_norm22ln_bwd_finalize_kernelINS_22Kernel_traits_finalizeILj2560E6__halfffffjLb1ELj1024ELj4ENS_18Kernel_traits_baseILj2560ES2_ffffjLj1024EEEEELb1ELb0EEEvNS_9BwdParamsE:
        /* <DEDUP_REMOVED lines=62> */
.L_x_9634:
        /* <DEDUP_REMOVED lines=87> */
.L_x_9633:
[----:B------:R-:W-:Y:S05]  /*0950*/  BSYNC.RECONVERGENT B1 ;  /* 0x0000000000017941 */ /* 0x000fea0003800200 */
.L_x_9632:
        /* <DEDUP_REMOVED lines=49> */
.L_x_9636:
[----:B------:R-:W-:Y:S05]  /*0c70*/  BSYNC.RECONVERGENT B1 ;  /* 0x0000000000017941 */ /* 0x000fea0003800200 */
.L_x_9635:
        /* <DEDUP_REMOVED lines=29> */
.L_x_9638:
[----:B------:R-:W-:Y:S05]  /*0e50*/  BSYNC.RECONVERGENT B1 ;  /* 0x0000000000017941 */ /* 0x000fea0003800200 */
.L_x_9637:
        /* <DEDUP_REMOVED lines=14> */
.L_x_9631:
[----:B------:R-:W-:Y:S05]  /*0f40*/  BSYNC.RECONVERGENT B0 ;  /* 0x0000000000007941 */ /* 0x000fea0003800200 */
.L_x_9630:
        /* <DEDUP_REMOVED lines=75> */
.L_x_9639:
        /* <DEDUP_REMOVED lines=16> */
.L_x_10956:


//--------------------- .text._ZN10layer_norm13ln_bwd_kernelINS_13Kernel_traitsI6__halfffffjLj2560ELj1ELj1ELj4ELj16ENS_18Kernel_traits_baseILj2560ES2_ffffjLj128EEEEELb1ELb1ELb1ELb0EEEvNS_9BwdParamsE --------------------------
	.section	.text._ZN10layer_norm13ln_bwd_kernelINS_13Kernel_traitsI6__halfffffjLj2560ELj1ELj1ELj4ELj16ENS_18Kernel_traits_baseILj2560ES2_ffffjLj128EEEEELb1ELb1ELb1ELb0EEEvNS_9BwdParamsE,"ax",@progbits
	.align	128
        .global         _ZN10layer_norm13ln_bwd_kernelINS_13Kernel_traitsI6__halfffffjLj2560ELj1ELj1ELj4ELj16ENS_18Kernel_traits_baseILj2560ES2_ffffjLj128EEEEELb1ELb1ELb1ELb0EEEvNS_9BwdParamsE
        .type           _ZN10layer_norm13ln_bwd_kernelINS_13Kernel_traitsI6__halfffffjLj2560ELj1ELj1ELj4ELj16ENS_18Kernel_traits_baseILj2560ES2_ffffjLj128EEEEELb1ELb1ELb1ELb0EEEvNS_9BwdParamsE,@function
        .size           _ZN10layer_norm13ln_bwd_kernelINS_13Kernel_traitsI6__halfffffjLj2560ELj1ELj1ELj4ELj16ENS_18Kernel_traits_baseILj2560ES2_ffffjLj128EEEEELb1ELb1ELb1ELb0EEEvNS_9BwdParamsE,(.L_x_10957 - _ZN10layer_norm13ln_bwd_kernelINS_13Kernel_traitsI6__halfffffjLj2560ELj1ELj1ELj4ELj16ENS_18Kernel_traits_baseILj2560ES2_ffffjLj128EEEEELb1ELb1ELb1ELb0EEEvNS_9BwdParamsE)
        .other          _ZN10layer_norm13ln_bwd_kernelINS_13Kernel_traitsI6__halfffffjLj2560ELj1ELj1ELj4ELj16ENS_18Kernel_traits_baseILj2560ES2_ffffjLj128EEEEELb1ELb1ELb1ELb0EEEvNS_9BwdParamsE,@"STO_CUDA_ENTRY STV_DEFAULT"
_ZN10layer_norm13ln_bwd_kernelINS_13Kernel_traitsI6__halfffffjLj2560ELj1ELj1ELj4ELj16ENS_18Kernel_traits_baseILj2560ES2_ffffjLj128EEEEELb1ELb1ELb1ELb0EEEvNS_9BwdParamsE:
.text._ZN10layer_norm13ln_bwd_kernelINS_13Kernel_traitsI6__halfffffjLj2560ELj1ELj1ELj4ELj16ENS_18Kernel_traits_baseILj2560ES2_ffffjLj128EEEEELb1ELb1ELb1ELb0EEEvNS_9BwdParamsE:
        /* <DEDUP_REMOVED lines=33> */
[----:B------:R-:W5:Y:S05]  /*0210*/  @P4 LDG.E.64 R66, desc[UR6][R4.64] ;  /* 0x0000000604424981 */ /* 0x000f6a000c1e1b00 */
[----:B------:R-:W1:Y:S01]  /*0220*/  @P2 LDC.64 R20, c[0x0][0x3e8] ;  /* 0x0000fa00ff142b82 */ /* 0x000e620000000a00 */
[----:B--2---:R-:W-:-:S07]  /*0230*/  @P1 IMAD.WIDE.U32 R14, R27, 0x8, R14 ;  /* 0x000000081b0e1825 */ /* 0x004fce00078e000e */
[----:B------:R-:W2:Y:S01]  /*0240*/  @P3 LDC.64 R22, c[0x0][0x3d0] ;  /* 0x0000f400ff163b82 */ /* 0x000ea20000000a00 */
[C---:B----4-:R-:W-:Y:S01]  /*0250*/  @P1 IMAD.WIDE.U32 R16, R27.reuse, 0x8, R16 ;  /* 0x000000081b101825 */ /* 0x050fe200078e0010 */
[----:B------:R-:W-:Y:S01]  /*0260*/  @P1 IADD3 R27, PT, PT, R27, 0x80, RZ ;  /* 0x000000801b1b1810 */ /* 0x000fe20007ffe0ff */
[----:B------:R-:W5:Y:S05]  /*0270*/  @P0 LDG.E.64 R68, desc[UR6][R10.64] ;  /* 0x000000060a440981 */ /* 0x000f6a000c1e1b00 */
[----:B------:R-:W4:Y:S01]  /*0280*/  @P3 LDC.64 R24, c[0x0][0x3e8] ;  /* 0x0000fa00ff183b82 */ /* 0x000f220000000a00 */
[----:B---3--:R-:W-:Y:S01]  /*0290*/  @P2 IMAD.WIDE.U32 R18, R27, 0x8, R18 ;  /* 0x000000081b122825 */ /* 0x008fe200078e0012 */
        /* <DEDUP_REMOVED lines=9> */
[----:B------:R-:W5:Y:S01]  /*0330*/  @P1 LDG.E.64 R74, desc[UR6][R16.64] ;  /* 0x00000006104a1981 */ /* 0x000f62000c1e1b00 */
[----:B------:R-:W-:Y:S02]  /*0340*/  CS2R R52, SRZ ;  /* 0x0000000000347805 */ /* 0x000fe4000001ff00 */
[----:B------:R-:W-:-:S02]  /*0350*/  CS2R R54, SRZ ;  /* 0x0000000000367805 */ /* 0x000fc4000001ff00 */
[----:B------:R-:W-:Y:S01]  /*0360*/  CS2R R48, SRZ ;  /* 0x0000000000307805 */ /* 0x000fe2000001ff00 */
[----:B------:R-:W5:Y:S01]  /*0370*/  @P2 LDG.E.64 R76, desc[UR6][R18.64] ;  /* 0x00000006124c2981 */ /* 0x000f62000c1e1b00 */
[C---:B--2---:R-:W-:Y:S01]  /*0380*/  @P3 IMAD.WIDE.U32 R6, R27.reuse, 0x8, R22 ;  /* 0x000000081b063825 */ /* 0x044fe200078e0016 */
[----:B------:R-:W-:Y:S02]  /*0390*/  CS2R R50, SRZ ;  /* 0x0000000000327805 */ /* 0x000fe4000001ff00 */
[----:B------:R-:W-:Y:S01]  /*03a0*/  CS2R R44, SRZ ;  /* 0x00000000002c7805 */ /* 0x000fe2000001ff00 */
[----:B------:R0:W5:Y:S04]  /*03b0*/  @P2 LDG.E.64 R78, desc[UR6][R20.64] ;  /* 0x00000006144e2981 */ /* 0x000168000c1e1b00 */
[----:B------:R-:W5:Y:S01]  /*03c0*/  @P3 LDG.E.64 R80, desc[UR6][R6.64] ;  /* 0x0000000606503981 */ /* 0x000f62000c1e1b00 */
        /* <DEDUP_REMOVED lines=70> */
[----:B------:R-:W0:Y:S01]  /*0830*/  LDCU.U8 UR5, c[0x0][0x410] ;  /* 0x00008200ff0577ac */ /* 0x000e220008000000 */
[--C-:B------:R-:W-:Y:S02]  /*0840*/  SHF.R.U64 R15, R74, 0x10, R75.reuse ;  /* 0x000000104a0f7819 */ /* 0x100fe4000000124b */
[----:B------:R-:W-:Y:S01]  /*0850*/  MOV R185, R75 ;  /* 0x0000004b00b97202 */ /* 0x000fe20000000f00 */
[----:B------:R-:W1:Y:S01]  /*0860*/  LDCU UR14, c[0x0][0x400] ;  /* 0x00008000ff0e77ac */ /* 0x000e620008000800 */
[----:B------:R-:W-:Y:S02]  /*0870*/  SHF.R.U32.HI R16, RZ, 0x10, R75 ;  /* 0x00000010ff107819 */ /* 0x000fe4000001164b */
[----:B------:R-:W-:Y:S01]  /*0880*/  MOV R186, R78 ;  /* 0x0000004e00ba7202 */ /* 0x000fe20000000f00 */
[----:B------:R-:W2:Y:S01]  /*0890*/  LDCU.64 UR8, c[0x0][0x408] ;  /* 0x00008100ff0877ac */ /* 0x000ea20008000a00 */
        /* <DEDUP_REMOVED lines=9> */
[--C-:B------:R-:W-:Y:S02]  /*0930*/  SHF.R.U64 R136, R64, 0x10, R65.reuse ;  /* 0x0000001040887819 */ /* 0x100fe40000001241 */
[----:B------:R-:W-:Y:S02]  /*0940*/  MOV R0, R65 ;  /* 0x0000004100007202 */ /* 0x000fe40000000f00 */
[----:B------:R-:W-:Y:S02]  /*0950*/  SHF.R.U32.HI R135, RZ, 0x10, R65 ;  /* 0x00000010ff877819 */ /* 0x000fe40000011641 */
        /* <DEDUP_REMOVED lines=32> */
.L_x_9755:
        /* <DEDUP_REMOVED lines=27> */
[----:B------:R-:W-:Y:S02]  /*0d10*/  @P4 IADD3 R98, PT, PT, R119, -0x1, RZ ;  /* 0xffffffff77624810 */ /* 0x000fe40007ffe0ff */
[----:B------:R-:W-:Y:S01]  /*0d20*/  P2R R174, PR, RZ, 0x40 ;  /* 0x00000040ffae7803 */ /* 0x000fe20000000000 */
[----:B0-----:R-:W-:-:S02]  /*0d30*/  IMAD R100, R100, R125, RZ ;  /* 0x0000007d64647224 */ /* 0x001fc400078e02ff */
        /* <DEDUP_REMOVED lines=28> */
[----:B------:R-:W-:Y:S02]  /*0f00*/  HADD2.F32 R113, -RZ, R137.H0_H0 ;  /* 0x20000089ff717230 */ /* 0x000fe40000004100 */
[----:B------:R-:W-:Y:S01]  /*0f10*/  HADD2.F32 R166, -RZ, R135.H1_H1 ;  /* 0x30000087ffa67230 */ /* 0x000fe20000004100 */
[----:B------:R-:W-:Y:S02]  /*0f20*/  IADD3 R109, PT, PT, R109, 0x80, RZ ;  /* 0x000000806d6d7810 */ /* 0x000fe40007ffe0ff */
[----:B------:R-:W-:Y:S02]  /*0f30*/  IADD3 R110, PT, PT, R110, 0x80, RZ ;  /* 0x000000806e6e7810 */ /* 0x000fe40007ffe0ff */
[----:B------:R-:W-:Y:S01]  /*0f40*/  IADD3 R111, PT, PT, R111, 0x80, RZ ;  /* 0x000000806f6f7810 */ /* 0x000fe20007ffe0ff */
[C---:B---3--:R-:W-:Y:S01]  /*0f50*/  FADD.FTZ R112, -R108.reuse, R100 ;  /* 0x000000646c707221 */ /* 0x048fe20000010100 */
[----:B------:R-:W-:Y:S01]  /*0f60*/  FADD.FTZ R148, -R108, R101 ;  /* 0x000000656c947221 */ /* 0x000fe20000010100 */
[----:B------:R-:W-:-:S02]  /*0f70*/  HADD2.F32 R100, -RZ, R136.H1_H1 ;  /* 0x30000088ff647230 */ /* 0x000fc40000004100 */
[C---:B------:R-:W-:Y:S01]  /*0f80*/  FMUL.FTZ R3, R121.reuse, R112 ;  /* 0x0000007079037220 */ /* 0x040fe20000410000 */
[----:B------:R-:W-:Y:S01]  /*0f90*/  FMUL.FTZ R148, R121, R148 ;  /* 0x0000009479947220 */ /* 0x000fe20000410000 */
[----:B------:R-:W-:Y:S02]  /*0fa0*/  HADD2.F32 R101, -RZ, R136.H0_H0 ;  /* 0x20000088ff657230 */ /* 0x000fe40000004100 */
[----:B----4-:R-:W-:Y:S01]  /*0fb0*/  FMUL.FTZ R138, R96, R113 ;  /* 0x00000071608a7220 */ /* 0x010fe20000410000 */
[----:B------:R-:W-:Y:S01]  /*0fc0*/  FADD.FTZ R40, R40, R96 ;  /* 0x0000006028287221 */ /* 0x000fe20000010000 */
[----:B------:R-:W-:Y:S01]  /*0fd0*/  FFMA.FTZ R60, R96, R3, R60 ;  /* 0x00000003603c7223 */ /* 0x000fe2000001003c */
[----:B------:R-:W-:Y:S01]  /*0fe0*/  FMUL.FTZ R147, R97, R100 ;  /* 0x0000006461937220 */ /* 0x000fe20000410000 */
[----:B------:R-:W-:Y:S01]  /*0ff0*/  FADD.FTZ R41, R41, R97 ;  /* 0x0000006129297221 */ /* 0x000fe20000010000 */
[----:B------:R-:W-:Y:S01]  /*1000*/  FFMA.FTZ R61, R97, R148, R61 ;  /* 0x00000094613d7223 */ /* 0x000fe2000001003d */
[----:B------:R-:W-:Y:S01]  /*1010*/  FADD.FTZ R96, RZ, R138 ;  /* 0x0000008aff607221 */ /* 0x000fe20000010000 */
[----:B------:R-:W-:Y:S01]  /*1020*/  FADD.FTZ R102, -R108, R102 ;  /* 0x000000666c667221 */ /* 0x000fe20000010100 */
[----:B------:R-:W-:Y:S01]  /*1030*/  FFMA.FTZ R97, R3, R138, RZ ;  /* 0x0000008a03617223 */ /* 0x000fe200000100ff */
[----:B------:R-:W-:Y:S01]  /*1040*/  FMUL.FTZ R150, R98, R101 ;  /* 0x0000006562967220 */ /* 0x000fe20000410000 */
        /* <DEDUP_REMOVED lines=13> */
[----:B-1----:R-:W-:-:S07]  /*1120*/  FFMA.FTZ R180, R168, R166, R97 ;  /* 0x000000a6a8b47223 */ /* 0x002fce0000010061 */
.L_x_9644:
[----:B------:R-:W-:Y:S05]  /*1130*/  BSYNC.RECONVERGENT B1 ;  /* 0x0000000000017941 */ /* 0x000fea0003800200 */
.L_x_9643:
        /* <DEDUP_REMOVED lines=22> */
[C---:B------:R-:W-:Y:S01]  /*12a0*/  FMUL.FTZ R139, R121.reuse, R112 ;  /* 0x00000070798b7220 */ /* 0x040fe20000410000 */
[--C-:B------:R-:W-:Y:S02]  /*12b0*/  HADD2.F32 R100, -RZ, R134.reuse.H1_H1 ;  /* 0x30000086ff647230 */ /* 0x100fe40000004100 */
[----:B----4-:R-:W-:Y:S01]  /*12c0*/  FMUL.FTZ R140, R96, R113 ;  /* 0x00000071608c7220 */ /* 0x010fe20000410000 */
[----:B------:R-:W-:Y:S01]  /*12d0*/  FADD.FTZ R36, R36, R96 ;  /* 0x0000006024247221 */ /* 0x000fe20000010000 */
[----:B------:R-:W-:Y:S01]  /*12e0*/  FFMA.FTZ R56, R96, R139, R56 ;  /* 0x0000008b60387223 */ /* 0x000fe20000010038 */
[----:B------:R-:W-:Y:S02]  /*12f0*/  HADD2.F32 R96, -RZ, R133.H1_H1 ;  /* 0x30000085ff607230 */ /* 0x000fe40000004100 */
[----:B------:R-:W-:Y:S01]  /*1300*/  FMUL.FTZ R152, R121, R152 ;  /* 0x0000009879987220 */ /* 0x000fe20000410000 */
        /* <DEDUP_REMOVED lines=9> */
[C---:B------:R-:W-:Y:S01]  /*13a0*/  FMUL.FTZ R153, R121.reuse, R102 ;  /* 0x0000006679997220 */ /* 0x040fe20000410000 */
[----:B------:R-:W-:Y:S01]  /*13b0*/  FADD.FTZ R101, R96, R151 ;  /* 0x0000009760657221 */ /* 0x000fe20000010000 */
[----:B------:R-:W-:Y:S01]  /*13c0*/  FADD.FTZ R170, -R108, R103 ;  /* 0x000000676caa7221 */ /* 0x000fe20000010100 */
        /* <DEDUP_REMOVED lines=9> */
[----:B-1----:R-:W-:-:S07]  /*1460*/  FFMA.FTZ R180, R170, R169, R97 ;  /* 0x000000a9aab47223 */ /* 0x002fce0000010061 */
.L_x_9646:
[----:B------:R-:W-:Y:S05]  /*1470*/  BSYNC.RECONVERGENT B1 ;  /* 0x0000000000017941 */ /* 0x000fea0003800200 */
.L_x_9645:
        /* <DEDUP_REMOVED lines=21> */
[----:B------:R-:W-:Y:S01]  /*15d0*/  FADD.FTZ R156, -R108, R97 ;  /* 0x000000616c9c7221 */ /* 0x000fe20000010100 */
[--C-:B------:R-:W-:Y:S02]  /*15e0*/  HADD2.F32 R96, -RZ, R132.reuse.H1_H1 ;  /* 0x30000084ff607230 */ /* 0x100fe40000004100 */
[----:B------:R-:W-:-:S02]  /*15f0*/  HADD2.F32 R97, -RZ, R132.H0_H0 ;  /* 0x20000084ff617230 */ /* 0x000fc40000004100 */
[----:B------:R-:W-:Y:S01]  /*1600*/  FMUL.FTZ R141, R121, R112 ;  /* 0x00000070798d7220 */ /* 0x000fe20000410000 */
[----:B----4-:R-:W-:Y:S01]  /*1610*/  FMUL.FTZ R142, R100, R113 ;  /* 0x00000071648e7220 */ /* 0x010fe20000410000 */
[----:B------:R-:W-:Y:S01]  /*1620*/  FMUL.FTZ R155, R101, R96 ;  /* 0x00000060659b7220 */ /* 0x000fe20000410000 */
[----:B------:R-:W-:Y:S01]  /*1630*/  FMUL.FTZ R158, R102, R97 ;  /* 0x00000061669e7220 */ /* 0x000fe20000410000 */
[C---:B------:R-:W-:Y:S01]  /*1640*/  FADD.FTZ R114, -R108.reuse, R98 ;  /* 0x000000626c727221 */ /* 0x040fe20000010100 */
[----:B------:R-:W-:Y:S01]  /*1650*/  FADD.FTZ R96, R181, R142 ;  /* 0x0000008eb5607221 */ /* 0x000fe20000010000 */
[----:B------:R-:W-:Y:S01]  /*1660*/  FMUL.FTZ R156, R121, R156 ;  /* 0x0000009c799c7220 */ /* 0x000fe20000410000 */
[----:B------:R-:W-:Y:S01]  /*1670*/  FFMA.FTZ R97, R141, R142, R180 ;  /* 0x0000008e8d617223 */ /* 0x000fe200000100b4 */
[----:B------:R-:W-:Y:S01]  /*1680*/  FADD.FTZ R172, -R108, R99 ;  /* 0x000000636cac7221 */ /* 0x000fe20000010100 */
        /* <DEDUP_REMOVED lines=18> */
.L_x_9648:
[----:B------:R-:W-:Y:S05]  /*17b0*/  BSYNC.RECONVERGENT B1 ;  /* 0x0000000000017941 */ /* 0x000fea0003800200 */
.L_x_9647:
        /* <DEDUP_REMOVED lines=51> */
.L_x_9650:
[----:B------:R-:W-:Y:S05]  /*1af0*/  BSYNC.RECONVERGENT B1 ;  /* 0x0000000000017941 */ /* 0x000fea0003800200 */
.L_x_9649:
        /* <DEDUP_REMOVED lines=12> */
[----:B------:R-:W3:Y:S01]  /*1bc0*/  LDG.E.128 R100, desc[UR6][R100.64] ;  /* 0x0000000664647981 */ /* 0x000ee2000c1e1d00 */
[----:B--2---:R-:W-:-:S06]  /*1bd0*/  IMAD.WIDE.U32 R96, R111, 0x10, R96 ;  /* 0x000000106f607825 */ /* 0x004fcc00078e0060 */
[----:B------:R-:W0:Y:S01]  /*1be0*/  LDG.E.128 R96, desc[UR6][R96.64] ;  /* 0x0000000660607981 */ /* 0x000e22000c1e1d00 */
[----:B-1----:R-:W-:-:S05]  /*1bf0*/  IMAD.WIDE.U32 R104, R109, 0x4, R104 ;  /* 0x000000046d687825 */ /* 0x002fca00078e0068 */
[----:B------:R1:W5:Y:S01]  /*1c00*/  LDG.E R126, desc[UR6][R104.64] ;  /* 0x00000006687e7981 */ /* 0x000362000c1e1900 */
[----:B------:R-:W-:Y:S02]  /*1c10*/  HADD2.F32 R109, -RZ, R129.H0_H0 ;  /* 0x20000081ff6d7230 */ /* 0x000fe40000004100 */
[----:B------:R-:W-:-:S03]  /*1c20*/  HADD2.F32 R165, -RZ, R128.H0_H0 ;  /* 0x20000080ffa57230 */ /* 0x000fc60000004100 */
[----:B---3--:R-:W-:Y:S01]  /*1c30*/  FMUL.FTZ R146, R100, R109 ;  /* 0x0000006d64927220 */ /* 0x008fe20000410000 */
[----:B------:R-:W-:Y:S01]  /*1c40*/  FADD.FTZ R24, R24, R100 ;  /* 0x0000006418187221 */ /* 0x000fe20000010000 */
[----:B------:R-:W-:Y:S01]  /*1c50*/  FMUL.FTZ R165, R102, R165 ;  /* 0x000000a566a57220 */ /* 0x000fe20000410000 */
[C---:B0-----:R-:W-:Y:S01]  /*1c60*/  FADD.FTZ R106, -R108.reuse, R96 ;  /* 0x000000606c6a7221 */ /* 0x041fe20000010100 */
[----:B------:R-:W-:Y:S02]  /*1c70*/  HADD2.F32 R96, -RZ, R128.H1_H1 ;  /* 0x30000080ff607230 */ /* 0x000fe40000004100 */
[C---:B------:R-:W-:Y:S01]  /*1c80*/  FADD.FTZ R164, -R108.reuse, R97 ;  /* 0x000000616ca47221 */ /* 0x040fe20000010100 */
[----:B------:R-:W-:Y:S01]  /*1c90*/  FMUL.FTZ R145, R121, R106 ;  /* 0x0000006a79917220 */ /* 0x000fe20000410000 */
[----:B------:R-:W-:Y:S01]  /*1ca0*/  FADD.FTZ R98, -R108, R98 ;  /* 0x000000626c627221 */ /* 0x000fe20000010100 */
[----:B------:R-:W-:Y:S01]  /*1cb0*/  FMUL.FTZ R163, R101, R96 ;  /* 0x0000006065a37220 */ /* 0x000fe20000410000 */
[----:B------:R-:W-:Y:S01]  /*1cc0*/  FMUL.FTZ R164, R121, R164 ;  /* 0x000000a479a47220 */ /* 0x000fe20000410000 */
[----:B------:R-:W-:Y:S01]  /*1cd0*/  FADD.FTZ R96, R181, R146 ;  /* 0x00000092b5607221 */ /* 0x000fe20000010000 */
[----:B------:R-:W-:Y:S01]  /*1ce0*/  FFMA.FTZ R97, R145, R146, R180 ;  /* 0x0000009291617223 */ /* 0x000fe200000100b4 */
[----:B------:R-:W-:Y:S01]  /*1cf0*/  FFMA.FTZ R44, R100, R145, R44 ;  /* 0x00000091642c7223 */ /* 0x000fe2000001002c */
[----:B------:R-:W-:-:S02]  /*1d00*/  HADD2.F32 R100, -RZ, R127.H1_H1 ;  /* 0x3000007fff647230 */ /* 0x000fc40000004100 */
        /* <DEDUP_REMOVED lines=17> */
.L_x_9642:
        /* <DEDUP_REMOVED lines=46> */
.L_x_9652:
        /* <DEDUP_REMOVED lines=45> */
[----:B------:R-:W-:-:S07]  /*23d0*/  CS2R R180, SRZ ;  /* 0x0000000000b47805 */ /* 0x000fce000001ff00 */
.L_x_9651:
[----:B------:R-:W-:Y:S05]  /*23e0*/  BSYNC.RECONVERGENT B0 ;  /* 0x0000000000007941 */ /* 0x000fea0003800200 */
.L_x_9641:
        /* <DEDUP_REMOVED lines=31> */
.L_x_9654:
[----:B------:R-:W-:Y:S05]  /*25e0*/  BSYNC.RECONVERGENT B0 ;  /* 0x0000000000007941 */ /* 0x000fea0003800200 */
.L_x_9653:
        /* <DEDUP_REMOVED lines=14> */
[----:B------:R-:W-:-:S03]  /*26d0*/  @P4 IADD3 R96, PT, PT, R119, -0x1, RZ ;  /* 0xffffffff77604810 */ /* 0x000fc60007ffe0ff */
[----:B------:R-:W-:Y:S02]  /*26e0*/  FADD.FTZ R105, R98, R105 ;  /* 0x0000006962697221 */ /* 0x000fe40000010000 */
[----:B------:R-:W-:Y:S02]  /*26f0*/  @P4 IMAD R98, R96, R125, RZ ;  /* 0x0000007d60624224 */ /* 0x000fe400078e02ff */
[----:B------:R-:W-:Y:S01]  /*2700*/  FADD.FTZ R96, RZ, R97 ;  /* 0x00000061ff607221 */ /* 0x000fe20000010000 */
[----:B-1----:R-:W-:-:S03]  /*2710*/  FADD.FTZ R105, R105, R100 ;  /* 0x0000006469697221 */ /* 0x002fc60000010000 */
[----:B------:R-:W-:Y:S01]  /*2720*/  FADD.FTZ R96, R99, R96 ;  /* 0x0000006063607221 */ /* 0x000fe20000010000 */
[----:B------:R-:W-:Y:S01]  /*2730*/  FADD.FTZ R100, R102, R105 ;  /* 0x0000006966647221 */ /* 0x000fe20000010000 */
[----:B------:R-:W-:Y:S02]  /*2740*/  @P4 SHF.R.S32.HI R97, RZ, 0x1f, R98 ;  /* 0x0000001fff614819 */ /* 0x000fe40000011462 */
[----:B------:R-:W-:Y:S01]  /*2750*/  FADD.FTZ R96, R96, R101 ;  /* 0x0000006560607221 */ /* 0x000fe20000010000 */
[----:B------:R-:W-:Y:S01]  /*2760*/  FMUL.FTZ R100, R100, UR14 ;  /* 0x0000000e64647c20 */ /* 0x000fe20008410000 */
[----:B------:R-:W-:Y:S01]  /*2770*/  @P4 LEA.HI R97, R97, R98, RZ, 0x2 ;  /* 0x0000006261614211 */ /* 0x000fe200078f10ff */
[----:B------:R-:W-:Y:S02]  /*2780*/  HFMA2 R101, -RZ, RZ, 0, 0 ;  /* 0x00000000ff657431 */ /* 0x000fe400000001ff */
[----:B------:R-:W-:Y:S01]  /*2790*/  FADD.FTZ R103, R103, R96 ;  /* 0x0000006067677221 */ /* 0x000fe20000010000 */
[----:B------:R-:W-:-:S02]  /*27a0*/  FSEL R100, R100, RZ, !P5 ;  /* 0x000000ff64647208 */ /* 0x000fc40006800000 */
[----:B------:R-:W-:Y:S01]  /*27b0*/  @P4 LEA.HI.SX32 R101, R97, R124, 0x1e ;  /* 0x0000007c61654211 */ /* 0x000fe200078ff2ff */
[----:B------:R-:W-:Y:S01]  /*27c0*/  FMUL.FTZ R103, R103, UR14 ;  /* 0x0000000e67677c20 */ /* 0x000fe20008410000 */
[----:B------:R-:W-:Y:S06]  /*27d0*/  @!P6 BRA `(.L_x_9656) ;  /* 0x00000010007ce947 */ /* 0x000fec0003800000 */
[----:B------:R-:W-:-:S04]  /*27e0*/  UISETP.NE.U32.AND UP0, UPT, UR10, URZ, UPT ;  /* 0x000000ff0a00728c */ /* 0x000fc8000bf05070 */
[----:B------:R-:W-:Y:S01]  /*27f0*/  UISETP.NE.AND.EX UP0, UPT, UR11, URZ, UPT, UP0 ;  /* 0x000000ff0b00728c */ /* 0x000fe2000bf05300 */
[----:B------:R-:W-:Y:S10]  /*2800*/  @!P4 BRA `(.L_x_9657) ;  /* 0x00000000000cc947 */ /* 0x000ff40003800000 */
[----:B------:R-:W0:Y:S02]  /*2810*/  LDC.64 R84, c[0x0][0x390] ;  /* 0x0000e400ff547b82 */ /* 0x000e240000000a00 */
[----:B0-----:R-:W-:-:S06]  /*2820*/  IMAD.WIDE.U32 R84, R101, 0x10, R84 ;  /* 0x0000001065547825 */ /* 0x001fcc00078e0054 */
[----:B------:R-:W5:Y:S02]  /*2830*/  LDG.E.128 R84, desc[UR6][R84.64] ;  /* 0x0000000654547981 */ /* 0x000f64000c1e1d00 */
.L_x_9657:
[----:B------:R-:W-:Y:S04]  /*2840*/  BSSY.RECONVERGENT B1, `(.L_x_9658) ;  /* 0x000010e000017945 */ /* 0x000fe80003800200 */
        /* <DEDUP_REMOVED lines=14> */
[----:B------:R-:W-:Y:S01]  /*2930*/  FMUL.FTZ R97, R88, UR8 ;  /* 0x0000000858617c20 */ /* 0x000fe20008410000 */
[----:B------:R-:W-:-:S03]  /*2940*/  MOV R88, RZ ;  /* 0x000000ff00587202 */ /* 0x000fc60000000f00 */
[----:B------:R-:W-:Y:S02]  /*2950*/  FMUL.FTZ R96, R84, R97 ;  /* 0x0000006154607220 */ /* 0x000fe40000410000 */
[----:B------:R-:W-:-:S03]  /*2960*/  @P5 HADD2.F32 R98, -RZ, R127.H0_H0 ;  /* 0x2000007fff625230 */ /* 0x000fc60000004100 */
[----:B------:R-:W-:Y:S02]  /*2970*/  FSEL R99, R96, RZ, P5 ;  /* 0x000000ff60637208 */ /* 0x000fe40002800000 */
[----:B------:R-:W-:-:S03]  /*2980*/  @P5 FMUL.FTZ R88, R97, R98 ;  /* 0x0000006261585220 */ /* 0x000fc60000410000 */
[----:B------:R-:W-:-:S07]  /*2990*/  FADD.FTZ R20, R20, R99 ;  /* 0x0000006314147221 */ /* 0x000fce0000010000 */
.L_x_9661:
[----:B------:R-:W-:Y:S05]  /*29a0*/  @!P4 BRA `(.L_x_9662) ;  /* 0x000000000038c947 */ /* 0x000fea0003800000 */
[----:B------:R-:W-:Y:S01]  /*29b0*/  FFMA.FTZ R96, R148, R103, R100 ;  /* 0x0000006794607223 */ /* 0x000fe20000010064 */
[----:B------:R-:W-:Y:S01]  /*29c0*/  ISETP.GT.AND P5, PT, R120, RZ, PT ;  /* 0x000000ff7800720c */ /* 0x000fe20003fa4270 */
[----:B------:R-:W-:Y:S02]  /*29d0*/  HFMA2 R89, -RZ, RZ, 0, 0 ;  /* 0x00000000ff597431 */ /* 0x000fe400000001ff */
[----:B------:R-:W-:-:S04]  /*29e0*/  FADD.FTZ R96, R147, -R96 ;  /* 0x8000006093607221 */ /* 0x000fc80000010000 */
[----:B------:R-:W-:-:S05]  /*29f0*/  FMUL.FTZ R96, R121, R96 ;  /* 0x0000006079607220 */ /* 0x000fca0000410000 */
[----:B------:R-:W-:Y:S02]  /*2a00*/  FSEL R96, R96, RZ, P5 ;  /* 0x000000ff60607208 */ /* 0x000fe40002800000 */
[----:B-----5:R-:W-:-:S03]  /*2a10*/  LOP3.LUT P5, RZ, R117, 0xff00, RZ, 0xc0, !PT ;  /* 0x0000ff0075ff7812 */ /* 0x020fc600078ac0ff */
[----:B------:R-:W-:-:S04]  /*2a20*/  FMUL.FTZ R96, R96, UR9 ;  /* 0x0000000960607c20 */ /* 0x000fc80008410000 */
[----:B------:R-:W-:-:S04]  /*2a30*/  FMUL.FTZ R96, R96, UR8 ;  /* 0x0000000860607c20 */ /* 0x000fc80008410000 */
[----:B------:R-:W-:Y:S02]  /*2a40*/  FMUL.FTZ R97, R85, R96 ;  /* 0x0000006055617220 */ /* 0x000fe40000410000 */
[----:B------:R-:W-:-:S03]  /*2a50*/  @P5 HADD2.F32 R99, -RZ, R137.H1_H1 ;  /* 0x30000089ff635230 */ /* 0x000fc60000004100 */
[----:B------:R-:W-:Y:S02]  /*2a60*/  FSEL R98, R97, RZ, P5 ;  /* 0x000000ff61627208 */ /* 0x000fe40002800000 */
[----:B------:R-:W-:-:S03]  /*2a70*/  @P5 FMUL.FTZ R89, R96, R99 ;  /* 0x0000006360595220 */ /* 0x000fc60000410000 */
[----:B------:R-:W-:-:S07]  /*2a80*/  FADD.FTZ R21, R21, R98 ;  /* 0x0000006215157221 */ /* 0x000fce0000010000 */
.L_x_9662:
        /* <DEDUP_REMOVED lines=15> */
.L_x_9663:
        /* <DEDUP_REMOVED lines=8> */
[----:B------:R-:W-:-:S04]  /*2c00*/  FMUL.FTZ R96, R96, UR8 ;  /* 0x0000000860607c20 */ /* 0x000fc80008410000 */
[----:B------:R-:W-:-:S05]  /*2c10*/  FMUL.FTZ R91, R87, R96 ;  /* 0x00000060575b7220 */ /* 0x000fca0000410000 */
[----:B------:R-:W-:Y:S01]  /*2c20*/  FSEL R98, R91, RZ, P5 ;  /* 0x000000ff5b627208 */ /* 0x000fe20002800000 */
[----:B------:R-:W-:-:S04]  /*2c30*/  HFMA2 R91, -RZ, RZ, 0, 0 ;  /* 0x00000000ff5b7431 */ /* 0x000fc800000001ff */
[----:B------:R-:W-:Y:S01]  /*2c40*/  FADD.FTZ R23, R23, R98 ;  /* 0x0000006217177221 */ /* 0x000fe20000010000 */
[----:B------:R-:W-:Y:S06]  /*2c50*/  @!P5 BRA `(.L_x_9664) ;  /* 0x0000000c0030d947 */ /* 0x000fec0003800000 */
[----:B------:R-:W-:-:S05]  /*2c60*/  HADD2.F32 R91, -RZ, R177.H1_H1 ;  /* 0x300000b1ff5b7230 */ /* 0x000fca0000004100 */
[----:B------:R-:W-:Y:S01]  /*2c70*/  FMUL.FTZ R91, R96, R91 ;  /* 0x0000005b605b7220 */ /* 0x000fe20000410000 */
[----:B------:R-:W-:Y:S06]  /*2c80*/  BRA `(.L_x_9664) ;  /* 0x0000000c00247947 */ /* 0x000fec0003800000 */
.L_x_9660:
        /* <DEDUP_REMOVED lines=32> */
.L_x_9665:
        /* <DEDUP_REMOVED lines=9> */
[----:B------:R-:W-:-:S03]  /*2f20*/  HFMA2 R89, -RZ, RZ, 0, 0 ;  /* 0x00000000ff597431 */ /* 0x000fc600000001ff */
[----:B------:R-:W-:Y:S02]  /*2f30*/  FMUL.FTZ R95, R85, R92 ;  /* 0x0000005c555f7220 */ /* 0x000fe40000410000 */
[----:B------:R-:W-:-:S03]  /*2f40*/  @P5 HADD2.F32 R97, -RZ, R137.H1_H1 ;  /* 0x30000089ff615230 */ /* 0x000fc60000004100 */
[----:B------:R-:W-:Y:S02]  /*2f50*/  FSEL R96, R95, RZ, P5 ;  /* 0x000000ff5f607208 */ /* 0x000fe40002800000 */
[----:B------:R-:W-:-:S03]  /*2f60*/  @P5 FMUL.FTZ R89, R97, R92 ;  /* 0x0000005c61595220 */ /* 0x000fc60000410000 */
[----:B------:R-:W-:-:S07]  /*2f70*/  FADD.FTZ R21, R21, R96 ;  /* 0x0000006015157221 */ /* 0x000fce0000010000 */
.L_x_9666:
        /* <DEDUP_REMOVED lines=15> */
.L_x_9667:
[----:B------:R-:W-:Y:S02]  /*3070*/  MOV R92, R98 ;  /* 0x00000062005c7202 */ /* 0x000fe40000000f00 */
[----:B------:R-:W-:Y:S01]  /*3080*/  MOV R95, R99 ;  /* 0x00000063005f7202 */ /* 0x000fe20000000f00 */
[----:B------:R-:W-:Y:S06]  /*3090*/  @!P4 BRA `(.L_x_9664) ;  /* 0x000000080020c947 */ /* 0x000fec0003800000 */
[----:B------:R-:W-:Y:S01]  /*30a0*/  FMUL.FTZ R91, R99, UR9 ;  /* 0x00000009635b7c20 */ /* 0x000fe20008410000 */
[----:B-----5:R-:W-:Y:S02]  /*30b0*/  ISETP.GE.U32.AND P5, PT, R117, 0x1000000, PT ;  /* 0x010000007500780c */ /* 0x020fe40003fa6070 */
[----:B------:R-:W-:Y:S01]  /*30c0*/  MOV R95, R99 ;  /* 0x00000063005f7202 */ /* 0x000fe20000000f00 */
[----:B------:R-:W-:-:S04]  /*30d0*/  FMUL.FTZ R96, R91, UR8 ;  /* 0x000000085b607c20 */ /* 0x000fc80008410000 */
[----:B------:R-:W-:-:S05]  /*30e0*/  FMUL.FTZ R91, R87, R96 ;  /* 0x00000060575b7220 */ /* 0x000fca0000410000 */
[----:B------:R-:W-:Y:S01]  /*30f0*/  FSEL R92, R91, RZ, P5 ;  /* 0x000000ff5b5c7208 */ /* 0x000fe20002800000 */
[----:B------:R-:W-:-:S04]  /*3100*/  HFMA2 R91, -RZ, RZ, 0, 0 ;  /* 0x00000000ff5b7431 */ /* 0x000fc800000001ff */
[----:B------:R-:W-:Y:S01]  /*3110*/  FADD.FTZ R23, R23, R92 ;  /* 0x0000005c17177221 */ /* 0x000fe20000010000 */
[----:B------:R-:W-:Y:S01]  /*3120*/  MOV R92, R98 ;  /* 0x00000062005c7202 */ /* 0x000fe20000000f00 */
[----:B------:R-:W-:Y:S06]  /*3130*/  @!P5 BRA `(.L_x_9664) ;  /* 0x0000000400f8d947 */ /* 0x000fec0003800000 */
[----:B------:R-:W-:Y:S01]  /*3140*/  HADD2.F32 R91, -RZ, R177.H1_H1 ;  /* 0x300000b1ff5b7230 */ /* 0x000fe20000004100 */
[----:B------:R-:W-:Y:S02]  /*3150*/  MOV R92, R98 ;  /* 0x00000062005c7202 */ /* 0x000fe40000000f00 */
[----:B------:R-:W-:Y:S02]  /*3160*/  MOV R95, R99 ;  /* 0x00000063005f7202 */ /* 0x000fe40000000f00 */
[----:B------:R-:W-:Y:S01]  /*3170*/  FMUL.FTZ R91, R91, R96 ;  /* 0x000000605b5b7220 */ /* 0x000fe20000410000 */
[----:B------:R-:W-:Y:S06]  /*3180*/  BRA `(.L_x_9664) ;  /* 0x0000000400e47947 */ /* 0x000fec0003800000 */
.L_x_9659:
        /* <DEDUP_REMOVED lines=17> */
[----:B------:R-:W-:-:S05]  /*32a0*/  FSEL R97, R96, RZ, P5 ;  /* 0x000000ff60617208 */ /* 0x000fca0002800000 */
[----:B------:R-:W-:-:S07]  /*32b0*/  FADD.FTZ R20, R20, R97 ;  /* 0x0000006114147221 */ /* 0x000fce0000010000 */
.L_x_9669:
        /* <DEDUP_REMOVED lines=12> */
[----:B------:R-:W-:-:S05]  /*3380*/  FSEL R96, R96, RZ, P5 ;  /* 0x000000ff60607208 */ /* 0x000fca0002800000 */
[----:B------:R-:W-:-:S07]  /*3390*/  FADD.FTZ R21, R21, R96 ;  /* 0x0000006015157221 */ /* 0x000fce0000010000 */
.L_x_9670:
        /* <DEDUP_REMOVED lines=14> */
.L_x_9671:
[----:B------:R-:W-:Y:S05]  /*3480*/  @!P4 BRA `(.L_x_9664) ;  /* 0x000000040024c947 */ /* 0x000fea0003800000 */
[----:B------:R-:W-:Y:S01]  /*3490*/  @P3 FFMA.FTZ R97, R168, R103, R100 ;  /* 0x00000067a8613223 */ /* 0x000fe20000010064 */
[----:B-----5:R-:W-:Y:S02]  /*34a0*/  MOV R91, R67 ;  /* 0x00000043005b7202 */ /* 0x020fe40000000f00 */
[----:B------:R-:W-:Y:S01]  /*34b0*/  ISETP.GE.U32.AND P5, PT, R117, 0x1000000, PT ;  /* 0x010000007500780c */ /* 0x000fe20003fa6070 */
[----:B------:R-:W-:-:S04]  /*34c0*/  @P3 FADD.FTZ R96, R166, -R97 ;  /* 0x80000061a6603221 */ /* 0x000fc80000010000 */
[----:B------:R-:W-:-:S04]  /*34d0*/  @P3 FFMA.FTZ R91, R121, R96, R67 ;  /* 0x00000060795b3223 */ /* 0x000fc80000010043 */
        /* <DEDUP_REMOVED lines=10> */
.L_x_9668:
        /* <DEDUP_REMOVED lines=17> */
[----:B------:R-:W-:Y:S01]  /*3690*/  FMUL.FTZ R88, R92, UR9 ;  /* 0x000000095c587c20 */ /* 0x000fe20008410000 */
[----:B------:R-:W-:-:S03]  /*36a0*/  LOP3.LUT P5, RZ, R117, 0xff, RZ, 0xc0, !PT ;  /* 0x000000ff75ff7812 */ /* 0x000fc600078ac0ff */
[----:B------:R-:W-:Y:S01]  /*36b0*/  FMUL.FTZ R93, R88, UR8 ;  /* 0x00000008585d7c20 */ /* 0x000fe20008410000 */
[----:B------:R-:W-:-:S03]  /*36c0*/  HFMA2 R88, -RZ, RZ, 0, 0 ;  /* 0x00000000ff587431 */ /* 0x000fc600000001ff */
[----:B------:R-:W-:-:S05]  /*36d0*/  FMUL.FTZ R95, R84, R93 ;  /* 0x0000005d545f7220 */ /* 0x000fca0000410000 */
[----:B------:R-:W-:Y:S01]  /*36e0*/  FSEL R95, R95, RZ, P5 ;  /* 0x000000ff5f5f7208 */ /* 0x000fe20002800000 */
[----:B------:R-:W-:-:S04]  /*36f0*/  @P5 HADD2.F32 R98, -RZ, R127.H0_H0 ;  /* 0x2000007fff625230 */ /* 0x000fc80000004100 */
[----:B------:R-:W-:Y:S01]  /*3700*/  FADD.FTZ R20, R20, R95 ;  /* 0x0000005f14147221 */ /* 0x000fe20000010000 */
[----:B------:R-:W-:-:S07]  /*3710*/  @P5 FMUL.FTZ R88, R98, R93 ;  /* 0x0000005d62585220 */ /* 0x000fce0000410000 */
.L_x_9672:
[----:B------:R-:W-:Y:S05]  /*3720*/  @!P4 BRA `(.L_x_9673) ;  /* 0x000000000024c947 */ /* 0x000fea0003800000 */
[----:B------:R-:W-:Y:S01]  /*3730*/  FMUL.FTZ R89, R96, UR9 ;  /* 0x0000000960597c20 */ /* 0x000fe20008410000 */
[----:B------:R-:W-:-:S03]  /*3740*/  LOP3.LUT P5, RZ, R117, 0xff00, RZ, 0xc0, !PT ;  /* 0x0000ff0075ff7812 */ /* 0x000fc600078ac0ff */
[----:B------:R-:W-:Y:S01]  /*3750*/  FMUL.FTZ R98, R89, UR8 ;  /* 0x0000000859627c20 */ /* 0x000fe20008410000 */
[----:B------:R-:W-:-:S03]  /*3760*/  MOV R89, RZ ;  /* 0x000000ff00597202 */ /* 0x000fc60000000f00 */
[----:B------:R-:W-:-:S05]  /*3770*/  FMUL.FTZ R93, R85, R98 ;  /* 0x00000062555d7220 */ /* 0x000fca0000410000 */
[----:B------:R-:W-:Y:S01]  /*3780*/  FSEL R106, R93, RZ, P5 ;  /* 0x000000ff5d6a7208 */ /* 0x000fe20002800000 */
[----:B------:R-:W-:-:S04]  /*3790*/  @P5 HADD2.F32 R95, -RZ, R137.H1_H1 ;  /* 0x30000089ff5f5230 */ /* 0x000fc80000004100 */
[----:B------:R-:W-:Y:S01]  /*37a0*/  FADD.FTZ R21, R21, R106 ;  /* 0x0000006a15157221 */ /* 0x000fe20000010000 */
[----:B------:R-:W-:-:S07]  /*37b0*/  @P5 FMUL.FTZ R89, R95, R98 ;  /* 0x000000625f595220 */ /* 0x000fce0000410000 */
.L_x_9673:
[----:B------:R-:W-:Y:S05]  /*37c0*/  @!P4 BRA `(.L_x_9674) ;  /* 0x000000000024c947 */ /* 0x000fea0003800000 */
        /* <DEDUP_REMOVED lines=9> */
.L_x_9674:
[----:B------:R-:W-:Y:S02]  /*3860*/  MOV R93, R96 ;  /* 0x00000060005d7202 */ /* 0x000fe40000000f00 */
[----:B------:R-:W-:Y:S01]  /*3870*/  MOV R95, R97 ;  /* 0x00000061005f7202 */ /* 0x000fe20000000f00 */
[----:B------:R-:W-:Y:S06]  /*3880*/  @!P4 BRA `(.L_x_9664) ;  /* 0x000000000024c947 */ /* 0x000fec0003800000 */
[----:B------:R-:W-:Y:S01]  /*3890*/  FMUL.FTZ R91, R97, UR9 ;  /* 0x00000009615b7c20 */ /* 0x000fe20008410000 */
[----:B------:R-:W-:-:S03]  /*38a0*/  ISETP.GE.U32.AND P5, PT, R117, 0x1000000, PT ;  /* 0x010000007500780c */ /* 0x000fc60003fa6070 */
[----:B------:R-:W-:Y:S01]  /*38b0*/  FMUL.FTZ R98, R91, UR8 ;  /* 0x000000085b627c20 */ /* 0x000fe20008410000 */
[----:B------:R-:W-:-:S03]  /*38c0*/  MOV R91, RZ ;  /* 0x000000ff005b7202 */ /* 0x000fc60000000f00 */
[----:B------:R-:W-:-:S05]  /*38d0*/  FMUL.FTZ R96, R87, R98 ;  /* 0x0000006257607220 */ /* 0x000fca0000410000 */
[----:B------:R-:W-:Y:S01]  /*38e0*/  FSEL R96, R96, RZ, P5 ;  /* 0x000000ff60607208 */ /* 0x000fe20002800000 */
[----:B------:R-:W-:-:S04]  /*38f0*/  @P5 HADD2.F32 R97, -RZ, R177.H1_H1 ;  /* 0x300000b1ff615230 */ /* 0x000fc80000004100 */
[----:B------:R-:W-:Y:S01]  /*3900*/  FADD.FTZ R23, R23, R96 ;  /* 0x0000006017177221 */ /* 0x000fe20000010000 */
[----:B------:R-:W-:-:S07]  /*3910*/  @P5 FMUL.FTZ R91, R97, R98 ;  /* 0x00000062615b5220 */ /* 0x000fce0000410000 */
.L_x_9664:
[----:B------:R-:W-:Y:S05]  /*3920*/  BSYNC.RECONVERGENT B1 ;  /* 0x0000000000017941 */ /* 0x000fea0003800200 */
.L_x_9658:
[----:B------:R-:W-:Y:S01]  /*3930*/  ISETP.NE.U32.AND P5, PT, R102, RZ, PT ;  /* 0x000000ff6600720c */ /* 0x000fe20003fa5070 */
[----:B------:R-:W0:Y:S03]  /*3940*/  @P4 LDC.64 R98, c[0x0][0x468] ;  /* 0x00011a00ff624b82 */ /* 0x000e260000000a00 */
[----:B------:R-:W-:-:S13]  /*3950*/  ISETP.NE.AND.EX P5, PT, R104, RZ, PT, P5 ;  /* 0x000000ff6800720c */ /* 0x000fda0003fa5350 */
[----:B------:R-:W1:Y:S01]  /*3960*/  @P5 LDC.64 R96, c[0x0][0x478] ;  /* 0x00011e00ff605b82 */ /* 0x000e620000000a00 */
[C---:B0-----:R-:W-:Y:S01]  /*3970*/  @P4 IMAD.WIDE.U32 R98, R101.reuse, 0x10, R98 ;  /* 0x0000001065624825 */ /* 0x041fe200078e0062 */
[----:B------:R-:W-:-:S03]  /*3980*/  IADD3 R101, PT, PT, R101, 0x80, RZ ;  /* 0x0000008065657810 */ /* 0x000fc60007ffe0ff */
[C---:B-1----:R-:W-:Y:S01]  /*3990*/  @P5 IMAD.WIDE.U32 R96, R118.reuse, 0x10, R96 ;  /* 0x0000001076605825 */ /* 0x042fe200078e0060 */
[----:B------:R-:W-:-:S04]  /*39a0*/  IADD3 R118, PT, PT, R118, 0x80, RZ ;  /* 0x0000008076767810 */ /* 0x000fc80007ffe0ff */
[----:B------:R0:W-:Y:S04]  /*39b0*/  @P5 STG.E.128 desc[UR6][R96.64], R92 ;  /* 0x0000005c60005986 */ /* 0x0001e8000c101d06 */
[----:B------:R0:W-:Y:S02]  /*39c0*/  @P4 STG.E.128 desc[UR6][R98.64], R88 ;  /* 0x0000005862004986 */ /* 0x0001e4000c101d06 */
.L_x_9656:
[----:B------:R-:W-:Y:S05]  /*39d0*/  BSYNC.RECONVERGENT B0 ;  /* 0x0000000000007941 */ /* 0x000fea0003800200 */
.L_x_9655:
[----:B------:R-:W-:Y:S04]  /*39e0*/  BSSY.RECONVERGENT B0, `(.L_x_9675) ;  /* 0x000012e000007945 */ /* 0x000fe80003800200 */
[----:B------:R-:W-:Y:S05]  /*39f0*/  @!P0 BRA `(.L_x_9676) ;  /* 0x0000001000b08947 */ /* 0x000fea0003800000 */
[----:B------:R-:W-:-:S04]  /*3a00*/  UISETP.NE.U32.AND UP0, UPT, UR10, URZ, UPT ;  /* 0x000000ff0a00728c */ /* 0x000fc8000bf05070 */
[----:B------:R-:W-:Y:S01]  /*3a10*/  UISETP.NE.AND.EX UP0, UPT, UR11, URZ, UPT, UP0 ;  /* 0x000000ff0b00728c */ /* 0x000fe2000bf05300 */
[----:B------:R-:W-:Y:S10]  /*3a20*/  @!P4 BRA `(.L_x_9677) ;  /* 0x00000000000cc947 */ /* 0x000ff40003800000 */
[----:B-----5:R-:W1:Y:S02]  /*3a30*/  LDC.64 R84, c[0x0][0x390] ;  /* 0x0000e400ff547b82 */ /* 0x020e640000000a00 */
[----:B-1----:R-:W-:-:S06]  /*3a40*/  IMAD.WIDE.U32 R84, R101, 0x10, R84 ;  /* 0x0000001065547825 */ /* 0x002fcc00078e0054 */
[----:B------:R-:W5:Y:S02]  /*3a50*/  LDG.E.128 R84, desc[UR6][R84.64] ;  /* 0x0000000654547981 */ /* 0x000f64000c1e1d00 */
.L_x_9677:
[----:B------:R-:W-:Y:S04]  /*3a60*/  BSSY.RECONVERGENT B1, `(.L_x_9678) ;  /* 0x000011d000017945 */ /* 0x000fe80003800200 */
        /* <DEDUP_REMOVED lines=23> */
[----:B------:R-:W-:Y:S01]  /*3be0*/  FMUL.FTZ R88, R92, UR9 ;  /* 0x000000095c587c20 */ /* 0x000fe20008410000 */
[----:B------:R-:W-:Y:S01]  /*3bf0*/  LOP3.LUT P6, RZ, R116, 0xff, RZ, 0xc0, !PT ;  /* 0x000000ff74ff7812 */ /* 0x000fe200078cc0ff */
[----:B------:R-:W-:Y:S02]  /*3c00*/  UMOV UR4, URZ ;  /* 0x000000ff00047c82 */ /* 0x000fe40008000000 */
[----:B------:R-:W-:Y:S01]  /*3c10*/  FMUL.FTZ R93, R88, UR8 ;  /* 0x00000008585d7c20 */ /* 0x000fe20008410000 */
[----:B------:R-:W-:-:S03]  /*3c20*/  MOV R88, UR4 ;  /* 0x0000000400587c02 */ /* 0x000fc60008000f00 */
[----:B------:R-:W-:-:S05]  /*3c30*/  FMUL.FTZ R95, R84, R93 ;  /* 0x0000005d545f7220 */ /* 0x000fca0000410000 */
[----:B------:R-:W-:Y:S01]  /*3c40*/  FSEL R95, R95, RZ, P6 ;  /* 0x000000ff5f5f7208 */ /* 0x000fe20003000000 */
[----:B------:R-:W-:-:S04]  /*3c50*/  @P6 HADD2.F32 R96, -RZ, R179.H0_H0 ;  /* 0x200000b3ff606230 */ /* 0x000fc80000004100 */
[----:B------:R-:W-:Y:S01]  /*3c60*/  FADD.FTZ R16, R16, R95 ;  /* 0x0000005f10107221 */ /* 0x000fe20000010000 */
[----:B------:R-:W-:-:S07]  /*3c70*/  @P6 FMUL.FTZ R88, R93, R96 ;  /* 0x000000605d586220 */ /* 0x000fce0000410000 */
.L_x_9681:
[----:B------:R-:W-:Y:S05]  /*3c80*/  @!P4 BRA `(.L_x_9682) ;  /* 0x000000000028c947 */ /* 0x000fea0003800000 */
[----:B------:R-:W-:Y:S01]  /*3c90*/  FMUL.FTZ R89, R97, UR9 ;  /* 0x0000000961597c20 */ /* 0x000fe20008410000 */
[----:B------:R-:W-:Y:S01]  /*3ca0*/  LOP3.LUT P6, RZ, R116, 0xff00, RZ, 0xc0, !PT ;  /* 0x0000ff0074ff7812 */ /* 0x000fe200078cc0ff */
[----:B------:R-:W-:Y:S02]  /*3cb0*/  UMOV UR4, URZ ;  /* 0x000000ff00047c82 */ /* 0x000fe40008000000 */
[----:B------:R-:W-:Y:S01]  /*3cc0*/  FMUL.FTZ R96, R89, UR8 ;  /* 0x0000000859607c20 */ /* 0x000fe20008410000 */
[----:B------:R-:W-:-:S03]  /*3cd0*/  MOV R89, UR4 ;  /* 0x0000000400597c02 */ /* 0x000fc60008000f00 */
[----:B------:R-:W-:-:S05]  /*3ce0*/  FMUL.FTZ R93, R85, R96 ;  /* 0x00000060555d7220 */ /* 0x000fca0000410000 */
[----:B------:R-:W-:Y:S01]  /*3cf0*/  FSEL R98, R93, RZ, P6 ;  /* 0x000000ff5d627208 */ /* 0x000fe20003000000 */
[----:B------:R-:W-:-:S04]  /*3d00*/  @P6 HADD2.F32 R95, -RZ, R179.H1_H1 ;  /* 0x300000b3ff5f6230 */ /* 0x000fc80000004100 */
[----:B------:R-:W-:Y:S01]  /*3d10*/  FADD.FTZ R17, R17, R98 ;  /* 0x0000006211117221 */ /* 0x000fe20000010000 */
[----:B------:R-:W-:-:S07]  /*3d20*/  @P6 FMUL.FTZ R89, R96, R95 ;  /* 0x0000005f60596220 */ /* 0x000fce0000410000 */
.L_x_9682:
        /* <DEDUP_REMOVED lines=11> */
.L_x_9683:
[----:B------:R-:W-:Y:S02]  /*3de0*/  MOV R93, R97 ;  /* 0x00000061005d7202 */ /* 0x000fe40000000f00 */
[----:B------:R-:W-:Y:S01]  /*3df0*/  MOV R95, R102 ;  /* 0x00000066005f7202 */ /* 0x000fe20000000f00 */
[----:B------:R-:W-:Y:S06]  /*3e00*/  @!P4 BRA `(.L_x_9684) ;  /* 0x0000000c0088c947 */ /* 0x000fec0003800000 */
[----:B------:R-:W-:Y:S01]  /*3e10*/  FMUL.FTZ R91, R102, UR9 ;  /* 0x00000009665b7c20 */ /* 0x000fe20008410000 */
[----:B------:R-:W-:Y:S01]  /*3e20*/  ISETP.GE.U32.AND P6, PT, R116, 0x1000000, PT ;  /* 0x010000007400780c */ /* 0x000fe20003fc6070 */
[----:B------:R-:W-:Y:S02]  /*3e30*/  UMOV UR4, URZ ;  /* 0x000000ff00047c82 */ /* 0x000fe40008000000 */
[----:B------:R-:W-:-:S04]  /*3e40*/  FMUL.FTZ R98, R91, UR8 ;  /* 0x000000085b627c20 */ /* 0x000fc80008410000 */
[----:B------:R-:W-:-:S05]  /*3e50*/  FMUL.FTZ R91, R87, R98 ;  /* 0x00000062575b7220 */ /* 0x000fca0000410000 */
[----:B------:R-:W-:Y:S02]  /*3e60*/  FSEL R96, R91, RZ, P6 ;  /* 0x000000ff5b607208 */ /* 0x000fe40003000000 */
[----:B------:R-:W-:-:S03]  /*3e70*/  MOV R91, UR4 ;  /* 0x00000004005b7c02 */ /* 0x000fc60008000f00 */
[----:B------:R-:W-:Y:S01]  /*3e80*/  FADD.FTZ R19, R19, R96 ;  /* 0x0000006013137221 */ /* 0x000fe20000010000 */
[----:B------:R-:W-:Y:S06]  /*3e90*/  @!P6 BRA `(.L_x_9684) ;  /* 0x0000000c0064e947 */ /* 0x000fec0003800000 */
[----:B------:R-:W-:-:S05]  /*3ea0*/  HADD2.F32 R91, -RZ, R183.H1_H1 ;  /* 0x300000b7ff5b7230 */ /* 0x000fca0000004100 */
[----:B------:R-:W-:Y:S01]  /*3eb0*/  FMUL.FTZ R91, R98, R91 ;  /* 0x0000005b625b7220 */ /* 0x000fe20000410000 */
[----:B------:R-:W-:Y:S06]  /*3ec0*/  BRA `(.L_x_9684) ;  /* 0x0000000c00587947 */ /* 0x000fec0003800000 */
.L_x_9680:
[----:B------:R-:W-:Y:S05]  /*3ed0*/  @!P4 BRA `(.L_x_9685) ;  /* 0x000000000038c947 */ /* 0x000fea0003800000 */
[----:B0-----:R-:W-:Y:S01]  /*3ee0*/  @P3 FFMA.FTZ R97, R139, R103, R100 ;  /* 0x000000678b613223 */ /* 0x001fe20000010064 */
[----:B-----5:R-:W-:Y:S01]  /*3ef0*/  MOV R88, R68 ;  /* 0x0000004400587202 */ /* 0x020fe20000000f00 */
[----:B------:R-:W-:Y:S01]  /*3f00*/  UMOV UR4, URZ ;  /* 0x000000ff00047c82 */ /* 0x000fe20008000000 */
[----:B------:R-:W-:Y:S01]  /*3f10*/  LOP3.LUT P6, RZ, R116, 0xff, RZ, 0xc0, !PT ;  /* 0x000000ff74ff7812 */ /* 0x000fe200078cc0ff */
[----:B------:R-:W-:-:S04]  /*3f20*/  @P3 FADD.FTZ R97, R140, -R97 ;  /* 0x800000618c613221 */ /* 0x000fc80000010000 */
[----:B------:R-:W-:-:S04]  /*3f30*/  @P3 FFMA.FTZ R88, R121, R97, R68 ;  /* 0x0000006179583223 */ /* 0x000fc80000010044 */
[----:B------:R-:W-:-:S04]  /*3f40*/  FMUL.FTZ R88, R88, UR9 ;  /* 0x0000000958587c20 */ /* 0x000fc80008410000 */
[----:B------:R-:W-:Y:S01]  /*3f50*/  FMUL.FTZ R99, R88, UR8 ;  /* 0x0000000858637c20 */ /* 0x000fe20008410000 */
[----:B------:R-:W-:Y:S01]  /*3f60*/  @P6 HADD2.F32 R98, -RZ, R179.H0_H0 ;  /* 0x200000b3ff626230 */ /* 0x000fe20000004100 */
[----:B------:R-:W-:Y:S02]  /*3f70*/  MOV R88, UR4 ;  /* 0x0000000400587c02 */ /* 0x000fe40008000f00 */
[-C--:B------:R-:W-:Y:S02]  /*3f80*/  FMUL.FTZ R96, R84, R99.reuse ;  /* 0x0000006354607220 */ /* 0x080fe40000410000 */
[----:B------:R-:W-:-:S03]  /*3f90*/  @P6 FMUL.FTZ R88, R98, R99 ;  /* 0x0000006362586220 */ /* 0x000fc60000410000 */
[----:B------:R-:W-:-:S05]  /*3fa0*/  FSEL R97, R96, RZ, P6 ;  /* 0x000000ff60617208 */ /* 0x000fca0003000000 */
[----:B------:R-:W-:-:S07]  /*3fb0*/  FADD.FTZ R16, R16, R97 ;  /* 0x0000006110107221 */ /* 0x000fce0000010000 */
.L_x_9685:
        /* <DEDUP_REMOVED lines=9> */
[----:B------:R-:W-:Y:S01]  /*4050*/  @P6 HADD2.F32 R97, -RZ, R179.H1_H1 ;  /* 0x300000b3ff616230 */ /* 0x000fe20000004100 */
[----:B------:R-:W-:Y:S02]  /*4060*/  MOV R89, UR4 ;  /* 0x0000000400597c02 */ /* 0x000fe40008000f00 */
[-C--:B------:R-:W-:Y:S02]  /*4070*/  FMUL.FTZ R96, R85, R98.reuse ;  /* 0x0000006255607220 */ /* 0x080fe40000410000 */
[----:B------:R-:W-:-:S03]  /*4080*/  @P6 FMUL.FTZ R89, R97, R98 ;  /* 0x0000006261596220 */ /* 0x000fc60000410000 */
[----:B------:R-:W-:-:S05]  /*4090*/  FSEL R96, R96, RZ, P6 ;  /* 0x000000ff60607208 */ /* 0x000fca0003000000 */
[----:B------:R-:W-:-:S07]  /*40a0*/  FADD.FTZ R17, R17, R96 ;  /* 0x0000006011117221 */ /* 0x000fce0000010000 */
.L_x_9686:
        /* <DEDUP_REMOVED lines=15> */
.L_x_9687:
[----:B------:R-:W-:Y:S05]  /*41a0*/  @!P4 BRA `(.L_x_9684) ;  /* 0x0000000800a0c947 */ /* 0x000fea0003800000 */
[----:B0-----:R-:W-:Y:S01]  /*41b0*/  @P3 FFMA.FTZ R96, R170, R103, R100 ;  /* 0x00000067aa603223 */ /* 0x001fe20000010064 */
[----:B-----5:R-:W-:Y:S01]  /*41c0*/  MOV R91, R71 ;  /* 0x00000047005b7202 */ /* 0x020fe20000000f00 */
[----:B------:R-:W-:Y:S01]  /*41d0*/  UMOV UR4, URZ ;  /* 0x000000ff00047c82 */ /* 0x000fe20008000000 */
[----:B------:R-:W-:Y:S01]  /*41e0*/  ISETP.GE.U32.AND P6, PT, R116, 0x1000000, PT ;  /* 0x010000007400780c */ /* 0x000fe20003fc6070 */
[----:B------:R-:W-:-:S04]  /*41f0*/  @P3 FADD.FTZ R96, R169, -R96 ;  /* 0x80000060a9603221 */ /* 0x000fc80000010000 */
[----:B------:R-:W-:-:S04]  /*4200*/  @P3 FFMA.FTZ R91, R121, R96, R71 ;  /* 0x00000060795b3223 */ /* 0x000fc80000010047 */
[----:B------:R-:W-:-:S04]  /*4210*/  FMUL.FTZ R91, R91, UR9 ;  /* 0x000000095b5b7c20 */ /* 0x000fc80008410000 */
        /* <DEDUP_REMOVED lines=9> */
.L_x_9679:
[----:B------:R-:W-:-:S04]  /*42b0*/  UISETP.NE.U32.AND UP0, UPT, UR12, URZ, UPT ;  /* 0x000000ff0c00728c */ /* 0x000fc8000bf05070 */
[----:B------:R-:W-:-:S06]  /*42c0*/  UISETP.NE.AND.EX UP0, UPT, UR13, URZ, UPT, UP0 ;  /* 0x000000ff0d00728c */ /* 0x000fcc000bf05300 */
[----:B------:R-:W-:-:S13]  /*42d0*/  PLOP3.LUT P5, PT, PT, PT, UP0, 0x80, 0x8 ;  /* 0x000000000008781c */ /* 0x000fda0003faf008 */
        /* <DEDUP_REMOVED lines=21> */
[----:B------:R-:W-:Y:S02]  /*4430*/  UMOV UR4, URZ ;  /* 0x000000ff00047c82 */ /* 0x000fe40008000000 */
[----:B------:R-:W-:-:S04]  /*4440*/  FADD.FTZ R88, R140, -R95 ;  /* 0x8000005f8c587221 */ /* 0x000fc80000010000 */
[----:B------:R-:W-:-:S05]  /*4450*/  FMUL.FTZ R88, R121, R88 ;  /* 0x0000005879587220 */ /* 0x000fca0000410000 */
[----:B------:R-:W-:Y:S02]  /*4460*/  FSEL R88, R88, RZ, P6 ;  /* 0x000000ff58587208 */ /* 0x000fe40003000000 */
[----:B-----5:R-:W-:-:S03]  /*4470*/  LOP3.LUT P6, RZ, R116, 0xff, RZ, 0xc0, !PT ;  /* 0x000000ff74ff7812 */ /* 0x020fc600078cc0ff */
[----:B------:R-:W-:-:S04]  /*4480*/  FMUL.FTZ R88, R88, UR9 ;  /* 0x0000000958587c20 */ /* 0x000fc80008410000 */
[----:B------:R-:W-:Y:S01]  /*4490*/  FMUL.FTZ R95, R88, UR8 ;  /* 0x00000008585f7c20 */ /* 0x000fe20008410000 */
[----:B------:R-:W-:-:S03]  /*44a0*/  MOV R88, UR4 ;  /* 0x0000000400587c02 */ /* 0x000fc60008000f00 */
[----:B------:R-:W-:Y:S02]  /*44b0*/  FMUL.FTZ R92, R84, R95 ;  /* 0x0000005f545c7220 */ /* 0x000fe40000410000 */
[----:B------:R-:W-:-:S03]  /*44c0*/  @P6 HADD2.F32 R96, -RZ, R179.H0_H0 ;  /* 0x200000b3ff606230 */ /* 0x000fc60000004100 */
[----:B------:R-:W-:Y:S02]  /*44d0*/  FSEL R97, R92, RZ, P6 ;  /* 0x000000ff5c617208 */ /* 0x000fe40003000000 */
[----:B------:R-:W-:-:S03]  /*44e0*/  @P6 FMUL.FTZ R88, R96, R95 ;  /* 0x0000005f60586220 */ /* 0x000fc60000410000 */
[----:B------:R-:W-:-:S07]  /*44f0*/  FADD.FTZ R16, R16, R97 ;  /* 0x0000006110107221 */ /* 0x000fce0000010000 */
.L_x_9689:
[----:B------:R-:W-:Y:S05]  /*4500*/  @!P4 BRA `(.L_x_9690) ;  /* 0x00000000003cc947 */ /* 0x000fea0003800000 */
        /* <DEDUP_REMOVED lines=11> */
[----:B------:R-:W-:-:S03]  /*45c0*/  @P6 HADD2.F32 R97, -RZ, R179.H1_H1 ;  /* 0x300000b3ff616230 */ /* 0x000fc60000004100 */
[----:B------:R-:W-:Y:S02]  /*45d0*/  FSEL R96, R95, RZ, P6 ;  /* 0x000000ff5f607208 */ /* 0x000fe40003000000 */
[----:B------:R-:W-:-:S03]  /*45e0*/  @P6 FMUL.FTZ R89, R97, R92 ;  /* 0x0000005c61596220 */ /* 0x000fc60000410000 */
[----:B------:R-:W-:-:S07]  /*45f0*/  FADD.FTZ R17, R17, R96 ;  /* 0x0000006011117221 */ /* 0x000fce0000010000 */
.L_x_9690:
        /* <DEDUP_REMOVED lines=16> */
.L_x_9691:
[----:B------:R-:W-:Y:S02]  /*4700*/  MOV R92, R98 ;  /* 0x00000062005c7202 */ /* 0x000fe40000000f00 */
[----:B------:R-:W-:Y:S01]  /*4710*/  MOV R95, R99 ;  /* 0x00000063005f7202 */ /* 0x000fe20000000f00 */
[----:B------:R-:W-:Y:S06]  /*4720*/  @!P4 BRA `(.L_x_9684) ;  /* 0x000000040040c947 */ /* 0x000fec0003800000 */
[----:B------:R-:W-:Y:S01]  /*4730*/  FMUL.FTZ R91, R99, UR9 ;  /* 0x00000009635b7c20 */ /* 0x000fe20008410000 */
[----:B-----5:R-:W-:Y:S01]  /*4740*/  ISETP.GE.U32.AND P6, PT, R116, 0x1000000, PT ;  /* 0x010000007400780c */ /* 0x020fe20003fc6070 */
[----:B------:R-:W-:Y:S01]  /*4750*/  UMOV UR4, URZ ;  /* 0x000000ff00047c82 */ /* 0x000fe20008000000 */
[----:B------:R-:W-:Y:S01]  /*4760*/  MOV R95, R99 ;  /* 0x00000063005f7202 */ /* 0x000fe20000000f00 */
[----:B------:R-:W-:-:S04]  /*4770*/  FMUL.FTZ R96, R91, UR8 ;  /* 0x000000085b607c20 */ /* 0x000fc80008410000 */
[----:B------:R-:W-:-:S05]  /*4780*/  FMUL.FTZ R91, R87, R96 ;  /* 0x00000060575b7220 */ /* 0x000fca0000410000 */
[----:B------:R-:W-:Y:S02]  /*4790*/  FSEL R92, R91, RZ, P6 ;  /* 0x000000ff5b5c7208 */ /* 0x000fe40003000000 */
[----:B------:R-:W-:-:S03]  /*47a0*/  MOV R91, UR4 ;  /* 0x00000004005b7c02 */ /* 0x000fc60008000f00 */
        /* <DEDUP_REMOVED lines=8> */
.L_x_9688:
[----:B------:R-:W-:Y:S05]  /*4830*/  @!P4 BRA `(.L_x_9692) ;  /* 0x00000000003cc947 */ /* 0x000fea0003800000 */
[----:B0-----:R-:W-:Y:S01]  /*4840*/  FFMA.FTZ R97, R139, R103, R100 ;  /* 0x000000678b617223 */ /* 0x001fe20000010064 */
        /* <DEDUP_REMOVED lines=14> */
.L_x_9692:
        /* <DEDUP_REMOVED lines=16> */
.L_x_9693:
        /* <DEDUP_REMOVED lines=16> */
.L_x_9694:
[----:B------:R-:W-:Y:S05]  /*4b30*/  @!P4 BRA `(.L_x_9684) ;  /* 0x00000000003cc947 */ /* 0x000fea0003800000 */
[----:B0-----:R-:W-:Y:S01]  /*4b40*/  FFMA.FTZ R96, R170, R103, R100 ;  /* 0x00000067aa607223 */ /* 0x001fe20000010064 */
[----:B------:R-:W-:Y:S01]  /*4b50*/  ISETP.GT.AND P6, PT, R120, RZ, PT ;  /* 0x000000ff7800720c */ /* 0x000fe20003fc4270 */
[----:B------:R-:W-:Y:S02]  /*4b60*/  UMOV UR4, URZ ;  /* 0x000000ff00047c82 */ /* 0x000fe40008000000 */
[----:B------:R-:W-:-:S04]  /*4b70*/  FADD.FTZ R96, R169, -R96 ;  /* 0x80000060a9607221 */ /* 0x000fc80000010000 */
[----:B------:R-:W-:-:S05]  /*4b80*/  FMUL.FTZ R91, R121, R96 ;  /* 0x00000060795b7220 */ /* 0x000fca0000410000 */
[----:B------:R-:W-:Y:S02]  /*4b90*/  FSEL R91, R91, RZ, P6 ;  /* 0x000000ff5b5b7208 */ /* 0x000fe40003000000 */
[----:B-----5:R-:W-:-:S03]  /*4ba0*/  ISETP.GE.U32.AND P6, PT, R116, 0x1000000, PT ;  /* 0x010000007400780c */ /* 0x020fc60003fc6070 */
        /* <DEDUP_REMOVED lines=8> */
.L_x_9684:
[----:B------:R-:W-:Y:S05]  /*4c30*/  BSYNC.RECONVERGENT B1 ;  /* 0x0000000000017941 */ /* 0x000fea0003800200 */
.L_x_9678:
[----:B0-----:R-:W0:Y:S08]  /*4c40*/  @P5 LDC.64 R96, c[0x0][0x478] ;  /* 0x00011e00ff605b82 */ /* 0x001e300000000a00 */
[----:B------:R-:W1:Y:S01]  /*4c50*/  @P4 LDC.64 R98, c[0x0][0x468] ;  /* 0x00011a00ff624b82 */ /* 0x000e620000000a00 */
[C---:B0-----:R-:W-:Y:S01]  /*4c60*/  @P5 IMAD.WIDE.U32 R96, R118.reuse, 0x10, R96 ;  /* 0x0000001076605825 */ /* 0x041fe200078e0060 */
[----:B------:R-:W-:-:S04]  /*4c70*/  IADD3 R118, PT, PT, R118, 0x80, RZ ;  /* 0x0000008076767810 */ /* 0x000fc80007ffe0ff */
[----:B------:R2:W-:Y:S01]  /*4c80*/  @P5 STG.E.128 desc[UR6][R96.64], R92 ;  /* 0x0000005c60005986 */ /* 0x0005e2000c101d06 */
[C---:B-1----:R-:W-:Y:S01]  /*4c90*/  @P4 IMAD.WIDE.U32 R98, R101.reuse, 0x10, R98 ;  /* 0x0000001065624825 */ /* 0x042fe200078e0062 */
[----:B------:R-:W-:-:S04]  /*4ca0*/  IADD3 R101, PT, PT, R101, 0x80, RZ ;  /* 0x0000008065657810 */ /* 0x000fc80007ffe0ff */
[----:B------:R2:W-:Y:S03]  /*4cb0*/  @P4 STG.E.128 desc[UR6][R98.64], R88 ;  /* 0x0000005862004986 */ /* 0x0005e6000c101d06 */
.L_x_9676:
[----:B------:R-:W-:Y:S05]  /*4cc0*/  BSYNC.RECONVERGENT B0 ;  /* 0x0000000000007941 */ /* 0x000fea0003800200 */
.L_x_9675:
        /* <DEDUP_REMOVED lines=8> */
.L_x_9697:
[----:B------:R-:W-:Y:S04]  /*4d50*/  BSSY.RECONVERGENT B1, `(.L_x_9698) ;  /* 0x000011d000017945 */ /* 0x000fe80003800200 */
[----:B------:R-:W-:Y:S05]  /*4d60*/  BRA.U !UP0, `(.L_x_9699) ;  /* 0x00000009080c7547 */ /* 0x000fea000b800000 */
[----:B------:R-:W-:-:S04]  /*4d70*/  UISETP.NE.U32.AND UP0, UPT, UR12, URZ, UPT ;  /* 0x000000ff0c00728c */ /* 0x000fc8000bf05070 */
[----:B------:R-:W-:-:S06]  /*4d80*/  UISETP.NE.AND.EX UP0, UPT, UR13, URZ, UPT, UP0 ;  /* 0x000000ff0d00728c */ /* 0x000fcc000bf05300 */
[----:B------:R-:W-:-:S13]  /*4d90*/  PLOP3.LUT P5, PT, PT, PT, UP0, 0x80, 0x8 ;  /* 0x000000000008781c */ /* 0x000fda0003faf008 */
[----:B------:R-:W-:Y:S05]  /*4da0*/  @!P5 BRA `(.L_x_9700) ;  /* 0x000000040004d947 */ /* 0x000fea0003800000 */
[-CC-:B0-2---:R-:W-:Y:S01]  /*4db0*/  @P3 FFMA.FTZ R93, R157, R103.reuse, R100.reuse ;  /* 0x000000679d5d3223 */ /* 0x185fe20000010064 */
        /* <DEDUP_REMOVED lines=27> */
.L_x_9701:
        /* <DEDUP_REMOVED lines=11> */
.L_x_9702:
        /* <DEDUP_REMOVED lines=11> */
.L_x_9703:
        /* <DEDUP_REMOVED lines=15> */
.L_x_9700:
[----:B------:R-:W-:Y:S05]  /*51c0*/  @!P4 BRA `(.L_x_9705) ;  /* 0x000000000038c947 */ /* 0x000fea0003800000 */
[----:B0-2---:R-:W-:Y:S01]  /*51d0*/  @P3 FFMA.FTZ R97, R141, R103, R100 ;  /* 0x000000678d613223 */ /* 0x005fe20000010064 */
        /* <DEDUP_REMOVED lines=13> */
.L_x_9705:
        /* <DEDUP_REMOVED lines=15> */
.L_x_9706:
        /* <DEDUP_REMOVED lines=15> */
.L_x_9707:
[----:B------:R-:W-:Y:S05]  /*5490*/  @!P4 BRA `(.L_x_9704) ;  /* 0x0000000800a0c947 */ /* 0x000fea0003800000 */
[----:B0-2---:R-:W-:Y:S01]  /*54a0*/  @P3 FFMA.FTZ R96, R172, R103, R100 ;  /* 0x00000067ac603223 */ /* 0x005fe20000010064 */
        /* <DEDUP_REMOVED lines=15> */
.L_x_9699:
[----:B------:R-:W-:-:S04]  /*55a0*/  UISETP.NE.U32.AND UP0, UPT, UR12, URZ, UPT ;  /* 0x000000ff0c00728c */ /* 0x000fc8000bf05070 */
[----:B------:R-:W-:-:S06]  /*55b0*/  UISETP.NE.AND.EX UP0, UPT, UR13, URZ, UPT, UP0 ;  /* 0x000000ff0d00728c */ /* 0x000fcc000bf05300 */
[----:B------:R-:W-:-:S13]  /*55c0*/  PLOP3.LUT P5, PT, PT, PT, UP0, 0x80, 0x8 ;  /* 0x000000000008781c */ /* 0x000fda0003faf008 */
        /* <DEDUP_REMOVED lines=34> */
.L_x_9709:
        /* <DEDUP_REMOVED lines=16> */
.L_x_9710:
        /* <DEDUP_REMOVED lines=16> */
.L_x_9711:
        /* <DEDUP_REMOVED lines=19> */
.L_x_9708:
[----:B------:R-:W-:Y:S05]  /*5b20*/  @!P4 BRA `(.L_x_9712) ;  /* 0x00000000003cc947 */ /* 0x000fea0003800000 */
[----:B0-2---:R-:W-:Y:S01]  /*5b30*/  FFMA.FTZ R97, R141, R103, R100 ;  /* 0x000000678d617223 */ /* 0x005fe20000010064 */
        /* <DEDUP_REMOVED lines=14> */
.L_x_9712:
        /* <DEDUP_REMOVED lines=16> */
.L_x_9713:
        /* <DEDUP_REMOVED lines=16> */
.L_x_9714:
[----:B------:R-:W-:Y:S05]  /*5e20*/  @!P4 BRA `(.L_x_9704) ;  /* 0x00000000003cc947 */ /* 0x000fea0003800000 */
[----:B0-2---:R-:W-:Y:S01]  /*5e30*/  FFMA.FTZ R96, R172, R103, R100 ;  /* 0x00000067ac607223 */ /* 0x005fe20000010064 */
        /* <DEDUP_REMOVED lines=14> */
.L_x_9704:
[----:B------:R-:W-:Y:S05]  /*5f20*/  BSYNC.RECONVERGENT B1 ;  /* 0x0000000000017941 */ /* 0x000fea0003800200 */
.L_x_9698:
[----:B0-2---:R-:W0:Y:S08]  /*5f30*/  @P5 LDC.64 R96, c[0x0][0x478] ;  /* 0x00011e00ff605b82 */ /* 0x005e300000000a00 */
[----:B------:R-:W1:Y:S01]  /*5f40*/  @P4 LDC.64 R98, c[0x0][0x468] ;  /* 0x00011a00ff624b82 */ /* 0x000e620000000a00 */
[C---:B0-----:R-:W-:Y:S01]  /*5f50*/  @P5 IMAD.WIDE.U32 R96, R118.reuse, 0x10, R96 ;  /* 0x0000001076605825 */ /* 0x041fe200078e0060 */
[----:B------:R-:W-:-:S04]  /*5f60*/  IADD3 R118, PT, PT, R118, 0x80, RZ ;  /* 0x0000008076767810 */ /* 0x000fc80007ffe0ff */
[----:B------:R3:W-:Y:S01]  /*5f70*/  @P5 STG.E.128 desc[UR6][R96.64], R92 ;  /* 0x0000005c60005986 */ /* 0x0007e2000c101d06 */
[C---:B-1----:R-:W-:Y:S01]  /*5f80*/  @P4 IMAD.WIDE.U32 R98, R101.reuse, 0x10, R98 ;  /* 0x0000001065624825 */ /* 0x042fe200078e0062 */
[----:B------:R-:W-:-:S04]  /*5f90*/  IADD3 R101, PT, PT, R101, 0x80, RZ ;  /* 0x0000008065657810 */ /* 0x000fc80007ffe0ff */
[----:B------:R3:W-:Y:S03]  /*5fa0*/  @P4 STG.E.128 desc[UR6][R98.64], R88 ;  /* 0x0000005862004986 */ /* 0x0007e6000c101d06 */
.L_x_9696:
[----:B------:R-:W-:Y:S05]  /*5fb0*/  BSYNC.RECONVERGENT B0 ;  /* 0x0000000000007941 */ /* 0x000fea0003800200 */
.L_x_9695:
        /* <DEDUP_REMOVED lines=8> */
.L_x_9717:
[----:B------:R-:W-:Y:S04]  /*6040*/  BSSY.RECONVERGENT B1, `(.L_x_9718) ;  /* 0x000011d000017945 */ /* 0x000fe80003800200 */
[----:B------:R-:W-:Y:S05]  /*6050*/  BRA.U !UP0, `(.L_x_9719) ;  /* 0x00000009080c7547 */ /* 0x000fea000b800000 */
[----:B------:R-:W-:-:S04]  /*6060*/  UISETP.NE.U32.AND UP0, UPT, UR12, URZ, UPT ;  /* 0x000000ff0c00728c */ /* 0x000fc8000bf05070 */
[----:B------:R-:W-:-:S06]  /*6070*/  UISETP.NE.AND.EX UP0, UPT, UR13, URZ, UPT, UP0 ;  /* 0x000000ff0d00728c */ /* 0x000fcc000bf05300 */
[----:B------:R-:W-:-:S13]  /*6080*/  PLOP3.LUT P5, PT, PT, PT, UP0, 0x80, 0x8 ;  /* 0x000000000008781c */ /* 0x000fda0003faf008 */
[----:B------:R-:W-:Y:S05]  /*6090*/  @!P5 BRA `(.L_x_9720) ;  /* 0x000000040004d947 */ /* 0x000fea0003800000 */
[-CC-:B0-23--:R-:W-:Y:S01]  /*60a0*/  @P3 FFMA.FTZ R93, R161, R103.reuse, R100.reuse ;  /* 0x00000067a15d3223 */ /* 0x18dfe20000010064 */
        /* <DEDUP_REMOVED lines=27> */
.L_x_9721:
        /* <DEDUP_REMOVED lines=11> */
.L_x_9722:
        /* <DEDUP_REMOVED lines=11> */
.L_x_9723:
        /* <DEDUP_REMOVED lines=15> */
.L_x_9720:
[----:B------:R-:W-:Y:S05]  /*64b0*/  @!P4 BRA `(.L_x_9725) ;  /* 0x000000000038c947 */ /* 0x000fea0003800000 */
[----:B0-23--:R-:W-:Y:S01]  /*64c0*/  @P3 FFMA.FTZ R97, R143, R103, R100 ;  /* 0x000000678f613223 */ /* 0x00dfe20000010064 */
        /* <DEDUP_REMOVED lines=13> */
.L_x_9725:
        /* <DEDUP_REMOVED lines=15> */
.L_x_9726:
        /* <DEDUP_REMOVED lines=15> */
.L_x_9727:
[----:B------:R-:W-:Y:S05]  /*6780*/  @!P4 BRA `(.L_x_9724) ;  /* 0x0000000800a0c947 */ /* 0x000fea0003800000 */
[----:B0-23--:R-:W-:Y:S01]  /*6790*/  @P3 FFMA.FTZ R96, R176, R103, R100 ;  /* 0x00000067b0603223 */ /* 0x00dfe20000010064 */
        /* <DEDUP_REMOVED lines=15> */
.L_x_9719:
[----:B------:R-:W-:-:S04]  /*6890*/  UISETP.NE.U32.AND UP0, UPT, UR12, URZ, UPT ;  /* 0x000000ff0c00728c */ /* 0x000fc8000bf05070 */
[----:B------:R-:W-:-:S06]  /*68a0*/  UISETP.NE.AND.EX UP0, UPT, UR13, URZ, UPT, UP0 ;  /* 0x000000ff0d00728c */ /* 0x000fcc000bf05300 */
[----:B------:R-:W-:-:S13]  /*68b0*/  PLOP3.LUT P5, PT, PT, PT, UP0, 0x80, 0x8 ;  /* 0x000000000008781c */ /* 0x000fda0003faf008 */
        /* <DEDUP_REMOVED lines=34> */
.L_x_9729:
        /* <DEDUP_REMOVED lines=16> */
.L_x_9730:
        /* <DEDUP_REMOVED lines=16> */
.L_x_9731:
        /* <DEDUP_REMOVED lines=19> */
.L_x_9728:
[----:B------:R-:W-:Y:S05]  /*6e10*/  @!P4 BRA `(.L_x_9732) ;  /* 0x00000000003cc947 */ /* 0x000fea0003800000 */
[----:B0-23--:R-:W-:Y:S01]  /*6e20*/  FFMA.FTZ R97, R143, R103, R100 ;  /* 0x000000678f617223 */ /* 0x00dfe20000010064 */
        /* <DEDUP_REMOVED lines=14> */
.L_x_9732:
        /* <DEDUP_REMOVED lines=16> */
.L_x_9733:
        /* <DEDUP_REMOVED lines=16> */
.L_x_9734:
[----:B------:R-:W-:Y:S05]  /*7110*/  @!P4 BRA `(.L_x_9724) ;  /* 0x00000000003cc947 */ /* 0x000fea0003800000 */
[----:B0-23--:R-:W-:Y:S01]  /*7120*/  FFMA.FTZ R96, R176, R103, R100 ;  /* 0x00000067b0607223 */ /* 0x00dfe20000010064 */
        /* <DEDUP_REMOVED lines=14> */
.L_x_9724:
[----:B------:R-:W-:Y:S05]  /*7210*/  BSYNC.RECONVERGENT B1 ;  /* 0x0000000000017941 */ /* 0x000fea0003800200 */
.L_x_9718:
[----:B0-23--:R-:W0:Y:S08]  /*7220*/  @P5 LDC.64 R96, c[0x0][0x478] ;  /* 0x00011e00ff605b82 */ /* 0x00de300000000a00 */
[----:B------:R-:W1:Y:S01]  /*7230*/  @P4 LDC.64 R98, c[0x0][0x468] ;  /* 0x00011a00ff624b82 */ /* 0x000e620000000a00 */
[C---:B0-----:R-:W-:Y:S01]  /*7240*/  @P5 IMAD.WIDE.U32 R96, R118.reuse, 0x10, R96 ;  /* 0x0000001076605825 */ /* 0x041fe200078e0060 */
[----:B------:R-:W-:-:S04]  /*7250*/  IADD3 R118, PT, PT, R118, 0x80, RZ ;  /* 0x0000008076767810 */ /* 0x000fc80007ffe0ff */
[----:B------:R4:W-:Y:S01]  /*7260*/  @P5 STG.E.128 desc[UR6][R96.64], R92 ;  /* 0x0000005c60005986 */ /* 0x0009e2000c101d06 */
[C---:B-1----:R-:W-:Y:S01]  /*7270*/  @P4 IMAD.WIDE.U32 R98, R101.reuse, 0x10, R98 ;  /* 0x0000001065624825 */ /* 0x042fe200078e0062 */
[----:B------:R-:W-:-:S04]  /*7280*/  IADD3 R101, PT, PT, R101, 0x80, RZ ;  /* 0x0000008065657810 */ /* 0x000fc80007ffe0ff */
[----:B------:R4:W-:Y:S03]  /*7290*/  @P4 STG.E.128 desc[UR6][R98.64], R88 ;  /* 0x0000005862004986 */ /* 0x0009e6000c101d06 */
.L_x_9716:
[----:B------:R-:W-:Y:S05]  /*72a0*/  BSYNC.RECONVERGENT B0 ;  /* 0x0000000000007941 */ /* 0x000fea0003800200 */
.L_x_9715:
[----:B------:R-:W-:Y:S01]  /*72b0*/  ISETP.NE.AND P5, PT, R182, RZ, PT ;  /* 0x000000ffb600720c */ /* 0x000fe20003fa5270 */
        /* <DEDUP_REMOVED lines=8> */
.L_x_9737:
[----:B------:R-:W-:Y:S04]  /*7340*/  BSSY.RECONVERGENT B1, `(.L_x_9738) ;  /* 0x0000118000017945 */ /* 0x000fe80003800200 */
        /* <DEDUP_REMOVED lines=9> */
[----:B------:R-:W-:Y:S01]  /*73e0*/  @P3 FADD.FTZ R92, R165, -R92 ;  /* 0x8000005ca55c3221 */ /* 0x000fe20000010000 */
[----:B-----5:R-:W-:Y:S01]  /*73f0*/  MOV R99, R82 ;  /* 0x0000005200637202 */ /* 0x020fe20000000f00 */
        /* <DEDUP_REMOVED lines=22> */
.L_x_9741:
        /* <DEDUP_REMOVED lines=11> */
.L_x_9742:
        /* <DEDUP_REMOVED lines=11> */
.L_x_9743:
        /* <DEDUP_REMOVED lines=15> */
.L_x_9740:
[----:B------:R-:W-:Y:S05]  /*77b0*/  @!P4 BRA `(.L_x_9745) ;  /* 0x000000000038c947 */ /* 0x000fea0003800000 */
[----:B0-234-:R-:W-:Y:S01]  /*77c0*/  @P3 FFMA.FTZ R97, R145, R103, R100 ;  /* 0x0000006791613223 */ /* 0x01dfe20000010064 */
        /* <DEDUP_REMOVED lines=13> */
.L_x_9745:
        /* <DEDUP_REMOVED lines=15> */
.L_x_9746:
        /* <DEDUP_REMOVED lines=15> */
.L_x_9747:
[----:B------:R-:W-:Y:S05]  /*7a80*/  @!P4 BRA `(.L_x_9744) ;  /* 0x00000008008cc947 */ /* 0x000fea0003800000 */
[----:B------:R-:W-:Y:S01]  /*7a90*/  @P3 FFMA.FTZ R100, R178, R103, R100 ;  /* 0x00000067b2643223 */ /* 0x000fe20000010064 */
[----:B0-2345:R-:W-:Y:S01]  /*7aa0*/  MOV R91, R83 ;  /* 0x00000053005b7202 */ /* 0x03dfe20000000f00 */
[----:B------:R-:W-:Y:S02]  /*7ab0*/  UMOV UR4, URZ ;  /* 0x000000ff00047c82 */ /* 0x000fe40008000000 */
[----:B------:R-:W-:-:S04]  /*7ac0*/  @P3 FADD.FTZ R100, R175, -R100 ;  /* 0x80000064af643221 */ /* 0x000fc80000010000 */
[----:B------:R-:W-:Y:S01]  /*7ad0*/  @P3 FFMA.FTZ R91, R121, R100, R83 ;  /* 0x00000064795b3223 */ /* 0x000fe20000010053 */
[----:B------:R-:W-:-:S03]  /*7ae0*/  ISETP.GE.U32.AND P3, PT, R126, 0x1000000, PT ;  /* 0x010000007e00780c */ /* 0x000fc60003f66070 */
        /* <DEDUP_REMOVED lines=10> */
.L_x_9739:
[----:B------:R-:W-:-:S04]  /*7b90*/  UISETP.NE.U32.AND UP0, UPT, UR12, URZ, UPT ;  /* 0x000000ff0c00728c */ /* 0x000fc8000bf05070 */
[----:B------:R-:W-:-:S06]  /*7ba0*/  UISETP.NE.AND.EX UP0, UPT, UR13, URZ, UPT, UP0 ;  /* 0x000000ff0d00728c */ /* 0x000fcc000bf05300 */
[----:B------:R-:W-:-:S13]  /*7bb0*/  PLOP3.LUT P5, PT, PT, PT, UP0, 0x80, 0x8 ;  /* 0x000000000008781c */ /* 0x000fda0003faf008 */
        /* <DEDUP_REMOVED lines=34> */
.L_x_9749:
        /* <DEDUP_REMOVED lines=16> */
.L_x_9750:
[----:B------:R-:W-:Y:S05]  /*7ee0*/  @!P4 BRA `(.L_x_9751) ;  /* 0x00000000003cc947 */ /* 0x000fea0003800000 */
[----:B------:R-:W-:Y:S01]  /*7ef0*/  FFMA.FTZ R100, R167, R103, R100 ;  /* 0x00000067a7647223 */ /* 0x000fe20000010064 */
[----:B------:R-:W-:Y:S01]  /*7f00*/  ISETP.GT.AND P3, PT, R120, RZ, PT ;  /* 0x000000ff7800720c */ /* 0x000fe20003f64270 */
[----:B------:R-:W-:Y:S02]  /*7f10*/  UMOV UR4, URZ ;  /* 0x000000ff00047c82 */ /* 0x000fe40008000000 */
[----:B------:R-:W-:Y:S01]  /*7f20*/  FADD.FTZ R100, R165, -R100 ;  /* 0x80000064a5647221 */ /* 0x000fe20000010000 */
[----:B------:R-:W-:-:S03]  /*7f30*/  MOV R90, UR4 ;  /* 0x00000004005a7c02 */ /* 0x000fc60008000f00 */
[----:B------:R-:W-:-:S05]  /*7f40*/  FMUL.FTZ R121, R121, R100 ;  /* 0x0000006479797220 */ /* 0x000fca0000410000 */
[----:B------:R-:W-:Y:S02]  /*7f50*/  FSEL R121, R121, RZ, P3 ;  /* 0x000000ff79797208 */ /* 0x000fe40001800000 */
[----:B-----5:R-:W-:-:S03]  /*7f60*/  LOP3.LUT P3, RZ, R126, 0xff0000, RZ, 0xc0, !PT ;  /* 0x00ff00007eff7812 */ /* 0x020fc6000786c0ff */
[----:B------:R-:W-:-:S04]  /*7f70*/  FMUL.FTZ R121, R121, UR9 ;  /* 0x0000000979797c20 */ /* 0x000fc80008410000 */
[----:B------:R-:W-:-:S04]  /*7f80*/  FMUL.FTZ R121, R121, UR8 ;  /* 0x0000000879797c20 */ /* 0x000fc80008410000 */
[----:B------:R-:W-:Y:S02]  /*7f90*/  FMUL.FTZ R95, R86, R121 ;  /* 0x00000079565f7220 */ /* 0x000fe40000410000 */
[----:B------:R-:W-:-:S03]  /*7fa0*/  @P3 HADD2.F32 R96, -RZ, R189.H0_H0 ;  /* 0x200000bdff603230 */ /* 0x000fc60000004100 */
[----:B------:R-:W-:Y:S02]  /*7fb0*/  FSEL R95, R95, RZ, P3 ;  /* 0x000000ff5f5f7208 */ /* 0x000fe40001800000 */
[----:B------:R-:W-:-:S03]  /*7fc0*/  @P3 FMUL.FTZ R90, R96, R121 ;  /* 0x00000079605a3220 */ /* 0x000fc60000410000 */
[----:B------:R-:W-:-:S07]  /*7fd0*/  FADD.FTZ R6, R6, R95 ;  /* 0x0000005f06067221 */ /* 0x000fce0000010000 */
.L_x_9751:
[----:B------:R-:W-:Y:S01]  /*7fe0*/  MOV R95, R99 ;  /* 0x00000063005f7202 */ /* 0x000fe20000000f00 */
[----:B------:R-:W-:Y:S06]  /*7ff0*/  @!P4 BRA `(.L_x_9744) ;  /* 0x000000040030c947 */ /* 0x000fec0003800000 */
[----:B------:R-:W-:Y:S01]  /*8000*/  FMUL.FTZ R91, R99, UR9 ;  /* 0x00000009635b7c20 */ /* 0x000fe20008410000 */
[----:B-----5:R-:W-:Y:S01]  /*8010*/  ISETP.GE.U32.AND P3, PT, R126, 0x1000000, PT ;  /* 0x010000007e00780c */ /* 0x020fe20003f66070 */
        /* <DEDUP_REMOVED lines=10> */
.L_x_9748:
[----:B------:R-:W-:Y:S05]  /*80c0*/  @!P4 BRA `(.L_x_9752) ;  /* 0x00000000003cc947 */ /* 0x000fea0003800000 */
[----:B0-234-:R-:W-:Y:S01]  /*80d0*/  FFMA.FTZ R97, R145, R103, R100 ;  /* 0x0000006791617223 */ /* 0x01dfe20000010064 */
        /* <DEDUP_REMOVED lines=14> */
.L_x_9752:
        /* <DEDUP_REMOVED lines=16> */
.L_x_9753:
        /* <DEDUP_REMOVED lines=16> */
.L_x_9754:
[----:B------:R-:W-:Y:S05]  /*83c0*/  @!P4 BRA `(.L_x_9744) ;  /* 0x00000000003cc947 */ /* 0x000fea0003800000 */
[----:B------:R-:W-:Y:S01]  /*83d0*/  FFMA.FTZ R100, R178, R103, R100 ;  /* 0x00000067b2647223 */ /* 0x000fe20000010064 */
[----:B------:R-:W-:Y:S01]  /*83e0*/  ISETP.GT.AND P3, PT, R120, RZ, PT ;  /* 0x000000ff7800720c */ /* 0x000fe20003f64270 */
[----:B------:R-:W-:Y:S02]  /*83f0*/  UMOV UR4, URZ ;  /* 0x000000ff00047c82 */ /* 0x000fe40008000000 */
[----:B------:R-:W-:-:S04]  /*8400*/  FADD.FTZ R100, R175, -R100 ;  /* 0x80000064af647221 */ /* 0x000fc80000010000 */
[----:B------:R-:W-:-:S05]  /*8410*/  FMUL.FTZ R100, R121, R100 ;  /* 0x0000006479647220 */ /* 0x000fca0000410000 */
[----:B0-234-:R-:W-:Y:S02]  /*8420*/  FSEL R91, R100, RZ, P3 ;  /* 0x000000ff645b7208 */ /* 0x01dfe40001800000 */
        /* <DEDUP_REMOVED lines=9> */
.L_x_9744:
[----:B------:R-:W-:Y:S05]  /*84c0*/  BSYNC.RECONVERGENT B1 ;  /* 0x0000000000017941 */ /* 0x000fea0003800200 */
.L_x_9738:
[----:B0-234-:R-:W0:Y:S08]  /*84d0*/  @P5 LDC.64 R98, c[0x0][0x478] ;  /* 0x00011e00ff625b82 */ /* 0x01de300000000a00 */
[----:B------:R-:W1:Y:S01]  /*84e0*/  @P4 LDC.64 R96, c[0x0][0x468] ;  /* 0x00011a00ff604b82 */ /* 0x000e620000000a00 */
[----:B0-----:R-:W-:-:S05]  /*84f0*/  @P5 IMAD.WIDE.U32 R98, R118, 0x10, R98 ;  /* 0x0000001076625825 */ /* 0x001fca00078e0062 */
[----:B------:R0:W-:Y:S01]  /*8500*/  @P5 STG.E.128 desc[UR6][R98.64], R92 ;  /* 0x0000005c62005986 */ /* 0x0001e2000c101d06 */
[----:B-1----:R-:W-:-:S05]  /*8510*/  @P4 IMAD.WIDE.U32 R96, R101, 0x10, R96 ;  /* 0x0000001065604825 */ /* 0x002fca00078e0060 */
[----:B------:R0:W-:Y:S02]  /*8520*/  @P4 STG.E.128 desc[UR6][R96.64], R88 ;  /* 0x0000005860004986 */ /* 0x0001e4000c101d06 */
.L_x_9736:
[----:B------:R-:W-:Y:S05]  /*8530*/  BSYNC.RECONVERGENT B0 ;  /* 0x0000000000007941 */ /* 0x000fea0003800200 */
.L_x_9735:
[----:B0-234-:R-:W0:Y:S01]  /*8540*/  LDC.64 R96, c[0x0][0x380] ;  /* 0x0000e000ff607b82 */ /* 0x01de220000000a00 */
[----:B------:R-:W-:Y:S01]  /*8550*/  UPLOP3.LUT UP1, UPT, UPT, UPT, UP1, 0x40, 0x4 ;  /* 0x000000000004789c */ /* 0x000fe20003f2e810 */
[----:B0-----:R-:W-:-:S04]  /*8560*/  IADD3 R122, PT, PT, R122, R96, RZ ;  /* 0x000000607a7a7210 */ /* 0x001fc80007ffe0ff */
[----:B------:R-:W-:-:S13]  /*8570*/  ISETP.GE.AND P3, PT, R122, R97, PT ;  /* 0x000000617a00720c */ /* 0x000fda0003f66270 */
[----:B------:R-:W-:Y:S05]  /*8580*/  @!P3 BRA `(.L_x_9755) ;  /* 0xffffff840074b947 */ /* 0x000fea000383ffff */
.L_x_9640:
[----:B------:R-:W0:Y:S01]  /*8590*/  S2UR UR4, SR_CTAID.X ;  /* 0x00000000000479c3 */ /* 0x000e220000002500 */
[----:B------:R-:W-:Y:S01]  /*85a0*/  ISETP.NE.AND P3, PT, R174, RZ, PT ;  /* 0x000000ffae00720c */ /* 0x000fe20003f65270 */
[----:B------:R-:W-:Y:S01]  /*85b0*/  BSSY.RECONVERGENT B0, `(.L_x_9756) ;  /* 0x000000e000007945 */ /* 0x000fe20003800200 */
[----:B0-----:R-:W-:-:S05]  /*85c0*/  IMAD R125, R125, UR4, RZ ;  /* 0x000000047d7d7c24 */ /* 0x001fca000f8e02ff */
[----:B------:R-:W-:-:S06]  /*85d0*/  LEA.HI R125, R125, R124, RZ, 0x1e ;  /* 0x0000007c7d7d7211 */ /* 0x000fcc00078ff0ff */
[----:B------:R-:W-:Y:S05]  /*85e0*/  @!P3 BRA `(.L_x_9757) ;  /* 0x000000000028b947 */ /* 0x000fea0003800000 */
        /* <DEDUP_REMOVED lines=10> */
.L_x_9757:
[----:B------:R-:W-:Y:S05]  /*8690*/  BSYNC.RECONVERGENT B0 ;  /* 0x0000000000007941 */ /* 0x000fea0003800200 */
.L_x_9756:
        /* <DEDUP_REMOVED lines=12> */
.L_x_9759:
[----:B------:R-:W-:Y:S05]  /*8760*/  BSYNC.RECONVERGENT B0 ;  /* 0x0000000000007941 */ /* 0x000fea0003800200 */
.L_x_9758:
[----:B------:R-:W-:Y:S04]  /*8770*/  BSSY.RECONVERGENT B0, `(.L_x_9760) ;  /* 0x000000c000007945 */ /* 0x000fe80003800200 */
[----:B------:R-:W-:Y:S05]  /*8780*/  @!P1 BRA `(.L_x_9761) ;  /* 0x0000000000289947 */ /* 0x000fea0003800000 */
[----:B0--3-5:R-:W0:Y:S08]  /*8790*/  LDC.64 R2, c[0x0][0x440] ;  /* 0x00011000ff027b82 */ /* 0x029e300000000a00 */
        /* <DEDUP_REMOVED lines=9> */
.L_x_9761:
[----:B------:R-:W-:Y:S05]  /*8830*/  BSYNC.RECONVERGENT B0 ;  /* 0x0000000000007941 */ /* 0x000fea0003800200 */
.L_x_9760:
[----:B------:R-:W-:Y:S04]  /*8840*/  BSSY.RECONVERGENT B0, `(.L_x_9762) ;  /* 0x000000c000007945 */ /* 0x000fe80003800200 */
[----:B------:R-:W-:Y:S05]  /*8850*/  @!P2 BRA `(.L_x_9763) ;  /* 0x000000000028a947 */ /* 0x000fea0003800000 */
[----:B0--345:R-:W0:Y:S08]  /*8860*/  LDC.64 R2, c[0x0][0x440] ;  /* 0x00011000ff027b82 */ /* 0x039e300000000a00 */
        /* <DEDUP_REMOVED lines=9> */
.L_x_9763:
[----:B------:R-:W-:Y:S05]  /*8900*/  BSYNC.RECONVERGENT B0 ;  /* 0x0000000000007941 */ /* 0x000fea0003800200 */
.L_x_9762:
[----:B------:R-:W-:-:S13]  /*8910*/  ISETP.NE.AND P0, PT, R182, RZ, PT ;  /* 0x000000ffb600720c */ /* 0x000fda0003f05270 */
[----:B------:R-:W-:Y:S05]  /*8920*/  @!P0 EXIT ;  /* 0x000000000000894d */ /* 0x000fea0003800000 */
[----:B0--345:R-:W0:Y:S08]  /*8930*/  LDC.64 R2, c[0x0][0x440] ;  /* 0x00011000ff027b82 */ /* 0x039e300000000a00 */
        /* <DEDUP_REMOVED lines=9> */
.L_x_9764:
        /* <DEDUP_REMOVED lines=11> */
.L_x_10957:


//--------------------- .text._ZN10layer_norm22ln_bwd_finalize_kernelINS_22Kernel_traits_finalizeILj2560E6__halfffffjLb1ELj1024ELj4ENS_18Kernel_traits_baseILj2560ES2_ffffjLj1024EEEEELb1ELb1EEEvNS_9BwdParamsE --------------------------
	.section	.text._ZN10layer_norm22ln_bwd_finalize_kernelINS_22Kernel_traits_finalizeILj2560E6__halfffffjLb1ELj1024ELj4ENS_18Kernel_traits_baseILj2560ES2_ffffjLj1024EEEEELb1ELb1EEEvNS_9BwdParamsE,"ax",@progbits
	.align	128
        .global         _ZN10layer_norm22ln_bwd_finalize_kernelINS_22Kernel_traits_finalizeILj2560E6__halfffffjLb1ELj1024ELj4ENS_18Kernel_traits_baseILj2560ES2_ffffjLj1024EEEEELb1ELb1EEEvNS_9BwdParamsE
        .type           _ZN10layer_norm22ln_bwd_finalize_kernelINS_22Kernel_traits_finalizeILj2560E6__halfffffjLb1ELj1024ELj4ENS_18Kernel_traits_baseILj2560ES2_ffffjLj1024EEEEELb1ELb1EEEvNS_9BwdParamsE,@function
        .size           _ZN10layer_norm22ln_bwd_finalize_kernelINS_22Kernel_traits_finalizeILj2560E6__halfffffjLb1ELj1024ELj4ENS_18Kernel_traits_baseILj2560ES2_ffffjLj1024EEEEELb1ELb1EEEvNS_9BwdParamsE,(.L_x_10958 - _ZN10layer_norm22ln_bwd_finalize_kernelINS_22Kernel_traits_finalizeILj2560E6__halfffffjLb1ELj1024ELj4ENS_18Kernel_traits_baseILj2560ES2_ffffjLj1024EEEEELb1ELb1EEEvNS_9BwdParamsE)
        .other          _ZN10layer_norm22ln_bwd_finalize_kernelINS_22Kernel_traits_finalizeILj2560E6__halfffffjLb1ELj1024ELj4ENS_18Kernel_traits_baseILj2560ES2_ffffjLj1024EEEEELb1ELb1EEEvNS_9BwdParamsE,@"STO_CUDA_ENTRY STV_DEFAULT"
_ZN10layer_norm22ln_bwd_finalize_kernelINS_22Kernel_traits_finalizeILj2560E6__halfffffjLb1ELj1024ELj4ENS_18Kernel_traits_baseILj2560ES2_ffffjLj1024EEEEELb1ELb1EEEvNS_9BwdParamsE:
.text._ZN10layer_norm22ln_bwd_finalize_kernelINS_22Kernel_traits_finalizeILj2560E6__halfffffjLb1ELj1024ELj4ENS_18Kernel_traits_baseILj2560ES2_ffffjLj1024EEEEELb1ELb1EEEvNS_9BwdParamsE:
        /* <DEDUP_REMOVED lines=58> */
.L_x_9769:
        /* <DEDUP_REMOVED lines=87> */
.L_x_9768:
[----:B------:R-:W-:Y:S05]  /*0910*/  BSYNC.RECONVERGENT B1 ;  /* 0x0000000000017941 */ /* 0x000fea0003800200 */
.L_x_9767:
        /* <DEDUP_REMOVED lines=50> */
.L_x_9771:
[----:B------:R-:W-:Y:S05]  /*0c40*/  BSYNC.RECONVERGENT B1 ;  /* 0x0000000000017941 */ /* 0x000fea0003800200 */
.L_x_9770:
        /* <DEDUP_REMOVED lines=30> */
.L_x_9773:
[----:B------:R-:W-:Y:S05]  /*0e30*/  BSYNC.RECONVERGENT B1 ;  /* 0x0000000000017941 */ /* 0x000fea0003800200 */
.L_x_9772:
        /* <DEDUP_REMOVED lines=15> */
.L_x_9766:
[----:B------:R-:W-:Y:S05]  /*0f30*/  BSYNC.RECONVERGENT B0 ;  /* 0x0000000000007941 */ /* 0x000fea0003800200 */
.L_x_9765:
        /* <DEDUP_REMOVED lines=73> */
.L_x_9774:
        /* <DEDUP_REMOVED lines=11> */
.L_x_10958:


//--------------------- .text._ZN10layer_norm13ln_bwd_kernelINS_13Kernel_traitsI6__halfffffjLj2560ELj1ELj1ELj4ELj16ENS_18Kernel_traits_baseILj2560ES2_ffffjLj128EEEEELb1ELb1ELb1ELb1EEEvNS_9BwdParamsE --------------------------
	.section	.text._ZN10layer_norm13ln_bwd_kernelINS_13Kernel_traitsI6__halfffffjLj2560ELj1ELj1ELj4ELj16ENS_18Kernel_traits_baseILj2560ES2_ffffjLj128EEEEELb1ELb1ELb1ELb1EEEvNS_9BwdParamsE,"ax",@progbits
	.align	128
        .global         _ZN10layer_norm13ln_bwd_kernelINS_13Kernel_traitsI6__halfffffjLj2560ELj1ELj1ELj4ELj16ENS_18Kernel_traits_baseILj2560ES2_ffffjLj128EEEEELb1ELb1ELb1ELb1EEEvNS_9BwdParamsE
        .type           _ZN10layer_norm13ln_bwd_kernelINS_13Kernel_traitsI6__halfffffjLj2560ELj1ELj1ELj4ELj16ENS_18Kernel_traits_baseILj2560ES2_ffffjLj128EEEEELb1ELb1ELb1ELb1EEEvNS_9BwdParamsE,@function
        .size           _ZN10layer_norm13ln_bwd_kernelINS_13Kernel_traitsI6__halfffffjLj2560ELj1ELj1ELj4ELj16ENS_18Kernel_traits_baseILj2560ES2_ffffjLj128EEEEELb1ELb1ELb1ELb1EEEvNS_9BwdParamsE,(.L_x_10959 - _ZN10layer_norm13ln_bwd_kernelINS_13Kernel_traitsI6__halfffffjLj2560ELj1ELj1ELj4ELj16ENS_18Kernel_traits_baseILj2560ES2_ffffjLj128EEEEELb1ELb1ELb1ELb1EEEvNS_9BwdParamsE)
        .other          _ZN10layer_norm13ln_bwd_kernelINS_13Kernel_traitsI6__halfffffjLj2560ELj1ELj1ELj4ELj16ENS_18Kernel_traits_baseILj2560ES2_ffffjLj128EEEEELb1ELb1ELb1ELb1EEEvNS_9BwdParamsE,@"STO_CUDA_ENTRY STV_DEFAULT"
_ZN10layer_norm13ln_bwd_kernelINS_13Kernel_traitsI6__halfffffjLj2560ELj1ELj1ELj4ELj16ENS_18Kernel_traits_baseILj2560ES2_ffffjLj128EEEEELb1ELb1ELb1ELb1EEEvNS_9BwdParamsE:
.text._ZN10layer_norm13ln_bwd_kernelINS_13Kernel_traitsI6__halfffffjLj2560ELj1ELj1ELj4ELj16ENS_18Kernel_traits_baseILj2560ES2_ffffjLj128EEEEELb1ELb1ELb1ELb1EEEvNS_9BwdParamsE:
        /* <DEDUP_REMOVED lines=50> */
[----:B------:R-:W5:Y:S01]  /*0320*/  LDG.E.64 R130, desc[UR18][R4.64+0x1000] ;  /* 0x0010001204827981 */ /* 0x000f62000c1e1b00 */
[----:B------:R-:W4:Y:S03]  /*0330*/  LDCU.64 UR22, c[0x0][0x380] ;  /* 0x00007000ff1677ac */ /* 0x000f260008000a00 */
[----:B------:R-:W5:Y:S04]  /*0340*/  LDG.E.64 R128, desc[UR18][R4.64+0xc00] ;  /* 0x000c001204807981 */ /* 0x000f68000c1e1b00 */
[----:B------:R-:W5:Y:S04]  /*0350*/  LDG.E.64 R126, desc[UR18][R4.64+0x800] ;  /* 0x00080012047e7981 */ /* 0x000f68000c1e1b00 */
[----:B------:R-:W5:Y:S01]  /*0360*/  LDG.E.64 R124, desc[UR18][R4.64+0x400] ;  /* 0x00040012047c7981 */ /* 0x000f62000c1e1b00 */
[----:B------:R-:W-:-:S03]  /*0370*/  HFMA2 R82, -RZ, RZ, 0, 0 ;  /* 0x00000000ff527431 */ /* 0x000fc600000001ff */
[----:B------:R-:W5:Y:S04]  /*0380*/  LDG.E.64 R140, desc[UR18][R2.64+0x1000] ;  /* 0x00100012028c7981 */ /* 0x000f68000c1e1b00 */
[----:B------:R-:W5:Y:S04]  /*0390*/  LDG.E.64 R138, desc[UR18][R2.64+0xc00] ;  /* 0x000c0012028a7981 */ /* 0x000f68000c1e1b00 */
[----:B------:R-:W5:Y:S04]  /*03a0*/  LDG.E.64 R136, desc[UR18][R2.64+0x800] ;  /* 0x0008001202887981 */ /* 0x000f68000c1e1b00 */
[----:B------:R-:W5:Y:S04]  /*03b0*/  LDG.E.64 R134, desc[UR18][R2.64+0x400] ;  /* 0x0004001202867981 */ /* 0x000f68000c1e1b00 */
[----:B------:R3:W5:Y:S01]  /*03c0*/  LDG.E.64 R132, desc[UR18][R2.64] ;  /* 0x0000001202847981 */ /* 0x000762000c1e1b00 */
[----:B------:R-:W-:Y:S01]  /*03d0*/  UPLOP3.LUT UP1, UPT, UPT, UPT, UPT, 0x40, 0x4 ;  /* 0x000000000004789c */ /* 0x000fe20003f2e870 */
[----:B--2---:R-:W-:-:S02]  /*03e0*/  SHF.R.U64 R0, R142, 0x10, R143 ;  /* 0x000000108e007819 */ /* 0x004fc4000000128f */
[----:B---3--:R-:W-:-:S04]  /*03f0*/  SHF.R.U32.HI R2, RZ, 0x10, R143 ;  /* 0x00000010ff027819 */ /* 0x008fc8000001168f */
[----:B01--4-:R-:W-:-:S07]  /*0400*/  PRMT R0, R0, 0x5410, R2 ;  /* 0x0000541000007816 */ /* 0x013fce0000000002 */
.L_x_9891:
[----:B------:R-:W-:-:S06]  /*0410*/  UIMAD.WIDE UR28, UR5, 0x4, UR14 ;  /* 0x00000004051c78a5 */ /* 0x000fcc000f8e020e */
[----:B-1----:R-:W-:Y:S02]  /*0420*/  MOV R98, UR28 ;  /* 0x0000001c00627c02 */ /* 0x002fe40008000f00 */
        /* <DEDUP_REMOVED lines=10> */
[----:B--2---:R-:W-:Y:S02]  /*04d0*/  R2UR UR29, R98 ;  /* 0x00000000621d72ca */ /* 0x004fe400000e0000 */
[----:B---3--:R-:W-:-:S11]  /*04e0*/  R2UR UR27, R96 ;  /* 0x00000000601b72ca */ /* 0x008fd600000e0000 */
[----:B------:R-:W-:-:S09]  /*04f0*/  UISETP.GE.AND UP2, UPT, UR29, 0x1, UPT ;  /* 0x000000011d00788c */ /* 0x000fd2000bf46270 */
[----:B0-----:R-:W-:Y:S05]  /*0500*/  BRA.U !UP2, `(.L_x_9776) ;  /* 0x000000110a047547 */ /* 0x001fea000b800000 */
[----:B------:R-:W0:Y:S01]  /*0510*/  LDC R156, c[0x0][0x388] ;  /* 0x0000e200ff9c7b82 */ /* 0x000e220000000800 */
[----:B------:R-:W1:Y:S01]  /*0520*/  S2R R157, SR_TID.X ;  /* 0x00000000009d7919 */ /* 0x000e620000002100 */
[----:B------:R-:W-:Y:S02]  /*0530*/  UIADD3 UR4, UPT, UPT, UR29, -0x1, URZ ;  /* 0xffffffff1d047890 */ /* 0x000fe4000fffe0ff */
[----:B------:R-:W-:-:S04]  /*0540*/  UIMAD.WIDE UR30, UR5, 0x4, UR8 ;  /* 0x00000004051e78a5 */ /* 0x000fc8000f8e0208 */
[----:B------:R-:W2:Y:S02]  /*0550*/  LDC.64 R116, c[0x0][0x3a8] ;  /* 0x0000ea00ff747b82 */ /* 0x000ea40000000a00 */
[----:B------:R-:W-:Y:S02]  /*0560*/  MOV R98, UR30 ;  /* 0x0000001e00627c02 */ /* 0x000fe40008000f00 */
[----:B------:R-:W-:-:S04]  /*0570*/  MOV R99, UR31 ;  /* 0x0000001f00637c02 */ /* 0x000fc80008000f00 */
[----:B------:R-:W3:Y:S01]  /*0580*/  LDC.64 R120, c[0x0][0x428] ;  /* 0x00010a00ff787b82 */ /* 0x000ee20000000a00 */
[----:B------:R-:W4:Y:S01]  /*0590*/  LDG.E R164, desc[UR18][R98.64] ;  /* 0x0000001262a47981 */ /* 0x000f22000c1e1900 */
[----:B0-----:R-:W-:Y:S01]  /*05a0*/  IMAD R3, R156, UR5, RZ ;  /* 0x000000059c037c24 */ /* 0x001fe2000f8e02ff */
[----:B-----5:R-:W-:Y:S01]  /*05b0*/  ISETP.GE.AND P1, PT, R2, 0x1, PT ;  /* 0x000000010200780c */ /* 0x020fe20003f26270 */
[----:B------:R-:W-:-:S04]  /*05c0*/  IMAD R97, R156, UR4, RZ ;  /* 0x000000049c617c24 */ /* 0x000fc8000f8e02ff */
[----:B------:R-:W0:Y:S01]  /*05d0*/  LDC.64 R180, c[0x0][0x3b0] ;  /* 0x0000ec00ffb47b82 */ /* 0x000e220000000a00 */
[----:B------:R-:W-:Y:S02]  /*05e0*/  SHF.R.S32.HI R96, RZ, 0x1f, R3 ;  /* 0x0000001fff607819 */ /* 0x000fe40000011403 */
[----:B------:R-:W-:Y:S02]  /*05f0*/  SHF.R.S32.HI R100, RZ, 0x1f, R97 ;  /* 0x0000001fff647819 */ /* 0x000fe40000011461 */
[----:B------:R-:W-:Y:S02]  /*0600*/  LEA.HI R96, R96, R3, RZ, 0x2 ;  /* 0x0000000360607211 */ /* 0x000fe400078f10ff */
[----:B------:R-:W-:Y:S02]  /*0610*/  LEA.HI R100, R100, R97, RZ, 0x2 ;  /* 0x0000006164647211 */ /* 0x000fe400078f10ff */
[-C--:B-1----:R-:W-:Y:S02]  /*0620*/  LEA.HI.SX32 R189, R96, R157.reuse, 0x1e ;  /* 0x0000009d60bd7211 */ /* 0x082fe400078ff2ff */
[----:B------:R-:W-:-:S03]  /*0630*/  LEA.HI.SX32 R3, R100, R157, 0x1e ;  /* 0x0000009d64037211 */ /* 0x000fc600078ff2ff */
[----:B--2---:R-:W-:-:S04]  /*0640*/  IMAD.WIDE.U32 R152, R189, 0x10, R116 ;  /* 0x00000010bd987825 */ /* 0x004fc800078e0074 */
[----:B---3--:R-:W-:Y:S02]  /*0650*/  IMAD.WIDE.U32 R144, R3, 0x10, R120 ;  /* 0x0000001003907825 */ /* 0x008fe400078e0078 */
[----:B------:R-:W2:Y:S01]  /*0660*/  LDG.E.128 R152, desc[UR18][R152.64] ;  /* 0x0000001298987981 */ /* 0x000ea2000c1e1d00 */
[----:B------:R-:W-:-:S03]  /*0670*/  IADD3 R183, PT, PT, R189, 0x80, RZ ;  /* 0x00000080bdb77810 */ /* 0x000fc60007ffe0ff */
[----:B------:R-:W3:Y:S02]  /*0680*/  LDG.E.128 R144, desc[UR18][R144.64] ;  /* 0x0000001290907981 */ /* 0x000ee4000c1e1d00 */
[----:B------:R-:W-:Y:S01]  /*0690*/  IMAD.WIDE.U32 R148, R183, 0x10, R116 ;  /* 0x00000010b7947825 */ /* 0x000fe200078e0074 */
[----:B------:R-:W-:-:S05]  /*06a0*/  IADD3 R97, PT, PT, R3, 0x80, RZ ;  /* 0x0000008003617810 */ /* 0x000fca0007ffe0ff */
[----:B------:R-:W3:Y:S01]  /*06b0*/  LDG.E.128 R148, desc[UR18][R148.64] ;  /* 0x0000001294947981 */ /* 0x000ee2000c1e1d00 */
[----:B------:R-:W-:Y:S01]  /*06c0*/  IMAD.WIDE.U32 R96, R97, 0x10, R120 ;  /* 0x0000001061607825 */ /* 0x000fe200078e0078 */
[----:B------:R-:W-:-:S05]  /*06d0*/  IADD3 R185, PT, PT, R189, 0x100, RZ ;  /* 0x00000100bdb97810 */ /* 0x000fca0007ffe0ff */
[----:B------:R-:W3:Y:S01]  /*06e0*/  LDG.E.128 R96, desc[UR18][R96.64] ;  /* 0x0000001260607981 */ /* 0x000ee2000c1e1d00 */
[----:B------:R-:W-:Y:S01]  /*06f0*/  IMAD.WIDE.U32 R100, R185, 0x10, R116 ;  /* 0x00000010b9647825 */ /* 0x000fe200078e0074 */
[----:B------:R-:W-:-:S05]  /*0700*/  IADD3 R105, PT, PT, R3, 0x100, RZ ;  /* 0x0000010003697810 */ /* 0x000fca0007ffe0ff */
[----:B------:R-:W3:Y:S01]  /*0710*/  LDG.E.128 R100, desc[UR18][R100.64] ;  /* 0x0000001264647981 */ /* 0x000ee2000c1e1d00 */
[----:B------:R-:W-:Y:S01]  /*0720*/  IMAD.WIDE.U32 R104, R105, 0x10, R120 ;  /* 0x0000001069687825 */ /* 0x000fe200078e0078 */
[----:B------:R-:W-:Y:S02]  /*0730*/  IADD3 R187, PT, PT, R189, 0x180, RZ ;  /* 0x00000180bdbb7810 */ /* 0x000fe40007ffe0ff */
[----:B------:R-:W-:-:S03]  /*0740*/  IADD3 R113, PT, PT, R3, 0x180, RZ ;  /* 0x0000018003717810 */ /* 0x000fc60007ffe0ff */
[----:B------:R-:W3:Y:S01]  /*0750*/  LDG.E.128 R104, desc[UR18][R104.64] ;  /* 0x0000001268687981 */ /* 0x000ee2000c1e1d00 */
[----:B------:R-:W-:-:S04]  /*0760*/  IMAD.WIDE.U32 R108, R187, 0x10, R116 ;  /* 0x00000010bb6c7825 */ /* 0x000fc800078e0074 */
[----:B------:R-:W-:Y:S02]  /*0770*/  IMAD.WIDE.U32 R112, R113, 0x10, R120 ;  /* 0x0000001071707825 */ /* 0x000fe400078e0078 */
[----:B------:R-:W3:Y:S04]  /*0780*/  LDG.E.128 R108, desc[UR18][R108.64] ;  /* 0x000000126c6c7981 */ /* 0x000ee8000c1e1d00 */
[----:B------:R-:W3:Y:S01]  /*0790*/  LDG.E.128 R112, desc[UR18][R112.64] ;  /* 0x0000001270707981 */ /* 0x000ee2000c1e1d00 */
[----:B------:R-:W-:Y:S02]  /*07a0*/  IADD3 R3, PT, PT, R3, 0x200, RZ ;  /* 0x0000020003037810 */ /* 0x000fe40007ffe0ff */
[----:B------:R-:W-:-:S03]  /*07b0*/  IADD3 R191, PT, PT, R189, 0x200, RZ ;  /* 0x00000200bdbf7810 */ /* 0x000fc60007ffe0ff */
[----:B------:R-:W-:Y:S01]  /*07c0*/  IMAD.WIDE.U32 R120, R3, 0x10, R120 ;  /* 0x0000001003787825 */ /* 0x000fe200078e0078 */
[----:B------:R-:W-:-:S03]  /*07d0*/  @P1 IADD3 R3, PT, PT, R2, -0x1, RZ ;  /* 0xffffffff02031810 */ /* 0x000fc60007ffe0ff */
[----:B------:R-:W-:Y:S02]  /*07e0*/  IMAD.WIDE.U32 R116, R191, 0x10, R116 ;  /* 0x00000010bf747825 */ /* 0x000fe400078e0074 */
[----:B------:R-:W3:Y:S02]  /*07f0*/  LDG.E.128 R120, desc[UR18][R120.64] ;  /* 0x0000001278787981 */ /* 0x000ee4000c1e1d00 */
[----:B------:R-:W-:Y:S02]  /*0800*/  @P1 IMAD R3, R3, R156, RZ ;  /* 0x0000009c03031224 */ /* 0x000fe400078e02ff */
[----:B------:R-:W3:Y:S03]  /*0810*/  LDG.E.128 R116, desc[UR18][R116.64] ;  /* 0x0000001274747981 */ /* 0x000ee6000c1e1d00 */
[----:B------:R-:W-:-:S04]  /*0820*/  @P1 SHF.R.S32.HI R156, RZ, 0x1f, R3 ;  /* 0x0000001fff9c1819 */ /* 0x000fc80000011403 */
[----:B------:R-:W-:Y:S02]  /*0830*/  @P1 LEA.HI R156, R156, R3, RZ, 0x2 ;  /* 0x000000039c9c1211 */ /* 0x000fe400078f10ff */
[----:B------:R-:W-:Y:S02]  /*0840*/  MOV R163, RZ ;  /* 0x000000ff00a37202 */ /* 0x000fe40000000f00 */
[----:B------:R-:W-:-:S04]  /*0850*/  @P1 LEA.HI.SX32 R163, R156, R157, 0x1e ;  /* 0x0000009d9ca31211 */ /* 0x000fc800078ff2ff */
[C---:B------:R-:W-:Y:S02]  /*0860*/  IADD3 R169, PT, PT, R163.reuse, 0x80, RZ ;  /* 0x00000080a3a97810 */ /* 0x040fe40007ffe0ff */
[C---:B------:R-:W-:Y:S02]  /*0870*/  IADD3 R171, PT, PT, R163.reuse, 0x100, RZ ;  /* 0x00000100a3ab7810 */ /* 0x040fe40007ffe0ff */
[C---:B------:R-:W-:Y:S02]  /*0880*/  IADD3 R177, PT, PT, R163.reuse, 0x180, RZ ;  /* 0x00000180a3b17810 */ /* 0x040fe40007ffe0ff */
[C---:B------:R-:W-:Y:S01]  /*0890*/  IADD3 R3, PT, PT, R163.reuse, 0x200, RZ ;  /* 0x00000200a3037810 */ /* 0x040fe20007ffe0ff */
[----:B0-----:R-:W-:-:S04]  /*08a0*/  IMAD.WIDE.U32 R162, R163, 0x4, R180 ;  /* 0x00000004a3a27825 */ /* 0x001fc800078e00b4 */
[--C-:B------:R-:W-:Y:S01]  /*08b0*/  IMAD.WIDE.U32 R168, R169, 0x4, R180.reuse ;  /* 0x00000004a9a87825 */ /* 0x100fe200078e00b4 */
[----:B------:R-:W-:Y:S01]  /*08c0*/  ISETP.NE.U32.AND P0, PT, RZ, UR6, PT ;  /* 0x00000006ff007c0c */ /* 0x000fe2000bf05070 */
[----:B------:R0:W5:Y:S02]  /*08d0*/  LDG.E R165, desc[UR18][R162.64] ;  /* 0x00000012a2a57981 */ /* 0x000164000c1e1900 */
[----:B------:R-:W-:-:S04]  /*08e0*/  IMAD.WIDE.U32 R170, R171, 0x4, R180 ;  /* 0x00000004abaa7825 */ /* 0x000fc800078e00b4 */
[--C-:B------:R-:W-:Y:S01]  /*08f0*/  IMAD.WIDE.U32 R176, R177, 0x4, R180.reuse ;  /* 0x00000004b1b07825 */ /* 0x100fe200078e00b4 */
[----:B------:R-:W-:Y:S01]  /*0900*/  ISETP.NE.AND.EX P0, PT, RZ, UR7, PT, P0 ;  /* 0x00000007ff007c0c */ /* 0x000fe2000bf05300 */
[----:B------:R4:W5:Y:S02]  /*0910*/  LDG.E R157, desc[UR18][R170.64] ;  /* 0x00000012aa9d7981 */ /* 0x000964000c1e1900 */
[----:B------:R-:W-:Y:S02]  /*0920*/  IMAD.WIDE.U32 R180, R3, 0x4, R180 ;  /* 0x0000000403b47825 */ /* 0x000fe400078e00b4 */
[----:B------:R-:W5:Y:S04]  /*0930*/  LDG.E R158, desc[UR18][R176.64] ;  /* 0x00000012b09e7981 */ /* 0x000f68000c1e1900 */
[----:B------:R-:W5:Y:S04]  /*0940*/  LDG.E R159, desc[UR18][R180.64] ;  /* 0x00000012b49f7981 */ /* 0x000f68000c1e1900 */
[----:B------:R-:W1:Y:S01]  /*0950*/  @P0 LDC.64 R160, c[0x0][0x438] ;  /* 0x00010e00ffa00b82 */ /* 0x000e620000000a00 */
[----:B------:R-:W5:Y:S07]  /*0960*/  LDG.E R156, desc[UR18][R168.64] ;  /* 0x00000012a89c7981 */ /* 0x000f6e000c1e1900 */
[----:B------:R-:W0:Y:S08]  /*0970*/  @P0 LDC.64 R166, c[0x0][0x438] ;  /* 0x00010e00ffa60b82 */ /* 0x000e300000000a00 */
[----:B------:R-:W0:Y:S08]  /*0980*/  @P0 LDC.64 R172, c[0x0][0x438] ;  /* 0x00010e00ffac0b82 */ /* 0x000e300000000a00 */
[----:B------:R-:W0:Y:S08]  /*0990*/  @P0 LDC.64 R174, c[0x0][0x438] ;  /* 0x00010e00ffae0b82 */ /* 0x000e300000000a00 */
[----:B------:R-:W0:Y:S01]  /*09a0*/  @P0 LDC.64 R178, c[0x0][0x438] ;  /* 0x00010e00ffb20b82 */ /* 0x000e220000000a00 */
[----:B-1----:R-:W-:-:S04]  /*09b0*/  @P0 IMAD.WIDE.U32 R160, R189, 0x10, R160 ;  /* 0x00000010bda00825 */ /* 0x002fc800078e00a0 */
[----:B0-----:R-:W-:Y:S01]  /*09c0*/  @P0 IMAD.WIDE.U32 R166, R183, 0x10, R166 ;  /* 0x00000010b7a60825 */ /* 0x001fe200078e00a6 */
[----:B------:R0:W5:Y:S03]  /*09d0*/  @P0 LDG.E.128 R20, desc[UR18][R160.64] ;  /* 0x00000012a0140981 */ /* 0x000166000c1e1d00 */
[----:B------:R-:W-:Y:S01]  /*09e0*/  @P0 IMAD.WIDE.U32 R172, R185, 0x10, R172 ;  /* 0x00000010b9ac0825 */ /* 0x000fe200078e00ac */
[----:B------:R1:W5:Y:S04]  /*09f0*/  @P0 LDG.E.128 R16, desc[UR18][R166.64] ;  /* 0x00000012a6100981 */ /* 0x000368000c1e1d00 */
[----:B------:R0:W5:Y:S01]  /*0a00*/  @P0 LDG.E.128 R12, desc[UR18][R172.64] ;  /* 0x00000012ac0c0981 */ /* 0x000162000c1e1d00 */
[----:B------:R-:W-:-:S05]  /*0a10*/  @P0 IMAD.WIDE.U32 R174, R187, 0x10, R174 ;  /* 0x00000010bbae0825 */ /* 0x000fca00078e00ae */
[----:B------:R0:W5:Y:S01]  /*0a20*/  @P0 LDG.E.128 R8, desc[UR18][R174.64] ;  /* 0x00000012ae080981 */ /* 0x000162000c1e1d00 */
[----:B------:R-:W-:-:S05]  /*0a30*/  @P0 IMAD.WIDE.U32 R178, R191, 0x10, R178 ;  /* 0x00000010bfb20825 */ /* 0x000fca00078e00b2 */
[----:B------:R0:W5:Y:S01]  /*0a40*/  @P0 LDG.E.128 R4, desc[UR18][R178.64] ;  /* 0x00000012b2040981 */ /* 0x000162000c1e1d00 */
[----:B------:R-:W-:Y:S01]  /*0a50*/  ISETP.NE.AND P0, PT, RZ, UR25, PT ;  /* 0x00000019ff007c0c */ /* 0x000fe2000bf05270 */
[----:B------:R-:W-:Y:S01]  /*0a60*/  HADD2.F32 R163, -RZ, R132.H0_H0 ;  /* 0x20000084ffa37230 */ /* 0x000fe20000004100 */
[----:B------:R-:W-:Y:S02]  /*0a70*/  SHF.R.U64 R162, R132, 0x10, R133 ;  /* 0x0000001084a27819 */ /* 0x000fe40000001285 */
[----:B----4-:R-:W-:-:S05]  /*0a80*/  FSEL R170, R164, RZ, !P0 ;  /* 0x000000ffa4aa7208 */ /* 0x010fca0004000000 */
[C---:B--2---:R-:W-:Y:S01]  /*0a90*/  FADD.FTZ R3, -R170.reuse, R152 ;  /* 0x00000098aa037221 */ /* 0x044fe20000010100 */
[----:B------:R-:W-:-:S03]  /*0aa0*/  FADD.FTZ R153, -R170, R153 ;  /* 0x00000099aa997221 */ /* 0x000fc60000010100 */
[----:B------:R-:W-:Y:S01]  /*0ab0*/  FMUL.FTZ R3, R3, UR27 ;  /* 0x0000001b03037c20 */ /* 0x000fe20008410000 */
[----:B0-----:R-:W-:Y:S01]  /*0ac0*/  FADD.FTZ R160, -R170, R154 ;  /* 0x0000009aaaa07221 */ /* 0x001fe20000010100 */
[----:B------:R-:W-:Y:S02]  /*0ad0*/  HADD2.F32 R154, -RZ, R162.H0_H0 ;  /* 0x200000a2ff9a7230 */ /* 0x000fe40000004100 */
[----:B---3--:R-:W-:Y:S01]  /*0ae0*/  FMUL.FTZ R152, R144, R163 ;  /* 0x000000a390987220 */ /* 0x008fe20000410000 */
[----:B------:R-:W-:Y:S01]  /*0af0*/  FADD.FTZ R68, R68, R144 ;  /* 0x0000009044447221 */ /* 0x000fe20000010000 */
[----:B------:R-:W-:Y:S01]  /*0b00*/  FFMA.FTZ R24, R144, R3, R24 ;  /* 0x0000000390187223 */ /* 0x000fe20000010018 */
[----:B------:R-:W-:Y:S01]  /*0b10*/  SHF.R.U32.HI R162, RZ, 0x10, R133 ;  /* 0x00000010ffa27819 */ /* 0x000fe20000011685 */
[----:B------:R-:W-:Y:S01]  /*0b20*/  FMUL.FTZ R144, R153, UR27 ;  /* 0x0000001b99907c20 */ /* 0x000fe20008410000 */
[----:B------:R-:W-:Y:S01]  /*0b30*/  FADD.FTZ R161, -R170, R155 ;  /* 0x0000009baaa17221 */ /* 0x000fe20000010100 */
[----:B------:R-:W-:-:S02]  /*0b40*/  HADD2.F32 R155, -RZ, R133.H0_H0 ;  /* 0x20000085ff9b7230 */ /* 0x000fc40000004100 */
[----:B------:R-:W-:Y:S01]  /*0b50*/  FMUL.FTZ R153, R145, R154 ;  /* 0x0000009a91997220 */ /* 0x000fe20000410000 */
[----:B------:R-:W-:Y:S01]  /*0b60*/  FADD.FTZ R69, R69, R145 ;  /* 0x0000009145457221 */ /* 0x000fe20000010000 */
[----:B------:R-:W-:Y:S01]  /*0b70*/  FFMA.FTZ R25, R145, R144, R25 ;  /* 0x0000009091197223 */ /* 0x000fe20000010019 */
[----:B------:R-:W-:Y:S02]  /*0b80*/  HADD2.F32 R162, -RZ, R162.H0_H0 ;  /* 0x200000a2ffa27230 */ /* 0x000fe40000004100 */
[----:B------:R-:W-:Y:S01]  /*0b90*/  FMUL.FTZ R145, R160, UR27 ;  /* 0x0000001ba0917c20 */ /* 0x000fe20008410000 */
[----:B------:R-:W-:Y:S01]  /*0ba0*/  FMUL.FTZ R160, R161, UR27 ;  /* 0x0000001ba1a07c20 */ /* 0x000fe20008410000 */
[----:B------:R-:W-:Y:S01]  /*0bb0*/  FMUL.FTZ R154, R146, R155 ;  /* 0x0000009b929a7220 */ /* 0x000fe20000410000 */
[----:B------:R-:W-:Y:S01]  /*0bc0*/  FADD.FTZ R71, R71, R147 ;  /* 0x0000009347477221 */ /* 0x000fe20000010000 */
[C---:B------:R-:W-:Y:S01]  /*0bd0*/  FMUL.FTZ R155, R147.reuse, R162 ;  /* 0x000000a2939b7220 */ /* 0x040fe20000410000 */
[----:B------:R-:W-:Y:S01]  /*0be0*/  FFMA.FTZ R27, R147, R160, R27 ;  /* 0x000000a0931b7223 */ /* 0x000fe2000001001b */
[----:B------:R-:W-:Y:S01]  /*0bf0*/  FADD.FTZ R147, -R170, R148 ;  /* 0x00000094aa937221 */ /* 0x000fe20000010100 */
[----:B------:R-:W-:Y:S01]  /*0c00*/  FADD.FTZ R70, R70, R146 ;  /* 0x0000009246467221 */ /* 0x000fe20000010000 */
[----:B------:R-:W-:Y:S01]  /*0c10*/  FFMA.FTZ R26, R146, R145, R26 ;  /* 0x00000091921a7223 */ /* 0x000fe2000001001a */
[----:B------:R-:W-:Y:S01]  /*0c20*/  SHF.R.U64 R146, R134, 0x10, R135 ;  /* 0x0000001086927819 */ /* 0x000fe20000001287 */
[----:B------:R-:W-:-:S02]  /*0c30*/  HADD2.F32 R161, -RZ, R134.H0_H0 ;  /* 0x20000086ffa17230 */ /* 0x000fc40000004100 */
[----:B------:R-:W-:Y:S01]  /*0c40*/  FMUL.FTZ R147, R147, UR27 ;  /* 0x0000001b93937c20 */ /* 0x000fe20008410000 */
[----:B------:R-:W-:Y:S01]  /*0c50*/  FADD.FTZ R162, -R170, R150 ;  /* 0x00000096aaa27221 */ /* 0x000fe20000010100 */
[----:B------:R-:W-:Y:S01]  /*0c60*/  FADD.FTZ R64, R64, R96 ;  /* 0x0000006040407221 */ /* 0x000fe20000010000 */
[----:B------:R-:W-:Y:S02]  /*0c70*/  HADD2.F32 R150, -RZ, R146.H0_H0 ;  /* 0x20000092ff967230 */ /* 0x000fe40000004100 */
[C---:B------:R-:W-:Y:S01]  /*0c80*/  FMUL.FTZ R146, R96.reuse, R161 ;  /* 0x000000a160927220 */ /* 0x040fe20000410000 */
[----:B------:R-:W-:Y:S01]  /*0c90*/  FFMA.FTZ R28, R96, R147, R28 ;  /* 0x00000093601c7223 */ /* 0x000fe2000001001c */
[----:B------:R-:W-:Y:S01]  /*0ca0*/  SHF.R.U32.HI R96, RZ, 0x10, R135 ;  /* 0x00000010ff607819 */ /* 0x000fe20000011687 */
[----:B------:R-:W-:Y:S02]  /*0cb0*/  HADD2.F32 R161, -RZ, R135.H0_H0 ;  /* 0x20000087ffa17230 */ /* 0x000fe40000004100 */
[----:B------:R-:W-:-:S02]  /*0cc0*/  FADD.FTZ R148, -R170, R149 ;  /* 0x00000095aa947221 */ /* 0x000fc40000010100 */
[----:B------:R-:W-:Y:S02]  /*0cd0*/  HADD2.F32 R96, -RZ, R96.H0_H0 ;  /* 0x20000060ff607230 */ /* 0x000fe40000004100 */
[----:B------:R-:W-:Y:S01]  /*0ce0*/  FMUL.FTZ R149, R97, R150 ;  /* 0x0000009661957220 */ /* 0x000fe20000410000 */
[----:B------:R-:W-:Y:S01]  /*0cf0*/  FMUL.FTZ R150, R98, R161 ;  /* 0x000000a162967220 */ /* 0x000fe20000410000 */
[----:B------:R-:W-:Y:S01]  /*0d00*/  FADD.FTZ R163, -R170, R151 ;  /* 0x00000097aaa37221 */ /* 0x000fe20000010100 */
[----:B------:R-:W-:Y:S01]  /*0d10*/  FMUL.FTZ R161, R99, R96 ;  /* 0x0000006063a17220 */ /* 0x000fe20000410000 */
[----:B------:R-:W-:Y:S01]  /*0d20*/  SHF.R.U64 R96, R136, 0x10, R137 ;  /* 0x0000001088607819 */ /* 0x000fe20000001289 */
[----:B------:R-:W-:Y:S01]  /*0d30*/  FMUL.FTZ R148, R148, UR27 ;  /* 0x0000001b94947c20 */ /* 0x000fe20008410000 */
[----:B------:R-:W-:Y:S01]  /*0d40*/  FMUL.FTZ R151, R162, UR27 ;  /* 0x0000001ba2977c20 */ /* 0x000fe20008410000 */
[----:B------:R-:W-:Y:S01]  /*0d50*/  FADD.FTZ R100, -R170, R100 ;  /* 0x00000064aa647221 */ /* 0x000fe20000010100 */
[----:B------:R-:W-:Y:S01]  /*0d60*/  FADD.FTZ R65, R65, R97 ;  /* 0x0000006141417221 */ /* 0x000fe20000010000 */
[----:B------:R-:W-:Y:S01]  /*0d70*/  FFMA.FTZ R29, R97, R148, R29 ;  /* 0x00000094611d7223 */ /* 0x000fe2000001001d */
[----:B------:R-:W-:Y:S01]  /*0d80*/  FADD.FTZ R66, R66, R98 ;  /* 0x0000006242427221 */ /* 0x000fe20000010000 */
[----:B------:R-:W-:Y:S01]  /*0d90*/  FFMA.FTZ R30, R98, R151, R30 ;  /* 0x00000097621e7223 */ /* 0x000fe2000001001e */
[----:B------:R-:W-:Y:S01]  /*0da0*/  HADD2.F32 R96, -RZ, R96.H0_H0 ;  /* 0x20000060ff607230 */ /* 0x000fe20000004100 */
[----:B------:R-:W-:Y:S01]  /*0db0*/  SHF.R.U32.HI R98, RZ, 0x10, R137 ;  /* 0x00000010ff627819 */ /* 0x000fe20000011689 */
[----:B------:R-:W-:-:S02]  /*0dc0*/  HADD2.F32 R97, -RZ, R136.H0_H0 ;  /* 0x20000088ff617230 */ /* 0x000fc40000004100 */
[----:B------:R-:W-:Y:S01]  /*0dd0*/  FMUL.FTZ R162, R163, UR27 ;  /* 0x0000001ba3a27c20 */ /* 0x000fe20008410000 */
[----:B------:R-:W-:Y:S01]  /*0de0*/  FMUL.FTZ R163, R100, UR27 ;  /* 0x0000001b64a37c20 */ /* 0x000fe20008410000 */
[----:B------:R-:W-:Y:S01]  /*0df0*/  FADD.FTZ R101, -R170, R101 ;  /* 0x00000065aa657221 */ /* 0x000fe20000010100 */
[----:B-1----:R-:W-:Y:S01]  /*0e00*/  FMUL.FTZ R167, R105, R96 ;  /* 0x0000006069a77220 */ /* 0x002fe20000410000 */
[----:B------:R-:W-:Y:S01]  /*0e10*/  FMUL.FTZ R164, R104, R97 ;  /* 0x0000006168a47220 */ /* 0x000fe20000410000 */
[----:B------:R-:W-:Y:S02]  /*0e20*/  HADD2.F32 R96, -RZ, R98.H0_H0 ;  /* 0x20000062ff607230 */ /* 0x000fe40000004100 */
[----:B------:R-:W-:Y:S01]  /*0e30*/  FADD.FTZ R103, -R170, R103 ;  /* 0x00000067aa677221 */ /* 0x000fe20000010100 */
[----:B------:R-:W-:Y:S01]  /*0e40*/  FADD.FTZ R60, R60, R104 ;  /* 0x000000683c3c7221 */ /* 0x000fe20000010000 */
[----:B------:R-:W-:Y:S01]  /*0e50*/  FFMA.FTZ R80, R104, R163, R80 ;  /* 0x000000a368507223 */ /* 0x000fe20000010050 */
[----:B------:R-:W-:-:S02]  /*0e60*/  HADD2.F32 R97, -RZ, R137.H0_H0 ;  /* 0x20000089ff617230 */ /* 0x000fc40000004100 */
[----:B------:R-:W-:Y:S01]  /*0e70*/  FMUL.FTZ R104, R101, UR27 ;  /* 0x0000001b65687c20 */ /* 0x000fe20008410000 */
[----:B------:R-:W-:Y:S01]  /*0e80*/  FADD.FTZ R102, -R170, R102 ;  /* 0x00000066aa667221 */ /* 0x000fe20000010100 */
[----:B------:R-:W-:Y:S01]  /*0e90*/  FMUL.FTZ R168, R103, UR27 ;  /* 0x0000001b67a87c20 */ /* 0x000fe20008410000 */
[----:B------:R-:W-:Y:S01]  /*0ea0*/  FMUL.FTZ R169, R107, R96 ;  /* 0x000000606ba97220 */ /* 0x000fe20000410000 */
[----:B------:R-:W-:Y:S01]  /*0eb0*/  FADD.FTZ R61, R61, R105 ;  /* 0x000000693d3d7221 */ /* 0x000fe20000010000 */
[----:B------:R-:W-:Y:S01]  /*0ec0*/  FFMA.FTZ R81, R105, R104, R81 ;  /* 0x0000006869517223 */ /* 0x000fe20000010051 */
[----:B------:R-:W-:Y:S01]  /*0ed0*/  FMUL.FTZ R166, R106, R97 ;  /* 0x000000616aa67220 */ /* 0x000fe20000410000 */
[----:B------:R-:W-:Y:S01]  /*0ee0*/  SHF.R.U64 R96, R138, 0x10, R139 ;  /* 0x000000108a607819 */ /* 0x000fe2000000128b */
[----:B------:R-:W-:Y:S01]  /*0ef0*/  FMUL.FTZ R105, R102, UR27 ;  /* 0x0000001b66697c20 */ /* 0x000fe20008410000 */
[----:B------:R-:W-:Y:S02]  /*0f00*/  HADD2.F32 R97, -RZ, R138.H0_H0 ;  /* 0x2000008aff617230 */ /* 0x000fe40000004100 */
[----:B------:R-:W-:Y:S01]  /*0f10*/  FADD.FTZ R63, R63, R107 ;  /* 0x0000006b3f3f7221 */ /* 0x000fe20000010000 */
[----:B------:R-:W-:Y:S01]  /*0f20*/  FFMA.FTZ R83, R107, R168, R83 ;  /* 0x000000a86b537223 */ /* 0x000fe20000010053 */
[----:B------:R-:W-:Y:S01]  /*0f30*/  FADD.FTZ R107, -R170, R108 ;  /* 0x0000006caa6b7221 */ /* 0x000fe20000010100 */
[----:B------:R-:W-:Y:S01]  /*0f40*/  FADD.FTZ R62, R62, R106 ;  /* 0x0000006a3e3e7221 */ /* 0x000fe20000010000 */
[----:B------:R-:W-:Y:S01]  /*0f50*/  FFMA.FTZ R82, R106, R105, R82 ;  /* 0x000000696a527223 */ /* 0x000fe20000010052 */
[----:B------:R-:W-:-:S02]  /*0f60*/  HADD2.F32 R108, -RZ, R96.H0_H0 ;  /* 0x20000060ff6c7230 */ /* 0x000fc40000004100 */
[----:B------:R-:W-:Y:S01]  /*0f70*/  FMUL.FTZ R106, R112, R97 ;  /* 0x00000061706a7220 */ /* 0x000fe20000410000 */
[----:B------:R-:W-:Y:S01]  /*0f80*/  FADD.FTZ R96, RZ, R152 ;  /* 0x00000098ff607221 */ /* 0x000fe20000010000 */
[----:B------:R-:W-:Y:S01]  /*0f90*/  FFMA.FTZ R97, R3, R152, RZ ;  /* 0x0000009803617223 */ /* 0x000fe200000100ff */
[----:B------:R-:W-:Y:S02]  /*0fa0*/  FADD.FTZ R67, R67, R99 ;  /* 0x0000006343437221 */ /* 0x000fe40000010000 */
[----:B------:R-:W-:Y:S01]  /*0fb0*/  FADD.FTZ R101, R153, R96 ;  /* 0x0000006099657221 */ /* 0x000fe20000010000 */
[----:B------:R-:W-:Y:S01]  /*0fc0*/  FFMA.FTZ R96, R144, R153, R97 ;  /* 0x0000009990607223 */ /* 0x000fe20000010061 */
[----:B------:R-:W-:Y:S01]  /*0fd0*/  FFMA.FTZ R31, R99, R162, R31 ;  /* 0x000000a2631f7223 */ /* 0x000fe2000001001f */
[----:B------:R-:W-:Y:S01]  /*0fe0*/  FADD.FTZ R109, -R170, R109 ;  /* 0x0000006daa6d7221 */ /* 0x000fe20000010100 */
        /* <DEDUP_REMOVED lines=8> */
[----:B------:R-:W-:Y:S01]  /*1070*/  FADD.FTZ R100, -R170, R111 ;  /* 0x0000006faa647221 */ /* 0x000fe20000010100 */
[----:B------:R-:W-:Y:S01]  /*1080*/  FMUL.FTZ R111, R98, UR27 ;  /* 0x0000001b626f7c20 */ /* 0x000fe20008410000 */
        /* <DEDUP_REMOVED lines=10> */
[----:B------:R-:W-:Y:S02]  /*1130*/  FMUL.FTZ R107, R107, UR27 ;  /* 0x0000001b6b6b7c20 */ /* 0x000fe40008410000 */
[----:B------:R-:W-:Y:S01]  /*1140*/  FADD.FTZ R99, R167, R98 ;  /* 0x00000062a7637221 */ /* 0x000fe20000010000 */
[----:B------:R-:W-:Y:S01]  /*1150*/  FFMA.FTZ R96, R104, R167, R97 ;  /* 0x000000a768607223 */ /* 0x000fe20000010061 */
[----:B------:R-:W-:Y:S01]  /*1160*/  FADD.FTZ R56, R56, R112 ;  /* 0x0000007038387221 */ /* 0x000fe20000010000 */
[----:B------:R-:W-:Y:S01]  /*1170*/  FFMA.FTZ R76, R112, R107, R76 ;  /* 0x0000006b704c7223 */ /* 0x000fe2000001004c */
[----:B------:R-:W-:Y:S01]  /*1180*/  FADD.FTZ R98, R166, R99 ;  /* 0x00000063a6627221 */ /* 0x000fe20000010000 */
[----:B------:R-:W-:Y:S01]  /*1190*/  FFMA.FTZ R97, R105, R166, R96 ;  /* 0x000000a669617223 */ /* 0x000fe20000010060 */
[----:B------:R-:W-:-:S02]  /*11a0*/  SHF.R.U32.HI R112, RZ, 0x10, R139 ;  /* 0x00000010ff707819 */ /* 0x000fc4000001168b */
[----:B------:R-:W-:Y:S01]  /*11b0*/  FADD.FTZ R99, R169, R98 ;  /* 0x00000062a9637221 */ /* 0x000fe20000010000 */
[----:B------:R-:W-:Y:S01]  /*11c0*/  FFMA.FTZ R96, R168, R169, R97 ;  /* 0x000000a9a8607223 */ /* 0x000fe20000010061 */
[----:B------:R-:W-:Y:S01]  /*11d0*/  FADD.FTZ R58, R58, R114 ;  /* 0x000000723a3a7221 */ /* 0x000fe20000010000 */
[----:B------:R-:W-:Y:S02]  /*11e0*/  HADD2.F32 R112, -RZ, R112.H0_H0 ;  /* 0x20000070ff707230 */ /* 0x000fe40000004100 */
[----:B------:R-:W-:Y:S01]  /*11f0*/  FFMA.FTZ R78, R114, R111, R78 ;  /* 0x0000006f724e7223 */ /* 0x000fe2000001004e */
[----:B------:R-:W-:Y:S01]  /*1200*/  FMUL.FTZ R108, R113, R108 ;  /* 0x0000006c716c7220 */ /* 0x000fe20000410000 */
[----:B------:R-:W-:Y:S01]  /*1210*/  FMUL.FTZ R114, R100, UR27 ;  /* 0x0000001b64727c20 */ /* 0x000fe20008410000 */
[----:B------:R-:W-:Y:S01]  /*1220*/  FADD.FTZ R99, R106, R99 ;  /* 0x000000636a637221 */ /* 0x000fe20000010000 */
[----:B------:R-:W-:Y:S01]  /*1230*/  FFMA.FTZ R97, R107, R106, R96 ;  /* 0x0000006a6b617223 */ /* 0x000fe20000010060 */
[----:B------:R-:W-:Y:S01]  /*1240*/  FMUL.FTZ R112, R115, R112 ;  /* 0x0000007073707220 */ /* 0x000fe20000410000 */
[----:B------:R-:W-:Y:S01]  /*1250*/  FADD.FTZ R59, R59, R115 ;  /* 0x000000733b3b7221 */ /* 0x000fe20000010000 */
[----:B------:R-:W-:Y:S01]  /*1260*/  FFMA.FTZ R79, R115, R114, R79 ;  /* 0x00000072734f7223 */ /* 0x000fe2000001004f */
[----:B------:R-:W-:Y:S01]  /*1270*/  FADD.FTZ R98, R108, R99 ;  /* 0x000000636c627221 */ /* 0x000fe20000010000 */
[----:B------:R-:W-:Y:S01]  /*1280*/  FFMA.FTZ R96, R110, R108, R97 ;  /* 0x0000006c6e607223 */ /* 0x000fe20000010061 */
[----:B------:R-:W-:Y:S01]  /*1290*/  FADD.FTZ R115, -R170, R116 ;  /* 0x00000074aa737221 */ /* 0x000fe20000010100 */
[----:B------:R-:W-:Y:S01]  /*12a0*/  FADD.FTZ R57, R57, R113 ;  /* 0x0000007139397221 */ /* 0x000fe20000010000 */
[----:B------:R-:W-:Y:S01]  /*12b0*/  FFMA.FTZ R77, R113, R110, R77 ;  /* 0x0000006e714d7223 */ /* 0x000fe2000001004d */
[----:B------:R-:W-:Y:S01]  /*12c0*/  SHF.R.U64 R116, R140, 0x10, R141 ;  /* 0x000000108c747819 */ /* 0x000fe2000000128d */
[----:B------:R-:W-:-:S02]  /*12d0*/  HADD2.F32 R113, -RZ, R140.H0_H0 ;  /* 0x2000008cff717230 */ /* 0x000fc40000004100 */
[----:B------:R-:W-:Y:S01]  /*12e0*/  FADD.FTZ R99, R109, R98 ;  /* 0x000000626d637221 */ /* 0x000fe20000010000 */
[----:B------:R-:W-:Y:S01]  /*12f0*/  FFMA.FTZ R97, R111, R109, R96 ;  /* 0x0000006d6f617223 */ /* 0x000fe20000010060 */
[----:B------:R-:W-:Y:S01]  /*1300*/  FMUL.FTZ R115, R115, UR27 ;  /* 0x0000001b73737c20 */ /* 0x000fe20008410000 */
[----:B------:R-:W-:Y:S02]  /*1310*/  HADD2.F32 R116, -RZ, R116.H0_H0 ;  /* 0x20000074ff747230 */ /* 0x000fe40000004100 */
[----:B------:R-:W-:Y:S01]  /*1320*/  FADD.FTZ R117, -R170, R117 ;  /* 0x00000075aa757221 */ /* 0x000fe20000010100 */
[----:B------:R-:W-:Y:S01]  /*1330*/  FMUL.FTZ R113, R120, R113 ;  /* 0x0000007178717220 */ /* 0x000fe20000410000 */
[----:B------:R-:W-:Y:S01]  /*1340*/  FADD.FTZ R96, R112, R99 ;  /* 0x0000006370607221 */ /* 0x000fe20000010000 */
[----:B------:R-:W-:Y:S01]  /*1350*/  FFMA.FTZ R98, R114, R112, R97 ;  /* 0x0000007072627223 */ /* 0x000fe20000010061 */
[----:B------:R-:W-:Y:S01]  /*1360*/  FADD.FTZ R52, R52, R120 ;  /* 0x0000007834347221 */ /* 0x000fe20000010000 */
[----:B------:R-:W-:Y:S01]  /*1370*/  FFMA.FTZ R72, R120, R115, R72 ;  /* 0x0000007378487223 */ /* 0x000fe20000010048 */
[----:B------:R-:W-:Y:S01]  /*1380*/  FADD.FTZ R100, -R170, R118 ;  /* 0x00000076aa647221 */ /* 0x000fe20000010100 */
[----:B------:R-:W-:Y:S01]  /*1390*/  SHF.R.U32.HI R120, RZ, 0x10, R141 ;  /* 0x00000010ff787819 */ /* 0x000fe2000001168d */
[----:B------:R-:W-:-:S02]  /*13a0*/  HADD2.F32 R101, -RZ, R141.H0_H0 ;  /* 0x2000008dff657230 */ /* 0x000fc40000004100 */
[----:B------:R-:W-:Y:S01]  /*13b0*/  FMUL.FTZ R116, R121, R116 ;  /* 0x0000007479747220 */ /* 0x000fe20000410000 */
[----:B------:R-:W-:Y:S01]  /*13c0*/  FMUL.FTZ R118, R117, UR27 ;  /* 0x0000001b75767c20 */ /* 0x000fe20008410000 */
[----:B------:R-:W-:Y:S01]  /*13d0*/  FADD.FTZ R97, R113, R96 ;  /* 0x0000006071617221 */ /* 0x000fe20000010000 */
[----:B------:R-:W-:Y:S01]  /*13e0*/  FFMA.FTZ R99, R115, R113, R98 ;  /* 0x0000007173637223 */ /* 0x000fe20000010062 */
[----:B------:R-:W-:Y:S01]  /*13f0*/  FADD.FTZ R170, -R170, R119 ;  /* 0x00000077aaaa7221 */ /* 0x000fe20000010100 */
[----:B------:R-:W-:Y:S01]  /*1400*/  FMUL.FTZ R119, R100, UR27 ;  /* 0x0000001b64777c20 */ /* 0x000fe20008410000 */
[----:B------:R-:W-:Y:S02]  /*1410*/  HADD2.F32 R120, -RZ, R120.H0_H0 ;  /* 0x20000078ff787230 */ /* 0x000fe40000004100 */
        /* <DEDUP_REMOVED lines=16> */
.L_x_9776:
[----:B-----5:R-:W-:Y:S01]  /*1520*/  ISETP.GE.AND P1, PT, R2, 0x1, PT ;  /* 0x000000010200780c */ /* 0x020fe20003f26270 */
[----:B------:R-:W-:Y:S01]  /*1530*/  UISETP.NE.U32.AND UP0, UPT, UR6, URZ, UPT ;  /* 0x000000ff0600728c */ /* 0x000fe2000bf05070 */
[----:B------:R-:W-:-:S03]  /*1540*/  HFMA2 R97, -RZ, RZ, 0, 0 ;  /* 0x00000000ff617431 */ /* 0x000fc600000001ff */
[----:B------:R-:W-:-:S08]  /*1550*/  UISETP.NE.AND.EX UP0, UPT, UR7, URZ, UPT, UP0 ;  /* 0x000000ff0700728c */ /* 0x000fd0000bf05300 */
[----:B------:R-:W-:Y:S05]  /*1560*/  @!P1 BRA `(.L_x_9778) ;  /* 0x0000000000189947 */ /* 0x000fea0003800000 */
[----:B------:R-:W0:Y:S01]  /*1570*/  S2R R98, SR_TID.X ;  /* 0x0000000000627919 */ /* 0x000e220000002100 */
[----:B------:R-:W-:-:S05]  /*1580*/  IADD3 R96, PT, PT, R2, -0x1, RZ ;  /* 0xffffffff02607810 */ /* 0x000fca0007ffe0ff */
[----:B------:R-:W-:-:S05]  /*1590*/  IMAD R96, R96, UR24, RZ ;  /* 0x0000001860607c24 */ /* 0x000fca000f8e02ff */
[----:B------:R-:W-:-:S04]  /*15a0*/  SHF.R.S32.HI R97, RZ, 0x1f, R96 ;  /* 0x0000001fff617819 */ /* 0x000fc80000011460 */
[----:B------:R-:W-:-:S04]  /*15b0*/  LEA.HI R97, R97, R96, RZ, 0x2 ;  /* 0x0000006061617211 */ /* 0x000fc800078f10ff */
[----:B0-----:R-:W-:-:S07]  /*15c0*/  LEA.HI.SX32 R97, R97, R98, 0x1e ;  /* 0x0000006261617211 */ /* 0x001fce00078ff2ff */
.L_x_9778:
        /* <DEDUP_REMOVED lines=19> */
.L_x_9779:
        /* <DEDUP_REMOVED lines=36> */
.L_x_9777:
[----:B0-----:R-:W0:Y:S01]  /*1940*/  SHFL.DOWN PT, R96, R121, 0x10, 0x1f ;  /* 0x0a001f0079607f89 */ /* 0x001e2200000e0000 */
[----:B------:R-:W1:Y:S01]  /*1950*/  @P1 LDC.64 R170, c[0x0][0x390] ;  /* 0x0000e400ffaa1b82 */ /* 0x000e620000000a00 */
[----:B------:R-:W-:Y:S01]  /*1960*/  @P1 IADD3 R2, PT, PT, R2, -0x1, RZ ;  /* 0xffffffff02021810 */ /* 0x000fe20007ffe0ff */
[----:B------:R-:W-:Y:S01]  /*1970*/  BSSY.RECONVERGENT B0, `(.L_x_9780) ;  /* 0x0000026000007945 */ /* 0x000fe20003800200 */
[----:B------:R-:W2:Y:S01]  /*1980*/  SHFL.DOWN PT, R98, R123, 0x10, 0x1f ;  /* 0x0a001f007b627f89 */ /* 0x000ea200000e0000 */
[----:B0-----:R-:W-:Y:S02]  /*1990*/  FADD.FTZ R96, R96, R121 ;  /* 0x0000007960607221 */ /* 0x001fe40000010000 */
[----:B------:R-:W0:Y:S01]  /*19a0*/  S2R R121, SR_TID.X ;  /* 0x0000000000797919 */ /* 0x000e220000002100 */
[----:B--2---:R-:W-:Y:S02]  /*19b0*/  FADD.FTZ R98, R98, R123 ;  /* 0x0000007b62627221 */ /* 0x004fe40000010000 */
[----:B------:R-:W2:Y:S01]  /*19c0*/  SHFL.DOWN PT, R97, R96, 0x8, 0x1f ;  /* 0x09001f0060617f89 */ /* 0x000ea200000e0000 */
[----:B------:R-:W3:Y:S03]  /*19d0*/  LDC R123, c[0x0][0x388] ;  /* 0x0000e200ff7b7b82 */ /* 0x000ee60000000800 */
[----:B------:R-:W4:Y:S01]  /*19e0*/  SHFL.DOWN PT, R99, R98, 0x8, 0x1f ;  /* 0x09001f0062637f89 */ /* 0x000f2200000e0000 */
[----:B--2---:R-:W-:Y:S01]  /*19f0*/  FADD.FTZ R97, R96, R97 ;  /* 0x0000006160617221 */ /* 0x004fe20000010000 */
[----:B---3--:R-:W-:-:S02]  /*1a00*/  @P1 IMAD R2, R2, R123, RZ ;  /* 0x0000007b02021224 */ /* 0x008fc400078e02ff */
[----:B----4-:R-:W-:Y:S02]  /*1a10*/  FADD.FTZ R99, R98, R99 ;  /* 0x0000006362637221 */ /* 0x010fe40000010000 */
[----:B------:R-:W2:Y:S01]  /*1a20*/  SHFL.DOWN PT, R100, R97, 0x4, 0x1f ;  /* 0x08801f0061647f89 */ /* 0x000ea200000e0000 */
[----:B0-----:R-:W-:-:S03]  /*1a30*/  LOP3.LUT P0, RZ, R121, 0x1f, RZ, 0xc0, !PT ;  /* 0x0000001f79ff7812 */ /* 0x001fc6000780c0ff */
[----:B------:R-:W0:Y:S01]  /*1a40*/  SHFL.DOWN PT, R102, R99, 0x4, 0x1f ;  /* 0x08801f0063667f89 */ /* 0x000e2200000e0000 */
[----:B--2---:R-:W-:Y:S01]  /*1a50*/  FADD.FTZ R100, R97, R100 ;  /* 0x0000006461647221 */ /* 0x004fe20000010000 */
[----:B------:R-:W-:Y:S01]  /*1a60*/  @P1 SHF.R.S32.HI R97, RZ, 0x1f, R2 ;  /* 0x0000001fff611819 */ /* 0x000fe20000011402 */
[----:B0-----:R-:W-:-:S03]  /*1a70*/  FADD.FTZ R102, R99, R102 ;  /* 0x0000006663667221 */ /* 0x001fc60000010000 */
[----:B------:R-:W0:Y:S04]  /*1a80*/  SHFL.DOWN PT, R101, R100, 0x2, 0x1f ;  /* 0x08401f0064657f89 */ /* 0x000e2800000e0000 */
[----:B------:R-:W2:Y:S01]  /*1a90*/  SHFL.DOWN PT, R103, R102, 0x2, 0x1f ;  /* 0x08401f0066677f89 */ /* 0x000ea200000e0000 */
[----:B0-----:R-:W-:Y:S01]  /*1aa0*/  FADD.FTZ R101, R100, R101 ;  /* 0x0000006564657221 */ /* 0x001fe20000010000 */
[----:B------:R-:W-:Y:S02]  /*1ab0*/  @P1 LEA.HI R100, R97, R2, RZ, 0x2 ;  /* 0x0000000261641211 */ /* 0x000fe400078f10ff */
[----:B------:R-:W-:Y:S01]  /*1ac0*/  MOV R2, RZ ;  /* 0x000000ff00027202 */ /* 0x000fe20000000f00 */
[----:B--2---:R-:W-:Y:S01]  /*1ad0*/  FADD.FTZ R103, R102, R103 ;  /* 0x0000006766677221 */ /* 0x004fe20000010000 */
[----:B------:R-:W0:Y:S01]  /*1ae0*/  SHFL.DOWN PT, R96, R101, 0x1, 0x1f ;  /* 0x08201f0065607f89 */ /* 0x000e2200000e0000 */
[----:B------:R-:W-:-:S03]  /*1af0*/  @P1 LEA.HI.SX32 R2, R100, R121, 0x1e ;  /* 0x0000007964021211 */ /* 0x000fc600078ff2ff */
[----:B------:R-:W2:Y:S02]  /*1b00*/  SHFL.DOWN PT, R98, R103, 0x1, 0x1f ;  /* 0x08201f0067627f89 */ /* 0x000ea400000e0000 */
        /* <DEDUP_REMOVED lines=12> */
.L_x_9781:
[----:B------:R-:W-:Y:S05]  /*1bd0*/  BSYNC.RECONVERGENT B0 ;  /* 0x0000000000007941 */ /* 0x000fea0003800200 */
.L_x_9780:
[----:B------:R-:W-:Y:S06]  /*1be0*/  BAR.SYNC.DEFER_BLOCKING 0x0 ;  /* 0x0000000000007b1d */ /* 0x000fec0000010000 */
[----:B------:R1:W5:Y:S02]  /*1bf0*/  @P1 LDG.E.128 R84, desc[UR18][R170.64] ;  /* 0x00000012aa541981 */ /* 0x000364000c1e1d00 */
[----:B------:R-:W2:Y:S01]  /*1c00*/  S2UR UR28, SR_CgaCtaId ;  /* 0x00000000001c79c3 */ /* 0x000ea20000008800 */
[----:B------:R-:W-:Y:S01]  /*1c10*/  UMOV UR4, 0x400 ;  /* 0x0000040000047882 */ /* 0x000fe20000000000 */
[----:B------:R-:W-:Y:S01]  /*1c20*/  UISETP.NE.U32.AND UP0, UPT, UR6, URZ, UPT ;  /* 0x000000ff0600728c */ /* 0x000fe2000bf05070 */
[----:B------:R-:W-:Y:S01]  /*1c30*/  IMAD R123, R123, UR5, RZ ;  /* 0x000000057b7b7c24 */ /* 0x000fe2000f8e02ff */
        /* <DEDUP_REMOVED lines=10> */
[----:B------:R-:W-:Y:S01]  /*1ce0*/  FADD.FTZ R97, RZ, R96 ;  /* 0x00000060ff617221 */ /* 0x000fe20000010000 */
[----:B------:R-:W-:Y:S02]  /*1cf0*/  SHF.R.S32.HI R96, RZ, 0x1f, R123 ;  /* 0x0000001fff607819 */ /* 0x000fe4000001147b */
[----:B------:R-:W-:Y:S01]  /*1d00*/  FADD.FTZ R172, R99, R172 ;  /* 0x000000ac63ac7221 */ /* 0x000fe20000010000 */
[----:B------:R-:W-:Y:S01]  /*1d10*/  FADD.FTZ R97, R98, R97 ;  /* 0x0000006162617221 */ /* 0x000fe20000010000 */
[----:B------:R-:W-:-:S02]  /*1d20*/  LEA.HI R96, R96, R123, RZ, 0x2 ;  /* 0x0000007b60607211 */ /* 0x000fc400078f10ff */
[----:B--2---:R-:W-:Y:S01]  /*1d30*/  FADD.FTZ R172, R172, R101 ;  /* 0x00000065acac7221 */ /* 0x004fe20000010000 */
[----:B------:R-:W-:Y:S01]  /*1d40*/  FADD.FTZ R97, R97, R100 ;  /* 0x0000006461617221 */ /* 0x000fe20000010000 */
[----:B------:R-:W-:Y:S02]  /*1d50*/  LEA.HI.SX32 R96, R96, R121, 0x1e ;  /* 0x0000007960607211 */ /* 0x000fe400078ff2ff */
[----:B------:R-:W-:Y:S01]  /*1d60*/  FADD.FTZ R103, R103, R172 ;  /* 0x000000ac67677221 */ /* 0x000fe20000010000 */
[----:B------:R-:W-:-:S03]  /*1d70*/  FADD.FTZ R97, R102, R97 ;  /* 0x0000006166617221 */ /* 0x000fc60000010000 */
[----:B------:R-:W-:Y:S01]  /*1d80*/  FMUL.FTZ R103, R103, UR26 ;  /* 0x0000001a67677c20 */ /* 0x000fe20008410000 */
[----:B------:R-:W-:-:S04]  /*1d90*/  FMUL.FTZ R98, R97, UR26 ;  /* 0x0000001a61627c20 */ /* 0x000fc80008410000 */
[----:B------:R-:W-:Y:S02]  /*1da0*/  R2UR UR28, R103 ;  /* 0x00000000671c72ca */ /* 0x000fe400000e0000 */
[----:B------:R-:W-:Y:S01]  /*1db0*/  FSEL R98, R98, RZ, !P0 ;  /* 0x000000ff62627208 */ /* 0x000fe20004000000 */
[----:B-1----:R-:W-:-:S12]  /*1dc0*/  BRA.U UP0, `(.L_x_9782) ;  /* 0x0000000900547547 */ /* 0x002fd8000b800000 */
[----:B------:R-:W-:-:S04]  /*1dd0*/  UISETP.NE.U32.AND UP0, UPT, UR16, URZ, UPT ;  /* 0x000000ff1000728c */ /* 0x000fc8000bf05070 */
[----:B------:R-:W-:-:S09]  /*1de0*/  UISETP.NE.AND.EX UP0, UPT, UR17, URZ, UPT, UP0 ;  /* 0x000000ff1100728c */ /* 0x000fd2000bf05300 */
[----:B------:R-:W-:Y:S05]  /*1df0*/  BRA.U UP0, `(.L_x_9783) ;  /* 0x0000000500007547 */ /* 0x000fea000b800000 */
[----:B------:R-:W-:Y:S05]  /*1e00*/  @!P1 BRA `(.L_x_9784) ;  /* 0x0000000000389947 */ /* 0x000fea0003800000 */
[----:B------:R-:W-:Y:S01]  /*1e10*/  FFMA.FTZ R97, R3, UR28, R98 ;  /* 0x0000001c03617c23 */ /* 0x000fe20008010062 */
[----:B------:R-:W-:Y:S01]  /*1e20*/  ISETP.LT.AND P0, PT, RZ, UR29, PT ;  /* 0x0000001dff007c0c */ /* 0x000fe2000bf01270 */
[----:B------:R-:W-:Y:S02]  /*1e30*/  HFMA2 R88, -RZ, RZ, 0, 0 ;  /* 0x00000000ff587431 */ /* 0x000fe400000001ff */
[----:B------:R-:W-:-:S04]  /*1e40*/  FADD.FTZ R97, R152, -R97 ;  /* 0x8000006198617221 */ /* 0x000fc80000010000 */
[----:B------:R-:W-:-:S05]  /*1e50*/  FMUL.FTZ R97, R97, UR27 ;  /* 0x0000001b61617c20 */ /* 0x000fca0008410000 */
        /* <DEDUP_REMOVED lines=9> */
.L_x_9784:
[----:B------:R-:W-:Y:S05]  /*1ef0*/  @!P1 BRA `(.L_x_9785) ;  /* 0x0000000000389947 */ /* 0x000fea0003800000 */
[----:B------:R-:W-:Y:S01]  /*1f00*/  FFMA.FTZ R100, R144, UR28, R98 ;  /* 0x0000001c90647c23 */ /* 0x000fe20008010062 */
[----:B------:R-:W-:Y:S02]  /*1f10*/  ISETP.LT.AND P0, PT, RZ, UR29, PT ;  /* 0x0000001dff007c0c */ /* 0x000fe4000bf01270 */
[----:B------:R-:W-:Y:S01]  /*1f20*/  MOV R89, RZ ;  /* 0x000000ff00597202 */ /* 0x000fe20000000f00 */
        /* <DEDUP_REMOVED lines=11> */
.L_x_9785:
        /* <DEDUP_REMOVED lines=15> */
.L_x_9786:
[----:B------:R-:W-:Y:S05]  /*20d0*/  @!P1 BRA `(.L_x_9787) ;  /* 0x0000000c00889947 */ /* 0x000fea0003800000 */
[----:B------:R-:W-:Y:S01]  /*20e0*/  FFMA.FTZ R100, R160, UR28, R98 ;  /* 0x0000001ca0647c23 */ /* 0x000fe20008010062 */
[----:B------:R-:W-:Y:S01]  /*20f0*/  ISETP.LT.AND P0, PT, RZ, UR29, PT ;  /* 0x0000001dff007c0c */ /* 0x000fe2000bf01270 */
[----:B------:R-:W-:Y:S02]  /*2100*/  BSSY.RECONVERGENT B0, `(.L_x_9788) ;  /* 0x000000e000007945 */ /* 0x000fe40003800200 */
[----:B------:R-:W-:-:S04]  /*2110*/  FADD.FTZ R100, R155, -R100 ;  /* 0x800000649b647221 */ /* 0x000fc80000010000 */
[----:B------:R-:W-:-:S05]  /*2120*/  FMUL.FTZ R100, R100, UR27 ;  /* 0x0000001b64647c20 */ /* 0x000fca0008410000 */
[----:B------:R-:W-:Y:S02]  /*2130*/  FSEL R100, R100, RZ, P0 ;  /* 0x000000ff64647208 */ /* 0x000fe40000000000 */
[----:B-----5:R-:W-:-:S03]  /*2140*/  ISETP.GE.U32.AND P0, PT, R165, 0x1000000, PT ;  /* 0x01000000a500780c */ /* 0x020fc60003f06070 */
[----:B------:R-:W-:-:S04]  /*2150*/  FMUL.FTZ R100, R100, UR21 ;  /* 0x0000001564647c20 */ /* 0x000fc80008410000 */
[----:B------:R-:W-:-:S04]  /*2160*/  FMUL.FTZ R100, R100, UR20 ;  /* 0x0000001464647c20 */ /* 0x000fc80008410000 */
[----:B------:R-:W-:-:S05]  /*2170*/  FMUL.FTZ R91, R87, R100 ;  /* 0x00000064575b7220 */ /* 0x000fca0000410000 */
[----:B------:R-:W-:Y:S02]  /*2180*/  FSEL R102, R91, RZ, P0 ;  /* 0x000000ff5b667208 */ /* 0x000fe40000000000 */
[----:B------:R-:W-:-:S03]  /*2190*/  MOV R91, RZ ;  /* 0x000000ff005b7202 */ /* 0x000fc60000000f00 */
[----:B------:R-:W-:Y:S01]  /*21a0*/  FADD.FTZ R51, R51, R102 ;  /* 0x0000006633337221 */ /* 0x000fe20000010000 */
[----:B------:R-:W-:Y:S06]  /*21b0*/  @!P0 BRA `(.L_x_9789) ;  /* 0x0000000000088947 */ /* 0x000fec0003800000 */
[----:B------:R-:W-:-:S05]  /*21c0*/  HADD2.F32 R91, -RZ, R0.H1_H1 ;  /* 0x30000000ff5b7230 */ /* 0x000fca0000004100 */
[----:B------:R-:W-:-:S07]  /*21d0*/  FMUL.FTZ R91, R100, R91 ;  /* 0x0000005b645b7220 */ /* 0x000fce0000410000 */
.L_x_9789:
[----:B------:R-:W-:Y:S05]  /*21e0*/  BSYNC.RECONVERGENT B0 ;  /* 0x0000000000007941 */ /* 0x000fea0003800200 */
.L_x_9788:
[----:B------:R-:W-:Y:S05]  /*21f0*/  BRA `(.L_x_9787) ;  /* 0x0000000c00407947 */ /* 0x000fea0003800000 */
.L_x_9783:
        /* <DEDUP_REMOVED lines=17> */
[----:B------:R-:W-:Y:S06]  /*2310*/  @!P1 BRA `(.L_x_9790) ;  /* 0x0000000000389947 */ /* 0x000fec0003800000 */
[----:B------:R-:W-:Y:S01]  /*2320*/  FFMA.FTZ R95, R3, UR28, R98 ;  /* 0x0000001c035f7c23 */ /* 0x000fe20008010062 */
[----:B------:R-:W-:-:S03]  /*2330*/  ISETP.LT.AND P0, PT, RZ, UR29, PT ;  /* 0x0000001dff007c0c */ /* 0x000fc6000bf01270 */
[----:B------:R-:W-:-:S04]  /*2340*/  FADD.FTZ R95, R152, -R95 ;  /* 0x8000005f985f7221 */ /* 0x000fc80000010000 */
[----:B------:R-:W-:-:S05]  /*2350*/  FMUL.FTZ R88, R95, UR27 ;  /* 0x0000001b5f587c20 */ /* 0x000fca0008410000 */
[----:B------:R-:W-:Y:S02]  /*2360*/  FSEL R88, R88, RZ, P0 ;  /* 0x000000ff58587208 */ /* 0x000fe40000000000 */
[----:B-----5:R-:W-:-:S03]  /*2370*/  LOP3.LUT P0, RZ, R165, 0xff, RZ, 0xc0, !PT ;  /* 0x000000ffa5ff7812 */ /* 0x020fc6000780c0ff */
[----:B------:R-:W-:-:S04]  /*2380*/  FMUL.FTZ R88, R88, UR21 ;  /* 0x0000001558587c20 */ /* 0x000fc80008410000 */
[----:B------:R-:W-:Y:S01]  /*2390*/  FMUL.FTZ R95, R88, UR20 ;  /* 0x00000014585f7c20 */ /* 0x000fe20008410000 */
[----:B------:R-:W-:-:S03]  /*23a0*/  HFMA2 R88, -RZ, RZ, 0, 0 ;  /* 0x00000000ff587431 */ /* 0x000fc600000001ff */
[----:B------:R-:W-:Y:S02]  /*23b0*/  FMUL.FTZ R92, R84, R95 ;  /* 0x0000005f545c7220 */ /* 0x000fe40000410000 */
[----:B------:R-:W-:-:S03]  /*23c0*/  @P0 HADD2.F32 R100, -RZ, R142.H0_H0 ;  /* 0x2000008eff640230 */ /* 0x000fc60000004100 */
[----:B------:R-:W-:Y:S02]  /*23d0*/  FSEL R97, R92, RZ, P0 ;  /* 0x000000ff5c617208 */ /* 0x000fe40000000000 */
[----:B------:R-:W-:-:S03]  /*23e0*/  @P0 FMUL.FTZ R88, R100, R95 ;  /* 0x0000005f64580220 */ /* 0x000fc60000410000 */
[----:B------:R-:W-:-:S07]  /*23f0*/  FADD.FTZ R48, R48, R97 ;  /* 0x0000006130307221 */ /* 0x000fce0000010000 */
.L_x_9790:
        /* <DEDUP_REMOVED lines=15> */
.L_x_9791:
        /* <DEDUP_REMOVED lines=15> */
.L_x_9792:
[----:B------:R-:W-:Y:S01]  /*25e0*/  BSSY.RECONVERGENT B0, `(.L_x_9793) ;  /* 0x0000012000007945 */ /* 0x000fe20003800200 */
[----:B------:R-:W-:Y:S02]  /*25f0*/  MOV R92, R99 ;  /* 0x00000063005c7202 */ /* 0x000fe40000000f00 */
[----:B------:R-:W-:Y:S01]  /*2600*/  MOV R95, R101 ;  /* 0x00000065005f7202 */ /* 0x000fe20000000f00 */
[----:B------:R-:W-:Y:S06]  /*2610*/  @!P1 BRA `(.L_x_9794) ;  /* 0x0000000000389947 */ /* 0x000fec0003800000 */
[----:B------:R-:W-:Y:S01]  /*2620*/  FMUL.FTZ R91, R101, UR21 ;  /* 0x00000015655b7c20 */ /* 0x000fe20008410000 */
[----:B-----5:R-:W-:Y:S02]  /*2630*/  ISETP.GE.U32.AND P0, PT, R165, 0x1000000, PT ;  /* 0x01000000a500780c */ /* 0x020fe40003f06070 */
[----:B------:R-:W-:Y:S01]  /*2640*/  MOV R92, R99 ;  /* 0x00000063005c7202 */ /* 0x000fe20000000f00 */
[----:B------:R-:W-:Y:S01]  /*2650*/  FMUL.FTZ R100, R91, UR20 ;  /* 0x000000145b647c20 */ /* 0x000fe20008410000 */
[----:B------:R-:W-:-:S03]  /*2660*/  MOV R95, R101 ;  /* 0x00000065005f7202 */ /* 0x000fc60000000f00 */
[----:B------:R-:W-:-:S05]  /*2670*/  FMUL.FTZ R91, R87, R100 ;  /* 0x00000064575b7220 */ /* 0x000fca0000410000 */
[----:B------:R-:W-:Y:S01]  /*2680*/  FSEL R102, R91, RZ, P0 ;  /* 0x000000ff5b667208 */ /* 0x000fe20000000000 */
[----:B------:R-:W-:-:S04]  /*2690*/  HFMA2 R91, -RZ, RZ, 0, 0 ;  /* 0x00000000ff5b7431 */ /* 0x000fc800000001ff */
[----:B------:R-:W-:Y:S01]  /*26a0*/  FADD.FTZ R51, R51, R102 ;  /* 0x0000006633337221 */ /* 0x000fe20000010000 */
[----:B------:R-:W-:Y:S06]  /*26b0*/  @!P0 BRA `(.L_x_9794) ;  /* 0x0000000000108947 */ /* 0x000fec0003800000 */
[----:B------:R-:W-:Y:S01]  /*26c0*/  HADD2.F32 R91, -RZ, R0.H1_H1 ;  /* 0x30000000ff5b7230 */ /* 0x000fe20000004100 */
[----:B------:R-:W-:Y:S02]  /*26d0*/  MOV R92, R99 ;  /* 0x00000063005c7202 */ /* 0x000fe40000000f00 */
[----:B------:R-:W-:Y:S02]  /*26e0*/  MOV R95, R101 ;  /* 0x00000065005f7202 */ /* 0x000fe40000000f00 */
[----:B------:R-:W-:-:S07]  /*26f0*/  FMUL.FTZ R91, R91, R100 ;  /* 0x000000645b5b7220 */ /* 0x000fce0000410000 */
.L_x_9794:
[----:B------:R-:W-:Y:S05]  /*2700*/  BSYNC.RECONVERGENT B0 ;  /* 0x0000000000007941 */ /* 0x000fea0003800200 */
.L_x_9793:
[----:B------:R-:W-:Y:S05]  /*2710*/  BRA `(.L_x_9787) ;  /* 0x0000000400f87947 */ /* 0x000fea0003800000 */
.L_x_9782:
[----:B------:R-:W-:Y:S01]  /*2720*/  UISETP.NE.U32.AND UP0, UPT, UR16, URZ, UPT ;  /* 0x000000ff1000728c */ /* 0x000fe2000bf05070 */
[----:B------:R-:W-:Y:S03]  /*2730*/  BSSY.RECONVERGENT B0, `(.L_x_9787) ;  /* 0x000007c000007945 */ /* 0x000fe60003800200 */
[----:B------:R-:W-:-:S09]  /*2740*/  UISETP.NE.AND.EX UP0, UPT, UR17, URZ, UPT, UP0 ;  /* 0x000000ff1100728c */ /* 0x000fd2000bf05300 */
[----:B------:R-:W-:Y:S05]  /*2750*/  BRA.U UP0, `(.L_x_9795) ;  /* 0x0000000100f87547 */ /* 0x000fea000b800000 */
[----:B------:R-:W-:Y:S05]  /*2760*/  @!P1 BRA `(.L_x_9796) ;  /* 0x0000000000389947 */ /* 0x000fea0003800000 */
[----:B------:R-:W-:Y:S02]  /*2770*/  PLOP3.LUT P0, PT, PT, PT, UP2, 0x80, 0x8 ;  /* 0x000000000008781c */ /* 0x000fe40003f0f028 */
[----:B-----5:R-:W-:-:S11]  /*2780*/  MOV R88, R20 ;  /* 0x0000001400587202 */ /* 0x020fd60000000f00 */
[----:B------:R-:W-:-:S04]  /*2790*/  @P0 FFMA.FTZ R97, R3, UR28, R98 ;  /* 0x0000001c03610c23 */ /* 0x000fc80008010062 */
[----:B------:R-:W-:-:S04]  /*27a0*/  @P0 FADD.FTZ R97, R152, -R97 ;  /* 0x8000006198610221 */ /* 0x000fc80000010000 */
[----:B------:R-:W-:Y:S01]  /*27b0*/  @P0 FFMA.FTZ R88, R97, UR27, R20 ;  /* 0x0000001b61580c23 */ /* 0x000fe20008010014 */
[----:B------:R-:W-:-:S03]  /*27c0*/  LOP3.LUT P0, RZ, R165, 0xff, RZ, 0xc0, !PT ;  /* 0x000000ffa5ff7812 */ /* 0x000fc6000780c0ff */
        /* <DEDUP_REMOVED lines=8> */
.L_x_9796:
        /* <DEDUP_REMOVED lines=15> */
.L_x_9797:
        /* <DEDUP_REMOVED lines=15> */
.L_x_9798:
[----:B------:R-:W-:Y:S05]  /*2a30*/  @!P1 BRA `(.L_x_9799) ;  /* 0x00000004002c9947 */ /* 0x000fea0003800000 */
[----:B------:R-:W-:Y:S02]  /*2a40*/  PLOP3.LUT P0, PT, PT, PT, UP2, 0x80, 0x8 ;  /* 0x000000000008781c */ /* 0x000fe40003f0f028 */
[----:B-----5:R-:W-:-:S11]  /*2a50*/  MOV R91, R23 ;  /* 0x00000017005b7202 */ /* 0x020fd60000000f00 */
[----:B------:R-:W-:-:S04]  /*2a60*/  @P0 FFMA.FTZ R100, R160, UR28, R98 ;  /* 0x0000001ca0640c23 */ /* 0x000fc80008010062 */
[----:B------:R-:W-:-:S04]  /*2a70*/  @P0 FADD.FTZ R100, R155, -R100 ;  /* 0x800000649b640221 */ /* 0x000fc80000010000 */
[----:B------:R-:W-:Y:S01]  /*2a80*/  @P0 FFMA.FTZ R91, R100, UR27, R23 ;  /* 0x0000001b645b0c23 */ /* 0x000fe20008010017 */
[----:B------:R-:W-:-:S03]  /*2a90*/  ISETP.GE.U32.AND P0, PT, R165, 0x1000000, PT ;  /* 0x01000000a500780c */ /* 0x000fc60003f06070 */
        /* <DEDUP_REMOVED lines=10> */
.L_x_9795:
        /* <DEDUP_REMOVED lines=26> */
[----:B------:R-:W-:-:S07]  /*2ce0*/  FADD.FTZ R48, R48, R95 ;  /* 0x0000005f30307221 */ /* 0x000fce0000010000 */
.L_x_9800:
        /* <DEDUP_REMOVED lines=9> */
[----:B------:R-:W-:-:S07]  /*2d80*/  FADD.FTZ R49, R49, R102 ;  /* 0x0000006631317221 */ /* 0x000fce0000010000 */
.L_x_9801:
[----:B------:R-:W-:Y:S05]  /*2d90*/  @!P1 BRA `(.L_x_9802) ;  /* 0x0000000000249947 */ /* 0x000fea0003800000 */
        /* <DEDUP_REMOVED lines=9> */
.L_x_9802:
        /* <DEDUP_REMOVED lines=11> */
[----:B------:R-:W-:-:S07]  /*2ee0*/  FADD.FTZ R51, R51, R100 ;  /* 0x0000006433337221 */ /* 0x000fce0000010000 */
.L_x_9799:
[----:B------:R-:W-:Y:S05]  /*2ef0*/  BSYNC.RECONVERGENT B0 ;  /* 0x0000000000007941 */ /* 0x000fea0003800200 */
.L_x_9787:
[----:B------:R-:W-:Y:S01]  /*2f00*/  ISETP.NE.U32.AND P0, PT, RZ, UR16, PT ;  /* 0x00000010ff007c0c */ /* 0x000fe2000bf05070 */
[----:B------:R-:W0:Y:S01]  /*2f10*/  @P1 LDC.64 R102, c[0x0][0x468] ;  /* 0x00011a00ff661b82 */ /* 0x000e220000000a00 */
[----:B------:R-:W-:Y:S02]  /*2f20*/  UISETP.NE.U32.AND UP0, UPT, UR6, URZ, UPT ;  /* 0x000000ff0600728c */ /* 0x000fe4000bf05070 */
[----:B------:R-:W-:Y:S02]  /*2f30*/  ISETP.NE.AND.EX P0, PT, RZ, UR17, PT, P0 ;  /* 0x00000011ff007c0c */ /* 0x000fe4000bf05300 */
[----:B------:R-:W-:-:S11]  /*2f40*/  UISETP.NE.AND.EX UP0, UPT, UR7, URZ, UPT, UP0 ;  /* 0x000000ff0700728c */ /* 0x000fd6000bf05300 */
        /* <DEDUP_REMOVED lines=10> */
.L_x_9803:
[----:B------:R-:W-:Y:S05]  /*2ff0*/  BRA.U !UP0, `(.L_x_9804) ;  /* 0x0000000908307547 */ /* 0x000fea000b800000 */
[--C-:B0-----:R-:W-:Y:S02]  /*3000*/  SHF.R.U64 R103, R124, 0x10, R125.reuse ;  /* 0x000000107c677819 */ /* 0x101fe4000000127d */
[----:B------:R-:W-:-:S04]  /*3010*/  SHF.R.U32.HI R97, RZ, 0x10, R125 ;  /* 0x00000010ff617819 */ /* 0x000fc8000001167d */
[----:B------:R-:W-:Y:S01]  /*3020*/  PRMT R103, R103, 0x5410, R97 ;  /* 0x0000541067677816 */ /* 0x000fe20000000061 */
[----:B------:R-:W-:Y:S06]  /*3030*/  @!P0 BRA `(.L_x_9805) ;  /* 0x0000000400108947 */ /* 0x000fec0003800000 */
        /* <DEDUP_REMOVED lines=18> */
[----:B------:R-:W-:Y:S06]  /*3160*/  @!P1 BRA `(.L_x_9806) ;  /* 0x0000000000289947 */ /* 0x000fec0003800000 */
[----:B------:R-:W-:Y:S01]  /*3170*/  LOP3.LUT P2, RZ, R156, 0xff, RZ, 0xc0, !PT ;  /* 0x000000ff9cff7812 */ /* 0x000fe2000784c0ff */
[----:B------:R-:W-:Y:S01]  /*3180*/  FMUL.FTZ R88, R92, UR21 ;  /* 0x000000155c587c20 */ /* 0x000fe20008410000 */
[----:B------:R-:W-:-:S03]  /*3190*/  UMOV UR4, URZ ;  /* 0x000000ff00047c82 */ /* 0x000fc60008000000 */
[----:B------:R-:W-:Y:S01]  /*31a0*/  FMUL.FTZ R93, R88, UR20 ;  /* 0x00000014585d7c20 */ /* 0x000fe20008410000 */
[----:B------:R-:W-:-:S03]  /*31b0*/  MOV R88, UR4 ;  /* 0x0000000400587c02 */ /* 0x000fc60008000f00 */
[----:B------:R-:W-:-:S04]  /*31c0*/  FMUL.FTZ R95, R84, R93 ;  /* 0x0000005d545f7220 */ /* 0x000fc80000410000 */
[----:B------:R-:W-:Y:S01]  /*31d0*/  @P2 HADD2.F32 R100, -RZ, R124.H0_H0 ;  /* 0x2000007cff642230 */ /* 0x000fe20000004100 */
[----:B------:R-:W-:-:S04]  /*31e0*/  FSEL R95, R95, RZ, P2 ;  /* 0x000000ff5f5f7208 */ /* 0x000fc80001000000 */
[----:B------:R-:W-:Y:S01]  /*31f0*/  @P2 FMUL.FTZ R88, R93, R100 ;  /* 0x000000645d582220 */ /* 0x000fe20000410000 */
[----:B------:R-:W-:-:S07]  /*3200*/  FADD.FTZ R44, R44, R95 ;  /* 0x0000005f2c2c7221 */ /* 0x000fce0000010000 */
.L_x_9806:
[----:B------:R-:W-:Y:S05]  /*3210*/  @!P1 BRA `(.L_x_9807) ;  /* 0x0000000000289947 */ /* 0x000fea0003800000 */
        /* <DEDUP_REMOVED lines=10> */
.L_x_9807:
        /* <DEDUP_REMOVED lines=11> */
.L_x_9808:
[----:B------:R-:W-:Y:S02]  /*3370*/  MOV R93, R97 ;  /* 0x00000061005d7202 */ /* 0x000fe40000000f00 */
[----:B------:R-:W-:Y:S01]  /*3380*/  MOV R95, R101 ;  /* 0x00000065005f7202 */ /* 0x000fe20000000f00 */
[----:B------:R-:W-:Y:S06]  /*3390*/  @!P1 BRA `(.L_x_9809) ;  /* 0x0000000c00ac9947 */ /* 0x000fec0003800000 */
[----:B------:R-:W-:Y:S01]  /*33a0*/  FMUL.FTZ R91, R101, UR21 ;  /* 0x00000015655b7c20 */ /* 0x000fe20008410000 */
[----:B------:R-:W-:Y:S01]  /*33b0*/  ISETP.GE.U32.AND P2, PT, R156, 0x1000000, PT ;  /* 0x010000009c00780c */ /* 0x000fe20003f46070 */
[----:B------:R-:W-:Y:S01]  /*33c0*/  UMOV UR4, URZ ;  /* 0x000000ff00047c82 */ /* 0x000fe20008000000 */
[----:B------:R-:W-:Y:S01]  /*33d0*/  BSSY.RECONVERGENT B0, `(.L_x_9810) ;  /* 0x0000009000007945 */ /* 0x000fe20003800200 */
[----:B------:R-:W-:-:S04]  /*33e0*/  FMUL.FTZ R102, R91, UR20 ;  /* 0x000000145b667c20 */ /* 0x000fc80008410000 */
[----:B------:R-:W-:-:S05]  /*33f0*/  FMUL.FTZ R91, R87, R102 ;  /* 0x00000066575b7220 */ /* 0x000fca0000410000 */
[----:B------:R-:W-:Y:S02]  /*3400*/  FSEL R100, R91, RZ, P2 ;  /* 0x000000ff5b647208 */ /* 0x000fe40001000000 */
[----:B------:R-:W-:-:S03]  /*3410*/  MOV R91, UR4 ;  /* 0x00000004005b7c02 */ /* 0x000fc60008000f00 */
[----:B------:R-:W-:Y:S01]  /*3420*/  FADD.FTZ R47, R47, R100 ;  /* 0x000000642f2f7221 */ /* 0x000fe20000010000 */
[----:B------:R-:W-:Y:S06]  /*3430*/  @!P2 BRA `(.L_x_9811) ;  /* 0x000000000008a947 */ /* 0x000fec0003800000 */
[----:B------:R-:W-:-:S05]  /*3440*/  HADD2.F32 R91, -RZ, R103.H1_H1 ;  /* 0x30000067ff5b7230 */ /* 0x000fca0000004100 */
[----:B------:R-:W-:-:S07]  /*3450*/  FMUL.FTZ R91, R102, R91 ;  /* 0x0000005b665b7220 */ /* 0x000fce0000410000 */
.L_x_9811:
[----:B------:R-:W-:Y:S05]  /*3460*/  BSYNC.RECONVERGENT B0 ;  /* 0x0000000000007941 */ /* 0x000fea0003800200 */
.L_x_9810:
[----:B------:R-:W-:Y:S05]  /*3470*/  BRA `(.L_x_9809) ;  /* 0x0000000c00747947 */ /* 0x000fea0003800000 */
.L_x_9805:
[----:B------:R-:W-:Y:S05]  /*3480*/  @!P1 BRA `(.L_x_9812) ;  /* 0x00000000003c9947 */ /* 0x000fea0003800000 */
[----:B------:R-:W-:Y:S01]  /*3490*/  PLOP3.LUT P2, PT, PT, PT, UP2, 0x80, 0x8 ;  /* 0x000000000008781c */ /* 0x000fe20003f4f028 */
[----:B------:R-:W-:Y:S01]  /*34a0*/  UMOV UR4, URZ ;  /* 0x000000ff00047c82 */ /* 0x000fe20008000000 */
[----:B-----5:R-:W-:-:S11]  /*34b0*/  MOV R88, R16 ;  /* 0x0000001000587202 */ /* 0x020fd60000000f00 */
[----:B------:R-:W-:-:S04]  /*34c0*/  @P2 FFMA.FTZ R97, R147, UR28, R98 ;  /* 0x0000001c93612c23 */ /* 0x000fc80008010062 */
[----:B------:R-:W-:-:S04]  /*34d0*/  @P2 FADD.FTZ R97, R146, -R97 ;  /* 0x8000006192612221 */ /* 0x000fc80000010000 */
[----:B------:R-:W-:Y:S01]  /*34e0*/  @P2 FFMA.FTZ R88, R97, UR27, R16 ;  /* 0x0000001b61582c23 */ /* 0x000fe20008010010 */
[----:B------:R-:W-:-:S03]  /*34f0*/  LOP3.LUT P2, RZ, R156, 0xff, RZ, 0xc0, !PT ;  /* 0x000000ff9cff7812 */ /* 0x000fc6000784c0ff */
        /* <DEDUP_REMOVED lines=8> */
.L_x_9812:
        /* <DEDUP_REMOVED lines=16> */
.L_x_9813:
        /* <DEDUP_REMOVED lines=16> */
.L_x_9814:
[----:B------:R-:W-:Y:S04]  /*3780*/  BSSY.RECONVERGENT B0, `(.L_x_9815) ;  /* 0x0000012000007945 */ /* 0x000fe80003800200 */
[----:B------:R-:W-:Y:S05]  /*3790*/  @!P1 BRA `(.L_x_9816) ;  /* 0x0000000000409947 */ /* 0x000fea0003800000 */
[----:B------:R-:W-:Y:S01]  /*37a0*/  PLOP3.LUT P2, PT, PT, PT, UP2, 0x80, 0x8 ;  /* 0x000000000008781c */ /* 0x000fe20003f4f028 */
[----:B------:R-:W-:Y:S01]  /*37b0*/  UMOV UR4, URZ ;  /* 0x000000ff00047c82 */ /* 0x000fe20008000000 */
        /* <DEDUP_REMOVED lines=14> */
.L_x_9816:
[----:B------:R-:W-:Y:S05]  /*38a0*/  BSYNC.RECONVERGENT B0 ;  /* 0x0000000000007941 */ /* 0x000fea0003800200 */
.L_x_9815:
[----:B------:R-:W-:Y:S05]  /*38b0*/  BRA `(.L_x_9809) ;  /* 0x0000000800647947 */ /* 0x000fea0003800000 */
.L_x_9804:
[----:B------:R-:W-:Y:S01]  /*38c0*/  BSSY.RECONVERGENT B0, `(.L_x_9809) ;  /* 0x0000098000007945 */ /* 0x000fe20003800200 */
[--C-:B0-----:R-:W-:Y:S02]  /*38d0*/  SHF.R.U64 R102, R124, 0x10, R125.reuse ;  /* 0x000000107c667819 */ /* 0x101fe4000000127d */
[----:B------:R-:W-:Y:S01]  /*38e0*/  SHF.R.U32.HI R103, RZ, 0x10, R125 ;  /* 0x00000010ff677819 */ /* 0x000fe2000001167d */
[----:B------:R-:W-:Y:S06]  /*38f0*/  @!P0 BRA `(.L_x_9817) ;  /* 0x0000000400508947 */ /* 0x000fec0003800000 */
        /* <DEDUP_REMOVED lines=17> */
[----:B------:R-:W-:Y:S06]  /*3a10*/  @!P1 BRA `(.L_x_9818) ;  /* 0x00000000003c9947 */ /* 0x000fec0003800000 */
[----:B------:R-:W-:Y:S01]  /*3a20*/  FFMA.FTZ R95, R147, UR28, R98 ;  /* 0x0000001c935f7c23 */ /* 0x000fe20008010062 */
[----:B------:R-:W-:Y:S01]  /*3a30*/  ISETP.LT.AND P2, PT, RZ, UR29, PT ;  /* 0x0000001dff007c0c */ /* 0x000fe2000bf41270 */
[----:B------:R-:W-:Y:S02]  /*3a40*/  UMOV UR4, URZ ;  /* 0x000000ff00047c82 */ /* 0x000fe40008000000 */
[----:B------:R-:W-:-:S04]  /*3a50*/  FADD.FTZ R88, R146, -R95 ;  /* 0x8000005f92587221 */ /* 0x000fc80000010000 */
[----:B------:R-:W-:-:S05]  /*3a60*/  FMUL.FTZ R88, R88, UR27 ;  /* 0x0000001b58587c20 */ /* 0x000fca0008410000 */
        /* <DEDUP_REMOVED lines=10> */
.L_x_9818:
[----:B------:R-:W-:Y:S05]  /*3b10*/  @!P1 BRA `(.L_x_9819) ;  /* 0x00000000003c9947 */ /* 0x000fea0003800000 */
        /* <DEDUP_REMOVED lines=15> */
.L_x_9819:
        /* <DEDUP_REMOVED lines=16> */
.L_x_9820:
        /* <DEDUP_REMOVED lines=14> */
[----:B------:R-:W-:Y:S01]  /*3df0*/  HADD2.F32 R91, -RZ, R103.H0_H0 ;  /* 0x20000067ff5b7230 */ /* 0x000fe20000004100 */
[----:B------:R-:W-:Y:S02]  /*3e00*/  MOV R92, R99 ;  /* 0x00000063005c7202 */ /* 0x000fe40000000f00 */
[----:B------:R-:W-:Y:S02]  /*3e10*/  MOV R95, R101 ;  /* 0x00000065005f7202 */ /* 0x000fe40000000f00 */
[----:B------:R-:W-:Y:S01]  /*3e20*/  FMUL.FTZ R91, R91, R100 ;  /* 0x000000645b5b7220 */ /* 0x000fe20000410000 */
[----:B------:R-:W-:Y:S06]  /*3e30*/  BRA `(.L_x_9821) ;  /* 0x0000000400007947 */ /* 0x000fec0003800000 */
.L_x_9817:
        /* <DEDUP_REMOVED lines=16> */
.L_x_9822:
        /* <DEDUP_REMOVED lines=16> */
.L_x_9823:
        /* <DEDUP_REMOVED lines=16> */
.L_x_9824:
[----:B------:R-:W-:Y:S05]  /*4140*/  @!P1 BRA `(.L_x_9821) ;  /* 0x00000000003c9947 */ /* 0x000fea0003800000 */
[----:B------:R-:W-:Y:S01]  /*4150*/  FFMA.FTZ R100, R162, UR28, R98 ;  /* 0x0000001ca2647c23 */ /* 0x000fe20008010062 */
[----:B------:R-:W-:Y:S01]  /*4160*/  ISETP.LT.AND P2, PT, RZ, UR29, PT ;  /* 0x0000001dff007c0c */ /* 0x000fe2000bf41270 */
[----:B------:R-:W-:Y:S02]  /*4170*/  UMOV UR4, URZ ;  /* 0x000000ff00047c82 */ /* 0x000fe40008000000 */
[----:B------:R-:W-:-:S04]  /*4180*/  FADD.FTZ R100, R161, -R100 ;  /* 0x80000064a1647221 */ /* 0x000fc80000010000 */
[----:B------:R-:W-:-:S05]  /*4190*/  FMUL.FTZ R91, R100, UR27 ;  /* 0x0000001b645b7c20 */ /* 0x000fca0008410000 */
[----:B------:R-:W-:Y:S02]  /*41a0*/  FSEL R91, R91, RZ, P2 ;  /* 0x000000ff5b5b7208 */ /* 0x000fe40001000000 */
[----:B-----5:R-:W-:-:S03]  /*41b0*/  ISETP.GE.U32.AND P2, PT, R156, 0x1000000, PT ;  /* 0x010000009c00780c */ /* 0x020fc60003f46070 */
        /* <DEDUP_REMOVED lines=8> */
.L_x_9821:
[----:B------:R-:W-:Y:S05]  /*4240*/  BSYNC.RECONVERGENT B0 ;  /* 0x0000000000007941 */ /* 0x000fea0003800200 */
.L_x_9809:
[----:B------:R-:W0:Y:S01]  /*4250*/  @P0 LDC.64 R100, c[0x0][0x478] ;  /* 0x00011e00ff640b82 */ /* 0x000e220000000a00 */
[----:B------:R-:W-:Y:S02]  /*4260*/  @P0 IADD3 R97, PT, PT, R96, 0x80, RZ ;  /* 0x0000008060610810 */ /* 0x000fe40007ffe0ff */
[----:B------:R-:W-:-:S05]  /*4270*/  @P1 IADD3 R99, PT, PT, R2, 0x80, RZ ;  /* 0x0000008002631810 */ /* 0x000fca0007ffe0ff */
[----:B------:R-:W1:Y:S01]  /*4280*/  @P1 LDC.64 R102, c[0x0][0x468] ;  /* 0x00011a00ff661b82 */ /* 0x000e620000000a00 */
[----:B0-----:R-:W-:Y:S01]  /*4290*/  @P0 IMAD.WIDE.U32 R100, R97, 0x10, R100 ;  /* 0x0000001061640825 */ /* 0x001fe200078e0064 */
[----:B------:R-:W-:-:S04]  /*42a0*/  SHF.R.U32.HI R97, RZ, 0x10, R127 ;  /* 0x00000010ff617819 */ /* 0x000fc8000001167f */
[----:B------:R0:W-:Y:S01]  /*42b0*/  @P0 STG.E.128 desc[UR18][R100.64], R92 ;  /* 0x0000005c64000986 */ /* 0x0001e2000c101d12 */
[----:B-1----:R-:W-:Y:S01]  /*42c0*/  @P1 IMAD.WIDE.U32 R102, R99, 0x10, R102 ;  /* 0x0000001063661825 */ /* 0x002fe200078e0066 */
[----:B------:R-:W-:-:S04]  /*42d0*/  SHF.R.U64 R99, R126, 0x10, R127 ;  /* 0x000000107e637819 */ /* 0x000fc8000000127f */
[----:B------:R0:W-:Y:S01]  /*42e0*/  @P1 STG.E.128 desc[UR18][R102.64], R88 ;  /* 0x0000005866001986 */ /* 0x0001e2000c101d12 */
[----:B------:R-:W-:Y:S05]  /*42f0*/  @!P1 BRA `(.L_x_9825) ;  /* 0x0000000000109947 */ /* 0x000fea0003800000 */
[----:B-----5:R-:W1:Y:S01]  /*4300*/  LDC.64 R84, c[0x0][0x390] ;  /* 0x0000e400ff547b82 */ /* 0x020e620000000a00 */
[----:B------:R-:W-:-:S05]  /*4310*/  IADD3 R87, PT, PT, R2, 0x100, RZ ;  /* 0x0000010002577810 */ /* 0x000fca0007ffe0ff */
[----:B-1----:R-:W-:-:S06]  /*4320*/  IMAD.WIDE.U32 R84, R87, 0x10, R84 ;  /* 0x0000001057547825 */ /* 0x002fcc00078e0054 */
[----:B------:R-:W5:Y:S02]  /*4330*/  LDG.E.128 R84, desc[UR18][R84.64] ;  /* 0x0000001254547981 */ /* 0x000f64000c1e1d00 */
.L_x_9825:
[----:B------:R-:W-:Y:S01]  /*4340*/  PRMT R97, R97, 0x5410, R99 ;  /* 0x0000541061617816 */ /* 0x000fe20000000063 */
[----:B------:R-:W-:Y:S06]  /*4350*/  BRA.U !UP0, `(.L_x_9826) ;  /* 0x0000000908247547 */ /* 0x000fec000b800000 */
[----:B------:R-:W-:Y:S05]  /*4360*/  @!P0 BRA `(.L_x_9827) ;  /* 0x0000000400108947 */ /* 0x000fea0003800000 */
[----:B------:R-:W-:Y:S02]  /*4370*/  PLOP3.LUT P2, PT, PT, PT, UP2, 0x80, 0x8 ;  /* 0x000000000008781c */ /* 0x000fe40003f4f028 */
[----:B0----5:R-:W-:Y:S02]  /*4380*/  MOV R101, R14 ;  /* 0x0000000e00657202 */ /* 0x021fe40000000f00 */
        /* <DEDUP_REMOVED lines=27> */
.L_x_9828:
[----:B------:R-:W-:Y:S05]  /*4540*/  @!P1 BRA `(.L_x_9829) ;  /* 0x0000000000289947 */ /* 0x000fea0003800000 */
[----:B------:R-:W-:Y:S01]  /*4550*/  LOP3.LUT P2, RZ, R157, 0xff00, RZ, 0xc0, !PT ;  /* 0x0000ff009dff7812 */ /* 0x000fe2000784c0ff */
[----:B------:R-:W-:Y:S01]  /*4560*/  FMUL.FTZ R89, R99, UR21 ;  /* 0x0000001563597c20 */ /* 0x000fe20008410000 */
[----:B------:R-:W-:-:S03]  /*4570*/  UMOV UR4, URZ ;  /* 0x000000ff00047c82 */ /* 0x000fc60008000000 */
[----:B------:R-:W-:Y:S01]  /*4580*/  FMUL.FTZ R100, R89, UR20 ;  /* 0x0000001459647c20 */ /* 0x000fe20008410000 */
[----:B------:R-:W-:-:S03]  /*4590*/  MOV R89, UR4 ;  /* 0x0000000400597c02 */ /* 0x000fc60008000f00 */
[----:B------:R-:W-:-:S04]  /*45a0*/  FMUL.FTZ R93, R85, R100 ;  /* 0x00000064555d7220 */ /* 0x000fc80000410000 */
[----:B------:R-:W-:Y:S01]  /*45b0*/  @P2 HADD2.F32 R95, -RZ, R97.H1_H1 ;  /* 0x30000061ff5f2230 */ /* 0x000fe20000004100 */
[----:B------:R-:W-:-:S04]  /*45c0*/  FSEL R102, R93, RZ, P2 ;  /* 0x000000ff5d667208 */ /* 0x000fc80001000000 */
[----:B------:R-:W-:Y:S01]  /*45d0*/  @P2 FMUL.FTZ R89, R100, R95 ;  /* 0x0000005f64592220 */ /* 0x000fe20000410000 */
[----:B------:R-:W-:-:S07]  /*45e0*/  FADD.FTZ R41, R41, R102 ;  /* 0x0000006629297221 */ /* 0x000fce0000010000 */
.L_x_9829:
        /* <DEDUP_REMOVED lines=11> */
.L_x_9830:
        /* <DEDUP_REMOVED lines=13> */
[----:B------:R-:W-:-:S05]  /*4770*/  HADD2.F32 R91, -RZ, R97.H0_H0 ;  /* 0x20000061ff5b7230 */ /* 0x000fca0000004100 */
[----:B------:R-:W-:-:S07]  /*4780*/  FMUL.FTZ R91, R102, R91 ;  /* 0x0000005b665b7220 */ /* 0x000fce0000410000 */
.L_x_9833:
[----:B------:R-:W-:Y:S05]  /*4790*/  BSYNC.RECONVERGENT B0 ;  /* 0x0000000000007941 */ /* 0x000fea0003800200 */
.L_x_9832:
[----:B------:R-:W-:Y:S05]  /*47a0*/  BRA `(.L_x_9831) ;  /* 0x0000000c006c7947 */ /* 0x000fea0003800000 */
.L_x_9827:
[----:B------:R-:W-:Y:S05]  /*47b0*/  @!P1 BRA `(.L_x_9834) ;  /* 0x00000000003c9947 */ /* 0x000fea0003800000 */
[----:B------:R-:W-:Y:S01]  /*47c0*/  PLOP3.LUT P2, PT, PT, PT, UP2, 0x80, 0x8 ;  /* 0x000000000008781c */ /* 0x000fe20003f4f028 */
[----:B------:R-:W-:Y:S01]  /*47d0*/  UMOV UR4, URZ ;  /* 0x000000ff00047c82 */ /* 0x000fe20008000000 */
[----:B0----5:R-:W-:-:S11]  /*47e0*/  MOV R88, R12 ;  /* 0x0000000c00587202 */ /* 0x021fd60000000f00 */
        /* <DEDUP_REMOVED lines=12> */
.L_x_9834:
        /* <DEDUP_REMOVED lines=16> */
.L_x_9835:
        /* <DEDUP_REMOVED lines=16> */
.L_x_9836:
[----:B------:R-:W-:Y:S04]  /*4ab0*/  BSSY.RECONVERGENT B0, `(.L_x_9837) ;  /* 0x0000012000007945 */ /* 0x000fe80003800200 */
[----:B------:R-:W-:Y:S05]  /*4ac0*/  @!P1 BRA `(.L_x_9838) ;  /* 0x0000000000409947 */ /* 0x000fea0003800000 */
[----:B------:R-:W-:Y:S01]  /*4ad0*/  PLOP3.LUT P2, PT, PT, PT, UP2, 0x80, 0x8 ;  /* 0x000000000008781c */ /* 0x000fe20003f4f028 */
[----:B------:R-:W-:Y:S01]  /*4ae0*/  UMOV UR4, URZ ;  /* 0x000000ff00047c82 */ /* 0x000fe20008000000 */
[----:B0----5:R-:W-:-:S11]  /*4af0*/  MOV R91, R15 ;  /* 0x0000000f005b7202 */ /* 0x021fd60000000f00 */
        /* <DEDUP_REMOVED lines=13> */
.L_x_9838:
[----:B------:R-:W-:Y:S05]  /*4bd0*/  BSYNC.RECONVERGENT B0 ;  /* 0x0000000000007941 */ /* 0x000fea0003800200 */
.L_x_9837:
[----:B------:R-:W-:Y:S05]  /*4be0*/  BRA `(.L_x_9831) ;  /* 0x00000008005c7947 */ /* 0x000fea0003800000 */
.L_x_9826:
[----:B------:R-:W-:Y:S04]  /*4bf0*/  BSSY.RECONVERGENT B0, `(.L_x_9831) ;  /* 0x0000096000007945 */ /* 0x000fe80003800200 */
[----:B------:R-:W-:Y:S05]  /*4c00*/  @!P0 BRA `(.L_x_9839) ;  /* 0x0000000400508947 */ /* 0x000fea0003800000 */
        /* <DEDUP_REMOVED lines=33> */
.L_x_9840:
        /* <DEDUP_REMOVED lines=16> */
.L_x_9841:
        /* <DEDUP_REMOVED lines=16> */
.L_x_9842:
[----:B------:R-:W-:Y:S02]  /*5020*/  MOV R92, R101 ;  /* 0x00000065005c7202 */ /* 0x000fe40000000f00 */
[----:B------:R-:W-:Y:S01]  /*5030*/  MOV R95, R102 ;  /* 0x00000066005f7202 */ /* 0x000fe20000000f00 */
[----:B------:R-:W-:Y:S06]  /*5040*/  @!P1 BRA `(.L_x_9843) ;  /* 0x0000000400409947 */ /* 0x000fec0003800000 */
[----:B------:R-:W-:Y:S01]  /*5050*/  FMUL.FTZ R91, R102, UR21 ;  /* 0x00000015665b7c20 */ /* 0x000fe20008410000 */
[----:B-----5:R-:W-:Y:S01]  /*5060*/  ISETP.GE.U32.AND P2, PT, R157, 0x1000000, PT ;  /* 0x010000009d00780c */ /* 0x020fe20003f46070 */
[----:B------:R-:W-:Y:S01]  /*5070*/  UMOV UR4, URZ ;  /* 0x000000ff00047c82 */ /* 0x000fe20008000000 */
[----:B------:R-:W-:Y:S01]  /*5080*/  MOV R92, R101 ;  /* 0x00000065005c7202 */ /* 0x000fe20000000f00 */
[----:B------:R-:W-:Y:S01]  /*5090*/  FMUL.FTZ R100, R91, UR20 ;  /* 0x000000145b647c20 */ /* 0x000fe20008410000 */
[----:B------:R-:W-:-:S03]  /*50a0*/  MOV R95, R102 ;  /* 0x00000066005f7202 */ /* 0x000fc60000000f00 */
[----:B------:R-:W-:-:S05]  /*50b0*/  FMUL.FTZ R91, R87, R100 ;  /* 0x00000064575b7220 */ /* 0x000fca0000410000 */
[----:B------:R-:W-:Y:S02]  /*50c0*/  FSEL R156, R91, RZ, P2 ;  /* 0x000000ff5b9c7208 */ /* 0x000fe40001000000 */
[----:B------:R-:W-:-:S03]  /*50d0*/  MOV R91, UR4 ;  /* 0x00000004005b7c02 */ /* 0x000fc60008000f00 */
[----:B------:R-:W-:Y:S01]  /*50e0*/  FADD.FTZ R43, R43, R156 ;  /* 0x0000009c2b2b7221 */ /* 0x000fe20000010000 */
[----:B------:R-:W-:Y:S06]  /*50f0*/  @!P2 BRA `(.L_x_9843) ;  /* 0x000000040014a947 */ /* 0x000fec0003800000 */
[----:B------:R-:W-:Y:S01]  /*5100*/  HADD2.F32 R91, -RZ, R97.H0_H0 ;  /* 0x20000061ff5b7230 */ /* 0x000fe20000004100 */
[----:B------:R-:W-:Y:S02]  /*5110*/  MOV R92, R101 ;  /* 0x00000065005c7202 */ /* 0x000fe40000000f00 */
[----:B------:R-:W-:Y:S02]  /*5120*/  MOV R95, R102 ;  /* 0x00000066005f7202 */ /* 0x000fe40000000f00 */
[----:B------:R-:W-:Y:S01]  /*5130*/  FMUL.FTZ R91, R91, R100 ;  /* 0x000000645b5b7220 */ /* 0x000fe20000410000 */
[----:B------:R-:W-:Y:S06]  /*5140*/  BRA `(.L_x_9843) ;  /* 0x0000000400007947 */ /* 0x000fec0003800000 */
.L_x_9839:
[----:B------:R-:W-:Y:S05]  /*5150*/  @!P1 BRA `(.L_x_9844) ;  /* 0x00000000003c9947 */ /* 0x000fea0003800000 */
[----:B------:R-:W-:Y:S01]  /*5160*/  FFMA.FTZ R99, R163, UR28, R98 ;  /* 0x0000001ca3637c23 */ /* 0x000fe20008010062 */
[----:B------:R-:W-:Y:S01]  /*5170*/  ISETP.LT.AND P2, PT, RZ, UR29, PT ;  /* 0x0000001dff007c0c */ /* 0x000fe2000bf41270 */
[----:B------:R-:W-:Y:S02]  /*5180*/  UMOV UR4, URZ ;  /* 0x000000ff00047c82 */ /* 0x000fe40008000000 */
[----:B------:R-:W-:-:S04]  /*5190*/  FADD.FTZ R99, R164, -R99 ;  /* 0x80000063a4637221 */ /* 0x000fc80000010000 */
[----:B0-----:R-:W-:-:S05]  /*51a0*/  FMUL.FTZ R88, R99, UR27 ;  /* 0x0000001b63587c20 */ /* 0x001fca0008410000 */
        /* <DEDUP_REMOVED lines=10> */
.L_x_9844:
[----:B------:R-:W-:Y:S05]  /*5250*/  @!P1 BRA `(.L_x_9845) ;  /* 0x00000000003c9947 */ /* 0x000fea0003800000 */
[----:B0-----:R-:W-:Y:S01]  /*5260*/  FFMA.FTZ R100, R104, UR28, R98 ;  /* 0x0000001c68647c23 */ /* 0x001fe20008010062 */
        /* <DEDUP_REMOVED lines=14> */
.L_x_9845:
        /* <DEDUP_REMOVED lines=16> */
.L_x_9846:
[----:B------:R-:W-:Y:S05]  /*5450*/  @!P1 BRA `(.L_x_9843) ;  /* 0x00000000003c9947 */ /* 0x000fea0003800000 */
[----:B0-----:R-:W-:Y:S01]  /*5460*/  FFMA.FTZ R100, R168, UR28, R98 ;  /* 0x0000001ca8647c23 */ /* 0x001fe20008010062 */
        /* <DEDUP_REMOVED lines=14> */
.L_x_9843:
[----:B------:R-:W-:Y:S05]  /*5550*/  BSYNC.RECONVERGENT B0 ;  /* 0x0000000000007941 */ /* 0x000fea0003800200 */
.L_x_9831:
[----:B0-----:R-:W0:Y:S01]  /*5560*/  @P0 LDC.64 R100, c[0x0][0x478] ;  /* 0x00011e00ff640b82 */ /* 0x001e220000000a00 */
[----:B------:R-:W-:Y:S02]  /*5570*/  @P0 IADD3 R97, PT, PT, R96, 0x100, RZ ;  /* 0x0000010060610810 */ /* 0x000fe40007ffe0ff */
[----:B------:R-:W-:-:S05]  /*5580*/  @P1 IADD3 R99, PT, PT, R2, 0x100, RZ ;  /* 0x0000010002631810 */ /* 0x000fca0007ffe0ff */
[----:B------:R-:W1:Y:S01]  /*5590*/  @P1 LDC.64 R102, c[0x0][0x468] ;  /* 0x00011a00ff661b82 */ /* 0x000e620000000a00 */
[----:B0-----:R-:W-:Y:S01]  /*55a0*/  @P0 IMAD.WIDE.U32 R100, R97, 0x10, R100 ;  /* 0x0000001061640825 */ /* 0x001fe200078e0064 */
[----:B------:R-:W-:-:S04]  /*55b0*/  SHF.R.U64 R97, R128, 0x10, R129 ;  /* 0x0000001080617819 */ /* 0x000fc80000001281 */
[----:B------:R0:W-:Y:S01]  /*55c0*/  @P0 STG.E.128 desc[UR18][R100.64], R92 ;  /* 0x0000005c64000986 */ /* 0x0001e2000c101d12 */
[----:B-1----:R-:W-:Y:S01]  /*55d0*/  @P1 IMAD.WIDE.U32 R102, R99, 0x10, R102 ;  /* 0x0000001063661825 */ /* 0x002fe200078e0066 */
[----:B------:R-:W-:-:S04]  /*55e0*/  SHF.R.U32.HI R99, RZ, 0x10, R129 ;  /* 0x00000010ff637819 */ /* 0x000fc80000011681 */
[----:B------:R0:W-:Y:S01]  /*55f0*/  @P1 STG.E.128 desc[UR18][R102.64], R88 ;  /* 0x0000005866001986 */ /* 0x0001e2000c101d12 */
[----:B------:R-:W-:Y:S05]  /*5600*/  @!P1 BRA `(.L_x_9847) ;  /* 0x0000000000109947 */ /* 0x000fea0003800000 */
[----:B-----5:R-:W1:Y:S01]  /*5610*/  LDC.64 R84, c[0x0][0x390] ;  /* 0x0000e400ff547b82 */ /* 0x020e620000000a00 */
[----:B------:R-:W-:-:S05]  /*5620*/  IADD3 R87, PT, PT, R2, 0x180, RZ ;  /* 0x0000018002577810 */ /* 0x000fca0007ffe0ff */
[----:B-1----:R-:W-:-:S06]  /*5630*/  IMAD.WIDE.U32 R84, R87, 0x10, R84 ;  /* 0x0000001057547825 */ /* 0x002fcc00078e0054 */
[----:B------:R-:W5:Y:S02]  /*5640*/  LDG.E.128 R84, desc[UR18][R84.64] ;  /* 0x0000001254547981 */ /* 0x000f64000c1e1d00 */
.L_x_9847:
        /* <DEDUP_REMOVED lines=32> */
.L_x_9850:
        /* <DEDUP_REMOVED lines=11> */
.L_x_9851:
        /* <DEDUP_REMOVED lines=11> */
.L_x_9852:
        /* <DEDUP_REMOVED lines=15> */
.L_x_9855:
[----:B------:R-:W-:Y:S05]  /*5aa0*/  BSYNC.RECONVERGENT B0 ;  /* 0x0000000000007941 */ /* 0x000fea0003800200 */
.L_x_9854:
[----:B------:R-:W-:Y:S05]  /*5ab0*/  BRA `(.L_x_9853) ;  /* 0x0000000c006c7947 */ /* 0x000fea0003800000 */
.L_x_9849:
        /* <DEDUP_REMOVED lines=16> */
.L_x_9856:
        /* <DEDUP_REMOVED lines=16> */
.L_x_9857:
        /* <DEDUP_REMOVED lines=16> */
.L_x_9858:
        /* <DEDUP_REMOVED lines=18> */
.L_x_9860:
[----:B------:R-:W-:Y:S05]  /*5ee0*/  BSYNC.RECONVERGENT B0 ;  /* 0x0000000000007941 */ /* 0x000fea0003800200 */
.L_x_9859:
[----:B------:R-:W-:Y:S05]  /*5ef0*/  BRA `(.L_x_9853) ;  /* 0x00000008005c7947 */ /* 0x000fea0003800000 */
.L_x_9848:
        /* <DEDUP_REMOVED lines=14> */
[----:B------:R-:W-:-:S04]  /*5fe0*/  ISETP.LT.AND P2, PT, RZ, UR29, PT ;  /* 0x0000001dff007c0c */ /* 0x000fc8000bf41270 */
        /* <DEDUP_REMOVED lines=20> */
.L_x_9862:
        /* <DEDUP_REMOVED lines=16> */
.L_x_9863:
        /* <DEDUP_REMOVED lines=16> */
.L_x_9864:
        /* <DEDUP_REMOVED lines=19> */
.L_x_9861:
        /* <DEDUP_REMOVED lines=16> */
.L_x_9866:
        /* <DEDUP_REMOVED lines=16> */
.L_x_9867:
        /* <DEDUP_REMOVED lines=16> */
.L_x_9868:
        /* <DEDUP_REMOVED lines=16> */
.L_x_9865:
[----:B------:R-:W-:Y:S05]  /*6860*/  BSYNC.RECONVERGENT B0 ;  /* 0x0000000000007941 */ /* 0x000fea0003800200 */
.L_x_9853:
[----:B0-----:R-:W0:Y:S01]  /*6870*/  @P0 LDC.64 R100, c[0x0][0x478] ;  /* 0x00011e00ff640b82 */ /* 0x001e220000000a00 */
[----:B------:R-:W-:Y:S02]  /*6880*/  @P0 IADD3 R97, PT, PT, R96, 0x180, RZ ;  /* 0x0000018060610810 */ /* 0x000fe40007ffe0ff */
[C---:B------:R-:W-:Y:S02]  /*6890*/  @P1 IADD3 R99, PT, PT, R2.reuse, 0x180, RZ ;  /* 0x0000018002631810 */ /* 0x040fe40007ffe0ff */
[----:B------:R-:W-:-:S03]  /*68a0*/  IADD3 R2, PT, PT, R2, 0x200, RZ ;  /* 0x0000020002027810 */ /* 0x000fc60007ffe0ff */
        /* <DEDUP_REMOVED lines=8> */
[----:B-----5:R-:W1:Y:S02]  /*6930*/  LDC.64 R84, c[0x0][0x390] ;  /* 0x0000e400ff547b82 */ /* 0x020e640000000a00 */
[----:B-1----:R-:W-:-:S06]  /*6940*/  IMAD.WIDE.U32 R84, R2, 0x10, R84 ;  /* 0x0000001002547825 */ /* 0x002fcc00078e0054 */
[----:B------:R-:W5:Y:S02]  /*6950*/  LDG.E.128 R84, desc[UR18][R84.64] ;  /* 0x0000001254547981 */ /* 0x000f64000c1e1d00 */
.L_x_9869:
        /* <DEDUP_REMOVED lines=8> */
[----:B------:R-:W-:-:S03]  /*69e0*/  @P2 FFMA.FTZ R93, R118, UR28, R98 ;  /* 0x0000001c765d2c23 */ /* 0x000fc60008010062 */
[----:B------:R-:W-:Y:S01]  /*69f0*/  @P2 FADD.FTZ R95, R117, -R92 ;  /* 0x8000005c755f2221 */ /* 0x000fe20000010000 */
[----:B------:R-:W-:Y:S01]  /*6a00*/  @P2 FADD.FTZ R94, R116, -R93 ;  /* 0x8000005d745e2221 */ /* 0x000fe20000010000 */
[----:B------:R-:W-:Y:S02]  /*6a10*/  MOV R92, R4 ;  /* 0x00000004005c7202 */ /* 0x000fe40000000f00 */
[----:B------:R-:W-:Y:S01]  /*6a20*/  @P2 FFMA.FTZ R101, R95, UR27, R6 ;  /* 0x0000001b5f652c23 */ /* 0x000fe20008010006 */
[--C-:B------:R-:W-:Y:S01]  /*6a30*/  @P2 FFMA.FTZ R95, R122, UR28, R98.reuse ;  /* 0x0000001c7a5f2c23 */ /* 0x100fe20008010062 */
[----:B------:R-:W-:Y:S01]  /*6a40*/  @P2 FFMA.FTZ R98, R115, UR28, R98 ;  /* 0x0000001c73622c23 */ /* 0x000fe20008010062 */
[----:B------:R-:W-:Y:S02]  /*6a50*/  @P2 FFMA.FTZ R99, R94, UR27, R5 ;  /* 0x0000001b5e632c23 */ /* 0x000fe40008010005 */
[----:B------:R-:W-:Y:S01]  /*6a60*/  @P2 FADD.FTZ R100, R120, -R95 ;  /* 0x8000005f78642221 */ /* 0x000fe20000010000 */
[----:B------:R-:W-:Y:S01]  /*6a70*/  @P2 FADD.FTZ R93, R113, -R98 ;  /* 0x80000062715d2221 */ /* 0x000fe20000010000 */
[----:B------:R-:W-:-:S02]  /*6a80*/  MOV R94, R101 ;  /* 0x00000065005e7202 */ /* 0x000fc40000000f00 */
[----:B------:R-:W-:Y:S01]  /*6a90*/  @P2 FFMA.FTZ R102, R100, UR27, R7 ;  /* 0x0000001b64662c23 */ /* 0x000fe20008010007 */
        /* <DEDUP_REMOVED lines=12> */
.L_x_9872:
        /* <DEDUP_REMOVED lines=11> */
.L_x_9873:
        /* <DEDUP_REMOVED lines=11> */
.L_x_9874:
        /* <DEDUP_REMOVED lines=15> */
.L_x_9877:
[----:B------:R-:W-:Y:S05]  /*6db0*/  BSYNC.RECONVERGENT B0 ;  /* 0x0000000000007941 */ /* 0x000fea0003800200 */
.L_x_9876:
[----:B------:R-:W-:Y:S05]  /*6dc0*/  BRA `(.L_x_9875) ;  /* 0x0000000c00547947 */ /* 0x000fea0003800000 */
.L_x_9871:
        /* <DEDUP_REMOVED lines=16> */
.L_x_9878:
        /* <DEDUP_REMOVED lines=16> */
.L_x_9879:
        /* <DEDUP_REMOVED lines=16> */
.L_x_9880:
        /* <DEDUP_REMOVED lines=18> */
.L_x_9882:
[----:B------:R-:W-:Y:S05]  /*71f0*/  BSYNC.RECONVERGENT B0 ;  /* 0x0000000000007941 */ /* 0x000fea0003800200 */
.L_x_9881:
[----:B------:R-:W-:Y:S05]  /*7200*/  BRA `(.L_x_9875) ;  /* 0x0000000800447947 */ /* 0x000fea0003800000 */
.L_x_9870:
        /* <DEDUP_REMOVED lines=10> */
[----:B------:R-:W-:Y:S01]  /*72b0*/  ISETP.LT.AND P2, PT, RZ, UR29, PT ;  /* 0x0000001dff007c0c */ /* 0x000fe2000bf41270 */
[----:B------:R-:W-:Y:S01]  /*72c0*/  FMUL.FTZ R99, R95, UR27 ;  /* 0x0000001b5f637c20 */ /* 0x000fe20008410000 */
[----:B------:R-:W-:Y:S01]  /*72d0*/  FMUL.FTZ R100, R92, UR27 ;  /* 0x0000001b5c647c20 */ /* 0x000fe20008410000 */
[----:B------:R-:W-:Y:S01]  /*72e0*/  FMUL.FTZ R101, R93, UR27 ;  /* 0x0000001b5d657c20 */ /* 0x000fe20008410000 */
[----:B------:R-:W-:Y:S01]  /*72f0*/  FMUL.FTZ R102, R94, UR27 ;  /* 0x0000001b5e667c20 */ /* 0x000fe20008410000 */
[----:B------:R-:W-:Y:S08]  /*7300*/  @!P1 BRA `(.L_x_9884) ;  /* 0x00000000003c9947 */ /* 0x000ff00003800000 */
        /* <DEDUP_REMOVED lines=15> */
.L_x_9884:
        /* <DEDUP_REMOVED lines=16> */
.L_x_9885:
        /* <DEDUP_REMOVED lines=16> */
.L_x_9886:
[----:B------:R-:W-:Y:S02]  /*7600*/  FSEL R95, R99, RZ, P2 ;  /* 0x000000ff635f7208 */ /* 0x000fe40001000000 */
[----:B------:R-:W-:Y:S02]  /*7610*/  FSEL R94, R100, RZ, P2 ;  /* 0x000000ff645e7208 */ /* 0x000fe40001000000 */
[----:B------:R-:W-:Y:S02]  /*7620*/  FSEL R93, R101, RZ, P2 ;  /* 0x000000ff655d7208 */ /* 0x000fe40001000000 */
[----:B------:R-:W-:Y:S01]  /*7630*/  FSEL R92, R102, RZ, P2 ;  /* 0x000000ff665c7208 */ /* 0x000fe20001000000 */
        /* <DEDUP_REMOVED lines=10> */
[----:B------:R-:W-:-:S05]  /*76e0*/  HADD2.F32 R91, -RZ, R97.H0_H0 ;  /* 0x20000061ff5b7230 */ /* 0x000fca0000004100 */
[----:B------:R-:W-:Y:S01]  /*76f0*/  FMUL.FTZ R91, R91, R100 ;  /* 0x000000645b5b7220 */ /* 0x000fe20000410000 */
[----:B------:R-:W-:Y:S06]  /*7700*/  BRA `(.L_x_9887) ;  /* 0x0000000400007947 */ /* 0x000fec0003800000 */
.L_x_9883:
        /* <DEDUP_REMOVED lines=16> */
.L_x_9888:
        /* <DEDUP_REMOVED lines=16> */
.L_x_9889:
        /* <DEDUP_REMOVED lines=16> */
.L_x_9890:
        /* <DEDUP_REMOVED lines=16> */
.L_x_9887:
[----:B------:R-:W-:Y:S05]  /*7b10*/  BSYNC.RECONVERGENT B0 ;  /* 0x0000000000007941 */ /* 0x000fea0003800200 */
.L_x_9875:
[----:B------:R-:W1:Y:S01]  /*7b20*/  @P0 LDC.64 R98, c[0x0][0x478] ;  /* 0x00011e00ff620b82 */ /* 0x000e620000000a00 */
[----:B------:R-:W-:Y:S01]  /*7b30*/  @P0 IADD3 R97, PT, PT, R96, 0x200, RZ ;  /* 0x0000020060610810 */ /* 0x000fe20007ffe0ff */
[----:B------:R-:W-:Y:S02]  /*7b40*/  UIADD3 UR5, UPT, UPT, UR5, UR22, URZ ;  /* 0x0000001605057290 */ /* 0x000fe4000fffe0ff */
[----:B------:R-:W-:Y:S02]  /*7b50*/  UPLOP3.LUT UP1, UPT, UPT, UPT, UP1, 0x40, 0x4 ;  /* 0x000000000004789c */ /* 0x000fe40003f2e810 */
[----:B------:R-:W-:Y:S02]  /*7b60*/  UISETP.GE.AND UP0, UPT, UR5, UR23, UPT ;  /* 0x000000170500728c */ /* 0x000fe4000bf06270 */
[----:B0-----:R-:W0:Y:S01]  /*7b70*/  @P1 LDC.64 R100, c[0x0][0x468] ;  /* 0x00011a00ff641b82 */ /* 0x001e220000000a00 */
[----:B-1----:R-:W-:-:S05]  /*7b80*/  @P0 IMAD.WIDE.U32 R96, R97, 0x10, R98 ;  /* 0x0000001061600825 */ /* 0x002fca00078e0062 */
[----:B------:R1:W-:Y:S01]  /*7b90*/  @P0 STG.E.128 desc[UR18][R96.64], R92 ;  /* 0x0000005c60000986 */ /* 0x0003e2000c101d12 */
[----:B0-----:R-:W-:-:S05]  /*7ba0*/  @P1 IMAD.WIDE.U32 R98, R2, 0x10, R100 ;  /* 0x0000001002621825 */ /* 0x001fca00078e0064 */
[----:B------:R1:W-:Y:S01]  /*7bb0*/  @P1 STG.E.128 desc[UR18][R98.64], R88 ;  /* 0x0000005862001986 */ /* 0x0003e2000c101d12 */
[----:B------:R-:W-:Y:S05]  /*7bc0*/  BRA.U !UP0, `(.L_x_9891) ;  /* 0xffffff8908107547 */ /* 0x000fea000b83ffff */
.L_x_9775:
[----:B------:R-:W2:Y:S08]  /*7bd0*/  S2UR UR4, SR_CTAID.X ;  /* 0x00000000000479c3 */ /* 0x000eb00000002500 */
[----:B------:R-:W2:Y:S08]  /*7be0*/  LDC R0, c[0x0][0x388] ;  /* 0x0000e200ff007b82 */ /* 0x000eb00000000800 */
[----:B------:R-:W3:Y:S08]  /*7bf0*/  LDC.64 R2, c[0x0][0x440] ;  /* 0x00011000ff027b82 */ /* 0x000ef00000000a00 */
[----:B-----5:R-:W4:Y:S08]  /*7c00*/  LDC.64 R4, c[0x0][0x448] ;  /* 0x00011200ff047b82 */ /* 0x020f300000000a00 */
[----:B------:R-:W1:Y:S01]  /*7c10*/  LDC.64 R6, c[0x0][0x460] ;  /* 0x00011800ff067b82 */ /* 0x000e620000000a00 */
[----:B--2---:R-:W-:-:S05]  /*7c20*/  IMAD R0, R0, UR4, RZ ;  /* 0x0000000400007c24 */ /* 0x004fca000f8e02ff */
[----:B------:R-:W-:-:S05]  /*7c30*/  LEA.HI R121, R0, R121, RZ, 0x1e ;  /* 0x0000007900797211 */ /* 0x000fca00078ff0ff */
[----:B---3--:R-:W-:-:S04]  /*7c40*/  IMAD.WIDE.U32 R2, R121, 0x10, R2 ;  /* 0x0000001079027825 */ /* 0x008fc800078e0002 */
[C---:B----4-:R-:W-:Y:S01]  /*7c50*/  IMAD.WIDE.U32 R4, R121.reuse, 0x10, R4 ;  /* 0x0000001079047825 */ /* 0x050fe200078e0004 */
[----:B0-----:R-:W-:Y:S04]  /*7c60*/  STG.E.128 desc[UR18][R2.64], R68 ;  /* 0x0000004402007986 */ /* 0x001fe8000c101d12 */
[----:B------:R-:W-:Y:S01]  /*7c70*/  STG.E.128 desc[UR18][R4.64], R24 ;  /* 0x0000001804007986 */ /* 0x000fe2000c101d12 */
[----:B-1----:R-:W-:-:S05]  /*7c80*/  IMAD.WIDE.U32 R6, R121, 0x10, R6 ;  /* 0x0000001079067825 */ /* 0x002fca00078e0006 */
        /* <DEDUP_REMOVED lines=14> */
.L_x_9892:
        /* <DEDUP_REMOVED lines=9> */
.L_x_10959:


//--------------------- .text._ZN10layer_norm13ln_bwd_kernelINS_13Kernel_traitsIfffffjLj2560ELj1ELj1ELj4ELj16ENS_18Kernel_traits_baseILj2560EfffffjLj128EEEEELb0ELb0ELb0ELb0EEEvNS_9BwdParamsE --------------------------
	.section	.text._ZN10layer_norm13ln_bwd_kernelINS_13Kernel_traitsIfffffjLj2560ELj1ELj1ELj4ELj16ENS_18Kernel_traits_baseILj2560EfffffjLj128EEEEELb0ELb0ELb0ELb0EEEvNS_9BwdParamsE,"ax",@progbits
	.align	128
        .global         _ZN10layer_norm13ln_bwd_kernelINS_13Kernel_traitsIfffffjLj2560ELj1ELj1ELj4ELj16ENS_18Kernel_traits_baseILj2560EfffffjLj128EEEEELb0ELb0ELb0ELb0EEEvNS_9BwdParamsE
        .type           _ZN10layer_norm13ln_bwd_kernelINS_13Kernel_traitsIfffffjLj2560ELj1ELj1ELj4ELj16ENS_18Kernel_traits_baseILj2560EfffffjLj128EEEEELb0ELb0ELb0ELb0EEEvNS_9BwdParamsE,@function
        .size           _ZN10layer_norm13ln_bwd_kernelINS_13Kernel_traitsIfffffjLj2560ELj1ELj1ELj4ELj16ENS_18Kernel_traits_baseILj2560EfffffjLj128EEEEELb0ELb0ELb0ELb0EEEvNS_9BwdParamsE,(.L_x_10960 - _ZN10layer_norm13ln_bwd_kernelINS_13Kernel_traitsIfffffjLj2560ELj1ELj1ELj4ELj16ENS_18Kernel_traits_baseILj2560EfffffjLj128EEEEELb0ELb0ELb0ELb0EEEvNS_9BwdParamsE)
        .other          _ZN10layer_norm13ln_bwd_kernelINS_13Kernel_traitsIfffffjLj2560ELj1ELj1ELj4ELj16ENS_18Kernel_traits_baseILj2560EfffffjLj128EEEEELb0ELb0ELb0ELb0EEEvNS_9BwdParamsE,@"STO_CUDA_ENTRY STV_DEFAULT"
_ZN10layer_norm13ln_bwd_kernelINS_13Kernel_traitsIfffffjLj2560ELj1ELj1ELj4ELj16ENS_18Kernel_traits_baseILj2560EfffffjLj128EEEEELb0ELb0ELb0ELb0EEEvNS_9BwdParamsE:
.text._ZN10layer_norm13ln_bwd_kernelINS_13Kernel_traitsIfffffjLj2560ELj1ELj1ELj4ELj16ENS_18Kernel_traits_baseILj2560EfffffjLj128EEEEELb0ELb0ELb0ELb0EEEvNS_9BwdParamsE:
        /* <DEDUP_REMOVED lines=85> */
[----:B------:R-:W2:Y:S01]  /*0550*/  LDCU.64 UR12, c[0x0][0x438] ;  /* 0x00008700ff0c77ac */ /* 0x000ea20008000a00 */
[----:B------:R-:W3:Y:S10]  /*0560*/  LDCU.64 UR14, c[0x0][0x478] ;  /* 0x00008f00ff0e77ac */ /* 0x000ef40008000a00 */
.L_x_9944:
[----:B------:R-:W4:Y:S08]  /*0570*/  LDC.64 R110, c[0x0][0x3c0] ;  /* 0x0000f000ff6e7b82 */ /* 0x000f300000000a00 */
[----:B------:R-:W1:Y:S01]  /*0580*/  @P6 LDC.64 R108, c[0x0][0x3e0] ;  /* 0x0000f800ff6c6b82 */ /* 0x000e620000000a00 */
[----:B-----5:R-:W-:-:S07]  /*0590*/  HFMA2 R14, -RZ, RZ, 1.875, 0 ;  /* 0x3f800000ff0e7431 */ /* 0x020fce00000001ff */
[----:B------:R-:W0:Y:S01]  /*05a0*/  LDC R2, c[0x0][0x388] ;  /* 0x0000e200ff027b82 */ /* 0x000e220000000800 */
[----:B----4-:R-:W-:-:S06]  /*05b0*/  IMAD.WIDE R112, R5, 0x4, R110 ;  /* 0x0000000405707825 */ /* 0x010fcc00078e026e */
[----:B------:R-:W4:Y:S01]  /*05c0*/  LDG.E R112, desc[UR8][R112.64] ;  /* 0x0000000870707981 */ /* 0x000f22000c1e1900 */
[C---:B-1----:R-:W-:Y:S02]  /*05d0*/  @P6 IMAD.WIDE R110, R5.reuse, 0x4, R108 ;  /* 0x00000004056e6825 */ /* 0x042fe400078e026c */
[----:B------:R-:W1:Y:S03]  /*05e0*/  LDC.64 R108, c[0x0][0x3c8] ;  /* 0x0000f200ff6c7b82 */ /* 0x000e660000000a00 */
[----:B-----5:R-:W5:Y:S01]  /*05f0*/  @P6 LDG.E R14, desc[UR8][R110.64] ;  /* 0x000000086e0e6981 */ /* 0x020f62000c1e1900 */
[C---:B------:R-:W-:Y:S01]  /*0600*/  ISETP.GE.U32.AND P4, PT, R4.reuse, 0x80, PT ;  /* 0x000000800400780c */ /* 0x040fe20003f86070 */
[----:B0-----:R-:W-:Y:S01]  /*0610*/  IMAD R114, R5, R2, RZ ;  /* 0x0000000205727224 */ /* 0x001fe200078e02ff */
        /* <DEDUP_REMOVED lines=9> */
[----:B-1----:R-:W-:Y:S01]  /*06b0*/  IMAD.WIDE R108, R5, 0x4, R108 ;  /* 0x00000004056c7825 */ /* 0x002fe200078e026c */
        /* <DEDUP_REMOVED lines=15> */
[----:B--2---:R-:W-:-:S05]  /*07b0*/  @P0 IMAD.WIDE.U32 R140, R135, 0x10, R140 ;  /* 0x00000010878c0825 */ /* 0x004fca00078e008c */
[----:B------:R0:W5:Y:S01]  /*07c0*/  @P0 LDG.E.128 R84, desc[UR8][R140.64] ;  /* 0x000000088c540981 */ /* 0x000162000c1e1d00 */
[----:B------:R-:W-:Y:S01]  /*07d0*/  IADD3 R143, PT, PT, R135, 0x80, RZ ;  /* 0x00000080878f7810 */ /* 0x000fe20007ffe0ff */
[C---:B----4-:R-:W-:Y:S01]  /*07e0*/  FADD.FTZ R116, -R139.reuse, R108 ;  /* 0x0000006c8b747221 */ /* 0x050fe20000010100 */
[C---:B------:R-:W-:Y:S01]  /*07f0*/  FADD.FTZ R118, -R139.reuse, R109 ;  /* 0x0000006d8b767221 */ /* 0x040fe20000010100 */
[C---:B------:R-:W-:Y:S01]  /*0800*/  FADD.FTZ R110, -R139.reuse, R110 ;  /* 0x0000006e8b6e7221 */ /* 0x040fe20000010100 */
[----:B------:R-:W-:Y:S01]  /*0810*/  FADD.FTZ R138, -R139, R111 ;  /* 0x0000006f8b8a7221 */ /* 0x000fe20000010100 */
[C---:B-----5:R-:W-:Y:S01]  /*0820*/  FMUL.FTZ R3, R137.reuse, R116 ;  /* 0x0000007489037220 */ /* 0x060fe20000410000 */
[C---:B------:R-:W-:Y:S01]  /*0830*/  FMUL.FTZ R116, R137.reuse, R118 ;  /* 0x0000007689747220 */ /* 0x040fe20000410000 */
[C---:B------:R-:W-:Y:S01]  /*0840*/  FMUL.FTZ R123, R137.reuse, R110 ;  /* 0x0000006e897b7220 */ /* 0x040fe20000410000 */
[----:B------:R-:W-:Y:S01]  /*0850*/  FMUL.FTZ R138, R137, R138 ;  /* 0x0000008a898a7220 */ /* 0x000fe20000410000 */
[----:B---3--:R-:W-:Y:S01]  /*0860*/  FMUL.FTZ R118, R40, R112 ;  /* 0x0000007028767220 */ /* 0x008fe20000410000 */
[----:B------:R-:W-:Y:S01]  /*0870*/  FMUL.FTZ R125, R41, R113 ;  /* 0x00000071297d7220 */ /* 0x000fe20000410000 */
[----:B0-----:R-:W-:Y:S01]  /*0880*/  FMUL.FTZ R140, R42, R114 ;  /* 0x000000722a8c7220 */ /* 0x001fe20000410000 */
[----:B------:R-:W-:Y:S01]  /*0890*/  FMUL.FTZ R133, R43, R115 ;  /* 0x000000732b857220 */ /* 0x000fe20000410000 */
[----:B------:R-:W-:Y:S01]  /*08a0*/  FADD.FTZ R108, RZ, R118 ;  /* 0x00000076ff6c7221 */ /* 0x000fe20000010000 */
[----:B------:R-:W-:Y:S01]  /*08b0*/  FFMA.FTZ R109, R3, R118, RZ ;  /* 0x00000076036d7223 */ /* 0x000fe200000100ff */
        /* <DEDUP_REMOVED lines=14> */
.L_x_9895:
[----:B--23--:R-:W-:Y:S05]  /*09a0*/  BSYNC.RECONVERGENT B0 ;  /* 0x0000000000007941 */ /* 0x00cfea0003800200 */
.L_x_9894:
[----:B------:R-:W-:Y:S04]  /*09b0*/  BSSY.RECONVERGENT B0, `(.L_x_9896) ;  /* 0x000002a000007945 */ /* 0x000fe80003800200 */
[----:B------:R-:W-:Y:S05]  /*09c0*/  @!P1 BRA `(.L_x_9897) ;  /* 0x0000000000a09947 */ /* 0x000fea0003800000 */
[----:B------:R-:W0:Y:S01]  /*09d0*/  LDC.64 R108, c[0x0][0x3a8] ;  /* 0x0000ea00ff6c7b82 */ /* 0x000e220000000a00 */
[----:B------:R-:W-:-:S04]  /*09e0*/  ISETP.NE.U32.AND P0, PT, RZ, UR12, PT ;  /* 0x0000000cff007c0c */ /* 0x000fc8000bf05070 */
[----:B------:R-:W-:-:S03]  /*09f0*/  ISETP.NE.AND.EX P0, PT, RZ, UR13, PT, P0 ;  /* 0x0000000dff007c0c */ /* 0x000fc6000bf05300 */
[----:B------:R-:W1:Y:S01]  /*0a00*/  LDC.64 R6, c[0x0][0x428] ;  /* 0x00010a00ff067b82 */ /* 0x000e620000000a00 */
[----:B0-----:R-:W-:-:S06]  /*0a10*/  IMAD.WIDE.U32 R112, R143, 0x10, R108 ;  /* 0x000000108f707825 */ /* 0x001fcc00078e006c */
[----:B------:R-:W2:Y:S01]  /*0a20*/  LDG.E.128 R112, desc[UR8][R112.64] ;  /* 0x0000000870707981 */ /* 0x000ea2000c1e1d00 */
[C---:B-1----:R-:W-:Y:S02]  /*0a30*/  IMAD.WIDE.U32 R108, R143.reuse, 0x10, R6 ;  /* 0x000000108f6c7825 */ /* 0x042fe400078e0006 */
[----:B------:R-:W0:Y:S04]  /*0a40*/  @P0 LDC.64 R6, c[0x0][0x438] ;  /* 0x00010e00ff060b82 */ /* 0x000e280000000a00 */
[----:B------:R-:W3:Y:S01]  /*0a50*/  LDG.E.128 R108, desc[UR8][R108.64] ;  /* 0x000000086c6c7981 */ /* 0x000ee2000c1e1d00 */
[----:B0-----:R-:W-:-:S05]  /*0a60*/  @P0 IMAD.WIDE.U32 R144, R143, 0x10, R6 ;  /* 0x000000108f900825 */ /* 0x001fca00078e0006 */
[----:B------:R0:W5:Y:S01]  /*0a70*/  @P0 LDG.E.128 R88, desc[UR8][R144.64] ;  /* 0x0000000890580981 */ /* 0x000162000c1e1d00 */
[----:B------:R-:W-:Y:S01]  /*0a80*/  IADD3 R143, PT, PT, R143, 0x80, RZ ;  /* 0x000000808f8f7810 */ /* 0x000fe20007ffe0ff */
[C---:B--2---:R-:W-:Y:S01]  /*0a90*/  FADD.FTZ R6, -R139.reuse, R112 ;  /* 0x000000708b067221 */ /* 0x044fe20000010100 */
        /* <DEDUP_REMOVED lines=8> */
[----:B------:R-:W-:Y:S01]  /*0b20*/  FADD.FTZ R68, R68, R108 ;  /* 0x0000006c44447221 */ /* 0x000fe20000010000 */
[----:B------:R-:W-:Y:S01]  /*0b30*/  FFMA.FTZ R48, R108, R7, R48 ;  /* 0x000000076c307223 */ /* 0x000fe20000010030 */
[----:B------:R-:W-:Y:S01]  /*0b40*/  FADD.FTZ R69, R69, R109 ;  /* 0x0000006d45457221 */ /* 0x000fe20000010000 */
[----:B------:R-:W-:Y:S01]  /*0b50*/  FFMA.FTZ R49, R109, R6, R49 ;  /* 0x000000066d317223 */ /* 0x000fe20000010031 */
        /* <DEDUP_REMOVED lines=15> */
.L_x_9897:
[----:B------:R-:W-:Y:S05]  /*0c50*/  BSYNC.RECONVERGENT B0 ;  /* 0x0000000000007941 */ /* 0x000fea0003800200 */
.L_x_9896:
        /* <DEDUP_REMOVED lines=13> */
[----:B------:R-:W-:Y:S01]  /*0d30*/  IADD3 R143, PT, PT, R143, 0x80, RZ ;  /* 0x000000808f8f7810 */ /* 0x000fe20007ffe0ff */
[C---:B---3--:R-:W-:Y:S01]  /*0d40*/  FADD.FTZ R8, -R139.reuse, R112 ;  /* 0x000000708b087221 */ /* 0x048fe20000010100 */
[C---:B------:R-:W-:Y:S01]  /*0d50*/  FADD.FTZ R18, -R139.reuse, R113 ;  /* 0x000000718b127221 */ /* 0x040fe20000010100 */
[C---:B------:R-:W-:Y:S01]  /*0d60*/  FADD.FTZ R114, -R139.reuse, R114 ;  /* 0x000000728b727221 */ /* 0x040fe20000010100 */
[----:B------:R-:W-:Y:S01]  /*0d70*/  FADD.FTZ R122, -R139, R115 ;  /* 0x000000738b7a7221 */ /* 0x000fe20000010100 */
[C---:B-----5:R-:W-:Y:S01]  /*0d80*/  FMUL.FTZ R9, R137.reuse, R8 ;  /* 0x0000000889097220 */ /* 0x060fe20000410000 */
[C---:B------:R-:W-:Y:S01]  /*0d90*/  FMUL.FTZ R8, R137.reuse, R18 ;  /* 0x0000001289087220 */ /* 0x040fe20000410000 */
[C---:B------:R-:W-:Y:S01]  /*0da0*/  FMUL.FTZ R17, R137.reuse, R114 ;  /* 0x0000007289117220 */ /* 0x040fe20000410000 */
[----:B------:R-:W-:Y:S01]  /*0db0*/  FMUL.FTZ R122, R137, R122 ;  /* 0x0000007a897a7220 */ /* 0x000fe20000410000 */
[----:B----4-:R-:W-:Y:S01]  /*0dc0*/  FMUL.FTZ R18, R28, R108 ;  /* 0x0000006c1c127220 */ /* 0x010fe20000410000 */
        /* <DEDUP_REMOVED lines=19> */
.L_x_9899:
[----:B------:R-:W-:Y:S05]  /*0f00*/  BSYNC.RECONVERGENT B0 ;  /* 0x0000000000007941 */ /* 0x000fea0003800200 */
.L_x_9898:
        /* <DEDUP_REMOVED lines=42> */
.L_x_9901:
[----:B------:R-:W-:Y:S05]  /*11b0*/  BSYNC.RECONVERGENT B0 ;  /* 0x0000000000007941 */ /* 0x000fea0003800200 */
.L_x_9900:
        /* <DEDUP_REMOVED lines=42> */
.L_x_9903:
[----:B------:R-:W-:Y:S05]  /*1460*/  BSYNC.RECONVERGENT B0 ;  /* 0x0000000000007941 */ /* 0x000fea0003800200 */
.L_x_9902:
        /* <DEDUP_REMOVED lines=32> */
.L_x_9905:
[----:B------:R-:W-:Y:S05]  /*1670*/  BSYNC.RECONVERGENT B0 ;  /* 0x0000000000007941 */ /* 0x000fea0003800200 */
.L_x_9904:
        /* <DEDUP_REMOVED lines=44> */
.L_x_9910:
        /* <DEDUP_REMOVED lines=16> */
.L_x_9911:
        /* <DEDUP_REMOVED lines=11> */
.L_x_9909:
[----:B------:R-:W-:Y:S05]  /*1af0*/  BSYNC.RECONVERGENT B1 ;  /* 0x0000000000017941 */ /* 0x000fea0003800200 */
.L_x_9908:
        /* <DEDUP_REMOVED lines=22> */
.L_x_9914:
        /* <DEDUP_REMOVED lines=12> */
.L_x_9915:
        /* <DEDUP_REMOVED lines=11> */
.L_x_9913:
[----:B------:R-:W-:Y:S05]  /*1dd0*/  BSYNC.RECONVERGENT B1 ;  /* 0x0000000000017941 */ /* 0x000fea0003800200 */
.L_x_9912:
        /* <DEDUP_REMOVED lines=22> */
.L_x_9918:
        /* <DEDUP_REMOVED lines=12> */
.L_x_9919:
        /* <DEDUP_REMOVED lines=11> */
.L_x_9917:
[----:B------:R-:W-:Y:S05]  /*20b0*/  BSYNC.RECONVERGENT B1 ;  /* 0x0000000000017941 */ /* 0x000fea0003800200 */
.L_x_9916:
        /* <DEDUP_REMOVED lines=22> */
.L_x_9922:
        /* <DEDUP_REMOVED lines=12> */
.L_x_9923:
        /* <DEDUP_REMOVED lines=11> */
.L_x_9921:
[----:B------:R-:W-:Y:S05]  /*2390*/  BSYNC.RECONVERGENT B1 ;  /* 0x0000000000017941 */ /* 0x000fea0003800200 */
.L_x_9920:
        /* <DEDUP_REMOVED lines=21> */
.L_x_9925:
        /* <DEDUP_REMOVED lines=12> */
.L_x_9926:
        /* <DEDUP_REMOVED lines=11> */
.L_x_9907:
        /* <DEDUP_REMOVED lines=26> */
.L_x_9929:
[----:B------:R-:W-:Y:S05]  /*2800*/  BSYNC.RECONVERGENT B1 ;  /* 0x0000000000017941 */ /* 0x000fea0003800200 */
.L_x_9928:
        /* <DEDUP_REMOVED lines=22> */
.L_x_9931:
[----:B------:R-:W-:Y:S05]  /*2970*/  BSYNC.RECONVERGENT B1 ;  /* 0x0000000000017941 */ /* 0x000fea0003800200 */
.L_x_9930:
        /* <DEDUP_REMOVED lines=22> */
.L_x_9933:
[----:B------:R-:W-:Y:S05]  /*2ae0*/  BSYNC.RECONVERGENT B1 ;  /* 0x0000000000017941 */ /* 0x000fea0003800200 */
.L_x_9932:
        /* <DEDUP_REMOVED lines=22> */
.L_x_9935:
[----:B------:R-:W-:Y:S05]  /*2c50*/  BSYNC.RECONVERGENT B1 ;  /* 0x0000000000017941 */ /* 0x000fea0003800200 */
.L_x_9934:
        /* <DEDUP_REMOVED lines=21> */
.L_x_9927:
        /* <DEDUP_REMOVED lines=25> */
.L_x_9937:
[----:B------:R-:W-:Y:S05]  /*2f40*/  BSYNC.RECONVERGENT B1 ;  /* 0x0000000000017941 */ /* 0x000fea0003800200 */
.L_x_9936:
        /* <DEDUP_REMOVED lines=25> */
.L_x_9939:
[----:B------:R-:W-:Y:S05]  /*30e0*/  BSYNC.RECONVERGENT B1 ;  /* 0x0000000000017941 */ /* 0x000fea0003800200 */
.L_x_9938:
        /* <DEDUP_REMOVED lines=25> */
.L_x_9941:
[----:B------:R-:W-:Y:S05]  /*3280*/  BSYNC.RECONVERGENT B1 ;  /* 0x0000000000017941 */ /* 0x000fea0003800200 */
.L_x_9940:
        /* <DEDUP_REMOVED lines=25> */
.L_x_9943:
[----:B------:R-:W-:Y:S05]  /*3420*/  BSYNC.RECONVERGENT B1 ;  /* 0x0000000000017941 */ /* 0x000fea0003800200 */
.L_x_9942:
        /* <DEDUP_REMOVED lines=23> */
.L_x_9924:
[----:B------:R-:W-:Y:S05]  /*35a0*/  BSYNC.RECONVERGENT B0 ;  /* 0x0000000000007941 */ /* 0x000fea0003800200 */
.L_x_9906:
[----:B01234-:R-:W0:Y:S01]  /*35b0*/  LDC.64 R108, c[0x0][0x380] ;  /* 0x0000e000ff6c7b82 */ /* 0x01fe220000000a00 */
[----:B------:R-:W-:Y:S01]  /*35c0*/  UPLOP3.LUT UP1, UPT, UPT, UPT, UP1, 0x40, 0x4 ;  /* 0x000000000004789c */ /* 0x000fe20003f2e810 */
[----:B0-----:R-:W-:-:S04]  /*35d0*/  IADD3 R5, PT, PT, R5, R108, RZ ;  /* 0x0000006c05057210 */ /* 0x001fc80007ffe0ff */
[----:B------:R-:W-:-:S13]  /*35e0*/  ISETP.GE.AND P0, PT, R5, R109, PT ;  /* 0x0000006d0500720c */ /* 0x000fda0003f06270 */
[----:B------:R-:W-:Y:S05]  /*35f0*/  @!P0 BRA `(.L_x_9944) ;  /* 0xffffffcc00dc8947 */ /* 0x000fea000383ffff */
.L_x_9893:
        /* <DEDUP_REMOVED lines=12> */
[----:B-----5:R-:W1:Y:S01]  /*36c0*/  LDC.64 R14, c[0x0][0x448] ;  /* 0x00011200ff0e7b82 */ /* 0x020e620000000a00 */
        /* <DEDUP_REMOVED lines=25> */
.L_x_9945:
        /* <DEDUP_REMOVED lines=10> */
.L_x_10960:


//--------------------- .text._ZN10layer_norm13ln_bwd_kernelINS_13Kernel_traitsIfffffjLj2560ELj1ELj1ELj4ELj16ENS_18Kernel_traits_baseILj2560EfffffjLj128EEEEELb0ELb0ELb0ELb1EEEvNS_9BwdParamsE --------------------------
	.section	.text._ZN10layer_norm13ln_bwd_kernelINS_13Kernel_traitsIfffffjLj2560ELj1ELj1ELj4ELj16ENS_18Kernel_traits_baseILj2560EfffffjLj128EEEEELb0ELb0ELb0ELb1EEEvNS_9BwdParamsE,"ax",@progbits
	.align	128
        .global         _ZN10layer_norm13ln_bwd_kernelINS_13Kernel_traitsIfffffjLj2560ELj1ELj1ELj4ELj16ENS_18Kernel_traits_baseILj2560EfffffjLj128EEEEELb0ELb0ELb0ELb1EEEvNS_9BwdParamsE
        .type           _ZN10layer_norm13ln_bwd_kernelINS_13Kernel_traitsIfffffjLj2560ELj1ELj1ELj4ELj16ENS_18Kernel_traits_baseILj2560EfffffjLj128EEEEELb0ELb0ELb0ELb1EEEvNS_9BwdParamsE,@function
        .size           _ZN10layer_norm13ln_bwd_kernelINS_13Kernel_traitsIfffffjLj2560ELj1ELj1ELj4ELj16ENS_18Kernel_traits_baseILj2560EfffffjLj128EEEEELb0ELb0ELb0ELb1EEEvNS_9BwdParamsE,(.L_x_10961 - _ZN10layer_norm13ln_bwd_kernelINS_13Kernel_traitsIfffffjLj2560ELj1ELj1ELj4ELj16ENS_18Kernel_traits_baseILj2560EfffffjLj128EEEEELb0ELb0ELb0ELb1EEEvNS_9BwdParamsE)
        .other          _ZN10layer_norm13ln_bwd_kernelINS_13Kernel_traitsIfffffjLj2560ELj1ELj1ELj4ELj16ENS_18Kernel_traits_baseILj2560EfffffjLj128EEEEELb0ELb0ELb0ELb1EEEvNS_9BwdParamsE,@"STO_CUDA_ENTRY STV_DEFAULT"
_ZN10layer_norm13ln_bwd_kernelINS_13Kernel_traitsIfffffjLj2560ELj1ELj1ELj4ELj16ENS_18Kernel_traits_baseILj2560EfffffjLj128EEEEELb0ELb0ELb0ELb1EEEvNS_9BwdParamsE:
.text._ZN10layer_norm13ln_bwd_kernelINS_13Kernel_traitsIfffffjLj2560ELj1ELj1ELj4ELj16ENS_18Kernel_traits_baseILj2560EfffffjLj128EEEEELb0ELb0ELb0ELb1EEEvNS_9BwdParamsE:
        /* <DEDUP_REMOVED lines=66> */
.L_x_9951:
[----:B------:R-:W1:Y:S01]  /*0420*/  LDC.64 R72, c[0x0][0x3c0] ;  /* 0x0000f000ff487b82 */ /* 0x000e620000000a00 */
[----:B------:R-:W-:-:S05]  /*0430*/  IMAD R64, R121, UR10, RZ ;  /* 0x0000000a79407c24 */ /* 0x000fca000f8e02ff */
[----:B------:R-:W-:Y:S02]  /*0440*/  SHF.R.S32.HI R65, RZ, 0x1f, R64 ;  /* 0x0000001fff417819 */ /* 0x000fe40000011440 */
[----:B------:R-:W3:Y:S02]  /*0450*/  LDC.64 R80, c[0x0][0x3a8] ;  /* 0x0000ea00ff507b82 */ /* 0x000ee40000000a00 */
[----:B------:R-:W-:-:S04]  /*0460*/  LEA.HI R65, R65, R64, RZ, 0x2 ;  /* 0x0000004041417211 */ /* 0x000fc800078f10ff */
[----:B------:R-:W-:Y:S02]  /*0470*/  LEA.HI.SX32 R139, R65, R0, 0x1e ;  /* 0x00000000418b7211 */ /* 0x000fe400078ff2ff */
[----:B------:R-:W2:Y:S08]  /*0480*/  LDC.64 R100, c[0x0][0x428] ;  /* 0x00010a00ff647b82 */ /* 0x000eb00000000a00 */
[----:B------:R-:W4:Y:S01]  /*0490*/  LDC.64 R88, c[0x0][0x3c8] ;  /* 0x0000f200ff587b82 */ /* 0x000f220000000a00 */
[----:B-1----:R-:W-:Y:S01]  /*04a0*/  IMAD.WIDE R72, R121, 0x4, R72 ;  /* 0x0000000479487825 */ /* 0x002fe200078e0248 */
[----:B------:R-:W-:-:S04]  /*04b0*/  IADD3 R141, PT, PT, R139, 0x100, RZ ;  /* 0x000001008b8d7810 */ /* 0x000fc80007ffe0ff */
[----:B------:R-:W4:Y:S01]  /*04c0*/  LDG.E R143, desc[UR4][R72.64] ;  /* 0x00000004488f7981 */ /* 0x000f22000c1e1900 */
[C---:B------:R-:W-:Y:S01]  /*04d0*/  IADD3 R127, PT, PT, R139.reuse, 0x180, RZ ;  /* 0x000001808b7f7810 */ /* 0x040fe20007ffe0ff */
[C-C-:B---3--:R-:W-:Y:S01]  /*04e0*/  IMAD.WIDE.U32 R64, R139.reuse, 0x10, R80.reuse ;  /* 0x000000108b407825 */ /* 0x148fe200078e0050 */
[----:B------:R-:W-:Y:S01]  /*04f0*/  IADD3 R137, PT, PT, R139, 0x80, RZ ;  /* 0x000000808b897810 */ /* 0x000fe20007ffe0ff */
[----:B------:R-:W1:Y:S04]  /*0500*/  @P1 LDC.64 R132, c[0x0][0x3e0] ;  /* 0x0000f800ff841b82 */ /* 0x000e680000000a00 */
[----:B------:R-:W3:Y:S01]  /*0510*/  LDG.E.128 R64, desc[UR4][R64.64] ;  /* 0x0000000440407981 */ /* 0x000ee2000c1e1d00 */
[----:B------:R-:W-:-:S04]  /*0520*/  IMAD.WIDE.U32 R74, R141, 0x10, R80 ;  /* 0x000000108d4a7825 */ /* 0x000fc800078e0050 */
[----:B--2---:R-:W-:Y:S02]  /*0530*/  IMAD.WIDE.U32 R84, R139, 0x10, R100 ;  /* 0x000000108b547825 */ /* 0x004fe400078e0064 */
[----:B------:R-:W2:Y:S02]  /*0540*/  LDG.E.128 R72, desc[UR4][R74.64] ;  /* 0x000000044a487981 */ /* 0x000ea4000c1e1d00 */
[----:B----4-:R-:W-:Y:S02]  /*0550*/  IMAD.WIDE R124, R121, 0x4, R88 ;  /* 0x00000004797c7825 */ /* 0x010fe400078e0258 */
[----:B------:R-:W4:Y:S02]  /*0560*/  LDG.E.128 R84, desc[UR4][R84.64] ;  /* 0x0000000454547981 */ /* 0x000f24000c1e1d00 */
[--C-:B------:R-:W-:Y:S01]  /*0570*/  IMAD.WIDE.U32 R76, R127, 0x10, R80.reuse ;  /* 0x000000107f4c7825 */ /* 0x100fe200078e0050 */
[----:B------:R-:W-:Y:S01]  /*0580*/  IADD3 R126, PT, PT, R139, 0x200, RZ ;  /* 0x000002008b7e7810 */ /* 0x000fe20007ffe0ff */
[----:B------:R1:W4:Y:S02]  /*0590*/  LDG.E R125, desc[UR4][R124.64] ;  /* 0x000000047c7d7981 */ /* 0x000324000c1e1900 */
[----:B------:R-:W-:-:S02]  /*05a0*/  IMAD.WIDE.U32 R68, R137, 0x10, R80 ;  /* 0x0000001089447825 */ /* 0x000fc400078e0050 */
[----:B------:R-:W4:Y:S02]  /*05b0*/  LDG.E.128 R76, desc[UR4][R76.64] ;  /* 0x000000044c4c7981 */ /* 0x000f24000c1e1d00 */
[----:B------:R-:W-:Y:S02]  /*05c0*/  IMAD.WIDE.U32 R80, R126, 0x10, R80 ;  /* 0x000000107e507825 */ /* 0x000fe400078e0050 */
[----:B------:R-:W4:Y:S02]  /*05d0*/  LDG.E.128 R68, desc[UR4][R68.64] ;  /* 0x0000000444447981 */ /* 0x000f24000c1e1d00 */
[--C-:B------:R-:W-:Y:S02]  /*05e0*/  IMAD.WIDE.U32 R88, R137, 0x10, R100.reuse ;  /* 0x0000001089587825 */ /* 0x100fe400078e0064 */
[----:B------:R-:W4:Y:S04]  /*05f0*/  LDG.E.128 R80, desc[UR4][R80.64] ;  /* 0x0000000450507981 */ /* 0x000f28000c1e1d00 */
[----:B------:R-:W4:Y:S01]  /*0600*/  LDG.E.128 R88, desc[UR4][R88.64] ;  /* 0x0000000458587981 */ /* 0x000f22000c1e1d00 */
[----:B------:R-:W-:-:S06]  /*0610*/  IMAD.WIDE.U32 R92, R141, 0x10, R100 ;  /* 0x000000108d5c7825 */ /* 0x000fcc00078e0064 */
[----:B------:R-:W4:Y:S01]  /*0620*/  LDG.E.128 R92, desc[UR4][R92.64] ;  /* 0x000000045c5c7981 */ /* 0x000f22000c1e1d00 */
[----:B------:R-:W-:-:S06]  /*0630*/  IMAD.WIDE.U32 R96, R127, 0x10, R100 ;  /* 0x000000107f607825 */ /* 0x000fcc00078e0064 */
[----:B------:R-:W4:Y:S01]  /*0640*/  LDG.E.128 R96, desc[UR4][R96.64] ;  /* 0x0000000460607981 */ /* 0x000f22000c1e1d00 */
[----:B------:R-:W-:-:S06]  /*0650*/  IMAD.WIDE.U32 R100, R126, 0x10, R100 ;  /* 0x000000107e647825 */ /* 0x000fcc00078e0064 */
[----:B------:R-:W4:Y:S01]  /*0660*/  LDG.E.128 R100, desc[UR4][R100.64] ;  /* 0x0000000464647981 */ /* 0x000f22000c1e1d00 */
[----:B0-----:R-:W-:-:S04]  /*0670*/  ISETP.NE.U32.AND P0, PT, RZ, UR8, PT ;  /* 0x00000008ff007c0c */ /* 0x001fc8000bf05070 */
[----:B------:R-:W-:Y:S02]  /*0680*/  ISETP.NE.AND.EX P0, PT, RZ, UR9, PT, P0 ;  /* 0x00000009ff007c0c */ /* 0x000fe4000bf05300 */
[----:B------:R-:W-:-:S11]  /*0690*/  ISETP.NE.AND P3, PT, RZ, UR7, PT ;  /* 0x00000007ff007c0c */ /* 0x000fd6000bf65270 */
[----:B------:R-:W0:Y:S08]  /*06a0*/  @P0 LDC.64 R130, c[0x0][0x438] ;  /* 0x00010e00ff820b82 */ /* 0x000e300000000a00 */
[----:B------:R-:W1:Y:S08]  /*06b0*/  @P0 LDC.64 R128, c[0x0][0x438] ;  /* 0x00010e00ff800b82 */ /* 0x000e700000000a00 */
[----:B------:R-:W1:Y:S01]  /*06c0*/  @P0 LDC.64 R134, c[0x0][0x438] ;  /* 0x00010e00ff860b82 */ /* 0x000e620000000a00 */
[----:B0-----:R-:W-:-:S05]  /*06d0*/  @P0 IMAD.WIDE.U32 R130, R139, 0x10, R130 ;  /* 0x000000108b820825 */ /* 0x001fca00078e0082 */
[----:B-----5:R0:W5:Y:S01]  /*06e0*/  @P0 LDG.E.128 R44, desc[UR4][R130.64] ;  /* 0x00000004822c0981 */ /* 0x020162000c1e1d00 */
[----:B-1----:R-:W-:Y:S01]  /*06f0*/  @P0 IMAD.WIDE.U32 R128, R137, 0x10, R128 ;  /* 0x0000001089800825 */ /* 0x002fe200078e0080 */
[----:B------:R-:W-:-:S04]  /*0700*/  MOV R124, 0x3f800000 ;  /* 0x3f800000007c7802 */ /* 0x000fc80000000f00 */
[----:B------:R-:W5:Y:S01]  /*0710*/  @P0 LDG.E.128 R48, desc[UR4][R128.64] ;  /* 0x0000000480300981 */ /* 0x000f62000c1e1d00 */
[----:B------:R-:W-:-:S05]  /*0720*/  @P1 IMAD.WIDE R132, R121, 0x4, R132 ;  /* 0x0000000479841825 */ /* 0x000fca00078e0284 */
[----:B------:R-:W5:Y:S01]  /*0730*/  @P1 LDG.E R124, desc[UR4][R132.64] ;  /* 0x00000004847c1981 */ /* 0x000f62000c1e1900 */
[----:B------:R-:W-:-:S05]  /*0740*/  @P0 IMAD.WIDE.U32 R134, R141, 0x10, R134 ;  /* 0x000000108d860825 */ /* 0x000fca00078e0086 */
[----:B------:R-:W5:Y:S01]  /*0750*/  @P0 LDG.E.128 R52, desc[UR4][R134.64] ;  /* 0x0000000486340981 */ /* 0x000f62000c1e1d00 */
[----:B------:R-:W-:-:S05]  /*0760*/  FSEL R143, R143, RZ, !P3 ;  /* 0x000000ff8f8f7208 */ /* 0x000fca0005800000 */
[C---:B---3--:R-:W-:Y:S01]  /*0770*/  FADD.FTZ R136, -R143.reuse, R64 ;  /* 0x000000408f887221 */ /* 0x048fe20000010100 */
[C---:B------:R-:W-:Y:S02]  /*0780*/  FADD.FTZ R138, -R143.reuse, R65 ;  /* 0x000000418f8a7221 */ /* 0x040fe40000010100 */
[----:B------:R-:W1:Y:S01]  /*0790*/  @P0 LDC.64 R64, c[0x0][0x438] ;  /* 0x00010e00ff400b82 */ /* 0x000e620000000a00 */
[C---:B------:R-:W-:Y:S01]  /*07a0*/  FADD.FTZ R140, -R143.reuse, R66 ;  /* 0x000000428f8c7221 */ /* 0x040fe20000010100 */
[C---:B------:R-:W-:Y:S01]  /*07b0*/  FADD.FTZ R142, -R143.reuse, R67 ;  /* 0x000000438f8e7221 */ /* 0x040fe20000010100 */
[----:B--2---:R-:W-:-:S05]  /*07c0*/  FADD.FTZ R150, -R143, R73 ;  /* 0x000000498f967221 */ /* 0x004fca0000010100 */
[----:B------:R-:W2:Y:S01]  /*07d0*/  @P0 LDC.64 R66, c[0x0][0x438] ;  /* 0x00010e00ff420b82 */ /* 0x000ea20000000a00 */
[----:B----4-:R-:W-:Y:S01]  /*07e0*/  FMUL.FTZ R73, R40, R84 ;  /* 0x0000005428497220 */ /* 0x010fe20000410000 */
[C---:B------:R-:W-:Y:S01]  /*07f0*/  FADD.FTZ R152, -R143.reuse, R75 ;  /* 0x0000004b8f987221 */ /* 0x040fe20000010100 */
[----:B------:R-:W-:Y:S01]  /*0800*/  FADD.FTZ R148, -R143, R72 ;  /* 0x000000488f947221 */ /* 0x000fe20000010100 */
[----:B------:R-:W-:Y:S01]  /*0810*/  FMUL.FTZ R75, R41, R85 ;  /* 0x00000055294b7220 */ /* 0x000fe20000410000 */
[----:B------:R-:W-:Y:S01]  /*0820*/  FADD.FTZ R162, RZ, R73 ;  /* 0x00000049ffa27221 */ /* 0x000fe20000010000 */
[C---:B------:R-:W-:Y:S01]  /*0830*/  FMUL.FTZ R72, R125.reuse, R136 ;  /* 0x000000887d487220 */ /* 0x040fe20000410000 */
[----:B------:R-:W-:Y:S01]  /*0840*/  FMUL.FTZ R138, R125, R138 ;  /* 0x0000008a7d8a7220 */ /* 0x000fe20000410000 */
[C---:B------:R-:W-:Y:S01]  /*0850*/  FADD.FTZ R154, -R143.reuse, R77 ;  /* 0x0000004d8f9a7221 */ /* 0x040fe20000010100 */
[----:B------:R-:W-:Y:S01]  /*0860*/  FMUL.FTZ R77, R42, R86 ;  /* 0x000000562a4d7220 */ /* 0x000fe20000410000 */
[----:B------:R-:W-:Y:S01]  /*0870*/  FADD.FTZ R162, R162, R75 ;  /* 0x0000004ba2a27221 */ /* 0x000fe20000010000 */
[C---:B------:R-:W-:Y:S01]  /*0880*/  FADD.FTZ R144, -R143.reuse, R69 ;  /* 0x000000458f907221 */ /* 0x040fe20000010100 */
[----:B------:R-:W-:Y:S01]  /*0890*/  FFMA.FTZ R69, R72, R73, RZ ;  /* 0x0000004948457223 */ /* 0x000fe200000100ff */
[----:B------:R-:W-:Y:S01]  /*08a0*/  FADD.FTZ R156, -R143, R79 ;  /* 0x0000004f8f9c7221 */ /* 0x000fe20000010100 */
[----:B------:R-:W-:Y:S01]  /*08b0*/  FMUL.FTZ R79, R43, R87 ;  /* 0x000000572b4f7220 */ /* 0x000fe20000410000 */
[----:B------:R-:W-:Y:S01]  /*08c0*/  FADD.FTZ R162, R162, R77 ;  /* 0x0000004da2a27221 */ /* 0x000fe20000010000 */
[----:B------:R-:W-:Y:S01]  /*08d0*/  FMUL.FTZ R140, R125, R140 ;  /* 0x0000008c7d8c7220 */ /* 0x000fe20000410000 */
[----:B------:R-:W-:Y:S01]  /*08e0*/  FFMA.FTZ R69, R138, R75, R69 ;  /* 0x0000004b8a457223 */ /* 0x000fe20000010045 */
[----:B-1----:R-:W-:-:S04]  /*08f0*/  @P0 IMAD.WIDE.U32 R64, R126, 0x10, R64 ;  /* 0x000000107e400825 */ /* 0x002fc800078e0040 */
[C---:B------:R-:W-:Y:S01]  /*0900*/  FADD.FTZ R160, -R143.reuse, R83 ;  /* 0x000000538fa07221 */ /* 0x040fe20000010100 */
[----:B------:R-:W-:Y:S01]  /*0910*/  FMUL.FTZ R83, R36, R88 ;  /* 0x0000005824537220 */ /* 0x000fe20000410000 */
[----:B------:R-:W-:Y:S01]  /*0920*/  FADD.FTZ R162, R162, R79 ;  /* 0x0000004fa2a27221 */ /* 0x000fe20000010000 */
[----:B------:R-:W-:Y:S01]  /*0930*/  FADD.FTZ R68, -R143, R68 ;  /* 0x000000448f447221 */ /* 0x000fe20000010100 */
[----:B------:R-:W-:Y:S01]  /*0940*/  FMUL.FTZ R142, R125, R142 ;  /* 0x0000008e7d8e7220 */ /* 0x000fe20000410000 */
[----:B------:R-:W-:Y:S01]  /*0950*/  FFMA.FTZ R69, R140, R77, R69 ;  /* 0x0000004d8c457223 */ /* 0x000fe20000010045 */
[----:B------:R1:W5:Y:S01]  /*0960*/  @P0 LDG.E.128 R60, desc[UR4][R64.64] ;  /* 0x00000004403c0981 */ /* 0x000362000c1e1d00 */
[----:B--2---:R-:W-:-:S04]  /*0970*/  @P0 IMAD.WIDE.U32 R66, R127, 0x10, R66 ;  /* 0x000000107f420825 */ /* 0x004fc800078e0042 */
[----:B------:R-:W-:Y:S01]  /*0980*/  FFMA.FTZ R69, R142, R79, R69 ;  /* 0x0000004f8e457223 */ /* 0x000fe20000010045 */
[----:B0-----:R-:W-:Y:S01]  /*0990*/  FMUL.FTZ R130, R37, R89 ;  /* 0x0000005925827220 */ /* 0x001fe20000410000 */
[----:B------:R-:W-:Y:S01]  /*09a0*/  FADD.FTZ R70, -R143, R70 ;  /* 0x000000468f467221 */ /* 0x000fe20000010100 */
[C---:B------:R-:W-:Y:S01]  /*09b0*/  FMUL.FTZ R145, R125.reuse, R144 ;  /* 0x000000907d917220 */ /* 0x040fe20000410000 */
[----:B------:R0:W5:Y:S01]  /*09c0*/  @P0 LDG.E.128 R56, desc[UR4][R66.64] ;  /* 0x0000000442380981 */ /* 0x000162000c1e1d00 */
[----:B-1----:R-:W-:Y:S01]  /*09d0*/  FADD.FTZ R65, R162, R83 ;  /* 0x00000053a2417221 */ /* 0x002fe20000010000 */
[----:B------:R-:W-:Y:S01]  /*09e0*/  FMUL.FTZ R162, R125, R68 ;  /* 0x000000447da27220 */ /* 0x000fe20000410000 */
[----:B------:R-:W-:-:S03]  /*09f0*/  FMUL.FTZ R131, R38, R90 ;  /* 0x0000005a26837220 */ /* 0x000fc60000410000 */
[----:B------:R-:W-:Y:S01]  /*0a00*/  FFMA.FTZ R64, R162, R83, R69 ;  /* 0x00000053a2407223 */ /* 0x000fe20000010045 */
[----:B------:R-:W-:Y:S01]  /*0a10*/  FADD.FTZ R146, -R143, R71 ;  /* 0x000000478f927221 */ /* 0x000fe20000010100 */
[----:B0-----:R-:W-:Y:S01]  /*0a20*/  FADD.FTZ R66, R65, R130 ;  /* 0x0000008241427221 */ /* 0x001fe20000010000 */
[----:B------:R-:W-:Y:S01]  /*0a30*/  FMUL.FTZ R164, R125, R70 ;  /* 0x000000467da47220 */ /* 0x000fe20000410000 */
[----:B------:R-:W-:Y:S01]  /*0a40*/  FFMA.FTZ R65, R145, R130, R64 ;  /* 0x0000008291417223 */ /* 0x000fe20000010040 */
[----:B------:R-:W-:Y:S01]  /*0a50*/  FADD.FTZ R158, -R143, R81 ;  /* 0x000000518f9e7221 */ /* 0x000fe20000010100 */
        /* <DEDUP_REMOVED lines=75> */
[----:B------:R-:W-:Y:S02]  /*0f10*/  PLOP3.LUT P0, PT, PT, PT, PT, 0x80, 0x8 ;  /* 0x000000000008781c */ /* 0x000fe40003f0f070 */
[----:B------:R-:W-:Y:S01]  /*0f20*/  MOV R64, 0x400 ;  /* 0x0000040000407802 */ /* 0x000fe20000000f00 */
[----:B0-----:R-:W-:Y:S01]  /*0f30*/  FADD.FTZ R66, R71, R66 ;  /* 0x0000004247427221 */ /* 0x001fe20000010000 */
[----:B-1----:R-:W-:-:S04]  /*0f40*/  FADD.FTZ R67, R70, R65 ;  /* 0x0000004146437221 */ /* 0x002fc80000010000 */
[----:B------:R-:W0:Y:S04]  /*0f50*/  SHFL.DOWN PT, R65, R66, 0x1, 0x1f ;  /* 0x08201f0042417f89 */ /* 0x000e2800000e0000 */
[----:B------:R-:W1:Y:S01]  /*0f60*/  SHFL.DOWN PT, R68, R67, 0x1, 0x1f ;  /* 0x08201f0043447f89 */ /* 0x000e6200000e0000 */
        /* <DEDUP_REMOVED lines=113> */
[----:B------:R-:W-:Y:S01]  /*1680*/  FMUL.FTZ R67, R125, R72 ;  /* 0x000000487d437220 */ /* 0x000fe20000410000 */
        /* <DEDUP_REMOVED lines=51> */
.L_x_9948:
        /* <DEDUP_REMOVED lines=59> */
[----:B------:R-:W-:Y:S01]  /*1d70*/  FADD.FTZ R160, R135, -R160 ;  /* 0x800000a087a07221 */ /* 0x000fe20000010000 */
        /* <DEDUP_REMOVED lines=20> */
[----:B------:R-:W-:Y:S01]  /*1ec0*/  FMUL.FTZ R71, R125, R160 ;  /* 0x000000a07d477220 */ /* 0x000fe20000410000 */
[----:B------:R-:W-:-:S04]  /*1ed0*/  IMAD.WIDE.U32 R126, R126, 0x10, R64 ;  /* 0x000000107e7e7825 */ /* 0x000fc800078e0040 */
[C---:B------:R-:W-:Y:S01]  /*1ee0*/  FMUL.FTZ R64, R125.reuse, R134 ;  /* 0x000000867d407220 */ /* 0x040fe20000410000 */
[----:B------:R-:W-:Y:S01]  /*1ef0*/  FMUL.FTZ R65, R125, R136 ;  /* 0x000000887d417220 */ /* 0x000fe20000410000 */
        /* <DEDUP_REMOVED lines=19> */
.L_x_9947:
        /* <DEDUP_REMOVED lines=43> */
[----:B-----5:R-:W-:Y:S01]  /*22e0*/  FFMA.FTZ R67, R125, R67, R44 ;  /* 0x000000437d437223 */ /* 0x020fe2000001002c */
        /* <DEDUP_REMOVED lines=51> */
.L_x_9950:
        /* <DEDUP_REMOVED lines=59> */
[----:B------:R-:W-:Y:S01]  /*29d0*/  FADD.FTZ R160, R135, -R160 ;  /* 0x800000a087a07221 */ /* 0x000fe20000010000 */
        /* <DEDUP_REMOVED lines=42> */
.L_x_9949:
        /* <DEDUP_REMOVED lines=45> */
.L_x_9946:
        /* <DEDUP_REMOVED lines=18> */
.L_x_9952:
        /* <DEDUP_REMOVED lines=9> */
.L_x_10961:


//--------------------- .text._ZN10layer_norm13ln_bwd_kernelINS_13Kernel_traitsIfffffjLj2560ELj1ELj1ELj4ELj16ENS_18Kernel_traits_baseILj2560EfffffjLj128EEEEELb0ELb0ELb1ELb0EEEvNS_9BwdParamsE --------------------------
	.section	.text._ZN10layer_norm13ln_bwd_kernelINS_13Kernel_traitsIfffffjLj2560ELj1ELj1ELj4ELj16ENS_18Kernel_traits_baseILj2560EfffffjLj128EEEEELb0ELb0ELb1ELb0EEEvNS_9BwdParamsE,"ax",@progbits
	.align	128
        .global         _ZN10layer_norm13ln_bwd_kernelINS_13Kernel_traitsIfffffjLj2560ELj1ELj1ELj4ELj16ENS_18Kernel_traits_baseILj2560EfffffjLj128EEEEELb0ELb0ELb1ELb0EEEvNS_9BwdParamsE
        .type           _ZN10layer_norm13ln_bwd_kernelINS_13Kernel_traitsIfffffjLj2560ELj1ELj1ELj4ELj16ENS_18Kernel_traits_baseILj2560EfffffjLj128EEEEELb0ELb0ELb1ELb0EEEvNS_9BwdParamsE,@function
        .size           _ZN10layer_norm13ln_bwd_kernelINS_13Kernel_traitsIfffffjLj2560ELj1ELj1ELj4ELj16ENS_18Kernel_traits_baseILj2560EfffffjLj128EEEEELb0ELb0ELb1ELb0EEEvNS_9BwdParamsE,(.L_x_10962 - _ZN10layer_norm13ln_bwd_kernelINS_13Kernel_traitsIfffffjLj2560ELj1ELj1ELj4ELj16ENS_18Kernel_traits_baseILj2560EfffffjLj128EEEEELb0ELb0ELb1ELb0EEEvNS_9BwdParamsE)
        .other          _ZN10layer_norm13ln_bwd_kernelINS_13Kernel_traitsIfffffjLj2560ELj1ELj1ELj4ELj16ENS_18Kernel_traits_baseILj2560EfffffjLj128EEEEELb0ELb0ELb1ELb0EEEvNS_9BwdParamsE,@"STO_CUDA_ENTRY STV_DEFAULT"
_ZN10layer_norm13ln_bwd_kernelINS_13Kernel_traitsIfffffjLj2560ELj1ELj1ELj4ELj16ENS_18Kernel_traits_baseILj2560EfffffjLj128EEEEELb0ELb0ELb1ELb0EEEvNS_9BwdParamsE:
.text._ZN10layer_norm13ln_bwd_kernelINS_13Kernel_traitsIfffffjLj2560ELj1ELj1ELj4ELj16ENS_18Kernel_traits_baseILj2560EfffffjLj128EEEEELb0ELb0ELb1ELb0EEEvNS_9BwdParamsE:
        /* <DEDUP_REMOVED lines=87> */
.L_x_9997:
        /* <DEDUP_REMOVED lines=22> */
[----:B------:R-:W-:-:S02]  /*06d0*/  CS2R R148, SRZ ;  /* 0x0000000000947805 */ /* 0x000fc4000001ff00 */
[----:B------:R-:W-:Y:S02]  /*06e0*/  ISETP.NE.AND P0, PT, RZ, UR12, PT ;  /* 0x0000000cff007c0c */ /* 0x000fe4000bf05270 */
[C---:B------:R-:W-:Y:S02]  /*06f0*/  ISETP.GE.U32.AND P5, PT, R6.reuse, 0x100, PT ;  /* 0x000001000600780c */ /* 0x040fe40003fa6070 */
[C---:B------:R-:W-:Y:S02]  /*0700*/  ISETP.GE.U32.AND P1, PT, R6.reuse, 0x180, PT ;  /* 0x000001800600780c */ /* 0x040fe40003f26070 */
[C---:B------:R-:W-:Y:S02]  /*0710*/  ISETP.GE.U32.AND P2, PT, R6.reuse, 0x200, PT ;  /* 0x000002000600780c */ /* 0x040fe40003f46070 */
[----:B------:R-:W-:Y:S01]  /*0720*/  ISETP.GE.U32.AND P4, PT, R6, 0x280, PT ;  /* 0x000002800600780c */ /* 0x000fe20003f86070 */
[-C--:B0-----:R-:W-:Y:S02]  /*0730*/  IMAD R110, R4, R7.reuse, RZ ;  /* 0x00000007046e7224 */ /* 0x081fe400078e02ff */
        /* <DEDUP_REMOVED lines=19> */
[----:B--2---:R-:W-:Y:S01]  /*0870*/  @P0 IMAD.WIDE.U32 R148, R145, 0x10, R148 ;  /* 0x0000001091940825 */ /* 0x004fe200078e0094 */
[----:B------:R-:W-:Y:S02]  /*0880*/  IADD3 R147, PT, PT, R147, 0x80, RZ ;  /* 0x0000008093937810 */ /* 0x000fe40007ffe0ff */
[----:B------:R-:W-:Y:S02]  /*0890*/  IADD3 R145, PT, PT, R145, 0x80, RZ ;  /* 0x0000008091917810 */ /* 0x000fe40007ffe0ff */
[----:B------:R0:W5:Y:S01]  /*08a0*/  @P0 LDG.E.128 R76, desc[UR10][R148.64] ;  /* 0x0000000a944c0981 */ /* 0x000162000c1e1d00 */
        /* <DEDUP_REMOVED lines=9> */
[----:B------:R-:W-:Y:S01]  /*0940*/  FMUL.FTZ R123, R41, R113 ;  /* 0x00000071297b7220 */ /* 0x000fe20000410000 */
[----:B------:R-:W-:Y:S01]  /*0950*/  FMUL.FTZ R146, R42, R114 ;  /* 0x000000722a927220 */ /* 0x000fe20000410000 */
        /* <DEDUP_REMOVED lines=15> */
[----:B0-----:R-:W-:Y:S01]  /*0a50*/  FADD.FTZ R149, R110, R139 ;  /* 0x0000008b6e957221 */ /* 0x001fe20000010000 */
[----:B------:R-:W-:-:S07]  /*0a60*/  FFMA.FTZ R148, R144, R139, R109 ;  /* 0x0000008b90947223 */ /* 0x000fce000001006d */
.L_x_9957:
[----:B----4-:R-:W-:Y:S05]  /*0a70*/  BSYNC.RECONVERGENT B1 ;  /* 0x0000000000017941 */ /* 0x010fea0003800200 */
.L_x_9956:
        /* <DEDUP_REMOVED lines=13> */
[----:B------:R-:W-:Y:S02]  /*0b50*/  IADD3 R147, PT, PT, R147, 0x80, RZ ;  /* 0x0000008093937810 */ /* 0x000fe40007ffe0ff */
        /* <DEDUP_REMOVED lines=29> */
.L_x_9959:
[----:B------:R-:W-:Y:S05]  /*0d30*/  BSYNC.RECONVERGENT B1 ;  /* 0x0000000000017941 */ /* 0x000fea0003800200 */
.L_x_9958:
        /* <DEDUP_REMOVED lines=43> */
.L_x_9961:
[----:B------:R-:W-:Y:S05]  /*0ff0*/  BSYNC.RECONVERGENT B1 ;  /* 0x0000000000017941 */ /* 0x000fea0003800200 */
.L_x_9960:
        /* <DEDUP_REMOVED lines=43> */
.L_x_9963:
[----:B------:R-:W-:Y:S05]  /*12b0*/  BSYNC.RECONVERGENT B1 ;  /* 0x0000000000017941 */ /* 0x000fea0003800200 */
.L_x_9962:
        /* <DEDUP_REMOVED lines=41> */
.L_x_9955:
        /* <DEDUP_REMOVED lines=33> */
.L_x_9964:
[----:B----4-:R-:W-:Y:S05]  /*1760*/  BSYNC.RECONVERGENT B0 ;  /* 0x0000000000007941 */ /* 0x010fea0003800200 */
.L_x_9954:
        /* <DEDUP_REMOVED lines=32> */
.L_x_9966:
[----:B------:R-:W-:Y:S05]  /*1970*/  BSYNC.RECONVERGENT B0 ;  /* 0x0000000000007941 */ /* 0x000fea0003800200 */
.L_x_9965:
        /* <DEDUP_REMOVED lines=68> */
.L_x_9970:
        /* <DEDUP_REMOVED lines=28> */
.L_x_9969:
        /* <DEDUP_REMOVED lines=31> */
.L_x_9972:
        /* <DEDUP_REMOVED lines=9> */
[----:B------:R-:W-:Y:S01]  /*2200*/  @P3 FFMA.FTZ R108, R144, R114, R115 ;  /* 0x00000072906c3223 */ /* 0x000fe20000010073 */
[----:B------:R-:W-:Y:S01]  /*2210*/  MOV R106, R78 ;  /* 0x0000004e006a7202 */ /* 0x000fe20000000f00 */
[C---:B------:R-:W-:Y:S01]  /*2220*/  @P3 FFMA.FTZ R104, R5.reuse, R107, R76 ;  /* 0x0000006b05683223 */ /* 0x040fe2000001004c */
        /* <DEDUP_REMOVED lines=12> */
.L_x_9971:
        /* <DEDUP_REMOVED lines=10> */
.L_x_9968:
[----:B------:R-:W-:Y:S05]  /*2390*/  BSYNC.RECONVERGENT B0 ;  /* 0x0000000000007941 */ /* 0x000fea0003800200 */
.L_x_9967:
        /* <DEDUP_REMOVED lines=36> */
.L_x_9976:
        /* <DEDUP_REMOVED lines=26> */
.L_x_9975:
        /* <DEDUP_REMOVED lines=32> */
.L_x_9978:
        /* <DEDUP_REMOVED lines=25> */
.L_x_9977:
        /* <DEDUP_REMOVED lines=8> */
.L_x_9974:
[----:B------:R-:W-:Y:S05]  /*2b90*/  BSYNC.RECONVERGENT B0 ;  /* 0x0000000000007941 */ /* 0x000fea0003800200 */
.L_x_9973:
        /* <DEDUP_REMOVED lines=36> */
.L_x_9982:
        /* <DEDUP_REMOVED lines=26> */
.L_x_9981:
        /* <DEDUP_REMOVED lines=31> */
.L_x_9984:
        /* <DEDUP_REMOVED lines=25> */
.L_x_9983:
        /* <DEDUP_REMOVED lines=8> */
.L_x_9980:
[----:B------:R-:W-:Y:S05]  /*3380*/  BSYNC.RECONVERGENT B0 ;  /* 0x0000000000007941 */ /* 0x000fea0003800200 */
.L_x_9979:
        /* <DEDUP_REMOVED lines=36> */
.L_x_9988:
        /* <DEDUP_REMOVED lines=26> */
.L_x_9987:
        /* <DEDUP_REMOVED lines=32> */
.L_x_9990:
        /* <DEDUP_REMOVED lines=25> */
.L_x_9989:
        /* <DEDUP_REMOVED lines=8> */
.L_x_9986:
[----:B------:R-:W-:Y:S05]  /*3b80*/  BSYNC.RECONVERGENT B0 ;  /* 0x0000000000007941 */ /* 0x000fea0003800200 */
.L_x_9985:
        /* <DEDUP_REMOVED lines=38> */
.L_x_9994:
        /* <DEDUP_REMOVED lines=26> */
.L_x_9993:
        /* <DEDUP_REMOVED lines=32> */
.L_x_9996:
        /* <DEDUP_REMOVED lines=25> */
.L_x_9995:
[----:B------:R-:W0:Y:S08]  /*4320*/  @P5 LDC.64 R110, c[0x0][0x478] ;  /* 0x00011e00ff6e5b82 */ /* 0x000e300000000a00 */
[----:B------:R-:W1:Y:S01]  /*4330*/  @P4 LDC.64 R108, c[0x0][0x468] ;  /* 0x00011a00ff6c4b82 */ /* 0x000e620000000a00 */
[----:B0-----:R-:W-:-:S05]  /*4340*/  @P5 IMAD.WIDE.U32 R110, R141, 0x10, R110 ;  /* 0x000000108d6e5825 */ /* 0x001fca00078e006e */
[----:B------:R0:W-:Y:S01]  /*4350*/  @P5 STG.E.128 desc[UR10][R110.64], R104 ;  /* 0x000000686e005986 */ /* 0x0001e2000c101d0a */
[----:B-1----:R-:W-:-:S05]  /*4360*/  @P4 IMAD.WIDE.U32 R108, R113, 0x10, R108 ;  /* 0x00000010716c4825 */ /* 0x002fca00078e006c */
[----:B------:R0:W-:Y:S02]  /*4370*/  @P4 STG.E.128 desc[UR10][R108.64], R100 ;  /* 0x000000646c004986 */ /* 0x0001e4000c101d0a */
.L_x_9992:
[----:B------:R-:W-:Y:S05]  /*4380*/  BSYNC.RECONVERGENT B0 ;  /* 0x0000000000007941 */ /* 0x000fea0003800200 */
.L_x_9991:
[----:B0-234-:R-:W0:Y:S01]  /*4390*/  LDC.64 R108, c[0x0][0x380] ;  /* 0x0000e000ff6c7b82 */ /* 0x01de220000000a00 */
[----:B------:R-:W-:Y:S01]  /*43a0*/  UPLOP3.LUT UP1, UPT, UPT, UPT, UP1, 0x40, 0x4 ;  /* 0x000000000004789c */ /* 0x000fe20003f2e810 */
[----:B0-----:R-:W-:-:S04]  /*43b0*/  IADD3 R4, PT, PT, R4, R108, RZ ;  /* 0x0000006c04047210 */ /* 0x001fc80007ffe0ff */
[----:B------:R-:W-:-:S13]  /*43c0*/  ISETP.GE.AND P3, PT, R4, R109, PT ;  /* 0x0000006d0400720c */ /* 0x000fda0003f66270 */
[----:B------:R-:W-:Y:S05]  /*43d0*/  @!P3 BRA `(.L_x_9997) ;  /* 0xffffffc00064b947 */ /* 0x000fea000383ffff */
.L_x_9953:
[----:B------:R-:W0:Y:S01]  /*43e0*/  LDC.64 R2, c[0x0][0x440] ;  /* 0x00011000ff027b82 */ /* 0x000e220000000a00 */
[----:B------:R-:W-:Y:S01]  /*43f0*/  ISETP.NE.AND P4, PT, R112, RZ, PT ;  /* 0x000000ff7000720c */ /* 0x000fe20003f85270 */
[----:B------:R-:W-:Y:S01]  /*4400*/  IMAD R9, R7, UR9, RZ ;  /* 0x0000000907097c24 */ /* 0x000fe2000f8e02ff */
        /* <DEDUP_REMOVED lines=37> */
.L_x_9998:
        /* <DEDUP_REMOVED lines=10> */
.L_x_10962:


//--------------------- .text._ZN10layer_norm13ln_bwd_kernelINS_13Kernel_traitsIfffffjLj2560ELj1ELj1ELj4ELj16ENS_18Kernel_traits_baseILj2560EfffffjLj128EEEEELb0ELb0ELb1ELb1EEEvNS_9BwdParamsE --------------------------
	.section	.text._ZN10layer_norm13ln_bwd_kernelINS_13Kernel_traitsIfffffjLj2560ELj1ELj1ELj4ELj16ENS_18Kernel_traits_baseILj2560EfffffjLj128EEEEELb0ELb0ELb1ELb1EEEvNS_9BwdParamsE,"ax",@progbits
	.align	128
        .global         _ZN10layer_norm13ln_bwd_kernelINS_13Kernel_traitsIfffffjLj2560ELj1ELj1ELj4ELj16ENS_18Kernel_traits_baseILj2560EfffffjLj128EEEEELb0ELb0ELb1ELb1EEEvNS_9BwdParamsE
        .type           _ZN10layer_norm13ln_bwd_kernelINS_13Kernel_traitsIfffffjLj2560ELj1ELj1ELj4ELj16ENS_18Kernel_traits_baseILj2560EfffffjLj128EEEEELb0ELb0ELb1ELb1EEEvNS_9BwdParamsE,@function
        .size           _ZN10layer_norm13ln_bwd_kernelINS_13Kernel_traitsIfffffjLj2560ELj1ELj1ELj4ELj16ENS_18Kernel_traits_baseILj2560EfffffjLj128EEEEELb0ELb0ELb1ELb1EEEvNS_9BwdParamsE,(.L_x_10963 - _ZN10layer_norm13ln_bwd_kernelINS_13Kernel_traitsIfffffjLj2560ELj1ELj1ELj4ELj16ENS_18Kernel_traits_baseILj2560EfffffjLj128EEEEELb0ELb0ELb1ELb1EEEvNS_9BwdParamsE)
        .other          _ZN10layer_norm13ln_bwd_kernelINS_13Kernel_traitsIfffffjLj2560ELj1ELj1ELj4ELj16ENS_18Kernel_traits_baseILj2560EfffffjLj128EEEEELb0ELb0ELb1ELb1EEEvNS_9BwdParamsE,@"STO_CUDA_ENTRY STV_DEFAULT"
_ZN10layer_norm13ln_bwd_kernelINS_13Kernel_traitsIfffffjLj2560ELj1ELj1ELj4ELj16ENS_18Kernel_traits_baseILj2560EfffffjLj128EEEEELb0ELb0ELb1ELb1EEEvNS_9BwdParamsE:
.text._ZN10layer_norm13ln_bwd_kernelINS_13Kernel_traitsIfffffjLj2560ELj1ELj1ELj4ELj16ENS_18Kernel_traits_baseILj2560EfffffjLj128EEEEELb0ELb0ELb1ELb1EEEvNS_9BwdParamsE:
        /* <DEDUP_REMOVED lines=43> */
.L_x_10024:
        /* <DEDUP_REMOVED lines=12> */
[----:B------:R-:W1:Y:S01]  /*0370*/  LDC.64 R144, c[0x0][0x3c0] ;  /* 0x0000f000ff907b82 */ /* 0x000e620000000a00 */
[----:B------:R-:W-:Y:S01]  /*0380*/  IADD3 R6, PT, PT, R8, -0x1, RZ ;  /* 0xffffffff08067810 */ /* 0x000fe20007ffe0ff */
[----:B------:R-:W-:Y:S01]  /*0390*/  IMAD R3, R0, UR18, RZ ;  /* 0x0000001200037c24 */ /* 0x000fe2000f8e02ff */
[----:B------:R-:W-:-:S03]  /*03a0*/  SHF.R.S32.HI R100, RZ, 0x1f, R0 ;  /* 0x0000001fff647819 */ /* 0x000fc60000011400 */
[----:B------:R-:W-:Y:S01]  /*03b0*/  IMAD R9, R6, UR18, RZ ;  /* 0x0000001206097c24 */ /* 0x000fe2000f8e02ff */
[----:B------:R-:W-:Y:S01]  /*03c0*/  SHF.R.S32.HI R6, RZ, 0x1f, R3 ;  /* 0x0000001fff067819 */ /* 0x000fe20000011403 */
[----:B------:R-:W2:Y:S03]  /*03d0*/  LDC.64 R10, c[0x0][0x3a8] ;  /* 0x0000ea00ff0a7b82 */ /* 0x000ea60000000a00 */
[----:B------:R-:W-:Y:S02]  /*03e0*/  LEA.HI R3, R6, R3, RZ, 0x2 ;  /* 0x0000000306037211 */ /* 0x000fe400078f10ff */
[----:B------:R-:W-:Y:S02]  /*03f0*/  SHF.R.S32.HI R6, RZ, 0x1f, R9 ;  /* 0x0000001fff067819 */ /* 0x000fe40000011409 */
[----:B------:R-:W-:Y:S01]  /*0400*/  LEA.HI.SX32 R146, R3, R2, 0x1e ;  /* 0x0000000203927211 */ /* 0x000fe200078ff2ff */
[----:B0-----:R-:W0:Y:S01]  /*0410*/  LDC.64 R4, c[0x0][0x428] ;  /* 0x00010a00ff047b82 */ /* 0x001e220000000a00 */
[----:B------:R-:W-:-:S02]  /*0420*/  LEA.HI R9, R6, R9, RZ, 0x2 ;  /* 0x0000000906097211 */ /* 0x000fc400078f10ff */
[C---:B-1----:R-:W-:Y:S02]  /*0430*/  LEA R144, P0, R0.reuse, R144, 0x2 ;  /* 0x0000009000907211 */ /* 0x042fe400078010ff */
[----:B------:R-:W-:Y:S02]  /*0440*/  LEA.HI.SX32 R133, R9, R2, 0x1e ;  /* 0x0000000209857211 */ /* 0x000fe400078ff2ff */
[----:B------:R-:W-:Y:S02]  /*0450*/  LEA.HI.X R145, R0, R145, R100, 0x2, P0 ;  /* 0x0000009100917211 */ /* 0x000fe400000f1464 */
[C---:B------:R-:W-:Y:S01]  /*0460*/  IADD3 R9, PT, PT, R146.reuse, 0x80, RZ ;  /* 0x0000008092097810 */ /* 0x040fe20007ffe0ff */
[--C-:B--2---:R-:W-:Y:S02]  /*0470*/  IMAD.WIDE.U32 R140, R146, 0x10, R10.reuse ;  /* 0x00000010928c7825 */ /* 0x104fe400078e000a */
[----:B------:R1:W2:Y:S02]  /*0480*/  LDG.E R144, desc[UR14][R144.64] ;  /* 0x0000000e90907981 */ /* 0x0002a4000c1e1900 */
[----:B------:R-:W-:-:S02]  /*0490*/  IMAD.WIDE.U32 R104, R9, 0x10, R10 ;  /* 0x0000001009687825 */ /* 0x000fc400078e000a */
[----:B------:R-:W3:Y:S02]  /*04a0*/  LDG.E.128 R140, desc[UR14][R140.64] ;  /* 0x0000000e8c8c7981 */ /* 0x000ee4000c1e1d00 */
[C---:B0-----:R-:W-:Y:S02]  /*04b0*/  IMAD.WIDE.U32 R100, R133.reuse, 0x10, R4 ;  /* 0x0000001085647825 */ /* 0x041fe400078e0004 */
[----:B------:R-:W4:Y:S04]  /*04c0*/  LDG.E.128 R104, desc[UR14][R104.64] ;  /* 0x0000000e68687981 */ /* 0x000f28000c1e1d00 */
[----:B------:R-:W4:Y:S01]  /*04d0*/  LDG.E.128 R100, desc[UR14][R100.64] ;  /* 0x0000000e64647981 */ /* 0x000f22000c1e1d00 */
[----:B------:R-:W-:Y:S02]  /*04e0*/  IADD3 R113, PT, PT, R133, 0x80, RZ ;  /* 0x0000008085717810 */ /* 0x000fe40007ffe0ff */
[----:B------:R-:W-:-:S03]  /*04f0*/  IADD3 R3, PT, PT, R146, 0x100, RZ ;  /* 0x0000010092037810 */ /* 0x000fc60007ffe0ff */
[----:B------:R-:W-:Y:S01]  /*0500*/  IMAD.WIDE.U32 R112, R113, 0x10, R4 ;  /* 0x0000001071707825 */ /* 0x000fe200078e0004 */
[----:B------:R-:W-:-:S03]  /*0510*/  IADD3 R117, PT, PT, R133, 0x100, RZ ;  /* 0x0000010085757810 */ /* 0x000fc60007ffe0ff */
[----:B------:R-:W-:Y:S02]  /*0520*/  IMAD.WIDE.U32 R108, R3, 0x10, R10 ;  /* 0x00000010036c7825 */ /* 0x000fe400078e000a */
[----:B------:R-:W4:Y:S02]  /*0530*/  LDG.E.128 R112, desc[UR14][R112.64] ;  /* 0x0000000e70707981 */ /* 0x000f24000c1e1d00 */
[----:B------:R-:W-:Y:S02]  /*0540*/  IMAD.WIDE.U32 R116, R117, 0x10, R4 ;  /* 0x0000001075747825 */ /* 0x000fe400078e0004 */
[----:B------:R-:W4:Y:S01]  /*0550*/  LDG.E.128 R108, desc[UR14][R108.64] ;  /* 0x0000000e6c6c7981 */ /* 0x000f22000c1e1d00 */
[----:B------:R-:W-:Y:S01]  /*0560*/  IADD3 R139, PT, PT, R146, 0x180, RZ ;  /* 0x00000180928b7810 */ /* 0x000fe20007ffe0ff */
[----:B------:R-:W-:Y:S02]  /*0570*/  UMOV UR6, UR8 ;  /* 0x0000000800067c82 */ /* 0x000fe40008000000 */
[----:B------:R-:W4:Y:S01]  /*0580*/  LDG.E.128 R116, desc[UR14][R116.64] ;  /* 0x0000000e74747981 */ /* 0x000f22000c1e1d00 */
[----:B------:R-:W-:Y:S01]  /*0590*/  UISETP.NE.U32.AND UP0, UPT, UR6, URZ, UPT ;  /* 0x000000ff0600728c */ /* 0x000fe2000bf05070 */
[----:B------:R-:W-:Y:S01]  /*05a0*/  IMAD.WIDE.U32 R120, R139, 0x10, R10 ;  /* 0x000000108b787825 */ /* 0x000fe200078e000a */
[----:B------:R-:W-:Y:S01]  /*05b0*/  UMOV UR7, UR9 ;  /* 0x0000000900077c82 */ /* 0x000fe20008000000 */
[----:B------:R-:W-:Y:S01]  /*05c0*/  IADD3 R125, PT, PT, R133, 0x180, RZ ;  /* 0x00000180857d7810 */ /* 0x000fe20007ffe0ff */
[----:B------:R-:W-:-:S03]  /*05d0*/  UISETP.NE.AND.EX UP0, UPT, UR7, URZ, UPT, UP0 ;  /* 0x000000ff0700728c */ /* 0x000fc6000bf05300 */
[----:B------:R-:W4:Y:S01]  /*05e0*/  LDG.E.128 R120, desc[UR14][R120.64] ;  /* 0x0000000e78787981 */ /* 0x000f22000c1e1d00 */
[----:B------:R-:W-:Y:S02]  /*05f0*/  IMAD.WIDE.U32 R124, R125, 0x10, R4 ;  /* 0x000000107d7c7825 */ /* 0x000fe400078e0004 */
[----:B------:R-:W-:Y:S02]  /*0600*/  PLOP3.LUT P0, PT, PT, PT, UP0, 0x80, 0x8 ;  /* 0x000000000008781c */ /* 0x000fe40003f0f008 */
[----:B-1----:R-:W-:Y:S02]  /*0610*/  IADD3 R145, PT, PT, R146, 0x200, RZ ;  /* 0x0000020092917810 */ /* 0x002fe40007ffe0ff */
[----:B------:R-:W4:Y:S01]  /*0620*/  LDG.E.128 R124, desc[UR14][R124.64] ;  /* 0x0000000e7c7c7981 */ /* 0x000f22000c1e1d00 */
[----:B------:R-:W-:Y:S02]  /*0630*/  IADD3 R133, PT, PT, R133, 0x200, RZ ;  /* 0x0000020085857810 */ /* 0x000fe40007ffe0ff */
[----:B------:R-:W-:-:S04]  /*0640*/  IMAD.WIDE.U32 R128, R145, 0x10, R10 ;  /* 0x0000001091807825 */ /* 0x000fc800078e000a */
[----:B------:R-:W-:Y:S02]  /*0650*/  IMAD.WIDE.U32 R132, R133, 0x10, R4 ;  /* 0x0000001085847825 */ /* 0x000fe400078e0004 */
[----:B------:R-:W4:Y:S01]  /*0660*/  LDG.E.128 R128, desc[UR14][R128.64] ;  /* 0x0000000e80807981 */ /* 0x000f22000c1e1d00 */
[----:B------:R-:W0:Y:S03]  /*0670*/  @P0 LDC.64 R150, c[0x0][0x438] ;  /* 0x00010e00ff960b82 */ /* 0x000e260000000a00 */
[----:B------:R-:W4:Y:S05]  /*0680*/  LDG.E.128 R132, desc[UR14][R132.64] ;  /* 0x0000000e84847981 */ /* 0x000f2a000c1e1d00 */
[----:B------:R-:W1:Y:S08]  /*0690*/  @P0 LDC.64 R148, c[0x0][0x438] ;  /* 0x00010e00ff940b82 */ /* 0x000e700000000a00 */
[----:B------:R-:W1:Y:S01]  /*06a0*/  @P0 LDC.64 R4, c[0x0][0x438] ;  /* 0x00010e00ff040b82 */ /* 0x000e620000000a00 */
[----:B0-----:R-:W-:-:S07]  /*06b0*/  @P0 IMAD.WIDE.U32 R146, R146, 0x10, R150 ;  /* 0x0000001092920825 */ /* 0x001fce00078e0096 */
[----:B------:R-:W0:Y:S01]  /*06c0*/  @P0 LDC.64 R10, c[0x0][0x438] ;  /* 0x00010e00ff0a0b82 */ /* 0x000e220000000a00 */
[----:B------:R-:W5:Y:S01]  /*06d0*/  @P0 LDG.E.128 R28, desc[UR14][R146.64] ;  /* 0x0000000e921c0981 */ /* 0x000f62000c1e1d00 */
[----:B-1----:R-:W-:-:S06]  /*06e0*/  @P0 IMAD.WIDE.U32 R148, R9, 0x10, R148 ;  /* 0x0000001009940825 */ /* 0x002fcc00078e0094 */
[----:B------:R-:W1:Y:S01]  /*06f0*/  @P0 LDC.64 R136, c[0x0][0x438] ;  /* 0x00010e00ff880b82 */ /* 0x000e620000000a00 */
[----:B------:R-:W5:Y:S01]  /*0700*/  @P0 LDG.E.128 R24, desc[UR14][R148.64] ;  /* 0x0000000e94180981 */ /* 0x000f62000c1e1d00 */
[----:B------:R-:W-:-:S05]  /*0710*/  @P0 IMAD.WIDE.U32 R150, R3, 0x10, R4 ;  /* 0x0000001003960825 */ /* 0x000fca00078e0004 */
[----:B------:R-:W5:Y:S01]  /*0720*/  @P0 LDG.E.128 R20, desc[UR14][R150.64] ;  /* 0x0000000e96140981 */ /* 0x000f62000c1e1d00 */
[----:B------:R-:W-:Y:S01]  /*0730*/  ISETP.NE.AND P1, PT, RZ, UR17, PT ;  /* 0x00000011ff007c0c */ /* 0x000fe2000bf25270 */
[----:B0-----:R-:W-:-:S05]  /*0740*/  @P0 IMAD.WIDE.U32 R10, R139, 0x10, R10 ;  /* 0x000000108b0a0825 */ /* 0x001fca00078e000a */
[----:B------:R0:W5:Y:S01]  /*0750*/  @P0 LDG.E.128 R16, desc[UR14][R10.64] ;  /* 0x0000000e0a100981 */ /* 0x000162000c1e1d00 */
[----:B-1----:R-:W-:-:S05]  /*0760*/  @P0 IMAD.WIDE.U32 R136, R145, 0x10, R136 ;  /* 0x0000001091880825 */ /* 0x002fca00078e0088 */
[----:B------:R1:W5:Y:S01]  /*0770*/  @P0 LDG.E.128 R12, desc[UR14][R136.64] ;  /* 0x0000000e880c0981 */ /* 0x000362000c1e1d00 */
[----:B--2---:R-:W-:-:S05]  /*0780*/  FSEL R144, R144, RZ, !P1 ;  /* 0x000000ff90907208 */ /* 0x004fca0004800000 */
[C---:B---3--:R-:W-:Y:S01]  /*0790*/  FADD.FTZ R140, -R144.reuse, R140 ;  /* 0x0000008c908c7221 */ /* 0x048fe20000010100 */
[C---:B------:R-:W-:Y:S01]  /*07a0*/  FADD.FTZ R4, -R144.reuse, R141 ;  /* 0x0000008d90047221 */ /* 0x040fe20000010100 */
[C---:B------:R-:W-:Y:S02]  /*07b0*/  FADD.FTZ R142, -R144.reuse, R142 ;  /* 0x0000008e908e7221 */ /* 0x040fe40000010100 */
[C---:B-----5:R-:W-:Y:S01]  /*07c0*/  FMUL.FTZ R3, R7.reuse, R140 ;  /* 0x0000008c07037220 */ /* 0x060fe20000410000 */
[C---:B------:R-:W-:Y:S01]  /*07d0*/  FMUL.FTZ R4, R7.reuse, R4 ;  /* 0x0000000407047220 */ /* 0x040fe20000410000 */
[----:B----4-:R-:W-:Y:S01]  /*07e0*/  FADD.FTZ R104, -R144, R104 ;  /* 0x0000006890687221 */ /* 0x010fe20000010100 */
[----:B------:R-:W-:Y:S01]  /*07f0*/  FMUL.FTZ R6, R48, R100 ;  /* 0x0000006430067220 */ /* 0x000fe20000410000 */
[----:B------:R-:W-:Y:S01]  /*0800*/  FADD.FTZ R140, -R144, R143 ;  /* 0x0000008f908c7221 */ /* 0x000fe20000010100 */
[----:B------:R-:W-:Y:S01]  /*0810*/  FADD.FTZ R88, R88, R100 ;  /* 0x0000006458587221 */ /* 0x000fe20000010000 */
[----:B------:R-:W-:Y:S01]  /*0820*/  FFMA.FTZ R52, R100, R3, R52 ;  /* 0x0000000364347223 */ /* 0x000fe20000010034 */
[----:B------:R-:W-:Y:S01]  /*0830*/  FMUL.FTZ R5, R7, R142 ;  /* 0x0000008e07057220 */ /* 0x000fe20000410000 */
[----:B------:R-:W-:Y:S01]  /*0840*/  FADD.FTZ R89, R89, R101 ;  /* 0x0000006559597221 */ /* 0x000fe20000010000 */
[----:B------:R-:W-:Y:S01]  /*0850*/  FFMA.FTZ R53, R101, R4, R53 ;  /* 0x0000000465357223 */ /* 0x000fe20000010035 */
[----:B------:R-:W-:Y:S01]  /*0860*/  FMUL.FTZ R9, R7, R104 ;  /* 0x0000006807097220 */ /* 0x000fe20000410000 */
[----:B------:R-:W-:Y:S01]  /*0870*/  FMUL.FTZ R101, R49, R101 ;  /* 0x0000006531657220 */ /* 0x000fe20000410000 */
[----:B------:R-:W-:Y:S01]  /*0880*/  FADD.FTZ R100, -R144, R105 ;  /* 0x0000006990647221 */ /* 0x000fe20000010100 */
[----:B------:R-:W-:Y:S01]  /*0890*/  FADD.FTZ R104, RZ, R6 ;  /* 0x00000006ff687221 */ /* 0x000fe20000010000 */
[----:B------:R-:W-:Y:S01]  /*08a0*/  FFMA.FTZ R105, R3, R6, RZ ;  /* 0x0000000603697223 */ /* 0x000fe200000100ff */
[----:B0-----:R-:W-:Y:S01]  /*08b0*/  FMUL.FTZ R10, R7, R140 ;  /* 0x0000008c070a7220 */ /* 0x001fe20000410000 */
[----:B------:R-:W-:Y:S01]  /*08c0*/  FADD.FTZ R90, R90, R102 ;  /* 0x000000665a5a7221 */ /* 0x000fe20000010000 */
[----:B------:R-:W-:Y:S01]  /*08d0*/  FFMA.FTZ R54, R102, R5, R54 ;  /* 0x0000000566367223 */ /* 0x000fe20000010036 */
[C---:B------:R-:W-:Y:S01]  /*08e0*/  FADD.FTZ R106, -R144.reuse, R106 ;  /* 0x0000006a906a7221 */ /* 0x040fe20000010100 */
[----:B-1----:R-:W-:Y:S01]  /*08f0*/  FADD.FTZ R136, -R144, R107 ;  /* 0x0000006b90887221 */ /* 0x002fe20000010100 */
        /* <DEDUP_REMOVED lines=29> */
[C---:B------:R-:W-:Y:S01]  /*0ad0*/  FADD.FTZ R140, -R144.reuse, R109 ;  /* 0x0000006d908c7221 */ /* 0x040fe20000010100 */
[----:B------:R-:W-:Y:S01]  /*0ae0*/  FMUL.FTZ R137, R7, R108 ;  /* 0x0000006c07897220 */ /* 0x000fe20000410000 */
[----:B------:R-:W-:Y:S01]  /*0af0*/  FMUL.FTZ R115, R47, R115 ;  /* 0x000000732f737220 */ /* 0x000fe20000410000 */
[----:B------:R-:W-:Y:S01]  /*0b00*/  FADD.FTZ R106, R107, R114 ;  /* 0x000000726b6a7221 */ /* 0x000fe20000010000 */
[----:B------:R-:W-:Y:S01]  /*0b10*/  FFMA.FTZ R105, R11, R114, R104 ;  /* 0x000000720b697223 */ /* 0x000fe20000010068 */
[----:B------:R-:W-:Y:S01]  /*0b20*/  FADD.FTZ R110, -R144, R110 ;  /* 0x0000006e906e7221 */ /* 0x000fe20000010100 */
[C---:B------:R-:W-:Y:S01]  /*0b30*/  FMUL.FTZ R140, R7.reuse, R140 ;  /* 0x0000008c078c7220 */ /* 0x040fe20000410000 */
        /* <DEDUP_REMOVED lines=19> */
[C---:B------:R-:W-:Y:S01]  /*0c70*/  FADD.FTZ R108, -R144.reuse, R121 ;  /* 0x00000079906c7221 */ /* 0x040fe20000010100 */
[----:B------:R-:W-:Y:S01]  /*0c80*/  FADD.FTZ R83, R83, R119 ;  /* 0x0000007753537221 */ /* 0x000fe20000010000 */
[----:B------:R-:W-:Y:S01]  /*0c90*/  FFMA.FTZ R63, R119, R142, R63 ;  /* 0x0000008e773f7223 */ /* 0x000fe2000001003f */
[----:B------:R-:W-:Y:S01]  /*0ca0*/  FMUL.FTZ R121, R7, R120 ;  /* 0x0000007807797220 */ /* 0x000fe20000410000 */
[----:B------:R-:W-:Y:S01]  /*0cb0*/  FMUL.FTZ R119, R43, R119 ;  /* 0x000000772b777220 */ /* 0x000fe20000410000 */
[----:B------:R-:W-:Y:S01]  /*0cc0*/  FADD.FTZ R106, R107, R118 ;  /* 0x000000766b6a7221 */ /* 0x000fe20000010000 */
[----:B------:R-:W-:Y:S01]  /*0cd0*/  FFMA.FTZ R105, R139, R118, R104 ;  /* 0x000000768b697223 */ /* 0x000fe20000010068 */
[----:B------:R-:W-:Y:S01]  /*0ce0*/  FADD.FTZ R122, -R144, R122 ;  /* 0x0000007a907a7221 */ /* 0x000fe20000010100 */
        /* <DEDUP_REMOVED lines=16> */
[----:B------:R-:W-:Y:S01]  /*0df0*/  FADD.FTZ R128, -R144, R128 ;  /* 0x0000008090807221 */ /* 0x000fe20000010100 */
        /* <DEDUP_REMOVED lines=38> */
.L_x_10000:
[----:B------:R-:W-:Y:S01]  /*1060*/  UMOV UR6, UR8 ;  /* 0x0000000800067c82 */ /* 0x000fe20008000000 */
[----:B------:R-:W-:Y:S01]  /*1070*/  UMOV UR7, UR9 ;  /* 0x0000000900077c82 */ /* 0x000fe20008000000 */
        /* <DEDUP_REMOVED lines=22> */
.L_x_10001:
        /* <DEDUP_REMOVED lines=32> */
.L_x_10003:
[----:B------:R-:W-:Y:S05]  /*13e0*/  BSYNC.RECONVERGENT B0 ;  /* 0x0000000000007941 */ /* 0x000fea0003800200 */
.L_x_10002:
[----:B------:R-:W2:Y:S08]  /*13f0*/  S2UR UR5, SR_CgaCtaId ;  /* 0x00000000000579c3 */ /* 0x000eb00000008800 */
[----:B------:R-:W-:Y:S01]  /*1400*/  BAR.SYNC.DEFER_BLOCKING 0x0 ;  /* 0x0000000000007b1d */ /* 0x000fe20000010000 */
[----:B-----5:R-:W-:Y:S01]  /*1410*/  ISETP.GE.AND P4, PT, R138, 0x1, PT ;  /* 0x000000018a00780c */ /* 0x020fe20003f86270 */
[----:B------:R-:W-:Y:S01]  /*1420*/  UISETP.NE.U32.AND UP0, UPT, UR6, URZ, UPT ;  /* 0x000000ff0600728c */ /* 0x000fe2000bf05070 */
[----:B------:R-:W-:-:S03]  /*1430*/  ISETP.NE.AND P1, PT, RZ, UR17, PT ;  /* 0x00000011ff007c0c */ /* 0x000fc6000bf25270 */
[----:B------:R-:W-:Y:S02]  /*1440*/  UMOV UR4, 0x400 ;  /* 0x0000040000047882 */ /* 0x000fe40000000000 */
[----:B------:R-:W3:Y:S01]  /*1450*/  LDC R143, c[0x0][0x388] ;  /* 0x0000e200ff8f7b82 */ /* 0x000ee20000000800 */
[----:B------:R-:W-:Y:S02]  /*1460*/  UISETP.NE.AND.EX UP0, UPT, UR7, URZ, UPT, UP0 ;  /* 0x000000ff0700728c */ /* 0x000fe4000bf05300 */
        /* <DEDUP_REMOVED lines=9> */
[----:B------:R-:W-:Y:S02]  /*1500*/  @P4 IADD3 R105, PT, PT, R138, -0x1, RZ ;  /* 0xffffffff8a694810 */ /* 0x000fe40007ffe0ff */
[----:B------:R-:W-:Y:S01]  /*1510*/  FADD.FTZ R135, R106, R135 ;  /* 0x000000876a877221 */ /* 0x000fe20000010000 */
[----:B------:R-:W-:Y:S01]  /*1520*/  FADD.FTZ R104, R107, R104 ;  /* 0x000000686b687221 */ /* 0x000fe20000010000 */
[----:B---3--:R-:W-:-:S02]  /*1530*/  IMAD R107, R0, R143, RZ ;  /* 0x0000008f006b7224 */ /* 0x008fc400078e02ff */
[----:B------:R-:W-:Y:S02]  /*1540*/  @P4 IMAD R105, R105, R143, RZ ;  /* 0x0000008f69694224 */ /* 0x000fe400078e02ff */
[----:B--2---:R-:W-:Y:S01]  /*1550*/  FADD.FTZ R135, R135, R108 ;  /* 0x0000006c87877221 */ /* 0x004fe20000010000 */
        /* <DEDUP_REMOVED lines=47> */
.L_x_10005:
        /* <DEDUP_REMOVED lines=29> */
.L_x_10004:
        /* <DEDUP_REMOVED lines=32> */
.L_x_10007:
        /* <DEDUP_REMOVED lines=22> */
.L_x_10006:
[----:B------:R-:W-:Y:S01]  /*1d80*/  ISETP.NE.U32.AND P1, PT, RZ, UR4, PT ;  /* 0x00000004ff007c0c */ /* 0x000fe2000bf25070 */
[----:B------:R-:W1:Y:S03]  /*1d90*/  @P4 LDC.64 R104, c[0x0][0x468] ;  /* 0x00011a00ff684b82 */ /* 0x000e660000000a00 */
[----:B------:R-:W-:-:S13]  /*1da0*/  ISETP.NE.AND.EX P1, PT, RZ, UR5, PT, P1 ;  /* 0x00000005ff007c0c */ /* 0x000fda000bf25310 */
[----:B------:R-:W2:Y:S01]  /*1db0*/  @P1 LDC.64 R106, c[0x0][0x478] ;  /* 0x00011e00ff6a1b82 */ /* 0x000ea20000000a00 */
[----:B-1----:R-:W-:-:S04]  /*1dc0*/  @P4 IMAD.WIDE.U32 R104, R109, 0x10, R104 ;  /* 0x000000106d684825 */ /* 0x002fc800078e0068 */
[----:B--2---:R-:W-:-:S05]  /*1dd0*/  @P1 IMAD.WIDE.U32 R106, R108, 0x10, R106 ;  /* 0x000000106c6a1825 */ /* 0x004fca00078e006a */
[----:B------:R1:W-:Y:S04]  /*1de0*/  @P1 STG.E.128 desc[UR14][R106.64], R92 ;  /* 0x0000005c6a001986 */ /* 0x0003e8000c101d0e */
[----:B------:R1:W-:Y:S01]  /*1df0*/  @P4 STG.E.128 desc[UR14][R104.64], R96 ;  /* 0x0000006068004986 */ /* 0x0003e2000c101d0e */
[----:B------:R-:W-:Y:S05]  /*1e00*/  @!P0 BRA `(.L_x_10008) ;  /* 0x0000000000cc8947 */ /* 0x000fea0003800000 */
[----:B------:R-:W-:Y:S05]  /*1e10*/  @!P1 BRA `(.L_x_10009) ;  /* 0x0000000000649947 */ /* 0x000fea0003800000 */
[-CC-:B-1----:R-:W-:Y:S01]  /*1e20*/  @P2 FFMA.FTZ R95, R9, R110.reuse, R111.reuse ;  /* 0x0000006e095f2223 */ /* 0x182fe2000001006f */
        /* <DEDUP_REMOVED lines=24> */
.L_x_10009:
        /* <DEDUP_REMOVED lines=25> */
.L_x_10008:
        /* <DEDUP_REMOVED lines=28> */
.L_x_10011:
[-CC-:B-1----:R-:W-:Y:S01]  /*2300*/  FFMA.FTZ R105, R9, R110.reuse, R111.reuse ;  /* 0x0000006e09697223 */ /* 0x182fe2000001006f */
        /* <DEDUP_REMOVED lines=20> */
.L_x_10010:
[----:B------:R-:W1:Y:S01]  /*2450*/  @P1 LDC.64 R106, c[0x0][0x478] ;  /* 0x00011e00ff6a1b82 */ /* 0x000e620000000a00 */
[----:B------:R-:W-:Y:S02]  /*2460*/  @P1 IADD3 R135, PT, PT, R108, 0x80, RZ ;  /* 0x000000806c871810 */ /* 0x000fe40007ffe0ff */
[----:B------:R-:W-:-:S05]  /*2470*/  @P4 IADD3 R143, PT, PT, R109, 0x80, RZ ;  /* 0x000000806d8f4810 */ /* 0x000fca0007ffe0ff */
[----:B------:R-:W2:Y:S01]  /*2480*/  @P4 LDC.64 R104, c[0x0][0x468] ;  /* 0x00011a00ff684b82 */ /* 0x000ea20000000a00 */
[----:B-1----:R-:W-:-:S05]  /*2490*/  @P1 IMAD.WIDE.U32 R106, R135, 0x10, R106 ;  /* 0x00000010876a1825 */ /* 0x002fca00078e006a */
[----:B------:R1:W-:Y:S01]  /*24a0*/  @P1 STG.E.128 desc[UR14][R106.64], R92 ;  /* 0x0000005c6a001986 */ /* 0x0003e2000c101d0e */
[----:B--2---:R-:W-:-:S05]  /*24b0*/  @P4 IMAD.WIDE.U32 R104, R143, 0x10, R104 ;  /* 0x000000108f684825 */ /* 0x004fca00078e0068 */
        /* <DEDUP_REMOVED lines=28> */
.L_x_10013:
        /* <DEDUP_REMOVED lines=25> */
.L_x_10012:
        /* <DEDUP_REMOVED lines=28> */
.L_x_10015:
        /* <DEDUP_REMOVED lines=21> */
.L_x_10014:
        /* <DEDUP_REMOVED lines=35> */
.L_x_10017:
        /* <DEDUP_REMOVED lines=25> */
.L_x_10016:
        /* <DEDUP_REMOVED lines=28> */
.L_x_10019:
        /* <DEDUP_REMOVED lines=21> */
.L_x_10018:
        /* <DEDUP_REMOVED lines=35> */
.L_x_10021:
        /* <DEDUP_REMOVED lines=25> */
.L_x_10020:
[----:B------:R-:W-:Y:S05]  /*35b0*/  @!P1 BRA `(.L_x_10023) ;  /* 0x00000000006c9947 */ /* 0x000fea0003800000 */
[-CC-:B-1----:R-:W-:Y:S01]  /*35c0*/  FFMA.FTZ R94, R128, R110.reuse, R111.reuse ;  /* 0x0000006e805e7223 */ /* 0x182fe2000001006f */
        /* <DEDUP_REMOVED lines=26> */
.L_x_10023:
[-CC-:B-1----:R-:W-:Y:S01]  /*3770*/  FFMA.FTZ R105, R129, R110.reuse, R111.reuse ;  /* 0x0000006e81697223 */ /* 0x182fe2000001006f */
        /* <DEDUP_REMOVED lines=20> */
.L_x_10022:
[----:B------:R-:W1:Y:S01]  /*38c0*/  @P1 LDC.64 R110, c[0x0][0x478] ;  /* 0x00011e00ff6e1b82 */ /* 0x000e620000000a00 */
[----:B------:R-:W-:Y:S01]  /*38d0*/  @P1 IADD3 R7, PT, PT, R108, 0x200, RZ ;  /* 0x000002006c071810 */ /* 0x000fe20007ffe0ff */
[----:B------:R-:W-:Y:S01]  /*38e0*/  UPLOP3.LUT UP1, UPT, UPT, UPT, UP1, 0x40, 0x4 ;  /* 0x000000000004789c */ /* 0x000fe20003f2e810 */
[----:B------:R-:W-:-:S05]  /*38f0*/  @P4 IADD3 R109, PT, PT, R109, 0x200, RZ ;  /* 0x000002006d6d4810 */ /* 0x000fca0007ffe0ff */
[----:B------:R-:W2:Y:S08]  /*3900*/  @P4 LDC.64 R106, c[0x0][0x468] ;  /* 0x00011a00ff6a4b82 */ /* 0x000eb00000000a00 */
[----:B------:R-:W3:Y:S01]  /*3910*/  LDC.64 R104, c[0x0][0x380] ;  /* 0x0000e000ff687b82 */ /* 0x000ee20000000a00 */
[----:B-1----:R-:W-:-:S05]  /*3920*/  @P1 IMAD.WIDE.U32 R110, R7, 0x10, R110 ;  /* 0x00000010076e1825 */ /* 0x002fca00078e006e */
[----:B------:R1:W-:Y:S01]  /*3930*/  @P1 STG.E.128 desc[UR14][R110.64], R92 ;  /* 0x0000005c6e001986 */ /* 0x0003e2000c101d0e */
[----:B--2---:R-:W-:-:S05]  /*3940*/  @P4 IMAD.WIDE.U32 R106, R109, 0x10, R106 ;  /* 0x000000106d6a4825 */ /* 0x004fca00078e006a */
[----:B------:R1:W-:Y:S01]  /*3950*/  @P4 STG.E.128 desc[UR14][R106.64], R96 ;  /* 0x000000606a004986 */ /* 0x0003e2000c101d0e */
[----:B---3--:R-:W-:-:S04]  /*3960*/  IADD3 R0, PT, PT, R0, R104, RZ ;  /* 0x0000006800007210 */ /* 0x008fc80007ffe0ff */
[----:B------:R-:W-:-:S13]  /*3970*/  ISETP.GE.AND P0, PT, R0, R105, PT ;  /* 0x000000690000720c */ /* 0x000fda0003f06270 */
[----:B-1----:R-:W-:Y:S05]  /*3980*/  @!P0 BRA `(.L_x_10024) ;  /* 0xffffffc800488947 */ /* 0x002fea000383ffff */
.L_x_9999:
        /* <DEDUP_REMOVED lines=18> */
.L_x_10025:
        /* <DEDUP_REMOVED lines=13> */
.L_x_10963:


//--------------------- .text._ZN10layer_norm13ln_bwd_kernelINS_13Kernel_traitsIfffffjLj2560ELj1ELj1ELj4ELj16ENS_18Kernel_traits_baseILj2560EfffffjLj128EEEEELb0ELb1ELb0ELb0EEEvNS_9BwdParamsE --------------------------
	.section	.text._ZN10layer_norm13ln_bwd_kernelINS_13Kernel_traitsIfffffjLj2560ELj1ELj1ELj4ELj16ENS_18Kernel_traits_baseILj2560EfffffjLj128EEEEELb0ELb1ELb0ELb0EEEvNS_9BwdParamsE,"ax",@progbits
	.align	128
        .global         _ZN10layer_norm13ln_bwd_kernelINS_13Kernel_traitsIfffffjLj2560ELj1ELj1ELj4ELj16ENS_18Kernel_traits_baseILj2560EfffffjLj128EEEEELb0ELb1ELb0ELb0EEEvNS_9BwdParamsE
        .type           _ZN10layer_norm13ln_bwd_kernelINS_13Kernel_traitsIfffffjLj2560ELj1ELj1ELj4ELj16ENS_18Kernel_traits_baseILj2560EfffffjLj128EEEEELb0ELb1ELb0ELb0EEEvNS_9BwdParamsE,@function
        .size           _ZN10layer_norm13ln_bwd_kernelINS_13Kernel_traitsIfffffjLj2560ELj1ELj1ELj4ELj16ENS_18Kernel_traits_baseILj2560EfffffjLj128EEEEELb0ELb1ELb0ELb0EEEvNS_9BwdParamsE,(.L_x_10964 - _ZN10layer_norm13ln_bwd_kernelINS_13Kernel_traitsIfffffjLj2560ELj1ELj1ELj4ELj16ENS_18Kernel_traits_baseILj2560EfffffjLj128EEEEELb0ELb1ELb0ELb0EEEvNS_9BwdParamsE)
        .other          _ZN10layer_norm13ln_bwd_kernelINS_13Kernel_traitsIfffffjLj2560ELj1ELj1ELj4ELj16ENS_18Kernel_traits_baseILj2560EfffffjLj128EEEEELb0ELb1ELb0ELb0EEEvNS_9BwdParamsE,@"STO_CUDA_ENTRY STV_DEFAULT"
_ZN10layer_norm13ln_bwd_kernelINS_13Kernel_traitsIfffffjLj2560ELj1ELj1ELj4ELj16ENS_18Kernel_traits_baseILj2560EfffffjLj128EEEEELb0ELb1ELb0ELb0EEEvNS_9BwdParamsE:
.text._ZN10layer_norm13ln_bwd_kernelINS_13Kernel_traitsIfffffjLj2560ELj1ELj1ELj4ELj16ENS_18Kernel_traits_baseILj2560EfffffjLj128EEEEELb0ELb1ELb0ELb0EEEvNS_9BwdParamsE:
        /* <DEDUP_REMOVED lines=21> */
[----:B--2---:R0:W5:Y:S02]  /*0150*/  @P1 LDG.E.128 R148, desc[UR8][R6.64] ;  /* 0x0000000806941981 */ /* 0x004164000c1e1d00 */
[----:B------:R-:W2:Y:S01]  /*0160*/  @P3 LDC.64 R18, c[0x0][0x3d0] ;  /* 0x0000f400ff123b82 */ /* 0x000ea20000000a00 */
[C---:B-1----:R-:W-:Y:S01]  /*0170*/  @P1 IMAD.WIDE.U32 R8, R3.reuse, 0x10, R8 ;  /* 0x0000001003081825 */ /* 0x042fe200078e0008 */
[----:B------:R-:W-:-:S04]  /*0180*/  @P1 LOP3.LUT R3, R3, 0x80, RZ, 0xfc, !PT ;  /* 0x0000008003031812 */ /* 0x000fc800078efcff */
[----:B------:R0:W5:Y:S02]  /*0190*/  @P1 LDG.E.128 R144, desc[UR8][R8.64] ;  /* 0x0000000808901981 */ /* 0x000164000c1e1d00 */
[----:B------:R-:W1:Y:S01]  /*01a0*/  @P3 LDC.64 R20, c[0x0][0x3e8] ;  /* 0x0000fa00ff143b82 */ /* 0x000e620000000a00 */
[----:B----4-:R-:W-:-:S05]  /*01b0*/  @P2 IMAD.WIDE.U32 R14, R3, 0x10, R10 ;  /* 0x00000010030e2825 */ /* 0x010fca00078e000a */
[----:B------:R0:W5:Y:S02]  /*01c0*/  @P2 LDG.E.128 R140, desc[UR8][R14.64] ;  /* 0x000000080e8c2981 */ /* 0x000164000c1e1d00 */
[----:B------:R-:W4:Y:S01]  /*01d0*/  @P4 LDC.64 R22, c[0x0][0x3d0] ;  /* 0x0000f400ff164b82 */ /* 0x000f220000000a00 */
[C---:B---3--:R-:W-:Y:S01]  /*01e0*/  @P2 IMAD.WIDE.U32 R16, R3.reuse, 0x10, R12 ;  /* 0x0000001003102825 */ /* 0x048fe200078e000c */
[----:B------:R-:W-:-:S04]  /*01f0*/  @P2 IADD3 R3, PT, PT, R3, 0x80, RZ ;  /* 0x0000008003032810 */ /* 0x000fc80007ffe0ff */
[----:B------:R0:W5:Y:S02]  /*0200*/  @P2 LDG.E.128 R136, desc[UR8][R16.64] ;  /* 0x0000000810882981 */ /* 0x000164000c1e1d00 */
[----:B------:R-:W3:Y:S01]  /*0210*/  @P4 LDC.64 R24, c[0x0][0x3e8] ;  /* 0x0000fa00ff184b82 */ /* 0x000ee20000000a00 */
[----:B--2---:R-:W-:-:S05]  /*0220*/  @P3 IMAD.WIDE.U32 R18, R3, 0x10, R18 ;  /* 0x0000001003123825 */ /* 0x004fca00078e0012 */
[----:B------:R0:W5:Y:S02]  /*0230*/  @P3 LDG.E.128 R132, desc[UR8][R18.64] ;  /* 0x0000000812843981 */ /* 0x000164000c1e1d00 */
[----:B------:R-:W2:Y:S01]  /*0240*/  @P5 LDC.64 R26, c[0x0][0x3d0] ;  /* 0x0000f400ff1a5b82 */ /* 0x000ea20000000a00 */
[C---:B-1----:R-:W-:Y:S01]  /*0250*/  @P3 IMAD.WIDE.U32 R20, R3.reuse, 0x10, R20 ;  /* 0x0000001003143825 */ /* 0x042fe200078e0014 */
[----:B------:R-:W-:-:S04]  /*0260*/  @P3 IADD3 R3, PT, PT, R3, 0x80, RZ ;  /* 0x0000008003033810 */ /* 0x000fc80007ffe0ff */
[----:B------:R0:W5:Y:S02]  /*0270*/  @P3 LDG.E.128 R128, desc[UR8][R20.64] ;  /* 0x0000000814803981 */ /* 0x000164000c1e1d00 */
[----:B------:R-:W1:Y:S01]  /*0280*/  @P5 LDC.64 R28, c[0x0][0x3e8] ;  /* 0x0000fa00ff1c5b82 */ /* 0x000e620000000a00 */
[----:B----4-:R-:W-:-:S05]  /*0290*/  @P4 IMAD.WIDE.U32 R22, R3, 0x10, R22 ;  /* 0x0000001003164825 */ /* 0x010fca00078e0016 */
[----:B------:R0:W5:Y:S01]  /*02a0*/  @P4 LDG.E.128 R124, desc[UR8][R22.64] ;  /* 0x00000008167c4981 */ /* 0x000162000c1e1d00 */
[C---:B---3--:R-:W-:Y:S01]  /*02b0*/  @P4 IMAD.WIDE.U32 R24, R3.reuse, 0x10, R24 ;  /* 0x0000001003184825 */ /* 0x048fe200078e0018 */
[----:B------:R-:W-:-:S04]  /*02c0*/  @P4 IADD3 R3, PT, PT, R3, 0x80, RZ ;  /* 0x0000008003034810 */ /* 0x000fc80007ffe0ff */
[----:B------:R0:W5:Y:S01]  /*02d0*/  @P4 LDG.E.128 R120, desc[UR8][R24.64] ;  /* 0x0000000818784981 */ /* 0x000162000c1e1d00 */
[----:B--2---:R-:W-:-:S05]  /*02e0*/  @P5 IMAD.WIDE.U32 R10, R3, 0x10, R26 ;  /* 0x00000010030a5825 */ /* 0x004fca00078e001a */
[----:B------:R0:W5:Y:S01]  /*02f0*/  @P5 LDG.E.128 R116, desc[UR8][R10.64] ;  /* 0x000000080a745981 */ /* 0x000162000c1e1d00 */
[----:B-1----:R-:W-:-:S05]  /*0300*/  @P5 IMAD.WIDE.U32 R12, R3, 0x10, R28 ;  /* 0x00000010030c5825 */ /* 0x002fca00078e001c */
[----:B------:R0:W5:Y:S01]  /*0310*/  @P5 LDG.E.128 R112, desc[UR8][R12.64] ;  /* 0x000000080c705981 */ /* 0x000162000c1e1d00 */
        /* <DEDUP_REMOVED lines=72> */
.L_x_10078:
[----:B------:R-:W4:Y:S08]  /*07a0*/  LDC.64 R160, c[0x0][0x3c0] ;  /* 0x0000f000ffa07b82 */ /* 0x000f300000000a00 */
[----:B------:R-:W0:Y:S08]  /*07b0*/  @P6 LDC.64 R164, c[0x0][0x3e0] ;  /* 0x0000f800ffa46b82 */ /* 0x000e300000000a00 */
[----:B------:R-:W1:Y:S01]  /*07c0*/  LDC.64 R162, c[0x0][0x3c8] ;  /* 0x0000f200ffa27b82 */ /* 0x000e620000000a00 */
[----:B-----5:R-:W-:-:S02]  /*07d0*/  HFMA2 R179, -RZ, RZ, 1.875, 0 ;  /* 0x3f800000ffb37431 */ /* 0x020fc400000001ff */
[----:B----4-:R-:W-:-:S05]  /*07e0*/  IMAD.WIDE R160, R5, 0x4, R160 ;  /* 0x0000000405a07825 */ /* 0x010fca00078e02a0 */
[----:B------:R-:W4:Y:S01]  /*07f0*/  LDC R2, c[0x0][0x388] ;  /* 0x0000e200ff027b82 */ /* 0x000f220000000800 */
[----:B------:R-:W2:Y:S01]  /*0800*/  LDG.E R160, desc[UR8][R160.64] ;  /* 0x00000008a0a07981 */ /* 0x000ea2000c1e1900 */
[----:B0-----:R-:W-:-:S05]  /*0810*/  @P6 IMAD.WIDE R164, R5, 0x4, R164 ;  /* 0x0000000405a46825 */ /* 0x001fca00078e02a4 */
[----:B-----5:R0:W5:Y:S01]  /*0820*/  @P6 LDG.E R179, desc[UR8][R164.64] ;  /* 0x00000008a4b36981 */ /* 0x020162000c1e1900 */
[C---:B------:R-:W-:Y:S01]  /*0830*/  ISETP.GE.U32.AND P1, PT, R4.reuse, 0x80, PT ;  /* 0x000000800400780c */ /* 0x040fe20003f26070 */
[C---:B-1----:R-:W-:Y:S01]  /*0840*/  IMAD.WIDE R162, R5.reuse, 0x4, R162 ;  /* 0x0000000405a27825 */ /* 0x042fe200078e02a2 */
[----:B------:R-:W1:Y:S01]  /*0850*/  S2R R0, SR_TID.X ;  /* 0x0000000000007919 */ /* 0x000e620000002100 */
[C---:B------:R-:W-:Y:S02]  /*0860*/  ISETP.GE.U32.AND P2, PT, R4.reuse, 0x100, PT ;  /* 0x000001000400780c */ /* 0x040fe40003f46070 */
[C---:B------:R-:W-:Y:S01]  /*0870*/  ISETP.GE.U32.AND P3, PT, R4.reuse, 0x180, PT ;  /* 0x000001800400780c */ /* 0x040fe20003f66070 */
[----:B------:R0:W5:Y:S01]  /*0880*/  LDG.E R177, desc[UR8][R162.64] ;  /* 0x00000008a2b17981 */ /* 0x000162000c1e1900 */
[----:B------:R-:W-:Y:S01]  /*0890*/  ISETP.GE.U32.AND P4, PT, R4, 0x200, PT ;  /* 0x000002000400780c */ /* 0x000fe20003f86070 */
[----:B----4-:R-:W-:-:S05]  /*08a0*/  IMAD R32, R5, R2, RZ ;  /* 0x0000000205207224 */ /* 0x010fca00078e02ff */
[----:B------:R-:W-:-:S04]  /*08b0*/  SHF.R.S32.HI R35, RZ, 0x1f, R32 ;  /* 0x0000001fff237819 */ /* 0x000fc80000011420 */
[----:B------:R-:W-:Y:S02]  /*08c0*/  LEA.HI R35, R35, R32, RZ, 0x2 ;  /* 0x0000002023237211 */ /* 0x000fe400078f10ff */
[----:B------:R-:W-:Y:S01]  /*08d0*/  ISETP.NE.AND P0, PT, RZ, UR7, PT ;  /* 0x00000007ff007c0c */ /* 0x000fe2000bf05270 */
[----:B------:R-:W-:Y:S01]  /*08e0*/  BSSY.RECONVERGENT B0, `(.L_x_10027) ;  /* 0x0000030000007945 */ /* 0x000fe20003800200 */
[----:B------:R-:W-:Y:S01]  /*08f0*/  HFMA2 R184, -RZ, RZ, 0, 0 ;  /* 0x00000000ffb87431 */ /* 0x000fe200000001ff */
[----:B------:R-:W-:Y:S02]  /*0900*/  MOV R183, RZ ;  /* 0x000000ff00b77202 */ /* 0x000fe40000000f00 */
[----:B------:R-:W-:Y:S02]  /*0910*/  P2R R32, PR, RZ, 0x1 ;  /* 0x00000001ff207803 */ /* 0x000fe40000000000 */
[----:B-1----:R-:W-:-:S04]  /*0920*/  LEA.HI.SX32 R168, R35, R0, 0x1e ;  /* 0x0000000023a87211 */ /* 0x002fc800078ff2ff */
[----:B------:R-:W-:Y:S02]  /*0930*/  MOV R32, R168 ;  /* 0x000000a800207202 */ /* 0x000fe40000000f00 */
[----:B--2---:R-:W-:Y:S01]  /*0940*/  FSEL R181, R160, RZ, !P0 ;  /* 0x000000ffa0b57208 */ /* 0x004fe20004000000 */
[----:B0-----:R-:W-:Y:S06]  /*0950*/  @!P1 BRA `(.L_x_10028) ;  /* 0x0000000000a09947 */ /* 0x001fec0003800000 */
[----:B------:R-:W0:Y:S01]  /*0960*/  LDC.64 R164, c[0x0][0x3a8] ;  /* 0x0000ea00ffa47b82 */ /* 0x000e220000000a00 */
[----:B---3--:R-:W-:-:S04]  /*0970*/  ISETP.NE.U32.AND P0, PT, RZ, UR10, PT ;  /* 0x0000000aff007c0c */ /* 0x008fc8000bf05070 */
        /* <DEDUP_REMOVED lines=19> */
[----:B------:R-:W-:Y:S01]  /*0ab0*/  FADD.FTZ R89, R89, R161 ;  /* 0x000000a159597221 */ /* 0x000fe20000010000 */
[----:B------:R-:W-:Y:S01]  /*0ac0*/  FFMA.FTZ R109, R161, R6, R109 ;  /* 0x00000006a16d7223 */ /* 0x000fe2000001006d */
[----:B------:R-:W-:Y:S01]  /*0ad0*/  FADD.FTZ R32, RZ, R16 ;  /* 0x00000010ff207221 */ /* 0x000fe20000010000 */
[----:B------:R-:W-:Y:S01]  /*0ae0*/  FFMA.FTZ R35, R3, R16, RZ ;  /* 0x0000001003237223 */ /* 0x000fe200000100ff */
[----:B0-----:R-:W-:Y:S01]  /*0af0*/  FMUL.FTZ R182, R150, R162 ;  /* 0x000000a296b67220 */ /* 0x001fe20000410000 */
        /* <DEDUP_REMOVED lines=14> */
.L_x_10028:
[----:B---3--:R-:W-:Y:S05]  /*0be0*/  BSYNC.RECONVERGENT B0 ;  /* 0x0000000000007941 */ /* 0x008fea0003800200 */
.L_x_10027:
        /* <DEDUP_REMOVED lines=42> */
.L_x_10030:
[----:B------:R-:W-:Y:S05]  /*0e90*/  BSYNC.RECONVERGENT B0 ;  /* 0x0000000000007941 */ /* 0x000fea0003800200 */
.L_x_10029:
        /* <DEDUP_REMOVED lines=21> */
[----:B0-----:R-:W-:Y:S01]  /*0ff0*/  FMUL.FTZ R170, R177, R186 ;  /* 0x000000bab1aa7220 */ /* 0x001fe20000410000 */
        /* <DEDUP_REMOVED lines=20> */
.L_x_10032:
[----:B------:R-:W-:Y:S05]  /*1140*/  BSYNC.RECONVERGENT B0 ;  /* 0x0000000000007941 */ /* 0x000fea0003800200 */
.L_x_10031:
        /* <DEDUP_REMOVED lines=9> */
[----:B-1----:R-:W-:-:S05]  /*11e0*/  IMAD.WIDE.U32 R26, R32, 0x10, R26 ;  /* 0x00000010201a7825 */ /* 0x002fca00078e001a */
        /* <DEDUP_REMOVED lines=32> */
.L_x_10034:
[----:B------:R-:W-:Y:S05]  /*13f0*/  BSYNC.RECONVERGENT B0 ;  /* 0x0000000000007941 */ /* 0x000fea0003800200 */
.L_x_10033:
[----:B------:R-:W-:Y:S01]  /*1400*/  ISETP.GE.U32.AND P5, PT, R4, 0x280, PT ;  /* 0x000002800400780c */ /* 0x000fe20003fa6070 */
[----:B------:R-:W-:-:S12]  /*1410*/  BSSY.RECONVERGENT B0, `(.L_x_10035) ;  /* 0x0000029000007945 */ /* 0x000fd80003800200 */
[----:B------:R-:W-:Y:S05]  /*1420*/  @!P5 BRA `(.L_x_10036) ;  /* 0x00000000009cd947 */ /* 0x000fea0003800000 */
[----:B------:R-:W-:Y:S01]  /*1430*/  ISETP.NE.U32.AND P0, PT, RZ, UR10, PT ;  /* 0x0000000aff007c0c */ /* 0x000fe2000bf05070 */
[----:B------:R-:W0:Y:S03]  /*1440*/  LDC.64 R160, c[0x0][0x3a8] ;  /* 0x0000ea00ffa07b82 */ /* 0x000e260000000a00 */
[----:B------:R-:W-:-:S05]  /*1450*/  ISETP.NE.AND.EX P0, PT, RZ, UR11, PT, P0 ;  /* 0x0000000bff007c0c */ /* 0x000fca000bf05300 */
[----:B------:R-:W1:Y:S08]  /*1460*/  LDC.64 R34, c[0x0][0x428] ;  /* 0x00010a00ff227b82 */ /* 0x000e700000000a00 */
[----:B------:R-:W2:Y:S01]  /*1470*/  @P0 LDC.64 R30, c[0x0][0x438] ;  /* 0x00010e00ff1e0b82 */ /* 0x000ea20000000a00 */
[----:B0-----:R-:W-:-:S06]  /*1480*/  IMAD.WIDE.U32 R160, R32, 0x10, R160 ;  /* 0x0000001020a07825 */ /* 0x001fcc00078e00a0 */
[----:B------:R-:W3:Y:S01]  /*1490*/  LDG.E.128 R160, desc[UR8][R160.64] ;  /* 0x00000008a0a07981 */ /* 0x000ee2000c1e1d00 */
[----:B--2---:R-:W-:-:S04]  /*14a0*/  @P0 IMAD.WIDE.U32 R30, R32, 0x10, R30 ;  /* 0x00000010201e0825 */ /* 0x004fc800078e001e */
[----:B-1----:R-:W-:Y:S01]  /*14b0*/  IMAD.WIDE.U32 R32, R32, 0x10, R34 ;  /* 0x0000001020207825 */ /* 0x002fe200078e0022 */
[----:B------:R0:W5:Y:S05]  /*14c0*/  @P0 LDG.E.128 R152, desc[UR8][R30.64] ;  /* 0x000000081e980981 */ /* 0x00016a000c1e1d00 */
[----:B------:R-:W2:Y:S01]  /*14d0*/  LDG.E.128 R32, desc[UR8][R32.64] ;  /* 0x0000000820207981 */ /* 0x000ea2000c1e1d00 */
[C---:B---3--:R-:W-:Y:S01]  /*14e0*/  FADD.FTZ R14, -R181.reuse, R160 ;  /* 0x000000a0b50e7221 */ /* 0x048fe20000010100 */
[C---:B------:R-:W-:Y:S01]  /*14f0*/  FADD.FTZ R24, -R181.reuse, R161 ;  /* 0x000000a1b5187221 */ /* 0x040fe20000010100 */
[----:B------:R-:W-:Y:S02]  /*1500*/  FADD.FTZ R162, -R181, R162 ;  /* 0x000000a2b5a27221 */ /* 0x000fe40000010100 */
[C---:B-----5:R-:W-:Y:S01]  /*1510*/  FMUL.FTZ R13, R177.reuse, R14 ;  /* 0x0000000eb10d7220 */ /* 0x060fe20000410000 */
[----:B------:R-:W-:Y:S01]  /*1520*/  FMUL.FTZ R14, R177, R24 ;  /* 0x00000018b10e7220 */ /* 0x000fe20000410000 */
[----:B0-----:R-:W-:Y:S01]  /*1530*/  FADD.FTZ R30, -R181, R163 ;  /* 0x000000a3b51e7221 */ /* 0x001fe20000010100 */
[----:B--2---:R-:W-:Y:S01]  /*1540*/  FMUL.FTZ R24, R116, R32 ;  /* 0x0000002074187220 */ /* 0x004fe20000410000 */
        /* <DEDUP_REMOVED lines=21> */
.L_x_10036:
[----:B------:R-:W-:Y:S05]  /*16a0*/  BSYNC.RECONVERGENT B0 ;  /* 0x0000000000007941 */ /* 0x000fea0003800200 */
.L_x_10035:
        /* <DEDUP_REMOVED lines=31> */
.L_x_10038:
[----:B------:R-:W-:Y:S05]  /*18a0*/  BSYNC.RECONVERGENT B0 ;  /* 0x0000000000007941 */ /* 0x000fea0003800200 */
.L_x_10037:
        /* <DEDUP_REMOVED lines=12> */
[----:B------:R-:W1:Y:S04]  /*1970*/  LDS.128 R160, [UR5] ;  /* 0x00000005ffa07984 */ /* 0x000e680008000c00 */
[----:B0-----:R-:W0:Y:S01]  /*1980*/  LDS.128 R164, [UR6] ;  /* 0x00000006ffa47984 */ /* 0x001e220008000c00 */
[----:B-1----:R-:W-:Y:S01]  /*1990*/  FADD.FTZ R35, RZ, R160 ;  /* 0x000000a0ff237221 */ /* 0x002fe20000010000 */
[----:B------:R-:W-:-:S03]  /*19a0*/  FADD.FTZ R32, RZ, R161 ;  /* 0x000000a1ff207221 */ /* 0x000fc60000010000 */
[----:B------:R-:W-:Y:S01]  /*19b0*/  FADD.FTZ R35, R162, R35 ;  /* 0x00000023a2237221 */ /* 0x000fe20000010000 */
[----:B------:R-:W-:-:S03]  /*19c0*/  FADD.FTZ R32, R163, R32 ;  /* 0x00000020a3207221 */ /* 0x000fc60000010000 */
[----:B0-----:R-:W-:Y:S01]  /*19d0*/  FADD.FTZ R35, R35, R164 ;  /* 0x000000a423237221 */ /* 0x001fe20000010000 */
        /* <DEDUP_REMOVED lines=35> */
[----:B------:R-:W-:Y:S06]  /*1c10*/  BRA `(.L_x_10044) ;  /* 0x0000000000507947 */ /* 0x000fec0003800000 */
.L_x_10043:
        /* <DEDUP_REMOVED lines=19> */
[----:B------:R-:W-:-:S07]  /*1d50*/  FFMA.FTZ R71, R163, R186, R71 ;  /* 0x000000baa3477223 */ /* 0x000fce0000010047 */
.L_x_10044:
[----:B------:R-:W0:Y:S01]  /*1d60*/  @P0 LDC.64 R164, c[0x0][0x478] ;  /* 0x00011e00ffa40b82 */ /* 0x000e220000000a00 */
[----:B------:R-:W-:Y:S01]  /*1d70*/  FMUL.FTZ R160, R144, R181 ;  /* 0x000000b590a07220 */ /* 0x000fe20000410000 */
[----:B------:R-:W-:Y:S01]  /*1d80*/  FMUL.FTZ R161, R145, R184 ;  /* 0x000000b891a17220 */ /* 0x000fe20000410000 */
[----:B------:R-:W-:Y:S01]  /*1d90*/  FMUL.FTZ R162, R146, R183 ;  /* 0x000000b792a27220 */ /* 0x000fe20000410000 */
[----:B------:R-:W-:-:S04]  /*1da0*/  FMUL.FTZ R163, R147, R186 ;  /* 0x000000ba93a37220 */ /* 0x000fc80000410000 */
[----:B------:R-:W1:Y:S01]  /*1db0*/  LDC.64 R166, c[0x0][0x468] ;  /* 0x00011a00ffa67b82 */ /* 0x000e620000000a00 */
[----:B0-----:R-:W-:-:S05]  /*1dc0*/  @P0 IMAD.WIDE.U32 R164, R168, 0x10, R164 ;  /* 0x00000010a8a40825 */ /* 0x001fca00078e00a4 */
[----:B------:R0:W-:Y:S01]  /*1dd0*/  @P0 STG.E.128 desc[UR8][R164.64], R156 ;  /* 0x0000009ca4000986 */ /* 0x0001e2000c101d08 */
[C---:B-1----:R-:W-:Y:S01]  /*1de0*/  IMAD.WIDE.U32 R166, R168.reuse, 0x10, R166 ;  /* 0x00000010a8a67825 */ /* 0x042fe200078e00a6 */
[----:B------:R-:W-:-:S04]  /*1df0*/  IADD3 R168, PT, PT, R168, 0x80, RZ ;  /* 0x00000080a8a87810 */ /* 0x000fc80007ffe0ff */
[----:B------:R0:W-:Y:S03]  /*1e00*/  STG.E.128 desc[UR8][R166.64], R160 ;  /* 0x000000a0a6007986 */ /* 0x0001e6000c101d08 */
.L_x_10042:
[----:B------:R-:W-:Y:S05]  /*1e10*/  BSYNC.RECONVERGENT B1 ;  /* 0x0000000000017941 */ /* 0x000fea0003800200 */
.L_x_10041:
        /* <DEDUP_REMOVED lines=29> */
.L_x_10047:
        /* <DEDUP_REMOVED lines=20> */
.L_x_10048:
[----:B------:R-:W0:Y:S01]  /*2130*/  @P0 LDC.64 R64, c[0x0][0x478] ;  /* 0x00011e00ff400b82 */ /* 0x000e220000000a00 */
[----:B------:R-:W-:Y:S01]  /*2140*/  FMUL.FTZ R160, R136, R165 ;  /* 0x000000a588a07220 */ /* 0x000fe20000410000 */
[----:B------:R-:W-:Y:S01]  /*2150*/  FMUL.FTZ R161, R137, R164 ;  /* 0x000000a489a17220 */ /* 0x000fe20000410000 */
[----:B------:R-:W-:Y:S01]  /*2160*/  FMUL.FTZ R162, R138, R167 ;  /* 0x000000a78aa27220 */ /* 0x000fe20000410000 */
[----:B------:R-:W-:-:S04]  /*2170*/  FMUL.FTZ R163, R139, R166 ;  /* 0x000000a68ba37220 */ /* 0x000fc80000410000 */
[----:B------:R-:W1:Y:S01]  /*2180*/  LDC.64 R66, c[0x0][0x468] ;  /* 0x00011a00ff427b82 */ /* 0x000e620000000a00 */
[C---:B0-----:R-:W-:Y:S01]  /*2190*/  @P0 IMAD.WIDE.U32 R164, R168.reuse, 0x10, R64 ;  /* 0x00000010a8a40825 */ /* 0x041fe200078e0040 */
[----:B------:R-:W-:Y:S02]  /*21a0*/  MOV R64, R181 ;  /* 0x000000b500407202 */ /* 0x000fe40000000f00 */
[----:B------:R-:W-:Y:S02]  /*21b0*/  MOV R65, R183 ;  /* 0x000000b700417202 */ /* 0x000fe40000000f00 */
[----:B------:R2:W-:Y:S01]  /*21c0*/  @P0 STG.E.128 desc[UR8][R164.64], R156 ;  /* 0x0000009ca4000986 */ /* 0x0005e2000c101d08 */
[----:B-1----:R-:W-:Y:S01]  /*21d0*/  IMAD.WIDE.U32 R166, R168, 0x10, R66 ;  /* 0x00000010a8a67825 */ /* 0x002fe200078e0042 */
[----:B------:R-:W-:Y:S02]  /*21e0*/  MOV R66, R184 ;  /* 0x000000b800427202 */ /* 0x000fe40000000f00 */
[----:B------:R-:W-:-:S02]  /*21f0*/  MOV R67, R185 ;  /* 0x000000b900437202 */ /* 0x000fc40000000f00 */
[----:B------:R2:W-:Y:S01]  /*2200*/  STG.E.128 desc[UR8][R166.64], R160 ;  /* 0x000000a0a6007986 */ /* 0x0005e2000c101d08 */
[----:B------:R-:W-:-:S07]  /*2210*/  IADD3 R168, PT, PT, R168, 0x80, RZ ;  /* 0x00000080a8a87810 */ /* 0x000fce0007ffe0ff */
.L_x_10046:
[----:B------:R-:W-:Y:S05]  /*2220*/  BSYNC.RECONVERGENT B1 ;  /* 0x0000000000017941 */ /* 0x000fea0003800200 */
.L_x_10045:
        /* <DEDUP_REMOVED lines=29> */
.L_x_10051:
        /* <DEDUP_REMOVED lines=20> */
.L_x_10052:
        /* <DEDUP_REMOVED lines=15> */
.L_x_10050:
[----:B------:R-:W-:Y:S05]  /*2630*/  BSYNC.RECONVERGENT B1 ;  /* 0x0000000000017941 */ /* 0x000fea0003800200 */
.L_x_10049:
        /* <DEDUP_REMOVED lines=29> */
.L_x_10055:
        /* <DEDUP_REMOVED lines=20> */
.L_x_10056:
        /* <DEDUP_REMOVED lines=15> */
.L_x_10054:
[----:B------:R-:W-:Y:S05]  /*2a40*/  BSYNC.RECONVERGENT B1 ;  /* 0x0000000000017941 */ /* 0x000fea0003800200 */
.L_x_10053:
        /* <DEDUP_REMOVED lines=28> */
.L_x_10058:
        /* <DEDUP_REMOVED lines=20> */
.L_x_10059:
        /* <DEDUP_REMOVED lines=8> */
[----:B-1----:R-:W-:-:S05]  /*2dd0*/  IMAD.WIDE.U32 R166, R168, 0x10, R166 ;  /* 0x00000010a8a67825 */ /* 0x002fca00078e00a6 */
[----:B------:R0:W-:Y:S01]  /*2de0*/  STG.E.128 desc[UR8][R166.64], R160 ;  /* 0x000000a0a6007986 */ /* 0x0001e2000c101d08 */
[----:B------:R-:W-:Y:S05]  /*2df0*/  BRA `(.L_x_10057) ;  /* 0x0000001400007947 */ /* 0x000fea0003800000 */
.L_x_10040:
        /* <DEDUP_REMOVED lines=29> */
.L_x_10062:
        /* <DEDUP_REMOVED lines=20> */
.L_x_10063:
[----:B------:R-:W-:Y:S01]  /*3110*/  ISETP.NE.U32.AND P0, PT, RZ, UR14, PT ;  /* 0x0000000eff007c0c */ /* 0x000fe2000bf05070 */
[----:B------:R-:W0:Y:S01]  /*3120*/  LDC.64 R70, c[0x0][0x468] ;  /* 0x00011a00ff467b82 */ /* 0x000e220000000a00 */
[----:B------:R-:W-:Y:S01]  /*3130*/  FMUL.FTZ R160, R144, R165 ;  /* 0x000000a590a07220 */ /* 0x000fe20000410000 */
[----:B------:R-:W-:Y:S01]  /*3140*/  FMUL.FTZ R161, R145, R166 ;  /* 0x000000a691a17220 */ /* 0x000fe20000410000 */
[----:B------:R-:W-:Y:S01]  /*3150*/  ISETP.NE.AND.EX P0, PT, RZ, UR15, PT, P0 ;  /* 0x0000000fff007c0c */ /* 0x000fe2000bf05300 */
[----:B------:R-:W-:Y:S01]  /*3160*/  FMUL.FTZ R162, R146, R167 ;  /* 0x000000a792a27220 */ /* 0x000fe20000410000 */
[----:B------:R-:W-:-:S11]  /*3170*/  FMUL.FTZ R163, R147, R186 ;  /* 0x000000ba93a37220 */ /* 0x000fd60000410000 */
[----:B------:R-:W1:Y:S01]  /*3180*/  @P0 LDC.64 R68, c[0x0][0x478] ;  /* 0x00011e00ff440b82 */ /* 0x000e620000000a00 */
[C---:B0-----:R-:W-:Y:S01]  /*3190*/  IMAD.WIDE.U32 R166, R168.reuse, 0x10, R70 ;  /* 0x00000010a8a67825 */ /* 0x041fe200078e0046 */
[----:B------:R-:W-:Y:S02]  /*31a0*/  MOV R70, R184 ;  /* 0x000000b800467202 */ /* 0x000fe40000000f00 */
[----:B------:R-:W-:Y:S01]  /*31b0*/  MOV R71, R185 ;  /* 0x000000b900477202 */ /* 0x000fe20000000f00 */
[C---:B-1----:R-:W-:Y:S01]  /*31c0*/  @P0 IMAD.WIDE.U32 R164, R168.reuse, 0x10, R68 ;  /* 0x00000010a8a40825 */ /* 0x042fe200078e0044 */
[----:B------:R-:W-:Y:S02]  /*31d0*/  MOV R68, R181 ;  /* 0x000000b500447202 */ /* 0x000fe40000000f00 */
[----:B------:R-:W-:Y:S02]  /*31e0*/  MOV R69, R183 ;  /* 0x000000b700457202 */ /* 0x000fe40000000f00 */
[----:B------:R0:W-:Y:S01]  /*31f0*/  @P0 STG.E.128 desc[UR8][R164.64], R156 ;  /* 0x0000009ca4000986 */ /* 0x0001e2000c101d08 */
[----:B------:R-:W-:-:S03]  /*3200*/  IADD3 R168, PT, PT, R168, 0x80, RZ ;  /* 0x00000080a8a87810 */ /* 0x000fc60007ffe0ff */
[----:B------:R0:W-:Y:S04]  /*3210*/  STG.E.128 desc[UR8][R166.64], R160 ;  /* 0x000000a0a6007986 */ /* 0x0001e8000c101d08 */
.L_x_10061:
[----:B------:R-:W-:Y:S05]  /*3220*/  BSYNC.RECONVERGENT B1 ;  /* 0x0000000000017941 */ /* 0x000fea0003800200 */
.L_x_10060:
        /* <DEDUP_REMOVED lines=29> */
.L_x_10066:
        /* <DEDUP_REMOVED lines=20> */
.L_x_10067:
        /* <DEDUP_REMOVED lines=15> */
.L_x_10065:
[----:B------:R-:W-:Y:S05]  /*3630*/  BSYNC.RECONVERGENT B1 ;  /* 0x0000000000017941 */ /* 0x000fea0003800200 */
.L_x_10064:
        /* <DEDUP_REMOVED lines=29> */
.L_x_10070:
        /* <DEDUP_REMOVED lines=20> */
.L_x_10071:
        /* <DEDUP_REMOVED lines=15> */
.L_x_10069:
[----:B------:R-:W-:Y:S05]  /*3a40*/  BSYNC.RECONVERGENT B1 ;  /* 0x0000000000017941 */ /* 0x000fea0003800200 */
.L_x_10068:
        /* <DEDUP_REMOVED lines=29> */
.L_x_10074:
        /* <DEDUP_REMOVED lines=20> */
.L_x_10075:
        /* <DEDUP_REMOVED lines=15> */
.L_x_10073:
[----:B------:R-:W-:Y:S05]  /*3e50*/  BSYNC.RECONVERGENT B1 ;  /* 0x0000000000017941 */ /* 0x000fea0003800200 */
.L_x_10072:
        /* <DEDUP_REMOVED lines=28> */
.L_x_10076:
        /* <DEDUP_REMOVED lines=20> */
.L_x_10077:
        /* <DEDUP_REMOVED lines=9> */
[----:B------:R0:W-:Y:S02]  /*41f0*/  STG.E.128 desc[UR8][R166.64], R160 ;  /* 0x000000a0a6007986 */ /* 0x0001e4000c101d08 */
.L_x_10057:
[----:B------:R-:W-:Y:S05]  /*4200*/  BSYNC.RECONVERGENT B0 ;  /* 0x0000000000007941 */ /* 0x000fea0003800200 */
.L_x_10039:
[----:B0-234-:R-:W0:Y:S01]  /*4210*/  LDC.64 R160, c[0x0][0x380] ;  /* 0x0000e000ffa07b82 */ /* 0x01de220000000a00 */
[----:B------:R-:W-:Y:S01]  /*4220*/  UPLOP3.LUT UP1, UPT, UPT, UPT, UP1, 0x40, 0x4 ;  /* 0x000000000004789c */ /* 0x000fe20003f2e810 */
[----:B0-----:R-:W-:-:S04]  /*4230*/  IADD3 R5, PT, PT, R5, R160, RZ ;  /* 0x000000a005057210 */ /* 0x001fc80007ffe0ff */
[----:B------:R-:W-:-:S13]  /*4240*/  ISETP.GE.AND P0, PT, R5, R161, PT ;  /* 0x000000a10500720c */ /* 0x000fda0003f06270 */
[----:B------:R-:W-:Y:S05]  /*4250*/  @!P0 BRA `(.L_x_10078) ;  /* 0xffffffc400508947 */ /* 0x000fea000383ffff */
.L_x_10026:
        /* <DEDUP_REMOVED lines=15> */
.L_x_10080:
[----:B------:R-:W-:Y:S05]  /*4350*/  BSYNC.RECONVERGENT B0 ;  /* 0x0000000000007941 */ /* 0x000fea0003800200 */
.L_x_10079:
        /* <DEDUP_REMOVED lines=12> */
.L_x_10082:
[----:B------:R-:W-:Y:S05]  /*4420*/  BSYNC.RECONVERGENT B0 ;  /* 0x0000000000007941 */ /* 0x000fea0003800200 */
.L_x_10081:
        /* <DEDUP_REMOVED lines=12> */
.L_x_10084:
[----:B------:R-:W-:Y:S05]  /*44f0*/  BSYNC.RECONVERGENT B0 ;  /* 0x0000000000007941 */ /* 0x000fea0003800200 */
.L_x_10083:
        /* <DEDUP_REMOVED lines=12> */
.L_x_10086:
[----:B------:R-:W-:Y:S05]  /*45c0*/  BSYNC.RECONVERGENT B0 ;  /* 0x0000000000007941 */ /* 0x000fea0003800200 */
.L_x_10085:
        /* <DEDUP_REMOVED lines=11> */
.L_x_10087:
        /* <DEDUP_REMOVED lines=16> */
.L_x_10964:


//--------------------- .text._ZN10layer_norm13ln_bwd_kernelINS_13Kernel_traitsIfffffjLj2560ELj1ELj1ELj4ELj16ENS_18Kernel_traits_baseILj2560EfffffjLj128EEEEELb0ELb1ELb0ELb1EEEvNS_9BwdParamsE --------------------------
	.section	.text._ZN10layer_norm13ln_bwd_kernelINS_13Kernel_traitsIfffffjLj2560ELj1ELj1ELj4ELj16ENS_18Kernel_traits_baseILj2560EfffffjLj128EEEEELb0ELb1ELb0ELb1EEEvNS_9BwdParamsE,"ax",@progbits
	.align	128
        .global         _ZN10layer_norm13ln_bwd_kernelINS_13Kernel_traitsIfffffjLj2560ELj1ELj1ELj4ELj16ENS_18Kernel_traits_baseILj2560EfffffjLj128EEEEELb0ELb1ELb0ELb1EEEvNS_9BwdParamsE
        .type           _ZN10layer_norm13ln_bwd_kernelINS_13Kernel_traitsIfffffjLj2560ELj1ELj1ELj4ELj16ENS_18Kernel_traits_baseILj2560EfffffjLj128EEEEELb0ELb1ELb0ELb1EEEvNS_9BwdParamsE,@function
        .size           _ZN10layer_norm13ln_bwd_kernelINS_13Kernel_traitsIfffffjLj2560ELj1ELj1ELj4ELj16ENS_18Kernel_traits_baseILj2560EfffffjLj128EEEEELb0ELb1ELb0ELb1EEEvNS_9BwdParamsE,(.L_x_10965 - _ZN10layer_norm13ln_bwd_kernelINS_13Kernel_traitsIfffffjLj2560ELj1ELj1ELj4ELj16ENS_18Kernel_traits_baseILj2560EfffffjLj128EEEEELb0ELb1ELb0ELb1EEEvNS_9BwdParamsE)
        .other          _ZN10layer_norm13ln_bwd_kernelINS_13Kernel_traitsIfffffjLj2560ELj1ELj1ELj4ELj16ENS_18Kernel_traits_baseILj2560EfffffjLj128EEEEELb0ELb1ELb0ELb1EEEvNS_9BwdParamsE,@"STO_CUDA_ENTRY STV_DEFAULT"
_ZN10layer_norm13ln_bwd_kernelINS_13Kernel_traitsIfffffjLj2560ELj1ELj1ELj4ELj16ENS_18Kernel_traits_baseILj2560EfffffjLj128EEEEELb0ELb1ELb0ELb1EEEvNS_9BwdParamsE:
.text._ZN10layer_norm13ln_bwd_kernelINS_13Kernel_traitsIfffffjLj2560ELj1ELj1ELj4ELj16ENS_18Kernel_traits_baseILj2560EfffffjLj128EEEEELb0ELb1ELb0ELb1EEEvNS_9BwdParamsE:
        /* <DEDUP_REMOVED lines=83> */
[----:B------:R-:W-:Y:S01]  /*0530*/  UPLOP3.LUT UP1, UPT, UPT, UPT, UPT, 0x40, 0x4 ;  /* 0x000000000004789c */ /* 0x000fe20003f2e870 */
[----:B------:R-:W5:Y:S01]  /*0540*/  LDG.E.128 R44, desc[UR8][R4.64+0x800] ;  /* 0x00080008042c7981 */ /* 0x000f62000c1e1d00 */
[----:B------:R-:W0:Y:S03]  /*0550*/  LDCU UR12, c[0x0][0x388] ;  /* 0x00007100ff0c77ac */ /* 0x000e260008000800 */
[----:B------:R1:W5:Y:S01]  /*0560*/  LDG.E.128 R40, desc[UR8][R4.64] ;  /* 0x0000000804287981 */ /* 0x000362000c1e1d00 */
[----:B------:R-:W2:Y:S01]  /*0570*/  LDCU.U8 UR7, c[0x0][0x410] ;  /* 0x00008200ff0777ac */ /* 0x000ea20008000000 */
[----:B------:R-:W3:Y:S01]  /*0580*/  LDCU UR13, c[0x0][0x400] ;  /* 0x00008000ff0d77ac */ /* 0x000ee20008000800 */
[----:B------:R-:W4:Y:S01]  /*0590*/  LDCU.64 UR14, c[0x0][0x478] ;  /* 0x00008f00ff0e77ac */ /* 0x000f220008000a00 */
[----:B-1----:R-:W-:Y:S01]  /*05a0*/  CS2R R4, SRZ ;  /* 0x0000000000047805 */ /* 0x002fe2000001ff00 */
[----:B------:R-:W1:Y:S06]  /*05b0*/  LDCU.64 UR10, c[0x0][0x438] ;  /* 0x00008700ff0a77ac */ /* 0x000e6c0008000a00 */
.L_x_10113:
[----:B------:R-:W2:Y:S01]  /*05c0*/  S2R R0, SR_TID.X ;  /* 0x0000000000007919 */ /* 0x000ea20000002100 */
[----:B------:R-:W3:Y:S01]  /*05d0*/  LDC.64 R80, c[0x0][0x3c0] ;  /* 0x0000f000ff507b82 */ /* 0x000ee20000000a00 */
[----:B0-----:R-:W-:-:S05]  /*05e0*/  IMAD R82, R167, UR12, RZ ;  /* 0x0000000ca7527c24 */ /* 0x001fca000f8e02ff */
[----:B------:R-:W-:Y:S02]  /*05f0*/  SHF.R.S32.HI R83, RZ, 0x1f, R82 ;  /* 0x0000001fff537819 */ /* 0x000fe40000011452 */
[----:B------:R-:W0:Y:S02]  /*0600*/  LDC.64 R140, c[0x0][0x3a8] ;  /* 0x0000ea00ff8c7b82 */ /* 0x000e240000000a00 */
[----:B------:R-:W-:-:S06]  /*0610*/  LEA.HI R83, R83, R82, RZ, 0x2 ;  /* 0x0000005253537211 */ /* 0x000fcc00078f10ff */
[----:B------:R-:W4:Y:S08]  /*0620*/  LDC.64 R96, c[0x0][0x428] ;  /* 0x00010a00ff607b82 */ /* 0x000f300000000a00 */
[----:B------:R-:W1:Y:S01]  /*0630*/  LDC.64 R168, c[0x0][0x3c8] ;  /* 0x0000f200ffa87b82 */ /* 0x000e620000000a00 */
[----:B---3--:R-:W-:-:S05]  /*0640*/  IMAD.WIDE R80, R167, 0x4, R80 ;  /* 0x00000004a7507825 */ /* 0x008fca00078e0250 */
[----:B------:R4:W3:Y:S01]  /*0650*/  LDG.E R176, desc[UR8][R80.64] ;  /* 0x0000000850b07981 */ /* 0x0008e2000c1e1900 */
[----:B--2---:R-:W-:Y:S01]  /*0660*/  LEA.HI.SX32 R187, R83, R0, 0x1e ;  /* 0x0000000053bb7211 */ /* 0x004fe200078ff2ff */
[----:B------:R-:W2:Y:S04]  /*0670*/  @P0 LDC.64 R184, c[0x0][0x3e0] ;  /* 0x0000f800ffb80b82 */ /* 0x000ea80000000a00 */
[----:B0-----:R-:W-:-:S04]  /*0680*/  IMAD.WIDE.U32 R124, R187, 0x10, R140 ;  /* 0x00000010bb7c7825 */ /* 0x001fc800078e008c */
[----:B----4-:R-:W-:Y:S02]  /*0690*/  IMAD.WIDE.U32 R80, R187, 0x10, R96 ;  /* 0x00000010bb507825 */ /* 0x010fe400078e0060 */
[----:B------:R-:W4:Y:S02]  /*06a0*/  LDG.E.128 R124, desc[UR8][R124.64] ;  /* 0x000000087c7c7981 */ /* 0x000f24000c1e1d00 */
[----:B-1----:R-:W-:Y:S02]  /*06b0*/  IMAD.WIDE R168, R167, 0x4, R168 ;  /* 0x00000004a7a87825 */ /* 0x002fe400078e02a8 */
[----:B------:R-:W4:Y:S01]  /*06c0*/  LDG.E.128 R80, desc[UR8][R80.64] ;  /* 0x0000000850507981 */ /* 0x000f22000c1e1d00 */
[----:B------:R-:W-:-:S03]  /*06d0*/  IADD3 R177, PT, PT, R187, 0x80, RZ ;  /* 0x00000080bbb17810 */ /* 0x000fc60007ffe0ff */
[----:B------:R0:W4:Y:S02]  /*06e0*/  LDG.E R169, desc[UR8][R168.64] ;  /* 0x00000008a8a97981 */ /* 0x000124000c1e1900 */
        /* <DEDUP_REMOVED lines=20> */
[----:B------:R-:W-:Y:S02]  /*0830*/  ISETP.NE.AND.EX P1, PT, RZ, UR11, PT, P1 ;  /* 0x0000000bff007c0c */ /* 0x000fe4000bf25310 */
[----:B------:R-:W-:-:S11]  /*0840*/  ISETP.NE.AND P2, PT, RZ, UR7, PT ;  /* 0x00000007ff007c0c */ /* 0x000fd6000bf45270 */
[----:B------:R-:W1:Y:S01]  /*0850*/  @P1 LDC.64 R172, c[0x0][0x438] ;  /* 0x00010e00ffac1b82 */ /* 0x000e620000000a00 */
[----:B0-----:R-:W-:-:S07]  /*0860*/  MOV R168, 0x3f800000 ;  /* 0x3f80000000a87802 */ /* 0x001fce0000000f00 */
[----:B------:R-:W0:Y:S01]  /*0870*/  @P1 LDC.64 R174, c[0x0][0x438] ;  /* 0x00010e00ffae1b82 */ /* 0x000e220000000a00 */
[----:B--2---:R-:W-:-:S05]  /*0880*/  @P0 IMAD.WIDE R184, R167, 0x4, R184 ;  /* 0x00000004a7b80825 */ /* 0x004fca00078e02b8 */
[----:B-----5:R2:W5:Y:S02]  /*0890*/  @P0 LDG.E R168, desc[UR8][R184.64] ;  /* 0x00000008b8a80981 */ /* 0x020564000c1e1900 */
[----:B------:R-:W2:Y:S08]  /*08a0*/  @P1 LDC.64 R178, c[0x0][0x438] ;  /* 0x00010e00ffb21b82 */ /* 0x000eb00000000a00 */
[----:B------:R-:W2:Y:S01]  /*08b0*/  @P1 LDC.64 R180, c[0x0][0x438] ;  /* 0x00010e00ffb41b82 */ /* 0x000ea20000000a00 */
[----:B-1----:R-:W-:-:S05]  /*08c0*/  @P1 IMAD.WIDE.U32 R172, R177, 0x10, R172 ;  /* 0x00000010b1ac1825 */ /* 0x002fca00078e00ac */
[----:B------:R1:W5:Y:S02]  /*08d0*/  @P1 LDG.E.128 R104, desc[UR8][R172.64] ;  /* 0x00000008ac681981 */ /* 0x000364000c1e1d00 */
[----:B------:R-:W1:Y:S01]  /*08e0*/  @P1 LDC.64 R182, c[0x0][0x438] ;  /* 0x00010e00ffb61b82 */ /* 0x000e620000000a00 */
[----:B0-----:R-:W-:-:S05]  /*08f0*/  @P1 IMAD.WIDE.U32 R174, R171, 0x10, R174 ;  /* 0x00000010abae1825 */ /* 0x001fca00078e00ae */
[----:B------:R0:W5:Y:S01]  /*0900*/  @P1 LDG.E.128 R108, desc[UR8][R174.64] ;  /* 0x00000008ae6c1981 */ /* 0x000162000c1e1d00 */
[----:B--2---:R-:W-:-:S05]  /*0910*/  @P1 IMAD.WIDE.U32 R178, R170, 0x10, R178 ;  /* 0x00000010aab21825 */ /* 0x004fca00078e00b2 */
[----:B------:R-:W5:Y:S01]  /*0920*/  @P1 LDG.E.128 R112, desc[UR8][R178.64] ;  /* 0x00000008b2701981 */ /* 0x000f62000c1e1d00 */
[----:B------:R-:W-:-:S05]  /*0930*/  @P1 IMAD.WIDE.U32 R180, R164, 0x10, R180 ;  /* 0x00000010a4b41825 */ /* 0x000fca00078e00b4 */
[----:B------:R2:W5:Y:S01]  /*0940*/  @P1 LDG.E.128 R116, desc[UR8][R180.64] ;  /* 0x00000008b4741981 */ /* 0x000562000c1e1d00 */
[----:B-1----:R-:W-:-:S05]  /*0950*/  @P1 IMAD.WIDE.U32 R182, R187, 0x10, R182 ;  /* 0x00000010bbb61825 */ /* 0x002fca00078e00b6 */
[----:B------:R1:W5:Y:S01]  /*0960*/  @P1 LDG.E.128 R100, desc[UR8][R182.64] ;  /* 0x00000008b6641981 */ /* 0x000362000c1e1d00 */
[----:B---3--:R-:W-:-:S05]  /*0970*/  FSEL R212, R176, RZ, !P2 ;  /* 0x000000ffb0d47208 */ /* 0x008fca0005000000 */
[C---:B----4-:R-:W-:Y:S01]  /*0980*/  FADD.FTZ R124, -R212.reuse, R124 ;  /* 0x0000007cd47c7221 */ /* 0x050fe20000010100 */
[C---:B------:R-:W-:Y:S01]  /*0990*/  FADD.FTZ R176, -R212.reuse, R125 ;  /* 0x0000007dd4b07221 */ /* 0x040fe20000010100 */
[----:B------:R-:W-:Y:S01]  /*09a0*/  FADD.FTZ R126, -R212, R126 ;  /* 0x0000007ed47e7221 */ /* 0x000fe20000010100 */
[----:B------:R-:W-:Y:S01]  /*09b0*/  FMUL.FTZ R192, R76, R80 ;  /* 0x000000504cc07220 */ /* 0x000fe20000410000 */
[----:B------:R-:W-:Y:S01]  /*09c0*/  FMUL.FTZ R194, R77, R81 ;  /* 0x000000514dc27220 */ /* 0x000fe20000410000 */
[C---:B------:R-:W-:Y:S02]  /*09d0*/  FMUL.FTZ R197, R169.reuse, R124 ;  /* 0x0000007ca9c57220 */ /* 0x040fe40000410000 */
        /* <DEDUP_REMOVED lines=25> */
[----:B0-----:R-:W-:Y:S01]  /*0b70*/  FADD.FTZ R174, -R212, R131 ;  /* 0x00000083d4ae7221 */ /* 0x001fe20000010100 */
        /* <DEDUP_REMOVED lines=9> */
[----:B--2---:R-:W-:Y:S01]  /*0c10*/  FADD.FTZ R180, -R212, R133 ;  /* 0x00000085d4b47221 */ /* 0x004fe20000010100 */
        /* <DEDUP_REMOVED lines=10> */
[----:B-1----:R-:W-:Y:S01]  /*0cc0*/  FMUL.FTZ R183, R169, R134 ;  /* 0x00000086a9b77220 */ /* 0x002fe20000410000 */
        /* <DEDUP_REMOVED lines=78> */
.L_x_10090:
[----:B------:R-:W-:Y:S05]  /*11b0*/  BSYNC.RECONVERGENT B0 ;  /* 0x0000000000007941 */ /* 0x000fea0003800200 */
.L_x_10089:
        /* <DEDUP_REMOVED lines=95> */
.L_x_10092:
        /* <DEDUP_REMOVED lines=24> */
.L_x_10093:
        /* <DEDUP_REMOVED lines=34> */
.L_x_10094:
        /* <DEDUP_REMOVED lines=21> */
[-C--:B------:R-:W-:Y:S01]  /*1ca0*/  FMUL.FTZ R127, R87, R94.reuse ;  /* 0x0000005e577f7220 */ /* 0x080fe20000410000 */
[----:B------:R-:W-:Y:S01]  /*1cb0*/  FMUL.FTZ R82, R46, R95 ;  /* 0x0000005f2e527220 */ /* 0x000fe20000410000 */
[----:B------:R-:W-:-:S07]  /*1cc0*/  FMUL.FTZ R83, R47, R94 ;  /* 0x0000005e2f537220 */ /* 0x000fce0000410000 */
.L_x_10095:
        /* <DEDUP_REMOVED lines=33> */
.L_x_10096:
        /* <DEDUP_REMOVED lines=24> */
.L_x_10097:
        /* <DEDUP_REMOVED lines=33> */
.L_x_10098:
        /* <DEDUP_REMOVED lines=24> */
.L_x_10099:
        /* <DEDUP_REMOVED lines=33> */
.L_x_10100:
        /* <DEDUP_REMOVED lines=24> */
.L_x_10101:
[----:B------:R-:W0:Y:S01]  /*2780*/  @P1 LDC.64 R84, c[0x0][0x478] ;  /* 0x00011e00ff541b82 */ /* 0x000e220000000a00 */
[----:B------:R-:W-:-:S04]  /*2790*/  IMAD.WIDE.U32 R88, R164, 0x10, R88 ;  /* 0x00000010a4587825 */ /* 0x000fc800078e0058 */
[----:B0-----:R-:W-:-:S05]  /*27a0*/  @P1 IMAD.WIDE.U32 R84, R164, 0x10, R84 ;  /* 0x00000010a4541825 */ /* 0x001fca00078e0054 */
[----:B------:R1:W-:Y:S04]  /*27b0*/  @P1 STG.E.128 desc[UR8][R84.64], R120 ;  /* 0x0000007854001986 */ /* 0x0003e8000c101d08 */
[----:B------:R1:W-:Y:S01]  /*27c0*/  STG.E.128 desc[UR8][R88.64], R80 ;  /* 0x0000005058007986 */ /* 0x0003e2000c101d08 */
[----:B------:R-:W-:Y:S05]  /*27d0*/  BRA `(.L_x_10102) ;  /* 0x00000010008c7947 */ /* 0x000fea0003800000 */
.L_x_10091:
        /* <DEDUP_REMOVED lines=31> */
.L_x_10103:
        /* <DEDUP_REMOVED lines=24> */
.L_x_10104:
        /* <DEDUP_REMOVED lines=36> */
.L_x_10105:
        /* <DEDUP_REMOVED lines=24> */
.L_x_10106:
        /* <DEDUP_REMOVED lines=33> */
.L_x_10107:
        /* <DEDUP_REMOVED lines=24> */
.L_x_10108:
        /* <DEDUP_REMOVED lines=33> */
.L_x_10109:
        /* <DEDUP_REMOVED lines=9> */
[C---:B0-----:R-:W-:Y:S01]  /*3540*/  FFMA.FTZ R83, R169.reuse, R142, R113 ;  /* 0x0000008ea9537223 */ /* 0x041fe20000010071 */
        /* <DEDUP_REMOVED lines=14> */
.L_x_10110:
        /* <DEDUP_REMOVED lines=33> */
.L_x_10111:
        /* <DEDUP_REMOVED lines=16> */
[----:B-----5:R-:W-:Y:S01]  /*3940*/  FMUL.FTZ R90, R84, R133 ;  /* 0x00000085545a7220 */ /* 0x020fe20000410000 */
[-C--:B------:R-:W-:Y:S01]  /*3950*/  FMUL.FTZ R95, R85, R82.reuse ;  /* 0x00000052555f7220 */ /* 0x080fe20000410000 */
[----:B------:R-:W-:Y:S01]  /*3960*/  FMUL.FTZ R81, R57, R82 ;  /* 0x0000005239517220 */ /* 0x000fe20000410000 */
[----:B------:R-:W-:Y:S01]  /*3970*/  FMUL.FTZ R86, R86, R137 ;  /* 0x0000008956567220 */ /* 0x000fe20000410000 */
[-C--:B------:R-:W-:Y:S01]  /*3980*/  FMUL.FTZ R87, R87, R168.reuse ;  /* 0x000000a857577220 */ /* 0x080fe20000410000 */
[----:B------:R-:W-:Y:S01]  /*3990*/  FMUL.FTZ R80, R56, R133 ;  /* 0x0000008538507220 */ /* 0x000fe20000410000 */
[----:B------:R-:W-:Y:S01]  /*39a0*/  FMUL.FTZ R82, R58, R137 ;  /* 0x000000893a527220 */ /* 0x000fe20000410000 */
[----:B------:R-:W-:-:S07]  /*39b0*/  FMUL.FTZ R83, R59, R168 ;  /* 0x000000a83b537220 */ /* 0x000fce0000410000 */
.L_x_10112:
[----:B------:R-:W0:Y:S01]  /*39c0*/  @P1 LDC.64 R84, c[0x0][0x478] ;  /* 0x00011e00ff541b82 */ /* 0x000e220000000a00 */
[----:B------:R-:W-:-:S04]  /*39d0*/  IMAD.WIDE.U32 R88, R164, 0x10, R88 ;  /* 0x00000010a4587825 */ /* 0x000fc800078e0058 */
[----:B0-----:R-:W-:-:S05]  /*39e0*/  @P1 IMAD.WIDE.U32 R84, R164, 0x10, R84 ;  /* 0x00000010a4541825 */ /* 0x001fca00078e0054 */
[----:B------:R0:W-:Y:S04]  /*39f0*/  @P1 STG.E.128 desc[UR8][R84.64], R120 ;  /* 0x0000007854001986 */ /* 0x0001e8000c101d08 */
[----:B------:R0:W-:Y:S02]  /*3a00*/  STG.E.128 desc[UR8][R88.64], R80 ;  /* 0x0000005058007986 */ /* 0x0001e4000c101d08 */
.L_x_10102:
        /* <DEDUP_REMOVED lines=85> */
.L_x_10088:
        /* <DEDUP_REMOVED lines=26> */
.L_x_10114:
        /* <DEDUP_REMOVED lines=16> */
.L_x_10965:


//--------------------- .text._ZN10layer_norm13ln_bwd_kernelINS_13Kernel_traitsIfffffjLj2560ELj1ELj1ELj4ELj16ENS_18Kernel_traits_baseILj2560EfffffjLj128EEEEELb0ELb1ELb1ELb0EEEvNS_9BwdParamsE --------------------------
	.section	.text._ZN10layer_norm13ln_bwd_kernelINS_13Kernel_traitsIfffffjLj2560ELj1ELj1ELj4ELj16ENS_18Kernel_traits_baseILj2560EfffffjLj128EEEEELb0ELb1ELb1ELb0EEEvNS_9BwdParamsE,"ax",@progbits
	.align	128
        .global         _ZN10layer_norm13ln_bwd_kernelINS_13Kernel_traitsIfffffjLj2560ELj1ELj1ELj4ELj16ENS_18Kernel_traits_baseILj2560EfffffjLj128EEEEELb0ELb1ELb1ELb0EEEvNS_9BwdParamsE
        .type           _ZN10layer_norm13ln_bwd_kernelINS_13Kernel_traitsIfffffjLj2560ELj1ELj1ELj4ELj16ENS_18Kernel_traits_baseILj2560EfffffjLj128EEEEELb0ELb1ELb1ELb0EEEvNS_9BwdParamsE,@function
        .size           _ZN10layer_norm13ln_bwd_kernelINS_13Kernel_traitsIfffffjLj2560ELj1ELj1ELj4ELj16ENS_18Kernel_traits_baseILj2560EfffffjLj128EEEEELb0ELb1ELb1ELb0EEEvNS_9BwdParamsE,(.L_x_10966 - _ZN10layer_norm13ln_bwd_kernelINS_13Kernel_traitsIfffffjLj2560ELj1ELj1ELj4ELj16ENS_18Kernel_traits_baseILj2560EfffffjLj128EEEEELb0ELb1ELb1ELb0EEEvNS_9BwdParamsE)
        .other          _ZN10layer_norm13ln_bwd_kernelINS_13Kernel_traitsIfffffjLj2560ELj1ELj1ELj4ELj16ENS_18Kernel_traits_baseILj2560EfffffjLj128EEEEELb0ELb1ELb1ELb0EEEvNS_9BwdParamsE,@"STO_CUDA_ENTRY STV_DEFAULT"
_ZN10layer_norm13ln_bwd_kernelINS_13Kernel_traitsIfffffjLj2560ELj1ELj1ELj4ELj16ENS_18Kernel_traits_baseILj2560EfffffjLj128EEEEELb0ELb1ELb1ELb0EEEvNS_9BwdParamsE:
.text._ZN10layer_norm13ln_bwd_kernelINS_13Kernel_traitsIfffffjLj2560ELj1ELj1ELj4ELj16ENS_18Kernel_traits_baseILj2560EfffffjLj128EEEEELb0ELb1ELb1ELb0EEEvNS_9BwdParamsE:
        /* <DEDUP_REMOVED lines=24> */
[----:B--2---:R-:W5:Y:S01]  /*0180*/  @P4 LDG.E.128 R112, desc[UR10][R4.64] ;  /* 0x0000000a04704981 */ /* 0x004f62000c1e1d00 */
[C---:B----4-:R-:W-:Y:S01]  /*0190*/  @P4 IMAD.WIDE.U32 R6, R3.reuse, 0x10, R6 ;  /* 0x0000001003064825 */ /* 0x050fe200078e0006 */
[----:B------:R-:W-:Y:S01]  /*01a0*/  @P4 LOP3.LUT R3, R3, 0x80, RZ, 0xfc, !PT ;  /* 0x0000008003034812 */ /* 0x000fe200078efcff */
[----:B------:R-:W1:Y:S03]  /*01b0*/  @P1 LDC.64 R16, c[0x0][0x3d0] ;  /* 0x0000f400ff101b82 */ /* 0x000e660000000a00 */
[----:B------:R-:W5:Y:S01]  /*01c0*/  @P4 LDG.E.128 R108, desc[UR10][R6.64] ;  /* 0x0000000a066c4981 */ /* 0x000f62000c1e1d00 */
[----:B---3--:R-:W-:-:S04]  /*01d0*/  @P0 IMAD.WIDE.U32 R12, R3, 0x10, R8 ;  /* 0x00000010030c0825 */ /* 0x008fc800078e0008 */
[----:B------:R-:W2:Y:S01]  /*01e0*/  @P1 LDC.64 R18, c[0x0][0x3e8] ;  /* 0x0000fa00ff121b82 */ /* 0x000ea20000000a00 */
[----:B------:R-:W5:Y:S01]  /*01f0*/  @P0 LDG.E.128 R104, desc[UR10][R12.64] ;  /* 0x0000000a0c680981 */ /* 0x000f62000c1e1d00 */
[C---:B0-----:R-:W-:Y:S01]  /*0200*/  @P0 IMAD.WIDE.U32 R14, R3.reuse, 0x10, R10 ;  /* 0x00000010030e0825 */ /* 0x041fe200078e000a */
[----:B------:R-:W-:-:S05]  /*0210*/  @P0 IADD3 R3, PT, PT, R3, 0x80, RZ ;  /* 0x0000008003030810 */ /* 0x000fca0007ffe0ff */
[----:B------:R-:W0:Y:S01]  /*0220*/  @P2 LDC.64 R20, c[0x0][0x3d0] ;  /* 0x0000f400ff142b82 */ /* 0x000e220000000a00 */
[----:B------:R-:W5:Y:S07]  /*0230*/  @P0 LDG.E.128 R100, desc[UR10][R14.64] ;  /* 0x0000000a0e640981 */ /* 0x000f6e000c1e1d00 */
[----:B------:R-:W3:Y:S01]  /*0240*/  @P2 LDC.64 R22, c[0x0][0x3e8] ;  /* 0x0000fa00ff162b82 */ /* 0x000ee20000000a00 */
[----:B-1----:R-:W-:-:S07]  /*0250*/  @P1 IMAD.WIDE.U32 R16, R3, 0x10, R16 ;  /* 0x0000001003101825 */ /* 0x002fce00078e0010 */
[----:B------:R-:W1:Y:S01]  /*0260*/  @P3 LDC.64 R24, c[0x0][0x3d0] ;  /* 0x0000f400ff183b82 */ /* 0x000e620000000a00 */
[C---:B--2---:R-:W-:Y:S01]  /*0270*/  @P1 IMAD.WIDE.U32 R18, R3.reuse, 0x10, R18 ;  /* 0x0000001003121825 */ /* 0x044fe200078e0012 */
[----:B------:R-:W-:Y:S01]  /*0280*/  @P1 IADD3 R3, PT, PT, R3, 0x80, RZ ;  /* 0x0000008003031810 */ /* 0x000fe20007ffe0ff */
[----:B------:R-:W5:Y:S05]  /*0290*/  @P1 LDG.E.128 R96, desc[UR10][R16.64] ;  /* 0x0000000a10601981 */ /* 0x000f6a000c1e1d00 */
[----:B------:R-:W2:Y:S01]  /*02a0*/  @P3 LDC.64 R26, c[0x0][0x3e8] ;  /* 0x0000fa00ff1a3b82 */ /* 0x000ea20000000a00 */
[C---:B0-----:R-:W-:Y:S01]  /*02b0*/  @P2 IMAD.WIDE.U32 R20, R3.reuse, 0x10, R20 ;  /* 0x0000001003142825 */ /* 0x041fe200078e0014 */
[----:B------:R-:W-:Y:S01]  /*02c0*/  MOV R145, UR4 ;  /* 0x0000000400917c02 */ /* 0x000fe20008000f00 */
[----:B------:R-:W5:Y:S02]  /*02d0*/  @P1 LDG.E.128 R92, desc[UR10][R18.64] ;  /* 0x0000000a125c1981 */ /* 0x000f64000c1e1d00 */
[C---:B---3--:R-:W-:Y:S01]  /*02e0*/  @P2 IMAD.WIDE.U32 R22, R3.reuse, 0x10, R22 ;  /* 0x0000001003162825 */ /* 0x048fe200078e0016 */
[----:B------:R-:W-:Y:S01]  /*02f0*/  @P2 IADD3 R3, PT, PT, R3, 0x80, RZ ;  /* 0x0000008003032810 */ /* 0x000fe20007ffe0ff */
[----:B------:R0:W5:Y:S01]  /*0300*/  @P2 LDG.E.128 R88, desc[UR10][R20.64] ;  /* 0x0000000a14582981 */ /* 0x000162000c1e1d00 */
[----:B------:R-:W-:-:S02]  /*0310*/  CS2R R72, SRZ ;  /* 0x0000000000487805 */ /* 0x000fc4000001ff00 */
[----:B------:R-:W-:Y:S02]  /*0320*/  CS2R R74, SRZ ;  /* 0x00000000004a7805 */ /* 0x000fe4000001ff00 */
[----:B------:R-:W-:Y:S01]  /*0330*/  CS2R R68, SRZ ;  /* 0x0000000000447805 */ /* 0x000fe2000001ff00 */
[----:B------:R3:W5:Y:S01]  /*0340*/  @P2 LDG.E.128 R84, desc[UR10][R22.64] ;  /* 0x0000000a16542981 */ /* 0x000762000c1e1d00 */
        /* <DEDUP_REMOVED lines=29> */
[----:B---3--:R-:W-:Y:S02]  /*0520*/  CS2R R22, SRZ ;  /* 0x0000000000167805 */ /* 0x008fe4000001ff00 */
[----:B------:R-:W-:Y:S02]  /*0530*/  CS2R R16, SRZ ;  /* 0x0000000000107805 */ /* 0x000fe4000001ff00 */
[----:B------:R-:W-:Y:S01]  /*0540*/  CS2R R18, SRZ ;  /* 0x0000000000127805 */ /* 0x000fe2000001ff00 */
[----:B-1----:R-:W-:Y:S06]  /*0550*/  @P3 BRA `(.L_x_10115) ;  /* 0x0000005000583947 */ /* 0x002fec0003800000 */
        /* <DEDUP_REMOVED lines=36> */
.L_x_10194:
        /* <DEDUP_REMOVED lines=26> */
[----:B------:R-:W-:-:S02]  /*0940*/  CS2R R192, SRZ ;  /* 0x0000000000c07805 */ /* 0x000fc4000001ff00 */
[----:B------:R-:W-:Y:S02]  /*0950*/  SHF.R.S32.HI R141, RZ, 0x1f, R140 ;  /* 0x0000001fff8d7819 */ /* 0x000fe4000001148c */
[----:B------:R-:W-:Y:S02]  /*0960*/  LEA.HI R139, R139, R138, RZ, 0x2 ;  /* 0x0000008a8b8b7211 */ /* 0x000fe400078f10ff */
[----:B------:R-:W-:Y:S02]  /*0970*/  LEA.HI R141, R141, R140, RZ, 0x2 ;  /* 0x0000008c8d8d7211 */ /* 0x000fe400078f10ff */
[C---:B------:R-:W-:Y:S02]  /*0980*/  ISETP.GE.U32.AND P1, PT, R0.reuse, 0x180, PT ;  /* 0x000001800000780c */ /* 0x040fe40003f26070 */
[C---:B------:R-:W-:Y:S02]  /*0990*/  ISETP.GE.U32.AND P2, PT, R0.reuse, 0x200, PT ;  /* 0x000002000000780c */ /* 0x040fe40003f46070 */
[----:B------:R-:W-:-:S02]  /*09a0*/  ISETP.GE.U32.AND P4, PT, R0, 0x280, PT ;  /* 0x000002800000780c */ /* 0x000fc40003f86070 */
        /* <DEDUP_REMOVED lines=46> */
.L_x_10119:
[----:B----4-:R-:W-:Y:S05]  /*0c90*/  BSYNC.RECONVERGENT B1 ;  /* 0x0000000000017941 */ /* 0x010fea0003800200 */
.L_x_10118:
        /* <DEDUP_REMOVED lines=43> */
.L_x_10121:
[----:B------:R-:W-:Y:S05]  /*0f50*/  BSYNC.RECONVERGENT B1 ;  /* 0x0000000000017941 */ /* 0x000fea0003800200 */
.L_x_10120:
        /* <DEDUP_REMOVED lines=43> */
.L_x_10123:
[----:B------:R-:W-:Y:S05]  /*1210*/  BSYNC.RECONVERGENT B1 ;  /* 0x0000000000017941 */ /* 0x000fea0003800200 */
.L_x_10122:
        /* <DEDUP_REMOVED lines=43> */
.L_x_10125:
[----:B------:R-:W-:Y:S05]  /*14d0*/  BSYNC.RECONVERGENT B1 ;  /* 0x0000000000017941 */ /* 0x000fea0003800200 */
.L_x_10124:
        /* <DEDUP_REMOVED lines=41> */
.L_x_10117:
        /* <DEDUP_REMOVED lines=34> */
.L_x_10126:
[----:B----4-:R-:W-:Y:S05]  /*1990*/  BSYNC.RECONVERGENT B0 ;  /* 0x0000000000007941 */ /* 0x010fea0003800200 */
.L_x_10116:
        /* <DEDUP_REMOVED lines=31> */
.L_x_10128:
[----:B------:R-:W-:Y:S05]  /*1b90*/  BSYNC.RECONVERGENT B0 ;  /* 0x0000000000007941 */ /* 0x000fea0003800200 */
.L_x_10127:
        /* <DEDUP_REMOVED lines=39> */
.L_x_10131:
        /* <DEDUP_REMOVED lines=12> */
[----:B------:R-:W-:-:S04]  /*1ed0*/  FMUL.FTZ R139, R139, UR15 ;  /* 0x0000000f8b8b7c20 */ /* 0x000fc80008410000 */
[-C--:B-----5:R-:W-:Y:S01]  /*1ee0*/  FFMA.FTZ R32, R124, R139.reuse, R32 ;  /* 0x0000008b7c207223 */ /* 0x0a0fe20000010020 */
[----:B------:R-:W-:-:S07]  /*1ef0*/  FMUL.FTZ R128, R108, R139 ;  /* 0x0000008b6c807220 */ /* 0x000fce0000410000 */
.L_x_10134:
        /* <DEDUP_REMOVED lines=9> */
.L_x_10135:
        /* <DEDUP_REMOVED lines=9> */
.L_x_10136:
        /* <DEDUP_REMOVED lines=8> */
[----:B------:R-:W-:Y:S01]  /*20a0*/  FMUL.FTZ R131, R111, R140 ;  /* 0x0000008c6f837220 */ /* 0x000fe20000410000 */
[----:B------:R-:W-:Y:S06]  /*20b0*/  BRA `(.L_x_10137) ;  /* 0x0000000400e07947 */ /* 0x000fec0003800000 */
.L_x_10133:
        /* <DEDUP_REMOVED lines=26> */
.L_x_10138:
        /* <DEDUP_REMOVED lines=9> */
.L_x_10139:
        /* <DEDUP_REMOVED lines=9> */
.L_x_10140:
[----:B------:R-:W-:Y:S05]  /*2380*/  @!P4 BRA `(.L_x_10137) ;  /* 0x00000004002cc947 */ /* 0x000fea0003800000 */
[----:B------:R-:W-:-:S04]  /*2390*/  FMUL.FTZ R140, R135, UR15 ;  /* 0x0000000f878c7c20 */ /* 0x000fc80008410000 */
[-C--:B-----5:R-:W-:Y:S01]  /*23a0*/  FFMA.FTZ R35, R127, R140.reuse, R35 ;  /* 0x0000008c7f237223 */ /* 0x0a0fe20000010023 */
[----:B------:R-:W-:Y:S01]  /*23b0*/  FMUL.FTZ R131, R111, R140 ;  /* 0x0000008c6f837220 */ /* 0x000fe20000410000 */
[----:B------:R-:W-:Y:S06]  /*23c0*/  BRA `(.L_x_10137) ;  /* 0x00000004001c7947 */ /* 0x000fec0003800000 */
.L_x_10132:
        /* <DEDUP_REMOVED lines=20> */
[----:B0-----:R-:W-:-:S04]  /*2510*/  @P4 FMUL.FTZ R139, R139, R142 ;  /* 0x0000008e8b8b4220 */ /* 0x001fc80000410000 */
[-C--:B-----5:R-:W-:Y:S01]  /*2520*/  @P4 FFMA.FTZ R32, R124, R139.reuse, R32 ;  /* 0x0000008b7c204223 */ /* 0x0a0fe20000010020 */
[----:B------:R-:W-:Y:S01]  /*2530*/  @P4 FMUL.FTZ R128, R108, R139 ;  /* 0x0000008b6c804220 */ /* 0x000fe20000410000 */
[----:B-1----:R-:W-:-:S04]  /*2540*/  @P4 FMUL.FTZ R140, R140, R189 ;  /* 0x000000bd8c8c4220 */ /* 0x002fc80000410000 */
[-C--:B------:R-:W-:Y:S01]  /*2550*/  @P4 FFMA.FTZ R33, R125, R140.reuse, R33 ;  /* 0x0000008c7d214223 */ /* 0x080fe20000010021 */
[----:B------:R-:W-:Y:S01]  /*2560*/  @P4 FMUL.FTZ R129, R109, R140 ;  /* 0x0000008c6d814220 */ /* 0x000fe20000410000 */
[----:B--2---:R-:W-:-:S04]  /*2570*/  @P4 FMUL.FTZ R141, R141, R192 ;  /* 0x000000c08d8d4220 */ /* 0x004fc80000410000 */
[-C--:B------:R-:W-:Y:S01]  /*2580*/  @P4 FFMA.FTZ R34, R126, R141.reuse, R34 ;  /* 0x0000008d7e224223 */ /* 0x080fe20000010022 */
[----:B------:R-:W-:Y:S01]  /*2590*/  @P4 FMUL.FTZ R130, R110, R141 ;  /* 0x0000008d6e824220 */ /* 0x000fe20000410000 */
[----:B------:R-:W-:Y:S06]  /*25a0*/  @!P4 BRA `(.L_x_10137) ;  /* 0x0000000000a4c947 */ /* 0x000fec0003800000 */
[----:B------:R-:W-:Y:S01]  /*25b0*/  @P3 FFMA.FTZ R140, R184, R138, R137 ;  /* 0x0000008ab88c3223 */ /* 0x000fe20000010089 */
[----:B------:R-:W-:-:S03]  /*25c0*/  MOV R131, R15 ;  /* 0x0000000f00837202 */ /* 0x000fc60000000f00 */
[----:B------:R-:W-:-:S04]  /*25d0*/  @P3 FADD.FTZ R140, R183, -R140 ;  /* 0x8000008cb78c3221 */ /* 0x000fc80000010000 */
[----:B------:R-:W-:-:S04]  /*25e0*/  @P3 FFMA.FTZ R131, R148, R140, R15 ;  /* 0x0000008c94833223 */ /* 0x000fc8000001000f */
[----:B------:R-:W-:-:S04]  /*25f0*/  FMUL.FTZ R140, R131, UR15 ;  /* 0x0000000f838c7c20 */ /* 0x000fc80008410000 */
[-C--:B------:R-:W-:Y:S01]  /*2600*/  FFMA.FTZ R35, R127, R140.reuse, R35 ;  /* 0x0000008c7f237223 */ /* 0x080fe20000010023 */
[----:B------:R-:W-:Y:S01]  /*2610*/  FMUL.FTZ R131, R111, R140 ;  /* 0x0000008c6f837220 */ /* 0x000fe20000410000 */
[----:B------:R-:W-:Y:S06]  /*2620*/  BRA `(.L_x_10137) ;  /* 0x0000000000847947 */ /* 0x000fec0003800000 */
.L_x_10141:
[----:B------:R-:W0:Y:S01]  /*2630*/  @P4 LDC R192, c[0x0][0x40c] ;  /* 0x00010300ffc04b82 */ /* 0x000e220000000800 */
        /* <DEDUP_REMOVED lines=10> */
[----:B------:R-:W-:Y:S01]  /*26e0*/  @P3 FADD.FTZ R143, R182, -R143 ;  /* 0x8000008fb68f3221 */ /* 0x000fe20000010000 */
        /* <DEDUP_REMOVED lines=8> */
[----:B0-----:R-:W-:-:S04]  /*2770*/  @P4 FMUL.FTZ R140, R141, R192 ;  /* 0x000000c08d8c4220 */ /* 0x001fc80000410000 */
[-C--:B-----5:R-:W-:Y:S01]  /*2780*/  @P4 FFMA.FTZ R35, R127, R140.reuse, R35 ;  /* 0x0000008c7f234223 */ /* 0x0a0fe20000010023 */
[----:B------:R-:W-:Y:S01]  /*2790*/  @P4 FMUL.FTZ R131, R111, R140 ;  /* 0x0000008c6f834220 */ /* 0x000fe20000410000 */
[----:B-1----:R-:W-:-:S04]  /*27a0*/  @P4 FMUL.FTZ R135, R132, R139 ;  /* 0x0000008b84874220 */ /* 0x002fc80000410000 */
[-C--:B------:R-:W-:Y:S01]  /*27b0*/  @P4 FFMA.FTZ R32, R124, R135.reuse, R32 ;  /* 0x000000877c204223 */ /* 0x080fe20000010020 */
[----:B------:R-:W-:Y:S01]  /*27c0*/  @P4 FMUL.FTZ R128, R108, R135 ;  /* 0x000000876c804220 */ /* 0x000fe20000410000 */
[----:B------:R-:W-:Y:S01]  /*27d0*/  MOV R135, R141 ;  /* 0x0000008d00877202 */ /* 0x000fe20000000f00 */
[----:B--2---:R-:W-:-:S04]  /*27e0*/  @P4 FMUL.FTZ R140, R133, R190 ;  /* 0x000000be858c4220 */ /* 0x004fc80000410000 */
[-C--:B------:R-:W-:Y:S01]  /*27f0*/  @P4 FFMA.FTZ R33, R125, R140.reuse, R33 ;  /* 0x0000008c7d214223 */ /* 0x080fe20000010021 */
[----:B------:R-:W-:Y:S01]  /*2800*/  @P4 FMUL.FTZ R129, R109, R140 ;  /* 0x0000008c6d814220 */ /* 0x000fe20000410000 */
[----:B---3--:R-:W-:-:S04]  /*2810*/  @P4 FMUL.FTZ R139, R134, R189 ;  /* 0x000000bd868b4220 */ /* 0x008fc80000410000 */
[-C--:B------:R-:W-:Y:S01]  /*2820*/  @P4 FFMA.FTZ R34, R126, R139.reuse, R34 ;  /* 0x0000008b7e224223 */ /* 0x080fe20000010022 */
[----:B------:R-:W-:-:S07]  /*2830*/  @P4 FMUL.FTZ R130, R110, R139 ;  /* 0x0000008b6e824220 */ /* 0x000fce0000410000 */
.L_x_10137:
        /* <DEDUP_REMOVED lines=10> */
.L_x_10130:
[----:B------:R-:W-:Y:S05]  /*28e0*/  BSYNC.RECONVERGENT B0 ;  /* 0x0000000000007941 */ /* 0x000fea0003800200 */
.L_x_10129:
        /* <DEDUP_REMOVED lines=9> */
.L_x_10144:
[----:B------:R-:W-:Y:S05]  /*2980*/  BRA.U !UP0, `(.L_x_10145) ;  /* 0x00000005081c7547 */ /* 0x000fea000b800000 */
[----:B------:R-:W-:-:S04]  /*2990*/  UISETP.NE.U32.AND UP0, UPT, UR6, URZ, UPT ;  /* 0x000000ff0600728c */ /* 0x000fc8000bf05070 */
[----:B------:R-:W-:-:S06]  /*29a0*/  UISETP.NE.AND.EX UP0, UPT, UR7, URZ, UPT, UP0 ;  /* 0x000000ff0700728c */ /* 0x000fcc000bf05300 */
[----:B------:R-:W-:-:S13]  /*29b0*/  PLOP3.LUT P1, PT, PT, PT, UP0, 0x80, 0x8 ;  /* 0x000000000008781c */ /* 0x000fda0003f2f008 */
[----:B------:R-:W-:Y:S05]  /*29c0*/  @!P1 BRA `(.L_x_10146) ;  /* 0x0000000000889947 */ /* 0x000fea0003800000 */
[----:B------:R-:W1:Y:S01]  /*29d0*/  @P4 LDC R139, c[0x0][0x40c] ;  /* 0x00010300ff8b4b82 */ /* 0x000e620000000800 */
[-CC-:B0-----:R-:W-:Y:S01]  /*29e0*/  @P3 FFMA.FTZ R133, R147, R138.reuse, R137.reuse ;  /* 0x0000008a93853223 */ /* 0x181fe20000010089 */
[-CC-:B------:R-:W-:Y:S01]  /*29f0*/  @P3 FFMA.FTZ R140, R150, R138.reuse, R137.reuse ;  /* 0x0000008a968c3223 */ /* 0x180fe20000010089 */
[-CC-:B------:R-:W-:Y:S01]  /*2a00*/  @P3 FFMA.FTZ R135, R153, R138.reuse, R137.reuse ;  /* 0x0000008a99873223 */ /* 0x180fe20000010089 */
[----:B------:R-:W-:Y:S01]  /*2a10*/  @P3 FFMA.FTZ R142, R164, R138, R137 ;  /* 0x0000008aa48e3223 */ /* 0x000fe20000010089 */
[----:B------:R-:W-:Y:S01]  /*2a20*/  @P3 FADD.FTZ R133, R156, -R133 ;  /* 0x800000859c853221 */ /* 0x000fe20000010000 */
[----:B------:R-:W-:Y:S01]  /*2a30*/  @P3 FADD.FTZ R140, R155, -R140 ;  /* 0x8000008c9b8c3221 */ /* 0x000fe20000010000 */
[----:B------:R-:W-:Y:S01]  /*2a40*/  @P3 FADD.FTZ R135, R162, -R135 ;  /* 0x80000087a2873221 */ /* 0x000fe20000010000 */
[----:B------:R-:W0:Y:S01]  /*2a50*/  @P4 LDC R190, c[0x0][0x40c] ;  /* 0x00010300ffbe4b82 */ /* 0x000e220000000800 */
[----:B------:R-:W-:Y:S01]  /*2a60*/  MOV R132, R8 ;  /* 0x0000000800847202 */ /* 0x000fe20000000f00 */
[C---:B------:R-:W-:Y:S01]  /*2a70*/  @P3 FFMA.FTZ R132, R148.reuse, R133, R8 ;  /* 0x0000008594843223 */ /* 0x040fe20000010008 */
[----:B------:R-:W-:Y:S01]  /*2a80*/  MOV R133, R9 ;  /* 0x0000000900857202 */ /* 0x000fe20000000f00 */
[----:B------:R-:W-:Y:S01]  /*2a90*/  @P3 FADD.FTZ R142, R165, -R142 ;  /* 0x8000008ea58e3221 */ /* 0x000fe20000010000 */
[----:B------:R-:W-:Y:S01]  /*2aa0*/  MOV R134, R10 ;  /* 0x0000000a00867202 */ /* 0x000fe20000000f00 */
[C---:B------:R-:W-:Y:S01]  /*2ab0*/  @P3 FFMA.FTZ R133, R148.reuse, R140, R9 ;  /* 0x0000008c94853223 */ /* 0x040fe20000010009 */
[C---:B------:R-:W-:Y:S01]  /*2ac0*/  @P3 FFMA.FTZ R134, R148.reuse, R135, R10 ;  /* 0x0000008794863223 */ /* 0x040fe2000001000a */
[----:B------:R-:W2:Y:S01]  /*2ad0*/  @P4 LDC R143, c[0x0][0x40c] ;  /* 0x00010300ff8f4b82 */ /* 0x000ea20000000800 */
[----:B------:R-:W-:Y:S01]  /*2ae0*/  MOV R141, R11 ;  /* 0x0000000b008d7202 */ /* 0x000fe20000000f00 */
[----:B------:R-:W-:Y:S01]  /*2af0*/  @P3 FFMA.FTZ R141, R148, R142, R11 ;  /* 0x0000008e948d3223 */ /* 0x000fe2000001000b */
[----:B-1----:R-:W-:-:S04]  /*2b00*/  @P4 FMUL.FTZ R135, R132, R139 ;  /* 0x0000008b84874220 */ /* 0x002fc80000410000 */
[-C--:B-----5:R-:W-:Y:S01]  /*2b10*/  @P4 FFMA.FTZ R28, R124, R135.reuse, R28 ;  /* 0x000000877c1c4223 */ /* 0x0a0fe2000001001c */
[----:B------:R-:W-:Y:S01]  /*2b20*/  @P4 FMUL.FTZ R128, R100, R135 ;  /* 0x0000008764804220 */ /* 0x000fe20000410000 */
[----:B------:R-:W-:Y:S01]  /*2b30*/  MOV R135, R141 ;  /* 0x0000008d00877202 */ /* 0x000fe20000000f00 */
[----:B0-----:R-:W-:-:S04]  /*2b40*/  @P4 FMUL.FTZ R140, R133, R190 ;  /* 0x000000be858c4220 */ /* 0x001fc80000410000 */
[-C--:B------:R-:W-:Y:S01]  /*2b50*/  @P4 FFMA.FTZ R29, R125, R140.reuse, R29 ;  /* 0x0000008c7d1d4223 */ /* 0x080fe2000001001d */
[----:B------:R-:W-:Y:S01]  /*2b60*/  @P4 FMUL.FTZ R129, R101, R140 ;  /* 0x0000008c65814220 */ /* 0x000fe20000410000 */
[----:B--2---:R-:W-:-:S04]  /*2b70*/  @P4 FMUL.FTZ R139, R134, R143 ;  /* 0x0000008f868b4220 */ /* 0x004fc80000410000 */
[-C--:B------:R-:W-:Y:S01]  /*2b80*/  @P4 FFMA.FTZ R30, R126, R139.reuse, R30 ;  /* 0x0000008b7e1e4223 */ /* 0x080fe2000001001e */
[----:B------:R-:W-:Y:S01]  /*2b90*/  @P4 FMUL.FTZ R130, R102, R139 ;  /* 0x0000008b66824220 */ /* 0x000fe20000410000 */
[----:B------:R-:W-:Y:S06]  /*2ba0*/  @!P4 BRA `(.L_x_10147) ;  /* 0x000000080008c947 */ /* 0x000fec0003800000 */
[----:B------:R-:W-:-:S04]  /*2bb0*/  FMUL.FTZ R140, R141, UR15 ;  /* 0x0000000f8d8c7c20 */ /* 0x000fc80008410000 */
[-C--:B------:R-:W-:Y:S01]  /*2bc0*/  FFMA.FTZ R31, R127, R140.reuse, R31 ;  /* 0x0000008c7f1f7223 */ /* 0x080fe2000001001f */
[----:B------:R-:W-:Y:S01]  /*2bd0*/  FMUL.FTZ R131, R103, R140 ;  /* 0x0000008c67837220 */ /* 0x000fe20000410000 */
[----:B------:R-:W-:Y:S06]  /*2be0*/  BRA `(.L_x_10147) ;  /* 0x0000000400f87947 */ /* 0x000fec0003800000 */
.L_x_10146:
        /* <DEDUP_REMOVED lines=33> */
.L_x_10145:
        /* <DEDUP_REMOVED lines=30> */
.L_x_10149:
        /* <DEDUP_REMOVED lines=9> */
.L_x_10150:
        /* <DEDUP_REMOVED lines=9> */
.L_x_10151:
[----:B------:R-:W-:Y:S02]  /*3100*/  MOV R132, R139 ;  /* 0x0000008b00847202 */ /* 0x000fe40000000f00 */
[----:B------:R-:W-:Y:S01]  /*3110*/  MOV R135, R140 ;  /* 0x0000008c00877202 */ /* 0x000fe20000000f00 */
[----:B------:R-:W-:Y:S06]  /*3120*/  @!P4 BRA `(.L_x_10147) ;  /* 0x0000000000a8c947 */ /* 0x000fec0003800000 */
[----:B------:R-:W-:Y:S01]  /*3130*/  FMUL.FTZ R142, R140, UR15 ;  /* 0x0000000f8c8e7c20 */ /* 0x000fe20008410000 */
[----:B------:R-:W-:Y:S02]  /*3140*/  MOV R132, R139 ;  /* 0x0000008b00847202 */ /* 0x000fe40000000f00 */
[----:B------:R-:W-:Y:S01]  /*3150*/  MOV R135, R140 ;  /* 0x0000008c00877202 */ /* 0x000fe20000000f00 */
[-C--:B-----5:R-:W-:Y:S01]  /*3160*/  FFMA.FTZ R31, R127, R142.reuse, R31 ;  /* 0x0000008e7f1f7223 */ /* 0x0a0fe2000001001f */
[----:B------:R-:W-:Y:S01]  /*3170*/  FMUL.FTZ R131, R103, R142 ;  /* 0x0000008e67837220 */ /* 0x000fe20000410000 */
[----:B------:R-:W-:Y:S06]  /*3180*/  BRA `(.L_x_10147) ;  /* 0x0000000000907947 */ /* 0x000fec0003800000 */
.L_x_10148:
        /* <DEDUP_REMOVED lines=9> */
.L_x_10152:
        /* <DEDUP_REMOVED lines=9> */
.L_x_10153:
        /* <DEDUP_REMOVED lines=9> */
.L_x_10154:
        /* <DEDUP_REMOVED lines=9> */
.L_x_10147:
        /* <DEDUP_REMOVED lines=8> */
.L_x_10143:
[----:B------:R-:W-:Y:S05]  /*3450*/  BSYNC.RECONVERGENT B0 ;  /* 0x0000000000007941 */ /* 0x000fea0003800200 */
.L_x_10142:
        /* <DEDUP_REMOVED lines=9> */
.L_x_10157:
[----:B------:R-:W-:Y:S05]  /*34f0*/  BRA.U !UP0, `(.L_x_10158) ;  /* 0x00000005081c7547 */ /* 0x000fea000b800000 */
[----:B------:R-:W-:-:S04]  /*3500*/  UISETP.NE.U32.AND UP0, UPT, UR6, URZ, UPT ;  /* 0x000000ff0600728c */ /* 0x000fc8000bf05070 */
[----:B------:R-:W-:-:S06]  /*3510*/  UISETP.NE.AND.EX UP0, UPT, UR7, URZ, UPT, UP0 ;  /* 0x000000ff0700728c */ /* 0x000fcc000bf05300 */
[----:B------:R-:W-:-:S13]  /*3520*/  PLOP3.LUT P2, PT, PT, PT, UP0, 0x80, 0x8 ;  /* 0x000000000008781c */ /* 0x000fda0003f4f008 */
[----:B------:R-:W-:Y:S05]  /*3530*/  @!P2 BRA `(.L_x_10159) ;  /* 0x000000000088a947 */ /* 0x000fea0003800000 */
[----:B------:R-:W1:Y:S01]  /*3540*/  @P4 LDC R139, c[0x0][0x40c] ;  /* 0x00010300ff8b4b82 */ /* 0x000e620000000800 */
[-CC-:B0-2---:R-:W-:Y:S01]  /*3550*/  @P3 FFMA.FTZ R133, R149, R138.reuse, R137.reuse ;  /* 0x0000008a95853223 */ /* 0x185fe20000010089 */
        /* <DEDUP_REMOVED lines=32> */
.L_x_10159:
[----:B0-2---:R-:W0:Y:S01]  /*3760*/  @P4 LDC R142, c[0x0][0x40c] ;  /* 0x00010300ff8e4b82 */ /* 0x005e220000000800 */
        /* <DEDUP_REMOVED lines=32> */
.L_x_10158:
        /* <DEDUP_REMOVED lines=30> */
.L_x_10162:
        /* <DEDUP_REMOVED lines=9> */
.L_x_10163:
        /* <DEDUP_REMOVED lines=9> */
.L_x_10164:
        /* <DEDUP_REMOVED lines=9> */
.L_x_10161:
        /* <DEDUP_REMOVED lines=9> */
.L_x_10165:
        /* <DEDUP_REMOVED lines=9> */
.L_x_10166:
        /* <DEDUP_REMOVED lines=9> */
.L_x_10167:
        /* <DEDUP_REMOVED lines=9> */
.L_x_10160:
        /* <DEDUP_REMOVED lines=8> */
.L_x_10156:
[----:B------:R-:W-:Y:S05]  /*3fc0*/  BSYNC.RECONVERGENT B0 ;  /* 0x0000000000007941 */ /* 0x000fea0003800200 */
.L_x_10155:
        /* <DEDUP_REMOVED lines=9> */
.L_x_10170:
[----:B------:R-:W-:Y:S05]  /*4060*/  BRA.U !UP0, `(.L_x_10171) ;  /* 0x00000005081c7547 */ /* 0x000fea000b800000 */
[----:B------:R-:W-:-:S04]  /*4070*/  UISETP.NE.U32.AND UP0, UPT, UR6, URZ, UPT ;  /* 0x000000ff0600728c */ /* 0x000fc8000bf05070 */
[----:B------:R-:W-:-:S06]  /*4080*/  UISETP.NE.AND.EX UP0, UPT, UR7, URZ, UPT, UP0 ;  /* 0x000000ff0700728c */ /* 0x000fcc000bf05300 */
[----:B------:R-:W-:-:S13]  /*4090*/  PLOP3.LUT P5, PT, PT, PT, UP0, 0x80, 0x8 ;  /* 0x000000000008781c */ /* 0x000fda0003faf008 */
[----:B------:R-:W-:Y:S05]  /*40a0*/  @!P5 BRA `(.L_x_10172) ;  /* 0x000000000088d947 */ /* 0x000fea0003800000 */
[----:B------:R-:W1:Y:S01]  /*40b0*/  @P4 LDC R139, c[0x0][0x40c] ;  /* 0x00010300ff8b4b82 */ /* 0x000e620000000800 */
[-CC-:B0-23--:R-:W-:Y:S01]  /*40c0*/  @P3 FFMA.FTZ R133, R151, R138.reuse, R137.reuse ;  /* 0x0000008a97853223 */ /* 0x18dfe20000010089 */
        /* <DEDUP_REMOVED lines=32> */
.L_x_10172:
[----:B0-23--:R-:W0:Y:S01]  /*42d0*/  @P4 LDC R142, c[0x0][0x40c] ;  /* 0x00010300ff8e4b82 */ /* 0x00de220000000800 */
        /* <DEDUP_REMOVED lines=32> */
.L_x_10171:
        /* <DEDUP_REMOVED lines=30> */
.L_x_10175:
        /* <DEDUP_REMOVED lines=9> */
.L_x_10176:
        /* <DEDUP_REMOVED lines=9> */
.L_x_10177:
        /* <DEDUP_REMOVED lines=9> */
.L_x_10174:
        /* <DEDUP_REMOVED lines=9> */
.L_x_10178:
        /* <DEDUP_REMOVED lines=9> */
.L_x_10179:
        /* <DEDUP_REMOVED lines=9> */
.L_x_10180:
        /* <DEDUP_REMOVED lines=9> */
.L_x_10173:
        /* <DEDUP_REMOVED lines=8> */
.L_x_10169:
[----:B------:R-:W-:Y:S05]  /*4b30*/  BSYNC.RECONVERGENT B0 ;  /* 0x0000000000007941 */ /* 0x000fea0003800200 */
.L_x_10168:
[----:B------:R-:W-:Y:S01]  /*4b40*/  ISETP.GE.U32.AND P5, PT, R0, 0x280, PT ;  /* 0x000002800000780c */ /* 0x000fe20003fa6070 */
[----:B------:R-:W-:Y:S03]  /*4b50*/  BSSY.RECONVERGENT B0, `(.L_x_10181) ;  /* 0x00000b1000007945 */ /* 0x000fe60003800200 */
[----:B0-234-:R-:W-:-:S09]  /*4b60*/  P2R R142, PR, RZ, 0x20 ;  /* 0x00000020ff8e7803 */ /* 0x01dfd20000000000 */
[----:B------:R-:W-:Y:S05]  /*4b70*/  @!P5 BRA `(.L_x_10182) ;  /* 0x0000000800b8d947 */ /* 0x000fea0003800000 */
[----:B------:R-:W-:-:S04]  /*4b80*/  UISETP.NE.U32.AND UP0, UPT, UR12, URZ, UPT ;  /* 0x000000ff0c00728c */ /* 0x000fc8000bf05070 */
[----:B------:R-:W-:Y:S01]  /*4b90*/  UISETP.NE.AND.EX UP0, UPT, UR13, URZ, UPT, UP0 ;  /* 0x000000ff0d00728c */ /* 0x000fe2000bf05300 */
[----:B------:R-:W-:Y:S10]  /*4ba0*/  @!P4 BRA `(.L_x_10183) ;  /* 0x00000000000cc947 */ /* 0x000ff40003800000 */
[----:B-----5:R-:W0:Y:S02]  /*4bb0*/  LDC.64 R124, c[0x0][0x390] ;  /* 0x0000e400ff7c7b82 */ /* 0x020e240000000a00 */
[----:B0-----:R-:W-:-:S06]  /*4bc0*/  IMAD.WIDE.U32 R124, R136, 0x10, R124 ;  /* 0x00000010887c7825 */ /* 0x001fcc00078e007c */
[----:B------:R-:W5:Y:S02]  /*4bd0*/  LDG.E.128 R124, desc[UR10][R124.64] ;  /* 0x0000000a7c7c7981 */ /* 0x000f64000c1e1d00 */
.L_x_10183:
[----:B------:R-:W-:Y:S05]  /*4be0*/  BRA.U !UP0, `(.L_x_10184) ;  /* 0x00000005081c7547 */ /* 0x000fea000b800000 */
[----:B------:R-:W-:-:S04]  /*4bf0*/  UISETP.NE.U32.AND UP0, UPT, UR6, URZ, UPT ;  /* 0x000000ff0600728c */ /* 0x000fc8000bf05070 */
[----:B------:R-:W-:-:S06]  /*4c00*/  UISETP.NE.AND.EX UP0, UPT, UR7, URZ, UPT, UP0 ;  /* 0x000000ff0700728c */ /* 0x000fcc000bf05300 */
[----:B------:R-:W-:-:S13]  /*4c10*/  PLOP3.LUT P5, PT, PT, PT, UP0, 0x80, 0x8 ;  /* 0x000000000008781c */ /* 0x000fda0003faf008 */
[----:B------:R-:W-:Y:S05]  /*4c20*/  @!P5 BRA `(.L_x_10185) ;  /* 0x000000000088d947 */ /* 0x000fea0003800000 */
[-CC-:B------:R-:W-:Y:S01]  /*4c30*/  @P3 FFMA.FTZ R146, R188, R138.reuse, R137.reuse ;  /* 0x0000008abc923223 */ /* 0x180fe20000010089 */
[-CC-:B------:R-:W-:Y:S01]  /*4c40*/  @P3 FFMA.FTZ R135, R173, R138.reuse, R137.reuse ;  /* 0x0000008aad873223 */ /* 0x180fe20000010089 */
[-CC-:B------:R-:W-:Y:S01]  /*4c50*/  @P3 FFMA.FTZ R140, R176, R138.reuse, R137.reuse ;  /* 0x0000008ab08c3223 */ /* 0x180fe20000010089 */
[----:B------:R-:W-:Y:S01]  /*4c60*/  @P3 FFMA.FTZ R137, R181, R138, R137 ;  /* 0x0000008ab5893223 */ /* 0x000fe20000010089 */
[----:B------:R-:W-:Y:S01]  /*4c70*/  MOV R132, R120 ;  /* 0x0000007800847202 */ /* 0x000fe20000000f00 */
[----:B------:R-:W-:Y:S01]  /*4c80*/  @P3 FADD.FTZ R135, R180, -R135 ;  /* 0x80000087b4873221 */ /* 0x000fe20000010000 */
[----:B------:R-:W-:Y:S01]  /*4c90*/  MOV R134, R122 ;  /* 0x0000007a00867202 */ /* 0x000fe20000000f00 */
[----:B------:R-:W-:Y:S01]  /*4ca0*/  @P3 FADD.FTZ R137, R186, -R137 ;  /* 0x80000089ba893221 */ /* 0x000fe20000010000 */
[----:B------:R-:W0:Y:S01]  /*4cb0*/  @P4 LDC R138, c[0x0][0x40c] ;  /* 0x00010300ff8a4b82 */ /* 0x000e220000000800 */
[C---:B------:R-:W-:Y:S01]  /*4cc0*/  @P3 FFMA.FTZ R132, R148.reuse, R135, R120 ;  /* 0x0000008794843223 */ /* 0x040fe20000010078 */
[----:B------:R-:W-:Y:S01]  /*4cd0*/  @P3 FADD.FTZ R140, R179, -R140 ;  /* 0x8000008cb38c3221 */ /* 0x000fe20000010000 */
[C---:B------:R-:W-:Y:S01]  /*4ce0*/  @P3 FFMA.FTZ R134, R148.reuse, R137, R122 ;  /* 0x0000008994863223 */ /* 0x040fe2000001007a */
[----:B------:R-:W-:Y:S01]  /*4cf0*/  MOV R133, R121 ;  /* 0x0000007900857202 */ /* 0x000fe20000000f00 */
[----:B------:R-:W-:Y:S01]  /*4d00*/  @P3 FADD.FTZ R146, R185, -R146 ;  /* 0x80000092b9923221 */ /* 0x000fe20000010000 */
[C---:B------:R-:W-:Y:S01]  /*4d10*/  @P3 FFMA.FTZ R133, R148.reuse, R140, R121 ;  /* 0x0000008c94853223 */ /* 0x040fe20000010079 */
[----:B------:R-:W-:Y:S01]  /*4d20*/  MOV R139, R123 ;  /* 0x0000007b008b7202 */ /* 0x000fe20000000f00 */
[----:B------:R-:W1:Y:S01]  /*4d30*/  @P4 LDC R135, c[0x0][0x40c] ;  /* 0x00010300ff874b82 */ /* 0x000e620000000800 */
[----:B------:R-:W-:-:S07]  /*4d40*/  @P3 FFMA.FTZ R139, R148, R146, R123 ;  /* 0x00000092948b3223 */ /* 0x000fce000001007b */
[----:B------:R-:W2:Y:S01]  /*4d50*/  @P4 LDC R137, c[0x0][0x40c] ;  /* 0x00010300ff894b82 */ /* 0x000ea20000000800 */
        /* <DEDUP_REMOVED lines=15> */
.L_x_10185:
        /* <DEDUP_REMOVED lines=33> */
.L_x_10184:
[----:B------:R-:W0:Y:S02]  /*5060*/  LDC.64 R140, c[0x0][0x478] ;  /* 0x00011e00ff8c7b82 */ /* 0x000e240000000a00 */
        /* <DEDUP_REMOVED lines=29> */
.L_x_10188:
        /* <DEDUP_REMOVED lines=9> */
.L_x_10189:
        /* <DEDUP_REMOVED lines=9> */
.L_x_10190:
[----:B------:R-:W-:Y:S01]  /*5360*/  MOV R135, R139 ;  /* 0x0000008b00877202 */ /* 0x000fe20000000f00 */
[----:B------:R-:W-:Y:S06]  /*5370*/  @!P4 BRA `(.L_x_10186) ;  /* 0x0000000000a0c947 */ /* 0x000fec0003800000 */
[----:B------:R-:W-:-:S04]  /*5380*/  FMUL.FTZ R138, R139, UR15 ;  /* 0x0000000f8b8a7c20 */ /* 0x000fc80008410000 */
[-C--:B-----5:R-:W-:Y:S01]  /*5390*/  FFMA.FTZ R19, R127, R138.reuse, R19 ;  /* 0x0000008a7f137223 */ /* 0x0a0fe20000010013 */
[----:B------:R-:W-:Y:S01]  /*53a0*/  FMUL.FTZ R131, R79, R138 ;  /* 0x0000008a4f837220 */ /* 0x000fe20000410000 */
[----:B------:R-:W-:Y:S06]  /*53b0*/  BRA `(.L_x_10186) ;  /* 0x0000000000907947 */ /* 0x000fec0003800000 */
.L_x_10187:
[----:B------:R-:W-:Y:S01]  /*53c0*/  FFMA.FTZ R140, R188, R138, R137 ;  /* 0x0000008abc8c7223 */ /* 0x000fe20000010089 */
[----:B------:R-:W-:-:S03]  /*53d0*/  ISETP.GT.AND P3, PT, R146, RZ, PT ;  /* 0x000000ff9200720c */ /* 0x000fc60003f64270 */
[----:B------:R-:W-:Y:S02]  /*53e0*/  FADD.FTZ R139, R185, -R140 ;  /* 0x8000008cb98b7221 */ /* 0x000fe40000010000 */
[----:B------:R-:W0:Y:S02]  /*53f0*/  @P4 LDC R140, c[0x0][0x40c] ;  /* 0x00010300ff8c4b82 */ /* 0x000e240000000800 */
[----:B------:R-:W-:-:S05]  /*5400*/  FMUL.FTZ R139, R148, R139 ;  /* 0x0000008b948b7220 */ /* 0x000fca0000410000 */
[----:B------:R-:W-:-:S05]  /*5410*/  FSEL R139, R139, RZ, P3 ;  /* 0x000000ff8b8b7208 */ /* 0x000fca0001800000 */
[----:B0-----:R-:W-:Y:S01]  /*5420*/  @P4 FMUL.FTZ R140, R139, R140 ;  /* 0x0000008c8b8c4220 */ /* 0x001fe20000410000 */
        /* <DEDUP_REMOVED lines=9> */
.L_x_10191:
        /* <DEDUP_REMOVED lines=9> */
.L_x_10192:
        /* <DEDUP_REMOVED lines=9> */
.L_x_10193:
[-C--:B-----5:R-:W-:Y:S01]  /*55e0*/  @P4 FFMA.FTZ R19, R127, R140.reuse, R19 ;  /* 0x0000008c7f134223 */ /* 0x0a0fe20000010013 */
[----:B------:R-:W-:-:S07]  /*55f0*/  @P4 FMUL.FTZ R131, R79, R140 ;  /* 0x0000008c4f834220 */ /* 0x000fce0000410000 */
.L_x_10186:
[----:B------:R-:W0:Y:S08]  /*5600*/  @P5 LDC.64 R138, c[0x0][0x478] ;  /* 0x00011e00ff8a5b82 */ /* 0x000e300000000a00 */
[----:B------:R-:W1:Y:S01]  /*5610*/  @P4 LDC.64 R140, c[0x0][0x468] ;  /* 0x00011a00ff8c4b82 */ /* 0x000e620000000a00 */
[----:B0-----:R-:W-:-:S05]  /*5620*/  @P5 IMAD.WIDE.U32 R138, R187, 0x10, R138 ;  /* 0x00000010bb8a5825 */ /* 0x001fca00078e008a */
[----:B------:R0:W-:Y:S01]  /*5630*/  @P5 STG.E.128 desc[UR10][R138.64], R132 ;  /* 0x000000848a005986 */ /* 0x0001e2000c101d0a */
[----:B-1----:R-:W-:-:S05]  /*5640*/  @P4 IMAD.WIDE.U32 R136, R136, 0x10, R140 ;  /* 0x0000001088884825 */ /* 0x002fca00078e008c */
[----:B------:R0:W-:Y:S02]  /*5650*/  @P4 STG.E.128 desc[UR10][R136.64], R128 ;  /* 0x0000008088004986 */ /* 0x0001e4000c101d0a */
.L_x_10182:
[----:B------:R-:W-:Y:S05]  /*5660*/  BSYNC.RECONVERGENT B0 ;  /* 0x0000000000007941 */ /* 0x000fea0003800200 */
.L_x_10181:
[----:B0-----:R-:W0:Y:S01]  /*5670*/  LDC.64 R136, c[0x0][0x380] ;  /* 0x0000e000ff887b82 */ /* 0x001e220000000a00 */
[----:B------:R-:W-:Y:S01]  /*5680*/  UPLOP3.LUT UP1, UPT, UPT, UPT, UP1, 0x40, 0x4 ;  /* 0x000000000004789c */ /* 0x000fe20003f2e810 */
[----:B0-----:R-:W-:-:S04]  /*5690*/  IADD3 R145, PT, PT, R145, R136, RZ ;  /* 0x0000008891917210 */ /* 0x001fc80007ffe0ff */
[----:B------:R-:W-:-:S13]  /*56a0*/  ISETP.GE.AND P3, PT, R145, R137, PT ;  /* 0x000000899100720c */ /* 0x000fda0003f66270 */
[----:B------:R-:W-:Y:S05]  /*56b0*/  @!P3 BRA `(.L_x_10194) ;  /* 0xffffffb00038b947 */ /* 0x000fea000383ffff */
.L_x_10115:
        /* <DEDUP_REMOVED lines=16> */
.L_x_10196:
[----:B------:R-:W-:Y:S05]  /*57c0*/  BSYNC.RECONVERGENT B0 ;  /* 0x0000000000007941 */ /* 0x000fea0003800200 */
.L_x_10195:
        /* <DEDUP_REMOVED lines=12> */
.L_x_10198:
[----:B------:R-:W-:Y:S05]  /*5890*/  BSYNC.RECONVERGENT B0 ;  /* 0x0000000000007941 */ /* 0x000fea0003800200 */
.L_x_10197:
        /* <DEDUP_REMOVED lines=12> */
.L_x_10200:
[----:B------:R-:W-:Y:S05]  /*5960*/  BSYNC.RECONVERGENT B0 ;  /* 0x0000000000007941 */ /* 0x000fea0003800200 */
.L_x_10199:
        /* <DEDUP_REMOVED lines=12> */
.L_x_10202:
[----:B------:R-:W-:Y:S05]  /*5a30*/  BSYNC.RECONVERGENT B0 ;  /* 0x0000000000007941 */ /* 0x000fea0003800200 */
.L_x_10201:
        /* <DEDUP_REMOVED lines=12> */
.L_x_10203:
        /* <DEDUP_REMOVED lines=16> */
.L_x_10966:


//--------------------- .text._ZN10layer_norm13ln_bwd_kernelINS_13Kernel_traitsIfffffjLj2560ELj1ELj1ELj4ELj16ENS_18Kernel_traits_baseILj2560EfffffjLj128EEEEELb0ELb1ELb1ELb1EEEvNS_9BwdParamsE --------------------------
	.section	.text._ZN10layer_norm13ln_bwd_kernelINS_13Kernel_traitsIfffffjLj2560ELj1ELj1ELj4ELj16ENS_18Kernel_traits_baseILj2560EfffffjLj128EEEEELb0ELb1ELb1ELb1EEEvNS_9BwdParamsE,"ax",@progbits
	.align	128
        .global         _ZN10layer_norm13ln_bwd_kernelINS_13Kernel_traitsIfffffjLj2560ELj1ELj1ELj4ELj16ENS_18Kernel_traits_baseILj2560EfffffjLj128EEEEELb0ELb1ELb1ELb1EEEvNS_9BwdParamsE
        .type           _ZN10layer_norm13ln_bwd_kernelINS_13Kernel_traitsIfffffjLj2560ELj1ELj1ELj4ELj16ENS_18Kernel_traits_baseILj2560EfffffjLj128EEEEELb0ELb1ELb1ELb1EEEvNS_9BwdParamsE,@function
        .size           _ZN10layer_norm13ln_bwd_kernelINS_13Kernel_traitsIfffffjLj2560ELj1ELj1ELj4ELj16ENS_18Kernel_traits_baseILj2560EfffffjLj128EEEEELb0ELb1ELb1ELb1EEEvNS_9BwdParamsE,(.L_x_10967 - _ZN10layer_norm13ln_bwd_kernelINS_13Kernel_traitsIfffffjLj2560ELj1ELj1ELj4ELj16ENS_18Kernel_traits_baseILj2560EfffffjLj128EEEEELb0ELb1ELb1ELb1EEEvNS_9BwdParamsE)
        .other          _ZN10layer_norm13ln_bwd_kernelINS_13Kernel_traitsIfffffjLj2560ELj1ELj1ELj4ELj16ENS_18Kernel_traits_baseILj2560EfffffjLj128EEEEELb0ELb1ELb1ELb1EEEvNS_9BwdParamsE,@"STO_CUDA_ENTRY STV_DEFAULT"
_ZN10layer_norm13ln_bwd_kernelINS_13Kernel_traitsIfffffjLj2560ELj1ELj1ELj4ELj16ENS_18Kernel_traits_baseILj2560EfffffjLj128EEEEELb0ELb1ELb1ELb1EEEvNS_9BwdParamsE:
.text._ZN10layer_norm13ln_bwd_kernelINS_13Kernel_traitsIfffffjLj2560ELj1ELj1ELj4ELj16ENS_18Kernel_traits_baseILj2560EfffffjLj128EEEEELb0ELb1ELb1ELb1EEEvNS_9BwdParamsE:
        /* <DEDUP_REMOVED lines=60> */
.L_x_10263:
[----:B------:R-:W1:Y:S08]  /*03c0*/  LDC.64 R138, c[0x0][0x3f8] ;  /* 0x0000fe00ff8a7b82 */ /* 0x000e700000000a00 */
[----:B------:R-:W2:Y:S08]  /*03d0*/  LDC.64 R136, c[0x0][0x3c8] ;  /* 0x0000f200ff887b82 */ /* 0x000eb00000000a00 */
[----:B------:R-:W3:Y:S01]  /*03e0*/  LDC.64 R140, c[0x0][0x3f0] ;  /* 0x0000fc00ff8c7b82 */ /* 0x000ee20000000a00 */
[----:B-1----:R-:W-:-:S05]  /*03f0*/  IMAD.WIDE R138, R0, 0x4, R138 ;  /* 0x00000004008a7825 */ /* 0x002fca00078e028a */
[----:B0-----:R-:W4:Y:S01]  /*0400*/  LDG.E R2, desc[UR12][R138.64] ;  /* 0x0000000c8a027981 */ /* 0x001f22000c1e1900 */
[----:B--2---:R-:W-:-:S05]  /*0410*/  IMAD.WIDE R136, R0, 0x4, R136 ;  /* 0x0000000400887825 */ /* 0x004fca00078e0288 */
[----:B-----5:R0:W5:Y:S01]  /*0420*/  LDG.E R168, desc[UR12][R136.64] ;  /* 0x0000000c88a87981 */ /* 0x020162000c1e1900 */
[----:B---3--:R-:W-:-:S05]  /*0430*/  IMAD.WIDE R140, R0, 0x4, R140 ;  /* 0x00000004008c7825 */ /* 0x008fca00078e028c */
[----:B------:R0:W5:Y:S01]  /*0440*/  LDG.E R169, desc[UR12][R140.64] ;  /* 0x0000000c8ca97981 */ /* 0x000162000c1e1900 */
[----:B------:R-:W-:Y:S02]  /*0450*/  CS2R R142, SRZ ;  /* 0x00000000008e7805 */ /* 0x000fe4000001ff00 */
[----:B----4-:R-:W-:-:S13]  /*0460*/  ISETP.GE.AND P2, PT, R2, 0x1, PT ;  /* 0x000000010200780c */ /* 0x010fda0003f46270 */
        /* <DEDUP_REMOVED lines=19> */
[C---:B------:R-:W-:Y:S02]  /*05a0*/  IADD3 R189, PT, PT, R195.reuse, 0x80, RZ ;  /* 0x00000080c3bd7810 */ /* 0x040fe40007ffe0ff */
[----:B------:R-:W-:Y:S01]  /*05b0*/  IADD3 R191, PT, PT, R195, 0x100, RZ ;  /* 0x00000100c3bf7810 */ /* 0x000fe20007ffe0ff */
[----:B------:R-:W2:Y:S01]  /*05c0*/  LDG.E.128 R176, desc[UR12][R176.64] ;  /* 0x0000000cb0b07981 */ /* 0x000ea2000c1e1d00 */
[----:B---3--:R-:W-:Y:S01]  /*05d0*/  IMAD.WIDE.U32 R164, R159, 0x10, R156 ;  /* 0x000000109fa47825 */ /* 0x008fe200078e009c */
[----:B------:R-:W-:-:S03]  /*05e0*/  IADD3 R193, PT, PT, R195, 0x180, RZ ;  /* 0x00000180c3c17810 */ /* 0x000fc60007ffe0ff */
[--C-:B------:R-:W-:Y:S01]  /*05f0*/  IMAD.WIDE.U32 R172, R189, 0x10, R152.reuse ;  /* 0x00000010bdac7825 */ /* 0x100fe200078e0098 */
[----:B------:R-:W-:Y:S01]  /*0600*/  IADD3 R141, PT, PT, R159, 0x100, RZ ;  /* 0x000001009f8d7810 */ /* 0x000fe20007ffe0ff */
[----:B------:R-:W3:Y:S02]  /*0610*/  LDG.E.128 R164, desc[UR12][R164.64] ;  /* 0x0000000ca4a47981 */ /* 0x000ee4000c1e1d00 */
[--C-:B------:R-:W-:Y:S02]  /*0620*/  IMAD.WIDE.U32 R136, R191, 0x10, R152.reuse ;  /* 0x00000010bf887825 */ /* 0x100fe400078e0098 */
[----:B------:R-:W3:Y:S02]  /*0630*/  LDG.E.128 R172, desc[UR12][R172.64] ;  /* 0x0000000cacac7981 */ /* 0x000ee4000c1e1d00 */
[----:B------:R-:W-:Y:S02]  /*0640*/  IMAD.WIDE.U32 R144, R193, 0x10, R152 ;  /* 0x00000010c1907825 */ /* 0x000fe400078e0098 */
[----:B------:R-:W3:Y:S01]  /*0650*/  LDG.E.128 R136, desc[UR12][R136.64] ;  /* 0x0000000c88887981 */ /* 0x000ee2000c1e1d00 */
[----:B------:R-:W-:Y:S01]  /*0660*/  IADD3 R161, PT, PT, R159, 0x80, RZ ;  /* 0x000000809fa17810 */ /* 0x000fe20007ffe0ff */
[----:B------:R-:W-:-:S02]  /*0670*/  IMAD.WIDE.U32 R140, R141, 0x10, R156 ;  /* 0x000000108d8c7825 */ /* 0x000fc400078e009c */
[----:B------:R-:W3:Y:S02]  /*0680*/  LDG.E.128 R144, desc[UR12][R144.64] ;  /* 0x0000000c90907981 */ /* 0x000ee4000c1e1d00 */
[----:B------:R-:W-:Y:S02]  /*0690*/  IMAD.WIDE.U32 R160, R161, 0x10, R156 ;  /* 0x00000010a1a07825 */ /* 0x000fe400078e009c */
[----:B------:R-:W3:Y:S04]  /*06a0*/  LDG.E.128 R140, desc[UR12][R140.64] ;  /* 0x0000000c8c8c7981 */ /* 0x000ee8000c1e1d00 */
[----:B------:R-:W3:Y:S01]  /*06b0*/  LDG.E.128 R160, desc[UR12][R160.64] ;  /* 0x0000000ca0a07981 */ /* 0x000ee2000c1e1d00 */
[----:B------:R-:W-:Y:S02]  /*06c0*/  IADD3 R149, PT, PT, R159, 0x180, RZ ;  /* 0x000001809f957810 */ /* 0x000fe40007ffe0ff */
[----:B------:R-:W-:-:S03]  /*06d0*/  IADD3 R197, PT, PT, R195, 0x200, RZ ;  /* 0x00000200c3c57810 */ /* 0x000fc60007ffe0ff */
[----:B------:R-:W-:-:S04]  /*06e0*/  IMAD.WIDE.U32 R148, R149, 0x10, R156 ;  /* 0x0000001095947825 */ /* 0x000fc800078e009c */
[----:B------:R-:W-:Y:S02]  /*06f0*/  IMAD.WIDE.U32 R152, R197, 0x10, R152 ;  /* 0x00000010c5987825 */ /* 0x000fe400078e0098 */
[----:B------:R-:W3:Y:S01]  /*0700*/  LDG.E.128 R148, desc[UR12][R148.64] ;  /* 0x0000000c94947981 */ /* 0x000ee2000c1e1d00 */
[----:B------:R-:W-:-:S03]  /*0710*/  IADD3 R159, PT, PT, R159, 0x200, RZ ;  /* 0x000002009f9f7810 */ /* 0x000fc60007ffe0ff */
[----:B------:R-:W3:Y:S02]  /*0720*/  LDG.E.128 R152, desc[UR12][R152.64] ;  /* 0x0000000c98987981 */ /* 0x000ee4000c1e1d00 */
[----:B------:R-:W-:-:S06]  /*0730*/  IMAD.WIDE.U32 R156, R159, 0x10, R156 ;  /* 0x000000109f9c7825 */ /* 0x000fcc00078e009c */
[----:B------:R-:W3:Y:S01]  /*0740*/  LDG.E.128 R156, desc[UR12][R156.64] ;  /* 0x0000000c9c9c7981 */ /* 0x000ee2000c1e1d00 */
[----:B------:R-:W-:-:S04]  /*0750*/  UISETP.NE.U32.AND UP0, UPT, UR6, URZ, UPT ;  /* 0x000000ff0600728c */ /* 0x000fc8000bf05070 */
[----:B------:R-:W-:-:S06]  /*0760*/  UISETP.NE.AND.EX UP0, UPT, UR7, URZ, UPT, UP0 ;  /* 0x000000ff0700728c */ /* 0x000fcc000bf05300 */
[----:B------:R-:W-:-:S13]  /*0770*/  PLOP3.LUT P0, PT, PT, PT, UP0, 0x80, 0x8 ;  /* 0x000000000008781c */ /* 0x000fda0003f0f008 */
[----:B------:R-:W0:Y:S08]  /*0780*/  @P0 LDC.64 R170, c[0x0][0x438] ;  /* 0x00010e00ffaa0b82 */ /* 0x000e300000000a00 */
[----:B------:R-:W1:Y:S08]  /*0790*/  @P0 LDC.64 R182, c[0x0][0x438] ;  /* 0x00010e00ffb60b82 */ /* 0x000e700000000a00 */
[----:B------:R-:W1:Y:S01]  /*07a0*/  @P0 LDC.64 R180, c[0x0][0x438] ;  /* 0x00010e00ffb40b82 */ /* 0x000e620000000a00 */
[----:B------:R-:W-:Y:S01]  /*07b0*/  ISETP.NE.AND P1, PT, RZ, UR11, PT ;  /* 0x0000000bff007c0c */ /* 0x000fe2000bf25270 */
[----:B0-----:R-:W-:-:S06]  /*07c0*/  @P0 IMAD.WIDE.U32 R170, R195, 0x10, R170 ;  /* 0x00000010c3aa0825 */ /* 0x001fcc00078e00aa */
        /* <DEDUP_REMOVED lines=11> */
[----:B----4-:R-:W-:-:S05]  /*0880*/  FSEL R188, R3, RZ, !P1 ;  /* 0x000000ff03bc7208 */ /* 0x010fca0004800000 */
[C---:B--2---:R-:W-:Y:S01]  /*0890*/  FADD.FTZ R3, -R188.reuse, R176 ;  /* 0x000000b0bc037221 */ /* 0x044fe20000010100 */
[C---:B------:R-:W-:Y:S01]  /*08a0*/  FADD.FTZ R179, -R188.reuse, R179 ;  /* 0x000000b3bcb37221 */ /* 0x040fe20000010100 */
[----:B------:R-:W-:Y:S02]  /*08b0*/  FADD.FTZ R177, -R188, R177 ;  /* 0x000000b1bcb17221 */ /* 0x000fe40000010100 */
[C---:B-----5:R-:W-:Y:S01]  /*08c0*/  FMUL.FTZ R3, R168.reuse, R3 ;  /* 0x00000003a8037220 */ /* 0x060fe20000410000 */
[----:B------:R-:W-:Y:S01]  /*08d0*/  FMUL.FTZ R176, R168, R179 ;  /* 0x000000b3a8b07220 */ /* 0x000fe20000410000 */
[----:B------:R-:W-:Y:S01]  /*08e0*/  FADD.FTZ R189, -R188, R178 ;  /* 0x000000b2bcbd7221 */ /* 0x000fe20000010100 */
[----:B------:R-:W-:Y:S01]  /*08f0*/  FMUL.FTZ R170, R168, R177 ;  /* 0x000000b1a8aa7220 */ /* 0x000fe20000410000 */
[----:B---3--:R-:W-:Y:S01]  /*0900*/  FADD.FTZ R84, R84, R164 ;  /* 0x000000a454547221 */ /* 0x008fe20000010000 */
[----:B------:R-:W-:Y:S01]  /*0910*/  FFMA.FTZ R64, R164, R3, R64 ;  /* 0x00000003a4407223 */ /* 0x000fe20000010040 */
[----:B------:R-:W-:Y:S01]  /*0920*/  FMUL.FTZ R164, R60, R164 ;  /* 0x000000a43ca47220 */ /* 0x000fe20000410000 */
[C---:B------:R-:W-:Y:S01]  /*0930*/  FADD.FTZ R179, -R188.reuse, R173 ;  /* 0x000000adbcb37221 */ /* 0x040fe20000010100 */
[C---:B------:R-:W-:Y:S01]  /*0940*/  FADD.FTZ R177, -R188.reuse, R172 ;  /* 0x000000acbcb17221 */ /* 0x040fe20000010100 */
[C---:B------:R-:W-:Y:S01]  /*0950*/  FADD.FTZ R139, -R188.reuse, R139 ;  /* 0x0000008bbc8b7221 */ /* 0x040fe20000010100 */
[----:B------:R-:W-:Y:S01]  /*0960*/  FADD.FTZ R137, -R188, R137 ;  /* 0x00000089bc897221 */ /* 0x000fe20000010100 */
[C---:B------:R-:W-:Y:S01]  /*0970*/  FMUL.FTZ R171, R168.reuse, R189 ;  /* 0x000000bda8ab7220 */ /* 0x040fe20000410000 */
[----:B------:R-:W-:Y:S01]  /*0980*/  FADD.FTZ R85, R85, R165 ;  /* 0x000000a555557221 */ /* 0x000fe20000010000 */
[----:B------:R-:W-:Y:S01]  /*0990*/  FFMA.FTZ R65, R165, R170, R65 ;  /* 0x000000aaa5417223 */ /* 0x000fe20000010041 */
[C---:B------:R-:W-:Y:S01]  /*09a0*/  FMUL.FTZ R172, R168.reuse, R179 ;  /* 0x000000b3a8ac7220 */ /* 0x040fe20000410000 */
[----:B------:R-:W-:Y:S01]  /*09b0*/  FMUL.FTZ R182, R168, R139 ;  /* 0x0000008ba8b67220 */ /* 0x000fe20000410000 */
[----:B------:R-:W-:Y:S01]  /*09c0*/  FMUL.FTZ R165, R61, R165 ;  /* 0x000000a53da57220 */ /* 0x000fe20000410000 */
[C---:B------:R-:W-:Y:S01]  /*09d0*/  FADD.FTZ R181, -R188.reuse, R174 ;  /* 0x000000aebcb57221 */ /* 0x040fe20000010100 */
[----:B------:R-:W-:Y:S01]  /*09e0*/  FADD.FTZ R179, -R188, R138 ;  /* 0x0000008abcb37221 */ /* 0x000fe20000010100 */
[----:B------:R-:W-:Y:S01]  /*09f0*/  FFMA.FTZ R139, R3, R164, RZ ;  /* 0x000000a4038b7223 */ /* 0x000fe200000100ff */
[C---:B------:R-:W-:Y:S01]  /*0a00*/  FMUL.FTZ R178, R168.reuse, R137 ;  /* 0x00000089a8b27220 */ /* 0x040fe20000410000 */
[----:B------:R-:W-:Y:S01]  /*0a10*/  FADD.FTZ R138, RZ, R164 ;  /* 0x000000a4ff8a7221 */ /* 0x000fe20000010000 */
[----:B------:R-:W-:Y:S01]  /*0a20*/  FMUL.FTZ R173, R168, R177 ;  /* 0x000000b1a8ad7220 */ /* 0x000fe20000410000 */
[----:B------:R-:W-:Y:S01]  /*0a30*/  FADD.FTZ R86, R86, R166 ;  /* 0x000000a656567221 */ /* 0x000fe20000010000 */
[----:B------:R-:W-:Y:S01]  /*0a40*/  FFMA.FTZ R66, R166, R171, R66 ;  /* 0x000000aba6427223 */ /* 0x000fe20000010042 */
[C---:B------:R-:W-:Y:S01]  /*0a50*/  FADD.FTZ R183, -R188.reuse, R175 ;  /* 0x000000afbcb77221 */ /* 0x040fe20000010100 */
[C---:B------:R-:W-:Y:S01]  /*0a60*/  FADD.FTZ R177, -R188.reuse, R136 ;  /* 0x00000088bcb17221 */ /* 0x040fe20000010100 */
[----:B------:R-:W-:Y:S01]  /*0a70*/  FADD.FTZ R137, -R188, R144 ;  /* 0x00000090bc897221 */ /* 0x000fe20000010100 */
[----:B------:R-:W-:Y:S01]  /*0a80*/  FMUL.FTZ R166, R62, R166 ;  /* 0x000000a63ea67220 */ /* 0x000fe20000410000 */
[----:B------:R-:W-:Y:S01]  /*0a90*/  FMUL.FTZ R175, R168, R181 ;  /* 0x000000b5a8af7220 */ /* 0x000fe20000410000 */
[----:B------:R-:W-:Y:S01]  /*0aa0*/  FFMA.FTZ R136, R170, R165, R139 ;  /* 0x000000a5aa887223 */ /* 0x000fe2000001008b */
[----:B------:R-:W-:Y:S01]  /*0ab0*/  FADD.FTZ R93, R93, R141 ;  /* 0x0000008d5d5d7221 */ /* 0x000fe20000010000 */
[----:B------:R-:W-:Y:S01]  /*0ac0*/  FFMA.FTZ R73, R141, R178, R73 ;  /* 0x000000b28d497223 */ /* 0x000fe20000010049 */
[----:B------:R-:W-:Y:S01]  /*0ad0*/  FMUL.FTZ R181, R53, R141 ;  /* 0x0000008d35b57220 */ /* 0x000fe20000410000 */
[----:B------:R-:W-:Y:S01]  /*0ae0*/  FADD.FTZ R139, R165, R138 ;  /* 0x0000008aa58b7221 */ /* 0x000fe20000010000 */
[----:B------:R-:W-:Y:S01]  /*0af0*/  FADD.FTZ R141, -R188, R145 ;  /* 0x00000091bc8d7221 */ /* 0x000fe20000010100 */
        /* <DEDUP_REMOVED lines=16> */
[----:B------:R-:W-:Y:S01]  /*0c00*/  FMUL.FTZ R174, R168, R183 ;  /* 0x000000b7a8ae7220 */ /* 0x000fe20000410000 */
        /* <DEDUP_REMOVED lines=11> */
[----:B------:R-:W-:Y:S01]  /*0cc0*/  FMUL.FTZ R180, R52, R140 ;  /* 0x0000008c34b47220 */ /* 0x000fe20000410000 */
[----:B------:R-:W-:Y:S01]  /*0cd0*/  FFMA.FTZ R136, R174, R163, R137 ;  /* 0x000000a3ae887223 */ /* 0x000fe20000010089 */
[----:B------:R-:W-:-:S03]  /*0ce0*/  FADD.FTZ R139, R163, R138 ;  /* 0x0000008aa38b7221 */ /* 0x000fc60000010000 */
[----:B------:R-:W-:Y:S01]  /*0cf0*/  FFMA.FTZ R137, R177, R180, R136 ;  /* 0x000000b4b1897223 */ /* 0x000fe20000010088 */
[----:B------:R-:W-:Y:S01]  /*0d00*/  FADD.FTZ R138, R180, R139 ;  /* 0x0000008bb48a7221 */ /* 0x000fe20000010000 */
[----:B------:R-:W-:Y:S01]  /*0d10*/  FMUL.FTZ R179, R168, R179 ;  /* 0x000000b3a8b37220 */ /* 0x000fe20000410000 */
[----:B0-----:R-:W-:Y:S01]  /*0d20*/  FMUL.FTZ R184, R54, R142 ;  /* 0x0000008e36b87220 */ /* 0x001fe20000410000 */
[----:B------:R-:W-:Y:S01]  /*0d30*/  FMUL.FTZ R144, R168, R141 ;  /* 0x0000008da8907220 */ /* 0x000fe20000410000 */
[----:B------:R-:W-:Y:S01]  /*0d40*/  FFMA.FTZ R136, R178, R181, R137 ;  /* 0x000000b5b2887223 */ /* 0x000fe20000010089 */
[----:B------:R-:W-:Y:S01]  /*0d50*/  FADD.FTZ R141, R181, R138 ;  /* 0x0000008ab58d7221 */ /* 0x000fe20000010000 */
[----:B------:R-:W-:Y:S02]  /*0d60*/  FMUL.FTZ R183, R55, R143 ;  /* 0x0000008f37b77220 */ /* 0x000fe40000410000 */
[----:B------:R-:W-:Y:S01]  /*0d70*/  FFMA.FTZ R137, R179, R184, R136 ;  /* 0x000000b8b3897223 */ /* 0x000fe20000010088 */
[----:B------:R-:W-:Y:S01]  /*0d80*/  FADD.FTZ R138, R184, R141 ;  /* 0x0000008db88a7221 */ /* 0x000fe20000010000 */
[----:B------:R-:W-:Y:S01]  /*0d90*/  FADD.FTZ R95, R95, R143 ;  /* 0x0000008f5f5f7221 */ /* 0x000fe20000010000 */
[----:B------:R-:W-:Y:S01]  /*0da0*/  FFMA.FTZ R75, R143, R182, R75 ;  /* 0x000000b68f4b7223 */ /* 0x000fe2000001004b */
[----:B------:R-:W-:Y:S01]  /*0db0*/  FADD.FTZ R143, -R188, R146 ;  /* 0x00000092bc8f7221 */ /* 0x000fe20000010100 */
[----:B------:R-:W-:Y:S01]  /*0dc0*/  FADD.FTZ R96, R96, R148 ;  /* 0x0000009460607221 */ /* 0x000fe20000010000 */
[----:B------:R-:W-:Y:S01]  /*0dd0*/  FFMA.FTZ R76, R148, R145, R76 ;  /* 0x00000091944c7223 */ /* 0x000fe2000001004c */
[----:B------:R-:W-:Y:S01]  /*0de0*/  FMUL.FTZ R148, R48, R148 ;  /* 0x0000009430947220 */ /* 0x000fe20000410000 */
[----:B------:R-:W-:Y:S01]  /*0df0*/  FFMA.FTZ R136, R182, R183, R137 ;  /* 0x000000b7b6887223 */ /* 0x000fe20000010089 */
[----:B------:R-:W-:Y:S01]  /*0e00*/  FADD.FTZ R141, R183, R138 ;  /* 0x0000008ab78d7221 */ /* 0x000fe20000010000 */
[----:B------:R-:W-:Y:S01]  /*0e10*/  FADD.FTZ R185, -R188, R147 ;  /* 0x00000093bcb97221 */ /* 0x000fe20000010100 */
[----:B------:R-:W-:Y:S01]  /*0e20*/  FADD.FTZ R97, R97, R149 ;  /* 0x0000009561617221 */ /* 0x000fe20000010000 */
[----:B------:R-:W-:Y:S01]  /*0e30*/  FFMA.FTZ R77, R149, R144, R77 ;  /* 0x00000090954d7223 */ /* 0x000fe2000001004d */
[----:B------:R-:W-:Y:S01]  /*0e40*/  FMUL.FTZ R147, R168, R143 ;  /* 0x0000008fa8937220 */ /* 0x000fe20000410000 */
[----:B------:R-:W-:Y:S01]  /*0e50*/  FMUL.FTZ R149, R49, R149 ;  /* 0x0000009531957220 */ /* 0x000fe20000410000 */
[----:B------:R-:W-:Y:S01]  /*0e60*/  FADD.FTZ R139, -R188, R152 ;  /* 0x00000098bc8b7221 */ /* 0x000fe20000010100 */
[----:B------:R-:W-:Y:S01]  /*0e70*/  FFMA.FTZ R137, R145, R148, R136 ;  /* 0x0000009491897223 */ /* 0x000fe20000010088 */
[----:B------:R-:W-:Y:S01]  /*0e80*/  FADD.FTZ R138, R148, R141 ;  /* 0x0000008d948a7221 */ /* 0x000fe20000010000 */
[----:B------:R-:W-:Y:S01]  /*0e90*/  FADD.FTZ R98, R98, R150 ;  /* 0x0000009662627221 */ /* 0x000fe20000010000 */
[----:B------:R-:W-:Y:S01]  /*0ea0*/  FFMA.FTZ R78, R150, R147, R78 ;  /* 0x00000093964e7223 */ /* 0x000fe2000001004e */
[----:B------:R-:W-:Y:S01]  /*0eb0*/  FMUL.FTZ R146, R168, R185 ;  /* 0x000000b9a8927220 */ /* 0x000fe20000410000 */
[----:B------:R-:W-:Y:S01]  /*0ec0*/  FADD.FTZ R143, -R188, R153 ;  /* 0x00000099bc8f7221 */ /* 0x000fe20000010100 */
        /* <DEDUP_REMOVED lines=13> */
[----:B------:R-:W-:Y:S01]  /*0fa0*/  FFMA.FTZ R138, R146, R151, R137 ;  /* 0x00000097928a7223 */ /* 0x000fe20000010089 */
[----:B------:R-:W-:Y:S01]  /*0fb0*/  FMUL.FTZ R156, R44, R156 ;  /* 0x0000009c2c9c7220 */ /* 0x000fe20000410000 */
[----:B------:R-:W-:Y:S01]  /*0fc0*/  FADD.FTZ R137, R151, R136 ;  /* 0x0000008897897221 */ /* 0x000fe20000010000 */
[----:B-1----:R-:W-:Y:S01]  /*0fd0*/  FADD.FTZ R187, -R188, R155 ;  /* 0x0000009bbcbb7221 */ /* 0x002fe20000010100 */
        /* <DEDUP_REMOVED lines=24> */
.L_x_10205:
        /* <DEDUP_REMOVED lines=23> */
.L_x_10206:
        /* <DEDUP_REMOVED lines=19> */
[----:B------:R-:W-:Y:S01]  /*1400*/  @P3 SHF.R.S32.HI R138, RZ, 0x1f, R169 ;  /* 0x0000001fff8a3819 */ /* 0x000fe200000114a9 */
[----:B-1----:R-:W-:-:S03]  /*1410*/  FADD.FTZ R140, R139, R140 ;  /* 0x0000008c8b8c7221 */ /* 0x002fc60000010000 */
[----:B------:R-:W0:Y:S01]  /*1420*/  SHFL.DOWN PT, R142, R141, 0x2, 0x1f ;  /* 0x08401f008d8e7f89 */ /* 0x000e2200000e0000 */
[----:B------:R-:W-:Y:S02]  /*1430*/  @P3 LEA.HI R138, R138, R169, RZ, 0x2 ;  /* 0x000000a98a8a3211 */ /* 0x000fe400078f10ff */
[----:B------:R-:W-:Y:S01]  /*1440*/  MOV R169, RZ ;  /* 0x000000ff00a97202 */ /* 0x000fe20000000f00 */
        /* <DEDUP_REMOVED lines=18> */
.L_x_10208:
[----:B------:R-:W-:Y:S05]  /*1570*/  BSYNC.RECONVERGENT B0 ;  /* 0x0000000000007941 */ /* 0x000fea0003800200 */
.L_x_10207:
        /* <DEDUP_REMOVED lines=21> */
[----:B------:R-:W-:-:S03]  /*16d0*/  FADD.FTZ R136, R136, R141 ;  /* 0x0000008d88887221 */ /* 0x000fc60000010000 */
[----:B------:R-:W-:Y:S01]  /*16e0*/  FADD.FTZ R137, R142, R189 ;  /* 0x000000bd8e897221 */ /* 0x000fe20000010000 */
[----:B------:R-:W-:Y:S01]  /*16f0*/  FADD.FTZ R138, R143, R136 ;  /* 0x000000888f8a7221 */ /* 0x000fe20000010000 */
[----:B------:R-:W-:Y:S02]  /*1700*/  LEA.HI R136, R139, R188, RZ, 0x2 ;  /* 0x000000bc8b887211 */ /* 0x000fe400078f10ff */
[----:B------:R-:W-:Y:S01]  /*1710*/  FMUL.FTZ R137, R137, UR15 ;  /* 0x0000000f89897c20 */ /* 0x000fe20008410000 */
[----:B------:R-:W-:Y:S01]  /*1720*/  FMUL.FTZ R138, R138, UR15 ;  /* 0x0000000f8a8a7c20 */ /* 0x000fe20008410000 */
[----:B------:R-:W-:-:S03]  /*1730*/  LEA.HI.SX32 R136, R136, R159, 0x1e ;  /* 0x0000009f88887211 */ /* 0x000fc600078ff2ff */
        /* <DEDUP_REMOVED lines=16> */
.L_x_10211:
        /* <DEDUP_REMOVED lines=9> */
.L_x_10212:
        /* <DEDUP_REMOVED lines=9> */
.L_x_10213:
        /* <DEDUP_REMOVED lines=10> */
.L_x_10210:
        /* <DEDUP_REMOVED lines=26> */
.L_x_10215:
        /* <DEDUP_REMOVED lines=9> */
.L_x_10216:
        /* <DEDUP_REMOVED lines=9> */
.L_x_10217:
[----:B------:R-:W-:Y:S05]  /*1cc0*/  @!P3 BRA `(.L_x_10214) ;  /* 0x00000004002cb947 */ /* 0x000fea0003800000 */
[----:B------:R-:W-:-:S04]  /*1cd0*/  FMUL.FTZ R140, R135, UR16 ;  /* 0x00000010878c7c20 */ /* 0x000fc80008410000 */
[-C--:B-----5:R-:W-:Y:S01]  /*1ce0*/  FFMA.FTZ R123, R127, R140.reuse, R123 ;  /* 0x0000008c7f7b7223 */ /* 0x0a0fe2000001007b */
[----:B------:R-:W-:Y:S01]  /*1cf0*/  FMUL.FTZ R131, R27, R140 ;  /* 0x0000008c1b837220 */ /* 0x000fe20000410000 */
[----:B------:R-:W-:Y:S06]  /*1d00*/  BRA `(.L_x_10214) ;  /* 0x00000004001c7947 */ /* 0x000fec0003800000 */
.L_x_10209:
        /* <DEDUP_REMOVED lines=38> */
.L_x_10218:
        /* <DEDUP_REMOVED lines=33> */
.L_x_10214:
        /* <DEDUP_REMOVED lines=13> */
.L_x_10219:
        /* <DEDUP_REMOVED lines=36> */
.L_x_10221:
        /* <DEDUP_REMOVED lines=33> */
.L_x_10220:
        /* <DEDUP_REMOVED lines=27> */
.L_x_10224:
        /* <DEDUP_REMOVED lines=9> */
.L_x_10225:
        /* <DEDUP_REMOVED lines=9> */
.L_x_10226:
        /* <DEDUP_REMOVED lines=9> */
.L_x_10223:
        /* <DEDUP_REMOVED lines=8> */
[----:B0-----:R-:W-:-:S07]  /*2a80*/  FMUL.FTZ R128, R28, R139 ;  /* 0x0000008b1c807220 */ /* 0x001fce0000410000 */
.L_x_10227:
[----:B------:R-:W-:Y:S05]  /*2a90*/  @!P3 BRA `(.L_x_10228) ;  /* 0x000000000020b947 */ /* 0x000fea0003800000 */
[----:B0-----:R-:W-:Y:S01]  /*2aa0*/  FFMA.FTZ R140, R172, R138, R137 ;  /* 0x0000008aac8c7223 */ /* 0x001fe20000010089 */
[----:B------:R-:W-:-:S03]  /*2ab0*/  ISETP.GT.AND P4, PT, R2, RZ, PT ;  /* 0x000000ff0200720c */ /* 0x000fc60003f84270 */
[----:B------:R-:W-:-:S04]  /*2ac0*/  FADD.FTZ R129, R161, -R140 ;  /* 0x8000008ca1817221 */ /* 0x000fc80000010000 */
[----:B------:R-:W-:-:S05]  /*2ad0*/  FMUL.FTZ R129, R168, R129 ;  /* 0x00000081a8817220 */ /* 0x000fca0000410000 */
[----:B------:R-:W-:-:S05]  /*2ae0*/  FSEL R129, R129, RZ, P4 ;  /* 0x000000ff81817208 */ /* 0x000fca0002000000 */
[----:B------:R-:W-:-:S04]  /*2af0*/  FMUL.FTZ R140, R129, UR16 ;  /* 0x00000010818c7c20 */ /* 0x000fc80008410000 */
[-C--:B-----5:R-:W-:Y:S01]  /*2b00*/  FFMA.FTZ R117, R125, R140.reuse, R117 ;  /* 0x0000008c7d757223 */ /* 0x0a0fe20000010075 */
[----:B------:R-:W-:-:S07]  /*2b10*/  FMUL.FTZ R129, R29, R140 ;  /* 0x0000008c1d817220 */ /* 0x000fce0000410000 */
.L_x_10228:
        /* <DEDUP_REMOVED lines=9> */
.L_x_10229:
        /* <DEDUP_REMOVED lines=9> */
.L_x_10222:
        /* <DEDUP_REMOVED lines=13> */
.L_x_10230:
        /* <DEDUP_REMOVED lines=36> */
.L_x_10232:
        /* <DEDUP_REMOVED lines=33> */
.L_x_10231:
        /* <DEDUP_REMOVED lines=27> */
.L_x_10235:
        /* <DEDUP_REMOVED lines=9> */
.L_x_10236:
        /* <DEDUP_REMOVED lines=9> */
.L_x_10237:
        /* <DEDUP_REMOVED lines=9> */
.L_x_10234:
        /* <DEDUP_REMOVED lines=9> */
.L_x_10238:
        /* <DEDUP_REMOVED lines=9> */
.L_x_10239:
        /* <DEDUP_REMOVED lines=9> */
.L_x_10240:
        /* <DEDUP_REMOVED lines=9> */
.L_x_10233:
        /* <DEDUP_REMOVED lines=13> */
.L_x_10241:
        /* <DEDUP_REMOVED lines=36> */
.L_x_10243:
        /* <DEDUP_REMOVED lines=33> */
.L_x_10242:
        /* <DEDUP_REMOVED lines=27> */
.L_x_10246:
        /* <DEDUP_REMOVED lines=9> */
.L_x_10247:
        /* <DEDUP_REMOVED lines=9> */
.L_x_10248:
        /* <DEDUP_REMOVED lines=9> */
.L_x_10245:
        /* <DEDUP_REMOVED lines=9> */
.L_x_10249:
        /* <DEDUP_REMOVED lines=9> */
.L_x_10250:
        /* <DEDUP_REMOVED lines=9> */
.L_x_10251:
        /* <DEDUP_REMOVED lines=9> */
.L_x_10244:
        /* <DEDUP_REMOVED lines=13> */
.L_x_10252:
        /* <DEDUP_REMOVED lines=11> */
[----:B------:R-:W-:Y:S01]  /*4340*/  @P2 FADD.FTZ R137, R158, -R137 ;  /* 0x800000899e892221 */ /* 0x000fe20000010000 */
        /* <DEDUP_REMOVED lines=9> */
[----:B0-----:R-:W-:-:S04]  /*43e0*/  @P3 FMUL.FTZ R135, R132, R135 ;  /* 0x0000008784873220 */ /* 0x001fc80000410000 */
[-C--:B-----5:R-:W-:Y:S01]  /*43f0*/  @P3 FFMA.FTZ R104, R124, R135.reuse, R104 ;  /* 0x000000877c683223 */ /* 0x0a0fe20000010068 */
[----:B------:R-:W-:Y:S01]  /*4400*/  @P3 FMUL.FTZ R128, R40, R135 ;  /* 0x0000008728803220 */ /* 0x000fe20000410000 */
[----:B------:R-:W-:Y:S01]  /*4410*/  MOV R135, R138 ;  /* 0x0000008a00877202 */ /* 0x000fe20000000f00 */
[----:B-1----:R-:W-:-:S04]  /*4420*/  @P3 FMUL.FTZ R2, R133, R142 ;  /* 0x0000008e85023220 */ /* 0x002fc80000410000 */
        /* <DEDUP_REMOVED lines=10> */
.L_x_10254:
        /* <DEDUP_REMOVED lines=33> */
.L_x_10253:
        /* <DEDUP_REMOVED lines=23> */
.L_x_10257:
        /* <DEDUP_REMOVED lines=9> */
.L_x_10258:
        /* <DEDUP_REMOVED lines=9> */
.L_x_10259:
[----:B------:R-:W-:Y:S02]  /*4970*/  FSEL R135, R134, RZ, P0 ;  /* 0x000000ff86877208 */ /* 0x000fe40000000000 */
[----:B------:R-:W-:Y:S02]  /*4980*/  FSEL R134, R139, RZ, P0 ;  /* 0x000000ff8b867208 */ /* 0x000fe40000000000 */
[----:B------:R-:W-:Y:S02]  /*4990*/  FSEL R133, R140, RZ, P0 ;  /* 0x000000ff8c857208 */ /* 0x000fe40000000000 */
[----:B------:R-:W-:Y:S01]  /*49a0*/  FSEL R132, R141, RZ, P0 ;  /* 0x000000ff8d847208 */ /* 0x000fe20000000000 */
[----:B------:R-:W-:Y:S06]  /*49b0*/  @!P3 BRA `(.L_x_10255) ;  /* 0x0000000000a0b947 */ /* 0x000fec0003800000 */
[----:B------:R-:W-:-:S04]  /*49c0*/  FMUL.FTZ R2, R135, UR16 ;  /* 0x0000001087027c20 */ /* 0x000fc80008410000 */
[-C--:B-----5:R-:W-:Y:S01]  /*49d0*/  FFMA.FTZ R107, R127, R2.reuse, R107 ;  /* 0x000000027f6b7223 */ /* 0x0a0fe2000001006b */
[----:B------:R-:W-:Y:S01]  /*49e0*/  FMUL.FTZ R131, R43, R2 ;  /* 0x000000022b837220 */ /* 0x000fe20000410000 */
[----:B------:R-:W-:Y:S06]  /*49f0*/  BRA `(.L_x_10255) ;  /* 0x0000000000907947 */ /* 0x000fec0003800000 */
.L_x_10256:
[----:B0-----:R-:W0:Y:S01]  /*4a00*/  @P3 LDC R142, c[0x0][0x40c] ;  /* 0x00010300ff8e3b82 */ /* 0x001e220000000800 */
[----:B------:R-:W-:Y:S01]  /*4a10*/  FFMA.FTZ R140, R154, R138, R137 ;  /* 0x0000008a9a8c7223 */ /* 0x000fe20000010089 */
[----:B------:R-:W-:-:S03]  /*4a20*/  ISETP.GT.AND P0, PT, R2, RZ, PT ;  /* 0x000000ff0200720c */ /* 0x000fc60003f04270 */
[----:B------:R-:W-:-:S04]  /*4a30*/  FADD.FTZ R139, R185, -R140 ;  /* 0x8000008cb98b7221 */ /* 0x000fc80000010000 */
        /* <DEDUP_REMOVED lines=12> */
.L_x_10260:
        /* <DEDUP_REMOVED lines=9> */
.L_x_10261:
        /* <DEDUP_REMOVED lines=9> */
.L_x_10262:
[-C--:B-----5:R-:W-:Y:S01]  /*4c20*/  @P3 FFMA.FTZ R107, R127, R140.reuse, R107 ;  /* 0x0000008c7f6b3223 */ /* 0x0a0fe2000001006b */
[----:B------:R-:W-:-:S07]  /*4c30*/  @P3 FMUL.FTZ R131, R43, R140 ;  /* 0x0000008c2b833220 */ /* 0x000fce0000410000 */
.L_x_10255:
        /* <DEDUP_REMOVED lines=12> */
.L_x_10204:
        /* <DEDUP_REMOVED lines=26> */
.L_x_10264:
        /* <DEDUP_REMOVED lines=14> */
.L_x_10967:


//--------------------- .text._ZN10layer_norm13ln_bwd_kernelINS_13Kernel_traitsIfffffjLj2560ELj1ELj1ELj4ELj16ENS_18Kernel_traits_baseILj2560EfffffjLj128EEEEELb1ELb0ELb0ELb0EEEvNS_9BwdParamsE --------------------------
	.section	.text._ZN10layer_norm13ln_bwd_kernelINS_13Kernel_traitsIfffffjLj2560ELj1ELj1ELj4ELj16ENS_18Kernel_traits_baseILj2560EfffffjLj128EEEEELb1ELb0ELb0ELb0EEEvNS_9BwdParamsE,"ax",@progbits
	.align	128
        .global         _ZN10layer_norm13ln_bwd_kernelINS_13Kernel_traitsIfffffjLj2560ELj1ELj1ELj4ELj16ENS_18Kernel_traits_baseILj2560EfffffjLj128EEEEELb1ELb0ELb0ELb0EEEvNS_9BwdParamsE
        .type           _ZN10layer_norm13ln_bwd_kernelINS_13Kernel_traitsIfffffjLj2560ELj1ELj1ELj4ELj16ENS_18Kernel_traits_baseILj2560EfffffjLj128EEEEELb1ELb0ELb0ELb0EEEvNS_9BwdParamsE,@function
        .size           _ZN10layer_norm13ln_bwd_kernelINS_13Kernel_traitsIfffffjLj2560ELj1ELj1ELj4ELj16ENS_18Kernel_traits_baseILj2560EfffffjLj128EEEEELb1ELb0ELb0ELb0EEEvNS_9BwdParamsE,(.L_x_10968 - _ZN10layer_norm13ln_bwd_kernelINS_13Kernel_traitsIfffffjLj2560ELj1ELj1ELj4ELj16ENS_18Kernel_traits_baseILj2560EfffffjLj128EEEEELb1ELb0ELb0ELb0EEEvNS_9BwdParamsE)
        .other          _ZN10layer_norm13ln_bwd_kernelINS_13Kernel_traitsIfffffjLj2560ELj1ELj1ELj4ELj16ENS_18Kernel_traits_baseILj2560EfffffjLj128EEEEELb1ELb0ELb0ELb0EEEvNS_9BwdParamsE,@"STO_CUDA_ENTRY STV_DEFAULT"
_ZN10layer_norm13ln_bwd_kernelINS_13Kernel_traitsIfffffjLj2560ELj1ELj1ELj4ELj16ENS_18Kernel_traits_baseILj2560EfffffjLj128EEEEELb1ELb0ELb0ELb0EEEvNS_9BwdParamsE:
.text._ZN10layer_norm13ln_bwd_kernelINS_13Kernel_traitsIfffffjLj2560ELj1ELj1ELj4ELj16ENS_18Kernel_traits_baseILj2560EfffffjLj128EEEEELb1ELb0ELb0ELb0EEEvNS_9BwdParamsE:
        /* <DEDUP_REMOVED lines=80> */
[----:B------:R-:W1:Y:S01]  /*0500*/  LDCU UR16, c[0x0][0x408] ;  /* 0x00008100ff1077ac */ /* 0x000e620008000800 */
[----:B0-----:R-:W-:Y:S01]  /*0510*/  ISETP.NE.U32.AND P0, PT, R6, RZ, PT ;  /* 0x000000ff0600720c */ /* 0x001fe20003f05070 */
[----:B------:R-:W0:Y:S03]  /*0520*/  LDCU.U8 UR10, c[0x0][0x410] ;  /* 0x00008200ff0a77ac */ /* 0x000e260008000000 */
[----:B------:R-:W-:Y:S02]  /*0530*/  ISETP.NE.AND.EX P0, PT, R7, RZ, PT, P0 ;  /* 0x000000ff0700720c */ /* 0x000fe40003f05300 */
[----:B------:R-:W-:Y:S01]  /*0540*/  MOV R7, UR7 ;  /* 0x0000000700077c02 */ /* 0x000fe20008000f00 */
[----:B------:R-:W2:Y:S01]  /*0550*/  LDCU UR11, c[0x0][0x400] ;  /* 0x00008000ff0b77ac */ /* 0x000ea20008000800 */
[----:B------:R-:W-:Y:S01]  /*0560*/  P2R R6, PR, RZ, 0x1 ;  /* 0x00000001ff067803 */ /* 0x000fe20000000000 */
[----:B------:R-:W3:Y:S01]  /*0570*/  LDCU.64 UR12, c[0x0][0x438] ;  /* 0x00008700ff0c77ac */ /* 0x000ee20008000a00 */
[----:B------:R-:W4:Y:S07]  /*0580*/  LDCU.64 UR14, c[0x0][0x478] ;  /* 0x00008f00ff0e77ac */ /* 0x000f2e0008000a00 */
.L_x_10316:
[----:B------:R-:W-:Y:S01]  /*0590*/  ISETP.NE.AND P0, PT, R6, RZ, PT ;  /* 0x000000ff0600720c */ /* 0x000fe20003f05270 */
[----:B------:R-:W1:Y:S01]  /*05a0*/  LDC.64 R106, c[0x0][0x3c0] ;  /* 0x0000f000ff6a7b82 */ /* 0x000e620000000a00 */
[----:B-----5:R-:W-:-:S07]  /*05b0*/  HFMA2 R139, -RZ, RZ, 1.875, 0 ;  /* 0x3f800000ff8b7431 */ /* 0x020fce00000001ff */
[----:B------:R-:W0:Y:S08]  /*05c0*/  LDC R4, c[0x0][0x388] ;  /* 0x0000e200ff047b82 */ /* 0x000e300000000800 */
[----:B------:R-:W2:Y:S01]  /*05d0*/  @P0 LDC.64 R104, c[0x0][0x3e0] ;  /* 0x0000f800ff680b82 */ /* 0x000ea20000000a00 */
[----:B-1----:R-:W-:-:S06]  /*05e0*/  IMAD.WIDE R108, R7, 0x4, R106 ;  /* 0x00000004076c7825 */ /* 0x002fcc00078e026a */
[----:B------:R-:W3:Y:S01]  /*05f0*/  LDG.E R108, desc[UR8][R108.64] ;  /* 0x000000086c6c7981 */ /* 0x000ee2000c1e1900 */
[C---:B--2---:R-:W-:Y:S02]  /*0600*/  @P0 IMAD.WIDE R106, R7.reuse, 0x4, R104 ;  /* 0x00000004076a0825 */ /* 0x044fe400078e0268 */
[----:B------:R-:W1:Y:S03]  /*0610*/  LDC.64 R104, c[0x0][0x3c8] ;  /* 0x0000f200ff687b82 */ /* 0x000e660000000a00 */
[----:B-----5:R2:W5:Y:S01]  /*0620*/  @P0 LDG.E R139, desc[UR8][R106.64] ;  /* 0x000000086a8b0981 */ /* 0x020562000c1e1900 */
[----:B0-----:R-:W-:Y:S01]  /*0630*/  IMAD R8, R7, R4, RZ ;  /* 0x0000000407087224 */ /* 0x001fe200078e02ff */
[C---:B------:R-:W-:Y:S02]  /*0640*/  ISETP.GE.U32.AND P4, PT, R5.reuse, 0x80, PT ;  /* 0x000000800500780c */ /* 0x040fe40003f86070 */
[----:B------:R-:W-:-:S02]  /*0650*/  ISETP.GE.U32.AND P1, PT, R5, 0x100, PT ;  /* 0x000001000500780c */ /* 0x000fc40003f26070 */
[----:B------:R-:W-:Y:S02]  /*0660*/  SHF.R.S32.HI R111, RZ, 0x1f, R8 ;  /* 0x0000001fff6f7819 */ /* 0x000fe40000011408 */
[----:B------:R-:W-:Y:S02]  /*0670*/  ISETP.GE.U32.AND P2, PT, R5, 0x180, PT ;  /* 0x000001800500780c */ /* 0x000fe40003f46070 */
[----:B------:R-:W-:Y:S02]  /*0680*/  LEA.HI R111, R111, R8, RZ, 0x2 ;  /* 0x000000086f6f7211 */ /* 0x000fe400078f10ff */
[----:B------:R-:W-:Y:S01]  /*0690*/  ISETP.GE.U32.AND P3, PT, R5, 0x200, PT ;  /* 0x000002000500780c */ /* 0x000fe20003f66070 */
[----:B-1----:R-:W-:-:S05]  /*06a0*/  IMAD.WIDE R104, R7, 0x4, R104 ;  /* 0x0000000407687825 */ /* 0x002fca00078e0268 */
        /* <DEDUP_REMOVED lines=29> */
[----:B------:R-:W-:Y:S01]  /*0880*/  FMUL.FTZ R131, R41, R109 ;  /* 0x0000006d29837220 */ /* 0x000fe20000410000 */
[----:B------:R-:W-:Y:S02]  /*0890*/  FADD.FTZ R106, -R143, R106 ;  /* 0x0000006a8f6a7221 */ /* 0x000fe40000010100 */
[----:B------:R-:W-:Y:S01]  /*08a0*/  FADD.FTZ R104, RZ, R124 ;  /* 0x0000007cff687221 */ /* 0x000fe20000010000 */
[----:B------:R-:W-:Y:S01]  /*08b0*/  FFMA.FTZ R105, R3, R124, RZ ;  /* 0x0000007c03697223 */ /* 0x000fe200000100ff */
[----:B------:R-:W-:Y:S01]  /*08c0*/  FADD.FTZ R150, -R143, R107 ;  /* 0x0000006b8f967221 */ /* 0x000fe20000010100 */
[----:B------:R-:W-:Y:S01]  /*08d0*/  FMUL.FTZ R129, R141, R106 ;  /* 0x0000006a8d817220 */ /* 0x000fe20000410000 */
[----:B------:R-:W-:Y:S01]  /*08e0*/  FADD.FTZ R107, R104, R131 ;  /* 0x00000083686b7221 */ /* 0x000fe20000010000 */
[----:B-1----:R-:W-:Y:S01]  /*08f0*/  FMUL.FTZ R148, R42, R110 ;  /* 0x0000006e2a947220 */ /* 0x002fe20000410000 */
        /* <DEDUP_REMOVED lines=15> */
.L_x_10267:
[----:B----4-:R-:W-:Y:S05]  /*09f0*/  BSYNC.RECONVERGENT B0 ;  /* 0x0000000000007941 */ /* 0x010fea0003800200 */
.L_x_10266:
        /* <DEDUP_REMOVED lines=24> */
[----:B------:R-:W-:Y:S01]  /*0b80*/  FADD.FTZ R104, R147, R122 ;  /* 0x0000007a93687221 */ /* 0x000fe20000010000 */
[----:B------:R-:W-:Y:S01]  /*0b90*/  FFMA.FTZ R105, R15, R122, R150 ;  /* 0x0000007a0f697223 */ /* 0x000fe20000010096 */
[----:B------:R-:W-:Y:S01]  /*0ba0*/  FADD.FTZ R142, -R143, R107 ;  /* 0x0000006b8f8e7221 */ /* 0x000fe20000010100 */
        /* <DEDUP_REMOVED lines=18> */
.L_x_10269:
[----:B------:R-:W-:Y:S05]  /*0cd0*/  BSYNC.RECONVERGENT B0 ;  /* 0x0000000000007941 */ /* 0x000fea0003800200 */
.L_x_10268:
        /* <DEDUP_REMOVED lines=45> */
.L_x_10271:
[----:B------:R-:W-:Y:S05]  /*0fb0*/  BSYNC.RECONVERGENT B0 ;  /* 0x0000000000007941 */ /* 0x000fea0003800200 */
.L_x_10270:
        /* <DEDUP_REMOVED lines=28> */
[----:B------:R-:W-:Y:S01]  /*1180*/  FADD.FTZ R110, -R143, R110 ;  /* 0x0000006e8f6e7221 */ /* 0x000fe20000010100 */
[----:B------:R-:W-:Y:S01]  /*1190*/  FFMA.FTZ R105, R17, R118, R150 ;  /* 0x0000007611697223 */ /* 0x000fe20000010096 */
[----:B------:R-:W-:Y:S01]  /*11a0*/  FADD.FTZ R134, -R143, R111 ;  /* 0x0000006f8f867221 */ /* 0x000fe20000010100 */
        /* <DEDUP_REMOVED lines=14> */
.L_x_10273:
[----:B------:R-:W-:Y:S05]  /*1290*/  BSYNC.RECONVERGENT B0 ;  /* 0x0000000000007941 */ /* 0x000fea0003800200 */
.L_x_10272:
        /* <DEDUP_REMOVED lines=17> */
[----:B--2---:R-:W-:Y:S01]  /*13b0*/  FADD.FTZ R72, R72, R104 ;  /* 0x0000006848487221 */ /* 0x004fe20000010000 */
[----:B------:R-:W-:Y:S01]  /*13c0*/  FADD.FTZ R73, R73, R105 ;  /* 0x0000006949497221 */ /* 0x000fe20000010000 */
[----:B------:R-:W-:Y:S01]  /*13d0*/  FMUL.FTZ R115, R37, R105 ;  /* 0x0000006925737220 */ /* 0x000fe20000410000 */
[----:B------:R-:W-:Y:S01]  /*13e0*/  FMUL.FTZ R130, R38, R106 ;  /* 0x0000006a26827220 */ /* 0x000fe20000410000 */
[C---:B---3--:R-:W-:Y:S01]  /*13f0*/  FADD.FTZ R14, -R143.reuse, R108 ;  /* 0x0000006c8f0e7221 */ /* 0x048fe20000010100 */
[----:B------:R-:W-:-:S03]  /*1400*/  FADD.FTZ R116, -R143, R109 ;  /* 0x0000006d8f747221 */ /* 0x000fc60000010100 */
[C---:B-----5:R-:W-:Y:S01]  /*1410*/  FMUL.FTZ R13, R141.reuse, R14 ;  /* 0x0000000e8d0d7220 */ /* 0x060fe20000410000 */
[----:B------:R-:W-:Y:S01]  /*1420*/  FMUL.FTZ R14, R141, R116 ;  /* 0x000000748d0e7220 */ /* 0x000fe20000410000 */
[----:B------:R-:W-:Y:S02]  /*1430*/  FMUL.FTZ R116, R36, R104 ;  /* 0x0000006824747220 */ /* 0x000fe40000410000 */
[----:B------:R-:W-:Y:S01]  /*1440*/  FFMA.FTZ R56, R104, R13, R56 ;  /* 0x0000000d68387223 */ /* 0x000fe20000010038 */
[----:B------:R-:W-:Y:S01]  /*1450*/  FFMA.FTZ R57, R105, R14, R57 ;  /* 0x0000000e69397223 */ /* 0x000fe20000010039 */
[----:B------:R-:W-:Y:S01]  /*1460*/  FADD.FTZ R104, R147, R116 ;  /* 0x0000007493687221 */ /* 0x000fe20000010000 */
[----:B------:R-:W-:Y:S01]  /*1470*/  FADD.FTZ R110, -R143, R110 ;  /* 0x0000006e8f6e7221 */ /* 0x000fe20000010100 */
[----:B------:R-:W-:Y:S01]  /*1480*/  FFMA.FTZ R105, R13, R116, R150 ;  /* 0x000000740d697223 */ /* 0x000fe20000010096 */
        /* <DEDUP_REMOVED lines=14> */
.L_x_10275:
[----:B------:R-:W-:Y:S05]  /*1570*/  BSYNC.RECONVERGENT B0 ;  /* 0x0000000000007941 */ /* 0x000fea0003800200 */
.L_x_10274:
        /* <DEDUP_REMOVED lines=32> */
.L_x_10277:
[----:B------:R-:W-:Y:S05]  /*1780*/  BSYNC.RECONVERGENT B0 ;  /* 0x0000000000007941 */ /* 0x000fea0003800200 */
.L_x_10276:
        /* <DEDUP_REMOVED lines=59> */
.L_x_10282:
        /* <DEDUP_REMOVED lines=28> */
.L_x_10283:
[----:B------:R-:W0:Y:S08]  /*1d00*/  @P0 LDC.64 R150, c[0x0][0x478] ;  /* 0x00011e00ff960b82 */ /* 0x000e300000000a00 */
[----:B------:R-:W1:Y:S01]  /*1d10*/  LDC.64 R110, c[0x0][0x468] ;  /* 0x00011a00ff6e7b82 */ /* 0x000e620000000a00 */
[----:B0-----:R-:W-:-:S05]  /*1d20*/  @P0 IMAD.WIDE.U32 R150, R8, 0x10, R150 ;  /* 0x0000001008960825 */ /* 0x001fca00078e0096 */
[----:B------:R0:W-:Y:S01]  /*1d30*/  @P0 STG.E.128 desc[UR8][R150.64], R88 ;  /* 0x0000005896000986 */ /* 0x0001e2000c101d08 */
[C---:B-1----:R-:W-:Y:S01]  /*1d40*/  IMAD.WIDE.U32 R110, R8.reuse, 0x10, R110 ;  /* 0x00000010086e7825 */ /* 0x042fe200078e006e */
[----:B------:R-:W-:-:S04]  /*1d50*/  IADD3 R8, PT, PT, R8, 0x80, RZ ;  /* 0x0000008008087810 */ /* 0x000fc80007ffe0ff */
[----:B------:R0:W-:Y:S03]  /*1d60*/  STG.E.128 desc[UR8][R110.64], R104 ;  /* 0x000000686e007986 */ /* 0x0001e6000c101d08 */
.L_x_10281:
[----:B------:R-:W-:Y:S05]  /*1d70*/  BSYNC.RECONVERGENT B1 ;  /* 0x0000000000017941 */ /* 0x000fea0003800200 */
.L_x_10280:
        /* <DEDUP_REMOVED lines=34> */
.L_x_10286:
        /* <DEDUP_REMOVED lines=28> */
.L_x_10287:
[----:B------:R-:W0:Y:S08]  /*2160*/  @P0 LDC.64 R150, c[0x0][0x478] ;  /* 0x00011e00ff960b82 */ /* 0x000e300000000a00 */
[----:B------:R-:W1:Y:S01]  /*2170*/  LDC.64 R110, c[0x0][0x468] ;  /* 0x00011a00ff6e7b82 */ /* 0x000e620000000a00 */
[----:B0-----:R-:W-:-:S05]  /*2180*/  @P0 IMAD.WIDE.U32 R150, R8, 0x10, R150 ;  /* 0x0000001008960825 */ /* 0x001fca00078e0096 */
[----:B------:R2:W-:Y:S01]  /*2190*/  @P0 STG.E.128 desc[UR8][R150.64], R88 ;  /* 0x0000005896000986 */ /* 0x0005e2000c101d08 */
[C---:B-1----:R-:W-:Y:S01]  /*21a0*/  IMAD.WIDE.U32 R110, R8.reuse, 0x10, R110 ;  /* 0x00000010086e7825 */ /* 0x042fe200078e006e */
[----:B------:R-:W-:-:S04]  /*21b0*/  IADD3 R8, PT, PT, R8, 0x80, RZ ;  /* 0x0000008008087810 */ /* 0x000fc80007ffe0ff */
[----:B------:R2:W-:Y:S03]  /*21c0*/  STG.E.128 desc[UR8][R110.64], R104 ;  /* 0x000000686e007986 */ /* 0x0005e6000c101d08 */
.L_x_10285:
[----:B------:R-:W-:Y:S05]  /*21d0*/  BSYNC.RECONVERGENT B1 ;  /* 0x0000000000017941 */ /* 0x000fea0003800200 */
.L_x_10284:
[----:B------:R-:W-:Y:S04]  /*21e0*/  BSSY.RECONVERGENT B1, `(.L_x_10288) ;  /* 0x0000045000017945 */ /* 0x000fe80003800200 */
[----:B------:R-:W-:Y:S05]  /*21f0*/  @!P2 BRA `(.L_x_10289) ;  /* 0x00000004000ca947 */ /* 0x000fea0003800000 */
[----:B------:R-:W-:-:S04]  /*2200*/  ISETP.NE.U32.AND P0, PT, RZ, UR14, PT ;  /* 0x0000000eff007c0c */ /* 0x000fc8000bf05070 */
[----:B------:R-:W-:-:S13]  /*2210*/  ISETP.NE.AND.EX P0, PT, RZ, UR15, PT, P0 ;  /* 0x0000000fff007c0c */ /* 0x000fda000bf05300 */
[----:B------:R-:W-:Y:S05]  /*2220*/  @!P0 BRA `(.L_x_10290) ;  /* 0x0000000000748947 */ /* 0x000fea0003800000 */
[-CC-:B0-2---:R-:W-:Y:S01]  /*2230*/  FFMA.FTZ R89, R19, R109.reuse, R108.reuse ;  /* 0x0000006d13597223 */ /* 0x185fe2000001006c */
        /* <DEDUP_REMOVED lines=28> */
.L_x_10290:
[-CC-:B0-2---:R-:W-:Y:S01]  /*2400*/  FFMA.FTZ R105, R19, R109.reuse, R108.reuse ;  /* 0x0000006d13697223 */ /* 0x185fe2000001006c */
        /* <DEDUP_REMOVED lines=27> */
.L_x_10291:
[----:B------:R-:W0:Y:S08]  /*25c0*/  @P0 LDC.64 R150, c[0x0][0x478] ;  /* 0x00011e00ff960b82 */ /* 0x000e300000000a00 */
[----:B------:R-:W1:Y:S01]  /*25d0*/  LDC.64 R110, c[0x0][0x468] ;  /* 0x00011a00ff6e7b82 */ /* 0x000e620000000a00 */
[----:B0-----:R-:W-:-:S05]  /*25e0*/  @P0 IMAD.WIDE.U32 R150, R8, 0x10, R150 ;  /* 0x0000001008960825 */ /* 0x001fca00078e0096 */
[----:B------:R3:W-:Y:S01]  /*25f0*/  @P0 STG.E.128 desc[UR8][R150.64], R88 ;  /* 0x0000005896000986 */ /* 0x0007e2000c101d08 */
[C---:B-1----:R-:W-:Y:S01]  /*2600*/  IMAD.WIDE.U32 R110, R8.reuse, 0x10, R110 ;  /* 0x00000010086e7825 */ /* 0x042fe200078e006e */
[----:B------:R-:W-:-:S04]  /*2610*/  IADD3 R8, PT, PT, R8, 0x80, RZ ;  /* 0x0000008008087810 */ /* 0x000fc80007ffe0ff */
[----:B------:R3:W-:Y:S03]  /*2620*/  STG.E.128 desc[UR8][R110.64], R104 ;  /* 0x000000686e007986 */ /* 0x0007e6000c101d08 */
.L_x_10289:
[----:B------:R-:W-:Y:S05]  /*2630*/  BSYNC.RECONVERGENT B1 ;  /* 0x0000000000017941 */ /* 0x000fea0003800200 */
.L_x_10288:
        /* <DEDUP_REMOVED lines=8> */
[----:B------:R-:W-:Y:S01]  /*26c0*/  FFMA.FTZ R91, R117, R109, R108 ;  /* 0x0000006d755b7223 */ /* 0x000fe2000001006c */
[----:B------:R-:W-:Y:S01]  /*26d0*/  FADD.FTZ R88, R118, -R89 ;  /* 0x8000005976587221 */ /* 0x000fe20000010000 */
[----:B------:R-:W-:-:S03]  /*26e0*/  FADD.FTZ R90, R119, -R90 ;  /* 0x8000005a775a7221 */ /* 0x000fc60000010000 */
[----:B-----5:R-:W-:-:S04]  /*26f0*/  FMUL.FTZ R88, R141, R88 ;  /* 0x000000588d587220 */ /* 0x020fc80000410000 */
        /* <DEDUP_REMOVED lines=14> */
[----:B------:R-:W-:Y:S01]  /*27e0*/  FFMA.FTZ R91, R134, R109, R108 ;  /* 0x0000006d865b7223 */ /* 0x000fe2000001006c */
[----:B------:R-:W-:-:S03]  /*27f0*/  ISETP.GE.U32.AND P6, PT, R0, 0x1000000, PT ;  /* 0x010000000000780c */ /* 0x000fc60003fc6070 */
[----:B------:R-:W-:-:S04]  /*2800*/  FADD.FTZ R110, R132, -R91 ;  /* 0x8000005b846e7221 */ /* 0x000fc80000010000 */
[----:B------:R-:W-:-:S04]  /*2810*/  FMUL.FTZ R91, R141, R110 ;  /* 0x0000006e8d5b7220 */ /* 0x000fc80000410000 */
[----:B------:R-:W-:-:S04]  /*2820*/  FMUL.FTZ R107, R91, R139 ;  /* 0x0000008b5b6b7220 */ /* 0x000fc80000410000 */
[----:B------:R-:W-:-:S05]  /*2830*/  FMUL.FTZ R107, R107, UR16 ;  /* 0x000000106b6b7c20 */ /* 0x000fca0008410000 */
[----:B------:R-:W-:Y:S01]  /*2840*/  SEL R107, R107, RZ, P6 ;  /* 0x000000ff6b6b7207 */ /* 0x000fe20003000000 */
[----:B------:R-:W-:Y:S06]  /*2850*/  BRA `(.L_x_10295) ;  /* 0x0000000000707947 */ /* 0x000fec0003800000 */
.L_x_10294:
[-CC-:B0-23--:R-:W-:Y:S01]  /*2860*/  FFMA.FTZ R105, R17, R109.reuse, R108.reuse ;  /* 0x0000006d11697223 */ /* 0x18dfe2000001006c */
[-CC-:B------:R-:W-:Y:S01]  /*2870*/  FFMA.FTZ R106, R16, R109.reuse, R108.reuse ;  /* 0x0000006d106a7223 */ /* 0x180fe2000001006c */
[----:B------:R-:W-:Y:S01]  /*2880*/  LOP3.LUT P6, RZ, R0, 0xff, RZ, 0xc0, !PT ;  /* 0x000000ff00ff7812 */ /* 0x000fe200078cc0ff */
[----:B------:R-:W-:Y:S01]  /*2890*/  FFMA.FTZ R107, R117, R109, R108 ;  /* 0x0000006d756b7223 */ /* 0x000fe2000001006c */
[----:B------:R-:W-:Y:S01]  /*28a0*/  FADD.FTZ R104, R118, -R105 ;  /* 0x8000006976687221 */ /* 0x000fe20000010000 */
[----:B------:R-:W-:-:S03]  /*28b0*/  FADD.FTZ R106, R119, -R106 ;  /* 0x8000006a776a7221 */ /* 0x000fc60000010000 */
[C---:B-----5:R-:W-:Y:S01]  /*28c0*/  FMUL.FTZ R104, R141.reuse, R104 ;  /* 0x000000688d687220 */ /* 0x060fe20000410000 */
[----:B------:R-:W-:-:S03]  /*28d0*/  FMUL.FTZ R106, R141, R106 ;  /* 0x0000006a8d6a7220 */ /* 0x000fc60000410000 */
[-C--:B------:R-:W-:Y:S01]  /*28e0*/  FMUL.FTZ R104, R104, R139.reuse ;  /* 0x0000008b68687220 */ /* 0x080fe20000410000 */
[----:B------:R-:W-:-:S03]  /*28f0*/  FMUL.FTZ R106, R106, R139 ;  /* 0x0000008b6a6a7220 */ /* 0x000fc60000410000 */
[----:B------:R-:W-:Y:S01]  /*2900*/  FMUL.FTZ R104, R104, UR16 ;  /* 0x0000001068687c20 */ /* 0x000fe20008410000 */
[----:B------:R-:W-:-:S04]  /*2910*/  FMUL.FTZ R106, R106, UR16 ;  /* 0x000000106a6a7c20 */ /* 0x000fc80008410000 */
[----:B------:R-:W-:Y:S02]  /*2920*/  SEL R104, R104, RZ, P6 ;  /* 0x000000ff68687207 */ /* 0x000fe40003000000 */
[----:B------:R-:W-:-:S04]  /*2930*/  LOP3.LUT P6, RZ, R0, 0xff00, RZ, 0xc0, !PT ;  /* 0x0000ff0000ff7812 */ /* 0x000fc800078cc0ff */
[----:B------:R-:W-:Y:S01]  /*2940*/  SEL R105, R106, RZ, P6 ;  /* 0x000000ff6a697207 */ /* 0x000fe20003000000 */
[----:B------:R-:W-:Y:S01]  /*2950*/  FADD.FTZ R106, R136, -R107 ;  /* 0x8000006b886a7221 */ /* 0x000fe20000010000 */
[----:B------:R-:W-:Y:S01]  /*2960*/  FFMA.FTZ R107, R134, R109, R108 ;  /* 0x0000006d866b7223 */ /* 0x000fe2000001006c */
[----:B------:R-:W-:Y:S02]  /*2970*/  LOP3.LUT P6, RZ, R0, 0xff0000, RZ, 0xc0, !PT ;  /* 0x00ff000000ff7812 */ /* 0x000fe400078cc0ff */
[----:B------:R-:W-:Y:S01]  /*2980*/  FMUL.FTZ R106, R141, R106 ;  /* 0x0000006a8d6a7220 */ /* 0x000fe20000410000 */
[----:B------:R-:W-:-:S03]  /*2990*/  FADD.FTZ R110, R132, -R107 ;  /* 0x8000006b846e7221 */ /* 0x000fc60000010000 */
[----:B------:R-:W-:Y:S01]  /*29a0*/  FMUL.FTZ R106, R106, R139 ;  /* 0x0000008b6a6a7220 */ /* 0x000fe20000410000 */
[----:B------:R-:W-:-:S03]  /*29b0*/  FMUL.FTZ R110, R141, R110 ;  /* 0x0000006e8d6e7220 */ /* 0x000fc60000410000 */
[----:B------:R-:W-:Y:S01]  /*29c0*/  FMUL.FTZ R106, R106, UR16 ;  /* 0x000000106a6a7c20 */ /* 0x000fe20008410000 */
[----:B------:R-:W-:-:S04]  /*29d0*/  FMUL.FTZ R110, R110, R139 ;  /* 0x0000008b6e6e7220 */ /* 0x000fc80000410000 */
[----:B------:R-:W-:Y:S01]  /*29e0*/  SEL R106, R106, RZ, P6 ;  /* 0x000000ff6a6a7207 */ /* 0x000fe20003000000 */
[----:B------:R-:W-:Y:S01]  /*29f0*/  FMUL.FTZ R110, R110, UR16 ;  /* 0x000000106e6e7c20 */ /* 0x000fe20008410000 */
[----:B------:R-:W-:-:S04]  /*2a00*/  ISETP.GE.U32.AND P6, PT, R0, 0x1000000, PT ;  /* 0x010000000000780c */ /* 0x000fc80003fc6070 */
[----:B------:R-:W-:-:S09]  /*2a10*/  SEL R107, R110, RZ, P6 ;  /* 0x000000ff6e6b7207 */ /* 0x000fd20003000000 */
.L_x_10295:
[----:B------:R-:W0:Y:S08]  /*2a20*/  @P0 LDC.64 R150, c[0x0][0x478] ;  /* 0x00011e00ff960b82 */ /* 0x000e300000000a00 */
[----:B------:R-:W1:Y:S01]  /*2a30*/  LDC.64 R110, c[0x0][0x468] ;  /* 0x00011a00ff6e7b82 */ /* 0x000e620000000a00 */
[----:B0-----:R-:W-:-:S05]  /*2a40*/  @P0 IMAD.WIDE.U32 R150, R8, 0x10, R150 ;  /* 0x0000001008960825 */ /* 0x001fca00078e0096 */
[----:B------:R4:W-:Y:S01]  /*2a50*/  @P0 STG.E.128 desc[UR8][R150.64], R88 ;  /* 0x0000005896000986 */ /* 0x0009e2000c101d08 */
[C---:B-1----:R-:W-:Y:S01]  /*2a60*/  IMAD.WIDE.U32 R110, R8.reuse, 0x10, R110 ;  /* 0x00000010086e7825 */ /* 0x042fe200078e006e */
[----:B------:R-:W-:-:S04]  /*2a70*/  IADD3 R8, PT, PT, R8, 0x80, RZ ;  /* 0x0000008008087810 */ /* 0x000fc80007ffe0ff */
[----:B------:R4:W-:Y:S03]  /*2a80*/  STG.E.128 desc[UR8][R110.64], R104 ;  /* 0x000000686e007986 */ /* 0x0009e6000c101d08 */
.L_x_10293:
[----:B------:R-:W-:Y:S05]  /*2a90*/  BSYNC.RECONVERGENT B1 ;  /* 0x0000000000017941 */ /* 0x000fea0003800200 */
.L_x_10292:
        /* <DEDUP_REMOVED lines=11> */
[----:B-----5:R-:W-:-:S04]  /*2b50*/  FMUL.FTZ R91, R141, R88 ;  /* 0x000000588d5b7220 */ /* 0x020fc80000410000 */
        /* <DEDUP_REMOVED lines=20> */
[----:B------:R-:W-:Y:S06]  /*2ca0*/  BRA `(.L_x_10298) ;  /* 0x0000000000707947 */ /* 0x000fec0003800000 */
.L_x_10297:
        /* <DEDUP_REMOVED lines=8> */
[----:B------:R-:W-:-:S02]  /*2d30*/  FMUL.FTZ R106, R141, R106 ;  /* 0x0000006a8d6a7220 */ /* 0x000fc40000410000 */
[-C--:B------:R-:W-:Y:S02]  /*2d40*/  FMUL.FTZ R104, R104, R139.reuse ;  /* 0x0000008b68687220 */ /* 0x080fe40000410000 */
[----:B------:R-:W-:Y:S02]  /*2d50*/  FMUL.FTZ R106, R106, R139 ;  /* 0x0000008b6a6a7220 */ /* 0x000fe40000410000 */
[----:B------:R-:W-:Y:S02]  /*2d60*/  FMUL.FTZ R104, R104, UR16 ;  /* 0x0000001068687c20 */ /* 0x000fe40008410000 */
[----:B------:R-:W-:-:S03]  /*2d70*/  FMUL.FTZ R106, R106, UR16 ;  /* 0x000000106a6a7c20 */ /* 0x000fc60008410000 */
[----:B------:R-:W-:Y:S01]  /*2d80*/  SEL R107, R104, RZ, P6 ;  /* 0x000000ff686b7207 */ /* 0x000fe20003000000 */
[----:B------:R-:W-:Y:S01]  /*2d90*/  FADD.FTZ R104, R116, -R105 ;  /* 0x8000006974687221 */ /* 0x000fe20000010000 */
[----:B------:R-:W-:-:S03]  /*2da0*/  LOP3.LUT P6, RZ, R12, 0xff, RZ, 0xc0, !PT ;  /* 0x000000ff0cff7812 */ /* 0x000fc600078cc0ff */
[----:B------:R-:W-:-:S04]  /*2db0*/  FMUL.FTZ R104, R141, R104 ;  /* 0x000000688d687220 */ /* 0x000fc80000410000 */
[----:B------:R-:W-:-:S04]  /*2dc0*/  FMUL.FTZ R104, R104, R139 ;  /* 0x0000008b68687220 */ /* 0x000fc80000410000 */
[----:B------:R-:W-:-:S05]  /*2dd0*/  FMUL.FTZ R104, R104, UR16 ;  /* 0x0000001068687c20 */ /* 0x000fca0008410000 */
[----:B------:R-:W-:Y:S02]  /*2de0*/  SEL R104, R104, RZ, P6 ;  /* 0x000000ff68687207 */ /* 0x000fe40003000000 */
[----:B------:R-:W-:-:S04]  /*2df0*/  LOP3.LUT P6, RZ, R12, 0xff00, RZ, 0xc0, !PT ;  /* 0x0000ff000cff7812 */ /* 0x000fc800078cc0ff */
[----:B------:R-:W-:Y:S01]  /*2e00*/  SEL R105, R106, RZ, P6 ;  /* 0x000000ff6a697207 */ /* 0x000fe20003000000 */
[----:B------:R-:W-:Y:S01]  /*2e10*/  FADD.FTZ R106, R130, -R109 ;  /* 0x8000006d826a7221 */ /* 0x000fe20000010000 */
[----:B------:R-:W-:-:S03]  /*2e20*/  LOP3.LUT P6, RZ, R12, 0xff0000, RZ, 0xc0, !PT ;  /* 0x00ff00000cff7812 */ /* 0x000fc600078cc0ff */
[----:B------:R-:W-:-:S04]  /*2e30*/  FMUL.FTZ R106, R141, R106 ;  /* 0x0000006a8d6a7220 */ /* 0x000fc80000410000 */
[----:B------:R-:W-:-:S04]  /*2e40*/  FMUL.FTZ R106, R106, R139 ;  /* 0x0000008b6a6a7220 */ /* 0x000fc80000410000 */
[----:B------:R-:W-:-:S05]  /*2e50*/  FMUL.FTZ R106, R106, UR16 ;  /* 0x000000106a6a7c20 */ /* 0x000fca0008410000 */
[----:B------:R-:W-:-:S07]  /*2e60*/  SEL R106, R106, RZ, P6 ;  /* 0x000000ff6a6a7207 */ /* 0x000fce0003000000 */
.L_x_10298:
[----:B------:R-:W0:Y:S08]  /*2e70*/  @P0 LDC.64 R110, c[0x0][0x478] ;  /* 0x00011e00ff6e0b82 */ /* 0x000e300000000a00 */
[----:B------:R-:W1:Y:S01]  /*2e80*/  LDC.64 R108, c[0x0][0x468] ;  /* 0x00011a00ff6c7b82 */ /* 0x000e620000000a00 */
[----:B0-----:R-:W-:-:S05]  /*2e90*/  @P0 IMAD.WIDE.U32 R110, R8, 0x10, R110 ;  /* 0x00000010086e0825 */ /* 0x001fca00078e006e */
[----:B------:R0:W-:Y:S01]  /*2ea0*/  @P0 STG.E.128 desc[UR8][R110.64], R88 ;  /* 0x000000586e000986 */ /* 0x0001e2000c101d08 */
[----:B-1----:R-:W-:-:S05]  /*2eb0*/  IMAD.WIDE.U32 R108, R8, 0x10, R108 ;  /* 0x00000010086c7825 */ /* 0x002fca00078e006c */
[----:B------:R0:W-:Y:S01]  /*2ec0*/  STG.E.128 desc[UR8][R108.64], R104 ;  /* 0x000000686c007986 */ /* 0x0001e2000c101d08 */
[----:B------:R-:W-:Y:S05]  /*2ed0*/  BRA `(.L_x_10296) ;  /* 0x0000001400b07947 */ /* 0x000fea0003800000 */
.L_x_10279:
        /* <DEDUP_REMOVED lines=30> */
[C---:B0-----:R-:W-:Y:S02]  /*30c0*/  IMAD.WIDE.U32 R110, R8.reuse, 0x10, R110 ;  /* 0x00000010086e7825 */ /* 0x041fe400078e006e */
[----:B------:R-:W-:Y:S02]  /*30d0*/  SEL R105, R105, RZ, P0 ;  /* 0x000000ff69697207 */ /* 0x000fe40000000000 */
[----:B------:R-:W-:Y:S02]  /*30e0*/  LOP3.LUT P0, RZ, R9, 0xff0000, RZ, 0xc0, !PT ;  /* 0x00ff000009ff7812 */ /* 0x000fe4000780c0ff */
[----:B------:R-:W-:-:S02]  /*30f0*/  IADD3 R8, PT, PT, R8, 0x80, RZ ;  /* 0x0000008008087810 */ /* 0x000fc40007ffe0ff */
[----:B------:R-:W-:Y:S02]  /*3100*/  SEL R106, R106, RZ, P0 ;  /* 0x000000ff6a6a7207 */ /* 0x000fe40000000000 */
[----:B------:R-:W-:-:S04]  /*3110*/  ISETP.GE.U32.AND P0, PT, R9, 0x1000000, PT ;  /* 0x010000000900780c */ /* 0x000fc80003f06070 */
[----:B------:R-:W-:-:S05]  /*3120*/  SEL R107, R107, RZ, P0 ;  /* 0x000000ff6b6b7207 */ /* 0x000fca0000000000 */
[----:B------:R0:W-:Y:S04]  /*3130*/  STG.E.128 desc[UR8][R110.64], R104 ;  /* 0x000000686e007986 */ /* 0x0001e8000c101d08 */
.L_x_10301:
[----:B------:R-:W-:Y:S05]  /*3140*/  BSYNC.RECONVERGENT B1 ;  /* 0x0000000000017941 */ /* 0x000fea0003800200 */
.L_x_10300:
        /* <DEDUP_REMOVED lines=34> */
.L_x_10303:
[----:B------:R-:W-:Y:S05]  /*3370*/  BSYNC.RECONVERGENT B1 ;  /* 0x0000000000017941 */ /* 0x000fea0003800200 */
.L_x_10302:
[----:B------:R-:W-:Y:S04]  /*3380*/  BSSY.RECONVERGENT B1, `(.L_x_10304) ;  /* 0x0000022000017945 */ /* 0x000fe80003800200 */
[----:B------:R-:W-:Y:S05]  /*3390*/  @!P2 BRA `(.L_x_10305) ;  /* 0x000000000080a947 */ /* 0x000fea0003800000 */
[-CC-:B01----:R-:W-:Y:S01]  /*33a0*/  FFMA.FTZ R105, R19, R109.reuse, R108.reuse ;  /* 0x0000006d13697223 */ /* 0x183fe2000001006c */
        /* <DEDUP_REMOVED lines=31> */
.L_x_10305:
[----:B------:R-:W-:Y:S05]  /*35a0*/  BSYNC.RECONVERGENT B1 ;  /* 0x0000000000017941 */ /* 0x000fea0003800200 */
.L_x_10304:
        /* <DEDUP_REMOVED lines=9> */
[----:B------:R-:W-:Y:S01]  /*3640*/  LOP3.LUT P0, RZ, R0, 0xff, RZ, 0xc0, !PT ;  /* 0x000000ff00ff7812 */ /* 0x000fe2000780c0ff */
[C---:B-----5:R-:W-:Y:S01]  /*3650*/  FFMA.FTZ R104, R141.reuse, R104, R96 ;  /* 0x000000688d687223 */ /* 0x060fe20000010060 */
[C---:B------:R-:W-:Y:S01]  /*3660*/  FFMA.FTZ R106, R141.reuse, R106, R97 ;  /* 0x0000006a8d6a7223 */ /* 0x040fe20000010061 */
[----:B------:R-:W-:Y:S01]  /*3670*/  FADD.FTZ R105, R136, -R105 ;  /* 0x8000006988697221 */ /* 0x000fe20000010000 */
[----:B------:R-:W-:Y:S01]  /*3680*/  FADD.FTZ R152, R132, -R107 ;  /* 0x8000006b84987221 */ /* 0x000fe20000010000 */
        /* <DEDUP_REMOVED lines=20> */
.L_x_10307:
[----:B------:R-:W-:Y:S05]  /*37d0*/  BSYNC.RECONVERGENT B1 ;  /* 0x0000000000017941 */ /* 0x000fea0003800200 */
.L_x_10306:
[----:B------:R-:W-:Y:S05]  /*37e0*/  @!P5 BRA `(.L_x_10296) ;  /* 0x0000000c006cd947 */ /* 0x000fea0003800000 */
[-CC-:B0123--:R-:W-:Y:S01]  /*37f0*/  FFMA.FTZ R107, R128, R109.reuse, R108.reuse ;  /* 0x0000006d806b7223 */ /* 0x18ffe2000001006c */
[-CC-:B------:R-:W-:Y:S01]  /*3800*/  FFMA.FTZ R105, R13, R109.reuse, R108.reuse ;  /* 0x0000006d0d697223 */ /* 0x180fe2000001006c */
[-C--:B------:R-:W-:Y:S01]  /*3810*/  FFMA.FTZ R104, R14, R109.reuse, R108 ;  /* 0x0000006d0e687223 */ /* 0x080fe2000001006c */
[----:B------:R-:W-:Y:S01]  /*3820*/  ISETP.GE.U32.AND P0, PT, R12, 0x1000000, PT ;  /* 0x010000000c00780c */ /* 0x000fe20003f06070 */
[----:B------:R-:W-:Y:S01]  /*3830*/  FADD.FTZ R106, R126, -R107 ;  /* 0x8000006b7e6a7221 */ /* 0x000fe20000010000 */
[----:B------:R-:W-:Y:S01]  /*3840*/  FADD.FTZ R105, R116, -R105 ;  /* 0x8000006974697221 */ /* 0x000fe20000010000 */
[----:B------:R-:W-:Y:S01]  /*3850*/  FADD.FTZ R110, R115, -R104 ;  /* 0x80000068736e7221 */ /* 0x000fe20000010000 */
[----:B------:R-:W-:Y:S01]  /*3860*/  FFMA.FTZ R107, R113, R109, R108 ;  /* 0x0000006d716b7223 */ /* 0x000fe2000001006c */
[C---:B-----5:R-:W-:Y:S01]  /*3870*/  FFMA.FTZ R106, R141.reuse, R106, R103 ;  /* 0x0000006a8d6a7223 */ /* 0x060fe20000010067 */
[C---:B------:R-:W-:Y:S01]  /*3880*/  FFMA.FTZ R104, R141.reuse, R105, R100 ;  /* 0x000000698d687223 */ /* 0x040fe20000010064 */
[----:B------:R-:W0:Y:S01]  /*3890*/  LDC.64 R108, c[0x0][0x468] ;  /* 0x00011a00ff6c7b82 */ /* 0x000e220000000a00 */
        /* <DEDUP_REMOVED lines=14> */
[----:B------:R-:W-:-:S04]  /*3980*/  LOP3.LUT P0, RZ, R12, 0xff00, RZ, 0xc0, !PT ;  /* 0x0000ff000cff7812 */ /* 0x000fc8000780c0ff */
[----:B------:R-:W-:Y:S01]  /*3990*/  SEL R105, R105, RZ, P0 ;  /* 0x000000ff69697207 */ /* 0x000fe20000000000 */
[----:B0-----:R-:W-:Y:S01]  /*39a0*/  IMAD.WIDE.U32 R108, R8, 0x10, R108 ;  /* 0x00000010086c7825 */ /* 0x001fe200078e006c */
[----:B------:R-:W-:-:S04]  /*39b0*/  LOP3.LUT P0, RZ, R12, 0xff0000, RZ, 0xc0, !PT ;  /* 0x00ff00000cff7812 */ /* 0x000fc8000780c0ff */
[----:B------:R-:W-:-:S05]  /*39c0*/  SEL R106, R106, RZ, P0 ;  /* 0x000000ff6a6a7207 */ /* 0x000fca0000000000 */
[----:B------:R4:W-:Y:S01]  /*39d0*/  STG.E.128 desc[UR8][R108.64], R104 ;  /* 0x000000686c007986 */ /* 0x0009e2000c101d08 */
[----:B------:R-:W-:Y:S05]  /*39e0*/  BRA `(.L_x_10296) ;  /* 0x0000000800ec7947 */ /* 0x000fea0003800000 */
.L_x_10299:
        /* <DEDUP_REMOVED lines=33> */
[C---:B-1----:R-:W-:Y:S02]  /*3c00*/  IMAD.WIDE.U32 R110, R8.reuse, 0x10, R110 ;  /* 0x00000010086e7825 */ /* 0x042fe400078e006e */
[----:B------:R-:W-:Y:S02]  /*3c10*/  SEL R107, R107, RZ, P0 ;  /* 0x000000ff6b6b7207 */ /* 0x000fe40000000000 */
[----:B------:R-:W-:-:S03]  /*3c20*/  IADD3 R8, PT, PT, R8, 0x80, RZ ;  /* 0x0000008008087810 */ /* 0x000fc60007ffe0ff */
[----:B------:R0:W-:Y:S04]  /*3c30*/  STG.E.128 desc[UR8][R110.64], R104 ;  /* 0x000000686e007986 */ /* 0x0001e8000c101d08 */
.L_x_10309:
[----:B------:R-:W-:Y:S05]  /*3c40*/  BSYNC.RECONVERGENT B1 ;  /* 0x0000000000017941 */ /* 0x000fea0003800200 */
.L_x_10308:
        /* <DEDUP_REMOVED lines=37> */
.L_x_10311:
[----:B------:R-:W-:Y:S05]  /*3ea0*/  BSYNC.RECONVERGENT B1 ;  /* 0x0000000000017941 */ /* 0x000fea0003800200 */
.L_x_10310:
        /* <DEDUP_REMOVED lines=37> */
.L_x_10313:
[----:B------:R-:W-:Y:S05]  /*4100*/  BSYNC.RECONVERGENT B1 ;  /* 0x0000000000017941 */ /* 0x000fea0003800200 */
.L_x_10312:
[----:B------:R-:W-:Y:S04]  /*4110*/  BSSY.RECONVERGENT B1, `(.L_x_10314) ;  /* 0x0000025000017945 */ /* 0x000fe80003800200 */
[----:B------:R-:W-:Y:S05]  /*4120*/  @!P3 BRA `(.L_x_10315) ;  /* 0x00000000008cb947 */ /* 0x000fea0003800000 */
[-CC-:B0-23--:R-:W-:Y:S01]  /*4130*/  FFMA.FTZ R89, R17, R109.reuse, R108.reuse ;  /* 0x0000006d11597223 */ /* 0x18dfe2000001006c */
[-CC-:B------:R-:W-:Y:S01]  /*4140*/  FFMA.FTZ R88, R16, R109.reuse, R108.reuse ;  /* 0x0000006d10587223 */ /* 0x180fe2000001006c */
[-C--:B------:R-:W-:Y:S01]  /*4150*/  FFMA.FTZ R91, R117, R109.reuse, R108 ;  /* 0x0000006d755b7223 */ /* 0x080fe2000001006c */
[----:B------:R-:W0:Y:S01]  /*4160*/  LDC.64 R150, c[0x0][0x478] ;  /* 0x00011e00ff967b82 */ /* 0x000e220000000a00 */
[----:B------:R-:W-:Y:S01]  /*4170*/  FADD.FTZ R89, R118, -R89 ;  /* 0x8000005976597221 */ /* 0x000fe20000010000 */
[----:B------:R-:W-:Y:S01]  /*4180*/  FADD.FTZ R90, R119, -R88 ;  /* 0x80000058775a7221 */ /* 0x000fe20000010000 */
[----:B------:R-:W-:Y:S01]  /*4190*/  FADD.FTZ R105, R136, -R91 ;  /* 0x8000005b88697221 */ /* 0x000fe20000010000 */
[----:B------:R-:W-:Y:S01]  /*41a0*/  FFMA.FTZ R107, R134, R109, R108 ;  /* 0x0000006d866b7223 */ /* 0x000fe2000001006c */
[C---:B-----5:R-:W-:Y:S01]  /*41b0*/  FFMA.FTZ R88, R141.reuse, R89, R96 ;  /* 0x000000598d587223 */ /* 0x060fe20000010060 */
[C---:B------:R-:W-:Y:S01]  /*41c0*/  FFMA.FTZ R89, R141.reuse, R90, R97 ;  /* 0x0000005a8d597223 */ /* 0x040fe20000010061 */
[----:B------:R-:W-:Y:S01]  /*41d0*/  FFMA.FTZ R90, R141, R105, R98 ;  /* 0x000000698d5a7223 */ /* 0x000fe20000010062 */
[----:B------:R-:W1:Y:S01]  /*41e0*/  LDC.64 R110, c[0x0][0x468] ;  /* 0x00011a00ff6e7b82 */ /* 0x000e620000000a00 */
[-C--:B------:R-:W-:Y:S01]  /*41f0*/  FMUL.FTZ R91, R88, R139.reuse ;  /* 0x0000008b585b7220 */ /* 0x080fe20000410000 */
[----:B------:R-:W-:Y:S01]  /*4200*/  FADD.FTZ R106, R132, -R107 ;  /* 0x8000006b846a7221 */ /* 0x000fe20000010000 */
[-C--:B------:R-:W-:Y:S01]  /*4210*/  FMUL.FTZ R105, R89, R139.reuse ;  /* 0x0000008b59697220 */ /* 0x080fe20000410000 */
        /* <DEDUP_REMOVED lines=10> */
[----:B------:R-:W-:Y:S01]  /*42c0*/  SEL R105, R105, RZ, P0 ;  /* 0x000000ff69697207 */ /* 0x000fe20000000000 */
[----:B0-----:R-:W-:Y:S01]  /*42d0*/  IMAD.WIDE.U32 R150, R8, 0x10, R150 ;  /* 0x0000001008967825 */ /* 0x001fe200078e0096 */
[----:B------:R-:W-:-:S04]  /*42e0*/  LOP3.LUT P0, RZ, R0, 0xff0000, RZ, 0xc0, !PT ;  /* 0x00ff000000ff7812 */ /* 0x000fc8000780c0ff */
[----:B------:R-:W-:Y:S01]  /*42f0*/  SEL R106, R106, RZ, P0 ;  /* 0x000000ff6a6a7207 */ /* 0x000fe20000000000 */
[----:B------:R4:W-:Y:S01]  /*4300*/  STG.E.128 desc[UR8][R150.64], R88 ;  /* 0x0000005896007986 */ /* 0x0009e2000c101d08 */
[----:B------:R-:W-:Y:S01]  /*4310*/  ISETP.GE.U32.AND P0, PT, R0, 0x1000000, PT ;  /* 0x010000000000780c */ /* 0x000fe20003f06070 */
[C---:B-1----:R-:W-:Y:S01]  /*4320*/  IMAD.WIDE.U32 R110, R8.reuse, 0x10, R110 ;  /* 0x00000010086e7825 */ /* 0x042fe200078e006e */
[----:B------:R-:W-:Y:S02]  /*4330*/  IADD3 R8, PT, PT, R8, 0x80, RZ ;  /* 0x0000008008087810 */ /* 0x000fe40007ffe0ff */
[----:B------:R-:W-:-:S05]  /*4340*/  SEL R107, R107, RZ, P0 ;  /* 0x000000ff6b6b7207 */ /* 0x000fca0000000000 */
[----:B------:R4:W-:Y:S04]  /*4350*/  STG.E.128 desc[UR8][R110.64], R104 ;  /* 0x000000686e007986 */ /* 0x0009e8000c101d08 */
.L_x_10315:
[----:B------:R-:W-:Y:S05]  /*4360*/  BSYNC.RECONVERGENT B1 ;  /* 0x0000000000017941 */ /* 0x000fea0003800200 */
.L_x_10314:
        /* <DEDUP_REMOVED lines=35> */
.L_x_10296:
[----:B------:R-:W-:Y:S05]  /*45a0*/  BSYNC.RECONVERGENT B0 ;  /* 0x0000000000007941 */ /* 0x000fea0003800200 */
.L_x_10278:
[----:B01234-:R-:W0:Y:S01]  /*45b0*/  LDC.64 R104, c[0x0][0x380] ;  /* 0x0000e000ff687b82 */ /* 0x01fe220000000a00 */
[----:B------:R-:W-:Y:S01]  /*45c0*/  UPLOP3.LUT UP1, UPT, UPT, UPT, UP1, 0x40, 0x4 ;  /* 0x000000000004789c */ /* 0x000fe20003f2e810 */
[----:B0-----:R-:W-:-:S04]  /*45d0*/  IADD3 R7, PT, PT, R7, R104, RZ ;  /* 0x0000006807077210 */ /* 0x001fc80007ffe0ff */
[----:B------:R-:W-:-:S13]  /*45e0*/  ISETP.GE.AND P0, PT, R7, R105, PT ;  /* 0x000000690700720c */ /* 0x000fda0003f06270 */
[----:B------:R-:W-:Y:S05]  /*45f0*/  @!P0 BRA `(.L_x_10316) ;  /* 0xffffffbc00e48947 */ /* 0x000fea000383ffff */
.L_x_10265:
        /* <DEDUP_REMOVED lines=38> */
.L_x_10317:
        /* <DEDUP_REMOVED lines=10> */
.L_x_10968:


//--------------------- .text._ZN10layer_norm13ln_bwd_kernelINS_13Kernel_traitsIfffffjLj2560ELj1ELj1ELj4ELj16ENS_18Kernel_traits_baseILj2560EfffffjLj128EEEEELb1ELb0ELb0ELb1EEEvNS_9BwdParamsE --------------------------
	.section	.text._ZN10layer_norm13ln_bwd_kernelINS_13Kernel_traitsIfffffjLj2560ELj1ELj1ELj4ELj16ENS_18Kernel_traits_baseILj2560EfffffjLj128EEEEELb1ELb0ELb0ELb1EEEvNS_9BwdParamsE,"ax",@progbits
	.align	128
        .global         _ZN10layer_norm13ln_bwd_kernelINS_13Kernel_traitsIfffffjLj2560ELj1ELj1ELj4ELj16ENS_18Kernel_traits_baseILj2560EfffffjLj128EEEEELb1ELb0ELb0ELb1EEEvNS_9BwdParamsE
        .type           _ZN10layer_norm13ln_bwd_kernelINS_13Kernel_traitsIfffffjLj2560ELj1ELj1ELj4ELj16ENS_18Kernel_traits_baseILj2560EfffffjLj128EEEEELb1ELb0ELb0ELb1EEEvNS_9BwdParamsE,@function
        .size           _ZN10layer_norm13ln_bwd_kernelINS_13Kernel_traitsIfffffjLj2560ELj1ELj1ELj4ELj16ENS_18Kernel_traits_baseILj2560EfffffjLj128EEEEELb1ELb0ELb0ELb1EEEvNS_9BwdParamsE,(.L_x_10969 - _ZN10layer_norm13ln_bwd_kernelINS_13Kernel_traitsIfffffjLj2560ELj1ELj1ELj4ELj16ENS_18Kernel_traits_baseILj2560EfffffjLj128EEEEELb1ELb0ELb0ELb1EEEvNS_9BwdParamsE)
        .other          _ZN10layer_norm13ln_bwd_kernelINS_13Kernel_traitsIfffffjLj2560ELj1ELj1ELj4ELj16ENS_18Kernel_traits_baseILj2560EfffffjLj128EEEEELb1ELb0ELb0ELb1EEEvNS_9BwdParamsE,@"STO_CUDA_ENTRY STV_DEFAULT"
_ZN10layer_norm13ln_bwd_kernelINS_13Kernel_traitsIfffffjLj2560ELj1ELj1ELj4ELj16ENS_18Kernel_traits_baseILj2560EfffffjLj128EEEEELb1ELb0ELb0ELb1EEEvNS_9BwdParamsE:
.text._ZN10layer_norm13ln_bwd_kernelINS_13Kernel_traitsIfffffjLj2560ELj1ELj1ELj4ELj16ENS_18Kernel_traits_baseILj2560EfffffjLj128EEEEELb1ELb0ELb0ELb1EEEvNS_9BwdParamsE:
        /* <DEDUP_REMOVED lines=66> */
.L_x_10332:
        /* <DEDUP_REMOVED lines=8> */
[----:B-1----:R-:W-:Y:S01]  /*04a0*/  IMAD.WIDE R76, R125, 0x4, R76 ;  /* 0x000000047d4c7825 */ /* 0x002fe200078e024c */
[----:B------:R-:W-:-:S02]  /*04b0*/  IADD3 R131, PT, PT, R132, 0x80, RZ ;  /* 0x0000008084837810 */ /* 0x000fc40007ffe0ff */
[C---:B------:R-:W-:Y:S02]  /*04c0*/  IADD3 R129, PT, PT, R132.reuse, 0x180, RZ ;  /* 0x0000018084817810 */ /* 0x040fe40007ffe0ff */
[----:B------:R-:W3:Y:S01]  /*04d0*/  LDG.E R133, desc[UR6][R76.64] ;  /* 0x000000064c857981 */ /* 0x000ee2000c1e1900 */
[C---:B------:R-:W-:Y:S01]  /*04e0*/  IADD3 R130, PT, PT, R132.reuse, 0x100, RZ ;  /* 0x0000010084827810 */ /* 0x040fe20007ffe0ff */
[C---:B--2---:R-:W-:Y:S01]  /*04f0*/  IMAD.WIDE.U32 R68, R132.reuse, 0x10, R88 ;  /* 0x0000001084447825 */ /* 0x044fe200078e0058 */
[----:B------:R-:W-:-:S03]  /*0500*/  IADD3 R126, PT, PT, R132, 0x200, RZ ;  /* 0x00000200847e7810 */ /* 0x000fc60007ffe0ff */
[----:B------:R-:W-:Y:S02]  /*0510*/  IMAD.WIDE.U32 R72, R131, 0x10, R88 ;  /* 0x0000001083487825 */ /* 0x000fe400078e0058 */
[----:B------:R-:W2:Y:S02]  /*0520*/  LDG.E.128 R68, desc[UR6][R68.64] ;  /* 0x0000000644447981 */ /* 0x000ea4000c1e1d00 */
[----:B----4-:R-:W-:Y:S02]  /*0530*/  IMAD.WIDE.U32 R84, R132, 0x10, R104 ;  /* 0x0000001084547825 */ /* 0x010fe400078e0068 */
[----:B------:R-:W4:Y:S02]  /*0540*/  LDG.E.128 R72, desc[UR6][R72.64] ;  /* 0x0000000648487981 */ /* 0x000f24000c1e1d00 */
[----:B------:R-:W-:Y:S02]  /*0550*/  IMAD.WIDE.U32 R80, R129, 0x10, R88 ;  /* 0x0000001081507825 */ /* 0x000fe400078e0058 */
[----:B------:R-:W4:Y:S02]  /*0560*/  LDG.E.128 R84, desc[UR6][R84.64] ;  /* 0x0000000654547981 */ /* 0x000f24000c1e1d00 */
        /* <DEDUP_REMOVED lines=15> */
[----:B0-----:R-:W-:Y:S02]  /*0660*/  ISETP.NE.AND P4, PT, RZ, UR8, PT ;  /* 0x00000008ff007c0c */ /* 0x001fe4000bf85270 */
[----:B------:R-:W-:-:S13]  /*0670*/  LOP3.LUT P3, RZ, R0, 0x1f, RZ, 0xc0, !PT ;  /* 0x0000001f00ff7812 */ /* 0x000fda000786c0ff */
[----:B------:R-:W0:Y:S01]  /*0680*/  @!P3 S2R R0, SR_TID.X ;  /* 0x000000000000b919 */ /* 0x000e220000002100 */
[----:B------:R-:W-:Y:S02]  /*0690*/  PLOP3.LUT P0, PT, PT, PT, PT, 0x80, 0x8 ;  /* 0x000000000008781c */ /* 0x000fe40003f0f070 */
[----:B------:R-:W-:Y:S02]  /*06a0*/  @!P3 PLOP3.LUT P0, PT, P2, PT, PT, 0x80, 0x8 ;  /* 0x000000000008b81c */ /* 0x000fe4000170f070 */
[----:B------:R-:W-:-:S05]  /*06b0*/  FSEL R136, R133, RZ, !P4 ;  /* 0x000000ff85887208 */ /* 0x000fca0006000000 */
[C---:B--2---:R-:W-:Y:S01]  /*06c0*/  FADD.FTZ R163, -R136.reuse, R68 ;  /* 0x0000004488a37221 */ /* 0x044fe20000010100 */
[C---:B------:R-:W-:Y:S01]  /*06d0*/  FADD.FTZ R139, -R136.reuse, R69 ;  /* 0x00000045888b7221 */ /* 0x040fe20000010100 */
[C---:B------:R-:W-:Y:S01]  /*06e0*/  FADD.FTZ R161, -R136.reuse, R70 ;  /* 0x0000004688a17221 */ /* 0x040fe20000010100 */
[----:B----4-:R-:W-:Y:S01]  /*06f0*/  FADD.FTZ R157, -R136, R75 ;  /* 0x0000004b889d7221 */ /* 0x010fe20000010100 */
[----:B-----5:R-:W-:Y:S01]  /*0700*/  FMUL.FTZ R154, R40, R84 ;  /* 0x00000054289a7220 */ /* 0x020fe20000410000 */
        /* <DEDUP_REMOVED lines=370> */
.L_x_10320:
        /* <DEDUP_REMOVED lines=163> */
.L_x_10319:
        /* <DEDUP_REMOVED lines=32> */
.L_x_10322:
        /* <DEDUP_REMOVED lines=28> */
.L_x_10323:
        /* <DEDUP_REMOVED lines=36> */
.L_x_10324:
        /* <DEDUP_REMOVED lines=28> */
.L_x_10325:
        /* <DEDUP_REMOVED lines=35> */
.L_x_10326:
        /* <DEDUP_REMOVED lines=28> */
.L_x_10327:
        /* <DEDUP_REMOVED lines=35> */
.L_x_10328:
        /* <DEDUP_REMOVED lines=28> */
.L_x_10329:
        /* <DEDUP_REMOVED lines=35> */
.L_x_10330:
        /* <DEDUP_REMOVED lines=28> */
.L_x_10331:
[----:B------:R-:W0:Y:S01]  /*3bf0*/  @P0 LDC.64 R74, c[0x0][0x478] ;  /* 0x00011e00ff4a0b82 */ /* 0x000e220000000a00 */
[----:B------:R-:W-:-:S04]  /*3c00*/  IMAD.WIDE.U32 R72, R126, 0x10, R72 ;  /* 0x000000107e487825 */ /* 0x000fc800078e0048 */
[----:B0-----:R-:W-:-:S05]  /*3c10*/  @P0 IMAD.WIDE.U32 R74, R126, 0x10, R74 ;  /* 0x000000107e4a0825 */ /* 0x001fca00078e004a */
[----:B------:R1:W-:Y:S04]  /*3c20*/  @P0 STG.E.128 desc[UR6][R74.64], R64 ;  /* 0x000000404a000986 */ /* 0x0003e8000c101d06 */
[----:B------:R1:W-:Y:S02]  /*3c30*/  STG.E.128 desc[UR6][R72.64], R68 ;  /* 0x0000004448007986 */ /* 0x0003e4000c101d06 */
.L_x_10321:
        /* <DEDUP_REMOVED lines=45> */
.L_x_10318:
        /* <DEDUP_REMOVED lines=18> */
.L_x_10333:
        /* <DEDUP_REMOVED lines=13> */
.L_x_10969:


//--------------------- .text._ZN10layer_norm22ln_bwd_finalize_kernelINS_22Kernel_traits_finalizeILj2560EfffffjLb0ELj1024ELj4ENS_18Kernel_traits_baseILj2560EfffffjLj1024EEEEELb0ELb0EEEvNS_9BwdParamsE --------------------------
	.section	.text._ZN10layer_norm22ln_bwd_finalize_kernelINS_22Kernel_traits_finalizeILj2560EfffffjLb0ELj1024ELj4ENS_18Kernel_traits_baseILj2560EfffffjLj1024EEEEELb0ELb0EEEvNS_9BwdParamsE,"ax",@progbits
	.align	128
        .global         _ZN10layer_norm22ln_bwd_finalize_kernelINS_22Kernel_traits_finalizeILj2560EfffffjLb0ELj1024ELj4ENS_18Kernel_traits_baseILj2560EfffffjLj1024EEEEELb0ELb0EEEvNS_9BwdParamsE
        .type           _ZN10layer_norm22ln_bwd_finalize_kernelINS_22Kernel_traits_finalizeILj2560EfffffjLb0ELj1024ELj4ENS_18Kernel_traits_baseILj2560EfffffjLj1024EEEEELb0ELb0EEEvNS_9BwdParamsE,@function
        .size           _ZN10layer_norm22ln_bwd_finalize_kernelINS_22Kernel_traits_finalizeILj2560EfffffjLb0ELj1024ELj4ENS_18Kernel_traits_baseILj2560EfffffjLj1024EEEEELb0ELb0EEEvNS_9BwdParamsE,(.L_x_10970 - _ZN10layer_norm22ln_bwd_finalize_kernelINS_22Kernel_traits_finalizeILj2560EfffffjLb0ELj1024ELj4ENS_18Kernel_traits_baseILj2560EfffffjLj1024EEEEELb0ELb0EEEvNS_9BwdParamsE)
        .other          _ZN10layer_norm22ln_bwd_finalize_kernelINS_22Kernel_traits_finalizeILj2560EfffffjLb0ELj1024ELj4ENS_18Kernel_traits_baseILj2560EfffffjLj1024EEEEELb0ELb0EEEvNS_9BwdParamsE,@"STO_CUDA_ENTRY STV_DEFAULT"
_ZN10layer_norm22ln_bwd_finalize_kernelINS_22Kernel_traits_finalizeILj2560EfffffjLb0ELj1024ELj4ENS_18Kernel_traits_baseILj2560EfffffjLj1024EEEEELb0ELb0EEEvNS_9BwdParamsE:
.text._ZN10layer_norm22ln_bwd_finalize_kernelINS_22Kernel_traits_finalizeILj2560EfffffjLb0ELj1024ELj4ENS_18Kernel_traits_baseILj2560EfffffjLj1024EEEEELb0ELb0EEEvNS_9BwdParamsE:
        /* <DEDUP_REMOVED lines=82> */
.L_x_10338:
        /* <DEDUP_REMOVED lines=118> */
.L_x_10337:
[----:B------:R-:W-:Y:S05]  /*0c80*/  BSYNC.RECONVERGENT B1 ;  /* 0x0000000000017941 */ /* 0x000fea0003800200 */
.L_x_10336:
        /* <DEDUP_REMOVED lines=75> */
.L_x_10340:
[----:B------:R-:W-:Y:S05]  /*1140*/  BSYNC.RECONVERGENT B1 ;  /* 0x0000000000017941 */ /* 0x000fea0003800200 */
.L_x_10339:
        /* <DEDUP_REMOVED lines=37> */
.L_x_10342:
[----:B------:R-:W-:Y:S05]  /*13a0*/  BSYNC.RECONVERGENT B1 ;  /* 0x0000000000017941 */ /* 0x000fea0003800200 */
.L_x_10341:
[----:B------:R-:W-:Y:S05]  /*13b0*/  @!P1 BRA `(.L_x_10335) ;  /* 0x0000000000409947 */ /* 0x000fea0003800000 */
[----:B------:R-:W0:Y:S01]  /*13c0*/  LDC.64 R6, c[0x0][0x440] ;  /* 0x00011000ff067b82 */ /* 0x000e220000000a00 */
[----:B------:R-:W-:Y:S01]  /*13d0*/  IMAD R59, R2, R56, R59 ;  /* 0x00000038023b7224 */ /* 0x000fe200078e023b */
[----:B------:R-:W-:Y:S02]  /*13e0*/  LOP3.LUT R8, R8, 0x1f, RZ, 0xc0, !PT ;  /* 0x0000001f08087812 */ /* 0x000fe400078ec0ff */
[----:B------:R-:W-:Y:S02]  /*13f0*/  IADD3 R9, PT, PT, -R9, RZ, RZ ;  /* 0x000000ff09097210 */ /* 0x000fe40007ffe1ff */
[----:B------:R-:W-:Y:S02]  /*1400*/  IADD3 R59, PT, PT, R8, R59, RZ ;  /* 0x0000003b083b7210 */ /* 0x000fe40007ffe0ff */
[----:B------:R-:W1:Y:S05]  /*1410*/  LDC.64 R10, c[0x0][0x448] ;  /* 0x00011200ff0a7b82 */ /* 0x000e6a0000000a00 */
.L_x_10343:
        /* <DEDUP_REMOVED lines=10> */
.L_x_10335:
[----:B------:R-:W-:Y:S05]  /*14c0*/  BSYNC.RECONVERGENT B0 ;  /* 0x0000000000007941 */ /* 0x000fea0003800200 */
.L_x_10334:
        /* <DEDUP_REMOVED lines=57> */
.L_x_10344:
        /* <DEDUP_REMOVED lines=10> */
.L_x_10970:


//--------------------- .text._ZN10layer_norm13ln_bwd_kernelINS_13Kernel_traitsIfffffjLj2560ELj1ELj1ELj4ELj16ENS_18Kernel_traits_baseILj2560EfffffjLj128EEEEELb1ELb0ELb1ELb0EEEvNS_9BwdParamsE --------------------------
	.section	.text._ZN10layer_norm13ln_bwd_kernelINS_13Kernel_traitsIfffffjLj2560ELj1ELj1ELj4ELj16ENS_18Kernel_traits_baseILj2560EfffffjLj128EEEEELb1ELb0ELb1ELb0EEEvNS_9BwdParamsE,"ax",@progbits
	.align	128
        .global         _ZN10layer_norm13ln_bwd_kernelINS_13Kernel_traitsIfffffjLj2560ELj1ELj1ELj4ELj16ENS_18Kernel_traits_baseILj2560EfffffjLj128EEEEELb1ELb0ELb1ELb0EEEvNS_9BwdParamsE
        .type           _ZN10layer_norm13ln_bwd_kernelINS_13Kernel_traitsIfffffjLj2560ELj1ELj1ELj4ELj16ENS_18Kernel_traits_baseILj2560EfffffjLj128EEEEELb1ELb0ELb1ELb0EEEvNS_9BwdParamsE,@function
        .size           _ZN10layer_norm13ln_bwd_kernelINS_13Kernel_traitsIfffffjLj2560ELj1ELj1ELj4ELj16ENS_18Kernel_traits_baseILj2560EfffffjLj128EEEEELb1ELb0ELb1ELb0EEEvNS_9BwdParamsE,(.L_x_10971 - _ZN10layer_norm13ln_bwd_kernelINS_13Kernel_traitsIfffffjLj2560ELj1ELj1ELj4ELj16ENS_18Kernel_traits_baseILj2560EfffffjLj128EEEEELb1ELb0ELb1ELb0EEEvNS_9BwdParamsE)
        .other          _ZN10layer_norm13ln_bwd_kernelINS_13Kernel_traitsIfffffjLj2560ELj1ELj1ELj4ELj16ENS_18Kernel_traits_baseILj2560EfffffjLj128EEEEELb1ELb0ELb1ELb0EEEvNS_9BwdParamsE,@"STO_CUDA_ENTRY STV_DEFAULT"
_ZN10layer_norm13ln_bwd_kernelINS_13Kernel_traitsIfffffjLj2560ELj1ELj1ELj4ELj16ENS_18Kernel_traits_baseILj2560EfffffjLj128EEEEELb1ELb0ELb1ELb0EEEvNS_9BwdParamsE:
.text._ZN10layer_norm13ln_bwd_kernelINS_13Kernel_traitsIfffffjLj2560ELj1ELj1ELj4ELj16ENS_18Kernel_traits_baseILj2560EfffffjLj128EEEEELb1ELb0ELb1ELb0EEEvNS_9BwdParamsE:
        /* <DEDUP_REMOVED lines=88> */
[----:B------:R-:W0:Y:S01]  /*0580*/  LDCU.64 UR26, c[0x0][0x380] ;  /* 0x00007000ff1a77ac */ /* 0x000e220008000a00 */
[----:B------:R-:W-:-:S05]  /*0590*/  UMOV UR6, UR9 ;  /* 0x0000000900067c82 */ /* 0x000fca0008000000 */
.L_x_10404:
        /* <DEDUP_REMOVED lines=63> */
[C---:B0-----:R-:W-:Y:S01]  /*0990*/  @P5 IMAD.WIDE.U32 R150, R148.reuse, 0x10, R150 ;  /* 0x0000001094965825 */ /* 0x041fe200078e0096 */
[----:B------:R-:W-:Y:S02]  /*09a0*/  IADD3 R147, PT, PT, R147, 0x80, RZ ;  /* 0x0000008093937810 */ /* 0x000fe40007ffe0ff */
[----:B------:R-:W-:Y:S02]  /*09b0*/  IADD3 R149, PT, PT, R149, 0x80, RZ ;  /* 0x0000008095957810 */ /* 0x000fe40007ffe0ff */
[----:B------:R0:W5:Y:S01]  /*09c0*/  @P5 LDG.E.128 R76, desc[UR20][R150.64] ;  /* 0x00000014964c5981 */ /* 0x000162000c1e1d00 */
[----:B------:R-:W-:Y:S01]  /*09d0*/  IADD3 R148, PT, PT, R148, 0x80, RZ ;  /* 0x0000008094947810 */ /* 0x000fe20007ffe0ff */
[C---:B---3--:R-:W-:Y:S01]  /*09e0*/  FADD.FTZ R3, -R141.reuse, R108 ;  /* 0x0000006c8d037221 */ /* 0x048fe20000010100 */
[C---:B------:R-:W-:Y:S01]  /*09f0*/  FADD.FTZ R18, -R141.reuse, R109 ;  /* 0x0000006d8d127221 */ /* 0x040fe20000010100 */
[----:B------:R-:W-:-:S02]  /*0a00*/  FADD.FTZ R111, -R141, R111 ;  /* 0x0000006f8d6f7221 */ /* 0x000fc40000010100 */
[----:B------:R-:W-:Y:S01]  /*0a10*/  FMUL.FTZ R3, R3, UR32 ;  /* 0x0000002003037c20 */ /* 0x000fe20008410000 */
[----:B----4-:R-:W-:Y:S01]  /*0a20*/  FMUL.FTZ R122, R40, R112 ;  /* 0x00000070287a7220 */ /* 0x010fe20000410000 */
[----:B------:R-:W-:Y:S01]  /*0a30*/  FMUL.FTZ R131, R41, R113 ;  /* 0x0000007129837220 */ /* 0x000fe20000410000 */
[----:B------:R-:W-:Y:S01]  /*0a40*/  FADD.FTZ R110, -R141, R110 ;  /* 0x0000006e8d6e7221 */ /* 0x000fe20000010100 */
[----:B------:R-:W-:Y:S01]  /*0a50*/  FMUL.FTZ R18, R18, UR32 ;  /* 0x0000002012127c20 */ /* 0x000fe20008410000 */
[----:B------:R-:W-:Y:S01]  /*0a60*/  FADD.FTZ R108, RZ, R122 ;  /* 0x0000007aff6c7221 */ /* 0x000fe20000010000 */
[----:B------:R-:W-:Y:S01]  /*0a70*/  FFMA.FTZ R109, R3, R122, RZ ;  /* 0x0000007a036d7223 */ /* 0x000fe200000100ff */
[----:B------:R-:W-:Y:S01]  /*0a80*/  FMUL.FTZ R144, R111, UR32 ;  /* 0x000000206f907c20 */ /* 0x000fe20008410000 */
[----:B------:R-:W-:Y:S01]  /*0a90*/  FMUL.FTZ R119, R110, UR32 ;  /* 0x000000206e777c20 */ /* 0x000fe20008410000 */
[----:B------:R-:W-:Y:S01]  /*0aa0*/  FADD.FTZ R111, R108, R131 ;  /* 0x000000836c6f7221 */ /* 0x000fe20000010000 */
[----:B------:R-:W-:Y:S01]  /*0ab0*/  FMUL.FTZ R146, R42, R114 ;  /* 0x000000722a927220 */ /* 0x000fe20000410000 */
        /* <DEDUP_REMOVED lines=14> */
.L_x_10349:
[----:B----4-:R-:W-:Y:S05]  /*0ba0*/  BSYNC.RECONVERGENT B1 ;  /* 0x0000000000017941 */ /* 0x010fea0003800200 */
.L_x_10348:
        /* <DEDUP_REMOVED lines=22> */
[----:B------:R-:W-:Y:S01]  /*0d10*/  FMUL.FTZ R12, R12, UR32 ;  /* 0x000000200c0c7c20 */ /* 0x000fe20008410000 */
[----:B----4-:R-:W-:Y:S01]  /*0d20*/  FMUL.FTZ R120, R24, R108 ;  /* 0x0000006c18787220 */ /* 0x010fe20000410000 */
[----:B------:R-:W-:Y:S01]  /*0d30*/  FADD.FTZ R64, R64, R108 ;  /* 0x0000006c40407221 */ /* 0x000fe20000010000 */
[----:B------:R-:W-:Y:S01]  /*0d40*/  FFMA.FTZ R48, R108, R9, R48 ;  /* 0x000000096c307223 */ /* 0x000fe20000010030 */
[----:B------:R-:W-:Y:S01]  /*0d50*/  FADD.FTZ R114, -R141, R114 ;  /* 0x000000728d727221 */ /* 0x000fe20000010100 */
[----:B------:R-:W-:Y:S01]  /*0d60*/  FADD.FTZ R65, R65, R109 ;  /* 0x0000006d41417221 */ /* 0x000fe20000010000 */
[----:B------:R-:W-:Y:S01]  /*0d70*/  FFMA.FTZ R49, R109, R12, R49 ;  /* 0x0000000c6d317223 */ /* 0x000fe20000010031 */
[----:B------:R-:W-:Y:S01]  /*0d80*/  FMUL.FTZ R129, R25, R109 ;  /* 0x0000006d19817220 */ /* 0x000fe20000410000 */
[----:B------:R-:W-:Y:S01]  /*0d90*/  FADD.FTZ R108, R151, R120 ;  /* 0x00000078976c7221 */ /* 0x000fe20000010000 */
[----:B------:R-:W-:Y:S01]  /*0da0*/  FFMA.FTZ R109, R9, R120, R150 ;  /* 0x00000078096d7223 */ /* 0x000fe20000010096 */
[----:B------:R-:W-:Y:S01]  /*0db0*/  FMUL.FTZ R117, R114, UR32 ;  /* 0x0000002072757c20 */ /* 0x000fe20008410000 */
[----:B------:R-:W-:Y:S01]  /*0dc0*/  FADD.FTZ R115, -R141, R115 ;  /* 0x000000738d737221 */ /* 0x000fe20000010100 */
[----:B------:R-:W-:Y:S01]  /*0dd0*/  FADD.FTZ R113, R108, R129 ;  /* 0x000000816c717221 */ /* 0x000fe20000010000 */
[----:B------:R-:W-:Y:S01]  /*0de0*/  FMUL.FTZ R142, R26, R110 ;  /* 0x0000006e1a8e7220 */ /* 0x000fe20000410000 */
        /* <DEDUP_REMOVED lines=10> */
[----:B-1----:R-:W-:-:S07]  /*0e90*/  FFMA.FTZ R150, R126, R137, R109 ;  /* 0x000000897e967223 */ /* 0x002fce000001006d */
.L_x_10351:
[----:B------:R-:W-:Y:S05]  /*0ea0*/  BSYNC.RECONVERGENT B1 ;  /* 0x0000000000017941 */ /* 0x000fea0003800200 */
.L_x_10350:
        /* <DEDUP_REMOVED lines=47> */
.L_x_10353:
[----:B------:R-:W-:Y:S05]  /*11a0*/  BSYNC.RECONVERGENT B1 ;  /* 0x0000000000017941 */ /* 0x000fea0003800200 */
.L_x_10352:
        /* <DEDUP_REMOVED lines=47> */
.L_x_10355:
[----:B------:R-:W-:Y:S05]  /*14a0*/  BSYNC.RECONVERGENT B1 ;  /* 0x0000000000017941 */ /* 0x000fea0003800200 */
.L_x_10354:
        /* <DEDUP_REMOVED lines=15> */
[C---:B---3--:R-:W-:Y:S01]  /*15a0*/  FADD.FTZ R17, -R141.reuse, R108 ;  /* 0x0000006c8d117221 */ /* 0x048fe20000010100 */
[----:B------:R-:W-:-:S03]  /*15b0*/  FADD.FTZ R116, -R141, R109 ;  /* 0x0000006d8d747221 */ /* 0x000fc60000010100 */
[----:B------:R-:W-:Y:S01]  /*15c0*/  FMUL.FTZ R17, R17, UR32 ;  /* 0x0000002011117c20 */ /* 0x000fe20008410000 */
[----:B----4-:R-:W-:Y:S01]  /*15d0*/  FMUL.FTZ R124, R36, R112 ;  /* 0x00000070247c7220 */ /* 0x010fe20000410000 */
[----:B------:R-:W-:Y:S01]  /*15e0*/  FMUL.FTZ R123, R37, R113 ;  /* 0x00000071257b7220 */ /* 0x000fe20000410000 */
[----:B------:R-:W-:Y:S01]  /*15f0*/  FADD.FTZ R110, -R141, R110 ;  /* 0x0000006e8d6e7221 */ /* 0x000fe20000010100 */
[----:B------:R-:W-:Y:S01]  /*1600*/  FMUL.FTZ R116, R116, UR32 ;  /* 0x0000002074747c20 */ /* 0x000fe20008410000 */
[----:B------:R-:W-:Y:S01]  /*1610*/  FADD.FTZ R108, R151, R124 ;  /* 0x0000007c976c7221 */ /* 0x000fe20000010000 */
[----:B------:R-:W-:Y:S01]  /*1620*/  FFMA.FTZ R109, R17, R124, R150 ;  /* 0x0000007c116d7223 */ /* 0x000fe20000010096 */
[----:B------:R-:W-:Y:S01]  /*1630*/  FADD.FTZ R134, -R141, R111 ;  /* 0x0000006f8d867221 */ /* 0x000fe20000010100 */
[----:B------:R-:W-:Y:S01]  /*1640*/  FMUL.FTZ R121, R110, UR32 ;  /* 0x000000206e797c20 */ /* 0x000fe20008410000 */
[----:B------:R-:W-:Y:S01]  /*1650*/  FADD.FTZ R111, R108, R123 ;  /* 0x0000007b6c6f7221 */ /* 0x000fe20000010000 */
[----:B------:R-:W-:Y:S01]  /*1660*/  FMUL.FTZ R136, R38, R114 ;  /* 0x0000007226887220 */ /* 0x000fe20000410000 */
        /* <DEDUP_REMOVED lines=16> */
.L_x_10347:
        /* <DEDUP_REMOVED lines=44> */
.L_x_10357:
        /* <DEDUP_REMOVED lines=16> */
[----:B------:R-:W2:Y:S01]  /*1b30*/  @P2 LDC.64 R112, c[0x0][0x3b0] ;  /* 0x0000ec00ff702b82 */ /* 0x000ea20000000a00 */
[----:B------:R-:W-:Y:S01]  /*1b40*/  @P3 IADD3 R141, PT, PT, R141, 0x80, RZ ;  /* 0x000000808d8d3810 */ /* 0x000fe20007ffe0ff */
[C---:B---3--:R-:W-:Y:S01]  /*1b50*/  @P0 IMAD.WIDE.U32 R156, R147.reuse, 0x4, R156 ;  /* 0x00000004939c0825 */ /* 0x048fe200078e009c */
[----:B------:R-:W-:Y:S01]  /*1b60*/  @P0 IADD3 R147, PT, PT, R147, 0x80, RZ ;  /* 0x0000008093930810 */ /* 0x000fe20007ffe0ff */
[----:B------:R-:W5:Y:S04]  /*1b70*/  @P3 LDG.E.128 R76, desc[UR20][R154.64] ;  /* 0x000000149a4c3981 */ /* 0x000f68000c1e1d00 */
[----:B------:R-:W3:Y:S01]  /*1b80*/  @P2 LDC.64 R114, c[0x0][0x438] ;  /* 0x00010e00ff722b82 */ /* 0x000ee20000000a00 */
[----:B----4-:R-:W-:-:S07]  /*1b90*/  @P0 IMAD.WIDE.U32 R152, R141, 0x10, R152 ;  /* 0x000000108d980825 */ /* 0x010fce00078e0098 */
[----:B------:R-:W4:Y:S01]  /*1ba0*/  @P5 LDC.64 R108, c[0x0][0x3b0] ;  /* 0x0000ec00ff6c5b82 */ /* 0x000f220000000a00 */
[----:B------:R-:W-:-:S07]  /*1bb0*/  @P0 IADD3 R141, PT, PT, R141, 0x80, RZ ;  /* 0x000000808d8d0810 */ /* 0x000fce0007ffe0ff */
[----:B------:R-:W4:Y:S01]  /*1bc0*/  @P5 LDC.64 R110, c[0x0][0x438] ;  /* 0x00010e00ff6e5b82 */ /* 0x000f220000000a00 */
[C---:B0-----:R-:W-:Y:S01]  /*1bd0*/  @P1 IMAD.WIDE.U32 R150, R147.reuse, 0x4, R150 ;  /* 0x0000000493961825 */ /* 0x041fe200078e0096 */
[----:B------:R-:W-:Y:S01]  /*1be0*/  @P1 IADD3 R147, PT, PT, R147, 0x80, RZ ;  /* 0x0000008093931810 */ /* 0x000fe20007ffe0ff */
[----:B------:R-:W5:Y:S02]  /*1bf0*/  @P0 LDG.E R2, desc[UR20][R156.64] ;  /* 0x000000149c020981 */ /* 0x000f64000c1e1900 */
[C---:B-1----:R-:W-:Y:S01]  /*1c00*/  @P1 IMAD.WIDE.U32 R148, R141.reuse, 0x10, R148 ;  /* 0x000000108d941825 */ /* 0x042fe200078e0094 */
[----:B------:R-:W-:Y:S01]  /*1c10*/  @P1 IADD3 R141, PT, PT, R141, 0x80, RZ ;  /* 0x000000808d8d1810 */ /* 0x000fe20007ffe0ff */
[----:B------:R-:W5:Y:S02]  /*1c20*/  @P0 LDG.E.128 R80, desc[UR20][R152.64] ;  /* 0x0000001498500981 */ /* 0x000f64000c1e1d00 */
[C---:B--2---:R-:W-:Y:S01]  /*1c30*/  @P2 IMAD.WIDE.U32 R112, R147.reuse, 0x4, R112 ;  /* 0x0000000493702825 */ /* 0x044fe200078e0070 */
[----:B------:R-:W-:Y:S01]  /*1c40*/  @P2 IADD3 R147, PT, PT, R147, 0x80, RZ ;  /* 0x0000008093932810 */ /* 0x000fe20007ffe0ff */
[----:B------:R-:W5:Y:S02]  /*1c50*/  @P1 LDG.E.128 R84, desc[UR20][R148.64] ;  /* 0x0000001494541981 */ /* 0x000f64000c1e1d00 */
[C---:B---3--:R-:W-:Y:S01]  /*1c60*/  @P2 IMAD.WIDE.U32 R114, R141.reuse, 0x10, R114 ;  /* 0x000000108d722825 */ /* 0x048fe200078e0072 */
[----:B------:R-:W-:Y:S01]  /*1c70*/  @P2 IADD3 R141, PT, PT, R141, 0x80, RZ ;  /* 0x000000808d8d2810 */ /* 0x000fe20007ffe0ff */
[----:B------:R-:W5:Y:S02]  /*1c80*/  @P2 LDG.E R6, desc[UR20][R112.64] ;  /* 0x0000001470062981 */ /* 0x000f64000c1e1900 */
[----:B----4-:R-:W-:-:S02]  /*1c90*/  @P5 IMAD.WIDE.U32 R108, R147, 0x4, R108 ;  /* 0x00000004936c5825 */ /* 0x010fc400078e006c */
[----:B------:R-:W5:Y:S04]  /*1ca0*/  @P2 LDG.E.128 R88, desc[UR20][R114.64] ;  /* 0x0000001472582981 */ /* 0x000f68000c1e1d00 */
[----:B------:R-:W5:Y:S01]  /*1cb0*/  @P5 LDG.E R7, desc[UR20][R108.64] ;  /* 0x000000146c075981 */ /* 0x000f62000c1e1900 */
[----:B------:R-:W-:-:S03]  /*1cc0*/  @P5 IMAD.WIDE.U32 R110, R141, 0x10, R110 ;  /* 0x000000108d6e5825 */ /* 0x000fc600078e006e */
[----:B------:R0:W5:Y:S04]  /*1cd0*/  @P1 LDG.E R0, desc[UR20][R150.64] ;  /* 0x0000001496001981 */ /* 0x000168000c1e1900 */
[----:B------:R2:W5:Y:S01]  /*1ce0*/  @P5 LDG.E.128 R20, desc[UR20][R110.64] ;  /* 0x000000146e145981 */ /* 0x000562000c1e1d00 */
[----:B0-----:R-:W-:-:S07]  /*1cf0*/  CS2R R150, SRZ ;  /* 0x0000000000967805 */ /* 0x001fce000001ff00 */
.L_x_10356:
[----:B-1----:R-:W-:Y:S05]  /*1d00*/  BSYNC.RECONVERGENT B0 ;  /* 0x0000000000007941 */ /* 0x002fea0003800200 */
.L_x_10346:
[----:B0-----:R-:W0:Y:S01]  /*1d10*/  SHFL.DOWN PT, R108, R151, 0x10, 0x1f ;  /* 0x0a001f00976c7f89 */ /* 0x001e2200000e0000 */
[----:B------:R-:W-:Y:S03]  /*1d20*/  BSSY.RECONVERGENT B0, `(.L_x_10358) ;  /* 0x000001f000007945 */ /* 0x000fe60003800200 */
[----:B------:R-:W1:Y:S01]  /*1d30*/  SHFL.DOWN PT, R109, R150, 0x10, 0x1f ;  /* 0x0a001f00966d7f89 */ /* 0x000e6200000e0000 */
[----:B------:R-:W3:Y:S01]  /*1d40*/  S2R R141, SR_TID.X ;  /* 0x00000000008d7919 */ /* 0x000ee20000002100 */
[----:B0-----:R-:W-:Y:S01]  /*1d50*/  FADD.FTZ R108, R108, R151 ;  /* 0x000000976c6c7221 */ /* 0x001fe20000010000 */
[----:B-1----:R-:W-:-:S04]  /*1d60*/  FADD.FTZ R109, R109, R150 ;  /* 0x000000966d6d7221 */ /* 0x002fc80000010000 */
[----:B--2---:R-:W0:Y:S04]  /*1d70*/  SHFL.DOWN PT, R111, R108, 0x8, 0x1f ;  /* 0x09001f006c6f7f89 */ /* 0x004e2800000e0000 */
        /* <DEDUP_REMOVED lines=25> */
.L_x_10359:
[----:B------:R-:W-:Y:S05]  /*1f10*/  BSYNC.RECONVERGENT B0 ;  /* 0x0000000000007941 */ /* 0x000fea0003800200 */
.L_x_10358:
        /* <DEDUP_REMOVED lines=28> */
[----:B------:R-:W-:-:S04]  /*20e0*/  FMUL.FTZ R114, R114, UR31 ;  /* 0x0000001f72727c20 */ /* 0x000fc80008410000 */
        /* <DEDUP_REMOVED lines=19> */
.L_x_10364:
        /* <DEDUP_REMOVED lines=10> */
.L_x_10365:
        /* <DEDUP_REMOVED lines=10> */
.L_x_10366:
        /* <DEDUP_REMOVED lines=11> */
.L_x_10363:
        /* <DEDUP_REMOVED lines=38> */
.L_x_10362:
        /* <DEDUP_REMOVED lines=52> */
.L_x_10368:
        /* <DEDUP_REMOVED lines=48> */
.L_x_10367:
        /* <DEDUP_REMOVED lines=10> */
.L_x_10361:
[----:B------:R-:W-:Y:S05]  /*2d50*/  BSYNC.RECONVERGENT B0 ;  /* 0x0000000000007941 */ /* 0x000fea0003800200 */
.L_x_10360:
        /* <DEDUP_REMOVED lines=10> */
[----:B0-----:R-:W0:Y:S01]  /*2e00*/  @P4 LDC.64 R108, c[0x0][0x408] ;  /* 0x00010200ff6c4b82 */ /* 0x001e220000000a00 */
        /* <DEDUP_REMOVED lines=48> */
.L_x_10372:
        /* <DEDUP_REMOVED lines=49> */
.L_x_10371:
        /* <DEDUP_REMOVED lines=44> */
.L_x_10374:
        /* <DEDUP_REMOVED lines=10> */
.L_x_10375:
        /* <DEDUP_REMOVED lines=10> */
.L_x_10376:
        /* <DEDUP_REMOVED lines=10> */
.L_x_10377:
        /* <DEDUP_REMOVED lines=10> */
.L_x_10373:
        /* <DEDUP_REMOVED lines=8> */
.L_x_10370:
[----:B------:R-:W-:Y:S05]  /*39e0*/  BSYNC.RECONVERGENT B0 ;  /* 0x0000000000007941 */ /* 0x000fea0003800200 */
.L_x_10369:
        /* <DEDUP_REMOVED lines=59> */
.L_x_10381:
        /* <DEDUP_REMOVED lines=49> */
.L_x_10380:
        /* <DEDUP_REMOVED lines=44> */
.L_x_10383:
        /* <DEDUP_REMOVED lines=10> */
.L_x_10384:
        /* <DEDUP_REMOVED lines=10> */
.L_x_10385:
        /* <DEDUP_REMOVED lines=10> */
.L_x_10386:
        /* <DEDUP_REMOVED lines=10> */
.L_x_10382:
        /* <DEDUP_REMOVED lines=8> */
.L_x_10379:
[----:B------:R-:W-:Y:S05]  /*4670*/  BSYNC.RECONVERGENT B0 ;  /* 0x0000000000007941 */ /* 0x000fea0003800200 */
.L_x_10378:
        /* <DEDUP_REMOVED lines=59> */
.L_x_10390:
        /* <DEDUP_REMOVED lines=49> */
.L_x_10389:
        /* <DEDUP_REMOVED lines=44> */
.L_x_10392:
        /* <DEDUP_REMOVED lines=10> */
.L_x_10393:
        /* <DEDUP_REMOVED lines=10> */
.L_x_10394:
        /* <DEDUP_REMOVED lines=10> */
.L_x_10395:
        /* <DEDUP_REMOVED lines=10> */
.L_x_10391:
        /* <DEDUP_REMOVED lines=8> */
.L_x_10388:
[----:B------:R-:W-:Y:S05]  /*5300*/  BSYNC.RECONVERGENT B0 ;  /* 0x0000000000007941 */ /* 0x000fea0003800200 */
.L_x_10387:
        /* <DEDUP_REMOVED lines=11> */
[----:B0-2345:R-:W-:-:S11]  /*53c0*/  MOV R110, R23 ;  /* 0x00000017006e7202 */ /* 0x03dfd60000000f00 */
        /* <DEDUP_REMOVED lines=48> */
.L_x_10399:
[----:B------:R-:W-:Y:S02]  /*56d0*/  PLOP3.LUT P6, PT, PT, PT, UP2, 0x80, 0x8 ;  /* 0x000000000008781c */ /* 0x000fe40003fcf028 */
[----:B-----5:R-:W-:Y:S02]  /*56e0*/  MOV R148, R21 ;  /* 0x0000001500947202 */ /* 0x020fe40000000f00 */
[----:B------:R-:W-:Y:S02]  /*56f0*/  MOV R150, R22 ;  /* 0x0000001600967202 */ /* 0x000fe40000000f00 */
[----:B0-234-:R-:W-:-:S07]  /*5700*/  MOV R110, R20 ;  /* 0x00000014006e7202 */ /* 0x01dfce0000000f00 */
        /* <DEDUP_REMOVED lines=45> */
.L_x_10398:
        /* <DEDUP_REMOVED lines=44> */
.L_x_10401:
        /* <DEDUP_REMOVED lines=21> */
.L_x_10402:
        /* <DEDUP_REMOVED lines=10> */
.L_x_10403:
        /* <DEDUP_REMOVED lines=10> */
.L_x_10400:
[----:B------:R-:W0:Y:S08]  /*5f30*/  @P5 LDC.64 R110, c[0x0][0x478] ;  /* 0x00011e00ff6e5b82 */ /* 0x000e300000000a00 */
[----:B------:R-:W1:Y:S01]  /*5f40*/  @P4 LDC.64 R108, c[0x0][0x468] ;  /* 0x00011a00ff6c4b82 */ /* 0x000e620000000a00 */
[----:B0-----:R-:W-:-:S05]  /*5f50*/  @P5 IMAD.WIDE.U32 R110, R113, 0x10, R110 ;  /* 0x00000010716e5825 */ /* 0x001fca00078e006e */
[----:B------:R0:W-:Y:S01]  /*5f60*/  @P5 STG.E.128 desc[UR20][R110.64], R104 ;  /* 0x000000686e005986 */ /* 0x0001e2000c101d14 */
[----:B-1----:R-:W-:-:S05]  /*5f70*/  @P4 IMAD.WIDE.U32 R108, R112, 0x10, R108 ;  /* 0x00000010706c4825 */ /* 0x002fca00078e006c */
[----:B------:R0:W-:Y:S02]  /*5f80*/  @P4 STG.E.128 desc[UR20][R108.64], R100 ;  /* 0x000000646c004986 */ /* 0x0001e4000c101d14 */
.L_x_10397:
[----:B------:R-:W-:Y:S05]  /*5f90*/  BSYNC.RECONVERGENT B0 ;  /* 0x0000000000007941 */ /* 0x000fea0003800200 */
.L_x_10396:
[----:B------:R-:W-:Y:S02]  /*5fa0*/  UIADD3 UR6, UPT, UPT, UR6, UR26, URZ ;  /* 0x0000001a06067290 */ /* 0x000fe4000fffe0ff */
[----:B------:R-:W-:Y:S02]  /*5fb0*/  UPLOP3.LUT UP1, UPT, UPT, UPT, UP1, 0x40, 0x4 ;  /* 0x000000000004789c */ /* 0x000fe40003f2e810 */
[----:B------:R-:W-:-:S09]  /*5fc0*/  UISETP.GE.AND UP0, UPT, UR6, UR27, UPT ;  /* 0x0000001b0600728c */ /* 0x000fd2000bf06270 */
[----:B------:R-:W-:Y:S05]  /*5fd0*/  BRA.U !UP0, `(.L_x_10404) ;  /* 0xffffffa508707547 */ /* 0x000fea000b83ffff */
.L_x_10345:
        /* <DEDUP_REMOVED lines=40> */
.L_x_10405:
        /* <DEDUP_REMOVED lines=10> */
.L_x_10971:


//--------------------- .text._ZN10layer_norm22ln_bwd_finalize_kernelINS_22Kernel_traits_finalizeILj2560EfffffjLb0ELj1024ELj4ENS_18Kernel_traits_baseILj2560EfffffjLj1024EEEEELb0ELb1EEEvNS_9BwdParamsE --------------------------
	.section	.text._ZN10layer_norm22ln_bwd_finalize_kernelINS_22Kernel_traits_finalizeILj2560EfffffjLb0ELj1024ELj4ENS_18Kernel_traits_baseILj2560EfffffjLj1024EEEEELb0ELb1EEEvNS_9BwdParamsE,"ax",@progbits
	.align	128
        .global         _ZN10layer_norm22ln_bwd_finalize_kernelINS_22Kernel_traits_finalizeILj2560EfffffjLb0ELj1024ELj4ENS_18Kernel_traits_baseILj2560EfffffjLj1024EEEEELb0ELb1EEEvNS_9BwdParamsE
        .type           _ZN10layer_norm22ln_bwd_finalize_kernelINS_22Kernel_traits_finalizeILj2560EfffffjLb0ELj1024ELj4ENS_18Kernel_traits_baseILj2560EfffffjLj1024EEEEELb0ELb1EEEvNS_9BwdParamsE,@function
        .size           _ZN10layer_norm22ln_bwd_finalize_kernelINS_22Kernel_traits_finalizeILj2560EfffffjLb0ELj1024ELj4ENS_18Kernel_traits_baseILj2560EfffffjLj1024EEEEELb0ELb1EEEvNS_9BwdParamsE,(.L_x_10972 - _ZN10layer_norm22ln_bwd_finalize_kernelINS_22Kernel_traits_finalizeILj2560EfffffjLb0ELj1024ELj4ENS_18Kernel_traits_baseILj2560EfffffjLj1024EEEEELb0ELb1EEEvNS_9BwdParamsE)
        .other          _ZN10layer_norm22ln_bwd_finalize_kernelINS_22Kernel_traits_finalizeILj2560EfffffjLb0ELj1024ELj4ENS_18Kernel_traits_baseILj2560EfffffjLj1024EEEEELb0ELb1EEEvNS_9BwdParamsE,@"STO_CUDA_ENTRY STV_DEFAULT"
_ZN10layer_norm22ln_bwd_finalize_kernelINS_22Kernel_traits_finalizeILj2560EfffffjLb0ELj1024ELj4ENS_18Kernel_traits_baseILj2560EfffffjLj1024EEEEELb0ELb1EEEvNS_9BwdParamsE:
.text._ZN10layer_norm22ln_bwd_finalize_kernelINS_22Kernel_traits_finalizeILj2560EfffffjLb0ELj1024ELj4ENS_18Kernel_traits_baseILj2560EfffffjLj1024EEEEELb0ELb1EEEvNS_9BwdParamsE:
        /* <DEDUP_REMOVED lines=81> */
.L_x_10410:
        /* <DEDUP_REMOVED lines=118> */
.L_x_10409:
[----:B------:R-:W-:Y:S05]  /*0c70*/  BSYNC.RECONVERGENT B1 ;  /* 0x0000000000017941 */ /* 0x000fea0003800200 */
.L_x_10408:
        /* <DEDUP_REMOVED lines=77> */
.L_x_10412:
[----:B------:R-:W-:Y:S05]  /*1150*/  BSYNC.RECONVERGENT B1 ;  /* 0x0000000000017941 */ /* 0x000fea0003800200 */
.L_x_10411:
        /* <DEDUP_REMOVED lines=38> */
.L_x_10414:
[----:B------:R-:W-:Y:S05]  /*13c0*/  BSYNC.RECONVERGENT B1 ;  /* 0x0000000000017941 */ /* 0x000fea0003800200 */
.L_x_10413:
        /* <DEDUP_REMOVED lines=8> */
.L_x_10415:
        /* <DEDUP_REMOVED lines=10> */
.L_x_10407:
[----:B------:R-:W-:Y:S05]  /*14f0*/  BSYNC.RECONVERGENT B0 ;  /* 0x0000000000007941 */ /* 0x000fea0003800200 */
.L_x_10406:
        /* <DEDUP_REMOVED lines=55> */
.L_x_10416:
        /* <DEDUP_REMOVED lines=9> */
.L_x_10972:


//--------------------- .text._ZN10layer_norm13ln_bwd_kernelINS_13Kernel_traitsIfffffjLj2560ELj1ELj1ELj4ELj16ENS_18Kernel_traits_baseILj2560EfffffjLj128EEEEELb1ELb0ELb1ELb1EEEvNS_9BwdParamsE --------------------------
	.section	.text._ZN10layer_norm13ln_bwd_kernelINS_13Kernel_traitsIfffffjLj2560ELj1ELj1ELj4ELj16ENS_18Kernel_traits_baseILj2560EfffffjLj128EEEEELb1ELb0ELb1ELb1EEEvNS_9BwdParamsE,"ax",@progbits
	.align	128
        .global         _ZN10layer_norm13ln_bwd_kernelINS_13Kernel_traitsIfffffjLj2560ELj1ELj1ELj4ELj16ENS_18Kernel_traits_baseILj2560EfffffjLj128EEEEELb1ELb0ELb1ELb1EEEvNS_9BwdParamsE
        .type           _ZN10layer_norm13ln_bwd_kernelINS_13Kernel_traitsIfffffjLj2560ELj1ELj1ELj4ELj16ENS_18Kernel_traits_baseILj2560EfffffjLj128EEEEELb1ELb0ELb1ELb1EEEvNS_9BwdParamsE,@function
        .size           _ZN10layer_norm13ln_bwd_kernelINS_13Kernel_traitsIfffffjLj2560ELj1ELj1ELj4ELj16ENS_18Kernel_traits_baseILj2560EfffffjLj128EEEEELb1ELb0ELb1ELb1EEEvNS_9BwdParamsE,(.L_x_10973 - _ZN10layer_norm13ln_bwd_kernelINS_13Kernel_traitsIfffffjLj2560ELj1ELj1ELj4ELj16ENS_18Kernel_traits_baseILj2560EfffffjLj128EEEEELb1ELb0ELb1ELb1EEEvNS_9BwdParamsE)
        .other          _ZN10layer_norm13ln_bwd_kernelINS_13Kernel_traitsIfffffjLj2560ELj1ELj1ELj4ELj16ENS_18Kernel_traits_baseILj2560EfffffjLj128EEEEELb1ELb0ELb1ELb1EEEvNS_9BwdParamsE,@"STO_CUDA_ENTRY STV_DEFAULT"
_ZN10layer_norm13ln_bwd_kernelINS_13Kernel_traitsIfffffjLj2560ELj1ELj1ELj4ELj16ENS_18Kernel_traits_baseILj2560EfffffjLj128EEEEELb1ELb0ELb1ELb1EEEvNS_9BwdParamsE:
.text._ZN10layer_norm13ln_bwd_kernelINS_13Kernel_traitsIfffffjLj2560ELj1ELj1ELj4ELj16ENS_18Kernel_traits_baseILj2560EfffffjLj128EEEEELb1ELb0ELb1ELb1EEEvNS_9BwdParamsE:
        /* <DEDUP_REMOVED lines=43> */
.L_x_10458:
        /* <DEDUP_REMOVED lines=13> */
[----:B------:R-:W-:Y:S01]  /*0380*/  IADD3 R101, PT, PT, R5, -0x1, RZ ;  /* 0xffffffff05657810 */ /* 0x000fe20007ffe0ff */
[----:B------:R-:W-:-:S05]  /*0390*/  IMAD.WIDE R108, R7, 0x4, R108 ;  /* 0x00000004076c7825 */ /* 0x000fca00078e026c */
[----:B------:R-:W2:Y:S01]  /*03a0*/  LDG.E R144, desc[UR12][R108.64] ;  /* 0x0000000c6c907981 */ /* 0x000ea2000c1e1900 */
[----:B------:R-:W3:Y:S08]  /*03b0*/  LDC.64 R10, c[0x0][0x3a8] ;  /* 0x0000ea00ff0a7b82 */ /* 0x000ef00000000a00 */
[----:B0-----:R-:W0:Y:S01]  /*03c0*/  LDC.64 R2, c[0x0][0x428] ;  /* 0x00010a00ff027b82 */ /* 0x001e220000000a00 */
[-C--:B-1----:R-:W-:Y:S01]  /*03d0*/  IMAD R4, R7, R0.reuse, RZ ;  /* 0x0000000007047224 */ /* 0x082fe200078e02ff */
[----:B------:R-:W-:Y:S01]  /*03e0*/  MOV R149, UR7 ;  /* 0x0000000700957c02 */ /* 0x000fe20008000f00 */
[----:B------:R-:W-:Y:S01]  /*03f0*/  IMAD R101, R101, R0, RZ ;  /* 0x0000000065657224 */ /* 0x000fe200078e02ff */
[----:B------:R-:W-:-:S04]  /*0400*/  ISETP.NE.U32.AND P0, PT, RZ, UR6, PT ;  /* 0x00000006ff007c0c */ /* 0x000fc8000bf05070 */
[----:B------:R-:W1:Y:S01]  /*0410*/  LDC.64 R146, c[0x0][0x3b0] ;  /* 0x0000ec00ff927b82 */ /* 0x000e620000000a00 */
[----:B------:R-:W-:-:S04]  /*0420*/  SHF.R.S32.HI R9, RZ, 0x1f, R4 ;  /* 0x0000001fff097819 */ /* 0x000fc80000011404 */
[----:B------:R-:W-:Y:S02]  /*0430*/  LEA.HI R9, R9, R4, RZ, 0x2 ;  /* 0x0000000409097211 */ /* 0x000fe400078f10ff */
[----:B------:R-:W-:Y:S02]  /*0440*/  SHF.R.S32.HI R4, RZ, 0x1f, R101 ;  /* 0x0000001fff047819 */ /* 0x000fe40000011465 */
[-C--:B------:R-:W-:Y:S02]  /*0450*/  LEA.HI.SX32 R133, R9, R8.reuse, 0x1e ;  /* 0x0000000809857211 */ /* 0x080fe400078ff2ff */
[----:B------:R-:W-:Y:S02]  /*0460*/  LEA.HI R101, R4, R101, RZ, 0x2 ;  /* 0x0000006504657211 */ /* 0x000fe400078f10ff */
[C---:B------:R-:W-:Y:S01]  /*0470*/  IADD3 R161, PT, PT, R133.reuse, 0x80, RZ ;  /* 0x0000008085a17810 */ /* 0x040fe20007ffe0ff */
[----:B---3--:R-:W-:Y:S01]  /*0480*/  IMAD.WIDE.U32 R136, R133, 0x10, R10 ;  /* 0x0000001085887825 */ /* 0x008fe200078e000a */
[----:B------:R-:W-:-:S03]  /*0490*/  LEA.HI.SX32 R155, R101, R8, 0x1e ;  /* 0x00000008659b7211 */ /* 0x000fc600078ff2ff */
[----:B------:R-:W-:Y:S02]  /*04a0*/  IMAD.WIDE.U32 R104, R161, 0x10, R10 ;  /* 0x00000010a1687825 */ /* 0x000fe400078e000a */
[----:B------:R-:W3:Y:S01]  /*04b0*/  LDG.E.128 R136, desc[UR12][R136.64] ;  /* 0x0000000c88887981 */ /* 0x000ee2000c1e1d00 */
[C---:B------:R-:W-:Y:S01]  /*04c0*/  IADD3 R111, PT, PT, R155.reuse, 0x80, RZ ;  /* 0x000000809b6f7810 */ /* 0x040fe20007ffe0ff */
[--C-:B0-----:R-:W-:Y:S02]  /*04d0*/  IMAD.WIDE.U32 R100, R155, 0x10, R2.reuse ;  /* 0x000000109b647825 */ /* 0x101fe400078e0002 */
[----:B------:R-:W4:Y:S02]  /*04e0*/  LDG.E.128 R104, desc[UR12][R104.64] ;  /* 0x0000000c68687981 */ /* 0x000f24000c1e1d00 */
[----:B------:R-:W-:Y:S02]  /*04f0*/  IMAD.WIDE.U32 R110, R111, 0x10, R2 ;  /* 0x000000106f6e7825 */ /* 0x000fe400078e0002 */
[----:B------:R-:W4:Y:S04]  /*0500*/  LDG.E.128 R100, desc[UR12][R100.64] ;  /* 0x0000000c64647981 */ /* 0x000f28000c1e1d00 */
[----:B------:R-:W4:Y:S01]  /*0510*/  LDG.E.128 R108, desc[UR12][R110.64] ;  /* 0x0000000c6e6c7981 */ /* 0x000f22000c1e1d00 */
[----:B------:R-:W-:-:S02]  /*0520*/  IADD3 R159, PT, PT, R133, 0x100, RZ ;  /* 0x00000100859f7810 */ /* 0x000fc40007ffe0ff */
[----:B------:R-:W-:-:S03]  /*0530*/  IADD3 R117, PT, PT, R155, 0x100, RZ ;  /* 0x000001009b757810 */ /* 0x000fc60007ffe0ff */
[----:B------:R-:W-:Y:S01]  /*0540*/  IMAD.WIDE.U32 R112, R159, 0x10, R10 ;  /* 0x000000109f707825 */ /* 0x000fe200078e000a */
[----:B------:R-:W-:-:S03]  /*0550*/  ISETP.NE.AND.EX P0, PT, R149, RZ, PT, P0 ;  /* 0x000000ff9500720c */ /* 0x000fc60003f05300 */
[----:B------:R-:W-:Y:S02]  /*0560*/  IMAD.WIDE.U32 R116, R117, 0x10, R2 ;  /* 0x0000001075747825 */ /* 0x000fe400078e0002 */
[----:B------:R-:W4:Y:S01]  /*0570*/  LDG.E.128 R112, desc[UR12][R112.64] ;  /* 0x0000000c70707981 */ /* 0x000f22000c1e1d00 */
[----:B------:R-:W-:-:S03]  /*0580*/  IADD3 R9, PT, PT, R133, 0x180, RZ ;  /* 0x0000018085097810 */ /* 0x000fc60007ffe0ff */
[----:B------:R-:W4:Y:S02]  /*0590*/  LDG.E.128 R116, desc[UR12][R116.64] ;  /* 0x0000000c74747981 */ /* 0x000f24000c1e1d00 */
[----:B------:R-:W-:Y:S01]  /*05a0*/  IMAD.WIDE.U32 R120, R9, 0x10, R10 ;  /* 0x0000001009787825 */ /* 0x000fe200078e000a */
[----:B------:R-:W-:Y:S01]  /*05b0*/  IADD3 R125, PT, PT, R155, 0x180, RZ ;  /* 0x000001809b7d7810 */ /* 0x000fe20007ffe0ff */
[----:B------:R-:W0:Y:S01]  /*05c0*/  @P0 LDC.64 R134, c[0x0][0x438] ;  /* 0x00010e00ff860b82 */ /* 0x000e220000000a00 */
[----:B-----5:R-:W-:-:S03]  /*05d0*/  ISETP.GE.AND P3, PT, R145, 0x1, PT ;  /* 0x000000019100780c */ /* 0x020fc60003f66270 */
[----:B------:R-:W4:Y:S01]  /*05e0*/  LDG.E.128 R120, desc[UR12][R120.64] ;  /* 0x0000000c78787981 */ /* 0x000f22000c1e1d00 */
[----:B------:R-:W-:Y:S01]  /*05f0*/  IMAD.WIDE.U32 R124, R125, 0x10, R2 ;  /* 0x000000107d7c7825 */ /* 0x000fe200078e0002 */
[----:B------:R-:W-:Y:S02]  /*0600*/  IADD3 R151, PT, PT, R133, 0x200, RZ ;  /* 0x0000020085977810 */ /* 0x000fe40007ffe0ff */
[----:B------:R-:W-:Y:S01]  /*0610*/  MOV R157, RZ ;  /* 0x000000ff009d7202 */ /* 0x000fe20000000f00 */
[----:B------:R-:W1:Y:S02]  /*0620*/  @P0 LDC.64 R152, c[0x0][0x438] ;  /* 0x00010e00ff980b82 */ /* 0x000e640000000a00 */
[----:B------:R-:W4:Y:S01]  /*0630*/  LDG.E.128 R124, desc[UR12][R124.64] ;  /* 0x0000000c7c7c7981 */ /* 0x000f22000c1e1d00 */
[----:B------:R-:W-:Y:S02]  /*0640*/  IMAD.WIDE.U32 R128, R151, 0x10, R10 ;  /* 0x0000001097807825 */ /* 0x000fe400078e000a */
[----:B------:R-:W-:-:S02]  /*0650*/  @P3 IADD3 R131, PT, PT, R145, -0x1, RZ ;  /* 0xffffffff91833810 */ /* 0x000fc40007ffe0ff */
[----:B------:R-:W-:Y:S01]  /*0660*/  IADD3 R155, PT, PT, R155, 0x200, RZ ;  /* 0x000002009b9b7810 */ /* 0x000fe20007ffe0ff */
[----:B------:R-:W1:Y:S02]  /*0670*/  @P0 LDC.64 R140, c[0x0][0x438] ;  /* 0x00010e00ff8c0b82 */ /* 0x000e640000000a00 */
[----:B------:R-:W-:Y:S02]  /*0680*/  @P3 IMAD R0, R131, R0, RZ ;  /* 0x0000000083003224 */ /* 0x000fe400078e02ff */
[----:B------:R-:W4:Y:S01]  /*0690*/  LDG.E.128 R128, desc[UR12][R128.64] ;  /* 0x0000000c80807981 */ /* 0x000f22000c1e1d00 */
[----:B------:R-:W-:Y:S02]  /*06a0*/  IMAD.WIDE.U32 R154, R155, 0x10, R2 ;  /* 0x000000109b9a7825 */ /* 0x000fe400078e0002 */
[----:B------:R-:W-:Y:S01]  /*06b0*/  @P3 SHF.R.S32.HI R11, RZ, 0x1f, R0 ;  /* 0x0000001fff0b3819 */ /* 0x000fe20000011400 */
[----:B------:R-:W1:Y:S01]  /*06c0*/  @P0 LDC.64 R2, c[0x0][0x438] ;  /* 0x00010e00ff020b82 */ /* 0x000e620000000a00 */
[----:B0-----:R-:W-:-:S02]  /*06d0*/  @P0 IMAD.WIDE.U32 R142, R133, 0x10, R134 ;  /* 0x00000010858e0825 */ /* 0x001fc400078e0086 */
[----:B------:R0:W4:Y:S01]  /*06e0*/  LDG.E.128 R132, desc[UR12][R154.64] ;  /* 0x0000000c9a847981 */ /* 0x000122000c1e1d00 */
[----:B------:R-:W-:-:S03]  /*06f0*/  @P3 LEA.HI R11, R11, R0, RZ, 0x2 ;  /* 0x000000000b0b3211 */ /* 0x000fc600078f10ff */
[----:B------:R1:W5:Y:S01]  /*0700*/  @P0 LDG.E.128 R28, desc[UR12][R142.64] ;  /* 0x0000000c8e1c0981 */ /* 0x000362000c1e1d00 */
[----:B------:R-:W-:Y:S02]  /*0710*/  @P3 LEA.HI.SX32 R157, R11, R8, 0x1e ;  /* 0x000000080b9d3211 */ /* 0x000fe400078ff2ff */
[----:B------:R-:W1:Y:S02]  /*0720*/  @P0 LDC.64 R10, c[0x0][0x438] ;  /* 0x00010e00ff0a0b82 */ /* 0x000e640000000a00 */
[C---:B------:R-:W-:Y:S02]  /*0730*/  IADD3 R165, PT, PT, R157.reuse, 0x80, RZ ;  /* 0x000000809da57810 */ /* 0x040fe40007ffe0ff */
[C---:B0-----:R-:W-:Y:S01]  /*0740*/  IADD3 R155, PT, PT, R157.reuse, 0x180, RZ ;  /* 0x000001809d9b7810 */ /* 0x041fe20007ffe0ff */
[C-C-:B-1----:R-:W-:Y:S01]  /*0750*/  IMAD.WIDE.U32 R162, R157.reuse, 0x4, R146.reuse ;  /* 0x000000049da27825 */ /* 0x142fe200078e0092 */
[C---:B------:R-:W-:Y:S02]  /*0760*/  IADD3 R0, PT, PT, R157.reuse, 0x100, RZ ;  /* 0x000001009d007810 */ /* 0x040fe40007ffe0ff */
[----:B------:R-:W-:Y:S01]  /*0770*/  IADD3 R4, PT, PT, R157, 0x200, RZ ;  /* 0x000002009d047810 */ /* 0x000fe20007ffe0ff */
[--C-:B------:R-:W-:Y:S01]  /*0780*/  IMAD.WIDE.U32 R156, R165, 0x4, R146.reuse ;  /* 0x00000004a59c7825 */ /* 0x100fe200078e0092 */
[----:B------:R-:W5:Y:S03]  /*0790*/  LDG.E R150, desc[UR12][R162.64] ;  /* 0x0000000ca2967981 */ /* 0x000f66000c1e1900 */
[--C-:B------:R-:W-:Y:S01]  /*07a0*/  IMAD.WIDE.U32 R154, R155, 0x4, R146.reuse ;  /* 0x000000049b9a7825 */ /* 0x100fe200078e0092 */
[----:B------:R-:W5:Y:S03]  /*07b0*/  LDG.E R148, desc[UR12][R156.64] ;  /* 0x0000000c9c947981 */ /* 0x000f66000c1e1900 */
[----:B------:R-:W-:-:S04]  /*07c0*/  IMAD.WIDE.U32 R142, R0, 0x4, R146 ;  /* 0x00000004008e7825 */ /* 0x000fc800078e0092 */
[----:B------:R-:W-:Y:S02]  /*07d0*/  IMAD.WIDE.U32 R146, R4, 0x4, R146 ;  /* 0x0000000404927825 */ /* 0x000fe400078e0092 */
[----:B------:R-:W5:Y:S02]  /*07e0*/  LDG.E R4, desc[UR12][R154.64] ;  /* 0x0000000c9a047981 */ /* 0x000f64000c1e1900 */
[----:B------:R-:W-:Y:S02]  /*07f0*/  @P0 IMAD.WIDE.U32 R152, R161, 0x10, R152 ;  /* 0x00000010a1980825 */ /* 0x000fe400078e0098 */
[----:B------:R-:W5:Y:S02]  /*0800*/  LDG.E R143, desc[UR12][R142.64] ;  /* 0x0000000c8e8f7981 */ /* 0x000f64000c1e1900 */
[----:B------:R-:W-:Y:S02]  /*0810*/  @P0 IMAD.WIDE.U32 R158, R159, 0x10, R2 ;  /* 0x000000109f9e0825 */ /* 0x000fe400078e0002 */
[----:B------:R-:W5:Y:S02]  /*0820*/  @P0 LDG.E.128 R24, desc[UR12][R152.64] ;  /* 0x0000000c98180981 */ /* 0x000f64000c1e1d00 */
[----:B------:R-:W-:-:S02]  /*0830*/  @P0 IMAD.WIDE.U32 R140, R9, 0x10, R140 ;  /* 0x00000010098c0825 */ /* 0x000fc400078e008c */
[----:B------:R-:W5:Y:S02]  /*0840*/  @P0 LDG.E.128 R20, desc[UR12][R158.64] ;  /* 0x0000000c9e140981 */ /* 0x000f64000c1e1d00 */
[----:B------:R-:W-:Y:S02]  /*0850*/  @P0 IMAD.WIDE.U32 R10, R151, 0x10, R10 ;  /* 0x00000010970a0825 */ /* 0x000fe400078e000a */
[----:B------:R-:W5:Y:S04]  /*0860*/  @P0 LDG.E.128 R16, desc[UR12][R140.64] ;  /* 0x0000000c8c100981 */ /* 0x000f68000c1e1d00 */
[----:B------:R4:W5:Y:S01]  /*0870*/  @P0 LDG.E.128 R12, desc[UR12][R10.64] ;  /* 0x0000000c0a0c0981 */ /* 0x000962000c1e1d00 */
[----:B------:R-:W-:-:S03]  /*0880*/  ISETP.NE.AND P0, PT, RZ, UR14, PT ;  /* 0x0000000eff007c0c */ /* 0x000fc6000bf05270 */
[----:B------:R0:W5:Y:S01]  /*0890*/  LDG.E R2, desc[UR12][R146.64] ;  /* 0x0000000c92027981 */ /* 0x000162000c1e1900 */
[----:B--2---:R-:W-:-:S05]  /*08a0*/  FSEL R144, R144, RZ, !P0 ;  /* 0x000000ff90907208 */ /* 0x004fca0004000000 */
[C---:B---3--:R-:W-:Y:S01]  /*08b0*/  FADD.FTZ R3, -R144.reuse, R136 ;  /* 0x0000008890037221 */ /* 0x048fe20000010100 */
[C---:B------:R-:W-:Y:S01]  /*08c0*/  FADD.FTZ R139, -R144.reuse, R139 ;  /* 0x0000008b908b7221 */ /* 0x040fe20000010100 */
[----:B------:R-:W-:Y:S02]  /*08d0*/  FADD.FTZ R137, -R144, R137 ;  /* 0x0000008990897221 */ /* 0x000fe40000010100 */
[----:B------:R-:W-:Y:S01]  /*08e0*/  FMUL.FTZ R3, R6, R3 ;  /* 0x0000000306037220 */ /* 0x000fe20000410000 */
[C---:B----4-:R-:W-:Y:S01]  /*08f0*/  FADD.FTZ R11, -R144.reuse, R104 ;  /* 0x00000068900b7221 */ /* 0x050fe20000010100 */
[----:B------:R-:W-:Y:S01]  /*0900*/  FADD.FTZ R105, -R144, R105 ;  /* 0x0000006990697221 */ /* 0x000fe20000010100 */
[----:B------:R-:W-:Y:S01]  /*0910*/  FADD.FTZ R88, R88, R100 ;  /* 0x0000006458587221 */ /* 0x000fe20000010000 */
[----:B------:R-:W-:Y:S01]  /*0920*/  FFMA.FTZ R52, R100, R3, R52 ;  /* 0x0000000364347223 */ /* 0x000fe20000010034 */
[----:B------:R-:W-:Y:S01]  /*0930*/  FMUL.FTZ R10, R48, R100 ;  /* 0x00000064300a7220 */ /* 0x000fe20000410000 */
[----:B------:R-:W-:Y:S01]  /*0940*/  FMUL.FTZ R100, R6, R139 ;  /* 0x0000008b06647220 */ /* 0x000fe20000410000 */
[----:B------:R-:W-:Y:S01]  /*0950*/  FADD.FTZ R9, -R144, R138 ;  /* 0x0000008a90097221 */ /* 0x000fe20000010100 */
[C---:B------:R-:W-:Y:S01]  /*0960*/  FMUL.FTZ R0, R6.reuse, R137 ;  /* 0x0000008906007220 */ /* 0x040fe20000410000 */
[----:B------:R-:W-:Y:S01]  /*0970*/  FMUL.FTZ R11, R6, R11 ;  /* 0x0000000b060b7220 */ /* 0x000fe20000410000 */
[----:B------:R-:W-:Y:S01]  /*0980*/  FADD.FTZ R139, -R144, R107 ;  /* 0x0000006b908b7221 */ /* 0x000fe20000010100 */
[----:B------:R-:W-:Y:S01]  /*0990*/  FMUL.FTZ R104, R6, R105 ;  /* 0x0000006906687220 */ /* 0x000fe20000410000 */
[----:B------:R-:W-:Y:S01]  /*09a0*/  FADD.FTZ R137, -R144, R106 ;  /* 0x0000006a90897221 */ /* 0x000fe20000010100 */
[----:B------:R-:W-:Y:S01]  /*09b0*/  FADD.FTZ R89, R89, R101 ;  /* 0x0000006559597221 */ /* 0x000fe20000010000 */
[----:B------:R-:W-:Y:S01]  /*09c0*/  FMUL.FTZ R9, R6, R9 ;  /* 0x0000000906097220 */ /* 0x000fe20000410000 */
[----:B------:R-:W-:Y:S01]  /*09d0*/  FFMA.FTZ R53, R101, R0, R53 ;  /* 0x0000000065357223 */ /* 0x000fe20000010035 */
[----:B------:R-:W-:Y:S01]  /*09e0*/  FADD.FTZ R84, R84, R108 ;  /* 0x0000006c54547221 */ /* 0x000fe20000010000 */
[----:B------:R-:W-:Y:S01]  /*09f0*/  FFMA.FTZ R56, R108, R11, R56 ;  /* 0x0000000b6c387223 */ /* 0x000fe20000010038 */
[----:B------:R-:W-:Y:S01]  /*0a00*/  FMUL.FTZ R106, R44, R108 ;  /* 0x0000006c2c6a7220 */ /* 0x000fe20000410000 */
[C---:B------:R-:W-:Y:S01]  /*0a10*/  FMUL.FTZ R136, R6.reuse, R139 ;  /* 0x0000008b06887220 */ /* 0x040fe20000410000 */
[----:B------:R-:W-:Y:S01]  /*0a20*/  FMUL.FTZ R101, R49, R101 ;  /* 0x0000006531657220 */ /* 0x000fe20000410000 */
[----:B------:R-:W-:Y:S01]  /*0a30*/  FADD.FTZ R85, R85, R109 ;  /* 0x0000006d55557221 */ /* 0x000fe20000010000 */
[----:B------:R-:W-:Y:S01]  /*0a40*/  FFMA.FTZ R57, R109, R104, R57 ;  /* 0x000000686d397223 */ /* 0x000fe20000010039 */
[----:B------:R-:W-:Y:S01]  /*0a50*/  FMUL.FTZ R107, R45, R109 ;  /* 0x0000006d2d6b7220 */ /* 0x000fe20000410000 */
[----:B------:R-:W-:Y:S01]  /*0a60*/  FADD.FTZ R108, RZ, R10 ;  /* 0x0000000aff6c7221 */ /* 0x000fe20000010000 */
[----:B------:R-:W-:Y:S01]  /*0a70*/  FFMA.FTZ R109, R3, R10, RZ ;  /* 0x0000000a036d7223 */ /* 0x000fe200000100ff */
        /* <DEDUP_REMOVED lines=25> */
[----:B------:R-:W-:Y:S01]  /*0c10*/  FMUL.FTZ R139, R6, R139 ;  /* 0x0000008b068b7220 */ /* 0x000fe20000410000 */
[----:B------:R-:W-:Y:S01]  /*0c20*/  FADD.FTZ R110, R111, R138 ;  /* 0x0000008a6f6e7221 */ /* 0x000fe20000010000 */
[----:B------:R-:W-:Y:S01]  /*0c30*/  FFMA.FTZ R109, R105, R138, R108 ;  /* 0x0000008a696d7223 */ /* 0x000fe2000001006c */
[----:B------:R-:W-:Y:S01]  /*0c40*/  FADD.FTZ R141, -R144, R114 ;  /* 0x00000072908d7221 */ /* 0x000fe20000010100 */
[----:B------:R-:W-:Y:S01]  /*0c50*/  FADD.FTZ R80, R80, R116 ;  /* 0x0000007450507221 */ /* 0x000fe20000010000 */
[----:B------:R-:W-:Y:S01]  /*0c60*/  FMUL.FTZ R140, R6, R113 ;  /* 0x00000071068c7220 */ /* 0x000fe20000410000 */
[----:B------:R-:W-:Y:S01]  /*0c70*/  FFMA.FTZ R60, R116, R139, R60 ;  /* 0x0000008b743c7223 */ /* 0x000fe2000001003c */
        /* <DEDUP_REMOVED lines=10> */
[----:B------:R-:W-:Y:S01]  /*0d20*/  FADD.FTZ R82, R82, R118 ;  /* 0x0000007652527221 */ /* 0x000fe20000010000 */
[----:B------:R-:W-:Y:S01]  /*0d30*/  FMUL.FTZ R142, R6, R115 ;  /* 0x00000073068e7220 */ /* 0x000fe20000410000 */
[----:B------:R-:W-:Y:S01]  /*0d40*/  FFMA.FTZ R62, R118, R141, R62 ;  /* 0x0000008d763e7223 */ /* 0x000fe2000001003e */
        /* <DEDUP_REMOVED lines=11> */
[----:B0-----:R-:W-:Y:S01]  /*0e00*/  FADD.FTZ R147, -R144, R122 ;  /* 0x0000007a90937221 */ /* 0x001fe20000010100 */
        /* <DEDUP_REMOVED lines=33> */
[C---:B------:R-:W-:Y:S01]  /*1020*/  FADD.FTZ R147, -R144.reuse, R130 ;  /* 0x0000008290937221 */ /* 0x040fe20000010100 */
        /* <DEDUP_REMOVED lines=21> */
.L_x_10418:
[----:B-----5:R-:W-:Y:S01]  /*1180*/  ISETP.GE.AND P3, PT, R145, 0x1, PT ;  /* 0x000000019100780c */ /* 0x020fe20003f66270 */
[----:B------:R-:W-:Y:S01]  /*1190*/  HFMA2 R135, -RZ, RZ, 0, 0 ;  /* 0x00000000ff877431 */ /* 0x000fe200000001ff */
[----:B------:R-:W-:Y:S01]  /*11a0*/  MOV R149, UR7 ;  /* 0x0000000700957c02 */ /* 0x000fe20008000f00 */
[----:B------:R-:W-:Y:S01]  /*11b0*/  HFMA2 R151, -RZ, RZ, 0, 0 ;  /* 0x00000000ff977431 */ /* 0x000fe200000001ff */
[----:B------:R-:W-:Y:S02]  /*11c0*/  ISETP.NE.U32.AND P0, PT, RZ, UR6, PT ;  /* 0x00000006ff007c0c */ /* 0x000fe4000bf05070 */
[----:B------:R-:W-:Y:S02]  /*11d0*/  MOV R146, RZ ;  /* 0x000000ff00927202 */ /* 0x000fe40000000f00 */
[----:B------:R-:W-:-:S05]  /*11e0*/  ISETP.NE.AND.EX P0, PT, R149, RZ, PT, P0 ;  /* 0x000000ff9500720c */ /* 0x000fca0003f05300 */
[----:B------:R-:W1:Y:S01]  /*11f0*/  @P3 LDC R109, c[0x0][0x388] ;  /* 0x0000e200ff6d3b82 */ /* 0x000e620000000800 */
[----:B0-----:R-:W-:-:S05]  /*1200*/  @P3 IADD3 R2, PT, PT, R145, -0x1, RZ ;  /* 0xffffffff91023810 */ /* 0x001fca0007ffe0ff */
[----:B-1----:R-:W-:-:S05]  /*1210*/  @P3 IMAD R2, R2, R109, RZ ;  /* 0x0000006d02023224 */ /* 0x002fca00078e02ff */
        /* <DEDUP_REMOVED lines=15> */
[----:B------:R-:W-:Y:S02]  /*1310*/  IMAD.WIDE.U32 R108, R143, 0x4, R108 ;  /* 0x000000048f6c7825 */ /* 0x000fe400078e006c */
[----:B------:R0:W5:Y:S04]  /*1320*/  LDG.E R143, desc[UR12][R112.64] ;  /* 0x0000000c708f7981 */ /* 0x000168000c1e1900 */
[----:B------:R0:W5:Y:S04]  /*1330*/  LDG.E R150, desc[UR12][R150.64] ;  /* 0x0000000c96967981 */ /* 0x000168000c1e1900 */
[----:B------:R0:W5:Y:S01]  /*1340*/  LDG.E R2, desc[UR12][R108.64] ;  /* 0x0000000c6c027981 */ /* 0x000162000c1e1900 */
[----:B------:R-:W-:Y:S05]  /*1350*/  BRA `(.L_x_10419) ;  /* 0x0000000000887947 */ /* 0x000fea0003800000 */
.L_x_10420:
        /* <DEDUP_REMOVED lines=10> */
[----:B------:R-:W-:Y:S01]  /*1400*/  IADD3 R23, PT, PT, R29, 0x100, RZ ;  /* 0x000001001d177810 */ /* 0x000fe20007ffe0ff */
[----:B0-----:R-:W-:Y:S01]  /*1410*/  IMAD.WIDE.U32 R16, R19, 0x4, R14 ;  /* 0x0000000413107825 */ /* 0x001fe200078e000e */
        /* <DEDUP_REMOVED lines=13> */
[----:B------:R-:W-:-:S04]  /*14f0*/  IMAD.WIDE.U32 R24, R25, 0x10, R12 ;  /* 0x0000001019187825 */ /* 0x000fc800078e000c */
[----:B0-----:R-:W-:-:S04]  /*1500*/  IMAD.WIDE.U32 R20, R23, 0x10, R12 ;  /* 0x0000001017147825 */ /* 0x001fc800078e000c */
[--C-:B------:R-:W-:Y:S02]  /*1510*/  IMAD.WIDE.U32 R16, R27, 0x10, R12.reuse ;  /* 0x000000101b107825 */ /* 0x100fe400078e000c */
[----:B------:R-:W5:Y:S02]  /*1520*/  LDG.E.128 R24, desc[UR12][R24.64] ;  /* 0x0000000c18187981 */ /* 0x000f64000c1e1d00 */
[----:B------:R-:W-:Y:S02]  /*1530*/  IMAD.WIDE.U32 R12, R31, 0x10, R12 ;  /* 0x000000101f0c7825 */ /* 0x000fe400078e000c */
[----:B------:R-:W5:Y:S04]  /*1540*/  LDG.E.128 R28, desc[UR12][R28.64] ;  /* 0x0000000c1c1c7981 */ /* 0x000f68000c1e1d00 */
[----:B------:R-:W5:Y:S04]  /*1550*/  LDG.E.128 R20, desc[UR12][R20.64] ;  /* 0x0000000c14147981 */ /* 0x000f68000c1e1d00 */
[----:B------:R-:W5:Y:S04]  /*1560*/  LDG.E.128 R16, desc[UR12][R16.64] ;  /* 0x0000000c10107981 */ /* 0x000f68000c1e1d00 */
[----:B--2---:R-:W5:Y:S02]  /*1570*/  LDG.E.128 R12, desc[UR12][R12.64] ;  /* 0x0000000c0c0c7981 */ /* 0x004f64000c1e1d00 */
.L_x_10419:
        /* <DEDUP_REMOVED lines=32> */
.L_x_10422:
[----:B------:R-:W-:Y:S05]  /*1780*/  BSYNC.RECONVERGENT B0 ;  /* 0x0000000000007941 */ /* 0x000fea0003800200 */
.L_x_10421:
[----:B------:R-:W1:Y:S08]  /*1790*/  S2UR UR5, SR_CgaCtaId ;  /* 0x00000000000579c3 */ /* 0x000e700000008800 */
[----:B------:R-:W-:Y:S01]  /*17a0*/  BAR.SYNC.DEFER_BLOCKING 0x0 ;  /* 0x0000000000007b1d */ /* 0x000fe20000010000 */
[----:B------:R-:W-:Y:S02]  /*17b0*/  ISETP.NE.U32.AND P0, PT, RZ, UR6, PT ;  /* 0x00000006ff007c0c */ /* 0x000fe4000bf05070 */
[----:B------:R-:W-:-:S02]  /*17c0*/  @P3 IADD3 R145, PT, PT, R145, -0x1, RZ ;  /* 0xffffffff91913810 */ /* 0x000fc40007ffe0ff */
[----:B------:R-:W-:Y:S01]  /*17d0*/  ISETP.NE.AND.EX P0, PT, R149, RZ, PT, P0 ;  /* 0x000000ff9500720c */ /* 0x000fe20003f05300 */
[----:B------:R-:W-:Y:S02]  /*17e0*/  UMOV UR4, 0x400 ;  /* 0x0000040000047882 */ /* 0x000fe40000000000 */
[----:B------:R-:W2:Y:S01]  /*17f0*/  LDC R146, c[0x0][0x388] ;  /* 0x0000e200ff927b82 */ /* 0x000ea20000000800 */
[----:B------:R-:W-:Y:S01]  /*1800*/  ISETP.NE.AND P1, PT, RZ, UR14, PT ;  /* 0x0000000eff007c0c */ /* 0x000fe2000bf25270 */
        /* <DEDUP_REMOVED lines=12> */
[----:B------:R-:W-:-:S02]  /*18d0*/  FADD.FTZ R108, R111, R108 ;  /* 0x0000006c6f6c7221 */ /* 0x000fc40000010000 */
[----:B------:R-:W-:Y:S01]  /*18e0*/  SHF.R.S32.HI R110, RZ, 0x1f, R109 ;  /* 0x0000001fff6e7819 */ /* 0x000fe2000001146d */
[----:B-1----:R-:W-:Y:S01]  /*18f0*/  FADD.FTZ R135, R135, R112 ;  /* 0x0000007087877221 */ /* 0x002fe20000010000 */
[----:B------:R-:W-:Y:S01]  /*1900*/  FADD.FTZ R108, R108, R113 ;  /* 0x000000716c6c7221 */ /* 0x000fe20000010000 */
[----:B------:R-:W-:Y:S02]  /*1910*/  @P3 SHF.R.S32.HI R112, RZ, 0x1f, R145 ;  /* 0x0000001fff703819 */ /* 0x000fe40000011491 */
[----:B------:R-:W-:Y:S01]  /*1920*/  FADD.FTZ R114, R114, R135 ;  /* 0x0000008772727221 */ /* 0x000fe20000010000 */
[----:B------:R-:W-:Y:S01]  /*1930*/  LEA.HI R135, R110, R109, RZ, 0x2 ;  /* 0x0000006d6e877211 */ /* 0x000fe200078f10ff */
[----:B------:R-:W-:Y:S01]  /*1940*/  FADD.FTZ R108, R115, R108 ;  /* 0x0000006c736c7221 */ /* 0x000fe20000010000 */
[----:B------:R-:W-:Y:S01]  /*1950*/  @P3 LEA.HI R109, R112, R145, RZ, 0x2 ;  /* 0x00000091706d3211 */ /* 0x000fe200078f10ff */
[----:B------:R-:W-:Y:S01]  /*1960*/  FMUL.FTZ R146, R114, UR15 ;  /* 0x0000000f72927c20 */ /* 0x000fe20008410000 */
[----:B------:R-:W-:Y:S01]  /*1970*/  MOV R145, RZ ;  /* 0x000000ff00917202 */ /* 0x000fe20000000f00 */
[----:B------:R-:W-:Y:S01]  /*1980*/  FMUL.FTZ R147, R108, UR15 ;  /* 0x0000000f6c937c20 */ /* 0x000fe20008410000 */
[----:B------:R-:W-:-:S02]  /*1990*/  @P3 LEA.HI.SX32 R145, R109, R8, 0x1e ;  /* 0x000000086d913211 */ /* 0x000fc400078ff2ff */
[----:B------:R-:W-:Y:S02]  /*19a0*/  LEA.HI.SX32 R135, R135, R8, 0x1e ;  /* 0x0000000887877211 */ /* 0x000fe400078ff2ff */
        /* <DEDUP_REMOVED lines=17> */
.L_x_10425:
        /* <DEDUP_REMOVED lines=10> */
.L_x_10426:
        /* <DEDUP_REMOVED lines=10> */
.L_x_10427:
        /* <DEDUP_REMOVED lines=11> */
.L_x_10424:
        /* <DEDUP_REMOVED lines=38> */
.L_x_10423:
        /* <DEDUP_REMOVED lines=8> */
[----:B------:R-:W-:Y:S01]  /*1f90*/  @P2 FFMA.FTZ R152, R0, R147, R146 ;  /* 0x0000009300982223 */ /* 0x000fe20000010092 */
[----:B------:R-:W-:Y:S01]  /*1fa0*/  @P2 FADD.FTZ R113, R10, -R109 ;  /* 0x8000006d0a712221 */ /* 0x000fe20000010000 */
[----:B------:R-:W-:Y:S02]  /*1fb0*/  MOV R154, R30 ;  /* 0x0000001e009a7202 */ /* 0x000fe40000000f00 */
[----:B------:R-:W-:Y:S01]  /*1fc0*/  @P2 FADD.FTZ R115, R101, -R152 ;  /* 0x8000009865732221 */ /* 0x000fe20000010000 */
[C---:B------:R-:W-:Y:S01]  /*1fd0*/  @P2 FFMA.FTZ R114, R6.reuse, R113, R28 ;  /* 0x0000007106722223 */ /* 0x040fe2000001001c */
[----:B------:R-:W-:Y:S01]  /*1fe0*/  MOV R152, R29 ;  /* 0x0000001d00987202 */ /* 0x000fe20000000f00 */
[----:B------:R-:W1:Y:S01]  /*1ff0*/  @P3 LDC.64 R108, c[0x0][0x408] ;  /* 0x00010200ff6c3b82 */ /* 0x000e620000000a00 */
[----:B------:R-:W-:Y:S01]  /*2000*/  @P2 FFMA.FTZ R152, R6, R115, R29 ;  /* 0x0000007306982223 */ /* 0x000fe2000001001d */
[----:B------:R-:W-:Y:S01]  /*2010*/  @P2 FFMA.FTZ R115, R9, R147, R146 ;  /* 0x0000009309732223 */ /* 0x000fe20000010092 */
[----:B------:R-:W-:-:S02]  /*2020*/  @P3 LOP3.LUT P0, RZ, R150, 0xff, RZ, 0xc0, !PT ;  /* 0x000000ff96ff3812 */ /* 0x000fc4000780c0ff */
[----:B------:R-:W-:Y:S01]  /*2030*/  @P3 LOP3.LUT P1, RZ, R150, 0xff00, RZ, 0xc0, !PT ;  /* 0x0000ff0096ff3812 */ /* 0x000fe2000782c0ff */
[----:B------:R-:W-:Y:S01]  /*2040*/  @P2 FADD.FTZ R115, R102, -R115 ;  /* 0x8000007366732221 */ /* 0x000fe20000010000 */
[----:B------:R-:W-:Y:S01]  /*2050*/  @P3 LOP3.LUT P4, RZ, R150, 0xff0000, RZ, 0xc0, !PT ;  /* 0x00ff000096ff3812 */ /* 0x000fe2000788c0ff */
[----:B------:R-:W2:Y:S02]  /*2060*/  @P3 LDC.64 R112, c[0x0][0x408] ;  /* 0x00010200ff703b82 */ /* 0x000ea40000000a00 */
        /* <DEDUP_REMOVED lines=20> */
.L_x_10429:
[----:B------:R-:W0:Y:S01]  /*21b0*/  @P3 LDC.64 R108, c[0x0][0x408] ;  /* 0x00010200ff6c3b82 */ /* 0x000e220000000a00 */
[-CC-:B------:R-:W-:Y:S01]  /*21c0*/  @P2 FFMA.FTZ R96, R100, R147.reuse, R146.reuse ;  /* 0x0000009364602223 */ /* 0x180fe20000010092 */
[-CC-:B------:R-:W-:Y:S01]  /*21d0*/  @P2 FFMA.FTZ R97, R3, R147.reuse, R146.reuse ;  /* 0x0000009303612223 */ /* 0x180fe20000010092 */
[-CC-:B------:R-:W-:Y:S01]  /*21e0*/  @P2 FFMA.FTZ R98, R0, R147.reuse, R146.reuse ;  /* 0x0000009300622223 */ /* 0x180fe20000010092 */
[----:B------:R-:W-:Y:S01]  /*21f0*/  @P2 FFMA.FTZ R151, R9, R147, R146 ;  /* 0x0000009309972223 */ /* 0x000fe20000010092 */
[----:B------:R-:W-:Y:S01]  /*2200*/  @P2 FADD.FTZ R96, R103, -R96 ;  /* 0x8000006067602221 */ /* 0x000fe20000010000 */
[----:B------:R-:W-:Y:S01]  /*2210*/  @P2 FADD.FTZ R97, R10, -R97 ;  /* 0x800000610a612221 */ /* 0x000fe20000010000 */
[C---:B-----5:R-:W-:Y:S01]  /*2220*/  @P3 LOP3.LUT P0, RZ, R150.reuse, 0xff, RZ, 0xc0, !PT ;  /* 0x000000ff96ff3812 */ /* 0x060fe2000780c0ff */
[----:B------:R-:W1:Y:S01]  /*2230*/  @P3 LDC.64 R110, c[0x0][0x408] ;  /* 0x00010200ff6e3b82 */ /* 0x000e620000000a00 */
[----:B------:R-:W-:Y:S01]  /*2240*/  @P3 LOP3.LUT P1, RZ, R150, 0xff00, RZ, 0xc0, !PT ;  /* 0x0000ff0096ff3812 */ /* 0x000fe2000782c0ff */
[----:B------:R-:W-:Y:S01]  /*2250*/  @P2 FADD.FTZ R151, R102, -R151 ;  /* 0x8000009766972221 */ /* 0x000fe20000010000 */
[----:B------:R-:W-:Y:S01]  /*2260*/  MOV R99, R31 ;  /* 0x0000001f00637202 */ /* 0x000fe20000000f00 */
[----:B------:R-:W-:Y:S01]  /*2270*/  @P2 FFMA.FTZ R99, R6, R96, R31 ;  /* 0x0000006006632223 */ /* 0x000fe2000001001f */
[----:B------:R-:W-:-:S02]  /*2280*/  @P3 LOP3.LUT P4, RZ, R150, 0xff0000, RZ, 0xc0, !PT ;  /* 0x00ff000096ff3812 */ /* 0x000fc4000788c0ff */
[----:B------:R-:W-:Y:S01]  /*2290*/  @P3 ISETP.GE.U32.AND P5, PT, R150, 0x1000000, PT ;  /* 0x010000009600380c */ /* 0x000fe20003fa6070 */
[----:B------:R-:W2:Y:S01]  /*22a0*/  @P3 LDC.64 R112, c[0x0][0x408] ;  /* 0x00010200ff703b82 */ /* 0x000ea20000000a00 */
[----:B------:R-:W-:Y:S01]  /*22b0*/  @P2 FADD.FTZ R150, R101, -R98 ;  /* 0x8000006265962221 */ /* 0x000fe20000010000 */
[----:B------:R-:W-:Y:S01]  /*22c0*/  MOV R96, R28 ;  /* 0x0000001c00607202 */ /* 0x000fe20000000f00 */
[C---:B------:R-:W-:Y:S01]  /*22d0*/  @P2 FFMA.FTZ R96, R6.reuse, R97, R28 ;  /* 0x0000006106602223 */ /* 0x040fe2000001001c */
[----:B------:R-:W-:Y:S01]  /*22e0*/  MOV R97, R29 ;  /* 0x0000001d00617202 */ /* 0x000fe20000000f00 */
[C---:B------:R-:W-:Y:S01]  /*22f0*/  @P2 FFMA.FTZ R97, R6.reuse, R150, R29 ;  /* 0x0000009606612223 */ /* 0x040fe2000001001d */
[----:B------:R-:W-:Y:S01]  /*2300*/  MOV R98, R30 ;  /* 0x0000001e00627202 */ /* 0x000fe20000000f00 */
[----:B------:R-:W-:Y:S01]  /*2310*/  @P2 FFMA.FTZ R98, R6, R151, R30 ;  /* 0x0000009706622223 */ /* 0x000fe2000001001e */
        /* <DEDUP_REMOVED lines=13> */
.L_x_10428:
        /* <DEDUP_REMOVED lines=49> */
.L_x_10431:
[----:B0-----:R-:W0:Y:S01]  /*2700*/  @P3 LDC.64 R108, c[0x0][0x408] ;  /* 0x00010200ff6c3b82 */ /* 0x001e220000000a00 */
[-CC-:B------:R-:W-:Y:S01]  /*2710*/  @P2 FFMA.FTZ R115, R11, R147.reuse, R146.reuse ;  /* 0x000000930b732223 */ /* 0x180fe20000010092 */
[----:B-----5:R-:W-:Y:S01]  /*2720*/  MOV R114, R24 ;  /* 0x0000001800727202 */ /* 0x020fe20000000f00 */
[----:B------:R-:W-:Y:S01]  /*2730*/  @P2 FFMA.FTZ R152, R104, R147, R146 ;  /* 0x0000009368982223 */ /* 0x000fe20000010092 */
[----:B------:R-:W-:Y:S01]  /*2740*/  MOV R150, R25 ;  /* 0x0000001900967202 */ /* 0x000fe20000000f00 */
[----:B------:R-:W-:Y:S01]  /*2750*/  @P2 FADD.FTZ R115, R106, -R115 ;  /* 0x800000736a732221 */ /* 0x000fe20000010000 */
[----:B------:R-:W-:Y:S01]  /*2760*/  @P3 LOP3.LUT P4, RZ, R148, 0xff, RZ, 0xc0, !PT ;  /* 0x000000ff94ff3812 */ /* 0x000fe2000788c0ff */
[----:B------:R-:W-:Y:S01]  /*2770*/  @P2 FADD.FTZ R152, R107, -R152 ;  /* 0x800000986b982221 */ /* 0x000fe20000010000 */
[----:B------:R-:W1:Y:S01]  /*2780*/  @P3 LDC.64 R110, c[0x0][0x408] ;  /* 0x00010200ff6e3b82 */ /* 0x000e620000000a00 */
[C---:B------:R-:W-:Y:S01]  /*2790*/  @P2 FFMA.FTZ R114, R6.reuse, R115, R24 ;  /* 0x0000007306722223 */ /* 0x040fe20000010018 */
[----:B------:R-:W-:Y:S01]  /*27a0*/  @P2 FFMA.FTZ R115, R105, R147, R146 ;  /* 0x0000009369732223 */ /* 0x000fe20000010092 */
[----:B------:R-:W-:Y:S01]  /*27b0*/  @P2 FFMA.FTZ R150, R6, R152, R25 ;  /* 0x0000009806962223 */ /* 0x000fe20000010019 */
[----:B------:R-:W-:-:S02]  /*27c0*/  MOV R152, R26 ;  /* 0x0000001a00987202 */ /* 0x000fc40000000f00 */
[----:B------:R-:W-:Y:S01]  /*27d0*/  @P2 FADD.FTZ R115, R138, -R115 ;  /* 0x800000738a732221 */ /* 0x000fe20000010000 */
[C---:B------:R-:W-:Y:S01]  /*27e0*/  @P3 LOP3.LUT P5, RZ, R148.reuse, 0xff00, RZ, 0xc0, !PT ;  /* 0x0000ff0094ff3812 */ /* 0x040fe200078ac0ff */
[----:B------:R-:W2:Y:S01]  /*27f0*/  @P3 LDC.64 R112, c[0x0][0x408] ;  /* 0x00010200ff703b82 */ /* 0x000ea20000000a00 */
[----:B------:R-:W-:Y:S01]  /*2800*/  @P3 LOP3.LUT P6, RZ, R148, 0xff0000, RZ, 0xc0, !PT ;  /* 0x00ff000094ff3812 */ /* 0x000fe200078cc0ff */
        /* <DEDUP_REMOVED lines=20> */
.L_x_10430:
        /* <DEDUP_REMOVED lines=39> */
.L_x_10433:
        /* <DEDUP_REMOVED lines=10> */
.L_x_10434:
        /* <DEDUP_REMOVED lines=10> */
.L_x_10435:
        /* <DEDUP_REMOVED lines=10> */
.L_x_10436:
        /* <DEDUP_REMOVED lines=10> */
.L_x_10432:
        /* <DEDUP_REMOVED lines=47> */
.L_x_10438:
[----:B0-----:R-:W0:Y:S01]  /*3130*/  @P3 LDC.64 R108, c[0x0][0x408] ;  /* 0x00010200ff6c3b82 */ /* 0x001e220000000a00 */
        /* <DEDUP_REMOVED lines=36> */
.L_x_10437:
        /* <DEDUP_REMOVED lines=39> */
.L_x_10440:
        /* <DEDUP_REMOVED lines=10> */
.L_x_10441:
        /* <DEDUP_REMOVED lines=10> */
.L_x_10442:
        /* <DEDUP_REMOVED lines=10> */
.L_x_10443:
        /* <DEDUP_REMOVED lines=10> */
.L_x_10439:
        /* <DEDUP_REMOVED lines=47> */
.L_x_10445:
        /* <DEDUP_REMOVED lines=12> */
[----:B------:R-:W-:Y:S01]  /*3c20*/  @P2 FFMA.FTZ R150, R6, R143, R18 ;  /* 0x0000008f06962223 */ /* 0x000fe20000010012 */
[----:B------:R-:W-:Y:S01]  /*3c30*/  @P3 LOP3.LUT P4, RZ, R4, 0xff, RZ, 0xc0, !PT ;  /* 0x000000ff04ff3812 */ /* 0x000fe2000788c0ff */
        /* <DEDUP_REMOVED lines=23> */
.L_x_10444:
        /* <DEDUP_REMOVED lines=39> */
.L_x_10447:
        /* <DEDUP_REMOVED lines=10> */
.L_x_10448:
        /* <DEDUP_REMOVED lines=10> */
.L_x_10449:
        /* <DEDUP_REMOVED lines=10> */
.L_x_10450:
        /* <DEDUP_REMOVED lines=10> */
.L_x_10446:
        /* <DEDUP_REMOVED lines=10> */
[----:B-----5:R-:W1:Y:S01]  /*4340*/  @P3 LDC.64 R4, c[0x0][0x408] ;  /* 0x00010200ff043b82 */ /* 0x020e620000000a00 */
[-CC-:B0-----:R-:W-:Y:S01]  /*4350*/  @P2 FFMA.FTZ R99, R129, R147.reuse, R146.reuse ;  /* 0x0000009381632223 */ /* 0x181fe20000010092 */
[-CC-:B------:R-:W-:Y:S01]  /*4360*/  @P2 FFMA.FTZ R112, R128, R147.reuse, R146.reuse ;  /* 0x0000009380702223 */ /* 0x180fe20000010092 */
[----:B------:R-:W-:Y:S01]  /*4370*/  @P2 FFMA.FTZ R113, R131, R147, R146 ;  /* 0x0000009383712223 */ /* 0x000fe20000010092 */
[----:B------:R-:W-:Y:S01]  /*4380*/  MOV R96, R12 ;  /* 0x0000000c00607202 */ /* 0x000fe20000000f00 */
        /* <DEDUP_REMOVED lines=32> */
.L_x_10452:
[----:B-----5:R-:W1:Y:S01]  /*4590*/  @P3 LDC.64 R4, c[0x0][0x408] ;  /* 0x00010200ff043b82 */ /* 0x020e620000000a00 */
        /* <DEDUP_REMOVED lines=36> */
.L_x_10451:
[----:B------:R-:W-:Y:S05]  /*47e0*/  @!P0 BRA `(.L_x_10454) ;  /* 0x0000000000988947 */ /* 0x000fea0003800000 */
[----:B0-----:R-:W0:Y:S01]  /*47f0*/  @P3 LDC.64 R108, c[0x0][0x408] ;  /* 0x00010200ff6c3b82 */ /* 0x001e220000000a00 */
        /* <DEDUP_REMOVED lines=37> */
.L_x_10454:
[----:B0-----:R-:W0:Y:S01]  /*4a50*/  @P3 LDC.64 R108, c[0x0][0x408] ;  /* 0x00010200ff6c3b82 */ /* 0x001e220000000a00 */
[----:B------:R-:W-:Y:S01]  /*4a60*/  FFMA.FTZ R111, R134, R147, R146 ;  /* 0x00000093866f7223 */ /* 0x000fe20000010092 */
[----:B------:R-:W-:-:S03]  /*4a70*/  ISETP.GT.AND P1, PT, R5, RZ, PT ;  /* 0x000000ff0500720c */ /* 0x000fc60003f24270 */
[----:B------:R-:W-:-:S04]  /*4a80*/  FADD.FTZ R111, R130, -R111 ;  /* 0x8000006f826f7221 */ /* 0x000fc80000010000 */
[----:B-----5:R-:W-:-:S05]  /*4a90*/  FMUL.FTZ R4, R6, R111 ;  /* 0x0000006f06047220 */ /* 0x020fca0000410000 */
        /* <DEDUP_REMOVED lines=14> */
.L_x_10455:
        /* <DEDUP_REMOVED lines=10> */
.L_x_10456:
        /* <DEDUP_REMOVED lines=10> */
.L_x_10457:
[----:B------:R-:W-:-:S07]  /*4cc0*/  @P3 SEL R95, R108, RZ, P1 ;  /* 0x000000ff6c5f3207 */ /* 0x000fce0000800000 */
.L_x_10453:
        /* <DEDUP_REMOVED lines=13> */
.L_x_10417:
        /* <DEDUP_REMOVED lines=18> */
.L_x_10459:
        /* <DEDUP_REMOVED lines=12> */
.L_x_10973:


//--------------------- .text._ZN10layer_norm13ln_bwd_kernelINS_13Kernel_traitsIfffffjLj2560ELj1ELj1ELj4ELj16ENS_18Kernel_traits_baseILj2560EfffffjLj128EEEEELb1ELb1ELb0ELb0EEEvNS_9BwdParamsE --------------------------
	.section	.text._ZN10layer_norm13ln_bwd_kernelINS_13Kernel_traitsIfffffjLj2560ELj1ELj1ELj4ELj16ENS_18Kernel_traits_baseILj2560EfffffjLj128EEEEELb1ELb1ELb0ELb0EEEvNS_9BwdParamsE,"ax",@progbits
	.align	128
        .global         _ZN10layer_norm13ln_bwd_kernelINS_13Kernel_traitsIfffffjLj2560ELj1ELj1ELj4ELj16ENS_18Kernel_traits_baseILj2560EfffffjLj128EEEEELb1ELb1ELb0ELb0EEEvNS_9BwdParamsE
        .type           _ZN10layer_norm13ln_bwd_kernelINS_13Kernel_traitsIfffffjLj2560ELj1ELj1ELj4ELj16ENS_18Kernel_traits_baseILj2560EfffffjLj128EEEEELb1ELb1ELb0ELb0EEEvNS_9BwdParamsE,@function
        .size           _ZN10layer_norm13ln_bwd_kernelINS_13Kernel_traitsIfffffjLj2560ELj1ELj1ELj4ELj16ENS_18Kernel_traits_baseILj2560EfffffjLj128EEEEELb1ELb1ELb0ELb0EEEvNS_9BwdParamsE,(.L_x_10974 - _ZN10layer_norm13ln_bwd_kernelINS_13Kernel_traitsIfffffjLj2560ELj1ELj1ELj4ELj16ENS_18Kernel_traits_baseILj2560EfffffjLj128EEEEELb1ELb1ELb0ELb0EEEvNS_9BwdParamsE)
        .other          _ZN10layer_norm13ln_bwd_kernelINS_13Kernel_traitsIfffffjLj2560ELj1ELj1ELj4ELj16ENS_18Kernel_traits_baseILj2560EfffffjLj128EEEEELb1ELb1ELb0ELb0EEEvNS_9BwdParamsE,@"STO_CUDA_ENTRY STV_DEFAULT"
_ZN10layer_norm13ln_bwd_kernelINS_13Kernel_traitsIfffffjLj2560ELj1ELj1ELj4ELj16ENS_18Kernel_traits_baseILj2560EfffffjLj128EEEEELb1ELb1ELb0ELb0EEEvNS_9BwdParamsE:
.text._ZN10layer_norm13ln_bwd_kernelINS_13Kernel_traitsIfffffjLj2560ELj1ELj1ELj4ELj16ENS_18Kernel_traits_baseILj2560EfffffjLj128EEEEELb1ELb1ELb0ELb0EEEvNS_9BwdParamsE:
        /* <DEDUP_REMOVED lines=34> */
[----:B0-----:R-:W-:-:S05]  /*0220*/  @P3 IMAD.WIDE.U32 R18, R9, 0x10, R18 ;  /* 0x0000001009123825 */ /* 0x001fca00078e0012 */
[----:B------:R-:W5:Y:S02]  /*0230*/  @P3 LDG.E.128 R48, desc[UR8][R18.64] ;  /* 0x0000000812303981 */ /* 0x000f64000c1e1d00 */
[----:B------:R-:W0:Y:S01]  /*0240*/  @P5 LDC.64 R28, c[0x0][0x3e8] ;  /* 0x0000fa00ff1c5b82 */ /* 0x000e220000000a00 */
[C---:B-1----:R-:W-:Y:S01]  /*0250*/  @P3 IMAD.WIDE.U32 R20, R9.reuse, 0x10, R20 ;  /* 0x0000001009143825 */ /* 0x042fe200078e0014 */
[----:B------:R-:W-:-:S04]  /*0260*/  @P3 IADD3 R9, PT, PT, R9, 0x80, RZ ;  /* 0x0000008009093810 */ /* 0x000fc80007ffe0ff */
[----:B------:R-:W5:Y:S01]  /*0270*/  @P3 LDG.E.128 R52, desc[UR8][R20.64] ;  /* 0x0000000814343981 */ /* 0x000f62000c1e1d00 */
[C---:B--2---:R-:W-:Y:S01]  /*0280*/  @P4 IMAD.WIDE.U32 R22, R9.reuse, 0x10, R22 ;  /* 0x0000001009164825 */ /* 0x044fe200078e0016 */
[----:B------:R-:W1:Y:S04]  /*0290*/  @P5 LDC.64 R26, c[0x0][0x3d0] ;  /* 0x0000f400ff1a5b82 */ /* 0x000e680000000a00 */
[----:B------:R-:W5:Y:S01]  /*02a0*/  @P4 LDG.E.128 R56, desc[UR8][R22.64] ;  /* 0x0000000816384981 */ /* 0x000f62000c1e1d00 */
[C---:B---3--:R-:W-:Y:S01]  /*02b0*/  @P4 IMAD.WIDE.U32 R24, R9.reuse, 0x10, R24 ;  /* 0x0000001009184825 */ /* 0x048fe200078e0018 */
[----:B------:R-:W-:-:S04]  /*02c0*/  @P4 IADD3 R9, PT, PT, R9, 0x80, RZ ;  /* 0x0000008009094810 */ /* 0x000fc80007ffe0ff */
[----:B------:R-:W5:Y:S01]  /*02d0*/  @P4 LDG.E.128 R60, desc[UR8][R24.64] ;  /* 0x00000008183c4981 */ /* 0x000f62000c1e1d00 */
[----:B0-----:R-:W-:-:S05]  /*02e0*/  @P5 IMAD.WIDE.U32 R12, R9, 0x10, R28 ;  /* 0x00000010090c5825 */ /* 0x001fca00078e001c */
[----:B------:R-:W5:Y:S01]  /*02f0*/  @P5 LDG.E.128 R68, desc[UR8][R12.64] ;  /* 0x000000080c445981 */ /* 0x000f62000c1e1d00 */
[----:B------:R-:W0:Y:S01]  /*0300*/  S2UR UR4, SR_CTAID.X ;  /* 0x00000000000479c3 */ /* 0x000e220000002500 */
[----:B-1----:R-:W-:-:S05]  /*0310*/  @P5 IMAD.WIDE.U32 R10, R9, 0x10, R26 ;  /* 0x00000010090a5825 */ /* 0x002fca00078e001a */
[----:B------:R0:W5:Y:S02]  /*0320*/  @P5 LDG.E.128 R64, desc[UR8][R10.64] ;  /* 0x000000080a405981 */ /* 0x000164000c1e1d00 */
        /* <DEDUP_REMOVED lines=32> */
[----:B------:R-:W-:Y:S06]  /*0530*/  @P0 BRA `(.L_x_10460) ;  /* 0x0000005800680947 */ /* 0x000fec0003800000 */
        /* <DEDUP_REMOVED lines=40> */
.L_x_10512:
[----:B------:R-:W-:Y:S01]  /*07c0*/  ISETP.NE.AND P0, PT, R9, RZ, PT ;  /* 0x000000ff0900720c */ /* 0x000fe20003f05270 */
[----:B------:R-:W0:Y:S08]  /*07d0*/  LDC R7, c[0x0][0x388] ;  /* 0x0000e200ff077b82 */ /* 0x000e300000000800 */
[----:B------:R-:W1:Y:S08]  /*07e0*/  LDC.64 R156, c[0x0][0x3c0] ;  /* 0x0000f000ff9c7b82 */ /* 0x000e700000000a00 */
[----:B------:R-:W2:Y:S08]  /*07f0*/  @P0 LDC.64 R160, c[0x0][0x3e0] ;  /* 0x0000f800ffa00b82 */ /* 0x000eb00000000a00 */
[----:B------:R-:W3:Y:S01]  /*0800*/  LDC.64 R158, c[0x0][0x3c8] ;  /* 0x0000f200ff9e7b82 */ /* 0x000ee20000000a00 */
[----:B0-----:R-:W-:-:S02]  /*0810*/  IMAD R11, R10, R7, RZ ;  /* 0x000000070a0b7224 */ /* 0x001fc400078e02ff */
[----:B-----5:R-:W-:Y:S02]  /*0820*/  HFMA2 R28, -RZ, RZ, 1.875, 0 ;  /* 0x3f800000ff1c7431 */ /* 0x020fe400000001ff */
[----:B-1----:R-:W-:Y:S01]  /*0830*/  IMAD.WIDE R156, R10, 0x4, R156 ;  /* 0x000000040a9c7825 */ /* 0x002fe200078e029c */
[----:B------:R-:W-:-:S05]  /*0840*/  SHF.R.S32.HI R30, RZ, 0x1f, R11 ;  /* 0x0000001fff1e7819 */ /* 0x000fca000001140b */
[----:B------:R-:W4:Y:S01]  /*0850*/  LDG.E R156, desc[UR8][R156.64] ;  /* 0x000000089c9c7981 */ /* 0x000f22000c1e1900 */
[----:B--2---:R-:W-:Y:S01]  /*0860*/  @P0 IMAD.WIDE R160, R10, 0x4, R160 ;  /* 0x000000040aa00825 */ /* 0x004fe200078e02a0 */
[----:B------:R-:W-:-:S04]  /*0870*/  LEA.HI R11, R30, R11, RZ, 0x2 ;  /* 0x0000000b1e0b7211 */ /* 0x000fc800078f10ff */
[----:B-----5:R0:W5:Y:S01]  /*0880*/  @P0 LDG.E R28, desc[UR8][R160.64] ;  /* 0x00000008a01c0981 */ /* 0x020162000c1e1900 */
[----:B------:R-:W-:Y:S01]  /*0890*/  ISETP.GE.U32.AND P1, PT, R8, 0x80, PT ;  /* 0x000000800800780c */ /* 0x000fe20003f26070 */
[----:B---3--:R-:W-:Y:S01]  /*08a0*/  IMAD.WIDE R158, R10, 0x4, R158 ;  /* 0x000000040a9e7825 */ /* 0x008fe200078e029e */
[----:B------:R-:W1:Y:S01]  /*08b0*/  S2R R6, SR_TID.X ;  /* 0x0000000000067919 */ /* 0x000e620000002100 */
[C---:B------:R-:W-:Y:S02]  /*08c0*/  ISETP.GE.U32.AND P2, PT, R8.reuse, 0x100, PT ;  /* 0x000001000800780c */ /* 0x040fe40003f46070 */
[C---:B------:R-:W-:Y:S01]  /*08d0*/  ISETP.GE.U32.AND P3, PT, R8.reuse, 0x180, PT ;  /* 0x000001800800780c */ /* 0x040fe20003f66070 */
[----:B------:R0:W5:Y:S01]  /*08e0*/  LDG.E R30, desc[UR8][R158.64] ;  /* 0x000000089e1e7981 */ /* 0x000162000c1e1900 */
[----:B------:R-:W-:Y:S01]  /*08f0*/  ISETP.NE.AND P6, PT, RZ, UR7, PT ;  /* 0x00000007ff007c0c */ /* 0x000fe2000bfc5270 */
[----:B------:R-:W-:Y:S01]  /*0900*/  BSSY.RECONVERGENT B0, `(.L_x_10461) ;  /* 0x0000033000007945 */ /* 0x000fe20003800200 */
[----:B------:R-:W-:Y:S01]  /*0910*/  HFMA2 R190, -RZ, RZ, 0, 0 ;  /* 0x00000000ffbe7431 */ /* 0x000fe200000001ff */
[----:B------:R-:W-:-:S02]  /*0920*/  ISETP.GE.U32.AND P4, PT, R8, 0x200, PT ;  /* 0x000002000800780c */ /* 0x000fc40003f86070 */
[----:B------:R-:W-:Y:S02]  /*0930*/  MOV R185, RZ ;  /* 0x000000ff00b97202 */ /* 0x000fe40000000f00 */
[----:B-1----:R-:W-:-:S04]  /*0940*/  LEA.HI.SX32 R11, R11, R6, 0x1e ;  /* 0x000000060b0b7211 */ /* 0x002fc800078ff2ff */
[----:B------:R-:W-:Y:S02]  /*0950*/  MOV R187, R11 ;  /* 0x0000000b00bb7202 */ /* 0x000fe40000000f00 */
[----:B----4-:R-:W-:Y:S01]  /*0960*/  FSEL R183, R156, RZ, !P6 ;  /* 0x000000ff9cb77208 */ /* 0x010fe20007000000 */
[----:B0-----:R-:W-:Y:S06]  /*0970*/  @!P1 BRA `(.L_x_10462) ;  /* 0x0000000000ac9947 */ /* 0x001fec0003800000 */
        /* <DEDUP_REMOVED lines=12> */
[----:B0-----:R-:W-:-:S05]  /*0a40*/  @P0 IMAD.WIDE.U32 R186, R11, 0x10, R186 ;  /* 0x000000100bba0825 */ /* 0x001fca00078e00ba */
[----:B------:R0:W5:Y:S02]  /*0a50*/  @P0 LDG.E.128 R132, desc[UR8][R186.64] ;  /* 0x00000008ba840981 */ /* 0x000164000c1e1d00 */
[----:B0-----:R-:W-:Y:S01]  /*0a60*/  IADD3 R187, PT, PT, R11, 0x80, RZ ;  /* 0x000000800bbb7810 */ /* 0x001fe20007ffe0ff */
[C---:B---3--:R-:W-:Y:S01]  /*0a70*/  FADD.FTZ R3, -R183.reuse, R156 ;  /* 0x0000009cb7037221 */ /* 0x048fe20000010100 */
[C---:B------:R-:W-:Y:S01]  /*0a80*/  FADD.FTZ R171, -R183.reuse, R157 ;  /* 0x0000009db7ab7221 */ /* 0x040fe20000010100 */
[----:B------:R-:W-:Y:S02]  /*0a90*/  FADD.FTZ R157, -R183, R158 ;  /* 0x0000009eb79d7221 */ /* 0x000fe40000010100 */
[C---:B-----5:R-:W-:Y:S01]  /*0aa0*/  FMUL.FTZ R3, R30.reuse, R3 ;  /* 0x000000031e037220 */ /* 0x060fe20000410000 */
[----:B------:R-:W-:Y:S01]  /*0ab0*/  FMUL.FTZ R164, R30, R171 ;  /* 0x000000ab1ea47220 */ /* 0x000fe20000410000 */
[----:B----4-:R-:W-:Y:S01]  /*0ac0*/  FMUL.FTZ R166, R32, R160 ;  /* 0x000000a020a67220 */ /* 0x010fe20000410000 */
[----:B------:R-:W-:Y:S01]  /*0ad0*/  FMUL.FTZ R173, R33, R161 ;  /* 0x000000a121ad7220 */ /* 0x000fe20000410000 */
[----:B------:R-:W-:-:S02]  /*0ae0*/  FMUL.FTZ R171, R30, R157 ;  /* 0x0000009d1eab7220 */ /* 0x000fc40000410000 */
[----:B------:R-:W-:Y:S01]  /*0af0*/  FADD.FTZ R156, RZ, R166 ;  /* 0x000000a6ff9c7221 */ /* 0x000fe20000010000 */
[----:B------:R-:W-:Y:S01]  /*0b00*/  FFMA.FTZ R157, R3, R166, RZ ;  /* 0x000000a6039d7223 */ /* 0x000fe200000100ff */
[----:B------:R-:W-:Y:S01]  /*0b10*/  FADD.FTZ R185, -R183, R159 ;  /* 0x0000009fb7b97221 */ /* 0x000fe20000010100 */
        /* <DEDUP_REMOVED lines=17> */
.L_x_10462:
[----:B------:R-:W-:Y:S05]  /*0c30*/  BSYNC.RECONVERGENT B0 ;  /* 0x0000000000007941 */ /* 0x000fea0003800200 */
.L_x_10461:
        /* <DEDUP_REMOVED lines=22> */
[----:B------:R-:W-:Y:S01]  /*0da0*/  FADD.FTZ R161, -R183, R162 ;  /* 0x000000a2b7a17221 */ /* 0x000fe20000010100 */
        /* <DEDUP_REMOVED lines=22> */
.L_x_10464:
[----:B------:R-:W-:Y:S05]  /*0f10*/  BSYNC.RECONVERGENT B0 ;  /* 0x0000000000007941 */ /* 0x000fea0003800200 */
.L_x_10463:
        /* <DEDUP_REMOVED lines=45> */
.L_x_10466:
[----:B------:R-:W-:Y:S05]  /*11f0*/  BSYNC.RECONVERGENT B0 ;  /* 0x0000000000007941 */ /* 0x000fea0003800200 */
.L_x_10465:
[----:B------:R-:W-:Y:S04]  /*1200*/  BSSY.RECONVERGENT B0, `(.L_x_10467) ;  /* 0x000002d000007945 */ /* 0x000fe80003800200 */
[----:B------:R-:W-:Y:S05]  /*1210*/  @!P4 BRA `(.L_x_10468) ;  /* 0x0000000000acc947 */ /* 0x000fea0003800000 */
[----:B------:R-:W0:Y:S01]  /*1220*/  LDC.64 R20, c[0x0][0x3a8] ;  /* 0x0000ea00ff147b82 */ /* 0x000e220000000a00 */
[----:B------:R-:W-:-:S04]  /*1230*/  ISETP.NE.U32.AND P0, PT, RZ, UR10, PT ;  /* 0x0000000aff007c0c */ /* 0x000fc8000bf05070 */
[----:B------:R-:W-:-:S03]  /*1240*/  ISETP.NE.AND.EX P0, PT, RZ, UR11, PT, P0 ;  /* 0x0000000bff007c0c */ /* 0x000fc6000bf05300 */
[----:B------:R-:W1:Y:S08]  /*1250*/  LDC.64 R18, c[0x0][0x428] ;  /* 0x00010a00ff127b82 */ /* 0x000e700000000a00 */
[----:B------:R-:W2:Y:S01]  /*1260*/  LDC.64 R192, c[0x0][0x3b0] ;  /* 0x0000ec00ffc07b82 */ /* 0x000ea20000000a00 */
[----:B0-----:R-:W-:-:S05]  /*1270*/  IMAD.WIDE.U32 R20, R187, 0x10, R20 ;  /* 0x00000010bb147825 */ /* 0x001fca00078e0014 */
        /* <DEDUP_REMOVED lines=37> */
.L_x_10468:
[----:B------:R-:W-:Y:S05]  /*14d0*/  BSYNC.RECONVERGENT B0 ;  /* 0x0000000000007941 */ /* 0x000fea0003800200 */
.L_x_10467:
        /* <DEDUP_REMOVED lines=16> */
[----:B------:R0:W5:Y:S01]  /*15e0*/  @P0 LDG.E.128 R148, desc[UR8][R160.64] ;  /* 0x00000008a0940981 */ /* 0x000162000c1e1d00 */
[C---:B---3--:R-:W-:Y:S01]  /*15f0*/  FADD.FTZ R29, -R183.reuse, R24 ;  /* 0x00000018b71d7221 */ /* 0x048fe20000010100 */
[C---:B0-----:R-:W-:Y:S01]  /*1600*/  FADD.FTZ R161, -R183.reuse, R25 ;  /* 0x00000019b7a17221 */ /* 0x041fe20000010100 */
[C---:B------:R-:W-:Y:S02]  /*1610*/  FADD.FTZ R187, -R183.reuse, R26 ;  /* 0x0000001ab7bb7221 */ /* 0x040fe40000010100 */
        /* <DEDUP_REMOVED lines=25> */
.L_x_10470:
[----:B------:R-:W-:Y:S05]  /*17b0*/  BSYNC.RECONVERGENT B0 ;  /* 0x0000000000007941 */ /* 0x000fea0003800200 */
.L_x_10469:
        /* <DEDUP_REMOVED lines=31> */
.L_x_10472:
[----:B------:R-:W-:Y:S05]  /*19b0*/  BSYNC.RECONVERGENT B0 ;  /* 0x0000000000007941 */ /* 0x000fea0003800200 */
.L_x_10471:
        /* <DEDUP_REMOVED lines=34> */
[----:B------:R-:W-:Y:S01]  /*1be0*/  LOP3.LUT P6, RZ, R12, 0xff, RZ, 0xc0, !PT ;  /* 0x000000ff0cff7812 */ /* 0x000fe200078cc0ff */
[----:B------:R-:W-:Y:S02]  /*1bf0*/  FFMA.FTZ R190, R186, R161, R160 ;  /* 0x000000a1babe7223 */ /* 0x000fe400000100a0 */
[----:B------:R-:W-:-:S04]  /*1c00*/  FADD.FTZ R163, R166, -R163 ;  /* 0x800000a3a6a37221 */ /* 0x000fc80000010000 */
[----:B-----5:R-:W-:-:S04]  /*1c10*/  FMUL.FTZ R163, R30, R163 ;  /* 0x000000a31ea37220 */ /* 0x020fc80000410000 */
[----:B------:R-:W-:-:S04]  /*1c20*/  FMUL.FTZ R163, R163, R28 ;  /* 0x0000001ca3a37220 */ /* 0x000fc80000410000 */
[----:B------:R-:W-:-:S04]  /*1c30*/  FMUL.FTZ R163, R163, UR13 ;  /* 0x0000000da3a37c20 */ /* 0x000fc80008410000 */
[-C--:B------:R-:W-:Y:S01]  /*1c40*/  FMUL.FTZ R156, R156, R163.reuse ;  /* 0x000000a39c9c7220 */ /* 0x080fe20000410000 */
[----:B------:R-:W-:-:S04]  /*1c50*/  FMUL.FTZ R162, R36, R163 ;  /* 0x000000a324a27220 */ /* 0x000fc80000410000 */
[----:B------:R-:W-:Y:S02]  /*1c60*/  FSEL R163, R156, RZ, P6 ;  /* 0x000000ff9ca37208 */ /* 0x000fe40003000000 */
[----:B------:R-:W-:Y:S01]  /*1c70*/  SEL R156, R162, RZ, P6 ;  /* 0x000000ffa29c7207 */ /* 0x000fe20003000000 */
[----:B------:R-:W-:Y:S01]  /*1c80*/  FFMA.FTZ R162, R164, R161, R160 ;  /* 0x000000a1a4a27223 */ /* 0x000fe200000100a0 */
[----:B------:R-:W-:Y:S01]  /*1c90*/  LOP3.LUT P6, RZ, R12, 0xff00, RZ, 0xc0, !PT ;  /* 0x0000ff000cff7812 */ /* 0x000fe200078cc0ff */
[----:B------:R-:W-:Y:S02]  /*1ca0*/  FADD.FTZ R112, R112, R163 ;  /* 0x000000a370707221 */ /* 0x000fe40000010000 */
[----:B------:R-:W-:-:S04]  /*1cb0*/  FADD.FTZ R183, R173, -R162 ;  /* 0x800000a2adb77221 */ /* 0x000fc80000010000 */
[----:B------:R-:W-:-:S04]  /*1cc0*/  FMUL.FTZ R183, R30, R183 ;  /* 0x000000b71eb77220 */ /* 0x000fc80000410000 */
        /* <DEDUP_REMOVED lines=17> */
[----:B------:R-:W-:Y:S01]  /*1de0*/  FADD.FTZ R185, R181, -R190 ;  /* 0x800000beb5b97221 */ /* 0x000fe20000010000 */
[----:B------:R-:W-:Y:S01]  /*1df0*/  ISETP.GE.U32.AND P6, PT, R12, 0x1000000, PT ;  /* 0x010000000c00780c */ /* 0x000fe20003fc6070 */
[----:B------:R-:W-:Y:S02]  /*1e00*/  FADD.FTZ R114, R114, R183 ;  /* 0x000000b772727221 */ /* 0x000fe40000010000 */
[----:B------:R-:W-:-:S04]  /*1e10*/  FMUL.FTZ R185, R30, R185 ;  /* 0x000000b91eb97220 */ /* 0x000fc80000410000 */
[----:B------:R-:W-:-:S04]  /*1e20*/  FMUL.FTZ R185, R185, R28 ;  /* 0x0000001cb9b97220 */ /* 0x000fc80000410000 */
[----:B------:R-:W-:-:S04]  /*1e30*/  FMUL.FTZ R190, R185, UR13 ;  /* 0x0000000db9be7c20 */ /* 0x000fc80008410000 */
[-C--:B------:R-:W-:Y:S01]  /*1e40*/  FMUL.FTZ R159, R159, R190.reuse ;  /* 0x000000be9f9f7220 */ /* 0x080fe20000410000 */
[----:B------:R-:W-:-:S04]  /*1e50*/  FMUL.FTZ R185, R39, R190 ;  /* 0x000000be27b97220 */ /* 0x000fc80000410000 */
[----:B------:R-:W-:Y:S02]  /*1e60*/  FSEL R190, R159, RZ, P6 ;  /* 0x000000ff9fbe7208 */ /* 0x000fe40003000000 */
[----:B------:R-:W-:-:S03]  /*1e70*/  SEL R159, R185, RZ, P6 ;  /* 0x000000ffb99f7207 */ /* 0x000fc60003000000 */
[----:B------:R-:W-:Y:S01]  /*1e80*/  FADD.FTZ R115, R115, R190 ;  /* 0x000000be73737221 */ /* 0x000fe20000010000 */
[----:B------:R-:W-:Y:S06]  /*1e90*/  BRA `(.L_x_10478) ;  /* 0x0000000000b07947 */ /* 0x000fec0003800000 */
.L_x_10477:
[-CC-:B------:R-:W-:Y:S01]  /*1ea0*/  FFMA.FTZ R153, R3, R161.reuse, R160.reuse ;  /* 0x000000a103997223 */ /* 0x180fe200000100a0 */
[----:B------:R-:W-:Y:S01]  /*1eb0*/  LOP3.LUT P6, RZ, R12, 0xff, RZ, 0xc0, !PT ;  /* 0x000000ff0cff7812 */ /* 0x000fe200078cc0ff */
[-CC-:B------:R-:W-:Y:S01]  /*1ec0*/  FFMA.FTZ R154, R164, R161.reuse, R160.reuse ;  /* 0x000000a1a49a7223 */ /* 0x180fe200000100a0 */
[-CC-:B------:R-:W-:Y:S01]  /*1ed0*/  FFMA.FTZ R155, R171, R161.reuse, R160.reuse ;  /* 0x000000a1ab9b7223 */ /* 0x180fe200000100a0 */
[----:B------:R-:W-:Y:S01]  /*1ee0*/  FADD.FTZ R153, R166, -R153 ;  /* 0x80000099a6997221 */ /* 0x000fe20000010000 */
[----:B------:R-:W-:Y:S02]  /*1ef0*/  FFMA.FTZ R190, R186, R161, R160 ;  /* 0x000000a1babe7223 */ /* 0x000fe400000100a0 */
[----:B------:R-:W-:Y:S01]  /*1f00*/  FADD.FTZ R155, R188, -R155 ;  /* 0x8000009bbc9b7221 */ /* 0x000fe20000010000 */
[----:B-----5:R-:W-:-:S04]  /*1f10*/  FMUL.FTZ R152, R30, R153 ;  /* 0x000000991e987220 */ /* 0x020fc80000410000 */
[----:B------:R-:W-:-:S04]  /*1f20*/  FMUL.FTZ R153, R152, R28 ;  /* 0x0000001c98997220 */ /* 0x000fc80000410000 */
[----:B------:R-:W-:-:S04]  /*1f30*/  FMUL.FTZ R153, R153, UR13 ;  /* 0x0000000d99997c20 */ /* 0x000fc80008410000 */
[-C--:B------:R-:W-:Y:S01]  /*1f40*/  FMUL.FTZ R156, R156, R153.reuse ;  /* 0x000000999c9c7220 */ /* 0x080fe20000410000 */
[----:B------:R-:W-:-:S04]  /*1f50*/  FMUL.FTZ R153, R36, R153 ;  /* 0x0000009924997220 */ /* 0x000fc80000410000 */
[----:B------:R-:W-:Y:S02]  /*1f60*/  FSEL R163, R156, RZ, P6 ;  /* 0x000000ff9ca37208 */ /* 0x000fe40003000000 */
[----:B------:R-:W-:Y:S01]  /*1f70*/  SEL R156, R153, RZ, P6 ;  /* 0x000000ff999c7207 */ /* 0x000fe20003000000 */
[----:B------:R-:W-:Y:S01]  /*1f80*/  FADD.FTZ R153, R173, -R154 ;  /* 0x8000009aad997221 */ /* 0x000fe20000010000 */
[----:B------:R-:W-:Y:S01]  /*1f90*/  LOP3.LUT P6, RZ, R12, 0xff00, RZ, 0xc0, !PT ;  /* 0x0000ff000cff7812 */ /* 0x000fe200078cc0ff */
[----:B------:R-:W-:Y:S02]  /*1fa0*/  FADD.FTZ R112, R112, R163 ;  /* 0x000000a370707221 */ /* 0x000fe40000010000 */
[----:B------:R-:W-:-:S04]  /*1fb0*/  FMUL.FTZ R153, R30, R153 ;  /* 0x000000991e997220 */ /* 0x000fc80000410000 */
[----:B------:R-:W-:-:S04]  /*1fc0*/  FMUL.FTZ R154, R153, R28 ;  /* 0x0000001c999a7220 */ /* 0x000fc80000410000 */
[----:B------:R-:W-:-:S04]  /*1fd0*/  FMUL.FTZ R154, R154, UR13 ;  /* 0x0000000d9a9a7c20 */ /* 0x000fc80008410000 */
[-C--:B------:R-:W-:Y:S01]  /*1fe0*/  FMUL.FTZ R157, R157, R154.reuse ;  /* 0x0000009a9d9d7220 */ /* 0x080fe20000410000 */
[----:B------:R-:W-:-:S04]  /*1ff0*/  FMUL.FTZ R154, R37, R154 ;  /* 0x0000009a259a7220 */ /* 0x000fc80000410000 */
[----:B------:R-:W-:Y:S02]  /*2000*/  FSEL R162, R157, RZ, P6 ;  /* 0x000000ff9da27208 */ /* 0x000fe40003000000 */
[----:B------:R-:W-:Y:S01]  /*2010*/  SEL R157, R154, RZ, P6 ;  /* 0x000000ff9a9d7207 */ /* 0x000fe20003000000 */
[----:B------:R-:W-:Y:S01]  /*2020*/  FMUL.FTZ R154, R30, R155 ;  /* 0x0000009b1e9a7220 */ /* 0x000fe20000410000 */
[----:B------:R-:W-:Y:S01]  /*2030*/  LOP3.LUT P6, RZ, R12, 0xff0000, RZ, 0xc0, !PT ;  /* 0x00ff00000cff7812 */ /* 0x000fe200078cc0ff */
[----:B------:R-:W-:Y:S02]  /*2040*/  FADD.FTZ R113, R113, R162 ;  /* 0x000000a271717221 */ /* 0x000fe40000010000 */
        /* <DEDUP_REMOVED lines=16> */
[----:B------:R-:W-:-:S07]  /*2150*/  FADD.FTZ R115, R115, R190 ;  /* 0x000000be73737221 */ /* 0x000fce0000010000 */
.L_x_10478:
[----:B------:R-:W0:Y:S08]  /*2160*/  @P0 LDC.64 R162, c[0x0][0x478] ;  /* 0x00011e00ffa20b82 */ /* 0x000e300000000a00 */
[----:B------:R-:W1:Y:S01]  /*2170*/  LDC.64 R190, c[0x0][0x468] ;  /* 0x00011a00ffbe7b82 */ /* 0x000e620000000a00 */
[----:B0-----:R-:W-:-:S05]  /*2180*/  @P0 IMAD.WIDE.U32 R162, R11, 0x10, R162 ;  /* 0x000000100ba20825 */ /* 0x001fca00078e00a2 */
[----:B------:R0:W-:Y:S01]  /*2190*/  @P0 STG.E.128 desc[UR8][R162.64], R152 ;  /* 0x00000098a2000986 */ /* 0x0001e2000c101d08 */
[C---:B-1----:R-:W-:Y:S01]  /*21a0*/  IMAD.WIDE.U32 R190, R11.reuse, 0x10, R190 ;  /* 0x000000100bbe7825 */ /* 0x042fe200078e00be */
[----:B------:R-:W-:-:S04]  /*21b0*/  IADD3 R11, PT, PT, R11, 0x80, RZ ;  /* 0x000000800b0b7810 */ /* 0x000fc80007ffe0ff */
[----:B------:R0:W-:Y:S03]  /*21c0*/  STG.E.128 desc[UR8][R190.64], R156 ;  /* 0x0000009cbe007986 */ /* 0x0001e6000c101d08 */
.L_x_10476:
[----:B------:R-:W-:Y:S05]  /*21d0*/  BSYNC.RECONVERGENT B1 ;  /* 0x0000000000017941 */ /* 0x000fea0003800200 */
.L_x_10475:
        /* <DEDUP_REMOVED lines=23> */
[----:B------:R-:W-:-:S03]  /*2350*/  LOP3.LUT P6, RZ, R4, 0xff00, RZ, 0xc0, !PT ;  /* 0x0000ff0004ff7812 */ /* 0x000fc600078cc0ff */
        /* <DEDUP_REMOVED lines=26> */
[----:B------:R-:W-:Y:S02]  /*2500*/  FADD.FTZ R185, R116, R163 ;  /* 0x000000a374b97221 */ /* 0x000fe40000010000 */
[----:B------:R-:W-:Y:S01]  /*2510*/  FADD.FTZ R189, R119, R190 ;  /* 0x000000be77bd7221 */ /* 0x000fe20000010000 */
[----:B------:R-:W-:Y:S06]  /*2520*/  BRA `(.L_x_10482) ;  /* 0x0000000000b07947 */ /* 0x000fec0003800000 */
.L_x_10481:
[-CC-:B------:R-:W-:Y:S01]  /*2530*/  FFMA.FTZ R163, R5, R161.reuse, R160.reuse ;  /* 0x000000a105a37223 */ /* 0x180fe200000100a0 */
[----:B------:R-:W-:Y:S01]  /*2540*/  LOP3.LUT P6, RZ, R4, 0xff, RZ, 0xc0, !PT ;  /* 0x000000ff04ff7812 */ /* 0x000fe200078cc0ff */
[-CC-:B------:R-:W-:Y:S01]  /*2550*/  FFMA.FTZ R162, R2, R161.reuse, R160.reuse ;  /* 0x000000a102a27223 */ /* 0x180fe200000100a0 */
[----:B------:R-:W-:Y:S01]  /*2560*/  FFMA.FTZ R190, R182, R161, R160 ;  /* 0x000000a1b6be7223 */ /* 0x000fe200000100a0 */
        /* <DEDUP_REMOVED lines=40> */
.L_x_10482:
[----:B------:R-:W0:Y:S08]  /*27f0*/  @P0 LDC.64 R116, c[0x0][0x478] ;  /* 0x00011e00ff740b82 */ /* 0x000e300000000a00 */
[----:B------:R-:W1:Y:S01]  /*2800*/  LDC.64 R118, c[0x0][0x468] ;  /* 0x00011a00ff767b82 */ /* 0x000e620000000a00 */
[----:B0-----:R-:W-:Y:S01]  /*2810*/  @P0 IMAD.WIDE.U32 R162, R11, 0x10, R116 ;  /* 0x000000100ba20825 */ /* 0x001fe200078e0074 */
[----:B------:R-:W-:-:S02]  /*2820*/  MOV R116, R185 ;  /* 0x000000b900747202 */ /* 0x000fc40000000f00 */
[----:B------:R-:W-:Y:S02]  /*2830*/  MOV R117, R187 ;  /* 0x000000bb00757202 */ /* 0x000fe40000000f00 */
[----:B------:R2:W-:Y:S01]  /*2840*/  @P0 STG.E.128 desc[UR8][R162.64], R152 ;  /* 0x00000098a2000986 */ /* 0x0005e2000c101d08 */
[C---:B-1----:R-:W-:Y:S01]  /*2850*/  IMAD.WIDE.U32 R190, R11.reuse, 0x10, R118 ;  /* 0x000000100bbe7825 */ /* 0x042fe200078e0076 */
[----:B------:R-:W-:Y:S02]  /*2860*/  MOV R118, R183 ;  /* 0x000000b700767202 */ /* 0x000fe40000000f00 */
[----:B------:R-:W-:Y:S02]  /*2870*/  MOV R119, R189 ;  /* 0x000000bd00777202 */ /* 0x000fe40000000f00 */
[----:B------:R2:W-:Y:S01]  /*2880*/  STG.E.128 desc[UR8][R190.64], R156 ;  /* 0x0000009cbe007986 */ /* 0x0005e2000c101d08 */
[----:B------:R-:W-:-:S07]  /*2890*/  IADD3 R11, PT, PT, R11, 0x80, RZ ;  /* 0x000000800b0b7810 */ /* 0x000fce0007ffe0ff */
.L_x_10480:
[----:B------:R-:W-:Y:S05]  /*28a0*/  BSYNC.RECONVERGENT B1 ;  /* 0x0000000000017941 */ /* 0x000fea0003800200 */
.L_x_10479:
        /* <DEDUP_REMOVED lines=53> */
.L_x_10485:
        /* <DEDUP_REMOVED lines=44> */
.L_x_10486:
        /* <DEDUP_REMOVED lines=11> */
.L_x_10484:
[----:B------:R-:W-:Y:S05]  /*2f70*/  BSYNC.RECONVERGENT B1 ;  /* 0x0000000000017941 */ /* 0x000fea0003800200 */
.L_x_10483:
        /* <DEDUP_REMOVED lines=53> */
.L_x_10489:
        /* <DEDUP_REMOVED lines=44> */
.L_x_10490:
        /* <DEDUP_REMOVED lines=11> */
.L_x_10488:
[----:B------:R-:W-:Y:S05]  /*3640*/  BSYNC.RECONVERGENT B1 ;  /* 0x0000000000017941 */ /* 0x000fea0003800200 */
.L_x_10487:
        /* <DEDUP_REMOVED lines=8> */
[----:B------:R-:W-:Y:S01]  /*36d0*/  ISETP.GE.U32.AND P6, PT, R22, 0x1000000, PT ;  /* 0x010000001600780c */ /* 0x000fe20003fc6070 */
[----:B------:R-:W-:Y:S02]  /*36e0*/  FFMA.FTZ R154, R24, R161, R160 ;  /* 0x000000a1189a7223 */ /* 0x000fe400000100a0 */
[----:B------:R-:W-:-:S04]  /*36f0*/  FADD.FTZ R153, R172, -R153 ;  /* 0x80000099ac997221 */ /* 0x000fc80000010000 */
[----:B-----5:R-:W-:Y:S01]  /*3700*/  FMUL.FTZ R155, R30, R153 ;  /* 0x000000991e9b7220 */ /* 0x020fe20000410000 */
[-CC-:B------:R-:W-:Y:S01]  /*3710*/  FFMA.FTZ R153, R25, R161.reuse, R160.reuse ;  /* 0x000000a119997223 */ /* 0x180fe200000100a0 */
[----:B------:R-:W-:Y:S02]  /*3720*/  FFMA.FTZ R161, R29, R161, R160 ;  /* 0x000000a11da17223 */ /* 0x000fe400000100a0 */
[----:B------:R-:W-:Y:S01]  /*3730*/  FMUL.FTZ R152, R155, R28 ;  /* 0x0000001c9b987220 */ /* 0x000fe20000410000 */
[----:B------:R-:W-:Y:S01]  /*3740*/  FADD.FTZ R153, R26, -R153 ;  /* 0x800000991a997221 */ /* 0x000fe20000010000 */
[----:B------:R-:W-:Y:S02]  /*3750*/  FADD.FTZ R161, R176, -R161 ;  /* 0x800000a1b0a17221 */ /* 0x000fe40000010000 */
        /* <DEDUP_REMOVED lines=35> */
.L_x_10492:
[----:B------:R-:W-:Y:S01]  /*3990*/  FFMA.FTZ R163, R174, R161, R160 ;  /* 0x000000a1aea37223 */ /* 0x000fe200000100a0 */
[----:B------:R-:W-:-:S03]  /*39a0*/  ISETP.GE.U32.AND P6, PT, R22, 0x1000000, PT ;  /* 0x010000001600780c */ /* 0x000fc60003fc6070 */
[----:B------:R-:W-:-:S04]  /*39b0*/  FADD.FTZ R163, R172, -R163 ;  /* 0x800000a3aca37221 */ /* 0x000fc80000010000 */
[----:B-----5:R-:W-:-:S04]  /*39c0*/  FMUL.FTZ R163, R30, R163 ;  /* 0x000000a31ea37220 */ /* 0x020fc80000410000 */
[----:B------:R-:W-:-:S04]  /*39d0*/  FMUL.FTZ R163, R163, R28 ;  /* 0x0000001ca3a37220 */ /* 0x000fc80000410000 */
[----:B------:R-:W-:Y:S01]  /*39e0*/  FMUL.FTZ R162, R163, UR13 ;  /* 0x0000000da3a27c20 */ /* 0x000fe20008410000 */
[----:B------:R-:W-:-:S03]  /*39f0*/  FFMA.FTZ R163, R25, R161, R160 ;  /* 0x000000a119a37223 */ /* 0x000fc600000100a0 */
[-C--:B------:R-:W-:Y:S01]  /*3a00*/  FMUL.FTZ R159, R159, R162.reuse ;  /* 0x000000a29f9f7220 */ /* 0x080fe20000410000 */
[----:B------:R-:W-:Y:S01]  /*3a10*/  FADD.FTZ R163, R26, -R163 ;  /* 0x800000a31aa37221 */ /* 0x000fe20000010000 */
[----:B------:R-:W-:-:S03]  /*3a20*/  FMUL.FTZ R162, R71, R162 ;  /* 0x000000a247a27220 */ /* 0x000fc60000410000 */
[----:B------:R-:W-:Y:S01]  /*3a30*/  FMUL.FTZ R163, R30, R163 ;  /* 0x000000a31ea37220 */ /* 0x000fe20000410000 */
[----:B------:R-:W-:Y:S02]  /*3a40*/  FSEL R190, R159, RZ, P6 ;  /* 0x000000ff9fbe7208 */ /* 0x000fe40003000000 */
[----:B------:R-:W-:Y:S01]  /*3a50*/  SEL R159, R162, RZ, P6 ;  /* 0x000000ffa29f7207 */ /* 0x000fe20003000000 */
[----:B------:R-:W-:Y:S01]  /*3a60*/  FMUL.FTZ R163, R163, R28 ;  /* 0x0000001ca3a37220 */ /* 0x000fe20000410000 */
[----:B------:R-:W-:Y:S01]  /*3a70*/  LOP3.LUT P6, RZ, R22, 0xff, RZ, 0xc0, !PT ;  /* 0x000000ff16ff7812 */ /* 0x000fe200078cc0ff */
[----:B------:R-:W-:Y:S02]  /*3a80*/  FADD.FTZ R131, R131, R190 ;  /* 0x000000be83837221 */ /* 0x000fe40000010000 */
[----:B------:R-:W-:-:S04]  /*3a90*/  FMUL.FTZ R163, R163, UR13 ;  /* 0x0000000da3a37c20 */ /* 0x000fc80008410000 */
[-C--:B------:R-:W-:Y:S01]  /*3aa0*/  FMUL.FTZ R156, R156, R163.reuse ;  /* 0x000000a39c9c7220 */ /* 0x080fe20000410000 */
[----:B------:R-:W-:-:S04]  /*3ab0*/  FMUL.FTZ R162, R68, R163 ;  /* 0x000000a344a27220 */ /* 0x000fc80000410000 */
[----:B------:R-:W-:Y:S02]  /*3ac0*/  FSEL R163, R156, RZ, P6 ;  /* 0x000000ff9ca37208 */ /* 0x000fe40003000000 */
[----:B------:R-:W-:Y:S01]  /*3ad0*/  SEL R156, R162, RZ, P6 ;  /* 0x000000ffa29c7207 */ /* 0x000fe20003000000 */
[-CC-:B------:R-:W-:Y:S01]  /*3ae0*/  FFMA.FTZ R162, R24, R161.reuse, R160.reuse ;  /* 0x000000a118a27223 */ /* 0x180fe200000100a0 */
[----:B------:R-:W-:Y:S01]  /*3af0*/  FFMA.FTZ R161, R29, R161, R160 ;  /* 0x000000a11da17223 */ /* 0x000fe200000100a0 */
[----:B------:R-:W-:Y:S01]  /*3b00*/  LOP3.LUT P6, RZ, R22, 0xff00, RZ, 0xc0, !PT ;  /* 0x0000ff0016ff7812 */ /* 0x000fe200078cc0ff */
[----:B------:R-:W-:Y:S01]  /*3b10*/  FADD.FTZ R128, R128, R163 ;  /* 0x000000a380807221 */ /* 0x000fe20000010000 */
[----:B------:R-:W-:Y:S01]  /*3b20*/  FADD.FTZ R183, R27, -R162 ;  /* 0x800000a21bb77221 */ /* 0x000fe20000010000 */
[----:B------:R-:W-:-:S03]  /*3b30*/  FADD.FTZ R161, R176, -R161 ;  /* 0x800000a1b0a17221 */ /* 0x000fc60000010000 */
[C---:B------:R-:W-:Y:S01]  /*3b40*/  FMUL.FTZ R183, R30.reuse, R183 ;  /* 0x000000b71eb77220 */ /* 0x040fe20000410000 */
[----:B------:R-:W-:-:S03]  /*3b50*/  FMUL.FTZ R161, R30, R161 ;  /* 0x000000a11ea17220 */ /* 0x000fc60000410000 */
[-C--:B------:R-:W-:Y:S01]  /*3b60*/  FMUL.FTZ R183, R183, R28.reuse ;  /* 0x0000001cb7b77220 */ /* 0x080fe20000410000 */
[----:B------:R-:W-:-:S03]  /*3b70*/  FMUL.FTZ R161, R161, R28 ;  /* 0x0000001ca1a17220 */ /* 0x000fc60000410000 */
[----:B------:R-:W-:Y:S01]  /*3b80*/  FMUL.FTZ R162, R183, UR13 ;  /* 0x0000000db7a27c20 */ /* 0x000fe20008410000 */
[----:B------:R-:W-:-:S03]  /*3b90*/  FMUL.FTZ R161, R161, UR13 ;  /* 0x0000000da1a17c20 */ /* 0x000fc60008410000 */
[-C--:B------:R-:W-:Y:S01]  /*3ba0*/  FMUL.FTZ R157, R157, R162.reuse ;  /* 0x000000a29d9d7220 */ /* 0x080fe20000410000 */
[----:B------:R-:W-:Y:S01]  /*3bb0*/  FMUL.FTZ R183, R69, R162 ;  /* 0x000000a245b77220 */ /* 0x000fe20000410000 */
[-C--:B------:R-:W-:Y:S01]  /*3bc0*/  FMUL.FTZ R158, R158, R161.reuse ;  /* 0x000000a19e9e7220 */ /* 0x080fe20000410000 */
[----:B------:R-:W-:Y:S02]  /*3bd0*/  FMUL.FTZ R28, R70, R161 ;  /* 0x000000a1461c7220 */ /* 0x000fe40000410000 */
[----:B------:R-:W-:Y:S02]  /*3be0*/  FSEL R162, R157, RZ, P6 ;  /* 0x000000ff9da27208 */ /* 0x000fe40003000000 */
[----:B------:R-:W-:Y:S02]  /*3bf0*/  SEL R157, R183, RZ, P6 ;  /* 0x000000ffb79d7207 */ /* 0x000fe40003000000 */
[----:B------:R-:W-:Y:S01]  /*3c00*/  LOP3.LUT P6, RZ, R22, 0xff0000, RZ, 0xc0, !PT ;  /* 0x00ff000016ff7812 */ /* 0x000fe200078cc0ff */
[----:B------:R-:W-:-:S03]  /*3c10*/  FADD.FTZ R129, R129, R162 ;  /* 0x000000a281817221 */ /* 0x000fc60000010000 */
[----:B------:R-:W-:Y:S02]  /*3c20*/  FSEL R161, R158, RZ, P6 ;  /* 0x000000ff9ea17208 */ /* 0x000fe40003000000 */
[----:B------:R-:W-:-:S03]  /*3c30*/  SEL R158, R28, RZ, P6 ;  /* 0x000000ff1c9e7207 */ /* 0x000fc60003000000 */
[----:B------:R-:W-:-:S07]  /*3c40*/  FADD.FTZ R130, R130, R161 ;  /* 0x000000a182827221 */ /* 0x000fce0000010000 */
.L_x_10493:
[----:B------:R-:W0:Y:S08]  /*3c50*/  @P0 LDC.64 R160, c[0x0][0x478] ;  /* 0x00011e00ffa00b82 */ /* 0x000e300000000a00 */
[----:B------:R-:W1:Y:S01]  /*3c60*/  LDC.64 R162, c[0x0][0x468] ;  /* 0x00011a00ffa27b82 */ /* 0x000e620000000a00 */
[----:B0-----:R-:W-:-:S05]  /*3c70*/  @P0 IMAD.WIDE.U32 R160, R11, 0x10, R160 ;  /* 0x000000100ba00825 */ /* 0x001fca00078e00a0 */
[----:B------:R0:W-:Y:S01]  /*3c80*/  @P0 STG.E.128 desc[UR8][R160.64], R152 ;  /* 0x00000098a0000986 */ /* 0x0001e2000c101d08 */
[----:B-1----:R-:W-:-:S05]  /*3c90*/  IMAD.WIDE.U32 R162, R11, 0x10, R162 ;  /* 0x000000100ba27825 */ /* 0x002fca00078e00a2 */
[----:B------:R0:W-:Y:S01]  /*3ca0*/  STG.E.128 desc[UR8][R162.64], R156 ;  /* 0x0000009ca2007986 */ /* 0x0001e2000c101d08 */
[----:B------:R-:W-:Y:S05]  /*3cb0*/  BRA `(.L_x_10491) ;  /* 0x0000002000707947 */ /* 0x000fea0003800000 */
.L_x_10474:
        /* <DEDUP_REMOVED lines=15> */
[----:B------:R-:W-:Y:S01]  /*3db0*/  LOP3.LUT P0, RZ, R12, 0xff, RZ, 0xc0, !PT ;  /* 0x000000ff0cff7812 */ /* 0x000fe2000780c0ff */
[C---:B-----5:R-:W-:Y:S01]  /*3dc0*/  FFMA.FTZ R163, R30.reuse, R163, R132 ;  /* 0x000000a31ea37223 */ /* 0x060fe20000010084 */
[C---:B------:R-:W-:Y:S01]  /*3dd0*/  FFMA.FTZ R183, R30.reuse, R162, R133 ;  /* 0x000000a21eb77223 */ /* 0x040fe20000010085 */
[----:B------:R-:W-:Y:S01]  /*3de0*/  FADD.FTZ R187, R181, -R190 ;  /* 0x800000beb5bb7221 */ /* 0x000fe20000010000 */
[----:B------:R-:W-:Y:S01]  /*3df0*/  FFMA.FTZ R185, R30, R185, R134 ;  /* 0x000000b91eb97223 */ /* 0x000fe20000010086 */
[-C--:B------:R-:W-:Y:S01]  /*3e00*/  FMUL.FTZ R163, R163, R28.reuse ;  /* 0x0000001ca3a37220 */ /* 0x080fe20000410000 */
[----:B------:R-:W-:-:S02]  /*3e10*/  FMUL.FTZ R183, R183, R28 ;  /* 0x0000001cb7b77220 */ /* 0x000fc40000410000 */
[----:B------:R-:W-:Y:S01]  /*3e20*/  FMUL.FTZ R185, R185, R28 ;  /* 0x0000001cb9b97220 */ /* 0x000fe20000410000 */
[----:B------:R-:W-:Y:S01]  /*3e30*/  FMUL.FTZ R163, R163, UR13 ;  /* 0x0000000da3a37c20 */ /* 0x000fe20008410000 */
[----:B------:R-:W-:Y:S01]  /*3e40*/  FMUL.FTZ R190, R183, UR13 ;  /* 0x0000000db7be7c20 */ /* 0x000fe20008410000 */
[----:B------:R-:W-:Y:S01]  /*3e50*/  FFMA.FTZ R183, R30, R187, R135 ;  /* 0x000000bb1eb77223 */ /* 0x000fe20000010087 */
[----:B------:R-:W-:Y:S01]  /*3e60*/  FMUL.FTZ R185, R185, UR13 ;  /* 0x0000000db9b97c20 */ /* 0x000fe20008410000 */
[-C--:B------:R-:W-:Y:S01]  /*3e70*/  FMUL.FTZ R156, R156, R163.reuse ;  /* 0x000000a39c9c7220 */ /* 0x080fe20000410000 */
[----:B------:R-:W-:Y:S01]  /*3e80*/  FMUL.FTZ R162, R36, R163 ;  /* 0x000000a324a27220 */ /* 0x000fe20000410000 */
[-C--:B------:R-:W-:Y:S01]  /*3e90*/  FMUL.FTZ R157, R157, R190.reuse ;  /* 0x000000be9d9d7220 */ /* 0x080fe20000410000 */
[----:B------:R-:W-:Y:S01]  /*3ea0*/  FMUL.FTZ R190, R37, R190 ;  /* 0x000000be25be7220 */ /* 0x000fe20000410000 */
[----:B------:R-:W-:Y:S01]  /*3eb0*/  FMUL.FTZ R183, R183, R28 ;  /* 0x0000001cb7b77220 */ /* 0x000fe20000410000 */
[----:B------:R-:W-:Y:S01]  /*3ec0*/  FSEL R163, R156, RZ, P0 ;  /* 0x000000ff9ca37208 */ /* 0x000fe20000000000 */
[-C--:B------:R-:W-:Y:S01]  /*3ed0*/  FMUL.FTZ R158, R158, R185.reuse ;  /* 0x000000b99e9e7220 */ /* 0x080fe20000410000 */
[----:B------:R-:W-:Y:S01]  /*3ee0*/  SEL R156, R162, RZ, P0 ;  /* 0x000000ffa29c7207 */ /* 0x000fe20000000000 */
[----:B------:R-:W-:Y:S01]  /*3ef0*/  FMUL.FTZ R185, R38, R185 ;  /* 0x000000b926b97220 */ /* 0x000fe20000410000 */
[----:B------:R-:W-:-:S04]  /*3f00*/  LOP3.LUT P0, RZ, R12, 0xff00, RZ, 0xc0, !PT ;  /* 0x0000ff000cff7812 */ /* 0x000fc8000780c0ff */
[----:B------:R-:W-:Y:S02]  /*3f10*/  FSEL R162, R157, RZ, P0 ;  /* 0x000000ff9da27208 */ /* 0x000fe40000000000 */
[----:B------:R-:W-:Y:S01]  /*3f20*/  SEL R157, R190, RZ, P0 ;  /* 0x000000ffbe9d7207 */ /* 0x000fe20000000000 */
[----:B------:R-:W-:Y:S01]  /*3f30*/  FMUL.FTZ R190, R183, UR13 ;  /* 0x0000000db7be7c20 */ /* 0x000fe20008410000 */
[----:B------:R-:W-:-:S03]  /*3f40*/  LOP3.LUT P0, RZ, R12, 0xff0000, RZ, 0xc0, !PT ;  /* 0x00ff00000cff7812 */ /* 0x000fc6000780c0ff */
[-C--:B------:R-:W-:Y:S01]  /*3f50*/  FMUL.FTZ R183, R159, R190.reuse ;  /* 0x000000be9fb77220 */ /* 0x080fe20000410000 */
[----:B------:R-:W-:Y:S01]  /*3f60*/  FSEL R159, R158, RZ, P0 ;  /* 0x000000ff9e9f7208 */ /* 0x000fe20000000000 */
[----:B------:R-:W-:Y:S01]  /*3f70*/  FMUL.FTZ R190, R39, R190 ;  /* 0x000000be27be7220 */ /* 0x000fe20000410000 */
[----:B------:R-:W-:Y:S01]  /*3f80*/  SEL R158, R185, RZ, P0 ;  /* 0x000000ffb99e7207 */ /* 0x000fe20000000000 */
[----:B------:R-:W-:Y:S01]  /*3f90*/  FADD.FTZ R185, R113, R162 ;  /* 0x000000a271b97221 */ /* 0x000fe20000010000 */
[----:B------:R-:W-:Y:S01]  /*3fa0*/  ISETP.GE.U32.AND P0, PT, R12, 0x1000000, PT ;  /* 0x010000000c00780c */ /* 0x000fe20003f06070 */
[----:B------:R-:W-:-:S03]  /*3fb0*/  FADD.FTZ R187, R114, R159 ;  /* 0x0000009f72bb7221 */ /* 0x000fc60000010000 */
[----:B------:R-:W-:Y:S01]  /*3fc0*/  FSEL R192, R183, RZ, P0 ;  /* 0x000000ffb7c07208 */ /* 0x000fe20000000000 */
[----:B------:R-:W-:Y:S01]  /*3fd0*/  FADD.FTZ R183, R112, R163 ;  /* 0x000000a370b77221 */ /* 0x000fe20000010000 */
[----:B------:R-:W-:-:S03]  /*3fe0*/  SEL R159, R190, RZ, P0 ;  /* 0x000000ffbe9f7207 */ /* 0x000fc60000000000 */
[----:B------:R-:W-:Y:S01]  /*3ff0*/  FADD.FTZ R192, R115, R192 ;  /* 0x000000c073c07221 */ /* 0x000fe20000010000 */
[----:B------:R-:W-:Y:S06]  /*4000*/  BRA `(.L_x_10497) ;  /* 0x0000000000b07947 */ /* 0x000fec0003800000 */
.L_x_10496:
[-CC-:B------:R-:W-:Y:S01]  /*4010*/  FFMA.FTZ R153, R3, R161.reuse, R160.reuse ;  /* 0x000000a103997223 */ /* 0x180fe200000100a0 */
[-CC-:B------:R-:W-:Y:S01]  /*4020*/  FFMA.FTZ R154, R164, R161.reuse, R160.reuse ;  /* 0x000000a1a49a7223 */ /* 0x180fe200000100a0 */
[----:B------:R-:W-:Y:S01]  /*4030*/  FFMA.FTZ R163, R171, R161, R160 ;  /* 0x000000a1aba37223 */ /* 0x000fe200000100a0 */
[----:B------:R-:W-:Y:S01]  /*4040*/  LOP3.LUT P0, RZ, R12, 0xff, RZ, 0xc0, !PT ;  /* 0x000000ff0cff7812 */ /* 0x000fe2000780c0ff */
[----:B------:R-:W-:Y:S02]  /*4050*/  FADD.FTZ R153, R166, -R153 ;  /* 0x80000099a6997221 */ /* 0x000fe40000010000 */
[----:B------:R-:W-:Y:S02]  /*4060*/  FADD.FTZ R163, R188, -R163 ;  /* 0x800000a3bca37221 */ /* 0x000fe40000010000 */
[----:B-----5:R-:W-:Y:S01]  /*4070*/  FFMA.FTZ R152, R30, R153, R132 ;  /* 0x000000991e987223 */ /* 0x020fe20000010084 */
[----:B------:R-:W-:-:S03]  /*4080*/  FADD.FTZ R153, R173, -R154 ;  /* 0x8000009aad997221 */ /* 0x000fc60000010000 */
[----:B------:R-:W-:Y:S01]  /*4090*/  FMUL.FTZ R154, R152, R28 ;  /* 0x0000001c989a7220 */ /* 0x000fe20000410000 */
[----:B------:R-:W-:-:S03]  /*40a0*/  FFMA.FTZ R153, R30, R153, R133 ;  /* 0x000000991e997223 */ /* 0x000fc60000010085 */
[----:B------:R-:W-:Y:S01]  /*40b0*/  FMUL.FTZ R155, R154, UR13 ;  /* 0x0000000d9a9b7c20 */ /* 0x000fe20008410000 */
[----:B------:R-:W-:Y:S01]  /*40c0*/  FFMA.FTZ R154, R186, R161, R160 ;  /* 0x000000a1ba9a7223 */ /* 0x000fe200000100a0 */
[-C--:B------:R-:W-:Y:S02]  /*40d0*/  FMUL.FTZ R162, R153, R28.reuse ;  /* 0x0000001c99a27220 */ /* 0x080fe40000410000 */
[-C--:B------:R-:W-:Y:S01]  /*40e0*/  FMUL.FTZ R156, R156, R155.reuse ;  /* 0x0000009b9c9c7220 */ /* 0x080fe20000410000 */
[----:B------:R-:W-:Y:S01]  /*40f0*/  FMUL.FTZ R155, R36, R155 ;  /* 0x0000009b249b7220 */ /* 0x000fe20000410000 */
[----:B------:R-:W-:Y:S01]  /*4100*/  FADD.FTZ R185, R181, -R154 ;  /* 0x8000009ab5b97221 */ /* 0x000fe20000010000 */
[----:B------:R-:W-:Y:S01]  /*4110*/  FFMA.FTZ R154, R30, R163, R134 ;  /* 0x000000a31e9a7223 */ /* 0x000fe20000010086 */
[----:B------:R-:W-:Y:S01]  /*4120*/  FMUL.FTZ R162, R162, UR13 ;  /* 0x0000000da2a27c20 */ /* 0x000fe20008410000 */
[----:B------:R-:W-:Y:S02]  /*4130*/  FSEL R183, R156, RZ, P0 ;  /* 0x000000ff9cb77208 */ /* 0x000fe40000000000 */
[----:B------:R-:W-:Y:S01]  /*4140*/  SEL R156, R155, RZ, P0 ;  /* 0x000000ff9b9c7207 */ /* 0x000fe20000000000 */
[----:B------:R-:W-:Y:S01]  /*4150*/  FFMA.FTZ R155, R30, R185, R135 ;  /* 0x000000b91e9b7223 */ /* 0x000fe20000010087 */
[----:B------:R-:W-:Y:S01]  /*4160*/  FMUL.FTZ R185, R154, R28 ;  /* 0x0000001c9ab97220 */ /* 0x000fe20000410000 */
[-C--:B------:R-:W-:Y:S01]  /*4170*/  FMUL.FTZ R157, R157, R162.reuse ;  /* 0x000000a29d9d7220 */ /* 0x080fe20000410000 */
[----:B------:R-:W-:Y:S01]  /*4180*/  LOP3.LUT P0, RZ, R12, 0xff00, RZ, 0xc0, !PT ;  /* 0x0000ff000cff7812 */ /* 0x000fe2000780c0ff */
[----:B------:R-:W-:Y:S01]  /*4190*/  FMUL.FTZ R163, R37, R162 ;  /* 0x000000a225a37220 */ /* 0x000fe20000410000 */
[----:B------:R-:W-:Y:S01]  /*41a0*/  FMUL.FTZ R185, R185, UR13 ;  /* 0x0000000db9b97c20 */ /* 0x000fe20008410000 */
[----:B------:R-:W-:Y:S01]  /*41b0*/  FMUL.FTZ R187, R155, R28 ;  /* 0x0000001c9bbb7220 */ /* 0x000fe20000410000 */
[----:B------:R-:W-:Y:S01]  /*41c0*/  FSEL R162, R157, RZ, P0 ;  /* 0x000000ff9da27208 */ /* 0x000fe20000000000 */
[----:B------:R-:W-:Y:S01]  /*41d0*/  FADD.FTZ R183, R112, R183 ;  /* 0x000000b770b77221 */ /* 0x000fe20000010000 */
[----:B------:R-:W-:Y:S01]  /*41e0*/  SEL R157, R163, RZ, P0 ;  /* 0x000000ffa39d7207 */ /* 0x000fe20000000000 */
[-C--:B------:R-:W-:Y:S01]  /*41f0*/  FMUL.FTZ R158, R158, R185.reuse ;  /* 0x000000b99e9e7220 */ /* 0x080fe20000410000 */
[----:B------:R-:W-:Y:S01]  /*4200*/  LOP3.LUT P0, RZ, R12, 0xff0000, RZ, 0xc0, !PT ;  /* 0x00ff00000cff7812 */ /* 0x000fe2000780c0ff */
[----:B------:R-:W-:Y:S01]  /*4210*/  FMUL.FTZ R185, R38, R185 ;  /* 0x000000b926b97220 */ /* 0x000fe20000410000 */
[----:B------:R-:W-:-:S02]  /*4220*/  FMUL.FTZ R190, R187, UR13 ;  /* 0x0000000dbbbe7c20 */ /* 0x000fc40008410000 */
[----:B------:R-:W-:Y:S02]  /*4230*/  FSEL R187, R158, RZ, P0 ;  /* 0x000000ff9ebb7208 */ /* 0x000fe40000000000 */
[----:B------:R-:W-:Y:S01]  /*4240*/  FMUL.FTZ R159, R159, R190 ;  /* 0x000000be9f9f7220 */ /* 0x000fe20000410000 */
[----:B------:R-:W-:Y:S01]  /*4250*/  SEL R158, R185, RZ, P0 ;  /* 0x000000ffb99e7207 */ /* 0x000fe20000000000 */
[----:B------:R-:W-:Y:S01]  /*4260*/  FADD.FTZ R185, R113, R162 ;  /* 0x000000a271b97221 */ /* 0x000fe20000010000 */
[----:B------:R-:W-:Y:S01]  /*4270*/  ISETP.GE.U32.AND P0, PT, R12, 0x1000000, PT ;  /* 0x010000000c00780c */ /* 0x000fe20003f06070 */
[----:B------:R-:W-:-:S03]  /*4280*/  FADD.FTZ R187, R114, R187 ;  /* 0x000000bb72bb7221 */ /* 0x000fc60000010000 */
[----:B------:R-:W-:Y:S01]  /*4290*/  FSEL R192, R159, RZ, P0 ;  /* 0x000000ff9fc07208 */ /* 0x000fe20000000000 */
[----:B------:R-:W-:-:S04]  /*42a0*/  FMUL.FTZ R159, R39, R190 ;  /* 0x000000be279f7220 */ /* 0x000fc80000410000 */
[----:B------:R-:W-:Y:S01]  /*42b0*/  FADD.FTZ R192, R115, R192 ;  /* 0x000000c073c07221 */ /* 0x000fe20000010000 */
[----:B------:R-:W-:-:S07]  /*42c0*/  SEL R159, R159, RZ, P0 ;  /* 0x000000ff9f9f7207 */ /* 0x000fce0000000000 */
.L_x_10497:
[----:B------:R-:W-:Y:S01]  /*42d0*/  ISETP.NE.U32.AND P0, PT, RZ, UR14, PT ;  /* 0x0000000eff007c0c */ /* 0x000fe2000bf05070 */
[----:B------:R-:W0:Y:S03]  /*42e0*/  LDC.64 R114, c[0x0][0x468] ;  /* 0x00011a00ff727b82 */ /* 0x000e260000000a00 */
[----:B------:R-:W-:-:S13]  /*42f0*/  ISETP.NE.AND.EX P0, PT, RZ, UR15, PT, P0 ;  /* 0x0000000fff007c0c */ /* 0x000fda000bf05300 */
        /* <DEDUP_REMOVED lines=10> */
.L_x_10495:
[----:B------:R-:W-:Y:S05]  /*43a0*/  BSYNC.RECONVERGENT B1 ;  /* 0x0000000000017941 */ /* 0x000fea0003800200 */
.L_x_10494:
        /* <DEDUP_REMOVED lines=10> */
[----:B------:R-:W-:Y:S01]  /*4450*/  LOP3.LUT P6, RZ, R4, 0xff, RZ, 0xc0, !PT ;  /* 0x000000ff04ff7812 */ /* 0x000fe200078cc0ff */
[-C--:B------:R-:W-:Y:S01]  /*4460*/  FFMA.FTZ R155, R167, R161.reuse, R160 ;  /* 0x000000a1a79b7223 */ /* 0x080fe200000100a0 */
[----:B------:R-:W-:Y:S01]  /*4470*/  FADD.FTZ R153, R0, -R153 ;  /* 0x8000009900997221 */ /* 0x000fe20000010000 */
[----:B------:R-:W-:Y:S01]  /*4480*/  FADD.FTZ R154, R169, -R154 ;  /* 0x8000009aa99a7221 */ /* 0x000fe20000010000 */
[----:B------:R-:W-:Y:S01]  /*4490*/  FFMA.FTZ R190, R182, R161, R160 ;  /* 0x000000a1b6be7223 */ /* 0x000fe200000100a0 */
[----:B------:R-:W-:Y:S01]  /*44a0*/  FADD.FTZ R155, R184, -R155 ;  /* 0x8000009bb89b7221 */ /* 0x000fe20000010000 */
[----:B-----5:R-:W-:Y:S02]  /*44b0*/  FFMA.FTZ R152, R30, R153, R136 ;  /* 0x000000991e987223 */ /* 0x020fe40000010088 */
[----:B------:R-:W-:-:S02]  /*44c0*/  FADD.FTZ R190, R179, -R190 ;  /* 0x800000beb3be7221 */ /* 0x000fc40000010000 */
[----:B------:R-:W-:-:S04]  /*44d0*/  FMUL.FTZ R153, R152, R28 ;  /* 0x0000001c98997220 */ /* 0x000fc80000410000 */
[----:B------:R-:W-:-:S04]  /*44e0*/  FMUL.FTZ R153, R153, UR13 ;  /* 0x0000000d99997c20 */ /* 0x000fc80008410000 */
[-C--:B------:R-:W-:Y:S01]  /*44f0*/  FMUL.FTZ R156, R156, R153.reuse ;  /* 0x000000999c9c7220 */ /* 0x080fe20000410000 */
[----:B------:R-:W-:-:S04]  /*4500*/  FMUL.FTZ R153, R44, R153 ;  /* 0x000000992c997220 */ /* 0x000fc80000410000 */
[----:B------:R-:W-:Y:S02]  /*4510*/  FSEL R163, R156, RZ, P6 ;  /* 0x000000ff9ca37208 */ /* 0x000fe40003000000 */
[----:B------:R-:W-:Y:S01]  /*4520*/  SEL R156, R153, RZ, P6 ;  /* 0x000000ff999c7207 */ /* 0x000fe20003000000 */
[----:B------:R-:W-:Y:S01]  /*4530*/  FFMA.FTZ R153, R30, R154, R137 ;  /* 0x0000009a1e997223 */ /* 0x000fe20000010089 */
[----:B------:R-:W-:-:S03]  /*4540*/  LOP3.LUT P6, RZ, R4, 0xff00, RZ, 0xc0, !PT ;  /* 0x0000ff0004ff7812 */ /* 0x000fc600078cc0ff */
        /* <DEDUP_REMOVED lines=15> */
[----:B------:R-:W-:Y:S01]  /*4640*/  FFMA.FTZ R155, R30, R190, R139 ;  /* 0x000000be1e9b7223 */ /* 0x000fe2000001008b */
[----:B------:R-:W-:Y:S01]  /*4650*/  ISETP.GE.U32.AND P6, PT, R4, 0x1000000, PT ;  /* 0x010000000400780c */ /* 0x000fe20003fc6070 */
[----:B------:R-:W-:Y:S02]  /*4660*/  FADD.FTZ R183, R118, R183 ;  /* 0x000000b776b77221 */ /* 0x000fe40000010000 */
        /* <DEDUP_REMOVED lines=9> */
.L_x_10500:
[-CC-:B------:R-:W-:Y:S01]  /*4700*/  FFMA.FTZ R163, R5, R161.reuse, R160.reuse ;  /* 0x000000a105a37223 */ /* 0x180fe200000100a0 */
[-CC-:B------:R-:W-:Y:S01]  /*4710*/  FFMA.FTZ R162, R2, R161.reuse, R160.reuse ;  /* 0x000000a102a27223 */ /* 0x180fe200000100a0 */
[----:B------:R-:W-:Y:S01]  /*4720*/  LOP3.LUT P6, RZ, R4, 0xff, RZ, 0xc0, !PT ;  /* 0x000000ff04ff7812 */ /* 0x000fe200078cc0ff */
[----:B------:R-:W-:Y:S01]  /*4730*/  FFMA.FTZ R190, R182, R161, R160 ;  /* 0x000000a1b6be7223 */ /* 0x000fe200000100a0 */
[----:B------:R-:W-:Y:S01]  /*4740*/  FADD.FTZ R163, R0, -R163 ;  /* 0x800000a300a37221 */ /* 0x000fe20000010000 */
[----:B------:R-:W-:Y:S02]  /*4750*/  FADD.FTZ R162, R169, -R162 ;  /* 0x800000a2a9a27221 */ /* 0x000fe40000010000 */
[----:B------:R-:W-:Y:S01]  /*4760*/  FADD.FTZ R190, R179, -R190 ;  /* 0x800000beb3be7221 */ /* 0x000fe20000010000 */
[----:B-----5:R-:W-:-:S04]  /*4770*/  FFMA.FTZ R163, R30, R163, R136 ;  /* 0x000000a31ea37223 */ /* 0x020fc80000010088 */
        /* <DEDUP_REMOVED lines=19> */
[----:B------:R-:W-:-:S04]  /*48b0*/  FFMA.FTZ R163, R30, R163, R138 ;  /* 0x000000a31ea37223 */ /* 0x000fc8000001008a */
        /* <DEDUP_REMOVED lines=14> */
[----:B------:R-:W-:-:S03]  /*49a0*/  SEL R159, R163, RZ, P6 ;  /* 0x000000ffa39f7207 */ /* 0x000fc60003000000 */
[----:B------:R-:W-:-:S07]  /*49b0*/  FADD.FTZ R189, R119, R190 ;  /* 0x000000be77bd7221 */ /* 0x000fce0000010000 */
.L_x_10501:
        /* <DEDUP_REMOVED lines=11> */
.L_x_10499:
[----:B------:R-:W-:Y:S05]  /*4a70*/  BSYNC.RECONVERGENT B1 ;  /* 0x0000000000017941 */ /* 0x000fea0003800200 */
.L_x_10498:
        /* <DEDUP_REMOVED lines=53> */
.L_x_10504:
        /* <DEDUP_REMOVED lines=44> */
.L_x_10505:
        /* <DEDUP_REMOVED lines=11> */
.L_x_10503:
[----:B------:R-:W-:Y:S05]  /*5140*/  BSYNC.RECONVERGENT B1 ;  /* 0x0000000000017941 */ /* 0x000fea0003800200 */
.L_x_10502:
        /* <DEDUP_REMOVED lines=53> */
.L_x_10508:
        /* <DEDUP_REMOVED lines=44> */
.L_x_10509:
        /* <DEDUP_REMOVED lines=11> */
.L_x_10507:
[----:B------:R-:W-:Y:S05]  /*5810*/  BSYNC.RECONVERGENT B1 ;  /* 0x0000000000017941 */ /* 0x000fea0003800200 */
.L_x_10506:
        /* <DEDUP_REMOVED lines=10> */
[----:B------:R-:W-:Y:S02]  /*58c0*/  FADD.FTZ R153, R172, -R153 ;  /* 0x80000099ac997221 */ /* 0x000fe40000010000 */
[----:B------:R-:W-:Y:S02]  /*58d0*/  FADD.FTZ R154, R27, -R154 ;  /* 0x8000009a1b9a7221 */ /* 0x000fe40000010000 */
[----:B-----5:R-:W-:Y:S01]  /*58e0*/  FFMA.FTZ R155, R30, R153, R151 ;  /* 0x000000991e9b7223 */ /* 0x020fe20000010097 */
[-CC-:B------:R-:W-:Y:S01]  /*58f0*/  FFMA.FTZ R153, R25, R161.reuse, R160.reuse ;  /* 0x000000a119997223 */ /* 0x180fe200000100a0 */
[----:B------:R-:W-:-:S02]  /*5900*/  FFMA.FTZ R161, R29, R161, R160 ;  /* 0x000000a11da17223 */ /* 0x000fc400000100a0 */
        /* <DEDUP_REMOVED lines=37> */
.L_x_10510:
[----:B------:R-:W-:Y:S01]  /*5b60*/  FFMA.FTZ R163, R174, R161, R160 ;  /* 0x000000a1aea37223 */ /* 0x000fe200000100a0 */
[----:B------:R-:W-:-:S03]  /*5b70*/  ISETP.GE.U32.AND P6, PT, R22, 0x1000000, PT ;  /* 0x010000001600780c */ /* 0x000fc60003fc6070 */
[----:B------:R-:W-:-:S04]  /*5b80*/  FADD.FTZ R163, R172, -R163 ;  /* 0x800000a3aca37221 */ /* 0x000fc80000010000 */
[----:B-----5:R-:W-:-:S04]  /*5b90*/  FFMA.FTZ R163, R30, R163, R151 ;  /* 0x000000a31ea37223 */ /* 0x020fc80000010097 */
[----:B------:R-:W-:-:S04]  /*5ba0*/  FMUL.FTZ R163, R163, R28 ;  /* 0x0000001ca3a37220 */ /* 0x000fc80000410000 */
[----:B------:R-:W-:Y:S01]  /*5bb0*/  FMUL.FTZ R162, R163, UR13 ;  /* 0x0000000da3a27c20 */ /* 0x000fe20008410000 */
[----:B------:R-:W-:-:S03]  /*5bc0*/  FFMA.FTZ R163, R25, R161, R160 ;  /* 0x000000a119a37223 */ /* 0x000fc600000100a0 */
[-C--:B------:R-:W-:Y:S01]  /*5bd0*/  FMUL.FTZ R159, R159, R162.reuse ;  /* 0x000000a29f9f7220 */ /* 0x080fe20000410000 */
[----:B------:R-:W-:Y:S01]  /*5be0*/  FADD.FTZ R163, R26, -R163 ;  /* 0x800000a31aa37221 */ /* 0x000fe20000010000 */
[----:B------:R-:W-:-:S03]  /*5bf0*/  FMUL.FTZ R162, R71, R162 ;  /* 0x000000a247a27220 */ /* 0x000fc60000410000 */
[----:B------:R-:W-:Y:S01]  /*5c00*/  FFMA.FTZ R163, R30, R163, R148 ;  /* 0x000000a31ea37223 */ /* 0x000fe20000010094 */
        /* <DEDUP_REMOVED lines=16> */
[C---:B------:R-:W-:Y:S01]  /*5d10*/  FFMA.FTZ R183, R30.reuse, R162, R149 ;  /* 0x000000a21eb77223 */ /* 0x040fe20000010095 */
[----:B------:R-:W-:-:S03]  /*5d20*/  FFMA.FTZ R161, R30, R161, R150 ;  /* 0x000000a11ea17223 */ /* 0x000fc60000010096 */
        /* <DEDUP_REMOVED lines=15> */
.L_x_10511:
[----:B------:R-:W0:Y:S08]  /*5e20*/  @P0 LDC.64 R160, c[0x0][0x478] ;  /* 0x00011e00ffa00b82 */ /* 0x000e300000000a00 */
[----:B------:R-:W1:Y:S01]  /*5e30*/  LDC.64 R162, c[0x0][0x468] ;  /* 0x00011a00ffa27b82 */ /* 0x000e620000000a00 */
[----:B0-----:R-:W-:-:S05]  /*5e40*/  @P0 IMAD.WIDE.U32 R160, R11, 0x10, R160 ;  /* 0x000000100ba00825 */ /* 0x001fca00078e00a0 */
[----:B------:R0:W-:Y:S01]  /*5e50*/  @P0 STG.E.128 desc[UR8][R160.64], R152 ;  /* 0x00000098a0000986 */ /* 0x0001e2000c101d08 */
[----:B-1----:R-:W-:-:S05]  /*5e60*/  IMAD.WIDE.U32 R162, R11, 0x10, R162 ;  /* 0x000000100ba27825 */ /* 0x002fca00078e00a2 */
[----:B------:R0:W-:Y:S02]  /*5e70*/  STG.E.128 desc[UR8][R162.64], R156 ;  /* 0x0000009ca2007986 */ /* 0x0001e4000c101d08 */
.L_x_10491:
[----:B------:R-:W-:Y:S05]  /*5e80*/  BSYNC.RECONVERGENT B0 ;  /* 0x0000000000007941 */ /* 0x000fea0003800200 */
.L_x_10473:
[----:B0-234-:R-:W0:Y:S01]  /*5e90*/  LDC.64 R156, c[0x0][0x380] ;  /* 0x0000e000ff9c7b82 */ /* 0x01de220000000a00 */
[----:B------:R-:W-:Y:S01]  /*5ea0*/  UPLOP3.LUT UP1, UPT, UPT, UPT, UP1, 0x40, 0x4 ;  /* 0x000000000004789c */ /* 0x000fe20003f2e810 */
[----:B0-----:R-:W-:-:S04]  /*5eb0*/  IADD3 R10, PT, PT, R10, R156, RZ ;  /* 0x0000009c0a0a7210 */ /* 0x001fc80007ffe0ff */
[----:B------:R-:W-:-:S13]  /*5ec0*/  ISETP.GE.AND P0, PT, R10, R157, PT ;  /* 0x0000009d0a00720c */ /* 0x000fda0003f06270 */
[----:B------:R-:W-:Y:S05]  /*5ed0*/  @!P0 BRA `(.L_x_10512) ;  /* 0xffffffa800388947 */ /* 0x000fea000383ffff */
.L_x_10460:
        /* <DEDUP_REMOVED lines=15> */
.L_x_10514:
[----:B------:R-:W-:Y:S05]  /*5fd0*/  BSYNC.RECONVERGENT B0 ;  /* 0x0000000000007941 */ /* 0x000fea0003800200 */
.L_x_10513:
        /* <DEDUP_REMOVED lines=12> */
.L_x_10516:
[----:B------:R-:W-:Y:S05]  /*60a0*/  BSYNC.RECONVERGENT B0 ;  /* 0x0000000000007941 */ /* 0x000fea0003800200 */
.L_x_10515:
        /* <DEDUP_REMOVED lines=12> */
.L_x_10518:
[----:B------:R-:W-:Y:S05]  /*6170*/  BSYNC.RECONVERGENT B0 ;  /* 0x0000000000007941 */ /* 0x000fea0003800200 */
.L_x_10517:
        /* <DEDUP_REMOVED lines=12> */
.L_x_10520:
[----:B------:R-:W-:Y:S05]  /*6240*/  BSYNC.RECONVERGENT B0 ;  /* 0x0000000000007941 */ /* 0x000fea0003800200 */
.L_x_10519:
        /* <DEDUP_REMOVED lines=11> */
.L_x_10521:
        /* <DEDUP_REMOVED lines=16> */
.L_x_10974:


//--------------------- .text._ZN10layer_norm13ln_bwd_kernelINS_13Kernel_traitsIfffffjLj2560ELj1ELj1ELj4ELj16ENS_18Kernel_traits_baseILj2560EfffffjLj128EEEEELb1ELb1ELb0ELb1EEEvNS_9BwdParamsE --------------------------
	.section	.text._ZN10layer_norm13ln_bwd_kernelINS_13Kernel_traitsIfffffjLj2560ELj1ELj1ELj4ELj16ENS_18Kernel_traits_baseILj2560EfffffjLj128EEEEELb1ELb1ELb0ELb1EEEvNS_9BwdParamsE,"ax",@progbits
	.align	128
        .global         _ZN10layer_norm13ln_bwd_kernelINS_13Kernel_traitsIfffffjLj2560ELj1ELj1ELj4ELj16ENS_18Kernel_traits_baseILj2560EfffffjLj128EEEEELb1ELb1ELb0ELb1EEEvNS_9BwdParamsE
        .type           _ZN10layer_norm13ln_bwd_kernelINS_13Kernel_traitsIfffffjLj2560ELj1ELj1ELj4ELj16ENS_18Kernel_traits_baseILj2560EfffffjLj128EEEEELb1ELb1ELb0ELb1EEEvNS_9BwdParamsE,@function
        .size           _ZN10layer_norm13ln_bwd_kernelINS_13Kernel_traitsIfffffjLj2560ELj1ELj1ELj4ELj16ENS_18Kernel_traits_baseILj2560EfffffjLj128EEEEELb1ELb1ELb0ELb1EEEvNS_9BwdParamsE,(.L_x_10975 - _ZN10layer_norm13ln_bwd_kernelINS_13Kernel_traitsIfffffjLj2560ELj1ELj1ELj4ELj16ENS_18Kernel_traits_baseILj2560EfffffjLj128EEEEELb1ELb1ELb0ELb1EEEvNS_9BwdParamsE)
        .other          _ZN10layer_norm13ln_bwd_kernelINS_13Kernel_traitsIfffffjLj2560ELj1ELj1ELj4ELj16ENS_18Kernel_traits_baseILj2560EfffffjLj128EEEEELb1ELb1ELb0ELb1EEEvNS_9BwdParamsE,@"STO_CUDA_ENTRY STV_DEFAULT"
_ZN10layer_norm13ln_bwd_kernelINS_13Kernel_traitsIfffffjLj2560ELj1ELj1ELj4ELj16ENS_18Kernel_traits_baseILj2560EfffffjLj128EEEEELb1ELb1ELb0ELb1EEEvNS_9BwdParamsE:
.text._ZN10layer_norm13ln_bwd_kernelINS_13Kernel_traitsIfffffjLj2560ELj1ELj1ELj4ELj16ENS_18Kernel_traits_baseILj2560EfffffjLj128EEEEELb1ELb1ELb0ELb1EEEvNS_9BwdParamsE:
        /* <DEDUP_REMOVED lines=41> */
[----:B------:R-:W-:-:S02]  /*0290*/  PLOP3.LUT P2, PT, PT, PT, PT, 0x8, 0x80 ;  /* 0x000000000080781c */ /* 0x000fc40003f4e170 */
[----:B------:R-:W-:Y:S02]  /*02a0*/  CS2R R8, SRZ ;  /* 0x0000000000087805 */ /* 0x000fe4000001ff00 */
[----:B------:R-:W-:Y:S02]  /*02b0*/  MOV R167, UR5 ;  /* 0x0000000500a77c02 */ /* 0x000fe40008000f00 */
[----:B------:R-:W-:Y:S02]  /*02c0*/  CS2R R10, SRZ ;  /* 0x00000000000a7805 */ /* 0x000fe4000001ff00 */
[----:B------:R-:W-:Y:S02]  /*02d0*/  MOV R165, RZ ;  /* 0x000000ff00a57202 */ /* 0x000fe40000000f00 */
        /* <DEDUP_REMOVED lines=36> */
[----:B------:R-:W-:Y:S02]  /*0520*/  CS2R R160, SRZ ;  /* 0x0000000000a07805 */ /* 0x000fe4000001ff00 */
[----:B------:R-:W-:Y:S01]  /*0530*/  CS2R R162, SRZ ;  /* 0x0000000000a27805 */ /* 0x000fe2000001ff00 */
[----:B------:R-:W5:Y:S01]  /*0540*/  LDG.E.128 R44, desc[UR6][R4.64+0x800] ;  /* 0x00080006042c7981 */ /* 0x000f62000c1e1d00 */
[----:B------:R-:W0:Y:S03]  /*0550*/  LDCU UR4, c[0x0][0x408] ;  /* 0x00008100ff0477ac */ /* 0x000e260008000800 */
[----:B------:R1:W5:Y:S01]  /*0560*/  LDG.E.128 R40, desc[UR6][R4.64] ;  /* 0x0000000604287981 */ /* 0x000362000c1e1d00 */
[----:B------:R-:W2:Y:S01]  /*0570*/  LDCU UR9, c[0x0][0x388] ;  /* 0x00007100ff0977ac */ /* 0x000ea20008000800 */
[----:B------:R-:W3:Y:S01]  /*0580*/  LDCU.U8 UR8, c[0x0][0x410] ;  /* 0x00008200ff0877ac */ /* 0x000ee20008000000 */
[----:B------:R-:W4:Y:S01]  /*0590*/  LDCU UR12, c[0x0][0x400] ;  /* 0x00008000ff0c77ac */ /* 0x000f220008000800 */
[----:B-1----:R-:W-:Y:S01]  /*05a0*/  CS2R R4, SRZ ;  /* 0x0000000000047805 */ /* 0x002fe2000001ff00 */
[----:B------:R-:W1:Y:S01]  /*05b0*/  LDCU.64 UR14, c[0x0][0x478] ;  /* 0x00008f00ff0e77ac */ /* 0x000e620008000a00 */
[----:B------:R-:W0:Y:S05]  /*05c0*/  LDCU.64 UR10, c[0x0][0x438] ;  /* 0x00008700ff0a77ac */ /* 0x000e2a0008000a00 */
.L_x_10545:
[----:B------:R-:W3:Y:S01]  /*05d0*/  S2R R0, SR_TID.X ;  /* 0x0000000000007919 */ /* 0x000ee20000002100 */
[----:B------:R-:W4:Y:S01]  /*05e0*/  LDC.64 R116, c[0x0][0x3c0] ;  /* 0x0000f000ff747b82 */ /* 0x000f220000000a00 */
[----:B--2---:R-:W-:-:S05]  /*05f0*/  IMAD R104, R167, UR9, RZ ;  /* 0x00000009a7687c24 */ /* 0x004fca000f8e02ff */
[----:B------:R-:W-:Y:S02]  /*0600*/  SHF.R.S32.HI R105, RZ, 0x1f, R104 ;  /* 0x0000001fff697819 */ /* 0x000fe40000011468 */
[----:B------:R-:W2:Y:S02]  /*0610*/  LDC.64 R120, c[0x0][0x3a8] ;  /* 0x0000ea00ff787b82 */ /* 0x000ea40000000a00 */
[----:B------:R-:W-:-:S06]  /*0620*/  LEA.HI R105, R105, R104, RZ, 0x2 ;  /* 0x0000006869697211 */ /* 0x000fcc00078f10ff */
[----:B------:R-:W1:Y:S01]  /*0630*/  LDC.64 R140, c[0x0][0x428] ;  /* 0x00010a00ff8c7b82 */ /* 0x000e620000000a00 */
[----:B----4-:R-:W-:-:S07]  /*0640*/  IMAD.WIDE R116, R167, 0x4, R116 ;  /* 0x00000004a7747825 */ /* 0x010fce00078e0274 */
[----:B------:R-:W4:Y:S01]  /*0650*/  LDC.64 R172, c[0x0][0x3c8] ;  /* 0x0000f200ffac7b82 */ /* 0x000f220000000a00 */
[----:B------:R-:W4:Y:S01]  /*0660*/  LDG.E R170, desc[UR6][R116.64] ;  /* 0x0000000674aa7981 */ /* 0x000f22000c1e1900 */
[----:B---3--:R-:W-:-:S05]  /*0670*/  LEA.HI.SX32 R191, R105, R0, 0x1e ;  /* 0x0000000069bf7211 */ /* 0x008fca00078ff2ff */
        /* <DEDUP_REMOVED lines=8> */
[----:B------:R-:W3:Y:S02]  /*0700*/  LDG.E.128 R108, desc[UR6][R108.64] ;  /* 0x000000066c6c7981 */ /* 0x000ee4000c1e1d00 */
[--C-:B------:R-:W-:Y:S02]  /*0710*/  IMAD.WIDE.U32 R118, R168, 0x10, R120.reuse ;  /* 0x00000010a8767825 */ /* 0x100fe400078e0078 */
[----:B------:R-:W3:Y:S02]  /*0720*/  LDG.E.128 R112, desc[UR6][R112.64] ;  /* 0x0000000670707981 */ /* 0x000ee4000c1e1d00 */
[----:B------:R-:W-:Y:S02]  /*0730*/  IMAD.WIDE.U32 R120, R164, 0x10, R120 ;  /* 0x00000010a4787825 */ /* 0x000fe400078e0078 */
[----:B------:R-:W3:Y:S02]  /*0740*/  LDG.E.128 R116, desc[UR6][R118.64] ;  /* 0x0000000676747981 */ /* 0x000ee4000c1e1d00 */
[----:B-1----:R-:W-:-:S02]  /*0750*/  IMAD.WIDE.U32 R124, R191, 0x10, R140 ;  /* 0x00000010bf7c7825 */ /* 0x002fc400078e008c */
[----:B------:R-:W3:Y:S02]  /*0760*/  LDG.E.128 R120, desc[UR6][R120.64] ;  /* 0x0000000678787981 */ /* 0x000ee4000c1e1d00 */
[----:B----4-:R-:W-:Y:S02]  /*0770*/  IMAD.WIDE R172, R167, 0x4, R172 ;  /* 0x00000004a7ac7825 */ /* 0x010fe400078e02ac */
[----:B------:R-:W4:Y:S04]  /*0780*/  LDG.E.128 R124, desc[UR6][R124.64] ;  /* 0x000000067c7c7981 */ /* 0x000f28000c1e1d00 */
[----:B------:R1:W4:Y:S01]  /*0790*/  LDG.E R169, desc[UR6][R172.64] ;  /* 0x00000006aca97981 */ /* 0x000322000c1e1900 */
[----:B------:R-:W-:-:S06]  /*07a0*/  IMAD.WIDE.U32 R128, R181, 0x10, R140 ;  /* 0x00000010b5807825 */ /* 0x000fcc00078e008c */
[----:B------:R-:W4:Y:S01]  /*07b0*/  LDG.E.128 R128, desc[UR6][R128.64] ;  /* 0x0000000680807981 */ /* 0x000f22000c1e1d00 */
[--C-:B------:R-:W-:Y:S01]  /*07c0*/  IMAD.WIDE.U32 R132, R171, 0x10, R140.reuse ;  /* 0x00000010ab847825 */ /* 0x100fe200078e008c */
[----:B------:R-:W-:Y:S01]  /*07d0*/  ISETP.NE.AND P4, PT, RZ, UR8, PT ;  /* 0x00000008ff007c0c */ /* 0x000fe2000bf85270 */
[----:B-1----:R-:W1:Y:S04]  /*07e0*/  @P1 LDC.64 R172, c[0x0][0x3e0] ;  /* 0x0000f800ffac1b82 */ /* 0x002e680000000a00 */
[----:B------:R-:W4:Y:S01]  /*07f0*/  LDG.E.128 R132, desc[UR6][R132.64] ;  /* 0x0000000684847981 */ /* 0x000f22000c1e1d00 */
[----:B------:R-:W-:-:S06]  /*0800*/  IMAD.WIDE.U32 R136, R168, 0x10, R140 ;  /* 0x00000010a8887825 */ /* 0x000fcc00078e008c */
[----:B------:R-:W4:Y:S01]  /*0810*/  LDG.E.128 R136, desc[UR6][R136.64] ;  /* 0x0000000688887981 */ /* 0x000f22000c1e1d00 */
[----:B------:R-:W-:-:S06]  /*0820*/  IMAD.WIDE.U32 R140, R164, 0x10, R140 ;  /* 0x00000010a48c7825 */ /* 0x000fcc00078e008c */
[----:B------:R-:W4:Y:S01]  /*0830*/  LDG.E.128 R140, desc[UR6][R140.64] ;  /* 0x000000068c8c7981 */ /* 0x000f22000c1e1d00 */
[----:B0-----:R-:W-:-:S04]  /*0840*/  ISETP.NE.U32.AND P0, PT, RZ, UR10, PT ;  /* 0x0000000aff007c0c */ /* 0x001fc8000bf05070 */
[----:B------:R-:W-:-:S13]  /*0850*/  ISETP.NE.AND.EX P0, PT, RZ, UR11, PT, P0 ;  /* 0x0000000bff007c0c */ /* 0x000fda000bf05300 */
[----:B------:R-:W0:Y:S01]  /*0860*/  @P0 LDC.64 R174, c[0x0][0x438] ;  /* 0x00010e00ffae0b82 */ /* 0x000e220000000a00 */
[----:B-1----:R-:W-:-:S04]  /*0870*/  @P1 IMAD.WIDE R172, R167, 0x4, R172 ;  /* 0x00000004a7ac1825 */ /* 0x002fc800078e02ac */
[----:B0-----:R-:W-:-:S05]  /*0880*/  @P0 IMAD.WIDE.U32 R174, R191, 0x10, R174 ;  /* 0x00000010bfae0825 */ /* 0x001fca00078e00ae */
[----:B-----5:R-:W5:Y:S01]  /*0890*/  @P0 LDG.E.128 R80, desc[UR6][R174.64] ;  /* 0x00000006ae500981 */ /* 0x020f62000c1e1d00 */
[----:B------:R-:W-:-:S05]  /*08a0*/  FSEL R170, R170, RZ, !P4 ;  /* 0x000000ffaaaa7208 */ /* 0x000fca0006000000 */
[C---:B--2---:R-:W-:Y:S01]  /*08b0*/  FADD.FTZ R192, -R170.reuse, R104 ;  /* 0x00000068aac07221 */ /* 0x044fe20000010100 */
[C---:B------:R-:W-:Y:S02]  /*08c0*/  FADD.FTZ R194, -R170.reuse, R105 ;  /* 0x00000069aac27221 */ /* 0x040fe40000010100 */
[----:B------:R-:W0:Y:S01]  /*08d0*/  LDC.64 R104, c[0x0][0x3b0] ;  /* 0x0000ec00ff687b82 */ /* 0x000e220000000a00 */
[C---:B------:R-:W-:Y:S01]  /*08e0*/  FADD.FTZ R196, -R170.reuse, R106 ;  /* 0x0000006aaac47221 */ /* 0x040fe20000010100 */
[----:B------:R-:W-:-:S06]  /*08f0*/  FADD.FTZ R198, -R170, R107 ;  /* 0x0000006baac67221 */ /* 0x000fcc0000010100 */
[----:B------:R-:W1:Y:S01]  /*0900*/  @P0 LDC.64 R106, c[0x0][0x438] ;  /* 0x00010e00ff6a0b82 */ /* 0x000e620000000a00 */
[C---:B---3--:R-:W-:Y:S01]  /*0910*/  FADD.FTZ R218, -R170.reuse, R108 ;  /* 0x0000006caada7221 */ /* 0x048fe20000010100 */
        /* <DEDUP_REMOVED lines=10> */
[----:B0-----:R-:W-:-:S04]  /*09c0*/  IMAD.WIDE.U32 R122, R191, 0x4, R104 ;  /* 0x00000004bf7a7825 */ /* 0x001fc800078e0068 */
[----:B----4-:R-:W-:Y:S01]  /*09d0*/  FMUL.FTZ R212, R76, R124 ;  /* 0x0000007c4cd47220 */ /* 0x010fe20000410000 */
[C---:B------:R-:W-:Y:S01]  /*09e0*/  FADD.FTZ R182, -R170.reuse, R111 ;  /* 0x0000006faab67221 */ /* 0x040fe20000010100 */
[----:B------:R-:W-:Y:S01]  /*09f0*/  FADD.FTZ R184, -R170, R112 ;  /* 0x00000070aab87221 */ /* 0x000fe20000010100 */
[----:B------:R-:W-:-:S04]  /*0a00*/  IMAD.WIDE.U32 R120, R181, 0x4, R104 ;  /* 0x00000004b5787825 */ /* 0x000fc800078e0068 */
[----:B------:R-:W-:Y:S01]  /*0a10*/  FMUL.FTZ R201, R169, R192 ;  /* 0x000000c0a9c97220 */ /* 0x000fe20000410000 */
[C---:B------:R-:W-:Y:S01]  /*0a20*/  FADD.FTZ R186, -R170.reuse, R113 ;  /* 0x00000071aaba7221 */ /* 0x040fe20000010100 */
[----:B------:R-:W-:Y:S01]  /*0a30*/  FADD.FTZ R188, -R170, R114 ;  /* 0x00000072aabc7221 */ /* 0x000fe20000010100 */
[----:B------:R-:W-:-:S04]  /*0a40*/  IMAD.WIDE.U32 R118, R171, 0x4, R104 ;  /* 0x00000004ab767825 */ /* 0x000fc800078e0068 */
[----:B------:R-:W-:Y:S01]  /*0a50*/  FADD.FTZ R216, -R170, R115 ;  /* 0x00000073aad87221 */ /* 0x000fe20000010100 */
[----:B------:R-:W-:Y:S01]  /*0a60*/  FMUL.FTZ R203, R77, R125 ;  /* 0x0000007d4dcb7220 */ /* 0x000fe20000410000 */
[----:B------:R-:W-:Y:S01]  /*0a70*/  FMUL.FTZ R205, R169, R194 ;  /* 0x000000c2a9cd7220 */ /* 0x000fe20000410000 */
[----:B------:R-:W-:-:S04]  /*0a80*/  IMAD.WIDE.U32 R116, R168, 0x4, R104 ;  /* 0x00000004a8747825 */ /* 0x000fc800078e0068 */
[----:B------:R-:W-:Y:S01]  /*0a90*/  FMUL.FTZ R207, R78, R126 ;  /* 0x0000007e4ecf7220 */ /* 0x000fe20000410000 */
[----:B------:R-:W-:Y:S01]  /*0aa0*/  FMUL.FTZ R209, R169, R196 ;  /* 0x000000c4a9d17220 */ /* 0x000fe20000410000 */
[----:B------:R-:W-:Y:S01]  /*0ab0*/  FMUL.FTZ R211, R79, R127 ;  /* 0x0000007f4fd37220 */ /* 0x000fe20000410000 */
[----:B------:R-:W-:Y:S01]  /*0ac0*/  IMAD.WIDE.U32 R104, R164, 0x4, R104 ;  /* 0x00000004a4687825 */ /* 0x000fe200078e0068 */
[----:B------:R0:W5:Y:S03]  /*0ad0*/  LDG.E R170, desc[UR6][R116.64] ;  /* 0x0000000674aa7981 */ /* 0x000166000c1e1900 */
[C---:B------:R-:W-:Y:S01]  /*0ae0*/  FMUL.FTZ R213, R169.reuse, R198 ;  /* 0x000000c6a9d57220 */ /* 0x040fe20000410000 */
[----:B------:R-:W-:Y:S01]  /*0af0*/  FMUL.FTZ R192, R72, R128 ;  /* 0x0000008048c07220 */ /* 0x000fe20000410000 */
[C---:B------:R-:W-:Y:S01]  /*0b00*/  FMUL.FTZ R193, R169.reuse, R218 ;  /* 0x000000daa9c17220 */ /* 0x040fe20000410000 */
[----:B------:R2:W5:Y:S01]  /*0b10*/  LDG.E R113, desc[UR6][R104.64] ;  /* 0x0000000668717981 */ /* 0x000562000c1e1900 */
[C---:B------:R-:W-:Y:S01]  /*0b20*/  FMUL.FTZ R195, R169.reuse, R220 ;  /* 0x000000dca9c37220 */ /* 0x040fe20000410000 */
[C---:B------:R-:W-:Y:S01]  /*0b30*/  FMUL.FTZ R197, R169.reuse, R222 ;  /* 0x000000dea9c57220 */ /* 0x040fe20000410000 */
[C---:B------:R-:W-:Y:S01]  /*0b40*/  FMUL.FTZ R199, R169.reuse, R182 ;  /* 0x000000b6a9c77220 */ /* 0x040fe20000410000 */
[C---:B------:R-:W-:Y:S01]  /*0b50*/  FMUL.FTZ R183, R169.reuse, R184 ;  /* 0x000000b8a9b77220 */ /* 0x040fe20000410000 */
[----:B------:R-:W3:Y:S01]  /*0b60*/  @P0 LDC.64 R114, c[0x0][0x438] ;  /* 0x00010e00ff720b82 */ /* 0x000ee20000000a00 */
[----:B0-----:R-:W-:Y:S01]  /*0b70*/  FADD.FTZ R116, RZ, R212 ;  /* 0x000000d4ff747221 */ /* 0x001fe20000010000 */
[C---:B------:R-:W-:Y:S01]  /*0b80*/  FMUL.FTZ R185, R169.reuse, R186 ;  /* 0x000000baa9b97220 */ /* 0x040fe20000410000 */
[----:B------:R-:W-:Y:S01]  /*0b90*/  FMUL.FTZ R187, R169, R188 ;  /* 0x000000bca9bb7220 */ /* 0x000fe20000410000 */
[----:B------:R-:W-:Y:S01]  /*0ba0*/  MOV R112, 0x3f800000 ;  /* 0x3f80000000707802 */ /* 0x000fe20000000f00 */
[----:B--2---:R-:W-:Y:S01]  /*0bb0*/  FFMA.FTZ R104, R201, R212, RZ ;  /* 0x000000d4c9687223 */ /* 0x004fe200000100ff */
[----:B------:R-:W-:Y:S01]  /*0bc0*/  FADD.FTZ R116, R203, R116 ;  /* 0x00000074cb747221 */ /* 0x000fe20000010000 */
[----:B------:R-:W-:Y:S01]  /*0bd0*/  FMUL.FTZ R174, R65, R137 ;  /* 0x0000008941ae7220 */ /* 0x000fe20000410000 */
[----:B------:R-:W-:Y:S01]  /*0be0*/  FMUL.FTZ R175, R169, R176 ;  /* 0x000000b0a9af7220 */ /* 0x000fe20000410000 */
[----:B------:R-:W-:Y:S01]  /*0bf0*/  FFMA.FTZ R104, R205, R203, R104 ;  /* 0x000000cbcd687223 */ /* 0x000fe20000010068 */
        /* <DEDUP_REMOVED lines=17> */
[----:B------:R0:W5:Y:S01]  /*0d10*/  @P1 LDG.E R112, desc[UR6][R172.64] ;  /* 0x00000006ac701981 */ /* 0x000162000c1e1900 */
[----:B------:R-:W-:Y:S01]  /*0d20*/  FMUL.FTZ R177, R169, R178 ;  /* 0x000000b2a9b17220 */ /* 0x000fe20000410000 */
[----:B------:R-:W-:Y:S01]  /*0d30*/  FFMA.FTZ R104, R197, R196, R104 ;  /* 0x000000c4c5687223 */ /* 0x000fe20000010068 */
[----:B------:R-:W-:Y:S01]  /*0d40*/  FADD.FTZ R105, R198, R105 ;  /* 0x00000069c6697221 */ /* 0x000fe20000010000 */
[----:B------:R-:W-:Y:S01]  /*0d50*/  FMUL.FTZ R179, R169, R206 ;  /* 0x000000cea9b37220 */ /* 0x000fe20000410000 */
[----:B------:R2:W5:Y:S01]  /*0d60*/  LDG.E R180, desc[UR6][R118.64] ;  /* 0x0000000676b47981 */ /* 0x000562000c1e1900 */
[----:B------:R-:W-:Y:S01]  /*0d70*/  FFMA.FTZ R104, R199, R198, R104 ;  /* 0x000000c6c7687223 */ /* 0x000fe20000010068 */
[----:B------:R-:W-:Y:S01]  /*0d80*/  FADD.FTZ R105, R182, R105 ;  /* 0x00000069b6697221 */ /* 0x000fe20000010000 */
[----:B-1----:R-:W-:Y:S01]  /*0d90*/  @P0 IMAD.WIDE.U32 R106, R181, 0x10, R106 ;  /* 0x00000010b56a0825 */ /* 0x002fe200078e006a */
[----:B------:R-:W5:Y:S03]  /*0da0*/  LDG.E R190, desc[UR6][R120.64] ;  /* 0x0000000678be7981 */ /* 0x000f66000c1e1900 */
[----:B------:R-:W-:Y:S01]  /*0db0*/  FFMA.FTZ R104, R183, R182, R104 ;  /* 0x000000b6b7687223 */ /* 0x000fe20000010068 */
[----:B------:R-:W-:Y:S01]  /*0dc0*/  FADD.FTZ R105, R184, R105 ;  /* 0x00000069b8697221 */ /* 0x000fe20000010000 */
[----:B0-----:R-:W-:Y:S01]  /*0dd0*/  FMUL.FTZ R172, R64, R136 ;  /* 0x0000008840ac7220 */ /* 0x001fe20000410000 */
[----:B------:R-:W-:Y:S01]  /*0de0*/  FMUL.FTZ R173, R169, R214 ;  /* 0x000000d6a9ad7220 */ /* 0x000fe20000410000 */
[----:B------:R-:W-:Y:S01]  /*0df0*/  FFMA.FTZ R104, R185, R184, R104 ;  /* 0x000000b8b9687223 */ /* 0x000fe20000010068 */
[----:B------:R-:W-:Y:S01]  /*0e00*/  FADD.FTZ R105, R186, R105 ;  /* 0x00000069ba697221 */ /* 0x000fe20000010000 */
[----:B------:R-:W-:Y:S01]  /*0e10*/  FMUL.FTZ R176, R66, R138 ;  /* 0x0000008a42b07220 */ /* 0x000fe20000410000 */
[----:B---3--:R-:W-:-:S04]  /*0e20*/  @P0 IMAD.WIDE.U32 R114, R164, 0x10, R114 ;  /* 0x00000010a4720825 */ /* 0x008fc800078e0072 */
[----:B------:R-:W-:Y:S01]  /*0e30*/  FFMA.FTZ R104, R187, R186, R104 ;  /* 0x000000babb687223 */ /* 0x000fe20000010068 */
[----:B------:R-:W-:Y:S01]  /*0e40*/  FADD.FTZ R105, R188, R105 ;  /* 0x00000069bc697221 */ /* 0x000fe20000010000 */
[----:B------:R-:W-:Y:S01]  /*0e50*/  FMUL.FTZ R178, R67, R139 ;  /* 0x0000008b43b27220 */ /* 0x000fe20000410000 */
[----:B------:R-:W-:Y:S01]  /*0e60*/  FMUL.FTZ R116, R61, R141 ;  /* 0x0000008d3d747220 */ /* 0x000fe20000410000 */
[----:B------:R-:W-:Y:S01]  /*0e70*/  FFMA.FTZ R104, R189, R188, R104 ;  /* 0x000000bcbd687223 */ /* 0x000fe20000010068 */
[----:B------:R-:W-:Y:S01]  /*0e80*/  FADD.FTZ R105, R172, R105 ;  /* 0x00000069ac697221 */ /* 0x000fe20000010000 */
[----:B------:R0:W5:Y:S01]  /*0e90*/  @P0 LDG.E.128 R96, desc[UR6][R114.64] ;  /* 0x0000000672600981 */ /* 0x000162000c1e1d00 */
[----:B------:R-:W1:Y:S01]  /*0ea0*/  @P0 LDC.64 R108, c[0x0][0x438] ;  /* 0x00010e00ff6c0b82 */ /* 0x000e620000000a00 */
[----:B------:R-:W-:Y:S01]  /*0eb0*/  FFMA.FTZ R104, R173, R172, R104 ;  /* 0x000000acad687223 */ /* 0x000fe20000010068 */
[----:B------:R-:W-:Y:S01]  /*0ec0*/  FADD.FTZ R105, R174, R105 ;  /* 0x00000069ae697221 */ /* 0x000fe20000010000 */
[----:B------:R-:W-:Y:S01]  /*0ed0*/  FMUL.FTZ R117, R169, R208 ;  /* 0x000000d0a9757220 */ /* 0x000fe20000410000 */
[----:B--2---:R-:W-:Y:S01]  /*0ee0*/  FMUL.FTZ R118, R62, R142 ;  /* 0x0000008e3e767220 */ /* 0x004fe20000410000 */
[----:B------:R-:W-:Y:S01]  /*0ef0*/  FFMA.FTZ R104, R175, R174, R104 ;  /* 0x000000aeaf687223 */ /* 0x000fe20000010068 */
[----:B------:R-:W-:Y:S01]  /*0f00*/  FADD.FTZ R105, R176, R105 ;  /* 0x00000069b0697221 */ /* 0x000fe20000010000 */
[----:B------:R-:W-:Y:S01]  /*0f10*/  FMUL.FTZ R119, R169, R204 ;  /* 0x000000cca9777220 */ /* 0x000fe20000410000 */
[----:B------:R2:W5:Y:S01]  /*0f20*/  @P0 LDG.E.128 R84, desc[UR6][R106.64] ;  /* 0x000000066a540981 */ /* 0x000562000c1e1d00 */
[----:B------:R-:W-:Y:S01]  /*0f30*/  FFMA.FTZ R104, R177, R176, R104 ;  /* 0x000000b0b1687223 */ /* 0x000fe20000010068 */
[----:B0-----:R-:W-:Y:S01]  /*0f40*/  FMUL.FTZ R114, R60, R140 ;  /* 0x0000008c3c727220 */ /* 0x001fe20000410000 */
[----:B------:R-:W-:Y:S01]  /*0f50*/  FMUL.FTZ R115, R169, R210 ;  /* 0x000000d2a9737220 */ /* 0x000fe20000410000 */
[----:B------:R-:W-:Y:S01]  /*0f60*/  FADD.FTZ R105, R178, R105 ;  /* 0x00000069b2697221 */ /* 0x000fe20000010000 */
[----:B------:R-:W-:Y:S01]  /*0f70*/  FFMA.FTZ R104, R179, R178, R104 ;  /* 0x000000b2b3687223 */ /* 0x000fe20000010068 */
[----:B------:R-:W0:Y:S01]  /*0f80*/  @P0 LDC.64 R110, c[0x0][0x438] ;  /* 0x00010e00ff6e0b82 */ /* 0x000e220000000a00 */
[----:B------:R-:W3:Y:S01]  /*0f90*/  S2R R215, SR_CgaCtaId ;  /* 0x0000000000d77919 */ /* 0x000ee20000008800 */
[----:B------:R-:W-:Y:S01]  /*0fa0*/  FADD.FTZ R105, R114, R105 ;  /* 0x0000006972697221 */ /* 0x000fe20000010000 */
[----:B------:R-:W-:Y:S01]  /*0fb0*/  FFMA.FTZ R104, R115, R114, R104 ;  /* 0x0000007273687223 */ /* 0x000fe20000010068 */
[----:B------:R-:W-:Y:S01]  /*0fc0*/  LOP3.LUT P3, RZ, R0, 0x1f, RZ, 0xc0, !PT ;  /* 0x0000001f00ff7812 */ /* 0x000fe2000786c0ff */
[----:B------:R-:W5:Y:S01]  /*0fd0*/  LDG.E R200, desc[UR6][R122.64] ;  /* 0x000000067ac87981 */ /* 0x000f62000c1e1900 */
        /* <DEDUP_REMOVED lines=8> */
[----:B--2---:R-:W2:Y:S04]  /*1060*/  SHFL.DOWN PT, R106, R105, 0x10, 0x1f ;  /* 0x0a001f00696a7f89 */ /* 0x004ea800000e0000 */
[----:B------:R-:W4:Y:S01]  /*1070*/  SHFL.DOWN PT, R107, R104, 0x10, 0x1f ;  /* 0x0a001f00686b7f89 */ /* 0x000f2200000e0000 */
[----:B-1----:R-:W-:-:S05]  /*1080*/  @P0 IMAD.WIDE.U32 R108, R171, 0x10, R108 ;  /* 0x00000010ab6c0825 */ /* 0x002fca00078e006c */
[----:B------:R1:W5:Y:S01]  /*1090*/  @P0 LDG.E.128 R88, desc[UR6][R108.64] ;  /* 0x000000066c580981 */ /* 0x000362000c1e1d00 */
[----:B--2---:R-:W-:Y:S01]  /*10a0*/  FADD.FTZ R106, R105, R106 ;  /* 0x0000006a696a7221 */ /* 0x004fe20000010000 */
[----:B----4-:R-:W-:-:S04]  /*10b0*/  FADD.FTZ R107, R104, R107 ;  /* 0x0000006b686b7221 */ /* 0x010fc80000010000 */
[----:B-1----:R-:W1:Y:S04]  /*10c0*/  SHFL.DOWN PT, R109, R106, 0x8, 0x1f ;  /* 0x09001f006a6d7f89 */ /* 0x002e6800000e0000 */
[----:B------:R-:W2:Y:S01]  /*10d0*/  SHFL.DOWN PT, R108, R107, 0x8, 0x1f ;  /* 0x09001f006b6c7f89 */ /* 0x000ea200000e0000 */
[----:B0-----:R-:W-:-:S05]  /*10e0*/  @P0 IMAD.WIDE.U32 R110, R168, 0x10, R110 ;  /* 0x00000010a86e0825 */ /* 0x001fca00078e006e */
[----:B------:R0:W5:Y:S01]  /*10f0*/  @P0 LDG.E.128 R92, desc[UR6][R110.64] ;  /* 0x000000066e5c0981 */ /* 0x000162000c1e1d00 */
        /* <DEDUP_REMOVED lines=15> */
[----:B---3--:R-:W-:Y:S02]  /*11f0*/  LEA R108, R215, R106, 0x18 ;  /* 0x0000006ad76c7211 */ /* 0x008fe400078ec0ff */
        /* <DEDUP_REMOVED lines=69> */
[----:B------:R-:W0:Y:S01]  /*1650*/  LDC.64 R124, c[0x0][0x390] ;  /* 0x0000e400ff7c7b82 */ /* 0x000e220000000a00 */
[----:B------:R-:W-:-:S04]  /*1660*/  ISETP.NE.U32.AND P0, PT, RZ, UR14, PT ;  /* 0x0000000eff007c0c */ /* 0x000fc8000bf05070 */
[----:B------:R-:W-:Y:S01]  /*1670*/  ISETP.NE.AND.EX P0, PT, RZ, UR15, PT, P0 ;  /* 0x0000000fff007c0c */ /* 0x000fe2000bf05300 */
[----:B0-----:R-:W-:-:S06]  /*1680*/  IMAD.WIDE.U32 R104, R191, 0x10, R124 ;  /* 0x00000010bf687825 */ /* 0x001fcc00078e007c */
[----:B------:R-:W5:Y:S06]  /*1690*/  LDG.E.128 R104, desc[UR6][R104.64] ;  /* 0x0000000668687981 */ /* 0x000f6c000c1e1d00 */
        /* <DEDUP_REMOVED lines=21> */
[----:B------:R-:W-:Y:S01]  /*17f0*/  FMUL.FTZ R104, R104, R109 ;  /* 0x0000006d68687220 */ /* 0x000fe20000410000 */
[----:B------:R-:W-:Y:S01]  /*1800*/  FMUL.FTZ R105, R105, R108 ;  /* 0x0000006c69697220 */ /* 0x000fe20000410000 */
[----:B------:R-:W-:Y:S01]  /*1810*/  FMUL.FTZ R106, R106, R123 ;  /* 0x0000007b6a6a7220 */ /* 0x000fe20000410000 */
[----:B------:R-:W-:Y:S01]  /*1820*/  FMUL.FTZ R107, R107, R110 ;  /* 0x0000006e6b6b7220 */ /* 0x000fe20000410000 */
[----:B------:R-:W-:Y:S01]  /*1830*/  LOP3.LUT P3, RZ, R200, 0xff, RZ, 0xc0, !PT ;  /* 0x000000ffc8ff7812 */ /* 0x000fe2000786c0ff */
[----:B------:R-:W-:Y:S01]  /*1840*/  FMUL.FTZ R109, R40, R109 ;  /* 0x0000006d286d7220 */ /* 0x000fe20000410000 */
[C---:B------:R-:W-:Y:S01]  /*1850*/  LOP3.LUT P4, RZ, R200.reuse, 0xff00, RZ, 0xc0, !PT ;  /* 0x0000ff00c8ff7812 */ /* 0x040fe2000788c0ff */
[----:B------:R-:W-:Y:S01]  /*1860*/  FMUL.FTZ R108, R41, R108 ;  /* 0x0000006c296c7220 */ /* 0x000fe20000410000 */
[----:B------:R-:W-:Y:S01]  /*1870*/  LOP3.LUT P5, RZ, R200, 0xff0000, RZ, 0xc0, !PT ;  /* 0x00ff0000c8ff7812 */ /* 0x000fe200078ac0ff */
[----:B------:R-:W-:Y:S01]  /*1880*/  FMUL.FTZ R123, R42, R123 ;  /* 0x0000007b2a7b7220 */ /* 0x000fe20000410000 */
[----:B------:R-:W-:Y:S01]  /*1890*/  ISETP.GE.U32.AND P6, PT, R200, 0x1000000, PT ;  /* 0x01000000c800780c */ /* 0x000fe20003fc6070 */
[----:B------:R-:W-:Y:S01]  /*18a0*/  FMUL.FTZ R110, R43, R110 ;  /* 0x0000006e2b6e7220 */ /* 0x000fe20000410000 */
[----:B------:R-:W-:-:S02]  /*18b0*/  FSEL R134, R104, RZ, P3 ;  /* 0x000000ff68867208 */ /* 0x000fc40001800000 */
[----:B------:R-:W-:Y:S02]  /*18c0*/  FSEL R131, R105, RZ, P4 ;  /* 0x000000ff69837208 */ /* 0x000fe40002000000 */
[----:B------:R-:W-:Y:S02]  /*18d0*/  FSEL R136, R106, RZ, P5 ;  /* 0x000000ff6a887208 */ /* 0x000fe40002800000 */
[----:B------:R-:W-:Y:S02]  /*18e0*/  FSEL R133, R107, RZ, P6 ;  /* 0x000000ff6b857208 */ /* 0x000fe40003000000 */
[----:B------:R-:W-:Y:S02]  /*18f0*/  SEL R104, R109, RZ, P3 ;  /* 0x000000ff6d687207 */ /* 0x000fe40001800000 */
[----:B------:R-:W-:Y:S02]  /*1900*/  SEL R105, R108, RZ, P4 ;  /* 0x000000ff6c697207 */ /* 0x000fe40002000000 */
[----:B------:R-:W-:-:S02]  /*1910*/  SEL R106, R123, RZ, P5 ;  /* 0x000000ff7b6a7207 */ /* 0x000fc40002800000 */
[----:B------:R-:W-:Y:S01]  /*1920*/  SEL R107, R110, RZ, P6 ;  /* 0x000000ff6e6b7207 */ /* 0x000fe20003000000 */
[----:B------:R-:W-:Y:S06]  /*1930*/  BRA `(.L_x_10525) ;  /* 0x0000000000a07947 */ /* 0x000fec0003800000 */
.L_x_10524:
        /* <DEDUP_REMOVED lines=39> */
[----:B------:R-:W-:-:S07]  /*1bb0*/  SEL R107, R122, RZ, P6 ;  /* 0x000000ff7a6b7207 */ /* 0x000fce0003000000 */
.L_x_10525:
        /* <DEDUP_REMOVED lines=37> */
[----:B------:R-:W-:-:S02]  /*1e10*/  LOP3.LUT P3, RZ, R190, 0xff, RZ, 0xc0, !PT ;  /* 0x000000ffbeff7812 */ /* 0x000fc4000786c0ff */
[C---:B------:R-:W-:Y:S02]  /*1e20*/  LOP3.LUT P4, RZ, R190.reuse, 0xff00, RZ, 0xc0, !PT ;  /* 0x0000ff00beff7812 */ /* 0x040fe4000788c0ff */
[C---:B------:R-:W-:Y:S02]  /*1e30*/  LOP3.LUT P5, RZ, R190.reuse, 0xff0000, RZ, 0xc0, !PT ;  /* 0x00ff0000beff7812 */ /* 0x040fe400078ac0ff */
[----:B------:R-:W-:Y:S02]  /*1e40*/  ISETP.GE.U32.AND P6, PT, R190, 0x1000000, PT ;  /* 0x01000000be00780c */ /* 0x000fe40003fc6070 */
[----:B------:R-:W-:Y:S02]  /*1e50*/  FSEL R138, R108, RZ, P3 ;  /* 0x000000ff6c8a7208 */ /* 0x000fe40001800000 */
[----:B------:R-:W-:Y:S02]  /*1e60*/  FSEL R135, R109, RZ, P4 ;  /* 0x000000ff6d877208 */ /* 0x000fe40002000000 */
[----:B------:R-:W-:-:S02]  /*1e70*/  FSEL R140, R110, RZ, P5 ;  /* 0x000000ff6e8c7208 */ /* 0x000fc40002800000 */
[----:B------:R-:W-:Y:S02]  /*1e80*/  FSEL R137, R111, RZ, P6 ;  /* 0x000000ff6f897208 */ /* 0x000fe40003000000 */
[----:B------:R-:W-:Y:S02]  /*1e90*/  SEL R104, R104, RZ, P3 ;  /* 0x000000ff68687207 */ /* 0x000fe40001800000 */
[----:B------:R-:W-:Y:S02]  /*1ea0*/  SEL R105, R105, RZ, P4 ;  /* 0x000000ff69697207 */ /* 0x000fe40002000000 */
[----:B------:R-:W-:Y:S02]  /*1eb0*/  SEL R106, R106, RZ, P5 ;  /* 0x000000ff6a6a7207 */ /* 0x000fe40002800000 */
[----:B------:R-:W-:Y:S01]  /*1ec0*/  SEL R107, R107, RZ, P6 ;  /* 0x000000ff6b6b7207 */ /* 0x000fe20003000000 */
[----:B------:R-:W-:Y:S06]  /*1ed0*/  BRA `(.L_x_10527) ;  /* 0x0000000000a07947 */ /* 0x000fec0003800000 */
.L_x_10526:
        /* <DEDUP_REMOVED lines=25> */
[-C--:B------:R-:W-:Y:S01]  /*2070*/  FMUL.FTZ R111, R111, R126.reuse ;  /* 0x0000007e6f6f7220 */ /* 0x080fe20000410000 */
[----:B------:R-:W-:Y:S01]  /*2080*/  FMUL.FTZ R106, R46, R127 ;  /* 0x0000007f2e6a7220 */ /* 0x000fe20000410000 */
        /* <DEDUP_REMOVED lines=12> */
[----:B------:R-:W-:-:S07]  /*2150*/  SEL R107, R107, RZ, P6 ;  /* 0x000000ff6b6b7207 */ /* 0x000fce0003000000 */
.L_x_10527:
        /* <DEDUP_REMOVED lines=49> */
.L_x_10528:
        /* <DEDUP_REMOVED lines=40> */
.L_x_10529:
        /* <DEDUP_REMOVED lines=49> */
.L_x_10530:
        /* <DEDUP_REMOVED lines=40> */
.L_x_10531:
        /* <DEDUP_REMOVED lines=49> */
.L_x_10532:
        /* <DEDUP_REMOVED lines=15> */
[C---:B------:R-:W-:Y:S01]  /*3080*/  FMUL.FTZ R113, R169.reuse, R118 ;  /* 0x00000076a9717220 */ /* 0x040fe20000410000 */
[----:B------:R-:W-:Y:S01]  /*3090*/  FMUL.FTZ R169, R169, R120 ;  /* 0x00000078a9a97220 */ /* 0x000fe20000410000 */
[-C--:B------:R-:W-:Y:S01]  /*30a0*/  FMUL.FTZ R107, R107, R112.reuse ;  /* 0x000000706b6b7220 */ /* 0x080fe20000410000 */
[----:B------:R-:W-:Y:S01]  /*30b0*/  FMUL.FTZ R105, R105, UR4 ;  /* 0x0000000469697c20 */ /* 0x000fe20008410000 */
[-C--:B------:R-:W-:Y:S01]  /*30c0*/  FMUL.FTZ R113, R113, R112.reuse ;  /* 0x0000007071717220 */ /* 0x080fe20000410000 */
[----:B------:R-:W-:Y:S01]  /*30d0*/  FMUL.FTZ R169, R169, R112 ;  /* 0x00000070a9a97220 */ /* 0x000fe20000410000 */
[----:B------:R-:W-:Y:S01]  /*30e0*/  FMUL.FTZ R106, R107, UR4 ;  /* 0x000000046b6a7c20 */ /* 0x000fe20008410000 */
[-C--:B-----5:R-:W-:Y:S01]  /*30f0*/  FMUL.FTZ R108, R108, R105.reuse ;  /* 0x000000696c6c7220 */ /* 0x0a0fe20000410000 */
[----:B------:R-:W-:Y:S01]  /*3100*/  FMUL.FTZ R113, R113, UR4 ;  /* 0x0000000471717c20 */ /* 0x000fe20008410000 */
[----:B------:R-:W-:Y:S01]  /*3110*/  FMUL.FTZ R112, R169, UR4 ;  /* 0x00000004a9707c20 */ /* 0x000fe20008410000 */
[----:B------:R-:W-:Y:S01]  /*3120*/  FMUL.FTZ R104, R56, R105 ;  /* 0x0000006938687220 */ /* 0x000fe20000410000 */
[-C--:B------:R-:W-:Y:S01]  /*3130*/  FMUL.FTZ R109, R109, R106.reuse ;  /* 0x0000006a6d6d7220 */ /* 0x080fe20000410000 */
[----:B------:R-:W-:Y:S01]  /*3140*/  FMUL.FTZ R105, R57, R106 ;  /* 0x0000006a39697220 */ /* 0x000fe20000410000 */
[-C--:B------:R-:W-:Y:S01]  /*3150*/  FMUL.FTZ R110, R110, R113.reuse ;  /* 0x000000716e6e7220 */ /* 0x080fe20000410000 */
[-C--:B------:R-:W-:Y:S01]  /*3160*/  FMUL.FTZ R111, R111, R112.reuse ;  /* 0x000000706f6f7220 */ /* 0x080fe20000410000 */
[----:B------:R-:W-:Y:S01]  /*3170*/  FMUL.FTZ R106, R58, R113 ;  /* 0x000000713a6a7220 */ /* 0x000fe20000410000 */
        /* <DEDUP_REMOVED lines=9> */
.L_x_10533:
[----:B------:R-:W0:Y:S01]  /*3210*/  @P0 LDC.64 R108, c[0x0][0x478] ;  /* 0x00011e00ff6c0b82 */ /* 0x000e220000000a00 */
[----:B------:R-:W-:-:S04]  /*3220*/  IMAD.WIDE.U32 R122, R164, 0x10, R122 ;  /* 0x00000010a47a7825 */ /* 0x000fc800078e007a */
[----:B0-----:R-:W-:-:S05]  /*3230*/  @P0 IMAD.WIDE.U32 R108, R164, 0x10, R108 ;  /* 0x00000010a46c0825 */ /* 0x001fca00078e006c */
[----:B------:R1:W-:Y:S04]  /*3240*/  @P0 STG.E.128 desc[UR6][R108.64], R100 ;  /* 0x000000646c000986 */ /* 0x0003e8000c101d06 */
[----:B------:R1:W-:Y:S01]  /*3250*/  STG.E.128 desc[UR6][R122.64], R104 ;  /* 0x000000687a007986 */ /* 0x0003e2000c101d06 */
[----:B------:R-:W-:Y:S05]  /*3260*/  BRA `(.L_x_10534) ;  /* 0x0000001c000c7947 */ /* 0x000fea0003800000 */
.L_x_10523:
        /* <DEDUP_REMOVED lines=47> */
.L_x_10535:
        /* <DEDUP_REMOVED lines=40> */
.L_x_10536:
        /* <DEDUP_REMOVED lines=52> */
.L_x_10537:
        /* <DEDUP_REMOVED lines=22> */
[----:B------:R-:W-:Y:S01]  /*3c80*/  FMUL.FTZ R108, R108, R193 ;  /* 0x000000c16c6c7220 */ /* 0x000fe20000410000 */
[----:B------:R-:W-:Y:S01]  /*3c90*/  FMUL.FTZ R110, R110, R197 ;  /* 0x000000c56e6e7220 */ /* 0x000fe20000410000 */
[-C--:B------:R-:W-:Y:S01]  /*3ca0*/  FMUL.FTZ R111, R111, R126.reuse ;  /* 0x0000007e6f6f7220 */ /* 0x080fe20000410000 */
[----:B------:R-:W-:Y:S01]  /*3cb0*/  FMUL.FTZ R104, R44, R193 ;  /* 0x000000c12c687220 */ /* 0x000fe20000410000 */
        /* <DEDUP_REMOVED lines=14> */
.L_x_10538:
        /* <DEDUP_REMOVED lines=49> */
.L_x_10539:
        /* <DEDUP_REMOVED lines=40> */
.L_x_10540:
        /* <DEDUP_REMOVED lines=49> */
.L_x_10541:
        /* <DEDUP_REMOVED lines=40> */
.L_x_10542:
        /* <DEDUP_REMOVED lines=49> */
.L_x_10543:
        /* <DEDUP_REMOVED lines=20> */
[----:B-----5:R-:W-:Y:S01]  /*4d10*/  FMUL.FTZ R108, R108, R115 ;  /* 0x000000736c6c7220 */ /* 0x020fe20000410000 */
[-C--:B------:R-:W-:Y:S01]  /*4d20*/  FMUL.FTZ R109, R109, R106.reuse ;  /* 0x0000006a6d6d7220 */ /* 0x080fe20000410000 */
        /* <DEDUP_REMOVED lines=18> */
.L_x_10544:
[----:B------:R-:W0:Y:S01]  /*4e50*/  @P0 LDC.64 R108, c[0x0][0x478] ;  /* 0x00011e00ff6c0b82 */ /* 0x000e220000000a00 */
[----:B------:R-:W-:-:S04]  /*4e60*/  IMAD.WIDE.U32 R122, R164, 0x10, R122 ;  /* 0x00000010a47a7825 */ /* 0x000fc800078e007a */
[----:B0-----:R-:W-:-:S05]  /*4e70*/  @P0 IMAD.WIDE.U32 R108, R164, 0x10, R108 ;  /* 0x00000010a46c0825 */ /* 0x001fca00078e006c */
[----:B------:R0:W-:Y:S04]  /*4e80*/  @P0 STG.E.128 desc[UR6][R108.64], R100 ;  /* 0x000000646c000986 */ /* 0x0001e8000c101d06 */
[----:B------:R0:W-:Y:S02]  /*4e90*/  STG.E.128 desc[UR6][R122.64], R104 ;  /* 0x000000687a007986 */ /* 0x0001e4000c101d06 */
.L_x_10534:
        /* <DEDUP_REMOVED lines=85> */
.L_x_10522:
        /* <DEDUP_REMOVED lines=26> */
.L_x_10546:
        /* <DEDUP_REMOVED lines=15> */
.L_x_10975:


//--------------------- .text._ZN10layer_norm22ln_bwd_finalize_kernelINS_22Kernel_traits_finalizeILj2560EfffffjLb1ELj1024ELj4ENS_18Kernel_traits_baseILj2560EfffffjLj1024EEEEELb1ELb0EEEvNS_9BwdParamsE --------------------------
	.section	.text._ZN10layer_norm22ln_bwd_finalize_kernelINS_22Kernel_traits_finalizeILj2560EfffffjLb1ELj1024ELj4ENS_18Kernel_traits_baseILj2560EfffffjLj1024EEEEELb1ELb0EEEvNS_9BwdParamsE,"ax",@progbits
	.align	128
        .global         _ZN10layer_norm22ln_bwd_finalize_kernelINS_22Kernel_traits_finalizeILj2560EfffffjLb1ELj1024ELj4ENS_18Kernel_traits_baseILj2560EfffffjLj1024EEEEELb1ELb0EEEvNS_9BwdParamsE
        .type           _ZN10layer_norm22ln_bwd_finalize_kernelINS_22Kernel_traits_finalizeILj2560EfffffjLb1ELj1024ELj4ENS_18Kernel_traits_baseILj2560EfffffjLj1024EEEEELb1ELb0EEEvNS_9BwdParamsE,@function
        .size           _ZN10layer_norm22ln_bwd_finalize_kernelINS_22Kernel_traits_finalizeILj2560EfffffjLb1ELj1024ELj4ENS_18Kernel_traits_baseILj2560EfffffjLj1024EEEEELb1ELb0EEEvNS_9BwdParamsE,(.L_x_10976 - _ZN10layer_norm22ln_bwd_finalize_kernelINS_22Kernel_traits_finalizeILj2560EfffffjLb1ELj1024ELj4ENS_18Kernel_traits_baseILj2560EfffffjLj1024EEEEELb1ELb0EEEvNS_9BwdParamsE)
        .other          _ZN10layer_norm22ln_bwd_finalize_kernelINS_22Kernel_traits_finalizeILj2560EfffffjLb1ELj1024ELj4ENS_18Kernel_traits_baseILj2560EfffffjLj1024EEEEELb1ELb0EEEvNS_9BwdParamsE,@"STO_CUDA_ENTRY STV_DEFAULT"
_ZN10layer_norm22ln_bwd_finalize_kernelINS_22Kernel_traits_finalizeILj2560EfffffjLb1ELj1024ELj4ENS_18Kernel_traits_baseILj2560EfffffjLj1024EEEEELb1ELb0EEEvNS_9BwdParamsE:
.text._ZN10layer_norm22ln_bwd_finalize_kernelINS_22Kernel_traits_finalizeILj2560EfffffjLb1ELj1024ELj4ENS_18Kernel_traits_baseILj2560EfffffjLj1024EEEEELb1ELb0EEEvNS_9BwdParamsE:
        /* <DEDUP_REMOVED lines=60> */
.L_x_10551:
        /* <DEDUP_REMOVED lines=87> */
.L_x_10550:
[----:B------:R-:W-:Y:S05]  /*0930*/  BSYNC.RECONVERGENT B1 ;  /* 0x0000000000017941 */ /* 0x000fea0003800200 */
.L_x_10549:
        /* <DEDUP_REMOVED lines=49> */
.L_x_10553:
[----:B------:R-:W-:Y:S05]  /*0c50*/  BSYNC.RECONVERGENT B1 ;  /* 0x0000000000017941 */ /* 0x000fea0003800200 */
.L_x_10552:
        /* <DEDUP_REMOVED lines=29> */
.L_x_10555:
[----:B------:R-:W-:Y:S05]  /*0e30*/  BSYNC.RECONVERGENT B1 ;  /* 0x0000000000017941 */ /* 0x000fea0003800200 */
.L_x_10554:
        /* <DEDUP_REMOVED lines=14> */
.L_x_10548:
[----:B------:R-:W-:Y:S05]  /*0f20*/  BSYNC.RECONVERGENT B0 ;  /* 0x0000000000007941 */ /* 0x000fea0003800200 */
.L_x_10547:
        /* <DEDUP_REMOVED lines=72> */
.L_x_10556:
        /* <DEDUP_REMOVED lines=13> */
.L_x_10976:


//--------------------- .text._ZN10layer_norm13ln_bwd_kernelINS_13Kernel_traitsIfffffjLj2560ELj1ELj1ELj4ELj16ENS_18Kernel_traits_baseILj2560EfffffjLj128EEEEELb1ELb1ELb1ELb0EEEvNS_9BwdParamsE --------------------------
	.section	.text._ZN10layer_norm13ln_bwd_kernelINS_13Kernel_traitsIfffffjLj2560ELj1ELj1ELj4ELj16ENS_18Kernel_traits_baseILj2560EfffffjLj128EEEEELb1ELb1ELb1ELb0EEEvNS_9BwdParamsE,"ax",@progbits
	.align	128
        .global         _ZN10layer_norm13ln_bwd_kernelINS_13Kernel_traitsIfffffjLj2560ELj1ELj1ELj4ELj16ENS_18Kernel_traits_baseILj2560EfffffjLj128EEEEELb1ELb1ELb1ELb0EEEvNS_9BwdParamsE
        .type           _ZN10layer_norm13ln_bwd_kernelINS_13Kernel_traitsIfffffjLj2560ELj1ELj1ELj4ELj16ENS_18Kernel_traits_baseILj2560EfffffjLj128EEEEELb1ELb1ELb1ELb0EEEvNS_9BwdParamsE,@function
        .size           _ZN10layer_norm13ln_bwd_kernelINS_13Kernel_traitsIfffffjLj2560ELj1ELj1ELj4ELj16ENS_18Kernel_traits_baseILj2560EfffffjLj128EEEEELb1ELb1ELb1ELb0EEEvNS_9BwdParamsE,(.L_x_10977 - _ZN10layer_norm13ln_bwd_kernelINS_13Kernel_traitsIfffffjLj2560ELj1ELj1ELj4ELj16ENS_18Kernel_traits_baseILj2560EfffffjLj128EEEEELb1ELb1ELb1ELb0EEEvNS_9BwdParamsE)
        .other          _ZN10layer_norm13ln_bwd_kernelINS_13Kernel_traitsIfffffjLj2560ELj1ELj1ELj4ELj16ENS_18Kernel_traits_baseILj2560EfffffjLj128EEEEELb1ELb1ELb1ELb0EEEvNS_9BwdParamsE,@"STO_CUDA_ENTRY STV_DEFAULT"
_ZN10layer_norm13ln_bwd_kernelINS_13Kernel_traitsIfffffjLj2560ELj1ELj1ELj4ELj16ENS_18Kernel_traits_baseILj2560EfffffjLj128EEEEELb1ELb1ELb1ELb0EEEvNS_9BwdParamsE:
.text._ZN10layer_norm13ln_bwd_kernelINS_13Kernel_traitsIfffffjLj2560ELj1ELj1ELj4ELj16ENS_18Kernel_traits_baseILj2560EfffffjLj128EEEEELb1ELb1ELb1ELb0EEEvNS_9BwdParamsE:
        /* <DEDUP_REMOVED lines=27> */
[----:B------:R-:W-:-:S04]  /*01b0*/  @P4 LOP3.LUT R3, R3, 0x80, RZ, 0xfc, !PT ;  /* 0x0000008003034812 */ /* 0x000fc800078efcff */
[----:B------:R1:W5:Y:S02]  /*01c0*/  @P4 LDG.E.128 R32, desc[UR10][R8.64] ;  /* 0x0000000a08204981 */ /* 0x000364000c1e1d00 */
[----:B------:R-:W4:Y:S01]  /*01d0*/  @P1 LDC.64 R22, c[0x0][0x3e8] ;  /* 0x0000fa00ff161b82 */ /* 0x000f220000000a00 */
[----:B---3--:R-:W-:-:S05]  /*01e0*/  @P0 IMAD.WIDE.U32 R16, R3, 0x10, R10 ;  /* 0x0000001003100825 */ /* 0x008fca00078e000a */
[----:B------:R1:W5:Y:S02]  /*01f0*/  @P0 LDG.E.128 R36, desc[UR10][R16.64] ;  /* 0x0000000a10240981 */ /* 0x000364000c1e1d00 */
[----:B------:R-:W3:Y:S01]  /*0200*/  @P2 LDC.64 R24, c[0x0][0x3d0] ;  /* 0x0000f400ff182b82 */ /* 0x000ee20000000a00 */
[C---:B0-----:R-:W-:Y:S01]  /*0210*/  @P0 IMAD.WIDE.U32 R18, R3.reuse, 0x10, R12 ;  /* 0x0000001003120825 */ /* 0x041fe200078e000c */
[----:B------:R-:W-:-:S04]  /*0220*/  @P0 IADD3 R3, PT, PT, R3, 0x80, RZ ;  /* 0x0000008003030810 */ /* 0x000fc80007ffe0ff */
[----:B------:R1:W5:Y:S02]  /*0230*/  @P0 LDG.E.128 R40, desc[UR10][R18.64] ;  /* 0x0000000a12280981 */ /* 0x000364000c1e1d00 */
[----:B------:R-:W0:Y:S01]  /*0240*/  @P2 LDC.64 R26, c[0x0][0x3e8] ;  /* 0x0000fa00ff1a2b82 */ /* 0x000e220000000a00 */
[----:B--2---:R-:W-:-:S05]  /*0250*/  @P1 IMAD.WIDE.U32 R20, R3, 0x10, R20 ;  /* 0x0000001003141825 */ /* 0x004fca00078e0014 */
[----:B------:R1:W5:Y:S01]  /*0260*/  @P1 LDG.E.128 R44, desc[UR10][R20.64] ;  /* 0x0000000a142c1981 */ /* 0x000362000c1e1d00 */
[C---:B----4-:R-:W-:Y:S01]  /*0270*/  @P1 IMAD.WIDE.U32 R22, R3.reuse, 0x10, R22 ;  /* 0x0000001003161825 */ /* 0x050fe200078e0016 */
[----:B------:R-:W-:Y:S01]  /*0280*/  @P1 IADD3 R3, PT, PT, R3, 0x80, RZ ;  /* 0x0000008003031810 */ /* 0x000fe20007ffe0ff */
[----:B------:R-:W2:Y:S03]  /*0290*/  @P3 LDC.64 R68, c[0x0][0x3d0] ;  /* 0x0000f400ff443b82 */ /* 0x000ea60000000a00 */
[----:B------:R1:W5:Y:S01]  /*02a0*/  @P1 LDG.E.128 R48, desc[UR10][R22.64] ;  /* 0x0000000a16301981 */ /* 0x000362000c1e1d00 */
[----:B---3--:R-:W-:-:S04]  /*02b0*/  @P2 IMAD.WIDE.U32 R24, R3, 0x10, R24 ;  /* 0x0000001003182825 */ /* 0x008fc800078e0018 */
[----:B------:R-:W3:Y:S01]  /*02c0*/  @P3 LDC.64 R70, c[0x0][0x3e8] ;  /* 0x0000fa00ff463b82 */ /* 0x000ee20000000a00 */
[----:B------:R1:W5:Y:S01]  /*02d0*/  @P2 LDG.E.128 R52, desc[UR10][R24.64] ;  /* 0x0000000a18342981 */ /* 0x000362000c1e1d00 */
[C---:B0-----:R-:W-:Y:S01]  /*02e0*/  @P2 IMAD.WIDE.U32 R26, R3.reuse, 0x10, R26 ;  /* 0x00000010031a2825 */ /* 0x041fe200078e001a */
[----:B------:R-:W-:-:S04]  /*02f0*/  @P2 IADD3 R3, PT, PT, R3, 0x80, RZ ;  /* 0x0000008003032810 */ /* 0x000fc80007ffe0ff */
[----:B------:R1:W5:Y:S01]  /*0300*/  @P2 LDG.E.128 R56, desc[UR10][R26.64] ;  /* 0x0000000a1a382981 */ /* 0x000362000c1e1d00 */
[----:B------:R-:W-:Y:S01]  /*0310*/  MOV R5, UR4 ;  /* 0x0000000400057c02 */ /* 0x000fe20008000f00 */
        /* <DEDUP_REMOVED lines=72> */
.L_x_10667:
[----:B0-234-:R-:W0:Y:S08]  /*07a0*/  LDC.64 R162, c[0x0][0x3f8] ;  /* 0x0000fe00ffa27b82 */ /* 0x01de300000000a00 */
        /* <DEDUP_REMOVED lines=17> */
[----:B------:R-:W-:Y:S01]  /*08c0*/  IADD3 R15, PT, PT, R6, -0x1, RZ ;  /* 0xffffffff060f7810 */ /* 0x000fe20007ffe0ff */
[----:B------:R-:W3:Y:S01]  /*08d0*/  S2R R0, SR_TID.X ;  /* 0x0000000000007919 */ /* 0x000ee20000002100 */
[C---:B------:R-:W-:Y:S01]  /*08e0*/  ISETP.GE.U32.AND P6, PT, R4.reuse, 0x80, PT ;  /* 0x000000800400780c */ /* 0x040fe20003fc6070 */
[----:B------:R-:W-:Y:S01]  /*08f0*/  HFMA2 R208, -RZ, RZ, 0, 0 ;  /* 0x00000000ffd07431 */ /* 0x000fe200000001ff */
[----:B------:R-:W-:Y:S01]  /*0900*/  ISETP.NE.AND P5, PT, RZ, UR9, PT ;  /* 0x00000009ff007c0c */ /* 0x000fe2000bfa5270 */
[----:B------:R-:W-:Y:S01]  /*0910*/  HFMA2 R195, -RZ, RZ, 0, 0 ;  /* 0x00000000ffc37431 */ /* 0x000fe200000001ff */
[----:B------:R-:W-:-:S02]  /*0920*/  ISETP.GE.U32.AND P0, PT, R4, 0x100, PT ;  /* 0x000001000400780c */ /* 0x000fc40003f06070 */
[C---:B------:R-:W-:Y:S02]  /*0930*/  ISETP.GE.U32.AND P1, PT, R4.reuse, 0x180, PT ;  /* 0x000001800400780c */ /* 0x040fe40003f26070 */
[----:B------:R-:W-:Y:S02]  /*0940*/  ISETP.GE.U32.AND P2, PT, R4, 0x200, PT ;  /* 0x000002000400780c */ /* 0x000fe40003f46070 */
[----:B------:R-:W-:Y:S02]  /*0950*/  @P4 IADD3 R9, PT, PT, R8, -0x1, RZ ;  /* 0xffffffff08094810 */ /* 0x000fe40007ffe0ff */
[----:B------:R-:W-:-:S03]  /*0960*/  MOV R207, RZ ;  /* 0x000000ff00cf7202 */ /* 0x000fc60000000f00 */
[-C--:B0-----:R-:W-:Y:S02]  /*0970*/  @P4 IMAD R162, R9, R2.reuse, RZ ;  /* 0x0000000209a24224 */ /* 0x081fe400078e02ff */
[-C--:B------:R-:W-:Y:S02]  /*0980*/  IMAD R9, R5, R2.reuse, RZ ;  /* 0x0000000205097224 */ /* 0x080fe400078e02ff */
[----:B------:R-:W-:Y:S01]  /*0990*/  IMAD R15, R15, R2, RZ ;  /* 0x000000020f0f7224 */ /* 0x000fe200078e02ff */
[----:B------:R-:W-:Y:S02]  /*09a0*/  @P4 SHF.R.S32.HI R163, RZ, 0x1f, R162 ;  /* 0x0000001fffa34819 */ /* 0x000fe400000114a2 */
[----:B-1----:R-:W-:Y:S02]  /*09b0*/  SHF.R.S32.HI R160, RZ, 0x1f, R9 ;  /* 0x0000001fffa07819 */ /* 0x002fe40000011409 */
[----:B------:R-:W-:Y:S02]  /*09c0*/  @P4 LEA.HI R163, R163, R162, RZ, 0x2 ;  /* 0x000000a2a3a34211 */ /* 0x000fe400078f10ff */
[----:B------:R-:W-:-:S02]  /*09d0*/  SHF.R.S32.HI R162, RZ, 0x1f, R15 ;  /* 0x0000001fffa27819 */ /* 0x000fc4000001140f */
[----:B------:R-:W-:Y:S02]  /*09e0*/  LEA.HI R9, R160, R9, RZ, 0x2 ;  /* 0x00000009a0097211 */ /* 0x000fe400078f10ff */
[----:B------:R-:W-:Y:S02]  /*09f0*/  LEA.HI R161, R162, R15, RZ, 0x2 ;  /* 0x0000000fa2a17211 */ /* 0x000fe400078f10ff */
[-C--:B---3--:R-:W-:Y:S02]  /*0a00*/  LEA.HI.SX32 R9, R9, R0.reuse, 0x1e ;  /* 0x0000000009097211 */ /* 0x088fe400078ff2ff */
[-C--:B------:R-:W-:Y:S02]  /*0a10*/  @P4 LEA.HI.SX32 R195, R163, R0.reuse, 0x1e ;  /* 0x00000000a3c34211 */ /* 0x080fe400078ff2ff */
[----:B------:R-:W-:Y:S02]  /*0a20*/  P2R R15, PR, RZ, 0x40 ;  /* 0x00000040ff0f7803 */ /* 0x000fe40000000000 */
[----:B------:R-:W-:-:S02]  /*0a30*/  LEA.HI.SX32 R196, R161, R0, 0x1e ;  /* 0x00000000a1c47211 */ /* 0x000fc400078ff2ff */
        /* <DEDUP_REMOVED lines=22> */
[C---:B------:R-:W-:Y:S01]  /*0ba0*/  FMUL.FTZ R3, R7.reuse, R16 ;  /* 0x0000001007037220 */ /* 0x040fe20000410000 */
[----:B------:R-:W-:Y:S01]  /*0bb0*/  FMUL.FTZ R16, R7, R24 ;  /* 0x0000001807107220 */ /* 0x000fe20000410000 */
[----:B----4-:R-:W-:Y:S01]  /*0bc0*/  FMUL.FTZ R24, R28, R160 ;  /* 0x000000a01c187220 */ /* 0x010fe20000410000 */
[----:B------:R-:W-:Y:S01]  /*0bd0*/  FADD.FTZ R88, R88, R160 ;  /* 0x000000a058587221 */ /* 0x000fe20000010000 */
[----:B------:R-:W-:Y:S01]  /*0be0*/  FFMA.FTZ R68, R160, R3, R68 ;  /* 0x00000003a0447223 */ /* 0x000fe20000010044 */
[C---:B------:R-:W-:Y:S01]  /*0bf0*/  FADD.FTZ R166, -R194.reuse, R166 ;  /* 0x000000a6c2a67221 */ /* 0x040fe20000010100 */
[----:B------:R-:W-:Y:S01]  /*0c00*/  FADD.FTZ R89, R89, R161 ;  /* 0x000000a159597221 */ /* 0x000fe20000010000 */
[----:B------:R-:W-:Y:S01]  /*0c10*/  FFMA.FTZ R69, R161, R16, R69 ;  /* 0x00000010a1457223 */ /* 0x000fe20000010045 */
[----:B------:R-:W-:Y:S01]  /*0c20*/  FMUL.FTZ R177, R29, R161 ;  /* 0x000000a11db17220 */ /* 0x000fe20000410000 */
[----:B------:R-:W-:Y:S01]  /*0c30*/  FADD.FTZ R160, RZ, R24 ;  /* 0x00000018ffa07221 */ /* 0x000fe20000010000 */
[----:B------:R-:W-:Y:S01]  /*0c40*/  FFMA.FTZ R161, R3, R24, RZ ;  /* 0x0000001803a17223 */ /* 0x000fe200000100ff */
[C---:B------:R-:W-:Y:S01]  /*0c50*/  FMUL.FTZ R25, R7.reuse, R166 ;  /* 0x000000a607197220 */ /* 0x040fe20000410000 */
        /* <DEDUP_REMOVED lines=14> */
.L_x_10561:
[----:B----4-:R-:W-:Y:S05]  /*0d40*/  BSYNC.RECONVERGENT B1 ;  /* 0x0000000000017941 */ /* 0x010fea0003800200 */
.L_x_10560:
        /* <DEDUP_REMOVED lines=47> */
.L_x_10563:
[----:B------:R-:W-:Y:S05]  /*1040*/  BSYNC.RECONVERGENT B1 ;  /* 0x0000000000017941 */ /* 0x000fea0003800200 */
.L_x_10562:
        /* <DEDUP_REMOVED lines=47> */
.L_x_10565:
[----:B------:R-:W-:Y:S05]  /*1340*/  BSYNC.RECONVERGENT B1 ;  /* 0x0000000000017941 */ /* 0x000fea0003800200 */
.L_x_10564:
        /* <DEDUP_REMOVED lines=24> */
[----:B0-----:R-:W-:Y:S01]  /*14d0*/  FMUL.FTZ R179, R53, R165 ;  /* 0x000000a535b37220 */ /* 0x001fe20000410000 */
[C---:B------:R-:W-:Y:S02]  /*14e0*/  FADD.FTZ R162, -R194.reuse, R162 ;  /* 0x000000a2c2a27221 */ /* 0x040fe40000010100 */
[----:B------:R-:W-:Y:S01]  /*14f0*/  FADD.FTZ R160, R207, R172 ;  /* 0x000000accfa07221 */ /* 0x000fe20000010000 */
[----:B------:R-:W-:Y:S01]  /*1500*/  FFMA.FTZ R161, R169, R172, R208 ;  /* 0x000000aca9a17223 */ /* 0x000fe200000100d0 */
[----:B------:R-:W-:Y:S01]  /*1510*/  FADD.FTZ R176, -R194, R163 ;  /* 0x000000a3c2b07221 */ /* 0x000fe20000010100 */
        /* <DEDUP_REMOVED lines=18> */
.L_x_10567:
[----:B------:R-:W-:Y:S05]  /*1640*/  BSYNC.RECONVERGENT B1 ;  /* 0x0000000000017941 */ /* 0x000fea0003800200 */
.L_x_10566:
        /* <DEDUP_REMOVED lines=10> */
[----:B-1----:R-:W-:-:S06]  /*16f0*/  IMAD.WIDE.U32 R164, R196, 0x10, R164 ;  /* 0x00000010c4a47825 */ /* 0x002fcc00078e00a4 */
[----:B------:R-:W4:Y:S01]  /*1700*/  LDG.E.128 R164, desc[UR10][R164.64] ;  /* 0x0000000aa4a47981 */ /* 0x000f22000c1e1d00 */
[----:B--2---:R-:W-:Y:S02]  /*1710*/  @P5 IMAD.WIDE.U32 R198, R197, 0x10, R198 ;  /* 0x00000010c5c65825 */ /* 0x004fe400078e00c6 */
[----:B------:R-:W0:Y:S03]  /*1720*/  LDC.64 R196, c[0x0][0x3b0] ;  /* 0x0000ec00ffc47b82 */ /* 0x000e260000000a00 */
[----:B------:R1:W5:Y:S01]  /*1730*/  @P5 LDG.E.128 R140, desc[UR10][R198.64] ;  /* 0x0000000ac68c5981 */ /* 0x000362000c1e1d00 */
[----:B0-----:R-:W-:-:S05]  /*1740*/  IMAD.WIDE.U32 R196, R195, 0x4, R196 ;  /* 0x00000004c3c47825 */ /* 0x001fca00078e00c4 */
[----:B------:R1:W5:Y:S01]  /*1750*/  LDG.E R14, desc[UR10][R196.64] ;  /* 0x0000000ac40e7981 */ /* 0x000362000c1e1900 */
[C---:B---3--:R-:W-:Y:S01]  /*1760*/  FADD.FTZ R170, -R194.reuse, R160 ;  /* 0x000000a0c2aa7221 */ /* 0x048fe20000010100 */
[----:B------:R-:W-:-:S03]  /*1770*/  FADD.FTZ R174, -R194, R161 ;  /* 0x000000a1c2ae7221 */ /* 0x000fc60000010100 */
[C---:B------:R-:W-:Y:S01]  /*1780*/  FMUL.FTZ R17, R7.reuse, R170 ;  /* 0x000000aa07117220 */ /* 0x040fe20000410000 */
[----:B------:R-:W-:Y:S01]  /*1790*/  FMUL.FTZ R170, R7, R174 ;  /* 0x000000ae07aa7220 */ /* 0x000fe20000410000 */
[----:B----4-:R-:W-:Y:S01]  /*17a0*/  FMUL.FTZ R174, R60, R164 ;  /* 0x000000a43cae7220 */ /* 0x010fe20000410000 */
[----:B------:R-:W-:Y:S01]  /*17b0*/  FMUL.FTZ R181, R61, R165 ;  /* 0x000000a53db57220 */ /* 0x000fe20000410000 */
[C---:B------:R-:W-:Y:S02]  /*17c0*/  FADD.FTZ R162, -R194.reuse, R162 ;  /* 0x000000a2c2a27221 */ /* 0x040fe40000010100 */
        /* <DEDUP_REMOVED lines=22> */
.L_x_10559:
        /* <DEDUP_REMOVED lines=47> */
.L_x_10569:
        /* <DEDUP_REMOVED lines=45> */
[----:B------:R-:W-:Y:S02]  /*1ef0*/  MOV R207, RZ ;  /* 0x000000ff00cf7202 */ /* 0x000fe40000000f00 */
[----:B------:R-:W-:-:S07]  /*1f00*/  MOV R208, RZ ;  /* 0x000000ff00d07202 */ /* 0x000fce0000000f00 */
.L_x_10568:
[----:B----4-:R-:W-:Y:S05]  /*1f10*/  BSYNC.RECONVERGENT B0 ;  /* 0x0000000000007941 */ /* 0x010fea0003800200 */
.L_x_10558:
        /* <DEDUP_REMOVED lines=31> */
.L_x_10571:
[----:B------:R-:W-:Y:S05]  /*2110*/  BSYNC.RECONVERGENT B0 ;  /* 0x0000000000007941 */ /* 0x000fea0003800200 */
.L_x_10570:
        /* <DEDUP_REMOVED lines=37> */
.L_x_10574:
        /* <DEDUP_REMOVED lines=14> */
[----:B------:R-:W-:-:S04]  /*2450*/  FMUL.FTZ R163, R156, UR16 ;  /* 0x000000109ca37c20 */ /* 0x000fc80008410000 */
[-C--:B------:R-:W-:Y:S01]  /*2460*/  FMUL.FTZ R156, R152, R163.reuse ;  /* 0x000000a3989c7220 */ /* 0x080fe20000410000 */
[----:B------:R-:W-:-:S04]  /*2470*/  FMUL.FTZ R162, R32, R163 ;  /* 0x000000a320a27220 */ /* 0x000fc80000410000 */
[----:B------:R-:W-:Y:S02]  /*2480*/  FSEL R163, R156, RZ, P5 ;  /* 0x000000ff9ca37208 */ /* 0x000fe40002800000 */
[----:B------:R-:W-:-:S03]  /*2490*/  SEL R156, R162, RZ, P5 ;  /* 0x000000ffa29c7207 */ /* 0x000fc60002800000 */
[----:B------:R-:W-:-:S07]  /*24a0*/  FADD.FTZ R104, R104, R163 ;  /* 0x000000a368687221 */ /* 0x000fce0000010000 */
.L_x_10577:
        /* <DEDUP_REMOVED lines=14> */
.L_x_10578:
        /* <DEDUP_REMOVED lines=14> */
.L_x_10579:
        /* <DEDUP_REMOVED lines=9> */
[-C--:B------:R-:W-:Y:S01]  /*2700*/  FMUL.FTZ R159, R155, R162.reuse ;  /* 0x000000a29b9f7220 */ /* 0x080fe20000410000 */
[----:B------:R-:W-:-:S04]  /*2710*/  FMUL.FTZ R163, R35, R162 ;  /* 0x000000a223a37220 */ /* 0x000fc80000410000 */
[----:B------:R-:W-:Y:S02]  /*2720*/  FSEL R162, R159, RZ, P5 ;  /* 0x000000ff9fa27208 */ /* 0x000fe40002800000 */
[----:B------:R-:W-:-:S03]  /*2730*/  SEL R159, R163, RZ, P5 ;  /* 0x000000ffa39f7207 */ /* 0x000fc60002800000 */
[----:B------:R-:W-:Y:S01]  /*2740*/  FADD.FTZ R107, R107, R162 ;  /* 0x000000a26b6b7221 */ /* 0x000fe20000010000 */
[----:B------:R-:W-:Y:S06]  /*2750*/  BRA `(.L_x_10580) ;  /* 0x0000000800d47947 */ /* 0x000fec0003800000 */
.L_x_10576:
        /* <DEDUP_REMOVED lines=31> */
.L_x_10581:
        /* <DEDUP_REMOVED lines=14> */
.L_x_10582:
        /* <DEDUP_REMOVED lines=14> */
.L_x_10583:
[----:B------:R-:W-:Y:S05]  /*2b10*/  @!P4 BRA `(.L_x_10580) ;  /* 0x0000000400e4c947 */ /* 0x000fea0003800000 */
[----:B------:R-:W-:Y:S01]  /*2b20*/  FMUL.FTZ R159, R87, UR17 ;  /* 0x00000011579f7c20 */ /* 0x000fe20008410000 */
[----:B-----5:R-:W-:-:S03]  /*2b30*/  ISETP.GE.U32.AND P5, PT, R10, 0x1000000, PT ;  /* 0x010000000a00780c */ /* 0x020fc60003fa6070 */
[----:B------:R-:W-:-:S04]  /*2b40*/  FMUL.FTZ R162, R159, UR16 ;  /* 0x000000109fa27c20 */ /* 0x000fc80008410000 */
[-C--:B------:R-:W-:Y:S01]  /*2b50*/  FMUL.FTZ R159, R155, R162.reuse ;  /* 0x000000a29b9f7220 */ /* 0x080fe20000410000 */
[----:B------:R-:W-:-:S04]  /*2b60*/  FMUL.FTZ R163, R35, R162 ;  /* 0x000000a223a37220 */ /* 0x000fc80000410000 */
[----:B------:R-:W-:Y:S02]  /*2b70*/  FSEL R162, R159, RZ, P5 ;  /* 0x000000ff9fa27208 */ /* 0x000fe40002800000 */
[----:B------:R-:W-:-:S03]  /*2b80*/  SEL R159, R163, RZ, P5 ;  /* 0x000000ffa39f7207 */ /* 0x000fc60002800000 */
[----:B------:R-:W-:Y:S01]  /*2b90*/  FADD.FTZ R107, R107, R162 ;  /* 0x000000a26b6b7221 */ /* 0x000fe20000010000 */
[----:B------:R-:W-:Y:S06]  /*2ba0*/  BRA `(.L_x_10580) ;  /* 0x0000000400c07947 */ /* 0x000fec0003800000 */
.L_x_10575:
        /* <DEDUP_REMOVED lines=12> */
[----:B------:R-:W-:-:S04]  /*2c70*/  FMUL.FTZ R163, R156, UR16 ;  /* 0x000000109ca37c20 */ /* 0x000fc80008410000 */
[-C--:B------:R-:W-:Y:S01]  /*2c80*/  FMUL.FTZ R156, R152, R163.reuse ;  /* 0x000000a3989c7220 */ /* 0x080fe20000410000 */
[----:B------:R-:W-:-:S04]  /*2c90*/  FMUL.FTZ R162, R32, R163 ;  /* 0x000000a320a27220 */ /* 0x000fc80000410000 */
[----:B------:R-:W-:Y:S02]  /*2ca0*/  FSEL R163, R156, RZ, P5 ;  /* 0x000000ff9ca37208 */ /* 0x000fe40002800000 */
[----:B------:R-:W-:-:S03]  /*2cb0*/  SEL R156, R162, RZ, P5 ;  /* 0x000000ffa29c7207 */ /* 0x000fc60002800000 */
[----:B------:R-:W-:-:S07]  /*2cc0*/  FADD.FTZ R104, R104, R163 ;  /* 0x000000a368687221 */ /* 0x000fce0000010000 */
.L_x_10585:
        /* <DEDUP_REMOVED lines=13> */
.L_x_10586:
        /* <DEDUP_REMOVED lines=13> */
.L_x_10587:
        /* <DEDUP_REMOVED lines=14> */
.L_x_10584:
        /* <DEDUP_REMOVED lines=17> */
[----:B------:R-:W-:Y:S01]  /*3060*/  FMUL.FTZ R85, R84, UR17 ;  /* 0x0000001154557c20 */ /* 0x000fe20008410000 */
[----:B------:R-:W-:-:S03]  /*3070*/  LOP3.LUT P5, RZ, R10, 0xff, RZ, 0xc0, !PT ;  /* 0x000000ff0aff7812 */ /* 0x000fc600078ac0ff */
[----:B------:R-:W-:-:S04]  /*3080*/  FMUL.FTZ R85, R85, UR16 ;  /* 0x0000001055557c20 */ /* 0x000fc80008410000 */
[-C--:B------:R-:W-:Y:S01]  /*3090*/  FMUL.FTZ R87, R152, R85.reuse ;  /* 0x0000005598577220 */ /* 0x080fe20000410000 */
[----:B------:R-:W-:-:S04]  /*30a0*/  FMUL.FTZ R85, R32, R85 ;  /* 0x0000005520557220 */ /* 0x000fc80000410000 */
[----:B------:R-:W-:Y:S02]  /*30b0*/  FSEL R87, R87, RZ, P5 ;  /* 0x000000ff57577208 */ /* 0x000fe40002800000 */
[----:B------:R-:W-:-:S03]  /*30c0*/  SEL R156, R85, RZ, P5 ;  /* 0x000000ff559c7207 */ /* 0x000fc60002800000 */
[----:B------:R-:W-:-:S07]  /*30d0*/  FADD.FTZ R104, R104, R87 ;  /* 0x0000005768687221 */ /* 0x000fce0000010000 */
.L_x_10588:
[----:B------:R-:W-:Y:S05]  /*30e0*/  @!P4 BRA `(.L_x_10589) ;  /* 0x000000000020c947 */ /* 0x000fea0003800000 */
        /* <DEDUP_REMOVED lines=8> */
.L_x_10589:
        /* <DEDUP_REMOVED lines=9> */
.L_x_10590:
[----:B------:R-:W-:Y:S02]  /*3200*/  MOV R85, R162 ;  /* 0x000000a200557202 */ /* 0x000fe40000000f00 */
[----:B------:R-:W-:Y:S01]  /*3210*/  MOV R87, R163 ;  /* 0x000000a300577202 */ /* 0x000fe20000000f00 */
[----:B------:R-:W-:Y:S06]  /*3220*/  @!P4 BRA `(.L_x_10580) ;  /* 0x000000000020c947 */ /* 0x000fec0003800000 */
[----:B------:R-:W-:Y:S01]  /*3230*/  FMUL.FTZ R159, R163, UR17 ;  /* 0x00000011a39f7c20 */ /* 0x000fe20008410000 */
[----:B------:R-:W-:-:S03]  /*3240*/  ISETP.GE.U32.AND P5, PT, R10, 0x1000000, PT ;  /* 0x010000000a00780c */ /* 0x000fc60003fa6070 */
[----:B------:R-:W-:-:S04]  /*3250*/  FMUL.FTZ R162, R159, UR16 ;  /* 0x000000109fa27c20 */ /* 0x000fc80008410000 */
[-C--:B------:R-:W-:Y:S01]  /*3260*/  FMUL.FTZ R159, R155, R162.reuse ;  /* 0x000000a29b9f7220 */ /* 0x080fe20000410000 */
[----:B------:R-:W-:-:S04]  /*3270*/  FMUL.FTZ R163, R35, R162 ;  /* 0x000000a223a37220 */ /* 0x000fc80000410000 */
[----:B------:R-:W-:Y:S02]  /*3280*/  FSEL R162, R159, RZ, P5 ;  /* 0x000000ff9fa27208 */ /* 0x000fe40002800000 */
[----:B------:R-:W-:-:S03]  /*3290*/  SEL R159, R163, RZ, P5 ;  /* 0x000000ffa39f7207 */ /* 0x000fc60002800000 */
[----:B------:R-:W-:-:S07]  /*32a0*/  FADD.FTZ R107, R107, R162 ;  /* 0x000000a26b6b7221 */ /* 0x000fce0000010000 */
.L_x_10580:
        /* <DEDUP_REMOVED lines=10> */
.L_x_10573:
[----:B------:R-:W-:Y:S05]  /*3350*/  BSYNC.RECONVERGENT B0 ;  /* 0x0000000000007941 */ /* 0x000fea0003800200 */
.L_x_10572:
        /* <DEDUP_REMOVED lines=8> */
.L_x_10593:
        /* <DEDUP_REMOVED lines=31> */
.L_x_10596:
        /* <DEDUP_REMOVED lines=9> */
.L_x_10597:
        /* <DEDUP_REMOVED lines=9> */
.L_x_10598:
        /* <DEDUP_REMOVED lines=10> */
[----:B------:R-:W-:Y:S01]  /*3790*/  FADD.FTZ R111, R111, R162 ;  /* 0x000000a26f6f7221 */ /* 0x000fe20000010000 */
[----:B------:R-:W-:Y:S06]  /*37a0*/  BRA `(.L_x_10599) ;  /* 0x0000000800e87947 */ /* 0x000fec0003800000 */
.L_x_10595:
[----:B------:R-:W-:Y:S05]  /*37b0*/  @!P4 BRA `(.L_x_10600) ;  /* 0x000000000030c947 */ /* 0x000fea0003800000 */
[----:B0-----:R-:W-:Y:S01]  /*37c0*/  @P3 FFMA.FTZ R163, R21, R161, R160 ;  /* 0x000000a115a33223 */ /* 0x001fe200000100a0 */
        /* <DEDUP_REMOVED lines=11> */
.L_x_10600:
        /* <DEDUP_REMOVED lines=13> */
.L_x_10601:
        /* <DEDUP_REMOVED lines=13> */
.L_x_10602:
[----:B------:R-:W-:Y:S05]  /*3a20*/  @!P4 BRA `(.L_x_10599) ;  /* 0x000000080048c947 */ /* 0x000fea0003800000 */
[----:B0-----:R-:W-:Y:S01]  /*3a30*/  @P3 FFMA.FTZ R162, R184, R161, R160 ;  /* 0x000000a1b8a23223 */ /* 0x001fe200000100a0 */
        /* <DEDUP_REMOVED lines=12> */
.L_x_10594:
        /* <DEDUP_REMOVED lines=35> */
.L_x_10604:
        /* <DEDUP_REMOVED lines=14> */
.L_x_10605:
        /* <DEDUP_REMOVED lines=14> */
.L_x_10606:
[----:B------:R-:W-:Y:S02]  /*3ef0*/  MOV R84, R162 ;  /* 0x000000a200547202 */ /* 0x000fe40000000f00 */
[----:B------:R-:W-:Y:S01]  /*3f00*/  MOV R87, R163 ;  /* 0x000000a300577202 */ /* 0x000fe20000000f00 */
[----:B------:R-:W-:Y:S06]  /*3f10*/  @!P4 BRA `(.L_x_10599) ;  /* 0x00000004000cc947 */ /* 0x000fec0003800000 */
[----:B------:R-:W-:Y:S01]  /*3f20*/  FMUL.FTZ R84, R163, UR17 ;  /* 0x00000011a3547c20 */ /* 0x000fe20008410000 */
[----:B-----5:R-:W-:-:S03]  /*3f30*/  ISETP.GE.U32.AND P6, PT, R11, 0x1000000, PT ;  /* 0x010000000b00780c */ /* 0x020fc60003fc6070 */
[----:B------:R-:W-:-:S04]  /*3f40*/  FMUL.FTZ R84, R84, UR16 ;  /* 0x0000001054547c20 */ /* 0x000fc80008410000 */
[-C--:B------:R-:W-:Y:S01]  /*3f50*/  FMUL.FTZ R87, R155, R84.reuse ;  /* 0x000000549b577220 */ /* 0x080fe20000410000 */
[----:B------:R-:W-:-:S04]  /*3f60*/  FMUL.FTZ R159, R43, R84 ;  /* 0x000000542b9f7220 */ /* 0x000fc80000410000 */
[----:B------:R-:W-:Y:S02]  /*3f70*/  FSEL R84, R87, RZ, P6 ;  /* 0x000000ff57547208 */ /* 0x000fe40003000000 */
[----:B------:R-:W-:Y:S02]  /*3f80*/  SEL R159, R159, RZ, P6 ;  /* 0x000000ff9f9f7207 */ /* 0x000fe40003000000 */
[----:B------:R-:W-:Y:S01]  /*3f90*/  MOV R87, R163 ;  /* 0x000000a300577202 */ /* 0x000fe20000000f00 */
[----:B------:R-:W-:Y:S01]  /*3fa0*/  FADD.FTZ R111, R111, R84 ;  /* 0x000000546f6f7221 */ /* 0x000fe20000010000 */
[----:B------:R-:W-:Y:S01]  /*3fb0*/  MOV R84, R162 ;  /* 0x000000a200547202 */ /* 0x000fe20000000f00 */
[----:B------:R-:W-:Y:S06]  /*3fc0*/  BRA `(.L_x_10599) ;  /* 0x0000000000e07947 */ /* 0x000fec0003800000 */
.L_x_10603:
        /* <DEDUP_REMOVED lines=14> */
.L_x_10607:
        /* <DEDUP_REMOVED lines=14> */
.L_x_10608:
        /* <DEDUP_REMOVED lines=14> */
.L_x_10609:
        /* <DEDUP_REMOVED lines=13> */
[----:B------:R-:W-:-:S07]  /*4340*/  FADD.FTZ R111, R111, R162 ;  /* 0x000000a26f6f7221 */ /* 0x000fce0000010000 */
.L_x_10599:
        /* <DEDUP_REMOVED lines=8> */
.L_x_10592:
[----:B------:R-:W-:Y:S05]  /*43d0*/  BSYNC.RECONVERGENT B0 ;  /* 0x0000000000007941 */ /* 0x000fea0003800200 */
.L_x_10591:
        /* <DEDUP_REMOVED lines=8> */
.L_x_10612:
        /* <DEDUP_REMOVED lines=31> */
.L_x_10615:
        /* <DEDUP_REMOVED lines=9> */
.L_x_10616:
        /* <DEDUP_REMOVED lines=9> */
.L_x_10617:
        /* <DEDUP_REMOVED lines=12> */
.L_x_10614:
[----:B------:R-:W-:Y:S05]  /*4830*/  @!P4 BRA `(.L_x_10619) ;  /* 0x000000000030c947 */ /* 0x000fea0003800000 */
[----:B0-2---:R-:W-:Y:S01]  /*4840*/  @P3 FFMA.FTZ R163, R19, R161, R160 ;  /* 0x000000a113a33223 */ /* 0x005fe200000100a0 */
        /* <DEDUP_REMOVED lines=11> */
.L_x_10619:
        /* <DEDUP_REMOVED lines=13> */
.L_x_10620:
        /* <DEDUP_REMOVED lines=13> */
.L_x_10621:
[----:B------:R-:W-:Y:S05]  /*4aa0*/  @!P4 BRA `(.L_x_10618) ;  /* 0x000000080048c947 */ /* 0x000fea0003800000 */
[----:B0-2---:R-:W-:Y:S01]  /*4ab0*/  @P3 FFMA.FTZ R162, R180, R161, R160 ;  /* 0x000000a1b4a23223 */ /* 0x005fe200000100a0 */
        /* <DEDUP_REMOVED lines=12> */
.L_x_10613:
        /* <DEDUP_REMOVED lines=35> */
.L_x_10623:
        /* <DEDUP_REMOVED lines=14> */
.L_x_10624:
        /* <DEDUP_REMOVED lines=14> */
.L_x_10625:
        /* <DEDUP_REMOVED lines=14> */
.L_x_10622:
        /* <DEDUP_REMOVED lines=14> */
.L_x_10626:
        /* <DEDUP_REMOVED lines=14> */
.L_x_10627:
        /* <DEDUP_REMOVED lines=14> */
.L_x_10628:
        /* <DEDUP_REMOVED lines=14> */
.L_x_10618:
        /* <DEDUP_REMOVED lines=8> */
.L_x_10611:
[----:B------:R-:W-:Y:S05]  /*5450*/  BSYNC.RECONVERGENT B0 ;  /* 0x0000000000007941 */ /* 0x000fea0003800200 */
.L_x_10610:
        /* <DEDUP_REMOVED lines=8> */
.L_x_10631:
        /* <DEDUP_REMOVED lines=31> */
.L_x_10634:
        /* <DEDUP_REMOVED lines=9> */
.L_x_10635:
        /* <DEDUP_REMOVED lines=9> */
.L_x_10636:
        /* <DEDUP_REMOVED lines=12> */
.L_x_10633:
[----:B------:R-:W-:Y:S05]  /*58b0*/  @!P4 BRA `(.L_x_10638) ;  /* 0x000000000030c947 */ /* 0x000fea0003800000 */
[----:B0-23--:R-:W-:Y:S01]  /*58c0*/  @P3 FFMA.FTZ R163, R169, R161, R160 ;  /* 0x000000a1a9a33223 */ /* 0x00dfe200000100a0 */
        /* <DEDUP_REMOVED lines=11> */
.L_x_10638:
        /* <DEDUP_REMOVED lines=13> */
.L_x_10639:
        /* <DEDUP_REMOVED lines=13> */
.L_x_10640:
[----:B------:R-:W-:Y:S05]  /*5b20*/  @!P4 BRA `(.L_x_10637) ;  /* 0x000000080048c947 */ /* 0x000fea0003800000 */
[----:B0-23--:R-:W-:Y:S01]  /*5b30*/  @P3 FFMA.FTZ R162, R176, R161, R160 ;  /* 0x000000a1b0a23223 */ /* 0x00dfe200000100a0 */
        /* <DEDUP_REMOVED lines=12> */
.L_x_10632:
        /* <DEDUP_REMOVED lines=35> */
.L_x_10642:
        /* <DEDUP_REMOVED lines=14> */
.L_x_10643:
        /* <DEDUP_REMOVED lines=14> */
.L_x_10644:
        /* <DEDUP_REMOVED lines=14> */
.L_x_10641:
        /* <DEDUP_REMOVED lines=14> */
.L_x_10645:
        /* <DEDUP_REMOVED lines=14> */
.L_x_10646:
        /* <DEDUP_REMOVED lines=14> */
.L_x_10647:
        /* <DEDUP_REMOVED lines=14> */
.L_x_10637:
        /* <DEDUP_REMOVED lines=8> */
.L_x_10630:
[----:B------:R-:W-:Y:S05]  /*64d0*/  BSYNC.RECONVERGENT B0 ;  /* 0x0000000000007941 */ /* 0x000fea0003800200 */
.L_x_10629:
        /* <DEDUP_REMOVED lines=9> */
.L_x_10650:
        /* <DEDUP_REMOVED lines=8> */
[----:B-----5:R-:W-:Y:S01]  /*65f0*/  MOV R86, R142 ;  /* 0x0000008e00567202 */ /* 0x020fe20000000f00 */
[----:B------:R-:W-:Y:S01]  /*6600*/  @P3 FADD.FTZ R84, R192, -R85 ;  /* 0x80000055c0543221 */ /* 0x000fe20000010000 */
[----:B------:R-:W-:Y:S01]  /*6610*/  @P3 FFMA.FTZ R85, R17, R161, R160 ;  /* 0x000000a111553223 */ /* 0x000fe200000100a0 */
[----:B------:R-:W-:Y:S01]  /*6620*/  @P3 FADD.FTZ R6, R181, -R6 ;  /* 0x80000006b5063221 */ /* 0x000fe20000010000 */
[----:B------:R-:W-:Y:S01]  /*6630*/  @P3 FADD.FTZ R162, R185, -R162 ;  /* 0x800000a2b9a23221 */ /* 0x000fe20000010000 */
[----:B------:R-:W-:Y:S01]  /*6640*/  @P3 FFMA.FTZ R86, R7, R84, R142 ;  /* 0x0000005407563223 */ /* 0x000fe2000001008e */
        /* <DEDUP_REMOVED lines=16> */
.L_x_10653:
        /* <DEDUP_REMOVED lines=9> */
.L_x_10654:
        /* <DEDUP_REMOVED lines=9> */
.L_x_10655:
        /* <DEDUP_REMOVED lines=12> */
.L_x_10652:
[----:B------:R-:W-:Y:S05]  /*6930*/  @!P4 BRA `(.L_x_10657) ;  /* 0x000000000030c947 */ /* 0x000fea0003800000 */
[----:B0-234-:R-:W-:Y:S01]  /*6940*/  @P3 FFMA.FTZ R163, R17, R161, R160 ;  /* 0x000000a111a33223 */ /* 0x01dfe200000100a0 */
        /* <DEDUP_REMOVED lines=11> */
.L_x_10657:
        /* <DEDUP_REMOVED lines=13> */
.L_x_10658:
        /* <DEDUP_REMOVED lines=13> */
.L_x_10659:
[----:B------:R-:W-:Y:S05]  /*6ba0*/  @!P4 BRA `(.L_x_10656) ;  /* 0x00000008003cc947 */ /* 0x000fea0003800000 */
[----:B------:R-:W-:Y:S01]  /*6bb0*/  @P3 FFMA.FTZ R160, R206, R161, R160 ;  /* 0x000000a1cea03223 */ /* 0x000fe200000100a0 */
[----:B-----5:R-:W-:-:S03]  /*6bc0*/  MOV R6, R143 ;  /* 0x0000008f00067202 */ /* 0x020fc60000000f00 */
[----:B------:R-:W-:-:S04]  /*6bd0*/  @P3 FADD.FTZ R160, R185, -R160 ;  /* 0x800000a0b9a03221 */ /* 0x000fc80000010000 */
[----:B------:R-:W-:Y:S01]  /*6be0*/  @P3 FFMA.FTZ R6, R7, R160, R143 ;  /* 0x000000a007063223 */ /* 0x000fe2000001008f */
[----:B------:R-:W-:-:S03]  /*6bf0*/  ISETP.GE.U32.AND P3, PT, R14, 0x1000000, PT ;  /* 0x010000000e00780c */ /* 0x000fc60003f66070 */
[----:B------:R-:W-:-:S04]  /*6c00*/  FMUL.FTZ R6, R6, UR17 ;  /* 0x0000001106067c20 */ /* 0x000fc80008410000 */
[----:B------:R-:W-:-:S04]  /*6c10*/  FMUL.FTZ R6, R6, UR16 ;  /* 0x0000001006067c20 */ /* 0x000fc80008410000 */
[-C--:B------:R-:W-:Y:S01]  /*6c20*/  FMUL.FTZ R7, R155, R6.reuse ;  /* 0x000000069b077220 */ /* 0x080fe20000410000 */
[----:B0-234-:R-:W-:-:S04]  /*6c30*/  FMUL.FTZ R159, R67, R6 ;  /* 0x00000006439f7220 */ /* 0x01dfc80000410000 */
[----:B------:R-:W-:Y:S02]  /*6c40*/  FSEL R6, R7, RZ, P3 ;  /* 0x000000ff07067208 */ /* 0x000fe40001800000 */
[----:B------:R-:W-:-:S03]  /*6c50*/  SEL R159, R159, RZ, P3 ;  /* 0x000000ff9f9f7207 */ /* 0x000fc60001800000 */
[----:B------:R-:W-:Y:S01]  /*6c60*/  FADD.FTZ R123, R123, R6 ;  /* 0x000000067b7b7221 */ /* 0x000fe20000010000 */
[----:B------:R-:W-:Y:S06]  /*6c70*/  BRA `(.L_x_10656) ;  /* 0x0000000800087947 */ /* 0x000fec0003800000 */
.L_x_10651:
        /* <DEDUP_REMOVED lines=35> */
.L_x_10661:
        /* <DEDUP_REMOVED lines=14> */
.L_x_10662:
        /* <DEDUP_REMOVED lines=14> */
.L_x_10663:
        /* <DEDUP_REMOVED lines=11> */
.L_x_10660:
        /* <DEDUP_REMOVED lines=14> */
.L_x_10664:
        /* <DEDUP_REMOVED lines=14> */
.L_x_10665:
        /* <DEDUP_REMOVED lines=14> */
.L_x_10666:
        /* <DEDUP_REMOVED lines=14> */
.L_x_10656:
[----:B------:R-:W1:Y:S08]  /*74a0*/  @P5 LDC.64 R6, c[0x0][0x478] ;  /* 0x00011e00ff065b82 */ /* 0x000e700000000a00 */
[----:B------:R-:W0:Y:S01]  /*74b0*/  @P4 LDC.64 R160, c[0x0][0x468] ;  /* 0x00011a00ffa04b82 */ /* 0x000e220000000a00 */
[----:B-1----:R-:W-:-:S05]  /*74c0*/  @P5 IMAD.WIDE.U32 R6, R9, 0x10, R6 ;  /* 0x0000001009065825 */ /* 0x002fca00078e0006 */
[----:B------:R1:W-:Y:S01]  /*74d0*/  @P5 STG.E.128 desc[UR10][R6.64], R84 ;  /* 0x0000005406005986 */ /* 0x0003e2000c101d0a */
[----:B0-----:R-:W-:-:S05]  /*74e0*/  @P4 IMAD.WIDE.U32 R8, R8, 0x10, R160 ;  /* 0x0000001008084825 */ /* 0x001fca00078e00a0 */
[----:B------:R1:W-:Y:S02]  /*74f0*/  @P4 STG.E.128 desc[UR10][R8.64], R156 ;  /* 0x0000009c08004986 */ /* 0x0003e4000c101d0a */
.L_x_10649:
[----:B------:R-:W-:Y:S05]  /*7500*/  BSYNC.RECONVERGENT B0 ;  /* 0x0000000000007941 */ /* 0x000fea0003800200 */
.L_x_10648:
[----:B-1----:R-:W1:Y:S01]  /*7510*/  LDC.64 R6, c[0x0][0x380] ;  /* 0x0000e000ff067b82 */ /* 0x002e620000000a00 */
[----:B------:R-:W-:Y:S01]  /*7520*/  UPLOP3.LUT UP1, UPT, UPT, UPT, UP1, 0x40, 0x4 ;  /* 0x000000000004789c */ /* 0x000fe20003f2e810 */
[----:B-1----:R-:W-:-:S04]  /*7530*/  IADD3 R5, PT, PT, R5, R6, RZ ;  /* 0x0000000605057210 */ /* 0x002fc80007ffe0ff */
[----:B------:R-:W-:-:S13]  /*7540*/  ISETP.GE.AND P3, PT, R5, R7, PT ;  /* 0x000000070500720c */ /* 0x000fda0003f66270 */
[----:B------:R-:W-:Y:S05]  /*7550*/  @!P3 BRA `(.L_x_10667) ;  /* 0xffffff900090b947 */ /* 0x000fea000383ffff */
.L_x_10557:
[----:B------:R-:W1:Y:S01]  /*7560*/  S2UR UR4, SR_CTAID.X ;  /* 0x00000000000479c3 */ /* 0x000e620000002500 */
[----:B------:R-:W-:Y:S01]  /*7570*/  ISETP.NE.AND P3, PT, R15, RZ, PT ;  /* 0x000000ff0f00720c */ /* 0x000fe20003f65270 */
[----:B------:R-:W-:Y:S01]  /*7580*/  BSSY.RECONVERGENT B0, `(.L_x_10668) ;  /* 0x000000e000007945 */ /* 0x000fe20003800200 */
[----:B-1----:R-:W-:-:S05]  /*7590*/  IMAD R3, R2, UR4, RZ ;  /* 0x0000000402037c24 */ /* 0x002fca000f8e02ff */
[----:B------:R-:W-:-:S06]  /*75a0*/  LEA.HI R9, R3, R0, RZ, 0x1e ;  /* 0x0000000003097211 */ /* 0x000fcc00078ff0ff */
[----:B------:R-:W-:Y:S05]  /*75b0*/  @!P3 BRA `(.L_x_10669) ;  /* 0x000000000028b947 */ /* 0x000fea0003800000 */
[----:B------:R-:W1:Y:S08]  /*75c0*/  LDC.64 R2, c[0x0][0x440] ;  /* 0x00011000ff027b82 */ /* 0x000e700000000a00 */
[----:B------:R-:W0:Y:S08]  /*75d0*/  LDC.64 R4, c[0x0][0x448] ;  /* 0x00011200ff047b82 */ /* 0x000e300000000a00 */
[----:B------:R-:W2:Y:S01]  /*75e0*/  LDC.64 R6, c[0x0][0x460] ;  /* 0x00011800ff067b82 */ /* 0x000ea20000000a00 */
[----:B-1----:R-:W-:-:S05]  /*75f0*/  IMAD.WIDE.U32 R2, R9, 0x10, R2 ;  /* 0x0000001009027825 */ /* 0x002fca00078e0002 */
[----:B------:R1:W-:Y:S01]  /*7600*/  STG.E.128 desc[UR10][R2.64], R88 ;  /* 0x0000005802007986 */ /* 0x0003e2000c101d0a */
[----:B0-----:R-:W-:-:S05]  /*7610*/  IMAD.WIDE.U32 R4, R9, 0x10, R4 ;  /* 0x0000001009047825 */ /* 0x001fca00078e0004 */
[----:B------:R1:W-:Y:S01]  /*7620*/  STG.E.128 desc[UR10][R4.64], R68 ;  /* 0x0000004404007986 */ /* 0x0003e2000c101d0a */
[C---:B--2---:R-:W-:Y:S01]  /*7630*/  IMAD.WIDE.U32 R6, R9.reuse, 0x10, R6 ;  /* 0x0000001009067825 */ /* 0x044fe200078e0006 */
[----:B------:R-:W-:-:S04]  /*7640*/  IADD3 R9, PT, PT, R9, 0x80, RZ ;  /* 0x0000008009097810 */ /* 0x000fc80007ffe0ff */
[----:B------:R1:W-:Y:S03]  /*7650*/  STG.E.128 desc[UR10][R6.64], R104 ;  /* 0x0000006806007986 */ /* 0x0003e6000c101d0a */
.L_x_10669:
[----:B------:R-:W-:Y:S05]  /*7660*/  BSYNC.RECONVERGENT B0 ;  /* 0x0000000000007941 */ /* 0x000fea0003800200 */
.L_x_10668:
[----:B------:R-:W-:Y:S04]  /*7670*/  BSSY.RECONVERGENT B0, `(.L_x_10670) ;  /* 0x000000c000007945 */ /* 0x000fe80003800200 */
[----:B------:R-:W-:Y:S05]  /*7680*/  @!P0 BRA `(.L_x_10671) ;  /* 0x0000000000288947 */ /* 0x000fea0003800000 */
[----:B-1----:R-:W1:Y:S08]  /*7690*/  LDC.64 R2, c[0x0][0x440] ;  /* 0x00011000ff027b82 */ /* 0x002e700000000a00 */
        /* <DEDUP_REMOVED lines=9> */
.L_x_10671:
[----:B------:R-:W-:Y:S05]  /*7730*/  BSYNC.RECONVERGENT B0 ;  /* 0x0000000000007941 */ /* 0x000fea0003800200 */
.L_x_10670:
        /* <DEDUP_REMOVED lines=12> */
.L_x_10673:
[----:B------:R-:W-:Y:S05]  /*7800*/  BSYNC.RECONVERGENT B0 ;  /* 0x0000000000007941 */ /* 0x000fea0003800200 */
.L_x_10672:
        /* <DEDUP_REMOVED lines=12> */
.L_x_10675:
[----:B------:R-:W-:Y:S05]  /*78d0*/  BSYNC.RECONVERGENT B0 ;  /* 0x0000000000007941 */ /* 0x000fea0003800200 */
.L_x_10674:
[----:B------:R-:W-:-:S13]  /*78e0*/  ISETP.NE.AND P0, PT, R209, RZ, PT ;  /* 0x000000ffd100720c */ /* 0x000fda0003f05270 */
[----:B------:R-:W-:Y:S05]  /*78f0*/  @!P0 EXIT ;  /* 0x000000000000894d */ /* 0x000fea0003800000 */
[----:B-1----:R-:W1:Y:S08]  /*7900*/  LDC.64 R2, c[0x0][0x440] ;  /* 0x00011000ff027b82 */ /* 0x002e700000000a00 */
[----:B------:R-:W0:Y:S08]  /*7910*/  LDC.64 R4, c[0x0][0x448] ;  /* 0x00011200ff047b82 */ /* 0x000e300000000a00 */
[----:B------:R-:W2:Y:S01]  /*7920*/  LDC.64 R6, c[0x0][0x460] ;  /* 0x00011800ff067b82 */ /* 0x000ea20000000a00 */
[----:B-1----:R-:W-:-:S05]  /*7930*/  IMAD.WIDE.U32 R2, R9, 0x10, R2 ;  /* 0x0000001009027825 */ /* 0x002fca00078e0002 */
[----:B------:R-:W-:Y:S01]  /*7940*/  STG.E.128 desc[UR10][R2.64], R148 ;  /* 0x0000009402007986 */ /* 0x000fe2000c101d0a */
[----:B0-----:R-:W-:-:S05]  /*7950*/  IMAD.WIDE.U32 R4, R9, 0x10, R4 ;  /* 0x0000001009047825 */ /* 0x001fca00078e0004 */
[----:B------:R-:W-:Y:S01]  /*7960*/  STG.E.128 desc[UR10][R4.64], R144 ;  /* 0x0000009004007986 */ /* 0x000fe2000c101d0a */
[----:B--2---:R-:W-:-:S05]  /*7970*/  IMAD.WIDE.U32 R6, R9, 0x10, R6 ;  /* 0x0000001009067825 */ /* 0x004fca00078e0006 */
[----:B------:R-:W-:Y:S01]  /*7980*/  STG.E.128 desc[UR10][R6.64], R120 ;  /* 0x0000007806007986 */ /* 0x000fe2000c101d0a */
[----:B------:R-:W-:Y:S05]  /*7990*/  EXIT ;  /* 0x000000000000794d */ /* 0x000fea0003800000 */
.L_x_10676:
        /* <DEDUP_REMOVED lines=14> */
.L_x_10977:


//--------------------- .text._ZN10layer_norm22ln_bwd_finalize_kernelINS_22Kernel_traits_finalizeILj2560EfffffjLb1ELj1024ELj4ENS_18Kernel_traits_baseILj2560EfffffjLj1024EEEEELb1ELb1EEEvNS_9BwdParamsE --------------------------
	.section	.text._ZN10layer_norm22ln_bwd_finalize_kernelINS_22Kernel_traits_finalizeILj2560EfffffjLb1ELj1024ELj4ENS_18Kernel_traits_baseILj2560EfffffjLj1024EEEEELb1ELb1EEEvNS_9BwdParamsE,"ax",@progbits
	.align	128
        .global         _ZN10layer_norm22ln_bwd_finalize_kernelINS_22Kernel_traits_finalizeILj2560EfffffjLb1ELj1024ELj4ENS_18Kernel_traits_baseILj2560EfffffjLj1024EEEEELb1ELb1EEEvNS_9BwdParamsE
        .type           _ZN10layer_norm22ln_bwd_finalize_kernelINS_22Kernel_traits_finalizeILj2560EfffffjLb1ELj1024ELj4ENS_18Kernel_traits_baseILj2560EfffffjLj1024EEEEELb1ELb1EEEvNS_9BwdParamsE,@function
        .size           _ZN10layer_norm22ln_bwd_finalize_kernelINS_22Kernel_traits_finalizeILj2560EfffffjLb1ELj1024ELj4ENS_18Kernel_traits_baseILj2560EfffffjLj1024EEEEELb1ELb1EEEvNS_9BwdParamsE,(.L_x_10978 - _ZN10layer_norm22ln_bwd_finalize_kernelINS_22Kernel_traits_finalizeILj2560EfffffjLb1ELj1024ELj4ENS_18Kernel_traits_baseILj2560EfffffjLj1024EEEEELb1ELb1EEEvNS_9BwdParamsE)
        .other          _ZN10layer_norm22ln_bwd_finalize_kernelINS_22Kernel_traits_finalizeILj2560EfffffjLb1ELj1024ELj4ENS_18Kernel_traits_baseILj2560EfffffjLj1024EEEEELb1ELb1EEEvNS_9BwdParamsE,@"STO_CUDA_ENTRY STV_DEFAULT"
_ZN10layer_norm22ln_bwd_finalize_kernelINS_22Kernel_traits_finalizeILj2560EfffffjLb1ELj1024ELj4ENS_18Kernel_traits_baseILj2560EfffffjLj1024EEEEELb1ELb1EEEvNS_9BwdParamsE:
.text._ZN10layer_norm22ln_bwd_finalize_kernelINS_22Kernel_traits_finalizeILj2560EfffffjLb1ELj1024ELj4ENS_18Kernel_traits_baseILj2560EfffffjLj1024EEEEELb1ELb1EEEvNS_9BwdParamsE:
        /* <DEDUP_REMOVED lines=60> */
.L_x_10681:
        /* <DEDUP_REMOVED lines=87> */
.L_x_10680:
[----:B------:R-:W-:Y:S05]  /*0930*/  BSYNC.RECONVERGENT B1 ;  /* 0x0000000000017941 */ /* 0x000fea0003800200 */
.L_x_10679:
        /* <DEDUP_REMOVED lines=50> */
.L_x_10683:
[----:B------:R-:W-:Y:S05]  /*0c60*/  BSYNC.RECONVERGENT B1 ;  /* 0x0000000000017941 */ /* 0x000fea0003800200 */
.L_x_10682:
        /* <DEDUP_REMOVED lines=30> */
.L_x_10685:
[----:B------:R-:W-:Y:S05]  /*0e50*/  BSYNC.RECONVERGENT B1 ;  /* 0x0000000000017941 */ /* 0x000fea0003800200 */
.L_x_10684:
        /* <DEDUP_REMOVED lines=15> */
.L_x_10678:
[----:B------:R-:W-:Y:S05]  /*0f50*/  BSYNC.RECONVERGENT B0 ;  /* 0x0000000000007941 */ /* 0x000fea0003800200 */
.L_x_10677:
        /* <DEDUP_REMOVED lines=70> */
.L_x_10686:
        /* <DEDUP_REMOVED lines=12> */
.L_x_10978:


//--------------------- .text._ZN10layer_norm13ln_bwd_kernelINS_13Kernel_traitsIfffffjLj2560ELj1ELj1ELj4ELj16ENS_18Kernel_traits_baseILj2560EfffffjLj128EEEEELb1ELb1ELb1ELb1EEEvNS_9BwdParamsE --------------------------
	.section	.text._ZN10layer_norm13ln_bwd_kernelINS_13Kernel_traitsIfffffjLj2560ELj1ELj1ELj4ELj16ENS_18Kernel_traits_baseILj2560EfffffjLj128EEEEELb1ELb1ELb1ELb1EEEvNS_9BwdParamsE,"ax",@progbits
	.align	128
        .global         _ZN10layer_norm13ln_bwd_kernelINS_13Kernel_traitsIfffffjLj2560ELj1ELj1ELj4ELj16ENS_18Kernel_traits_baseILj2560EfffffjLj128EEEEELb1ELb1ELb1ELb1EEEvNS_9BwdParamsE
        .type           _ZN10layer_norm13ln_bwd_kernelINS_13Kernel_traitsIfffffjLj2560ELj1ELj1ELj4ELj16ENS_18Kernel_traits_baseILj2560EfffffjLj128EEEEELb1ELb1ELb1ELb1EEEvNS_9BwdParamsE,@function
        .size           _ZN10layer_norm13ln_bwd_kernelINS_13Kernel_traitsIfffffjLj2560ELj1ELj1ELj4ELj16ENS_18Kernel_traits_baseILj2560EfffffjLj128EEEEELb1ELb1ELb1ELb1EEEvNS_9BwdParamsE,(.L_x_10979 - _ZN10layer_norm13ln_bwd_kernelINS_13Kernel_traitsIfffffjLj2560ELj1ELj1ELj4ELj16ENS_18Kernel_traits_baseILj2560EfffffjLj128EEEEELb1ELb1ELb1ELb1EEEvNS_9BwdParamsE)
        .other          _ZN10layer_norm13ln_bwd_kernelINS_13Kernel_traitsIfffffjLj2560ELj1ELj1ELj4ELj16ENS_18Kernel_traits_baseILj2560EfffffjLj128EEEEELb1ELb1ELb1ELb1EEEvNS_9BwdParamsE,@"STO_CUDA_ENTRY STV_DEFAULT"
_ZN10layer_norm13ln_bwd_kernelINS_13Kernel_traitsIfffffjLj2560ELj1ELj1ELj4ELj16ENS_18Kernel_traits_baseILj2560EfffffjLj128EEEEELb1ELb1ELb1ELb1EEEvNS_9BwdParamsE:
.text._ZN10layer_norm13ln_bwd_kernelINS_13Kernel_traitsIfffffjLj2560ELj1ELj1ELj4ELj16ENS_18Kernel_traits_baseILj2560EfffffjLj128EEEEELb1ELb1ELb1ELb1EEEvNS_9BwdParamsE:
        /* <DEDUP_REMOVED lines=60> */
.L_x_10778:
[----:B------:R-:W1:Y:S08]  /*03c0*/  LDC.64 R138, c[0x0][0x3f8] ;  /* 0x0000fe00ff8a7b82 */ /* 0x000e700000000a00 */
[----:B------:R-:W2:Y:S08]  /*03d0*/  LDC.64 R136, c[0x0][0x3c8] ;  /* 0x0000f200ff887b82 */ /* 0x000eb00000000a00 */
[----:B------:R-:W3:Y:S01]  /*03e0*/  LDC.64 R140, c[0x0][0x3f0] ;  /* 0x0000fc00ff8c7b82 */ /* 0x000ee20000000a00 */
[----:B-1----:R-:W-:-:S07]  /*03f0*/  IMAD.WIDE R138, R0, 0x4, R138 ;  /* 0x00000004008a7825 */ /* 0x002fce00078e028a */
[----:B------:R-:W1:Y:S01]  /*0400*/  LDC.64 R142, c[0x0][0x3c0] ;  /* 0x0000f000ff8e7b82 */ /* 0x000e620000000a00 */
[----:B0-----:R-:W4:Y:S01]  /*0410*/  LDG.E R2, desc[UR12][R138.64] ;  /* 0x0000000c8a027981 */ /* 0x001f22000c1e1900 */
[----:B--2---:R-:W-:-:S05]  /*0420*/  IMAD.WIDE R136, R0, 0x4, R136 ;  /* 0x0000000400887825 */ /* 0x004fca00078e0288 */
[----:B-----5:R0:W5:Y:S01]  /*0430*/  LDG.E R172, desc[UR12][R136.64] ;  /* 0x0000000c88ac7981 */ /* 0x020162000c1e1900 */
[----:B---3--:R-:W-:-:S05]  /*0440*/  IMAD.WIDE R140, R0, 0x4, R140 ;  /* 0x00000004008c7825 */ /* 0x008fca00078e028c */
[----:B------:R0:W5:Y:S01]  /*0450*/  LDG.E R173, desc[UR12][R140.64] ;  /* 0x0000000c8cad7981 */ /* 0x000162000c1e1900 */
[----:B----4-:R-:W-:-:S13]  /*0460*/  ISETP.GE.AND P3, PT, R2, 0x1, PT ;  /* 0x000000010200780c */ /* 0x010fda0003f66270 */
[----:B01----:R-:W-:Y:S05]  /*0470*/  @!P3 BRA `(.L_x_10688) ;  /* 0x0000000c0088b947 */ /* 0x003fea0003800000 */
[----:B------:R-:W0:Y:S01]  /*0480*/  LDC R175, c[0x0][0x388] ;  /* 0x0000e200ffaf7b82 */ /* 0x000e220000000800 */
[----:B------:R-:W1:Y:S01]  /*0490*/  S2R R181, SR_TID.X ;  /* 0x0000000000b57919 */ /* 0x000e620000002100 */
[----:B------:R-:W-:-:S06]  /*04a0*/  IADD3 R137, PT, PT, R2, -0x1, RZ ;  /* 0xffffffff02897810 */ /* 0x000fcc0007ffe0ff */
[----:B------:R-:W2:Y:S08]  /*04b0*/  LDC.64 R156, c[0x0][0x3a8] ;  /* 0x0000ea00ff9c7b82 */ /* 0x000eb00000000a00 */
[----:B------:R-:W3:Y:S01]  /*04c0*/  LDC.64 R160, c[0x0][0x428] ;  /* 0x00010a00ffa07b82 */ /* 0x000ee20000000a00 */
[-C--:B0-----:R-:W-:Y:S01]  /*04d0*/  IMAD R3, R0, R175.reuse, RZ ;  /* 0x000000af00037224 */ /* 0x081fe200078e02ff */
[----:B-----5:R-:W-:Y:S01]  /*04e0*/  ISETP.GE.AND P2, PT, R173, 0x1, PT ;  /* 0x00000001ad00780c */ /* 0x020fe20003f46270 */
[----:B------:R-:W-:-:S05]  /*04f0*/  IMAD R138, R137, R175, RZ ;  /* 0x000000af898a7224 */ /* 0x000fca00078e02ff */
[----:B------:R-:W0:Y:S01]  /*0500*/  LDC.64 R202, c[0x0][0x3b0] ;  /* 0x0000ec00ffca7b82 */ /* 0x000e220000000a00 */
[----:B------:R-:W-:-:S04]  /*0510*/  SHF.R.S32.HI R136, RZ, 0x1f, R3 ;  /* 0x0000001fff887819 */ /* 0x000fc80000011403 */
[----:B------:R-:W-:Y:S01]  /*0520*/  LEA.HI R184, R136, R3, RZ, 0x2 ;  /* 0x0000000388b87211 */ /* 0x000fe200078f10ff */
[----:B------:R-:W-:Y:S01]  /*0530*/  IMAD.WIDE R136, R0, 0x4, R142 ;  /* 0x0000000400887825 */ /* 0x000fe200078e028e */
[----:B------:R-:W-:Y:S02]  /*0540*/  SHF.R.S32.HI R3, RZ, 0x1f, R138 ;  /* 0x0000001fff037819 */ /* 0x000fe4000001148a */
[-C--:B-1----:R-:W-:Y:S02]  /*0550*/  LEA.HI.SX32 R184, R184, R181.reuse, 0x1e ;  /* 0x000000b5b8b87211 */ /* 0x082fe400078ff2ff */
[----:B------:R-:W-:Y:S02]  /*0560*/  LEA.HI R138, R3, R138, RZ, 0x2 ;  /* 0x0000008a038a7211 */ /* 0x000fe400078f10ff */
[C---:B------:R-:W-:Y:S01]  /*0570*/  IADD3 R207, PT, PT, R184.reuse, 0x80, RZ ;  /* 0x00000080b8cf7810 */ /* 0x040fe20007ffe0ff */
[----:B--2---:R-:W-:Y:S01]  /*0580*/  IMAD.WIDE.U32 R176, R184, 0x10, R156 ;  /* 0x00000010b8b07825 */ /* 0x004fe200078e009c */
[----:B------:R-:W2:Y:S01]  /*0590*/  LDG.E R3, desc[UR12][R136.64] ;  /* 0x0000000c88037981 */ /* 0x000ea2000c1e1900 */
[----:B------:R-:W-:-:S02]  /*05a0*/  LEA.HI.SX32 R163, R138, R181, 0x1e ;  /* 0x000000b58aa37211 */ /* 0x000fc400078ff2ff */
[----:B------:R-:W-:Y:S02]  /*05b0*/  IMAD.WIDE.U32 R164, R207, 0x10, R156 ;  /* 0x00000010cfa47825 */ /* 0x000fe400078e009c */
[----:B------:R-:W4:Y:S01]  /*05c0*/  LDG.E.128 R176, desc[UR12][R176.64] ;  /* 0x0000000cb0b07981 */ /* 0x000f22000c1e1d00 */
[C---:B------:R-:W-:Y:S01]  /*05d0*/  IADD3 R139, PT, PT, R163.reuse, 0x80, RZ ;  /* 0x00000080a38b7810 */ /* 0x040fe20007ffe0ff */
[--C-:B---3--:R-:W-:Y:S01]  /*05e0*/  IMAD.WIDE.U32 R168, R163, 0x10, R160.reuse ;  /* 0x00000010a3a87825 */ /* 0x108fe200078e00a0 */
[C---:B------:R-:W-:Y:S01]  /*05f0*/  IADD3 R209, PT, PT, R184.reuse, 0x100, RZ ;  /* 0x00000100b8d17810 */ /* 0x040fe20007ffe0ff */
[----:B------:R-:W3:Y:S01]  /*0600*/  LDG.E.128 R164, desc[UR12][R164.64] ;  /* 0x0000000ca4a47981 */ /* 0x000ee2000c1e1d00 */
[----:B------:R-:W-:Y:S01]  /*0610*/  IADD3 R211, PT, PT, R184, 0x180, RZ ;  /* 0x00000180b8d37810 */ /* 0x000fe20007ffe0ff */
[----:B------:R-:W-:Y:S02]  /*0620*/  IMAD.WIDE.U32 R138, R139, 0x10, R160 ;  /* 0x000000108b8a7825 */ /* 0x000fe400078e00a0 */
[----:B------:R-:W3:Y:S02]  /*0630*/  LDG.E.128 R168, desc[UR12][R168.64] ;  /* 0x0000000ca8a87981 */ /* 0x000ee4000c1e1d00 */
[----:B------:R-:W-:-:S02]  /*0640*/  IMAD.WIDE.U32 R140, R209, 0x10, R156 ;  /* 0x00000010d18c7825 */ /* 0x000fc400078e009c */
[----:B------:R-:W3:Y:S02]  /*0650*/  LDG.E.128 R136, desc[UR12][R138.64] ;  /* 0x0000000c8a887981 */ /* 0x000ee4000c1e1d00 */
[----:B------:R-:W-:Y:S02]  /*0660*/  IMAD.WIDE.U32 R148, R211, 0x10, R156 ;  /* 0x00000010d3947825 */ /* 0x000fe400078e009c */
[----:B------:R-:W3:Y:S04]  /*0670*/  LDG.E.128 R140, desc[UR12][R140.64] ;  /* 0x0000000c8c8c7981 */ /* 0x000ee8000c1e1d00 */
[----:B------:R-:W3:Y:S01]  /*0680*/  LDG.E.128 R148, desc[UR12][R148.64] ;  /* 0x0000000c94947981 */ /* 0x000ee2000c1e1d00 */
[----:B------:R-:W-:-:S05]  /*0690*/  IADD3 R145, PT, PT, R163, 0x100, RZ ;  /* 0x00000100a3917810 */ /* 0x000fca0007ffe0ff */
[----:B------:R-:W-:Y:S01]  /*06a0*/  IMAD.WIDE.U32 R144, R145, 0x10, R160 ;  /* 0x0000001091907825 */ /* 0x000fe200078e00a0 */
[----:B------:R-:W-:-:S05]  /*06b0*/  IADD3 R153, PT, PT, R163, 0x180, RZ ;  /* 0x00000180a3997810 */ /* 0x000fca0007ffe0ff */
[----:B------:R-:W3:Y:S01]  /*06c0*/  LDG.E.128 R144, desc[UR12][R144.64] ;  /* 0x0000000c90907981 */ /* 0x000ee2000c1e1d00 */
[----:B------:R-:W-:Y:S01]  /*06d0*/  IADD3 R213, PT, PT, R184, 0x200, RZ ;  /* 0x00000200b8d57810 */ /* 0x000fe20007ffe0ff */
[----:B------:R-:W-:-:S04]  /*06e0*/  IMAD.WIDE.U32 R152, R153, 0x10, R160 ;  /* 0x0000001099987825 */ /* 0x000fc800078e00a0 */
[----:B------:R-:W-:Y:S02]  /*06f0*/  IMAD.WIDE.U32 R156, R213, 0x10, R156 ;  /* 0x00000010d59c7825 */ /* 0x000fe400078e009c */
[----:B------:R-:W3:Y:S01]  /*0700*/  LDG.E.128 R152, desc[UR12][R152.64] ;  /* 0x0000000c98987981 */ /* 0x000ee2000c1e1d00 */
[----:B------:R-:W-:Y:S02]  /*0710*/  @P2 IADD3 R162, PT, PT, R173, -0x1, RZ ;  /* 0xffffffffada22810 */ /* 0x000fe40007ffe0ff */
[----:B------:R-:W-:Y:S01]  /*0720*/  IADD3 R163, PT, PT, R163, 0x200, RZ ;  /* 0x00000200a3a37810 */ /* 0x000fe20007ffe0ff */
[----:B------:R-:W3:Y:S02]  /*0730*/  LDG.E.128 R156, desc[UR12][R156.64] ;  /* 0x0000000c9c9c7981 */ /* 0x000ee4000c1e1d00 */
[----:B------:R-:W-:Y:S02]  /*0740*/  @P2 IMAD R175, R162, R175, RZ ;  /* 0x000000afa2af2224 */ /* 0x000fe400078e02ff */
[----:B------:R-:W-:-:S03]  /*0750*/  IMAD.WIDE.U32 R160, R163, 0x10, R160 ;  /* 0x00000010a3a07825 */ /* 0x000fc600078e00a0 */
[----:B------:R-:W-:-:S03]  /*0760*/  @P2 SHF.R.S32.HI R180, RZ, 0x1f, R175 ;  /* 0x0000001fffb42819 */ /* 0x000fc600000114af */
[----:B------:R-:W3:Y:S01]  /*0770*/  LDG.E.128 R160, desc[UR12][R160.64] ;  /* 0x0000000ca0a07981 */ /* 0x000ee2000c1e1d00 */
        /* <DEDUP_REMOVED lines=8> */
[----:B------:R-:W-:-:S04]  /*0800*/  IMAD.WIDE.U32 R190, R191, 0x4, R202 ;  /* 0x00000004bfbe7825 */ /* 0x000fc800078e00ca */
[--C-:B------:R-:W-:Y:S01]  /*0810*/  IMAD.WIDE.U32 R194, R195, 0x4, R202.reuse ;  /* 0x00000004c3c27825 */ /* 0x100fe200078e00ca */
[----:B------:R-:W-:Y:S01]  /*0820*/  MOV R174, UR7 ;  /* 0x0000000700ae7c02 */ /* 0x000fe20008000f00 */
[----:B------:R2:W5:Y:S02]  /*0830*/  LDG.E R180, desc[UR12][R190.64] ;  /* 0x0000000cbeb47981 */ /* 0x000564000c1e1900 */
[--C-:B------:R-:W-:Y:S02]  /*0840*/  IMAD.WIDE.U32 R198, R199, 0x4, R202.reuse ;  /* 0x00000004c7c67825 */ /* 0x100fe400078e00ca */
[----:B------:R-:W5:Y:S02]  /*0850*/  LDG.E R181, desc[UR12][R194.64] ;  /* 0x0000000cc2b57981 */ /* 0x000f64000c1e1900 */
[----:B------:R-:W-:Y:S02]  /*0860*/  IMAD.WIDE.U32 R202, R175, 0x4, R202 ;  /* 0x00000004afca7825 */ /* 0x000fe400078e00ca */
[----:B------:R-:W5:Y:S04]  /*0870*/  LDG.E R183, desc[UR12][R198.64] ;  /* 0x0000000cc6b77981 */ /* 0x000f68000c1e1900 */
[----:B------:R-:W5:Y:S01]  /*0880*/  LDG.E R182, desc[UR12][R202.64] ;  /* 0x0000000ccab67981 */ /* 0x000f62000c1e1900 */
[----:B------:R-:W-:-:S03]  /*0890*/  ISETP.NE.U32.AND P0, PT, RZ, UR6, PT ;  /* 0x00000006ff007c0c */ /* 0x000fc6000bf05070 */
[----:B------:R0:W5:Y:S01]  /*08a0*/  LDG.E R175, desc[UR12][R186.64] ;  /* 0x0000000cbaaf7981 */ /* 0x000162000c1e1900 */
[----:B------:R-:W-:-:S13]  /*08b0*/  ISETP.NE.AND.EX P0, PT, R174, RZ, PT, P0 ;  /* 0x000000ffae00720c */ /* 0x000fda0003f05300 */
[----:B------:R-:W1:Y:S08]  /*08c0*/  @P0 LDC.64 R188, c[0x0][0x438] ;  /* 0x00010e00ffbc0b82 */ /* 0x000e700000000a00 */
[----:B------:R-:W0:Y:S08]  /*08d0*/  @P0 LDC.64 R192, c[0x0][0x438] ;  /* 0x00010e00ffc00b82 */ /* 0x000e300000000a00 */
[----:B------:R-:W0:Y:S08]  /*08e0*/  @P0 LDC.64 R196, c[0x0][0x438] ;  /* 0x00010e00ffc40b82 */ /* 0x000e300000000a00 */
[----:B------:R-:W0:Y:S08]  /*08f0*/  @P0 LDC.64 R200, c[0x0][0x438] ;  /* 0x00010e00ffc80b82 */ /* 0x000e300000000a00 */
[----:B------:R-:W0:Y:S01]  /*0900*/  @P0 LDC.64 R204, c[0x0][0x438] ;  /* 0x00010e00ffcc0b82 */ /* 0x000e220000000a00 */
[----:B-1----:R-:W-:-:S04]  /*0910*/  @P0 IMAD.WIDE.U32 R184, R184, 0x10, R188 ;  /* 0x00000010b8b80825 */ /* 0x002fc800078e00bc */
[----:B0-----:R-:W-:Y:S01]  /*0920*/  @P0 IMAD.WIDE.U32 R188, R207, 0x10, R192 ;  /* 0x00000010cfbc0825 */ /* 0x001fe200078e00c0 */
        /* <DEDUP_REMOVED lines=8> */
[----:B------:R-:W-:-:S04]  /*09b0*/  ISETP.NE.AND P0, PT, RZ, UR11, PT ;  /* 0x0000000bff007c0c */ /* 0x000fc8000bf05270 */
[----:B--2---:R-:W-:-:S05]  /*09c0*/  FSEL R191, R3, RZ, !P0 ;  /* 0x000000ff03bf7208 */ /* 0x004fca0004000000 */
[C---:B----4-:R-:W-:Y:S01]  /*09d0*/  FADD.FTZ R179, -R191.reuse, R179 ;  /* 0x000000b3bfb37221 */ /* 0x050fe20000010100 */
[C---:B------:R-:W-:Y:S01]  /*09e0*/  FADD.FTZ R3, -R191.reuse, R176 ;  /* 0x000000b0bf037221 */ /* 0x040fe20000010100 */
[C---:B------:R-:W-:Y:S01]  /*09f0*/  FADD.FTZ R187, -R191.reuse, R178 ;  /* 0x000000b2bfbb7221 */ /* 0x040fe20000010100 */
[C---:B------:R-:W-:Y:S01]  /*0a00*/  FADD.FTZ R177, -R191.reuse, R177 ;  /* 0x000000b1bfb17221 */ /* 0x040fe20000010100 */
[C---:B------:R-:W-:Y:S01]  /*0a10*/  FMUL.FTZ R178, R172.reuse, R179 ;  /* 0x000000b3acb27220 */ /* 0x040fe20000410000 */
[----:B------:R-:W-:Y:S01]  /*0a20*/  FMUL.FTZ R3, R172, R3 ;  /* 0x00000003ac037220 */ /* 0x000fe20000410000 */
[C---:B---3--:R-:W-:Y:S01]  /*0a30*/  FADD.FTZ R179, -R191.reuse, R164 ;  /* 0x000000a4bfb37221 */ /* 0x048fe20000010100 */
[C---:B0-----:R-:W-:Y:S01]  /*0a40*/  FADD.FTZ R189, -R191.reuse, R167 ;  /* 0x000000a7bfbd7221 */ /* 0x041fe20000010100 */
[C---:B------:R-:W-:Y:S01]  /*0a50*/  FADD.FTZ R185, -R191.reuse, R165 ;  /* 0x000000a5bfb97221 */ /* 0x040fe20000010100 */
[----:B------:R-:W-:Y:S01]  /*0a60*/  FADD.FTZ R84, R84, R168 ;  /* 0x000000a854547221 */ /* 0x000fe20000010000 */
[----:B------:R-:W-:Y:S01]  /*0a70*/  FMUL.FTZ R176, R172, R177 ;  /* 0x000000b1acb07220 */ /* 0x000fe20000410000 */
[----:B------:R-:W-:Y:S01]  /*0a80*/  FFMA.FTZ R64, R168, R3, R64 ;  /* 0x00000003a8407223 */ /* 0x000fe20000010040 */
[----:B------:R-:W-:Y:S01]  /*0a90*/  FMUL.FTZ R165, R172, R179 ;  /* 0x000000b3aca57220 */ /* 0x000fe20000410000 */
[----:B------:R-:W-:Y:S01]  /*0aa0*/  FMUL.FTZ R168, R60, R168 ;  /* 0x000000a83ca87220 */ /* 0x000fe20000410000 */
[C---:B------:R-:W-:Y:S01]  /*0ab0*/  FMUL.FTZ R184, R172.reuse, R189 ;  /* 0x000000bdacb87220 */ /* 0x040fe20000410000 */
[----:B------:R-:W-:Y:S01]  /*0ac0*/  FMUL.FTZ R177, R172, R187 ;  /* 0x000000bbacb17220 */ /* 0x000fe20000410000 */
[----:B------:R-:W-:Y:S01]  /*0ad0*/  FADD.FTZ R187, -R191, R166 ;  /* 0x000000a6bfbb7221 */ /* 0x000fe20000010100 */
        /* <DEDUP_REMOVED lines=10> */
[----:B------:R-:W-:Y:S01]  /*0b80*/  FADD.FTZ R136, RZ, R168 ;  /* 0x000000a8ff887221 */ /* 0x000fe20000010000 */
[----:B------:R-:W-:Y:S01]  /*0b90*/  FFMA.FTZ R139, R3, R168, RZ ;  /* 0x000000a8038b7223 */ /* 0x000fe200000100ff */
[----:B------:R-:W-:Y:S01]  /*0ba0*/  FADD.FTZ R141, -R191, R141 ;  /* 0x0000008dbf8d7221 */ /* 0x000fe20000010100 */
[----:B------:R-:W-:Y:S01]  /*0bb0*/  FADD.FTZ R86, R86, R170 ;  /* 0x000000aa56567221 */ /* 0x000fe20000010000 */
[----:B------:R-:W-:Y:S01]  /*0bc0*/  FFMA.FTZ R66, R170, R177, R66 ;  /* 0x000000b1aa427223 */ /* 0x000fe20000010042 */
[----:B------:R-:W-:Y:S01]  /*0bd0*/  FADD.FTZ R89, R89, R137 ;  /* 0x0000008959597221 */ /* 0x000fe20000010000 */
[----:B------:R-:W-:Y:S01]  /*0be0*/  FMUL.FTZ R167, R172, R187 ;  /* 0x000000bbaca77220 */ /* 0x000fe20000410000 */
[----:B------:R-:W-:Y:S01]  /*0bf0*/  FFMA.FTZ R69, R137, R164, R69 ;  /* 0x000000a489457223 */ /* 0x000fe20000010045 */
[----:B------:R-:W-:Y:S01]  /*0c00*/  FMUL.FTZ R179, R57, R137 ;  /* 0x0000008939b37220 */ /* 0x000fe20000410000 */
[C---:B-1----:R-:W-:Y:S01]  /*0c10*/  FADD.FTZ R193, -R191.reuse, R151 ;  /* 0x00000097bfc17221 */ /* 0x042fe20000010100 */
[----:B------:R-:W-:Y:S01]  /*0c20*/  FMUL.FTZ R170, R62, R170 ;  /* 0x000000aa3eaa7220 */ /* 0x000fe20000410000 */
[----:B------:R-:W-:Y:S01]  /*0c30*/  FADD.FTZ R137, -R191, R148 ;  /* 0x00000094bf897221 */ /* 0x000fe20000010100 */
        /* <DEDUP_REMOVED lines=20> */
[----:B------:R-:W-:Y:S02]  /*0d80*/  FMUL.FTZ R187, R172, R187 ;  /* 0x000000bbacbb7220 */ /* 0x000fe40000410000 */
        /* <DEDUP_REMOVED lines=43> */
[C---:B------:R-:W-:Y:S01]  /*1040*/  FMUL.FTZ R150, R172.reuse, R193 ;  /* 0x000000c1ac967220 */ /* 0x040fe20000410000 */
        /* <DEDUP_REMOVED lines=37> */
.L_x_10688:
        /* <DEDUP_REMOVED lines=12> */
.L_x_10690:
        /* <DEDUP_REMOVED lines=19> */
.L_x_10691:
        /* <DEDUP_REMOVED lines=35> */
.L_x_10689:
[----:B0-----:R-:W0:Y:S01]  /*16c0*/  SHFL.DOWN PT, R136, R163, 0x10, 0x1f ;  /* 0x0a001f00a3887f89 */ /* 0x001e2200000e0000 */
[----:B------:R-:W1:Y:S01]  /*16d0*/  LDC R193, c[0x0][0x388] ;  /* 0x0000e200ffc17b82 */ /* 0x000e620000000800 */
[----:B------:R-:W-:Y:S01]  /*16e0*/  @P2 IADD3 R194, PT, PT, R173, -0x1, RZ ;  /* 0xffffffffadc22810 */ /* 0x000fe20007ffe0ff */
[----:B------:R-:W-:Y:S01]  /*16f0*/  BSSY.RECONVERGENT B0, `(.L_x_10692) ;  /* 0x0000026000007945 */ /* 0x000fe20003800200 */
[----:B------:R-:W2:Y:S01]  /*1700*/  SHFL.DOWN PT, R138, R191, 0x10, 0x1f ;  /* 0x0a001f00bf8a7f89 */ /* 0x000ea200000e0000 */
[----:B------:R-:W-:Y:S01]  /*1710*/  MOV R173, RZ ;  /* 0x000000ff00ad7202 */ /* 0x000fe20000000f00 */
[----:B0-----:R-:W-:Y:S01]  /*1720*/  FADD.FTZ R136, R136, R163 ;  /* 0x000000a388887221 */ /* 0x001fe20000010000 */
[----:B-1----:R-:W-:Y:S01]  /*1730*/  @P2 IMAD R194, R194, R193, RZ ;  /* 0x000000c1c2c22224 */ /* 0x002fe200078e02ff */
[----:B------:R-:W0:Y:S01]  /*1740*/  S2R R163, SR_TID.X ;  /* 0x0000000000a37919 */ /* 0x000e220000002100 */
[----:B--2---:R-:W-:Y:S02]  /*1750*/  FADD.FTZ R138, R138, R191 ;  /* 0x000000bf8a8a7221 */ /* 0x004fe40000010000 */
[----:B------:R-:W1:Y:S04]  /*1760*/  SHFL.DOWN PT, R137, R136, 0x8, 0x1f ;  /* 0x09001f0088897f89 */ /* 0x000e6800000e0000 */
[----:B------:R-:W2:Y:S01]  /*1770*/  SHFL.DOWN PT, R139, R138, 0x8, 0x1f ;  /* 0x09001f008a8b7f89 */ /* 0x000ea200000e0000 */
[----:B-1----:R-:W-:Y:S01]  /*1780*/  FADD.FTZ R137, R136, R137 ;  /* 0x0000008988897221 */ /* 0x002fe20000010000 */
[----:B--2---:R-:W-:-:S04]  /*1790*/  FADD.FTZ R139, R138, R139 ;  /* 0x0000008b8a8b7221 */ /* 0x004fc80000010000 */
[----:B------:R-:W1:Y:S01]  /*17a0*/  SHFL.DOWN PT, R140, R137, 0x4, 0x1f ;  /* 0x08801f00898c7f89 */ /* 0x000e6200000e0000 */
[----:B0-----:R-:W-:-:S03]  /*17b0*/  LOP3.LUT P0, RZ, R163, 0x1f, RZ, 0xc0, !PT ;  /* 0x0000001fa3ff7812 */ /* 0x001fc6000780c0ff */
[----:B------:R-:W0:Y:S01]  /*17c0*/  SHFL.DOWN PT, R142, R139, 0x4, 0x1f ;  /* 0x08801f008b8e7f89 */ /* 0x000e2200000e0000 */
[----:B-1----:R-:W-:Y:S02]  /*17d0*/  FADD.FTZ R140, R137, R140 ;  /* 0x0000008c898c7221 */ /* 0x002fe40000010000 */
[----:B------:R-:W1:Y:S01]  /*17e0*/  @P2 LDC.64 R136, c[0x0][0x390] ;  /* 0x0000e400ff882b82 */ /* 0x000e620000000a00 */
[----:B0-----:R-:W-:Y:S02]  /*17f0*/  FADD.FTZ R142, R139, R142 ;  /* 0x0000008e8b8e7221 */ /* 0x001fe40000010000 */
[----:B------:R-:W0:Y:S01]  /*1800*/  SHFL.DOWN PT, R141, R140, 0x2, 0x1f ;  /* 0x08401f008c8d7f89 */ /* 0x000e2200000e0000 */
[----:B------:R-:W-:-:S03]  /*1810*/  @P2 SHF.R.S32.HI R139, RZ, 0x1f, R194 ;  /* 0x0000001fff8b2819 */ /* 0x000fc600000114c2 */
[----:B------:R-:W2:Y:S01]  /*1820*/  SHFL.DOWN PT, R143, R142, 0x2, 0x1f ;  /* 0x08401f008e8f7f89 */ /* 0x000ea200000e0000 */
[----:B------:R-:W-:-:S04]  /*1830*/  @P2 LEA.HI R194, R139, R194, RZ, 0x2 ;  /* 0x000000c28bc22211 */ /* 0x000fc800078f10ff */
[----:B------:R-:W-:-:S05]  /*1840*/  @P2 LEA.HI.SX32 R173, R194, R163, 0x1e ;  /* 0x000000a3c2ad2211 */ /* 0x000fca00078ff2ff */
[----:B-1----:R-:W-:-:S04]  /*1850*/  @P2 IMAD.WIDE.U32 R194, R173, 0x10, R136 ;  /* 0x00000010adc22825 */ /* 0x002fc800078e0088 */
[----:B0-----:R-:W-:Y:S01]  /*1860*/  FADD.FTZ R141, R140, R141 ;  /* 0x0000008d8c8d7221 */ /* 0x001fe20000010000 */
        /* <DEDUP_REMOVED lines=14> */
.L_x_10693:
[----:B------:R-:W-:Y:S05]  /*1950*/  BSYNC.RECONVERGENT B0 ;  /* 0x0000000000007941 */ /* 0x000fea0003800200 */
.L_x_10692:
[----:B------:R-:W-:Y:S06]  /*1960*/  BAR.SYNC.DEFER_BLOCKING 0x0 ;  /* 0x0000000000007b1d */ /* 0x000fec0000010000 */
[----:B------:R1:W5:Y:S02]  /*1970*/  @P2 LDG.E.128 R124, desc[UR12][R194.64] ;  /* 0x0000000cc27c2981 */ /* 0x000364000c1e1d00 */
[----:B------:R-:W2:Y:S01]  /*1980*/  S2UR UR5, SR_CgaCtaId ;  /* 0x00000000000579c3 */ /* 0x000ea20000008800 */
[----:B------:R-:W-:Y:S01]  /*1990*/  UMOV UR4, 0x400 ;  /* 0x0000040000047882 */ /* 0x000fe20000000000 */
[----:B------:R-:W-:Y:S01]  /*19a0*/  ISETP.NE.U32.AND P0, PT, RZ, UR6, PT ;  /* 0x00000006ff007c0c */ /* 0x000fe2000bf05070 */
[----:B------:R-:W-:Y:S01]  /*19b0*/  IMAD R193, R0, R193, RZ ;  /* 0x000000c100c17224 */ /* 0x000fe200078e02ff */
[----:B------:R-:W-:-:S02]  /*19c0*/  ISETP.NE.AND P1, PT, RZ, UR11, PT ;  /* 0x0000000bff007c0c */ /* 0x000fc4000bf25270 */
[----:B------:R-:W-:Y:S01]  /*19d0*/  ISETP.NE.AND.EX P0, PT, R174, RZ, PT, P0 ;  /* 0x000000ffae00720c */ /* 0x000fe20003f05300 */
        /* <DEDUP_REMOVED lines=10> */
[----:B------:R-:W-:-:S03]  /*1a80*/  FADD.FTZ R136, R139, R136 ;  /* 0x000000888b887221 */ /* 0x000fc60000010000 */
[----:B--2---:R-:W-:Y:S01]  /*1a90*/  FADD.FTZ R191, R191, R140 ;  /* 0x0000008cbfbf7221 */ /* 0x004fe20000010000 */
        /* <DEDUP_REMOVED lines=8> */
[----:B------:R-:W-:Y:S01]  /*1b20*/  FSEL R137, R137, RZ, !P1 ;  /* 0x000000ff89897208 */ /* 0x000fe20004800000 */
[----:B-1----:R-:W-:Y:S06]  /*1b30*/  @P0 BRA `(.L_x_10694) ;  /* 0x00000008000c0947 */ /* 0x002fec0003800000 */
        /* <DEDUP_REMOVED lines=19> */
.L_x_10696:
        /* <DEDUP_REMOVED lines=14> */
.L_x_10697:
        /* <DEDUP_REMOVED lines=14> */
.L_x_10698:
        /* <DEDUP_REMOVED lines=15> */
.L_x_10695:
        /* <DEDUP_REMOVED lines=31> */
.L_x_10700:
        /* <DEDUP_REMOVED lines=14> */
.L_x_10701:
        /* <DEDUP_REMOVED lines=14> */
.L_x_10702:
[----:B------:R-:W-:Y:S05]  /*22d0*/  @!P2 BRA `(.L_x_10699) ;  /* 0x0000000400e4a947 */ /* 0x000fea0003800000 */
[----:B------:R-:W-:Y:S01]  /*22e0*/  FMUL.FTZ R131, R135, UR17 ;  /* 0x0000001187837c20 */ /* 0x000fe20008410000 */
[----:B-----5:R-:W-:-:S03]  /*22f0*/  ISETP.GE.U32.AND P0, PT, R175, 0x1000000, PT ;  /* 0x01000000af00780c */ /* 0x020fc60003f06070 */
[----:B------:R-:W-:-:S04]  /*2300*/  FMUL.FTZ R140, R131, UR16 ;  /* 0x00000010838c7c20 */ /* 0x000fc80008410000 */
[----:B------:R-:W-:-:S05]  /*2310*/  FMUL.FTZ R131, R127, R140 ;  /* 0x0000008c7f837220 */ /* 0x000fca0000410000 */
[----:B------:R-:W-:Y:S01]  /*2320*/  FSEL R142, R131, RZ, P0 ;  /* 0x000000ff838e7208 */ /* 0x000fe20000000000 */
[----:B------:R-:W-:-:S04]  /*2330*/  FMUL.FTZ R131, R27, R140 ;  /* 0x0000008c1b837220 */ /* 0x000fc80000410000 */
[----:B------:R-:W-:Y:S01]  /*2340*/  FADD.FTZ R123, R123, R142 ;  /* 0x0000008e7b7b7221 */ /* 0x000fe20000010000 */
[----:B------:R-:W-:Y:S01]  /*2350*/  SEL R131, R131, RZ, P0 ;  /* 0x000000ff83837207 */ /* 0x000fe20000000000 */
[----:B------:R-:W-:Y:S06]  /*2360*/  BRA `(.L_x_10699) ;  /* 0x0000000400c07947 */ /* 0x000fec0003800000 */
.L_x_10694:
        /* <DEDUP_REMOVED lines=18> */
.L_x_10704:
        /* <DEDUP_REMOVED lines=13> */
.L_x_10705:
        /* <DEDUP_REMOVED lines=13> */
.L_x_10706:
        /* <DEDUP_REMOVED lines=14> */
.L_x_10703:
        /* <DEDUP_REMOVED lines=25> */
.L_x_10707:
        /* <DEDUP_REMOVED lines=9> */
.L_x_10708:
        /* <DEDUP_REMOVED lines=9> */
.L_x_10709:
        /* <DEDUP_REMOVED lines=11> */
.L_x_10699:
        /* <DEDUP_REMOVED lines=15> */
.L_x_10710:
[----:B------:R-:W-:Y:S05]  /*2b60*/  @!P1 BRA `(.L_x_10711) ;  /* 0x0000000400b89947 */ /* 0x000fea0003800000 */
[----:B------:R-:W-:Y:S05]  /*2b70*/  @!P0 BRA `(.L_x_10712) ;  /* 0x0000000000e08947 */ /* 0x000fea0003800000 */
[-CC-:B0-----:R-:W-:Y:S01]  /*2b80*/  @P3 FFMA.FTZ R133, R167, R138.reuse, R137.reuse ;  /* 0x0000008aa7853223 */ /* 0x181fe20000010089 */
[-CC-:B------:R-:W-:Y:S01]  /*2b90*/  @P3 FFMA.FTZ R132, R164, R138.reuse, R137.reuse ;  /* 0x0000008aa4843223 */ /* 0x180fe20000010089 */
[----:B------:R-:W-:Y:S01]  /*2ba0*/  @P3 FFMA.FTZ R140, R184, R138, R137 ;  /* 0x0000008ab88c3223 */ /* 0x000fe20000010089 */
        /* <DEDUP_REMOVED lines=23> */
.L_x_10713:
        /* <DEDUP_REMOVED lines=9> */
.L_x_10714:
        /* <DEDUP_REMOVED lines=9> */
.L_x_10715:
        /* <DEDUP_REMOVED lines=12> */
.L_x_10712:
[----:B------:R-:W-:Y:S05]  /*2f00*/  @!P2 BRA `(.L_x_10717) ;  /* 0x000000000030a947 */ /* 0x000fea0003800000 */
[----:B------:R-:W-:Y:S01]  /*2f10*/  @P3 FFMA.FTZ R139, R165, R138, R137 ;  /* 0x0000008aa58b3223 */ /* 0x000fe20000010089 */
[----:B0----5:R-:W-:Y:S02]  /*2f20*/  MOV R128, R16 ;  /* 0x0000001000807202 */ /* 0x021fe40000000f00 */
        /* <DEDUP_REMOVED lines=10> */
.L_x_10717:
        /* <DEDUP_REMOVED lines=13> */
.L_x_10718:
        /* <DEDUP_REMOVED lines=13> */
.L_x_10719:
        /* <DEDUP_REMOVED lines=14> */
.L_x_10711:
        /* <DEDUP_REMOVED lines=32> */
.L_x_10721:
        /* <DEDUP_REMOVED lines=14> */
.L_x_10722:
        /* <DEDUP_REMOVED lines=14> */
.L_x_10723:
        /* <DEDUP_REMOVED lines=9> */
[----:B------:R-:W-:Y:S01]  /*36a0*/  FMUL.FTZ R131, R31, R132 ;  /* 0x000000841f837220 */ /* 0x000fe20000410000 */
[----:B------:R-:W-:-:S03]  /*36b0*/  MOV R132, R139 ;  /* 0x0000008b00847202 */ /* 0x000fc60000000f00 */
[----:B------:R-:W-:Y:S01]  /*36c0*/  FADD.FTZ R119, R119, R142 ;  /* 0x0000008e77777221 */ /* 0x000fe20000010000 */
[----:B------:R-:W-:Y:S01]  /*36d0*/  SEL R131, R131, RZ, P4 ;  /* 0x000000ff83837207 */ /* 0x000fe20002000000 */
[----:B------:R-:W-:Y:S06]  /*36e0*/  BRA `(.L_x_10716) ;  /* 0x0000000000e07947 */ /* 0x000fec0003800000 */
.L_x_10720:
        /* <DEDUP_REMOVED lines=9> */
[-C--:B0-----:R-:W-:Y:S01]  /*3780*/  FMUL.FTZ R128, R124, R139.reuse ;  /* 0x0000008b7c807220 */ /* 0x081fe20000410000 */
[----:B------:R-:W-:-:S04]  /*3790*/  FMUL.FTZ R140, R28, R139 ;  /* 0x0000008b1c8c7220 */ /* 0x000fc80000410000 */
[----:B------:R-:W-:Y:S02]  /*37a0*/  FSEL R139, R128, RZ, P4 ;  /* 0x000000ff808b7208 */ /* 0x000fe40002000000 */
[----:B------:R-:W-:-:S03]  /*37b0*/  SEL R128, R140, RZ, P4 ;  /* 0x000000ff8c807207 */ /* 0x000fc60002000000 */
[----:B------:R-:W-:-:S07]  /*37c0*/  FADD.FTZ R116, R116, R139 ;  /* 0x0000008b74747221 */ /* 0x000fce0000010000 */
.L_x_10724:
        /* <DEDUP_REMOVED lines=14> */
.L_x_10725:
        /* <DEDUP_REMOVED lines=14> */
.L_x_10726:
        /* <DEDUP_REMOVED lines=14> */
.L_x_10716:
[----:B0-----:R-:W0:Y:S01]  /*3a70*/  @P0 LDC.64 R140, c[0x0][0x478] ;  /* 0x00011e00ff8c0b82 */ /* 0x001e220000000a00 */
[----:B------:R-:W-:Y:S02]  /*3a80*/  @P0 IADD3 R139, PT, PT, R136, 0x80, RZ ;  /* 0x00000080888b0810 */ /* 0x000fe40007ffe0ff */
[----:B-----5:R-:W-:-:S05]  /*3a90*/  @P2 IADD3 R175, PT, PT, R173, 0x80, RZ ;  /* 0x00000080adaf2810 */ /* 0x020fca0007ffe0ff */
[----:B------:R-:W1:Y:S01]  /*3aa0*/  @P2 LDC.64 R142, c[0x0][0x468] ;  /* 0x00011a00ff8e2b82 */ /* 0x000e620000000a00 */
[----:B0-----:R-:W-:-:S05]  /*3ab0*/  @P0 IMAD.WIDE.U32 R140, R139, 0x10, R140 ;  /* 0x000000108b8c0825 */ /* 0x001fca00078e008c */
[----:B------:R0:W-:Y:S01]  /*3ac0*/  @P0 STG.E.128 desc[UR12][R140.64], R132 ;  /* 0x000000848c000986 */ /* 0x0001e2000c101d0c */
[----:B-1----:R-:W-:-:S05]  /*3ad0*/  @P2 IMAD.WIDE.U32 R142, R175, 0x10, R142 ;  /* 0x00000010af8e2825 */ /* 0x002fca00078e008e */
[----:B------:R0:W-:Y:S01]  /*3ae0*/  @P2 STG.E.128 desc[UR12][R142.64], R128 ;  /* 0x000000808e002986 */ /* 0x0001e2000c101d0c */
[----:B------:R-:W-:Y:S05]  /*3af0*/  @!P2 BRA `(.L_x_10727) ;  /* 0x000000000010a947 */ /* 0x000fea0003800000 */
[----:B------:R-:W1:Y:S01]  /*3b00*/  LDC.64 R124, c[0x0][0x390] ;  /* 0x0000e400ff7c7b82 */ /* 0x000e620000000a00 */
[----:B------:R-:W-:-:S05]  /*3b10*/  IADD3 R127, PT, PT, R173, 0x100, RZ ;  /* 0x00000100ad7f7810 */ /* 0x000fca0007ffe0ff */
[----:B-1----:R-:W-:-:S06]  /*3b20*/  IMAD.WIDE.U32 R124, R127, 0x10, R124 ;  /* 0x000000107f7c7825 */ /* 0x002fcc00078e007c */
[----:B------:R-:W5:Y:S02]  /*3b30*/  LDG.E.128 R124, desc[UR12][R124.64] ;  /* 0x0000000c7c7c7981 */ /* 0x000f64000c1e1d00 */
.L_x_10727:
[----:B------:R-:W-:Y:S05]  /*3b40*/  @!P1 BRA `(.L_x_10728) ;  /* 0x0000000400b89947 */ /* 0x000fea0003800000 */
[----:B------:R-:W-:Y:S05]  /*3b50*/  @!P0 BRA `(.L_x_10729) ;  /* 0x0000000000e08947 */ /* 0x000fea0003800000 */
[-CC-:B0-----:R-:W-:Y:S01]  /*3b60*/  @P3 FFMA.FTZ R133, R189, R138.reuse, R137.reuse ;  /* 0x0000008abd853223 */ /* 0x181fe20000010089 */
[-CC-:B------:R-:W-:Y:S01]  /*3b70*/  @P3 FFMA.FTZ R132, R188, R138.reuse, R137.reuse ;  /* 0x0000008abc843223 */ /* 0x180fe20000010089 */
[----:B------:R-:W-:Y:S01]  /*3b80*/  @P3 FFMA.FTZ R140, R190, R138, R137 ;  /* 0x0000008abe8c3223 */ /* 0x000fe20000010089 */
        /* <DEDUP_REMOVED lines=18> */
[-C--:B-----5:R-:W-:Y:S01]  /*3cb0*/  FMUL.FTZ R128, R124, R133.reuse ;  /* 0x000000857c807220 */ /* 0x0a0fe20000410000 */
[----:B------:R-:W-:-:S04]  /*3cc0*/  FMUL.FTZ R135, R32, R133 ;  /* 0x0000008520877220 */ /* 0x000fc80000410000 */
[----:B------:R-:W-:Y:S02]  /*3cd0*/  FSEL R133, R128, RZ, P4 ;  /* 0x000000ff80857208 */ /* 0x000fe40002000000 */
[----:B------:R-:W-:-:S03]  /*3ce0*/  SEL R128, R135, RZ, P4 ;  /* 0x000000ff87807207 */ /* 0x000fc60002000000 */
[----:B------:R-:W-:-:S07]  /*3cf0*/  FADD.FTZ R112, R112, R133 ;  /* 0x0000008570707221 */ /* 0x000fce0000010000 */
.L_x_10730:
[----:B------:R-:W-:Y:S05]  /*3d00*/  @!P2 BRA `(.L_x_10731) ;  /* 0x000000000020a947 */ /* 0x000fea0003800000 */
        /* <DEDUP_REMOVED lines=8> */
.L_x_10731:
        /* <DEDUP_REMOVED lines=9> */
.L_x_10732:
[----:B------:R-:W-:Y:S02]  /*3e20*/  MOV R133, R139 ;  /* 0x0000008b00857202 */ /* 0x000fe40000000f00 */
[----:B------:R-:W-:Y:S01]  /*3e30*/  MOV R135, R142 ;  /* 0x0000008e00877202 */ /* 0x000fe20000000f00 */
[----:B------:R-:W-:Y:S06]  /*3e40*/  @!P2 BRA `(.L_x_10733) ;  /* 0x0000000c0000a947 */ /* 0x000fec0003800000 */
[----:B------:R-:W-:Y:S01]  /*3e50*/  FMUL.FTZ R131, R142, UR17 ;  /* 0x000000118e837c20 */ /* 0x000fe20008410000 */
[----:B------:R-:W-:-:S03]  /*3e60*/  ISETP.GE.U32.AND P4, PT, R181, 0x1000000, PT ;  /* 0x01000000b500780c */ /* 0x000fc60003f86070 */
[----:B------:R-:W-:-:S04]  /*3e70*/  FMUL.FTZ R140, R131, UR16 ;  /* 0x00000010838c7c20 */ /* 0x000fc80008410000 */
[-C--:B-----5:R-:W-:Y:S01]  /*3e80*/  FMUL.FTZ R131, R127, R140.reuse ;  /* 0x0000008c7f837220 */ /* 0x0a0fe20000410000 */
[----:B------:R-:W-:-:S04]  /*3e90*/  FMUL.FTZ R139, R35, R140 ;  /* 0x0000008c238b7220 */ /* 0x000fc80000410000 */
[----:B------:R-:W-:Y:S02]  /*3ea0*/  FSEL R140, R131, RZ, P4 ;  /* 0x000000ff838c7208 */ /* 0x000fe40002000000 */
[----:B------:R-:W-:-:S03]  /*3eb0*/  SEL R131, R139, RZ, P4 ;  /* 0x000000ff8b837207 */ /* 0x000fc60002000000 */
[----:B------:R-:W-:Y:S01]  /*3ec0*/  FADD.FTZ R115, R115, R140 ;  /* 0x0000008c73737221 */ /* 0x000fe20000010000 */
[----:B------:R-:W-:Y:S06]  /*3ed0*/  BRA `(.L_x_10733) ;  /* 0x0000000800dc7947 */ /* 0x000fec0003800000 */
.L_x_10729:
[----:B------:R-:W-:Y:S05]  /*3ee0*/  @!P2 BRA `(.L_x_10734) ;  /* 0x000000000030a947 */ /* 0x000fea0003800000 */
[----:B------:R-:W-:Y:S01]  /*3ef0*/  @P3 FFMA.FTZ R139, R187, R138, R137 ;  /* 0x0000008abb8b3223 */ /* 0x000fe20000010089 */
[----:B0-----:R-:W-:Y:S02]  /*3f00*/  MOV R128, R12 ;  /* 0x0000000c00807202 */ /* 0x001fe40000000f00 */
[----:B------:R-:W-:Y:S01]  /*3f10*/  LOP3.LUT P4, RZ, R181, 0xff, RZ, 0xc0, !PT ;  /* 0x000000ffb5ff7812 */ /* 0x000fe2000788c0ff */
[----:B------:R-:W-:-:S04]  /*3f20*/  @P3 FADD.FTZ R139, R144, -R139 ;  /* 0x8000008b908b3221 */ /* 0x000fc80000010000 */
[----:B------:R-:W-:-:S04]  /*3f30*/  @P3 FFMA.FTZ R128, R172, R139, R12 ;  /* 0x0000008bac803223 */ /* 0x000fc8000001000c */
[----:B------:R-:W-:-:S04]  /*3f40*/  FMUL.FTZ R128, R128, UR17 ;  /* 0x0000001180807c20 */ /* 0x000fc80008410000 */
[----:B------:R-:W-:-:S04]  /*3f50*/  FMUL.FTZ R139, R128, UR16 ;  /* 0x00000010808b7c20 */ /* 0x000fc80008410000 */
[-C--:B-----5:R-:W-:Y:S01]  /*3f60*/  FMUL.FTZ R128, R124, R139.reuse ;  /* 0x0000008b7c807220 */ /* 0x0a0fe20000410000 */
[----:B------:R-:W-:-:S04]  /*3f70*/  FMUL.FTZ R140, R32, R139 ;  /* 0x0000008b208c7220 */ /* 0x000fc80000410000 */
[----:B------:R-:W-:Y:S02]  /*3f80*/  FSEL R139, R128, RZ, P4 ;  /* 0x000000ff808b7208 */ /* 0x000fe40002000000 */
[----:B------:R-:W-:-:S03]  /*3f90*/  SEL R128, R140, RZ, P4 ;  /* 0x000000ff8c807207 */ /* 0x000fc60002000000 */
[----:B------:R-:W-:-:S07]  /*3fa0*/  FADD.FTZ R112, R112, R139 ;  /* 0x0000008b70707221 */ /* 0x000fce0000010000 */
.L_x_10734:
[----:B------:R-:W-:Y:S05]  /*3fb0*/  @!P2 BRA `(.L_x_10735) ;  /* 0x000000000030a947 */ /* 0x000fea0003800000 */
[----:B0-----:R-:W-:Y:S01]  /*3fc0*/  @P3 FFMA.FTZ R140, R188, R138, R137 ;  /* 0x0000008abc8c3223 */ /* 0x001fe20000010089 */
[----:B------:R-:W-:Y:S02]  /*3fd0*/  MOV R129, R13 ;  /* 0x0000000d00817202 */ /* 0x000fe40000000f00 */
        /* <DEDUP_REMOVED lines=10> */
.L_x_10735:
        /* <DEDUP_REMOVED lines=13> */
.L_x_10736:
[----:B------:R-:W-:Y:S05]  /*4150*/  @!P2 BRA `(.L_x_10733) ;  /* 0x00000008003ca947 */ /* 0x000fea0003800000 */
[----:B0-----:R-:W-:Y:S01]  /*4160*/  @P3 FFMA.FTZ R140, R190, R138, R137 ;  /* 0x0000008abe8c3223 */ /* 0x001fe20000010089 */
[----:B------:R-:W-:Y:S02]  /*4170*/  MOV R131, R15 ;  /* 0x0000000f00837202 */ /* 0x000fe40000000f00 */
[----:B------:R-:W-:Y:S01]  /*4180*/  ISETP.GE.U32.AND P4, PT, R181, 0x1000000, PT ;  /* 0x01000000b500780c */ /* 0x000fe20003f86070 */
        /* <DEDUP_REMOVED lines=8> */
[----:B------:R-:W-:Y:S01]  /*4210*/  FADD.FTZ R115, R115, R140 ;  /* 0x0000008c73737221 */ /* 0x000fe20000010000 */
[----:B------:R-:W-:Y:S06]  /*4220*/  BRA `(.L_x_10733) ;  /* 0x0000000800087947 */ /* 0x000fec0003800000 */
.L_x_10728:
        /* <DEDUP_REMOVED lines=26> */
[----:B------:R-:W-:-:S04]  /*43d0*/  FMUL.FTZ R135, R128, UR16 ;  /* 0x0000001080877c20 */ /* 0x000fc80008410000 */
[-C--:B-----5:R-:W-:Y:S01]  /*43e0*/  FMUL.FTZ R128, R124, R135.reuse ;  /* 0x000000877c807220 */ /* 0x0a0fe20000410000 */
[----:B------:R-:W-:-:S04]  /*43f0*/  FMUL.FTZ R132, R32, R135 ;  /* 0x0000008720847220 */ /* 0x000fc80000410000 */
[----:B------:R-:W-:Y:S02]  /*4400*/  FSEL R135, R128, RZ, P4 ;  /* 0x000000ff80877208 */ /* 0x000fe40002000000 */
[----:B------:R-:W-:-:S03]  /*4410*/  SEL R128, R132, RZ, P4 ;  /* 0x000000ff84807207 */ /* 0x000fc60002000000 */
[----:B------:R-:W-:-:S07]  /*4420*/  FADD.FTZ R112, R112, R135 ;  /* 0x0000008770707221 */ /* 0x000fce0000010000 */
.L_x_10738:
        /* <DEDUP_REMOVED lines=14> */
.L_x_10739:
        /* <DEDUP_REMOVED lines=14> */
.L_x_10740:
[----:B------:R-:W-:Y:S02]  /*45f0*/  MOV R132, R139 ;  /* 0x0000008b00847202 */ /* 0x000fe40000000f00 */
[----:B------:R-:W-:Y:S01]  /*4600*/  MOV R135, R140 ;  /* 0x0000008c00877202 */ /* 0x000fe20000000f00 */
[----:B------:R-:W-:Y:S06]  /*4610*/  @!P2 BRA `(.L_x_10733) ;  /* 0x00000004000ca947 */ /* 0x000fec0003800000 */
[----:B------:R-:W-:Y:S01]  /*4620*/  FMUL.FTZ R131, R140, UR17 ;  /* 0x000000118c837c20 */ /* 0x000fe20008410000 */
[----:B------:R-:W-:Y:S02]  /*4630*/  ISETP.GE.U32.AND P4, PT, R181, 0x1000000, PT ;  /* 0x01000000b500780c */ /* 0x000fe40003f86070 */
[----:B------:R-:W-:Y:S01]  /*4640*/  MOV R135, R140 ;  /* 0x0000008c00877202 */ /* 0x000fe20000000f00 */
[----:B------:R-:W-:-:S04]  /*4650*/  FMUL.FTZ R132, R131, UR16 ;  /* 0x0000001083847c20 */ /* 0x000fc80008410000 */
[----:B-----5:R-:W-:-:S05]  /*4660*/  FMUL.FTZ R131, R127, R132 ;  /* 0x000000847f837220 */ /* 0x020fca0000410000 */
[----:B------:R-:W-:Y:S01]  /*4670*/  FSEL R142, R131, RZ, P4 ;  /* 0x000000ff838e7208 */ /* 0x000fe20002000000 */
[----:B------:R-:W-:Y:S01]  /*4680*/  FMUL.FTZ R131, R35, R132 ;  /* 0x0000008423837220 */ /* 0x000fe20000410000 */
[----:B------:R-:W-:-:S03]  /*4690*/  MOV R132, R139 ;  /* 0x0000008b00847202 */ /* 0x000fc60000000f00 */
[----:B------:R-:W-:Y:S01]  /*46a0*/  FADD.FTZ R115, R115, R142 ;  /* 0x0000008e73737221 */ /* 0x000fe20000010000 */
[----:B------:R-:W-:Y:S01]  /*46b0*/  SEL R131, R131, RZ, P4 ;  /* 0x000000ff83837207 */ /* 0x000fe20002000000 */
[----:B------:R-:W-:Y:S06]  /*46c0*/  BRA `(.L_x_10733) ;  /* 0x0000000000e07947 */ /* 0x000fec0003800000 */
.L_x_10737:
        /* <DEDUP_REMOVED lines=9> */
[-C--:B0----5:R-:W-:Y:S01]  /*4760*/  FMUL.FTZ R128, R124, R139.reuse ;  /* 0x0000008b7c807220 */ /* 0x0a1fe20000410000 */
[----:B------:R-:W-:-:S04]  /*4770*/  FMUL.FTZ R140, R32, R139 ;  /* 0x0000008b208c7220 */ /* 0x000fc80000410000 */
[----:B------:R-:W-:Y:S02]  /*4780*/  FSEL R139, R128, RZ, P4 ;  /* 0x000000ff808b7208 */ /* 0x000fe40002000000 */
[----:B------:R-:W-:-:S03]  /*4790*/  SEL R128, R140, RZ, P4 ;  /* 0x000000ff8c807207 */ /* 0x000fc60002000000 */
[----:B------:R-:W-:-:S07]  /*47a0*/  FADD.FTZ R112, R112, R139 ;  /* 0x0000008b70707221 */ /* 0x000fce0000010000 */
.L_x_10741:
[----:B------:R-:W-:Y:S05]  /*47b0*/  @!P2 BRA `(.L_x_10742) ;  /* 0x000000000034a947 */ /* 0x000fea0003800000 */
[----:B0-----:R-:W-:Y:S01]  /*47c0*/  FFMA.FTZ R140, R188, R138, R137 ;  /* 0x0000008abc8c7223 */ /* 0x001fe20000010089 */
        /* <DEDUP_REMOVED lines=12> */
.L_x_10742:
        /* <DEDUP_REMOVED lines=14> */
.L_x_10743:
[----:B------:R-:W-:Y:S05]  /*4970*/  @!P2 BRA `(.L_x_10733) ;  /* 0x000000000034a947 */ /* 0x000fea0003800000 */
[----:B0-----:R-:W-:Y:S01]  /*4980*/  FFMA.FTZ R140, R190, R138, R137 ;  /* 0x0000008abe8c7223 */ /* 0x001fe20000010089 */
[----:B------:R-:W-:-:S03]  /*4990*/  ISETP.GT.AND P4, PT, R2, RZ, PT ;  /* 0x000000ff0200720c */ /* 0x000fc60003f84270 */
[----:B------:R-:W-:-:S04]  /*49a0*/  FADD.FTZ R131, R147, -R140 ;  /* 0x8000008c93837221 */ /* 0x000fc80000010000 */
[----:B------:R-:W-:-:S05]  /*49b0*/  FMUL.FTZ R131, R172, R131 ;  /* 0x00000083ac837220 */ /* 0x000fca0000410000 */
[----:B------:R-:W-:Y:S02]  /*49c0*/  FSEL R131, R131, RZ, P4 ;  /* 0x000000ff83837208 */ /* 0x000fe40002000000 */
[----:B------:R-:W-:-:S03]  /*49d0*/  ISETP.GE.U32.AND P4, PT, R181, 0x1000000, PT ;  /* 0x01000000b500780c */ /* 0x000fc60003f86070 */
[----:B------:R-:W-:-:S04]  /*49e0*/  FMUL.FTZ R131, R131, UR17 ;  /* 0x0000001183837c20 */ /* 0x000fc80008410000 */
[----:B------:R-:W-:-:S04]  /*49f0*/  FMUL.FTZ R140, R131, UR16 ;  /* 0x00000010838c7c20 */ /* 0x000fc80008410000 */
[-C--:B-----5:R-:W-:Y:S01]  /*4a00*/  FMUL.FTZ R131, R127, R140.reuse ;  /* 0x0000008c7f837220 */ /* 0x0a0fe20000410000 */
[----:B------:R-:W-:-:S04]  /*4a10*/  FMUL.FTZ R139, R35, R140 ;  /* 0x0000008c238b7220 */ /* 0x000fc80000410000 */
[----:B------:R-:W-:Y:S02]  /*4a20*/  FSEL R140, R131, RZ, P4 ;  /* 0x000000ff838c7208 */ /* 0x000fe40002000000 */
[----:B------:R-:W-:-:S03]  /*4a30*/  SEL R131, R139, RZ, P4 ;  /* 0x000000ff8b837207 */ /* 0x000fc60002000000 */
[----:B------:R-:W-:-:S07]  /*4a40*/  FADD.FTZ R115, R115, R140 ;  /* 0x0000008c73737221 */ /* 0x000fce0000010000 */
.L_x_10733:
        /* <DEDUP_REMOVED lines=13> */
.L_x_10744:
        /* <DEDUP_REMOVED lines=28> */
.L_x_10747:
        /* <DEDUP_REMOVED lines=9> */
.L_x_10748:
        /* <DEDUP_REMOVED lines=9> */
.L_x_10749:
        /* <DEDUP_REMOVED lines=12> */
.L_x_10746:
        /* <DEDUP_REMOVED lines=13> */
.L_x_10751:
        /* <DEDUP_REMOVED lines=13> */
.L_x_10752:
        /* <DEDUP_REMOVED lines=13> */
.L_x_10753:
        /* <DEDUP_REMOVED lines=14> */
.L_x_10745:
        /* <DEDUP_REMOVED lines=32> */
.L_x_10755:
        /* <DEDUP_REMOVED lines=14> */
.L_x_10756:
        /* <DEDUP_REMOVED lines=14> */
.L_x_10757:
        /* <DEDUP_REMOVED lines=14> */
.L_x_10754:
        /* <DEDUP_REMOVED lines=14> */
.L_x_10758:
        /* <DEDUP_REMOVED lines=14> */
.L_x_10759:
        /* <DEDUP_REMOVED lines=14> */
.L_x_10760:
        /* <DEDUP_REMOVED lines=14> */
.L_x_10750:
        /* <DEDUP_REMOVED lines=13> */
.L_x_10761:
        /* <DEDUP_REMOVED lines=27> */
.L_x_10764:
        /* <DEDUP_REMOVED lines=9> */
.L_x_10765:
        /* <DEDUP_REMOVED lines=9> */
.L_x_10766:
        /* <DEDUP_REMOVED lines=12> */
.L_x_10763:
[----:B------:R-:W-:Y:S05]  /*5e90*/  @!P2 BRA `(.L_x_10768) ;  /* 0x000000000030a947 */ /* 0x000fea0003800000 */
[----:B------:R-:W-:Y:S01]  /*5ea0*/  @P3 FFMA.FTZ R139, R157, R138, R137 ;  /* 0x0000008a9d8b3223 */ /* 0x000fe20000010089 */
[----:B------:R-:W-:Y:S02]  /*5eb0*/  MOV R2, R4 ;  /* 0x0000000400027202 */ /* 0x000fe40000000f00 */
[----:B------:R-:W-:Y:S01]  /*5ec0*/  LOP3.LUT P1, RZ, R182, 0xff, RZ, 0xc0, !PT ;  /* 0x000000ffb6ff7812 */ /* 0x000fe2000782c0ff */
[----:B------:R-:W-:-:S04]  /*5ed0*/  @P3 FADD.FTZ R139, R160, -R139 ;  /* 0x8000008ba08b3221 */ /* 0x000fc80000010000 */
[----:B------:R-:W-:-:S04]  /*5ee0*/  @P3 FFMA.FTZ R2, R172, R139, R4 ;  /* 0x0000008bac023223 */ /* 0x000fc80000010004 */
[----:B------:R-:W-:-:S04]  /*5ef0*/  FMUL.FTZ R2, R2, UR17 ;  /* 0x0000001102027c20 */ /* 0x000fc80008410000 */
[----:B------:R-:W-:-:S04]  /*5f00*/  FMUL.FTZ R139, R2, UR16 ;  /* 0x00000010028b7c20 */ /* 0x000fc80008410000 */
[-C--:B-----5:R-:W-:Y:S01]  /*5f10*/  FMUL.FTZ R2, R124, R139.reuse ;  /* 0x0000008b7c027220 */ /* 0x0a0fe20000410000 */
[----:B0-----:R-:W-:-:S04]  /*5f20*/  FMUL.FTZ R128, R40, R139 ;  /* 0x0000008b28807220 */ /* 0x001fc80000410000 */
[----:B------:R-:W-:Y:S02]  /*5f30*/  FSEL R139, R2, RZ, P1 ;  /* 0x000000ff028b7208 */ /* 0x000fe40000800000 */
[----:B------:R-:W-:-:S03]  /*5f40*/  SEL R128, R128, RZ, P1 ;  /* 0x000000ff80807207 */ /* 0x000fc60000800000 */
[----:B------:R-:W-:-:S07]  /*5f50*/  FADD.FTZ R104, R104, R139 ;  /* 0x0000008b68687221 */ /* 0x000fce0000010000 */
.L_x_10768:
        /* <DEDUP_REMOVED lines=13> */
.L_x_10769:
        /* <DEDUP_REMOVED lines=13> */
.L_x_10770:
[----:B------:R-:W-:Y:S05]  /*6100*/  @!P2 BRA `(.L_x_10767) ;  /* 0x00000008002ca947 */ /* 0x000fea0003800000 */
[----:B------:R-:W-:Y:S01]  /*6110*/  @P3 FFMA.FTZ R137, R192, R138, R137 ;  /* 0x0000008ac0893223 */ /* 0x000fe20000010089 */
[----:B------:R-:W-:Y:S02]  /*6120*/  MOV R2, R7 ;  /* 0x0000000700027202 */ /* 0x000fe40000000f00 */
[----:B------:R-:W-:Y:S01]  /*6130*/  ISETP.GE.U32.AND P1, PT, R182, 0x1000000, PT ;  /* 0x01000000b600780c */ /* 0x000fe20003f26070 */
[----:B------:R-:W-:-:S04]  /*6140*/  @P3 FADD.FTZ R137, R158, -R137 ;  /* 0x800000899e893221 */ /* 0x000fc80000010000 */
[----:B------:R-:W-:-:S04]  /*6150*/  @P3 FFMA.FTZ R2, R172, R137, R7 ;  /* 0x00000089ac023223 */ /* 0x000fc80000010007 */
[----:B------:R-:W-:-:S04]  /*6160*/  FMUL.FTZ R2, R2, UR17 ;  /* 0x0000001102027c20 */ /* 0x000fc80008410000 */
[----:B------:R-:W-:-:S04]  /*6170*/  FMUL.FTZ R2, R2, UR16 ;  /* 0x0000001002027c20 */ /* 0x000fc80008410000 */
[-C--:B0----5:R-:W-:Y:S01]  /*6180*/  FMUL.FTZ R131, R127, R2.reuse ;  /* 0x000000027f837220 */ /* 0x0a1fe20000410000 */
[----:B------:R-:W-:-:S04]  /*6190*/  FMUL.FTZ R137, R43, R2 ;  /* 0x000000022b897220 */ /* 0x000fc80000410000 */
[----:B------:R-:W-:Y:S02]  /*61a0*/  FSEL R2, R131, RZ, P1 ;  /* 0x000000ff83027208 */ /* 0x000fe40000800000 */
[----:B------:R-:W-:-:S03]  /*61b0*/  SEL R131, R137, RZ, P1 ;  /* 0x000000ff89837207 */ /* 0x000fc60000800000 */
[----:B------:R-:W-:Y:S01]  /*61c0*/  FADD.FTZ R107, R107, R2 ;  /* 0x000000026b6b7221 */ /* 0x000fe20000010000 */
[----:B------:R-:W-:Y:S06]  /*61d0*/  BRA `(.L_x_10767) ;  /* 0x0000000400f87947 */ /* 0x000fec0003800000 */
.L_x_10762:
        /* <DEDUP_REMOVED lines=28> */
.L_x_10772:
        /* <DEDUP_REMOVED lines=14> */
.L_x_10773:
        /* <DEDUP_REMOVED lines=14> */
.L_x_10774:
[----:B------:R-:W-:Y:S02]  /*6560*/  FSEL R135, R134, RZ, P1 ;  /* 0x000000ff86877208 */ /* 0x000fe40000800000 */
[----:B------:R-:W-:Y:S02]  /*6570*/  FSEL R134, R139, RZ, P1 ;  /* 0x000000ff8b867208 */ /* 0x000fe40000800000 */
[----:B------:R-:W-:Y:S02]  /*6580*/  FSEL R133, R140, RZ, P1 ;  /* 0x000000ff8c857208 */ /* 0x000fe40000800000 */
[----:B------:R-:W-:Y:S01]  /*6590*/  FSEL R132, R141, RZ, P1 ;  /* 0x000000ff8d847208 */ /* 0x000fe20000800000 */
        /* <DEDUP_REMOVED lines=10> */
.L_x_10771:
        /* <DEDUP_REMOVED lines=14> */
.L_x_10775:
        /* <DEDUP_REMOVED lines=14> */
.L_x_10776:
        /* <DEDUP_REMOVED lines=14> */
.L_x_10777:
[----:B------:R-:W-:Y:S05]  /*68e0*/  @!P2 BRA `(.L_x_10767) ;  /* 0x000000000034a947 */ /* 0x000fea0003800000 */
[----:B------:R-:W-:Y:S01]  /*68f0*/  FFMA.FTZ R137, R192, R138, R137 ;  /* 0x0000008ac0897223 */ /* 0x000fe20000010089 */
[----:B------:R-:W-:-:S03]  /*6900*/  ISETP.GT.AND P1, PT, R2, RZ, PT ;  /* 0x000000ff0200720c */ /* 0x000fc60003f24270 */
[----:B------:R-:W-:-:S04]  /*6910*/  FADD.FTZ R137, R158, -R137 ;  /* 0x800000899e897221 */ /* 0x000fc80000010000 */
[----:B------:R-:W-:-:S05]  /*6920*/  FMUL.FTZ R137, R172, R137 ;  /* 0x00000089ac897220 */ /* 0x000fca0000410000 */
[----:B------:R-:W-:Y:S02]  /*6930*/  FSEL R2, R137, RZ, P1 ;  /* 0x000000ff89027208 */ /* 0x000fe40000800000 */
[----:B------:R-:W-:-:S03]  /*6940*/  ISETP.GE.U32.AND P1, PT, R182, 0x1000000, PT ;  /* 0x01000000b600780c */ /* 0x000fc60003f26070 */
[----:B------:R-:W-:-:S04]  /*6950*/  FMUL.FTZ R2, R2, UR17 ;  /* 0x0000001102027c20 */ /* 0x000fc80008410000 */
[----:B------:R-:W-:-:S04]  /*6960*/  FMUL.FTZ R2, R2, UR16 ;  /* 0x0000001002027c20 */ /* 0x000fc80008410000 */
[-C--:B0----5:R-:W-:Y:S01]  /*6970*/  FMUL.FTZ R131, R127, R2.reuse ;  /* 0x000000027f837220 */ /* 0x0a1fe20000410000 */
[----:B------:R-:W-:-:S04]  /*6980*/  FMUL.FTZ R137, R43, R2 ;  /* 0x000000022b897220 */ /* 0x000fc80000410000 */
[----:B------:R-:W-:Y:S02]  /*6990*/  FSEL R2, R131, RZ, P1 ;  /* 0x000000ff83027208 */ /* 0x000fe40000800000 */
[----:B------:R-:W-:-:S03]  /*69a0*/  SEL R131, R137, RZ, P1 ;  /* 0x000000ff89837207 */ /* 0x000fc60000800000 */
[----:B------:R-:W-:-:S07]  /*69b0*/  FADD.FTZ R107, R107, R2 ;  /* 0x000000026b6b7221 */ /* 0x000fce0000010000 */
.L_x_10767:
[----:B------:R-:W1:Y:S01]  /*69c0*/  @P0 LDC.64 R138, c[0x0][0x478] ;  /* 0x00011e00ff8a0b82 */ /* 0x000e620000000a00 */
[----:B------:R-:W-:Y:S01]  /*69d0*/  @P0 IADD3 R137, PT, PT, R136, 0x200, RZ ;  /* 0x0000020088890810 */ /* 0x000fe20007ffe0ff */
[----:B------:R-:W-:-:S06]  /*69e0*/  UPLOP3.LUT UP1, UPT, UPT, UPT, UP1, 0x40, 0x4 ;  /* 0x000000000004789c */ /* 0x000fcc0003f2e810 */
[----:B0-----:R-:W0:Y:S08]  /*69f0*/  @P2 LDC.64 R140, c[0x0][0x468] ;  /* 0x00011a00ff8c2b82 */ /* 0x001e300000000a00 */
[----:B------:R-:W2:Y:S01]  /*6a00*/  LDC.64 R142, c[0x0][0x380] ;  /* 0x0000e000ff8e7b82 */ /* 0x000ea20000000a00 */
[----:B-1----:R-:W-:-:S05]  /*6a10*/  @P0 IMAD.WIDE.U32 R136, R137, 0x10, R138 ;  /* 0x0000001089880825 */ /* 0x002fca00078e008a */
[----:B------:R1:W-:Y:S01]  /*6a20*/  @P0 STG.E.128 desc[UR12][R136.64], R132 ;  /* 0x0000008488000986 */ /* 0x0003e2000c101d0c */
[----:B0-----:R-:W-:-:S05]  /*6a30*/  @P2 IMAD.WIDE.U32 R138, R173, 0x10, R140 ;  /* 0x00000010ad8a2825 */ /* 0x001fca00078e008c */
[----:B------:R1:W-:Y:S01]  /*6a40*/  @P2 STG.E.128 desc[UR12][R138.64], R128 ;  /* 0x000000808a002986 */ /* 0x0003e2000c101d0c */
[----:B--2---:R-:W-:-:S04]  /*6a50*/  IADD3 R0, PT, PT, R0, R142, RZ ;  /* 0x0000008e00007210 */ /* 0x004fc80007ffe0ff */
[----:B------:R-:W-:-:S13]  /*6a60*/  ISETP.GE.AND P0, PT, R0, R143, PT ;  /* 0x0000008f0000720c */ /* 0x000fda0003f06270 */
[----:B-1----:R-:W-:Y:S05]  /*6a70*/  @!P0 BRA `(.L_x_10778) ;  /* 0xffffff9800508947 */ /* 0x002fea000383ffff */
.L_x_10687:
        /* <DEDUP_REMOVED lines=26> */
.L_x_10779:
        /* <DEDUP_REMOVED lines=14> */
.L_x_10979:


//--------------------- .nv.shared._ZN10layer_norm13ln_bwd_kernelINS_13Kernel_traitsI13__nv_bfloat16S2_S2_S2_fjLj2560ELj1ELj1ELj4ELj8ENS_18Kernel_traits_baseILj2560ES2_S2_S2_S2_fjLj128EEEEELb0ELb0ELb0ELb0EEEvNS_9BwdParamsE --------------------------
	.section	.nv.shared._ZN10layer_norm13ln_bwd_kernelINS_13Kernel_traitsI13__nv_bfloat16S2_S2_S2_fjLj2560ELj1ELj1ELj4ELj8ENS_18Kernel_traits_baseILj2560ES2_S2_S2_S2_fjLj128EEEEELb0ELb0ELb0ELb0EEEvNS_9BwdParamsE,"aw",@nobits
	.sectionflags	@""
	.align	16
	.zero		1024


//--------------------- .nv.shared.reserved.0     --------------------------
	.section	.nv.shared.reserved.0,"aw",@nobits
	.weak		__nv_reservedSMEM_offset_0_alias
	.size		__nv_reservedSMEM_offset_0_alias, 0, 64
	.other		__nv_reservedSMEM_offset_0_alias,@"STO_CUDA_RESERVED_SHARED STV_DEFAULT"
__nv_reservedSMEM_offset_0_alias:
	.zero		0
	.zero		64


//--------------------- .nv.shared._ZN10layer_norm13ln_bwd_kernelINS_13Kernel_traitsI13__nv_bfloat16S2_S2_S2_fjLj2560ELj1ELj1ELj4ELj8ENS_18Kernel_traits_baseILj2560ES2_S2_S2_S2_fjLj128EEEEELb0ELb0ELb0ELb1EEEvNS_9BwdParamsE --------------------------
	.section	.nv.shared._ZN10layer_norm13ln_bwd_kernelINS_13Kernel_traitsI13__nv_bfloat16S2_S2_S2_fjLj2560ELj1ELj1ELj4ELj8ENS_18Kernel_traits_baseILj2560ES2_S2_S2_S2_fjLj128EEEEELb0ELb0ELb0ELb1EEEvNS_9BwdParamsE,"aw",@nobits
	.sectionflags	@""
	.align	16
	.zero		1024


//--------------------- .nv.shared._ZN10layer_norm13ln_bwd_kernelINS_13Kernel_traitsI13__nv_bfloat16S2_S2_S2_fjLj2560ELj1ELj1ELj4ELj8ENS_18Kernel_traits_baseILj2560ES2_S2_S2_S2_fjLj128EEEEELb0ELb0ELb1ELb0EEEvNS_9BwdParamsE --------------------------
	.section	.nv.shared._ZN10layer_norm13ln_bwd_kernelINS_13Kernel_traitsI13__nv_bfloat16S2_S2_S2_fjLj2560ELj1ELj1ELj4ELj8ENS_18Kernel_traits_baseILj2560ES2_S2_S2_S2_fjLj128EEEEELb0ELb0ELb1ELb0EEEvNS_9BwdParamsE,"aw",@nobits
	.sectionflags	@""
	.align	16
	.zero		1024


//--------------------- .nv.shared._ZN10layer_norm13ln_bwd_kernelINS_13Kernel_traitsI13__nv_bfloat16S2_S2_S2_fjLj2560ELj1ELj1ELj4ELj8ENS_18Kernel_traits_baseILj2560ES2_S2_S2_S2_fjLj128EEEEELb0ELb0ELb1ELb1EEEvNS_9BwdParamsE --------------------------
	.section	.nv.shared._ZN10layer_norm13ln_bwd_kernelINS_13Kernel_traitsI13__nv_bfloat16S2_S2_S2_fjLj2560ELj1ELj1ELj4ELj8ENS_18Kernel_traits_baseILj2560ES2_S2_S2_S2_fjLj128EEEEELb0ELb0ELb1ELb1EEEvNS_9BwdParamsE,"aw",@nobits
	.sectionflags	@""
	.align	16
	.zero		1024


//--------------------- .nv.shared._ZN10layer_norm13ln_bwd_kernelINS_13Kernel_traitsI13__nv_bfloat16S2_S2_S2_fjLj2560ELj1ELj1ELj4ELj8ENS_18Kernel_traits_baseILj2560ES2_S2_S2_S2_fjLj128EEEEELb0ELb1ELb0ELb0EEEvNS_9BwdParamsE --------------------------
	.section	.nv.shared._ZN10layer_norm13ln_bwd_kernelINS_13Kernel_traitsI13__nv_bfloat16S2_S2_S2_fjLj2560ELj1ELj1ELj4ELj8ENS_18Kernel_traits_baseILj2560ES2_S2_S2_S2_fjLj128EEEEELb0ELb1ELb0ELb0EEEvNS_9BwdParamsE,"aw",@nobits
	.sectionflags	@""
	.align	16
	.zero		1024


//--------------------- .nv.shared._ZN10layer_norm13ln_bwd_kernelINS_13Kernel_traitsI13__nv_bfloat16S2_S2_S2_fjLj2560ELj1ELj1ELj4ELj8ENS_18Kernel_traits_baseILj2560ES2_S2_S2_S2_fjLj128EEEEELb0ELb1ELb0ELb1EEEvNS_9BwdParamsE --------------------------
	.section	.nv.shared._ZN10layer_norm13ln_bwd_kernelINS_13Kernel_traitsI13__nv_bfloat16S2_S2_S2_fjLj2560ELj1ELj1ELj4ELj8ENS_18Kernel_traits_baseILj2560ES2_S2_S2_S2_fjLj128EEEEELb0ELb1ELb0ELb1EEEvNS_9BwdParamsE,"aw",@nobits
	.sectionflags	@""
	.align	16
	.zero		1024


//--------------------- .nv.shared._ZN10layer_norm13ln_bwd_kernelINS_13Kernel_traitsI13__nv_bfloat16S2_S2_S2_fjLj2560ELj1ELj1ELj4ELj8ENS_18Kernel_traits_baseILj2560ES2_S2_S2_S2_fjLj128EEEEELb0ELb1ELb1ELb0EEEvNS_9BwdParamsE --------------------------
	.section	.nv.shared._ZN10layer_norm13ln_bwd_kernelINS_13Kernel_traitsI13__nv_bfloat16S2_S2_S2_fjLj2560ELj1ELj1ELj4ELj8ENS_18Kernel_traits_baseILj2560ES2_S2_S2_S2_fjLj128EEEEELb0ELb1ELb1ELb0EEEvNS_9BwdParamsE,"aw",@nobits
	.sectionflags	@""
	.align	16
	.zero		1024


//--------------------- .nv.shared._ZN10layer_norm13ln_bwd_kernelINS_13Kernel_traitsI13__nv_bfloat16S2_S2_S2_fjLj2560ELj1ELj1ELj4ELj8ENS_18Kernel_traits_baseILj2560ES2_S2_S2_S2_fjLj128EEEEELb0ELb1ELb1ELb1EEEvNS_9BwdParamsE --------------------------
	.section	.nv.shared._ZN10layer_norm13ln_bwd_kernelINS_13Kernel_traitsI13__nv_bfloat16S2_S2_S2_fjLj2560ELj1ELj1ELj4ELj8ENS_18Kernel_traits_baseILj2560ES2_S2_S2_S2_fjLj128EEEEELb0ELb1ELb1ELb1EEEvNS_9BwdParamsE,"aw",@nobits
	.sectionflags	@""
	.align	16
	.zero		1024


//--------------------- .nv.shared._ZN10layer_norm13ln_bwd_kernelINS_13Kernel_traitsI13__nv_bfloat16S2_S2_S2_fjLj2560ELj1ELj1ELj4ELj8ENS_18Kernel_traits_baseILj2560ES2_S2_S2_S2_fjLj128EEEEELb1ELb0ELb0ELb0EEEvNS_9BwdParamsE --------------------------
	.section	.nv.shared._ZN10layer_norm13ln_bwd_kernelINS_13Kernel_traitsI13__nv_bfloat16S2_S2_S2_fjLj2560ELj1ELj1ELj4ELj8ENS_18Kernel_traits_baseILj2560ES2_S2_S2_S2_fjLj128EEEEELb1ELb0ELb0ELb0EEEvNS_9BwdParamsE,"aw",@nobits
	.sectionflags	@""
	.align	16
	.zero		1024


//--------------------- .nv.shared._ZN10layer_norm13ln_bwd_kernelINS_13Kernel_traitsI13__nv_bfloat16S2_S2_S2_fjLj2560ELj1ELj1ELj4ELj8ENS_18Kernel_traits_baseILj2560ES2_S2_S2_S2_fjLj128EEEEELb1ELb0ELb0ELb1EEEvNS_9BwdParamsE --------------------------
	.section	.nv.shared._ZN10layer_norm13ln_bwd_kernelINS_13Kernel_traitsI13__nv_bfloat16S2_S2_S2_fjLj2560ELj1ELj1ELj4ELj8ENS_18Kernel_traits_baseILj2560ES2_S2_S2_S2_fjLj128EEEEELb1ELb0ELb0ELb1EEEvNS_9BwdParamsE,"aw",@nobits
	.sectionflags	@""
	.align	16
	.zero		1024


//--------------------- .nv.shared._ZN10layer_norm22ln_bwd_finalize_kernelINS_22Kernel_traits_finalizeILj2560E13__nv_bfloat16S2_S2_S2_fjLb0ELj1024ELj4ENS_18Kernel_traits_baseILj2560ES2_S2_S2_S2_fjLj1024EEEEELb0ELb0EEEvNS_9BwdParamsE --------------------------
	.section	.nv.shared._ZN10layer_norm22ln_bwd_finalize_kernelINS_22Kernel_traits_finalizeILj2560E13__nv_bfloat16S2_S2_S2_fjLb0ELj1024ELj4ENS_18Kernel_traits_baseILj2560ES2_S2_S2_S2_fjLj1024EEEEELb0ELb0EEEvNS_9BwdParamsE,"aw",@nobits
	.sectionflags	@""
	.align	16
.nv.shared._ZN10layer_norm22ln_bwd_finalize_kernelINS_22Kernel_traits_finalizeILj2560E13__nv_bfloat16S2_S2_S2_fjLb0ELj1024ELj4ENS_18Kernel_traits_baseILj2560ES2_S2_S2_S2_fjLj1024EEEEELb0ELb0EEEvNS_9BwdParamsE:
	.zero		9472


//--------------------- .nv.shared._ZN10layer_norm13ln_bwd_kernelINS_13Kernel_traitsI13__nv_bfloat16S2_S2_S2_fjLj2560ELj1ELj1ELj4ELj8ENS_18Kernel_traits_baseILj2560ES2_S2_S2_S2_fjLj128EEEEELb1ELb0ELb1ELb0EEEvNS_9BwdParamsE --------------------------
	.section	.nv.shared._ZN10layer_norm13ln_bwd_kernelINS_13Kernel_traitsI13__nv_bfloat16S2_S2_S2_fjLj2560ELj1ELj1ELj4ELj8ENS_18Kernel_traits_baseILj2560ES2_S2_S2_S2_fjLj128EEEEELb1ELb0ELb1ELb0EEEvNS_9BwdParamsE,"aw",@nobits
	.sectionflags	@""
	.align	16
	.zero		1024


//--------------------- .nv.shared._ZN10layer_norm22ln_bwd_finalize_kernelINS_22Kernel_traits_finalizeILj2560E13__nv_bfloat16S2_S2_S2_fjLb0ELj1024ELj4ENS_18Kernel_traits_baseILj2560ES2_S2_S2_S2_fjLj1024EEEEELb0ELb1EEEvNS_9BwdParamsE --------------------------
	.section	.nv.shared._ZN10layer_norm22ln_bwd_finalize_kernelINS_22Kernel_traits_finalizeILj2560E13__nv_bfloat16S2_S2_S2_fjLb0ELj1024ELj4ENS_18Kernel_traits_baseILj2560ES2_S2_S2_S2_fjLj1024EEEEELb0ELb1EEEvNS_9BwdParamsE,"aw",@nobits
	.sectionflags	@""
	.align	16
.nv.shared._ZN10layer_norm22ln_bwd_finalize_kernelINS_22Kernel_traits_finalizeILj2560E13__nv_bfloat16S2_S2_S2_fjLb0ELj1024ELj4ENS_18Kernel_traits_baseILj2560ES2_S2_S2_S2_fjLj1024EEEEELb0ELb1EEEvNS_9BwdParamsE:
	.zero		9472


//--------------------- .nv.shared._ZN10layer_norm13ln_bwd_kernelINS_13Kernel_traitsI13__nv_bfloat16S2_S2_S2_fjLj2560ELj1ELj1ELj4ELj8ENS_18Kernel_traits_baseILj2560ES2_S2_S2_S2_fjLj128EEEEELb1ELb0ELb1ELb1EEEvNS_9BwdParamsE --------------------------
	.section	.nv.shared._ZN10layer_norm13ln_bwd_kernelINS_13Kernel_traitsI13__nv_bfloat16S2_S2_S2_fjLj2560ELj1ELj1ELj4ELj8ENS_18Kernel_traits_baseILj2560ES2_S2_S2_S2_fjLj128EEEEELb1ELb0ELb1ELb1EEEvNS_9BwdParamsE,"aw",@nobits
	.sectionflags	@""
	.align	16
	.zero		1024


//--------------------- .nv.shared._ZN10layer_norm13ln_bwd_kernelINS_13Kernel_traitsI13__nv_bfloat16S2_S2_S2_fjLj2560ELj1ELj1ELj4ELj8ENS_18Kernel_traits_baseILj2560ES2_S2_S2_S2_fjLj128EEEEELb1ELb1ELb0ELb0EEEvNS_9BwdParamsE --------------------------
	.section	.nv.shared._ZN10layer_norm13ln_bwd_kernelINS_13Kernel_traitsI13__nv_bfloat16S2_S2_S2_fjLj2560ELj1ELj1ELj4ELj8ENS_18Kernel_traits_baseILj2560ES2_S2_S2_S2_fjLj128EEEEELb1ELb1ELb0ELb0EEEvNS_9BwdParamsE,"aw",@nobits
	.sectionflags	@""
	.align	16
	.zero		1024


//--------------------- .nv.shared._ZN10layer_norm13ln_bwd_kernelINS_13Kernel_traitsI13__nv_bfloat16S2_S2_S2_fjLj2560ELj1ELj1ELj4ELj8ENS_18Kernel_traits_baseILj2560ES2_S2_S2_S2_fjLj128EEEEELb1ELb1ELb0ELb1EEEvNS_9BwdParamsE --------------------------
	.section	.nv.shared._ZN10layer_norm13ln_bwd_kernelINS_13Kernel_traitsI13__nv_bfloat16S2_S2_S2_fjLj2560ELj1ELj1ELj4ELj8ENS_18Kernel_traits_baseILj2560ES2_S2_S2_S2_fjLj128EEEEELb1ELb1ELb0ELb1EEEvNS_9BwdParamsE,"aw",@nobits
	.sectionflags	@""
	.align	16
	.zero		1024


//--------------------- .nv.shared._ZN10layer_norm22ln_bwd_finalize_kernelINS_22Kernel_traits_finalizeILj2560E13__nv_bfloat16S2_S2_S2_fjLb1ELj1024ELj4ENS_18Kernel_traits_baseILj2560ES2_S2_S2_S2_fjLj1024EEEEELb1ELb0EEEvNS_9BwdParamsE --------------------------
	.section	.nv.shared._ZN10layer_norm22ln_bwd_finalize_kernelINS_22Kernel_traits_finalizeILj2560E13__nv_bfloat16S2_S2_S2_fjLb1ELj1024ELj4ENS_18Kernel_traits_baseILj2560ES2_S2_S2_S2_fjLj1024EEEEELb1ELb0EEEvNS_9BwdParamsE,"aw",@nobits
	.sectionflags	@""
	.align	16
.nv.shared._ZN10layer_norm22ln_bwd_finalize_kernelINS_22Kernel_traits_finalizeILj2560E13__nv_bfloat16S2_S2_S2_fjLb1ELj1024ELj4ENS_18Kernel_traits_baseILj2560ES2_S2_S2_S2_fjLj1024EEEEELb1ELb0EEEvNS_9BwdParamsE:
	.zero		13696


//--------------------- .nv.shared._ZN10layer_norm13ln_bwd_kernelINS_13Kernel_traitsI13__nv_bfloat16S2_S2_S2_fjLj2560ELj1ELj1ELj4ELj8ENS_18Kernel_traits_baseILj2560ES2_S2_S2_S2_fjLj128EEEEELb1ELb1ELb1ELb0EEEvNS_9BwdParamsE --------------------------
	.section	.nv.shared._ZN10layer_norm13ln_bwd_kernelINS_13Kernel_traitsI13__nv_bfloat16S2_S2_S2_fjLj2560ELj1ELj1ELj4ELj8ENS_18Kernel_traits_baseILj2560ES2_S2_S2_S2_fjLj128EEEEELb1ELb1ELb1ELb0EEEvNS_9BwdParamsE,"aw",@nobits
	.sectionflags	@""
	.align	16
	.zero		1024


//--------------------- .nv.shared._ZN10layer_norm22ln_bwd_finalize_kernelINS_22Kernel_traits_finalizeILj2560E13__nv_bfloat16S2_S2_S2_fjLb1ELj1024ELj4ENS_18Kernel_traits_baseILj2560ES2_S2_S2_S2_fjLj1024EEEEELb1ELb1EEEvNS_9BwdParamsE --------------------------
	.section	.nv.shared._ZN10layer_norm22ln_bwd_finalize_kernelINS_22Kernel_traits_finalizeILj2560E13__nv_bfloat16S2_S2_S2_fjLb1ELj1024ELj4ENS_18Kernel_traits_baseILj2560ES2_S2_S2_S2_fjLj1024EEEEELb1ELb1EEEvNS_9BwdParamsE,"aw",@nobits
	.sectionflags	@""
	.align	16
.nv.shared._ZN10layer_norm22ln_bwd_finalize_kernelINS_22Kernel_traits_finalizeILj2560E13__nv_bfloat16S2_S2_S2_fjLb1ELj1024ELj4ENS_18Kernel_traits_baseILj2560ES2_S2_S2_S2_fjLj1024EEEEELb1ELb1EEEvNS_9BwdParamsE:
	.zero		13696


//--------------------- .nv.shared._ZN10layer_norm13ln_bwd_kernelINS_13Kernel_traitsI13__nv_bfloat16S2_S2_S2_fjLj2560ELj1ELj1ELj4ELj8ENS_18Kernel_traits_baseILj2560ES2_S2_S2_S2_fjLj128EEEEELb1ELb1ELb1ELb1EEEvNS_9BwdParamsE --------------------------
	.section	.nv.shared._ZN10layer_norm13ln_bwd_kernelINS_13Kernel_traitsI13__nv_bfloat16S2_S2_S2_fjLj2560ELj1ELj1ELj4ELj8ENS_18Kernel_traits_baseILj2560ES2_S2_S2_S2_fjLj128EEEEELb1ELb1ELb1ELb1EEEvNS_9BwdParamsE,"aw",@nobits
	.sectionflags	@""
	.align	16
	.zero		1024


//--------------------- .nv.shared._ZN10layer_norm13ln_bwd_kernelINS_13Kernel_traitsI6__halfS2_S2_S2_fjLj2560ELj1ELj1ELj4ELj8ENS_18Kernel_traits_baseILj2560ES2_S2_S2_S2_fjLj128EEEEELb0ELb0ELb0ELb0EEEvNS_9BwdParamsE --------------------------
	.section	.nv.shared._ZN10layer_norm13ln_bwd_kernelINS_13Kernel_traitsI6__halfS2_S2_S2_fjLj2560ELj1ELj1ELj4ELj8ENS_18Kernel_traits_baseILj2560ES2_S2_S2_S2_fjLj128EEEEELb0ELb0ELb0ELb0EEEvNS_9BwdParamsE,"aw",@nobits
	.sectionflags	@""
	.align	16
	.zero		1024


//--------------------- .nv.shared._ZN10layer_norm13ln_bwd_kernelINS_13Kernel_traitsI6__halfS2_S2_S2_fjLj2560ELj1ELj1ELj4ELj8ENS_18Kernel_traits_baseILj2560ES2_S2_S2_S2_fjLj128EEEEELb0ELb0ELb0ELb1EEEvNS_9BwdParamsE --------------------------
	.section	.nv.shared._ZN10layer_norm13ln_bwd_kernelINS_13Kernel_traitsI6__halfS2_S2_S2_fjLj2560ELj1ELj1ELj4ELj8ENS_18Kernel_traits_baseILj2560ES2_S2_S2_S2_fjLj128EEEEELb0ELb0ELb0ELb1EEEvNS_9BwdParamsE,"aw",@nobits
	.sectionflags	@""
	.align	16
	.zero		1024


//--------------------- .nv.shared._ZN10layer_norm13ln_bwd_kernelINS_13Kernel_traitsI6__halfS2_S2_S2_fjLj2560ELj1ELj1ELj4ELj8ENS_18Kernel_traits_baseILj2560ES2_S2_S2_S2_fjLj128EEEEELb0ELb0ELb1ELb0EEEvNS_9BwdParamsE --------------------------
	.section	.nv.shared._ZN10layer_norm13ln_bwd_kernelINS_13Kernel_traitsI6__halfS2_S2_S2_fjLj2560ELj1ELj1ELj4ELj8ENS_18Kernel_traits_baseILj2560ES2_S2_S2_S2_fjLj128EEEEELb0ELb0ELb1ELb0EEEvNS_9BwdParamsE,"aw",@nobits
	.sectionflags	@""
	.align	16
	.zero		1024


//--------------------- .nv.shared._ZN10layer_norm13ln_bwd_kernelINS_13Kernel_traitsI6__halfS2_S2_S2_fjLj2560ELj1ELj1ELj4ELj8ENS_18Kernel_traits_baseILj2560ES2_S2_S2_S2_fjLj128EEEEELb0ELb0ELb1ELb1EEEvNS_9BwdParamsE --------------------------
	.section	.nv.shared._ZN10layer_norm13ln_bwd_kernelINS_13Kernel_traitsI6__halfS2_S2_S2_fjLj2560ELj1ELj1ELj4ELj8ENS_18Kernel_traits_baseILj2560ES2_S2_S2_S2_fjLj128EEEEELb0ELb0ELb1ELb1EEEvNS_9BwdParamsE,"aw",@nobits
	.sectionflags	@""
	.align	16
	.zero		1024


//--------------------- .nv.shared._ZN10layer_norm13ln_bwd_kernelINS_13Kernel_traitsI6__halfS2_S2_S2_fjLj2560ELj1ELj1ELj4ELj8ENS_18Kernel_traits_baseILj2560ES2_S2_S2_S2_fjLj128EEEEELb0ELb1ELb0ELb0EEEvNS_9BwdParamsE --------------------------
	.section	.nv.shared._ZN10layer_norm13ln_bwd_kernelINS_13Kernel_traitsI6__halfS2_S2_S2_fjLj2560ELj1ELj1ELj4ELj8ENS_18Kernel_traits_baseILj2560ES2_S2_S2_S2_fjLj128EEEEELb0ELb1ELb0ELb0EEEvNS_9BwdParamsE,"aw",@nobits
	.sectionflags	@""
	.align	16
	.zero		1024


//--------------------- .nv.shared._ZN10layer_norm13ln_bwd_kernelINS_13Kernel_traitsI6__halfS2_S2_S2_fjLj2560ELj1ELj1ELj4ELj8ENS_18Kernel_traits_baseILj2560ES2_S2_S2_S2_fjLj128EEEEELb0ELb1ELb0ELb1EEEvNS_9BwdParamsE --------------------------
	.section	.nv.shared._ZN10layer_norm13ln_bwd_kernelINS_13Kernel_traitsI6__halfS2_S2_S2_fjLj2560ELj1ELj1ELj4ELj8ENS_18Kernel_traits_baseILj2560ES2_S2_S2_S2_fjLj128EEEEELb0ELb1ELb0ELb1EEEvNS_9BwdParamsE,"aw",@nobits
	.sectionflags	@""
	.align	16
	.zero		1024


//--------------------- .nv.shared._ZN10layer_norm13ln_bwd_kernelINS_13Kernel_traitsI6__halfS2_S2_S2_fjLj2560ELj1ELj1ELj4ELj8ENS_18Kernel_traits_baseILj2560ES2_S2_S2_S2_fjLj128EEEEELb0ELb1ELb1ELb0EEEvNS_9BwdParamsE --------------------------
	.section	.nv.shared._ZN10layer_norm13ln_bwd_kernelINS_13Kernel_traitsI6__halfS2_S2_S2_fjLj2560ELj1ELj1ELj4ELj8ENS_18Kernel_traits_baseILj2560ES2_S2_S2_S2_fjLj128EEEEELb0ELb1ELb1ELb0EEEvNS_9BwdParamsE,"aw",@nobits
	.sectionflags	@""
	.align	16
	.zero		1024


//--------------------- .nv.shared._ZN10layer_norm13ln_bwd_kernelINS_13Kernel_traitsI6__halfS2_S2_S2_fjLj2560ELj1ELj1ELj4ELj8ENS_18Kernel_traits_baseILj2560ES2_S2_S2_S2_fjLj128EEEEELb0ELb1ELb1ELb1EEEvNS_9BwdParamsE --------------------------
	.section	.nv.shared._ZN10layer_norm13ln_bwd_kernelINS_13Kernel_traitsI6__halfS2_S2_S2_fjLj2560ELj1ELj1ELj4ELj8ENS_18Kernel_traits_baseILj2560ES2_S2_S2_S2_fjLj128EEEEELb0ELb1ELb1ELb1EEEvNS_9BwdParamsE,"aw",@nobits
	.sectionflags	@""
	.align	16
	.zero		1024


//--------------------- .nv.shared._ZN10layer_norm13ln_bwd_kernelINS_13Kernel_traitsI6__halfS2_S2_S2_fjLj2560ELj1ELj1ELj4ELj8ENS_18Kernel_traits_baseILj2560ES2_S2_S2_S2_fjLj128EEEEELb1ELb0ELb0ELb0EEEvNS_9BwdParamsE --------------------------
	.section	.nv.shared._ZN10layer_norm13ln_bwd_kernelINS_13Kernel_traitsI6__halfS2_S2_S2_fjLj2560ELj1ELj1ELj4ELj8ENS_18Kernel_traits_baseILj2560ES2_S2_S2_S2_fjLj128EEEEELb1ELb0ELb0ELb0EEEvNS_9BwdParamsE,"aw",@nobits
	.sectionflags	@""
	.align	16
	.zero		1024


//--------------------- .nv.shared._ZN10layer_norm13ln_bwd_kernelINS_13Kernel_traitsI6__halfS2_S2_S2_fjLj2560ELj1ELj1ELj4ELj8ENS_18Kernel_traits_baseILj2560ES2_S2_S2_S2_fjLj128EEEEELb1ELb0ELb0ELb1EEEvNS_9BwdParamsE --------------------------
	.section	.nv.shared._ZN10layer_norm13ln_bwd_kernelINS_13Kernel_traitsI6__halfS2_S2_S2_fjLj2560ELj1ELj1ELj4ELj8ENS_18Kernel_traits_baseILj2560ES2_S2_S2_S2_fjLj128EEEEELb1ELb0ELb0ELb1EEEvNS_9BwdParamsE,"aw",@nobits
	.sectionflags	@""
	.align	16
	.zero		1024


//--------------------- .nv.shared._ZN10layer_norm22ln_bwd_finalize_kernelINS_22Kernel_traits_finalizeILj2560E6__halfS2_S2_S2_fjLb0ELj1024ELj4ENS_18Kernel_traits_baseILj2560ES2_S2_S2_S2_fjLj1024EEEEELb0ELb0EEEvNS_9BwdParamsE --------------------------
	.section	.nv.shared._ZN10layer_norm22ln_bwd_finalize_kernelINS_22Kernel_traits_finalizeILj2560E6__halfS2_S2_S2_fjLb0ELj1024ELj4ENS_18Kernel_traits_baseILj2560ES2_S2_S2_S2_fjLj1024EEEEELb0ELb0EEEvNS_9BwdParamsE,"aw",@nobits
	.sectionflags	@""
	.align	16
.nv.shared._ZN10layer_norm22ln_bwd_finalize_kernelINS_22Kernel_traits_finalizeILj2560E6__halfS2_S2_S2_fjLb0ELj1024ELj4ENS_18Kernel_traits_baseILj2560ES2_S2_S2_S2_fjLj1024EEEEELb0ELb0EEEvNS_9BwdParamsE:
	.zero		9472


//--------------------- .nv.shared._ZN10layer_norm13ln_bwd_kernelINS_13Kernel_traitsI6__halfS2_S2_S2_fjLj2560ELj1ELj1ELj4ELj8ENS_18Kernel_traits_baseILj2560ES2_S2_S2_S2_fjLj128EEEEELb1ELb0ELb1ELb0EEEvNS_9BwdParamsE --------------------------
	.section	.nv.shared._ZN10layer_norm13ln_bwd_kernelINS_13Kernel_traitsI6__halfS2_S2_S2_fjLj2560ELj1ELj1ELj4ELj8ENS_18Kernel_traits_baseILj2560ES2_S2_S2_S2_fjLj128EEEEELb1ELb0ELb1ELb0EEEvNS_9BwdParamsE,"aw",@nobits
	.sectionflags	@""
	.align	16
	.zero		1024


//--------------------- .nv.shared._ZN10layer_norm22ln_bwd_finalize_kernelINS_22Kernel_traits_finalizeILj2560E6__halfS2_S2_S2_fjLb0ELj1024ELj4ENS_18Kernel_traits_baseILj2560ES2_S2_S2_S2_fjLj1024EEEEELb0ELb1EEEvNS_9BwdParamsE --------------------------
	.section	.nv.shared._ZN10layer_norm22ln_bwd_finalize_kernelINS_22Kernel_traits_finalizeILj2560E6__halfS2_S2_S2_fjLb0ELj1024ELj4ENS_18Kernel_traits_baseILj2560ES2_S2_S2_S2_fjLj1024EEEEELb0ELb1EEEvNS_9BwdParamsE,"aw",@nobits
	.sectionflags	@""
	.align	16
.nv.shared._ZN10layer_norm22ln_bwd_finalize_kernelINS_22Kernel_traits_finalizeILj2560E6__halfS2_S2_S2_fjLb0ELj1024ELj4ENS_18Kernel_traits_baseILj2560ES2_S2_S2_S2_fjLj1024EEEEELb0ELb1EEEvNS_9BwdParamsE:
	.zero		9472


//--------------------- .nv.shared._ZN10layer_norm13ln_bwd_kernelINS_13Kernel_traitsI6__halfS2_S2_S2_fjLj2560ELj1ELj1ELj4ELj8ENS_18Kernel_traits_baseILj2560ES2_S2_S2_S2_fjLj128EEEEELb1ELb0ELb1ELb1EEEvNS_9BwdParamsE --------------------------
	.section	.nv.shared._ZN10layer_norm13ln_bwd_kernelINS_13Kernel_traitsI6__halfS2_S2_S2_fjLj2560ELj1ELj1ELj4ELj8ENS_18Kernel_traits_baseILj2560ES2_S2_S2_S2_fjLj128EEEEELb1ELb0ELb1ELb1EEEvNS_9BwdParamsE,"aw",@nobits
	.sectionflags	@""
	.align	16
	.zero		1024


//--------------------- .nv.shared._ZN10layer_norm13ln_bwd_kernelINS_13Kernel_traitsI6__halfS2_S2_S2_fjLj2560ELj1ELj1ELj4ELj8ENS_18Kernel_traits_baseILj2560ES2_S2_S2_S2_fjLj128EEEEELb1ELb1ELb0ELb0EEEvNS_9BwdParamsE --------------------------
	.section	.nv.shared._ZN10layer_norm13ln_bwd_kernelINS_13Kernel_traitsI6__halfS2_S2_S2_fjLj2560ELj1ELj1ELj4ELj8ENS_18Kernel_traits_baseILj2560ES2_S2_S2_S2_fjLj128EEEEELb1ELb1ELb0ELb0EEEvNS_9BwdParamsE,"aw",@nobits
	.sectionflags	@""
	.align	16
	.zero		1024


//--------------------- .nv.shared._ZN10layer_norm13ln_bwd_kernelINS_13Kernel_traitsI6__halfS2_S2_S2_fjLj2560ELj1ELj1ELj4ELj8ENS_18Kernel_traits_baseILj2560ES2_S2_S2_S2_fjLj128EEEEELb1ELb1ELb0ELb1EEEvNS_9BwdParamsE --------------------------
	.section	.nv.shared._ZN10layer_norm13ln_bwd_kernelINS_13Kernel_traitsI6__halfS2_S2_S2_fjLj2560ELj1ELj1ELj4ELj8ENS_18Kernel_traits_baseILj2560ES2_S2_S2_S2_fjLj128EEEEELb1ELb1ELb0ELb1EEEvNS_9BwdParamsE,"aw",@nobits
	.sectionflags	@""
	.align	16
	.zero		1024


//--------------------- .nv.shared._ZN10layer_norm22ln_bwd_finalize_kernelINS_22Kernel_traits_finalizeILj2560E6__halfS2_S2_S2_fjLb1ELj1024ELj4ENS_18Kernel_traits_baseILj2560ES2_S2_S2_S2_fjLj1024EEEEELb1ELb0EEEvNS_9BwdParamsE --------------------------
	.section	.nv.shared._ZN10layer_norm22ln_bwd_finalize_kernelINS_22Kernel_traits_finalizeILj2560E6__halfS2_S2_S2_fjLb1ELj1024ELj4ENS_18Kernel_traits_baseILj2560ES2_S2_S2_S2_fjLj1024EEEEELb1ELb0EEEvNS_9BwdParamsE,"aw",@nobits
	.sectionflags	@""
	.align	16
.nv.shared._ZN10layer_norm22ln_bwd_finalize_kernelINS_22Kernel_traits_finalizeILj2560E6__halfS2_S2_S2_fjLb1ELj1024ELj4ENS_18Kernel_traits_baseILj2560ES2_S2_S2_S2_fjLj1024EEEEELb1ELb0EEEvNS_9BwdParamsE:
	.zero		13696


//--------------------- .nv.shared._ZN10layer_norm13ln_bwd_kernelINS_13Kernel_traitsI6__halfS2_S2_S2_fjLj2560ELj1ELj1ELj4ELj8ENS_18Kernel_traits_baseILj2560ES2_S2_S2_S2_fjLj128EEEEELb1ELb1ELb1ELb0EEEvNS_9BwdParamsE --------------------------
	.section	.nv.shared._ZN10layer_norm13ln_bwd_kernelINS_13Kernel_traitsI6__halfS2_S2_S2_fjLj2560ELj1ELj1ELj4ELj8ENS_18Kernel_traits_baseILj2560ES2_S2_S2_S2_fjLj128EEEEELb1ELb1ELb1ELb0EEEvNS_9BwdParamsE,"aw",@nobits
	.sectionflags	@""
	.align	16
	.zero		1024


//--------------------- .nv.shared._ZN10layer_norm22ln_bwd_finalize_kernelINS_22Kernel_traits_finalizeILj2560E6__halfS2_S2_S2_fjLb1ELj1024ELj4ENS_18Kernel_traits_baseILj2560ES2_S2_S2_S2_fjLj1024EEEEELb1ELb1EEEvNS_9BwdParamsE --------------------------
	.section	.nv.shared._ZN10layer_norm22ln_bwd_finalize_kernelINS_22Kernel_traits_finalizeILj2560E6__halfS2_S2_S2_fjLb1ELj1024ELj4ENS_18Kernel_traits_baseILj2560ES2_S2_S2_S2_fjLj1024EEEEELb1ELb1EEEvNS_9BwdParamsE,"aw",@nobits
	.sectionflags	@""
	.align	16
.nv.shared._ZN10layer_norm22ln_bwd_finalize_kernelINS_22Kernel_traits_finalizeILj2560E6__halfS2_S2_S2_fjLb1ELj1024ELj4ENS_18Kernel_traits_baseILj2560ES2_S2_S2_S2_fjLj1024EEEEELb1ELb1EEEvNS_9BwdParamsE:
	.zero		13696


//--------------------- .nv.shared._ZN10layer_norm13ln_bwd_kernelINS_13Kernel_traitsI6__halfS2_S2_S2_fjLj2560ELj1ELj1ELj4ELj8ENS_18Kernel_traits_baseILj2560ES2_S2_S2_S2_fjLj128EEEEELb1ELb1ELb1ELb1EEEvNS_9BwdParamsE --------------------------
	.section	.nv.shared._ZN10layer_norm13ln_bwd_kernelINS_13Kernel_traitsI6__halfS2_S2_S2_fjLj2560ELj1ELj1ELj4ELj8ENS_18Kernel_traits_baseILj2560ES2_S2_S2_S2_fjLj128EEEEELb1ELb1ELb1ELb1EEEvNS_9BwdParamsE,"aw",@nobits
	.sectionflags	@""
	.align	16
	.zero		1024


//--------------------- .nv.shared._ZN10layer_norm13ln_bwd_kernelINS_13Kernel_traitsIf13__nv_bfloat16S2_S2_fjLj2560ELj1ELj1ELj4ELj8ENS_18Kernel_traits_baseILj2560EfS2_S2_S2_fjLj128EEEEELb0ELb0ELb0ELb0EEEvNS_9BwdParamsE --------------------------
	.section	.nv.shared._ZN10layer_norm13ln_bwd_kernelINS_13Kernel_traitsIf13__nv_bfloat16S2_S2_fjLj2560ELj1ELj1ELj4ELj8ENS_18Kernel_traits_baseILj2560EfS2_S2_S2_fjLj128EEEEELb0ELb0ELb0ELb0EEEvNS_9BwdParamsE,"aw",@nobits
	.sectionflags	@""
	.align	16
	.zero		1024


//--------------------- .nv.shared._ZN10layer_norm13ln_bwd_kernelINS_13Kernel_traitsIf13__nv_bfloat16S2_S2_fjLj2560ELj1ELj1ELj4ELj8ENS_18Kernel_traits_baseILj2560EfS2_S2_S2_fjLj128EEEEELb0ELb0ELb0ELb1EEEvNS_9BwdParamsE --------------------------
	.section	.nv.shared._ZN10layer_norm13ln_bwd_kernelINS_13Kernel_traitsIf13__nv_bfloat16S2_S2_fjLj2560ELj1ELj1ELj4ELj8ENS_18Kernel_traits_baseILj2560EfS2_S2_S2_fjLj128EEEEELb0ELb0ELb0ELb1EEEvNS_9BwdParamsE,"aw",@nobits
	.sectionflags	@""
	.align	16
	.zero		1024


//--------------------- .nv.shared._ZN10layer_norm13ln_bwd_kernelINS_13Kernel_traitsIf13__nv_bfloat16S2_S2_fjLj2560ELj1ELj1ELj4ELj8ENS_18Kernel_traits_baseILj2560EfS2_S2_S2_fjLj128EEEEELb0ELb0ELb1ELb0EEEvNS_9BwdParamsE --------------------------
	.section	.nv.shared._ZN10layer_norm13ln_bwd_kernelINS_13Kernel_traitsIf13__nv_bfloat16S2_S2_fjLj2560ELj1ELj1ELj4ELj8ENS_18Kernel_traits_baseILj2560EfS2_S2_S2_fjLj128EEEEELb0ELb0ELb1ELb0EEEvNS_9BwdParamsE,"aw",@nobits
	.sectionflags	@""
	.align	16
	.zero		1024


//--------------------- .nv.shared._ZN10layer_norm13ln_bwd_kernelINS_13Kernel_traitsIf13__nv_bfloat16S2_S2_fjLj2560ELj1ELj1ELj4ELj8ENS_18Kernel_traits_baseILj2560EfS2_S2_S2_fjLj128EEEEELb0ELb0ELb1ELb1EEEvNS_9BwdParamsE --------------------------
	.section	.nv.shared._ZN10layer_norm13ln_bwd_kernelINS_13Kernel_traitsIf13__nv_bfloat16S2_S2_fjLj2560ELj1ELj1ELj4ELj8ENS_18Kernel_traits_baseILj2560EfS2_S2_S2_fjLj128EEEEELb0ELb0ELb1ELb1EEEvNS_9BwdParamsE,"aw",@nobits
	.sectionflags	@""
	.align	16
	.zero		1024


//--------------------- .nv.shared._ZN10layer_norm13ln_bwd_kernelINS_13Kernel_traitsIf13__nv_bfloat16S2_S2_fjLj2560ELj1ELj1ELj4ELj8ENS_18Kernel_traits_baseILj2560EfS2_S2_S2_fjLj128EEEEELb0ELb1ELb0ELb0EEEvNS_9BwdParamsE --------------------------
	.section	.nv.shared._ZN10layer_norm13ln_bwd_kernelINS_13Kernel_traitsIf13__nv_bfloat16S2_S2_fjLj2560ELj1ELj1ELj4ELj8ENS_18Kernel_traits_baseILj2560EfS2_S2_S2_fjLj128EEEEELb0ELb1ELb0ELb0EEEvNS_9BwdParamsE,"aw",@nobits
	.sectionflags	@""
	.align	16
	.zero		1024


//--------------------- .nv.shared._ZN10layer_norm13ln_bwd_kernelINS_13Kernel_traitsIf13__nv_bfloat16S2_S2_fjLj2560ELj1ELj1ELj4ELj8ENS_18Kernel_traits_baseILj2560EfS2_S2_S2_fjLj128EEEEELb0ELb1ELb0ELb1EEEvNS_9BwdParamsE --------------------------
	.section	.nv.shared._ZN10layer_norm13ln_bwd_kernelINS_13Kernel_traitsIf13__nv_bfloat16S2_S2_fjLj2560ELj1ELj1ELj4ELj8ENS_18Kernel_traits_baseILj2560EfS2_S2_S2_fjLj128EEEEELb0ELb1ELb0ELb1EEEvNS_9BwdParamsE,"aw",@nobits
	.sectionflags	@""
	.align	16
	.zero		1024


//--------------------- .nv.shared._ZN10layer_norm13ln_bwd_kernelINS_13Kernel_traitsIf13__nv_bfloat16S2_S2_fjLj2560ELj1ELj1ELj4ELj8ENS_18Kernel_traits_baseILj2560EfS2_S2_S2_fjLj128EEEEELb0ELb1ELb1ELb0EEEvNS_9BwdParamsE --------------------------
	.section	.nv.shared._ZN10layer_norm13ln_bwd_kernelINS_13Kernel_traitsIf13__nv_bfloat16S2_S2_fjLj2560ELj1ELj1ELj4ELj8ENS_18Kernel_traits_baseILj2560EfS2_S2_S2_fjLj128EEEEELb0ELb1ELb1ELb0EEEvNS_9BwdParamsE,"aw",@nobits
	.sectionflags	@""
	.align	16
	.zero		1024


//--------------------- .nv.shared._ZN10layer_norm13ln_bwd_kernelINS_13Kernel_traitsIf13__nv_bfloat16S2_S2_fjLj2560ELj1ELj1ELj4ELj8ENS_18Kernel_traits_baseILj2560EfS2_S2_S2_fjLj128EEEEELb0ELb1ELb1ELb1EEEvNS_9BwdParamsE --------------------------
	.section	.nv.shared._ZN10layer_norm13ln_bwd_kernelINS_13Kernel_traitsIf13__nv_bfloat16S2_S2_fjLj2560ELj1ELj1ELj4ELj8ENS_18Kernel_traits_baseILj2560EfS2_S2_S2_fjLj128EEEEELb0ELb1ELb1ELb1EEEvNS_9BwdParamsE,"aw",@nobits
	.sectionflags	@""
	.align	16
	.zero		1024


//--------------------- .nv.shared._ZN10layer_norm13ln_bwd_kernelINS_13Kernel_traitsIf13__nv_bfloat16S2_S2_fjLj2560ELj1ELj1ELj4ELj8ENS_18Kernel_traits_baseILj2560EfS2_S2_S2_fjLj128EEEEELb1ELb0ELb0ELb0EEEvNS_9BwdParamsE --------------------------
	.section	.nv.shared._ZN10layer_norm13ln_bwd_kernelINS_13Kernel_traitsIf13__nv_bfloat16S2_S2_fjLj2560ELj1ELj1ELj4ELj8ENS_18Kernel_traits_baseILj2560EfS2_S2_S2_fjLj128EEEEELb1ELb0ELb0ELb0EEEvNS_9BwdParamsE,"aw",@nobits
	.sectionflags	@""
	.align	16
	.zero		1024


//--------------------- .nv.shared._ZN10layer_norm13ln_bwd_kernelINS_13Kernel_traitsIf13__nv_bfloat16S2_S2_fjLj2560ELj1ELj1ELj4ELj8ENS_18Kernel_traits_baseILj2560EfS2_S2_S2_fjLj128EEEEELb1ELb0ELb0ELb1EEEvNS_9BwdParamsE --------------------------
	.section	.nv.shared._ZN10layer_norm13ln_bwd_kernelINS_13Kernel_traitsIf13__nv_bfloat16S2_S2_fjLj2560ELj1ELj1ELj4ELj8ENS_18Kernel_traits_baseILj2560EfS2_S2_S2_fjLj128EEEEELb1ELb0ELb0ELb1EEEvNS_9BwdParamsE,"aw",@nobits
	.sectionflags	@""
	.align	16
	.zero		1024


//--------------------- .nv.shared._ZN10layer_norm22ln_bwd_finalize_kernelINS_22Kernel_traits_finalizeILj2560Ef13__nv_bfloat16S2_S2_fjLb0ELj1024ELj4ENS_18Kernel_traits_baseILj2560EfS2_S2_S2_fjLj1024EEEEELb0ELb0EEEvNS_9BwdParamsE --------------------------
	.section	.nv.shared._ZN10layer_norm22ln_bwd_finalize_kernelINS_22Kernel_traits_finalizeILj2560Ef13__nv_bfloat16S2_S2_fjLb0ELj1024ELj4ENS_18Kernel_traits_baseILj2560EfS2_S2_S2_fjLj1024EEEEELb0ELb0EEEvNS_9BwdParamsE,"aw",@nobits
	.sectionflags	@""
	.align	16
.nv.shared._ZN10layer_norm22ln_bwd_finalize_kernelINS_22Kernel_traits_finalizeILj2560Ef13__nv_bfloat16S2_S2_fjLb0ELj1024ELj4ENS_18Kernel_traits_baseILj2560EfS2_S2_S2_fjLj1024EEEEELb0ELb0EEEvNS_9BwdParamsE:
	.zero		9472


//--------------------- .nv.shared._ZN10layer_norm13ln_bwd_kernelINS_13Kernel_traitsIf13__nv_bfloat16S2_S2_fjLj2560ELj1ELj1ELj4ELj8ENS_18Kernel_traits_baseILj2560EfS2_S2_S2_fjLj128EEEEELb1ELb0ELb1ELb0EEEvNS_9BwdParamsE --------------------------
	.section	.nv.shared._ZN10layer_norm13ln_bwd_kernelINS_13Kernel_traitsIf13__nv_bfloat16S2_S2_fjLj2560ELj1ELj1ELj4ELj8ENS_18Kernel_traits_baseILj2560EfS2_S2_S2_fjLj128EEEEELb1ELb0ELb1ELb0EEEvNS_9BwdParamsE,"aw",@nobits
	.sectionflags	@""
	.align	16
	.zero		1024


//--------------------- .nv.shared._ZN10layer_norm22ln_bwd_finalize_kernelINS_22Kernel_traits_finalizeILj2560Ef13__nv_bfloat16S2_S2_fjLb0ELj1024ELj4ENS_18Kernel_traits_baseILj2560EfS2_S2_S2_fjLj1024EEEEELb0ELb1EEEvNS_9BwdParamsE --------------------------
	.section	.nv.shared._ZN10layer_norm22ln_bwd_finalize_kernelINS_22Kernel_traits_finalizeILj2560Ef13__nv_bfloat16S2_S2_fjLb0ELj1024ELj4ENS_18Kernel_traits_baseILj2560EfS2_S2_S2_fjLj1024EEEEELb0ELb1EEEvNS_9BwdParamsE,"aw",@nobits
	.sectionflags	@""
	.align	16
.nv.shared._ZN10layer_norm22ln_bwd_finalize_kernelINS_22Kernel_traits_finalizeILj2560Ef13__nv_bfloat16S2_S2_fjLb0ELj1024ELj4ENS_18Kernel_traits_baseILj2560EfS2_S2_S2_fjLj1024EEEEELb0ELb1EEEvNS_9BwdParamsE:
	.zero		9472


//--------------------- .nv.shared._ZN10layer_norm13ln_bwd_kernelINS_13Kernel_traitsIf13__nv_bfloat16S2_S2_fjLj2560ELj1ELj1ELj4ELj8ENS_18Kernel_traits_baseILj2560EfS2_S2_S2_fjLj128EEEEELb1ELb0ELb1ELb1EEEvNS_9BwdParamsE --------------------------
	.section	.nv.shared._ZN10layer_norm13ln_bwd_kernelINS_13Kernel_traitsIf13__nv_bfloat16S2_S2_fjLj2560ELj1ELj1ELj4ELj8ENS_18Kernel_traits_baseILj2560EfS2_S2_S2_fjLj128EEEEELb1ELb0ELb1ELb1EEEvNS_9BwdParamsE,"aw",@nobits
	.sectionflags	@""
	.align	16
	.zero		1024


//--------------------- .nv.shared._ZN10layer_norm13ln_bwd_kernelINS_13Kernel_traitsIf13__nv_bfloat16S2_S2_fjLj2560ELj1ELj1ELj4ELj8ENS_18Kernel_traits_baseILj2560EfS2_S2_S2_fjLj128EEEEELb1ELb1ELb0ELb0EEEvNS_9BwdParamsE --------------------------
	.section	.nv.shared._ZN10layer_norm13ln_bwd_kernelINS_13Kernel_traitsIf13__nv_bfloat16S2_S2_fjLj2560ELj1ELj1ELj4ELj8ENS_18Kernel_traits_baseILj2560EfS2_S2_S2_fjLj128EEEEELb1ELb1ELb0ELb0EEEvNS_9BwdParamsE,"aw",@nobits
	.sectionflags	@""
	.align	16
	.zero		1024


//--------------------- .nv.shared._ZN10layer_norm13ln_bwd_kernelINS_13Kernel_traitsIf13__nv_bfloat16S2_S2_fjLj2560ELj1ELj1ELj4ELj8ENS_18Kernel_traits_baseILj2560EfS2_S2_S2_fjLj128EEEEELb1ELb1ELb0ELb1EEEvNS_9BwdParamsE --------------------------
	.section	.nv.shared._ZN10layer_norm13ln_bwd_kernelINS_13Kernel_traitsIf13__nv_bfloat16S2_S2_fjLj2560ELj1ELj1ELj4ELj8ENS_18Kernel_traits_baseILj2560EfS2_S2_S2_fjLj128EEEEELb1ELb1ELb0ELb1EEEvNS_9BwdParamsE,"aw",@nobits
	.sectionflags	@""
	.align	16
	.zero		1024


//--------------------- .nv.shared._ZN10layer_norm22ln_bwd_finalize_kernelINS_22Kernel_traits_finalizeILj2560Ef13__nv_bfloat16S2_S2_fjLb1ELj1024ELj4ENS_18Kernel_traits_baseILj2560EfS2_S2_S2_fjLj1024EEEEELb1ELb0EEEvNS_9BwdParamsE --------------------------
	.section	.nv.shared._ZN10layer_norm22ln_bwd_finalize_kernelINS_22Kernel_traits_finalizeILj2560Ef13__nv_bfloat16S2_S2_fjLb1ELj1024ELj4ENS_18Kernel_traits_baseILj2560EfS2_S2_S2_fjLj1024EEEEELb1ELb0EEEvNS_9BwdParamsE,"aw",@nobits
	.sectionflags	@""
	.align	16
.nv.shared._ZN10layer_norm22ln_bwd_finalize_kernelINS_22Kernel_traits_finalizeILj2560Ef13__nv_bfloat16S2_S2_fjLb1ELj1024ELj4ENS_18Kernel_traits_baseILj2560EfS2_S2_S2_fjLj1024EEEEELb1ELb0EEEvNS_9BwdParamsE:
	.zero		13696


//--------------------- .nv.shared._ZN10layer_norm13ln_bwd_kernelINS_13Kernel_traitsIf13__nv_bfloat16S2_S2_fjLj2560ELj1ELj1ELj4ELj8ENS_18Kernel_traits_baseILj2560EfS2_S2_S2_fjLj128EEEEELb1ELb1ELb1ELb0EEEvNS_9BwdParamsE --------------------------
	.section	.nv.shared._ZN10layer_norm13ln_bwd_kernelINS_13Kernel_traitsIf13__nv_bfloat16S2_S2_fjLj2560ELj1ELj1ELj4ELj8ENS_18Kernel_traits_baseILj2560EfS2_S2_S2_fjLj128EEEEELb1ELb1ELb1ELb0EEEvNS_9BwdParamsE,"aw",@nobits
	.sectionflags	@""
	.align	16
	.zero		1024


//--------------------- .nv.shared._ZN10layer_norm22ln_bwd_finalize_kernelINS_22Kernel_traits_finalizeILj2560Ef13__nv_bfloat16S2_S2_fjLb1ELj1024ELj4ENS_18Kernel_traits_baseILj2560EfS2_S2_S2_fjLj1024EEEEELb1ELb1EEEvNS_9BwdParamsE --------------------------
	.section	.nv.shared._ZN10layer_norm22ln_bwd_finalize_kernelINS_22Kernel_traits_finalizeILj2560Ef13__nv_bfloat16S2_S2_fjLb1ELj1024ELj4ENS_18Kernel_traits_baseILj2560EfS2_S2_S2_fjLj1024EEEEELb1ELb1EEEvNS_9BwdParamsE,"aw",@nobits
	.sectionflags	@""
	.align	16
.nv.shared._ZN10layer_norm22ln_bwd_finalize_kernelINS_22Kernel_traits_finalizeILj2560Ef13__nv_bfloat16S2_S2_fjLb1ELj1024ELj4ENS_18Kernel_traits_baseILj2560EfS2_S2_S2_fjLj1024EEEEELb1ELb1EEEvNS_9BwdParamsE:
	.zero		13696


//--------------------- .nv.shared._ZN10layer_norm13ln_bwd_kernelINS_13Kernel_traitsIf13__nv_bfloat16S2_S2_fjLj2560ELj1ELj1ELj4ELj8ENS_18Kernel_traits_baseILj2560EfS2_S2_S2_fjLj128EEEEELb1ELb1ELb1ELb1EEEvNS_9BwdParamsE --------------------------
	.section	.nv.shared._ZN10layer_norm13ln_bwd_kernelINS_13Kernel_traitsIf13__nv_bfloat16S2_S2_fjLj2560ELj1ELj1ELj4ELj8ENS_18Kernel_traits_baseILj2560EfS2_S2_S2_fjLj128EEEEELb1ELb1ELb1ELb1EEEvNS_9BwdParamsE,"aw",@nobits
	.sectionflags	@""
	.align	16
	.zero		1024


//--------------------- .nv.shared._ZN10layer_norm13ln_bwd_kernelINS_13Kernel_traitsI13__nv_bfloat16S2_fS2_fjLj2560ELj1ELj1ELj4ELj8ENS_18Kernel_traits_baseILj2560ES2_S2_fS2_fjLj128EEEEELb0ELb0ELb0ELb0EEEvNS_9BwdParamsE --------------------------
	.section	.nv.shared._ZN10layer_norm13ln_bwd_kernelINS_13Kernel_traitsI13__nv_bfloat16S2_fS2_fjLj2560ELj1ELj1ELj4ELj8ENS_18Kernel_traits_baseILj2560ES2_S2_fS2_fjLj128EEEEELb0ELb0ELb0ELb0EEEvNS_9BwdParamsE,"aw",@nobits
	.sectionflags	@""
	.align	16
	.zero		1024


//--------------------- .nv.shared._ZN10layer_norm13ln_bwd_kernelINS_13Kernel_traitsI13__nv_bfloat16S2_fS2_fjLj2560ELj1ELj1ELj4ELj8ENS_18Kernel_traits_baseILj2560ES2_S2_fS2_fjLj128EEEEELb0ELb0ELb0ELb1EEEvNS_9BwdParamsE --------------------------
	.section	.nv.shared._ZN10layer_norm13ln_bwd_kernelINS_13Kernel_traitsI13__nv_bfloat16S2_fS2_fjLj2560ELj1ELj1ELj4ELj8ENS_18Kernel_traits_baseILj2560ES2_S2_fS2_fjLj128EEEEELb0ELb0ELb0ELb1EEEvNS_9BwdParamsE,"aw",@nobits
	.sectionflags	@""
	.align	16
	.zero		1024


//--------------------- .nv.shared._ZN10layer_norm13ln_bwd_kernelINS_13Kernel_traitsI13__nv_bfloat16S2_fS2_fjLj2560ELj1ELj1ELj4ELj8ENS_18Kernel_traits_baseILj2560ES2_S2_fS2_fjLj128EEEEELb0ELb0ELb1ELb0EEEvNS_9BwdParamsE --------------------------
	.section	.nv.shared._ZN10layer_norm13ln_bwd_kernelINS_13Kernel_traitsI13__nv_bfloat16S2_fS2_fjLj2560ELj1ELj1ELj4ELj8ENS_18Kernel_traits_baseILj2560ES2_S2_fS2_fjLj128EEEEELb0ELb0ELb1ELb0EEEvNS_9BwdParamsE,"aw",@nobits
	.sectionflags	@""
	.align	16
	.zero		1024


//--------------------- .nv.shared._ZN10layer_norm13ln_bwd_kernelINS_13Kernel_traitsI13__nv_bfloat16S2_fS2_fjLj2560ELj1ELj1ELj4ELj8ENS_18Kernel_traits_baseILj2560ES2_S2_fS2_fjLj128EEEEELb0ELb0ELb1ELb1EEEvNS_9BwdParamsE --------------------------
	.section	.nv.shared._ZN10layer_norm13ln_bwd_kernelINS_13Kernel_traitsI13__nv_bfloat16S2_fS2_fjLj2560ELj1ELj1ELj4ELj8ENS_18Kernel_traits_baseILj2560ES2_S2_fS2_fjLj128EEEEELb0ELb0ELb1ELb1EEEvNS_9BwdParamsE,"aw",@nobits
	.sectionflags	@""
	.align	16
	.zero		1024


//--------------------- .nv.shared._ZN10layer_norm13ln_bwd_kernelINS_13Kernel_traitsI13__nv_bfloat16S2_fS2_fjLj2560ELj1ELj1ELj4ELj8ENS_18Kernel_traits_baseILj2560ES2_S2_fS2_fjLj128EEEEELb0ELb1ELb0ELb0EEEvNS_9BwdParamsE --------------------------
	.section	.nv.shared._ZN10layer_norm13ln_bwd_kernelINS_13Kernel_traitsI13__nv_bfloat16S2_fS2_fjLj2560ELj1ELj1ELj4ELj8ENS_18Kernel_traits_baseILj2560ES2_S2_fS2_fjLj128EEEEELb0ELb1ELb0ELb0EEEvNS_9BwdParamsE,"aw",@nobits
	.sectionflags	@""
	.align	16
	.zero		1024


//--------------------- .nv.shared._ZN10layer_norm13ln_bwd_kernelINS_13Kernel_traitsI13__nv_bfloat16S2_fS2_fjLj2560ELj1ELj1ELj4ELj8ENS_18Kernel_traits_baseILj2560ES2_S2_fS2_fjLj128EEEEELb0ELb1ELb0ELb1EEEvNS_9BwdParamsE --------------------------
	.section	.nv.shared._ZN10layer_norm13ln_bwd_kernelINS_13Kernel_traitsI13__nv_bfloat16S2_fS2_fjLj2560ELj1ELj1ELj4ELj8ENS_18Kernel_traits_baseILj2560ES2_S2_fS2_fjLj128EEEEELb0ELb1ELb0ELb1EEEvNS_9BwdParamsE,"aw",@nobits
	.sectionflags	@""
	.align	16
	.zero		1024


//--------------------- .nv.shared._ZN10layer_norm13ln_bwd_kernelINS_13Kernel_traitsI13__nv_bfloat16S2_fS2_fjLj2560ELj1ELj1ELj4ELj8ENS_18Kernel_traits_baseILj2560ES2_S2_fS2_fjLj128EEEEELb0ELb1ELb1ELb0EEEvNS_9BwdParamsE --------------------------
	.section	.nv.shared._ZN10layer_norm13ln_bwd_kernelINS_13Kernel_traitsI13__nv_bfloat16S2_fS2_fjLj2560ELj1ELj1ELj4ELj8ENS_18Kernel_traits_baseILj2560ES2_S2_fS2_fjLj128EEEEELb0ELb1ELb1ELb0EEEvNS_9BwdParamsE,"aw",@nobits
	.sectionflags	@""
	.align	16
	.zero		1024


//--------------------- .nv.shared._ZN10layer_norm13ln_bwd_kernelINS_13Kernel_traitsI13__nv_bfloat16S2_fS2_fjLj2560ELj1ELj1ELj4ELj8ENS_18Kernel_traits_baseILj2560ES2_S2_fS2_fjLj128EEEEELb0ELb1ELb1ELb1EEEvNS_9BwdParamsE --------------------------
	.section	.nv.shared._ZN10layer_norm13ln_bwd_kernelINS_13Kernel_traitsI13__nv_bfloat16S2_fS2_fjLj2560ELj1ELj1ELj4ELj8ENS_18Kernel_traits_baseILj2560ES2_S2_fS2_fjLj128EEEEELb0ELb1ELb1ELb1EEEvNS_9BwdParamsE,"aw",@nobits
	.sectionflags	@""
	.align	16
	.zero		1024


//--------------------- .nv.shared._ZN10layer_norm13ln_bwd_kernelINS_13Kernel_traitsI13__nv_bfloat16S2_fS2_fjLj2560ELj1ELj1ELj4ELj8ENS_18Kernel_traits_baseILj2560ES2_S2_fS2_fjLj128EEEEELb1ELb0ELb0ELb0EEEvNS_9BwdParamsE --------------------------
	.section	.nv.shared._ZN10layer_norm13ln_bwd_kernelINS_13Kernel_traitsI13__nv_bfloat16S2_fS2_fjLj2560ELj1ELj1ELj4ELj8ENS_18Kernel_traits_baseILj2560ES2_S2_fS2_fjLj128EEEEELb1ELb0ELb0ELb0EEEvNS_9BwdParamsE,"aw",@nobits
	.sectionflags	@""
	.align	16
	.zero		1024


//--------------------- .nv.shared._ZN10layer_norm13ln_bwd_kernelINS_13Kernel_traitsI13__nv_bfloat16S2_fS2_fjLj2560ELj1ELj1ELj4ELj8ENS_18Kernel_traits_baseILj2560ES2_S2_fS2_fjLj128EEEEELb1ELb0ELb0ELb1EEEvNS_9BwdParamsE --------------------------
	.section	.nv.shared._ZN10layer_norm13ln_bwd_kernelINS_13Kernel_traitsI13__nv_bfloat16S2_fS2_fjLj2560ELj1ELj1ELj4ELj8ENS_18Kernel_traits_baseILj2560ES2_S2_fS2_fjLj128EEEEELb1ELb0ELb0ELb1EEEvNS_9BwdParamsE,"aw",@nobits
	.sectionflags	@""
	.align	16
	.zero		1024


//--------------------- .nv.shared._ZN10layer_norm22ln_bwd_finalize_kernelINS_22Kernel_traits_finalizeILj2560E13__nv_bfloat16S2_fS2_fjLb0ELj1024ELj4ENS_18Kernel_traits_baseILj2560ES2_S2_fS2_fjLj1024EEEEELb0ELb0EEEvNS_9BwdParamsE --------------------------
	.section	.nv.shared._ZN10layer_norm22ln_bwd_finalize_kernelINS_22Kernel_traits_finalizeILj2560E13__nv_bfloat16S2_fS2_fjLb0ELj1024ELj4ENS_18Kernel_traits_baseILj2560ES2_S2_fS2_fjLj1024EEEEELb0ELb0EEEvNS_9BwdParamsE,"aw",@nobits
	.sectionflags	@""
	.align	16
.nv.shared._ZN10layer_norm22ln_bwd_finalize_kernelINS_22Kernel_traits_finalizeILj2560E13__nv_bfloat16S2_fS2_fjLb0ELj1024ELj4ENS_18Kernel_traits_baseILj2560ES2_S2_fS2_fjLj1024EEEEELb0ELb0EEEvNS_9BwdParamsE:
	.zero		9472


//--------------------- .nv.shared._ZN10layer_norm13ln_bwd_kernelINS_13Kernel_traitsI13__nv_bfloat16S2_fS2_fjLj2560ELj1ELj1ELj4ELj8ENS_18Kernel_traits_baseILj2560ES2_S2_fS2_fjLj128EEEEELb1ELb0ELb1ELb0EEEvNS_9BwdParamsE --------------------------
	.section	.nv.shared._ZN10layer_norm13ln_bwd_kernelINS_13Kernel_traitsI13__nv_bfloat16S2_fS2_fjLj2560ELj1ELj1ELj4ELj8ENS_18Kernel_traits_baseILj2560ES2_S2_fS2_fjLj128EEEEELb1ELb0ELb1ELb0EEEvNS_9BwdParamsE,"aw",@nobits
	.sectionflags	@""
	.align	16
	.zero		1024


//--------------------- .nv.shared._ZN10layer_norm22ln_bwd_finalize_kernelINS_22Kernel_traits_finalizeILj2560E13__nv_bfloat16S2_fS2_fjLb0ELj1024ELj4ENS_18Kernel_traits_baseILj2560ES2_S2_fS2_fjLj1024EEEEELb0ELb1EEEvNS_9BwdParamsE --------------------------
	.section	.nv.shared._ZN10layer_norm22ln_bwd_finalize_kernelINS_22Kernel_traits_finalizeILj2560E13__nv_bfloat16S2_fS2_fjLb0ELj1024ELj4ENS_18Kernel_traits_baseILj2560ES2_S2_fS2_fjLj1024EEEEELb0ELb1EEEvNS_9BwdParamsE,"aw",@nobits
	.sectionflags	@""
	.align	16
.nv.shared._ZN10layer_norm22ln_bwd_finalize_kernelINS_22Kernel_traits_finalizeILj2560E13__nv_bfloat16S2_fS2_fjLb0ELj1024ELj4ENS_18Kernel_traits_baseILj2560ES2_S2_fS2_fjLj1024EEEEELb0ELb1EEEvNS_9BwdParamsE:
	.zero		9472


//--------------------- .nv.shared._ZN10layer_norm13ln_bwd_kernelINS_13Kernel_traitsI13__nv_bfloat16S2_fS2_fjLj2560ELj1ELj1ELj4ELj8ENS_18Kernel_traits_baseILj2560ES2_S2_fS2_fjLj128EEEEELb1ELb0ELb1ELb1EEEvNS_9BwdParamsE --------------------------
	.section	.nv.shared._ZN10layer_norm13ln_bwd_kernelINS_13Kernel_traitsI13__nv_bfloat16S2_fS2_fjLj2560ELj1ELj1ELj4ELj8ENS_18Kernel_traits_baseILj2560ES2_S2_fS2_fjLj128EEEEELb1ELb0ELb1ELb1EEEvNS_9BwdParamsE,"aw",@nobits
	.sectionflags	@""
	.align	16
	.zero		1024


//--------------------- .nv.shared._ZN10layer_norm13ln_bwd_kernelINS_13Kernel_traitsI13__nv_bfloat16S2_fS2_fjLj2560ELj1ELj1ELj4ELj8ENS_18Kernel_traits_baseILj2560ES2_S2_fS2_fjLj128EEEEELb1ELb1ELb0ELb0EEEvNS_9BwdParamsE --------------------------
	.section	.nv.shared._ZN10layer_norm13ln_bwd_kernelINS_13Kernel_traitsI13__nv_bfloat16S2_fS2_fjLj2560ELj1ELj1ELj4ELj8ENS_18Kernel_traits_baseILj2560ES2_S2_fS2_fjLj128EEEEELb1ELb1ELb0ELb0EEEvNS_9BwdParamsE,"aw",@nobits
	.sectionflags	@""
	.align	16
	.zero		1024


//--------------------- .nv.shared._ZN10layer_norm13ln_bwd_kernelINS_13Kernel_traitsI13__nv_bfloat16S2_fS2_fjLj2560ELj1ELj1ELj4ELj8ENS_18Kernel_traits_baseILj2560ES2_S2_fS2_fjLj128EEEEELb1ELb1ELb0ELb1EEEvNS_9BwdParamsE --------------------------
	.section	.nv.shared._ZN10layer_norm13ln_bwd_kernelINS_13Kernel_traitsI13__nv_bfloat16S2_fS2_fjLj2560ELj1ELj1ELj4ELj8ENS_18Kernel_traits_baseILj2560ES2_S2_fS2_fjLj128EEEEELb1ELb1ELb0ELb1EEEvNS_9BwdParamsE,"aw",@nobits
	.sectionflags	@""
	.align	16
	.zero		1024


//--------------------- .nv.shared._ZN10layer_norm22ln_bwd_finalize_kernelINS_22Kernel_traits_finalizeILj2560E13__nv_bfloat16S2_fS2_fjLb1ELj1024ELj4ENS_18Kernel_traits_baseILj2560ES2_S2_fS2_fjLj1024EEEEELb1ELb0EEEvNS_9BwdParamsE --------------------------
	.section	.nv.shared._ZN10layer_norm22ln_bwd_finalize_kernelINS_22Kernel_traits_finalizeILj2560E13__nv_bfloat16S2_fS2_fjLb1ELj1024ELj4ENS_18Kernel_traits_baseILj2560ES2_S2_fS2_fjLj1024EEEEELb1ELb0EEEvNS_9BwdParamsE,"aw",@nobits
	.sectionflags	@""
	.align	16
.nv.shared._ZN10layer_norm22ln_bwd_finalize_kernelINS_22Kernel_traits_finalizeILj2560E13__nv_bfloat16S2_fS2_fjLb1ELj1024ELj4ENS_18Kernel_traits_baseILj2560ES2_S2_fS2_fjLj1024EEEEELb1ELb0EEEvNS_9BwdParamsE:
	.zero		13696


//--------------------- .nv.shared._ZN10layer_norm13ln_bwd_kernelINS_13Kernel_traitsI13__nv_bfloat16S2_fS2_fjLj2560ELj1ELj1ELj4ELj8ENS_18Kernel_traits_baseILj2560ES2_S2_fS2_fjLj128EEEEELb1ELb1ELb1ELb0EEEvNS_9BwdParamsE --------------------------
	.section	.nv.shared._ZN10layer_norm13ln_bwd_kernelINS_13Kernel_traitsI13__nv_bfloat16S2_fS2_fjLj2560ELj1ELj1ELj4ELj8ENS_18Kernel_traits_baseILj2560ES2_S2_fS2_fjLj128EEEEELb1ELb1ELb1ELb0EEEvNS_9BwdParamsE,"aw",@nobits
	.sectionflags	@""
	.align	16
	.zero		1024


//--------------------- .nv.shared._ZN10layer_norm22ln_bwd_finalize_kernelINS_22Kernel_traits_finalizeILj2560E13__nv_bfloat16S2_fS2_fjLb1ELj1024ELj4ENS_18Kernel_traits_baseILj2560ES2_S2_fS2_fjLj1024EEEEELb1ELb1EEEvNS_9BwdParamsE --------------------------
	.section	.nv.shared._ZN10layer_norm22ln_bwd_finalize_kernelINS_22Kernel_traits_finalizeILj2560E13__nv_bfloat16S2_fS2_fjLb1ELj1024ELj4ENS_18Kernel_traits_baseILj2560ES2_S2_fS2_fjLj1024EEEEELb1ELb1EEEvNS_9BwdParamsE,"aw",@nobits
	.sectionflags	@""
	.align	16
.nv.shared._ZN10layer_norm22ln_bwd_finalize_kernelINS_22Kernel_traits_finalizeILj2560E13__nv_bfloat16S2_fS2_fjLb1ELj1024ELj4ENS_18Kernel_traits_baseILj2560ES2_S2_fS2_fjLj1024EEEEELb1ELb1EEEvNS_9BwdParamsE:
	.zero		13696


//--------------------- .nv.shared._ZN10layer_norm13ln_bwd_kernelINS_13Kernel_traitsI13__nv_bfloat16S2_fS2_fjLj2560ELj1ELj1ELj4ELj8ENS_18Kernel_traits_baseILj2560ES2_S2_fS2_fjLj128EEEEELb1ELb1ELb1ELb1EEEvNS_9BwdParamsE --------------------------
	.section	.nv.shared._ZN10layer_norm13ln_bwd_kernelINS_13Kernel_traitsI13__nv_bfloat16S2_fS2_fjLj2560ELj1ELj1ELj4ELj8ENS_18Kernel_traits_baseILj2560ES2_S2_fS2_fjLj128EEEEELb1ELb1ELb1ELb1EEEvNS_9BwdParamsE,"aw",@nobits
	.sectionflags	@""
	.align	16
	.zero		1024


//--------------------- .nv.shared._ZN10layer_norm13ln_bwd_kernelINS_13Kernel_traitsIf13__nv_bfloat16fS2_fjLj2560ELj1ELj1ELj4ELj8ENS_18Kernel_traits_baseILj2560EfS2_fS2_fjLj128EEEEELb0ELb0ELb0ELb0EEEvNS_9BwdParamsE --------------------------
	.section	.nv.shared._ZN10layer_norm13ln_bwd_kernelINS_13Kernel_traitsIf13__nv_bfloat16fS2_fjLj2560ELj1ELj1ELj4ELj8ENS_18Kernel_traits_baseILj2560EfS2_fS2_fjLj128EEEEELb0ELb0ELb0ELb0EEEvNS_9BwdParamsE,"aw",@nobits
	.sectionflags	@""
	.align	16
	.zero		1024


//--------------------- .nv.shared._ZN10layer_norm13ln_bwd_kernelINS_13Kernel_traitsIf13__nv_bfloat16fS2_fjLj2560ELj1ELj1ELj4ELj8ENS_18Kernel_traits_baseILj2560EfS2_fS2_fjLj128EEEEELb0ELb0ELb0ELb1EEEvNS_9BwdParamsE --------------------------
	.section	.nv.shared._ZN10layer_norm13ln_bwd_kernelINS_13Kernel_traitsIf13__nv_bfloat16fS2_fjLj2560ELj1ELj1ELj4ELj8ENS_18Kernel_traits_baseILj2560EfS2_fS2_fjLj128EEEEELb0ELb0ELb0ELb1EEEvNS_9BwdParamsE,"aw",@nobits
	.sectionflags	@""
	.align	16
	.zero		1024


//--------------------- .nv.shared._ZN10layer_norm13ln_bwd_kernelINS_13Kernel_traitsIf13__nv_bfloat16fS2_fjLj2560ELj1ELj1ELj4ELj8ENS_18Kernel_traits_baseILj2560EfS2_fS2_fjLj128EEEEELb0ELb0ELb1ELb0EEEvNS_9BwdParamsE --------------------------
	.section	.nv.shared._ZN10layer_norm13ln_bwd_kernelINS_13Kernel_traitsIf13__nv_bfloat16fS2_fjLj2560ELj1ELj1ELj4ELj8ENS_18Kernel_traits_baseILj2560EfS2_fS2_fjLj128EEEEELb0ELb0ELb1ELb0EEEvNS_9BwdParamsE,"aw",@nobits
	.sectionflags	@""
	.align	16
	.zero		1024


//--------------------- .nv.shared._ZN10layer_norm13ln_bwd_kernelINS_13Kernel_traitsIf13__nv_bfloat16fS2_fjLj2560ELj1ELj1ELj4ELj8ENS_18Kernel_traits_baseILj2560EfS2_fS2_fjLj128EEEEELb0ELb0ELb1ELb1EEEvNS_9BwdParamsE --------------------------
	.section	.nv.shared._ZN10layer_norm13ln_bwd_kernelINS_13Kernel_traitsIf13__nv_bfloat16fS2_fjLj2560ELj1ELj1ELj4ELj8ENS_18Kernel_traits_baseILj2560EfS2_fS2_fjLj128EEEEELb0ELb0ELb1ELb1EEEvNS_9BwdParamsE,"aw",@nobits
	.sectionflags	@""
	.align	16
	.zero		1024


//--------------------- .nv.shared._ZN10layer_norm13ln_bwd_kernelINS_13Kernel_traitsIf13__nv_bfloat16fS2_fjLj2560ELj1ELj1ELj4ELj8ENS_18Kernel_traits_baseILj2560EfS2_fS2_fjLj128EEEEELb0ELb1ELb0ELb0EEEvNS_9BwdParamsE --------------------------
	.section	.nv.shared._ZN10layer_norm13ln_bwd_kernelINS_13Kernel_traitsIf13__nv_bfloat16fS2_fjLj2560ELj1ELj1ELj4ELj8ENS_18Kernel_traits_baseILj2560EfS2_fS2_fjLj128EEEEELb0ELb1ELb0ELb0EEEvNS_9BwdParamsE,"aw",@nobits
	.sectionflags	@""
	.align	16
	.zero		1024


//--------------------- .nv.shared._ZN10layer_norm13ln_bwd_kernelINS_13Kernel_traitsIf13__nv_bfloat16fS2_fjLj2560ELj1ELj1ELj4ELj8ENS_18Kernel_traits_baseILj2560EfS2_fS2_fjLj128EEEEELb0ELb1ELb0ELb1EEEvNS_9BwdParamsE --------------------------
	.section	.nv.shared._ZN10layer_norm13ln_bwd_kernelINS_13Kernel_traitsIf13__nv_bfloat16fS2_fjLj2560ELj1ELj1ELj4ELj8ENS_18Kernel_traits_baseILj2560EfS2_fS2_fjLj128EEEEELb0ELb1ELb0ELb1EEEvNS_9BwdParamsE,"aw",@nobits
	.sectionflags	@""
	.align	16
	.zero		1024


//--------------------- .nv.shared._ZN10layer_norm13ln_bwd_kernelINS_13Kernel_traitsIf13__nv_bfloat16fS2_fjLj2560ELj1ELj1ELj4ELj8ENS_18Kernel_traits_baseILj2560EfS2_fS2_fjLj128EEEEELb0ELb1ELb1ELb0EEEvNS_9BwdParamsE --------------------------
	.section	.nv.shared._ZN10layer_norm13ln_bwd_kernelINS_13Kernel_traitsIf13__nv_bfloat16fS2_fjLj2560ELj1ELj1ELj4ELj8ENS_18Kernel_traits_baseILj2560EfS2_fS2_fjLj128EEEEELb0ELb1ELb1ELb0EEEvNS_9BwdParamsE,"aw",@nobits
	.sectionflags	@""
	.align	16
	.zero		1024


//--------------------- .nv.shared._ZN10layer_norm13ln_bwd_kernelINS_13Kernel_traitsIf13__nv_bfloat16fS2_fjLj2560ELj1ELj1ELj4ELj8ENS_18Kernel_traits_baseILj2560EfS2_fS2_fjLj128EEEEELb0ELb1ELb1ELb1EEEvNS_9BwdParamsE --------------------------
	.section	.nv.shared._ZN10layer_norm13ln_bwd_kernelINS_13Kernel_traitsIf13__nv_bfloat16fS2_fjLj2560ELj1ELj1ELj4ELj8ENS_18Kernel_traits_baseILj2560EfS2_fS2_fjLj128EEEEELb0ELb1ELb1ELb1EEEvNS_9BwdParamsE,"aw",@nobits
	.sectionflags	@""
	.align	16
	.zero		1024


//--------------------- .nv.shared._ZN10layer_norm13ln_bwd_kernelINS_13Kernel_traitsIf13__nv_bfloat16fS2_fjLj2560ELj1ELj1ELj4ELj8ENS_18Kernel_traits_baseILj2560EfS2_fS2_fjLj128EEEEELb1ELb0ELb0ELb0EEEvNS_9BwdParamsE --------------------------
	.section	.nv.shared._ZN10layer_norm13ln_bwd_kernelINS_13Kernel_traitsIf13__nv_bfloat16fS2_fjLj2560ELj1ELj1ELj4ELj8ENS_18Kernel_traits_baseILj2560EfS2_fS2_fjLj128EEEEELb1ELb0ELb0ELb0EEEvNS_9BwdParamsE,"aw",@nobits
	.sectionflags	@""
	.align	16
	.zero		1024


//--------------------- .nv.shared._ZN10layer_norm13ln_bwd_kernelINS_13Kernel_traitsIf13__nv_bfloat16fS2_fjLj2560ELj1ELj1ELj4ELj8ENS_18Kernel_traits_baseILj2560EfS2_fS2_fjLj128EEEEELb1ELb0ELb0ELb1EEEvNS_9BwdParamsE --------------------------
	.section	.nv.shared._ZN10layer_norm13ln_bwd_kernelINS_13Kernel_traitsIf13__nv_bfloat16fS2_fjLj2560ELj1ELj1ELj4ELj8ENS_18Kernel_traits_baseILj2560EfS2_fS2_fjLj128EEEEELb1ELb0ELb0ELb1EEEvNS_9BwdParamsE,"aw",@nobits
	.sectionflags	@""
	.align	16
	.zero		1024


//--------------------- .nv.shared._ZN10layer_norm22ln_bwd_finalize_kernelINS_22Kernel_traits_finalizeILj2560Ef13__nv_bfloat16fS2_fjLb0ELj1024ELj4ENS_18Kernel_traits_baseILj2560EfS2_fS2_fjLj1024EEEEELb0ELb0EEEvNS_9BwdParamsE --------------------------
	.section	.nv.shared._ZN10layer_norm22ln_bwd_finalize_kernelINS_22Kernel_traits_finalizeILj2560Ef13__nv_bfloat16fS2_fjLb0ELj1024ELj4ENS_18Kernel_traits_baseILj2560EfS2_fS2_fjLj1024EEEEELb0ELb0EEEvNS_9BwdParamsE,"aw",@nobits
	.sectionflags	@""
	.align	16
.nv.shared._ZN10layer_norm22ln_bwd_finalize_kernelINS_22Kernel_traits_finalizeILj2560Ef13__nv_bfloat16fS2_fjLb0ELj1024ELj4ENS_18Kernel_traits_baseILj2560EfS2_fS2_fjLj1024EEEEELb0ELb0EEEvNS_9BwdParamsE:
	.zero		9472


//--------------------- .nv.shared._ZN10layer_norm13ln_bwd_kernelINS_13Kernel_traitsIf13__nv_bfloat16fS2_fjLj2560ELj1ELj1ELj4ELj8ENS_18Kernel_traits_baseILj2560EfS2_fS2_fjLj128EEEEELb1ELb0ELb1ELb0EEEvNS_9BwdParamsE --------------------------
	.section	.nv.shared._ZN10layer_norm13ln_bwd_kernelINS_13Kernel_traitsIf13__nv_bfloat16fS2_fjLj2560ELj1ELj1ELj4ELj8ENS_18Kernel_traits_baseILj2560EfS2_fS2_fjLj128EEEEELb1ELb0ELb1ELb0EEEvNS_9BwdParamsE,"aw",@nobits
	.sectionflags	@""
	.align	16
	.zero		1024


//--------------------- .nv.shared._ZN10layer_norm22ln_bwd_finalize_kernelINS_22Kernel_traits_finalizeILj2560Ef13__nv_bfloat16fS2_fjLb0ELj1024ELj4ENS_18Kernel_traits_baseILj2560EfS2_fS2_fjLj1024EEEEELb0ELb1EEEvNS_9BwdParamsE --------------------------
	.section	.nv.shared._ZN10layer_norm22ln_bwd_finalize_kernelINS_22Kernel_traits_finalizeILj2560Ef13__nv_bfloat16fS2_fjLb0ELj1024ELj4ENS_18Kernel_traits_baseILj2560EfS2_fS2_fjLj1024EEEEELb0ELb1EEEvNS_9BwdParamsE,"aw",@nobits
	.sectionflags	@""
	.align	16
.nv.shared._ZN10layer_norm22ln_bwd_finalize_kernelINS_22Kernel_traits_finalizeILj2560Ef13__nv_bfloat16fS2_fjLb0ELj1024ELj4ENS_18Kernel_traits_baseILj2560EfS2_fS2_fjLj1024EEEEELb0ELb1EEEvNS_9BwdParamsE:
	.zero		9472


//--------------------- .nv.shared._ZN10layer_norm13ln_bwd_kernelINS_13Kernel_traitsIf13__nv_bfloat16fS2_fjLj2560ELj1ELj1ELj4ELj8ENS_18Kernel_traits_baseILj2560EfS2_fS2_fjLj128EEEEELb1ELb0ELb1ELb1EEEvNS_9BwdParamsE --------------------------
	.section	.nv.shared._ZN10layer_norm13ln_bwd_kernelINS_13Kernel_traitsIf13__nv_bfloat16fS2_fjLj2560ELj1ELj1ELj4ELj8ENS_18Kernel_traits_baseILj2560EfS2_fS2_fjLj128EEEEELb1ELb0ELb1ELb1EEEvNS_9BwdParamsE,"aw",@nobits
	.sectionflags	@""
	.align	16
	.zero		1024


//--------------------- .nv.shared._ZN10layer_norm13ln_bwd_kernelINS_13Kernel_traitsIf13__nv_bfloat16fS2_fjLj2560ELj1ELj1ELj4ELj8ENS_18Kernel_traits_baseILj2560EfS2_fS2_fjLj128EEEEELb1ELb1ELb0ELb0EEEvNS_9BwdParamsE --------------------------
	.section	.nv.shared._ZN10layer_norm13ln_bwd_kernelINS_13Kernel_traitsIf13__nv_bfloat16fS2_fjLj2560ELj1ELj1ELj4ELj8ENS_18Kernel_traits_baseILj2560EfS2_fS2_fjLj128EEEEELb1ELb1ELb0ELb0EEEvNS_9BwdParamsE,"aw",@nobits
	.sectionflags	@""
	.align	16
	.zero		1024


//--------------------- .nv.shared._ZN10layer_norm13ln_bwd_kernelINS_13Kernel_traitsIf13__nv_bfloat16fS2_fjLj2560ELj1ELj1ELj4ELj8ENS_18Kernel_traits_baseILj2560EfS2_fS2_fjLj128EEEEELb1ELb1ELb0ELb1EEEvNS_9BwdParamsE --------------------------
	.section	.nv.shared._ZN10layer_norm13ln_bwd_kernelINS_13Kernel_traitsIf13__nv_bfloat16fS2_fjLj2560ELj1ELj1ELj4ELj8ENS_18Kernel_traits_baseILj2560EfS2_fS2_fjLj128EEEEELb1ELb1ELb0ELb1EEEvNS_9BwdParamsE,"aw",@nobits
	.sectionflags	@""
	.align	16
	.zero		1024


//--------------------- .nv.shared._ZN10layer_norm22ln_bwd_finalize_kernelINS_22Kernel_traits_finalizeILj2560Ef13__nv_bfloat16fS2_fjLb1ELj1024ELj4ENS_18Kernel_traits_baseILj2560EfS2_fS2_fjLj1024EEEEELb1ELb0EEEvNS_9BwdParamsE --------------------------
	.section	.nv.shared._ZN10layer_norm22ln_bwd_finalize_kernelINS_22Kernel_traits_finalizeILj2560Ef13__nv_bfloat16fS2_fjLb1ELj1024ELj4ENS_18Kernel_traits_baseILj2560EfS2_fS2_fjLj1024EEEEELb1ELb0EEEvNS_9BwdParamsE,"aw",@nobits
	.sectionflags	@""
	.align	16
.nv.shared._ZN10layer_norm22ln_bwd_finalize_kernelINS_22Kernel_traits_finalizeILj2560Ef13__nv_bfloat16fS2_fjLb1ELj1024ELj4ENS_18Kernel_traits_baseILj2560EfS2_fS2_fjLj1024EEEEELb1ELb0EEEvNS_9BwdParamsE:
	.zero		13696


//--------------------- .nv.shared._ZN10layer_norm13ln_bwd_kernelINS_13Kernel_traitsIf13__nv_bfloat16fS2_fjLj2560ELj1ELj1ELj4ELj8ENS_18Kernel_traits_baseILj2560EfS2_fS2_fjLj128EEEEELb1ELb1ELb1ELb0EEEvNS_9BwdParamsE --------------------------
	.section	.nv.shared._ZN10layer_norm13ln_bwd_kernelINS_13Kernel_traitsIf13__nv_bfloat16fS2_fjLj2560ELj1ELj1ELj4ELj8ENS_18Kernel_traits_baseILj2560EfS2_fS2_fjLj128EEEEELb1ELb1ELb1ELb0EEEvNS_9BwdParamsE,"aw",@nobits
	.sectionflags	@""
	.align	16
	.zero		1024


//--------------------- .nv.shared._ZN10layer_norm22ln_bwd_finalize_kernelINS_22Kernel_traits_finalizeILj2560Ef13__nv_bfloat16fS2_fjLb1ELj1024ELj4ENS_18Kernel_traits_baseILj2560EfS2_fS2_fjLj1024EEEEELb1ELb1EEEvNS_9BwdParamsE --------------------------
	.section	.nv.shared._ZN10layer_norm22ln_bwd_finalize_kernelINS_22Kernel_traits_finalizeILj2560Ef13__nv_bfloat16fS2_fjLb1ELj1024ELj4ENS_18Kernel_traits_baseILj2560EfS2_fS2_fjLj1024EEEEELb1ELb1EEEvNS_9BwdParamsE,"aw",@nobits
	.sectionflags	@""
	.align	16
.nv.shared._ZN10layer_norm22ln_bwd_finalize_kernelINS_22Kernel_traits_finalizeILj2560Ef13__nv_bfloat16fS2_fjLb1ELj1024ELj4ENS_18Kernel_traits_baseILj2560EfS2_fS2_fjLj1024EEEEELb1ELb1EEEvNS_9BwdParamsE:
	.zero		13696


//--------------------- .nv.shared._ZN10layer_norm13ln_bwd_kernelINS_13Kernel_traitsIf13__nv_bfloat16fS2_fjLj2560ELj1ELj1ELj4ELj8ENS_18Kernel_traits_baseILj2560EfS2_fS2_fjLj128EEEEELb1ELb1ELb1ELb1EEEvNS_9BwdParamsE --------------------------
	.section	.nv.shared._ZN10layer_norm13ln_bwd_kernelINS_13Kernel_traitsIf13__nv_bfloat16fS2_fjLj2560ELj1ELj1ELj4ELj8ENS_18Kernel_traits_baseILj2560EfS2_fS2_fjLj128EEEEELb1ELb1ELb1ELb1EEEvNS_9BwdParamsE,"aw",@nobits
	.sectionflags	@""
	.align	16
	.zero		1024


//--------------------- .nv.shared._ZN10layer_norm13ln_bwd_kernelINS_13Kernel_traitsIf6__halfS2_S2_fjLj2560ELj1ELj1ELj4ELj8ENS_18Kernel_traits_baseILj2560EfS2_S2_S2_fjLj128EEEEELb0ELb0ELb0ELb0EEEvNS_9BwdParamsE --------------------------
	.section	.nv.shared._ZN10layer_norm13ln_bwd_kernelINS_13Kernel_traitsIf6__halfS2_S2_fjLj2560ELj1ELj1ELj4ELj8ENS_18Kernel_traits_baseILj2560EfS2_S2_S2_fjLj128EEEEELb0ELb0ELb0ELb0EEEvNS_9BwdParamsE,"aw",@nobits
	.sectionflags	@""
	.align	16
	.zero		1024


//--------------------- .nv.shared._ZN10layer_norm13ln_bwd_kernelINS_13Kernel_traitsIf6__halfS2_S2_fjLj2560ELj1ELj1ELj4ELj8ENS_18Kernel_traits_baseILj2560EfS2_S2_S2_fjLj128EEEEELb0ELb0ELb0ELb1EEEvNS_9BwdParamsE --------------------------
	.section	.nv.shared._ZN10layer_norm13ln_bwd_kernelINS_13Kernel_traitsIf6__halfS2_S2_fjLj2560ELj1ELj1ELj4ELj8ENS_18Kernel_traits_baseILj2560EfS2_S2_S2_fjLj128EEEEELb0ELb0ELb0ELb1EEEvNS_9BwdParamsE,"aw",@nobits
	.sectionflags	@""
	.align	16
	.zero		1024


//--------------------- .nv.shared._ZN10layer_norm13ln_bwd_kernelINS_13Kernel_traitsIf6__halfS2_S2_fjLj2560ELj1ELj1ELj4ELj8ENS_18Kernel_traits_baseILj2560EfS2_S2_S2_fjLj128EEEEELb0ELb0ELb1ELb0EEEvNS_9BwdParamsE --------------------------
	.section	.nv.shared._ZN10layer_norm13ln_bwd_kernelINS_13Kernel_traitsIf6__halfS2_S2_fjLj2560ELj1ELj1ELj4ELj8ENS_18Kernel_traits_baseILj2560EfS2_S2_S2_fjLj128EEEEELb0ELb0ELb1ELb0EEEvNS_9BwdParamsE,"aw",@nobits
	.sectionflags	@""
	.align	16
	.zero		1024


//--------------------- .nv.shared._ZN10layer_norm13ln_bwd_kernelINS_13Kernel_traitsIf6__halfS2_S2_fjLj2560ELj1ELj1ELj4ELj8ENS_18Kernel_traits_baseILj2560EfS2_S2_S2_fjLj128EEEEELb0ELb0ELb1ELb1EEEvNS_9BwdParamsE --------------------------
	.section	.nv.shared._ZN10layer_norm13ln_bwd_kernelINS_13Kernel_traitsIf6__halfS2_S2_fjLj2560ELj1ELj1ELj4ELj8ENS_18Kernel_traits_baseILj2560EfS2_S2_S2_fjLj128EEEEELb0ELb0ELb1ELb1EEEvNS_9BwdParamsE,"aw",@nobits
	.sectionflags	@""
	.align	16
	.zero		1024


//--------------------- .nv.shared._ZN10layer_norm13ln_bwd_kernelINS_13Kernel_traitsIf6__halfS2_S2_fjLj2560ELj1ELj1ELj4ELj8ENS_18Kernel_traits_baseILj2560EfS2_S2_S2_fjLj128EEEEELb0ELb1ELb0ELb0EEEvNS_9BwdParamsE --------------------------
	.section	.nv.shared._ZN10layer_norm13ln_bwd_kernelINS_13Kernel_traitsIf6__halfS2_S2_fjLj2560ELj1ELj1ELj4ELj8ENS_18Kernel_traits_baseILj2560EfS2_S2_S2_fjLj128EEEEELb0ELb1ELb0ELb0EEEvNS_9BwdParamsE,"aw",@nobits
	.sectionflags	@""
	.align	16
	.zero		1024


//--------------------- .nv.shared._ZN10layer_norm13ln_bwd_kernelINS_13Kernel_traitsIf6__halfS2_S2_fjLj2560ELj1ELj1ELj4ELj8ENS_18Kernel_traits_baseILj2560EfS2_S2_S2_fjLj128EEEEELb0ELb1ELb0ELb1EEEvNS_9BwdParamsE --------------------------
	.section	.nv.shared._ZN10layer_norm13ln_bwd_kernelINS_13Kernel_traitsIf6__halfS2_S2_fjLj2560ELj1ELj1ELj4ELj8ENS_18Kernel_traits_baseILj2560EfS2_S2_S2_fjLj128EEEEELb0ELb1ELb0ELb1EEEvNS_9BwdParamsE,"aw",@nobits
	.sectionflags	@""
	.align	16
	.zero		1024


//--------------------- .nv.shared._ZN10layer_norm13ln_bwd_kernelINS_13Kernel_traitsIf6__halfS2_S2_fjLj2560ELj1ELj1ELj4ELj8ENS_18Kernel_traits_baseILj2560EfS2_S2_S2_fjLj128EEEEELb0ELb1ELb1ELb0EEEvNS_9BwdParamsE --------------------------
	.section	.nv.shared._ZN10layer_norm13ln_bwd_kernelINS_13Kernel_traitsIf6__halfS2_S2_fjLj2560ELj1ELj1ELj4ELj8ENS_18Kernel_traits_baseILj2560EfS2_S2_S2_fjLj128EEEEELb0ELb1ELb1ELb0EEEvNS_9BwdParamsE,"aw",@nobits
	.sectionflags	@""
	.align	16
	.zero		1024


//--------------------- .nv.shared._ZN10layer_norm13ln_bwd_kernelINS_13Kernel_traitsIf6__halfS2_S2_fjLj2560ELj1ELj1ELj4ELj8ENS_18Kernel_traits_baseILj2560EfS2_S2_S2_fjLj128EEEEELb0ELb1ELb1ELb1EEEvNS_9BwdParamsE --------------------------
	.section	.nv.shared._ZN10layer_norm13ln_bwd_kernelINS_13Kernel_traitsIf6__halfS2_S2_fjLj2560ELj1ELj1ELj4ELj8ENS_18Kernel_traits_baseILj2560EfS2_S2_S2_fjLj128EEEEELb0ELb1ELb1ELb1EEEvNS_9BwdParamsE,"aw",@nobits
	.sectionflags	@""
	.align	16
	.zero		1024


//--------------------- .nv.shared._ZN10layer_norm13ln_bwd_kernelINS_13Kernel_traitsIf6__halfS2_S2_fjLj2560ELj1ELj1ELj4ELj8ENS_18Kernel_traits_baseILj2560EfS2_S2_S2_fjLj128EEEEELb1ELb0ELb0ELb0EEEvNS_9BwdParamsE --------------------------
	.section	.nv.shared._ZN10layer_norm13ln_bwd_kernelINS_13Kernel_traitsIf6__halfS2_S2_fjLj2560ELj1ELj1ELj4ELj8ENS_18Kernel_traits_baseILj2560EfS2_S2_S2_fjLj128EEEEELb1ELb0ELb0ELb0EEEvNS_9BwdParamsE,"aw",@nobits
	.sectionflags	@""
	.align	16
	.zero		1024


//--------------------- .nv.shared._ZN10layer_norm13ln_bwd_kernelINS_13Kernel_traitsIf6__halfS2_S2_fjLj2560ELj1ELj1ELj4ELj8ENS_18Kernel_traits_baseILj2560EfS2_S2_S2_fjLj128EEEEELb1ELb0ELb0ELb1EEEvNS_9BwdParamsE --------------------------
	.section	.nv.shared._ZN10layer_norm13ln_bwd_kernelINS_13Kernel_traitsIf6__halfS2_S2_fjLj2560ELj1ELj1ELj4ELj8ENS_18Kernel_traits_baseILj2560EfS2_S2_S2_fjLj128EEEEELb1ELb0ELb0ELb1EEEvNS_9BwdParamsE,"aw",@nobits
	.sectionflags	@""
	.align	16
	.zero		1024


//--------------------- .nv.shared._ZN10layer_norm22ln_bwd_finalize_kernelINS_22Kernel_traits_finalizeILj2560Ef6__halfS2_S2_fjLb0ELj1024ELj4ENS_18Kernel_traits_baseILj2560EfS2_S2_S2_fjLj1024EEEEELb0ELb0EEEvNS_9BwdParamsE --------------------------
	.section	.nv.shared._ZN10layer_norm22ln_bwd_finalize_kernelINS_22Kernel_traits_finalizeILj2560Ef6__halfS2_S2_fjLb0ELj1024ELj4ENS_18Kernel_traits_baseILj2560EfS2_S2_S2_fjLj1024EEEEELb0ELb0EEEvNS_9BwdParamsE,"aw",@nobits
	.sectionflags	@""
	.align	16
.nv.shared._ZN10layer_norm22ln_bwd_finalize_kernelINS_22Kernel_traits_finalizeILj2560Ef6__halfS2_S2_fjLb0ELj1024ELj4ENS_18Kernel_traits_baseILj2560EfS2_S2_S2_fjLj1024EEEEELb0ELb0EEEvNS_9BwdParamsE:
	.zero		9472


//--------------------- .nv.shared._ZN10layer_norm13ln_bwd_kernelINS_13Kernel_traitsIf6__halfS2_S2_fjLj2560ELj1ELj1ELj4ELj8ENS_18Kernel_traits_baseILj2560EfS2_S2_S2_fjLj128EEEEELb1ELb0ELb1ELb0EEEvNS_9BwdParamsE --------------------------
	.section	.nv.shared._ZN10layer_norm13ln_bwd_kernelINS_13Kernel_traitsIf6__halfS2_S2_fjLj2560ELj1ELj1ELj4ELj8ENS_18Kernel_traits_baseILj2560EfS2_S2_S2_fjLj128EEEEELb1ELb0ELb1ELb0EEEvNS_9BwdParamsE,"aw",@nobits
	.sectionflags	@""
	.align	16
	.zero		1024


//--------------------- .nv.shared._ZN10layer_norm22ln_bwd_finalize_kernelINS_22Kernel_traits_finalizeILj2560Ef6__halfS2_S2_fjLb0ELj1024ELj4ENS_18Kernel_traits_baseILj2560EfS2_S2_S2_fjLj1024EEEEELb0ELb1EEEvNS_9BwdParamsE --------------------------
	.section	.nv.shared._ZN10layer_norm22ln_bwd_finalize_kernelINS_22Kernel_traits_finalizeILj2560Ef6__halfS2_S2_fjLb0ELj1024ELj4ENS_18Kernel_traits_baseILj2560EfS2_S2_S2_fjLj1024EEEEELb0ELb1EEEvNS_9BwdParamsE,"aw",@nobits
	.sectionflags	@""
	.align	16
.nv.shared._ZN10layer_norm22ln_bwd_finalize_kernelINS_22Kernel_traits_finalizeILj2560Ef6__halfS2_S2_fjLb0ELj1024ELj4ENS_18Kernel_traits_baseILj2560EfS2_S2_S2_fjLj1024EEEEELb0ELb1EEEvNS_9BwdParamsE:
	.zero		9472


//--------------------- .nv.shared._ZN10layer_norm13ln_bwd_kernelINS_13Kernel_traitsIf6__halfS2_S2_fjLj2560ELj1ELj1ELj4ELj8ENS_18Kernel_traits_baseILj2560EfS2_S2_S2_fjLj128EEEEELb1ELb0ELb1ELb1EEEvNS_9BwdParamsE --------------------------
	.section	.nv.shared._ZN10layer_norm13ln_bwd_kernelINS_13Kernel_traitsIf6__halfS2_S2_fjLj2560ELj1ELj1ELj4ELj8ENS_18Kernel_traits_baseILj2560EfS2_S2_S2_fjLj128EEEEELb1ELb0ELb1ELb1EEEvNS_9BwdParamsE,"aw",@nobits
	.sectionflags	@""
	.align	16
	.zero		1024


//--------------------- .nv.shared._ZN10layer_norm13ln_bwd_kernelINS_13Kernel_traitsIf6__halfS2_S2_fjLj2560ELj1ELj1ELj4ELj8ENS_18Kernel_traits_baseILj2560EfS2_S2_S2_fjLj128EEEEELb1ELb1ELb0ELb0EEEvNS_9BwdParamsE --------------------------
	.section	.nv.shared._ZN10layer_norm13ln_bwd_kernelINS_13Kernel_traitsIf6__halfS2_S2_fjLj2560ELj1ELj1ELj4ELj8ENS_18Kernel_traits_baseILj2560EfS2_S2_S2_fjLj128EEEEELb1ELb1ELb0ELb0EEEvNS_9BwdParamsE,"aw",@nobits
	.sectionflags	@""
	.align	16
	.zero		1024


//--------------------- .nv.shared._ZN10layer_norm13ln_bwd_kernelINS_13Kernel_traitsIf6__halfS2_S2_fjLj2560ELj1ELj1ELj4ELj8ENS_18Kernel_traits_baseILj2560EfS2_S2_S2_fjLj128EEEEELb1ELb1ELb0ELb1EEEvNS_9BwdParamsE --------------------------
	.section	.nv.shared._ZN10layer_norm13ln_bwd_kernelINS_13Kernel_traitsIf6__halfS2_S2_fjLj2560ELj1ELj1ELj4ELj8ENS_18Kernel_traits_baseILj2560EfS2_S2_S2_fjLj128EEEEELb1ELb1ELb0ELb1EEEvNS_9BwdParamsE,"aw",@nobits
	.sectionflags	@""
	.align	16
	.zero		1024


//--------------------- .nv.shared._ZN10layer_norm22ln_bwd_finalize_kernelINS_22Kernel_traits_finalizeILj2560Ef6__halfS2_S2_fjLb1ELj1024ELj4ENS_18Kernel_traits_baseILj2560EfS2_S2_S2_fjLj1024EEEEELb1ELb0EEEvNS_9BwdParamsE --------------------------
	.section	.nv.shared._ZN10layer_norm22ln_bwd_finalize_kernelINS_22Kernel_traits_finalizeILj2560Ef6__halfS2_S2_fjLb1ELj1024ELj4ENS_18Kernel_traits_baseILj2560EfS2_S2_S2_fjLj1024EEEEELb1ELb0EEEvNS_9BwdParamsE,"aw",@nobits
	.sectionflags	@""
	.align	16
.nv.shared._ZN10layer_norm22ln_bwd_finalize_kernelINS_22Kernel_traits_finalizeILj2560Ef6__halfS2_S2_fjLb1ELj1024ELj4ENS_18Kernel_traits_baseILj2560EfS2_S2_S2_fjLj1024EEEEELb1ELb0EEEvNS_9BwdParamsE:
	.zero		13696


//--------------------- .nv.shared._ZN10layer_norm13ln_bwd_kernelINS_13Kernel_traitsIf6__halfS2_S2_fjLj2560ELj1ELj1ELj4ELj8ENS_18Kernel_traits_baseILj2560EfS2_S2_S2_fjLj128EEEEELb1ELb1ELb1ELb0EEEvNS_9BwdParamsE --------------------------
	.section	.nv.shared._ZN10layer_norm13ln_bwd_kernelINS_13Kernel_traitsIf6__halfS2_S2_fjLj2560ELj1ELj1ELj4ELj8ENS_18Kernel_traits_baseILj2560EfS2_S2_S2_fjLj128EEEEELb1ELb1ELb1ELb0EEEvNS_9BwdParamsE,"aw",@nobits
	.sectionflags	@""
	.align	16
	.zero		1024


//--------------------- .nv.shared._ZN10layer_norm22ln_bwd_finalize_kernelINS_22Kernel_traits_finalizeILj2560Ef6__halfS2_S2_fjLb1ELj1024ELj4ENS_18Kernel_traits_baseILj2560EfS2_S2_S2_fjLj1024EEEEELb1ELb1EEEvNS_9BwdParamsE --------------------------
	.section	.nv.shared._ZN10layer_norm22ln_bwd_finalize_kernelINS_22Kernel_traits_finalizeILj2560Ef6__halfS2_S2_fjLb1ELj1024ELj4ENS_18Kernel_traits_baseILj2560EfS2_S2_S2_fjLj1024EEEEELb1ELb1EEEvNS_9BwdParamsE,"aw",@nobits
	.sectionflags	@""
	.align	16
.nv.shared._ZN10layer_norm22ln_bwd_finalize_kernelINS_22Kernel_traits_finalizeILj2560Ef6__halfS2_S2_fjLb1ELj1024ELj4ENS_18Kernel_traits_baseILj2560EfS2_S2_S2_fjLj1024EEEEELb1ELb1EEEvNS_9BwdParamsE:
	.zero		13696


//--------------------- .nv.shared._ZN10layer_norm13ln_bwd_kernelINS_13Kernel_traitsIf6__halfS2_S2_fjLj2560ELj1ELj1ELj4ELj8ENS_18Kernel_traits_baseILj2560EfS2_S2_S2_fjLj128EEEEELb1ELb1ELb1ELb1EEEvNS_9BwdParamsE --------------------------
	.section	.nv.shared._ZN10layer_norm13ln_bwd_kernelINS_13Kernel_traitsIf6__halfS2_S2_fjLj2560ELj1ELj1ELj4ELj8ENS_18Kernel_traits_baseILj2560EfS2_S2_S2_fjLj128EEEEELb1ELb1ELb1ELb1EEEvNS_9BwdParamsE,"aw",@nobits
	.sectionflags	@""
	.align	16
	.zero		1024


//--------------------- .nv.shared._ZN10layer_norm13ln_bwd_kernelINS_13Kernel_traitsI6__halfS2_fS2_fjLj2560ELj1ELj1ELj4ELj8ENS_18Kernel_traits_baseILj2560ES2_S2_fS2_fjLj128EEEEELb0ELb0ELb0ELb0EEEvNS_9BwdParamsE --------------------------
	.section	.nv.shared._ZN10layer_norm13ln_bwd_kernelINS_13Kernel_traitsI6__halfS2_fS2_fjLj2560ELj1ELj1ELj4ELj8ENS_18Kernel_traits_baseILj2560ES2_S2_fS2_fjLj128EEEEELb0ELb0ELb0ELb0EEEvNS_9BwdParamsE,"aw",@nobits
	.sectionflags	@""
	.align	16
	.zero		1024


//--------------------- .nv.shared._ZN10layer_norm13ln_bwd_kernelINS_13Kernel_traitsI6__halfS2_fS2_fjLj2560ELj1ELj1ELj4ELj8ENS_18Kernel_traits_baseILj2560ES2_S2_fS2_fjLj128EEEEELb0ELb0ELb0ELb1EEEvNS_9BwdParamsE --------------------------
	.section	.nv.shared._ZN10layer_norm13ln_bwd_kernelINS_13Kernel_traitsI6__halfS2_fS2_fjLj2560ELj1ELj1ELj4ELj8ENS_18Kernel_traits_baseILj2560ES2_S2_fS2_fjLj128EEEEELb0ELb0ELb0ELb1EEEvNS_9BwdParamsE,"aw",@nobits
	.sectionflags	@""
	.align	16
	.zero		1024


//--------------------- .nv.shared._ZN10layer_norm13ln_bwd_kernelINS_13Kernel_traitsI6__halfS2_fS2_fjLj2560ELj1ELj1ELj4ELj8ENS_18Kernel_traits_baseILj2560ES2_S2_fS2_fjLj128EEEEELb0ELb0ELb1ELb0EEEvNS_9BwdParamsE --------------------------
	.section	.nv.shared._ZN10layer_norm13ln_bwd_kernelINS_13Kernel_traitsI6__halfS2_fS2_fjLj2560ELj1ELj1ELj4ELj8ENS_18Kernel_traits_baseILj2560ES2_S2_fS2_fjLj128EEEEELb0ELb0ELb1ELb0EEEvNS_9BwdParamsE,"aw",@nobits
	.sectionflags	@""
	.align	16
	.zero		1024


//--------------------- .nv.shared._ZN10layer_norm13ln_bwd_kernelINS_13Kernel_traitsI6__halfS2_fS2_fjLj2560ELj1ELj1ELj4ELj8ENS_18Kernel_traits_baseILj2560ES2_S2_fS2_fjLj128EEEEELb0ELb0ELb1ELb1EEEvNS_9BwdParamsE --------------------------
	.section	.nv.shared._ZN10layer_norm13ln_bwd_kernelINS_13Kernel_traitsI6__halfS2_fS2_fjLj2560ELj1ELj1ELj4ELj8ENS_18Kernel_traits_baseILj2560ES2_S2_fS2_fjLj128EEEEELb0ELb0ELb1ELb1EEEvNS_9BwdParamsE,"aw",@nobits
	.sectionflags	@""
	.align	16
	.zero		1024


//--------------------- .nv.shared._ZN10layer_norm13ln_bwd_kernelINS_13Kernel_traitsI6__halfS2_fS2_fjLj2560ELj1ELj1ELj4ELj8ENS_18Kernel_traits_baseILj2560ES2_S2_fS2_fjLj128EEEEELb0ELb1ELb0ELb0EEEvNS_9BwdParamsE --------------------------
	.section	.nv.shared._ZN10layer_norm13ln_bwd_kernelINS_13Kernel_traitsI6__halfS2_fS2_fjLj2560ELj1ELj1ELj4ELj8ENS_18Kernel_traits_baseILj2560ES2_S2_fS2_fjLj128EEEEELb0ELb1ELb0ELb0EEEvNS_9BwdParamsE,"aw",@nobits
	.sectionflags	@""
	.align	16
	.zero		1024


//--------------------- .nv.shared._ZN10layer_norm13ln_bwd_kernelINS_13Kernel_traitsI6__halfS2_fS2_fjLj2560ELj1ELj1ELj4ELj8ENS_18Kernel_traits_baseILj2560ES2_S2_fS2_fjLj128EEEEELb0ELb1ELb0ELb1EEEvNS_9BwdParamsE --------------------------
	.section	.nv.shared._ZN10layer_norm13ln_bwd_kernelINS_13Kernel_traitsI6__halfS2_fS2_fjLj2560ELj1ELj1ELj4ELj8ENS_18Kernel_traits_baseILj2560ES2_S2_fS2_fjLj128EEEEELb0ELb1ELb0ELb1EEEvNS_9BwdParamsE,"aw",@nobits
	.sectionflags	@""
	.align	16
	.zero		1024


//--------------------- .nv.shared._ZN10layer_norm13ln_bwd_kernelINS_13Kernel_traitsI6__halfS2_fS2_fjLj2560ELj1ELj1ELj4ELj8ENS_18Kernel_traits_baseILj2560ES2_S2_fS2_fjLj128EEEEELb0ELb1ELb1ELb0EEEvNS_9BwdParamsE --------------------------
	.section	.nv.shared._ZN10layer_norm13ln_bwd_kernelINS_13Kernel_traitsI6__halfS2_fS2_fjLj2560ELj1ELj1ELj4ELj8ENS_18Kernel_traits_baseILj2560ES2_S2_fS2_fjLj128EEEEELb0ELb1ELb1ELb0EEEvNS_9BwdParamsE,"aw",@nobits
	.sectionflags	@""
	.align	16
	.zero		1024


//--------------------- .nv.shared._ZN10layer_norm13ln_bwd_kernelINS_13Kernel_traitsI6__halfS2_fS2_fjLj2560ELj1ELj1ELj4ELj8ENS_18Kernel_traits_baseILj2560ES2_S2_fS2_fjLj128EEEEELb0ELb1ELb1ELb1EEEvNS_9BwdParamsE --------------------------
	.section	.nv.shared._ZN10layer_norm13ln_bwd_kernelINS_13Kernel_traitsI6__halfS2_fS2_fjLj2560ELj1ELj1ELj4ELj8ENS_18Kernel_traits_baseILj2560ES2_S2_fS2_fjLj128EEEEELb0ELb1ELb1ELb1EEEvNS_9BwdParamsE,"aw",@nobits
	.sectionflags	@""
	.align	16
	.zero		1024


//--------------------- .nv.shared._ZN10layer_norm13ln_bwd_kernelINS_13Kernel_traitsI6__halfS2_fS2_fjLj2560ELj1ELj1ELj4ELj8ENS_18Kernel_traits_baseILj2560ES2_S2_fS2_fjLj128EEEEELb1ELb0ELb0ELb0EEEvNS_9BwdParamsE --------------------------
	.section	.nv.shared._ZN10layer_norm13ln_bwd_kernelINS_13Kernel_traitsI6__halfS2_fS2_fjLj2560ELj1ELj1ELj4ELj8ENS_18Kernel_traits_baseILj2560ES2_S2_fS2_fjLj128EEEEELb1ELb0ELb0ELb0EEEvNS_9BwdParamsE,"aw",@nobits
	.sectionflags	@""
	.align	16
	.zero		1024


//--------------------- .nv.shared._ZN10layer_norm13ln_bwd_kernelINS_13Kernel_traitsI6__halfS2_fS2_fjLj2560ELj1ELj1ELj4ELj8ENS_18Kernel_traits_baseILj2560ES2_S2_fS2_fjLj128EEEEELb1ELb0ELb0ELb1EEEvNS_9BwdParamsE --------------------------
	.section	.nv.shared._ZN10layer_norm13ln_bwd_kernelINS_13Kernel_traitsI6__halfS2_fS2_fjLj2560ELj1ELj1ELj4ELj8ENS_18Kernel_traits_baseILj2560ES2_S2_fS2_fjLj128EEEEELb1ELb0ELb0ELb1EEEvNS_9BwdParamsE,"aw",@nobits
	.sectionflags	@""
	.align	16
	.zero		1024


//--------------------- .nv.shared._ZN10layer_norm22ln_bwd_finalize_kernelINS_22Kernel_traits_finalizeILj2560E6__halfS2_fS2_fjLb0ELj1024ELj4ENS_18Kernel_traits_baseILj2560ES2_S2_fS2_fjLj1024EEEEELb0ELb0EEEvNS_9BwdParamsE --------------------------
	.section	.nv.shared._ZN10layer_norm22ln_bwd_finalize_kernelINS_22Kernel_traits_finalizeILj2560E6__halfS2_fS2_fjLb0ELj1024ELj4ENS_18Kernel_traits_baseILj2560ES2_S2_fS2_fjLj1024EEEEELb0ELb0EEEvNS_9BwdParamsE,"aw",@nobits
	.sectionflags	@""
	.align	16
.nv.shared._ZN10layer_norm22ln_bwd_finalize_kernelINS_22Kernel_traits_finalizeILj2560E6__halfS2_fS2_fjLb0ELj1024ELj4ENS_18Kernel_traits_baseILj2560ES2_S2_fS2_fjLj1024EEEEELb0ELb0EEEvNS_9BwdParamsE:
	.zero		9472


//--------------------- .nv.shared._ZN10layer_norm13ln_bwd_kernelINS_13Kernel_traitsI6__halfS2_fS2_fjLj2560ELj1ELj1ELj4ELj8ENS_18Kernel_traits_baseILj2560ES2_S2_fS2_fjLj128EEEEELb1ELb0ELb1ELb0EEEvNS_9BwdParamsE --------------------------
	.section	.nv.shared._ZN10layer_norm13ln_bwd_kernelINS_13Kernel_traitsI6__halfS2_fS2_fjLj2560ELj1ELj1ELj4ELj8ENS_18Kernel_traits_baseILj2560ES2_S2_fS2_fjLj128EEEEELb1ELb0ELb1ELb0EEEvNS_9BwdParamsE,"aw",@nobits
	.sectionflags	@""
	.align	16
	.zero		1024


//--------------------- .nv.shared._ZN10layer_norm22ln_bwd_finalize_kernelINS_22Kernel_traits_finalizeILj2560E6__halfS2_fS2_fjLb0ELj1024ELj4ENS_18Kernel_traits_baseILj2560ES2_S2_fS2_fjLj1024EEEEELb0ELb1EEEvNS_9BwdParamsE --------------------------
	.section	.nv.shared._ZN10layer_norm22ln_bwd_finalize_kernelINS_22Kernel_traits_finalizeILj2560E6__halfS2_fS2_fjLb0ELj1024ELj4ENS_18Kernel_traits_baseILj2560ES2_S2_fS2_fjLj1024EEEEELb0ELb1EEEvNS_9BwdParamsE,"aw",@nobits
	.sectionflags	@""
	.align	16
.nv.shared._ZN10layer_norm22ln_bwd_finalize_kernelINS_22Kernel_traits_finalizeILj2560E6__halfS2_fS2_fjLb0ELj1024ELj4ENS_18Kernel_traits_baseILj2560ES2_S2_fS2_fjLj1024EEEEELb0ELb1EEEvNS_9BwdParamsE:
	.zero		9472


//--------------------- .nv.shared._ZN10layer_norm13ln_bwd_kernelINS_13Kernel_traitsI6__halfS2_fS2_fjLj2560ELj1ELj1ELj4ELj8ENS_18Kernel_traits_baseILj2560ES2_S2_fS2_fjLj128EEEEELb1ELb0ELb1ELb1EEEvNS_9BwdParamsE --------------------------
	.section	.nv.shared._ZN10layer_norm13ln_bwd_kernelINS_13Kernel_traitsI6__halfS2_fS2_fjLj2560ELj1ELj1ELj4ELj8ENS_18Kernel_traits_baseILj2560ES2_S2_fS2_fjLj128EEEEELb1ELb0ELb1ELb1EEEvNS_9BwdParamsE,"aw",@nobits
	.sectionflags	@""
	.align	16
	.zero		1024


//--------------------- .nv.shared._ZN10layer_norm13ln_bwd_kernelINS_13Kernel_traitsI6__halfS2_fS2_fjLj2560ELj1ELj1ELj4ELj8ENS_18Kernel_traits_baseILj2560ES2_S2_fS2_fjLj128EEEEELb1ELb1ELb0ELb0EEEvNS_9BwdParamsE --------------------------
	.section	.nv.shared._ZN10layer_norm13ln_bwd_kernelINS_13Kernel_traitsI6__halfS2_fS2_fjLj2560ELj1ELj1ELj4ELj8ENS_18Kernel_traits_baseILj2560ES2_S2_fS2_fjLj128EEEEELb1ELb1ELb0ELb0EEEvNS_9BwdParamsE,"aw",@nobits
	.sectionflags	@""
	.align	16
	.zero		1024


//--------------------- .nv.shared._ZN10layer_norm13ln_bwd_kernelINS_13Kernel_traitsI6__halfS2_fS2_fjLj2560ELj1ELj1ELj4ELj8ENS_18Kernel_traits_baseILj2560ES2_S2_fS2_fjLj128EEEEELb1ELb1ELb0ELb1EEEvNS_9BwdParamsE --------------------------
	.section	.nv.shared._ZN10layer_norm13ln_bwd_kernelINS_13Kernel_traitsI6__halfS2_fS2_fjLj2560ELj1ELj1ELj4ELj8ENS_18Kernel_traits_baseILj2560ES2_S2_fS2_fjLj128EEEEELb1ELb1ELb0ELb1EEEvNS_9BwdParamsE,"aw",@nobits
	.sectionflags	@""
	.align	16
	.zero		1024


//--------------------- .nv.shared._ZN10layer_norm22ln_bwd_finalize_kernelINS_22Kernel_traits_finalizeILj2560E6__halfS2_fS2_fjLb1ELj1024ELj4ENS_18Kernel_traits_baseILj2560ES2_S2_fS2_fjLj1024EEEEELb1ELb0EEEvNS_9BwdParamsE --------------------------
	.section	.nv.shared._ZN10layer_norm22ln_bwd_finalize_kernelINS_22Kernel_traits_finalizeILj2560E6__halfS2_fS2_fjLb1ELj1024ELj4ENS_18Kernel_traits_baseILj2560ES2_S2_fS2_fjLj1024EEEEELb1ELb0EEEvNS_9BwdParamsE,"aw",@nobits
	.sectionflags	@""
	.align	16
.nv.shared._ZN10layer_norm22ln_bwd_finalize_kernelINS_22Kernel_traits_finalizeILj2560E6__halfS2_fS2_fjLb1ELj1024ELj4ENS_18Kernel_traits_baseILj2560ES2_S2_fS2_fjLj1024EEEEELb1ELb0EEEvNS_9BwdParamsE:
	.zero		13696


//--------------------- .nv.shared._ZN10layer_norm13ln_bwd_kernelINS_13Kernel_traitsI6__halfS2_fS2_fjLj2560ELj1ELj1ELj4ELj8ENS_18Kernel_traits_baseILj2560ES2_S2_fS2_fjLj128EEEEELb1ELb1ELb1ELb0EEEvNS_9BwdParamsE --------------------------
	.section	.nv.shared._ZN10layer_norm13ln_bwd_kernelINS_13Kernel_traitsI6__halfS2_fS2_fjLj2560ELj1ELj1ELj4ELj8ENS_18Kernel_traits_baseILj2560ES2_S2_fS2_fjLj128EEEEELb1ELb1ELb1ELb0EEEvNS_9BwdParamsE,"aw",@nobits
	.sectionflags	@""
	.align	16
	.zero		1024


//--------------------- .nv.shared._ZN10layer_norm22ln_bwd_finalize_kernelINS_22Kernel_traits_finalizeILj2560E6__halfS2_fS2_fjLb1ELj1024ELj4ENS_18Kernel_traits_baseILj2560ES2_S2_fS2_fjLj1024EEEEELb1ELb1EEEvNS_9BwdParamsE --------------------------
	.section	.nv.shared._ZN10layer_norm22ln_bwd_finalize_kernelINS_22Kernel_traits_finalizeILj2560E6__halfS2_fS2_fjLb1ELj1024ELj4ENS_18Kernel_traits_baseILj2560ES2_S2_fS2_fjLj1024EEEEELb1ELb1EEEvNS_9BwdParamsE,"aw",@nobits
	.sectionflags	@""
	.align	16
.nv.shared._ZN10layer_norm22ln_bwd_finalize_kernelINS_22Kernel_traits_finalizeILj2560E6__halfS2_fS2_fjLb1ELj1024ELj4ENS_18Kernel_traits_baseILj2560ES2_S2_fS2_fjLj1024EEEEELb1ELb1EEEvNS_9BwdParamsE:
	.zero		13696


//--------------------- .nv.shared._ZN10layer_norm13ln_bwd_kernelINS_13Kernel_traitsI6__halfS2_fS2_fjLj2560ELj1ELj1ELj4ELj8ENS_18Kernel_traits_baseILj2560ES2_S2_fS2_fjLj128EEEEELb1ELb1ELb1ELb1EEEvNS_9BwdParamsE --------------------------
	.section	.nv.shared._ZN10layer_norm13ln_bwd_kernelINS_13Kernel_traitsI6__halfS2_fS2_fjLj2560ELj1ELj1ELj4ELj8ENS_18Kernel_traits_baseILj2560ES2_S2_fS2_fjLj128EEEEELb1ELb1ELb1ELb1EEEvNS_9BwdParamsE,"aw",@nobits
	.sectionflags	@""
	.align	16
	.zero		1024


//--------------------- .nv.shared._ZN10layer_norm13ln_bwd_kernelINS_13Kernel_traitsIf6__halffS2_fjLj2560ELj1ELj1ELj4ELj8ENS_18Kernel_traits_baseILj2560EfS2_fS2_fjLj128EEEEELb0ELb0ELb0ELb0EEEvNS_9BwdParamsE --------------------------
	.section	.nv.shared._ZN10layer_norm13ln_bwd_kernelINS_13Kernel_traitsIf6__halffS2_fjLj2560ELj1ELj1ELj4ELj8ENS_18Kernel_traits_baseILj2560EfS2_fS2_fjLj128EEEEELb0ELb0ELb0ELb0EEEvNS_9BwdParamsE,"aw",@nobits
	.sectionflags	@""
	.align	16
	.zero		1024


//--------------------- .nv.shared._ZN10layer_norm13ln_bwd_kernelINS_13Kernel_traitsIf6__halffS2_fjLj2560ELj1ELj1ELj4ELj8ENS_18Kernel_traits_baseILj2560EfS2_fS2_fjLj128EEEEELb0ELb0ELb0ELb1EEEvNS_9BwdParamsE --------------------------
	.section	.nv.shared._ZN10layer_norm13ln_bwd_kernelINS_13Kernel_traitsIf6__halffS2_fjLj2560ELj1ELj1ELj4ELj8ENS_18Kernel_traits_baseILj2560EfS2_fS2_fjLj128EEEEELb0ELb0ELb0ELb1EEEvNS_9BwdParamsE,"aw",@nobits
	.sectionflags	@""
	.align	16
	.zero		1024


//--------------------- .nv.shared._ZN10layer_norm13ln_bwd_kernelINS_13Kernel_traitsIf6__halffS2_fjLj2560ELj1ELj1ELj4ELj8ENS_18Kernel_traits_baseILj2560EfS2_fS2_fjLj128EEEEELb0ELb0ELb1ELb0EEEvNS_9BwdParamsE --------------------------
	.section	.nv.shared._ZN10layer_norm13ln_bwd_kernelINS_13Kernel_traitsIf6__halffS2_fjLj2560ELj1ELj1ELj4ELj8ENS_18Kernel_traits_baseILj2560EfS2_fS2_fjLj128EEEEELb0ELb0ELb1ELb0EEEvNS_9BwdParamsE,"aw",@nobits
	.sectionflags	@""
	.align	16
	.zero		1024


//--------------------- .nv.shared._ZN10layer_norm13ln_bwd_kernelINS_13Kernel_traitsIf6__halffS2_fjLj2560ELj1ELj1ELj4ELj8ENS_18Kernel_traits_baseILj2560EfS2_fS2_fjLj128EEEEELb0ELb0ELb1ELb1EEEvNS_9BwdParamsE --------------------------
	.section	.nv.shared._ZN10layer_norm13ln_bwd_kernelINS_13Kernel_traitsIf6__halffS2_fjLj2560ELj1ELj1ELj4ELj8ENS_18Kernel_traits_baseILj2560EfS2_fS2_fjLj128EEEEELb0ELb0ELb1ELb1EEEvNS_9BwdParamsE,"aw",@nobits
	.sectionflags	@""
	.align	16
	.zero		1024


//--------------------- .nv.shared._ZN10layer_norm13ln_bwd_kernelINS_13Kernel_traitsIf6__halffS2_fjLj2560ELj1ELj1ELj4ELj8ENS_18Kernel_traits_baseILj2560EfS2_fS2_fjLj128EEEEELb0ELb1ELb0ELb0EEEvNS_9BwdParamsE --------------------------
	.section	.nv.shared._ZN10layer_norm13ln_bwd_kernelINS_13Kernel_traitsIf6__halffS2_fjLj2560ELj1ELj1ELj4ELj8ENS_18Kernel_traits_baseILj2560EfS2_fS2_fjLj128EEEEELb0ELb1ELb0ELb0EEEvNS_9BwdParamsE,"aw",@nobits
	.sectionflags	@""
	.align	16
	.zero		1024


//--------------------- .nv.shared._ZN10layer_norm13ln_bwd_kernelINS_13Kernel_traitsIf6__halffS2_fjLj2560ELj1ELj1ELj4ELj8ENS_18Kernel_traits_baseILj2560EfS2_fS2_fjLj128EEEEELb0ELb1ELb0ELb1EEEvNS_9BwdParamsE --------------------------
	.section	.nv.shared._ZN10layer_norm13ln_bwd_kernelINS_13Kernel_traitsIf6__halffS2_fjLj2560ELj1ELj1ELj4ELj8ENS_18Kernel_traits_baseILj2560EfS2_fS2_fjLj128EEEEELb0ELb1ELb0ELb1EEEvNS_9BwdParamsE,"aw",@nobits
	.sectionflags	@""
	.align	16
	.zero		1024


//--------------------- .nv.shared._ZN10layer_norm13ln_bwd_kernelINS_13Kernel_traitsIf6__halffS2_fjLj2560ELj1ELj1ELj4ELj8ENS_18Kernel_traits_baseILj2560EfS2_fS2_fjLj128EEEEELb0ELb1ELb1ELb0EEEvNS_9BwdParamsE --------------------------
	.section	.nv.shared._ZN10layer_norm13ln_bwd_kernelINS_13Kernel_traitsIf6__halffS2_fjLj2560ELj1ELj1ELj4ELj8ENS_18Kernel_traits_baseILj2560EfS2_fS2_fjLj128EEEEELb0ELb1ELb1ELb0EEEvNS_9BwdParamsE,"aw",@nobits
	.sectionflags	@""
	.align	16
	.zero		1024


//--------------------- .nv.shared._ZN10layer_norm13ln_bwd_kernelINS_13Kernel_traitsIf6__halffS2_fjLj2560ELj1ELj1ELj4ELj8ENS_18Kernel_traits_baseILj2560EfS2_fS2_fjLj128EEEEELb0ELb1ELb1ELb1EEEvNS_9BwdParamsE --------------------------
	.section	.nv.shared._ZN10layer_norm13ln_bwd_kernelINS_13Kernel_traitsIf6__halffS2_fjLj2560ELj1ELj1ELj4ELj8ENS_18Kernel_traits_baseILj2560EfS2_fS2_fjLj128EEEEELb0ELb1ELb1ELb1EEEvNS_9BwdParamsE,"aw",@nobits
	.sectionflags	@""
	.align	16
	.zero		1024


//--------------------- .nv.shared._ZN10layer_norm13ln_bwd_kernelINS_13Kernel_traitsIf6__halffS2_fjLj2560ELj1ELj1ELj4ELj8ENS_18Kernel_traits_baseILj2560EfS2_fS2_fjLj128EEEEELb1ELb0ELb0ELb0EEEvNS_9BwdParamsE --------------------------
	.section	.nv.shared._ZN10layer_norm13ln_bwd_kernelINS_13Kernel_traitsIf6__halffS2_fjLj2560ELj1ELj1ELj4ELj8ENS_18Kernel_traits_baseILj2560EfS2_fS2_fjLj128EEEEELb1ELb0ELb0ELb0EEEvNS_9BwdParamsE,"aw",@nobits
	.sectionflags	@""
	.align	16
	.zero		1024


//--------------------- .nv.shared._ZN10layer_norm13ln_bwd_kernelINS_13Kernel_traitsIf6__halffS2_fjLj2560ELj1ELj1ELj4ELj8ENS_18Kernel_traits_baseILj2560EfS2_fS2_fjLj128EEEEELb1ELb0ELb0ELb1EEEvNS_9BwdParamsE --------------------------
	.section	.nv.shared._ZN10layer_norm13ln_bwd_kernelINS_13Kernel_traitsIf6__halffS2_fjLj2560ELj1ELj1ELj4ELj8ENS_18Kernel_traits_baseILj2560EfS2_fS2_fjLj128EEEEELb1ELb0ELb0ELb1EEEvNS_9BwdParamsE,"aw",@nobits
	.sectionflags	@""
	.align	16
	.zero		1024


//--------------------- .nv.shared._ZN10layer_norm22ln_bwd_finalize_kernelINS_22Kernel_traits_finalizeILj2560Ef6__halffS2_fjLb0ELj1024ELj4ENS_18Kernel_traits_baseILj2560EfS2_fS2_fjLj1024EEEEELb0ELb0EEEvNS_9BwdParamsE --------------------------
	.section	.nv.shared._ZN10layer_norm22ln_bwd_finalize_kernelINS_22Kernel_traits_finalizeILj2560Ef6__halffS2_fjLb0ELj1024ELj4ENS_18Kernel_traits_baseILj2560EfS2_fS2_fjLj1024EEEEELb0ELb0EEEvNS_9BwdParamsE,"aw",@nobits
	.sectionflags	@""
	.align	16
.nv.shared._ZN10layer_norm22ln_bwd_finalize_kernelINS_22Kernel_traits_finalizeILj2560Ef6__halffS2_fjLb0ELj1024ELj4ENS_18Kernel_traits_baseILj2560EfS2_fS2_fjLj1024EEEEELb0ELb0EEEvNS_9BwdParamsE:
	.zero		9472


//--------------------- .nv.shared._ZN10layer_norm13ln_bwd_kernelINS_13Kernel_traitsIf6__halffS2_fjLj2560ELj1ELj1ELj4ELj8ENS_18Kernel_traits_baseILj2560EfS2_fS2_fjLj128EEEEELb1ELb0ELb1ELb0EEEvNS_9BwdParamsE --------------------------
	.section	.nv.shared._ZN10layer_norm13ln_bwd_kernelINS_13Kernel_traitsIf6__halffS2_fjLj2560ELj1ELj1ELj4ELj8ENS_18Kernel_traits_baseILj2560EfS2_fS2_fjLj128EEEEELb1ELb0ELb1ELb0EEEvNS_9BwdParamsE,"aw",@nobits
	.sectionflags	@""
	.align	16
	.zero		1024


//--------------------- .nv.shared._ZN10layer_norm22ln_bwd_finalize_kernelINS_22Kernel_traits_finalizeILj2560Ef6__halffS2_fjLb0ELj1024ELj4ENS_18Kernel_traits_baseILj2560EfS2_fS2_fjLj1024EEEEELb0ELb1EEEvNS_9BwdParamsE --------------------------
	.section	.nv.shared._ZN10layer_norm22ln_bwd_finalize_kernelINS_22Kernel_traits_finalizeILj2560Ef6__halffS2_fjLb0ELj1024ELj4ENS_18Kernel_traits_baseILj2560EfS2_fS2_fjLj1024EEEEELb0ELb1EEEvNS_9BwdParamsE,"aw",@nobits
	.sectionflags	@""
	.align	16
.nv.shared._ZN10layer_norm22ln_bwd_finalize_kernelINS_22Kernel_traits_finalizeILj2560Ef6__halffS2_fjLb0ELj1024ELj4ENS_18Kernel_traits_baseILj2560EfS2_fS2_fjLj1024EEEEELb0ELb1EEEvNS_9BwdParamsE:
	.zero		9472


//--------------------- .nv.shared._ZN10layer_norm13ln_bwd_kernelINS_13Kernel_traitsIf6__halffS2_fjLj2560ELj1ELj1ELj4ELj8ENS_18Kernel_traits_baseILj2560EfS2_fS2_fjLj128EEEEELb1ELb0ELb1ELb1EEEvNS_9BwdParamsE --------------------------
	.section	.nv.shared._ZN10layer_norm13ln_bwd_kernelINS_13Kernel_traitsIf6__halffS2_fjLj2560ELj1ELj1ELj4ELj8ENS_18Kernel_traits_baseILj2560EfS2_fS2_fjLj128EEEEELb1ELb0ELb1ELb1EEEvNS_9BwdParamsE,"aw",@nobits
	.sectionflags	@""
	.align	16
	.zero		1024


//--------------------- .nv.shared._ZN10layer_norm13ln_bwd_kernelINS_13Kernel_traitsIf6__halffS2_fjLj2560ELj1ELj1ELj4ELj8ENS_18Kernel_traits_baseILj2560EfS2_fS2_fjLj128EEEEELb1ELb1ELb0ELb0EEEvNS_9BwdParamsE --------------------------
	.section	.nv.shared._ZN10layer_norm13ln_bwd_kernelINS_13Kernel_traitsIf6__halffS2_fjLj2560ELj1ELj1ELj4ELj8ENS_18Kernel_traits_baseILj2560EfS2_fS2_fjLj128EEEEELb1ELb1ELb0ELb0EEEvNS_9BwdParamsE,"aw",@nobits
	.sectionflags	@""
	.align	16
	.zero		1024


//--------------------- .nv.shared._ZN10layer_norm13ln_bwd_kernelINS_13Kernel_traitsIf6__halffS2_fjLj2560ELj1ELj1ELj4ELj8ENS_18Kernel_traits_baseILj2560EfS2_fS2_fjLj128EEEEELb1ELb1ELb0ELb1EEEvNS_9BwdParamsE --------------------------
	.section	.nv.shared._ZN10layer_norm13ln_bwd_kernelINS_13Kernel_traitsIf6__halffS2_fjLj2560ELj1ELj1ELj4ELj8ENS_18Kernel_traits_baseILj2560EfS2_fS2_fjLj128EEEEELb1ELb1ELb0ELb1EEEvNS_9BwdParamsE,"aw",@nobits
	.sectionflags	@""
	.align	16
	.zero		1024


//--------------------- .nv.shared._ZN10layer_norm22ln_bwd_finalize_kernelINS_22Kernel_traits_finalizeILj2560Ef6__halffS2_fjLb1ELj1024ELj4ENS_18Kernel_traits_baseILj2560EfS2_fS2_fjLj1024EEEEELb1ELb0EEEvNS_9BwdParamsE --------------------------
	.section	.nv.shared._ZN10layer_norm22ln_bwd_finalize_kernelINS_22Kernel_traits_finalizeILj2560Ef6__halffS2_fjLb1ELj1024ELj4ENS_18Kernel_traits_baseILj2560EfS2_fS2_fjLj1024EEEEELb1ELb0EEEvNS_9BwdParamsE,"aw",@nobits
	.sectionflags	@""
	.align	16
.nv.shared._ZN10layer_norm22ln_bwd_finalize_kernelINS_22Kernel_traits_finalizeILj2560Ef6__halffS2_fjLb1ELj1024ELj4ENS_18Kernel_traits_baseILj2560EfS2_fS2_fjLj1024EEEEELb1ELb0EEEvNS_9BwdParamsE:
	.zero		13696


//--------------------- .nv.shared._ZN10layer_norm13ln_bwd_kernelINS_13Kernel_traitsIf6__halffS2_fjLj2560ELj1ELj1ELj4ELj8ENS_18Kernel_traits_baseILj2560EfS2_fS2_fjLj128EEEEELb1ELb1ELb1ELb0EEEvNS_9BwdParamsE --------------------------
	.section	.nv.shared._ZN10layer_norm13ln_bwd_kernelINS_13Kernel_traitsIf6__halffS2_fjLj2560ELj1ELj1ELj4ELj8ENS_18Kernel_traits_baseILj2560EfS2_fS2_fjLj128EEEEELb1ELb1ELb1ELb0EEEvNS_9BwdParamsE,"aw",@nobits
	.sectionflags	@""
	.align	16
	.zero		1024


//--------------------- .nv.shared._ZN10layer_norm22ln_bwd_finalize_kernelINS_22Kernel_traits_finalizeILj2560Ef6__halffS2_fjLb1ELj1024ELj4ENS_18Kernel_traits_baseILj2560EfS2_fS2_fjLj1024EEEEELb1ELb1EEEvNS_9BwdParamsE --------------------------
	.section	.nv.shared._ZN10layer_norm22ln_bwd_finalize_kernelINS_22Kernel_traits_finalizeILj2560Ef6__halffS2_fjLb1ELj1024ELj4ENS_18Kernel_traits_baseILj2560EfS2_fS2_fjLj1024EEEEELb1ELb1EEEvNS_9BwdParamsE,"aw",@nobits
	.sectionflags	@""
	.align	16
.nv.shared._ZN10layer_norm22ln_bwd_finalize_kernelINS_22Kernel_traits_finalizeILj2560Ef6__halffS2_fjLb1ELj1024ELj4ENS_18Kernel_traits_baseILj2560EfS2_fS2_fjLj1024EEEEELb1ELb1EEEvNS_9BwdParamsE:
	.zero		13696


//--------------------- .nv.shared._ZN10layer_norm13ln_bwd_kernelINS_13Kernel_traitsIf6__halffS2_fjLj2560ELj1ELj1ELj4ELj8ENS_18Kernel_traits_baseILj2560EfS2_fS2_fjLj128EEEEELb1ELb1ELb1ELb1EEEvNS_9BwdParamsE --------------------------
	.section	.nv.shared._ZN10layer_norm13ln_bwd_kernelINS_13Kernel_traitsIf6__halffS2_fjLj2560ELj1ELj1ELj4ELj8ENS_18Kernel_traits_baseILj2560EfS2_fS2_fjLj128EEEEELb1ELb1ELb1ELb1EEEvNS_9BwdParamsE,"aw",@nobits
	.sectionflags	@""
	.align	16
	.zero		1024


//--------------------- .nv.shared._ZN10layer_norm13ln_bwd_kernelINS_13Kernel_traitsI6__halfffffjLj2560ELj1ELj1ELj4ELj16ENS_18Kernel_traits_baseILj2560ES2_ffffjLj128EEEEELb0ELb0ELb0ELb0EEEvNS_9BwdParamsE --------------------------
	.section	.nv.shared._ZN10layer_norm13ln_bwd_kernelINS_13Kernel_traitsI6__halfffffjLj2560ELj1ELj1ELj4ELj16ENS_18Kernel_traits_baseILj2560ES2_ffffjLj128EEEEELb0ELb0ELb0ELb0EEEvNS_9BwdParamsE,"aw",@nobits
	.sectionflags	@""
	.align	16
	.zero		1024


//--------------------- .nv.shared._ZN10layer_norm13ln_bwd_kernelINS_13Kernel_traitsI6__halfffffjLj2560ELj1ELj1ELj4ELj16ENS_18Kernel_traits_baseILj2560ES2_ffffjLj128EEEEELb0ELb0ELb0ELb1EEEvNS_9BwdParamsE --------------------------
	.section	.nv.shared._ZN10layer_norm13ln_bwd_kernelINS_13Kernel_traitsI6__halfffffjLj2560ELj1ELj1ELj4ELj16ENS_18Kernel_traits_baseILj2560ES2_ffffjLj128EEEEELb0ELb0ELb0ELb1EEEvNS_9BwdParamsE,"aw",@nobits
	.sectionflags	@""
	.align	16
	.zero		1024


//--------------------- .nv.shared._ZN10layer_norm13ln_bwd_kernelINS_13Kernel_traitsI6__halfffffjLj2560ELj1ELj1ELj4ELj16ENS_18Kernel_traits_baseILj2560ES2_ffffjLj128EEEEELb0ELb0ELb1ELb0EEEvNS_9BwdParamsE --------------------------
	.section	.nv.shared._ZN10layer_norm13ln_bwd_kernelINS_13Kernel_traitsI6__halfffffjLj2560ELj1ELj1ELj4ELj16ENS_18Kernel_traits_baseILj2560ES2_ffffjLj128EEEEELb0ELb0ELb1ELb0EEEvNS_9BwdParamsE,"aw",@nobits
	.sectionflags	@""
	.align	16
	.zero		1024


//--------------------- .nv.shared._ZN10layer_norm13ln_bwd_kernelINS_13Kernel_traitsI6__halfffffjLj2560ELj1ELj1ELj4ELj16ENS_18Kernel_traits_baseILj2560ES2_ffffjLj128EEEEELb0ELb0ELb1ELb1EEEvNS_9BwdParamsE --------------------------
	.section	.nv.shared._ZN10layer_norm13ln_bwd_kernelINS_13Kernel_traitsI6__halfffffjLj2560ELj1ELj1ELj4ELj16ENS_18Kernel_traits_baseILj2560ES2_ffffjLj128EEEEELb0ELb0ELb1ELb1EEEvNS_9BwdParamsE,"aw",@nobits
	.sectionflags	@""
	.align	16
	.zero		1024


//--------------------- .nv.shared._ZN10layer_norm13ln_bwd_kernelINS_13Kernel_traitsI6__halfffffjLj2560ELj1ELj1ELj4ELj16ENS_18Kernel_traits_baseILj2560ES2_ffffjLj128EEEEELb0ELb1ELb0ELb0EEEvNS_9BwdParamsE --------------------------
	.section	.nv.shared._ZN10layer_norm13ln_bwd_kernelINS_13Kernel_traitsI6__halfffffjLj2560ELj1ELj1ELj4ELj16ENS_18Kernel_traits_baseILj2560ES2_ffffjLj128EEEEELb0ELb1ELb0ELb0EEEvNS_9BwdParamsE,"aw",@nobits
	.sectionflags	@""
	.align	16
	.zero		1024


//--------------------- .nv.shared._ZN10layer_norm13ln_bwd_kernelINS_13Kernel_traitsI6__halfffffjLj2560ELj1ELj1ELj4ELj16ENS_18Kernel_traits_baseILj2560ES2_ffffjLj128EEEEELb0ELb1ELb0ELb1EEEvNS_9BwdParamsE --------------------------
	.section	.nv.shared._ZN10layer_norm13ln_bwd_kernelINS_13Kernel_traitsI6__halfffffjLj2560ELj1ELj1ELj4ELj16ENS_18Kernel_traits_baseILj2560ES2_ffffjLj128EEEEELb0ELb1ELb0ELb1EEEvNS_9BwdParamsE,"aw",@nobits
	.sectionflags	@""
	.align	16
	.zero		1024


//--------------------- .nv.shared._ZN10layer_norm13ln_bwd_kernelINS_13Kernel_traitsI6__halfffffjLj2560ELj1ELj1ELj4ELj16ENS_18Kernel_traits_baseILj2560ES2_ffffjLj128EEEEELb0ELb1ELb1ELb0EEEvNS_9BwdParamsE --------------------------
	.section	.nv.shared._ZN10layer_norm13ln_bwd_kernelINS_13Kernel_traitsI6__halfffffjLj2560ELj1ELj1ELj4ELj16ENS_18Kernel_traits_baseILj2560ES2_ffffjLj128EEEEELb0ELb1ELb1ELb0EEEvNS_9BwdParamsE,"aw",@nobits
	.sectionflags	@""
	.align	16
	.zero		1024


//--------------------- .nv.shared._ZN10layer_norm13ln_bwd_kernelINS_13Kernel_traitsI6__halfffffjLj2560ELj1ELj1ELj4ELj16ENS_18Kernel_traits_baseILj2560ES2_ffffjLj128EEEEELb0ELb1ELb1ELb1EEEvNS_9BwdParamsE --------------------------
	.section	.nv.shared._ZN10layer_norm13ln_bwd_kernelINS_13Kernel_traitsI6__halfffffjLj2560ELj1ELj1ELj4ELj16ENS_18Kernel_traits_baseILj2560ES2_ffffjLj128EEEEELb0ELb1ELb1ELb1EEEvNS_9BwdParamsE,"aw",@nobits
	.sectionflags	@""
	.align	16
	.zero		1024


//--------------------- .nv.shared._ZN10layer_norm13ln_bwd_kernelINS_13Kernel_traitsI6__halfffffjLj2560ELj1ELj1ELj4ELj16ENS_18Kernel_traits_baseILj2560ES2_ffffjLj128EEEEELb1ELb0ELb0ELb0EEEvNS_9BwdParamsE --------------------------
	.section	.nv.shared._ZN10layer_norm13ln_bwd_kernelINS_13Kernel_traitsI6__halfffffjLj2560ELj1ELj1ELj4ELj16ENS_18Kernel_traits_baseILj2560ES2_ffffjLj128EEEEELb1ELb0ELb0ELb0EEEvNS_9BwdParamsE,"aw",@nobits
	.sectionflags	@""
	.align	16
	.zero		1024


//--------------------- .nv.shared._ZN10layer_norm13ln_bwd_kernelINS_13Kernel_traitsI6__halfffffjLj2560ELj1ELj1ELj4ELj16ENS_18Kernel_traits_baseILj2560ES2_ffffjLj128EEEEELb1ELb0ELb0ELb1EEEvNS_9BwdParamsE --------------------------
	.section	.nv.shared._ZN10layer_norm13ln_bwd_kernelINS_13Kernel_traitsI6__halfffffjLj2560ELj1ELj1ELj4ELj16ENS_18Kernel_traits_baseILj2560ES2_ffffjLj128EEEEELb1ELb0ELb0ELb1EEEvNS_9BwdParamsE,"aw",@nobits
	.sectionflags	@""
	.align	16
	.zero		1024


//--------------------- .nv.shared._ZN10layer_norm22ln_bwd_finalize_kernelINS_22Kernel_traits_finalizeILj2560E6__halfffffjLb0ELj1024ELj4ENS_18Kernel_traits_baseILj2560ES2_ffffjLj1024EEEEELb0ELb0EEEvNS_9BwdParamsE --------------------------
	.section	.nv.shared._ZN10layer_norm22ln_bwd_finalize_kernelINS_22Kernel_traits_finalizeILj2560E6__halfffffjLb0ELj1024ELj4ENS_18Kernel_traits_baseILj2560ES2_ffffjLj1024EEEEELb0ELb0EEEvNS_9BwdParamsE,"aw",@nobits
	.sectionflags	@""
	.align	16
.nv.shared._ZN10layer_norm22ln_bwd_finalize_kernelINS_22Kernel_traits_finalizeILj2560E6__halfffffjLb0ELj1024ELj4ENS_18Kernel_traits_baseILj2560ES2_ffffjLj1024EEEEELb0ELb0EEEvNS_9BwdParamsE:
	.zero		9472


//--------------------- .nv.shared._ZN10layer_norm13ln_bwd_kernelINS_13Kernel_traitsI6__halfffffjLj2560ELj1ELj1ELj4ELj16ENS_18Kernel_traits_baseILj2560ES2_ffffjLj128EEEEELb1ELb0ELb1ELb0EEEvNS_9BwdParamsE --------------------------
	.section	.nv.shared._ZN10layer_norm13ln_bwd_kernelINS_13Kernel_traitsI6__halfffffjLj2560ELj1ELj1ELj4ELj16ENS_18Kernel_traits_baseILj2560ES2_ffffjLj128EEEEELb1ELb0ELb1ELb0EEEvNS_9BwdParamsE,"aw",@nobits
	.sectionflags	@""
	.align	16
	.zero		1024


//--------------------- .nv.shared._ZN10layer_norm22ln_bwd_finalize_kernelINS_22Kernel_traits_finalizeILj2560E6__halfffffjLb0ELj1024ELj4ENS_18Kernel_traits_baseILj2560ES2_ffffjLj1024EEEEELb0ELb1EEEvNS_9BwdParamsE --------------------------
	.section	.nv.shared._ZN10layer_norm22ln_bwd_finalize_kernelINS_22Kernel_traits_finalizeILj2560E6__halfffffjLb0ELj1024ELj4ENS_18Kernel_traits_baseILj2560ES2_ffffjLj1024EEEEELb0ELb1EEEvNS_9BwdParamsE,"aw",@nobits
	.sectionflags	@""
	.align	16
.nv.shared._ZN10layer_norm22ln_bwd_finalize_kernelINS_22Kernel_traits_finalizeILj2560E6__halfffffjLb0ELj1024ELj4ENS_18Kernel_traits_baseILj2560ES2_ffffjLj1024EEEEELb0ELb1EEEvNS_9BwdParamsE:
	.zero		9472


//--------------------- .nv.shared._ZN10layer_norm13ln_bwd_kernelINS_13Kernel_traitsI6__halfffffjLj2560ELj1ELj1ELj4ELj16ENS_18Kernel_traits_baseILj2560ES2_ffffjLj128EEEEELb1ELb0ELb1ELb1EEEvNS_9BwdParamsE --------------------------
	.section	.nv.shared._ZN10layer_norm13ln_bwd_kernelINS_13Kernel_traitsI6__halfffffjLj2560ELj1ELj1ELj4ELj16ENS_18Kernel_traits_baseILj2560ES2_ffffjLj128EEEEELb1ELb0ELb1ELb1EEEvNS_9BwdParamsE,"aw",@nobits
	.sectionflags	@""
	.align	16
	.zero		1024


//--------------------- .nv.shared._ZN10layer_norm13ln_bwd_kernelINS_13Kernel_traitsI6__halfffffjLj2560ELj1ELj1ELj4ELj16ENS_18Kernel_traits_baseILj2560ES2_ffffjLj128EEEEELb1ELb1ELb0ELb0EEEvNS_9BwdParamsE --------------------------
	.section	.nv.shared._ZN10layer_norm13ln_bwd_kernelINS_13Kernel_traitsI6__halfffffjLj2560ELj1ELj1ELj4ELj16ENS_18Kernel_traits_baseILj2560ES2_ffffjLj128EEEEELb1ELb1ELb0ELb0EEEvNS_9BwdParamsE,"aw",@nobits
	.sectionflags	@""
	.align	16
	.zero		1024


//--------------------- .nv.shared._ZN10layer_norm13ln_bwd_kernelINS_13Kernel_traitsI6__halfffffjLj2560ELj1ELj1ELj4ELj16ENS_18Kernel_traits_baseILj2560ES2_ffffjLj128EEEEELb1ELb1ELb0ELb1EEEvNS_9BwdParamsE --------------------------
	.section	.nv.shared._ZN10layer_norm13ln_bwd_kernelINS_13Kernel_traitsI6__halfffffjLj2560ELj1ELj1ELj4ELj16ENS_18Kernel_traits_baseILj2560ES2_ffffjLj128EEEEELb1ELb1ELb0ELb1EEEvNS_9BwdParamsE,"aw",@nobits
	.sectionflags	@""
	.align	16
	.zero		1024


//--------------------- .nv.shared._ZN10layer_norm22ln_bwd_finalize_kernelINS_22Kernel_traits_finalizeILj2560E6__halfffffjLb1ELj1024ELj4ENS_18Kernel_traits_baseILj2560ES2_ffffjLj1024EEEEELb1ELb0EEEvNS_9BwdParamsE --------------------------
	.section	.nv.shared._ZN10layer_norm22ln_bwd_finalize_kernelINS_22Kernel_traits_finalizeILj2560E6__halfffffjLb1ELj1024ELj4ENS_18Kernel_traits_baseILj2560ES2_ffffjLj1024EEEEELb1ELb0EEEvNS_9BwdParamsE,"aw",@nobits
	.sectionflags	@""
	.align	16
.nv.shared._ZN10layer_norm22ln_bwd_finalize_kernelINS_22Kernel_traits_finalizeILj2560E6__halfffffjLb1ELj1024ELj4ENS_18Kernel_traits_baseILj2560ES2_ffffjLj1024EEEEELb1ELb0EEEvNS_9BwdParamsE:
	.zero		13696


//--------------------- .nv.shared._ZN10layer_norm13ln_bwd_kernelINS_13Kernel_traitsI6__halfffffjLj2560ELj1ELj1ELj4ELj16ENS_18Kernel_traits_baseILj2560ES2_ffffjLj128EEEEELb1ELb1ELb1ELb0EEEvNS_9BwdParamsE --------------------------
	.section	.nv.shared._ZN10layer_norm13ln_bwd_kernelINS_13Kernel_traitsI6__halfffffjLj2560ELj1ELj1ELj4ELj16ENS_18Kernel_traits_baseILj2560ES2_ffffjLj128EEEEELb1ELb1ELb1ELb0EEEvNS_9BwdParamsE,"aw",@nobits
	.sectionflags	@""
	.align	16
	.zero		1024


//--------------------- .nv.shared._ZN10layer_norm22ln_bwd_finalize_kernelINS_22Kernel_traits_finalizeILj2560E6__halfffffjLb1ELj1024ELj4ENS_18Kernel_traits_baseILj2560ES2_ffffjLj1024EEEEELb1ELb1EEEvNS_9BwdParamsE --------------------------
	.section	.nv.shared._ZN10layer_norm22ln_bwd_finalize_kernelINS_22Kernel_traits_finalizeILj2560E6__halfffffjLb1ELj1024ELj4ENS_18Kernel_traits_baseILj2560ES2_ffffjLj1024EEEEELb1ELb1EEEvNS_9BwdParamsE,"aw",@nobits
	.sectionflags	@""
	.align	16
.nv.shared._ZN10layer_norm22ln_bwd_finalize_kernelINS_22Kernel_traits_finalizeILj2560E6__halfffffjLb1ELj1024ELj4ENS_18Kernel_traits_baseILj2560ES2_ffffjLj1024EEEEELb1ELb1EEEvNS_9BwdParamsE:
	.zero		13696


//--------------------- .nv.shared._ZN10layer_norm13ln_bwd_kernelINS_13Kernel_traitsI6__halfffffjLj2560ELj1ELj1ELj4ELj16ENS_18Kernel_traits_baseILj2560ES2_ffffjLj128EEEEELb1ELb1ELb1ELb1EEEvNS_9BwdParamsE --------------------------
	.section	.nv.shared._ZN10layer_norm13ln_bwd_kernelINS_13Kernel_traitsI6__halfffffjLj2560ELj1ELj1ELj4ELj16ENS_18Kernel_traits_baseILj2560ES2_ffffjLj128EEEEELb1ELb1ELb1ELb1EEEvNS_9BwdParamsE,"aw",@nobits
	.sectionflags	@""
	.align	16
	.zero		1024


//--------------------- .nv.shared._ZN10layer_norm13ln_bwd_kernelINS_13Kernel_traitsIfffffjLj2560ELj1ELj1ELj4ELj16ENS_18Kernel_traits_baseILj2560EfffffjLj128EEEEELb0ELb0ELb0ELb0EEEvNS_9BwdParamsE --------------------------
	.section	.nv.shared._ZN10layer_norm13ln_bwd_kernelINS_13Kernel_traitsIfffffjLj2560ELj1ELj1ELj4ELj16ENS_18Kernel_traits_baseILj2560EfffffjLj128EEEEELb0ELb0ELb0ELb0EEEvNS_9BwdParamsE,"aw",@nobits
	.sectionflags	@""
	.align	16
	.zero		1024


//--------------------- .nv.shared._ZN10layer_norm13ln_bwd_kernelINS_13Kernel_traitsIfffffjLj2560ELj1ELj1ELj4ELj16ENS_18Kernel_traits_baseILj2560EfffffjLj128EEEEELb0ELb0ELb0ELb1EEEvNS_9BwdParamsE --------------------------
	.section	.nv.shared._ZN10layer_norm13ln_bwd_kernelINS_13Kernel_traitsIfffffjLj2560ELj1ELj1ELj4ELj16ENS_18Kernel_traits_baseILj2560EfffffjLj128EEEEELb0ELb0ELb0ELb1EEEvNS_9BwdParamsE,"aw",@nobits
	.sectionflags	@""
	.align	16
	.zero		1024


//--------------------- .nv.shared._ZN10layer_norm13ln_bwd_kernelINS_13Kernel_traitsIfffffjLj2560ELj1ELj1ELj4ELj16ENS_18Kernel_traits_baseILj2560EfffffjLj128EEEEELb0ELb0ELb1ELb0EEEvNS_9BwdParamsE --------------------------
	.section	.nv.shared._ZN10layer_norm13ln_bwd_kernelINS_13Kernel_traitsIfffffjLj2560ELj1ELj1ELj4ELj16ENS_18Kernel_traits_baseILj2560EfffffjLj128EEEEELb0ELb0ELb1ELb0EEEvNS_9BwdParamsE,"aw",@nobits
	.sectionflags	@""
	.align	16
	.zero		1024


//--------------------- .nv.shared._ZN10layer_norm13ln_bwd_kernelINS_13Kernel_traitsIfffffjLj2560ELj1ELj1ELj4ELj16ENS_18Kernel_traits_baseILj2560EfffffjLj128EEEEELb0ELb0ELb1ELb1EEEvNS_9BwdParamsE --------------------------
	.section	.nv.shared._ZN10layer_norm13ln_bwd_kernelINS_13Kernel_traitsIfffffjLj2560ELj1ELj1ELj4ELj16ENS_18Kernel_traits_baseILj2560EfffffjLj128EEEEELb0ELb0ELb1ELb1EEEvNS_9BwdParamsE,"aw",@nobits
	.sectionflags	@""
	.align	16
	.zero		1024


//--------------------- .nv.shared._ZN10layer_norm13ln_bwd_kernelINS_13Kernel_traitsIfffffjLj2560ELj1ELj1ELj4ELj16ENS_18Kernel_traits_baseILj2560EfffffjLj128EEEEELb0ELb1ELb0ELb0EEEvNS_9BwdParamsE --------------------------
	.section	.nv.shared._ZN10layer_norm13ln_bwd_kernelINS_13Kernel_traitsIfffffjLj2560ELj1ELj1ELj4ELj16ENS_18Kernel_traits_baseILj2560EfffffjLj128EEEEELb0ELb1ELb0ELb0EEEvNS_9BwdParamsE,"aw",@nobits
	.sectionflags	@""
	.align	16
	.zero		1024


//--------------------- .nv.shared._ZN10layer_norm13ln_bwd_kernelINS_13Kernel_traitsIfffffjLj2560ELj1ELj1ELj4ELj16ENS_18Kernel_traits_baseILj2560EfffffjLj128EEEEELb0ELb1ELb0ELb1EEEvNS_9BwdParamsE --------------------------
	.section	.nv.shared._ZN10layer_norm13ln_bwd_kernelINS_13Kernel_traitsIfffffjLj2560ELj1ELj1ELj4ELj16ENS_18Kernel_traits_baseILj2560EfffffjLj128EEEEELb0ELb1ELb0ELb1EEEvNS_9BwdParamsE,"aw",@nobits
	.sectionflags	@""
	.align	16
	.zero		1024


//--------------------- .nv.shared._ZN10layer_norm13ln_bwd_kernelINS_13Kernel_traitsIfffffjLj2560ELj1ELj1ELj4ELj16ENS_18Kernel_traits_baseILj2560EfffffjLj128EEEEELb0ELb1ELb1ELb0EEEvNS_9BwdParamsE --------------------------
	.section	.nv.shared._ZN10layer_norm13ln_bwd_kernelINS_13Kernel_traitsIfffffjLj2560ELj1ELj1ELj4ELj16ENS_18Kernel_traits_baseILj2560EfffffjLj128EEEEELb0ELb1ELb1ELb0EEEvNS_9BwdParamsE,"aw",@nobits
	.sectionflags	@""
	.align	16
	.zero		1024


//--------------------- .nv.shared._ZN10layer_norm13ln_bwd_kernelINS_13Kernel_traitsIfffffjLj2560ELj1ELj1ELj4ELj16ENS_18Kernel_traits_baseILj2560EfffffjLj128EEEEELb0ELb1ELb1ELb1EEEvNS_9BwdParamsE --------------------------
	.section	.nv.shared._ZN10layer_norm13ln_bwd_kernelINS_13Kernel_traitsIfffffjLj2560ELj1ELj1ELj4ELj16ENS_18Kernel_traits_baseILj2560EfffffjLj128EEEEELb0ELb1ELb1ELb1EEEvNS_9BwdParamsE,"aw",@nobits
	.sectionflags	@""
	.align	16
	.zero		1024


//--------------------- .nv.shared._ZN10layer_norm13ln_bwd_kernelINS_13Kernel_traitsIfffffjLj2560ELj1ELj1ELj4ELj16ENS_18Kernel_traits_baseILj2560EfffffjLj128EEEEELb1ELb0ELb0ELb0EEEvNS_9BwdParamsE --------------------------
	.section	.nv.shared._ZN10layer_norm13ln_bwd_kernelINS_13Kernel_traitsIfffffjLj2560ELj1ELj1ELj4ELj16ENS_18Kernel_traits_baseILj2560EfffffjLj128EEEEELb1ELb0ELb0ELb0EEEvNS_9BwdParamsE,"aw",@nobits
	.sectionflags	@""
	.align	16
	.zero		1024


//--------------------- .nv.shared._ZN10layer_norm13ln_bwd_kernelINS_13Kernel_traitsIfffffjLj2560ELj1ELj1ELj4ELj16ENS_18Kernel_traits_baseILj2560EfffffjLj128EEEEELb1ELb0ELb0ELb1EEEvNS_9BwdParamsE --------------------------
	.section	.nv.shared._ZN10layer_norm13ln_bwd_kernelINS_13Kernel_traitsIfffffjLj2560ELj1ELj1ELj4ELj16ENS_18Kernel_traits_baseILj2560EfffffjLj128EEEEELb1ELb0ELb0ELb1EEEvNS_9BwdParamsE,"aw",@nobits
	.sectionflags	@""
	.align	16
	.zero		1024


//--------------------- .nv.shared._ZN10layer_norm22ln_bwd_finalize_kernelINS_22Kernel_traits_finalizeILj2560EfffffjLb0ELj1024ELj4ENS_18Kernel_traits_baseILj2560EfffffjLj1024EEEEELb0ELb0EEEvNS_9BwdParamsE --------------------------
	.section	.nv.shared._ZN10layer_norm22ln_bwd_finalize_kernelINS_22Kernel_traits_finalizeILj2560EfffffjLb0ELj1024ELj4ENS_18Kernel_traits_baseILj2560EfffffjLj1024EEEEELb0ELb0EEEvNS_9BwdParamsE,"aw",@nobits
	.sectionflags	@""
	.align	16
.nv.shared._ZN10layer_norm22ln_bwd_finalize_kernelINS_22Kernel_traits_finalizeILj2560EfffffjLb0ELj1024ELj4ENS_18Kernel_traits_baseILj2560EfffffjLj1024EEEEELb0ELb0EEEvNS_9BwdParamsE:
	.zero		9472


//--------------------- .nv.shared._ZN10layer_norm13ln_bwd_kernelINS_13Kernel_traitsIfffffjLj2560ELj1ELj1ELj4ELj16ENS_18Kernel_traits_baseILj2560EfffffjLj128EEEEELb1ELb0ELb1ELb0EEEvNS_9BwdParamsE --------------------------
	.section	.nv.shared._ZN10layer_norm13ln_bwd_kernelINS_13Kernel_traitsIfffffjLj2560ELj1ELj1ELj4ELj16ENS_18Kernel_traits_baseILj2560EfffffjLj128EEEEELb1ELb0ELb1ELb0EEEvNS_9BwdParamsE,"aw",@nobits
	.sectionflags	@""
	.align	16
	.zero		1024


//--------------------- .nv.shared._ZN10layer_norm22ln_bwd_finalize_kernelINS_22Kernel_traits_finalizeILj2560EfffffjLb0ELj1024ELj4ENS_18Kernel_traits_baseILj2560EfffffjLj1024EEEEELb0ELb1EEEvNS_9BwdParamsE --------------------------
	.section	.nv.shared._ZN10layer_norm22ln_bwd_finalize_kernelINS_22Kernel_traits_finalizeILj2560EfffffjLb0ELj1024ELj4ENS_18Kernel_traits_baseILj2560EfffffjLj1024EEEEELb0ELb1EEEvNS_9BwdParamsE,"aw",@nobits
	.sectionflags	@""
	.align	16
.nv.shared._ZN10layer_norm22ln_bwd_finalize_kernelINS_22Kernel_traits_finalizeILj2560EfffffjLb0ELj1024ELj4ENS_18Kernel_traits_baseILj2560EfffffjLj1024EEEEELb0ELb1EEEvNS_9BwdParamsE:
	.zero		9472


//--------------------- .nv.shared._ZN10layer_norm13ln_bwd_kernelINS_13Kernel_traitsIfffffjLj2560ELj1ELj1ELj4ELj16ENS_18Kernel_traits_baseILj2560EfffffjLj128EEEEELb1ELb0ELb1ELb1EEEvNS_9BwdParamsE --------------------------
	.section	.nv.shared._ZN10layer_norm13ln_bwd_kernelINS_13Kernel_traitsIfffffjLj2560ELj1ELj1ELj4ELj16ENS_18Kernel_traits_baseILj2560EfffffjLj128EEEEELb1ELb0ELb1ELb1EEEvNS_9BwdParamsE,"aw",@nobits
	.sectionflags	@""
	.align	16
	.zero		1024


//--------------------- .nv.shared._ZN10layer_norm13ln_bwd_kernelINS_13Kernel_traitsIfffffjLj2560ELj1ELj1ELj4ELj16ENS_18Kernel_traits_baseILj2560EfffffjLj128EEEEELb1ELb1ELb0ELb0EEEvNS_9BwdParamsE --------------------------
	.section	.nv.shared._ZN10layer_norm13ln_bwd_kernelINS_13Kernel_traitsIfffffjLj2560ELj1ELj1ELj4ELj16ENS_18Kernel_traits_baseILj2560EfffffjLj128EEEEELb1ELb1ELb0ELb0EEEvNS_9BwdParamsE,"aw",@nobits
	.sectionflags	@""
	.align	16
	.zero		1024


//--------------------- .nv.shared._ZN10layer_norm13ln_bwd_kernelINS_13Kernel_traitsIfffffjLj2560ELj1ELj1ELj4ELj16ENS_18Kernel_traits_baseILj2560EfffffjLj128EEEEELb1ELb1ELb0ELb1EEEvNS_9BwdParamsE --------------------------
	.section	.nv.shared._ZN10layer_norm13ln_bwd_kernelINS_13Kernel_traitsIfffffjLj2560ELj1ELj1ELj4ELj16ENS_18Kernel_traits_baseILj2560EfffffjLj128EEEEELb1ELb1ELb0ELb1EEEvNS_9BwdParamsE,"aw",@nobits
	.sectionflags	@""
	.align	16
	.zero		1024


//--------------------- .nv.shared._ZN10layer_norm22ln_bwd_finalize_kernelINS_22Kernel_traits_finalizeILj2560EfffffjLb1ELj1024ELj4ENS_18Kernel_traits_baseILj2560EfffffjLj1024EEEEELb1ELb0EEEvNS_9BwdParamsE --------------------------
	.section	.nv.shared._ZN10layer_norm22ln_bwd_finalize_kernelINS_22Kernel_traits_finalizeILj2560EfffffjLb1ELj1024ELj4ENS_18Kernel_traits_baseILj2560EfffffjLj1024EEEEELb1ELb0EEEvNS_9BwdParamsE,"aw",@nobits
	.sectionflags	@""
	.align	16
.nv.shared._ZN10layer_norm22ln_bwd_finalize_kernelINS_22Kernel_traits_finalizeILj2560EfffffjLb1ELj1024ELj4ENS_18Kernel_traits_baseILj2560EfffffjLj1024EEEEELb1ELb0EEEvNS_9BwdParamsE:
	.zero		13696


//--------------------- .nv.shared._ZN10layer_norm13ln_bwd_kernelINS_13Kernel_traitsIfffffjLj2560ELj1ELj1ELj4ELj16ENS_18Kernel_traits_baseILj2560EfffffjLj128EEEEELb1ELb1ELb1ELb0EEEvNS_9BwdParamsE --------------------------
	.section	.nv.shared._ZN10layer_norm13ln_bwd_kernelINS_13Kernel_traitsIfffffjLj2560ELj1ELj1ELj4ELj16ENS_18Kernel_traits_baseILj2560EfffffjLj128EEEEELb1ELb1ELb1ELb0EEEvNS_9BwdParamsE,"aw",@nobits
	.sectionflags	@""
	.align	16
	.zero		1024


//--------------------- .nv.shared._ZN10layer_norm22ln_bwd_finalize_kernelINS_22Kernel_traits_finalizeILj2560EfffffjLb1ELj1024ELj4ENS_18Kernel_traits_baseILj2560EfffffjLj1024EEEEELb1ELb1EEEvNS_9BwdParamsE --------------------------
	.section	.nv.shared._ZN10layer_norm22ln_bwd_finalize_kernelINS_22Kernel_traits_finalizeILj2560EfffffjLb1ELj1024ELj4ENS_18Kernel_traits_baseILj2560EfffffjLj1024EEEEELb1ELb1EEEvNS_9BwdParamsE,"aw",@nobits
	.sectionflags	@""
	.align	16
.nv.shared._ZN10layer_norm22ln_bwd_finalize_kernelINS_22Kernel_traits_finalizeILj2560EfffffjLb1ELj1024ELj4ENS_18Kernel_traits_baseILj2560EfffffjLj1024EEEEELb1ELb1EEEvNS_9BwdParamsE:
	.zero		13696


//--------------------- .nv.shared._ZN10layer_norm13ln_bwd_kernelINS_13Kernel_traitsIfffffjLj2560ELj1ELj1ELj4ELj16ENS_18Kernel_traits_baseILj2560EfffffjLj128EEEEELb1ELb1ELb1ELb1EEEvNS_9BwdParamsE --------------------------
	.section	.nv.shared._ZN10layer_norm13ln_bwd_kernelINS_13Kernel_traitsIfffffjLj2560ELj1ELj1ELj4ELj16ENS_18Kernel_traits_baseILj2560EfffffjLj128EEEEELb1ELb1ELb1ELb1EEEvNS_9BwdParamsE,"aw",@nobits
	.sectionflags	@""
	.align	16
	.zero		1024


//--------------------- .nv.constant0._ZN10layer_norm13ln_bwd_kernelINS_13Kernel_traitsI13__nv_bfloat16S2_S2_S2_fjLj2560ELj1ELj1ELj4ELj8ENS_18Kernel_traits_baseILj2560ES2_S2_S2_S2_fjLj128EEEEELb0ELb0ELb0ELb0EEEvNS_9BwdParamsE --------------------------
	.section	.nv.constant0._ZN10layer_norm13ln_bwd_kernelINS_13Kernel_traitsI13__nv_bfloat16S2_S2_S2_fjLj2560ELj1ELj1ELj4ELj8ENS_18Kernel_traits_baseILj2560ES2_S2_S2_S2_fjLj128EEEEELb0ELb0ELb0ELb0EEEvNS_9BwdParamsE,"a",@progbits
	.sectionflags	@""
	.align	4
.nv.constant0._ZN10layer_norm13ln_bwd_kernelINS_13Kernel_traitsI13__nv_bfloat16S2_S2_S2_fjLj2560ELj1ELj1ELj4ELj8ENS_18Kernel_traits_baseILj2560ES2_S2_S2_S2_fjLj128EEEEELb0ELb0ELb0ELb0EEEvNS_9BwdParamsE:
	.zero		1192


//--------------------- .nv.constant0._ZN10layer_norm13ln_bwd_kernelINS_13Kernel_traitsI13__nv_bfloat16S2_S2_S2_fjLj2560ELj1ELj1ELj4ELj8ENS_18Kernel_traits_baseILj2560ES2_S2_S2_S2_fjLj128EEEEELb0ELb0ELb0ELb1EEEvNS_9BwdParamsE --------------------------
	.section	.nv.constant0._ZN10layer_norm13ln_bwd_kernelINS_13Kernel_traitsI13__nv_bfloat16S2_S2_S2_fjLj2560ELj1ELj1ELj4ELj8ENS_18Kernel_traits_baseILj2560ES2_S2_S2_S2_fjLj128EEEEELb0ELb0ELb0ELb1EEEvNS_9BwdParamsE,"a",@progbits
	.sectionflags	@""
	.align	4
.nv.constant0._ZN10layer_norm13ln_bwd_kernelINS_13Kernel_traitsI13__nv_bfloat16S2_S2_S2_fjLj2560ELj1ELj1ELj4ELj8ENS_18Kernel_traits_baseILj2560ES2_S2_S2_S2_fjLj128EEEEELb0ELb0ELb0ELb1EEEvNS_9BwdParamsE:
	.zero		1192


//--------------------- .nv.constant0._ZN10layer_norm13ln_bwd_kernelINS_13Kernel_traitsI13__nv_bfloat16S2_S2_S2_fjLj2560ELj1ELj1ELj4ELj8ENS_18Kernel_traits_baseILj2560ES2_S2_S2_S2_fjLj128EEEEELb0ELb0ELb1ELb0EEEvNS_9BwdParamsE --------------------------
	.section	.nv.constant0._ZN10layer_norm13ln_bwd_kernelINS_13Kernel_traitsI13__nv_bfloat16S2_S2_S2_fjLj2560ELj1ELj1ELj4ELj8ENS_18Kernel_traits_baseILj2560ES2_S2_S2_S2_fjLj128EEEEELb0ELb0ELb1ELb0EEEvNS_9BwdParamsE,"a",@progbits
	.sectionflags	@""
	.align	4
.nv.constant0._ZN10layer_norm13ln_bwd_kernelINS_13Kernel_traitsI13__nv_bfloat16S2_S2_S2_fjLj2560ELj1ELj1ELj4ELj8ENS_18Kernel_traits_baseILj2560ES2_S2_S2_S2_fjLj128EEEEELb0ELb0ELb1ELb0EEEvNS_9BwdParamsE:
	.zero		1192


//--------------------- .nv.constant0._ZN10layer_norm13ln_bwd_kernelINS_13Kernel_traitsI13__nv_bfloat16S2_S2_S2_fjLj2560ELj1ELj1ELj4ELj8ENS_18Kernel_traits_baseILj2560ES2_S2_S2_S2_fjLj128EEEEELb0ELb0ELb1ELb1EEEvNS_9BwdParamsE --------------------------
	.section	.nv.constant0._ZN10layer_norm13ln_bwd_kernelINS_13Kernel_traitsI13__nv_bfloat16S2_S2_S2_fjLj2560ELj1ELj1ELj4ELj8ENS_18Kernel_traits_baseILj2560ES2_S2_S2_S2_fjLj128EEEEELb0ELb0ELb1ELb1EEEvNS_9BwdParamsE,"a",@progbits
	.sectionflags	@""
	.align	4
.nv.constant0._ZN10layer_norm13ln_bwd_kernelINS_13Kernel_traitsI13__nv_bfloat16S2_S2_S2_fjLj2560ELj1ELj1ELj4ELj8ENS_18Kernel_traits_baseILj2560ES2_S2_S2_S2_fjLj128EEEEELb0ELb0ELb1ELb1EEEvNS_9BwdParamsE:
	.zero		1192


//--------------------- .nv.constant0._ZN10layer_norm13ln_bwd_kernelINS_13Kernel_traitsI13__nv_bfloat16S2_S2_S2_fjLj2560ELj1ELj1ELj4ELj8ENS_18Kernel_traits_baseILj2560ES2_S2_S2_S2_fjLj128EEEEELb0ELb1ELb0ELb0EEEvNS_9BwdParamsE --------------------------
	.section	.nv.constant0._ZN10layer_norm13ln_bwd_kernelINS_13Kernel_traitsI13__nv_bfloat16S2_S2_S2_fjLj2560ELj1ELj1ELj4ELj8ENS_18Kernel_traits_baseILj2560ES2_S2_S2_S2_fjLj128EEEEELb0ELb1ELb0ELb0EEEvNS_9BwdParamsE,"a",@progbits
	.sectionflags	@""
	.align	4
.nv.constant0._ZN10layer_norm13ln_bwd_kernelINS_13Kernel_traitsI13__nv_bfloat16S2_S2_S2_fjLj2560ELj1ELj1ELj4ELj8ENS_18Kernel_traits_baseILj2560ES2_S2_S2_S2_fjLj128EEEEELb0ELb1ELb0ELb0EEEvNS_9BwdParamsE:
	.zero		1192


//--------------------- .nv.constant0._ZN10layer_norm13ln_bwd_kernelINS_13Kernel_traitsI13__nv_bfloat16S2_S2_S2_fjLj2560ELj1ELj1ELj4ELj8ENS_18Kernel_traits_baseILj2560ES2_S2_S2_S2_fjLj128EEEEELb0ELb1ELb0ELb1EEEvNS_9BwdParamsE --------------------------
	.section	.nv.constant0._ZN10layer_norm13ln_bwd_kernelINS_13Kernel_traitsI13__nv_bfloat16S2_S2_S2_fjLj2560ELj1ELj1ELj4ELj8ENS_18Kernel_traits_baseILj2560ES2_S2_S2_S2_fjLj128EEEEELb0ELb1ELb0ELb1EEEvNS_9BwdParamsE,"a",@progbits
	.sectionflags	@""
	.align	4
.nv.constant0._ZN10layer_norm13ln_bwd_kernelINS_13Kernel_traitsI13__nv_bfloat16S2_S2_S2_fjLj2560ELj1ELj1ELj4ELj8ENS_18Kernel_traits_baseILj2560ES2_S2_S2_S2_fjLj128EEEEELb0ELb1ELb0ELb1EEEvNS_9BwdParamsE:
	.zero		1192


//--------------------- .nv.constant0._ZN10layer_norm13ln_bwd_kernelINS_13Kernel_traitsI13__nv_bfloat16S2_S2_S2_fjLj2560ELj1ELj1ELj4ELj8ENS_18Kernel_traits_baseILj2560ES2_S2_S2_S2_fjLj128EEEEELb0ELb1ELb1ELb0EEEvNS_9BwdParamsE --------------------------
	.section	.nv.constant0._ZN10layer_norm13ln_bwd_kernelINS_13Kernel_traitsI13__nv_bfloat16S2_S2_S2_fjLj2560ELj1ELj1ELj4ELj8ENS_18Kernel_traits_baseILj2560ES2_S2_S2_S2_fjLj128EEEEELb0ELb1ELb1ELb0EEEvNS_9BwdParamsE,"a",@progbits
	.sectionflags	@""
	.align	4
.nv.constant0._ZN10layer_norm13ln_bwd_kernelINS_13Kernel_traitsI13__nv_bfloat16S2_S2_S2_fjLj2560ELj1ELj1ELj4ELj8ENS_18Kernel_traits_baseILj2560ES2_S2_S2_S2_fjLj128EEEEELb0ELb1ELb1ELb0EEEvNS_9BwdParamsE:
	.zero		1192


//--------------------- .nv.constant0._ZN10layer_norm13ln_bwd_kernelINS_13Kernel_traitsI13__nv_bfloat16S2_S2_S2_fjLj2560ELj1ELj1ELj4ELj8ENS_18Kernel_traits_baseILj2560ES2_S2_S2_S2_fjLj128EEEEELb0ELb1ELb1ELb1EEEvNS_9BwdParamsE --------------------------
	.section	.nv.constant0._ZN10layer_norm13ln_bwd_kernelINS_13Kernel_traitsI13__nv_bfloat16S2_S2_S2_fjLj2560ELj1ELj1ELj4ELj8ENS_18Kernel_traits_baseILj2560ES2_S2_S2_S2_fjLj128EEEEELb0ELb1ELb1ELb1EEEvNS_9BwdParamsE,"a",@progbits
	.sectionflags	@""
	.align	4
.nv.constant0._ZN10layer_norm13ln_bwd_kernelINS_13Kernel_traitsI13__nv_bfloat16S2_S2_S2_fjLj2560ELj1ELj1ELj4ELj8ENS_18Kernel_traits_baseILj2560ES2_S2_S2_S2_fjLj128EEEEELb0ELb1ELb1ELb1EEEvNS_9BwdParamsE:
	.zero		1192


//--------------------- .nv.constant0._ZN10layer_norm13ln_bwd_kernelINS_13Kernel_traitsI13__nv_bfloat16S2_S2_S2_fjLj2560ELj1ELj1ELj4ELj8ENS_18Kernel_traits_baseILj2560ES2_S2_S2_S2_fjLj128EEEEELb1ELb0ELb0ELb0EEEvNS_9BwdParamsE --------------------------
	.section	.nv.constant0._ZN10layer_norm13ln_bwd_kernelINS_13Kernel_traitsI13__nv_bfloat16S2_S2_S2_fjLj2560ELj1ELj1ELj4ELj8ENS_18Kernel_traits_baseILj2560ES2_S2_S2_S2_fjLj128EEEEELb1ELb0ELb0ELb0EEEvNS_9BwdParamsE,"a",@progbits
	.sectionflags	@""
	.align	4
.nv.constant0._ZN10layer_norm13ln_bwd_kernelINS_13Kernel_traitsI13__nv_bfloat16S2_S2_S2_fjLj2560ELj1ELj1ELj4ELj8ENS_18Kernel_traits_baseILj2560ES2_S2_S2_S2_fjLj128EEEEELb1ELb0ELb0ELb0EEEvNS_9BwdParamsE:
	.zero		1192


//--------------------- .nv.constant0._ZN10layer_norm13ln_bwd_kernelINS_13Kernel_traitsI13__nv_bfloat16S2_S2_S2_fjLj2560ELj1ELj1ELj4ELj8ENS_18Kernel_traits_baseILj2560ES2_S2_S2_S2_fjLj128EEEEELb1ELb0ELb0ELb1EEEvNS_9BwdParamsE --------------------------
	.section	.nv.constant0._ZN10layer_norm13ln_bwd_kernelINS_13Kernel_traitsI13__nv_bfloat16S2_S2_S2_fjLj2560ELj1ELj1ELj4ELj8ENS_18Kernel_traits_baseILj2560ES2_S2_S2_S2_fjLj128EEEEELb1ELb0ELb0ELb1EEEvNS_9BwdParamsE,"a",@progbits
	.sectionflags	@""
	.align	4
.nv.constant0._ZN10layer_norm13ln_bwd_kernelINS_13Kernel_traitsI13__nv_bfloat16S2_S2_S2_fjLj2560ELj1ELj1ELj4ELj8ENS_18Kernel_traits_baseILj2560ES2_S2_S2_S2_fjLj128EEEEELb1ELb0ELb0ELb1EEEvNS_9BwdParamsE:
	.zero		1192


//--------------------- .nv.constant0._ZN10layer_norm22ln_bwd_finalize_kernelINS_22Kernel_traits_finalizeILj2560E13__nv_bfloat16S2_S2_S2_fjLb0ELj1024ELj4ENS_18Kernel_traits_baseILj2560ES2_S2_S2_S2_fjLj1024EEEEELb0ELb0EEEvNS_9BwdParamsE --------------------------
	.section	.nv.constant0._ZN10layer_norm22ln_bwd_finalize_kernelINS_22Kernel_traits_finalizeILj2560E13__nv_bfloat16S2_S2_S2_fjLb0ELj1024ELj4ENS_18Kernel_traits_baseILj2560ES2_S2_S2_S2_fjLj1024EEEEELb0ELb0EEEvNS_9BwdParamsE,"a",@progbits
	.sectionflags	@""
	.align	4
.nv.constant0._ZN10layer_norm22ln_bwd_finalize_kernelINS_22Kernel_traits_finalizeILj2560E13__nv_bfloat16S2_S2_S2_fjLb0ELj1024ELj4ENS_18Kernel_traits_baseILj2560ES2_S2_S2_S2_fjLj1024EEEEELb0ELb0EEEvNS_9BwdParamsE:
	.zero		1192


//--------------------- .nv.constant0._ZN10layer_norm13ln_bwd_kernelINS_13Kernel_traitsI13__nv_bfloat16S2_S2_S2_fjLj2560ELj1ELj1ELj4ELj8ENS_18Kernel_traits_baseILj2560ES2_S2_S2_S2_fjLj128EEEEELb1ELb0ELb1ELb0EEEvNS_9BwdParamsE --------------------------
	.section	.nv.constant0._ZN10layer_norm13ln_bwd_kernelINS_13Kernel_traitsI13__nv_bfloat16S2_S2_S2_fjLj2560ELj1ELj1ELj4ELj8ENS_18Kernel_traits_baseILj2560ES2_S2_S2_S2_fjLj128EEEEELb1ELb0ELb1ELb0EEEvNS_9BwdParamsE,"a",@progbits
	.sectionflags	@""
	.align	4
.nv.constant0._ZN10layer_norm13ln_bwd_kernelINS_13Kernel_traitsI13__nv_bfloat16S2_S2_S2_fjLj2560ELj1ELj1ELj4ELj8ENS_18Kernel_traits_baseILj2560ES2_S2_S2_S2_fjLj128EEEEELb1ELb0ELb1ELb0EEEvNS_9BwdParamsE:
	.zero		1192


//--------------------- .nv.constant0._ZN10layer_norm22ln_bwd_finalize_kernelINS_22Kernel_traits_finalizeILj2560E13__nv_bfloat16S2_S2_S2_fjLb0ELj1024ELj4ENS_18Kernel_traits_baseILj2560ES2_S2_S2_S2_fjLj1024EEEEELb0ELb1EEEvNS_9BwdParamsE --------------------------
	.section	.nv.constant0._ZN10layer_norm22ln_bwd_finalize_kernelINS_22Kernel_traits_finalizeILj2560E13__nv_bfloat16S2_S2_S2_fjLb0ELj1024ELj4ENS_18Kernel_traits_baseILj2560ES2_S2_S2_S2_fjLj1024EEEEELb0ELb1EEEvNS_9BwdParamsE,"a",@progbits
	.sectionflags	@""
	.align	4
.nv.constant0._ZN10layer_norm22ln_bwd_finalize_kernelINS_22Kernel_traits_finalizeILj2560E13__nv_bfloat16S2_S2_S2_fjLb0ELj1024ELj4ENS_18Kernel_traits_baseILj2560ES2_S2_S2_S2_fjLj1024EEEEELb0ELb1EEEvNS_9BwdParamsE:
	.zero		1192


//--------------------- .nv.constant0._ZN10layer_norm13ln_bwd_kernelINS_13Kernel_traitsI13__nv_bfloat16S2_S2_S2_fjLj2560ELj1ELj1ELj4ELj8ENS_18Kernel_traits_baseILj2560ES2_S2_S2_S2_fjLj128EEEEELb1ELb0ELb1ELb1EEEvNS_9BwdParamsE --------------------------
	.section	.nv.constant0._ZN10layer_norm13ln_bwd_kernelINS_13Kernel_traitsI13__nv_bfloat16S2_S2_S2_fjLj2560ELj1ELj1ELj4ELj8ENS_18Kernel_traits_baseILj2560ES2_S2_S2_S2_fjLj128EEEEELb1ELb0ELb1ELb1EEEvNS_9BwdParamsE,"a",@progbits
	.sectionflags	@""
	.align	4
.nv.constant0._ZN10layer_norm13ln_bwd_kernelINS_13Kernel_traitsI13__nv_bfloat16S2_S2_S2_fjLj2560ELj1ELj1ELj4ELj8ENS_18Kernel_traits_baseILj2560ES2_S2_S2_S2_fjLj128EEEEELb1ELb0ELb1ELb1EEEvNS_9BwdParamsE:
	.zero		1192


//--------------------- .nv.constant0._ZN10layer_norm13ln_bwd_kernelINS_13Kernel_traitsI13__nv_bfloat16S2_S2_S2_fjLj2560ELj1ELj1ELj4ELj8ENS_18Kernel_traits_baseILj2560ES2_S2_S2_S2_fjLj128EEEEELb1ELb1ELb0ELb0EEEvNS_9BwdParamsE --------------------------
	.section	.nv.constant0._ZN10layer_norm13ln_bwd_kernelINS_13Kernel_traitsI13__nv_bfloat16S2_S2_S2_fjLj2560ELj1ELj1ELj4ELj8ENS_18Kernel_traits_baseILj2560ES2_S2_S2_S2_fjLj128EEEEELb1ELb1ELb0ELb0EEEvNS_9BwdParamsE,"a",@progbits
	.sectionflags	@""
	.align	4
.nv.constant0._ZN10layer_norm13ln_bwd_kernelINS_13Kernel_traitsI13__nv_bfloat16S2_S2_S2_fjLj2560ELj1ELj1ELj4ELj8ENS_18Kernel_traits_baseILj2560ES2_S2_S2_S2_fjLj128EEEEELb1ELb1ELb0ELb0EEEvNS_9BwdParamsE:
	.zero		1192


//--------------------- .nv.constant0._ZN10layer_norm13ln_bwd_kernelINS_13Kernel_traitsI13__nv_bfloat16S2_S2_S2_fjLj2560ELj1ELj1ELj4ELj8ENS_18Kernel_traits_baseILj2560ES2_S2_S2_S2_fjLj128EEEEELb1ELb1ELb0ELb1EEEvNS_9BwdParamsE --------------------------
	.section	.nv.constant0._ZN10layer_norm13ln_bwd_kernelINS_13Kernel_traitsI13__nv_bfloat16S2_S2_S2_fjLj2560ELj1ELj1ELj4ELj8ENS_18Kernel_traits_baseILj2560ES2_S2_S2_S2_fjLj128EEEEELb1ELb1ELb0ELb1EEEvNS_9BwdParamsE,"a",@progbits
	.sectionflags	@""
	.align	4
.nv.constant0._ZN10layer_norm13ln_bwd_kernelINS_13Kernel_traitsI13__nv_bfloat16S2_S2_S2_fjLj2560ELj1ELj1ELj4ELj8ENS_18Kernel_traits_baseILj2560ES2_S2_S2_S2_fjLj128EEEEELb1ELb1ELb0ELb1EEEvNS_9BwdParamsE:
	.zero		1192


//--------------------- .nv.constant0._ZN10layer_norm22ln_bwd_finalize_kernelINS_22Kernel_traits_finalizeILj2560E13__nv_bfloat16S2_S2_S2_fjLb1ELj1024ELj4ENS_18Kernel_traits_baseILj2560ES2_S2_S2_S2_fjLj1024EEEEELb1ELb0EEEvNS_9BwdParamsE --------------------------
	.section	.nv.constant0._ZN10layer_norm22ln_bwd_finalize_kernelINS_22Kernel_traits_finalizeILj2560E13__nv_bfloat16S2_S2_S2_fjLb1ELj1024ELj4ENS_18Kernel_traits_baseILj2560ES2_S2_S2_S2_fjLj1024EEEEELb1ELb0EEEvNS_9BwdParamsE,"a",@progbits
	.sectionflags	@""
	.align	4
.nv.constant0._ZN10layer_norm22ln_bwd_finalize_kernelINS_22Kernel_traits_finalizeILj2560E13__nv_bfloat16S2_S2_S2_fjLb1ELj1024ELj4ENS_18Kernel_traits_baseILj2560ES2_S2_S2_S2_fjLj1024EEEEELb1ELb0EEEvNS_9BwdParamsE:
	.zero		1192


//--------------------- .nv.constant0._ZN10layer_norm13ln_bwd_kernelINS_13Kernel_traitsI13__nv_bfloat16S2_S2_S2_fjLj2560ELj1ELj1ELj4ELj8ENS_18Kernel_traits_baseILj2560ES2_S2_S2_S2_fjLj128EEEEELb1ELb1ELb1ELb0EEEvNS_9BwdParamsE --------------------------
	.section	.nv.constant0._ZN10layer_norm13ln_bwd_kernelINS_13Kernel_traitsI13__nv_bfloat16S2_S2_S2_fjLj2560ELj1ELj1ELj4ELj8ENS_18Kernel_traits_baseILj2560ES2_S2_S2_S2_fjLj128EEEEELb1ELb1ELb1ELb0EEEvNS_9BwdParamsE,"a",@progbits
	.sectionflags	@""
	.align	4
.nv.constant0._ZN10layer_norm13ln_bwd_kernelINS_13Kernel_traitsI13__nv_bfloat16S2_S2_S2_fjLj2560ELj1ELj1ELj4ELj8ENS_18Kernel_traits_baseILj2560ES2_S2_S2_S2_fjLj128EEEEELb1ELb1ELb1ELb0EEEvNS_9BwdParamsE:
	.zero		1192


//--------------------- .nv.constant0._ZN10layer_norm22ln_bwd_finalize_kernelINS_22Kernel_traits_finalizeILj2560E13__nv_bfloat16S2_S2_S2_fjLb1ELj1024ELj4ENS_18Kernel_traits_baseILj2560ES2_S2_S2_S2_fjLj1024EEEEELb1ELb1EEEvNS_9BwdParamsE --------------------------
	.section	.nv.constant0._ZN10layer_norm22ln_bwd_finalize_kernelINS_22Kernel_traits_finalizeILj2560E13__nv_bfloat16S2_S2_S2_fjLb1ELj1024ELj4ENS_18Kernel_traits_baseILj2560ES2_S2_S2_S2_fjLj1024EEEEELb1ELb1EEEvNS_9BwdParamsE,"a",@progbits
	.sectionflags	@""
	.align	4
.nv.constant0._ZN10layer_norm22ln_bwd_finalize_kernelINS_22Kernel_traits_finalizeILj2560E13__nv_bfloat16S2_S2_S2_fjLb1ELj1024ELj4ENS_18Kernel_traits_baseILj2560ES2_S2_S2_S2_fjLj1024EEEEELb1ELb1EEEvNS_9BwdParamsE:
	.zero		1192


//--------------------- .nv.constant0._ZN10layer_norm13ln_bwd_kernelINS_13Kernel_traitsI13__nv_bfloat16S2_S2_S2_fjLj2560ELj1ELj1ELj4ELj8ENS_18Kernel_traits_baseILj2560ES2_S2_S2_S2_fjLj128EEEEELb1ELb1ELb1ELb1EEEvNS_9BwdParamsE --------------------------
	.section	.nv.constant0._ZN10layer_norm13ln_bwd_kernelINS_13Kernel_traitsI13__nv_bfloat16S2_S2_S2_fjLj2560ELj1ELj1ELj4ELj8ENS_18Kernel_traits_baseILj2560ES2_S2_S2_S2_fjLj128EEEEELb1ELb1ELb1ELb1EEEvNS_9BwdParamsE,"a",@progbits
	.sectionflags	@""
	.align	4
.nv.constant0._ZN10layer_norm13ln_bwd_kernelINS_13Kernel_traitsI13__nv_bfloat16S2_S2_S2_fjLj2560ELj1ELj1ELj4ELj8ENS_18Kernel_traits_baseILj2560ES2_S2_S2_S2_fjLj128EEEEELb1ELb1ELb1ELb1EEEvNS_9BwdParamsE:
	.zero		1192


//--------------------- .nv.constant0._ZN10layer_norm13ln_bwd_kernelINS_13Kernel_traitsI6__halfS2_S2_S2_fjLj2560ELj1ELj1ELj4ELj8ENS_18Kernel_traits_baseILj2560ES2_S2_S2_S2_fjLj128EEEEELb0ELb0ELb0ELb0EEEvNS_9BwdParamsE --------------------------
	.section	.nv.constant0._ZN10layer_norm13ln_bwd_kernelINS_13Kernel_traitsI6__halfS2_S2_S2_fjLj2560ELj1ELj1ELj4ELj8ENS_18Kernel_traits_baseILj2560ES2_S2_S2_S2_fjLj128EEEEELb0ELb0ELb0ELb0EEEvNS_9BwdParamsE,"a",@progbits
	.sectionflags	@""
	.align	4
.nv.constant0._ZN10layer_norm13ln_bwd_kernelINS_13Kernel_traitsI6__halfS2_S2_S2_fjLj2560ELj1ELj1ELj4ELj8ENS_18Kernel_traits_baseILj2560ES2_S2_S2_S2_fjLj128EEEEELb0ELb0ELb0ELb0EEEvNS_9BwdParamsE:
	.zero		1192


//--------------------- .nv.constant0._ZN10layer_norm13ln_bwd_kernelINS_13Kernel_traitsI6__halfS2_S2_S2_fjLj2560ELj1ELj1ELj4ELj8ENS_18Kernel_traits_baseILj2560ES2_S2_S2_S2_fjLj128EEEEELb0ELb0ELb0ELb1EEEvNS_9BwdParamsE --------------------------
	.section	.nv.constant0._ZN10layer_norm13ln_bwd_kernelINS_13Kernel_traitsI6__halfS2_S2_S2_fjLj2560ELj1ELj1ELj4ELj8ENS_18Kernel_traits_baseILj2560ES2_S2_S2_S2_fjLj128EEEEELb0ELb0ELb0ELb1EEEvNS_9BwdParamsE,"a",@progbits
	.sectionflags	@""
	.align	4
.nv.constant0._ZN10layer_norm13ln_bwd_kernelINS_13Kernel_traitsI6__halfS2_S2_S2_fjLj2560ELj1ELj1ELj4ELj8ENS_18Kernel_traits_baseILj2560ES2_S2_S2_S2_fjLj128EEEEELb0ELb0ELb0ELb1EEEvNS_9BwdParamsE:
	.zero		1192


//--------------------- .nv.constant0._ZN10layer_norm13ln_bwd_kernelINS_13Kernel_traitsI6__halfS2_S2_S2_fjLj2560ELj1ELj1ELj4ELj8ENS_18Kernel_traits_baseILj2560ES2_S2_S2_S2_fjLj128EEEEELb0ELb0ELb1ELb0EEEvNS_9BwdParamsE --------------------------
	.section	.nv.constant0._ZN10layer_norm13ln_bwd_kernelINS_13Kernel_traitsI6__halfS2_S2_S2_fjLj2560ELj1ELj1ELj4ELj8ENS_18Kernel_traits_baseILj2560ES2_S2_S2_S2_fjLj128EEEEELb0ELb0ELb1ELb0EEEvNS_9BwdParamsE,"a",@progbits
	.sectionflags	@""
	.align	4
.nv.constant0._ZN10layer_norm13ln_bwd_kernelINS_13Kernel_traitsI6__halfS2_S2_S2_fjLj2560ELj1ELj1ELj4ELj8ENS_18Kernel_traits_baseILj2560ES2_S2_S2_S2_fjLj128EEEEELb0ELb0ELb1ELb0EEEvNS_9BwdParamsE:
	.zero		1192


//--------------------- .nv.constant0._ZN10layer_norm13ln_bwd_kernelINS_13Kernel_traitsI6__halfS2_S2_S2_fjLj2560ELj1ELj1ELj4ELj8ENS_18Kernel_traits_baseILj2560ES2_S2_S2_S2_fjLj128EEEEELb0ELb0ELb1ELb1EEEvNS_9BwdParamsE --------------------------
	.section	.nv.constant0._ZN10layer_norm13ln_bwd_kernelINS_13Kernel_traitsI6__halfS2_S2_S2_fjLj2560ELj1ELj1ELj4ELj8ENS_18Kernel_traits_baseILj2560ES2_S2_S2_S2_fjLj128EEEEELb0ELb0ELb1ELb1EEEvNS_9BwdParamsE,"a",@progbits
	.sectionflags	@""
	.align	4
.nv.constant0._ZN10layer_norm13ln_bwd_kernelINS_13Kernel_traitsI6__halfS2_S2_S2_fjLj2560ELj1ELj1ELj4ELj8ENS_18Kernel_traits_baseILj2560ES2_S2_S2_S2_fjLj128EEEEELb0ELb0ELb1ELb1EEEvNS_9BwdParamsE:
	.zero		1192


//--------------------- .nv.constant0._ZN10layer_norm13ln_bwd_kernelINS_13Kernel_traitsI6__halfS2_S2_S2_fjLj2560ELj1ELj1ELj4ELj8ENS_18Kernel_traits_baseILj2560ES2_S2_S2_S2_fjLj128EEEEELb0ELb1ELb0ELb0EEEvNS_9BwdParamsE --------------------------
	.section	.nv.constant0._ZN10layer_norm13ln_bwd_kernelINS_13Kernel_traitsI6__halfS2_S2_S2_fjLj2560ELj1ELj1ELj4ELj8ENS_18Kernel_traits_baseILj2560ES2_S2_S2_S2_fjLj128EEEEELb0ELb1ELb0ELb0EEEvNS_9BwdParamsE,"a",@progbits
	.sectionflags	@""
	.align	4
.nv.constant0._ZN10layer_norm13ln_bwd_kernelINS_13Kernel_traitsI6__halfS2_S2_S2_fjLj2560ELj1ELj1ELj4ELj8ENS_18Kernel_traits_baseILj2560ES2_S2_S2_S2_fjLj128EEEEELb0ELb1ELb0ELb0EEEvNS_9BwdParamsE:
	.zero		1192


//--------------------- .nv.constant0._ZN10layer_norm13ln_bwd_kernelINS_13Kernel_traitsI6__halfS2_S2_S2_fjLj2560ELj1ELj1ELj4ELj8ENS_18Kernel_traits_baseILj2560ES2_S2_S2_S2_fjLj128EEEEELb0ELb1ELb0ELb1EEEvNS_9BwdParamsE --------------------------
	.section	.nv.constant0._ZN10layer_norm13ln_bwd_kernelINS_13Kernel_traitsI6__halfS2_S2_S2_fjLj2560ELj1ELj1ELj4ELj8ENS_18Kernel_traits_baseILj2560ES2_S2_S2_S2_fjLj128EEEEELb0ELb1ELb0ELb1EEEvNS_9BwdParamsE,"a",@progbits
	.sectionflags	@""
	.align	4
.nv.constant0._ZN10layer_norm13ln_bwd_kernelINS_13Kernel_traitsI6__halfS2_S2_S2_fjLj2560ELj1ELj1ELj4ELj8ENS_18Kernel_traits_baseILj2560ES2_S2_S2_S2_fjLj128EEEEELb0ELb1ELb0ELb1EEEvNS_9BwdParamsE:
	.zero		1192


//--------------------- .nv.constant0._ZN10layer_norm13ln_bwd_kernelINS_13Kernel_traitsI6__halfS2_S2_S2_fjLj2560ELj1ELj1ELj4ELj8ENS_18Kernel_traits_baseILj2560ES2_S2_S2_S2_fjLj128EEEEELb0ELb1ELb1ELb0EEEvNS_9BwdParamsE --------------------------
	.section	.nv.constant0._ZN10layer_norm13ln_bwd_kernelINS_13Kernel_traitsI6__halfS2_S2_S2_fjLj2560ELj1ELj1ELj4ELj8ENS_18Kernel_traits_baseILj2560ES2_S2_S2_S2_fjLj128EEEEELb0ELb1ELb1ELb0EEEvNS_9BwdParamsE,"a",@progbits
	.sectionflags	@""
	.align	4
.nv.constant0._ZN10layer_norm13ln_bwd_kernelINS_13Kernel_traitsI6__halfS2_S2_S2_fjLj2560ELj1ELj1ELj4ELj8ENS_18Kernel_traits_baseILj2560ES2_S2_S2_S2_fjLj128EEEEELb0ELb1ELb1ELb0EEEvNS_9BwdParamsE:
	.zero		1192


//--------------------- .nv.constant0._ZN10layer_norm13ln_bwd_kernelINS_13Kernel_traitsI6__halfS2_S2_S2_fjLj2560ELj1ELj1ELj4ELj8ENS_18Kernel_traits_baseILj2560ES2_S2_S2_S2_fjLj128EEEEELb0ELb1ELb1ELb1EEEvNS_9BwdParamsE --------------------------
	.section	.nv.constant0._ZN10layer_norm13ln_bwd_kernelINS_13Kernel_traitsI6__halfS2_S2_S2_fjLj2560ELj1ELj1ELj4ELj8ENS_18Kernel_traits_baseILj2560ES2_S2_S2_S2_fjLj128EEEEELb0ELb1ELb1ELb1EEEvNS_9BwdParamsE,"a",@progbits
	.sectionflags	@""
	.align	4
.nv.constant0._ZN10layer_norm13ln_bwd_kernelINS_13Kernel_traitsI6__halfS2_S2_S2_fjLj2560ELj1ELj1ELj4ELj8ENS_18Kernel_traits_baseILj2560ES2_S2_S2_S2_fjLj128EEEEELb0ELb1ELb1ELb1EEEvNS_9BwdParamsE:
	.zero		1192


//--------------------- .nv.constant0._ZN10layer_norm13ln_bwd_kernelINS_13Kernel_traitsI6__halfS2_S2_S2_fjLj2560ELj1ELj1ELj4ELj8ENS_18Kernel_traits_baseILj2560ES2_S2_S2_S2_fjLj128EEEEELb1ELb0ELb0ELb0EEEvNS_9BwdParamsE --------------------------
	.section	.nv.constant0._ZN10layer_norm13ln_bwd_kernelINS_13Kernel_traitsI6__halfS2_S2_S2_fjLj2560ELj1ELj1ELj4ELj8ENS_18Kernel_traits_baseILj2560ES2_S2_S2_S2_fjLj128EEEEELb1ELb0ELb0ELb0EEEvNS_9BwdParamsE,"a",@progbits
	.sectionflags	@""
	.align	4
.nv.constant0._ZN10layer_norm13ln_bwd_kernelINS_13Kernel_traitsI6__halfS2_S2_S2_fjLj2560ELj1ELj1ELj4ELj8ENS_18Kernel_traits_baseILj2560ES2_S2_S2_S2_fjLj128EEEEELb1ELb0ELb0ELb0EEEvNS_9BwdParamsE:
	.zero		1192


//--------------------- .nv.constant0._ZN10layer_norm13ln_bwd_kernelINS_13Kernel_traitsI6__halfS2_S2_S2_fjLj2560ELj1ELj1ELj4ELj8ENS_18Kernel_traits_baseILj2560ES2_S2_S2_S2_fjLj128EEEEELb1ELb0ELb0ELb1EEEvNS_9BwdParamsE --------------------------
	.section	.nv.constant0._ZN10layer_norm13ln_bwd_kernelINS_13Kernel_traitsI6__halfS2_S2_S2_fjLj2560ELj1ELj1ELj4ELj8ENS_18Kernel_traits_baseILj2560ES2_S2_S2_S2_fjLj128EEEEELb1ELb0ELb0ELb1EEEvNS_9BwdParamsE,"a",@progbits
	.sectionflags	@""
	.align	4
.nv.constant0._ZN10layer_norm13ln_bwd_kernelINS_13Kernel_traitsI6__halfS2_S2_S2_fjLj2560ELj1ELj1ELj4ELj8ENS_18Kernel_traits_baseILj2560ES2_S2_S2_S2_fjLj128EEEEELb1ELb0ELb0ELb1EEEvNS_9BwdParamsE:
	.zero		1192


//--------------------- .nv.constant0._ZN10layer_norm22ln_bwd_finalize_kernelINS_22Kernel_traits_finalizeILj2560E6__halfS2_S2_S2_fjLb0ELj1024ELj4ENS_18Kernel_traits_baseILj2560ES2_S2_S2_S2_fjLj1024EEEEELb0ELb0EEEvNS_9BwdParamsE --------------------------
	.section	.nv.constant0._ZN10layer_norm22ln_bwd_finalize_kernelINS_22Kernel_traits_finalizeILj2560E6__halfS2_S2_S2_fjLb0ELj1024ELj4ENS_18Kernel_traits_baseILj2560ES2_S2_S2_S2_fjLj1024EEEEELb0ELb0EEEvNS_9BwdParamsE,"a",@progbits
	.sectionflags	@""
	.align	4
.nv.constant0._ZN10layer_norm22ln_bwd_finalize_kernelINS_22Kernel_traits_finalizeILj2560E6__halfS2_S2_S2_fjLb0ELj1024ELj4ENS_18Kernel_traits_baseILj2560ES2_S2_S2_S2_fjLj1024EEEEELb0ELb0EEEvNS_9BwdParamsE:
	.zero		1192


//--------------------- .nv.constant0._ZN10layer_norm13ln_bwd_kernelINS_13Kernel_traitsI6__halfS2_S2_S2_fjLj2560ELj1ELj1ELj4ELj8ENS_18Kernel_traits_baseILj2560ES2_S2_S2_S2_fjLj128EEEEELb1ELb0ELb1ELb0EEEvNS_9BwdParamsE --------------------------
	.section	.nv.constant0._ZN10layer_norm13ln_bwd_kernelINS_13Kernel_traitsI6__halfS2_S2_S2_fjLj2560ELj1ELj1ELj4ELj8ENS_18Kernel_traits_baseILj2560ES2_S2_S2_S2_fjLj128EEEEELb1ELb0ELb1ELb0EEEvNS_9BwdParamsE,"a",@progbits
	.sectionflags	@""
	.align	4
.nv.constant0._ZN10layer_norm13ln_bwd_kernelINS_13Kernel_traitsI6__halfS2_S2_S2_fjLj2560ELj1ELj1ELj4ELj8ENS_18Kernel_traits_baseILj2560ES2_S2_S2_S2_fjLj128EEEEELb1ELb0ELb1ELb0EEEvNS_9BwdParamsE:
	.zero		1192


//--------------------- .nv.constant0._ZN10layer_norm22ln_bwd_finalize_kernelINS_22Kernel_traits_finalizeILj2560E6__halfS2_S2_S2_fjLb0ELj1024ELj4ENS_18Kernel_traits_baseILj2560ES2_S2_S2_S2_fjLj1024EEEEELb0ELb1EEEvNS_9BwdParamsE --------------------------
	.section	.nv.constant0._ZN10layer_norm22ln_bwd_finalize_kernelINS_22Kernel_traits_finalizeILj2560E6__halfS2_S2_S2_fjLb0ELj1024ELj4ENS_18Kernel_traits_baseILj2560ES2_S2_S2_S2_fjLj1024EEEEELb0ELb1EEEvNS_9BwdParamsE,"a",@progbits
	.sectionflags	@""
	.align	4
.nv.constant0._ZN10layer_norm22ln_bwd_finalize_kernelINS_22Kernel_traits_finalizeILj2560E6__halfS2_S2_S2_fjLb0ELj1024ELj4ENS_18Kernel_traits_baseILj2560ES2_S2_S2_S2_fjLj1024EEEEELb0ELb1EEEvNS_9BwdParamsE:
	.zero		1192


//--------------------- .nv.constant0._ZN10layer_norm13ln_bwd_kernelINS_13Kernel_traitsI6__halfS2_S2_S2_fjLj2560ELj1ELj1ELj4ELj8ENS_18Kernel_traits_baseILj2560ES2_S2_S2_S2_fjLj128EEEEELb1ELb0ELb1ELb1EEEvNS_9BwdParamsE --------------------------
	.section	.nv.constant0._ZN10layer_norm13ln_bwd_kernelINS_13Kernel_traitsI6__halfS2_S2_S2_fjLj2560ELj1ELj1ELj4ELj8ENS_18Kernel_traits_baseILj2560ES2_S2_S2_S2_fjLj128EEEEELb1ELb0ELb1ELb1EEEvNS_9BwdParamsE,"a",@progbits
	.sectionflags	@""
	.align	4
.nv.constant0._ZN10layer_norm13ln_bwd_kernelINS_13Kernel_traitsI6__halfS2_S2_S2_fjLj2560ELj1ELj1ELj4ELj8ENS_18Kernel_traits_baseILj2560ES2_S2_S2_S2_fjLj128EEEEELb1ELb0ELb1ELb1EEEvNS_9BwdParamsE:
	.zero		1192


//--------------------- .nv.constant0._ZN10layer_norm13ln_bwd_kernelINS_13Kernel_traitsI6__halfS2_S2_S2_fjLj2560ELj1ELj1ELj4ELj8ENS_18Kernel_traits_baseILj2560ES2_S2_S2_S2_fjLj128EEEEELb1ELb1ELb0ELb0EEEvNS_9BwdParamsE --------------------------
	.section	.nv.constant0._ZN10layer_norm13ln_bwd_kernelINS_13Kernel_traitsI6__halfS2_S2_S2_fjLj2560ELj1ELj1ELj4ELj8ENS_18Kernel_traits_baseILj2560ES2_S2_S2_S2_fjLj128EEEEELb1ELb1ELb0ELb0EEEvNS_9BwdParamsE,"a",@progbits
	.sectionflags	@""
	.align	4
.nv.constant0._ZN10layer_norm13ln_bwd_kernelINS_13Kernel_traitsI6__halfS2_S2_S2_fjLj2560ELj1ELj1ELj4ELj8ENS_18Kernel_traits_baseILj2560ES2_S2_S2_S2_fjLj128EEEEELb1ELb1ELb0ELb0EEEvNS_9BwdParamsE:
	.zero		1192


//--------------------- .nv.constant0._ZN10layer_norm13ln_bwd_kernelINS_13Kernel_traitsI6__halfS2_S2_S2_fjLj2560ELj1ELj1ELj4ELj8ENS_18Kernel_traits_baseILj2560ES2_S2_S2_S2_fjLj128EEEEELb1ELb1ELb0ELb1EEEvNS_9BwdParamsE --------------------------
	.section	.nv.constant0._ZN10layer_norm13ln_bwd_kernelINS_13Kernel_traitsI6__halfS2_S2_S2_fjLj2560ELj1ELj1ELj4ELj8ENS_18Kernel_traits_baseILj2560ES2_S2_S2_S2_fjLj128EEEEELb1ELb1ELb0ELb1EEEvNS_9BwdParamsE,"a",@progbits
	.sectionflags	@""
	.align	4
.nv.constant0._ZN10layer_norm13ln_bwd_kernelINS_13Kernel_traitsI6__halfS2_S2_S2_fjLj2560ELj1ELj1ELj4ELj8ENS_18Kernel_traits_baseILj2560ES2_S2_S2_S2_fjLj128EEEEELb1ELb1ELb0ELb1EEEvNS_9BwdParamsE:
	.zero		1192


//--------------------- .nv.constant0._ZN10layer_norm22ln_bwd_finalize_kernelINS_22Kernel_traits_finalizeILj2560E6__halfS2_S2_S2_fjLb1ELj1024ELj4ENS_18Kernel_traits_baseILj2560ES2_S2_S2_S2_fjLj1024EEEEELb1ELb0EEEvNS_9BwdParamsE --------------------------
	.section	.nv.constant0._ZN10layer_norm22ln_bwd_finalize_kernelINS_22Kernel_traits_finalizeILj2560E6__halfS2_S2_S2_fjLb1ELj1024ELj4ENS_18Kernel_traits_baseILj2560ES2_S2_S2_S2_fjLj1024EEEEELb1ELb0EEEvNS_9BwdParamsE,"a",@progbits
	.sectionflags	@""
	.align	4
.nv.constant0._ZN10layer_norm22ln_bwd_finalize_kernelINS_22Kernel_traits_finalizeILj2560E6__halfS2_S2_S2_fjLb1ELj1024ELj4ENS_18Kernel_traits_baseILj2560ES2_S2_S2_S2_fjLj1024EEEEELb1ELb0EEEvNS_9BwdParamsE:
	.zero		1192


//--------------------- .nv.constant0._ZN10layer_norm13ln_bwd_kernelINS_13Kernel_traitsI6__halfS2_S2_S2_fjLj2560ELj1ELj1ELj4ELj8ENS_18Kernel_traits_baseILj2560ES2_S2_S2_S2_fjLj128EEEEELb1ELb1ELb1ELb0EEEvNS_9BwdParamsE --------------------------
	.section	.nv.constant0._ZN10layer_norm13ln_bwd_kernelINS_13Kernel_traitsI6__halfS2_S2_S2_fjLj2560ELj1ELj1ELj4ELj8ENS_18Kernel_traits_baseILj2560ES2_S2_S2_S2_fjLj128EEEEELb1ELb1ELb1ELb0EEEvNS_9BwdParamsE,"a",@progbits
	.sectionflags	@""
	.align	4
.nv.constant0._ZN10layer_norm13ln_bwd_kernelINS_13Kernel_traitsI6__halfS2_S2_S2_fjLj2560ELj1ELj1ELj4ELj8ENS_18Kernel_traits_baseILj2560ES2_S2_S2_S2_fjLj128EEEEELb1ELb1ELb1ELb0EEEvNS_9BwdParamsE:
	.zero		1192


//--------------------- .nv.constant0._ZN10layer_norm22ln_bwd_finalize_kernelINS_22Kernel_traits_finalizeILj2560E6__halfS2_S2_S2_fjLb1ELj1024ELj4ENS_18Kernel_traits_baseILj2560ES2_S2_S2_S2_fjLj1024EEEEELb1ELb1EEEvNS_9BwdParamsE --------------------------
	.section	.nv.constant0._ZN10layer_norm22ln_bwd_finalize_kernelINS_22Kernel_traits_finalizeILj2560E6__halfS2_S2_S2_fjLb1ELj1024ELj4ENS_18Kernel_traits_baseILj2560ES2_S2_S2_S2_fjLj1024EEEEELb1ELb1EEEvNS_9BwdParamsE,"a",@progbits
	.sectionflags	@""
	.align	4
.nv.constant0._ZN10layer_norm22ln_bwd_finalize_kernelINS_22Kernel_traits_finalizeILj2560E6__halfS2_S2_S2_fjLb1ELj1024ELj4ENS_18Kernel_traits_baseILj2560ES2_S2_S2_S2_fjLj1024EEEEELb1ELb1EEEvNS_9BwdParamsE:
	.zero		1192


//--------------------- .nv.constant0._ZN10layer_norm13ln_bwd_kernelINS_13Kernel_traitsI6__halfS2_S2_S2_fjLj2560ELj1ELj1ELj4ELj8ENS_18Kernel_traits_baseILj2560ES2_S2_S2_S2_fjLj128EEEEELb1ELb1ELb1ELb1EEEvNS_9BwdParamsE --------------------------
	.section	.nv.constant0._ZN10layer_norm13ln_bwd_kernelINS_13Kernel_traitsI6__halfS2_S2_S2_fjLj2560ELj1ELj1ELj4ELj8ENS_18Kernel_traits_baseILj2560ES2_S2_S2_S2_fjLj128EEEEELb1ELb1ELb1ELb1EEEvNS_9BwdParamsE,"a",@progbits
	.sectionflags	@""
	.align	4
.nv.constant0._ZN10layer_norm13ln_bwd_kernelINS_13Kernel_traitsI6__halfS2_S2_S2_fjLj2560ELj1ELj1ELj4ELj8ENS_18Kernel_traits_baseILj2560ES2_S2_S2_S2_fjLj128EEEEELb1ELb1ELb1ELb1EEEvNS_9BwdParamsE:
	.zero		1192


//--------------------- .nv.constant0._ZN10layer_norm13ln_bwd_kernelINS_13Kernel_traitsIf13__nv_bfloat16S2_S2_fjLj2560ELj1ELj1ELj4ELj8ENS_18Kernel_traits_baseILj2560EfS2_S2_S2_fjLj128EEEEELb0ELb0ELb0ELb0EEEvNS_9BwdParamsE --------------------------
	.section	.nv.constant0._ZN10layer_norm13ln_bwd_kernelINS_13Kernel_traitsIf13__nv_bfloat16S2_S2_fjLj2560ELj1ELj1ELj4ELj8ENS_18Kernel_traits_baseILj2560EfS2_S2_S2_fjLj128EEEEELb0ELb0ELb0ELb0EEEvNS_9BwdParamsE,"a",@progbits
	.sectionflags	@""
	.align	4
.nv.constant0._ZN10layer_norm13ln_bwd_kernelINS_13Kernel_traitsIf13__nv_bfloat16S2_S2_fjLj2560ELj1ELj1ELj4ELj8ENS_18Kernel_traits_baseILj2560EfS2_S2_S2_fjLj128EEEEELb0ELb0ELb0ELb0EEEvNS_9BwdParamsE:
	.zero		1192


//--------------------- .nv.constant0._ZN10layer_norm13ln_bwd_kernelINS_13Kernel_traitsIf13__nv_bfloat16S2_S2_fjLj2560ELj1ELj1ELj4ELj8ENS_18Kernel_traits_baseILj2560EfS2_S2_S2_fjLj128EEEEELb0ELb0ELb0ELb1EEEvNS_9BwdParamsE --------------------------
	.section	.nv.constant0._ZN10layer_norm13ln_bwd_kernelINS_13Kernel_traitsIf13__nv_bfloat16S2_S2_fjLj2560ELj1ELj1ELj4ELj8ENS_18Kernel_traits_baseILj2560EfS2_S2_S2_fjLj128EEEEELb0ELb0ELb0ELb1EEEvNS_9BwdParamsE,"a",@progbits
	.sectionflags	@""
	.align	4
.nv.constant0._ZN10layer_norm13ln_bwd_kernelINS_13Kernel_traitsIf13__nv_bfloat16S2_S2_fjLj2560ELj1ELj1ELj4ELj8ENS_18Kernel_traits_baseILj2560EfS2_S2_S2_fjLj128EEEEELb0ELb0ELb0ELb1EEEvNS_9BwdParamsE:
	.zero		1192


//--------------------- .nv.constant0._ZN10layer_norm13ln_bwd_kernelINS_13Kernel_traitsIf13__nv_bfloat16S2_S2_fjLj2560ELj1ELj1ELj4ELj8ENS_18Kernel_traits_baseILj2560EfS2_S2_S2_fjLj128EEEEELb0ELb0ELb1ELb0EEEvNS_9BwdParamsE --------------------------
	.section	.nv.constant0._ZN10layer_norm13ln_bwd_kernelINS_13Kernel_traitsIf13__nv_bfloat16S2_S2_fjLj2560ELj1ELj1ELj4ELj8ENS_18Kernel_traits_baseILj2560EfS2_S2_S2_fjLj128EEEEELb0ELb0ELb1ELb0EEEvNS_9BwdParamsE,"a",@progbits
	.sectionflags	@""
	.align	4
.nv.constant0._ZN10layer_norm13ln_bwd_kernelINS_13Kernel_traitsIf13__nv_bfloat16S2_S2_fjLj2560ELj1ELj1ELj4ELj8ENS_18Kernel_traits_baseILj2560EfS2_S2_S2_fjLj128EEEEELb0ELb0ELb1ELb0EEEvNS_9BwdParamsE:
	.zero		1192


//--------------------- .nv.constant0._ZN10layer_norm13ln_bwd_kernelINS_13Kernel_traitsIf13__nv_bfloat16S2_S2_fjLj2560ELj1ELj1ELj4ELj8ENS_18Kernel_traits_baseILj2560EfS2_S2_S2_fjLj128EEEEELb0ELb0ELb1ELb1EEEvNS_9BwdParamsE --------------------------
	.section	.nv.constant0._ZN10layer_norm13ln_bwd_kernelINS_13Kernel_traitsIf13__nv_bfloat16S2_S2_fjLj2560ELj1ELj1ELj4ELj8ENS_18Kernel_traits_baseILj2560EfS2_S2_S2_fjLj128EEEEELb0ELb0ELb1ELb1EEEvNS_9BwdParamsE,"a",@progbits
	.sectionflags	@""
	.align	4
.nv.constant0._ZN10layer_norm13ln_bwd_kernelINS_13Kernel_traitsIf13__nv_bfloat16S2_S2_fjLj2560ELj1ELj1ELj4ELj8ENS_18Kernel_traits_baseILj2560EfS2_S2_S2_fjLj128EEEEELb0ELb0ELb1ELb1EEEvNS_9BwdParamsE:
	.zero		1192


//--------------------- .nv.constant0._ZN10layer_norm13ln_bwd_kernelINS_13Kernel_traitsIf13__nv_bfloat16S2_S2_fjLj2560ELj1ELj1ELj4ELj8ENS_18Kernel_traits_baseILj2560EfS2_S2_S2_fjLj128EEEEELb0ELb1ELb0ELb0EEEvNS_9BwdParamsE --------------------------
	.section	.nv.constant0._ZN10layer_norm13ln_bwd_kernelINS_13Kernel_traitsIf13__nv_bfloat16S2_S2_fjLj2560ELj1ELj1ELj4ELj8ENS_18Kernel_traits_baseILj2560EfS2_S2_S2_fjLj128EEEEELb0ELb1ELb0ELb0EEEvNS_9BwdParamsE,"a",@progbits
	.sectionflags	@""
	.align	4
.nv.constant0._ZN10layer_norm13ln_bwd_kernelINS_13Kernel_traitsIf13__nv_bfloat16S2_S2_fjLj2560ELj1ELj1ELj4ELj8ENS_18Kernel_traits_baseILj2560EfS2_S2_S2_fjLj128EEEEELb0ELb1ELb0ELb0EEEvNS_9BwdParamsE:
	.zero		1192


//--------------------- .nv.constant0._ZN10layer_norm13ln_bwd_kernelINS_13Kernel_traitsIf13__nv_bfloat16S2_S2_fjLj2560ELj1ELj1ELj4ELj8ENS_18Kernel_traits_baseILj2560EfS2_S2_S2_fjLj128EEEEELb0ELb1ELb0ELb1EEEvNS_9BwdParamsE --------------------------
	.section	.nv.constant0._ZN10layer_norm13ln_bwd_kernelINS_13Kernel_traitsIf13__nv_bfloat16S2_S2_fjLj2560ELj1ELj1ELj4ELj8ENS_18Kernel_traits_baseILj2560EfS2_S2_S2_fjLj128EEEEELb0ELb1ELb0ELb1EEEvNS_9BwdParamsE,"a",@progbits
	.sectionflags	@""
	.align	4
.nv.constant0._ZN10layer_norm13ln_bwd_kernelINS_13Kernel_traitsIf13__nv_bfloat16S2_S2_fjLj2560ELj1ELj1ELj4ELj8ENS_18Kernel_traits_baseILj2560EfS2_S2_S2_fjLj128EEEEELb0ELb1ELb0ELb1EEEvNS_9BwdParamsE:
	.zero		1192


//--------------------- .nv.constant0._ZN10layer_norm13ln_bwd_kernelINS_13Kernel_traitsIf13__nv_bfloat16S2_S2_fjLj2560ELj1ELj1ELj4ELj8ENS_18Kernel_traits_baseILj2560EfS2_S2_S2_fjLj128EEEEELb0ELb1ELb1ELb0EEEvNS_9BwdParamsE --------------------------
	.section	.nv.constant0._ZN10layer_norm13ln_bwd_kernelINS_13Kernel_traitsIf13__nv_bfloat16S2_S2_fjLj2560ELj1ELj1ELj4ELj8ENS_18Kernel_traits_baseILj2560EfS2_S2_S2_fjLj128EEEEELb0ELb1ELb1ELb0EEEvNS_9BwdParamsE,"a",@progbits
	.sectionflags	@""
	.align	4
.nv.constant0._ZN10layer_norm13ln_bwd_kernelINS_13Kernel_traitsIf13__nv_bfloat16S2_S2_fjLj2560ELj1ELj1ELj4ELj8ENS_18Kernel_traits_baseILj2560EfS2_S2_S2_fjLj128EEEEELb0ELb1ELb1ELb0EEEvNS_9BwdParamsE:
	.zero		1192


//--------------------- .nv.constant0._ZN10layer_norm13ln_bwd_kernelINS_13Kernel_traitsIf13__nv_bfloat16S2_S2_fjLj2560ELj1ELj1ELj4ELj8ENS_18Kernel_traits_baseILj2560EfS2_S2_S2_fjLj128EEEEELb0ELb1ELb1ELb1EEEvNS_9BwdParamsE --------------------------
	.section	.nv.constant0._ZN10layer_norm13ln_bwd_kernelINS_13Kernel_traitsIf13__nv_bfloat16S2_S2_fjLj2560ELj1ELj1ELj4ELj8ENS_18Kernel_traits_baseILj2560EfS2_S2_S2_fjLj128EEEEELb0ELb1ELb1ELb1EEEvNS_9BwdParamsE,"a",@progbits
	.sectionflags	@""
	.align	4
.nv.constant0._ZN10layer_norm13ln_bwd_kernelINS_13Kernel_traitsIf13__nv_bfloat16S2_S2_fjLj2560ELj1ELj1ELj4ELj8ENS_18Kernel_traits_baseILj2560EfS2_S2_S2_fjLj128EEEEELb0ELb1ELb1ELb1EEEvNS_9BwdParamsE:
	.zero		1192


//--------------------- .nv.constant0._ZN10layer_norm13ln_bwd_kernelINS_13Kernel_traitsIf13__nv_bfloat16S2_S2_fjLj2560ELj1ELj1ELj4ELj8ENS_18Kernel_traits_baseILj2560EfS2_S2_S2_fjLj128EEEEELb1ELb0ELb0ELb0EEEvNS_9BwdParamsE --------------------------
	.section	.nv.constant0._ZN10layer_norm13ln_bwd_kernelINS_13Kernel_traitsIf13__nv_bfloat16S2_S2_fjLj2560ELj1ELj1ELj4ELj8ENS_18Kernel_traits_baseILj2560EfS2_S2_S2_fjLj128EEEEELb1ELb0ELb0ELb0EEEvNS_9BwdParamsE,"a",@progbits
	.sectionflags	@""
	.align	4
.nv.constant0._ZN10layer_norm13ln_bwd_kernelINS_13Kernel_traitsIf13__nv_bfloat16S2_S2_fjLj2560ELj1ELj1ELj4ELj8ENS_18Kernel_traits_baseILj2560EfS2_S2_S2_fjLj128EEEEELb1ELb0ELb0ELb0EEEvNS_9BwdParamsE:
	.zero		1192


//--------------------- .nv.constant0._ZN10layer_norm13ln_bwd_kernelINS_13Kernel_traitsIf13__nv_bfloat16S2_S2_fjLj2560ELj1ELj1ELj4ELj8ENS_18Kernel_traits_baseILj2560EfS2_S2_S2_fjLj128EEEEELb1ELb0ELb0ELb1EEEvNS_9BwdParamsE --------------------------
	.section	.nv.constant0._ZN10layer_norm13ln_bwd_kernelINS_13Kernel_traitsIf13__nv_bfloat16S2_S2_fjLj2560ELj1ELj1ELj4ELj8ENS_18Kernel_traits_baseILj2560EfS2_S2_S2_fjLj128EEEEELb1ELb0ELb0ELb1EEEvNS_9BwdParamsE,"a",@progbits
	.sectionflags	@""
	.align	4
.nv.constant0._ZN10layer_norm13ln_bwd_kernelINS_13Kernel_traitsIf13__nv_bfloat16S2_S2_fjLj2560ELj1ELj1ELj4ELj8ENS_18Kernel_traits_baseILj2560EfS2_S2_S2_fjLj128EEEEELb1ELb0ELb0ELb1EEEvNS_9BwdParamsE:
	.zero		1192


//--------------------- .nv.constant0._ZN10layer_norm22ln_bwd_finalize_kernelINS_22Kernel_traits_finalizeILj2560Ef13__nv_bfloat16S2_S2_fjLb0ELj1024ELj4ENS_18Kernel_traits_baseILj2560EfS2_S2_S2_fjLj1024EEEEELb0ELb0EEEvNS_9BwdParamsE --------------------------
	.section	.nv.constant0._ZN10layer_norm22ln_bwd_finalize_kernelINS_22Kernel_traits_finalizeILj2560Ef13__nv_bfloat16S2_S2_fjLb0ELj1024ELj4ENS_18Kernel_traits_baseILj2560EfS2_S2_S2_fjLj1024EEEEELb0ELb0EEEvNS_9BwdParamsE,"a",@progbits
	.sectionflags	@""
	.align	4
.nv.constant0._ZN10layer_norm22ln_bwd_finalize_kernelINS_22Kernel_traits_finalizeILj2560Ef13__nv_bfloat16S2_S2_fjLb0ELj1024ELj4ENS_18Kernel_traits_baseILj2560EfS2_S2_S2_fjLj1024EEEEELb0ELb0EEEvNS_9BwdParamsE:
	.zero		1192


//--------------------- .nv.constant0._ZN10layer_norm13ln_bwd_kernelINS_13Kernel_traitsIf13__nv_bfloat16S2_S2_fjLj2560ELj1ELj1ELj4ELj8ENS_18Kernel_traits_baseILj2560EfS2_S2_S2_fjLj128EEEEELb1ELb0ELb1ELb0EEEvNS_9BwdParamsE --------------------------
	.section	.nv.constant0._ZN10layer_norm13ln_bwd_kernelINS_13Kernel_traitsIf13__nv_bfloat16S2_S2_fjLj2560ELj1ELj1ELj4ELj8ENS_18Kernel_traits_baseILj2560EfS2_S2_S2_fjLj128EEEEELb1ELb0ELb1ELb0EEEvNS_9BwdParamsE,"a",@progbits
	.sectionflags	@""
	.align	4
.nv.constant0._ZN10layer_norm13ln_bwd_kernelINS_13Kernel_traitsIf13__nv_bfloat16S2_S2_fjLj2560ELj1ELj1ELj4ELj8ENS_18Kernel_traits_baseILj2560EfS2_S2_S2_fjLj128EEEEELb1ELb0ELb1ELb0EEEvNS_9BwdParamsE:
	.zero		1192


//--------------------- .nv.constant0._ZN10layer_norm22ln_bwd_finalize_kernelINS_22Kernel_traits_finalizeILj2560Ef13__nv_bfloat16S2_S2_fjLb0ELj1024ELj4ENS_18Kernel_traits_baseILj2560EfS2_S2_S2_fjLj1024EEEEELb0ELb1EEEvNS_9BwdParamsE --------------------------
	.section	.nv.constant0._ZN10layer_norm22ln_bwd_finalize_kernelINS_22Kernel_traits_finalizeILj2560Ef13__nv_bfloat16S2_S2_fjLb0ELj1024ELj4ENS_18Kernel_traits_baseILj2560EfS2_S2_S2_fjLj1024EEEEELb0ELb1EEEvNS_9BwdParamsE,"a",@progbits
	.sectionflags	@""
	.align	4
.nv.constant0._ZN10layer_norm22ln_bwd_finalize_kernelINS_22Kernel_traits_finalizeILj2560Ef13__nv_bfloat16S2_S2_fjLb0ELj1024ELj4ENS_18Kernel_traits_baseILj2560EfS2_S2_S2_fjLj1024EEEEELb0ELb1EEEvNS_9BwdParamsE:
	.zero		1192


//--------------------- .nv.constant0._ZN10layer_norm13ln_bwd_kernelINS_13Kernel_traitsIf13__nv_bfloat16S2_S2_fjLj2560ELj1ELj1ELj4ELj8ENS_18Kernel_traits_baseILj2560EfS2_S2_S2_fjLj128EEEEELb1ELb0ELb1ELb1EEEvNS_9BwdParamsE --------------------------
	.section	.nv.constant0._ZN10layer_norm13ln_bwd_kernelINS_13Kernel_traitsIf13__nv_bfloat16S2_S2_fjLj2560ELj1ELj1ELj4ELj8ENS_18Kernel_traits_baseILj2560EfS2_S2_S2_fjLj128EEEEELb1ELb0ELb1ELb1EEEvNS_9BwdParamsE,"a",@progbits
	.sectionflags	@""
	.align	4
.nv.constant0._ZN10layer_norm13ln_bwd_kernelINS_13Kernel_traitsIf13__nv_bfloat16S2_S2_fjLj2560ELj1ELj1ELj4ELj8ENS_18Kernel_traits_baseILj2560EfS2_S2_S2_fjLj128EEEEELb1ELb0ELb1ELb1EEEvNS_9BwdParamsE:
	.zero		1192


//--------------------- .nv.constant0._ZN10layer_norm13ln_bwd_kernelINS_13Kernel_traitsIf13__nv_bfloat16S2_S2_fjLj2560ELj1ELj1ELj4ELj8ENS_18Kernel_traits_baseILj2560EfS2_S2_S2_fjLj128EEEEELb1ELb1ELb0ELb0EEEvNS_9BwdParamsE --------------------------
	.section	.nv.constant0._ZN10layer_norm13ln_bwd_kernelINS_13Kernel_traitsIf13__nv_bfloat16S2_S2_fjLj2560ELj1ELj1ELj4ELj8ENS_18Kernel_traits_baseILj2560EfS2_S2_S2_fjLj128EEEEELb1ELb1ELb0ELb0EEEvNS_9BwdParamsE,"a",@progbits
	.sectionflags	@""
	.align	4
.nv.constant0._ZN10layer_norm13ln_bwd_kernelINS_13Kernel_traitsIf13__nv_bfloat16S2_S2_fjLj2560ELj1ELj1ELj4ELj8ENS_18Kernel_traits_baseILj2560EfS2_S2_S2_fjLj128EEEEELb1ELb1ELb0ELb0EEEvNS_9BwdParamsE:
	.zero		1192


//--------------------- .nv.constant0._ZN10layer_norm13ln_bwd_kernelINS_13Kernel_traitsIf13__nv_bfloat16S2_S2_fjLj2560ELj1ELj1ELj4ELj8ENS_18Kernel_traits_baseILj2560EfS2_S2_S2_fjLj128EEEEELb1ELb1ELb0ELb1EEEvNS_9BwdParamsE --------------------------
	.section	.nv.constant0._ZN10layer_norm13ln_bwd_kernelINS_13Kernel_traitsIf13__nv_bfloat16S2_S2_fjLj2560ELj1ELj1ELj4ELj8ENS_18Kernel_traits_baseILj2560EfS2_S2_S2_fjLj128EEEEELb1ELb1ELb0ELb1EEEvNS_9BwdParamsE,"a",@progbits
	.sectionflags	@""
	.align	4
.nv.constant0._ZN10layer_norm13ln_bwd_kernelINS_13Kernel_traitsIf13__nv_bfloat16S2_S2_fjLj2560ELj1ELj1ELj4ELj8ENS_18Kernel_traits_baseILj2560EfS2_S2_S2_fjLj128EEEEELb1ELb1ELb0ELb1EEEvNS_9BwdParamsE:
	.zero		1192


//--------------------- .nv.constant0._ZN10layer_norm22ln_bwd_finalize_kernelINS_22Kernel_traits_finalizeILj2560Ef13__nv_bfloat16S2_S2_fjLb1ELj1024ELj4ENS_18Kernel_traits_baseILj2560EfS2_S2_S2_fjLj1024EEEEELb1ELb0EEEvNS_9BwdParamsE --------------------------
	.section	.nv.constant0._ZN10layer_norm22ln_bwd_finalize_kernelINS_22Kernel_traits_finalizeILj2560Ef13__nv_bfloat16S2_S2_fjLb1ELj1024ELj4ENS_18Kernel_traits_baseILj2560EfS2_S2_S2_fjLj1024EEEEELb1ELb0EEEvNS_9BwdParamsE,"a",@progbits
	.sectionflags	@""
	.align	4
.nv.constant0._ZN10layer_norm22ln_bwd_finalize_kernelINS_22Kernel_traits_finalizeILj2560Ef13__nv_bfloat16S2_S2_fjLb1ELj1024ELj4ENS_18Kernel_traits_baseILj2560EfS2_S2_S2_fjLj1024EEEEELb1ELb0EEEvNS_9BwdParamsE:
	.zero		1192


//--------------------- .nv.constant0._ZN10layer_norm13ln_bwd_kernelINS_13Kernel_traitsIf13__nv_bfloat16S2_S2_fjLj2560ELj1ELj1ELj4ELj8ENS_18Kernel_traits_baseILj2560EfS2_S2_S2_fjLj128EEEEELb1ELb1ELb1ELb0EEEvNS_9BwdParamsE --------------------------
	.section	.nv.constant0._ZN10layer_norm13ln_bwd_kernelINS_13Kernel_traitsIf13__nv_bfloat16S2_S2_fjLj2560ELj1ELj1ELj4ELj8ENS_18Kernel_traits_baseILj2560EfS2_S2_S2_fjLj128EEEEELb1ELb1ELb1ELb0EEEvNS_9BwdParamsE,"a",@progbits
	.sectionflags	@""
	.align	4
.nv.constant0._ZN10layer_norm13ln_bwd_kernelINS_13Kernel_traitsIf13__nv_bfloat16S2_S2_fjLj2560ELj1ELj1ELj4ELj8ENS_18Kernel_traits_baseILj2560EfS2_S2_S2_fjLj128EEEEELb1ELb1ELb1ELb0EEEvNS_9BwdParamsE:
	.zero		1192


//--------------------- .nv.constant0._ZN10layer_norm22ln_bwd_finalize_kernelINS_22Kernel_traits_finalizeILj2560Ef13__nv_bfloat16S2_S2_fjLb1ELj1024ELj4ENS_18Kernel_traits_baseILj2560EfS2_S2_S2_fjLj1024EEEEELb1ELb1EEEvNS_9BwdParamsE --------------------------
	.section	.nv.constant0._ZN10layer_norm22ln_bwd_finalize_kernelINS_22Kernel_traits_finalizeILj2560Ef13__nv_bfloat16S2_S2_fjLb1ELj1024ELj4ENS_18Kernel_traits_baseILj2560EfS2_S2_S2_fjLj1024EEEEELb1ELb1EEEvNS_9BwdParamsE,"a",@progbits
	.sectionflags	@""
	.align	4
.nv.constant0._ZN10layer_norm22ln_bwd_finalize_kernelINS_22Kernel_traits_finalizeILj2560Ef13__nv_bfloat16S2_S2_fjLb1ELj1024ELj4ENS_18Kernel_traits_baseILj2560EfS2_S2_S2_fjLj1024EEEEELb1ELb1EEEvNS_9BwdParamsE:
	.zero		1192


//--------------------- .nv.constant0._ZN10layer_norm13ln_bwd_kernelINS_13Kernel_traitsIf13__nv_bfloat16S2_S2_fjLj2560ELj1ELj1ELj4ELj8ENS_18Kernel_traits_baseILj2560EfS2_S2_S2_fjLj128EEEEELb1ELb1ELb1ELb1EEEvNS_9BwdParamsE --------------------------
	.section	.nv.constant0._ZN10layer_norm13ln_bwd_kernelINS_13Kernel_traitsIf13__nv_bfloat16S2_S2_fjLj2560ELj1ELj1ELj4ELj8ENS_18Kernel_traits_baseILj2560EfS2_S2_S2_fjLj128EEEEELb1ELb1ELb1ELb1EEEvNS_9BwdParamsE,"a",@progbits
	.sectionflags	@""
	.align	4
.nv.constant0._ZN10layer_norm13ln_bwd_kernelINS_13Kernel_traitsIf13__nv_bfloat16S2_S2_fjLj2560ELj1ELj1ELj4ELj8ENS_18Kernel_traits_baseILj2560EfS2_S2_S2_fjLj128EEEEELb1ELb1ELb1ELb1EEEvNS_9BwdParamsE:
	.zero		1192


//--------------------- .nv.constant0._ZN10layer_norm13ln_bwd_kernelINS_13Kernel_traitsI13__nv_bfloat16S2_fS2_fjLj2560ELj1ELj1ELj4ELj8ENS_18Kernel_traits_baseILj2560ES2_S2_fS2_fjLj128EEEEELb0ELb0ELb0ELb0EEEvNS_9BwdParamsE --------------------------
	.section	.nv.constant0._ZN10layer_norm13ln_bwd_kernelINS_13Kernel_traitsI13__nv_bfloat16S2_fS2_fjLj2560ELj1ELj1ELj4ELj8ENS_18Kernel_traits_baseILj2560ES2_S2_fS2_fjLj128EEEEELb0ELb0ELb0ELb0EEEvNS_9BwdParamsE,"a",@progbits
	.sectionflags	@""
	.align	4
.nv.constant0._ZN10layer_norm13ln_bwd_kernelINS_13Kernel_traitsI13__nv_bfloat16S2_fS2_fjLj2560ELj1ELj1ELj4ELj8ENS_18Kernel_traits_baseILj2560ES2_S2_fS2_fjLj128EEEEELb0ELb0ELb0ELb0EEEvNS_9BwdParamsE:
	.zero		1192


//--------------------- .nv.constant0._ZN10layer_norm13ln_bwd_kernelINS_13Kernel_traitsI13__nv_bfloat16S2_fS2_fjLj2560ELj1ELj1ELj4ELj8ENS_18Kernel_traits_baseILj2560ES2_S2_fS2_fjLj128EEEEELb0ELb0ELb0ELb1EEEvNS_9BwdParamsE --------------------------
	.section	.nv.constant0._ZN10layer_norm13ln_bwd_kernelINS_13Kernel_traitsI13__nv_bfloat16S2_fS2_fjLj2560ELj1ELj1ELj4ELj8ENS_18Kernel_traits_baseILj2560ES2_S2_fS2_fjLj128EEEEELb0ELb0ELb0ELb1EEEvNS_9BwdParamsE,"a",@progbits
	.sectionflags	@""
	.align	4
.nv.constant0._ZN10layer_norm13ln_bwd_kernelINS_13Kernel_traitsI13__nv_bfloat16S2_fS2_fjLj2560ELj1ELj1ELj4ELj8ENS_18Kernel_traits_baseILj2560ES2_S2_fS2_fjLj128EEEEELb0ELb0ELb0ELb1EEEvNS_9BwdParamsE:
	.zero		1192


//--------------------- .nv.constant0._ZN10layer_norm13ln_bwd_kernelINS_13Kernel_traitsI13__nv_bfloat16S2_fS2_fjLj2560ELj1ELj1ELj4ELj8ENS_18Kernel_traits_baseILj2560ES2_S2_fS2_fjLj128EEEEELb0ELb0ELb1ELb0EEEvNS_9BwdParamsE --------------------------
	.section	.nv.constant0._ZN10layer_norm13ln_bwd_kernelINS_13Kernel_traitsI13__nv_bfloat16S2_fS2_fjLj2560ELj1ELj1ELj4ELj8ENS_18Kernel_traits_baseILj2560ES2_S2_fS2_fjLj128EEEEELb0ELb0ELb1ELb0EEEvNS_9BwdParamsE,"a",@progbits
	.sectionflags	@""
	.align	4
.nv.constant0._ZN10layer_norm13ln_bwd_kernelINS_13Kernel_traitsI13__nv_bfloat16S2_fS2_fjLj2560ELj1ELj1ELj4ELj8ENS_18Kernel_traits_baseILj2560ES2_S2_fS2_fjLj128EEEEELb0ELb0ELb1ELb0EEEvNS_9BwdParamsE:
	.zero		1192


//--------------------- .nv.constant0._ZN10layer_norm13ln_bwd_kernelINS_13Kernel_traitsI13__nv_bfloat16S2_fS2_fjLj2560ELj1ELj1ELj4ELj8ENS_18Kernel_traits_baseILj2560ES2_S2_fS2_fjLj128EEEEELb0ELb0ELb1ELb1EEEvNS_9BwdParamsE --------------------------
	.section	.nv.constant0._ZN10layer_norm13ln_bwd_kernelINS_13Kernel_traitsI13__nv_bfloat16S2_fS2_fjLj2560ELj1ELj1ELj4ELj8ENS_18Kernel_traits_baseILj2560ES2_S2_fS2_fjLj128EEEEELb0ELb0ELb1ELb1EEEvNS_9BwdParamsE,"a",@progbits
	.sectionflags	@""
	.align	4
.nv.constant0._ZN10layer_norm13ln_bwd_kernelINS_13Kernel_traitsI13__nv_bfloat16S2_fS2_fjLj2560ELj1ELj1ELj4ELj8ENS_18Kernel_traits_baseILj2560ES2_S2_fS2_fjLj128EEEEELb0ELb0ELb1ELb1EEEvNS_9BwdParamsE:
	.zero		1192


//--------------------- .nv.constant0._ZN10layer_norm13ln_bwd_kernelINS_13Kernel_traitsI13__nv_bfloat16S2_fS2_fjLj2560ELj1ELj1ELj4ELj8ENS_18Kernel_traits_baseILj2560ES2_S2_fS2_fjLj128EEEEELb0ELb1ELb0ELb0EEEvNS_9BwdParamsE --------------------------
	.section	.nv.constant0._ZN10layer_norm13ln_bwd_kernelINS_13Kernel_traitsI13__nv_bfloat16S2_fS2_fjLj2560ELj1ELj1ELj4ELj8ENS_18Kernel_traits_baseILj2560ES2_S2_fS2_fjLj128EEEEELb0ELb1ELb0ELb0EEEvNS_9BwdParamsE,"a",@progbits
	.sectionflags	@""
	.align	4
.nv.constant0._ZN10layer_norm13ln_bwd_kernelINS_13Kernel_traitsI13__nv_bfloat16S2_fS2_fjLj2560ELj1ELj1ELj4ELj8ENS_18Kernel_traits_baseILj2560ES2_S2_fS2_fjLj128EEEEELb0ELb1ELb0ELb0EEEvNS_9BwdParamsE:
	.zero		1192


//--------------------- .nv.constant0._ZN10layer_norm13ln_bwd_kernelINS_13Kernel_traitsI13__nv_bfloat16S2_fS2_fjLj2560ELj1ELj1ELj4ELj8ENS_18Kernel_traits_baseILj2560ES2_S2_fS2_fjLj128EEEEELb0ELb1ELb0ELb1EEEvNS_9BwdParamsE --------------------------
	.section	.nv.constant0._ZN10layer_norm13ln_bwd_kernelINS_13Kernel_traitsI13__nv_bfloat16S2_fS2_fjLj2560ELj1ELj1ELj4ELj8ENS_18Kernel_traits_baseILj2560ES2_S2_fS2_fjLj128EEEEELb0ELb1ELb0ELb1EEEvNS_9BwdParamsE,"a",@progbits
	.sectionflags	@""
	.align	4
.nv.constant0._ZN10layer_norm13ln_bwd_kernelINS_13Kernel_traitsI13__nv_bfloat16S2_fS2_fjLj2560ELj1ELj1ELj4ELj8ENS_18Kernel_traits_baseILj2560ES2_S2_fS2_fjLj128EEEEELb0ELb1ELb0ELb1EEEvNS_9BwdParamsE:
	.zero		1192


//--------------------- .nv.constant0._ZN10layer_norm13ln_bwd_kernelINS_13Kernel_traitsI13__nv_bfloat16S2_fS2_fjLj2560ELj1ELj1ELj4ELj8ENS_18Kernel_traits_baseILj2560ES2_S2_fS2_fjLj128EEEEELb0ELb1ELb1ELb0EEEvNS_9BwdParamsE --------------------------
	.section	.nv.constant0._ZN10layer_norm13ln_bwd_kernelINS_13Kernel_traitsI13__nv_bfloat16S2_fS2_fjLj2560ELj1ELj1ELj4ELj8ENS_18Kernel_traits_baseILj2560ES2_S2_fS2_fjLj128EEEEELb0ELb1ELb1ELb0EEEvNS_9BwdParamsE,"a",@progbits
	.sectionflags	@""
	.align	4
.nv.constant0._ZN10layer_norm13ln_bwd_kernelINS_13Kernel_traitsI13__nv_bfloat16S2_fS2_fjLj2560ELj1ELj1ELj4ELj8ENS_18Kernel_traits_baseILj2560ES2_S2_fS2_fjLj128EEEEELb0ELb1ELb1ELb0EEEvNS_9BwdParamsE:
	.zero		1192


//--------------------- .nv.constant0._ZN10layer_norm13ln_bwd_kernelINS_13Kernel_traitsI13__nv_bfloat16S2_fS2_fjLj2560ELj1ELj1ELj4ELj8ENS_18Kernel_traits_baseILj2560ES2_S2_fS2_fjLj128EEEEELb0ELb1ELb1ELb1EEEvNS_9BwdParamsE --------------------------
	.section	.nv.constant0._ZN10layer_norm13ln_bwd_kernelINS_13Kernel_traitsI13__nv_bfloat16S2_fS2_fjLj2560ELj1ELj1ELj4ELj8ENS_18Kernel_traits_baseILj2560ES2_S2_fS2_fjLj128EEEEELb0ELb1ELb1ELb1EEEvNS_9BwdParamsE,"a",@progbits
	.sectionflags	@""
	.align	4
.nv.constant0._ZN10layer_norm13ln_bwd_kernelINS_13Kernel_traitsI13__nv_bfloat16S2_fS2_fjLj2560ELj1ELj1ELj4ELj8ENS_18Kernel_traits_baseILj2560ES2_S2_fS2_fjLj128EEEEELb0ELb1ELb1ELb1EEEvNS_9BwdParamsE:
	.zero		1192


//--------------------- .nv.constant0._ZN10layer_norm13ln_bwd_kernelINS_13Kernel_traitsI13__nv_bfloat16S2_fS2_fjLj2560ELj1ELj1ELj4ELj8ENS_18Kernel_traits_baseILj2560ES2_S2_fS2_fjLj128EEEEELb1ELb0ELb0ELb0EEEvNS_9BwdParamsE --------------------------
	.section	.nv.constant0._ZN10layer_norm13ln_bwd_kernelINS_13Kernel_traitsI13__nv_bfloat16S2_fS2_fjLj2560ELj1ELj1ELj4ELj8ENS_18Kernel_traits_baseILj2560ES2_S2_fS2_fjLj128EEEEELb1ELb0ELb0ELb0EEEvNS_9BwdParamsE,"a",@progbits
	.sectionflags	@""
	.align	4
.nv.constant0._ZN10layer_norm13ln_bwd_kernelINS_13Kernel_traitsI13__nv_bfloat16S2_fS2_fjLj2560ELj1ELj1ELj4ELj8ENS_18Kernel_traits_baseILj2560ES2_S2_fS2_fjLj128EEEEELb1ELb0ELb0ELb0EEEvNS_9BwdParamsE:
	.zero		1192


//--------------------- .nv.constant0._ZN10layer_norm13ln_bwd_kernelINS_13Kernel_traitsI13__nv_bfloat16S2_fS2_fjLj2560ELj1ELj1ELj4ELj8ENS_18Kernel_traits_baseILj2560ES2_S2_fS2_fjLj128EEEEELb1ELb0ELb0ELb1EEEvNS_9BwdParamsE --------------------------
	.section	.nv.constant0._ZN10layer_norm13ln_bwd_kernelINS_13Kernel_traitsI13__nv_bfloat16S2_fS2_fjLj2560ELj1ELj1ELj4ELj8ENS_18Kernel_traits_baseILj2560ES2_S2_fS2_fjLj128EEEEELb1ELb0ELb0ELb1EEEvNS_9BwdParamsE,"a",@progbits
	.sectionflags	@""
	.align	4
.nv.constant0._ZN10layer_norm13ln_bwd_kernelINS_13Kernel_traitsI13__nv_bfloat16S2_fS2_fjLj2560ELj1ELj1ELj4ELj8ENS_18Kernel_traits_baseILj2560ES2_S2_fS2_fjLj128EEEEELb1ELb0ELb0ELb1EEEvNS_9BwdParamsE:
	.zero		1192


//--------------------- .nv.constant0._ZN10layer_norm22ln_bwd_finalize_kernelINS_22Kernel_traits_finalizeILj2560E13__nv_bfloat16S2_fS2_fjLb0ELj1024ELj4ENS_18Kernel_traits_baseILj2560ES2_S2_fS2_fjLj1024EEEEELb0ELb0EEEvNS_9BwdParamsE --------------------------
	.section	.nv.constant0._ZN10layer_norm22ln_bwd_finalize_kernelINS_22Kernel_traits_finalizeILj2560E13__nv_bfloat16S2_fS2_fjLb0ELj1024ELj4ENS_18Kernel_traits_baseILj2560ES2_S2_fS2_fjLj1024EEEEELb0ELb0EEEvNS_9BwdParamsE,"a",@progbits
	.sectionflags	@""
	.align	4
.nv.constant0._ZN10layer_norm22ln_bwd_finalize_kernelINS_22Kernel_traits_finalizeILj2560E13__nv_bfloat16S2_fS2_fjLb0ELj1024ELj4ENS_18Kernel_traits_baseILj2560ES2_S2_fS2_fjLj1024EEEEELb0ELb0EEEvNS_9BwdParamsE:
	.zero		1192


//--------------------- .nv.constant0._ZN10layer_norm13ln_bwd_kernelINS_13Kernel_traitsI13__nv_bfloat16S2_fS2_fjLj2560ELj1ELj1ELj4ELj8ENS_18Kernel_traits_baseILj2560ES2_S2_fS2_fjLj128EEEEELb1ELb0ELb1ELb0EEEvNS_9BwdParamsE --------------------------
	.section	.nv.constant0._ZN10layer_norm13ln_bwd_kernelINS_13Kernel_traitsI13__nv_bfloat16S2_fS2_fjLj2560ELj1ELj1ELj4ELj8ENS_18Kernel_traits_baseILj2560ES2_S2_fS2_fjLj128EEEEELb1ELb0ELb1ELb0EEEvNS_9BwdParamsE,"a",@progbits
	.sectionflags	@""
	.align	4
.nv.constant0._ZN10layer_norm13ln_bwd_kernelINS_13Kernel_traitsI13__nv_bfloat16S2_fS2_fjLj2560ELj1ELj1ELj4ELj8ENS_18Kernel_traits_baseILj2560ES2_S2_fS2_fjLj128EEEEELb1ELb0ELb1ELb0EEEvNS_9BwdParamsE:
	.zero		1192


//--------------------- .nv.constant0._ZN10layer_norm22ln_bwd_finalize_kernelINS_22Kernel_traits_finalizeILj2560E13__nv_bfloat16S2_fS2_fjLb0ELj1024ELj4ENS_18Kernel_traits_baseILj2560ES2_S2_fS2_fjLj1024EEEEELb0ELb1EEEvNS_9BwdParamsE --------------------------
	.section	.nv.constant0._ZN10layer_norm22ln_bwd_finalize_kernelINS_22Kernel_traits_finalizeILj2560E13__nv_bfloat16S2_fS2_fjLb0ELj1024ELj4ENS_18Kernel_traits_baseILj2560ES2_S2_fS2_fjLj1024EEEEELb0ELb1EEEvNS_9BwdParamsE,"a",@progbits
	.sectionflags	@""
	.align	4
.nv.constant0._ZN10layer_norm22ln_bwd_finalize_kernelINS_22Kernel_traits_finalizeILj2560E13__nv_bfloat16S2_fS2_fjLb0ELj1024ELj4ENS_18Kernel_traits_baseILj2560ES2_S2_fS2_fjLj1024EEEEELb0ELb1EEEvNS_9BwdParamsE:
	.zero		1192


//--------------------- .nv.constant0._ZN10layer_norm13ln_bwd_kernelINS_13Kernel_traitsI13__nv_bfloat16S2_fS2_fjLj2560ELj1ELj1ELj4ELj8ENS_18Kernel_traits_baseILj2560ES2_S2_fS2_fjLj128EEEEELb1ELb0ELb1ELb1EEEvNS_9BwdParamsE --------------------------
	.section	.nv.constant0._ZN10layer_norm13ln_bwd_kernelINS_13Kernel_traitsI13__nv_bfloat16S2_fS2_fjLj2560ELj1ELj1ELj4ELj8ENS_18Kernel_traits_baseILj2560ES2_S2_fS2_fjLj128EEEEELb1ELb0ELb1ELb1EEEvNS_9BwdParamsE,"a",@progbits
	.sectionflags	@""
	.align	4
.nv.constant0._ZN10layer_norm13ln_bwd_kernelINS_13Kernel_traitsI13__nv_bfloat16S2_fS2_fjLj2560ELj1ELj1ELj4ELj8ENS_18Kernel_traits_baseILj2560ES2_S2_fS2_fjLj128EEEEELb1ELb0ELb1ELb1EEEvNS_9BwdParamsE:
	.zero		1192


//--------------------- .nv.constant0._ZN10layer_norm13ln_bwd_kernelINS_13Kernel_traitsI13__nv_bfloat16S2_fS2_fjLj2560ELj1ELj1ELj4ELj8ENS_18Kernel_traits_baseILj2560ES2_S2_fS2_fjLj128EEEEELb1ELb1ELb0ELb0EEEvNS_9BwdParamsE --------------------------
	.section	.nv.constant0._ZN10layer_norm13ln_bwd_kernelINS_13Kernel_traitsI13__nv_bfloat16S2_fS2_fjLj2560ELj1ELj1ELj4ELj8ENS_18Kernel_traits_baseILj2560ES2_S2_fS2_fjLj128EEEEELb1ELb1ELb0ELb0EEEvNS_9BwdParamsE,"a",@progbits
	.sectionflags	@""
	.align	4
.nv.constant0._ZN10layer_norm13ln_bwd_kernelINS_13Kernel_traitsI13__nv_bfloat16S2_fS2_fjLj2560ELj1ELj1ELj4ELj8ENS_18Kernel_traits_baseILj2560ES2_S2_fS2_fjLj128EEEEELb1ELb1ELb0ELb0EEEvNS_9BwdParamsE:
	.zero		1192


//--------------------- .nv.constant0._ZN10layer_norm13ln_bwd_kernelINS_13Kernel_traitsI13__nv_bfloat16S2_fS2_fjLj2560ELj1ELj1ELj4ELj8ENS_18Kernel_traits_baseILj2560ES2_S2_fS2_fjLj128EEEEELb1ELb1ELb0ELb1EEEvNS_9BwdParamsE --------------------------
	.section	.nv.constant0._ZN10layer_norm13ln_bwd_kernelINS_13Kernel_traitsI13__nv_bfloat16S2_fS2_fjLj2560ELj1ELj1ELj4ELj8ENS_18Kernel_traits_baseILj2560ES2_S2_fS2_fjLj128EEEEELb1ELb1ELb0ELb1EEEvNS_9BwdParamsE,"a",@progbits
	.sectionflags	@""
	.align	4
.nv.constant0._ZN10layer_norm13ln_bwd_kernelINS_13Kernel_traitsI13__nv_bfloat16S2_fS2_fjLj2560ELj1ELj1ELj4ELj8ENS_18Kernel_traits_baseILj2560ES2_S2_fS2_fjLj128EEEEELb1ELb1ELb0ELb1EEEvNS_9BwdParamsE:
	.zero		1192


//--------------------- .nv.constant0._ZN10layer_norm22ln_bwd_finalize_kernelINS_22Kernel_traits_finalizeILj2560E13__nv_bfloat16S2_fS2_fjLb1ELj1024ELj4ENS_18Kernel_traits_baseILj2560ES2_S2_fS2_fjLj1024EEEEELb1ELb0EEEvNS_9BwdParamsE --------------------------
	.section	.nv.constant0._ZN10layer_norm22ln_bwd_finalize_kernelINS_22Kernel_traits_finalizeILj2560E13__nv_bfloat16S2_fS2_fjLb1ELj1024ELj4ENS_18Kernel_traits_baseILj2560ES2_S2_fS2_fjLj1024EEEEELb1ELb0EEEvNS_9BwdParamsE,"a",@progbits
	.sectionflags	@""
	.align	4
.nv.constant0._ZN10layer_norm22ln_bwd_finalize_kernelINS_22Kernel_traits_finalizeILj2560E13__nv_bfloat16S2_fS2_fjLb1ELj1024ELj4ENS_18Kernel_traits_baseILj2560ES2_S2_fS2_fjLj1024EEEEELb1ELb0EEEvNS_9BwdParamsE:
	.zero		1192


//--------------------- .nv.constant0._ZN10layer_norm13ln_bwd_kernelINS_13Kernel_traitsI13__nv_bfloat16S2_fS2_fjLj2560ELj1ELj1ELj4ELj8ENS_18Kernel_traits_baseILj2560ES2_S2_fS2_fjLj128EEEEELb1ELb1ELb1ELb0EEEvNS_9BwdParamsE --------------------------
	.section	.nv.constant0._ZN10layer_norm13ln_bwd_kernelINS_13Kernel_traitsI13__nv_bfloat16S2_fS2_fjLj2560ELj1ELj1ELj4ELj8ENS_18Kernel_traits_baseILj2560ES2_S2_fS2_fjLj128EEEEELb1ELb1ELb1ELb0EEEvNS_9BwdParamsE,"a",@progbits
	.sectionflags	@""
	.align	4
.nv.constant0._ZN10layer_norm13ln_bwd_kernelINS_13Kernel_traitsI13__nv_bfloat16S2_fS2_fjLj2560ELj1ELj1ELj4ELj8ENS_18Kernel_traits_baseILj2560ES2_S2_fS2_fjLj128EEEEELb1ELb1ELb1ELb0EEEvNS_9BwdParamsE:
	.zero		1192


//--------------------- .nv.constant0._ZN10layer_norm22ln_bwd_finalize_kernelINS_22Kernel_traits_finalizeILj2560E13__nv_bfloat16S2_fS2_fjLb1ELj1024ELj4ENS_18Kernel_traits_baseILj2560ES2_S2_fS2_fjLj1024EEEEELb1ELb1EEEvNS_9BwdParamsE --------------------------
	.section	.nv.constant0._ZN10layer_norm22ln_bwd_finalize_kernelINS_22Kernel_traits_finalizeILj2560E13__nv_bfloat16S2_fS2_fjLb1ELj1024ELj4ENS_18Kernel_traits_baseILj2560ES2_S2_fS2_fjLj1024EEEEELb1ELb1EEEvNS_9BwdParamsE,"a",@progbits
	.sectionflags	@""
	.align	4
.nv.constant0._ZN10layer_norm22ln_bwd_finalize_kernelINS_22Kernel_traits_finalizeILj2560E13__nv_bfloat16S2_fS2_fjLb1ELj1024ELj4ENS_18Kernel_traits_baseILj2560ES2_S2_fS2_fjLj1024EEEEELb1ELb1EEEvNS_9BwdParamsE:
	.zero		1192


//--------------------- .nv.constant0._ZN10layer_norm13ln_bwd_kernelINS_13Kernel_traitsI13__nv_bfloat16S2_fS2_fjLj2560ELj1ELj1ELj4ELj8ENS_18Kernel_traits_baseILj2560ES2_S2_fS2_fjLj128EEEEELb1ELb1ELb1ELb1EEEvNS_9BwdParamsE --------------------------
	.section	.nv.constant0._ZN10layer_norm13ln_bwd_kernelINS_13Kernel_traitsI13__nv_bfloat16S2_fS2_fjLj2560ELj1ELj1ELj4ELj8ENS_18Kernel_traits_baseILj2560ES2_S2_fS2_fjLj128EEEEELb1ELb1ELb1ELb1EEEvNS_9BwdParamsE,"a",@progbits
	.sectionflags	@""
	.align	4
.nv.constant0._ZN10layer_norm13ln_bwd_kernelINS_13Kernel_traitsI13__nv_bfloat16S2_fS2_fjLj2560ELj1ELj1ELj4ELj8ENS_18Kernel_traits_baseILj2560ES2_S2_fS2_fjLj128EEEEELb1ELb1ELb1ELb1EEEvNS_9BwdParamsE:
	.zero		1192


//--------------------- .nv.constant0._ZN10layer_norm13ln_bwd_kernelINS_13Kernel_traitsIf13__nv_bfloat16fS2_fjLj2560ELj1ELj1ELj4ELj8ENS_18Kernel_traits_baseILj2560EfS2_fS2_fjLj128EEEEELb0ELb0ELb0ELb0EEEvNS_9BwdParamsE --------------------------
	.section	.nv.constant0._ZN10layer_norm13ln_bwd_kernelINS_13Kernel_traitsIf13__nv_bfloat16fS2_fjLj2560ELj1ELj1ELj4ELj8ENS_18Kernel_traits_baseILj2560EfS2_fS2_fjLj128EEEEELb0ELb0ELb0ELb0EEEvNS_9BwdParamsE,"a",@progbits
	.sectionflags	@""
	.align	4
.nv.constant0._ZN10layer_norm13ln_bwd_kernelINS_13Kernel_traitsIf13__nv_bfloat16fS2_fjLj2560ELj1ELj1ELj4ELj8ENS_18Kernel_traits_baseILj2560EfS2_fS2_fjLj128EEEEELb0ELb0ELb0ELb0EEEvNS_9BwdParamsE:
	.zero		1192


//--------------------- .nv.constant0._ZN10layer_norm13ln_bwd_kernelINS_13Kernel_traitsIf13__nv_bfloat16fS2_fjLj2560ELj1ELj1ELj4ELj8ENS_18Kernel_traits_baseILj2560EfS2_fS2_fjLj128EEEEELb0ELb0ELb0ELb1EEEvNS_9BwdParamsE --------------------------
	.section	.nv.constant0._ZN10layer_norm13ln_bwd_kernelINS_13Kernel_traitsIf13__nv_bfloat16fS2_fjLj2560ELj1ELj1ELj4ELj8ENS_18Kernel_traits_baseILj2560EfS2_fS2_fjLj128EEEEELb0ELb0ELb0ELb1EEEvNS_9BwdParamsE,"a",@progbits
	.sectionflags	@""
	.align	4
.nv.constant0._ZN10layer_norm13ln_bwd_kernelINS_13Kernel_traitsIf13__nv_bfloat16fS2_fjLj2560ELj1ELj1ELj4ELj8ENS_18Kernel_traits_baseILj2560EfS2_fS2_fjLj128EEEEELb0ELb0ELb0ELb1EEEvNS_9BwdParamsE:
	.zero		1192


//--------------------- .nv.constant0._ZN10layer_norm13ln_bwd_kernelINS_13Kernel_traitsIf13__nv_bfloat16fS2_fjLj2560ELj1ELj1ELj4ELj8ENS_18Kernel_traits_baseILj2560EfS2_fS2_fjLj128EEEEELb0ELb0ELb1ELb0EEEvNS_9BwdParamsE --------------------------
	.section	.nv.constant0._ZN10layer_norm13ln_bwd_kernelINS_13Kernel_traitsIf13__nv_bfloat16fS2_fjLj2560ELj1ELj1ELj4ELj8ENS_18Kernel_traits_baseILj2560EfS2_fS2_fjLj128EEEEELb0ELb0ELb1ELb0EEEvNS_9BwdParamsE,"a",@progbits
	.sectionflags	@""
	.align	4
.nv.constant0._ZN10layer_norm13ln_bwd_kernelINS_13Kernel_traitsIf13__nv_bfloat16fS2_fjLj2560ELj1ELj1ELj4ELj8ENS_18Kernel_traits_baseILj2560EfS2_fS2_fjLj128EEEEELb0ELb0ELb1ELb0EEEvNS_9BwdParamsE:
	.zero		1192


//--------------------- .nv.constant0._ZN10layer_norm13ln_bwd_kernelINS_13Kernel_traitsIf13__nv_bfloat16fS2_fjLj2560ELj1ELj1ELj4ELj8ENS_18Kernel_traits_baseILj2560EfS2_fS2_fjLj128EEEEELb0ELb0ELb1ELb1EEEvNS_9BwdParamsE --------------------------
	.section	.nv.constant0._ZN10layer_norm13ln_bwd_kernelINS_13Kernel_traitsIf13__nv_bfloat16fS2_fjLj2560ELj1ELj1ELj4ELj8ENS_18Kernel_traits_baseILj2560EfS2_fS2_fjLj128EEEEELb0ELb0ELb1ELb1EEEvNS_9BwdParamsE,"a",@progbits
	.sectionflags	@""
	.align	4
.nv.constant0._ZN10layer_norm13ln_bwd_kernelINS_13Kernel_traitsIf13__nv_bfloat16fS2_fjLj2560ELj1ELj1ELj4ELj8ENS_18Kernel_traits_baseILj2560EfS2_fS2_fjLj128EEEEELb0ELb0ELb1ELb1EEEvNS_9BwdParamsE:
	.zero		1192


//--------------------- .nv.constant0._ZN10layer_norm13ln_bwd_kernelINS_13Kernel_traitsIf13__nv_bfloat16fS2_fjLj2560ELj1ELj1ELj4ELj8ENS_18Kernel_traits_baseILj2560EfS2_fS2_fjLj128EEEEELb0ELb1ELb0ELb0EEEvNS_9BwdParamsE --------------------------
	.section	.nv.constant0._ZN10layer_norm13ln_bwd_kernelINS_13Kernel_traitsIf13__nv_bfloat16fS2_fjLj2560ELj1ELj1ELj4ELj8ENS_18Kernel_traits_baseILj2560EfS2_fS2_fjLj128EEEEELb0ELb1ELb0ELb0EEEvNS_9BwdParamsE,"a",@progbits
	.sectionflags	@""
	.align	4
.nv.constant0._ZN10layer_norm13ln_bwd_kernelINS_13Kernel_traitsIf13__nv_bfloat16fS2_fjLj2560ELj1ELj1ELj4ELj8ENS_18Kernel_traits_baseILj2560EfS2_fS2_fjLj128EEEEELb0ELb1ELb0ELb0EEEvNS_9BwdParamsE:
	.zero		1192


//--------------------- .nv.constant0._ZN10layer_norm13ln_bwd_kernelINS_13Kernel_traitsIf13__nv_bfloat16fS2_fjLj2560ELj1ELj1ELj4ELj8ENS_18Kernel_traits_baseILj2560EfS2_fS2_fjLj128EEEEELb0ELb1ELb0ELb1EEEvNS_9BwdParamsE --------------------------
	.section	.nv.constant0._ZN10layer_norm13ln_bwd_kernelINS_13Kernel_traitsIf13__nv_bfloat16fS2_fjLj2560ELj1ELj1ELj4ELj8ENS_18Kernel_traits_baseILj2560EfS2_fS2_fjLj128EEEEELb0ELb1ELb0ELb1EEEvNS_9BwdParamsE,"a",@progbits
	.sectionflags	@""
	.align	4
.nv.constant0._ZN10layer_norm13ln_bwd_kernelINS_13Kernel_traitsIf13__nv_bfloat16fS2_fjLj2560ELj1ELj1ELj4ELj8ENS_18Kernel_traits_baseILj2560EfS2_fS2_fjLj128EEEEELb0ELb1ELb0ELb1EEEvNS_9BwdParamsE:
	.zero		1192


//--------------------- .nv.constant0._ZN10layer_norm13ln_bwd_kernelINS_13Kernel_traitsIf13__nv_bfloat16fS2_fjLj2560ELj1ELj1ELj4ELj8ENS_18Kernel_traits_baseILj2560EfS2_fS2_fjLj128EEEEELb0ELb1ELb1ELb0EEEvNS_9BwdParamsE --------------------------
	.section	.nv.constant0._ZN10layer_norm13ln_bwd_kernelINS_13Kernel_traitsIf13__nv_bfloat16fS2_fjLj2560ELj1ELj1ELj4ELj8ENS_18Kernel_traits_baseILj2560EfS2_fS2_fjLj128EEEEELb0ELb1ELb1ELb0EEEvNS_9BwdParamsE,"a",@progbits
	.sectionflags	@""
	.align	4
.nv.constant0._ZN10layer_norm13ln_bwd_kernelINS_13Kernel_traitsIf13__nv_bfloat16fS2_fjLj2560ELj1ELj1ELj4ELj8ENS_18Kernel_traits_baseILj2560EfS2_fS2_fjLj128EEEEELb0ELb1ELb1ELb0EEEvNS_9BwdParamsE:
	.zero		1192


//--------------------- .nv.constant0._ZN10layer_norm13ln_bwd_kernelINS_13Kernel_traitsIf13__nv_bfloat16fS2_fjLj2560ELj1ELj1ELj4ELj8ENS_18Kernel_traits_baseILj2560EfS2_fS2_fjLj128EEEEELb0ELb1ELb1ELb1EEEvNS_9BwdParamsE --------------------------
	.section	.nv.constant0._ZN10layer_norm13ln_bwd_kernelINS_13Kernel_traitsIf13__nv_bfloat16fS2_fjLj2560ELj1ELj1ELj4ELj8ENS_18Kernel_traits_baseILj2560EfS2_fS2_fjLj128EEEEELb0ELb1ELb1ELb1EEEvNS_9BwdParamsE,"a",@progbits
	.sectionflags	@""
	.align	4
.nv.constant0._ZN10layer_norm13ln_bwd_kernelINS_13Kernel_traitsIf13__nv_bfloat16fS2_fjLj2560ELj1ELj1ELj4ELj8ENS_18Kernel_traits_baseILj2560EfS2_fS2_fjLj128EEEEELb0ELb1ELb1ELb1EEEvNS_9BwdParamsE:
	.zero		1192


//--------------------- .nv.constant0._ZN10layer_norm13ln_bwd_kernelINS_13Kernel_traitsIf13__nv_bfloat16fS2_fjLj2560ELj1ELj1ELj4ELj8ENS_18Kernel_traits_baseILj2560EfS2_fS2_fjLj128EEEEELb1ELb0ELb0ELb0EEEvNS_9BwdParamsE --------------------------
	.section	.nv.constant0._ZN10layer_norm13ln_bwd_kernelINS_13Kernel_traitsIf13__nv_bfloat16fS2_fjLj2560ELj1ELj1ELj4ELj8ENS_18Kernel_traits_baseILj2560EfS2_fS2_fjLj128EEEEELb1ELb0ELb0ELb0EEEvNS_9BwdParamsE,"a",@progbits
	.sectionflags	@""
	.align	4
.nv.constant0._ZN10layer_norm13ln_bwd_kernelINS_13Kernel_traitsIf13__nv_bfloat16fS2_fjLj2560ELj1ELj1ELj4ELj8ENS_18Kernel_traits_baseILj2560EfS2_fS2_fjLj128EEEEELb1ELb0ELb0ELb0EEEvNS_9BwdParamsE:
	.zero		1192


//--------------------- .nv.constant0._ZN10layer_norm13ln_bwd_kernelINS_13Kernel_traitsIf13__nv_bfloat16fS2_fjLj2560ELj1ELj1ELj4ELj8ENS_18Kernel_traits_baseILj2560EfS2_fS2_fjLj128EEEEELb1ELb0ELb0ELb1EEEvNS_9BwdParamsE --------------------------
	.section	.nv.constant0._ZN10layer_norm13ln_bwd_kernelINS_13Kernel_traitsIf13__nv_bfloat16fS2_fjLj2560ELj1ELj1ELj4ELj8ENS_18Kernel_traits_baseILj2560EfS2_fS2_fjLj128EEEEELb1ELb0ELb0ELb1EEEvNS_9BwdParamsE,"a",@progbits
	.sectionflags	@""
	.align	4
.nv.constant0._ZN10layer_norm13ln_bwd_kernelINS_13Kernel_traitsIf13__nv_bfloat16fS2_fjLj2560ELj1ELj1ELj4ELj8ENS_18Kernel_traits_baseILj2560EfS2_fS2_fjLj128EEEEELb1ELb0ELb0ELb1EEEvNS_9BwdParamsE:
	.zero		1192


//--------------------- .nv.constant0._ZN10layer_norm22ln_bwd_finalize_kernelINS_22Kernel_traits_finalizeILj2560Ef13__nv_bfloat16fS2_fjLb0ELj1024ELj4ENS_18Kernel_traits_baseILj2560EfS2_fS2_fjLj1024EEEEELb0ELb0EEEvNS_9BwdParamsE --------------------------
	.section	.nv.constant0._ZN10layer_norm22ln_bwd_finalize_kernelINS_22Kernel_traits_finalizeILj2560Ef13__nv_bfloat16fS2_fjLb0ELj1024ELj4ENS_18Kernel_traits_baseILj2560EfS2_fS2_fjLj1024EEEEELb0ELb0EEEvNS_9BwdParamsE,"a",@progbits
	.sectionflags	@""
	.align	4
.nv.constant0._ZN10layer_norm22ln_bwd_finalize_kernelINS_22Kernel_traits_finalizeILj2560Ef13__nv_bfloat16fS2_fjLb0ELj1024ELj4ENS_18Kernel_traits_baseILj2560EfS2_fS2_fjLj1024EEEEELb0ELb0EEEvNS_9BwdParamsE:
	.zero		1192


//--------------------- .nv.constant0._ZN10layer_norm13ln_bwd_kernelINS_13Kernel_traitsIf13__nv_bfloat16fS2_fjLj2560ELj1ELj1ELj4ELj8ENS_18Kernel_traits_baseILj2560EfS2_fS2_fjLj128EEEEELb1ELb0ELb1ELb0EEEvNS_9BwdParamsE --------------------------
	.section	.nv.constant0._ZN10layer_norm13ln_bwd_kernelINS_13Kernel_traitsIf13__nv_bfloat16fS2_fjLj2560ELj1ELj1ELj4ELj8ENS_18Kernel_traits_baseILj2560EfS2_fS2_fjLj128EEEEELb1ELb0ELb1ELb0EEEvNS_9BwdParamsE,"a",@progbits
	.sectionflags	@""
	.align	4
.nv.constant0._ZN10layer_norm13ln_bwd_kernelINS_13Kernel_traitsIf13__nv_bfloat16fS2_fjLj2560ELj1ELj1ELj4ELj8ENS_18Kernel_traits_baseILj2560EfS2_fS2_fjLj128EEEEELb1ELb0ELb1ELb0EEEvNS_9BwdParamsE:
	.zero		1192


//--------------------- .nv.constant0._ZN10layer_norm22ln_bwd_finalize_kernelINS_22Kernel_traits_finalizeILj2560Ef13__nv_bfloat16fS2_fjLb0ELj1024ELj4ENS_18Kernel_traits_baseILj2560EfS2_fS2_fjLj1024EEEEELb0ELb1EEEvNS_9BwdParamsE --------------------------
	.section	.nv.constant0._ZN10layer_norm22ln_bwd_finalize_kernelINS_22Kernel_traits_finalizeILj2560Ef13__nv_bfloat16fS2_fjLb0ELj1024ELj4ENS_18Kernel_traits_baseILj2560EfS2_fS2_fjLj1024EEEEELb0ELb1EEEvNS_9BwdParamsE,"a",@progbits
	.sectionflags	@""
	.align	4
.nv.constant0._ZN10layer_norm22ln_bwd_finalize_kernelINS_22Kernel_traits_finalizeILj2560Ef13__nv_bfloat16fS2_fjLb0ELj1024ELj4ENS_18Kernel_traits_baseILj2560EfS2_fS2_fjLj1024EEEEELb0ELb1EEEvNS_9BwdParamsE:
	.zero		1192


//--------------------- .nv.constant0._ZN10layer_norm13ln_bwd_kernelINS_13Kernel_traitsIf13__nv_bfloat16fS2_fjLj2560ELj1ELj1ELj4ELj8ENS_18Kernel_traits_baseILj2560EfS2_fS2_fjLj128EEEEELb1ELb0ELb1ELb1EEEvNS_9BwdParamsE --------------------------
	.section	.nv.constant0._ZN10layer_norm13ln_bwd_kernelINS_13Kernel_traitsIf13__nv_bfloat16fS2_fjLj2560ELj1ELj1ELj4ELj8ENS_18Kernel_traits_baseILj2560EfS2_fS2_fjLj128EEEEELb1ELb0ELb1ELb1EEEvNS_9BwdParamsE,"a",@progbits
	.sectionflags	@""
	.align	4
.nv.constant0._ZN10layer_norm13ln_bwd_kernelINS_13Kernel_traitsIf13__nv_bfloat16fS2_fjLj2560ELj1ELj1ELj4ELj8ENS_18Kernel_traits_baseILj2560EfS2_fS2_fjLj128EEEEELb1ELb0ELb1ELb1EEEvNS_9BwdParamsE:
	.zero		1192


//--------------------- .nv.constant0._ZN10layer_norm13ln_bwd_kernelINS_13Kernel_traitsIf13__nv_bfloat16fS2_fjLj2560ELj1ELj1ELj4ELj8ENS_18Kernel_traits_baseILj2560EfS2_fS2_fjLj128EEEEELb1ELb1ELb0ELb0EEEvNS_9BwdParamsE --------------------------
	.section	.nv.constant0._ZN10layer_norm13ln_bwd_kernelINS_13Kernel_traitsIf13__nv_bfloat16fS2_fjLj2560ELj1ELj1ELj4ELj8ENS_18Kernel_traits_baseILj2560EfS2_fS2_fjLj128EEEEELb1ELb1ELb0ELb0EEEvNS_9BwdParamsE,"a",@progbits
	.sectionflags	@""
	.align	4
.nv.constant0._ZN10layer_norm13ln_bwd_kernelINS_13Kernel_traitsIf13__nv_bfloat16fS2_fjLj2560ELj1ELj1ELj4ELj8ENS_18Kernel_traits_baseILj2560EfS2_fS2_fjLj128EEEEELb1ELb1ELb0ELb0EEEvNS_9BwdParamsE:
	.zero		1192


//--------------------- .nv.constant0._ZN10layer_norm13ln_bwd_kernelINS_13Kernel_traitsIf13__nv_bfloat16fS2_fjLj2560ELj1ELj1ELj4ELj8ENS_18Kernel_traits_baseILj2560EfS2_fS2_fjLj128EEEEELb1ELb1ELb0ELb1EEEvNS_9BwdParamsE --------------------------
	.section	.nv.constant0._ZN10layer_norm13ln_bwd_kernelINS_13Kernel_traitsIf13__nv_bfloat16fS2_fjLj2560ELj1ELj1ELj4ELj8ENS_18Kernel_traits_baseILj2560EfS2_fS2_fjLj128EEEEELb1ELb1ELb0ELb1EEEvNS_9BwdParamsE,"a",@progbits
	.sectionflags	@""
	.align	4
.nv.constant0._ZN10layer_norm13ln_bwd_kernelINS_13Kernel_traitsIf13__nv_bfloat16fS2_fjLj2560ELj1ELj1ELj4ELj8ENS_18Kernel_traits_baseILj2560EfS2_fS2_fjLj128EEEEELb1ELb1ELb0ELb1EEEvNS_9BwdParamsE:
	.zero		1192


//--------------------- .nv.constant0._ZN10layer_norm22ln_bwd_finalize_kernelINS_22Kernel_traits_finalizeILj2560Ef13__nv_bfloat16fS2_fjLb1ELj1024ELj4ENS_18Kernel_traits_baseILj2560EfS2_fS2_fjLj1024EEEEELb1ELb0EEEvNS_9BwdParamsE --------------------------
	.section	.nv.constant0._ZN10layer_norm22ln_bwd_finalize_kernelINS_22Kernel_traits_finalizeILj2560Ef13__nv_bfloat16fS2_fjLb1ELj1024ELj4ENS_18Kernel_traits_baseILj2560EfS2_fS2_fjLj1024EEEEELb1ELb0EEEvNS_9BwdParamsE,"a",@progbits
	.sectionflags	@""
	.align	4
.nv.constant0._ZN10layer_norm22ln_bwd_finalize_kernelINS_22Kernel_traits_finalizeILj2560Ef13__nv_bfloat16fS2_fjLb1ELj1024ELj4ENS_18Kernel_traits_baseILj2560EfS2_fS2_fjLj1024EEEEELb1ELb0EEEvNS_9BwdParamsE:
	.zero		1192


//--------------------- .nv.constant0._ZN10layer_norm13ln_bwd_kernelINS_13Kernel_traitsIf13__nv_bfloat16fS2_fjLj2560ELj1ELj1ELj4ELj8ENS_18Kernel_traits_baseILj2560EfS2_fS2_fjLj128EEEEELb1ELb1ELb1ELb0EEEvNS_9BwdParamsE --------------------------
	.section	.nv.constant0._ZN10layer_norm13ln_bwd_kernelINS_13Kernel_traitsIf13__nv_bfloat16fS2_fjLj2560ELj1ELj1ELj4ELj8ENS_18Kernel_traits_baseILj2560EfS2_fS2_fjLj128EEEEELb1ELb1ELb1ELb0EEEvNS_9BwdParamsE,"a",@progbits
	.sectionflags	@""
	.align	4
.nv.constant0._ZN10layer_norm13ln_bwd_kernelINS_13Kernel_traitsIf13__nv_bfloat16fS2_fjLj2560ELj1ELj1ELj4ELj8ENS_18Kernel_traits_baseILj2560EfS2_fS2_fjLj128EEEEELb1ELb1ELb1ELb0EEEvNS_9BwdParamsE:
	.zero		1192


//--------------------- .nv.constant0._ZN10layer_norm22ln_bwd_finalize_kernelINS_22Kernel_traits_finalizeILj2560Ef13__nv_bfloat16fS2_fjLb1ELj1024ELj4ENS_18Kernel_traits_baseILj2560EfS2_fS2_fjLj1024EEEEELb1ELb1EEEvNS_9BwdParamsE --------------------------
	.section	.nv.constant0._ZN10layer_norm22ln_bwd_finalize_kernelINS_22Kernel_traits_finalizeILj2560Ef13__nv_bfloat16fS2_fjLb1ELj1024ELj4ENS_18Kernel_traits_baseILj2560EfS2_fS2_fjLj1024EEEEELb1ELb1EEEvNS_9BwdParamsE,"a",@progbits
	.sectionflags	@""
	.align	4
.nv.constant0._ZN10layer_norm22ln_bwd_finalize_kernelINS_22Kernel_traits_finalizeILj2560Ef13__nv_bfloat16fS2_fjLb1ELj1024ELj4ENS_18Kernel_traits_baseILj2560EfS2_fS2_fjLj1024EEEEELb1ELb1EEEvNS_9BwdParamsE:
	.zero		1192


//--------------------- .nv.constant0._ZN10layer_norm13ln_bwd_kernelINS_13Kernel_traitsIf13__nv_bfloat16fS2_fjLj2560ELj1ELj1ELj4ELj8ENS_18Kernel_traits_baseILj2560EfS2_fS2_fjLj128EEEEELb1ELb1ELb1ELb1EEEvNS_9BwdParamsE --------------------------
	.section	.nv.constant0._ZN10layer_norm13ln_bwd_kernelINS_13Kernel_traitsIf13__nv_bfloat16fS2_fjLj2560ELj1ELj1ELj4ELj8ENS_18Kernel_traits_baseILj2560EfS2_fS2_fjLj128EEEEELb1ELb1ELb1ELb1EEEvNS_9BwdParamsE,"a",@progbits
	.sectionflags	@""
	.align	4
.nv.constant0._ZN10layer_norm13ln_bwd_kernelINS_13Kernel_traitsIf13__nv_bfloat16fS2_fjLj2560ELj1ELj1ELj4ELj8ENS_18Kernel_traits_baseILj2560EfS2_fS2_fjLj128EEEEELb1ELb1ELb1ELb1EEEvNS_9BwdParamsE:
	.zero		1192


//--------------------- .nv.constant0._ZN10layer_norm13ln_bwd_kernelINS_13Kernel_traitsIf6__halfS2_S2_fjLj2560ELj1ELj1ELj4ELj8ENS_18Kernel_traits_baseILj2560EfS2_S2_S2_fjLj128EEEEELb0ELb0ELb0ELb0EEEvNS_9BwdParamsE --------------------------
	.section	.nv.constant0._ZN10layer_norm13ln_bwd_kernelINS_13Kernel_traitsIf6__halfS2_S2_fjLj2560ELj1ELj1ELj4ELj8ENS_18Kernel_traits_baseILj2560EfS2_S2_S2_fjLj128EEEEELb0ELb0ELb0ELb0EEEvNS_9BwdParamsE,"a",@progbits
	.sectionflags	@""
	.align	4
.nv.constant0._ZN10layer_norm13ln_bwd_kernelINS_13Kernel_traitsIf6__halfS2_S2_fjLj2560ELj1ELj1ELj4ELj8ENS_18Kernel_traits_baseILj2560EfS2_S2_S2_fjLj128EEEEELb0ELb0ELb0ELb0EEEvNS_9BwdParamsE:
	.zero		1192


//--------------------- .nv.constant0._ZN10layer_norm13ln_bwd_kernelINS_13Kernel_traitsIf6__halfS2_S2_fjLj2560ELj1ELj1ELj4ELj8ENS_18Kernel_traits_baseILj2560EfS2_S2_S2_fjLj128EEEEELb0ELb0ELb0ELb1EEEvNS_9BwdParamsE --------------------------
	.section	.nv.constant0._ZN10layer_norm13ln_bwd_kernelINS_13Kernel_traitsIf6__halfS2_S2_fjLj2560ELj1ELj1ELj4ELj8ENS_18Kernel_traits_baseILj2560EfS2_S2_S2_fjLj128EEEEELb0ELb0ELb0ELb1EEEvNS_9BwdParamsE,"a",@progbits
	.sectionflags	@""
	.align	4
.nv.constant0._ZN10layer_norm13ln_bwd_kernelINS_13Kernel_traitsIf6__halfS2_S2_fjLj2560ELj1ELj1ELj4ELj8ENS_18Kernel_traits_baseILj2560EfS2_S2_S2_fjLj128EEEEELb0ELb0ELb0ELb1EEEvNS_9BwdParamsE:
	.zero		1192


//--------------------- .nv.constant0._ZN10layer_norm13ln_bwd_kernelINS_13Kernel_traitsIf6__halfS2_S2_fjLj2560ELj1ELj1ELj4ELj8ENS_18Kernel_traits_baseILj2560EfS2_S2_S2_fjLj128EEEEELb0ELb0ELb1ELb0EEEvNS_9BwdParamsE --------------------------
	.section	.nv.constant0._ZN10layer_norm13ln_bwd_kernelINS_13Kernel_traitsIf6__halfS2_S2_fjLj2560ELj1ELj1ELj4ELj8ENS_18Kernel_traits_baseILj2560EfS2_S2_S2_fjLj128EEEEELb0ELb0ELb1ELb0EEEvNS_9BwdParamsE,"a",@progbits
	.sectionflags	@""
	.align	4
.nv.constant0._ZN10layer_norm13ln_bwd_kernelINS_13Kernel_traitsIf6__halfS2_S2_fjLj2560ELj1ELj1ELj4ELj8ENS_18Kernel_traits_baseILj2560EfS2_S2_S2_fjLj128EEEEELb0ELb0ELb1ELb0EEEvNS_9BwdParamsE:
	.zero		1192


//--------------------- .nv.constant0._ZN10layer_norm13ln_bwd_kernelINS_13Kernel_traitsIf6__halfS2_S2_fjLj2560ELj1ELj1ELj4ELj8ENS_18Kernel_traits_baseILj2560EfS2_S2_S2_fjLj128EEEEELb0ELb0ELb1ELb1EEEvNS_9BwdParamsE --------------------------
	.section	.nv.constant0._ZN10layer_norm13ln_bwd_kernelINS_13Kernel_traitsIf6__halfS2_S2_fjLj2560ELj1ELj1ELj4ELj8ENS_18Kernel_traits_baseILj2560EfS2_S2_S2_fjLj128EEEEELb0ELb0ELb1ELb1EEEvNS_9BwdParamsE,"a",@progbits
	.sectionflags	@""
	.align	4
.nv.constant0._ZN10layer_norm13ln_bwd_kernelINS_13Kernel_traitsIf6__halfS2_S2_fjLj2560ELj1ELj1ELj4ELj8ENS_18Kernel_traits_baseILj2560EfS2_S2_S2_fjLj128EEEEELb0ELb0ELb1ELb1EEEvNS_9BwdParamsE:
	.zero		1192


//--------------------- .nv.constant0._ZN10layer_norm13ln_bwd_kernelINS_13Kernel_traitsIf6__halfS2_S2_fjLj2560ELj1ELj1ELj4ELj8ENS_18Kernel_traits_baseILj2560EfS2_S2_S2_fjLj128EEEEELb0ELb1ELb0ELb0EEEvNS_9BwdParamsE --------------------------
	.section	.nv.constant0._ZN10layer_norm13ln_bwd_kernelINS_13Kernel_traitsIf6__halfS2_S2_fjLj2560ELj1ELj1ELj4ELj8ENS_18Kernel_traits_baseILj2560EfS2_S2_S2_fjLj128EEEEELb0ELb1ELb0ELb0EEEvNS_9BwdParamsE,"a",@progbits
	.sectionflags	@""
	.align	4
.nv.constant0._ZN10layer_norm13ln_bwd_kernelINS_13Kernel_traitsIf6__halfS2_S2_fjLj2560ELj1ELj1ELj4ELj8ENS_18Kernel_traits_baseILj2560EfS2_S2_S2_fjLj128EEEEELb0ELb1ELb0ELb0EEEvNS_9BwdParamsE:
	.zero		1192


//--------------------- .nv.constant0._ZN10layer_norm13ln_bwd_kernelINS_13Kernel_traitsIf6__halfS2_S2_fjLj2560ELj1ELj1ELj4ELj8ENS_18Kernel_traits_baseILj2560EfS2_S2_S2_fjLj128EEEEELb0ELb1ELb0ELb1EEEvNS_9BwdParamsE --------------------------
	.section	.nv.constant0._ZN10layer_norm13ln_bwd_kernelINS_13Kernel_traitsIf6__halfS2_S2_fjLj2560ELj1ELj1ELj4ELj8ENS_18Kernel_traits_baseILj2560EfS2_S2_S2_fjLj128EEEEELb0ELb1ELb0ELb1EEEvNS_9BwdParamsE,"a",@progbits
	.sectionflags	@""
	.align	4
.nv.constant0._ZN10layer_norm13ln_bwd_kernelINS_13Kernel_traitsIf6__halfS2_S2_fjLj2560ELj1ELj1ELj4ELj8ENS_18Kernel_traits_baseILj2560EfS2_S2_S2_fjLj128EEEEELb0ELb1ELb0ELb1EEEvNS_9BwdParamsE:
	.zero		1192


//--------------------- .nv.constant0._ZN10layer_norm13ln_bwd_kernelINS_13Kernel_traitsIf6__halfS2_S2_fjLj2560ELj1ELj1ELj4ELj8ENS_18Kernel_traits_baseILj2560EfS2_S2_S2_fjLj128EEEEELb0ELb1ELb1ELb0EEEvNS_9BwdParamsE --------------------------
	.section	.nv.constant0._ZN10layer_norm13ln_bwd_kernelINS_13Kernel_traitsIf6__halfS2_S2_fjLj2560ELj1ELj1ELj4ELj8ENS_18Kernel_traits_baseILj2560EfS2_S2_S2_fjLj128EEEEELb0ELb1ELb1ELb0EEEvNS_9BwdParamsE,"a",@progbits
	.sectionflags	@""
	.align	4
.nv.constant0._ZN10layer_norm13ln_bwd_kernelINS_13Kernel_traitsIf6__halfS2_S2_fjLj2560ELj1ELj1ELj4ELj8ENS_18Kernel_traits_baseILj2560EfS2_S2_S2_fjLj128EEEEELb0ELb1ELb1ELb0EEEvNS_9BwdParamsE:
	.zero		1192


//--------------------- .nv.constant0._ZN10layer_norm13ln_bwd_kernelINS_13Kernel_traitsIf6__halfS2_S2_fjLj2560ELj1ELj1ELj4ELj8ENS_18Kernel_traits_baseILj2560EfS2_S2_S2_fjLj128EEEEELb0ELb1ELb1ELb1EEEvNS_9BwdParamsE --------------------------
	.section	.nv.constant0._ZN10layer_norm13ln_bwd_kernelINS_13Kernel_traitsIf6__halfS2_S2_fjLj2560ELj1ELj1ELj4ELj8ENS_18Kernel_traits_baseILj2560EfS2_S2_S2_fjLj128EEEEELb0ELb1ELb1ELb1EEEvNS_9BwdParamsE,"a",@progbits
	.sectionflags	@""
	.align	4
.nv.constant0._ZN10layer_norm13ln_bwd_kernelINS_13Kernel_traitsIf6__halfS2_S2_fjLj2560ELj1ELj1ELj4ELj8ENS_18Kernel_traits_baseILj2560EfS2_S2_S2_fjLj128EEEEELb0ELb1ELb1ELb1EEEvNS_9BwdParamsE:
	.zero		1192


//--------------------- .nv.constant0._ZN10layer_norm13ln_bwd_kernelINS_13Kernel_traitsIf6__halfS2_S2_fjLj2560ELj1ELj1ELj4ELj8ENS_18Kernel_traits_baseILj2560EfS2_S2_S2_fjLj128EEEEELb1ELb0ELb0ELb0EEEvNS_9BwdParamsE --------------------------
	.section	.nv.constant0._ZN10layer_norm13ln_bwd_kernelINS_13Kernel_traitsIf6__halfS2_S2_fjLj2560ELj1ELj1ELj4ELj8ENS_18Kernel_traits_baseILj2560EfS2_S2_S2_fjLj128EEEEELb1ELb0ELb0ELb0EEEvNS_9BwdParamsE,"a",@progbits
	.sectionflags	@""
	.align	4
.nv.constant0._ZN10layer_norm13ln_bwd_kernelINS_13Kernel_traitsIf6__halfS2_S2_fjLj2560ELj1ELj1ELj4ELj8ENS_18Kernel_traits_baseILj2560EfS2_S2_S2_fjLj128EEEEELb1ELb0ELb0ELb0EEEvNS_9BwdParamsE:
	.zero		1192


//--------------------- .nv.constant0._ZN10layer_norm13ln_bwd_kernelINS_13Kernel_traitsIf6__halfS2_S2_fjLj2560ELj1ELj1ELj4ELj8ENS_18Kernel_traits_baseILj2560EfS2_S2_S2_fjLj128EEEEELb1ELb0ELb0ELb1EEEvNS_9BwdParamsE --------------------------
	.section	.nv.constant0._ZN10layer_norm13ln_bwd_kernelINS_13Kernel_traitsIf6__halfS2_S2_fjLj2560ELj1ELj1ELj4ELj8ENS_18Kernel_traits_baseILj2560EfS2_S2_S2_fjLj128EEEEELb1ELb0ELb0ELb1EEEvNS_9BwdParamsE,"a",@progbits
	.sectionflags	@""
	.align	4
.nv.constant0._ZN10layer_norm13ln_bwd_kernelINS_13Kernel_traitsIf6__halfS2_S2_fjLj2560ELj1ELj1ELj4ELj8ENS_18Kernel_traits_baseILj2560EfS2_S2_S2_fjLj128EEEEELb1ELb0ELb0ELb1EEEvNS_9BwdParamsE:
	.zero		1192


//--------------------- .nv.constant0._ZN10layer_norm22ln_bwd_finalize_kernelINS_22Kernel_traits_finalizeILj2560Ef6__halfS2_S2_fjLb0ELj1024ELj4ENS_18Kernel_traits_baseILj2560EfS2_S2_S2_fjLj1024EEEEELb0ELb0EEEvNS_9BwdParamsE --------------------------
	.section	.nv.constant0._ZN10layer_norm22ln_bwd_finalize_kernelINS_22Kernel_traits_finalizeILj2560Ef6__halfS2_S2_fjLb0ELj1024ELj4ENS_18Kernel_traits_baseILj2560EfS2_S2_S2_fjLj1024EEEEELb0ELb0EEEvNS_9BwdParamsE,"a",@progbits
	.sectionflags	@""
	.align	4
.nv.constant0._ZN10layer_norm22ln_bwd_finalize_kernelINS_22Kernel_traits_finalizeILj2560Ef6__halfS2_S2_fjLb0ELj1024ELj4ENS_18Kernel_traits_baseILj2560EfS2_S2_S2_fjLj1024EEEEELb0ELb0EEEvNS_9BwdParamsE:
	.zero		1192


//--------------------- .nv.constant0._ZN10layer_norm13ln_bwd_kernelINS_13Kernel_traitsIf6__halfS2_S2_fjLj2560ELj1ELj1ELj4ELj8ENS_18Kernel_traits_baseILj2560EfS2_S2_S2_fjLj128EEEEELb1ELb0ELb1ELb0EEEvNS_9BwdParamsE --------------------------
	.section	.nv.constant0._ZN10layer_norm13ln_bwd_kernelINS_13Kernel_traitsIf6__halfS2_S2_fjLj2560ELj1ELj1ELj4ELj8ENS_18Kernel_traits_baseILj2560EfS2_S2_S2_fjLj128EEEEELb1ELb0ELb1ELb0EEEvNS_9BwdParamsE,"a",@progbits
	.sectionflags	@""
	.align	4
.nv.constant0._ZN10layer_norm13ln_bwd_kernelINS_13Kernel_traitsIf6__halfS2_S2_fjLj2560ELj1ELj1ELj4ELj8ENS_18Kernel_traits_baseILj2560EfS2_S2_S2_fjLj128EEEEELb1ELb0ELb1ELb0EEEvNS_9BwdParamsE:
	.zero		1192


//--------------------- .nv.constant0._ZN10layer_norm22ln_bwd_finalize_kernelINS_22Kernel_traits_finalizeILj2560Ef6__halfS2_S2_fjLb0ELj1024ELj4ENS_18Kernel_traits_baseILj2560EfS2_S2_S2_fjLj1024EEEEELb0ELb1EEEvNS_9BwdParamsE --------------------------
	.section	.nv.constant0._ZN10layer_norm22ln_bwd_finalize_kernelINS_22Kernel_traits_finalizeILj2560Ef6__halfS2_S2_fjLb0ELj1024ELj4ENS_18Kernel_traits_baseILj2560EfS2_S2_S2_fjLj1024EEEEELb0ELb1EEEvNS_9BwdParamsE,"a",@progbits
	.sectionflags	@""
	.align	4
.nv.constant0._ZN10layer_norm22ln_bwd_finalize_kernelINS_22Kernel_traits_finalizeILj2560Ef6__halfS2_S2_fjLb0ELj1024ELj4ENS_18Kernel_traits_baseILj2560EfS2_S2_S2_fjLj1024EEEEELb0ELb1EEEvNS_9BwdParamsE:
	.zero		1192


//--------------------- .nv.constant0._ZN10layer_norm13ln_bwd_kernelINS_13Kernel_traitsIf6__halfS2_S2_fjLj2560ELj1ELj1ELj4ELj8ENS_18Kernel_traits_baseILj2560EfS2_S2_S2_fjLj128EEEEELb1ELb0ELb1ELb1EEEvNS_9BwdParamsE --------------------------
	.section	.nv.constant0._ZN10layer_norm13ln_bwd_kernelINS_13Kernel_traitsIf6__halfS2_S2_fjLj2560ELj1ELj1ELj4ELj8ENS_18Kernel_traits_baseILj2560EfS2_S2_S2_fjLj128EEEEELb1ELb0ELb1ELb1EEEvNS_9BwdParamsE,"a",@progbits
	.sectionflags	@""
	.align	4
.nv.constant0._ZN10layer_norm13ln_bwd_kernelINS_13Kernel_traitsIf6__halfS2_S2_fjLj2560ELj1ELj1ELj4ELj8ENS_18Kernel_traits_baseILj2560EfS2_S2_S2_fjLj128EEEEELb1ELb0ELb1ELb1EEEvNS_9BwdParamsE:
	.zero		1192


//--------------------- .nv.constant0._ZN10layer_norm13ln_bwd_kernelINS_13Kernel_traitsIf6__halfS2_S2_fjLj2560ELj1ELj1ELj4ELj8ENS_18Kernel_traits_baseILj2560EfS2_S2_S2_fjLj128EEEEELb1ELb1ELb0ELb0EEEvNS_9BwdParamsE --------------------------
	.section	.nv.constant0._ZN10layer_norm13ln_bwd_kernelINS_13Kernel_traitsIf6__halfS2_S2_fjLj2560ELj1ELj1ELj4ELj8ENS_18Kernel_traits_baseILj2560EfS2_S2_S2_fjLj128EEEEELb1ELb1ELb0ELb0EEEvNS_9BwdParamsE,"a",@progbits
	.sectionflags	@""
	.align	4
.nv.constant0._ZN10layer_norm13ln_bwd_kernelINS_13Kernel_traitsIf6__halfS2_S2_fjLj2560ELj1ELj1ELj4ELj8ENS_18Kernel_traits_baseILj2560EfS2_S2_S2_fjLj128EEEEELb1ELb1ELb0ELb0EEEvNS_9BwdParamsE:
	.zero		1192


//--------------------- .nv.constant0._ZN10layer_norm13ln_bwd_kernelINS_13Kernel_traitsIf6__halfS2_S2_fjLj2560ELj1ELj1ELj4ELj8ENS_18Kernel_traits_baseILj2560EfS2_S2_S2_fjLj128EEEEELb1ELb1ELb0ELb1EEEvNS_9BwdParamsE --------------------------
	.section	.nv.constant0._ZN10layer_norm13ln_bwd_kernelINS_13Kernel_traitsIf6__halfS2_S2_fjLj2560ELj1ELj1ELj4ELj8ENS_18Kernel_traits_baseILj2560EfS2_S2_S2_fjLj128EEEEELb1ELb1ELb0ELb1EEEvNS_9BwdParamsE,"a",@progbits
	.sectionflags	@""
	.align	4
.nv.constant0._ZN10layer_norm13ln_bwd_kernelINS_13Kernel_traitsIf6__halfS2_S2_fjLj2560ELj1ELj1ELj4ELj8ENS_18Kernel_traits_baseILj2560EfS2_S2_S2_fjLj128EEEEELb1ELb1ELb0ELb1EEEvNS_9BwdParamsE:
	.zero		1192


//--------------------- .nv.constant0._ZN10layer_norm22ln_bwd_finalize_kernelINS_22Kernel_traits_finalizeILj2560Ef6__halfS2_S2_fjLb1ELj1024ELj4ENS_18Kernel_traits_baseILj2560EfS2_S2_S2_fjLj1024EEEEELb1ELb0EEEvNS_9BwdParamsE --------------------------
	.section	.nv.constant0._ZN10layer_norm22ln_bwd_finalize_kernelINS_22Kernel_traits_finalizeILj2560Ef6__halfS2_S2_fjLb1ELj1024ELj4ENS_18Kernel_traits_baseILj2560EfS2_S2_S2_fjLj1024EEEEELb1ELb0EEEvNS_9BwdParamsE,"a",@progbits
	.sectionflags	@""
	.align	4
.nv.constant0._ZN10layer_norm22ln_bwd_finalize_kernelINS_22Kernel_traits_finalizeILj2560Ef6__halfS2_S2_fjLb1ELj1024ELj4ENS_18Kernel_traits_baseILj2560EfS2_S2_S2_fjLj1024EEEEELb1ELb0EEEvNS_9BwdParamsE:
	.zero		1192


//--------------------- .nv.constant0._ZN10layer_norm13ln_bwd_kernelINS_13Kernel_traitsIf6__halfS2_S2_fjLj2560ELj1ELj1ELj4ELj8ENS_18Kernel_traits_baseILj2560EfS2_S2_S2_fjLj128EEEEELb1ELb1ELb1ELb0EEEvNS_9BwdParamsE --------------------------
	.section	.nv.constant0._ZN10layer_norm13ln_bwd_kernelINS_13Kernel_traitsIf6__halfS2_S2_fjLj2560ELj1ELj1ELj4ELj8ENS_18Kernel_traits_baseILj2560EfS2_S2_S2_fjLj128EEEEELb1ELb1ELb1ELb0EEEvNS_9BwdParamsE,"a",@progbits
	.sectionflags	@""
	.align	4
.nv.constant0._ZN10layer_norm13ln_bwd_kernelINS_13Kernel_traitsIf6__halfS2_S2_fjLj2560ELj1ELj1ELj4ELj8ENS_18Kernel_traits_baseILj2560EfS2_S2_S2_fjLj128EEEEELb1ELb1ELb1ELb0EEEvNS_9BwdParamsE:
	.zero		1192


//--------------------- .nv.constant0._ZN10layer_norm22ln_bwd_finalize_kernelINS_22Kernel_traits_finalizeILj2560Ef6__halfS2_S2_fjLb1ELj1024ELj4ENS_18Kernel_traits_baseILj2560EfS2_S2_S2_fjLj1024EEEEELb1ELb1EEEvNS_9BwdParamsE --------------------------
	.section	.nv.constant0._ZN10layer_norm22ln_bwd_finalize_kernelINS_22Kernel_traits_finalizeILj2560Ef6__halfS2_S2_fjLb1ELj1024ELj4ENS_18Kernel_traits_baseILj2560EfS2_S2_S2_fjLj1024EEEEELb1ELb1EEEvNS_9BwdParamsE,"a",@progbits
	.sectionflags	@""
	.align	4
.nv.constant0._ZN10layer_norm22ln_bwd_finalize_kernelINS_22Kernel_traits_finalizeILj2560Ef6__halfS2_S2_fjLb1ELj1024ELj4ENS_18Kernel_traits_baseILj2560EfS2_S2_S2_fjLj1024EEEEELb1ELb1EEEvNS_9BwdParamsE:
	.zero		1192


//--------------------- .nv.constant0._ZN10layer_norm13ln_bwd_kernelINS_13Kernel_traitsIf6__halfS2_S2_fjLj2560ELj1ELj1ELj4ELj8ENS_18Kernel_traits_baseILj2560EfS2_S2_S2_fjLj128EEEEELb1ELb1ELb1ELb1EEEvNS_9BwdParamsE --------------------------
	.section	.nv.constant0._ZN10layer_norm13ln_bwd_kernelINS_13Kernel_traitsIf6__halfS2_S2_fjLj2560ELj1ELj1ELj4ELj8ENS_18Kernel_traits_baseILj2560EfS2_S2_S2_fjLj128EEEEELb1ELb1ELb1ELb1EEEvNS_9BwdParamsE,"a",@progbits
	.sectionflags	@""
	.align	4
.nv.constant0._ZN10layer_norm13ln_bwd_kernelINS_13Kernel_traitsIf6__halfS2_S2_fjLj2560ELj1ELj1ELj4ELj8ENS_18Kernel_traits_baseILj2560EfS2_S2_S2_fjLj128EEEEELb1ELb1ELb1ELb1EEEvNS_9BwdParamsE:
	.zero		1192


//--------------------- .nv.constant0._ZN10layer_norm13ln_bwd_kernelINS_13Kernel_traitsI6__halfS2_fS2_fjLj2560ELj1ELj1ELj4ELj8ENS_18Kernel_traits_baseILj2560ES2_S2_fS2_fjLj128EEEEELb0ELb0ELb0ELb0EEEvNS_9BwdParamsE --------------------------
	.section	.nv.constant0._ZN10layer_norm13ln_bwd_kernelINS_13Kernel_traitsI6__halfS2_fS2_fjLj2560ELj1ELj1ELj4ELj8ENS_18Kernel_traits_baseILj2560ES2_S2_fS2_fjLj128EEEEELb0ELb0ELb0ELb0EEEvNS_9BwdParamsE,"a",@progbits
	.sectionflags	@""
	.align	4
.nv.constant0._ZN10layer_norm13ln_bwd_kernelINS_13Kernel_traitsI6__halfS2_fS2_fjLj2560ELj1ELj1ELj4ELj8ENS_18Kernel_traits_baseILj2560ES2_S2_fS2_fjLj128EEEEELb0ELb0ELb0ELb0EEEvNS_9BwdParamsE:
	.zero		1192


//--------------------- .nv.constant0._ZN10layer_norm13ln_bwd_kernelINS_13Kernel_traitsI6__halfS2_fS2_fjLj2560ELj1ELj1ELj4ELj8ENS_18Kernel_traits_baseILj2560ES2_S2_fS2_fjLj128EEEEELb0ELb0ELb0ELb1EEEvNS_9BwdParamsE --------------------------
	.section	.nv.constant0._ZN10layer_norm13ln_bwd_kernelINS_13Kernel_traitsI6__halfS2_fS2_fjLj2560ELj1ELj1ELj4ELj8ENS_18Kernel_traits_baseILj2560ES2_S2_fS2_fjLj128EEEEELb0ELb0ELb0ELb1EEEvNS_9BwdParamsE,"a",@progbits
	.sectionflags	@""
	.align	4
.nv.constant0._ZN10layer_norm13ln_bwd_kernelINS_13Kernel_traitsI6__halfS2_fS2_fjLj2560ELj1ELj1ELj4ELj8ENS_18Kernel_traits_baseILj2560ES2_S2_fS2_fjLj128EEEEELb0ELb0ELb0ELb1EEEvNS_9BwdParamsE:
	.zero		1192


//--------------------- .nv.constant0._ZN10layer_norm13ln_bwd_kernelINS_13Kernel_traitsI6__halfS2_fS2_fjLj2560ELj1ELj1ELj4ELj8ENS_18Kernel_traits_baseILj2560ES2_S2_fS2_fjLj128EEEEELb0ELb0ELb1ELb0EEEvNS_9BwdParamsE --------------------------
	.section	.nv.constant0._ZN10layer_norm13ln_bwd_kernelINS_13Kernel_traitsI6__halfS2_fS2_fjLj2560ELj1ELj1ELj4ELj8ENS_18Kernel_traits_baseILj2560ES2_S2_fS2_fjLj128EEEEELb0ELb0ELb1ELb0EEEvNS_9BwdParamsE,"a",@progbits
	.sectionflags	@""
	.align	4
.nv.constant0._ZN10layer_norm13ln_bwd_kernelINS_13Kernel_traitsI6__halfS2_fS2_fjLj2560ELj1ELj1ELj4ELj8ENS_18Kernel_traits_baseILj2560ES2_S2_fS2_fjLj128EEEEELb0ELb0ELb1ELb0EEEvNS_9BwdParamsE:
	.zero		1192


//--------------------- .nv.constant0._ZN10layer_norm13ln_bwd_kernelINS_13Kernel_traitsI6__halfS2_fS2_fjLj2560ELj1ELj1ELj4ELj8ENS_18Kernel_traits_baseILj2560ES2_S2_fS2_fjLj128EEEEELb0ELb0ELb1ELb1EEEvNS_9BwdParamsE --------------------------
	.section	.nv.constant0._ZN10layer_norm13ln_bwd_kernelINS_13Kernel_traitsI6__halfS2_fS2_fjLj2560ELj1ELj1ELj4ELj8ENS_18Kernel_traits_baseILj2560ES2_S2_fS2_fjLj128EEEEELb0ELb0ELb1ELb1EEEvNS_9BwdParamsE,"a",@progbits
	.sectionflags	@""
	.align	4
.nv.constant0._ZN10layer_norm13ln_bwd_kernelINS_13Kernel_traitsI6__halfS2_fS2_fjLj2560ELj1ELj1ELj4ELj8ENS_18Kernel_traits_baseILj2560ES2_S2_fS2_fjLj128EEEEELb0ELb0ELb1ELb1EEEvNS_9BwdParamsE:
	.zero		1192


//--------------------- .nv.constant0._ZN10layer_norm13ln_bwd_kernelINS_13Kernel_traitsI6__halfS2_fS2_fjLj2560ELj1ELj1ELj4ELj8ENS_18Kernel_traits_baseILj2560ES2_S2_fS2_fjLj128EEEEELb0ELb1ELb0ELb0EEEvNS_9BwdParamsE --------------------------
	.section	.nv.constant0._ZN10layer_norm13ln_bwd_kernelINS_13Kernel_traitsI6__halfS2_fS2_fjLj2560ELj1ELj1ELj4ELj8ENS_18Kernel_traits_baseILj2560ES2_S2_fS2_fjLj128EEEEELb0ELb1ELb0ELb0EEEvNS_9BwdParamsE,"a",@progbits
	.sectionflags	@""
	.align	4
.nv.constant0._ZN10layer_norm13ln_bwd_kernelINS_13Kernel_traitsI6__halfS2_fS2_fjLj2560ELj1ELj1ELj4ELj8ENS_18Kernel_traits_baseILj2560ES2_S2_fS2_fjLj128EEEEELb0ELb1ELb0ELb0EEEvNS_9BwdParamsE:
	.zero		1192


//--------------------- .nv.constant0._ZN10layer_norm13ln_bwd_kernelINS_13Kernel_traitsI6__halfS2_fS2_fjLj2560ELj1ELj1ELj4ELj8ENS_18Kernel_traits_baseILj2560ES2_S2_fS2_fjLj128EEEEELb0ELb1ELb0ELb1EEEvNS_9BwdParamsE --------------------------
	.section	.nv.constant0._ZN10layer_norm13ln_bwd_kernelINS_13Kernel_traitsI6__halfS2_fS2_fjLj2560ELj1ELj1ELj4ELj8ENS_18Kernel_traits_baseILj2560ES2_S2_fS2_fjLj128EEEEELb0ELb1ELb0ELb1EEEvNS_9BwdParamsE,"a",@progbits
	.sectionflags	@""
	.align	4
.nv.constant0._ZN10layer_norm13ln_bwd_kernelINS_13Kernel_traitsI6__halfS2_fS2_fjLj2560ELj1ELj1ELj4ELj8ENS_18Kernel_traits_baseILj2560ES2_S2_fS2_fjLj128EEEEELb0ELb1ELb0ELb1EEEvNS_9BwdParamsE:
	.zero		1192


//--------------------- .nv.constant0._ZN10layer_norm13ln_bwd_kernelINS_13Kernel_traitsI6__halfS2_fS2_fjLj2560ELj1ELj1ELj4ELj8ENS_18Kernel_traits_baseILj2560ES2_S2_fS2_fjLj128EEEEELb0ELb1ELb1ELb0EEEvNS_9BwdParamsE --------------------------
	.section	.nv.constant0._ZN10layer_norm13ln_bwd_kernelINS_13Kernel_traitsI6__halfS2_fS2_fjLj2560ELj1ELj1ELj4ELj8ENS_18Kernel_traits_baseILj2560ES2_S2_fS2_fjLj128EEEEELb0ELb1ELb1ELb0EEEvNS_9BwdParamsE,"a",@progbits
	.sectionflags	@""
	.align	4
.nv.constant0._ZN10layer_norm13ln_bwd_kernelINS_13Kernel_traitsI6__halfS2_fS2_fjLj2560ELj1ELj1ELj4ELj8ENS_18Kernel_traits_baseILj2560ES2_S2_fS2_fjLj128EEEEELb0ELb1ELb1ELb0EEEvNS_9BwdParamsE:
	.zero		1192


//--------------------- .nv.constant0._ZN10layer_norm13ln_bwd_kernelINS_13Kernel_traitsI6__halfS2_fS2_fjLj2560ELj1ELj1ELj4ELj8ENS_18Kernel_traits_baseILj2560ES2_S2_fS2_fjLj128EEEEELb0ELb1ELb1ELb1EEEvNS_9BwdParamsE --------------------------
	.section	.nv.constant0._ZN10layer_norm13ln_bwd_kernelINS_13Kernel_traitsI6__halfS2_fS2_fjLj2560ELj1ELj1ELj4ELj8ENS_18Kernel_traits_baseILj2560ES2_S2_fS2_fjLj128EEEEELb0ELb1ELb1ELb1EEEvNS_9BwdParamsE,"a",@progbits
	.sectionflags	@""
	.align	4
.nv.constant0._ZN10layer_norm13ln_bwd_kernelINS_13Kernel_traitsI6__halfS2_fS2_fjLj2560ELj1ELj1ELj4ELj8ENS_18Kernel_traits_baseILj2560ES2_S2_fS2_fjLj128EEEEELb0ELb1ELb1ELb1EEEvNS_9BwdParamsE:
	.zero		1192


//--------------------- .nv.constant0._ZN10layer_norm13ln_bwd_kernelINS_13Kernel_traitsI6__halfS2_fS2_fjLj2560ELj1ELj1ELj4ELj8ENS_18Kernel_traits_baseILj2560ES2_S2_fS2_fjLj128EEEEELb1ELb0ELb0ELb0EEEvNS_9BwdParamsE --------------------------
	.section	.nv.constant0._ZN10layer_norm13ln_bwd_kernelINS_13Kernel_traitsI6__halfS2_fS2_fjLj2560ELj1ELj1ELj4ELj8ENS_18Kernel_traits_baseILj2560ES2_S2_fS2_fjLj128EEEEELb1ELb0ELb0ELb0EEEvNS_9BwdParamsE,"a",@progbits
	.sectionflags	@""
	.align	4
.nv.constant0._ZN10layer_norm13ln_bwd_kernelINS_13Kernel_traitsI6__halfS2_fS2_fjLj2560ELj1ELj1ELj4ELj8ENS_18Kernel_traits_baseILj2560ES2_S2_fS2_fjLj128EEEEELb1ELb0ELb0ELb0EEEvNS_9BwdParamsE:
	.zero		1192


//--------------------- .nv.constant0._ZN10layer_norm13ln_bwd_kernelINS_13Kernel_traitsI6__halfS2_fS2_fjLj2560ELj1ELj1ELj4ELj8ENS_18Kernel_traits_baseILj2560ES2_S2_fS2_fjLj128EEEEELb1ELb0ELb0ELb1EEEvNS_9BwdParamsE --------------------------
	.section	.nv.constant0._ZN10layer_norm13ln_bwd_kernelINS_13Kernel_traitsI6__halfS2_fS2_fjLj2560ELj1ELj1ELj4ELj8ENS_18Kernel_traits_baseILj2560ES2_S2_fS2_fjLj128EEEEELb1ELb0ELb0ELb1EEEvNS_9BwdParamsE,"a",@progbits
	.sectionflags	@""
	.align	4
.nv.constant0._ZN10layer_norm13ln_bwd_kernelINS_13Kernel_traitsI6__halfS2_fS2_fjLj2560ELj1ELj1ELj4ELj8ENS_18Kernel_traits_baseILj2560ES2_S2_fS2_fjLj128EEEEELb1ELb0ELb0ELb1EEEvNS_9BwdParamsE:
	.zero		1192


//--------------------- .nv.constant0._ZN10layer_norm22ln_bwd_finalize_kernelINS_22Kernel_traits_finalizeILj2560E6__halfS2_fS2_fjLb0ELj1024ELj4ENS_18Kernel_traits_baseILj2560ES2_S2_fS2_fjLj1024EEEEELb0ELb0EEEvNS_9BwdParamsE --------------------------
	.section	.nv.constant0._ZN10layer_norm22ln_bwd_finalize_kernelINS_22Kernel_traits_finalizeILj2560E6__halfS2_fS2_fjLb0ELj1024ELj4ENS_18Kernel_traits_baseILj2560ES2_S2_fS2_fjLj1024EEEEELb0ELb0EEEvNS_9BwdParamsE,"a",@progbits
	.sectionflags	@""
	.align	4
.nv.constant0._ZN10layer_norm22ln_bwd_finalize_kernelINS_22Kernel_traits_finalizeILj2560E6__halfS2_fS2_fjLb0ELj1024ELj4ENS_18Kernel_traits_baseILj2560ES2_S2_fS2_fjLj1024EEEEELb0ELb0EEEvNS_9BwdParamsE:
	.zero		1192


//--------------------- .nv.constant0._ZN10layer_norm13ln_bwd_kernelINS_13Kernel_traitsI6__halfS2_fS2_fjLj2560ELj1ELj1ELj4ELj8ENS_18Kernel_traits_baseILj2560ES2_S2_fS2_fjLj128EEEEELb1ELb0ELb1ELb0EEEvNS_9BwdParamsE --------------------------
	.section	.nv.constant0._ZN10layer_norm13ln_bwd_kernelINS_13Kernel_traitsI6__halfS2_fS2_fjLj2560ELj1ELj1ELj4ELj8ENS_18Kernel_traits_baseILj2560ES2_S2_fS2_fjLj128EEEEELb1ELb0ELb1ELb0EEEvNS_9BwdParamsE,"a",@progbits
	.sectionflags	@""
	.align	4
.nv.constant0._ZN10layer_norm13ln_bwd_kernelINS_13Kernel_traitsI6__halfS2_fS2_fjLj2560ELj1ELj1ELj4ELj8ENS_18Kernel_traits_baseILj2560ES2_S2_fS2_fjLj128EEEEELb1ELb0ELb1ELb0EEEvNS_9BwdParamsE:
	.zero		1192


//--------------------- .nv.constant0._ZN10layer_norm22ln_bwd_finalize_kernelINS_22Kernel_traits_finalizeILj2560E6__halfS2_fS2_fjLb0ELj1024ELj4ENS_18Kernel_traits_baseILj2560ES2_S2_fS2_fjLj1024EEEEELb0ELb1EEEvNS_9BwdParamsE --------------------------
	.section	.nv.constant0._ZN10layer_norm22ln_bwd_finalize_kernelINS_22Kernel_traits_finalizeILj2560E6__halfS2_fS2_fjLb0ELj1024ELj4ENS_18Kernel_traits_baseILj2560ES2_S2_fS2_fjLj1024EEEEELb0ELb1EEEvNS_9BwdParamsE,"a",@progbits
	.sectionflags	@""
	.align	4
.nv.constant0._ZN10layer_norm22ln_bwd_finalize_kernelINS_22Kernel_traits_finalizeILj2560E6__halfS2_fS2_fjLb0ELj1024ELj4ENS_18Kernel_traits_baseILj2560ES2_S2_fS2_fjLj1024EEEEELb0ELb1EEEvNS_9BwdParamsE:
	.zero		1192


//--------------------- .nv.constant0._ZN10layer_norm13ln_bwd_kernelINS_13Kernel_traitsI6__halfS2_fS2_fjLj2560ELj1ELj1ELj4ELj8ENS_18Kernel_traits_baseILj2560ES2_S2_fS2_fjLj128EEEEELb1ELb0ELb1ELb1EEEvNS_9BwdParamsE --------------------------
	.section	.nv.constant0._ZN10layer_norm13ln_bwd_kernelINS_13Kernel_traitsI6__halfS2_fS2_fjLj2560ELj1ELj1ELj4ELj8ENS_18Kernel_traits_baseILj2560ES2_S2_fS2_fjLj128EEEEELb1ELb0ELb1ELb1EEEvNS_9BwdParamsE,"a",@progbits
	.sectionflags	@""
	.align	4
.nv.constant0._ZN10layer_norm13ln_bwd_kernelINS_13Kernel_traitsI6__halfS2_fS2_fjLj2560ELj1ELj1ELj4ELj8ENS_18Kernel_traits_baseILj2560ES2_S2_fS2_fjLj128EEEEELb1ELb0ELb1ELb1EEEvNS_9BwdParamsE:
	.zero		1192


//--------------------- .nv.constant0._ZN10layer_norm13ln_bwd_kernelINS_13Kernel_traitsI6__halfS2_fS2_fjLj2560ELj1ELj1ELj4ELj8ENS_18Kernel_traits_baseILj2560ES2_S2_fS2_fjLj128EEEEELb1ELb1ELb0ELb0EEEvNS_9BwdParamsE --------------------------
	.section	.nv.constant0._ZN10layer_norm13ln_bwd_kernelINS_13Kernel_traitsI6__halfS2_fS2_fjLj2560ELj1ELj1ELj4ELj8ENS_18Kernel_traits_baseILj2560ES2_S2_fS2_fjLj128EEEEELb1ELb1ELb0ELb0EEEvNS_9BwdParamsE,"a",@progbits
	.sectionflags	@""
	.align	4
.nv.constant0._ZN10layer_norm13ln_bwd_kernelINS_13Kernel_traitsI6__halfS2_fS2_fjLj2560ELj1ELj1ELj4ELj8ENS_18Kernel_traits_baseILj2560ES2_S2_fS2_fjLj128EEEEELb1ELb1ELb0ELb0EEEvNS_9BwdParamsE:
	.zero		1192


//--------------------- .nv.constant0._ZN10layer_norm13ln_bwd_kernelINS_13Kernel_traitsI6__halfS2_fS2_fjLj2560ELj1ELj1ELj4ELj8ENS_18Kernel_traits_baseILj2560ES2_S2_fS2_fjLj128EEEEELb1ELb1ELb0ELb1EEEvNS_9BwdParamsE --------------------------
	.section	.nv.constant0._ZN10layer_norm13ln_bwd_kernelINS_13Kernel_traitsI6__halfS2_fS2_fjLj2560ELj1ELj1ELj4ELj8ENS_18Kernel_traits_baseILj2560ES2_S2_fS2_fjLj128EEEEELb1ELb1ELb0ELb1EEEvNS_9BwdParamsE,"a",@progbits
	.sectionflags	@""
	.align	4
.nv.constant0._ZN10layer_norm13ln_bwd_kernelINS_13Kernel_traitsI6__halfS2_fS2_fjLj2560ELj1ELj1ELj4ELj8ENS_18Kernel_traits_baseILj2560ES2_S2_fS2_fjLj128EEEEELb1ELb1ELb0ELb1EEEvNS_9BwdParamsE:
	.zero		1192


//--------------------- .nv.constant0._ZN10layer_norm22ln_bwd_finalize_kernelINS_22Kernel_traits_finalizeILj2560E6__halfS2_fS2_fjLb1ELj1024ELj4ENS_18Kernel_traits_baseILj2560ES2_S2_fS2_fjLj1024EEEEELb1ELb0EEEvNS_9BwdParamsE --------------------------
	.section	.nv.constant0._ZN10layer_norm22ln_bwd_finalize_kernelINS_22Kernel_traits_finalizeILj2560E6__halfS2_fS2_fjLb1ELj1024ELj4ENS_18Kernel_traits_baseILj2560ES2_S2_fS2_fjLj1024EEEEELb1ELb0EEEvNS_9BwdParamsE,"a",@progbits
	.sectionflags	@""
	.align	4
.nv.constant0._ZN10layer_norm22ln_bwd_finalize_kernelINS_22Kernel_traits_finalizeILj2560E6__halfS2_fS2_fjLb1ELj1024ELj4ENS_18Kernel_traits_baseILj2560ES2_S2_fS2_fjLj1024EEEEELb1ELb0EEEvNS_9BwdParamsE:
	.zero		1192


//--------------------- .nv.constant0._ZN10layer_norm13ln_bwd_kernelINS_13Kernel_traitsI6__halfS2_fS2_fjLj2560ELj1ELj1ELj4ELj8ENS_18Kernel_traits_baseILj2560ES2_S2_fS2_fjLj128EEEEELb1ELb1ELb1ELb0EEEvNS_9BwdParamsE --------------------------
	.section	.nv.constant0._ZN10layer_norm13ln_bwd_kernelINS_13Kernel_traitsI6__halfS2_fS2_fjLj2560ELj1ELj1ELj4ELj8ENS_18Kernel_traits_baseILj2560ES2_S2_fS2_fjLj128EEEEELb1ELb1ELb1ELb0EEEvNS_9BwdParamsE,"a",@progbits
	.sectionflags	@""
	.align	4
.nv.constant0._ZN10layer_norm13ln_bwd_kernelINS_13Kernel_traitsI6__halfS2_fS2_fjLj2560ELj1ELj1ELj4ELj8ENS_18Kernel_traits_baseILj2560ES2_S2_fS2_fjLj128EEEEELb1ELb1ELb1ELb0EEEvNS_9BwdParamsE:
	.zero		1192


//--------------------- .nv.constant0._ZN10layer_norm22ln_bwd_finalize_kernelINS_22Kernel_traits_finalizeILj2560E6__halfS2_fS2_fjLb1ELj1024ELj4ENS_18Kernel_traits_baseILj2560ES2_S2_fS2_fjLj1024EEEEELb1ELb1EEEvNS_9BwdParamsE --------------------------
	.section	.nv.constant0._ZN10layer_norm22ln_bwd_finalize_kernelINS_22Kernel_traits_finalizeILj2560E6__halfS2_fS2_fjLb1ELj1024ELj4ENS_18Kernel_traits_baseILj2560ES2_S2_fS2_fjLj1024EEEEELb1ELb1EEEvNS_9BwdParamsE,"a",@progbits
	.sectionflags	@""
	.align	4
.nv.constant0._ZN10layer_norm22ln_bwd_finalize_kernelINS_22Kernel_traits_finalizeILj2560E6__halfS2_fS2_fjLb1ELj1024ELj4ENS_18Kernel_traits_baseILj2560ES2_S2_fS2_fjLj1024EEEEELb1ELb1EEEvNS_9BwdParamsE:
	.zero		1192


//--------------------- .nv.constant0._ZN10layer_norm13ln_bwd_kernelINS_13Kernel_traitsI6__halfS2_fS2_fjLj2560ELj1ELj1ELj4ELj8ENS_18Kernel_traits_baseILj2560ES2_S2_fS2_fjLj128EEEEELb1ELb1ELb1ELb1EEEvNS_9BwdParamsE --------------------------
	.section	.nv.constant0._ZN10layer_norm13ln_bwd_kernelINS_13Kernel_traitsI6__halfS2_fS2_fjLj2560ELj1ELj1ELj4ELj8ENS_18Kernel_traits_baseILj2560ES2_S2_fS2_fjLj128EEEEELb1ELb1ELb1ELb1EEEvNS_9BwdParamsE,"a",@progbits
	.sectionflags	@""
	.align	4
.nv.constant0._ZN10layer_norm13ln_bwd_kernelINS_13Kernel_traitsI6__halfS2_fS2_fjLj2560ELj1ELj1ELj4ELj8ENS_18Kernel_traits_baseILj2560ES2_S2_fS2_fjLj128EEEEELb1ELb1ELb1ELb1EEEvNS_9BwdParamsE:
	.zero		1192


//--------------------- .nv.constant0._ZN10layer_norm13ln_bwd_kernelINS_13Kernel_traitsIf6__halffS2_fjLj2560ELj1ELj1ELj4ELj8ENS_18Kernel_traits_baseILj2560EfS2_fS2_fjLj128EEEEELb0ELb0ELb0ELb0EEEvNS_9BwdParamsE --------------------------
	.section	.nv.constant0._ZN10layer_norm13ln_bwd_kernelINS_13Kernel_traitsIf6__halffS2_fjLj2560ELj1ELj1ELj4ELj8ENS_18Kernel_traits_baseILj2560EfS2_fS2_fjLj128EEEEELb0ELb0ELb0ELb0EEEvNS_9BwdParamsE,"a",@progbits
	.sectionflags	@""
	.align	4
.nv.constant0._ZN10layer_norm13ln_bwd_kernelINS_13Kernel_traitsIf6__halffS2_fjLj2560ELj1ELj1ELj4ELj8ENS_18Kernel_traits_baseILj2560EfS2_fS2_fjLj128EEEEELb0ELb0ELb0ELb0EEEvNS_9BwdParamsE:
	.zero		1192


//--------------------- .nv.constant0._ZN10layer_norm13ln_bwd_kernelINS_13Kernel_traitsIf6__halffS2_fjLj2560ELj1ELj1ELj4ELj8ENS_18Kernel_traits_baseILj2560EfS2_fS2_fjLj128EEEEELb0ELb0ELb0ELb1EEEvNS_9BwdParamsE --------------------------
	.section	.nv.constant0._ZN10layer_norm13ln_bwd_kernelINS_13Kernel_traitsIf6__halffS2_fjLj2560ELj1ELj1ELj4ELj8ENS_18Kernel_traits_baseILj2560EfS2_fS2_fjLj128EEEEELb0ELb0ELb0ELb1EEEvNS_9BwdParamsE,"a",@progbits
	.sectionflags	@""
	.align	4
.nv.constant0._ZN10layer_norm13ln_bwd_kernelINS_13Kernel_traitsIf6__halffS2_fjLj2560ELj1ELj1ELj4ELj8ENS_18Kernel_traits_baseILj2560EfS2_fS2_fjLj128EEEEELb0ELb0ELb0ELb1EEEvNS_9BwdParamsE:
	.zero		1192


//--------------------- .nv.constant0._ZN10layer_norm13ln_bwd_kernelINS_13Kernel_traitsIf6__halffS2_fjLj2560ELj1ELj1ELj4ELj8ENS_18Kernel_traits_baseILj2560EfS2_fS2_fjLj128EEEEELb0ELb0ELb1ELb0EEEvNS_9BwdParamsE --------------------------
	.section	.nv.constant0._ZN10layer_norm13ln_bwd_kernelINS_13Kernel_traitsIf6__halffS2_fjLj2560ELj1ELj1ELj4ELj8ENS_18Kernel_traits_baseILj2560EfS2_fS2_fjLj128EEEEELb0ELb0ELb1ELb0EEEvNS_9BwdParamsE,"a",@progbits
	.sectionflags	@""
	.align	4
.nv.constant0._ZN10layer_norm13ln_bwd_kernelINS_13Kernel_traitsIf6__halffS2_fjLj2560ELj1ELj1ELj4ELj8ENS_18Kernel_traits_baseILj2560EfS2_fS2_fjLj128EEEEELb0ELb0ELb1ELb0EEEvNS_9BwdParamsE:
	.zero		1192


//--------------------- .nv.constant0._ZN10layer_norm13ln_bwd_kernelINS_13Kernel_traitsIf6__halffS2_fjLj2560ELj1ELj1ELj4ELj8ENS_18Kernel_traits_baseILj2560EfS2_fS2_fjLj128EEEEELb0ELb0ELb1ELb1EEEvNS_9BwdParamsE --------------------------
	.section	.nv.constant0._ZN10layer_norm13ln_bwd_kernelINS_13Kernel_traitsIf6__halffS2_fjLj2560ELj1ELj1ELj4ELj8ENS_18Kernel_traits_baseILj2560EfS2_fS2_fjLj128EEEEELb0ELb0ELb1ELb1EEEvNS_9BwdParamsE,"a",@progbits
	.sectionflags	@""
	.align	4
.nv.constant0._ZN10layer_norm13ln_bwd_kernelINS_13Kernel_traitsIf6__halffS2_fjLj2560ELj1ELj1ELj4ELj8ENS_18Kernel_traits_baseILj2560EfS2_fS2_fjLj128EEEEELb0ELb0ELb1ELb1EEEvNS_9BwdParamsE:
	.zero		1192


//--------------------- .nv.constant0._ZN10layer_norm13ln_bwd_kernelINS_13Kernel_traitsIf6__halffS2_fjLj2560ELj1ELj1ELj4ELj8ENS_18Kernel_traits_baseILj2560EfS2_fS2_fjLj128EEEEELb0ELb1ELb0ELb0EEEvNS_9BwdParamsE --------------------------
	.section	.nv.constant0._ZN10layer_norm13ln_bwd_kernelINS_13Kernel_traitsIf6__halffS2_fjLj2560ELj1ELj1ELj4ELj8ENS_18Kernel_traits_baseILj2560EfS2_fS2_fjLj128EEEEELb0ELb1ELb0ELb0EEEvNS_9BwdParamsE,"a",@progbits
	.sectionflags	@""
	.align	4
.nv.constant0._ZN10layer_norm13ln_bwd_kernelINS_13Kernel_traitsIf6__halffS2_fjLj2560ELj1ELj1ELj4ELj8ENS_18Kernel_traits_baseILj2560EfS2_fS2_fjLj128EEEEELb0ELb1ELb0ELb0EEEvNS_9BwdParamsE:
	.zero		1192


//--------------------- .nv.constant0._ZN10layer_norm13ln_bwd_kernelINS_13Kernel_traitsIf6__halffS2_fjLj2560ELj1ELj1ELj4ELj8ENS_18Kernel_traits_baseILj2560EfS2_fS2_fjLj128EEEEELb0ELb1ELb0ELb1EEEvNS_9BwdParamsE --------------------------
	.section	.nv.constant0._ZN10layer_norm13ln_bwd_kernelINS_13Kernel_traitsIf6__halffS2_fjLj2560ELj1ELj1ELj4ELj8ENS_18Kernel_traits_baseILj2560EfS2_fS2_fjLj128EEEEELb0ELb1ELb0ELb1EEEvNS_9BwdParamsE,"a",@progbits
	.sectionflags	@""
	.align	4
.nv.constant0._ZN10layer_norm13ln_bwd_kernelINS_13Kernel_traitsIf6__halffS2_fjLj2560ELj1ELj1ELj4ELj8ENS_18Kernel_traits_baseILj2560EfS2_fS2_fjLj128EEEEELb0ELb1ELb0ELb1EEEvNS_9BwdParamsE:
	.zero		1192


//--------------------- .nv.constant0._ZN10layer_norm13ln_bwd_kernelINS_13Kernel_traitsIf6__halffS2_fjLj2560ELj1ELj1ELj4ELj8ENS_18Kernel_traits_baseILj2560EfS2_fS2_fjLj128EEEEELb0ELb1ELb1ELb0EEEvNS_9BwdParamsE --------------------------
	.section	.nv.constant0._ZN10layer_norm13ln_bwd_kernelINS_13Kernel_traitsIf6__halffS2_fjLj2560ELj1ELj1ELj4ELj8ENS_18Kernel_traits_baseILj2560EfS2_fS2_fjLj128EEEEELb0ELb1ELb1ELb0EEEvNS_9BwdParamsE,"a",@progbits
	.sectionflags	@""
	.align	4
.nv.constant0._ZN10layer_norm13ln_bwd_kernelINS_13Kernel_traitsIf6__halffS2_fjLj2560ELj1ELj1ELj4ELj8ENS_18Kernel_traits_baseILj2560EfS2_fS2_fjLj128EEEEELb0ELb1ELb1ELb0EEEvNS_9BwdParamsE:
	.zero		1192


//--------------------- .nv.constant0._ZN10layer_norm13ln_bwd_kernelINS_13Kernel_traitsIf6__halffS2_fjLj2560ELj1ELj1ELj4ELj8ENS_18Kernel_traits_baseILj2560EfS2_fS2_fjLj128EEEEELb0ELb1ELb1ELb1EEEvNS_9BwdParamsE --------------------------
	.section	.nv.constant0._ZN10layer_norm13ln_bwd_kernelINS_13Kernel_traitsIf6__halffS2_fjLj2560ELj1ELj1ELj4ELj8ENS_18Kernel_traits_baseILj2560EfS2_fS2_fjLj128EEEEELb0ELb1ELb1ELb1EEEvNS_9BwdParamsE,"a",@progbits
	.sectionflags	@""
	.align	4
.nv.constant0._ZN10layer_norm13ln_bwd_kernelINS_13Kernel_traitsIf6__halffS2_fjLj2560ELj1ELj1ELj4ELj8ENS_18Kernel_traits_baseILj2560EfS2_fS2_fjLj128EEEEELb0ELb1ELb1ELb1EEEvNS_9BwdParamsE:
	.zero		1192


//--------------------- .nv.constant0._ZN10layer_norm13ln_bwd_kernelINS_13Kernel_traitsIf6__halffS2_fjLj2560ELj1ELj1ELj4ELj8ENS_18Kernel_traits_baseILj2560EfS2_fS2_fjLj128EEEEELb1ELb0ELb0ELb0EEEvNS_9BwdParamsE --------------------------
	.section	.nv.constant0._ZN10layer_norm13ln_bwd_kernelINS_13Kernel_traitsIf6__halffS2_fjLj2560ELj1ELj1ELj4ELj8ENS_18Kernel_traits_baseILj2560EfS2_fS2_fjLj128EEEEELb1ELb0ELb0ELb0EEEvNS_9BwdParamsE,"a",@progbits
	.sectionflags	@""
	.align	4
.nv.constant0._ZN10layer_norm13ln_bwd_kernelINS_13Kernel_traitsIf6__halffS2_fjLj2560ELj1ELj1ELj4ELj8ENS_18Kernel_traits_baseILj2560EfS2_fS2_fjLj128EEEEELb1ELb0ELb0ELb0EEEvNS_9BwdParamsE:
	.zero		1192


//--------------------- .nv.constant0._ZN10layer_norm13ln_bwd_kernelINS_13Kernel_traitsIf6__halffS2_fjLj2560ELj1ELj1ELj4ELj8ENS_18Kernel_traits_baseILj2560EfS2_fS2_fjLj128EEEEELb1ELb0ELb0ELb1EEEvNS_9BwdParamsE --------------------------
	.section	.nv.constant0._ZN10layer_norm13ln_bwd_kernelINS_13Kernel_traitsIf6__halffS2_fjLj2560ELj1ELj1ELj4ELj8ENS_18Kernel_traits_baseILj2560EfS2_fS2_fjLj128EEEEELb1ELb0ELb0ELb1EEEvNS_9BwdParamsE,"a",@progbits
	.sectionflags	@""
	.align	4
.nv.constant0._ZN10layer_norm13ln_bwd_kernelINS_13Kernel_traitsIf6__halffS2_fjLj2560ELj1ELj1ELj4ELj8ENS_18Kernel_traits_baseILj2560EfS2_fS2_fjLj128EEEEELb1ELb0ELb0ELb1EEEvNS_9BwdParamsE:
	.zero		1192


//--------------------- .nv.constant0._ZN10layer_norm22ln_bwd_finalize_kernelINS_22Kernel_traits_finalizeILj2560Ef6__halffS2_fjLb0ELj1024ELj4ENS_18Kernel_traits_baseILj2560EfS2_fS2_fjLj1024EEEEELb0ELb0EEEvNS_9BwdParamsE --------------------------
	.section	.nv.constant0._ZN10layer_norm22ln_bwd_finalize_kernelINS_22Kernel_traits_finalizeILj2560Ef6__halffS2_fjLb0ELj1024ELj4ENS_18Kernel_traits_baseILj2560EfS2_fS2_fjLj1024EEEEELb0ELb0EEEvNS_9BwdParamsE,"a",@progbits
	.sectionflags	@""
	.align	4
.nv.constant0._ZN10layer_norm22ln_bwd_finalize_kernelINS_22Kernel_traits_finalizeILj2560Ef6__halffS2_fjLb0ELj1024ELj4ENS_18Kernel_traits_baseILj2560EfS2_fS2_fjLj1024EEEEELb0ELb0EEEvNS_9BwdParamsE:
	.zero		1192


//--------------------- .nv.constant0._ZN10layer_norm13ln_bwd_kernelINS_13Kernel_traitsIf6__halffS2_fjLj2560ELj1ELj1ELj4ELj8ENS_18Kernel_traits_baseILj2560EfS2_fS2_fjLj128EEEEELb1ELb0ELb1ELb0EEEvNS_9BwdParamsE --------------------------
	.section	.nv.constant0._ZN10layer_norm13ln_bwd_kernelINS_13Kernel_traitsIf6__halffS2_fjLj2560ELj1ELj1ELj4ELj8ENS_18Kernel_traits_baseILj2560EfS2_fS2_fjLj128EEEEELb1ELb0ELb1ELb0EEEvNS_9BwdParamsE,"a",@progbits
	.sectionflags	@""
	.align	4
.nv.constant0._ZN10layer_norm13ln_bwd_kernelINS_13Kernel_traitsIf6__halffS2_fjLj2560ELj1ELj1ELj4ELj8ENS_18Kernel_traits_baseILj2560EfS2_fS2_fjLj128EEEEELb1ELb0ELb1ELb0EEEvNS_9BwdParamsE:
	.zero		1192


//--------------------- .nv.constant0._ZN10layer_norm22ln_bwd_finalize_kernelINS_22Kernel_traits_finalizeILj2560Ef6__halffS2_fjLb0ELj1024ELj4ENS_18Kernel_traits_baseILj2560EfS2_fS2_fjLj1024EEEEELb0ELb1EEEvNS_9BwdParamsE --------------------------
	.section	.nv.constant0._ZN10layer_norm22ln_bwd_finalize_kernelINS_22Kernel_traits_finalizeILj2560Ef6__halffS2_fjLb0ELj1024ELj4ENS_18Kernel_traits_baseILj2560EfS2_fS2_fjLj1024EEEEELb0ELb1EEEvNS_9BwdParamsE,"a",@progbits
	.sectionflags	@""
	.align	4
.nv.constant0._ZN10layer_norm22ln_bwd_finalize_kernelINS_22Kernel_traits_finalizeILj2560Ef6__halffS2_fjLb0ELj1024ELj4ENS_18Kernel_traits_baseILj2560EfS2_fS2_fjLj1024EEEEELb0ELb1EEEvNS_9BwdParamsE:
	.zero		1192


//--------------------- .nv.constant0._ZN10layer_norm13ln_bwd_kernelINS_13Kernel_traitsIf6__halffS2_fjLj2560ELj1ELj1ELj4ELj8ENS_18Kernel_traits_baseILj2560EfS2_fS2_fjLj128EEEEELb1ELb0ELb1ELb1EEEvNS_9BwdParamsE --------------------------
	.section	.nv.constant0._ZN10layer_norm13ln_bwd_kernelINS_13Kernel_traitsIf6__halffS2_fjLj2560ELj1ELj1ELj4ELj8ENS_18Kernel_traits_baseILj2560EfS2_fS2_fjLj128EEEEELb1ELb0ELb1ELb1EEEvNS_9BwdParamsE,"a",@progbits
	.sectionflags	@""
	.align	4
.nv.constant0._ZN10layer_norm13ln_bwd_kernelINS_13Kernel_traitsIf6__halffS2_fjLj2560ELj1ELj1ELj4ELj8ENS_18Kernel_traits_baseILj2560EfS2_fS2_fjLj128EEEEELb1ELb0ELb1ELb1EEEvNS_9BwdParamsE:
	.zero		1192


//--------------------- .nv.constant0._ZN10layer_norm13ln_bwd_kernelINS_13Kernel_traitsIf6__halffS2_fjLj2560ELj1ELj1ELj4ELj8ENS_18Kernel_traits_baseILj2560EfS2_fS2_fjLj128EEEEELb1ELb1ELb0ELb0EEEvNS_9BwdParamsE --------------------------
	.section	.nv.constant0._ZN10layer_norm13ln_bwd_kernelINS_13Kernel_traitsIf6__halffS2_fjLj2560ELj1ELj1ELj4ELj8ENS_18Kernel_traits_baseILj2560EfS2_fS2_fjLj128EEEEELb1ELb1ELb0ELb0EEEvNS_9BwdParamsE,"a",@progbits
	.sectionflags	@""
	.align	4
.nv.constant0._ZN10layer_norm13ln_bwd_kernelINS_13Kernel_traitsIf6__halffS2_fjLj2560ELj1ELj1ELj4ELj8ENS_18Kernel_traits_baseILj2560EfS2_fS2_fjLj128EEEEELb1ELb1ELb0ELb0EEEvNS_9BwdParamsE:
	.zero		1192


//--------------------- .nv.constant0._ZN10layer_norm13ln_bwd_kernelINS_13Kernel_traitsIf6__halffS2_fjLj2560ELj1ELj1ELj4ELj8ENS_18Kernel_traits_baseILj2560EfS2_fS2_fjLj128EEEEELb1ELb1ELb0ELb1EEEvNS_9BwdParamsE --------------------------
	.section	.nv.constant0._ZN10layer_norm13ln_bwd_kernelINS_13Kernel_traitsIf6__halffS2_fjLj2560ELj1ELj1ELj4ELj8ENS_18Kernel_traits_baseILj2560EfS2_fS2_fjLj128EEEEELb1ELb1ELb0ELb1EEEvNS_9BwdParamsE,"a",@progbits
	.sectionflags	@""
	.align	4
.nv.constant0._ZN10layer_norm13ln_bwd_kernelINS_13Kernel_traitsIf6__halffS2_fjLj2560ELj1ELj1ELj4ELj8ENS_18Kernel_traits_baseILj2560EfS2_fS2_fjLj128EEEEELb1ELb1ELb0ELb1EEEvNS_9BwdParamsE:
	.zero		1192


//--------------------- .nv.constant0._ZN10layer_norm22ln_bwd_finalize_kernelINS_22Kernel_traits_finalizeILj2560Ef6__halffS2_fjLb1ELj1024ELj4ENS_18Kernel_traits_baseILj2560EfS2_fS2_fjLj1024EEEEELb1ELb0EEEvNS_9BwdParamsE --------------------------
	.section	.nv.constant0._ZN10layer_norm22ln_bwd_finalize_kernelINS_22Kernel_traits_finalizeILj2560Ef6__halffS2_fjLb1ELj1024ELj4ENS_18Kernel_traits_baseILj2560EfS2_fS2_fjLj1024EEEEELb1ELb0EEEvNS_9BwdParamsE,"a",@progbits
	.sectionflags	@""
	.align	4
.nv.constant0._ZN10layer_norm22ln_bwd_finalize_kernelINS_22Kernel_traits_finalizeILj2560Ef6__halffS2_fjLb1ELj1024ELj4ENS_18Kernel_traits_baseILj2560EfS2_fS2_fjLj1024EEEEELb1ELb0EEEvNS_9BwdParamsE:
	.zero		1192


//--------------------- .nv.constant0._ZN10layer_norm13ln_bwd_kernelINS_13Kernel_traitsIf6__halffS2_fjLj2560ELj1ELj1ELj4ELj8ENS_18Kernel_traits_baseILj2560EfS2_fS2_fjLj128EEEEELb1ELb1ELb1ELb0EEEvNS_9BwdParamsE --------------------------
	.section	.nv.constant0._ZN10layer_norm13ln_bwd_kernelINS_13Kernel_traitsIf6__halffS2_fjLj2560ELj1ELj1ELj4ELj8ENS_18Kernel_traits_baseILj2560EfS2_fS2_fjLj128EEEEELb1ELb1ELb1ELb0EEEvNS_9BwdParamsE,"a",@progbits
	.sectionflags	@""
	.align	4
.nv.constant0._ZN10layer_norm13ln_bwd_kernelINS_13Kernel_traitsIf6__halffS2_fjLj2560ELj1ELj1ELj4ELj8ENS_18Kernel_traits_baseILj2560EfS2_fS2_fjLj128EEEEELb1ELb1ELb1ELb0EEEvNS_9BwdParamsE:
	.zero		1192


//--------------------- .nv.constant0._ZN10layer_norm22ln_bwd_finalize_kernelINS_22Kernel_traits_finalizeILj2560Ef6__halffS2_fjLb1ELj1024ELj4ENS_18Kernel_traits_baseILj2560EfS2_fS2_fjLj1024EEEEELb1ELb1EEEvNS_9BwdParamsE --------------------------
	.section	.nv.constant0._ZN10layer_norm22ln_bwd_finalize_kernelINS_22Kernel_traits_finalizeILj2560Ef6__halffS2_fjLb1ELj1024ELj4ENS_18Kernel_traits_baseILj2560EfS2_fS2_fjLj1024EEEEELb1ELb1EEEvNS_9BwdParamsE,"a",@progbits
	.sectionflags	@""
	.align	4
.nv.constant0._ZN10layer_norm22ln_bwd_finalize_kernelINS_22Kernel_traits_finalizeILj2560Ef6__halffS2_fjLb1ELj1024ELj4ENS_18Kernel_traits_baseILj2560EfS2_fS2_fjLj1024EEEEELb1ELb1EEEvNS_9BwdParamsE:
	.zero		1192


//--------------------- .nv.constant0._ZN10layer_norm13ln_bwd_kernelINS_13Kernel_traitsIf6__halffS2_fjLj2560ELj1ELj1ELj4ELj8ENS_18Kernel_traits_baseILj2560EfS2_fS2_fjLj128EEEEELb1ELb1ELb1ELb1EEEvNS_9BwdParamsE --------------------------
	.section	.nv.constant0._ZN10layer_norm13ln_bwd_kernelINS_13Kernel_traitsIf6__halffS2_fjLj2560ELj1ELj1ELj4ELj8ENS_18Kernel_traits_baseILj2560EfS2_fS2_fjLj128EEEEELb1ELb1ELb1ELb1EEEvNS_9BwdParamsE,"a",@progbits
	.sectionflags	@""
	.align	4
.nv.constant0._ZN10layer_norm13ln_bwd_kernelINS_13Kernel_traitsIf6__halffS2_fjLj2560ELj1ELj1ELj4ELj8ENS_18Kernel_traits_baseILj2560EfS2_fS2_fjLj128EEEEELb1ELb1ELb1ELb1EEEvNS_9BwdParamsE:
	.zero		1192


//--------------------- .nv.constant0._ZN10layer_norm13ln_bwd_kernelINS_13Kernel_traitsI6__halfffffjLj2560ELj1ELj1ELj4ELj16ENS_18Kernel_traits_baseILj2560ES2_ffffjLj128EEEEELb0ELb0ELb0ELb0EEEvNS_9BwdParamsE --------------------------
	.section	.nv.constant0._ZN10layer_norm13ln_bwd_kernelINS_13Kernel_traitsI6__halfffffjLj2560ELj1ELj1ELj4ELj16ENS_18Kernel_traits_baseILj2560ES2_ffffjLj128EEEEELb0ELb0ELb0ELb0EEEvNS_9BwdParamsE,"a",@progbits
	.sectionflags	@""
	.align	4
.nv.constant0._ZN10layer_norm13ln_bwd_kernelINS_13Kernel_traitsI6__halfffffjLj2560ELj1ELj1ELj4ELj16ENS_18Kernel_traits_baseILj2560ES2_ffffjLj128EEEEELb0ELb0ELb0ELb0EEEvNS_9BwdParamsE:
	.zero		1192


//--------------------- .nv.constant0._ZN10layer_norm13ln_bwd_kernelINS_13Kernel_traitsI6__halfffffjLj2560ELj1ELj1ELj4ELj16ENS_18Kernel_traits_baseILj2560ES2_ffffjLj128EEEEELb0ELb0ELb0ELb1EEEvNS_9BwdParamsE --------------------------
	.section	.nv.constant0._ZN10layer_norm13ln_bwd_kernelINS_13Kernel_traitsI6__halfffffjLj2560ELj1ELj1ELj4ELj16ENS_18Kernel_traits_baseILj2560ES2_ffffjLj128EEEEELb0ELb0ELb0ELb1EEEvNS_9BwdParamsE,"a",@progbits
	.sectionflags	@""
	.align	4
.nv.constant0._ZN10layer_norm13ln_bwd_kernelINS_13Kernel_traitsI6__halfffffjLj2560ELj1ELj1ELj4ELj16ENS_18Kernel_traits_baseILj2560ES2_ffffjLj128EEEEELb0ELb0ELb0ELb1EEEvNS_9BwdParamsE:
	.zero		1192


//--------------------- .nv.constant0._ZN10layer_norm13ln_bwd_kernelINS_13Kernel_traitsI6__halfffffjLj2560ELj1ELj1ELj4ELj16ENS_18Kernel_traits_baseILj2560ES2_ffffjLj128EEEEELb0ELb0ELb1ELb0EEEvNS_9BwdParamsE --------------------------
	.section	.nv.constant0._ZN10layer_norm13ln_bwd_kernelINS_13Kernel_traitsI6__halfffffjLj2560ELj1ELj1ELj4ELj16ENS_18Kernel_traits_baseILj2560ES2_ffffjLj128EEEEELb0ELb0ELb1ELb0EEEvNS_9BwdParamsE,"a",@progbits
	.sectionflags	@""
	.align	4
.nv.constant0._ZN10layer_norm13ln_bwd_kernelINS_13Kernel_traitsI6__halfffffjLj2560ELj1ELj1ELj4ELj16ENS_18Kernel_traits_baseILj2560ES2_ffffjLj128EEEEELb0ELb0ELb1ELb0EEEvNS_9BwdParamsE:
	.zero		1192


//--------------------- .nv.constant0._ZN10layer_norm13ln_bwd_kernelINS_13Kernel_traitsI6__halfffffjLj2560ELj1ELj1ELj4ELj16ENS_18Kernel_traits_baseILj2560ES2_ffffjLj128EEEEELb0ELb0ELb1ELb1EEEvNS_9BwdParamsE --------------------------
	.section	.nv.constant0._ZN10layer_norm13ln_bwd_kernelINS_13Kernel_traitsI6__halfffffjLj2560ELj1ELj1ELj4ELj16ENS_18Kernel_traits_baseILj2560ES2_ffffjLj128EEEEELb0ELb0ELb1ELb1EEEvNS_9BwdParamsE,"a",@progbits
	.sectionflags	@""
	.align	4
.nv.constant0._ZN10layer_norm13ln_bwd_kernelINS_13Kernel_traitsI6__halfffffjLj2560ELj1ELj1ELj4ELj16ENS_18Kernel_traits_baseILj2560ES2_ffffjLj128EEEEELb0ELb0ELb1ELb1EEEvNS_9BwdParamsE:
	.zero		1192


//--------------------- .nv.constant0._ZN10layer_norm13ln_bwd_kernelINS_13Kernel_traitsI6__halfffffjLj2560ELj1ELj1ELj4ELj16ENS_18Kernel_traits_baseILj2560ES2_ffffjLj128EEEEELb0ELb1ELb0ELb0EEEvNS_9BwdParamsE --------------------------
	.section	.nv.constant0._ZN10layer_norm13ln_bwd_kernelINS_13Kernel_traitsI6__halfffffjLj2560ELj1ELj1ELj4ELj16ENS_18Kernel_traits_baseILj2560ES2_ffffjLj128EEEEELb0ELb1ELb0ELb0EEEvNS_9BwdParamsE,"a",@progbits
	.sectionflags	@""
	.align	4
.nv.constant0._ZN10layer_norm13ln_bwd_kernelINS_13Kernel_traitsI6__halfffffjLj2560ELj1ELj1ELj4ELj16ENS_18Kernel_traits_baseILj2560ES2_ffffjLj128EEEEELb0ELb1ELb0ELb0EEEvNS_9BwdParamsE:
	.zero		1192


//--------------------- .nv.constant0._ZN10layer_norm13ln_bwd_kernelINS_13Kernel_traitsI6__halfffffjLj2560ELj1ELj1ELj4ELj16ENS_18Kernel_traits_baseILj2560ES2_ffffjLj128EEEEELb0ELb1ELb0ELb1EEEvNS_9BwdParamsE --------------------------
	.section	.nv.constant0._ZN10layer_norm13ln_bwd_kernelINS_13Kernel_traitsI6__halfffffjLj2560ELj1ELj1ELj4ELj16ENS_18Kernel_traits_baseILj2560ES2_ffffjLj128EEEEELb0ELb1ELb0ELb1EEEvNS_9BwdParamsE,"a",@progbits
	.sectionflags	@""
	.align	4
.nv.constant0._ZN10layer_norm13ln_bwd_kernelINS_13Kernel_traitsI6__halfffffjLj2560ELj1ELj1ELj4ELj16ENS_18Kernel_traits_baseILj2560ES2_ffffjLj128EEEEELb0ELb1ELb0ELb1EEEvNS_9BwdParamsE:
	.zero		1192


//--------------------- .nv.constant0._ZN10layer_norm13ln_bwd_kernelINS_13Kernel_traitsI6__halfffffjLj2560ELj1ELj1ELj4ELj16ENS_18Kernel_traits_baseILj2560ES2_ffffjLj128EEEEELb0ELb1ELb1ELb0EEEvNS_9BwdParamsE --------------------------
	.section	.nv.constant0._ZN10layer_norm13ln_bwd_kernelINS_13Kernel_traitsI6__halfffffjLj2560ELj1ELj1ELj4ELj16ENS_18Kernel_traits_baseILj2560ES2_ffffjLj128EEEEELb0ELb1ELb1ELb0EEEvNS_9BwdParamsE,"a",@progbits
	.sectionflags	@""
	.align	4
.nv.constant0._ZN10layer_norm13ln_bwd_kernelINS_13Kernel_traitsI6__halfffffjLj2560ELj1ELj1ELj4ELj16ENS_18Kernel_traits_baseILj2560ES2_ffffjLj128EEEEELb0ELb1ELb1ELb0EEEvNS_9BwdParamsE:
	.zero		1192


//--------------------- .nv.constant0._ZN10layer_norm13ln_bwd_kernelINS_13Kernel_traitsI6__halfffffjLj2560ELj1ELj1ELj4ELj16ENS_18Kernel_traits_baseILj2560ES2_ffffjLj128EEEEELb0ELb1ELb1ELb1EEEvNS_9BwdParamsE --------------------------
	.section	.nv.constant0._ZN10layer_norm13ln_bwd_kernelINS_13Kernel_traitsI6__halfffffjLj2560ELj1ELj1ELj4ELj16ENS_18Kernel_traits_baseILj2560ES2_ffffjLj128EEEEELb0ELb1ELb1ELb1EEEvNS_9BwdParamsE,"a",@progbits
	.sectionflags	@""
	.align	4
.nv.constant0._ZN10layer_norm13ln_bwd_kernelINS_13Kernel_traitsI6__halfffffjLj2560ELj1ELj1ELj4ELj16ENS_18Kernel_traits_baseILj2560ES2_ffffjLj128EEEEELb0ELb1ELb1ELb1EEEvNS_9BwdParamsE:
	.zero		1192


//--------------------- .nv.constant0._ZN10layer_norm13ln_bwd_kernelINS_13Kernel_traitsI6__halfffffjLj2560ELj1ELj1ELj4ELj16ENS_18Kernel_traits_baseILj2560ES2_ffffjLj128EEEEELb1ELb0ELb0ELb0EEEvNS_9BwdParamsE --------------------------
	.section	.nv.constant0._ZN10layer_norm13ln_bwd_kernelINS_13Kernel_traitsI6__halfffffjLj2560ELj1ELj1ELj4ELj16ENS_18Kernel_traits_baseILj2560ES2_ffffjLj128EEEEELb1ELb0ELb0ELb0EEEvNS_9BwdParamsE,"a",@progbits
	.sectionflags	@""
	.align	4
.nv.constant0._ZN10layer_norm13ln_bwd_kernelINS_13Kernel_traitsI6__halfffffjLj2560ELj1ELj1ELj4ELj16ENS_18Kernel_traits_baseILj2560ES2_ffffjLj128EEEEELb1ELb0ELb0ELb0EEEvNS_9BwdParamsE:
	.zero		1192


//--------------------- .nv.constant0._ZN10layer_norm13ln_bwd_kernelINS_13Kernel_traitsI6__halfffffjLj2560ELj1ELj1ELj4ELj16ENS_18Kernel_traits_baseILj2560ES2_ffffjLj128EEEEELb1ELb0ELb0ELb1EEEvNS_9BwdParamsE --------------------------
	.section	.nv.constant0._ZN10layer_norm13ln_bwd_kernelINS_13Kernel_traitsI6__halfffffjLj2560ELj1ELj1ELj4ELj16ENS_18Kernel_traits_baseILj2560ES2_ffffjLj128EEEEELb1ELb0ELb0ELb1EEEvNS_9BwdParamsE,"a",@progbits
	.sectionflags	@""
	.align	4
.nv.constant0._ZN10layer_norm13ln_bwd_kernelINS_13Kernel_traitsI6__halfffffjLj2560ELj1ELj1ELj4ELj16ENS_18Kernel_traits_baseILj2560ES2_ffffjLj128EEEEELb1ELb0ELb0ELb1EEEvNS_9BwdParamsE:
	.zero		1192


//--------------------- .nv.constant0._ZN10layer_norm22ln_bwd_finalize_kernelINS_22Kernel_traits_finalizeILj2560E6__halfffffjLb0ELj1024ELj4ENS_18Kernel_traits_baseILj2560ES2_ffffjLj1024EEEEELb0ELb0EEEvNS_9BwdParamsE --------------------------
	.section	.nv.constant0._ZN10layer_norm22ln_bwd_finalize_kernelINS_22Kernel_traits_finalizeILj2560E6__halfffffjLb0ELj1024ELj4ENS_18Kernel_traits_baseILj2560ES2_ffffjLj1024EEEEELb0ELb0EEEvNS_9BwdParamsE,"a",@progbits
	.sectionflags	@""
	.align	4
.nv.constant0._ZN10layer_norm22ln_bwd_finalize_kernelINS_22Kernel_traits_finalizeILj2560E6__halfffffjLb0ELj1024ELj4ENS_18Kernel_traits_baseILj2560ES2_ffffjLj1024EEEEELb0ELb0EEEvNS_9BwdParamsE:
	.zero		1192


//--------------------- .nv.constant0._ZN10layer_norm13ln_bwd_kernelINS_13Kernel_traitsI6__halfffffjLj2560ELj1ELj1ELj4ELj16ENS_18Kernel_traits_baseILj2560ES2_ffffjLj128EEEEELb1ELb0ELb1ELb0EEEvNS_9BwdParamsE --------------------------
	.section	.nv.constant0._ZN10layer_norm13ln_bwd_kernelINS_13Kernel_traitsI6__halfffffjLj2560ELj1ELj1ELj4ELj16ENS_18Kernel_traits_baseILj2560ES2_ffffjLj128EEEEELb1ELb0ELb1ELb0EEEvNS_9BwdParamsE,"a",@progbits
	.sectionflags	@""
	.align	4
.nv.constant0._ZN10layer_norm13ln_bwd_kernelINS_13Kernel_traitsI6__halfffffjLj2560ELj1ELj1ELj4ELj16ENS_18Kernel_traits_baseILj2560ES2_ffffjLj128EEEEELb1ELb0ELb1ELb0EEEvNS_9BwdParamsE:
	.zero		1192


//--------------------- .nv.constant0._ZN10layer_norm22ln_bwd_finalize_kernelINS_22Kernel_traits_finalizeILj2560E6__halfffffjLb0ELj1024ELj4ENS_18Kernel_traits_baseILj2560ES2_ffffjLj1024EEEEELb0ELb1EEEvNS_9BwdParamsE --------------------------
	.section	.nv.constant0._ZN10layer_norm22ln_bwd_finalize_kernelINS_22Kernel_traits_finalizeILj2560E6__halfffffjLb0ELj1024ELj4ENS_18Kernel_traits_baseILj2560ES2_ffffjLj1024EEEEELb0ELb1EEEvNS_9BwdParamsE,"a",@progbits
	.sectionflags	@""
	.align	4
.nv.constant0._ZN10layer_norm22ln_bwd_finalize_kernelINS_22Kernel_traits_finalizeILj2560E6__halfffffjLb0ELj1024ELj4ENS_18Kernel_traits_baseILj2560ES2_ffffjLj1024EEEEELb0ELb1EEEvNS_9BwdParamsE:
	.zero		1192


//--------------------- .nv.constant0._ZN10layer_norm13ln_bwd_kernelINS_13Kernel_traitsI6__halfffffjLj2560ELj1ELj1ELj4ELj16ENS_18Kernel_traits_baseILj2560ES2_ffffjLj128EEEEELb1ELb0ELb1ELb1EEEvNS_9BwdParamsE --------------------------
	.section	.nv.constant0._ZN10layer_norm13ln_bwd_kernelINS_13Kernel_traitsI6__halfffffjLj2560ELj1ELj1ELj4ELj16ENS_18Kernel_traits_baseILj2560ES2_ffffjLj128EEEEELb1ELb0ELb1ELb1EEEvNS_9BwdParamsE,"a",@progbits
	.sectionflags	@""
	.align	4
.nv.constant0._ZN10layer_norm13ln_bwd_kernelINS_13Kernel_traitsI6__halfffffjLj2560ELj1ELj1ELj4ELj16ENS_18Kernel_traits_baseILj2560ES2_ffffjLj128EEEEELb1ELb0ELb1ELb1EEEvNS_9BwdParamsE:
	.zero		1192


//--------------------- .nv.constant0._ZN10layer_norm13ln_bwd_kernelINS_13Kernel_traitsI6__halfffffjLj2560ELj1ELj1ELj4ELj16ENS_18Kernel_traits_baseILj2560ES2_ffffjLj128EEEEELb1ELb1ELb0ELb0EEEvNS_9BwdParamsE --------------------------
	.section	.nv.constant0._ZN10layer_norm13ln_bwd_kernelINS_13Kernel_traitsI6__halfffffjLj2560ELj1ELj1ELj4ELj16ENS_18Kernel_traits_baseILj2560ES2_ffffjLj128EEEEELb1ELb1ELb0ELb0EEEvNS_9BwdParamsE,"a",@progbits
	.sectionflags	@""
	.align	4
.nv.constant0._ZN10layer_norm13ln_bwd_kernelINS_13Kernel_traitsI6__halfffffjLj2560ELj1ELj1ELj4ELj16ENS_18Kernel_traits_baseILj2560ES2_ffffjLj128EEEEELb1ELb1ELb0ELb0EEEvNS_9BwdParamsE:
	.zero		1192


//--------------------- .nv.constant0._ZN10layer_norm13ln_bwd_kernelINS_13Kernel_traitsI6__halfffffjLj2560ELj1ELj1ELj4ELj16ENS_18Kernel_traits_baseILj2560ES2_ffffjLj128EEEEELb1ELb1ELb0ELb1EEEvNS_9BwdParamsE --------------------------
	.section	.nv.constant0._ZN10layer_norm13ln_bwd_kernelINS_13Kernel_traitsI6__halfffffjLj2560ELj1ELj1ELj4ELj16ENS_18Kernel_traits_baseILj2560ES2_ffffjLj128EEEEELb1ELb1ELb0ELb1EEEvNS_9BwdParamsE,"a",@progbits
	.sectionflags	@""
	.align	4
.nv.constant0._ZN10layer_norm13ln_bwd_kernelINS_13Kernel_traitsI6__halfffffjLj2560ELj1ELj1ELj4ELj16ENS_18Kernel_traits_baseILj2560ES2_ffffjLj128EEEEELb1ELb1ELb0ELb1EEEvNS_9BwdParamsE:
	.zero		1192


//--------------------- .nv.constant0._ZN10layer_norm22ln_bwd_finalize_kernelINS_22Kernel_traits_finalizeILj2560E6__halfffffjLb1ELj1024ELj4ENS_18Kernel_traits_baseILj2560ES2_ffffjLj1024EEEEELb1ELb0EEEvNS_9BwdParamsE --------------------------
	.section	.nv.constant0._ZN10layer_norm22ln_bwd_finalize_kernelINS_22Kernel_traits_finalizeILj2560E6__halfffffjLb1ELj1024ELj4ENS_18Kernel_traits_baseILj2560ES2_ffffjLj1024EEEEELb1ELb0EEEvNS_9BwdParamsE,"a",@progbits
	.sectionflags	@""
	.align	4
.nv.constant0._ZN10layer_norm22ln_bwd_finalize_kernelINS_22Kernel_traits_finalizeILj2560E6__halfffffjLb1ELj1024ELj4ENS_18Kernel_traits_baseILj2560ES2_ffffjLj1024EEEEELb1ELb0EEEvNS_9BwdParamsE:
	.zero		1192


//--------------------- .nv.constant0._ZN10layer_norm13ln_bwd_kernelINS_13Kernel_traitsI6__halfffffjLj2560ELj1ELj1ELj4ELj16ENS_18Kernel_traits_baseILj2560ES2_ffffjLj128EEEEELb1ELb1ELb1ELb0EEEvNS_9BwdParamsE --------------------------
	.section	.nv.constant0._ZN10layer_norm13ln_bwd_kernelINS_13Kernel_traitsI6__halfffffjLj2560ELj1ELj1ELj4ELj16ENS_18Kernel_traits_baseILj2560ES2_ffffjLj128EEEEELb1ELb1ELb1ELb0EEEvNS_9BwdParamsE,"a",@progbits
	.sectionflags	@""
	.align	4
.nv.constant0._ZN10layer_norm13ln_bwd_kernelINS_13Kernel_traitsI6__halfffffjLj2560ELj1ELj1ELj4ELj16ENS_18Kernel_traits_baseILj2560ES2_ffffjLj128EEEEELb1ELb1ELb1ELb0EEEvNS_9BwdParamsE:
	.zero		1192


//--------------------- .nv.constant0._ZN10layer_norm22ln_bwd_finalize_kernelINS_22Kernel_traits_finalizeILj2560E6__halfffffjLb1ELj1024ELj4ENS_18Kernel_traits_baseILj2560ES2_ffffjLj1024EEEEELb1ELb1EEEvNS_9BwdParamsE --------------------------
	.section	.nv.constant0._ZN10layer_norm22ln_bwd_finalize_kernelINS_22Kernel_traits_finalizeILj2560E6__halfffffjLb1ELj1024ELj4ENS_18Kernel_traits_baseILj2560ES2_ffffjLj1024EEEEELb1ELb1EEEvNS_9BwdParamsE,"a",@progbits
	.sectionflags	@""
	.align	4
.nv.constant0._ZN10layer_norm22ln_bwd_finalize_kernelINS_22Kernel_traits_finalizeILj2560E6__halfffffjLb1ELj1024ELj4ENS_18Kernel_traits_baseILj2560ES2_ffffjLj1024EEEEELb1ELb1EEEvNS_9BwdParamsE:
	.zero		1192


//--------------------- .nv.constant0._ZN10layer_norm13ln_bwd_kernelINS_13Kernel_traitsI6__halfffffjLj2560ELj1ELj1ELj4ELj16ENS_18Kernel_traits_baseILj2560ES2_ffffjLj128EEEEELb1ELb1ELb1ELb1EEEvNS_9BwdParamsE --------------------------
	.section	.nv.constant0._ZN10layer_norm13ln_bwd_kernelINS_13Kernel_traitsI6__halfffffjLj2560ELj1ELj1ELj4ELj16ENS_18Kernel_traits_baseILj2560ES2_ffffjLj128EEEEELb1ELb1ELb1ELb1EEEvNS_9BwdParamsE,"a",@progbits
	.sectionflags	@""
	.align	4
.nv.constant0._ZN10layer_norm13ln_bwd_kernelINS_13Kernel_traitsI6__halfffffjLj2560ELj1ELj1ELj4ELj16ENS_18Kernel_traits_baseILj2560ES2_ffffjLj128EEEEELb1ELb1ELb1ELb1EEEvNS_9BwdParamsE:
	.zero		1192


//--------------------- .nv.constant0._ZN10layer_norm13ln_bwd_kernelINS_13Kernel_traitsIfffffjLj2560ELj1ELj1ELj4ELj16ENS_18Kernel_traits_baseILj2560EfffffjLj128EEEEELb0ELb0ELb0ELb0EEEvNS_9BwdParamsE --------------------------
	.section	.nv.constant0._ZN10layer_norm13ln_bwd_kernelINS_13Kernel_traitsIfffffjLj2560ELj1ELj1ELj4ELj16ENS_18Kernel_traits_baseILj2560EfffffjLj128EEEEELb0ELb0ELb0ELb0EEEvNS_9BwdParamsE,"a",@progbits
	.sectionflags	@""
	.align	4
.nv.constant0._ZN10layer_norm13ln_bwd_kernelINS_13Kernel_traitsIfffffjLj2560ELj1ELj1ELj4ELj16ENS_18Kernel_traits_baseILj2560EfffffjLj128EEEEELb0ELb0ELb0ELb0EEEvNS_9BwdParamsE:
	.zero		1192


//--------------------- .nv.constant0._ZN10layer_norm13ln_bwd_kernelINS_13Kernel_traitsIfffffjLj2560ELj1ELj1ELj4ELj16ENS_18Kernel_traits_baseILj2560EfffffjLj128EEEEELb0ELb0ELb0ELb1EEEvNS_9BwdParamsE --------------------------
	.section	.nv.constant0._ZN10layer_norm13ln_bwd_kernelINS_13Kernel_traitsIfffffjLj2560ELj1ELj1ELj4ELj16ENS_18Kernel_traits_baseILj2560EfffffjLj128EEEEELb0ELb0ELb0ELb1EEEvNS_9BwdParamsE,"a",@progbits
	.sectionflags	@""
	.align	4
.nv.constant0._ZN10layer_norm13ln_bwd_kernelINS_13Kernel_traitsIfffffjLj2560ELj1ELj1ELj4ELj16ENS_18Kernel_traits_baseILj2560EfffffjLj128EEEEELb0ELb0ELb0ELb1EEEvNS_9BwdParamsE:
	.zero		1192


//--------------------- .nv.constant0._ZN10layer_norm13ln_bwd_kernelINS_13Kernel_traitsIfffffjLj2560ELj1ELj1ELj4ELj16ENS_18Kernel_traits_baseILj2560EfffffjLj128EEEEELb0ELb0ELb1ELb0EEEvNS_9BwdParamsE --------------------------
	.section	.nv.constant0._ZN10layer_norm13ln_bwd_kernelINS_13Kernel_traitsIfffffjLj2560ELj1ELj1ELj4ELj16ENS_18Kernel_traits_baseILj2560EfffffjLj128EEEEELb0ELb0ELb1ELb0EEEvNS_9BwdParamsE,"a",@progbits
	.sectionflags	@""
	.align	4
.nv.constant0._ZN10layer_norm13ln_bwd_kernelINS_13Kernel_traitsIfffffjLj2560ELj1ELj1ELj4ELj16ENS_18Kernel_traits_baseILj2560EfffffjLj128EEEEELb0ELb0ELb1ELb0EEEvNS_9BwdParamsE:
	.zero		1192


//--------------------- .nv.constant0._ZN10layer_norm13ln_bwd_kernelINS_13Kernel_traitsIfffffjLj2560ELj1ELj1ELj4ELj16ENS_18Kernel_traits_baseILj2560EfffffjLj128EEEEELb0ELb0ELb1ELb1EEEvNS_9BwdParamsE --------------------------
	.section	.nv.constant0._ZN10layer_norm13ln_bwd_kernelINS_13Kernel_traitsIfffffjLj2560ELj1ELj1ELj4ELj16ENS_18Kernel_traits_baseILj2560EfffffjLj128EEEEELb0ELb0ELb1ELb1EEEvNS_9BwdParamsE,"a",@progbits
	.sectionflags	@""
	.align	4
.nv.constant0._ZN10layer_norm13ln_bwd_kernelINS_13Kernel_traitsIfffffjLj2560ELj1ELj1ELj4ELj16ENS_18Kernel_traits_baseILj2560EfffffjLj128EEEEELb0ELb0ELb1ELb1EEEvNS_9BwdParamsE:
	.zero		1192


//--------------------- .nv.constant0._ZN10layer_norm13ln_bwd_kernelINS_13Kernel_traitsIfffffjLj2560ELj1ELj1ELj4ELj16ENS_18Kernel_traits_baseILj2560EfffffjLj128EEEEELb0ELb1ELb0ELb0EEEvNS_9BwdParamsE --------------------------
	.section	.nv.constant0._ZN10layer_norm13ln_bwd_kernelINS_13Kernel_traitsIfffffjLj2560ELj1ELj1ELj4ELj16ENS_18Kernel_traits_baseILj2560EfffffjLj128EEEEELb0ELb1ELb0ELb0EEEvNS_9BwdParamsE,"a",@progbits
	.sectionflags	@""
	.align	4
.nv.constant0._ZN10layer_norm13ln_bwd_kernelINS_13Kernel_traitsIfffffjLj2560ELj1ELj1ELj4ELj16ENS_18Kernel_traits_baseILj2560EfffffjLj128EEEEELb0ELb1ELb0ELb0EEEvNS_9BwdParamsE:
	.zero		1192


//--------------------- .nv.constant0._ZN10layer_norm13ln_bwd_kernelINS_13Kernel_traitsIfffffjLj2560ELj1ELj1ELj4ELj16ENS_18Kernel_traits_baseILj2560EfffffjLj128EEEEELb0ELb1ELb0ELb1EEEvNS_9BwdParamsE --------------------------
	.section	.nv.constant0._ZN10layer_norm13ln_bwd_kernelINS_13Kernel_traitsIfffffjLj2560ELj1ELj1ELj4ELj16ENS_18Kernel_traits_baseILj2560EfffffjLj128EEEEELb0ELb1ELb0ELb1EEEvNS_9BwdParamsE,"a",@progbits
	.sectionflags	@""
	.align	4
.nv.constant0._ZN10layer_norm13ln_bwd_kernelINS_13Kernel_traitsIfffffjLj2560ELj1ELj1ELj4ELj16ENS_18Kernel_traits_baseILj2560EfffffjLj128EEEEELb0ELb1ELb0ELb1EEEvNS_9BwdParamsE:
	.zero		1192


//--------------------- .nv.constant0._ZN10layer_norm13ln_bwd_kernelINS_13Kernel_traitsIfffffjLj2560ELj1ELj1ELj4ELj16ENS_18Kernel_traits_baseILj2560EfffffjLj128EEEEELb0ELb1ELb1ELb0EEEvNS_9BwdParamsE --------------------------
	.section	.nv.constant0._ZN10layer_norm13ln_bwd_kernelINS_13Kernel_traitsIfffffjLj2560ELj1ELj1ELj4ELj16ENS_18Kernel_traits_baseILj2560EfffffjLj128EEEEELb0ELb1ELb1ELb0EEEvNS_9BwdParamsE,"a",@progbits
	.sectionflags	@""
	.align	4
.nv.constant0._ZN10layer_norm13ln_bwd_kernelINS_13Kernel_traitsIfffffjLj2560ELj1ELj1ELj4ELj16ENS_18Kernel_traits_baseILj2560EfffffjLj128EEEEELb0ELb1ELb1ELb0EEEvNS_9BwdParamsE:
	.zero		1192


//--------------------- .nv.constant0._ZN10layer_norm13ln_bwd_kernelINS_13Kernel_traitsIfffffjLj2560ELj1ELj1ELj4ELj16ENS_18Kernel_traits_baseILj2560EfffffjLj128EEEEELb0ELb1ELb1ELb1EEEvNS_9BwdParamsE --------------------------
	.section	.nv.constant0._ZN10layer_norm13ln_bwd_kernelINS_13Kernel_traitsIfffffjLj2560ELj1ELj1ELj4ELj16ENS_18Kernel_traits_baseILj2560EfffffjLj128EEEEELb0ELb1ELb1ELb1EEEvNS_9BwdParamsE,"a",@progbits
	.sectionflags	@""
	.align	4
.nv.constant0._ZN10layer_norm13ln_bwd_kernelINS_13Kernel_traitsIfffffjLj2560ELj1ELj1ELj4ELj16ENS_18Kernel_traits_baseILj2560EfffffjLj128EEEEELb0ELb1ELb1ELb1EEEvNS_9BwdParamsE:
	.zero		1192


//--------------------- .nv.constant0._ZN10layer_norm13ln_bwd_kernelINS_13Kernel_traitsIfffffjLj2560ELj1ELj1ELj4ELj16ENS_18Kernel_traits_baseILj2560EfffffjLj128EEEEELb1ELb0ELb0ELb0EEEvNS_9BwdParamsE --------------------------
	.section	.nv.constant0._ZN10layer_norm13ln_bwd_kernelINS_13Kernel_traitsIfffffjLj2560ELj1ELj1ELj4ELj16ENS_18Kernel_traits_baseILj2560EfffffjLj128EEEEELb1ELb0ELb0ELb0EEEvNS_9BwdParamsE,"a",@progbits
	.sectionflags	@""
	.align	4
.nv.constant0._ZN10layer_norm13ln_bwd_kernelINS_13Kernel_traitsIfffffjLj2560ELj1ELj1ELj4ELj16ENS_18Kernel_traits_baseILj2560EfffffjLj128EEEEELb1ELb0ELb0ELb0EEEvNS_9BwdParamsE:
	.zero		1192


//--------------------- .nv.constant0._ZN10layer_norm13ln_bwd_kernelINS_13Kernel_traitsIfffffjLj2560ELj1ELj1ELj4ELj16ENS_18Kernel_traits_baseILj2560EfffffjLj128EEEEELb1ELb0ELb0ELb1EEEvNS_9BwdParamsE --------------------------
	.section	.nv.constant0._ZN10layer_norm13ln_bwd_kernelINS_13Kernel_traitsIfffffjLj2560ELj1ELj1ELj4ELj16ENS_18Kernel_traits_baseILj2560EfffffjLj128EEEEELb1ELb0ELb0ELb1EEEvNS_9BwdParamsE,"a",@progbits
	.sectionflags	@""
	.align	4
.nv.constant0._ZN10layer_norm13ln_bwd_kernelINS_13Kernel_traitsIfffffjLj2560ELj1ELj1ELj4ELj16ENS_18Kernel_traits_baseILj2560EfffffjLj128EEEEELb1ELb0ELb0ELb1EEEvNS_9BwdParamsE:
	.zero		1192


//--------------------- .nv.constant0._ZN10layer_norm22ln_bwd_finalize_kernelINS_22Kernel_traits_finalizeILj2560EfffffjLb0ELj1024ELj4ENS_18Kernel_traits_baseILj2560EfffffjLj1024EEEEELb0ELb0EEEvNS_9BwdParamsE --------------------------
	.section	.nv.constant0._ZN10layer_norm22ln_bwd_finalize_kernelINS_22Kernel_traits_finalizeILj2560EfffffjLb0ELj1024ELj4ENS_18Kernel_traits_baseILj2560EfffffjLj1024EEEEELb0ELb0EEEvNS_9BwdParamsE,"a",@progbits
	.sectionflags	@""
	.align	4
.nv.constant0._ZN10layer_norm22ln_bwd_finalize_kernelINS_22Kernel_traits_finalizeILj2560EfffffjLb0ELj1024ELj4ENS_18Kernel_traits_baseILj2560EfffffjLj1024EEEEELb0ELb0EEEvNS_9BwdParamsE:
	.zero		1192


//--------------------- .nv.constant0._ZN10layer_norm13ln_bwd_kernelINS_13Kernel_traitsIfffffjLj2560ELj1ELj1ELj4ELj16ENS_18Kernel_traits_baseILj2560EfffffjLj128EEEEELb1ELb0ELb1ELb0EEEvNS_9BwdParamsE --------------------------
	.section	.nv.constant0._ZN10layer_norm13ln_bwd_kernelINS_13Kernel_traitsIfffffjLj2560ELj1ELj1ELj4ELj16ENS_18Kernel_traits_baseILj2560EfffffjLj128EEEEELb1ELb0ELb1ELb0EEEvNS_9BwdParamsE,"a",@progbits
	.sectionflags	@""
	.align	4
.nv.constant0._ZN10layer_norm13ln_bwd_kernelINS_13Kernel_traitsIfffffjLj2560ELj1ELj1ELj4ELj16ENS_18Kernel_traits_baseILj2560EfffffjLj128EEEEELb1ELb0ELb1ELb0EEEvNS_9BwdParamsE:
	.zero		1192


//--------------------- .nv.constant0._ZN10layer_norm22ln_bwd_finalize_kernelINS_22Kernel_traits_finalizeILj2560EfffffjLb0ELj1024ELj4ENS_18Kernel_traits_baseILj2560EfffffjLj1024EEEEELb0ELb1EEEvNS_9BwdParamsE --------------------------
	.section	.nv.constant0._ZN10layer_norm22ln_bwd_finalize_kernelINS_22Kernel_traits_finalizeILj2560EfffffjLb0ELj1024ELj4ENS_18Kernel_traits_baseILj2560EfffffjLj1024EEEEELb0ELb1EEEvNS_9BwdParamsE,"a",@progbits
	.sectionflags	@""
	.align	4
.nv.constant0._ZN10layer_norm22ln_bwd_finalize_kernelINS_22Kernel_traits_finalizeILj2560EfffffjLb0ELj1024ELj4ENS_18Kernel_traits_baseILj2560EfffffjLj1024EEEEELb0ELb1EEEvNS_9BwdParamsE:
	.zero		1192


//--------------------- .nv.constant0._ZN10layer_norm13ln_bwd_kernelINS_13Kernel_traitsIfffffjLj2560ELj1ELj1ELj4ELj16ENS_18Kernel_traits_baseILj2560EfffffjLj128EEEEELb1ELb0ELb1ELb1EEEvNS_9BwdParamsE --------------------------
	.section	.nv.constant0._ZN10layer_norm13ln_bwd_kernelINS_13Kernel_traitsIfffffjLj2560ELj1ELj1ELj4ELj16ENS_18Kernel_traits_baseILj2560EfffffjLj128EEEEELb1ELb0ELb1ELb1EEEvNS_9BwdParamsE,"a",@progbits
	.sectionflags	@""
	.align	4
.nv.constant0._ZN10layer_norm13ln_bwd_kernelINS_13Kernel_traitsIfffffjLj2560ELj1ELj1ELj4ELj16ENS_18Kernel_traits_baseILj2560EfffffjLj128EEEEELb1ELb0ELb1ELb1EEEvNS_9BwdParamsE:
	.zero		1192


//--------------------- .nv.constant0._ZN10layer_norm13ln_bwd_kernelINS_13Kernel_traitsIfffffjLj2560ELj1ELj1ELj4ELj16ENS_18Kernel_traits_baseILj2560EfffffjLj128EEEEELb1ELb1ELb0ELb0EEEvNS_9BwdParamsE --------------------------
	.section	.nv.constant0._ZN10layer_norm13ln_bwd_kernelINS_13Kernel_traitsIfffffjLj2560ELj1ELj1ELj4ELj16ENS_18Kernel_traits_baseILj2560EfffffjLj128EEEEELb1ELb1ELb0ELb0EEEvNS_9BwdParamsE,"a",@progbits
	.sectionflags	@""
	.align	4
.nv.constant0._ZN10layer_norm13ln_bwd_kernelINS_13Kernel_traitsIfffffjLj2560ELj1ELj1ELj4ELj16ENS_18Kernel_traits_baseILj2560EfffffjLj128EEEEELb1ELb1ELb0ELb0EEEvNS_9BwdParamsE:
	.zero		1192


//--------------------- .nv.constant0._ZN10layer_norm13ln_bwd_kernelINS_13Kernel_traitsIfffffjLj2560ELj1ELj1ELj4ELj16ENS_18Kernel_traits_baseILj2560EfffffjLj128EEEEELb1ELb1ELb0ELb1EEEvNS_9BwdParamsE --------------------------
	.section	.nv.constant0._ZN10layer_norm13ln_bwd_kernelINS_13Kernel_traitsIfffffjLj2560ELj1ELj1ELj4ELj16ENS_18Kernel_traits_baseILj2560EfffffjLj128EEEEELb1ELb1ELb0ELb1EEEvNS_9BwdParamsE,"a",@progbits
	.sectionflags	@""
	.align	4
.nv.constant0._ZN10layer_norm13ln_bwd_kernelINS_13Kernel_traitsIfffffjLj2560ELj1ELj1ELj4ELj16ENS_18Kernel_traits_baseILj2560EfffffjLj128EEEEELb1ELb1ELb0ELb1EEEvNS_9BwdParamsE:
	.zero		1192


//--------------------- .nv.constant0._ZN10layer_norm22ln_bwd_finalize_kernelINS_22Kernel_traits_finalizeILj2560EfffffjLb1ELj1024ELj4ENS_18Kernel_traits_baseILj2560EfffffjLj1024EEEEELb1ELb0EEEvNS_9BwdParamsE --------------------------
	.section	.nv.constant0._ZN10layer_norm22ln_bwd_finalize_kernelINS_22Kernel_traits_finalizeILj2560EfffffjLb1ELj1024ELj4ENS_18Kernel_traits_baseILj2560EfffffjLj1024EEEEELb1ELb0EEEvNS_9BwdParamsE,"a",@progbits
	.sectionflags	@""
	.align	4
.nv.constant0._ZN10layer_norm22ln_bwd_finalize_kernelINS_22Kernel_traits_finalizeILj2560EfffffjLb1ELj1024ELj4ENS_18Kernel_traits_baseILj2560EfffffjLj1024EEEEELb1ELb0EEEvNS_9BwdParamsE:
	.zero		1192


//--------------------- .nv.constant0._ZN10layer_norm13ln_bwd_kernelINS_13Kernel_traitsIfffffjLj2560ELj1ELj1ELj4ELj16ENS_18Kernel_traits_baseILj2560EfffffjLj128EEEEELb1ELb1ELb1ELb0EEEvNS_9BwdParamsE --------------------------
	.section	.nv.constant0._ZN10layer_norm13ln_bwd_kernelINS_13Kernel_traitsIfffffjLj2560ELj1ELj1ELj4ELj16ENS_18Kernel_traits_baseILj2560EfffffjLj128EEEEELb1ELb1ELb1ELb0EEEvNS_9BwdParamsE,"a",@progbits
	.sectionflags	@""
	.align	4
.nv.constant0._ZN10layer_norm13ln_bwd_kernelINS_13Kernel_traitsIfffffjLj2560ELj1ELj1ELj4ELj16ENS_18Kernel_traits_baseILj2560EfffffjLj128EEEEELb1ELb1ELb1ELb0EEEvNS_9BwdParamsE:
	.zero		1192


//--------------------- .nv.constant0._ZN10layer_norm22ln_bwd_finalize_kernelINS_22Kernel_traits_finalizeILj2560EfffffjLb1ELj1024ELj4ENS_18Kernel_traits_baseILj2560EfffffjLj1024EEEEELb1ELb1EEEvNS_9BwdParamsE --------------------------
	.section	.nv.constant0._ZN10layer_norm22ln_bwd_finalize_kernelINS_22Kernel_traits_finalizeILj2560EfffffjLb1ELj1024ELj4ENS_18Kernel_traits_baseILj2560EfffffjLj1024EEEEELb1ELb1EEEvNS_9BwdParamsE,"a",@progbits
	.sectionflags	@""
	.align	4
.nv.constant0._ZN10layer_norm22ln_bwd_finalize_kernelINS_22Kernel_traits_finalizeILj2560EfffffjLb1ELj1024ELj4ENS_18Kernel_traits_baseILj2560EfffffjLj1024EEEEELb1ELb1EEEvNS_9BwdParamsE:
	.zero		1192


//--------------------- .nv.constant0._ZN10layer_norm13ln_bwd_kernelINS_13Kernel_traitsIfffffjLj2560ELj1ELj1ELj4ELj16ENS_18Kernel_traits_baseILj2560EfffffjLj128EEEEELb1ELb1ELb1ELb1EEEvNS_9BwdParamsE --------------------------
	.section	.nv.constant0._ZN10layer_norm13ln_bwd_kernelINS_13Kernel_traitsIfffffjLj2560ELj1ELj1ELj4ELj16ENS_18Kernel_traits_baseILj2560EfffffjLj128EEEEELb1ELb1ELb1ELb1EEEvNS_9BwdParamsE,"a",@progbits
	.sectionflags	@""
	.align	4
.nv.constant0._ZN10layer_norm13ln_bwd_kernelINS_13Kernel_traitsIfffffjLj2560ELj1ELj1ELj4ELj16ENS_18Kernel_traits_baseILj2560EfffffjLj128EEEEELb1ELb1ELb1ELb1EEEvNS_9BwdParamsE:
	.zero		1192


//--------------------- SYMBOLS --------------------------

	.type		.nv.reservedSmem.offset0,@object
	.size		.nv.reservedSmem.offset0,0x4
	.type		.nv.reservedSmem.cap,@object
	.size		.nv.reservedSmem.cap,0x4
